	.target	sm_90a

	.elftype	@"ET_EXEC"


//--------------------- .note.nv.tkinfo           --------------------------
	.section	.note.nv.tkinfo,"",@"SHT_NOTE"
	.sectionflags	@"SHF_NOTE_NV_TKINFO"
	.tkinfo
        /*0018*/ 	.word	0x00000002
        /*0030*/ 	.string	""
        /*0030*/ 	.string	"ptxas"
        /*0030*/ 	.string	"Cuda compilation tools, release 13.0, V13.0.88"
        /*0030*/ 	.string	"Build cuda_13.0.r13.0/compiler.36424714_0"
        /*0030*/ 	.string	"-arch sm_90a -m 64 "



//--------------------- .note.nv.cuinfo           --------------------------
	.section	.note.nv.cuinfo,"",@"SHT_NOTE"
	.sectionflags	@"SHF_NOTE_NV_CUINFO"
        /*0018*/ 	.short	0x0002
        /*001a*/ 	.short	0x005a
        /*001c*/ 	.short	0x0082
	.zero		2


//--------------------- .nv.info                  --------------------------
	.section	.nv.info,"",@"SHT_CUDA_INFO"
	.align	4


	//----- nvinfo : EIATTR_REGCOUNT
	.align		4
        /*0000*/ 	.byte	0x04, 0x2f
        /*0002*/ 	.short	(.L_42 - .L_41)
	.align		4
.L_41:
        /*0004*/ 	.word	index@(_ZN2at6native29vectorized_elementwise_kernelILi8ENS0_13BinaryFunctorIhhbZZZNS0_23logical_and_kernel_cudaERNS_14TensorIteratorEENKUlvE0_clEvENKUlvE_clEvEUlhhE_EESt5arrayIPcLm3EEEEviT0_T1_)
        /*0008*/ 	.word	0x00000020


	//----- nvinfo : EIATTR_FRAME_SIZE
	.align		4
.L_42:
        /*000c*/ 	.byte	0x04, 0x11
        /*000e*/ 	.short	(.L_44 - .L_43)
	.align		4
.L_43:
        /*0010*/ 	.word	index@(_ZN2at6native29vectorized_elementwise_kernelILi8ENS0_13BinaryFunctorIhhbZZZNS0_23logical_and_kernel_cudaERNS_14TensorIteratorEENKUlvE0_clEvENKUlvE_clEvEUlhhE_EESt5arrayIPcLm3EEEEviT0_T1_)
        /*0014*/ 	.word	0x00000000


	//----- nvinfo : EIATTR_REGCOUNT
	.align		4
.L_44:
        /*0018*/ 	.byte	0x04, 0x2f
        /*001a*/ 	.short	(.L_46 - .L_45)
	.align		4
.L_45:
        /*001c*/ 	.word	index@(_ZN2at6native29vectorized_elementwise_kernelILi4ENS0_13BinaryFunctorIhhbZZZNS0_23logical_and_kernel_cudaERNS_14TensorIteratorEENKUlvE0_clEvENKUlvE_clEvEUlhhE_EESt5arrayIPcLm3EEEEviT0_T1_)
        /*0020*/ 	.word	0x00000020


	//----- nvinfo : EIATTR_FRAME_SIZE
	.align		4
.L_46:
        /*0024*/ 	.byte	0x04, 0x11
        /*0026*/ 	.short	(.L_48 - .L_47)
	.align		4
.L_47:
        /*0028*/ 	.word	index@(_ZN2at6native29vectorized_elementwise_kernelILi4ENS0_13BinaryFunctorIhhbZZZNS0_23logical_and_kernel_cudaERNS_14TensorIteratorEENKUlvE0_clEvENKUlvE_clEvEUlhhE_EESt5arrayIPcLm3EEEEviT0_T1_)
        /*002c*/ 	.word	0x00000000


	//----- nvinfo : EIATTR_REGCOUNT
	.align		4
.L_48:
        /*0030*/ 	.byte	0x04, 0x2f
        /*0032*/ 	.short	(.L_50 - .L_49)
	.align		4
.L_49:
        /*0034*/ 	.word	index@(_ZN2at6native29vectorized_elementwise_kernelILi2ENS0_13BinaryFunctorIhhbZZZNS0_23logical_and_kernel_cudaERNS_14TensorIteratorEENKUlvE0_clEvENKUlvE_clEvEUlhhE_EESt5arrayIPcLm3EEEEviT0_T1_)
        /*0038*/ 	.word	0x00000020


	//----- nvinfo : EIATTR_FRAME_SIZE
	.align		4
.L_50:
        /*003c*/ 	.byte	0x04, 0x11
        /*003e*/ 	.short	(.L_52 - .L_51)
	.align		4
.L_51:
        /*0040*/ 	.word	index@(_ZN2at6native29vectorized_elementwise_kernelILi2ENS0_13BinaryFunctorIhhbZZZNS0_23logical_and_kernel_cudaERNS_14TensorIteratorEENKUlvE0_clEvENKUlvE_clEvEUlhhE_EESt5arrayIPcLm3EEEEviT0_T1_)
        /*0044*/ 	.word	0x00000000


	//----- nvinfo : EIATTR_REGCOUNT
	.align		4
.L_52:
        /*0048*/ 	.byte	0x04, 0x2f
        /*004a*/ 	.short	(.L_54 - .L_53)
	.align		4
.L_53:
        /*004c*/ 	.word	index@(_ZN2at6native27unrolled_elementwise_kernelINS0_13BinaryFunctorIhhbZZZNS0_23logical_and_kernel_cudaERNS_14TensorIteratorEENKUlvE0_clEvENKUlvE_clEvEUlhhE_EESt5arrayIPcLm3EELi4E23TrivialOffsetCalculatorILi2EjESC_ILi1EjENS0_6memory15LoadWithoutCastENSF_16StoreWithoutCastEEEviT_T0_T2_T3_T4_T5_)
        /*0050*/ 	.word	0x0000001c


	//----- nvinfo : EIATTR_FRAME_SIZE
	.align		4
.L_54:
        /*0054*/ 	.byte	0x04, 0x11
        /*0056*/ 	.short	(.L_56 - .L_55)
	.align		4
.L_55:
        /*0058*/ 	.word	index@(_ZN2at6native27unrolled_elementwise_kernelINS0_13BinaryFunctorIhhbZZZNS0_23logical_and_kernel_cudaERNS_14TensorIteratorEENKUlvE0_clEvENKUlvE_clEvEUlhhE_EESt5arrayIPcLm3EELi4E23TrivialOffsetCalculatorILi2EjESC_ILi1EjENS0_6memory15LoadWithoutCastENSF_16StoreWithoutCastEEEviT_T0_T2_T3_T4_T5_)
        /*005c*/ 	.word	0x00000000


	//----- nvinfo : EIATTR_REGCOUNT
	.align		4
.L_56:
        /*0060*/ 	.byte	0x04, 0x2f
        /*0062*/ 	.short	(.L_58 - .L_57)
	.align		4
.L_57:
        /*0064*/ 	.word	index@(_ZN2at6native18elementwise_kernelILi128ELi4EZNS0_22gpu_kernel_impl_nocastINS0_13BinaryFunctorIhhbZZZNS0_23logical_and_kernel_cudaERNS_14TensorIteratorEENKUlvE0_clEvENKUlvE_clEvEUlhhE_EEEEvRNS_18TensorIteratorBaseERKT_EUliE_EEviT1_)
        /*0068*/ 	.word	0x00000012


	//----- nvinfo : EIATTR_FRAME_SIZE
	.align		4
.L_58:
        /*006c*/ 	.byte	0x04, 0x11
        /*006e*/ 	.short	(.L_60 - .L_59)
	.align		4
.L_59:
        /*0070*/ 	.word	index@(_ZN2at6native18elementwise_kernelILi128ELi4EZNS0_22gpu_kernel_impl_nocastINS0_13BinaryFunctorIhhbZZZNS0_23logical_and_kernel_cudaERNS_14TensorIteratorEENKUlvE0_clEvENKUlvE_clEvEUlhhE_EEEEvRNS_18TensorIteratorBaseERKT_EUliE_EEviT1_)
        /*0074*/ 	.word	0x00000000


	//----- nvinfo : EIATTR_REGCOUNT
	.align		4
.L_60:
        /*0078*/ 	.byte	0x04, 0x2f
        /*007a*/ 	.short	(.L_62 - .L_61)
	.align		4
.L_61:
        /*007c*/ 	.word	index@(_ZN2at6native27unrolled_elementwise_kernelINS0_13BinaryFunctorIhhbZZZNS0_23logical_and_kernel_cudaERNS_14TensorIteratorEENKUlvE0_clEvENKUlvE_clEvEUlhhE_EESt5arrayIPcLm3EELi4E23TrivialOffsetCalculatorILi2EjESC_ILi1EjENS0_6memory12LoadWithCastILi2EEENSF_13StoreWithCastILi1EEEEEviT_T0_T2_T3_T4_T5_)
        /*0080*/ 	.word	0x0000001f


	//----- nvinfo : EIATTR_FRAME_SIZE
	.align		4
.L_62:
        /*0084*/ 	.byte	0x04, 0x11
        /*0086*/ 	.short	(.L_64 - .L_63)
	.align		4
.L_63:
        /*0088*/ 	.word	index@(_ZN2at6native27unrolled_elementwise_kernelINS0_13BinaryFunctorIhhbZZZNS0_23logical_and_kernel_cudaERNS_14TensorIteratorEENKUlvE0_clEvENKUlvE_clEvEUlhhE_EESt5arrayIPcLm3EELi4E23TrivialOffsetCalculatorILi2EjESC_ILi1EjENS0_6memory12LoadWithCastILi2EEENSF_13StoreWithCastILi1EEEEEviT_T0_T2_T3_T4_T5_)
        /*008c*/ 	.word	0x00000000


	//----- nvinfo : EIATTR_REGCOUNT
	.align		4
.L_64:
        /*0090*/ 	.byte	0x04, 0x2f
        /*0092*/ 	.short	(.L_66 - .L_65)
	.align		4
.L_65:
        /*0094*/ 	.word	index@(_ZN2at6native18elementwise_kernelILi128ELi4EZNS0_15gpu_kernel_implINS0_13BinaryFunctorIhhbZZZNS0_23logical_and_kernel_cudaERNS_14TensorIteratorEENKUlvE0_clEvENKUlvE_clEvEUlhhE_EEEEvRNS_18TensorIteratorBaseERKT_EUliE_EEviT1_)
        /*0098*/ 	.word	0x0000001a


	//----- nvinfo : EIATTR_FRAME_SIZE
	.align		4
.L_66:
        /*009c*/ 	.byte	0x04, 0x11
        /*009e*/ 	.short	(.L_68 - .L_67)
	.align		4
.L_67:
        /*00a0*/ 	.word	index@(_ZN2at6native18elementwise_kernelILi128ELi4EZNS0_15gpu_kernel_implINS0_13BinaryFunctorIhhbZZZNS0_23logical_and_kernel_cudaERNS_14TensorIteratorEENKUlvE0_clEvENKUlvE_clEvEUlhhE_EEEEvRNS_18TensorIteratorBaseERKT_EUliE_EEviT1_)
        /*00a4*/ 	.word	0x00000000


	//----- nvinfo : EIATTR_REGCOUNT
	.align		4
.L_68:
        /*00a8*/ 	.byte	0x04, 0x2f
        /*00aa*/ 	.short	(.L_70 - .L_69)
	.align		4
.L_69:
        /*00ac*/ 	.word	index@(_ZN2at6native29vectorized_elementwise_kernelILi8ENS0_13AUnaryFunctorIhhbZZZNS0_23logical_and_kernel_cudaERNS_14TensorIteratorEENKUlvE0_clEvENKUlvE_clEvEUlhhE_EESt5arrayIPcLm2EEEEviT0_T1_)
        /*00b0*/ 	.word	0x0000001e


	//----- nvinfo : EIATTR_FRAME_SIZE
	.align		4
.L_70:
        /*00b4*/ 	.byte	0x04, 0x11
        /*00b6*/ 	.short	(.L_72 - .L_71)
	.align		4
.L_71:
        /*00b8*/ 	.word	index@(_ZN2at6native29vectorized_elementwise_kernelILi8ENS0_13AUnaryFunctorIhhbZZZNS0_23logical_and_kernel_cudaERNS_14TensorIteratorEENKUlvE0_clEvENKUlvE_clEvEUlhhE_EESt5arrayIPcLm2EEEEviT0_T1_)
        /*00bc*/ 	.word	0x00000000


	//----- nvinfo : EIATTR_REGCOUNT
	.align		4
.L_72:
        /*00c0*/ 	.byte	0x04, 0x2f
        /*00c2*/ 	.short	(.L_74 - .L_73)
	.align		4
.L_73:
        /*00c4*/ 	.word	index@(_ZN2at6native29vectorized_elementwise_kernelILi4ENS0_13AUnaryFunctorIhhbZZZNS0_23logical_and_kernel_cudaERNS_14TensorIteratorEENKUlvE0_clEvENKUlvE_clEvEUlhhE_EESt5arrayIPcLm2EEEEviT0_T1_)
        /*00c8*/ 	.word	0x0000001e


	//----- nvinfo : EIATTR_FRAME_SIZE
	.align		4
.L_74:
        /*00cc*/ 	.byte	0x04, 0x11
        /*00ce*/ 	.short	(.L_76 - .L_75)
	.align		4
.L_75:
        /*00d0*/ 	.word	index@(_ZN2at6native29vectorized_elementwise_kernelILi4ENS0_13AUnaryFunctorIhhbZZZNS0_23logical_and_kernel_cudaERNS_14TensorIteratorEENKUlvE0_clEvENKUlvE_clEvEUlhhE_EESt5arrayIPcLm2EEEEviT0_T1_)
        /*00d4*/ 	.word	0x00000000


	//----- nvinfo : EIATTR_REGCOUNT
	.align		4
.L_76:
        /*00d8*/ 	.byte	0x04, 0x2f
        /*00da*/ 	.short	(.L_78 - .L_77)
	.align		4
.L_77:
        /*00dc*/ 	.word	index@(_ZN2at6native29vectorized_elementwise_kernelILi2ENS0_13AUnaryFunctorIhhbZZZNS0_23logical_and_kernel_cudaERNS_14TensorIteratorEENKUlvE0_clEvENKUlvE_clEvEUlhhE_EESt5arrayIPcLm2EEEEviT0_T1_)
        /*00e0*/ 	.word	0x0000001e


	//----- nvinfo : EIATTR_FRAME_SIZE
	.align		4
.L_78:
        /*00e4*/ 	.byte	0x04, 0x11
        /*00e6*/ 	.short	(.L_80 - .L_79)
	.align		4
.L_79:
        /*00e8*/ 	.word	index@(_ZN2at6native29vectorized_elementwise_kernelILi2ENS0_13AUnaryFunctorIhhbZZZNS0_23logical_and_kernel_cudaERNS_14TensorIteratorEENKUlvE0_clEvENKUlvE_clEvEUlhhE_EESt5arrayIPcLm2EEEEviT0_T1_)
        /*00ec*/ 	.word	0x00000000


	//----- nvinfo : EIATTR_REGCOUNT
	.align		4
.L_80:
        /*00f0*/ 	.byte	0x04, 0x2f
        /*00f2*/ 	.short	(.L_82 - .L_81)
	.align		4
.L_81:
        /*00f4*/ 	.word	index@(_ZN2at6native27unrolled_elementwise_kernelINS0_13AUnaryFunctorIhhbZZZNS0_23logical_and_kernel_cudaERNS_14TensorIteratorEENKUlvE0_clEvENKUlvE_clEvEUlhhE_EESt5arrayIPcLm2EELi4E23TrivialOffsetCalculatorILi1EjESD_NS0_6memory15LoadWithoutCastENSE_16StoreWithoutCastEEEviT_T0_T2_T3_T4_T5_)
        /*00f8*/ 	.word	0x00000016


	//----- nvinfo : EIATTR_FRAME_SIZE
	.align		4
.L_82:
        /*00fc*/ 	.byte	0x04, 0x11
        /*00fe*/ 	.short	(.L_84 - .L_83)
	.align		4
.L_83:
        /*0100*/ 	.word	index@(_ZN2at6native27unrolled_elementwise_kernelINS0_13AUnaryFunctorIhhbZZZNS0_23logical_and_kernel_cudaERNS_14TensorIteratorEENKUlvE0_clEvENKUlvE_clEvEUlhhE_EESt5arrayIPcLm2EELi4E23TrivialOffsetCalculatorILi1EjESD_NS0_6memory15LoadWithoutCastENSE_16StoreWithoutCastEEEviT_T0_T2_T3_T4_T5_)
        /*0104*/ 	.word	0x00000000


	//----- nvinfo : EIATTR_REGCOUNT
	.align		4
.L_84:
        /*0108*/ 	.byte	0x04, 0x2f
        /*010a*/ 	.short	(.L_86 - .L_85)
	.align		4
.L_85:
        /*010c*/ 	.word	index@(_ZN2at6native18elementwise_kernelILi128ELi4EZNS0_22gpu_kernel_impl_nocastINS0_13AUnaryFunctorIhhbZZZNS0_23logical_and_kernel_cudaERNS_14TensorIteratorEENKUlvE0_clEvENKUlvE_clEvEUlhhE_EEEEvRNS_18TensorIteratorBaseERKT_EUliE_EEviT1_)
        /*0110*/ 	.word	0x00000012


	//----- nvinfo : EIATTR_FRAME_SIZE
	.align		4
.L_86:
        /*0114*/ 	.byte	0x04, 0x11
        /*0116*/ 	.short	(.L_88 - .L_87)
	.align		4
.L_87:
        /*0118*/ 	.word	index@(_ZN2at6native18elementwise_kernelILi128ELi4EZNS0_22gpu_kernel_impl_nocastINS0_13AUnaryFunctorIhhbZZZNS0_23logical_and_kernel_cudaERNS_14TensorIteratorEENKUlvE0_clEvENKUlvE_clEvEUlhhE_EEEEvRNS_18TensorIteratorBaseERKT_EUliE_EEviT1_)
        /*011c*/ 	.word	0x00000000


	//----- nvinfo : EIATTR_REGCOUNT
	.align		4
.L_88:
        /*0120*/ 	.byte	0x04, 0x2f
        /*0122*/ 	.short	(.L_90 - .L_89)
	.align		4
.L_89:
        /*0124*/ 	.word	index@(_ZN2at6native27unrolled_elementwise_kernelINS0_13AUnaryFunctorIhhbZZZNS0_23logical_and_kernel_cudaERNS_14TensorIteratorEENKUlvE0_clEvENKUlvE_clEvEUlhhE_EESt5arrayIPcLm2EELi4E23TrivialOffsetCalculatorILi1EjESD_NS0_6memory12LoadWithCastILi1EEENSE_13StoreWithCastILi1EEEEEviT_T0_T2_T3_T4_T5_)
        /*0128*/ 	.word	0x0000001d


	//----- nvinfo : EIATTR_FRAME_SIZE
	.align		4
.L_90:
        /*012c*/ 	.byte	0x04, 0x11
        /*012e*/ 	.short	(.L_92 - .L_91)
	.align		4
.L_91:
        /*0130*/ 	.word	index@(_ZN2at6native27unrolled_elementwise_kernelINS0_13AUnaryFunctorIhhbZZZNS0_23logical_and_kernel_cudaERNS_14TensorIteratorEENKUlvE0_clEvENKUlvE_clEvEUlhhE_EESt5arrayIPcLm2EELi4E23TrivialOffsetCalculatorILi1EjESD_NS0_6memory12LoadWithCastILi1EEENSE_13StoreWithCastILi1EEEEEviT_T0_T2_T3_T4_T5_)
        /*0134*/ 	.word	0x00000000


	//----- nvinfo : EIATTR_REGCOUNT
	.align		4
.L_92:
        /*0138*/ 	.byte	0x04, 0x2f
        /*013a*/ 	.short	(.L_94 - .L_93)
	.align		4
.L_93:
        /*013c*/ 	.word	index@(_ZN2at6native18elementwise_kernelILi128ELi4EZNS0_15gpu_kernel_implINS0_13AUnaryFunctorIhhbZZZNS0_23logical_and_kernel_cudaERNS_14TensorIteratorEENKUlvE0_clEvENKUlvE_clEvEUlhhE_EEEEvRNS_18TensorIteratorBaseERKT_EUliE_EEviT1_)
        /*0140*/ 	.word	0x0000001a


	//----- nvinfo : EIATTR_FRAME_SIZE
	.align		4
.L_94:
        /*0144*/ 	.byte	0x04, 0x11
        /*0146*/ 	.short	(.L_96 - .L_95)
	.align		4
.L_95:
        /*0148*/ 	.word	index@(_ZN2at6native18elementwise_kernelILi128ELi4EZNS0_15gpu_kernel_implINS0_13AUnaryFunctorIhhbZZZNS0_23logical_and_kernel_cudaERNS_14TensorIteratorEENKUlvE0_clEvENKUlvE_clEvEUlhhE_EEEEvRNS_18TensorIteratorBaseERKT_EUliE_EEviT1_)
        /*014c*/ 	.word	0x00000000


	//----- nvinfo : EIATTR_REGCOUNT
	.align		4
.L_96:
        /*0150*/ 	.byte	0x04, 0x2f
        /*0152*/ 	.short	(.L_98 - .L_97)
	.align		4
.L_97:
        /*0154*/ 	.word	index@(_ZN2at6native29vectorized_elementwise_kernelILi8ENS0_13BinaryFunctorIaabZZZNS0_23logical_and_kernel_cudaERNS_14TensorIteratorEENKUlvE0_clEvENKUlvE0_clEvEUlaaE_EESt5arrayIPcLm3EEEEviT0_T1_)
        /*0158*/ 	.word	0x00000020


	//----- nvinfo : EIATTR_FRAME_SIZE
	.align		4
.L_98:
        /*015c*/ 	.byte	0x04, 0x11
        /*015e*/ 	.short	(.L_100 - .L_99)
	.align		4
.L_99:
        /*0160*/ 	.word	index@(_ZN2at6native29vectorized_elementwise_kernelILi8ENS0_13BinaryFunctorIaabZZZNS0_23logical_and_kernel_cudaERNS_14TensorIteratorEENKUlvE0_clEvENKUlvE0_clEvEUlaaE_EESt5arrayIPcLm3EEEEviT0_T1_)
        /*0164*/ 	.word	0x00000000


	//----- nvinfo : EIATTR_REGCOUNT
	.align		4
.L_100:
        /*0168*/ 	.byte	0x04, 0x2f
        /*016a*/ 	.short	(.L_102 - .L_101)
	.align		4
.L_101:
        /*016c*/ 	.word	index@(_ZN2at6native29vectorized_elementwise_kernelILi4ENS0_13BinaryFunctorIaabZZZNS0_23logical_and_kernel_cudaERNS_14TensorIteratorEENKUlvE0_clEvENKUlvE0_clEvEUlaaE_EESt5arrayIPcLm3EEEEviT0_T1_)
        /*0170*/ 	.word	0x00000020


	//----- nvinfo : EIATTR_FRAME_SIZE
	.align		4
.L_102:
        /*0174*/ 	.byte	0x04, 0x11
        /*0176*/ 	.short	(.L_104 - .L_103)
	.align		4
.L_103:
        /*0178*/ 	.word	index@(_ZN2at6native29vectorized_elementwise_kernelILi4ENS0_13BinaryFunctorIaabZZZNS0_23logical_and_kernel_cudaERNS_14TensorIteratorEENKUlvE0_clEvENKUlvE0_clEvEUlaaE_EESt5arrayIPcLm3EEEEviT0_T1_)
        /*017c*/ 	.word	0x00000000


	//----- nvinfo : EIATTR_REGCOUNT
	.align		4
.L_104:
        /*0180*/ 	.byte	0x04, 0x2f
        /*0182*/ 	.short	(.L_106 - .L_105)
	.align		4
.L_105:
        /*0184*/ 	.word	index@(_ZN2at6native29vectorized_elementwise_kernelILi2ENS0_13BinaryFunctorIaabZZZNS0_23logical_and_kernel_cudaERNS_14TensorIteratorEENKUlvE0_clEvENKUlvE0_clEvEUlaaE_EESt5arrayIPcLm3EEEEviT0_T1_)
        /*0188*/ 	.word	0x00000020


	//----- nvinfo : EIATTR_FRAME_SIZE
	.align		4
.L_106:
        /*018c*/ 	.byte	0x04, 0x11
        /*018e*/ 	.short	(.L_108 - .L_107)
	.align		4
.L_107:
        /*0190*/ 	.word	index@(_ZN2at6native29vectorized_elementwise_kernelILi2ENS0_13BinaryFunctorIaabZZZNS0_23logical_and_kernel_cudaERNS_14TensorIteratorEENKUlvE0_clEvENKUlvE0_clEvEUlaaE_EESt5arrayIPcLm3EEEEviT0_T1_)
        /*0194*/ 	.word	0x00000000


	//----- nvinfo : EIATTR_REGCOUNT
	.align		4
.L_108:
        /*0198*/ 	.byte	0x04, 0x2f
        /*019a*/ 	.short	(.L_110 - .L_109)
	.align		4
.L_109:
        /*019c*/ 	.word	index@(_ZN2at6native27unrolled_elementwise_kernelINS0_13BinaryFunctorIaabZZZNS0_23logical_and_kernel_cudaERNS_14TensorIteratorEENKUlvE0_clEvENKUlvE0_clEvEUlaaE_EESt5arrayIPcLm3EELi4E23TrivialOffsetCalculatorILi2EjESC_ILi1EjENS0_6memory15LoadWithoutCastENSF_16StoreWithoutCastEEEviT_T0_T2_T3_T4_T5_)
        /*01a0*/ 	.word	0x0000001c


	//----- nvinfo : EIATTR_FRAME_SIZE
	.align		4
.L_110:
        /*01a4*/ 	.byte	0x04, 0x11
        /*01a6*/ 	.short	(.L_112 - .L_111)
	.align		4
.L_111:
        /*01a8*/ 	.word	index@(_ZN2at6native27unrolled_elementwise_kernelINS0_13BinaryFunctorIaabZZZNS0_23logical_and_kernel_cudaERNS_14TensorIteratorEENKUlvE0_clEvENKUlvE0_clEvEUlaaE_EESt5arrayIPcLm3EELi4E23TrivialOffsetCalculatorILi2EjESC_ILi1EjENS0_6memory15LoadWithoutCastENSF_16StoreWithoutCastEEEviT_T0_T2_T3_T4_T5_)
        /*01ac*/ 	.word	0x00000000


	//----- nvinfo : EIATTR_REGCOUNT
	.align		4
.L_112:
        /*01b0*/ 	.byte	0x04, 0x2f
        /*01b2*/ 	.short	(.L_114 - .L_113)
	.align		4
.L_113:
        /*01b4*/ 	.word	index@(_ZN2at6native18elementwise_kernelILi128ELi4EZNS0_22gpu_kernel_impl_nocastINS0_13BinaryFunctorIaabZZZNS0_23logical_and_kernel_cudaERNS_14TensorIteratorEENKUlvE0_clEvENKUlvE0_clEvEUlaaE_EEEEvRNS_18TensorIteratorBaseERKT_EUliE_EEviT1_)
        /*01b8*/ 	.word	0x00000012


	//----- nvinfo : EIATTR_FRAME_SIZE
	.align		4
.L_114:
        /*01bc*/ 	.byte	0x04, 0x11
        /*01be*/ 	.short	(.L_116 - .L_115)
	.align		4
.L_115:
        /*01c0*/ 	.word	index@(_ZN2at6native18elementwise_kernelILi128ELi4EZNS0_22gpu_kernel_impl_nocastINS0_13BinaryFunctorIaabZZZNS0_23logical_and_kernel_cudaERNS_14TensorIteratorEENKUlvE0_clEvENKUlvE0_clEvEUlaaE_EEEEvRNS_18TensorIteratorBaseERKT_EUliE_EEviT1_)
        /*01c4*/ 	.word	0x00000000


	//----- nvinfo : EIATTR_REGCOUNT
	.align		4
.L_116:
        /*01c8*/ 	.byte	0x04, 0x2f
        /*01ca*/ 	.short	(.L_118 - .L_117)
	.align		4
.L_117:
        /*01cc*/ 	.word	index@(_ZN2at6native27unrolled_elementwise_kernelINS0_13BinaryFunctorIaabZZZNS0_23logical_and_kernel_cudaERNS_14TensorIteratorEENKUlvE0_clEvENKUlvE0_clEvEUlaaE_EESt5arrayIPcLm3EELi4E23TrivialOffsetCalculatorILi2EjESC_ILi1EjENS0_6memory12LoadWithCastILi2EEENSF_13StoreWithCastILi1EEEEEviT_T0_T2_T3_T4_T5_)
        /*01d0*/ 	.word	0x0000001f


	//----- nvinfo : EIATTR_FRAME_SIZE
	.align		4
.L_118:
        /*01d4*/ 	.byte	0x04, 0x11
        /*01d6*/ 	.short	(.L_120 - .L_119)
	.align		4
.L_119:
        /*01d8*/ 	.word	index@(_ZN2at6native27unrolled_elementwise_kernelINS0_13BinaryFunctorIaabZZZNS0_23logical_and_kernel_cudaERNS_14TensorIteratorEENKUlvE0_clEvENKUlvE0_clEvEUlaaE_EESt5arrayIPcLm3EELi4E23TrivialOffsetCalculatorILi2EjESC_ILi1EjENS0_6memory12LoadWithCastILi2EEENSF_13StoreWithCastILi1EEEEEviT_T0_T2_T3_T4_T5_)
        /*01dc*/ 	.word	0x00000000


	//----- nvinfo : EIATTR_REGCOUNT
	.align		4
.L_120:
        /*01e0*/ 	.byte	0x04, 0x2f
        /*01e2*/ 	.short	(.L_122 - .L_121)
	.align		4
.L_121:
        /*01e4*/ 	.word	index@(_ZN2at6native18elementwise_kernelILi128ELi4EZNS0_15gpu_kernel_implINS0_13BinaryFunctorIaabZZZNS0_23logical_and_kernel_cudaERNS_14TensorIteratorEENKUlvE0_clEvENKUlvE0_clEvEUlaaE_EEEEvRNS_18TensorIteratorBaseERKT_EUliE_EEviT1_)
        /*01e8*/ 	.word	0x0000001a


	//----- nvinfo : EIATTR_FRAME_SIZE
	.align		4
.L_122:
        /*01ec*/ 	.byte	0x04, 0x11
        /*01ee*/ 	.short	(.L_124 - .L_123)
	.align		4
.L_123:
        /*01f0*/ 	.word	index@(_ZN2at6native18elementwise_kernelILi128ELi4EZNS0_15gpu_kernel_implINS0_13BinaryFunctorIaabZZZNS0_23logical_and_kernel_cudaERNS_14TensorIteratorEENKUlvE0_clEvENKUlvE0_clEvEUlaaE_EEEEvRNS_18TensorIteratorBaseERKT_EUliE_EEviT1_)
        /*01f4*/ 	.word	0x00000000


	//----- nvinfo : EIATTR_REGCOUNT
	.align		4
.L_124:
        /*01f8*/ 	.byte	0x04, 0x2f
        /*01fa*/ 	.short	(.L_126 - .L_125)
	.align		4
.L_125:
        /*01fc*/ 	.word	index@(_ZN2at6native29vectorized_elementwise_kernelILi8ENS0_13AUnaryFunctorIaabZZZNS0_23logical_and_kernel_cudaERNS_14TensorIteratorEENKUlvE0_clEvENKUlvE0_clEvEUlaaE_EESt5arrayIPcLm2EEEEviT0_T1_)
        /*0200*/ 	.word	0x0000001e


	//----- nvinfo : EIATTR_FRAME_SIZE
	.align		4
.L_126:
        /*0204*/ 	.byte	0x04, 0x11
        /*0206*/ 	.short	(.L_128 - .L_127)
	.align		4
.L_127:
        /*0208*/ 	.word	index@(_ZN2at6native29vectorized_elementwise_kernelILi8ENS0_13AUnaryFunctorIaabZZZNS0_23logical_and_kernel_cudaERNS_14TensorIteratorEENKUlvE0_clEvENKUlvE0_clEvEUlaaE_EESt5arrayIPcLm2EEEEviT0_T1_)
        /*020c*/ 	.word	0x00000000


	//----- nvinfo : EIATTR_REGCOUNT
	.align		4
.L_128:
        /*0210*/ 	.byte	0x04, 0x2f
        /*0212*/ 	.short	(.L_130 - .L_129)
	.align		4
.L_129:
        /*0214*/ 	.word	index@(_ZN2at6native29vectorized_elementwise_kernelILi4ENS0_13AUnaryFunctorIaabZZZNS0_23logical_and_kernel_cudaERNS_14TensorIteratorEENKUlvE0_clEvENKUlvE0_clEvEUlaaE_EESt5arrayIPcLm2EEEEviT0_T1_)
        /*0218*/ 	.word	0x0000001e


	//----- nvinfo : EIATTR_FRAME_SIZE
	.align		4
.L_130:
        /*021c*/ 	.byte	0x04, 0x11
        /*021e*/ 	.short	(.L_132 - .L_131)
	.align		4
.L_131:
        /*0220*/ 	.word	index@(_ZN2at6native29vectorized_elementwise_kernelILi4ENS0_13AUnaryFunctorIaabZZZNS0_23logical_and_kernel_cudaERNS_14TensorIteratorEENKUlvE0_clEvENKUlvE0_clEvEUlaaE_EESt5arrayIPcLm2EEEEviT0_T1_)
        /*0224*/ 	.word	0x00000000


	//----- nvinfo : EIATTR_REGCOUNT
	.align		4
.L_132:
        /*0228*/ 	.byte	0x04, 0x2f
        /*022a*/ 	.short	(.L_134 - .L_133)
	.align		4
.L_133:
        /*022c*/ 	.word	index@(_ZN2at6native29vectorized_elementwise_kernelILi2ENS0_13AUnaryFunctorIaabZZZNS0_23logical_and_kernel_cudaERNS_14TensorIteratorEENKUlvE0_clEvENKUlvE0_clEvEUlaaE_EESt5arrayIPcLm2EEEEviT0_T1_)
        /*0230*/ 	.word	0x0000001e


	//----- nvinfo : EIATTR_FRAME_SIZE
	.align		4
.L_134:
        /*0234*/ 	.byte	0x04, 0x11
        /*0236*/ 	.short	(.L_136 - .L_135)
	.align		4
.L_135:
        /*0238*/ 	.word	index@(_ZN2at6native29vectorized_elementwise_kernelILi2ENS0_13AUnaryFunctorIaabZZZNS0_23logical_and_kernel_cudaERNS_14TensorIteratorEENKUlvE0_clEvENKUlvE0_clEvEUlaaE_EESt5arrayIPcLm2EEEEviT0_T1_)
        /*023c*/ 	.word	0x00000000


	//----- nvinfo : EIATTR_REGCOUNT
	.align		4
.L_136:
        /*0240*/ 	.byte	0x04, 0x2f
        /*0242*/ 	.short	(.L_138 - .L_137)
	.align		4
.L_137:
        /*0244*/ 	.word	index@(_ZN2at6native27unrolled_elementwise_kernelINS0_13AUnaryFunctorIaabZZZNS0_23logical_and_kernel_cudaERNS_14TensorIteratorEENKUlvE0_clEvENKUlvE0_clEvEUlaaE_EESt5arrayIPcLm2EELi4E23TrivialOffsetCalculatorILi1EjESD_NS0_6memory15LoadWithoutCastENSE_16StoreWithoutCastEEEviT_T0_T2_T3_T4_T5_)
        /*0248*/ 	.word	0x00000016


	//----- nvinfo : EIATTR_FRAME_SIZE
	.align		4
.L_138:
        /*024c*/ 	.byte	0x04, 0x11
        /*024e*/ 	.short	(.L_140 - .L_139)
	.align		4
.L_139:
        /*0250*/ 	.word	index@(_ZN2at6native27unrolled_elementwise_kernelINS0_13AUnaryFunctorIaabZZZNS0_23logical_and_kernel_cudaERNS_14TensorIteratorEENKUlvE0_clEvENKUlvE0_clEvEUlaaE_EESt5arrayIPcLm2EELi4E23TrivialOffsetCalculatorILi1EjESD_NS0_6memory15LoadWithoutCastENSE_16StoreWithoutCastEEEviT_T0_T2_T3_T4_T5_)
        /*0254*/ 	.word	0x00000000


	//----- nvinfo : EIATTR_REGCOUNT
	.align		4
.L_140:
        /*0258*/ 	.byte	0x04, 0x2f
        /*025a*/ 	.short	(.L_142 - .L_141)
	.align		4
.L_141:
        /*025c*/ 	.word	index@(_ZN2at6native18elementwise_kernelILi128ELi4EZNS0_22gpu_kernel_impl_nocastINS0_13AUnaryFunctorIaabZZZNS0_23logical_and_kernel_cudaERNS_14TensorIteratorEENKUlvE0_clEvENKUlvE0_clEvEUlaaE_EEEEvRNS_18TensorIteratorBaseERKT_EUliE_EEviT1_)
        /*0260*/ 	.word	0x00000012


	//----- nvinfo : EIATTR_FRAME_SIZE
	.align		4
.L_142:
        /*0264*/ 	.byte	0x04, 0x11
        /*0266*/ 	.short	(.L_144 - .L_143)
	.align		4
.L_143:
        /*0268*/ 	.word	index@(_ZN2at6native18elementwise_kernelILi128ELi4EZNS0_22gpu_kernel_impl_nocastINS0_13AUnaryFunctorIaabZZZNS0_23logical_and_kernel_cudaERNS_14TensorIteratorEENKUlvE0_clEvENKUlvE0_clEvEUlaaE_EEEEvRNS_18TensorIteratorBaseERKT_EUliE_EEviT1_)
        /*026c*/ 	.word	0x00000000


	//----- nvinfo : EIATTR_REGCOUNT
	.align		4
.L_144:
        /*0270*/ 	.byte	0x04, 0x2f
        /*0272*/ 	.short	(.L_146 - .L_145)
	.align		4
.L_145:
        /*0274*/ 	.word	index@(_ZN2at6native27unrolled_elementwise_kernelINS0_13AUnaryFunctorIaabZZZNS0_23logical_and_kernel_cudaERNS_14TensorIteratorEENKUlvE0_clEvENKUlvE0_clEvEUlaaE_EESt5arrayIPcLm2EELi4E23TrivialOffsetCalculatorILi1EjESD_NS0_6memory12LoadWithCastILi1EEENSE_13StoreWithCastILi1EEEEEviT_T0_T2_T3_T4_T5_)
        /*0278*/ 	.word	0x0000001d


	//----- nvinfo : EIATTR_FRAME_SIZE
	.align		4
.L_146:
        /*027c*/ 	.byte	0x04, 0x11
        /*027e*/ 	.short	(.L_148 - .L_147)
	.align		4
.L_147:
        /*0280*/ 	.word	index@(_ZN2at6native27unrolled_elementwise_kernelINS0_13AUnaryFunctorIaabZZZNS0_23logical_and_kernel_cudaERNS_14TensorIteratorEENKUlvE0_clEvENKUlvE0_clEvEUlaaE_EESt5arrayIPcLm2EELi4E23TrivialOffsetCalculatorILi1EjESD_NS0_6memory12LoadWithCastILi1EEENSE_13StoreWithCastILi1EEEEEviT_T0_T2_T3_T4_T5_)
        /*0284*/ 	.word	0x00000000


	//----- nvinfo : EIATTR_REGCOUNT
	.align		4
.L_148:
        /*0288*/ 	.byte	0x04, 0x2f
        /*028a*/ 	.short	(.L_150 - .L_149)
	.align		4
.L_149:
        /*028c*/ 	.word	index@(_ZN2at6native18elementwise_kernelILi128ELi4EZNS0_15gpu_kernel_implINS0_13AUnaryFunctorIaabZZZNS0_23logical_and_kernel_cudaERNS_14TensorIteratorEENKUlvE0_clEvENKUlvE0_clEvEUlaaE_EEEEvRNS_18TensorIteratorBaseERKT_EUliE_EEviT1_)
        /*0290*/ 	.word	0x0000001a


	//----- nvinfo : EIATTR_FRAME_SIZE
	.align		4
.L_150:
        /*0294*/ 	.byte	0x04, 0x11
        /*0296*/ 	.short	(.L_152 - .L_151)
	.align		4
.L_151:
        /*0298*/ 	.word	index@(_ZN2at6native18elementwise_kernelILi128ELi4EZNS0_15gpu_kernel_implINS0_13AUnaryFunctorIaabZZZNS0_23logical_and_kernel_cudaERNS_14TensorIteratorEENKUlvE0_clEvENKUlvE0_clEvEUlaaE_EEEEvRNS_18TensorIteratorBaseERKT_EUliE_EEviT1_)
        /*029c*/ 	.word	0x00000000


	//----- nvinfo : EIATTR_REGCOUNT
	.align		4
.L_152:
        /*02a0*/ 	.byte	0x04, 0x2f
        /*02a2*/ 	.short	(.L_154 - .L_153)
	.align		4
.L_153:
        /*02a4*/ 	.word	index@(_ZN2at6native29vectorized_elementwise_kernelILi8ENS0_13BinaryFunctorIiibZZZNS0_23logical_and_kernel_cudaERNS_14TensorIteratorEENKUlvE0_clEvENKUlvE1_clEvEUliiE_EESt5arrayIPcLm3EEEEviT0_T1_)
        /*02a8*/ 	.word	0x00000020


	//----- nvinfo : EIATTR_FRAME_SIZE
	.align		4
.L_154:
        /*02ac*/ 	.byte	0x04, 0x11
        /*02ae*/ 	.short	(.L_156 - .L_155)
	.align		4
.L_155:
        /*02b0*/ 	.word	index@(_ZN2at6native29vectorized_elementwise_kernelILi8ENS0_13BinaryFunctorIiibZZZNS0_23logical_and_kernel_cudaERNS_14TensorIteratorEENKUlvE0_clEvENKUlvE1_clEvEUliiE_EESt5arrayIPcLm3EEEEviT0_T1_)
        /*02b4*/ 	.word	0x00000000


	//----- nvinfo : EIATTR_REGCOUNT
	.align		4
.L_156:
        /*02b8*/ 	.byte	0x04, 0x2f
        /*02ba*/ 	.short	(.L_158 - .L_157)
	.align		4
.L_157:
        /*02bc*/ 	.word	index@(_ZN2at6native29vectorized_elementwise_kernelILi4ENS0_13BinaryFunctorIiibZZZNS0_23logical_and_kernel_cudaERNS_14TensorIteratorEENKUlvE0_clEvENKUlvE1_clEvEUliiE_EESt5arrayIPcLm3EEEEviT0_T1_)
        /*02c0*/ 	.word	0x00000020


	//----- nvinfo : EIATTR_FRAME_SIZE
	.align		4
.L_158:
        /*02c4*/ 	.byte	0x04, 0x11
        /*02c6*/ 	.short	(.L_160 - .L_159)
	.align		4
.L_159:
        /*02c8*/ 	.word	index@(_ZN2at6native29vectorized_elementwise_kernelILi4ENS0_13BinaryFunctorIiibZZZNS0_23logical_and_kernel_cudaERNS_14TensorIteratorEENKUlvE0_clEvENKUlvE1_clEvEUliiE_EESt5arrayIPcLm3EEEEviT0_T1_)
        /*02cc*/ 	.word	0x00000000


	//----- nvinfo : EIATTR_REGCOUNT
	.align		4
.L_160:
        /*02d0*/ 	.byte	0x04, 0x2f
        /*02d2*/ 	.short	(.L_162 - .L_161)
	.align		4
.L_161:
        /*02d4*/ 	.word	index@(_ZN2at6native29vectorized_elementwise_kernelILi2ENS0_13BinaryFunctorIiibZZZNS0_23logical_and_kernel_cudaERNS_14TensorIteratorEENKUlvE0_clEvENKUlvE1_clEvEUliiE_EESt5arrayIPcLm3EEEEviT0_T1_)
        /*02d8*/ 	.word	0x00000020


	//----- nvinfo : EIATTR_FRAME_SIZE
	.align		4
.L_162:
        /*02dc*/ 	.byte	0x04, 0x11
        /*02de*/ 	.short	(.L_164 - .L_163)
	.align		4
.L_163:
        /*02e0*/ 	.word	index@(_ZN2at6native29vectorized_elementwise_kernelILi2ENS0_13BinaryFunctorIiibZZZNS0_23logical_and_kernel_cudaERNS_14TensorIteratorEENKUlvE0_clEvENKUlvE1_clEvEUliiE_EESt5arrayIPcLm3EEEEviT0_T1_)
        /*02e4*/ 	.word	0x00000000


	//----- nvinfo : EIATTR_REGCOUNT
	.align		4
.L_164:
        /*02e8*/ 	.byte	0x04, 0x2f
        /*02ea*/ 	.short	(.L_166 - .L_165)
	.align		4
.L_165:
        /*02ec*/ 	.word	index@(_ZN2at6native27unrolled_elementwise_kernelINS0_13BinaryFunctorIiibZZZNS0_23logical_and_kernel_cudaERNS_14TensorIteratorEENKUlvE0_clEvENKUlvE1_clEvEUliiE_EESt5arrayIPcLm3EELi4E23TrivialOffsetCalculatorILi2EjESC_ILi1EjENS0_6memory15LoadWithoutCastENSF_16StoreWithoutCastEEEviT_T0_T2_T3_T4_T5_)
        /*02f0*/ 	.word	0x0000001e


	//----- nvinfo : EIATTR_FRAME_SIZE
	.align		4
.L_166:
        /*02f4*/ 	.byte	0x04, 0x11
        /*02f6*/ 	.short	(.L_168 - .L_167)
	.align		4
.L_167:
        /*02f8*/ 	.word	index@(_ZN2at6native27unrolled_elementwise_kernelINS0_13BinaryFunctorIiibZZZNS0_23logical_and_kernel_cudaERNS_14TensorIteratorEENKUlvE0_clEvENKUlvE1_clEvEUliiE_EESt5arrayIPcLm3EELi4E23TrivialOffsetCalculatorILi2EjESC_ILi1EjENS0_6memory15LoadWithoutCastENSF_16StoreWithoutCastEEEviT_T0_T2_T3_T4_T5_)
        /*02fc*/ 	.word	0x00000000


	//----- nvinfo : EIATTR_REGCOUNT
	.align		4
.L_168:
        /*0300*/ 	.byte	0x04, 0x2f
        /*0302*/ 	.short	(.L_170 - .L_169)
	.align		4
.L_169:
        /*0304*/ 	.word	index@(_ZN2at6native18elementwise_kernelILi128ELi4EZNS0_22gpu_kernel_impl_nocastINS0_13BinaryFunctorIiibZZZNS0_23logical_and_kernel_cudaERNS_14TensorIteratorEENKUlvE0_clEvENKUlvE1_clEvEUliiE_EEEEvRNS_18TensorIteratorBaseERKT_EUliE_EEviT1_)
        /*0308*/ 	.word	0x00000012


	//----- nvinfo : EIATTR_FRAME_SIZE
	.align		4
.L_170:
        /*030c*/ 	.byte	0x04, 0x11
        /*030e*/ 	.short	(.L_172 - .L_171)
	.align		4
.L_171:
        /*0310*/ 	.word	index@(_ZN2at6native18elementwise_kernelILi128ELi4EZNS0_22gpu_kernel_impl_nocastINS0_13BinaryFunctorIiibZZZNS0_23logical_and_kernel_cudaERNS_14TensorIteratorEENKUlvE0_clEvENKUlvE1_clEvEUliiE_EEEEvRNS_18TensorIteratorBaseERKT_EUliE_EEviT1_)
        /*0314*/ 	.word	0x00000000


	//----- nvinfo : EIATTR_REGCOUNT
	.align		4
.L_172:
        /*0318*/ 	.byte	0x04, 0x2f
        /*031a*/ 	.short	(.L_174 - .L_173)
	.align		4
.L_173:
        /*031c*/ 	.word	index@(_ZN2at6native27unrolled_elementwise_kernelINS0_13BinaryFunctorIiibZZZNS0_23logical_and_kernel_cudaERNS_14TensorIteratorEENKUlvE0_clEvENKUlvE1_clEvEUliiE_EESt5arrayIPcLm3EELi4E23TrivialOffsetCalculatorILi2EjESC_ILi1EjENS0_6memory12LoadWithCastILi2EEENSF_13StoreWithCastILi1EEEEEviT_T0_T2_T3_T4_T5_)
        /*0320*/ 	.word	0x0000001f


	//----- nvinfo : EIATTR_FRAME_SIZE
	.align		4
.L_174:
        /*0324*/ 	.byte	0x04, 0x11
        /*0326*/ 	.short	(.L_176 - .L_175)
	.align		4
.L_175:
        /*0328*/ 	.word	index@(_ZN2at6native27unrolled_elementwise_kernelINS0_13BinaryFunctorIiibZZZNS0_23logical_and_kernel_cudaERNS_14TensorIteratorEENKUlvE0_clEvENKUlvE1_clEvEUliiE_EESt5arrayIPcLm3EELi4E23TrivialOffsetCalculatorILi2EjESC_ILi1EjENS0_6memory12LoadWithCastILi2EEENSF_13StoreWithCastILi1EEEEEviT_T0_T2_T3_T4_T5_)
        /*032c*/ 	.word	0x00000000


	//----- nvinfo : EIATTR_REGCOUNT
	.align		4
.L_176:
        /*0330*/ 	.byte	0x04, 0x2f
        /*0332*/ 	.short	(.L_178 - .L_177)
	.align		4
.L_177:
        /*0334*/ 	.word	index@(_ZN2at6native18elementwise_kernelILi128ELi4EZNS0_15gpu_kernel_implINS0_13BinaryFunctorIiibZZZNS0_23logical_and_kernel_cudaERNS_14TensorIteratorEENKUlvE0_clEvENKUlvE1_clEvEUliiE_EEEEvRNS_18TensorIteratorBaseERKT_EUliE_EEviT1_)
        /*0338*/ 	.word	0x0000001a


	//----- nvinfo : EIATTR_FRAME_SIZE
	.align		4
.L_178:
        /*033c*/ 	.byte	0x04, 0x11
        /*033e*/ 	.short	(.L_180 - .L_179)
	.align		4
.L_179:
        /*0340*/ 	.word	index@(_ZN2at6native18elementwise_kernelILi128ELi4EZNS0_15gpu_kernel_implINS0_13BinaryFunctorIiibZZZNS0_23logical_and_kernel_cudaERNS_14TensorIteratorEENKUlvE0_clEvENKUlvE1_clEvEUliiE_EEEEvRNS_18TensorIteratorBaseERKT_EUliE_EEviT1_)
        /*0344*/ 	.word	0x00000000


	//----- nvinfo : EIATTR_REGCOUNT
	.align		4
.L_180:
        /*0348*/ 	.byte	0x04, 0x2f
        /*034a*/ 	.short	(.L_182 - .L_181)
	.align		4
.L_181:
        /*034c*/ 	.word	index@(_ZN2at6native29vectorized_elementwise_kernelILi8ENS0_13AUnaryFunctorIiibZZZNS0_23logical_and_kernel_cudaERNS_14TensorIteratorEENKUlvE0_clEvENKUlvE1_clEvEUliiE_EESt5arrayIPcLm2EEEEviT0_T1_)
        /*0350*/ 	.word	0x00000020


	//----- nvinfo : EIATTR_FRAME_SIZE
	.align		4
.L_182:
        /*0354*/ 	.byte	0x04, 0x11
        /*0356*/ 	.short	(.L_184 - .L_183)
	.align		4
.L_183:
        /*0358*/ 	.word	index@(_ZN2at6native29vectorized_elementwise_kernelILi8ENS0_13AUnaryFunctorIiibZZZNS0_23logical_and_kernel_cudaERNS_14TensorIteratorEENKUlvE0_clEvENKUlvE1_clEvEUliiE_EESt5arrayIPcLm2EEEEviT0_T1_)
        /*035c*/ 	.word	0x00000000


	//----- nvinfo : EIATTR_REGCOUNT
	.align		4
.L_184:
        /*0360*/ 	.byte	0x04, 0x2f
        /*0362*/ 	.short	(.L_186 - .L_185)
	.align		4
.L_185:
        /*0364*/ 	.word	index@(_ZN2at6native29vectorized_elementwise_kernelILi4ENS0_13AUnaryFunctorIiibZZZNS0_23logical_and_kernel_cudaERNS_14TensorIteratorEENKUlvE0_clEvENKUlvE1_clEvEUliiE_EESt5arrayIPcLm2EEEEviT0_T1_)
        /*0368*/ 	.word	0x00000020


	//----- nvinfo : EIATTR_FRAME_SIZE
	.align		4
.L_186:
        /*036c*/ 	.byte	0x04, 0x11
        /*036e*/ 	.short	(.L_188 - .L_187)
	.align		4
.L_187:
        /*0370*/ 	.word	index@(_ZN2at6native29vectorized_elementwise_kernelILi4ENS0_13AUnaryFunctorIiibZZZNS0_23logical_and_kernel_cudaERNS_14TensorIteratorEENKUlvE0_clEvENKUlvE1_clEvEUliiE_EESt5arrayIPcLm2EEEEviT0_T1_)
        /*0374*/ 	.word	0x00000000


	//----- nvinfo : EIATTR_REGCOUNT
	.align		4
.L_188:
        /*0378*/ 	.byte	0x04, 0x2f
        /*037a*/ 	.short	(.L_190 - .L_189)
	.align		4
.L_189:
        /*037c*/ 	.word	index@(_ZN2at6native29vectorized_elementwise_kernelILi2ENS0_13AUnaryFunctorIiibZZZNS0_23logical_and_kernel_cudaERNS_14TensorIteratorEENKUlvE0_clEvENKUlvE1_clEvEUliiE_EESt5arrayIPcLm2EEEEviT0_T1_)
        /*0380*/ 	.word	0x00000020


	//----- nvinfo : EIATTR_FRAME_SIZE
	.align		4
.L_190:
        /*0384*/ 	.byte	0x04, 0x11
        /*0386*/ 	.short	(.L_192 - .L_191)
	.align		4
.L_191:
        /*0388*/ 	.word	index@(_ZN2at6native29vectorized_elementwise_kernelILi2ENS0_13AUnaryFunctorIiibZZZNS0_23logical_and_kernel_cudaERNS_14TensorIteratorEENKUlvE0_clEvENKUlvE1_clEvEUliiE_EESt5arrayIPcLm2EEEEviT0_T1_)
        /*038c*/ 	.word	0x00000000


	//----- nvinfo : EIATTR_REGCOUNT
	.align		4
.L_192:
        /*0390*/ 	.byte	0x04, 0x2f
        /*0392*/ 	.short	(.L_194 - .L_193)
	.align		4
.L_193:
        /*0394*/ 	.word	index@(_ZN2at6native27unrolled_elementwise_kernelINS0_13AUnaryFunctorIiibZZZNS0_23logical_and_kernel_cudaERNS_14TensorIteratorEENKUlvE0_clEvENKUlvE1_clEvEUliiE_EESt5arrayIPcLm2EELi4E23TrivialOffsetCalculatorILi1EjESD_NS0_6memory15LoadWithoutCastENSE_16StoreWithoutCastEEEviT_T0_T2_T3_T4_T5_)
        /*0398*/ 	.word	0x00000016


	//----- nvinfo : EIATTR_FRAME_SIZE
	.align		4
.L_194:
        /*039c*/ 	.byte	0x04, 0x11
        /*039e*/ 	.short	(.L_196 - .L_195)
	.align		4
.L_195:
        /*03a0*/ 	.word	index@(_ZN2at6native27unrolled_elementwise_kernelINS0_13AUnaryFunctorIiibZZZNS0_23logical_and_kernel_cudaERNS_14TensorIteratorEENKUlvE0_clEvENKUlvE1_clEvEUliiE_EESt5arrayIPcLm2EELi4E23TrivialOffsetCalculatorILi1EjESD_NS0_6memory15LoadWithoutCastENSE_16StoreWithoutCastEEEviT_T0_T2_T3_T4_T5_)
        /*03a4*/ 	.word	0x00000000


	//----- nvinfo : EIATTR_REGCOUNT
	.align		4
.L_196:
        /*03a8*/ 	.byte	0x04, 0x2f
        /*03aa*/ 	.short	(.L_198 - .L_197)
	.align		4
.L_197:
        /*03ac*/ 	.word	index@(_ZN2at6native18elementwise_kernelILi128ELi4EZNS0_22gpu_kernel_impl_nocastINS0_13AUnaryFunctorIiibZZZNS0_23logical_and_kernel_cudaERNS_14TensorIteratorEENKUlvE0_clEvENKUlvE1_clEvEUliiE_EEEEvRNS_18TensorIteratorBaseERKT_EUliE_EEviT1_)
        /*03b0*/ 	.word	0x00000012


	//----- nvinfo : EIATTR_FRAME_SIZE
	.align		4
.L_198:
        /*03b4*/ 	.byte	0x04, 0x11
        /*03b6*/ 	.short	(.L_200 - .L_199)
	.align		4
.L_199:
        /*03b8*/ 	.word	index@(_ZN2at6native18elementwise_kernelILi128ELi4EZNS0_22gpu_kernel_impl_nocastINS0_13AUnaryFunctorIiibZZZNS0_23logical_and_kernel_cudaERNS_14TensorIteratorEENKUlvE0_clEvENKUlvE1_clEvEUliiE_EEEEvRNS_18TensorIteratorBaseERKT_EUliE_EEviT1_)
        /*03bc*/ 	.word	0x00000000


	//----- nvinfo : EIATTR_REGCOUNT
	.align		4
.L_200:
        /*03c0*/ 	.byte	0x04, 0x2f
        /*03c2*/ 	.short	(.L_202 - .L_201)
	.align		4
.L_201:
        /*03c4*/ 	.word	index@(_ZN2at6native27unrolled_elementwise_kernelINS0_13AUnaryFunctorIiibZZZNS0_23logical_and_kernel_cudaERNS_14TensorIteratorEENKUlvE0_clEvENKUlvE1_clEvEUliiE_EESt5arrayIPcLm2EELi4E23TrivialOffsetCalculatorILi1EjESD_NS0_6memory12LoadWithCastILi1EEENSE_13StoreWithCastILi1EEEEEviT_T0_T2_T3_T4_T5_)
        /*03c8*/ 	.word	0x0000001d


	//----- nvinfo : EIATTR_FRAME_SIZE
	.align		4
.L_202:
        /*03cc*/ 	.byte	0x04, 0x11
        /*03ce*/ 	.short	(.L_204 - .L_203)
	.align		4
.L_203:
        /*03d0*/ 	.word	index@(_ZN2at6native27unrolled_elementwise_kernelINS0_13AUnaryFunctorIiibZZZNS0_23logical_and_kernel_cudaERNS_14TensorIteratorEENKUlvE0_clEvENKUlvE1_clEvEUliiE_EESt5arrayIPcLm2EELi4E23TrivialOffsetCalculatorILi1EjESD_NS0_6memory12LoadWithCastILi1EEENSE_13StoreWithCastILi1EEEEEviT_T0_T2_T3_T4_T5_)
        /*03d4*/ 	.word	0x00000000


	//----- nvinfo : EIATTR_REGCOUNT
	.align		4
.L_204:
        /*03d8*/ 	.byte	0x04, 0x2f
        /*03da*/ 	.short	(.L_206 - .L_205)
	.align		4
.L_205:
        /*03dc*/ 	.word	index@(_ZN2at6native18elementwise_kernelILi128ELi4EZNS0_15gpu_kernel_implINS0_13AUnaryFunctorIiibZZZNS0_23logical_and_kernel_cudaERNS_14TensorIteratorEENKUlvE0_clEvENKUlvE1_clEvEUliiE_EEEEvRNS_18TensorIteratorBaseERKT_EUliE_EEviT1_)
        /*03e0*/ 	.word	0x0000001a


	//----- nvinfo : EIATTR_FRAME_SIZE
	.align		4
.L_206:
        /*03e4*/ 	.byte	0x04, 0x11
        /*03e6*/ 	.short	(.L_208 - .L_207)
	.align		4
.L_207:
        /*03e8*/ 	.word	index@(_ZN2at6native18elementwise_kernelILi128ELi4EZNS0_15gpu_kernel_implINS0_13AUnaryFunctorIiibZZZNS0_23logical_and_kernel_cudaERNS_14TensorIteratorEENKUlvE0_clEvENKUlvE1_clEvEUliiE_EEEEvRNS_18TensorIteratorBaseERKT_EUliE_EEviT1_)
        /*03ec*/ 	.word	0x00000000


	//----- nvinfo : EIATTR_REGCOUNT
	.align		4
.L_208:
        /*03f0*/ 	.byte	0x04, 0x2f
        /*03f2*/ 	.short	(.L_210 - .L_209)
	.align		4
.L_209:
        /*03f4*/ 	.word	index@(_ZN2at6native29vectorized_elementwise_kernelILi8ENS0_13BinaryFunctorIllbZZZNS0_23logical_and_kernel_cudaERNS_14TensorIteratorEENKUlvE0_clEvENKUlvE2_clEvEUlllE_EESt5arrayIPcLm3EEEEviT0_T1_)
        /*03f8*/ 	.word	0x00000020


	//----- nvinfo : EIATTR_FRAME_SIZE
	.align		4
.L_210:
        /*03fc*/ 	.byte	0x04, 0x11
        /*03fe*/ 	.short	(.L_212 - .L_211)
	.align		4
.L_211:
        /*0400*/ 	.word	index@(_ZN2at6native29vectorized_elementwise_kernelILi8ENS0_13BinaryFunctorIllbZZZNS0_23logical_and_kernel_cudaERNS_14TensorIteratorEENKUlvE0_clEvENKUlvE2_clEvEUlllE_EESt5arrayIPcLm3EEEEviT0_T1_)
        /*0404*/ 	.word	0x00000000


	//----- nvinfo : EIATTR_REGCOUNT
	.align		4
.L_212:
        /*0408*/ 	.byte	0x04, 0x2f
        /*040a*/ 	.short	(.L_214 - .L_213)
	.align		4
.L_213:
        /*040c*/ 	.word	index@(_ZN2at6native29vectorized_elementwise_kernelILi4ENS0_13BinaryFunctorIllbZZZNS0_23logical_and_kernel_cudaERNS_14TensorIteratorEENKUlvE0_clEvENKUlvE2_clEvEUlllE_EESt5arrayIPcLm3EEEEviT0_T1_)
        /*0410*/ 	.word	0x00000020


	//----- nvinfo : EIATTR_FRAME_SIZE
	.align		4
.L_214:
        /*0414*/ 	.byte	0x04, 0x11
        /*0416*/ 	.short	(.L_216 - .L_215)
	.align		4
.L_215:
        /*0418*/ 	.word	index@(_ZN2at6native29vectorized_elementwise_kernelILi4ENS0_13BinaryFunctorIllbZZZNS0_23logical_and_kernel_cudaERNS_14TensorIteratorEENKUlvE0_clEvENKUlvE2_clEvEUlllE_EESt5arrayIPcLm3EEEEviT0_T1_)
        /*041c*/ 	.word	0x00000000


	//----- nvinfo : EIATTR_REGCOUNT
	.align		4
.L_216:
        /*0420*/ 	.byte	0x04, 0x2f
        /*0422*/ 	.short	(.L_218 - .L_217)
	.align		4
.L_217:
        /*0424*/ 	.word	index@(_ZN2at6native29vectorized_elementwise_kernelILi2ENS0_13BinaryFunctorIllbZZZNS0_23logical_and_kernel_cudaERNS_14TensorIteratorEENKUlvE0_clEvENKUlvE2_clEvEUlllE_EESt5arrayIPcLm3EEEEviT0_T1_)
        /*0428*/ 	.word	0x00000020


	//----- nvinfo : EIATTR_FRAME_SIZE
	.align		4
.L_218:
        /*042c*/ 	.byte	0x04, 0x11
        /*042e*/ 	.short	(.L_220 - .L_219)
	.align		4
.L_219:
        /*0430*/ 	.word	index@(_ZN2at6native29vectorized_elementwise_kernelILi2ENS0_13BinaryFunctorIllbZZZNS0_23logical_and_kernel_cudaERNS_14TensorIteratorEENKUlvE0_clEvENKUlvE2_clEvEUlllE_EESt5arrayIPcLm3EEEEviT0_T1_)
        /*0434*/ 	.word	0x00000000


	//----- nvinfo : EIATTR_REGCOUNT
	.align		4
.L_220:
        /*0438*/ 	.byte	0x04, 0x2f
        /*043a*/ 	.short	(.L_222 - .L_221)
	.align		4
.L_221:
        /*043c*/ 	.word	index@(_ZN2at6native27unrolled_elementwise_kernelINS0_13BinaryFunctorIllbZZZNS0_23logical_and_kernel_cudaERNS_14TensorIteratorEENKUlvE0_clEvENKUlvE2_clEvEUlllE_EESt5arrayIPcLm3EELi4E23TrivialOffsetCalculatorILi2EjESC_ILi1EjENS0_6memory15LoadWithoutCastENSF_16StoreWithoutCastEEEviT_T0_T2_T3_T4_T5_)
        /*0440*/ 	.word	0x00000016


	//----- nvinfo : EIATTR_FRAME_SIZE
	.align		4
.L_222:
        /*0444*/ 	.byte	0x04, 0x11
        /*0446*/ 	.short	(.L_224 - .L_223)
	.align		4
.L_223:
        /*0448*/ 	.word	index@(_ZN2at6native27unrolled_elementwise_kernelINS0_13BinaryFunctorIllbZZZNS0_23logical_and_kernel_cudaERNS_14TensorIteratorEENKUlvE0_clEvENKUlvE2_clEvEUlllE_EESt5arrayIPcLm3EELi4E23TrivialOffsetCalculatorILi2EjESC_ILi1EjENS0_6memory15LoadWithoutCastENSF_16StoreWithoutCastEEEviT_T0_T2_T3_T4_T5_)
        /*044c*/ 	.word	0x00000000


	//----- nvinfo : EIATTR_REGCOUNT
	.align		4
.L_224:
        /*0450*/ 	.byte	0x04, 0x2f
        /*0452*/ 	.short	(.L_226 - .L_225)
	.align		4
.L_225:
        /*0454*/ 	.word	index@(_ZN2at6native18elementwise_kernelILi128ELi4EZNS0_22gpu_kernel_impl_nocastINS0_13BinaryFunctorIllbZZZNS0_23logical_and_kernel_cudaERNS_14TensorIteratorEENKUlvE0_clEvENKUlvE2_clEvEUlllE_EEEEvRNS_18TensorIteratorBaseERKT_EUliE_EEviT1_)
        /*0458*/ 	.word	0x00000012


	//----- nvinfo : EIATTR_FRAME_SIZE
	.align		4
.L_226:
        /*045c*/ 	.byte	0x04, 0x11
        /*045e*/ 	.short	(.L_228 - .L_227)
	.align		4
.L_227:
        /*0460*/ 	.word	index@(_ZN2at6native18elementwise_kernelILi128ELi4EZNS0_22gpu_kernel_impl_nocastINS0_13BinaryFunctorIllbZZZNS0_23logical_and_kernel_cudaERNS_14TensorIteratorEENKUlvE0_clEvENKUlvE2_clEvEUlllE_EEEEvRNS_18TensorIteratorBaseERKT_EUliE_EEviT1_)
        /*0464*/ 	.word	0x00000000


	//----- nvinfo : EIATTR_REGCOUNT
	.align		4
.L_228:
        /*0468*/ 	.byte	0x04, 0x2f
        /*046a*/ 	.short	(.L_230 - .L_229)
	.align		4
.L_229:
        /*046c*/ 	.word	index@(_ZN2at6native27unrolled_elementwise_kernelINS0_13BinaryFunctorIllbZZZNS0_23logical_and_kernel_cudaERNS_14TensorIteratorEENKUlvE0_clEvENKUlvE2_clEvEUlllE_EESt5arrayIPcLm3EELi4E23TrivialOffsetCalculatorILi2EjESC_ILi1EjENS0_6memory12LoadWithCastILi2EEENSF_13StoreWithCastILi1EEEEEviT_T0_T2_T3_T4_T5_)
        /*0470*/ 	.word	0x00000028


	//----- nvinfo : EIATTR_FRAME_SIZE
	.align		4
.L_230:
        /*0474*/ 	.byte	0x04, 0x11
        /*0476*/ 	.short	(.L_232 - .L_231)
	.align		4
.L_231:
        /*0478*/ 	.word	index@(_ZN2at6native27unrolled_elementwise_kernelINS0_13BinaryFunctorIllbZZZNS0_23logical_and_kernel_cudaERNS_14TensorIteratorEENKUlvE0_clEvENKUlvE2_clEvEUlllE_EESt5arrayIPcLm3EELi4E23TrivialOffsetCalculatorILi2EjESC_ILi1EjENS0_6memory12LoadWithCastILi2EEENSF_13StoreWithCastILi1EEEEEviT_T0_T2_T3_T4_T5_)
        /*047c*/ 	.word	0x00000000


	//----- nvinfo : EIATTR_REGCOUNT
	.align		4
.L_232:
        /*0480*/ 	.byte	0x04, 0x2f
        /*0482*/ 	.short	(.L_234 - .L_233)
	.align		4
.L_233:
        /*0484*/ 	.word	index@(_ZN2at6native18elementwise_kernelILi128ELi4EZNS0_15gpu_kernel_implINS0_13BinaryFunctorIllbZZZNS0_23logical_and_kernel_cudaERNS_14TensorIteratorEENKUlvE0_clEvENKUlvE2_clEvEUlllE_EEEEvRNS_18TensorIteratorBaseERKT_EUliE_EEviT1_)
        /*0488*/ 	.word	0x0000001c


	//----- nvinfo : EIATTR_FRAME_SIZE
	.align		4
.L_234:
        /*048c*/ 	.byte	0x04, 0x11
        /*048e*/ 	.short	(.L_236 - .L_235)
	.align		4
.L_235:
        /*0490*/ 	.word	index@(_ZN2at6native18elementwise_kernelILi128ELi4EZNS0_15gpu_kernel_implINS0_13BinaryFunctorIllbZZZNS0_23logical_and_kernel_cudaERNS_14TensorIteratorEENKUlvE0_clEvENKUlvE2_clEvEUlllE_EEEEvRNS_18TensorIteratorBaseERKT_EUliE_EEviT1_)
        /*0494*/ 	.word	0x00000000


	//----- nvinfo : EIATTR_REGCOUNT
	.align		4
.L_236:
        /*0498*/ 	.byte	0x04, 0x2f
        /*049a*/ 	.short	(.L_238 - .L_237)
	.align		4
.L_237:
        /*049c*/ 	.word	index@(_ZN2at6native29vectorized_elementwise_kernelILi8ENS0_13AUnaryFunctorIllbZZZNS0_23logical_and_kernel_cudaERNS_14TensorIteratorEENKUlvE0_clEvENKUlvE2_clEvEUlllE_EESt5arrayIPcLm2EEEEviT0_T1_)
        /*04a0*/ 	.word	0x00000020


	//----- nvinfo : EIATTR_FRAME_SIZE
	.align		4
.L_238:
        /*04a4*/ 	.byte	0x04, 0x11
        /*04a6*/ 	.short	(.L_240 - .L_239)
	.align		4
.L_239:
        /*04a8*/ 	.word	index@(_ZN2at6native29vectorized_elementwise_kernelILi8ENS0_13AUnaryFunctorIllbZZZNS0_23logical_and_kernel_cudaERNS_14TensorIteratorEENKUlvE0_clEvENKUlvE2_clEvEUlllE_EESt5arrayIPcLm2EEEEviT0_T1_)
        /*04ac*/ 	.word	0x00000000


	//----- nvinfo : EIATTR_REGCOUNT
	.align		4
.L_240:
        /*04b0*/ 	.byte	0x04, 0x2f
        /*04b2*/ 	.short	(.L_242 - .L_241)
	.align		4
.L_241:
        /*04b4*/ 	.word	index@(_ZN2at6native29vectorized_elementwise_kernelILi4ENS0_13AUnaryFunctorIllbZZZNS0_23logical_and_kernel_cudaERNS_14TensorIteratorEENKUlvE0_clEvENKUlvE2_clEvEUlllE_EESt5arrayIPcLm2EEEEviT0_T1_)
        /*04b8*/ 	.word	0x00000020


	//----- nvinfo : EIATTR_FRAME_SIZE
	.align		4
.L_242:
        /*04bc*/ 	.byte	0x04, 0x11
        /*04be*/ 	.short	(.L_244 - .L_243)
	.align		4
.L_243:
        /*04c0*/ 	.word	index@(_ZN2at6native29vectorized_elementwise_kernelILi4ENS0_13AUnaryFunctorIllbZZZNS0_23logical_and_kernel_cudaERNS_14TensorIteratorEENKUlvE0_clEvENKUlvE2_clEvEUlllE_EESt5arrayIPcLm2EEEEviT0_T1_)
        /*04c4*/ 	.word	0x00000000


	//----- nvinfo : EIATTR_REGCOUNT
	.align		4
.L_244:
        /*04c8*/ 	.byte	0x04, 0x2f
        /*04ca*/ 	.short	(.L_246 - .L_245)
	.align		4
.L_245:
        /*04cc*/ 	.word	index@(_ZN2at6native29vectorized_elementwise_kernelILi2ENS0_13AUnaryFunctorIllbZZZNS0_23logical_and_kernel_cudaERNS_14TensorIteratorEENKUlvE0_clEvENKUlvE2_clEvEUlllE_EESt5arrayIPcLm2EEEEviT0_T1_)
        /*04d0*/ 	.word	0x00000020


	//----- nvinfo : EIATTR_FRAME_SIZE
	.align		4
.L_246:
        /*04d4*/ 	.byte	0x04, 0x11
        /*04d6*/ 	.short	(.L_248 - .L_247)
	.align		4
.L_247:
        /*04d8*/ 	.word	index@(_ZN2at6native29vectorized_elementwise_kernelILi2ENS0_13AUnaryFunctorIllbZZZNS0_23logical_and_kernel_cudaERNS_14TensorIteratorEENKUlvE0_clEvENKUlvE2_clEvEUlllE_EESt5arrayIPcLm2EEEEviT0_T1_)
        /*04dc*/ 	.word	0x00000000


	//----- nvinfo : EIATTR_REGCOUNT
	.align		4
.L_248:
        /*04e0*/ 	.byte	0x04, 0x2f
        /*04e2*/ 	.short	(.L_250 - .L_249)
	.align		4
.L_249:
        /*04e4*/ 	.word	index@(_ZN2at6native27unrolled_elementwise_kernelINS0_13AUnaryFunctorIllbZZZNS0_23logical_and_kernel_cudaERNS_14TensorIteratorEENKUlvE0_clEvENKUlvE2_clEvEUlllE_EESt5arrayIPcLm2EELi4E23TrivialOffsetCalculatorILi1EjESD_NS0_6memory15LoadWithoutCastENSE_16StoreWithoutCastEEEviT_T0_T2_T3_T4_T5_)
        /*04e8*/ 	.word	0x00000016


	//----- nvinfo : EIATTR_FRAME_SIZE
	.align		4
.L_250:
        /*04ec*/ 	.byte	0x04, 0x11
        /*04ee*/ 	.short	(.L_252 - .L_251)
	.align		4
.L_251:
        /*04f0*/ 	.word	index@(_ZN2at6native27unrolled_elementwise_kernelINS0_13AUnaryFunctorIllbZZZNS0_23logical_and_kernel_cudaERNS_14TensorIteratorEENKUlvE0_clEvENKUlvE2_clEvEUlllE_EESt5arrayIPcLm2EELi4E23TrivialOffsetCalculatorILi1EjESD_NS0_6memory15LoadWithoutCastENSE_16StoreWithoutCastEEEviT_T0_T2_T3_T4_T5_)
        /*04f4*/ 	.word	0x00000000


	//----- nvinfo : EIATTR_REGCOUNT
	.align		4
.L_252:
        /*04f8*/ 	.byte	0x04, 0x2f
        /*04fa*/ 	.short	(.L_254 - .L_253)
	.align		4
.L_253:
        /*04fc*/ 	.word	index@(_ZN2at6native18elementwise_kernelILi128ELi4EZNS0_22gpu_kernel_impl_nocastINS0_13AUnaryFunctorIllbZZZNS0_23logical_and_kernel_cudaERNS_14TensorIteratorEENKUlvE0_clEvENKUlvE2_clEvEUlllE_EEEEvRNS_18TensorIteratorBaseERKT_EUliE_EEviT1_)
        /*0500*/ 	.word	0x00000012


	//----- nvinfo : EIATTR_FRAME_SIZE
	.align		4
.L_254:
        /*0504*/ 	.byte	0x04, 0x11
        /*0506*/ 	.short	(.L_256 - .L_255)
	.align		4
.L_255:
        /*0508*/ 	.word	index@(_ZN2at6native18elementwise_kernelILi128ELi4EZNS0_22gpu_kernel_impl_nocastINS0_13AUnaryFunctorIllbZZZNS0_23logical_and_kernel_cudaERNS_14TensorIteratorEENKUlvE0_clEvENKUlvE2_clEvEUlllE_EEEEvRNS_18TensorIteratorBaseERKT_EUliE_EEviT1_)
        /*050c*/ 	.word	0x00000000


	//----- nvinfo : EIATTR_REGCOUNT
	.align		4
.L_256:
        /*0510*/ 	.byte	0x04, 0x2f
        /*0512*/ 	.short	(.L_258 - .L_257)
	.align		4
.L_257:
        /*0514*/ 	.word	index@(_ZN2at6native27unrolled_elementwise_kernelINS0_13AUnaryFunctorIllbZZZNS0_23logical_and_kernel_cudaERNS_14TensorIteratorEENKUlvE0_clEvENKUlvE2_clEvEUlllE_EESt5arrayIPcLm2EELi4E23TrivialOffsetCalculatorILi1EjESD_NS0_6memory12LoadWithCastILi1EEENSE_13StoreWithCastILi1EEEEEviT_T0_T2_T3_T4_T5_)
        /*0518*/ 	.word	0x00000020


	//----- nvinfo : EIATTR_FRAME_SIZE
	.align		4
.L_258:
        /*051c*/ 	.byte	0x04, 0x11
        /*051e*/ 	.short	(.L_260 - .L_259)
	.align		4
.L_259:
        /*0520*/ 	.word	index@(_ZN2at6native27unrolled_elementwise_kernelINS0_13AUnaryFunctorIllbZZZNS0_23logical_and_kernel_cudaERNS_14TensorIteratorEENKUlvE0_clEvENKUlvE2_clEvEUlllE_EESt5arrayIPcLm2EELi4E23TrivialOffsetCalculatorILi1EjESD_NS0_6memory12LoadWithCastILi1EEENSE_13StoreWithCastILi1EEEEEviT_T0_T2_T3_T4_T5_)
        /*0524*/ 	.word	0x00000000


	//----- nvinfo : EIATTR_REGCOUNT
	.align		4
.L_260:
        /*0528*/ 	.byte	0x04, 0x2f
        /*052a*/ 	.short	(.L_262 - .L_261)
	.align		4
.L_261:
        /*052c*/ 	.word	index@(_ZN2at6native18elementwise_kernelILi128ELi4EZNS0_15gpu_kernel_implINS0_13AUnaryFunctorIllbZZZNS0_23logical_and_kernel_cudaERNS_14TensorIteratorEENKUlvE0_clEvENKUlvE2_clEvEUlllE_EEEEvRNS_18TensorIteratorBaseERKT_EUliE_EEviT1_)
        /*0530*/ 	.word	0x0000001a


	//----- nvinfo : EIATTR_FRAME_SIZE
	.align		4
.L_262:
        /*0534*/ 	.byte	0x04, 0x11
        /*0536*/ 	.short	(.L_264 - .L_263)
	.align		4
.L_263:
        /*0538*/ 	.word	index@(_ZN2at6native18elementwise_kernelILi128ELi4EZNS0_15gpu_kernel_implINS0_13AUnaryFunctorIllbZZZNS0_23logical_and_kernel_cudaERNS_14TensorIteratorEENKUlvE0_clEvENKUlvE2_clEvEUlllE_EEEEvRNS_18TensorIteratorBaseERKT_EUliE_EEviT1_)
        /*053c*/ 	.word	0x00000000


	//----- nvinfo : EIATTR_REGCOUNT
	.align		4
.L_264:
        /*0540*/ 	.byte	0x04, 0x2f
        /*0542*/ 	.short	(.L_266 - .L_265)
	.align		4
.L_265:
        /*0544*/ 	.word	index@(_ZN2at6native29vectorized_elementwise_kernelILi8ENS0_13BinaryFunctorIssbZZZNS0_23logical_and_kernel_cudaERNS_14TensorIteratorEENKUlvE0_clEvENKUlvE3_clEvEUlssE_EESt5arrayIPcLm3EEEEviT0_T1_)
        /*0548*/ 	.word	0x00000020


	//----- nvinfo : EIATTR_FRAME_SIZE
	.align		4
.L_266:
        /*054c*/ 	.byte	0x04, 0x11
        /*054e*/ 	.short	(.L_268 - .L_267)
	.align		4
.L_267:
        /*0550*/ 	.word	index@(_ZN2at6native29vectorized_elementwise_kernelILi8ENS0_13BinaryFunctorIssbZZZNS0_23logical_and_kernel_cudaERNS_14TensorIteratorEENKUlvE0_clEvENKUlvE3_clEvEUlssE_EESt5arrayIPcLm3EEEEviT0_T1_)
        /*0554*/ 	.word	0x00000000


	//----- nvinfo : EIATTR_REGCOUNT
	.align		4
.L_268:
        /*0558*/ 	.byte	0x04, 0x2f
        /*055a*/ 	.short	(.L_270 - .L_269)
	.align		4
.L_269:
        /*055c*/ 	.word	index@(_ZN2at6native29vectorized_elementwise_kernelILi4ENS0_13BinaryFunctorIssbZZZNS0_23logical_and_kernel_cudaERNS_14TensorIteratorEENKUlvE0_clEvENKUlvE3_clEvEUlssE_EESt5arrayIPcLm3EEEEviT0_T1_)
        /*0560*/ 	.word	0x00000020


	//----- nvinfo : EIATTR_FRAME_SIZE
	.align		4
.L_270:
        /*0564*/ 	.byte	0x04, 0x11
        /*0566*/ 	.short	(.L_272 - .L_271)
	.align		4
.L_271:
        /*0568*/ 	.word	index@(_ZN2at6native29vectorized_elementwise_kernelILi4ENS0_13BinaryFunctorIssbZZZNS0_23logical_and_kernel_cudaERNS_14TensorIteratorEENKUlvE0_clEvENKUlvE3_clEvEUlssE_EESt5arrayIPcLm3EEEEviT0_T1_)
        /*056c*/ 	.word	0x00000000


	//----- nvinfo : EIATTR_REGCOUNT
	.align		4
.L_272:
        /*0570*/ 	.byte	0x04, 0x2f
        /*0572*/ 	.short	(.L_274 - .L_273)
	.align		4
.L_273:
        /*0574*/ 	.word	index@(_ZN2at6native29vectorized_elementwise_kernelILi2ENS0_13BinaryFunctorIssbZZZNS0_23logical_and_kernel_cudaERNS_14TensorIteratorEENKUlvE0_clEvENKUlvE3_clEvEUlssE_EESt5arrayIPcLm3EEEEviT0_T1_)
        /*0578*/ 	.word	0x00000020


	//----- nvinfo : EIATTR_FRAME_SIZE
	.align		4
.L_274:
        /*057c*/ 	.byte	0x04, 0x11
        /*057e*/ 	.short	(.L_276 - .L_275)
	.align		4
.L_275:
        /*0580*/ 	.word	index@(_ZN2at6native29vectorized_elementwise_kernelILi2ENS0_13BinaryFunctorIssbZZZNS0_23logical_and_kernel_cudaERNS_14TensorIteratorEENKUlvE0_clEvENKUlvE3_clEvEUlssE_EESt5arrayIPcLm3EEEEviT0_T1_)
        /*0584*/ 	.word	0x00000000


	//----- nvinfo : EIATTR_REGCOUNT
	.align		4
.L_276:
        /*0588*/ 	.byte	0x04, 0x2f
        /*058a*/ 	.short	(.L_278 - .L_277)
	.align		4
.L_277:
        /*058c*/ 	.word	index@(_ZN2at6native27unrolled_elementwise_kernelINS0_13BinaryFunctorIssbZZZNS0_23logical_and_kernel_cudaERNS_14TensorIteratorEENKUlvE0_clEvENKUlvE3_clEvEUlssE_EESt5arrayIPcLm3EELi4E23TrivialOffsetCalculatorILi2EjESC_ILi1EjENS0_6memory15LoadWithoutCastENSF_16StoreWithoutCastEEEviT_T0_T2_T3_T4_T5_)
        /*0590*/ 	.word	0x0000001e


	//----- nvinfo : EIATTR_FRAME_SIZE
	.align		4
.L_278:
        /*0594*/ 	.byte	0x04, 0x11
        /*0596*/ 	.short	(.L_280 - .L_279)
	.align		4
.L_279:
        /*0598*/ 	.word	index@(_ZN2at6native27unrolled_elementwise_kernelINS0_13BinaryFunctorIssbZZZNS0_23logical_and_kernel_cudaERNS_14TensorIteratorEENKUlvE0_clEvENKUlvE3_clEvEUlssE_EESt5arrayIPcLm3EELi4E23TrivialOffsetCalculatorILi2EjESC_ILi1EjENS0_6memory15LoadWithoutCastENSF_16StoreWithoutCastEEEviT_T0_T2_T3_T4_T5_)
        /*059c*/ 	.word	0x00000000


	//----- nvinfo : EIATTR_REGCOUNT
	.align		4
.L_280:
        /*05a0*/ 	.byte	0x04, 0x2f
        /*05a2*/ 	.short	(.L_282 - .L_281)
	.align		4
.L_281:
        /*05a4*/ 	.word	index@(_ZN2at6native18elementwise_kernelILi128ELi4EZNS0_22gpu_kernel_impl_nocastINS0_13BinaryFunctorIssbZZZNS0_23logical_and_kernel_cudaERNS_14TensorIteratorEENKUlvE0_clEvENKUlvE3_clEvEUlssE_EEEEvRNS_18TensorIteratorBaseERKT_EUliE_EEviT1_)
        /*05a8*/ 	.word	0x00000012


	//----- nvinfo : EIATTR_FRAME_SIZE
	.align		4
.L_282:
        /*05ac*/ 	.byte	0x04, 0x11
        /*05ae*/ 	.short	(.L_284 - .L_283)
	.align		4
.L_283:
        /*05b0*/ 	.word	index@(_ZN2at6native18elementwise_kernelILi128ELi4EZNS0_22gpu_kernel_impl_nocastINS0_13BinaryFunctorIssbZZZNS0_23logical_and_kernel_cudaERNS_14TensorIteratorEENKUlvE0_clEvENKUlvE3_clEvEUlssE_EEEEvRNS_18TensorIteratorBaseERKT_EUliE_EEviT1_)
        /*05b4*/ 	.word	0x00000000


	//----- nvinfo : EIATTR_REGCOUNT
	.align		4
.L_284:
        /*05b8*/ 	.byte	0x04, 0x2f
        /*05ba*/ 	.short	(.L_286 - .L_285)
	.align		4
.L_285:
        /*05bc*/ 	.word	index@(_ZN2at6native27unrolled_elementwise_kernelINS0_13BinaryFunctorIssbZZZNS0_23logical_and_kernel_cudaERNS_14TensorIteratorEENKUlvE0_clEvENKUlvE3_clEvEUlssE_EESt5arrayIPcLm3EELi4E23TrivialOffsetCalculatorILi2EjESC_ILi1EjENS0_6memory12LoadWithCastILi2EEENSF_13StoreWithCastILi1EEEEEviT_T0_T2_T3_T4_T5_)
        /*05c0*/ 	.word	0x0000001f


	//----- nvinfo : EIATTR_FRAME_SIZE
	.align		4
.L_286:
        /*05c4*/ 	.byte	0x04, 0x11
        /*05c6*/ 	.short	(.L_288 - .L_287)
	.align		4
.L_287:
        /*05c8*/ 	.word	index@(_ZN2at6native27unrolled_elementwise_kernelINS0_13BinaryFunctorIssbZZZNS0_23logical_and_kernel_cudaERNS_14TensorIteratorEENKUlvE0_clEvENKUlvE3_clEvEUlssE_EESt5arrayIPcLm3EELi4E23TrivialOffsetCalculatorILi2EjESC_ILi1EjENS0_6memory12LoadWithCastILi2EEENSF_13StoreWithCastILi1EEEEEviT_T0_T2_T3_T4_T5_)
        /*05cc*/ 	.word	0x00000000


	//----- nvinfo : EIATTR_REGCOUNT
	.align		4
.L_288:
        /*05d0*/ 	.byte	0x04, 0x2f
        /*05d2*/ 	.short	(.L_290 - .L_289)
	.align		4
.L_289:
        /*05d4*/ 	.word	index@(_ZN2at6native18elementwise_kernelILi128ELi4EZNS0_15gpu_kernel_implINS0_13BinaryFunctorIssbZZZNS0_23logical_and_kernel_cudaERNS_14TensorIteratorEENKUlvE0_clEvENKUlvE3_clEvEUlssE_EEEEvRNS_18TensorIteratorBaseERKT_EUliE_EEviT1_)
        /*05d8*/ 	.word	0x0000001a


	//----- nvinfo : EIATTR_FRAME_SIZE
	.align		4
.L_290:
        /*05dc*/ 	.byte	0x04, 0x11
        /*05de*/ 	.short	(.L_292 - .L_291)
	.align		4
.L_291:
        /*05e0*/ 	.word	index@(_ZN2at6native18elementwise_kernelILi128ELi4EZNS0_15gpu_kernel_implINS0_13BinaryFunctorIssbZZZNS0_23logical_and_kernel_cudaERNS_14TensorIteratorEENKUlvE0_clEvENKUlvE3_clEvEUlssE_EEEEvRNS_18TensorIteratorBaseERKT_EUliE_EEviT1_)
        /*05e4*/ 	.word	0x00000000


	//----- nvinfo : EIATTR_REGCOUNT
	.align		4
.L_292:
        /*05e8*/ 	.byte	0x04, 0x2f
        /*05ea*/ 	.short	(.L_294 - .L_293)
	.align		4
.L_293:
        /*05ec*/ 	.word	index@(_ZN2at6native29vectorized_elementwise_kernelILi8ENS0_13AUnaryFunctorIssbZZZNS0_23logical_and_kernel_cudaERNS_14TensorIteratorEENKUlvE0_clEvENKUlvE3_clEvEUlssE_EESt5arrayIPcLm2EEEEviT0_T1_)
        /*05f0*/ 	.word	0x0000001f


	//----- nvinfo : EIATTR_FRAME_SIZE
	.align		4
.L_294:
        /*05f4*/ 	.byte	0x04, 0x11
        /*05f6*/ 	.short	(.L_296 - .L_295)
	.align		4
.L_295:
        /*05f8*/ 	.word	index@(_ZN2at6native29vectorized_elementwise_kernelILi8ENS0_13AUnaryFunctorIssbZZZNS0_23logical_and_kernel_cudaERNS_14TensorIteratorEENKUlvE0_clEvENKUlvE3_clEvEUlssE_EESt5arrayIPcLm2EEEEviT0_T1_)
        /*05fc*/ 	.word	0x00000000


	//----- nvinfo : EIATTR_REGCOUNT
	.align		4
.L_296:
        /*0600*/ 	.byte	0x04, 0x2f
        /*0602*/ 	.short	(.L_298 - .L_297)
	.align		4
.L_297:
        /*0604*/ 	.word	index@(_ZN2at6native29vectorized_elementwise_kernelILi4ENS0_13AUnaryFunctorIssbZZZNS0_23logical_and_kernel_cudaERNS_14TensorIteratorEENKUlvE0_clEvENKUlvE3_clEvEUlssE_EESt5arrayIPcLm2EEEEviT0_T1_)
        /*0608*/ 	.word	0x0000001f


	//----- nvinfo : EIATTR_FRAME_SIZE
	.align		4
.L_298:
        /*060c*/ 	.byte	0x04, 0x11
        /*060e*/ 	.short	(.L_300 - .L_299)
	.align		4
.L_299:
        /*0610*/ 	.word	index@(_ZN2at6native29vectorized_elementwise_kernelILi4ENS0_13AUnaryFunctorIssbZZZNS0_23logical_and_kernel_cudaERNS_14TensorIteratorEENKUlvE0_clEvENKUlvE3_clEvEUlssE_EESt5arrayIPcLm2EEEEviT0_T1_)
        /*0614*/ 	.word	0x00000000


	//----- nvinfo : EIATTR_REGCOUNT
	.align		4
.L_300:
        /*0618*/ 	.byte	0x04, 0x2f
        /*061a*/ 	.short	(.L_302 - .L_301)
	.align		4
.L_301:
        /*061c*/ 	.word	index@(_ZN2at6native29vectorized_elementwise_kernelILi2ENS0_13AUnaryFunctorIssbZZZNS0_23logical_and_kernel_cudaERNS_14TensorIteratorEENKUlvE0_clEvENKUlvE3_clEvEUlssE_EESt5arrayIPcLm2EEEEviT0_T1_)
        /*0620*/ 	.word	0x0000001f


	//----- nvinfo : EIATTR_FRAME_SIZE
	.align		4
.L_302:
        /*0624*/ 	.byte	0x04, 0x11
        /*0626*/ 	.short	(.L_304 - .L_303)
	.align		4
.L_303:
        /*0628*/ 	.word	index@(_ZN2at6native29vectorized_elementwise_kernelILi2ENS0_13AUnaryFunctorIssbZZZNS0_23logical_and_kernel_cudaERNS_14TensorIteratorEENKUlvE0_clEvENKUlvE3_clEvEUlssE_EESt5arrayIPcLm2EEEEviT0_T1_)
        /*062c*/ 	.word	0x00000000


	//----- nvinfo : EIATTR_REGCOUNT
	.align		4
.L_304:
        /*0630*/ 	.byte	0x04, 0x2f
        /*0632*/ 	.short	(.L_306 - .L_305)
	.align		4
.L_305:
        /*0634*/ 	.word	index@(_ZN2at6native27unrolled_elementwise_kernelINS0_13AUnaryFunctorIssbZZZNS0_23logical_and_kernel_cudaERNS_14TensorIteratorEENKUlvE0_clEvENKUlvE3_clEvEUlssE_EESt5arrayIPcLm2EELi4E23TrivialOffsetCalculatorILi1EjESD_NS0_6memory15LoadWithoutCastENSE_16StoreWithoutCastEEEviT_T0_T2_T3_T4_T5_)
        /*0638*/ 	.word	0x00000016


	//----- nvinfo : EIATTR_FRAME_SIZE
	.align		4
.L_306:
        /*063c*/ 	.byte	0x04, 0x11
        /*063e*/ 	.short	(.L_308 - .L_307)
	.align		4
.L_307:
        /*0640*/ 	.word	index@(_ZN2at6native27unrolled_elementwise_kernelINS0_13AUnaryFunctorIssbZZZNS0_23logical_and_kernel_cudaERNS_14TensorIteratorEENKUlvE0_clEvENKUlvE3_clEvEUlssE_EESt5arrayIPcLm2EELi4E23TrivialOffsetCalculatorILi1EjESD_NS0_6memory15LoadWithoutCastENSE_16StoreWithoutCastEEEviT_T0_T2_T3_T4_T5_)
        /*0644*/ 	.word	0x00000000


	//----- nvinfo : EIATTR_REGCOUNT
	.align		4
.L_308:
        /*0648*/ 	.byte	0x04, 0x2f
        /*064a*/ 	.short	(.L_310 - .L_309)
	.align		4
.L_309:
        /*064c*/ 	.word	index@(_ZN2at6native18elementwise_kernelILi128ELi4EZNS0_22gpu_kernel_impl_nocastINS0_13AUnaryFunctorIssbZZZNS0_23logical_and_kernel_cudaERNS_14TensorIteratorEENKUlvE0_clEvENKUlvE3_clEvEUlssE_EEEEvRNS_18TensorIteratorBaseERKT_EUliE_EEviT1_)
        /*0650*/ 	.word	0x00000012


	//----- nvinfo : EIATTR_FRAME_SIZE
	.align		4
.L_310:
        /*0654*/ 	.byte	0x04, 0x11
        /*0656*/ 	.short	(.L_312 - .L_311)
	.align		4
.L_311:
        /*0658*/ 	.word	index@(_ZN2at6native18elementwise_kernelILi128ELi4EZNS0_22gpu_kernel_impl_nocastINS0_13AUnaryFunctorIssbZZZNS0_23logical_and_kernel_cudaERNS_14TensorIteratorEENKUlvE0_clEvENKUlvE3_clEvEUlssE_EEEEvRNS_18TensorIteratorBaseERKT_EUliE_EEviT1_)
        /*065c*/ 	.word	0x00000000


	//----- nvinfo : EIATTR_REGCOUNT
	.align		4
.L_312:
        /*0660*/ 	.byte	0x04, 0x2f
        /*0662*/ 	.short	(.L_314 - .L_313)
	.align		4
.L_313:
        /*0664*/ 	.word	index@(_ZN2at6native27unrolled_elementwise_kernelINS0_13AUnaryFunctorIssbZZZNS0_23logical_and_kernel_cudaERNS_14TensorIteratorEENKUlvE0_clEvENKUlvE3_clEvEUlssE_EESt5arrayIPcLm2EELi4E23TrivialOffsetCalculatorILi1EjESD_NS0_6memory12LoadWithCastILi1EEENSE_13StoreWithCastILi1EEEEEviT_T0_T2_T3_T4_T5_)
        /*0668*/ 	.word	0x0000001c


	//----- nvinfo : EIATTR_FRAME_SIZE
	.align		4
.L_314:
        /*066c*/ 	.byte	0x04, 0x11
        /*066e*/ 	.short	(.L_316 - .L_315)
	.align		4
.L_315:
        /*0670*/ 	.word	index@(_ZN2at6native27unrolled_elementwise_kernelINS0_13AUnaryFunctorIssbZZZNS0_23logical_and_kernel_cudaERNS_14TensorIteratorEENKUlvE0_clEvENKUlvE3_clEvEUlssE_EESt5arrayIPcLm2EELi4E23TrivialOffsetCalculatorILi1EjESD_NS0_6memory12LoadWithCastILi1EEENSE_13StoreWithCastILi1EEEEEviT_T0_T2_T3_T4_T5_)
        /*0674*/ 	.word	0x00000000


	//----- nvinfo : EIATTR_REGCOUNT
	.align		4
.L_316:
        /*0678*/ 	.byte	0x04, 0x2f
        /*067a*/ 	.short	(.L_318 - .L_317)
	.align		4
.L_317:
        /*067c*/ 	.word	index@(_ZN2at6native18elementwise_kernelILi128ELi4EZNS0_15gpu_kernel_implINS0_13AUnaryFunctorIssbZZZNS0_23logical_and_kernel_cudaERNS_14TensorIteratorEENKUlvE0_clEvENKUlvE3_clEvEUlssE_EEEEvRNS_18TensorIteratorBaseERKT_EUliE_EEviT1_)
        /*0680*/ 	.word	0x0000001a


	//----- nvinfo : EIATTR_FRAME_SIZE
	.align		4
.L_318:
        /*0684*/ 	.byte	0x04, 0x11
        /*0686*/ 	.short	(.L_320 - .L_319)
	.align		4
.L_319:
        /*0688*/ 	.word	index@(_ZN2at6native18elementwise_kernelILi128ELi4EZNS0_15gpu_kernel_implINS0_13AUnaryFunctorIssbZZZNS0_23logical_and_kernel_cudaERNS_14TensorIteratorEENKUlvE0_clEvENKUlvE3_clEvEUlssE_EEEEvRNS_18TensorIteratorBaseERKT_EUliE_EEviT1_)
        /*068c*/ 	.word	0x00000000


	//----- nvinfo : EIATTR_REGCOUNT
	.align		4
.L_320:
        /*0690*/ 	.byte	0x04, 0x2f
        /*0692*/ 	.short	(.L_322 - .L_321)
	.align		4
.L_321:
        /*0694*/ 	.word	index@(_ZN2at6native29vectorized_elementwise_kernelILi8ENS0_13BinaryFunctorIddbZZZNS0_23logical_and_kernel_cudaERNS_14TensorIteratorEENKUlvE0_clEvENKUlvE4_clEvEUlddE_EESt5arrayIPcLm3EEEEviT0_T1_)
        /*0698*/ 	.word	0x00000020


	//----- nvinfo : EIATTR_FRAME_SIZE
	.align		4
.L_322:
        /*069c*/ 	.byte	0x04, 0x11
        /*069e*/ 	.short	(.L_324 - .L_323)
	.align		4
.L_323:
        /*06a0*/ 	.word	index@(_ZN2at6native29vectorized_elementwise_kernelILi8ENS0_13BinaryFunctorIddbZZZNS0_23logical_and_kernel_cudaERNS_14TensorIteratorEENKUlvE0_clEvENKUlvE4_clEvEUlddE_EESt5arrayIPcLm3EEEEviT0_T1_)
        /*06a4*/ 	.word	0x00000000


	//----- nvinfo : EIATTR_REGCOUNT
	.align		4
.L_324:
        /*06a8*/ 	.byte	0x04, 0x2f
        /*06aa*/ 	.short	(.L_326 - .L_325)
	.align		4
.L_325:
        /*06ac*/ 	.word	index@(_ZN2at6native29vectorized_elementwise_kernelILi4ENS0_13BinaryFunctorIddbZZZNS0_23logical_and_kernel_cudaERNS_14TensorIteratorEENKUlvE0_clEvENKUlvE4_clEvEUlddE_EESt5arrayIPcLm3EEEEviT0_T1_)
        /*06b0*/ 	.word	0x00000022


	//----- nvinfo : EIATTR_FRAME_SIZE
	.align		4
.L_326:
        /*06b4*/ 	.byte	0x04, 0x11
        /*06b6*/ 	.short	(.L_328 - .L_327)
	.align		4
.L_327:
        /*06b8*/ 	.word	index@(_ZN2at6native29vectorized_elementwise_kernelILi4ENS0_13BinaryFunctorIddbZZZNS0_23logical_and_kernel_cudaERNS_14TensorIteratorEENKUlvE0_clEvENKUlvE4_clEvEUlddE_EESt5arrayIPcLm3EEEEviT0_T1_)
        /*06bc*/ 	.word	0x00000000


	//----- nvinfo : EIATTR_REGCOUNT
	.align		4
.L_328:
        /*06c0*/ 	.byte	0x04, 0x2f
        /*06c2*/ 	.short	(.L_330 - .L_329)
	.align		4
.L_329:
        /*06c4*/ 	.word	index@(_ZN2at6native29vectorized_elementwise_kernelILi2ENS0_13BinaryFunctorIddbZZZNS0_23logical_and_kernel_cudaERNS_14TensorIteratorEENKUlvE0_clEvENKUlvE4_clEvEUlddE_EESt5arrayIPcLm3EEEEviT0_T1_)
        /*06c8*/ 	.word	0x00000020


	//----- nvinfo : EIATTR_FRAME_SIZE
	.align		4
.L_330:
        /*06cc*/ 	.byte	0x04, 0x11
        /*06ce*/ 	.short	(.L_332 - .L_331)
	.align		4
.L_331:
        /*06d0*/ 	.word	index@(_ZN2at6native29vectorized_elementwise_kernelILi2ENS0_13BinaryFunctorIddbZZZNS0_23logical_and_kernel_cudaERNS_14TensorIteratorEENKUlvE0_clEvENKUlvE4_clEvEUlddE_EESt5arrayIPcLm3EEEEviT0_T1_)
        /*06d4*/ 	.word	0x00000000


	//----- nvinfo : EIATTR_REGCOUNT
	.align		4
.L_332:
        /*06d8*/ 	.byte	0x04, 0x2f
        /*06da*/ 	.short	(.L_334 - .L_333)
	.align		4
.L_333:
        /*06dc*/ 	.word	index@(_ZN2at6native27unrolled_elementwise_kernelINS0_13BinaryFunctorIddbZZZNS0_23logical_and_kernel_cudaERNS_14TensorIteratorEENKUlvE0_clEvENKUlvE4_clEvEUlddE_EESt5arrayIPcLm3EELi4E23TrivialOffsetCalculatorILi2EjESC_ILi1EjENS0_6memory15LoadWithoutCastENSF_16StoreWithoutCastEEEviT_T0_T2_T3_T4_T5_)
        /*06e0*/ 	.word	0x00000018


	//----- nvinfo : EIATTR_FRAME_SIZE
	.align		4
.L_334:
        /*06e4*/ 	.byte	0x04, 0x11
        /*06e6*/ 	.short	(.L_336 - .L_335)
	.align		4
.L_335:
        /*06e8*/ 	.word	index@(_ZN2at6native27unrolled_elementwise_kernelINS0_13BinaryFunctorIddbZZZNS0_23logical_and_kernel_cudaERNS_14TensorIteratorEENKUlvE0_clEvENKUlvE4_clEvEUlddE_EESt5arrayIPcLm3EELi4E23TrivialOffsetCalculatorILi2EjESC_ILi1EjENS0_6memory15LoadWithoutCastENSF_16StoreWithoutCastEEEviT_T0_T2_T3_T4_T5_)
        /*06ec*/ 	.word	0x00000000


	//----- nvinfo : EIATTR_REGCOUNT
	.align		4
.L_336:
        /*06f0*/ 	.byte	0x04, 0x2f
        /*06f2*/ 	.short	(.L_338 - .L_337)
	.align		4
.L_337:
        /*06f4*/ 	.word	index@(_ZN2at6native18elementwise_kernelILi128ELi4EZNS0_22gpu_kernel_impl_nocastINS0_13BinaryFunctorIddbZZZNS0_23logical_and_kernel_cudaERNS_14TensorIteratorEENKUlvE0_clEvENKUlvE4_clEvEUlddE_EEEEvRNS_18TensorIteratorBaseERKT_EUliE_EEviT1_)
        /*06f8*/ 	.word	0x00000012


	//----- nvinfo : EIATTR_FRAME_SIZE
	.align		4
.L_338:
        /*06fc*/ 	.byte	0x04, 0x11
        /*06fe*/ 	.short	(.L_340 - .L_339)
	.align		4
.L_339:
        /*0700*/ 	.word	index@(_ZN2at6native18elementwise_kernelILi128ELi4EZNS0_22gpu_kernel_impl_nocastINS0_13BinaryFunctorIddbZZZNS0_23logical_and_kernel_cudaERNS_14TensorIteratorEENKUlvE0_clEvENKUlvE4_clEvEUlddE_EEEEvRNS_18TensorIteratorBaseERKT_EUliE_EEviT1_)
        /*0704*/ 	.word	0x00000000


	//----- nvinfo : EIATTR_REGCOUNT
	.align		4
.L_340:
        /*0708*/ 	.byte	0x04, 0x2f
        /*070a*/ 	.short	(.L_342 - .L_341)
	.align		4
.L_341:
        /*070c*/ 	.word	index@(_ZN2at6native27unrolled_elementwise_kernelINS0_13BinaryFunctorIddbZZZNS0_23logical_and_kernel_cudaERNS_14TensorIteratorEENKUlvE0_clEvENKUlvE4_clEvEUlddE_EESt5arrayIPcLm3EELi4E23TrivialOffsetCalculatorILi2EjESC_ILi1EjENS0_6memory12LoadWithCastILi2EEENSF_13StoreWithCastILi1EEEEEviT_T0_T2_T3_T4_T5_)
        /*0710*/ 	.word	0x00000028


	//----- nvinfo : EIATTR_FRAME_SIZE
	.align		4
.L_342:
        /*0714*/ 	.byte	0x04, 0x11
        /*0716*/ 	.short	(.L_344 - .L_343)
	.align		4
.L_343:
        /*0718*/ 	.word	index@(_ZN2at6native27unrolled_elementwise_kernelINS0_13BinaryFunctorIddbZZZNS0_23logical_and_kernel_cudaERNS_14TensorIteratorEENKUlvE0_clEvENKUlvE4_clEvEUlddE_EESt5arrayIPcLm3EELi4E23TrivialOffsetCalculatorILi2EjESC_ILi1EjENS0_6memory12LoadWithCastILi2EEENSF_13StoreWithCastILi1EEEEEviT_T0_T2_T3_T4_T5_)
        /*071c*/ 	.word	0x00000000


	//----- nvinfo : EIATTR_REGCOUNT
	.align		4
.L_344:
        /*0720*/ 	.byte	0x04, 0x2f
        /*0722*/ 	.short	(.L_346 - .L_345)
	.align		4
.L_345:
        /*0724*/ 	.word	index@(_ZN2at6native18elementwise_kernelILi128ELi4EZNS0_15gpu_kernel_implINS0_13BinaryFunctorIddbZZZNS0_23logical_and_kernel_cudaERNS_14TensorIteratorEENKUlvE0_clEvENKUlvE4_clEvEUlddE_EEEEvRNS_18TensorIteratorBaseERKT_EUliE_EEviT1_)
        /*0728*/ 	.word	0x0000001c


	//----- nvinfo : EIATTR_FRAME_SIZE
	.align		4
.L_346:
        /*072c*/ 	.byte	0x04, 0x11
        /*072e*/ 	.short	(.L_348 - .L_347)
	.align		4
.L_347:
        /*0730*/ 	.word	index@(_ZN2at6native18elementwise_kernelILi128ELi4EZNS0_15gpu_kernel_implINS0_13BinaryFunctorIddbZZZNS0_23logical_and_kernel_cudaERNS_14TensorIteratorEENKUlvE0_clEvENKUlvE4_clEvEUlddE_EEEEvRNS_18TensorIteratorBaseERKT_EUliE_EEviT1_)
        /*0734*/ 	.word	0x00000000


	//----- nvinfo : EIATTR_REGCOUNT
	.align		4
.L_348:
        /*0738*/ 	.byte	0x04, 0x2f
        /*073a*/ 	.short	(.L_350 - .L_349)
	.align		4
.L_349:
        /*073c*/ 	.word	index@(_ZN2at6native29vectorized_elementwise_kernelILi8ENS0_13AUnaryFunctorIddbZZZNS0_23logical_and_kernel_cudaERNS_14TensorIteratorEENKUlvE0_clEvENKUlvE4_clEvEUlddE_EESt5arrayIPcLm2EEEEviT0_T1_)
        /*0740*/ 	.word	0x00000020


	//----- nvinfo : EIATTR_FRAME_SIZE
	.align		4
.L_350:
        /*0744*/ 	.byte	0x04, 0x11
        /*0746*/ 	.short	(.L_352 - .L_351)
	.align		4
.L_351:
        /*0748*/ 	.word	index@(_ZN2at6native29vectorized_elementwise_kernelILi8ENS0_13AUnaryFunctorIddbZZZNS0_23logical_and_kernel_cudaERNS_14TensorIteratorEENKUlvE0_clEvENKUlvE4_clEvEUlddE_EESt5arrayIPcLm2EEEEviT0_T1_)
        /*074c*/ 	.word	0x00000000


	//----- nvinfo : EIATTR_REGCOUNT
	.align		4
.L_352:
        /*0750*/ 	.byte	0x04, 0x2f
        /*0752*/ 	.short	(.L_354 - .L_353)
	.align		4
.L_353:
        /*0754*/ 	.word	index@(_ZN2at6native29vectorized_elementwise_kernelILi4ENS0_13AUnaryFunctorIddbZZZNS0_23logical_and_kernel_cudaERNS_14TensorIteratorEENKUlvE0_clEvENKUlvE4_clEvEUlddE_EESt5arrayIPcLm2EEEEviT0_T1_)
        /*0758*/ 	.word	0x00000020


	//----- nvinfo : EIATTR_FRAME_SIZE
	.align		4
.L_354:
        /*075c*/ 	.byte	0x04, 0x11
        /*075e*/ 	.short	(.L_356 - .L_355)
	.align		4
.L_355:
        /*0760*/ 	.word	index@(_ZN2at6native29vectorized_elementwise_kernelILi4ENS0_13AUnaryFunctorIddbZZZNS0_23logical_and_kernel_cudaERNS_14TensorIteratorEENKUlvE0_clEvENKUlvE4_clEvEUlddE_EESt5arrayIPcLm2EEEEviT0_T1_)
        /*0764*/ 	.word	0x00000000


	//----- nvinfo : EIATTR_REGCOUNT
	.align		4
.L_356:
        /*0768*/ 	.byte	0x04, 0x2f
        /*076a*/ 	.short	(.L_358 - .L_357)
	.align		4
.L_357:
        /*076c*/ 	.word	index@(_ZN2at6native29vectorized_elementwise_kernelILi2ENS0_13AUnaryFunctorIddbZZZNS0_23logical_and_kernel_cudaERNS_14TensorIteratorEENKUlvE0_clEvENKUlvE4_clEvEUlddE_EESt5arrayIPcLm2EEEEviT0_T1_)
        /*0770*/ 	.word	0x00000020


	//----- nvinfo : EIATTR_FRAME_SIZE
	.align		4
.L_358:
        /*0774*/ 	.byte	0x04, 0x11
        /*0776*/ 	.short	(.L_360 - .L_359)
	.align		4
.L_359:
        /*0778*/ 	.word	index@(_ZN2at6native29vectorized_elementwise_kernelILi2ENS0_13AUnaryFunctorIddbZZZNS0_23logical_and_kernel_cudaERNS_14TensorIteratorEENKUlvE0_clEvENKUlvE4_clEvEUlddE_EESt5arrayIPcLm2EEEEviT0_T1_)
        /*077c*/ 	.word	0x00000000


	//----- nvinfo : EIATTR_REGCOUNT
	.align		4
.L_360:
        /*0780*/ 	.byte	0x04, 0x2f
        /*0782*/ 	.short	(.L_362 - .L_361)
	.align		4
.L_361:
        /*0784*/ 	.word	index@(_ZN2at6native27unrolled_elementwise_kernelINS0_13AUnaryFunctorIddbZZZNS0_23logical_and_kernel_cudaERNS_14TensorIteratorEENKUlvE0_clEvENKUlvE4_clEvEUlddE_EESt5arrayIPcLm2EELi4E23TrivialOffsetCalculatorILi1EjESD_NS0_6memory15LoadWithoutCastENSE_16StoreWithoutCastEEEviT_T0_T2_T3_T4_T5_)
        /*0788*/ 	.word	0x00000016


	//----- nvinfo : EIATTR_FRAME_SIZE
	.align		4
.L_362:
        /*078c*/ 	.byte	0x04, 0x11
        /*078e*/ 	.short	(.L_364 - .L_363)
	.align		4
.L_363:
        /*0790*/ 	.word	index@(_ZN2at6native27unrolled_elementwise_kernelINS0_13AUnaryFunctorIddbZZZNS0_23logical_and_kernel_cudaERNS_14TensorIteratorEENKUlvE0_clEvENKUlvE4_clEvEUlddE_EESt5arrayIPcLm2EELi4E23TrivialOffsetCalculatorILi1EjESD_NS0_6memory15LoadWithoutCastENSE_16StoreWithoutCastEEEviT_T0_T2_T3_T4_T5_)
        /*0794*/ 	.word	0x00000000


	//----- nvinfo : EIATTR_REGCOUNT
	.align		4
.L_364:
        /*0798*/ 	.byte	0x04, 0x2f
        /*079a*/ 	.short	(.L_366 - .L_365)
	.align		4
.L_365:
        /*079c*/ 	.word	index@(_ZN2at6native18elementwise_kernelILi128ELi4EZNS0_22gpu_kernel_impl_nocastINS0_13AUnaryFunctorIddbZZZNS0_23logical_and_kernel_cudaERNS_14TensorIteratorEENKUlvE0_clEvENKUlvE4_clEvEUlddE_EEEEvRNS_18TensorIteratorBaseERKT_EUliE_EEviT1_)
        /*07a0*/ 	.word	0x00000012


	//----- nvinfo : EIATTR_FRAME_SIZE
	.align		4
.L_366:
        /*07a4*/ 	.byte	0x04, 0x11
        /*07a6*/ 	.short	(.L_368 - .L_367)
	.align		4
.L_367:
        /*07a8*/ 	.word	index@(_ZN2at6native18elementwise_kernelILi128ELi4EZNS0_22gpu_kernel_impl_nocastINS0_13AUnaryFunctorIddbZZZNS0_23logical_and_kernel_cudaERNS_14TensorIteratorEENKUlvE0_clEvENKUlvE4_clEvEUlddE_EEEEvRNS_18TensorIteratorBaseERKT_EUliE_EEviT1_)
        /*07ac*/ 	.word	0x00000000


	//----- nvinfo : EIATTR_REGCOUNT
	.align		4
.L_368:
        /*07b0*/ 	.byte	0x04, 0x2f
        /*07b2*/ 	.short	(.L_370 - .L_369)
	.align		4
.L_369:
        /*07b4*/ 	.word	index@(_ZN2at6native27unrolled_elementwise_kernelINS0_13AUnaryFunctorIddbZZZNS0_23logical_and_kernel_cudaERNS_14TensorIteratorEENKUlvE0_clEvENKUlvE4_clEvEUlddE_EESt5arrayIPcLm2EELi4E23TrivialOffsetCalculatorILi1EjESD_NS0_6memory12LoadWithCastILi1EEENSE_13StoreWithCastILi1EEEEEviT_T0_T2_T3_T4_T5_)
        /*07b8*/ 	.word	0x00000020


	//----- nvinfo : EIATTR_FRAME_SIZE
	.align		4
.L_370:
        /*07bc*/ 	.byte	0x04, 0x11
        /*07be*/ 	.short	(.L_372 - .L_371)
	.align		4
.L_371:
        /*07c0*/ 	.word	index@(_ZN2at6native27unrolled_elementwise_kernelINS0_13AUnaryFunctorIddbZZZNS0_23logical_and_kernel_cudaERNS_14TensorIteratorEENKUlvE0_clEvENKUlvE4_clEvEUlddE_EESt5arrayIPcLm2EELi4E23TrivialOffsetCalculatorILi1EjESD_NS0_6memory12LoadWithCastILi1EEENSE_13StoreWithCastILi1EEEEEviT_T0_T2_T3_T4_T5_)
        /*07c4*/ 	.word	0x00000000


	//----- nvinfo : EIATTR_REGCOUNT
	.align		4
.L_372:
        /*07c8*/ 	.byte	0x04, 0x2f
        /*07ca*/ 	.short	(.L_374 - .L_373)
	.align		4
.L_373:
        /*07cc*/ 	.word	index@(_ZN2at6native18elementwise_kernelILi128ELi4EZNS0_15gpu_kernel_implINS0_13AUnaryFunctorIddbZZZNS0_23logical_and_kernel_cudaERNS_14TensorIteratorEENKUlvE0_clEvENKUlvE4_clEvEUlddE_EEEEvRNS_18TensorIteratorBaseERKT_EUliE_EEviT1_)
        /*07d0*/ 	.word	0x0000001a


	//----- nvinfo : EIATTR_FRAME_SIZE
	.align		4
.L_374:
        /*07d4*/ 	.byte	0x04, 0x11
        /*07d6*/ 	.short	(.L_376 - .L_375)
	.align		4
.L_375:
        /*07d8*/ 	.word	index@(_ZN2at6native18elementwise_kernelILi128ELi4EZNS0_15gpu_kernel_implINS0_13AUnaryFunctorIddbZZZNS0_23logical_and_kernel_cudaERNS_14TensorIteratorEENKUlvE0_clEvENKUlvE4_clEvEUlddE_EEEEvRNS_18TensorIteratorBaseERKT_EUliE_EEviT1_)
        /*07dc*/ 	.word	0x00000000


	//----- nvinfo : EIATTR_REGCOUNT
	.align		4
.L_376:
        /*07e0*/ 	.byte	0x04, 0x2f
        /*07e2*/ 	.short	(.L_378 - .L_377)
	.align		4
.L_377:
        /*07e4*/ 	.word	index@(_ZN2at6native29vectorized_elementwise_kernelILi8ENS0_13BinaryFunctorIffbZZZNS0_23logical_and_kernel_cudaERNS_14TensorIteratorEENKUlvE0_clEvENKUlvE5_clEvEUlffE_EESt5arrayIPcLm3EEEEviT0_T1_)
        /*07e8*/ 	.word	0x00000020


	//----- nvinfo : EIATTR_FRAME_SIZE
	.align		4
.L_378:
        /*07ec*/ 	.byte	0x04, 0x11
        /*07ee*/ 	.short	(.L_380 - .L_379)
	.align		4
.L_379:
        /*07f0*/ 	.word	index@(_ZN2at6native29vectorized_elementwise_kernelILi8ENS0_13BinaryFunctorIffbZZZNS0_23logical_and_kernel_cudaERNS_14TensorIteratorEENKUlvE0_clEvENKUlvE5_clEvEUlffE_EESt5arrayIPcLm3EEEEviT0_T1_)
        /*07f4*/ 	.word	0x00000000


	//----- nvinfo : EIATTR_REGCOUNT
	.align		4
.L_380:
        /*07f8*/ 	.byte	0x04, 0x2f
        /*07fa*/ 	.short	(.L_382 - .L_381)
	.align		4
.L_381:
        /*07fc*/ 	.word	index@(_ZN2at6native29vectorized_elementwise_kernelILi4ENS0_13BinaryFunctorIffbZZZNS0_23logical_and_kernel_cudaERNS_14TensorIteratorEENKUlvE0_clEvENKUlvE5_clEvEUlffE_EESt5arrayIPcLm3EEEEviT0_T1_)
        /*0800*/ 	.word	0x00000020


	//----- nvinfo : EIATTR_FRAME_SIZE
	.align		4
.L_382:
        /*0804*/ 	.byte	0x04, 0x11
        /*0806*/ 	.short	(.L_384 - .L_383)
	.align		4
.L_383:
        /*0808*/ 	.word	index@(_ZN2at6native29vectorized_elementwise_kernelILi4ENS0_13BinaryFunctorIffbZZZNS0_23logical_and_kernel_cudaERNS_14TensorIteratorEENKUlvE0_clEvENKUlvE5_clEvEUlffE_EESt5arrayIPcLm3EEEEviT0_T1_)
        /*080c*/ 	.word	0x00000000


	//----- nvinfo : EIATTR_REGCOUNT
	.align		4
.L_384:
        /*0810*/ 	.byte	0x04, 0x2f
        /*0812*/ 	.short	(.L_386 - .L_385)
	.align		4
.L_385:
        /*0814*/ 	.word	index@(_ZN2at6native29vectorized_elementwise_kernelILi2ENS0_13BinaryFunctorIffbZZZNS0_23logical_and_kernel_cudaERNS_14TensorIteratorEENKUlvE0_clEvENKUlvE5_clEvEUlffE_EESt5arrayIPcLm3EEEEviT0_T1_)
        /*0818*/ 	.word	0x00000020


	//----- nvinfo : EIATTR_FRAME_SIZE
	.align		4
.L_386:
        /*081c*/ 	.byte	0x04, 0x11
        /*081e*/ 	.short	(.L_388 - .L_387)
	.align		4
.L_387:
        /*0820*/ 	.word	index@(_ZN2at6native29vectorized_elementwise_kernelILi2ENS0_13BinaryFunctorIffbZZZNS0_23logical_and_kernel_cudaERNS_14TensorIteratorEENKUlvE0_clEvENKUlvE5_clEvEUlffE_EESt5arrayIPcLm3EEEEviT0_T1_)
        /*0824*/ 	.word	0x00000000


	//----- nvinfo : EIATTR_REGCOUNT
	.align		4
.L_388:
        /*0828*/ 	.byte	0x04, 0x2f
        /*082a*/ 	.short	(.L_390 - .L_389)
	.align		4
.L_389:
        /*082c*/ 	.word	index@(_ZN2at6native27unrolled_elementwise_kernelINS0_13BinaryFunctorIffbZZZNS0_23logical_and_kernel_cudaERNS_14TensorIteratorEENKUlvE0_clEvENKUlvE5_clEvEUlffE_EESt5arrayIPcLm3EELi4E23TrivialOffsetCalculatorILi2EjESC_ILi1EjENS0_6memory15LoadWithoutCastENSF_16StoreWithoutCastEEEviT_T0_T2_T3_T4_T5_)
        /*0830*/ 	.word	0x0000001e


	//----- nvinfo : EIATTR_FRAME_SIZE
	.align		4
.L_390:
        /*0834*/ 	.byte	0x04, 0x11
        /*0836*/ 	.short	(.L_392 - .L_391)
	.align		4
.L_391:
        /*0838*/ 	.word	index@(_ZN2at6native27unrolled_elementwise_kernelINS0_13BinaryFunctorIffbZZZNS0_23logical_and_kernel_cudaERNS_14TensorIteratorEENKUlvE0_clEvENKUlvE5_clEvEUlffE_EESt5arrayIPcLm3EELi4E23TrivialOffsetCalculatorILi2EjESC_ILi1EjENS0_6memory15LoadWithoutCastENSF_16StoreWithoutCastEEEviT_T0_T2_T3_T4_T5_)
        /*083c*/ 	.word	0x00000000


	//----- nvinfo : EIATTR_REGCOUNT
	.align		4
.L_392:
        /*0840*/ 	.byte	0x04, 0x2f
        /*0842*/ 	.short	(.L_394 - .L_393)
	.align		4
.L_393:
        /*0844*/ 	.word	index@(_ZN2at6native18elementwise_kernelILi128ELi4EZNS0_22gpu_kernel_impl_nocastINS0_13BinaryFunctorIffbZZZNS0_23logical_and_kernel_cudaERNS_14TensorIteratorEENKUlvE0_clEvENKUlvE5_clEvEUlffE_EEEEvRNS_18TensorIteratorBaseERKT_EUliE_EEviT1_)
        /*0848*/ 	.word	0x00000012


	//----- nvinfo : EIATTR_FRAME_SIZE
	.align		4
.L_394:
        /*084c*/ 	.byte	0x04, 0x11
        /*084e*/ 	.short	(.L_396 - .L_395)
	.align		4
.L_395:
        /*0850*/ 	.word	index@(_ZN2at6native18elementwise_kernelILi128ELi4EZNS0_22gpu_kernel_impl_nocastINS0_13BinaryFunctorIffbZZZNS0_23logical_and_kernel_cudaERNS_14TensorIteratorEENKUlvE0_clEvENKUlvE5_clEvEUlffE_EEEEvRNS_18TensorIteratorBaseERKT_EUliE_EEviT1_)
        /*0854*/ 	.word	0x00000000


	//----- nvinfo : EIATTR_REGCOUNT
	.align		4
.L_396:
        /*0858*/ 	.byte	0x04, 0x2f
        /*085a*/ 	.short	(.L_398 - .L_397)
	.align		4
.L_397:
        /*085c*/ 	.word	index@(_ZN2at6native27unrolled_elementwise_kernelINS0_13BinaryFunctorIffbZZZNS0_23logical_and_kernel_cudaERNS_14TensorIteratorEENKUlvE0_clEvENKUlvE5_clEvEUlffE_EESt5arrayIPcLm3EELi4E23TrivialOffsetCalculatorILi2EjESC_ILi1EjENS0_6memory12LoadWithCastILi2EEENSF_13StoreWithCastILi1EEEEEviT_T0_T2_T3_T4_T5_)
        /*0860*/ 	.word	0x0000001f


	//----- nvinfo : EIATTR_FRAME_SIZE
	.align		4
.L_398:
        /*0864*/ 	.byte	0x04, 0x11
        /*0866*/ 	.short	(.L_400 - .L_399)
	.align		4
.L_399:
        /*0868*/ 	.word	index@(_ZN2at6native27unrolled_elementwise_kernelINS0_13BinaryFunctorIffbZZZNS0_23logical_and_kernel_cudaERNS_14TensorIteratorEENKUlvE0_clEvENKUlvE5_clEvEUlffE_EESt5arrayIPcLm3EELi4E23TrivialOffsetCalculatorILi2EjESC_ILi1EjENS0_6memory12LoadWithCastILi2EEENSF_13StoreWithCastILi1EEEEEviT_T0_T2_T3_T4_T5_)
        /*086c*/ 	.word	0x00000000


	//----- nvinfo : EIATTR_REGCOUNT
	.align		4
.L_400:
        /*0870*/ 	.byte	0x04, 0x2f
        /*0872*/ 	.short	(.L_402 - .L_401)
	.align		4
.L_401:
        /*0874*/ 	.word	index@(_ZN2at6native18elementwise_kernelILi128ELi4EZNS0_15gpu_kernel_implINS0_13BinaryFunctorIffbZZZNS0_23logical_and_kernel_cudaERNS_14TensorIteratorEENKUlvE0_clEvENKUlvE5_clEvEUlffE_EEEEvRNS_18TensorIteratorBaseERKT_EUliE_EEviT1_)
        /*0878*/ 	.word	0x0000001a


	//----- nvinfo : EIATTR_FRAME_SIZE
	.align		4
.L_402:
        /*087c*/ 	.byte	0x04, 0x11
        /*087e*/ 	.short	(.L_404 - .L_403)
	.align		4
.L_403:
        /*0880*/ 	.word	index@(_ZN2at6native18elementwise_kernelILi128ELi4EZNS0_15gpu_kernel_implINS0_13BinaryFunctorIffbZZZNS0_23logical_and_kernel_cudaERNS_14TensorIteratorEENKUlvE0_clEvENKUlvE5_clEvEUlffE_EEEEvRNS_18TensorIteratorBaseERKT_EUliE_EEviT1_)
        /*0884*/ 	.word	0x00000000


	//----- nvinfo : EIATTR_REGCOUNT
	.align		4
.L_404:
        /*0888*/ 	.byte	0x04, 0x2f
        /*088a*/ 	.short	(.L_406 - .L_405)
	.align		4
.L_405:
        /*088c*/ 	.word	index@(_ZN2at6native29vectorized_elementwise_kernelILi8ENS0_13AUnaryFunctorIffbZZZNS0_23logical_and_kernel_cudaERNS_14TensorIteratorEENKUlvE0_clEvENKUlvE5_clEvEUlffE_EESt5arrayIPcLm2EEEEviT0_T1_)
        /*0890*/ 	.word	0x00000020


	//----- nvinfo : EIATTR_FRAME_SIZE
	.align		4
.L_406:
        /*0894*/ 	.byte	0x04, 0x11
        /*0896*/ 	.short	(.L_408 - .L_407)
	.align		4
.L_407:
        /*0898*/ 	.word	index@(_ZN2at6native29vectorized_elementwise_kernelILi8ENS0_13AUnaryFunctorIffbZZZNS0_23logical_and_kernel_cudaERNS_14TensorIteratorEENKUlvE0_clEvENKUlvE5_clEvEUlffE_EESt5arrayIPcLm2EEEEviT0_T1_)
        /*089c*/ 	.word	0x00000000


	//----- nvinfo : EIATTR_REGCOUNT
	.align		4
.L_408:
        /*08a0*/ 	.byte	0x04, 0x2f
        /*08a2*/ 	.short	(.L_410 - .L_409)
	.align		4
.L_409:
        /*08a4*/ 	.word	index@(_ZN2at6native29vectorized_elementwise_kernelILi4ENS0_13AUnaryFunctorIffbZZZNS0_23logical_and_kernel_cudaERNS_14TensorIteratorEENKUlvE0_clEvENKUlvE5_clEvEUlffE_EESt5arrayIPcLm2EEEEviT0_T1_)
        /*08a8*/ 	.word	0x00000020


	//----- nvinfo : EIATTR_FRAME_SIZE
	.align		4
.L_410:
        /*08ac*/ 	.byte	0x04, 0x11
        /*08ae*/ 	.short	(.L_412 - .L_411)
	.align		4
.L_411:
        /*08b0*/ 	.word	index@(_ZN2at6native29vectorized_elementwise_kernelILi4ENS0_13AUnaryFunctorIffbZZZNS0_23logical_and_kernel_cudaERNS_14TensorIteratorEENKUlvE0_clEvENKUlvE5_clEvEUlffE_EESt5arrayIPcLm2EEEEviT0_T1_)
        /*08b4*/ 	.word	0x00000000


	//----- nvinfo : EIATTR_REGCOUNT
	.align		4
.L_412:
        /*08b8*/ 	.byte	0x04, 0x2f
        /*08ba*/ 	.short	(.L_414 - .L_413)
	.align		4
.L_413:
        /*08bc*/ 	.word	index@(_ZN2at6native29vectorized_elementwise_kernelILi2ENS0_13AUnaryFunctorIffbZZZNS0_23logical_and_kernel_cudaERNS_14TensorIteratorEENKUlvE0_clEvENKUlvE5_clEvEUlffE_EESt5arrayIPcLm2EEEEviT0_T1_)
        /*08c0*/ 	.word	0x00000020


	//----- nvinfo : EIATTR_FRAME_SIZE
	.align		4
.L_414:
        /*08c4*/ 	.byte	0x04, 0x11
        /*08c6*/ 	.short	(.L_416 - .L_415)
	.align		4
.L_415:
        /*08c8*/ 	.word	index@(_ZN2at6native29vectorized_elementwise_kernelILi2ENS0_13AUnaryFunctorIffbZZZNS0_23logical_and_kernel_cudaERNS_14TensorIteratorEENKUlvE0_clEvENKUlvE5_clEvEUlffE_EESt5arrayIPcLm2EEEEviT0_T1_)
        /*08cc*/ 	.word	0x00000000


	//----- nvinfo : EIATTR_REGCOUNT
	.align		4
.L_416:
        /*08d0*/ 	.byte	0x04, 0x2f
        /*08d2*/ 	.short	(.L_418 - .L_417)
	.align		4
.L_417:
        /*08d4*/ 	.word	index@(_ZN2at6native27unrolled_elementwise_kernelINS0_13AUnaryFunctorIffbZZZNS0_23logical_and_kernel_cudaERNS_14TensorIteratorEENKUlvE0_clEvENKUlvE5_clEvEUlffE_EESt5arrayIPcLm2EELi4E23TrivialOffsetCalculatorILi1EjESD_NS0_6memory15LoadWithoutCastENSE_16StoreWithoutCastEEEviT_T0_T2_T3_T4_T5_)
        /*08d8*/ 	.word	0x00000014


	//----- nvinfo : EIATTR_FRAME_SIZE
	.align		4
.L_418:
        /*08dc*/ 	.byte	0x04, 0x11
        /*08de*/ 	.short	(.L_420 - .L_419)
	.align		4
.L_419:
        /*08e0*/ 	.word	index@(_ZN2at6native27unrolled_elementwise_kernelINS0_13AUnaryFunctorIffbZZZNS0_23logical_and_kernel_cudaERNS_14TensorIteratorEENKUlvE0_clEvENKUlvE5_clEvEUlffE_EESt5arrayIPcLm2EELi4E23TrivialOffsetCalculatorILi1EjESD_NS0_6memory15LoadWithoutCastENSE_16StoreWithoutCastEEEviT_T0_T2_T3_T4_T5_)
        /*08e4*/ 	.word	0x00000000


	//----- nvinfo : EIATTR_REGCOUNT
	.align		4
.L_420:
        /*08e8*/ 	.byte	0x04, 0x2f
        /*08ea*/ 	.short	(.L_422 - .L_421)
	.align		4
.L_421:
        /*08ec*/ 	.word	index@(_ZN2at6native18elementwise_kernelILi128ELi4EZNS0_22gpu_kernel_impl_nocastINS0_13AUnaryFunctorIffbZZZNS0_23logical_and_kernel_cudaERNS_14TensorIteratorEENKUlvE0_clEvENKUlvE5_clEvEUlffE_EEEEvRNS_18TensorIteratorBaseERKT_EUliE_EEviT1_)
        /*08f0*/ 	.word	0x00000012


	//----- nvinfo : EIATTR_FRAME_SIZE
	.align		4
.L_422:
        /*08f4*/ 	.byte	0x04, 0x11
        /*08f6*/ 	.short	(.L_424 - .L_423)
	.align		4
.L_423:
        /*08f8*/ 	.word	index@(_ZN2at6native18elementwise_kernelILi128ELi4EZNS0_22gpu_kernel_impl_nocastINS0_13AUnaryFunctorIffbZZZNS0_23logical_and_kernel_cudaERNS_14TensorIteratorEENKUlvE0_clEvENKUlvE5_clEvEUlffE_EEEEvRNS_18TensorIteratorBaseERKT_EUliE_EEviT1_)
        /*08fc*/ 	.word	0x00000000


	//----- nvinfo : EIATTR_REGCOUNT
	.align		4
.L_424:
        /*0900*/ 	.byte	0x04, 0x2f
        /*0902*/ 	.short	(.L_426 - .L_425)
	.align		4
.L_425:
        /*0904*/ 	.word	index@(_ZN2at6native27unrolled_elementwise_kernelINS0_13AUnaryFunctorIffbZZZNS0_23logical_and_kernel_cudaERNS_14TensorIteratorEENKUlvE0_clEvENKUlvE5_clEvEUlffE_EESt5arrayIPcLm2EELi4E23TrivialOffsetCalculatorILi1EjESD_NS0_6memory12LoadWithCastILi1EEENSE_13StoreWithCastILi1EEEEEviT_T0_T2_T3_T4_T5_)
        /*0908*/ 	.word	0x0000001d


	//----- nvinfo : EIATTR_FRAME_SIZE
	.align		4
.L_426:
        /*090c*/ 	.byte	0x04, 0x11
        /*090e*/ 	.short	(.L_428 - .L_427)
	.align		4
.L_427:
        /*0910*/ 	.word	index@(_ZN2at6native27unrolled_elementwise_kernelINS0_13AUnaryFunctorIffbZZZNS0_23logical_and_kernel_cudaERNS_14TensorIteratorEENKUlvE0_clEvENKUlvE5_clEvEUlffE_EESt5arrayIPcLm2EELi4E23TrivialOffsetCalculatorILi1EjESD_NS0_6memory12LoadWithCastILi1EEENSE_13StoreWithCastILi1EEEEEviT_T0_T2_T3_T4_T5_)
        /*0914*/ 	.word	0x00000000


	//----- nvinfo : EIATTR_REGCOUNT
	.align		4
.L_428:
        /*0918*/ 	.byte	0x04, 0x2f
        /*091a*/ 	.short	(.L_430 - .L_429)
	.align		4
.L_429:
        /*091c*/ 	.word	index@(_ZN2at6native18elementwise_kernelILi128ELi4EZNS0_15gpu_kernel_implINS0_13AUnaryFunctorIffbZZZNS0_23logical_and_kernel_cudaERNS_14TensorIteratorEENKUlvE0_clEvENKUlvE5_clEvEUlffE_EEEEvRNS_18TensorIteratorBaseERKT_EUliE_EEviT1_)
        /*0920*/ 	.word	0x0000001a


	//----- nvinfo : EIATTR_FRAME_SIZE
	.align		4
.L_430:
        /*0924*/ 	.byte	0x04, 0x11
        /*0926*/ 	.short	(.L_432 - .L_431)
	.align		4
.L_431:
        /*0928*/ 	.word	index@(_ZN2at6native18elementwise_kernelILi128ELi4EZNS0_15gpu_kernel_implINS0_13AUnaryFunctorIffbZZZNS0_23logical_and_kernel_cudaERNS_14TensorIteratorEENKUlvE0_clEvENKUlvE5_clEvEUlffE_EEEEvRNS_18TensorIteratorBaseERKT_EUliE_EEviT1_)
        /*092c*/ 	.word	0x00000000


	//----- nvinfo : EIATTR_REGCOUNT
	.align		4
.L_432:
        /*0930*/ 	.byte	0x04, 0x2f
        /*0932*/ 	.short	(.L_434 - .L_433)
	.align		4
.L_433:
        /*0934*/ 	.word	index@(_ZN2at6native29vectorized_elementwise_kernelILi8ENS0_13BinaryFunctorIN3c104HalfES4_bZZZNS0_23logical_and_kernel_cudaERNS_14TensorIteratorEENKUlvE0_clEvENKUlvE6_clEvEUlS4_S4_E_EESt5arrayIPcLm3EEEEviT0_T1_)
        /*0938*/ 	.word	0x00000020


	//----- nvinfo : EIATTR_FRAME_SIZE
	.align		4
.L_434:
        /*093c*/ 	.byte	0x04, 0x11
        /*093e*/ 	.short	(.L_436 - .L_435)
	.align		4
.L_435:
        /*0940*/ 	.word	index@(_ZN2at6native29vectorized_elementwise_kernelILi8ENS0_13BinaryFunctorIN3c104HalfES4_bZZZNS0_23logical_and_kernel_cudaERNS_14TensorIteratorEENKUlvE0_clEvENKUlvE6_clEvEUlS4_S4_E_EESt5arrayIPcLm3EEEEviT0_T1_)
        /*0944*/ 	.word	0x00000000


	//----- nvinfo : EIATTR_REGCOUNT
	.align		4
.L_436:
        /*0948*/ 	.byte	0x04, 0x2f
        /*094a*/ 	.short	(.L_438 - .L_437)
	.align		4
.L_437:
        /*094c*/ 	.word	index@(_ZN2at6native29vectorized_elementwise_kernelILi4ENS0_13BinaryFunctorIN3c104HalfES4_bZZZNS0_23logical_and_kernel_cudaERNS_14TensorIteratorEENKUlvE0_clEvENKUlvE6_clEvEUlS4_S4_E_EESt5arrayIPcLm3EEEEviT0_T1_)
        /*0950*/ 	.word	0x00000020


	//----- nvinfo : EIATTR_FRAME_SIZE
	.align		4
.L_438:
        /*0954*/ 	.byte	0x04, 0x11
        /*0956*/ 	.short	(.L_440 - .L_439)
	.align		4
.L_439:
        /*0958*/ 	.word	index@(_ZN2at6native29vectorized_elementwise_kernelILi4ENS0_13BinaryFunctorIN3c104HalfES4_bZZZNS0_23logical_and_kernel_cudaERNS_14TensorIteratorEENKUlvE0_clEvENKUlvE6_clEvEUlS4_S4_E_EESt5arrayIPcLm3EEEEviT0_T1_)
        /*095c*/ 	.word	0x00000000


	//----- nvinfo : EIATTR_REGCOUNT
	.align		4
.L_440:
        /*0960*/ 	.byte	0x04, 0x2f
        /*0962*/ 	.short	(.L_442 - .L_441)
	.align		4
.L_441:
        /*0964*/ 	.word	index@(_ZN2at6native29vectorized_elementwise_kernelILi2ENS0_13BinaryFunctorIN3c104HalfES4_bZZZNS0_23logical_and_kernel_cudaERNS_14TensorIteratorEENKUlvE0_clEvENKUlvE6_clEvEUlS4_S4_E_EESt5arrayIPcLm3EEEEviT0_T1_)
        /*0968*/ 	.word	0x00000020


	//----- nvinfo : EIATTR_FRAME_SIZE
	.align		4
.L_442:
        /*096c*/ 	.byte	0x04, 0x11
        /*096e*/ 	.short	(.L_444 - .L_443)
	.align		4
.L_443:
        /*0970*/ 	.word	index@(_ZN2at6native29vectorized_elementwise_kernelILi2ENS0_13BinaryFunctorIN3c104HalfES4_bZZZNS0_23logical_and_kernel_cudaERNS_14TensorIteratorEENKUlvE0_clEvENKUlvE6_clEvEUlS4_S4_E_EESt5arrayIPcLm3EEEEviT0_T1_)
        /*0974*/ 	.word	0x00000000


	//----- nvinfo : EIATTR_REGCOUNT
	.align		4
.L_444:
        /*0978*/ 	.byte	0x04, 0x2f
        /*097a*/ 	.short	(.L_446 - .L_445)
	.align		4
.L_445:
        /*097c*/ 	.word	index@(_ZN2at6native27unrolled_elementwise_kernelINS0_13BinaryFunctorIN3c104HalfES4_bZZZNS0_23logical_and_kernel_cudaERNS_14TensorIteratorEENKUlvE0_clEvENKUlvE6_clEvEUlS4_S4_E_EESt5arrayIPcLm3EELi4E23TrivialOffsetCalculatorILi2EjESE_ILi1EjENS0_6memory15LoadWithoutCastENSH_16StoreWithoutCastEEEviT_T0_T2_T3_T4_T5_)
        /*0980*/ 	.word	0x0000001c


	//----- nvinfo : EIATTR_FRAME_SIZE
	.align		4
.L_446:
        /*0984*/ 	.byte	0x04, 0x11
        /*0986*/ 	.short	(.L_448 - .L_447)
	.align		4
.L_447:
        /*0988*/ 	.word	index@(_ZN2at6native27unrolled_elementwise_kernelINS0_13BinaryFunctorIN3c104HalfES4_bZZZNS0_23logical_and_kernel_cudaERNS_14TensorIteratorEENKUlvE0_clEvENKUlvE6_clEvEUlS4_S4_E_EESt5arrayIPcLm3EELi4E23TrivialOffsetCalculatorILi2EjESE_ILi1EjENS0_6memory15LoadWithoutCastENSH_16StoreWithoutCastEEEviT_T0_T2_T3_T4_T5_)
        /*098c*/ 	.word	0x00000000


	//----- nvinfo : EIATTR_REGCOUNT
	.align		4
.L_448:
        /*0990*/ 	.byte	0x04, 0x2f
        /*0992*/ 	.short	(.L_450 - .L_449)
	.align		4
.L_449:
        /*0994*/ 	.word	index@(_ZN2at6native18elementwise_kernelILi128ELi4EZNS0_22gpu_kernel_impl_nocastINS0_13BinaryFunctorIN3c104HalfES5_bZZZNS0_23logical_and_kernel_cudaERNS_14TensorIteratorEENKUlvE0_clEvENKUlvE6_clEvEUlS5_S5_E_EEEEvRNS_18TensorIteratorBaseERKT_EUliE_EEviT1_)
        /*0998*/ 	.word	0x00000012


	//----- nvinfo : EIATTR_FRAME_SIZE
	.align		4
.L_450:
        /*099c*/ 	.byte	0x04, 0x11
        /*099e*/ 	.short	(.L_452 - .L_451)
	.align		4
.L_451:
        /*09a0*/ 	.word	index@(_ZN2at6native18elementwise_kernelILi128ELi4EZNS0_22gpu_kernel_impl_nocastINS0_13BinaryFunctorIN3c104HalfES5_bZZZNS0_23logical_and_kernel_cudaERNS_14TensorIteratorEENKUlvE0_clEvENKUlvE6_clEvEUlS5_S5_E_EEEEvRNS_18TensorIteratorBaseERKT_EUliE_EEviT1_)
        /*09a4*/ 	.word	0x00000000


	//----- nvinfo : EIATTR_REGCOUNT
	.align		4
.L_452:
        /*09a8*/ 	.byte	0x04, 0x2f
        /*09aa*/ 	.short	(.L_454 - .L_453)
	.align		4
.L_453:
        /*09ac*/ 	.word	index@(_ZN2at6native27unrolled_elementwise_kernelINS0_13BinaryFunctorIN3c104HalfES4_bZZZNS0_23logical_and_kernel_cudaERNS_14TensorIteratorEENKUlvE0_clEvENKUlvE6_clEvEUlS4_S4_E_EESt5arrayIPcLm3EELi4E23TrivialOffsetCalculatorILi2EjESE_ILi1EjENS0_6memory12LoadWithCastILi2EEENSH_13StoreWithCastILi1EEEEEviT_T0_T2_T3_T4_T5_)
        /*09b0*/ 	.word	0x0000001f


	//----- nvinfo : EIATTR_FRAME_SIZE
	.align		4
.L_454:
        /*09b4*/ 	.byte	0x04, 0x11
        /*09b6*/ 	.short	(.L_456 - .L_455)
	.align		4
.L_455:
        /*09b8*/ 	.word	index@(_ZN2at6native27unrolled_elementwise_kernelINS0_13BinaryFunctorIN3c104HalfES4_bZZZNS0_23logical_and_kernel_cudaERNS_14TensorIteratorEENKUlvE0_clEvENKUlvE6_clEvEUlS4_S4_E_EESt5arrayIPcLm3EELi4E23TrivialOffsetCalculatorILi2EjESE_ILi1EjENS0_6memory12LoadWithCastILi2EEENSH_13StoreWithCastILi1EEEEEviT_T0_T2_T3_T4_T5_)
        /*09bc*/ 	.word	0x00000000


	//----- nvinfo : EIATTR_REGCOUNT
	.align		4
.L_456:
        /*09c0*/ 	.byte	0x04, 0x2f
        /*09c2*/ 	.short	(.L_458 - .L_457)
	.align		4
.L_457:
        /*09c4*/ 	.word	index@(_ZN2at6native18elementwise_kernelILi128ELi4EZNS0_15gpu_kernel_implINS0_13BinaryFunctorIN3c104HalfES5_bZZZNS0_23logical_and_kernel_cudaERNS_14TensorIteratorEENKUlvE0_clEvENKUlvE6_clEvEUlS5_S5_E_EEEEvRNS_18TensorIteratorBaseERKT_EUliE_EEviT1_)
        /*09c8*/ 	.word	0x0000001a


	//----- nvinfo : EIATTR_FRAME_SIZE
	.align		4
.L_458:
        /*09cc*/ 	.byte	0x04, 0x11
        /*09ce*/ 	.short	(.L_460 - .L_459)
	.align		4
.L_459:
        /*09d0*/ 	.word	index@(_ZN2at6native18elementwise_kernelILi128ELi4EZNS0_15gpu_kernel_implINS0_13BinaryFunctorIN3c104HalfES5_bZZZNS0_23logical_and_kernel_cudaERNS_14TensorIteratorEENKUlvE0_clEvENKUlvE6_clEvEUlS5_S5_E_EEEEvRNS_18TensorIteratorBaseERKT_EUliE_EEviT1_)
        /*09d4*/ 	.word	0x00000000


	//----- nvinfo : EIATTR_REGCOUNT
	.align		4
.L_460:
        /*09d8*/ 	.byte	0x04, 0x2f
        /*09da*/ 	.short	(.L_462 - .L_461)
	.align		4
.L_461:
        /*09dc*/ 	.word	index@(_ZN2at6native29vectorized_elementwise_kernelILi8ENS0_13AUnaryFunctorIN3c104HalfES4_bZZZNS0_23logical_and_kernel_cudaERNS_14TensorIteratorEENKUlvE0_clEvENKUlvE6_clEvEUlS4_S4_E_EESt5arrayIPcLm2EEEEviT0_T1_)
        /*09e0*/ 	.word	0x00000020


	//----- nvinfo : EIATTR_FRAME_SIZE
	.align		4
.L_462:
        /*09e4*/ 	.byte	0x04, 0x11
        /*09e6*/ 	.short	(.L_464 - .L_463)
	.align		4
.L_463:
        /*09e8*/ 	.word	index@(_ZN2at6native29vectorized_elementwise_kernelILi8ENS0_13AUnaryFunctorIN3c104HalfES4_bZZZNS0_23logical_and_kernel_cudaERNS_14TensorIteratorEENKUlvE0_clEvENKUlvE6_clEvEUlS4_S4_E_EESt5arrayIPcLm2EEEEviT0_T1_)
        /*09ec*/ 	.word	0x00000000


	//----- nvinfo : EIATTR_REGCOUNT
	.align		4
.L_464:
        /*09f0*/ 	.byte	0x04, 0x2f
        /*09f2*/ 	.short	(.L_466 - .L_465)
	.align		4
.L_465:
        /*09f4*/ 	.word	index@(_ZN2at6native29vectorized_elementwise_kernelILi4ENS0_13AUnaryFunctorIN3c104HalfES4_bZZZNS0_23logical_and_kernel_cudaERNS_14TensorIteratorEENKUlvE0_clEvENKUlvE6_clEvEUlS4_S4_E_EESt5arrayIPcLm2EEEEviT0_T1_)
        /*09f8*/ 	.word	0x00000020


	//----- nvinfo : EIATTR_FRAME_SIZE
	.align		4
.L_466:
        /*09fc*/ 	.byte	0x04, 0x11
        /*09fe*/ 	.short	(.L_468 - .L_467)
	.align		4
.L_467:
        /*0a00*/ 	.word	index@(_ZN2at6native29vectorized_elementwise_kernelILi4ENS0_13AUnaryFunctorIN3c104HalfES4_bZZZNS0_23logical_and_kernel_cudaERNS_14TensorIteratorEENKUlvE0_clEvENKUlvE6_clEvEUlS4_S4_E_EESt5arrayIPcLm2EEEEviT0_T1_)
        /*0a04*/ 	.word	0x00000000


	//----- nvinfo : EIATTR_REGCOUNT
	.align		4
.L_468:
        /*0a08*/ 	.byte	0x04, 0x2f
        /*0a0a*/ 	.short	(.L_470 - .L_469)
	.align		4
.L_469:
        /*0a0c*/ 	.word	index@(_ZN2at6native29vectorized_elementwise_kernelILi2ENS0_13AUnaryFunctorIN3c104HalfES4_bZZZNS0_23logical_and_kernel_cudaERNS_14TensorIteratorEENKUlvE0_clEvENKUlvE6_clEvEUlS4_S4_E_EESt5arrayIPcLm2EEEEviT0_T1_)
        /*0a10*/ 	.word	0x00000020


	//----- nvinfo : EIATTR_FRAME_SIZE
	.align		4
.L_470:
        /*0a14*/ 	.byte	0x04, 0x11
        /*0a16*/ 	.short	(.L_472 - .L_471)
	.align		4
.L_471:
        /*0a18*/ 	.word	index@(_ZN2at6native29vectorized_elementwise_kernelILi2ENS0_13AUnaryFunctorIN3c104HalfES4_bZZZNS0_23logical_and_kernel_cudaERNS_14TensorIteratorEENKUlvE0_clEvENKUlvE6_clEvEUlS4_S4_E_EESt5arrayIPcLm2EEEEviT0_T1_)
        /*0a1c*/ 	.word	0x00000000


	//----- nvinfo : EIATTR_REGCOUNT
	.align		4
.L_472:
        /*0a20*/ 	.byte	0x04, 0x2f
        /*0a22*/ 	.short	(.L_474 - .L_473)
	.align		4
.L_473:
        /*0a24*/ 	.word	index@(_ZN2at6native27unrolled_elementwise_kernelINS0_13AUnaryFunctorIN3c104HalfES4_bZZZNS0_23logical_and_kernel_cudaERNS_14TensorIteratorEENKUlvE0_clEvENKUlvE6_clEvEUlS4_S4_E_EESt5arrayIPcLm2EELi4E23TrivialOffsetCalculatorILi1EjESF_NS0_6memory15LoadWithoutCastENSG_16StoreWithoutCastEEEviT_T0_T2_T3_T4_T5_)
        /*0a28*/ 	.word	0x0000001a


	//----- nvinfo : EIATTR_FRAME_SIZE
	.align		4
.L_474:
        /*0a2c*/ 	.byte	0x04, 0x11
        /*0a2e*/ 	.short	(.L_476 - .L_475)
	.align		4
.L_475:
        /*0a30*/ 	.word	index@(_ZN2at6native27unrolled_elementwise_kernelINS0_13AUnaryFunctorIN3c104HalfES4_bZZZNS0_23logical_and_kernel_cudaERNS_14TensorIteratorEENKUlvE0_clEvENKUlvE6_clEvEUlS4_S4_E_EESt5arrayIPcLm2EELi4E23TrivialOffsetCalculatorILi1EjESF_NS0_6memory15LoadWithoutCastENSG_16StoreWithoutCastEEEviT_T0_T2_T3_T4_T5_)
        /*0a34*/ 	.word	0x00000000


	//----- nvinfo : EIATTR_REGCOUNT
	.align		4
.L_476:
        /*0a38*/ 	.byte	0x04, 0x2f
        /*0a3a*/ 	.short	(.L_478 - .L_477)
	.align		4
.L_477:
        /*0a3c*/ 	.word	index@(_ZN2at6native18elementwise_kernelILi128ELi4EZNS0_22gpu_kernel_impl_nocastINS0_13AUnaryFunctorIN3c104HalfES5_bZZZNS0_23logical_and_kernel_cudaERNS_14TensorIteratorEENKUlvE0_clEvENKUlvE6_clEvEUlS5_S5_E_EEEEvRNS_18TensorIteratorBaseERKT_EUliE_EEviT1_)
        /*0a40*/ 	.word	0x00000012


	//----- nvinfo : EIATTR_FRAME_SIZE
	.align		4
.L_478:
        /*0a44*/ 	.byte	0x04, 0x11
        /*0a46*/ 	.short	(.L_480 - .L_479)
	.align		4
.L_479:
        /*0a48*/ 	.word	index@(_ZN2at6native18elementwise_kernelILi128ELi4EZNS0_22gpu_kernel_impl_nocastINS0_13AUnaryFunctorIN3c104HalfES5_bZZZNS0_23logical_and_kernel_cudaERNS_14TensorIteratorEENKUlvE0_clEvENKUlvE6_clEvEUlS5_S5_E_EEEEvRNS_18TensorIteratorBaseERKT_EUliE_EEviT1_)
        /*0a4c*/ 	.word	0x00000000


	//----- nvinfo : EIATTR_REGCOUNT
	.align		4
.L_480:
        /*0a50*/ 	.byte	0x04, 0x2f
        /*0a52*/ 	.short	(.L_482 - .L_481)
	.align		4
.L_481:
        /*0a54*/ 	.word	index@(_ZN2at6native27unrolled_elementwise_kernelINS0_13AUnaryFunctorIN3c104HalfES4_bZZZNS0_23logical_and_kernel_cudaERNS_14TensorIteratorEENKUlvE0_clEvENKUlvE6_clEvEUlS4_S4_E_EESt5arrayIPcLm2EELi4E23TrivialOffsetCalculatorILi1EjESF_NS0_6memory12LoadWithCastILi1EEENSG_13StoreWithCastILi1EEEEEviT_T0_T2_T3_T4_T5_)
        /*0a58*/ 	.word	0x0000001c


	//----- nvinfo : EIATTR_FRAME_SIZE
	.align		4
.L_482:
        /*0a5c*/ 	.byte	0x04, 0x11
        /*0a5e*/ 	.short	(.L_484 - .L_483)
	.align		4
.L_483:
        /*0a60*/ 	.word	index@(_ZN2at6native27unrolled_elementwise_kernelINS0_13AUnaryFunctorIN3c104HalfES4_bZZZNS0_23logical_and_kernel_cudaERNS_14TensorIteratorEENKUlvE0_clEvENKUlvE6_clEvEUlS4_S4_E_EESt5arrayIPcLm2EELi4E23TrivialOffsetCalculatorILi1EjESF_NS0_6memory12LoadWithCastILi1EEENSG_13StoreWithCastILi1EEEEEviT_T0_T2_T3_T4_T5_)
        /*0a64*/ 	.word	0x00000000


	//----- nvinfo : EIATTR_REGCOUNT
	.align		4
.L_484:
        /*0a68*/ 	.byte	0x04, 0x2f
        /*0a6a*/ 	.short	(.L_486 - .L_485)
	.align		4
.L_485:
        /*0a6c*/ 	.word	index@(_ZN2at6native18elementwise_kernelILi128ELi4EZNS0_15gpu_kernel_implINS0_13AUnaryFunctorIN3c104HalfES5_bZZZNS0_23logical_and_kernel_cudaERNS_14TensorIteratorEENKUlvE0_clEvENKUlvE6_clEvEUlS5_S5_E_EEEEvRNS_18TensorIteratorBaseERKT_EUliE_EEviT1_)
        /*0a70*/ 	.word	0x0000001a


	//----- nvinfo : EIATTR_FRAME_SIZE
	.align		4
.L_486:
        /*0a74*/ 	.byte	0x04, 0x11
        /*0a76*/ 	.short	(.L_488 - .L_487)
	.align		4
.L_487:
        /*0a78*/ 	.word	index@(_ZN2at6native18elementwise_kernelILi128ELi4EZNS0_15gpu_kernel_implINS0_13AUnaryFunctorIN3c104HalfES5_bZZZNS0_23logical_and_kernel_cudaERNS_14TensorIteratorEENKUlvE0_clEvENKUlvE6_clEvEUlS5_S5_E_EEEEvRNS_18TensorIteratorBaseERKT_EUliE_EEviT1_)
        /*0a7c*/ 	.word	0x00000000


	//----- nvinfo : EIATTR_REGCOUNT
	.align		4
.L_488:
        /*0a80*/ 	.byte	0x04, 0x2f
        /*0a82*/ 	.short	(.L_490 - .L_489)
	.align		4
.L_489:
        /*0a84*/ 	.word	index@(_ZN2at6native29vectorized_elementwise_kernelILi8ENS0_13BinaryFunctorIbbbZZZNS0_23logical_and_kernel_cudaERNS_14TensorIteratorEENKUlvE0_clEvENKUlvE7_clEvEUlbbE_EESt5arrayIPcLm3EEEEviT0_T1_)
        /*0a88*/ 	.word	0x00000020


	//----- nvinfo : EIATTR_FRAME_SIZE
	.align		4
.L_490:
        /*0a8c*/ 	.byte	0x04, 0x11
        /*0a8e*/ 	.short	(.L_492 - .L_491)
	.align		4
.L_491:
        /*0a90*/ 	.word	index@(_ZN2at6native29vectorized_elementwise_kernelILi8ENS0_13BinaryFunctorIbbbZZZNS0_23logical_and_kernel_cudaERNS_14TensorIteratorEENKUlvE0_clEvENKUlvE7_clEvEUlbbE_EESt5arrayIPcLm3EEEEviT0_T1_)
        /*0a94*/ 	.word	0x00000000


	//----- nvinfo : EIATTR_REGCOUNT
	.align		4
.L_492:
        /*0a98*/ 	.byte	0x04, 0x2f
        /*0a9a*/ 	.short	(.L_494 - .L_493)
	.align		4
.L_493:
        /*0a9c*/ 	.word	index@(_ZN2at6native29vectorized_elementwise_kernelILi4ENS0_13BinaryFunctorIbbbZZZNS0_23logical_and_kernel_cudaERNS_14TensorIteratorEENKUlvE0_clEvENKUlvE7_clEvEUlbbE_EESt5arrayIPcLm3EEEEviT0_T1_)
        /*0aa0*/ 	.word	0x00000020


	//----- nvinfo : EIATTR_FRAME_SIZE
	.align		4
.L_494:
        /*0aa4*/ 	.byte	0x04, 0x11
        /*0aa6*/ 	.short	(.L_496 - .L_495)
	.align		4
.L_495:
        /*0aa8*/ 	.word	index@(_ZN2at6native29vectorized_elementwise_kernelILi4ENS0_13BinaryFunctorIbbbZZZNS0_23logical_and_kernel_cudaERNS_14TensorIteratorEENKUlvE0_clEvENKUlvE7_clEvEUlbbE_EESt5arrayIPcLm3EEEEviT0_T1_)
        /*0aac*/ 	.word	0x00000000


	//----- nvinfo : EIATTR_REGCOUNT
	.align		4
.L_496:
        /*0ab0*/ 	.byte	0x04, 0x2f
        /*0ab2*/ 	.short	(.L_498 - .L_497)
	.align		4
.L_497:
        /*0ab4*/ 	.word	index@(_ZN2at6native29vectorized_elementwise_kernelILi2ENS0_13BinaryFunctorIbbbZZZNS0_23logical_and_kernel_cudaERNS_14TensorIteratorEENKUlvE0_clEvENKUlvE7_clEvEUlbbE_EESt5arrayIPcLm3EEEEviT0_T1_)
        /*0ab8*/ 	.word	0x00000020


	//----- nvinfo : EIATTR_FRAME_SIZE
	.align		4
.L_498:
        /*0abc*/ 	.byte	0x04, 0x11
        /*0abe*/ 	.short	(.L_500 - .L_499)
	.align		4
.L_499:
        /*0ac0*/ 	.word	index@(_ZN2at6native29vectorized_elementwise_kernelILi2ENS0_13BinaryFunctorIbbbZZZNS0_23logical_and_kernel_cudaERNS_14TensorIteratorEENKUlvE0_clEvENKUlvE7_clEvEUlbbE_EESt5arrayIPcLm3EEEEviT0_T1_)
        /*0ac4*/ 	.word	0x00000000


	//----- nvinfo : EIATTR_REGCOUNT
	.align		4
.L_500:
        /*0ac8*/ 	.byte	0x04, 0x2f
        /*0aca*/ 	.short	(.L_502 - .L_501)
	.align		4
.L_501:
        /*0acc*/ 	.word	index@(_ZN2at6native27unrolled_elementwise_kernelINS0_13BinaryFunctorIbbbZZZNS0_23logical_and_kernel_cudaERNS_14TensorIteratorEENKUlvE0_clEvENKUlvE7_clEvEUlbbE_EESt5arrayIPcLm3EELi4E23TrivialOffsetCalculatorILi2EjESC_ILi1EjENS0_6memory15LoadWithoutCastENSF_16StoreWithoutCastEEEviT_T0_T2_T3_T4_T5_)
        /*0ad0*/ 	.word	0x0000001a


	//----- nvinfo : EIATTR_FRAME_SIZE
	.align		4
.L_502:
        /*0ad4*/ 	.byte	0x04, 0x11
        /*0ad6*/ 	.short	(.L_504 - .L_503)
	.align		4
.L_503:
        /*0ad8*/ 	.word	index@(_ZN2at6native27unrolled_elementwise_kernelINS0_13BinaryFunctorIbbbZZZNS0_23logical_and_kernel_cudaERNS_14TensorIteratorEENKUlvE0_clEvENKUlvE7_clEvEUlbbE_EESt5arrayIPcLm3EELi4E23TrivialOffsetCalculatorILi2EjESC_ILi1EjENS0_6memory15LoadWithoutCastENSF_16StoreWithoutCastEEEviT_T0_T2_T3_T4_T5_)
        /*0adc*/ 	.word	0x00000000


	//----- nvinfo : EIATTR_REGCOUNT
	.align		4
.L_504:
        /*0ae0*/ 	.byte	0x04, 0x2f
        /*0ae2*/ 	.short	(.L_506 - .L_505)
	.align		4
.L_505:
        /*0ae4*/ 	.word	index@(_ZN2at6native18elementwise_kernelILi128ELi4EZNS0_22gpu_kernel_impl_nocastINS0_13BinaryFunctorIbbbZZZNS0_23logical_and_kernel_cudaERNS_14TensorIteratorEENKUlvE0_clEvENKUlvE7_clEvEUlbbE_EEEEvRNS_18TensorIteratorBaseERKT_EUliE_EEviT1_)
        /*0ae8*/ 	.word	0x00000012


	//----- nvinfo : EIATTR_FRAME_SIZE
	.align		4
.L_506:
        /*0aec*/ 	.byte	0x04, 0x11
        /*0aee*/ 	.short	(.L_508 - .L_507)
	.align		4
.L_507:
        /*0af0*/ 	.word	index@(_ZN2at6native18elementwise_kernelILi128ELi4EZNS0_22gpu_kernel_impl_nocastINS0_13BinaryFunctorIbbbZZZNS0_23logical_and_kernel_cudaERNS_14TensorIteratorEENKUlvE0_clEvENKUlvE7_clEvEUlbbE_EEEEvRNS_18TensorIteratorBaseERKT_EUliE_EEviT1_)
        /*0af4*/ 	.word	0x00000000


	//----- nvinfo : EIATTR_REGCOUNT
	.align		4
.L_508:
        /*0af8*/ 	.byte	0x04, 0x2f
        /*0afa*/ 	.short	(.L_510 - .L_509)
	.align		4
.L_509:
        /*0afc*/ 	.word	index@(_ZN2at6native27unrolled_elementwise_kernelINS0_13BinaryFunctorIbbbZZZNS0_23logical_and_kernel_cudaERNS_14TensorIteratorEENKUlvE0_clEvENKUlvE7_clEvEUlbbE_EESt5arrayIPcLm3EELi4E23TrivialOffsetCalculatorILi2EjESC_ILi1EjENS0_6memory12LoadWithCastILi2EEENSF_13StoreWithCastILi1EEEEEviT_T0_T2_T3_T4_T5_)
        /*0b00*/ 	.word	0x0000001e


	//----- nvinfo : EIATTR_FRAME_SIZE
	.align		4
.L_510:
        /*0b04*/ 	.byte	0x04, 0x11
        /*0b06*/ 	.short	(.L_512 - .L_511)
	.align		4
.L_511:
        /*0b08*/ 	.word	index@(_ZN2at6native27unrolled_elementwise_kernelINS0_13BinaryFunctorIbbbZZZNS0_23logical_and_kernel_cudaERNS_14TensorIteratorEENKUlvE0_clEvENKUlvE7_clEvEUlbbE_EESt5arrayIPcLm3EELi4E23TrivialOffsetCalculatorILi2EjESC_ILi1EjENS0_6memory12LoadWithCastILi2EEENSF_13StoreWithCastILi1EEEEEviT_T0_T2_T3_T4_T5_)
        /*0b0c*/ 	.word	0x00000000


	//----- nvinfo : EIATTR_REGCOUNT
	.align		4
.L_512:
        /*0b10*/ 	.byte	0x04, 0x2f
        /*0b12*/ 	.short	(.L_514 - .L_513)
	.align		4
.L_513:
        /*0b14*/ 	.word	index@(_ZN2at6native18elementwise_kernelILi128ELi4EZNS0_15gpu_kernel_implINS0_13BinaryFunctorIbbbZZZNS0_23logical_and_kernel_cudaERNS_14TensorIteratorEENKUlvE0_clEvENKUlvE7_clEvEUlbbE_EEEEvRNS_18TensorIteratorBaseERKT_EUliE_EEviT1_)
        /*0b18*/ 	.word	0x0000001a


	//----- nvinfo : EIATTR_FRAME_SIZE
	.align		4
.L_514:
        /*0b1c*/ 	.byte	0x04, 0x11
        /*0b1e*/ 	.short	(.L_516 - .L_515)
	.align		4
.L_515:
        /*0b20*/ 	.word	index@(_ZN2at6native18elementwise_kernelILi128ELi4EZNS0_15gpu_kernel_implINS0_13BinaryFunctorIbbbZZZNS0_23logical_and_kernel_cudaERNS_14TensorIteratorEENKUlvE0_clEvENKUlvE7_clEvEUlbbE_EEEEvRNS_18TensorIteratorBaseERKT_EUliE_EEviT1_)
        /*0b24*/ 	.word	0x00000000


	//----- nvinfo : EIATTR_REGCOUNT
	.align		4
.L_516:
        /*0b28*/ 	.byte	0x04, 0x2f
        /*0b2a*/ 	.short	(.L_518 - .L_517)
	.align		4
.L_517:
        /*0b2c*/ 	.word	index@(_ZN2at6native29vectorized_elementwise_kernelILi8ENS0_13AUnaryFunctorIbbbZZZNS0_23logical_and_kernel_cudaERNS_14TensorIteratorEENKUlvE0_clEvENKUlvE7_clEvEUlbbE_EESt5arrayIPcLm2EEEEviT0_T1_)
        /*0b30*/ 	.word	0x0000001a


	//----- nvinfo : EIATTR_FRAME_SIZE
	.align		4
.L_518:
        /*0b34*/ 	.byte	0x04, 0x11
        /*0b36*/ 	.short	(.L_520 - .L_519)
	.align		4
.L_519:
        /*0b38*/ 	.word	index@(_ZN2at6native29vectorized_elementwise_kernelILi8ENS0_13AUnaryFunctorIbbbZZZNS0_23logical_and_kernel_cudaERNS_14TensorIteratorEENKUlvE0_clEvENKUlvE7_clEvEUlbbE_EESt5arrayIPcLm2EEEEviT0_T1_)
        /*0b3c*/ 	.word	0x00000000


	//----- nvinfo : EIATTR_REGCOUNT
	.align		4
.L_520:
        /*0b40*/ 	.byte	0x04, 0x2f
        /*0b42*/ 	.short	(.L_522 - .L_521)
	.align		4
.L_521:
        /*0b44*/ 	.word	index@(_ZN2at6native29vectorized_elementwise_kernelILi4ENS0_13AUnaryFunctorIbbbZZZNS0_23logical_and_kernel_cudaERNS_14TensorIteratorEENKUlvE0_clEvENKUlvE7_clEvEUlbbE_EESt5arrayIPcLm2EEEEviT0_T1_)
        /*0b48*/ 	.word	0x0000001a


	//----- nvinfo : EIATTR_FRAME_SIZE
	.align		4
.L_522:
        /*0b4c*/ 	.byte	0x04, 0x11
        /*0b4e*/ 	.short	(.L_524 - .L_523)
	.align		4
.L_523:
        /*0b50*/ 	.word	index@(_ZN2at6native29vectorized_elementwise_kernelILi4ENS0_13AUnaryFunctorIbbbZZZNS0_23logical_and_kernel_cudaERNS_14TensorIteratorEENKUlvE0_clEvENKUlvE7_clEvEUlbbE_EESt5arrayIPcLm2EEEEviT0_T1_)
        /*0b54*/ 	.word	0x00000000


	//----- nvinfo : EIATTR_REGCOUNT
	.align		4
.L_524:
        /*0b58*/ 	.byte	0x04, 0x2f
        /*0b5a*/ 	.short	(.L_526 - .L_525)
	.align		4
.L_525:
        /*0b5c*/ 	.word	index@(_ZN2at6native29vectorized_elementwise_kernelILi2ENS0_13AUnaryFunctorIbbbZZZNS0_23logical_and_kernel_cudaERNS_14TensorIteratorEENKUlvE0_clEvENKUlvE7_clEvEUlbbE_EESt5arrayIPcLm2EEEEviT0_T1_)
        /*0b60*/ 	.word	0x0000001a


	//----- nvinfo : EIATTR_FRAME_SIZE
	.align		4
.L_526:
        /*0b64*/ 	.byte	0x04, 0x11
        /*0b66*/ 	.short	(.L_528 - .L_527)
	.align		4
.L_527:
        /*0b68*/ 	.word	index@(_ZN2at6native29vectorized_elementwise_kernelILi2ENS0_13AUnaryFunctorIbbbZZZNS0_23logical_and_kernel_cudaERNS_14TensorIteratorEENKUlvE0_clEvENKUlvE7_clEvEUlbbE_EESt5arrayIPcLm2EEEEviT0_T1_)
        /*0b6c*/ 	.word	0x00000000


	//----- nvinfo : EIATTR_REGCOUNT
	.align		4
.L_528:
        /*0b70*/ 	.byte	0x04, 0x2f
        /*0b72*/ 	.short	(.L_530 - .L_529)
	.align		4
.L_529:
        /*0b74*/ 	.word	index@(_ZN2at6native27unrolled_elementwise_kernelINS0_13AUnaryFunctorIbbbZZZNS0_23logical_and_kernel_cudaERNS_14TensorIteratorEENKUlvE0_clEvENKUlvE7_clEvEUlbbE_EESt5arrayIPcLm2EELi4E23TrivialOffsetCalculatorILi1EjESD_NS0_6memory15LoadWithoutCastENSE_16StoreWithoutCastEEEviT_T0_T2_T3_T4_T5_)
        /*0b78*/ 	.word	0x00000014


	//----- nvinfo : EIATTR_FRAME_SIZE
	.align		4
.L_530:
        /*0b7c*/ 	.byte	0x04, 0x11
        /*0b7e*/ 	.short	(.L_532 - .L_531)
	.align		4
.L_531:
        /*0b80*/ 	.word	index@(_ZN2at6native27unrolled_elementwise_kernelINS0_13AUnaryFunctorIbbbZZZNS0_23logical_and_kernel_cudaERNS_14TensorIteratorEENKUlvE0_clEvENKUlvE7_clEvEUlbbE_EESt5arrayIPcLm2EELi4E23TrivialOffsetCalculatorILi1EjESD_NS0_6memory15LoadWithoutCastENSE_16StoreWithoutCastEEEviT_T0_T2_T3_T4_T5_)
        /*0b84*/ 	.word	0x00000000


	//----- nvinfo : EIATTR_REGCOUNT
	.align		4
.L_532:
        /*0b88*/ 	.byte	0x04, 0x2f
        /*0b8a*/ 	.short	(.L_534 - .L_533)
	.align		4
.L_533:
        /*0b8c*/ 	.word	index@(_ZN2at6native18elementwise_kernelILi128ELi4EZNS0_22gpu_kernel_impl_nocastINS0_13AUnaryFunctorIbbbZZZNS0_23logical_and_kernel_cudaERNS_14TensorIteratorEENKUlvE0_clEvENKUlvE7_clEvEUlbbE_EEEEvRNS_18TensorIteratorBaseERKT_EUliE_EEviT1_)
        /*0b90*/ 	.word	0x00000012


	//----- nvinfo : EIATTR_FRAME_SIZE
	.align		4
.L_534:
        /*0b94*/ 	.byte	0x04, 0x11
        /*0b96*/ 	.short	(.L_536 - .L_535)
	.align		4
.L_535:
        /*0b98*/ 	.word	index@(_ZN2at6native18elementwise_kernelILi128ELi4EZNS0_22gpu_kernel_impl_nocastINS0_13AUnaryFunctorIbbbZZZNS0_23logical_and_kernel_cudaERNS_14TensorIteratorEENKUlvE0_clEvENKUlvE7_clEvEUlbbE_EEEEvRNS_18TensorIteratorBaseERKT_EUliE_EEviT1_)
        /*0b9c*/ 	.word	0x00000000


	//----- nvinfo : EIATTR_REGCOUNT
	.align		4
.L_536:
        /*0ba0*/ 	.byte	0x04, 0x2f
        /*0ba2*/ 	.short	(.L_538 - .L_537)
	.align		4
.L_537:
        /*0ba4*/ 	.word	index@(_ZN2at6native27unrolled_elementwise_kernelINS0_13AUnaryFunctorIbbbZZZNS0_23logical_and_kernel_cudaERNS_14TensorIteratorEENKUlvE0_clEvENKUlvE7_clEvEUlbbE_EESt5arrayIPcLm2EELi4E23TrivialOffsetCalculatorILi1EjESD_NS0_6memory12LoadWithCastILi1EEENSE_13StoreWithCastILi1EEEEEviT_T0_T2_T3_T4_T5_)
        /*0ba8*/ 	.word	0x0000001e


	//----- nvinfo : EIATTR_FRAME_SIZE
	.align		4
.L_538:
        /*0bac*/ 	.byte	0x04, 0x11
        /*0bae*/ 	.short	(.L_540 - .L_539)
	.align		4
.L_539:
        /*0bb0*/ 	.word	index@(_ZN2at6native27unrolled_elementwise_kernelINS0_13AUnaryFunctorIbbbZZZNS0_23logical_and_kernel_cudaERNS_14TensorIteratorEENKUlvE0_clEvENKUlvE7_clEvEUlbbE_EESt5arrayIPcLm2EELi4E23TrivialOffsetCalculatorILi1EjESD_NS0_6memory12LoadWithCastILi1EEENSE_13StoreWithCastILi1EEEEEviT_T0_T2_T3_T4_T5_)
        /*0bb4*/ 	.word	0x00000000


	//----- nvinfo : EIATTR_REGCOUNT
	.align		4
.L_540:
        /*0bb8*/ 	.byte	0x04, 0x2f
        /*0bba*/ 	.short	(.L_542 - .L_541)
	.align		4
.L_541:
        /*0bbc*/ 	.word	index@(_ZN2at6native18elementwise_kernelILi128ELi4EZNS0_15gpu_kernel_implINS0_13AUnaryFunctorIbbbZZZNS0_23logical_and_kernel_cudaERNS_14TensorIteratorEENKUlvE0_clEvENKUlvE7_clEvEUlbbE_EEEEvRNS_18TensorIteratorBaseERKT_EUliE_EEviT1_)
        /*0bc0*/ 	.word	0x0000001a


	//----- nvinfo : EIATTR_FRAME_SIZE
	.align		4
.L_542:
        /*0bc4*/ 	.byte	0x04, 0x11
        /*0bc6*/ 	.short	(.L_544 - .L_543)
	.align		4
.L_543:
        /*0bc8*/ 	.word	index@(_ZN2at6native18elementwise_kernelILi128ELi4EZNS0_15gpu_kernel_implINS0_13AUnaryFunctorIbbbZZZNS0_23logical_and_kernel_cudaERNS_14TensorIteratorEENKUlvE0_clEvENKUlvE7_clEvEUlbbE_EEEEvRNS_18TensorIteratorBaseERKT_EUliE_EEviT1_)
        /*0bcc*/ 	.word	0x00000000


	//----- nvinfo : EIATTR_REGCOUNT
	.align		4
.L_544:
        /*0bd0*/ 	.byte	0x04, 0x2f
        /*0bd2*/ 	.short	(.L_546 - .L_545)
	.align		4
.L_545:
        /*0bd4*/ 	.word	index@(_ZN2at6native29vectorized_elementwise_kernelILi8ENS0_13BinaryFunctorIN3c108BFloat16ES4_bZZZNS0_23logical_and_kernel_cudaERNS_14TensorIteratorEENKUlvE0_clEvENKUlvE8_clEvEUlS4_S4_E_EESt5arrayIPcLm3EEEEviT0_T1_)
        /*0bd8*/ 	.word	0x00000020


	//----- nvinfo : EIATTR_FRAME_SIZE
	.align		4
.L_546:
        /*0bdc*/ 	.byte	0x04, 0x11
        /*0bde*/ 	.short	(.L_548 - .L_547)
	.align		4
.L_547:
        /*0be0*/ 	.word	index@(_ZN2at6native29vectorized_elementwise_kernelILi8ENS0_13BinaryFunctorIN3c108BFloat16ES4_bZZZNS0_23logical_and_kernel_cudaERNS_14TensorIteratorEENKUlvE0_clEvENKUlvE8_clEvEUlS4_S4_E_EESt5arrayIPcLm3EEEEviT0_T1_)
        /*0be4*/ 	.word	0x00000000


	//----- nvinfo : EIATTR_REGCOUNT
	.align		4
.L_548:
        /*0be8*/ 	.byte	0x04, 0x2f
        /*0bea*/ 	.short	(.L_550 - .L_549)
	.align		4
.L_549:
        /*0bec*/ 	.word	index@(_ZN2at6native29vectorized_elementwise_kernelILi4ENS0_13BinaryFunctorIN3c108BFloat16ES4_bZZZNS0_23logical_and_kernel_cudaERNS_14TensorIteratorEENKUlvE0_clEvENKUlvE8_clEvEUlS4_S4_E_EESt5arrayIPcLm3EEEEviT0_T1_)
        /*0bf0*/ 	.word	0x00000020


	//----- nvinfo : EIATTR_FRAME_SIZE
	.align		4
.L_550:
        /*0bf4*/ 	.byte	0x04, 0x11
        /*0bf6*/ 	.short	(.L_552 - .L_551)
	.align		4
.L_551:
        /*0bf8*/ 	.word	index@(_ZN2at6native29vectorized_elementwise_kernelILi4ENS0_13BinaryFunctorIN3c108BFloat16ES4_bZZZNS0_23logical_and_kernel_cudaERNS_14TensorIteratorEENKUlvE0_clEvENKUlvE8_clEvEUlS4_S4_E_EESt5arrayIPcLm3EEEEviT0_T1_)
        /*0bfc*/ 	.word	0x00000000


	//----- nvinfo : EIATTR_REGCOUNT
	.align		4
.L_552:
        /*0c00*/ 	.byte	0x04, 0x2f
        /*0c02*/ 	.short	(.L_554 - .L_553)
	.align		4
.L_553:
        /*0c04*/ 	.word	index@(_ZN2at6native29vectorized_elementwise_kernelILi2ENS0_13BinaryFunctorIN3c108BFloat16ES4_bZZZNS0_23logical_and_kernel_cudaERNS_14TensorIteratorEENKUlvE0_clEvENKUlvE8_clEvEUlS4_S4_E_EESt5arrayIPcLm3EEEEviT0_T1_)
        /*0c08*/ 	.word	0x00000020


	//----- nvinfo : EIATTR_FRAME_SIZE
	.align		4
.L_554:
        /*0c0c*/ 	.byte	0x04, 0x11
        /*0c0e*/ 	.short	(.L_556 - .L_555)
	.align		4
.L_555:
        /*0c10*/ 	.word	index@(_ZN2at6native29vectorized_elementwise_kernelILi2ENS0_13BinaryFunctorIN3c108BFloat16ES4_bZZZNS0_23logical_and_kernel_cudaERNS_14TensorIteratorEENKUlvE0_clEvENKUlvE8_clEvEUlS4_S4_E_EESt5arrayIPcLm3EEEEviT0_T1_)
        /*0c14*/ 	.word	0x00000000


	//----- nvinfo : EIATTR_REGCOUNT
	.align		4
.L_556:
        /*0c18*/ 	.byte	0x04, 0x2f
        /*0c1a*/ 	.short	(.L_558 - .L_557)
	.align		4
.L_557:
        /*0c1c*/ 	.word	index@(_ZN2at6native27unrolled_elementwise_kernelINS0_13BinaryFunctorIN3c108BFloat16ES4_bZZZNS0_23logical_and_kernel_cudaERNS_14TensorIteratorEENKUlvE0_clEvENKUlvE8_clEvEUlS4_S4_E_EESt5arrayIPcLm3EELi4E23TrivialOffsetCalculatorILi2EjESE_ILi1EjENS0_6memory15LoadWithoutCastENSH_16StoreWithoutCastEEEviT_T0_T2_T3_T4_T5_)
        /*0c20*/ 	.word	0x0000001c


	//----- nvinfo : EIATTR_FRAME_SIZE
	.align		4
.L_558:
        /*0c24*/ 	.byte	0x04, 0x11
        /*0c26*/ 	.short	(.L_560 - .L_559)
	.align		4
.L_559:
        /*0c28*/ 	.word	index@(_ZN2at6native27unrolled_elementwise_kernelINS0_13BinaryFunctorIN3c108BFloat16ES4_bZZZNS0_23logical_and_kernel_cudaERNS_14TensorIteratorEENKUlvE0_clEvENKUlvE8_clEvEUlS4_S4_E_EESt5arrayIPcLm3EELi4E23TrivialOffsetCalculatorILi2EjESE_ILi1EjENS0_6memory15LoadWithoutCastENSH_16StoreWithoutCastEEEviT_T0_T2_T3_T4_T5_)
        /*0c2c*/ 	.word	0x00000000


	//----- nvinfo : EIATTR_REGCOUNT
	.align		4
.L_560:
        /*0c30*/ 	.byte	0x04, 0x2f
        /*0c32*/ 	.short	(.L_562 - .L_561)
	.align		4
.L_561:
        /*0c34*/ 	.word	index@(_ZN2at6native18elementwise_kernelILi128ELi4EZNS0_22gpu_kernel_impl_nocastINS0_13BinaryFunctorIN3c108BFloat16ES5_bZZZNS0_23logical_and_kernel_cudaERNS_14TensorIteratorEENKUlvE0_clEvENKUlvE8_clEvEUlS5_S5_E_EEEEvRNS_18TensorIteratorBaseERKT_EUliE_EEviT1_)
        /*0c38*/ 	.word	0x00000012


	//----- nvinfo : EIATTR_FRAME_SIZE
	.align		4
.L_562:
        /*0c3c*/ 	.byte	0x04, 0x11
        /*0c3e*/ 	.short	(.L_564 - .L_563)
	.align		4
.L_563:
        /*0c40*/ 	.word	index@(_ZN2at6native18elementwise_kernelILi128ELi4EZNS0_22gpu_kernel_impl_nocastINS0_13BinaryFunctorIN3c108BFloat16ES5_bZZZNS0_23logical_and_kernel_cudaERNS_14TensorIteratorEENKUlvE0_clEvENKUlvE8_clEvEUlS5_S5_E_EEEEvRNS_18TensorIteratorBaseERKT_EUliE_EEviT1_)
        /*0c44*/ 	.word	0x00000000


	//----- nvinfo : EIATTR_REGCOUNT
	.align		4
.L_564:
        /*0c48*/ 	.byte	0x04, 0x2f
        /*0c4a*/ 	.short	(.L_566 - .L_565)
	.align		4
.L_565:
        /*0c4c*/ 	.word	index@(_ZN2at6native27unrolled_elementwise_kernelINS0_13BinaryFunctorIN3c108BFloat16ES4_bZZZNS0_23logical_and_kernel_cudaERNS_14TensorIteratorEENKUlvE0_clEvENKUlvE8_clEvEUlS4_S4_E_EESt5arrayIPcLm3EELi4E23TrivialOffsetCalculatorILi2EjESE_ILi1EjENS0_6memory12LoadWithCastILi2EEENSH_13StoreWithCastILi1EEEEEviT_T0_T2_T3_T4_T5_)
        /*0c50*/ 	.word	0x0000001f


	//----- nvinfo : EIATTR_FRAME_SIZE
	.align		4
.L_566:
        /*0c54*/ 	.byte	0x04, 0x11
        /*0c56*/ 	.short	(.L_568 - .L_567)
	.align		4
.L_567:
        /*0c58*/ 	.word	index@(_ZN2at6native27unrolled_elementwise_kernelINS0_13BinaryFunctorIN3c108BFloat16ES4_bZZZNS0_23logical_and_kernel_cudaERNS_14TensorIteratorEENKUlvE0_clEvENKUlvE8_clEvEUlS4_S4_E_EESt5arrayIPcLm3EELi4E23TrivialOffsetCalculatorILi2EjESE_ILi1EjENS0_6memory12LoadWithCastILi2EEENSH_13StoreWithCastILi1EEEEEviT_T0_T2_T3_T4_T5_)
        /*0c5c*/ 	.word	0x00000000


	//----- nvinfo : EIATTR_REGCOUNT
	.align		4
.L_568:
        /*0c60*/ 	.byte	0x04, 0x2f
        /*0c62*/ 	.short	(.L_570 - .L_569)
	.align		4
.L_569:
        /*0c64*/ 	.word	index@(_ZN2at6native18elementwise_kernelILi128ELi4EZNS0_15gpu_kernel_implINS0_13BinaryFunctorIN3c108BFloat16ES5_bZZZNS0_23logical_and_kernel_cudaERNS_14TensorIteratorEENKUlvE0_clEvENKUlvE8_clEvEUlS5_S5_E_EEEEvRNS_18TensorIteratorBaseERKT_EUliE_EEviT1_)
        /*0c68*/ 	.word	0x0000001a


	//----- nvinfo : EIATTR_FRAME_SIZE
	.align		4
.L_570:
        /*0c6c*/ 	.byte	0x04, 0x11
        /*0c6e*/ 	.short	(.L_572 - .L_571)
	.align		4
.L_571:
        /*0c70*/ 	.word	index@(_ZN2at6native18elementwise_kernelILi128ELi4EZNS0_15gpu_kernel_implINS0_13BinaryFunctorIN3c108BFloat16ES5_bZZZNS0_23logical_and_kernel_cudaERNS_14TensorIteratorEENKUlvE0_clEvENKUlvE8_clEvEUlS5_S5_E_EEEEvRNS_18TensorIteratorBaseERKT_EUliE_EEviT1_)
        /*0c74*/ 	.word	0x00000000


	//----- nvinfo : EIATTR_REGCOUNT
	.align		4
.L_572:
        /*0c78*/ 	.byte	0x04, 0x2f
        /*0c7a*/ 	.short	(.L_574 - .L_573)
	.align		4
.L_573:
        /*0c7c*/ 	.word	index@(_ZN2at6native29vectorized_elementwise_kernelILi8ENS0_13AUnaryFunctorIN3c108BFloat16ES4_bZZZNS0_23logical_and_kernel_cudaERNS_14TensorIteratorEENKUlvE0_clEvENKUlvE8_clEvEUlS4_S4_E_EESt5arrayIPcLm2EEEEviT0_T1_)
        /*0c80*/ 	.word	0x00000020


	//----- nvinfo : EIATTR_FRAME_SIZE
	.align		4
.L_574:
        /*0c84*/ 	.byte	0x04, 0x11
        /*0c86*/ 	.short	(.L_576 - .L_575)
	.align		4
.L_575:
        /*0c88*/ 	.word	index@(_ZN2at6native29vectorized_elementwise_kernelILi8ENS0_13AUnaryFunctorIN3c108BFloat16ES4_bZZZNS0_23logical_and_kernel_cudaERNS_14TensorIteratorEENKUlvE0_clEvENKUlvE8_clEvEUlS4_S4_E_EESt5arrayIPcLm2EEEEviT0_T1_)
        /*0c8c*/ 	.word	0x00000000


	//----- nvinfo : EIATTR_REGCOUNT
	.align		4
.L_576:
        /*0c90*/ 	.byte	0x04, 0x2f
        /*0c92*/ 	.short	(.L_578 - .L_577)
	.align		4
.L_577:
        /*0c94*/ 	.word	index@(_ZN2at6native29vectorized_elementwise_kernelILi4ENS0_13AUnaryFunctorIN3c108BFloat16ES4_bZZZNS0_23logical_and_kernel_cudaERNS_14TensorIteratorEENKUlvE0_clEvENKUlvE8_clEvEUlS4_S4_E_EESt5arrayIPcLm2EEEEviT0_T1_)
        /*0c98*/ 	.word	0x00000020


	//----- nvinfo : EIATTR_FRAME_SIZE
	.align		4
.L_578:
        /*0c9c*/ 	.byte	0x04, 0x11
        /*0c9e*/ 	.short	(.L_580 - .L_579)
	.align		4
.L_579:
        /*0ca0*/ 	.word	index@(_ZN2at6native29vectorized_elementwise_kernelILi4ENS0_13AUnaryFunctorIN3c108BFloat16ES4_bZZZNS0_23logical_and_kernel_cudaERNS_14TensorIteratorEENKUlvE0_clEvENKUlvE8_clEvEUlS4_S4_E_EESt5arrayIPcLm2EEEEviT0_T1_)
        /*0ca4*/ 	.word	0x00000000


	//----- nvinfo : EIATTR_REGCOUNT
	.align		4
.L_580:
        /*0ca8*/ 	.byte	0x04, 0x2f
        /*0caa*/ 	.short	(.L_582 - .L_581)
	.align		4
.L_581:
        /*0cac*/ 	.word	index@(_ZN2at6native29vectorized_elementwise_kernelILi2ENS0_13AUnaryFunctorIN3c108BFloat16ES4_bZZZNS0_23logical_and_kernel_cudaERNS_14TensorIteratorEENKUlvE0_clEvENKUlvE8_clEvEUlS4_S4_E_EESt5arrayIPcLm2EEEEviT0_T1_)
        /*0cb0*/ 	.word	0x00000020


	//----- nvinfo : EIATTR_FRAME_SIZE
	.align		4
.L_582:
        /*0cb4*/ 	.byte	0x04, 0x11
        /*0cb6*/ 	.short	(.L_584 - .L_583)
	.align		4
.L_583:
        /*0cb8*/ 	.word	index@(_ZN2at6native29vectorized_elementwise_kernelILi2ENS0_13AUnaryFunctorIN3c108BFloat16ES4_bZZZNS0_23logical_and_kernel_cudaERNS_14TensorIteratorEENKUlvE0_clEvENKUlvE8_clEvEUlS4_S4_E_EESt5arrayIPcLm2EEEEviT0_T1_)
        /*0cbc*/ 	.word	0x00000000


	//----- nvinfo : EIATTR_REGCOUNT
	.align		4
.L_584:
        /*0cc0*/ 	.byte	0x04, 0x2f
        /*0cc2*/ 	.short	(.L_586 - .L_585)
	.align		4
.L_585:
        /*0cc4*/ 	.word	index@(_ZN2at6native27unrolled_elementwise_kernelINS0_13AUnaryFunctorIN3c108BFloat16ES4_bZZZNS0_23logical_and_kernel_cudaERNS_14TensorIteratorEENKUlvE0_clEvENKUlvE8_clEvEUlS4_S4_E_EESt5arrayIPcLm2EELi4E23TrivialOffsetCalculatorILi1EjESF_NS0_6memory15LoadWithoutCastENSG_16StoreWithoutCastEEEviT_T0_T2_T3_T4_T5_)
        /*0cc8*/ 	.word	0x0000001a


	//----- nvinfo : EIATTR_FRAME_SIZE
	.align		4
.L_586:
        /*0ccc*/ 	.byte	0x04, 0x11
        /*0cce*/ 	.short	(.L_588 - .L_587)
	.align		4
.L_587:
        /*0cd0*/ 	.word	index@(_ZN2at6native27unrolled_elementwise_kernelINS0_13AUnaryFunctorIN3c108BFloat16ES4_bZZZNS0_23logical_and_kernel_cudaERNS_14TensorIteratorEENKUlvE0_clEvENKUlvE8_clEvEUlS4_S4_E_EESt5arrayIPcLm2EELi4E23TrivialOffsetCalculatorILi1EjESF_NS0_6memory15LoadWithoutCastENSG_16StoreWithoutCastEEEviT_T0_T2_T3_T4_T5_)
        /*0cd4*/ 	.word	0x00000000


	//----- nvinfo : EIATTR_REGCOUNT
	.align		4
.L_588:
        /*0cd8*/ 	.byte	0x04, 0x2f
        /*0cda*/ 	.short	(.L_590 - .L_589)
	.align		4
.L_589:
        /*0cdc*/ 	.word	index@(_ZN2at6native18elementwise_kernelILi128ELi4EZNS0_22gpu_kernel_impl_nocastINS0_13AUnaryFunctorIN3c108BFloat16ES5_bZZZNS0_23logical_and_kernel_cudaERNS_14TensorIteratorEENKUlvE0_clEvENKUlvE8_clEvEUlS5_S5_E_EEEEvRNS_18TensorIteratorBaseERKT_EUliE_EEviT1_)
        /*0ce0*/ 	.word	0x00000012


	//----- nvinfo : EIATTR_FRAME_SIZE
	.align		4
.L_590:
        /*0ce4*/ 	.byte	0x04, 0x11
        /*0ce6*/ 	.short	(.L_592 - .L_591)
	.align		4
.L_591:
        /*0ce8*/ 	.word	index@(_ZN2at6native18elementwise_kernelILi128ELi4EZNS0_22gpu_kernel_impl_nocastINS0_13AUnaryFunctorIN3c108BFloat16ES5_bZZZNS0_23logical_and_kernel_cudaERNS_14TensorIteratorEENKUlvE0_clEvENKUlvE8_clEvEUlS5_S5_E_EEEEvRNS_18TensorIteratorBaseERKT_EUliE_EEviT1_)
        /*0cec*/ 	.word	0x00000000


	//----- nvinfo : EIATTR_REGCOUNT
	.align		4
.L_592:
        /*0cf0*/ 	.byte	0x04, 0x2f
        /*0cf2*/ 	.short	(.L_594 - .L_593)
	.align		4
.L_593:
        /*0cf4*/ 	.word	index@(_ZN2at6native27unrolled_elementwise_kernelINS0_13AUnaryFunctorIN3c108BFloat16ES4_bZZZNS0_23logical_and_kernel_cudaERNS_14TensorIteratorEENKUlvE0_clEvENKUlvE8_clEvEUlS4_S4_E_EESt5arrayIPcLm2EELi4E23TrivialOffsetCalculatorILi1EjESF_NS0_6memory12LoadWithCastILi1EEENSG_13StoreWithCastILi1EEEEEviT_T0_T2_T3_T4_T5_)
        /*0cf8*/ 	.word	0x0000001c


	//----- nvinfo : EIATTR_FRAME_SIZE
	.align		4
.L_594:
        /*0cfc*/ 	.byte	0x04, 0x11
        /*0cfe*/ 	.short	(.L_596 - .L_595)
	.align		4
.L_595:
        /*0d00*/ 	.word	index@(_ZN2at6native27unrolled_elementwise_kernelINS0_13AUnaryFunctorIN3c108BFloat16ES4_bZZZNS0_23logical_and_kernel_cudaERNS_14TensorIteratorEENKUlvE0_clEvENKUlvE8_clEvEUlS4_S4_E_EESt5arrayIPcLm2EELi4E23TrivialOffsetCalculatorILi1EjESF_NS0_6memory12LoadWithCastILi1EEENSG_13StoreWithCastILi1EEEEEviT_T0_T2_T3_T4_T5_)
        /*0d04*/ 	.word	0x00000000


	//----- nvinfo : EIATTR_REGCOUNT
	.align		4
.L_596:
        /*0d08*/ 	.byte	0x04, 0x2f
        /*0d0a*/ 	.short	(.L_598 - .L_597)
	.align		4
.L_597:
        /*0d0c*/ 	.word	index@(_ZN2at6native18elementwise_kernelILi128ELi4EZNS0_15gpu_kernel_implINS0_13AUnaryFunctorIN3c108BFloat16ES5_bZZZNS0_23logical_and_kernel_cudaERNS_14TensorIteratorEENKUlvE0_clEvENKUlvE8_clEvEUlS5_S5_E_EEEEvRNS_18TensorIteratorBaseERKT_EUliE_EEviT1_)
        /*0d10*/ 	.word	0x0000001a


	//----- nvinfo : EIATTR_FRAME_SIZE
	.align		4
.L_598:
        /*0d14*/ 	.byte	0x04, 0x11
        /*0d16*/ 	.short	(.L_600 - .L_599)
	.align		4
.L_599:
        /*0d18*/ 	.word	index@(_ZN2at6native18elementwise_kernelILi128ELi4EZNS0_15gpu_kernel_implINS0_13AUnaryFunctorIN3c108BFloat16ES5_bZZZNS0_23logical_and_kernel_cudaERNS_14TensorIteratorEENKUlvE0_clEvENKUlvE8_clEvEUlS5_S5_E_EEEEvRNS_18TensorIteratorBaseERKT_EUliE_EEviT1_)
        /*0d1c*/ 	.word	0x00000000


	//----- nvinfo : EIATTR_REGCOUNT
	.align		4
.L_600:
        /*0d20*/ 	.byte	0x04, 0x2f
        /*0d22*/ 	.short	(.L_602 - .L_601)
	.align		4
.L_601:
        /*0d24*/ 	.word	index@(_ZN2at6native29vectorized_elementwise_kernelILi8ENS0_13BinaryFunctorIhhbZZZNS0_22logical_or_kernel_cudaERNS_14TensorIteratorEENKUlvE0_clEvENKUlvE_clEvEUlhhE_EESt5arrayIPcLm3EEEEviT0_T1_)
        /*0d28*/ 	.word	0x00000020


	//----- nvinfo : EIATTR_FRAME_SIZE
	.align		4
.L_602:
        /*0d2c*/ 	.byte	0x04, 0x11
        /*0d2e*/ 	.short	(.L_604 - .L_603)
	.align		4
.L_603:
        /*0d30*/ 	.word	index@(_ZN2at6native29vectorized_elementwise_kernelILi8ENS0_13BinaryFunctorIhhbZZZNS0_22logical_or_kernel_cudaERNS_14TensorIteratorEENKUlvE0_clEvENKUlvE_clEvEUlhhE_EESt5arrayIPcLm3EEEEviT0_T1_)
        /*0d34*/ 	.word	0x00000000


	//----- nvinfo : EIATTR_REGCOUNT
	.align		4
.L_604:
        /*0d38*/ 	.byte	0x04, 0x2f
        /*0d3a*/ 	.short	(.L_606 - .L_605)
	.align		4
.L_605:
        /*0d3c*/ 	.word	index@(_ZN2at6native29vectorized_elementwise_kernelILi4ENS0_13BinaryFunctorIhhbZZZNS0_22logical_or_kernel_cudaERNS_14TensorIteratorEENKUlvE0_clEvENKUlvE_clEvEUlhhE_EESt5arrayIPcLm3EEEEviT0_T1_)
        /*0d40*/ 	.word	0x00000020


	//----- nvinfo : EIATTR_FRAME_SIZE
	.align		4
.L_606:
        /*0d44*/ 	.byte	0x04, 0x11
        /*0d46*/ 	.short	(.L_608 - .L_607)
	.align		4
.L_607:
        /*0d48*/ 	.word	index@(_ZN2at6native29vectorized_elementwise_kernelILi4ENS0_13BinaryFunctorIhhbZZZNS0_22logical_or_kernel_cudaERNS_14TensorIteratorEENKUlvE0_clEvENKUlvE_clEvEUlhhE_EESt5arrayIPcLm3EEEEviT0_T1_)
        /*0d4c*/ 	.word	0x00000000


	//----- nvinfo : EIATTR_REGCOUNT
	.align		4
.L_608:
        /*0d50*/ 	.byte	0x04, 0x2f
        /*0d52*/ 	.short	(.L_610 - .L_609)
	.align		4
.L_609:
        /*0d54*/ 	.word	index@(_ZN2at6native29vectorized_elementwise_kernelILi2ENS0_13BinaryFunctorIhhbZZZNS0_22logical_or_kernel_cudaERNS_14TensorIteratorEENKUlvE0_clEvENKUlvE_clEvEUlhhE_EESt5arrayIPcLm3EEEEviT0_T1_)
        /*0d58*/ 	.word	0x00000020


	//----- nvinfo : EIATTR_FRAME_SIZE
	.align		4
.L_610:
        /*0d5c*/ 	.byte	0x04, 0x11
        /*0d5e*/ 	.short	(.L_612 - .L_611)
	.align		4
.L_611:
        /*0d60*/ 	.word	index@(_ZN2at6native29vectorized_elementwise_kernelILi2ENS0_13BinaryFunctorIhhbZZZNS0_22logical_or_kernel_cudaERNS_14TensorIteratorEENKUlvE0_clEvENKUlvE_clEvEUlhhE_EESt5arrayIPcLm3EEEEviT0_T1_)
        /*0d64*/ 	.word	0x00000000


	//----- nvinfo : EIATTR_REGCOUNT
	.align		4
.L_612:
        /*0d68*/ 	.byte	0x04, 0x2f
        /*0d6a*/ 	.short	(.L_614 - .L_613)
	.align		4
.L_613:
        /*0d6c*/ 	.word	index@(_ZN2at6native27unrolled_elementwise_kernelINS0_13BinaryFunctorIhhbZZZNS0_22logical_or_kernel_cudaERNS_14TensorIteratorEENKUlvE0_clEvENKUlvE_clEvEUlhhE_EESt5arrayIPcLm3EELi4E23TrivialOffsetCalculatorILi2EjESC_ILi1EjENS0_6memory15LoadWithoutCastENSF_16StoreWithoutCastEEEviT_T0_T2_T3_T4_T5_)
        /*0d70*/ 	.word	0x0000001a


	//----- nvinfo : EIATTR_FRAME_SIZE
	.align		4
.L_614:
        /*0d74*/ 	.byte	0x04, 0x11
        /*0d76*/ 	.short	(.L_616 - .L_615)
	.align		4
.L_615:
        /*0d78*/ 	.word	index@(_ZN2at6native27unrolled_elementwise_kernelINS0_13BinaryFunctorIhhbZZZNS0_22logical_or_kernel_cudaERNS_14TensorIteratorEENKUlvE0_clEvENKUlvE_clEvEUlhhE_EESt5arrayIPcLm3EELi4E23TrivialOffsetCalculatorILi2EjESC_ILi1EjENS0_6memory15LoadWithoutCastENSF_16StoreWithoutCastEEEviT_T0_T2_T3_T4_T5_)
        /*0d7c*/ 	.word	0x00000000


	//----- nvinfo : EIATTR_REGCOUNT
	.align		4
.L_616:
        /*0d80*/ 	.byte	0x04, 0x2f
        /*0d82*/ 	.short	(.L_618 - .L_617)
	.align		4
.L_617:
        /*0d84*/ 	.word	index@(_ZN2at6native18elementwise_kernelILi128ELi4EZNS0_22gpu_kernel_impl_nocastINS0_13BinaryFunctorIhhbZZZNS0_22logical_or_kernel_cudaERNS_14TensorIteratorEENKUlvE0_clEvENKUlvE_clEvEUlhhE_EEEEvRNS_18TensorIteratorBaseERKT_EUliE_EEviT1_)
        /*0d88*/ 	.word	0x00000012


	//----- nvinfo : EIATTR_FRAME_SIZE
	.align		4
.L_618:
        /*0d8c*/ 	.byte	0x04, 0x11
        /*0d8e*/ 	.short	(.L_620 - .L_619)
	.align		4
.L_619:
        /*0d90*/ 	.word	index@(_ZN2at6native18elementwise_kernelILi128ELi4EZNS0_22gpu_kernel_impl_nocastINS0_13BinaryFunctorIhhbZZZNS0_22logical_or_kernel_cudaERNS_14TensorIteratorEENKUlvE0_clEvENKUlvE_clEvEUlhhE_EEEEvRNS_18TensorIteratorBaseERKT_EUliE_EEviT1_)
        /*0d94*/ 	.word	0x00000000


	//----- nvinfo : EIATTR_REGCOUNT
	.align		4
.L_620:
        /*0d98*/ 	.byte	0x04, 0x2f
        /*0d9a*/ 	.short	(.L_622 - .L_621)
	.align		4
.L_621:
        /*0d9c*/ 	.word	index@(_ZN2at6native27unrolled_elementwise_kernelINS0_13BinaryFunctorIhhbZZZNS0_22logical_or_kernel_cudaERNS_14TensorIteratorEENKUlvE0_clEvENKUlvE_clEvEUlhhE_EESt5arrayIPcLm3EELi4E23TrivialOffsetCalculatorILi2EjESC_ILi1EjENS0_6memory12LoadWithCastILi2EEENSF_13StoreWithCastILi1EEEEEviT_T0_T2_T3_T4_T5_)
        /*0da0*/ 	.word	0x0000001f


	//----- nvinfo : EIATTR_FRAME_SIZE
	.align		4
.L_622:
        /*0da4*/ 	.byte	0x04, 0x11
        /*0da6*/ 	.short	(.L_624 - .L_623)
	.align		4
.L_623:
        /*0da8*/ 	.word	index@(_ZN2at6native27unrolled_elementwise_kernelINS0_13BinaryFunctorIhhbZZZNS0_22logical_or_kernel_cudaERNS_14TensorIteratorEENKUlvE0_clEvENKUlvE_clEvEUlhhE_EESt5arrayIPcLm3EELi4E23TrivialOffsetCalculatorILi2EjESC_ILi1EjENS0_6memory12LoadWithCastILi2EEENSF_13StoreWithCastILi1EEEEEviT_T0_T2_T3_T4_T5_)
        /*0dac*/ 	.word	0x00000000


	//----- nvinfo : EIATTR_REGCOUNT
	.align		4
.L_624:
        /*0db0*/ 	.byte	0x04, 0x2f
        /*0db2*/ 	.short	(.L_626 - .L_625)
	.align		4
.L_625:
        /*0db4*/ 	.word	index@(_ZN2at6native18elementwise_kernelILi128ELi4EZNS0_15gpu_kernel_implINS0_13BinaryFunctorIhhbZZZNS0_22logical_or_kernel_cudaERNS_14TensorIteratorEENKUlvE0_clEvENKUlvE_clEvEUlhhE_EEEEvRNS_18TensorIteratorBaseERKT_EUliE_EEviT1_)
        /*0db8*/ 	.word	0x0000001a


	//----- nvinfo : EIATTR_FRAME_SIZE
	.align		4
.L_626:
        /*0dbc*/ 	.byte	0x04, 0x11
        /*0dbe*/ 	.short	(.L_628 - .L_627)
	.align		4
.L_627:
        /*0dc0*/ 	.word	index@(_ZN2at6native18elementwise_kernelILi128ELi4EZNS0_15gpu_kernel_implINS0_13BinaryFunctorIhhbZZZNS0_22logical_or_kernel_cudaERNS_14TensorIteratorEENKUlvE0_clEvENKUlvE_clEvEUlhhE_EEEEvRNS_18TensorIteratorBaseERKT_EUliE_EEviT1_)
        /*0dc4*/ 	.word	0x00000000


	//----- nvinfo : EIATTR_REGCOUNT
	.align		4
.L_628:
        /*0dc8*/ 	.byte	0x04, 0x2f
        /*0dca*/ 	.short	(.L_630 - .L_629)
	.align		4
.L_629:
        /*0dcc*/ 	.word	index@(_ZN2at6native29vectorized_elementwise_kernelILi8ENS0_13AUnaryFunctorIhhbZZZNS0_22logical_or_kernel_cudaERNS_14TensorIteratorEENKUlvE0_clEvENKUlvE_clEvEUlhhE_EESt5arrayIPcLm2EEEEviT0_T1_)
        /*0dd0*/ 	.word	0x00000020


	//----- nvinfo : EIATTR_FRAME_SIZE
	.align		4
.L_630:
        /*0dd4*/ 	.byte	0x04, 0x11
        /*0dd6*/ 	.short	(.L_632 - .L_631)
	.align		4
.L_631:
        /*0dd8*/ 	.word	index@(_ZN2at6native29vectorized_elementwise_kernelILi8ENS0_13AUnaryFunctorIhhbZZZNS0_22logical_or_kernel_cudaERNS_14TensorIteratorEENKUlvE0_clEvENKUlvE_clEvEUlhhE_EESt5arrayIPcLm2EEEEviT0_T1_)
        /*0ddc*/ 	.word	0x00000000


	//----- nvinfo : EIATTR_REGCOUNT
	.align		4
.L_632:
        /*0de0*/ 	.byte	0x04, 0x2f
        /*0de2*/ 	.short	(.L_634 - .L_633)
	.align		4
.L_633:
        /*0de4*/ 	.word	index@(_ZN2at6native29vectorized_elementwise_kernelILi4ENS0_13AUnaryFunctorIhhbZZZNS0_22logical_or_kernel_cudaERNS_14TensorIteratorEENKUlvE0_clEvENKUlvE_clEvEUlhhE_EESt5arrayIPcLm2EEEEviT0_T1_)
        /*0de8*/ 	.word	0x00000020


	//----- nvinfo : EIATTR_FRAME_SIZE
	.align		4
.L_634:
        /*0dec*/ 	.byte	0x04, 0x11
        /*0dee*/ 	.short	(.L_636 - .L_635)
	.align		4
.L_635:
        /*0df0*/ 	.word	index@(_ZN2at6native29vectorized_elementwise_kernelILi4ENS0_13AUnaryFunctorIhhbZZZNS0_22logical_or_kernel_cudaERNS_14TensorIteratorEENKUlvE0_clEvENKUlvE_clEvEUlhhE_EESt5arrayIPcLm2EEEEviT0_T1_)
        /*0df4*/ 	.word	0x00000000


	//----- nvinfo : EIATTR_REGCOUNT
	.align		4
.L_636:
        /*0df8*/ 	.byte	0x04, 0x2f
        /*0dfa*/ 	.short	(.L_638 - .L_637)
	.align		4
.L_637:
        /*0dfc*/ 	.word	index@(_ZN2at6native29vectorized_elementwise_kernelILi2ENS0_13AUnaryFunctorIhhbZZZNS0_22logical_or_kernel_cudaERNS_14TensorIteratorEENKUlvE0_clEvENKUlvE_clEvEUlhhE_EESt5arrayIPcLm2EEEEviT0_T1_)
        /*0e00*/ 	.word	0x00000020


	//----- nvinfo : EIATTR_FRAME_SIZE
	.align		4
.L_638:
        /*0e04*/ 	.byte	0x04, 0x11
        /*0e06*/ 	.short	(.L_640 - .L_639)
	.align		4
.L_639:
        /*0e08*/ 	.word	index@(_ZN2at6native29vectorized_elementwise_kernelILi2ENS0_13AUnaryFunctorIhhbZZZNS0_22logical_or_kernel_cudaERNS_14TensorIteratorEENKUlvE0_clEvENKUlvE_clEvEUlhhE_EESt5arrayIPcLm2EEEEviT0_T1_)
        /*0e0c*/ 	.word	0x00000000


	//----- nvinfo : EIATTR_REGCOUNT
	.align		4
.L_640:
        /*0e10*/ 	.byte	0x04, 0x2f
        /*0e12*/ 	.short	(.L_642 - .L_641)
	.align		4
.L_641:
        /*0e14*/ 	.word	index@(_ZN2at6native27unrolled_elementwise_kernelINS0_13AUnaryFunctorIhhbZZZNS0_22logical_or_kernel_cudaERNS_14TensorIteratorEENKUlvE0_clEvENKUlvE_clEvEUlhhE_EESt5arrayIPcLm2EELi4E23TrivialOffsetCalculatorILi1EjESD_NS0_6memory15LoadWithoutCastENSE_16StoreWithoutCastEEEviT_T0_T2_T3_T4_T5_)
        /*0e18*/ 	.word	0x00000016


	//----- nvinfo : EIATTR_FRAME_SIZE
	.align		4
.L_642:
        /*0e1c*/ 	.byte	0x04, 0x11
        /*0e1e*/ 	.short	(.L_644 - .L_643)
	.align		4
.L_643:
        /*0e20*/ 	.word	index@(_ZN2at6native27unrolled_elementwise_kernelINS0_13AUnaryFunctorIhhbZZZNS0_22logical_or_kernel_cudaERNS_14TensorIteratorEENKUlvE0_clEvENKUlvE_clEvEUlhhE_EESt5arrayIPcLm2EELi4E23TrivialOffsetCalculatorILi1EjESD_NS0_6memory15LoadWithoutCastENSE_16StoreWithoutCastEEEviT_T0_T2_T3_T4_T5_)
        /*0e24*/ 	.word	0x00000000


	//----- nvinfo : EIATTR_REGCOUNT
	.align		4
.L_644:
        /*0e28*/ 	.byte	0x04, 0x2f
        /*0e2a*/ 	.short	(.L_646 - .L_645)
	.align		4
.L_645:
        /*0e2c*/ 	.word	index@(_ZN2at6native18elementwise_kernelILi128ELi4EZNS0_22gpu_kernel_impl_nocastINS0_13AUnaryFunctorIhhbZZZNS0_22logical_or_kernel_cudaERNS_14TensorIteratorEENKUlvE0_clEvENKUlvE_clEvEUlhhE_EEEEvRNS_18TensorIteratorBaseERKT_EUliE_EEviT1_)
        /*0e30*/ 	.word	0x00000012


	//----- nvinfo : EIATTR_FRAME_SIZE
	.align		4
.L_646:
        /*0e34*/ 	.byte	0x04, 0x11
        /*0e36*/ 	.short	(.L_648 - .L_647)
	.align		4
.L_647:
        /*0e38*/ 	.word	index@(_ZN2at6native18elementwise_kernelILi128ELi4EZNS0_22gpu_kernel_impl_nocastINS0_13AUnaryFunctorIhhbZZZNS0_22logical_or_kernel_cudaERNS_14TensorIteratorEENKUlvE0_clEvENKUlvE_clEvEUlhhE_EEEEvRNS_18TensorIteratorBaseERKT_EUliE_EEviT1_)
        /*0e3c*/ 	.word	0x00000000


	//----- nvinfo : EIATTR_REGCOUNT
	.align		4
.L_648:
        /*0e40*/ 	.byte	0x04, 0x2f
        /*0e42*/ 	.short	(.L_650 - .L_649)
	.align		4
.L_649:
        /*0e44*/ 	.word	index@(_ZN2at6native27unrolled_elementwise_kernelINS0_13AUnaryFunctorIhhbZZZNS0_22logical_or_kernel_cudaERNS_14TensorIteratorEENKUlvE0_clEvENKUlvE_clEvEUlhhE_EESt5arrayIPcLm2EELi4E23TrivialOffsetCalculatorILi1EjESD_NS0_6memory12LoadWithCastILi1EEENSE_13StoreWithCastILi1EEEEEviT_T0_T2_T3_T4_T5_)
        /*0e48*/ 	.word	0x0000001d


	//----- nvinfo : EIATTR_FRAME_SIZE
	.align		4
.L_650:
        /*0e4c*/ 	.byte	0x04, 0x11
        /*0e4e*/ 	.short	(.L_652 - .L_651)
	.align		4
.L_651:
        /*0e50*/ 	.word	index@(_ZN2at6native27unrolled_elementwise_kernelINS0_13AUnaryFunctorIhhbZZZNS0_22logical_or_kernel_cudaERNS_14TensorIteratorEENKUlvE0_clEvENKUlvE_clEvEUlhhE_EESt5arrayIPcLm2EELi4E23TrivialOffsetCalculatorILi1EjESD_NS0_6memory12LoadWithCastILi1EEENSE_13StoreWithCastILi1EEEEEviT_T0_T2_T3_T4_T5_)
        /*0e54*/ 	.word	0x00000000


	//----- nvinfo : EIATTR_REGCOUNT
	.align		4
.L_652:
        /*0e58*/ 	.byte	0x04, 0x2f
        /*0e5a*/ 	.short	(.L_654 - .L_653)
	.align		4
.L_653:
        /*0e5c*/ 	.word	index@(_ZN2at6native18elementwise_kernelILi128ELi4EZNS0_15gpu_kernel_implINS0_13AUnaryFunctorIhhbZZZNS0_22logical_or_kernel_cudaERNS_14TensorIteratorEENKUlvE0_clEvENKUlvE_clEvEUlhhE_EEEEvRNS_18TensorIteratorBaseERKT_EUliE_EEviT1_)
        /*0e60*/ 	.word	0x0000001a


	//----- nvinfo : EIATTR_FRAME_SIZE
	.align		4
.L_654:
        /*0e64*/ 	.byte	0x04, 0x11
        /*0e66*/ 	.short	(.L_656 - .L_655)
	.align		4
.L_655:
        /*0e68*/ 	.word	index@(_ZN2at6native18elementwise_kernelILi128ELi4EZNS0_15gpu_kernel_implINS0_13AUnaryFunctorIhhbZZZNS0_22logical_or_kernel_cudaERNS_14TensorIteratorEENKUlvE0_clEvENKUlvE_clEvEUlhhE_EEEEvRNS_18TensorIteratorBaseERKT_EUliE_EEviT1_)
        /*0e6c*/ 	.word	0x00000000


	//----- nvinfo : EIATTR_REGCOUNT
	.align		4
.L_656:
        /*0e70*/ 	.byte	0x04, 0x2f
        /*0e72*/ 	.short	(.L_658 - .L_657)
	.align		4
.L_657:
        /*0e74*/ 	.word	index@(_ZN2at6native29vectorized_elementwise_kernelILi8ENS0_13BinaryFunctorIaabZZZNS0_22logical_or_kernel_cudaERNS_14TensorIteratorEENKUlvE0_clEvENKUlvE0_clEvEUlaaE_EESt5arrayIPcLm3EEEEviT0_T1_)
        /*0e78*/ 	.word	0x00000020


	//----- nvinfo : EIATTR_FRAME_SIZE
	.align		4
.L_658:
        /*0e7c*/ 	.byte	0x04, 0x11
        /*0e7e*/ 	.short	(.L_660 - .L_659)
	.align		4
.L_659:
        /*0e80*/ 	.word	index@(_ZN2at6native29vectorized_elementwise_kernelILi8ENS0_13BinaryFunctorIaabZZZNS0_22logical_or_kernel_cudaERNS_14TensorIteratorEENKUlvE0_clEvENKUlvE0_clEvEUlaaE_EESt5arrayIPcLm3EEEEviT0_T1_)
        /*0e84*/ 	.word	0x00000000


	//----- nvinfo : EIATTR_REGCOUNT
	.align		4
.L_660:
        /*0e88*/ 	.byte	0x04, 0x2f
        /*0e8a*/ 	.short	(.L_662 - .L_661)
	.align		4
.L_661:
        /*0e8c*/ 	.word	index@(_ZN2at6native29vectorized_elementwise_kernelILi4ENS0_13BinaryFunctorIaabZZZNS0_22logical_or_kernel_cudaERNS_14TensorIteratorEENKUlvE0_clEvENKUlvE0_clEvEUlaaE_EESt5arrayIPcLm3EEEEviT0_T1_)
        /*0e90*/ 	.word	0x00000020


	//----- nvinfo : EIATTR_FRAME_SIZE
	.align		4
.L_662:
        /*0e94*/ 	.byte	0x04, 0x11
        /*0e96*/ 	.short	(.L_664 - .L_663)
	.align		4
.L_663:
        /*0e98*/ 	.word	index@(_ZN2at6native29vectorized_elementwise_kernelILi4ENS0_13BinaryFunctorIaabZZZNS0_22logical_or_kernel_cudaERNS_14TensorIteratorEENKUlvE0_clEvENKUlvE0_clEvEUlaaE_EESt5arrayIPcLm3EEEEviT0_T1_)
        /*0e9c*/ 	.word	0x00000000


	//----- nvinfo : EIATTR_REGCOUNT
	.align		4
.L_664:
        /*0ea0*/ 	.byte	0x04, 0x2f
        /*0ea2*/ 	.short	(.L_666 - .L_665)
	.align		4
.L_665:
        /*0ea4*/ 	.word	index@(_ZN2at6native29vectorized_elementwise_kernelILi2ENS0_13BinaryFunctorIaabZZZNS0_22logical_or_kernel_cudaERNS_14TensorIteratorEENKUlvE0_clEvENKUlvE0_clEvEUlaaE_EESt5arrayIPcLm3EEEEviT0_T1_)
        /*0ea8*/ 	.word	0x00000020


	//----- nvinfo : EIATTR_FRAME_SIZE
	.align		4
.L_666:
        /*0eac*/ 	.byte	0x04, 0x11
        /*0eae*/ 	.short	(.L_668 - .L_667)
	.align		4
.L_667:
        /*0eb0*/ 	.word	index@(_ZN2at6native29vectorized_elementwise_kernelILi2ENS0_13BinaryFunctorIaabZZZNS0_22logical_or_kernel_cudaERNS_14TensorIteratorEENKUlvE0_clEvENKUlvE0_clEvEUlaaE_EESt5arrayIPcLm3EEEEviT0_T1_)
        /*0eb4*/ 	.word	0x00000000


	//----- nvinfo : EIATTR_REGCOUNT
	.align		4
.L_668:
        /*0eb8*/ 	.byte	0x04, 0x2f
        /*0eba*/ 	.short	(.L_670 - .L_669)
	.align		4
.L_669:
        /*0ebc*/ 	.word	index@(_ZN2at6native27unrolled_elementwise_kernelINS0_13BinaryFunctorIaabZZZNS0_22logical_or_kernel_cudaERNS_14TensorIteratorEENKUlvE0_clEvENKUlvE0_clEvEUlaaE_EESt5arrayIPcLm3EELi4E23TrivialOffsetCalculatorILi2EjESC_ILi1EjENS0_6memory15LoadWithoutCastENSF_16StoreWithoutCastEEEviT_T0_T2_T3_T4_T5_)
        /*0ec0*/ 	.word	0x0000001a


	//----- nvinfo : EIATTR_FRAME_SIZE
	.align		4
.L_670:
        /*0ec4*/ 	.byte	0x04, 0x11
        /*0ec6*/ 	.short	(.L_672 - .L_671)
	.align		4
.L_671:
        /*0ec8*/ 	.word	index@(_ZN2at6native27unrolled_elementwise_kernelINS0_13BinaryFunctorIaabZZZNS0_22logical_or_kernel_cudaERNS_14TensorIteratorEENKUlvE0_clEvENKUlvE0_clEvEUlaaE_EESt5arrayIPcLm3EELi4E23TrivialOffsetCalculatorILi2EjESC_ILi1EjENS0_6memory15LoadWithoutCastENSF_16StoreWithoutCastEEEviT_T0_T2_T3_T4_T5_)
        /*0ecc*/ 	.word	0x00000000


	//----- nvinfo : EIATTR_REGCOUNT
	.align		4
.L_672:
        /*0ed0*/ 	.byte	0x04, 0x2f
        /*0ed2*/ 	.short	(.L_674 - .L_673)
	.align		4
.L_673:
        /*0ed4*/ 	.word	index@(_ZN2at6native18elementwise_kernelILi128ELi4EZNS0_22gpu_kernel_impl_nocastINS0_13BinaryFunctorIaabZZZNS0_22logical_or_kernel_cudaERNS_14TensorIteratorEENKUlvE0_clEvENKUlvE0_clEvEUlaaE_EEEEvRNS_18TensorIteratorBaseERKT_EUliE_EEviT1_)
        /*0ed8*/ 	.word	0x00000012


	//----- nvinfo : EIATTR_FRAME_SIZE
	.align		4
.L_674:
        /*0edc*/ 	.byte	0x04, 0x11
        /*0ede*/ 	.short	(.L_676 - .L_675)
	.align		4
.L_675:
        /*0ee0*/ 	.word	index@(_ZN2at6native18elementwise_kernelILi128ELi4EZNS0_22gpu_kernel_impl_nocastINS0_13BinaryFunctorIaabZZZNS0_22logical_or_kernel_cudaERNS_14TensorIteratorEENKUlvE0_clEvENKUlvE0_clEvEUlaaE_EEEEvRNS_18TensorIteratorBaseERKT_EUliE_EEviT1_)
        /*0ee4*/ 	.word	0x00000000


	//----- nvinfo : EIATTR_REGCOUNT
	.align		4
.L_676:
        /*0ee8*/ 	.byte	0x04, 0x2f
        /*0eea*/ 	.short	(.L_678 - .L_677)
	.align		4
.L_677:
        /*0eec*/ 	.word	index@(_ZN2at6native27unrolled_elementwise_kernelINS0_13BinaryFunctorIaabZZZNS0_22logical_or_kernel_cudaERNS_14TensorIteratorEENKUlvE0_clEvENKUlvE0_clEvEUlaaE_EESt5arrayIPcLm3EELi4E23TrivialOffsetCalculatorILi2EjESC_ILi1EjENS0_6memory12LoadWithCastILi2EEENSF_13StoreWithCastILi1EEEEEviT_T0_T2_T3_T4_T5_)
        /*0ef0*/ 	.word	0x0000001f


	//----- nvinfo : EIATTR_FRAME_SIZE
	.align		4
.L_678:
        /*0ef4*/ 	.byte	0x04, 0x11
        /*0ef6*/ 	.short	(.L_680 - .L_679)
	.align		4
.L_679:
        /*0ef8*/ 	.word	index@(_ZN2at6native27unrolled_elementwise_kernelINS0_13BinaryFunctorIaabZZZNS0_22logical_or_kernel_cudaERNS_14TensorIteratorEENKUlvE0_clEvENKUlvE0_clEvEUlaaE_EESt5arrayIPcLm3EELi4E23TrivialOffsetCalculatorILi2EjESC_ILi1EjENS0_6memory12LoadWithCastILi2EEENSF_13StoreWithCastILi1EEEEEviT_T0_T2_T3_T4_T5_)
        /*0efc*/ 	.word	0x00000000


	//----- nvinfo : EIATTR_REGCOUNT
	.align		4
.L_680:
        /*0f00*/ 	.byte	0x04, 0x2f
        /*0f02*/ 	.short	(.L_682 - .L_681)
	.align		4
.L_681:
        /*0f04*/ 	.word	index@(_ZN2at6native18elementwise_kernelILi128ELi4EZNS0_15gpu_kernel_implINS0_13BinaryFunctorIaabZZZNS0_22logical_or_kernel_cudaERNS_14TensorIteratorEENKUlvE0_clEvENKUlvE0_clEvEUlaaE_EEEEvRNS_18TensorIteratorBaseERKT_EUliE_EEviT1_)
        /*0f08*/ 	.word	0x0000001a


	//----- nvinfo : EIATTR_FRAME_SIZE
	.align		4
.L_682:
        /*0f0c*/ 	.byte	0x04, 0x11
        /*0f0e*/ 	.short	(.L_684 - .L_683)
	.align		4
.L_683:
        /*0f10*/ 	.word	index@(_ZN2at6native18elementwise_kernelILi128ELi4EZNS0_15gpu_kernel_implINS0_13BinaryFunctorIaabZZZNS0_22logical_or_kernel_cudaERNS_14TensorIteratorEENKUlvE0_clEvENKUlvE0_clEvEUlaaE_EEEEvRNS_18TensorIteratorBaseERKT_EUliE_EEviT1_)
        /*0f14*/ 	.word	0x00000000


	//----- nvinfo : EIATTR_REGCOUNT
	.align		4
.L_684:
        /*0f18*/ 	.byte	0x04, 0x2f
        /*0f1a*/ 	.short	(.L_686 - .L_685)
	.align		4
.L_685:
        /*0f1c*/ 	.word	index@(_ZN2at6native29vectorized_elementwise_kernelILi8ENS0_13AUnaryFunctorIaabZZZNS0_22logical_or_kernel_cudaERNS_14TensorIteratorEENKUlvE0_clEvENKUlvE0_clEvEUlaaE_EESt5arrayIPcLm2EEEEviT0_T1_)
        /*0f20*/ 	.word	0x00000020


	//----- nvinfo : EIATTR_FRAME_SIZE
	.align		4
.L_686:
        /*0f24*/ 	.byte	0x04, 0x11
        /*0f26*/ 	.short	(.L_688 - .L_687)
	.align		4
.L_687:
        /*0f28*/ 	.word	index@(_ZN2at6native29vectorized_elementwise_kernelILi8ENS0_13AUnaryFunctorIaabZZZNS0_22logical_or_kernel_cudaERNS_14TensorIteratorEENKUlvE0_clEvENKUlvE0_clEvEUlaaE_EESt5arrayIPcLm2EEEEviT0_T1_)
        /*0f2c*/ 	.word	0x00000000


	//----- nvinfo : EIATTR_REGCOUNT
	.align		4
.L_688:
        /*0f30*/ 	.byte	0x04, 0x2f
        /*0f32*/ 	.short	(.L_690 - .L_689)
	.align		4
.L_689:
        /*0f34*/ 	.word	index@(_ZN2at6native29vectorized_elementwise_kernelILi4ENS0_13AUnaryFunctorIaabZZZNS0_22logical_or_kernel_cudaERNS_14TensorIteratorEENKUlvE0_clEvENKUlvE0_clEvEUlaaE_EESt5arrayIPcLm2EEEEviT0_T1_)
        /*0f38*/ 	.word	0x00000020


	//----- nvinfo : EIATTR_FRAME_SIZE
	.align		4
.L_690:
        /*0f3c*/ 	.byte	0x04, 0x11
        /*0f3e*/ 	.short	(.L_692 - .L_691)
	.align		4
.L_691:
        /*0f40*/ 	.word	index@(_ZN2at6native29vectorized_elementwise_kernelILi4ENS0_13AUnaryFunctorIaabZZZNS0_22logical_or_kernel_cudaERNS_14TensorIteratorEENKUlvE0_clEvENKUlvE0_clEvEUlaaE_EESt5arrayIPcLm2EEEEviT0_T1_)
        /*0f44*/ 	.word	0x00000000


	//----- nvinfo : EIATTR_REGCOUNT
	.align		4
.L_692:
        /*0f48*/ 	.byte	0x04, 0x2f
        /*0f4a*/ 	.short	(.L_694 - .L_693)
	.align		4
.L_693:
        /*0f4c*/ 	.word	index@(_ZN2at6native29vectorized_elementwise_kernelILi2ENS0_13AUnaryFunctorIaabZZZNS0_22logical_or_kernel_cudaERNS_14TensorIteratorEENKUlvE0_clEvENKUlvE0_clEvEUlaaE_EESt5arrayIPcLm2EEEEviT0_T1_)
        /*0f50*/ 	.word	0x00000020


	//----- nvinfo : EIATTR_FRAME_SIZE
	.align		4
.L_694:
        /*0f54*/ 	.byte	0x04, 0x11
        /*0f56*/ 	.short	(.L_696 - .L_695)
	.align		4
.L_695:
        /*0f58*/ 	.word	index@(_ZN2at6native29vectorized_elementwise_kernelILi2ENS0_13AUnaryFunctorIaabZZZNS0_22logical_or_kernel_cudaERNS_14TensorIteratorEENKUlvE0_clEvENKUlvE0_clEvEUlaaE_EESt5arrayIPcLm2EEEEviT0_T1_)
        /*0f5c*/ 	.word	0x00000000


	//----- nvinfo : EIATTR_REGCOUNT
	.align		4
.L_696:
        /*0f60*/ 	.byte	0x04, 0x2f
        /*0f62*/ 	.short	(.L_698 - .L_697)
	.align		4
.L_697:
        /*0f64*/ 	.word	index@(_ZN2at6native27unrolled_elementwise_kernelINS0_13AUnaryFunctorIaabZZZNS0_22logical_or_kernel_cudaERNS_14TensorIteratorEENKUlvE0_clEvENKUlvE0_clEvEUlaaE_EESt5arrayIPcLm2EELi4E23TrivialOffsetCalculatorILi1EjESD_NS0_6memory15LoadWithoutCastENSE_16StoreWithoutCastEEEviT_T0_T2_T3_T4_T5_)
        /*0f68*/ 	.word	0x00000016


	//----- nvinfo : EIATTR_FRAME_SIZE
	.align		4
.L_698:
        /*0f6c*/ 	.byte	0x04, 0x11
        /*0f6e*/ 	.short	(.L_700 - .L_699)
	.align		4
.L_699:
        /*0f70*/ 	.word	index@(_ZN2at6native27unrolled_elementwise_kernelINS0_13AUnaryFunctorIaabZZZNS0_22logical_or_kernel_cudaERNS_14TensorIteratorEENKUlvE0_clEvENKUlvE0_clEvEUlaaE_EESt5arrayIPcLm2EELi4E23TrivialOffsetCalculatorILi1EjESD_NS0_6memory15LoadWithoutCastENSE_16StoreWithoutCastEEEviT_T0_T2_T3_T4_T5_)
        /*0f74*/ 	.word	0x00000000


	//----- nvinfo : EIATTR_REGCOUNT
	.align		4
.L_700:
        /*0f78*/ 	.byte	0x04, 0x2f
        /*0f7a*/ 	.short	(.L_702 - .L_701)
	.align		4
.L_701:
        /*0f7c*/ 	.word	index@(_ZN2at6native18elementwise_kernelILi128ELi4EZNS0_22gpu_kernel_impl_nocastINS0_13AUnaryFunctorIaabZZZNS0_22logical_or_kernel_cudaERNS_14TensorIteratorEENKUlvE0_clEvENKUlvE0_clEvEUlaaE_EEEEvRNS_18TensorIteratorBaseERKT_EUliE_EEviT1_)
        /*0f80*/ 	.word	0x00000012


	//----- nvinfo : EIATTR_FRAME_SIZE
	.align		4
.L_702:
        /*0f84*/ 	.byte	0x04, 0x11
        /*0f86*/ 	.short	(.L_704 - .L_703)
	.align		4
.L_703:
        /*0f88*/ 	.word	index@(_ZN2at6native18elementwise_kernelILi128ELi4EZNS0_22gpu_kernel_impl_nocastINS0_13AUnaryFunctorIaabZZZNS0_22logical_or_kernel_cudaERNS_14TensorIteratorEENKUlvE0_clEvENKUlvE0_clEvEUlaaE_EEEEvRNS_18TensorIteratorBaseERKT_EUliE_EEviT1_)
        /*0f8c*/ 	.word	0x00000000


	//----- nvinfo : EIATTR_REGCOUNT
	.align		4
.L_704:
        /*0f90*/ 	.byte	0x04, 0x2f
        /*0f92*/ 	.short	(.L_706 - .L_705)
	.align		4
.L_705:
        /*0f94*/ 	.word	index@(_ZN2at6native27unrolled_elementwise_kernelINS0_13AUnaryFunctorIaabZZZNS0_22logical_or_kernel_cudaERNS_14TensorIteratorEENKUlvE0_clEvENKUlvE0_clEvEUlaaE_EESt5arrayIPcLm2EELi4E23TrivialOffsetCalculatorILi1EjESD_NS0_6memory12LoadWithCastILi1EEENSE_13StoreWithCastILi1EEEEEviT_T0_T2_T3_T4_T5_)
        /*0f98*/ 	.word	0x0000001d


	//----- nvinfo : EIATTR_FRAME_SIZE
	.align		4
.L_706:
        /*0f9c*/ 	.byte	0x04, 0x11
        /*0f9e*/ 	.short	(.L_708 - .L_707)
	.align		4
.L_707:
        /*0fa0*/ 	.word	index@(_ZN2at6native27unrolled_elementwise_kernelINS0_13AUnaryFunctorIaabZZZNS0_22logical_or_kernel_cudaERNS_14TensorIteratorEENKUlvE0_clEvENKUlvE0_clEvEUlaaE_EESt5arrayIPcLm2EELi4E23TrivialOffsetCalculatorILi1EjESD_NS0_6memory12LoadWithCastILi1EEENSE_13StoreWithCastILi1EEEEEviT_T0_T2_T3_T4_T5_)
        /*0fa4*/ 	.word	0x00000000


	//----- nvinfo : EIATTR_REGCOUNT
	.align		4
.L_708:
        /*0fa8*/ 	.byte	0x04, 0x2f
        /*0faa*/ 	.short	(.L_710 - .L_709)
	.align		4
.L_709:
        /*0fac*/ 	.word	index@(_ZN2at6native18elementwise_kernelILi128ELi4EZNS0_15gpu_kernel_implINS0_13AUnaryFunctorIaabZZZNS0_22logical_or_kernel_cudaERNS_14TensorIteratorEENKUlvE0_clEvENKUlvE0_clEvEUlaaE_EEEEvRNS_18TensorIteratorBaseERKT_EUliE_EEviT1_)
        /*0fb0*/ 	.word	0x0000001a


	//----- nvinfo : EIATTR_FRAME_SIZE
	.align		4
.L_710:
        /*0fb4*/ 	.byte	0x04, 0x11
        /*0fb6*/ 	.short	(.L_712 - .L_711)
	.align		4
.L_711:
        /*0fb8*/ 	.word	index@(_ZN2at6native18elementwise_kernelILi128ELi4EZNS0_15gpu_kernel_implINS0_13AUnaryFunctorIaabZZZNS0_22logical_or_kernel_cudaERNS_14TensorIteratorEENKUlvE0_clEvENKUlvE0_clEvEUlaaE_EEEEvRNS_18TensorIteratorBaseERKT_EUliE_EEviT1_)
        /*0fbc*/ 	.word	0x00000000


	//----- nvinfo : EIATTR_REGCOUNT
	.align		4
.L_712:
        /*0fc0*/ 	.byte	0x04, 0x2f
        /*0fc2*/ 	.short	(.L_714 - .L_713)
	.align		4
.L_713:
        /*0fc4*/ 	.word	index@(_ZN2at6native29vectorized_elementwise_kernelILi8ENS0_13BinaryFunctorIiibZZZNS0_22logical_or_kernel_cudaERNS_14TensorIteratorEENKUlvE0_clEvENKUlvE1_clEvEUliiE_EESt5arrayIPcLm3EEEEviT0_T1_)
        /*0fc8*/ 	.word	0x00000020


	//----- nvinfo : EIATTR_FRAME_SIZE
	.align		4
.L_714:
        /*0fcc*/ 	.byte	0x04, 0x11
        /*0fce*/ 	.short	(.L_716 - .L_715)
	.align		4
.L_715:
        /*0fd0*/ 	.word	index@(_ZN2at6native29vectorized_elementwise_kernelILi8ENS0_13BinaryFunctorIiibZZZNS0_22logical_or_kernel_cudaERNS_14TensorIteratorEENKUlvE0_clEvENKUlvE1_clEvEUliiE_EESt5arrayIPcLm3EEEEviT0_T1_)
        /*0fd4*/ 	.word	0x00000000


	//----- nvinfo : EIATTR_REGCOUNT
	.align		4
.L_716:
        /*0fd8*/ 	.byte	0x04, 0x2f
        /*0fda*/ 	.short	(.L_718 - .L_717)
	.align		4
.L_717:
        /*0fdc*/ 	.word	index@(_ZN2at6native29vectorized_elementwise_kernelILi4ENS0_13BinaryFunctorIiibZZZNS0_22logical_or_kernel_cudaERNS_14TensorIteratorEENKUlvE0_clEvENKUlvE1_clEvEUliiE_EESt5arrayIPcLm3EEEEviT0_T1_)
        /*0fe0*/ 	.word	0x00000020


	//----- nvinfo : EIATTR_FRAME_SIZE
	.align		4
.L_718:
        /*0fe4*/ 	.byte	0x04, 0x11
        /*0fe6*/ 	.short	(.L_720 - .L_719)
	.align		4
.L_719:
        /*0fe8*/ 	.word	index@(_ZN2at6native29vectorized_elementwise_kernelILi4ENS0_13BinaryFunctorIiibZZZNS0_22logical_or_kernel_cudaERNS_14TensorIteratorEENKUlvE0_clEvENKUlvE1_clEvEUliiE_EESt5arrayIPcLm3EEEEviT0_T1_)
        /*0fec*/ 	.word	0x00000000


	//----- nvinfo : EIATTR_REGCOUNT
	.align		4
.L_720:
        /*0ff0*/ 	.byte	0x04, 0x2f
        /*0ff2*/ 	.short	(.L_722 - .L_721)
	.align		4
.L_721:
        /*0ff4*/ 	.word	index@(_ZN2at6native29vectorized_elementwise_kernelILi2ENS0_13BinaryFunctorIiibZZZNS0_22logical_or_kernel_cudaERNS_14TensorIteratorEENKUlvE0_clEvENKUlvE1_clEvEUliiE_EESt5arrayIPcLm3EEEEviT0_T1_)
        /*0ff8*/ 	.word	0x00000020


	//----- nvinfo : EIATTR_FRAME_SIZE
	.align		4
.L_722:
        /*0ffc*/ 	.byte	0x04, 0x11
        /*0ffe*/ 	.short	(.L_724 - .L_723)
	.align		4
.L_723:
        /*1000*/ 	.word	index@(_ZN2at6native29vectorized_elementwise_kernelILi2ENS0_13BinaryFunctorIiibZZZNS0_22logical_or_kernel_cudaERNS_14TensorIteratorEENKUlvE0_clEvENKUlvE1_clEvEUliiE_EESt5arrayIPcLm3EEEEviT0_T1_)
        /*1004*/ 	.word	0x00000000


	//----- nvinfo : EIATTR_REGCOUNT
	.align		4
.L_724:
        /*1008*/ 	.byte	0x04, 0x2f
        /*100a*/ 	.short	(.L_726 - .L_725)
	.align		4
.L_725:
        /*100c*/ 	.word	index@(_ZN2at6native27unrolled_elementwise_kernelINS0_13BinaryFunctorIiibZZZNS0_22logical_or_kernel_cudaERNS_14TensorIteratorEENKUlvE0_clEvENKUlvE1_clEvEUliiE_EESt5arrayIPcLm3EELi4E23TrivialOffsetCalculatorILi2EjESC_ILi1EjENS0_6memory15LoadWithoutCastENSF_16StoreWithoutCastEEEviT_T0_T2_T3_T4_T5_)
        /*1010*/ 	.word	0x0000001a


	//----- nvinfo : EIATTR_FRAME_SIZE
	.align		4
.L_726:
        /*1014*/ 	.byte	0x04, 0x11
        /*1016*/ 	.short	(.L_728 - .L_727)
	.align		4
.L_727:
        /*1018*/ 	.word	index@(_ZN2at6native27unrolled_elementwise_kernelINS0_13BinaryFunctorIiibZZZNS0_22logical_or_kernel_cudaERNS_14TensorIteratorEENKUlvE0_clEvENKUlvE1_clEvEUliiE_EESt5arrayIPcLm3EELi4E23TrivialOffsetCalculatorILi2EjESC_ILi1EjENS0_6memory15LoadWithoutCastENSF_16StoreWithoutCastEEEviT_T0_T2_T3_T4_T5_)
        /*101c*/ 	.word	0x00000000


	//----- nvinfo : EIATTR_REGCOUNT
	.align		4
.L_728:
        /*1020*/ 	.byte	0x04, 0x2f
        /*1022*/ 	.short	(.L_730 - .L_729)
	.align		4
.L_729:
        /*1024*/ 	.word	index@(_ZN2at6native18elementwise_kernelILi128ELi4EZNS0_22gpu_kernel_impl_nocastINS0_13BinaryFunctorIiibZZZNS0_22logical_or_kernel_cudaERNS_14TensorIteratorEENKUlvE0_clEvENKUlvE1_clEvEUliiE_EEEEvRNS_18TensorIteratorBaseERKT_EUliE_EEviT1_)
        /*1028*/ 	.word	0x00000012


	//----- nvinfo : EIATTR_FRAME_SIZE
	.align		4
.L_730:
        /*102c*/ 	.byte	0x04, 0x11
        /*102e*/ 	.short	(.L_732 - .L_731)
	.align		4
.L_731:
        /*1030*/ 	.word	index@(_ZN2at6native18elementwise_kernelILi128ELi4EZNS0_22gpu_kernel_impl_nocastINS0_13BinaryFunctorIiibZZZNS0_22logical_or_kernel_cudaERNS_14TensorIteratorEENKUlvE0_clEvENKUlvE1_clEvEUliiE_EEEEvRNS_18TensorIteratorBaseERKT_EUliE_EEviT1_)
        /*1034*/ 	.word	0x00000000


	//----- nvinfo : EIATTR_REGCOUNT
	.align		4
.L_732:
        /*1038*/ 	.byte	0x04, 0x2f
        /*103a*/ 	.short	(.L_734 - .L_733)
	.align		4
.L_733:
        /*103c*/ 	.word	index@(_ZN2at6native27unrolled_elementwise_kernelINS0_13BinaryFunctorIiibZZZNS0_22logical_or_kernel_cudaERNS_14TensorIteratorEENKUlvE0_clEvENKUlvE1_clEvEUliiE_EESt5arrayIPcLm3EELi4E23TrivialOffsetCalculatorILi2EjESC_ILi1EjENS0_6memory12LoadWithCastILi2EEENSF_13StoreWithCastILi1EEEEEviT_T0_T2_T3_T4_T5_)
        /*1040*/ 	.word	0x0000001f


	//----- nvinfo : EIATTR_FRAME_SIZE
	.align		4
.L_734:
        /*1044*/ 	.byte	0x04, 0x11
        /*1046*/ 	.short	(.L_736 - .L_735)
	.align		4
.L_735:
        /*1048*/ 	.word	index@(_ZN2at6native27unrolled_elementwise_kernelINS0_13BinaryFunctorIiibZZZNS0_22logical_or_kernel_cudaERNS_14TensorIteratorEENKUlvE0_clEvENKUlvE1_clEvEUliiE_EESt5arrayIPcLm3EELi4E23TrivialOffsetCalculatorILi2EjESC_ILi1EjENS0_6memory12LoadWithCastILi2EEENSF_13StoreWithCastILi1EEEEEviT_T0_T2_T3_T4_T5_)
        /*104c*/ 	.word	0x00000000


	//----- nvinfo : EIATTR_REGCOUNT
	.align		4
.L_736:
        /*1050*/ 	.byte	0x04, 0x2f
        /*1052*/ 	.short	(.L_738 - .L_737)
	.align		4
.L_737:
        /*1054*/ 	.word	index@(_ZN2at6native18elementwise_kernelILi128ELi4EZNS0_15gpu_kernel_implINS0_13BinaryFunctorIiibZZZNS0_22logical_or_kernel_cudaERNS_14TensorIteratorEENKUlvE0_clEvENKUlvE1_clEvEUliiE_EEEEvRNS_18TensorIteratorBaseERKT_EUliE_EEviT1_)
        /*1058*/ 	.word	0x0000001a


	//----- nvinfo : EIATTR_FRAME_SIZE
	.align		4
.L_738:
        /*105c*/ 	.byte	0x04, 0x11
        /*105e*/ 	.short	(.L_740 - .L_739)
	.align		4
.L_739:
        /*1060*/ 	.word	index@(_ZN2at6native18elementwise_kernelILi128ELi4EZNS0_15gpu_kernel_implINS0_13BinaryFunctorIiibZZZNS0_22logical_or_kernel_cudaERNS_14TensorIteratorEENKUlvE0_clEvENKUlvE1_clEvEUliiE_EEEEvRNS_18TensorIteratorBaseERKT_EUliE_EEviT1_)
        /*1064*/ 	.word	0x00000000


	//----- nvinfo : EIATTR_REGCOUNT
	.align		4
.L_740:
        /*1068*/ 	.byte	0x04, 0x2f
        /*106a*/ 	.short	(.L_742 - .L_741)
	.align		4
.L_741:
        /*106c*/ 	.word	index@(_ZN2at6native29vectorized_elementwise_kernelILi8ENS0_13AUnaryFunctorIiibZZZNS0_22logical_or_kernel_cudaERNS_14TensorIteratorEENKUlvE0_clEvENKUlvE1_clEvEUliiE_EESt5arrayIPcLm2EEEEviT0_T1_)
        /*1070*/ 	.word	0x00000020


	//----- nvinfo : EIATTR_FRAME_SIZE
	.align		4
.L_742:
        /*1074*/ 	.byte	0x04, 0x11
        /*1076*/ 	.short	(.L_744 - .L_743)
	.align		4
.L_743:
        /*1078*/ 	.word	index@(_ZN2at6native29vectorized_elementwise_kernelILi8ENS0_13AUnaryFunctorIiibZZZNS0_22logical_or_kernel_cudaERNS_14TensorIteratorEENKUlvE0_clEvENKUlvE1_clEvEUliiE_EESt5arrayIPcLm2EEEEviT0_T1_)
        /*107c*/ 	.word	0x00000000


	//----- nvinfo : EIATTR_REGCOUNT
	.align		4
.L_744:
        /*1080*/ 	.byte	0x04, 0x2f
        /*1082*/ 	.short	(.L_746 - .L_745)
	.align		4
.L_745:
        /*1084*/ 	.word	index@(_ZN2at6native29vectorized_elementwise_kernelILi4ENS0_13AUnaryFunctorIiibZZZNS0_22logical_or_kernel_cudaERNS_14TensorIteratorEENKUlvE0_clEvENKUlvE1_clEvEUliiE_EESt5arrayIPcLm2EEEEviT0_T1_)
        /*1088*/ 	.word	0x00000020


	//----- nvinfo : EIATTR_FRAME_SIZE
	.align		4
.L_746:
        /*108c*/ 	.byte	0x04, 0x11
        /*108e*/ 	.short	(.L_748 - .L_747)
	.align		4
.L_747:
        /*1090*/ 	.word	index@(_ZN2at6native29vectorized_elementwise_kernelILi4ENS0_13AUnaryFunctorIiibZZZNS0_22logical_or_kernel_cudaERNS_14TensorIteratorEENKUlvE0_clEvENKUlvE1_clEvEUliiE_EESt5arrayIPcLm2EEEEviT0_T1_)
        /*1094*/ 	.word	0x00000000


	//----- nvinfo : EIATTR_REGCOUNT
	.align		4
.L_748:
        /*1098*/ 	.byte	0x04, 0x2f
        /*109a*/ 	.short	(.L_750 - .L_749)
	.align		4
.L_749:
        /*109c*/ 	.word	index@(_ZN2at6native29vectorized_elementwise_kernelILi2ENS0_13AUnaryFunctorIiibZZZNS0_22logical_or_kernel_cudaERNS_14TensorIteratorEENKUlvE0_clEvENKUlvE1_clEvEUliiE_EESt5arrayIPcLm2EEEEviT0_T1_)
        /*10a0*/ 	.word	0x00000020


	//----- nvinfo : EIATTR_FRAME_SIZE
	.align		4
.L_750:
        /*10a4*/ 	.byte	0x04, 0x11
        /*10a6*/ 	.short	(.L_752 - .L_751)
	.align		4
.L_751:
        /*10a8*/ 	.word	index@(_ZN2at6native29vectorized_elementwise_kernelILi2ENS0_13AUnaryFunctorIiibZZZNS0_22logical_or_kernel_cudaERNS_14TensorIteratorEENKUlvE0_clEvENKUlvE1_clEvEUliiE_EESt5arrayIPcLm2EEEEviT0_T1_)
        /*10ac*/ 	.word	0x00000000


	//----- nvinfo : EIATTR_REGCOUNT
	.align		4
.L_752:
        /*10b0*/ 	.byte	0x04, 0x2f
        /*10b2*/ 	.short	(.L_754 - .L_753)
	.align		4
.L_753:
        /*10b4*/ 	.word	index@(_ZN2at6native27unrolled_elementwise_kernelINS0_13AUnaryFunctorIiibZZZNS0_22logical_or_kernel_cudaERNS_14TensorIteratorEENKUlvE0_clEvENKUlvE1_clEvEUliiE_EESt5arrayIPcLm2EELi4E23TrivialOffsetCalculatorILi1EjESD_NS0_6memory15LoadWithoutCastENSE_16StoreWithoutCastEEEviT_T0_T2_T3_T4_T5_)
        /*10b8*/ 	.word	0x00000016


	//----- nvinfo : EIATTR_FRAME_SIZE
	.align		4
.L_754:
        /*10bc*/ 	.byte	0x04, 0x11
        /*10be*/ 	.short	(.L_756 - .L_755)
	.align		4
.L_755:
        /*10c0*/ 	.word	index@(_ZN2at6native27unrolled_elementwise_kernelINS0_13AUnaryFunctorIiibZZZNS0_22logical_or_kernel_cudaERNS_14TensorIteratorEENKUlvE0_clEvENKUlvE1_clEvEUliiE_EESt5arrayIPcLm2EELi4E23TrivialOffsetCalculatorILi1EjESD_NS0_6memory15LoadWithoutCastENSE_16StoreWithoutCastEEEviT_T0_T2_T3_T4_T5_)
        /*10c4*/ 	.word	0x00000000


	//----- nvinfo : EIATTR_REGCOUNT
	.align		4
.L_756:
        /*10c8*/ 	.byte	0x04, 0x2f
        /*10ca*/ 	.short	(.L_758 - .L_757)
	.align		4
.L_757:
        /*10cc*/ 	.word	index@(_ZN2at6native18elementwise_kernelILi128ELi4EZNS0_22gpu_kernel_impl_nocastINS0_13AUnaryFunctorIiibZZZNS0_22logical_or_kernel_cudaERNS_14TensorIteratorEENKUlvE0_clEvENKUlvE1_clEvEUliiE_EEEEvRNS_18TensorIteratorBaseERKT_EUliE_EEviT1_)
        /*10d0*/ 	.word	0x00000012


	//----- nvinfo : EIATTR_FRAME_SIZE
	.align		4
.L_758:
        /*10d4*/ 	.byte	0x04, 0x11
        /*10d6*/ 	.short	(.L_760 - .L_759)
	.align		4
.L_759:
        /*10d8*/ 	.word	index@(_ZN2at6native18elementwise_kernelILi128ELi4EZNS0_22gpu_kernel_impl_nocastINS0_13AUnaryFunctorIiibZZZNS0_22logical_or_kernel_cudaERNS_14TensorIteratorEENKUlvE0_clEvENKUlvE1_clEvEUliiE_EEEEvRNS_18TensorIteratorBaseERKT_EUliE_EEviT1_)
        /*10dc*/ 	.word	0x00000000


	//----- nvinfo : EIATTR_REGCOUNT
	.align		4
.L_760:
        /*10e0*/ 	.byte	0x04, 0x2f
        /*10e2*/ 	.short	(.L_762 - .L_761)
	.align		4
.L_761:
        /*10e4*/ 	.word	index@(_ZN2at6native27unrolled_elementwise_kernelINS0_13AUnaryFunctorIiibZZZNS0_22logical_or_kernel_cudaERNS_14TensorIteratorEENKUlvE0_clEvENKUlvE1_clEvEUliiE_EESt5arrayIPcLm2EELi4E23TrivialOffsetCalculatorILi1EjESD_NS0_6memory12LoadWithCastILi1EEENSE_13StoreWithCastILi1EEEEEviT_T0_T2_T3_T4_T5_)
        /*10e8*/ 	.word	0x0000001d


	//----- nvinfo : EIATTR_FRAME_SIZE
	.align		4
.L_762:
        /*10ec*/ 	.byte	0x04, 0x11
        /*10ee*/ 	.short	(.L_764 - .L_763)
	.align		4
.L_763:
        /*10f0*/ 	.word	index@(_ZN2at6native27unrolled_elementwise_kernelINS0_13AUnaryFunctorIiibZZZNS0_22logical_or_kernel_cudaERNS_14TensorIteratorEENKUlvE0_clEvENKUlvE1_clEvEUliiE_EESt5arrayIPcLm2EELi4E23TrivialOffsetCalculatorILi1EjESD_NS0_6memory12LoadWithCastILi1EEENSE_13StoreWithCastILi1EEEEEviT_T0_T2_T3_T4_T5_)
        /*10f4*/ 	.word	0x00000000


	//----- nvinfo : EIATTR_REGCOUNT
	.align		4
.L_764:
        /*10f8*/ 	.byte	0x04, 0x2f
        /*10fa*/ 	.short	(.L_766 - .L_765)
	.align		4
.L_765:
        /*10fc*/ 	.word	index@(_ZN2at6native18elementwise_kernelILi128ELi4EZNS0_15gpu_kernel_implINS0_13AUnaryFunctorIiibZZZNS0_22logical_or_kernel_cudaERNS_14TensorIteratorEENKUlvE0_clEvENKUlvE1_clEvEUliiE_EEEEvRNS_18TensorIteratorBaseERKT_EUliE_EEviT1_)
        /*1100*/ 	.word	0x0000001a


	//----- nvinfo : EIATTR_FRAME_SIZE
	.align		4
.L_766:
        /*1104*/ 	.byte	0x04, 0x11
        /*1106*/ 	.short	(.L_768 - .L_767)
	.align		4
.L_767:
        /*1108*/ 	.word	index@(_ZN2at6native18elementwise_kernelILi128ELi4EZNS0_15gpu_kernel_implINS0_13AUnaryFunctorIiibZZZNS0_22logical_or_kernel_cudaERNS_14TensorIteratorEENKUlvE0_clEvENKUlvE1_clEvEUliiE_EEEEvRNS_18TensorIteratorBaseERKT_EUliE_EEviT1_)
        /*110c*/ 	.word	0x00000000


	//----- nvinfo : EIATTR_REGCOUNT
	.align		4
.L_768:
        /*1110*/ 	.byte	0x04, 0x2f
        /*1112*/ 	.short	(.L_770 - .L_769)
	.align		4
.L_769:
        /*1114*/ 	.word	index@(_ZN2at6native29vectorized_elementwise_kernelILi8ENS0_13BinaryFunctorIllbZZZNS0_22logical_or_kernel_cudaERNS_14TensorIteratorEENKUlvE0_clEvENKUlvE2_clEvEUlllE_EESt5arrayIPcLm3EEEEviT0_T1_)
        /*1118*/ 	.word	0x00000020


	//----- nvinfo : EIATTR_FRAME_SIZE
	.align		4
.L_770:
        /*111c*/ 	.byte	0x04, 0x11
        /*111e*/ 	.short	(.L_772 - .L_771)
	.align		4
.L_771:
        /*1120*/ 	.word	index@(_ZN2at6native29vectorized_elementwise_kernelILi8ENS0_13BinaryFunctorIllbZZZNS0_22logical_or_kernel_cudaERNS_14TensorIteratorEENKUlvE0_clEvENKUlvE2_clEvEUlllE_EESt5arrayIPcLm3EEEEviT0_T1_)
        /*1124*/ 	.word	0x00000000


	//----- nvinfo : EIATTR_REGCOUNT
	.align		4
.L_772:
        /*1128*/ 	.byte	0x04, 0x2f
        /*112a*/ 	.short	(.L_774 - .L_773)
	.align		4
.L_773:
        /*112c*/ 	.word	index@(_ZN2at6native29vectorized_elementwise_kernelILi4ENS0_13BinaryFunctorIllbZZZNS0_22logical_or_kernel_cudaERNS_14TensorIteratorEENKUlvE0_clEvENKUlvE2_clEvEUlllE_EESt5arrayIPcLm3EEEEviT0_T1_)
        /*1130*/ 	.word	0x00000020


	//----- nvinfo : EIATTR_FRAME_SIZE
	.align		4
.L_774:
        /*1134*/ 	.byte	0x04, 0x11
        /*1136*/ 	.short	(.L_776 - .L_775)
	.align		4
.L_775:
        /*1138*/ 	.word	index@(_ZN2at6native29vectorized_elementwise_kernelILi4ENS0_13BinaryFunctorIllbZZZNS0_22logical_or_kernel_cudaERNS_14TensorIteratorEENKUlvE0_clEvENKUlvE2_clEvEUlllE_EESt5arrayIPcLm3EEEEviT0_T1_)
        /*113c*/ 	.word	0x00000000


	//----- nvinfo : EIATTR_REGCOUNT
	.align		4
.L_776:
        /*1140*/ 	.byte	0x04, 0x2f
        /*1142*/ 	.short	(.L_778 - .L_777)
	.align		4
.L_777:
        /*1144*/ 	.word	index@(_ZN2at6native29vectorized_elementwise_kernelILi2ENS0_13BinaryFunctorIllbZZZNS0_22logical_or_kernel_cudaERNS_14TensorIteratorEENKUlvE0_clEvENKUlvE2_clEvEUlllE_EESt5arrayIPcLm3EEEEviT0_T1_)
        /*1148*/ 	.word	0x00000020


	//----- nvinfo : EIATTR_FRAME_SIZE
	.align		4
.L_778:
        /*114c*/ 	.byte	0x04, 0x11
        /*114e*/ 	.short	(.L_780 - .L_779)
	.align		4
.L_779:
        /*1150*/ 	.word	index@(_ZN2at6native29vectorized_elementwise_kernelILi2ENS0_13BinaryFunctorIllbZZZNS0_22logical_or_kernel_cudaERNS_14TensorIteratorEENKUlvE0_clEvENKUlvE2_clEvEUlllE_EESt5arrayIPcLm3EEEEviT0_T1_)
        /*1154*/ 	.word	0x00000000


	//----- nvinfo : EIATTR_REGCOUNT
	.align		4
.L_780:
        /*1158*/ 	.byte	0x04, 0x2f
        /*115a*/ 	.short	(.L_782 - .L_781)
	.align		4
.L_781:
        /*115c*/ 	.word	index@(_ZN2at6native27unrolled_elementwise_kernelINS0_13BinaryFunctorIllbZZZNS0_22logical_or_kernel_cudaERNS_14TensorIteratorEENKUlvE0_clEvENKUlvE2_clEvEUlllE_EESt5arrayIPcLm3EELi4E23TrivialOffsetCalculatorILi2EjESC_ILi1EjENS0_6memory15LoadWithoutCastENSF_16StoreWithoutCastEEEviT_T0_T2_T3_T4_T5_)
        /*1160*/ 	.word	0x0000001e


	//----- nvinfo : EIATTR_FRAME_SIZE
	.align		4
.L_782:
        /*1164*/ 	.byte	0x04, 0x11
        /*1166*/ 	.short	(.L_784 - .L_783)
	.align		4
.L_783:
        /*1168*/ 	.word	index@(_ZN2at6native27unrolled_elementwise_kernelINS0_13BinaryFunctorIllbZZZNS0_22logical_or_kernel_cudaERNS_14TensorIteratorEENKUlvE0_clEvENKUlvE2_clEvEUlllE_EESt5arrayIPcLm3EELi4E23TrivialOffsetCalculatorILi2EjESC_ILi1EjENS0_6memory15LoadWithoutCastENSF_16StoreWithoutCastEEEviT_T0_T2_T3_T4_T5_)
        /*116c*/ 	.word	0x00000000


	//----- nvinfo : EIATTR_REGCOUNT
	.align		4
.L_784:
        /*1170*/ 	.byte	0x04, 0x2f
        /*1172*/ 	.short	(.L_786 - .L_785)
	.align		4
.L_785:
        /*1174*/ 	.word	index@(_ZN2at6native18elementwise_kernelILi128ELi4EZNS0_22gpu_kernel_impl_nocastINS0_13BinaryFunctorIllbZZZNS0_22logical_or_kernel_cudaERNS_14TensorIteratorEENKUlvE0_clEvENKUlvE2_clEvEUlllE_EEEEvRNS_18TensorIteratorBaseERKT_EUliE_EEviT1_)
        /*1178*/ 	.word	0x00000012


	//----- nvinfo : EIATTR_FRAME_SIZE
	.align		4
.L_786:
        /*117c*/ 	.byte	0x04, 0x11
        /*117e*/ 	.short	(.L_788 - .L_787)
	.align		4
.L_787:
        /*1180*/ 	.word	index@(_ZN2at6native18elementwise_kernelILi128ELi4EZNS0_22gpu_kernel_impl_nocastINS0_13BinaryFunctorIllbZZZNS0_22logical_or_kernel_cudaERNS_14TensorIteratorEENKUlvE0_clEvENKUlvE2_clEvEUlllE_EEEEvRNS_18TensorIteratorBaseERKT_EUliE_EEviT1_)
        /*1184*/ 	.word	0x00000000


	//----- nvinfo : EIATTR_REGCOUNT
	.align		4
.L_788:
        /*1188*/ 	.byte	0x04, 0x2f
        /*118a*/ 	.short	(.L_790 - .L_789)
	.align		4
.L_789:
        /*118c*/ 	.word	index@(_ZN2at6native27unrolled_elementwise_kernelINS0_13BinaryFunctorIllbZZZNS0_22logical_or_kernel_cudaERNS_14TensorIteratorEENKUlvE0_clEvENKUlvE2_clEvEUlllE_EESt5arrayIPcLm3EELi4E23TrivialOffsetCalculatorILi2EjESC_ILi1EjENS0_6memory12LoadWithCastILi2EEENSF_13StoreWithCastILi1EEEEEviT_T0_T2_T3_T4_T5_)
        /*1190*/ 	.word	0x00000028


	//----- nvinfo : EIATTR_FRAME_SIZE
	.align		4
.L_790:
        /*1194*/ 	.byte	0x04, 0x11
        /*1196*/ 	.short	(.L_792 - .L_791)
	.align		4
.L_791:
        /*1198*/ 	.word	index@(_ZN2at6native27unrolled_elementwise_kernelINS0_13BinaryFunctorIllbZZZNS0_22logical_or_kernel_cudaERNS_14TensorIteratorEENKUlvE0_clEvENKUlvE2_clEvEUlllE_EESt5arrayIPcLm3EELi4E23TrivialOffsetCalculatorILi2EjESC_ILi1EjENS0_6memory12LoadWithCastILi2EEENSF_13StoreWithCastILi1EEEEEviT_T0_T2_T3_T4_T5_)
        /*119c*/ 	.word	0x00000000


	//----- nvinfo : EIATTR_REGCOUNT
	.align		4
.L_792:
        /*11a0*/ 	.byte	0x04, 0x2f
        /*11a2*/ 	.short	(.L_794 - .L_793)
	.align		4
.L_793:
        /*11a4*/ 	.word	index@(_ZN2at6native18elementwise_kernelILi128ELi4EZNS0_15gpu_kernel_implINS0_13BinaryFunctorIllbZZZNS0_22logical_or_kernel_cudaERNS_14TensorIteratorEENKUlvE0_clEvENKUlvE2_clEvEUlllE_EEEEvRNS_18TensorIteratorBaseERKT_EUliE_EEviT1_)
        /*11a8*/ 	.word	0x0000001c


	//----- nvinfo : EIATTR_FRAME_SIZE
	.align		4
.L_794:
        /*11ac*/ 	.byte	0x04, 0x11
        /*11ae*/ 	.short	(.L_796 - .L_795)
	.align		4
.L_795:
        /*11b0*/ 	.word	index@(_ZN2at6native18elementwise_kernelILi128ELi4EZNS0_15gpu_kernel_implINS0_13BinaryFunctorIllbZZZNS0_22logical_or_kernel_cudaERNS_14TensorIteratorEENKUlvE0_clEvENKUlvE2_clEvEUlllE_EEEEvRNS_18TensorIteratorBaseERKT_EUliE_EEviT1_)
        /*11b4*/ 	.word	0x00000000


	//----- nvinfo : EIATTR_REGCOUNT
	.align		4
.L_796:
        /*11b8*/ 	.byte	0x04, 0x2f
        /*11ba*/ 	.short	(.L_798 - .L_797)
	.align		4
.L_797:
        /*11bc*/ 	.word	index@(_ZN2at6native29vectorized_elementwise_kernelILi8ENS0_13AUnaryFunctorIllbZZZNS0_22logical_or_kernel_cudaERNS_14TensorIteratorEENKUlvE0_clEvENKUlvE2_clEvEUlllE_EESt5arrayIPcLm2EEEEviT0_T1_)
        /*11c0*/ 	.word	0x00000020


	//----- nvinfo : EIATTR_FRAME_SIZE
	.align		4
.L_798:
        /*11c4*/ 	.byte	0x04, 0x11
        /*11c6*/ 	.short	(.L_800 - .L_799)
	.align		4
.L_799:
        /*11c8*/ 	.word	index@(_ZN2at6native29vectorized_elementwise_kernelILi8ENS0_13AUnaryFunctorIllbZZZNS0_22logical_or_kernel_cudaERNS_14TensorIteratorEENKUlvE0_clEvENKUlvE2_clEvEUlllE_EESt5arrayIPcLm2EEEEviT0_T1_)
        /*11cc*/ 	.word	0x00000000


	//----- nvinfo : EIATTR_REGCOUNT
	.align		4
.L_800:
        /*11d0*/ 	.byte	0x04, 0x2f
        /*11d2*/ 	.short	(.L_802 - .L_801)
	.align		4
.L_801:
        /*11d4*/ 	.word	index@(_ZN2at6native29vectorized_elementwise_kernelILi4ENS0_13AUnaryFunctorIllbZZZNS0_22logical_or_kernel_cudaERNS_14TensorIteratorEENKUlvE0_clEvENKUlvE2_clEvEUlllE_EESt5arrayIPcLm2EEEEviT0_T1_)
        /*11d8*/ 	.word	0x00000020


	//----- nvinfo : EIATTR_FRAME_SIZE
	.align		4
.L_802:
        /*11dc*/ 	.byte	0x04, 0x11
        /*11de*/ 	.short	(.L_804 - .L_803)
	.align		4
.L_803:
        /*11e0*/ 	.word	index@(_ZN2at6native29vectorized_elementwise_kernelILi4ENS0_13AUnaryFunctorIllbZZZNS0_22logical_or_kernel_cudaERNS_14TensorIteratorEENKUlvE0_clEvENKUlvE2_clEvEUlllE_EESt5arrayIPcLm2EEEEviT0_T1_)
        /*11e4*/ 	.word	0x00000000


	//----- nvinfo : EIATTR_REGCOUNT
	.align		4
.L_804:
        /*11e8*/ 	.byte	0x04, 0x2f
        /*11ea*/ 	.short	(.L_806 - .L_805)
	.align		4
.L_805:
        /*11ec*/ 	.word	index@(_ZN2at6native29vectorized_elementwise_kernelILi2ENS0_13AUnaryFunctorIllbZZZNS0_22logical_or_kernel_cudaERNS_14TensorIteratorEENKUlvE0_clEvENKUlvE2_clEvEUlllE_EESt5arrayIPcLm2EEEEviT0_T1_)
        /*11f0*/ 	.word	0x00000020


	//----- nvinfo : EIATTR_FRAME_SIZE
	.align		4
.L_806:
        /*11f4*/ 	.byte	0x04, 0x11
        /*11f6*/ 	.short	(.L_808 - .L_807)
	.align		4
.L_807:
        /*11f8*/ 	.word	index@(_ZN2at6native29vectorized_elementwise_kernelILi2ENS0_13AUnaryFunctorIllbZZZNS0_22logical_or_kernel_cudaERNS_14TensorIteratorEENKUlvE0_clEvENKUlvE2_clEvEUlllE_EESt5arrayIPcLm2EEEEviT0_T1_)
        /*11fc*/ 	.word	0x00000000


	//----- nvinfo : EIATTR_REGCOUNT
	.align		4
.L_808:
        /*1200*/ 	.byte	0x04, 0x2f
        /*1202*/ 	.short	(.L_810 - .L_809)
	.align		4
.L_809:
        /*1204*/ 	.word	index@(_ZN2at6native27unrolled_elementwise_kernelINS0_13AUnaryFunctorIllbZZZNS0_22logical_or_kernel_cudaERNS_14TensorIteratorEENKUlvE0_clEvENKUlvE2_clEvEUlllE_EESt5arrayIPcLm2EELi4E23TrivialOffsetCalculatorILi1EjESD_NS0_6memory15LoadWithoutCastENSE_16StoreWithoutCastEEEviT_T0_T2_T3_T4_T5_)
        /*1208*/ 	.word	0x00000018


	//----- nvinfo : EIATTR_FRAME_SIZE
	.align		4
.L_810:
        /*120c*/ 	.byte	0x04, 0x11
        /*120e*/ 	.short	(.L_812 - .L_811)
	.align		4
.L_811:
        /*1210*/ 	.word	index@(_ZN2at6native27unrolled_elementwise_kernelINS0_13AUnaryFunctorIllbZZZNS0_22logical_or_kernel_cudaERNS_14TensorIteratorEENKUlvE0_clEvENKUlvE2_clEvEUlllE_EESt5arrayIPcLm2EELi4E23TrivialOffsetCalculatorILi1EjESD_NS0_6memory15LoadWithoutCastENSE_16StoreWithoutCastEEEviT_T0_T2_T3_T4_T5_)
        /*1214*/ 	.word	0x00000000


	//----- nvinfo : EIATTR_REGCOUNT
	.align		4
.L_812:
        /*1218*/ 	.byte	0x04, 0x2f
        /*121a*/ 	.short	(.L_814 - .L_813)
	.align		4
.L_813:
        /*121c*/ 	.word	index@(_ZN2at6native18elementwise_kernelILi128ELi4EZNS0_22gpu_kernel_impl_nocastINS0_13AUnaryFunctorIllbZZZNS0_22logical_or_kernel_cudaERNS_14TensorIteratorEENKUlvE0_clEvENKUlvE2_clEvEUlllE_EEEEvRNS_18TensorIteratorBaseERKT_EUliE_EEviT1_)
        /*1220*/ 	.word	0x00000012


	//----- nvinfo : EIATTR_FRAME_SIZE
	.align		4
.L_814:
        /*1224*/ 	.byte	0x04, 0x11
        /*1226*/ 	.short	(.L_816 - .L_815)
	.align		4
.L_815:
        /*1228*/ 	.word	index@(_ZN2at6native18elementwise_kernelILi128ELi4EZNS0_22gpu_kernel_impl_nocastINS0_13AUnaryFunctorIllbZZZNS0_22logical_or_kernel_cudaERNS_14TensorIteratorEENKUlvE0_clEvENKUlvE2_clEvEUlllE_EEEEvRNS_18TensorIteratorBaseERKT_EUliE_EEviT1_)
        /*122c*/ 	.word	0x00000000


	//----- nvinfo : EIATTR_REGCOUNT
	.align		4
.L_816:
        /*1230*/ 	.byte	0x04, 0x2f
        /*1232*/ 	.short	(.L_818 - .L_817)
	.align		4
.L_817:
        /*1234*/ 	.word	index@(_ZN2at6native27unrolled_elementwise_kernelINS0_13AUnaryFunctorIllbZZZNS0_22logical_or_kernel_cudaERNS_14TensorIteratorEENKUlvE0_clEvENKUlvE2_clEvEUlllE_EESt5arrayIPcLm2EELi4E23TrivialOffsetCalculatorILi1EjESD_NS0_6memory12LoadWithCastILi1EEENSE_13StoreWithCastILi1EEEEEviT_T0_T2_T3_T4_T5_)
        /*1238*/ 	.word	0x00000020


	//----- nvinfo : EIATTR_FRAME_SIZE
	.align		4
.L_818:
        /*123c*/ 	.byte	0x04, 0x11
        /*123e*/ 	.short	(.L_820 - .L_819)
	.align		4
.L_819:
        /*1240*/ 	.word	index@(_ZN2at6native27unrolled_elementwise_kernelINS0_13AUnaryFunctorIllbZZZNS0_22logical_or_kernel_cudaERNS_14TensorIteratorEENKUlvE0_clEvENKUlvE2_clEvEUlllE_EESt5arrayIPcLm2EELi4E23TrivialOffsetCalculatorILi1EjESD_NS0_6memory12LoadWithCastILi1EEENSE_13StoreWithCastILi1EEEEEviT_T0_T2_T3_T4_T5_)
        /*1244*/ 	.word	0x00000000


	//----- nvinfo : EIATTR_REGCOUNT
	.align		4
.L_820:
        /*1248*/ 	.byte	0x04, 0x2f
        /*124a*/ 	.short	(.L_822 - .L_821)
	.align		4
.L_821:
        /*124c*/ 	.word	index@(_ZN2at6native18elementwise_kernelILi128ELi4EZNS0_15gpu_kernel_implINS0_13AUnaryFunctorIllbZZZNS0_22logical_or_kernel_cudaERNS_14TensorIteratorEENKUlvE0_clEvENKUlvE2_clEvEUlllE_EEEEvRNS_18TensorIteratorBaseERKT_EUliE_EEviT1_)
        /*1250*/ 	.word	0x0000001a


	//----- nvinfo : EIATTR_FRAME_SIZE
	.align		4
.L_822:
        /*1254*/ 	.byte	0x04, 0x11
        /*1256*/ 	.short	(.L_824 - .L_823)
	.align		4
.L_823:
        /*1258*/ 	.word	index@(_ZN2at6native18elementwise_kernelILi128ELi4EZNS0_15gpu_kernel_implINS0_13AUnaryFunctorIllbZZZNS0_22logical_or_kernel_cudaERNS_14TensorIteratorEENKUlvE0_clEvENKUlvE2_clEvEUlllE_EEEEvRNS_18TensorIteratorBaseERKT_EUliE_EEviT1_)
        /*125c*/ 	.word	0x00000000


	//----- nvinfo : EIATTR_REGCOUNT
	.align		4
.L_824:
        /*1260*/ 	.byte	0x04, 0x2f
        /*1262*/ 	.short	(.L_826 - .L_825)
	.align		4
.L_825:
        /*1264*/ 	.word	index@(_ZN2at6native29vectorized_elementwise_kernelILi8ENS0_13BinaryFunctorIssbZZZNS0_22logical_or_kernel_cudaERNS_14TensorIteratorEENKUlvE0_clEvENKUlvE3_clEvEUlssE_EESt5arrayIPcLm3EEEEviT0_T1_)
        /*1268*/ 	.word	0x00000020


	//----- nvinfo : EIATTR_FRAME_SIZE
	.align		4
.L_826:
        /*126c*/ 	.byte	0x04, 0x11
        /*126e*/ 	.short	(.L_828 - .L_827)
	.align		4
.L_827:
        /*1270*/ 	.word	index@(_ZN2at6native29vectorized_elementwise_kernelILi8ENS0_13BinaryFunctorIssbZZZNS0_22logical_or_kernel_cudaERNS_14TensorIteratorEENKUlvE0_clEvENKUlvE3_clEvEUlssE_EESt5arrayIPcLm3EEEEviT0_T1_)
        /*1274*/ 	.word	0x00000000


	//----- nvinfo : EIATTR_REGCOUNT
	.align		4
.L_828:
        /*1278*/ 	.byte	0x04, 0x2f
        /*127a*/ 	.short	(.L_830 - .L_829)
	.align		4
.L_829:
        /*127c*/ 	.word	index@(_ZN2at6native29vectorized_elementwise_kernelILi4ENS0_13BinaryFunctorIssbZZZNS0_22logical_or_kernel_cudaERNS_14TensorIteratorEENKUlvE0_clEvENKUlvE3_clEvEUlssE_EESt5arrayIPcLm3EEEEviT0_T1_)
        /*1280*/ 	.word	0x00000020


	//----- nvinfo : EIATTR_FRAME_SIZE
	.align		4
.L_830:
        /*1284*/ 	.byte	0x04, 0x11
        /*1286*/ 	.short	(.L_832 - .L_831)
	.align		4
.L_831:
        /*1288*/ 	.word	index@(_ZN2at6native29vectorized_elementwise_kernelILi4ENS0_13BinaryFunctorIssbZZZNS0_22logical_or_kernel_cudaERNS_14TensorIteratorEENKUlvE0_clEvENKUlvE3_clEvEUlssE_EESt5arrayIPcLm3EEEEviT0_T1_)
        /*128c*/ 	.word	0x00000000


	//----- nvinfo : EIATTR_REGCOUNT
	.align		4
.L_832:
        /*1290*/ 	.byte	0x04, 0x2f
        /*1292*/ 	.short	(.L_834 - .L_833)
	.align		4
.L_833:
        /*1294*/ 	.word	index@(_ZN2at6native29vectorized_elementwise_kernelILi2ENS0_13BinaryFunctorIssbZZZNS0_22logical_or_kernel_cudaERNS_14TensorIteratorEENKUlvE0_clEvENKUlvE3_clEvEUlssE_EESt5arrayIPcLm3EEEEviT0_T1_)
        /*1298*/ 	.word	0x00000020


	//----- nvinfo : EIATTR_FRAME_SIZE
	.align		4
.L_834:
        /*129c*/ 	.byte	0x04, 0x11
        /*129e*/ 	.short	(.L_836 - .L_835)
	.align		4
.L_835:
        /*12a0*/ 	.word	index@(_ZN2at6native29vectorized_elementwise_kernelILi2ENS0_13BinaryFunctorIssbZZZNS0_22logical_or_kernel_cudaERNS_14TensorIteratorEENKUlvE0_clEvENKUlvE3_clEvEUlssE_EESt5arrayIPcLm3EEEEviT0_T1_)
        /*12a4*/ 	.word	0x00000000


	//----- nvinfo : EIATTR_REGCOUNT
	.align		4
.L_836:
        /*12a8*/ 	.byte	0x04, 0x2f
        /*12aa*/ 	.short	(.L_838 - .L_837)
	.align		4
.L_837:
        /*12ac*/ 	.word	index@(_ZN2at6native27unrolled_elementwise_kernelINS0_13BinaryFunctorIssbZZZNS0_22logical_or_kernel_cudaERNS_14TensorIteratorEENKUlvE0_clEvENKUlvE3_clEvEUlssE_EESt5arrayIPcLm3EELi4E23TrivialOffsetCalculatorILi2EjESC_ILi1EjENS0_6memory15LoadWithoutCastENSF_16StoreWithoutCastEEEviT_T0_T2_T3_T4_T5_)
        /*12b0*/ 	.word	0x0000001e


	//----- nvinfo : EIATTR_FRAME_SIZE
	.align		4
.L_838:
        /*12b4*/ 	.byte	0x04, 0x11
        /*12b6*/ 	.short	(.L_840 - .L_839)
	.align		4
.L_839:
        /*12b8*/ 	.word	index@(_ZN2at6native27unrolled_elementwise_kernelINS0_13BinaryFunctorIssbZZZNS0_22logical_or_kernel_cudaERNS_14TensorIteratorEENKUlvE0_clEvENKUlvE3_clEvEUlssE_EESt5arrayIPcLm3EELi4E23TrivialOffsetCalculatorILi2EjESC_ILi1EjENS0_6memory15LoadWithoutCastENSF_16StoreWithoutCastEEEviT_T0_T2_T3_T4_T5_)
        /*12bc*/ 	.word	0x00000000


	//----- nvinfo : EIATTR_REGCOUNT
	.align		4
.L_840:
        /*12c0*/ 	.byte	0x04, 0x2f
        /*12c2*/ 	.short	(.L_842 - .L_841)
	.align		4
.L_841:
        /*12c4*/ 	.word	index@(_ZN2at6native18elementwise_kernelILi128ELi4EZNS0_22gpu_kernel_impl_nocastINS0_13BinaryFunctorIssbZZZNS0_22logical_or_kernel_cudaERNS_14TensorIteratorEENKUlvE0_clEvENKUlvE3_clEvEUlssE_EEEEvRNS_18TensorIteratorBaseERKT_EUliE_EEviT1_)
        /*12c8*/ 	.word	0x00000012


	//----- nvinfo : EIATTR_FRAME_SIZE
	.align		4
.L_842:
        /*12cc*/ 	.byte	0x04, 0x11
        /*12ce*/ 	.short	(.L_844 - .L_843)
	.align		4
.L_843:
        /*12d0*/ 	.word	index@(_ZN2at6native18elementwise_kernelILi128ELi4EZNS0_22gpu_kernel_impl_nocastINS0_13BinaryFunctorIssbZZZNS0_22logical_or_kernel_cudaERNS_14TensorIteratorEENKUlvE0_clEvENKUlvE3_clEvEUlssE_EEEEvRNS_18TensorIteratorBaseERKT_EUliE_EEviT1_)
        /*12d4*/ 	.word	0x00000000


	//----- nvinfo : EIATTR_REGCOUNT
	.align		4
.L_844:
        /*12d8*/ 	.byte	0x04, 0x2f
        /*12da*/ 	.short	(.L_846 - .L_845)
	.align		4
.L_845:
        /*12dc*/ 	.word	index@(_ZN2at6native27unrolled_elementwise_kernelINS0_13BinaryFunctorIssbZZZNS0_22logical_or_kernel_cudaERNS_14TensorIteratorEENKUlvE0_clEvENKUlvE3_clEvEUlssE_EESt5arrayIPcLm3EELi4E23TrivialOffsetCalculatorILi2EjESC_ILi1EjENS0_6memory12LoadWithCastILi2EEENSF_13StoreWithCastILi1EEEEEviT_T0_T2_T3_T4_T5_)
        /*12e0*/ 	.word	0x0000001f


	//----- nvinfo : EIATTR_FRAME_SIZE
	.align		4
.L_846:
        /*12e4*/ 	.byte	0x04, 0x11
        /*12e6*/ 	.short	(.L_848 - .L_847)
	.align		4
.L_847:
        /*12e8*/ 	.word	index@(_ZN2at6native27unrolled_elementwise_kernelINS0_13BinaryFunctorIssbZZZNS0_22logical_or_kernel_cudaERNS_14TensorIteratorEENKUlvE0_clEvENKUlvE3_clEvEUlssE_EESt5arrayIPcLm3EELi4E23TrivialOffsetCalculatorILi2EjESC_ILi1EjENS0_6memory12LoadWithCastILi2EEENSF_13StoreWithCastILi1EEEEEviT_T0_T2_T3_T4_T5_)
        /*12ec*/ 	.word	0x00000000


	//----- nvinfo : EIATTR_REGCOUNT
	.align		4
.L_848:
        /*12f0*/ 	.byte	0x04, 0x2f
        /*12f2*/ 	.short	(.L_850 - .L_849)
	.align		4
.L_849:
        /*12f4*/ 	.word	index@(_ZN2at6native18elementwise_kernelILi128ELi4EZNS0_15gpu_kernel_implINS0_13BinaryFunctorIssbZZZNS0_22logical_or_kernel_cudaERNS_14TensorIteratorEENKUlvE0_clEvENKUlvE3_clEvEUlssE_EEEEvRNS_18TensorIteratorBaseERKT_EUliE_EEviT1_)
        /*12f8*/ 	.word	0x0000001a


	//----- nvinfo : EIATTR_FRAME_SIZE
	.align		4
.L_850:
        /*12fc*/ 	.byte	0x04, 0x11
        /*12fe*/ 	.short	(.L_852 - .L_851)
	.align		4
.L_851:
        /*1300*/ 	.word	index@(_ZN2at6native18elementwise_kernelILi128ELi4EZNS0_15gpu_kernel_implINS0_13BinaryFunctorIssbZZZNS0_22logical_or_kernel_cudaERNS_14TensorIteratorEENKUlvE0_clEvENKUlvE3_clEvEUlssE_EEEEvRNS_18TensorIteratorBaseERKT_EUliE_EEviT1_)
        /*1304*/ 	.word	0x00000000


	//----- nvinfo : EIATTR_REGCOUNT
	.align		4
.L_852:
        /*1308*/ 	.byte	0x04, 0x2f
        /*130a*/ 	.short	(.L_854 - .L_853)
	.align		4
.L_853:
        /*130c*/ 	.word	index@(_ZN2at6native29vectorized_elementwise_kernelILi8ENS0_13AUnaryFunctorIssbZZZNS0_22logical_or_kernel_cudaERNS_14TensorIteratorEENKUlvE0_clEvENKUlvE3_clEvEUlssE_EESt5arrayIPcLm2EEEEviT0_T1_)
        /*1310*/ 	.word	0x00000020


	//----- nvinfo : EIATTR_FRAME_SIZE
	.align		4
.L_854:
        /*1314*/ 	.byte	0x04, 0x11
        /*1316*/ 	.short	(.L_856 - .L_855)
	.align		4
.L_855:
        /*1318*/ 	.word	index@(_ZN2at6native29vectorized_elementwise_kernelILi8ENS0_13AUnaryFunctorIssbZZZNS0_22logical_or_kernel_cudaERNS_14TensorIteratorEENKUlvE0_clEvENKUlvE3_clEvEUlssE_EESt5arrayIPcLm2EEEEviT0_T1_)
        /*131c*/ 	.word	0x00000000


	//----- nvinfo : EIATTR_REGCOUNT
	.align		4
.L_856:
        /*1320*/ 	.byte	0x04, 0x2f
        /*1322*/ 	.short	(.L_858 - .L_857)
	.align		4
.L_857:
        /*1324*/ 	.word	index@(_ZN2at6native29vectorized_elementwise_kernelILi4ENS0_13AUnaryFunctorIssbZZZNS0_22logical_or_kernel_cudaERNS_14TensorIteratorEENKUlvE0_clEvENKUlvE3_clEvEUlssE_EESt5arrayIPcLm2EEEEviT0_T1_)
        /*1328*/ 	.word	0x00000020


	//----- nvinfo : EIATTR_FRAME_SIZE
	.align		4
.L_858:
        /*132c*/ 	.byte	0x04, 0x11
        /*132e*/ 	.short	(.L_860 - .L_859)
	.align		4
.L_859:
        /*1330*/ 	.word	index@(_ZN2at6native29vectorized_elementwise_kernelILi4ENS0_13AUnaryFunctorIssbZZZNS0_22logical_or_kernel_cudaERNS_14TensorIteratorEENKUlvE0_clEvENKUlvE3_clEvEUlssE_EESt5arrayIPcLm2EEEEviT0_T1_)
        /*1334*/ 	.word	0x00000000


	//----- nvinfo : EIATTR_REGCOUNT
	.align		4
.L_860:
        /*1338*/ 	.byte	0x04, 0x2f
        /*133a*/ 	.short	(.L_862 - .L_861)
	.align		4
.L_861:
        /*133c*/ 	.word	index@(_ZN2at6native29vectorized_elementwise_kernelILi2ENS0_13AUnaryFunctorIssbZZZNS0_22logical_or_kernel_cudaERNS_14TensorIteratorEENKUlvE0_clEvENKUlvE3_clEvEUlssE_EESt5arrayIPcLm2EEEEviT0_T1_)
        /*1340*/ 	.word	0x00000020


	//----- nvinfo : EIATTR_FRAME_SIZE
	.align		4
.L_862:
        /*1344*/ 	.byte	0x04, 0x11
        /*1346*/ 	.short	(.L_864 - .L_863)
	.align		4
.L_863:
        /*1348*/ 	.word	index@(_ZN2at6native29vectorized_elementwise_kernelILi2ENS0_13AUnaryFunctorIssbZZZNS0_22logical_or_kernel_cudaERNS_14TensorIteratorEENKUlvE0_clEvENKUlvE3_clEvEUlssE_EESt5arrayIPcLm2EEEEviT0_T1_)
        /*134c*/ 	.word	0x00000000


	//----- nvinfo : EIATTR_REGCOUNT
	.align		4
.L_864:
        /*1350*/ 	.byte	0x04, 0x2f
        /*1352*/ 	.short	(.L_866 - .L_865)
	.align		4
.L_865:
        /*1354*/ 	.word	index@(_ZN2at6native27unrolled_elementwise_kernelINS0_13AUnaryFunctorIssbZZZNS0_22logical_or_kernel_cudaERNS_14TensorIteratorEENKUlvE0_clEvENKUlvE3_clEvEUlssE_EESt5arrayIPcLm2EELi4E23TrivialOffsetCalculatorILi1EjESD_NS0_6memory15LoadWithoutCastENSE_16StoreWithoutCastEEEviT_T0_T2_T3_T4_T5_)
        /*1358*/ 	.word	0x00000016


	//----- nvinfo : EIATTR_FRAME_SIZE
	.align		4
.L_866:
        /*135c*/ 	.byte	0x04, 0x11
        /*135e*/ 	.short	(.L_868 - .L_867)
	.align		4
.L_867:
        /*1360*/ 	.word	index@(_ZN2at6native27unrolled_elementwise_kernelINS0_13AUnaryFunctorIssbZZZNS0_22logical_or_kernel_cudaERNS_14TensorIteratorEENKUlvE0_clEvENKUlvE3_clEvEUlssE_EESt5arrayIPcLm2EELi4E23TrivialOffsetCalculatorILi1EjESD_NS0_6memory15LoadWithoutCastENSE_16StoreWithoutCastEEEviT_T0_T2_T3_T4_T5_)
        /*1364*/ 	.word	0x00000000


	//----- nvinfo : EIATTR_REGCOUNT
	.align		4
.L_868:
        /*1368*/ 	.byte	0x04, 0x2f
        /*136a*/ 	.short	(.L_870 - .L_869)
	.align		4
.L_869:
        /*136c*/ 	.word	index@(_ZN2at6native18elementwise_kernelILi128ELi4EZNS0_22gpu_kernel_impl_nocastINS0_13AUnaryFunctorIssbZZZNS0_22logical_or_kernel_cudaERNS_14TensorIteratorEENKUlvE0_clEvENKUlvE3_clEvEUlssE_EEEEvRNS_18TensorIteratorBaseERKT_EUliE_EEviT1_)
        /*1370*/ 	.word	0x00000012


	//----- nvinfo : EIATTR_FRAME_SIZE
	.align		4
.L_870:
        /*1374*/ 	.byte	0x04, 0x11
        /*1376*/ 	.short	(.L_872 - .L_871)
	.align		4
.L_871:
        /*1378*/ 	.word	index@(_ZN2at6native18elementwise_kernelILi128ELi4EZNS0_22gpu_kernel_impl_nocastINS0_13AUnaryFunctorIssbZZZNS0_22logical_or_kernel_cudaERNS_14TensorIteratorEENKUlvE0_clEvENKUlvE3_clEvEUlssE_EEEEvRNS_18TensorIteratorBaseERKT_EUliE_EEviT1_)
        /*137c*/ 	.word	0x00000000


	//----- nvinfo : EIATTR_REGCOUNT
	.align		4
.L_872:
        /*1380*/ 	.byte	0x04, 0x2f
        /*1382*/ 	.short	(.L_874 - .L_873)
	.align		4
.L_873:
        /*1384*/ 	.word	index@(_ZN2at6native27unrolled_elementwise_kernelINS0_13AUnaryFunctorIssbZZZNS0_22logical_or_kernel_cudaERNS_14TensorIteratorEENKUlvE0_clEvENKUlvE3_clEvEUlssE_EESt5arrayIPcLm2EELi4E23TrivialOffsetCalculatorILi1EjESD_NS0_6memory12LoadWithCastILi1EEENSE_13StoreWithCastILi1EEEEEviT_T0_T2_T3_T4_T5_)
        /*1388*/ 	.word	0x0000001d


	//----- nvinfo : EIATTR_FRAME_SIZE
	.align		4
.L_874:
        /*138c*/ 	.byte	0x04, 0x11
        /*138e*/ 	.short	(.L_876 - .L_875)
	.align		4
.L_875:
        /*1390*/ 	.word	index@(_ZN2at6native27unrolled_elementwise_kernelINS0_13AUnaryFunctorIssbZZZNS0_22logical_or_kernel_cudaERNS_14TensorIteratorEENKUlvE0_clEvENKUlvE3_clEvEUlssE_EESt5arrayIPcLm2EELi4E23TrivialOffsetCalculatorILi1EjESD_NS0_6memory12LoadWithCastILi1EEENSE_13StoreWithCastILi1EEEEEviT_T0_T2_T3_T4_T5_)
        /*1394*/ 	.word	0x00000000


	//----- nvinfo : EIATTR_REGCOUNT
	.align		4
.L_876:
        /*1398*/ 	.byte	0x04, 0x2f
        /*139a*/ 	.short	(.L_878 - .L_877)
	.align		4
.L_877:
        /*139c*/ 	.word	index@(_ZN2at6native18elementwise_kernelILi128ELi4EZNS0_15gpu_kernel_implINS0_13AUnaryFunctorIssbZZZNS0_22logical_or_kernel_cudaERNS_14TensorIteratorEENKUlvE0_clEvENKUlvE3_clEvEUlssE_EEEEvRNS_18TensorIteratorBaseERKT_EUliE_EEviT1_)
        /*13a0*/ 	.word	0x0000001a


	//----- nvinfo : EIATTR_FRAME_SIZE
	.align		4
.L_878:
        /*13a4*/ 	.byte	0x04, 0x11
        /*13a6*/ 	.short	(.L_880 - .L_879)
	.align		4
.L_879:
        /*13a8*/ 	.word	index@(_ZN2at6native18elementwise_kernelILi128ELi4EZNS0_15gpu_kernel_implINS0_13AUnaryFunctorIssbZZZNS0_22logical_or_kernel_cudaERNS_14TensorIteratorEENKUlvE0_clEvENKUlvE3_clEvEUlssE_EEEEvRNS_18TensorIteratorBaseERKT_EUliE_EEviT1_)
        /*13ac*/ 	.word	0x00000000


	//----- nvinfo : EIATTR_REGCOUNT
	.align		4
.L_880:
        /*13b0*/ 	.byte	0x04, 0x2f
        /*13b2*/ 	.short	(.L_882 - .L_881)
	.align		4
.L_881:
        /*13b4*/ 	.word	index@(_ZN2at6native29vectorized_elementwise_kernelILi8ENS0_13BinaryFunctorIddbZZZNS0_22logical_or_kernel_cudaERNS_14TensorIteratorEENKUlvE0_clEvENKUlvE4_clEvEUlddE_EESt5arrayIPcLm3EEEEviT0_T1_)
        /*13b8*/ 	.word	0x00000020


	//----- nvinfo : EIATTR_FRAME_SIZE
	.align		4
.L_882:
        /*13bc*/ 	.byte	0x04, 0x11
        /*13be*/ 	.short	(.L_884 - .L_883)
	.align		4
.L_883:
        /*13c0*/ 	.word	index@(_ZN2at6native29vectorized_elementwise_kernelILi8ENS0_13BinaryFunctorIddbZZZNS0_22logical_or_kernel_cudaERNS_14TensorIteratorEENKUlvE0_clEvENKUlvE4_clEvEUlddE_EESt5arrayIPcLm3EEEEviT0_T1_)
        /*13c4*/ 	.word	0x00000000


	//----- nvinfo : EIATTR_REGCOUNT
	.align		4
.L_884:
        /*13c8*/ 	.byte	0x04, 0x2f
        /*13ca*/ 	.short	(.L_886 - .L_885)
	.align		4
.L_885:
        /*13cc*/ 	.word	index@(_ZN2at6native29vectorized_elementwise_kernelILi4ENS0_13BinaryFunctorIddbZZZNS0_22logical_or_kernel_cudaERNS_14TensorIteratorEENKUlvE0_clEvENKUlvE4_clEvEUlddE_EESt5arrayIPcLm3EEEEviT0_T1_)
        /*13d0*/ 	.word	0x00000022


	//----- nvinfo : EIATTR_FRAME_SIZE
	.align		4
.L_886:
        /*13d4*/ 	.byte	0x04, 0x11
        /*13d6*/ 	.short	(.L_888 - .L_887)
	.align		4
.L_887:
        /*13d8*/ 	.word	index@(_ZN2at6native29vectorized_elementwise_kernelILi4ENS0_13BinaryFunctorIddbZZZNS0_22logical_or_kernel_cudaERNS_14TensorIteratorEENKUlvE0_clEvENKUlvE4_clEvEUlddE_EESt5arrayIPcLm3EEEEviT0_T1_)
        /*13dc*/ 	.word	0x00000000


	//----- nvinfo : EIATTR_REGCOUNT
	.align		4
.L_888:
        /*13e0*/ 	.byte	0x04, 0x2f
        /*13e2*/ 	.short	(.L_890 - .L_889)
	.align		4
.L_889:
        /*13e4*/ 	.word	index@(_ZN2at6native29vectorized_elementwise_kernelILi2ENS0_13BinaryFunctorIddbZZZNS0_22logical_or_kernel_cudaERNS_14TensorIteratorEENKUlvE0_clEvENKUlvE4_clEvEUlddE_EESt5arrayIPcLm3EEEEviT0_T1_)
        /*13e8*/ 	.word	0x00000020


	//----- nvinfo : EIATTR_FRAME_SIZE
	.align		4
.L_890:
        /*13ec*/ 	.byte	0x04, 0x11
        /*13ee*/ 	.short	(.L_892 - .L_891)
	.align		4
.L_891:
        /*13f0*/ 	.word	index@(_ZN2at6native29vectorized_elementwise_kernelILi2ENS0_13BinaryFunctorIddbZZZNS0_22logical_or_kernel_cudaERNS_14TensorIteratorEENKUlvE0_clEvENKUlvE4_clEvEUlddE_EESt5arrayIPcLm3EEEEviT0_T1_)
        /*13f4*/ 	.word	0x00000000


	//----- nvinfo : EIATTR_REGCOUNT
	.align		4
.L_892:
        /*13f8*/ 	.byte	0x04, 0x2f
        /*13fa*/ 	.short	(.L_894 - .L_893)
	.align		4
.L_893:
        /*13fc*/ 	.word	index@(_ZN2at6native27unrolled_elementwise_kernelINS0_13BinaryFunctorIddbZZZNS0_22logical_or_kernel_cudaERNS_14TensorIteratorEENKUlvE0_clEvENKUlvE4_clEvEUlddE_EESt5arrayIPcLm3EELi4E23TrivialOffsetCalculatorILi2EjESC_ILi1EjENS0_6memory15LoadWithoutCastENSF_16StoreWithoutCastEEEviT_T0_T2_T3_T4_T5_)
        /*1400*/ 	.word	0x00000018


	//----- nvinfo : EIATTR_FRAME_SIZE
	.align		4
.L_894:
        /*1404*/ 	.byte	0x04, 0x11
        /*1406*/ 	.short	(.L_896 - .L_895)
	.align		4
.L_895:
        /*1408*/ 	.word	index@(_ZN2at6native27unrolled_elementwise_kernelINS0_13BinaryFunctorIddbZZZNS0_22logical_or_kernel_cudaERNS_14TensorIteratorEENKUlvE0_clEvENKUlvE4_clEvEUlddE_EESt5arrayIPcLm3EELi4E23TrivialOffsetCalculatorILi2EjESC_ILi1EjENS0_6memory15LoadWithoutCastENSF_16StoreWithoutCastEEEviT_T0_T2_T3_T4_T5_)
        /*140c*/ 	.word	0x00000000


	//----- nvinfo : EIATTR_REGCOUNT
	.align		4
.L_896:
        /*1410*/ 	.byte	0x04, 0x2f
        /*1412*/ 	.short	(.L_898 - .L_897)
	.align		4
.L_897:
        /*1414*/ 	.word	index@(_ZN2at6native18elementwise_kernelILi128ELi4EZNS0_22gpu_kernel_impl_nocastINS0_13BinaryFunctorIddbZZZNS0_22logical_or_kernel_cudaERNS_14TensorIteratorEENKUlvE0_clEvENKUlvE4_clEvEUlddE_EEEEvRNS_18TensorIteratorBaseERKT_EUliE_EEviT1_)
        /*1418*/ 	.word	0x00000012


	//----- nvinfo : EIATTR_FRAME_SIZE
	.align		4
.L_898:
        /*141c*/ 	.byte	0x04, 0x11
        /*141e*/ 	.short	(.L_900 - .L_899)
	.align		4
.L_899:
        /*1420*/ 	.word	index@(_ZN2at6native18elementwise_kernelILi128ELi4EZNS0_22gpu_kernel_impl_nocastINS0_13BinaryFunctorIddbZZZNS0_22logical_or_kernel_cudaERNS_14TensorIteratorEENKUlvE0_clEvENKUlvE4_clEvEUlddE_EEEEvRNS_18TensorIteratorBaseERKT_EUliE_EEviT1_)
        /*1424*/ 	.word	0x00000000


	//----- nvinfo : EIATTR_REGCOUNT
	.align		4
.L_900:
        /*1428*/ 	.byte	0x04, 0x2f
        /*142a*/ 	.short	(.L_902 - .L_901)
	.align		4
.L_901:
        /*142c*/ 	.word	index@(_ZN2at6native27unrolled_elementwise_kernelINS0_13BinaryFunctorIddbZZZNS0_22logical_or_kernel_cudaERNS_14TensorIteratorEENKUlvE0_clEvENKUlvE4_clEvEUlddE_EESt5arrayIPcLm3EELi4E23TrivialOffsetCalculatorILi2EjESC_ILi1EjENS0_6memory12LoadWithCastILi2EEENSF_13StoreWithCastILi1EEEEEviT_T0_T2_T3_T4_T5_)
        /*1430*/ 	.word	0x00000028


	//----- nvinfo : EIATTR_FRAME_SIZE
	.align		4
.L_902:
        /*1434*/ 	.byte	0x04, 0x11
        /*1436*/ 	.short	(.L_904 - .L_903)
	.align		4
.L_903:
        /*1438*/ 	.word	index@(_ZN2at6native27unrolled_elementwise_kernelINS0_13BinaryFunctorIddbZZZNS0_22logical_or_kernel_cudaERNS_14TensorIteratorEENKUlvE0_clEvENKUlvE4_clEvEUlddE_EESt5arrayIPcLm3EELi4E23TrivialOffsetCalculatorILi2EjESC_ILi1EjENS0_6memory12LoadWithCastILi2EEENSF_13StoreWithCastILi1EEEEEviT_T0_T2_T3_T4_T5_)
        /*143c*/ 	.word	0x00000000


	//----- nvinfo : EIATTR_REGCOUNT
	.align		4
.L_904:
        /*1440*/ 	.byte	0x04, 0x2f
        /*1442*/ 	.short	(.L_906 - .L_905)
	.align		4
.L_905:
        /*1444*/ 	.word	index@(_ZN2at6native18elementwise_kernelILi128ELi4EZNS0_15gpu_kernel_implINS0_13BinaryFunctorIddbZZZNS0_22logical_or_kernel_cudaERNS_14TensorIteratorEENKUlvE0_clEvENKUlvE4_clEvEUlddE_EEEEvRNS_18TensorIteratorBaseERKT_EUliE_EEviT1_)
        /*1448*/ 	.word	0x0000001c


	//----- nvinfo : EIATTR_FRAME_SIZE
	.align		4
.L_906:
        /*144c*/ 	.byte	0x04, 0x11
        /*144e*/ 	.short	(.L_908 - .L_907)
	.align		4
.L_907:
        /*1450*/ 	.word	index@(_ZN2at6native18elementwise_kernelILi128ELi4EZNS0_15gpu_kernel_implINS0_13BinaryFunctorIddbZZZNS0_22logical_or_kernel_cudaERNS_14TensorIteratorEENKUlvE0_clEvENKUlvE4_clEvEUlddE_EEEEvRNS_18TensorIteratorBaseERKT_EUliE_EEviT1_)
        /*1454*/ 	.word	0x00000000


	//----- nvinfo : EIATTR_REGCOUNT
	.align		4
.L_908:
        /*1458*/ 	.byte	0x04, 0x2f
        /*145a*/ 	.short	(.L_910 - .L_909)
	.align		4
.L_909:
        /*145c*/ 	.word	index@(_ZN2at6native29vectorized_elementwise_kernelILi8ENS0_13AUnaryFunctorIddbZZZNS0_22logical_or_kernel_cudaERNS_14TensorIteratorEENKUlvE0_clEvENKUlvE4_clEvEUlddE_EESt5arrayIPcLm2EEEEviT0_T1_)
        /*1460*/ 	.word	0x00000020


	//----- nvinfo : EIATTR_FRAME_SIZE
	.align		4
.L_910:
        /*1464*/ 	.byte	0x04, 0x11
        /*1466*/ 	.short	(.L_912 - .L_911)
	.align		4
.L_911:
        /*1468*/ 	.word	index@(_ZN2at6native29vectorized_elementwise_kernelILi8ENS0_13AUnaryFunctorIddbZZZNS0_22logical_or_kernel_cudaERNS_14TensorIteratorEENKUlvE0_clEvENKUlvE4_clEvEUlddE_EESt5arrayIPcLm2EEEEviT0_T1_)
        /*146c*/ 	.word	0x00000000


	//----- nvinfo : EIATTR_REGCOUNT
	.align		4
.L_912:
        /*1470*/ 	.byte	0x04, 0x2f
        /*1472*/ 	.short	(.L_914 - .L_913)
	.align		4
.L_913:
        /*1474*/ 	.word	index@(_ZN2at6native29vectorized_elementwise_kernelILi4ENS0_13AUnaryFunctorIddbZZZNS0_22logical_or_kernel_cudaERNS_14TensorIteratorEENKUlvE0_clEvENKUlvE4_clEvEUlddE_EESt5arrayIPcLm2EEEEviT0_T1_)
        /*1478*/ 	.word	0x00000020


	//----- nvinfo : EIATTR_FRAME_SIZE
	.align		4
.L_914:
        /*147c*/ 	.byte	0x04, 0x11
        /*147e*/ 	.short	(.L_916 - .L_915)
	.align		4
.L_915:
        /*1480*/ 	.word	index@(_ZN2at6native29vectorized_elementwise_kernelILi4ENS0_13AUnaryFunctorIddbZZZNS0_22logical_or_kernel_cudaERNS_14TensorIteratorEENKUlvE0_clEvENKUlvE4_clEvEUlddE_EESt5arrayIPcLm2EEEEviT0_T1_)
        /*1484*/ 	.word	0x00000000


	//----- nvinfo : EIATTR_REGCOUNT
	.align		4
.L_916:
        /*1488*/ 	.byte	0x04, 0x2f
        /*148a*/ 	.short	(.L_918 - .L_917)
	.align		4
.L_917:
        /*148c*/ 	.word	index@(_ZN2at6native29vectorized_elementwise_kernelILi2ENS0_13AUnaryFunctorIddbZZZNS0_22logical_or_kernel_cudaERNS_14TensorIteratorEENKUlvE0_clEvENKUlvE4_clEvEUlddE_EESt5arrayIPcLm2EEEEviT0_T1_)
        /*1490*/ 	.word	0x00000020


	//----- nvinfo : EIATTR_FRAME_SIZE
	.align		4
.L_918:
        /*1494*/ 	.byte	0x04, 0x11
        /*1496*/ 	.short	(.L_920 - .L_919)
	.align		4
.L_919:
        /*1498*/ 	.word	index@(_ZN2at6native29vectorized_elementwise_kernelILi2ENS0_13AUnaryFunctorIddbZZZNS0_22logical_or_kernel_cudaERNS_14TensorIteratorEENKUlvE0_clEvENKUlvE4_clEvEUlddE_EESt5arrayIPcLm2EEEEviT0_T1_)
        /*149c*/ 	.word	0x00000000


	//----- nvinfo : EIATTR_REGCOUNT
	.align		4
.L_920:
        /*14a0*/ 	.byte	0x04, 0x2f
        /*14a2*/ 	.short	(.L_922 - .L_921)
	.align		4
.L_921:
        /*14a4*/ 	.word	index@(_ZN2at6native27unrolled_elementwise_kernelINS0_13AUnaryFunctorIddbZZZNS0_22logical_or_kernel_cudaERNS_14TensorIteratorEENKUlvE0_clEvENKUlvE4_clEvEUlddE_EESt5arrayIPcLm2EELi4E23TrivialOffsetCalculatorILi1EjESD_NS0_6memory15LoadWithoutCastENSE_16StoreWithoutCastEEEviT_T0_T2_T3_T4_T5_)
        /*14a8*/ 	.word	0x00000016


	//----- nvinfo : EIATTR_FRAME_SIZE
	.align		4
.L_922:
        /*14ac*/ 	.byte	0x04, 0x11
        /*14ae*/ 	.short	(.L_924 - .L_923)
	.align		4
.L_923:
        /*14b0*/ 	.word	index@(_ZN2at6native27unrolled_elementwise_kernelINS0_13AUnaryFunctorIddbZZZNS0_22logical_or_kernel_cudaERNS_14TensorIteratorEENKUlvE0_clEvENKUlvE4_clEvEUlddE_EESt5arrayIPcLm2EELi4E23TrivialOffsetCalculatorILi1EjESD_NS0_6memory15LoadWithoutCastENSE_16StoreWithoutCastEEEviT_T0_T2_T3_T4_T5_)
        /*14b4*/ 	.word	0x00000000


	//----- nvinfo : EIATTR_REGCOUNT
	.align		4
.L_924:
        /*14b8*/ 	.byte	0x04, 0x2f
        /*14ba*/ 	.short	(.L_926 - .L_925)
	.align		4
.L_925:
        /*14bc*/ 	.word	index@(_ZN2at6native18elementwise_kernelILi128ELi4EZNS0_22gpu_kernel_impl_nocastINS0_13AUnaryFunctorIddbZZZNS0_22logical_or_kernel_cudaERNS_14TensorIteratorEENKUlvE0_clEvENKUlvE4_clEvEUlddE_EEEEvRNS_18TensorIteratorBaseERKT_EUliE_EEviT1_)
        /*14c0*/ 	.word	0x00000012


	//----- nvinfo : EIATTR_FRAME_SIZE
	.align		4
.L_926:
        /*14c4*/ 	.byte	0x04, 0x11
        /*14c6*/ 	.short	(.L_928 - .L_927)
	.align		4
.L_927:
        /*14c8*/ 	.word	index@(_ZN2at6native18elementwise_kernelILi128ELi4EZNS0_22gpu_kernel_impl_nocastINS0_13AUnaryFunctorIddbZZZNS0_22logical_or_kernel_cudaERNS_14TensorIteratorEENKUlvE0_clEvENKUlvE4_clEvEUlddE_EEEEvRNS_18TensorIteratorBaseERKT_EUliE_EEviT1_)
        /*14cc*/ 	.word	0x00000000


	//----- nvinfo : EIATTR_REGCOUNT
	.align		4
.L_928:
        /*14d0*/ 	.byte	0x04, 0x2f
        /*14d2*/ 	.short	(.L_930 - .L_929)
	.align		4
.L_929:
        /*14d4*/ 	.word	index@(_ZN2at6native27unrolled_elementwise_kernelINS0_13AUnaryFunctorIddbZZZNS0_22logical_or_kernel_cudaERNS_14TensorIteratorEENKUlvE0_clEvENKUlvE4_clEvEUlddE_EESt5arrayIPcLm2EELi4E23TrivialOffsetCalculatorILi1EjESD_NS0_6memory12LoadWithCastILi1EEENSE_13StoreWithCastILi1EEEEEviT_T0_T2_T3_T4_T5_)
        /*14d8*/ 	.word	0x00000020


	//----- nvinfo : EIATTR_FRAME_SIZE
	.align		4
.L_930:
        /*14dc*/ 	.byte	0x04, 0x11
        /*14de*/ 	.short	(.L_932 - .L_931)
	.align		4
.L_931:
        /*14e0*/ 	.word	index@(_ZN2at6native27unrolled_elementwise_kernelINS0_13AUnaryFunctorIddbZZZNS0_22logical_or_kernel_cudaERNS_14TensorIteratorEENKUlvE0_clEvENKUlvE4_clEvEUlddE_EESt5arrayIPcLm2EELi4E23TrivialOffsetCalculatorILi1EjESD_NS0_6memory12LoadWithCastILi1EEENSE_13StoreWithCastILi1EEEEEviT_T0_T2_T3_T4_T5_)
        /*14e4*/ 	.word	0x00000000


	//----- nvinfo : EIATTR_REGCOUNT
	.align		4
.L_932:
        /*14e8*/ 	.byte	0x04, 0x2f
        /*14ea*/ 	.short	(.L_934 - .L_933)
	.align		4
.L_933:
        /*14ec*/ 	.word	index@(_ZN2at6native18elementwise_kernelILi128ELi4EZNS0_15gpu_kernel_implINS0_13AUnaryFunctorIddbZZZNS0_22logical_or_kernel_cudaERNS_14TensorIteratorEENKUlvE0_clEvENKUlvE4_clEvEUlddE_EEEEvRNS_18TensorIteratorBaseERKT_EUliE_EEviT1_)
        /*14f0*/ 	.word	0x0000001a


	//----- nvinfo : EIATTR_FRAME_SIZE
	.align		4
.L_934:
        /*14f4*/ 	.byte	0x04, 0x11
        /*14f6*/ 	.short	(.L_936 - .L_935)
	.align		4
.L_935:
        /*14f8*/ 	.word	index@(_ZN2at6native18elementwise_kernelILi128ELi4EZNS0_15gpu_kernel_implINS0_13AUnaryFunctorIddbZZZNS0_22logical_or_kernel_cudaERNS_14TensorIteratorEENKUlvE0_clEvENKUlvE4_clEvEUlddE_EEEEvRNS_18TensorIteratorBaseERKT_EUliE_EEviT1_)
        /*14fc*/ 	.word	0x00000000


	//----- nvinfo : EIATTR_REGCOUNT
	.align		4
.L_936:
        /*1500*/ 	.byte	0x04, 0x2f
        /*1502*/ 	.short	(.L_938 - .L_937)
	.align		4
.L_937:
        /*1504*/ 	.word	index@(_ZN2at6native29vectorized_elementwise_kernelILi8ENS0_13BinaryFunctorIffbZZZNS0_22logical_or_kernel_cudaERNS_14TensorIteratorEENKUlvE0_clEvENKUlvE5_clEvEUlffE_EESt5arrayIPcLm3EEEEviT0_T1_)
        /*1508*/ 	.word	0x00000020


	//----- nvinfo : EIATTR_FRAME_SIZE
	.align		4
.L_938:
        /*150c*/ 	.byte	0x04, 0x11
        /*150e*/ 	.short	(.L_940 - .L_939)
	.align		4
.L_939:
        /*1510*/ 	.word	index@(_ZN2at6native29vectorized_elementwise_kernelILi8ENS0_13BinaryFunctorIffbZZZNS0_22logical_or_kernel_cudaERNS_14TensorIteratorEENKUlvE0_clEvENKUlvE5_clEvEUlffE_EESt5arrayIPcLm3EEEEviT0_T1_)
        /*1514*/ 	.word	0x00000000


	//----- nvinfo : EIATTR_REGCOUNT
	.align		4
.L_940:
        /*1518*/ 	.byte	0x04, 0x2f
        /*151a*/ 	.short	(.L_942 - .L_941)
	.align		4
.L_941:
        /*151c*/ 	.word	index@(_ZN2at6native29vectorized_elementwise_kernelILi4ENS0_13BinaryFunctorIffbZZZNS0_22logical_or_kernel_cudaERNS_14TensorIteratorEENKUlvE0_clEvENKUlvE5_clEvEUlffE_EESt5arrayIPcLm3EEEEviT0_T1_)
        /*1520*/ 	.word	0x00000020


	//----- nvinfo : EIATTR_FRAME_SIZE
	.align		4
.L_942:
        /*1524*/ 	.byte	0x04, 0x11
        /*1526*/ 	.short	(.L_944 - .L_943)
	.align		4
.L_943:
        /*1528*/ 	.word	index@(_ZN2at6native29vectorized_elementwise_kernelILi4ENS0_13BinaryFunctorIffbZZZNS0_22logical_or_kernel_cudaERNS_14TensorIteratorEENKUlvE0_clEvENKUlvE5_clEvEUlffE_EESt5arrayIPcLm3EEEEviT0_T1_)
        /*152c*/ 	.word	0x00000000


	//----- nvinfo : EIATTR_REGCOUNT
	.align		4
.L_944:
        /*1530*/ 	.byte	0x04, 0x2f
        /*1532*/ 	.short	(.L_946 - .L_945)
	.align		4
.L_945:
        /*1534*/ 	.word	index@(_ZN2at6native29vectorized_elementwise_kernelILi2ENS0_13BinaryFunctorIffbZZZNS0_22logical_or_kernel_cudaERNS_14TensorIteratorEENKUlvE0_clEvENKUlvE5_clEvEUlffE_EESt5arrayIPcLm3EEEEviT0_T1_)
        /*1538*/ 	.word	0x00000020


	//----- nvinfo : EIATTR_FRAME_SIZE
	.align		4
.L_946:
        /*153c*/ 	.byte	0x04, 0x11
        /*153e*/ 	.short	(.L_948 - .L_947)
	.align		4
.L_947:
        /*1540*/ 	.word	index@(_ZN2at6native29vectorized_elementwise_kernelILi2ENS0_13BinaryFunctorIffbZZZNS0_22logical_or_kernel_cudaERNS_14TensorIteratorEENKUlvE0_clEvENKUlvE5_clEvEUlffE_EESt5arrayIPcLm3EEEEviT0_T1_)
        /*1544*/ 	.word	0x00000000


	//----- nvinfo : EIATTR_REGCOUNT
	.align		4
.L_948:
        /*1548*/ 	.byte	0x04, 0x2f
        /*154a*/ 	.short	(.L_950 - .L_949)
	.align		4
.L_949:
        /*154c*/ 	.word	index@(_ZN2at6native27unrolled_elementwise_kernelINS0_13BinaryFunctorIffbZZZNS0_22logical_or_kernel_cudaERNS_14TensorIteratorEENKUlvE0_clEvENKUlvE5_clEvEUlffE_EESt5arrayIPcLm3EELi4E23TrivialOffsetCalculatorILi2EjESC_ILi1EjENS0_6memory15LoadWithoutCastENSF_16StoreWithoutCastEEEviT_T0_T2_T3_T4_T5_)
        /*1550*/ 	.word	0x0000001e


	//----- nvinfo : EIATTR_FRAME_SIZE
	.align		4
.L_950:
        /*1554*/ 	.byte	0x04, 0x11
        /*1556*/ 	.short	(.L_952 - .L_951)
	.align		4
.L_951:
        /*1558*/ 	.word	index@(_ZN2at6native27unrolled_elementwise_kernelINS0_13BinaryFunctorIffbZZZNS0_22logical_or_kernel_cudaERNS_14TensorIteratorEENKUlvE0_clEvENKUlvE5_clEvEUlffE_EESt5arrayIPcLm3EELi4E23TrivialOffsetCalculatorILi2EjESC_ILi1EjENS0_6memory15LoadWithoutCastENSF_16StoreWithoutCastEEEviT_T0_T2_T3_T4_T5_)
        /*155c*/ 	.word	0x00000000


	//----- nvinfo : EIATTR_REGCOUNT
	.align		4
.L_952:
        /*1560*/ 	.byte	0x04, 0x2f
        /*1562*/ 	.short	(.L_954 - .L_953)
	.align		4
.L_953:
        /*1564*/ 	.word	index@(_ZN2at6native18elementwise_kernelILi128ELi4EZNS0_22gpu_kernel_impl_nocastINS0_13BinaryFunctorIffbZZZNS0_22logical_or_kernel_cudaERNS_14TensorIteratorEENKUlvE0_clEvENKUlvE5_clEvEUlffE_EEEEvRNS_18TensorIteratorBaseERKT_EUliE_EEviT1_)
        /*1568*/ 	.word	0x00000012


	//----- nvinfo : EIATTR_FRAME_SIZE
	.align		4
.L_954:
        /*156c*/ 	.byte	0x04, 0x11
        /*156e*/ 	.short	(.L_956 - .L_955)
	.align		4
.L_955:
        /*1570*/ 	.word	index@(_ZN2at6native18elementwise_kernelILi128ELi4EZNS0_22gpu_kernel_impl_nocastINS0_13BinaryFunctorIffbZZZNS0_22logical_or_kernel_cudaERNS_14TensorIteratorEENKUlvE0_clEvENKUlvE5_clEvEUlffE_EEEEvRNS_18TensorIteratorBaseERKT_EUliE_EEviT1_)
        /*1574*/ 	.word	0x00000000


	//----- nvinfo : EIATTR_REGCOUNT
	.align		4
.L_956:
        /*1578*/ 	.byte	0x04, 0x2f
        /*157a*/ 	.short	(.L_958 - .L_957)
	.align		4
.L_957:
        /*157c*/ 	.word	index@(_ZN2at6native27unrolled_elementwise_kernelINS0_13BinaryFunctorIffbZZZNS0_22logical_or_kernel_cudaERNS_14TensorIteratorEENKUlvE0_clEvENKUlvE5_clEvEUlffE_EESt5arrayIPcLm3EELi4E23TrivialOffsetCalculatorILi2EjESC_ILi1EjENS0_6memory12LoadWithCastILi2EEENSF_13StoreWithCastILi1EEEEEviT_T0_T2_T3_T4_T5_)
        /*1580*/ 	.word	0x0000001f


	//----- nvinfo : EIATTR_FRAME_SIZE
	.align		4
.L_958:
        /*1584*/ 	.byte	0x04, 0x11
        /*1586*/ 	.short	(.L_960 - .L_959)
	.align		4
.L_959:
        /*1588*/ 	.word	index@(_ZN2at6native27unrolled_elementwise_kernelINS0_13BinaryFunctorIffbZZZNS0_22logical_or_kernel_cudaERNS_14TensorIteratorEENKUlvE0_clEvENKUlvE5_clEvEUlffE_EESt5arrayIPcLm3EELi4E23TrivialOffsetCalculatorILi2EjESC_ILi1EjENS0_6memory12LoadWithCastILi2EEENSF_13StoreWithCastILi1EEEEEviT_T0_T2_T3_T4_T5_)
        /*158c*/ 	.word	0x00000000


	//----- nvinfo : EIATTR_REGCOUNT
	.align		4
.L_960:
        /*1590*/ 	.byte	0x04, 0x2f
        /*1592*/ 	.short	(.L_962 - .L_961)
	.align		4
.L_961:
        /*1594*/ 	.word	index@(_ZN2at6native18elementwise_kernelILi128ELi4EZNS0_15gpu_kernel_implINS0_13BinaryFunctorIffbZZZNS0_22logical_or_kernel_cudaERNS_14TensorIteratorEENKUlvE0_clEvENKUlvE5_clEvEUlffE_EEEEvRNS_18TensorIteratorBaseERKT_EUliE_EEviT1_)
        /*1598*/ 	.word	0x0000001a


	//----- nvinfo : EIATTR_FRAME_SIZE
	.align		4
.L_962:
        /*159c*/ 	.byte	0x04, 0x11
        /*159e*/ 	.short	(.L_964 - .L_963)
	.align		4
.L_963:
        /*15a0*/ 	.word	index@(_ZN2at6native18elementwise_kernelILi128ELi4EZNS0_15gpu_kernel_implINS0_13BinaryFunctorIffbZZZNS0_22logical_or_kernel_cudaERNS_14TensorIteratorEENKUlvE0_clEvENKUlvE5_clEvEUlffE_EEEEvRNS_18TensorIteratorBaseERKT_EUliE_EEviT1_)
        /*15a4*/ 	.word	0x00000000


	//----- nvinfo : EIATTR_REGCOUNT
	.align		4
.L_964:
        /*15a8*/ 	.byte	0x04, 0x2f
        /*15aa*/ 	.short	(.L_966 - .L_965)
	.align		4
.L_965:
        /*15ac*/ 	.word	index@(_ZN2at6native29vectorized_elementwise_kernelILi8ENS0_13AUnaryFunctorIffbZZZNS0_22logical_or_kernel_cudaERNS_14TensorIteratorEENKUlvE0_clEvENKUlvE5_clEvEUlffE_EESt5arrayIPcLm2EEEEviT0_T1_)
        /*15b0*/ 	.word	0x00000020


	//----- nvinfo : EIATTR_FRAME_SIZE
	.align		4
.L_966:
        /*15b4*/ 	.byte	0x04, 0x11
        /*15b6*/ 	.short	(.L_968 - .L_967)
	.align		4
.L_967:
        /*15b8*/ 	.word	index@(_ZN2at6native29vectorized_elementwise_kernelILi8ENS0_13AUnaryFunctorIffbZZZNS0_22logical_or_kernel_cudaERNS_14TensorIteratorEENKUlvE0_clEvENKUlvE5_clEvEUlffE_EESt5arrayIPcLm2EEEEviT0_T1_)
        /*15bc*/ 	.word	0x00000000


	//----- nvinfo : EIATTR_REGCOUNT
	.align		4
.L_968:
        /*15c0*/ 	.byte	0x04, 0x2f
        /*15c2*/ 	.short	(.L_970 - .L_969)
	.align		4
.L_969:
        /*15c4*/ 	.word	index@(_ZN2at6native29vectorized_elementwise_kernelILi4ENS0_13AUnaryFunctorIffbZZZNS0_22logical_or_kernel_cudaERNS_14TensorIteratorEENKUlvE0_clEvENKUlvE5_clEvEUlffE_EESt5arrayIPcLm2EEEEviT0_T1_)
        /*15c8*/ 	.word	0x00000020


	//----- nvinfo : EIATTR_FRAME_SIZE
	.align		4
.L_970:
        /*15cc*/ 	.byte	0x04, 0x11
        /*15ce*/ 	.short	(.L_972 - .L_971)
	.align		4
.L_971:
        /*15d0*/ 	.word	index@(_ZN2at6native29vectorized_elementwise_kernelILi4ENS0_13AUnaryFunctorIffbZZZNS0_22logical_or_kernel_cudaERNS_14TensorIteratorEENKUlvE0_clEvENKUlvE5_clEvEUlffE_EESt5arrayIPcLm2EEEEviT0_T1_)
        /*15d4*/ 	.word	0x00000000


	//----- nvinfo : EIATTR_REGCOUNT
	.align		4
.L_972:
        /*15d8*/ 	.byte	0x04, 0x2f
        /*15da*/ 	.short	(.L_974 - .L_973)
	.align		4
.L_973:
        /*15dc*/ 	.word	index@(_ZN2at6native29vectorized_elementwise_kernelILi2ENS0_13AUnaryFunctorIffbZZZNS0_22logical_or_kernel_cudaERNS_14TensorIteratorEENKUlvE0_clEvENKUlvE5_clEvEUlffE_EESt5arrayIPcLm2EEEEviT0_T1_)
        /*15e0*/ 	.word	0x00000020


	//----- nvinfo : EIATTR_FRAME_SIZE
	.align		4
.L_974:
        /*15e4*/ 	.byte	0x04, 0x11
        /*15e6*/ 	.short	(.L_976 - .L_975)
	.align		4
.L_975:
        /*15e8*/ 	.word	index@(_ZN2at6native29vectorized_elementwise_kernelILi2ENS0_13AUnaryFunctorIffbZZZNS0_22logical_or_kernel_cudaERNS_14TensorIteratorEENKUlvE0_clEvENKUlvE5_clEvEUlffE_EESt5arrayIPcLm2EEEEviT0_T1_)
        /*15ec*/ 	.word	0x00000000


	//----- nvinfo : EIATTR_REGCOUNT
	.align		4
.L_976:
        /*15f0*/ 	.byte	0x04, 0x2f
        /*15f2*/ 	.short	(.L_978 - .L_977)
	.align		4
.L_977:
        /*15f4*/ 	.word	index@(_ZN2at6native27unrolled_elementwise_kernelINS0_13AUnaryFunctorIffbZZZNS0_22logical_or_kernel_cudaERNS_14TensorIteratorEENKUlvE0_clEvENKUlvE5_clEvEUlffE_EESt5arrayIPcLm2EELi4E23TrivialOffsetCalculatorILi1EjESD_NS0_6memory15LoadWithoutCastENSE_16StoreWithoutCastEEEviT_T0_T2_T3_T4_T5_)
        /*15f8*/ 	.word	0x00000014


	//----- nvinfo : EIATTR_FRAME_SIZE
	.align		4
.L_978:
        /*15fc*/ 	.byte	0x04, 0x11
        /*15fe*/ 	.short	(.L_980 - .L_979)
	.align		4
.L_979:
        /*1600*/ 	.word	index@(_ZN2at6native27unrolled_elementwise_kernelINS0_13AUnaryFunctorIffbZZZNS0_22logical_or_kernel_cudaERNS_14TensorIteratorEENKUlvE0_clEvENKUlvE5_clEvEUlffE_EESt5arrayIPcLm2EELi4E23TrivialOffsetCalculatorILi1EjESD_NS0_6memory15LoadWithoutCastENSE_16StoreWithoutCastEEEviT_T0_T2_T3_T4_T5_)
        /*1604*/ 	.word	0x00000000


	//----- nvinfo : EIATTR_REGCOUNT
	.align		4
.L_980:
        /*1608*/ 	.byte	0x04, 0x2f
        /*160a*/ 	.short	(.L_982 - .L_981)
	.align		4
.L_981:
        /*160c*/ 	.word	index@(_ZN2at6native18elementwise_kernelILi128ELi4EZNS0_22gpu_kernel_impl_nocastINS0_13AUnaryFunctorIffbZZZNS0_22logical_or_kernel_cudaERNS_14TensorIteratorEENKUlvE0_clEvENKUlvE5_clEvEUlffE_EEEEvRNS_18TensorIteratorBaseERKT_EUliE_EEviT1_)
        /*1610*/ 	.word	0x00000012


	//----- nvinfo : EIATTR_FRAME_SIZE
	.align		4
.L_982:
        /*1614*/ 	.byte	0x04, 0x11
        /*1616*/ 	.short	(.L_984 - .L_983)
	.align		4
.L_983:
        /*1618*/ 	.word	index@(_ZN2at6native18elementwise_kernelILi128ELi4EZNS0_22gpu_kernel_impl_nocastINS0_13AUnaryFunctorIffbZZZNS0_22logical_or_kernel_cudaERNS_14TensorIteratorEENKUlvE0_clEvENKUlvE5_clEvEUlffE_EEEEvRNS_18TensorIteratorBaseERKT_EUliE_EEviT1_)
        /*161c*/ 	.word	0x00000000


	//----- nvinfo : EIATTR_REGCOUNT
	.align		4
.L_984:
        /*1620*/ 	.byte	0x04, 0x2f
        /*1622*/ 	.short	(.L_986 - .L_985)
	.align		4
.L_985:
        /*1624*/ 	.word	index@(_ZN2at6native27unrolled_elementwise_kernelINS0_13AUnaryFunctorIffbZZZNS0_22logical_or_kernel_cudaERNS_14TensorIteratorEENKUlvE0_clEvENKUlvE5_clEvEUlffE_EESt5arrayIPcLm2EELi4E23TrivialOffsetCalculatorILi1EjESD_NS0_6memory12LoadWithCastILi1EEENSE_13StoreWithCastILi1EEEEEviT_T0_T2_T3_T4_T5_)
        /*1628*/ 	.word	0x0000001d


	//----- nvinfo : EIATTR_FRAME_SIZE
	.align		4
.L_986:
        /*162c*/ 	.byte	0x04, 0x11
        /*162e*/ 	.short	(.L_988 - .L_987)
	.align		4
.L_987:
        /*1630*/ 	.word	index@(_ZN2at6native27unrolled_elementwise_kernelINS0_13AUnaryFunctorIffbZZZNS0_22logical_or_kernel_cudaERNS_14TensorIteratorEENKUlvE0_clEvENKUlvE5_clEvEUlffE_EESt5arrayIPcLm2EELi4E23TrivialOffsetCalculatorILi1EjESD_NS0_6memory12LoadWithCastILi1EEENSE_13StoreWithCastILi1EEEEEviT_T0_T2_T3_T4_T5_)
        /*1634*/ 	.word	0x00000000


	//----- nvinfo : EIATTR_REGCOUNT
	.align		4
.L_988:
        /*1638*/ 	.byte	0x04, 0x2f
        /*163a*/ 	.short	(.L_990 - .L_989)
	.align		4
.L_989:
        /*163c*/ 	.word	index@(_ZN2at6native18elementwise_kernelILi128ELi4EZNS0_15gpu_kernel_implINS0_13AUnaryFunctorIffbZZZNS0_22logical_or_kernel_cudaERNS_14TensorIteratorEENKUlvE0_clEvENKUlvE5_clEvEUlffE_EEEEvRNS_18TensorIteratorBaseERKT_EUliE_EEviT1_)
        /*1640*/ 	.word	0x0000001a


	//----- nvinfo : EIATTR_FRAME_SIZE
	.align		4
.L_990:
        /*1644*/ 	.byte	0x04, 0x11
        /*1646*/ 	.short	(.L_992 - .L_991)
	.align		4
.L_991:
        /*1648*/ 	.word	index@(_ZN2at6native18elementwise_kernelILi128ELi4EZNS0_15gpu_kernel_implINS0_13AUnaryFunctorIffbZZZNS0_22logical_or_kernel_cudaERNS_14TensorIteratorEENKUlvE0_clEvENKUlvE5_clEvEUlffE_EEEEvRNS_18TensorIteratorBaseERKT_EUliE_EEviT1_)
        /*164c*/ 	.word	0x00000000


	//----- nvinfo : EIATTR_REGCOUNT
	.align		4
.L_992:
        /*1650*/ 	.byte	0x04, 0x2f
        /*1652*/ 	.short	(.L_994 - .L_993)
	.align		4
.L_993:
        /*1654*/ 	.word	index@(_ZN2at6native29vectorized_elementwise_kernelILi8ENS0_13BinaryFunctorIN3c104HalfES4_bZZZNS0_22logical_or_kernel_cudaERNS_14TensorIteratorEENKUlvE0_clEvENKUlvE6_clEvEUlS4_S4_E_EESt5arrayIPcLm3EEEEviT0_T1_)
        /*1658*/ 	.word	0x00000020


	//----- nvinfo : EIATTR_FRAME_SIZE
	.align		4
.L_994:
        /*165c*/ 	.byte	0x04, 0x11
        /*165e*/ 	.short	(.L_996 - .L_995)
	.align		4
.L_995:
        /*1660*/ 	.word	index@(_ZN2at6native29vectorized_elementwise_kernelILi8ENS0_13BinaryFunctorIN3c104HalfES4_bZZZNS0_22logical_or_kernel_cudaERNS_14TensorIteratorEENKUlvE0_clEvENKUlvE6_clEvEUlS4_S4_E_EESt5arrayIPcLm3EEEEviT0_T1_)
        /*1664*/ 	.word	0x00000000


	//----- nvinfo : EIATTR_REGCOUNT
	.align		4
.L_996:
        /*1668*/ 	.byte	0x04, 0x2f
        /*166a*/ 	.short	(.L_998 - .L_997)
	.align		4
.L_997:
        /*166c*/ 	.word	index@(_ZN2at6native29vectorized_elementwise_kernelILi4ENS0_13BinaryFunctorIN3c104HalfES4_bZZZNS0_22logical_or_kernel_cudaERNS_14TensorIteratorEENKUlvE0_clEvENKUlvE6_clEvEUlS4_S4_E_EESt5arrayIPcLm3EEEEviT0_T1_)
        /*1670*/ 	.word	0x00000020


	//----- nvinfo : EIATTR_FRAME_SIZE
	.align		4
.L_998:
        /*1674*/ 	.byte	0x04, 0x11
        /*1676*/ 	.short	(.L_1000 - .L_999)
	.align		4
.L_999:
        /*1678*/ 	.word	index@(_ZN2at6native29vectorized_elementwise_kernelILi4ENS0_13BinaryFunctorIN3c104HalfES4_bZZZNS0_22logical_or_kernel_cudaERNS_14TensorIteratorEENKUlvE0_clEvENKUlvE6_clEvEUlS4_S4_E_EESt5arrayIPcLm3EEEEviT0_T1_)
        /*167c*/ 	.word	0x00000000


	//----- nvinfo : EIATTR_REGCOUNT
	.align		4
.L_1000:
        /*1680*/ 	.byte	0x04, 0x2f
        /*1682*/ 	.short	(.L_1002 - .L_1001)
	.align		4
.L_1001:
        /*1684*/ 	.word	index@(_ZN2at6native29vectorized_elementwise_kernelILi2ENS0_13BinaryFunctorIN3c104HalfES4_bZZZNS0_22logical_or_kernel_cudaERNS_14TensorIteratorEENKUlvE0_clEvENKUlvE6_clEvEUlS4_S4_E_EESt5arrayIPcLm3EEEEviT0_T1_)
        /*1688*/ 	.word	0x00000020


	//----- nvinfo : EIATTR_FRAME_SIZE
	.align		4
.L_1002:
        /*168c*/ 	.byte	0x04, 0x11
        /*168e*/ 	.short	(.L_1004 - .L_1003)
	.align		4
.L_1003:
        /*1690*/ 	.word	index@(_ZN2at6native29vectorized_elementwise_kernelILi2ENS0_13BinaryFunctorIN3c104HalfES4_bZZZNS0_22logical_or_kernel_cudaERNS_14TensorIteratorEENKUlvE0_clEvENKUlvE6_clEvEUlS4_S4_E_EESt5arrayIPcLm3EEEEviT0_T1_)
        /*1694*/ 	.word	0x00000000


	//----- nvinfo : EIATTR_REGCOUNT
	.align		4
.L_1004:
        /*1698*/ 	.byte	0x04, 0x2f
        /*169a*/ 	.short	(.L_1006 - .L_1005)
	.align		4
.L_1005:
        /*169c*/ 	.word	index@(_ZN2at6native27unrolled_elementwise_kernelINS0_13BinaryFunctorIN3c104HalfES4_bZZZNS0_22logical_or_kernel_cudaERNS_14TensorIteratorEENKUlvE0_clEvENKUlvE6_clEvEUlS4_S4_E_EESt5arrayIPcLm3EELi4E23TrivialOffsetCalculatorILi2EjESE_ILi1EjENS0_6memory15LoadWithoutCastENSH_16StoreWithoutCastEEEviT_T0_T2_T3_T4_T5_)
        /*16a0*/ 	.word	0x0000001c


	//----- nvinfo : EIATTR_FRAME_SIZE
	.align		4
.L_1006:
        /*16a4*/ 	.byte	0x04, 0x11
        /*16a6*/ 	.short	(.L_1008 - .L_1007)
	.align		4
.L_1007:
        /*16a8*/ 	.word	index@(_ZN2at6native27unrolled_elementwise_kernelINS0_13BinaryFunctorIN3c104HalfES4_bZZZNS0_22logical_or_kernel_cudaERNS_14TensorIteratorEENKUlvE0_clEvENKUlvE6_clEvEUlS4_S4_E_EESt5arrayIPcLm3EELi4E23TrivialOffsetCalculatorILi2EjESE_ILi1EjENS0_6memory15LoadWithoutCastENSH_16StoreWithoutCastEEEviT_T0_T2_T3_T4_T5_)
        /*16ac*/ 	.word	0x00000000


	//----- nvinfo : EIATTR_REGCOUNT
	.align		4
.L_1008:
        /*16b0*/ 	.byte	0x04, 0x2f
        /*16b2*/ 	.short	(.L_1010 - .L_1009)
	.align		4
.L_1009:
        /*16b4*/ 	.word	index@(_ZN2at6native18elementwise_kernelILi128ELi4EZNS0_22gpu_kernel_impl_nocastINS0_13BinaryFunctorIN3c104HalfES5_bZZZNS0_22logical_or_kernel_cudaERNS_14TensorIteratorEENKUlvE0_clEvENKUlvE6_clEvEUlS5_S5_E_EEEEvRNS_18TensorIteratorBaseERKT_EUliE_EEviT1_)
        /*16b8*/ 	.word	0x00000012


	//----- nvinfo : EIATTR_FRAME_SIZE
	.align		4
.L_1010:
        /*16bc*/ 	.byte	0x04, 0x11
        /*16be*/ 	.short	(.L_1012 - .L_1011)
	.align		4
.L_1011:
        /*16c0*/ 	.word	index@(_ZN2at6native18elementwise_kernelILi128ELi4EZNS0_22gpu_kernel_impl_nocastINS0_13BinaryFunctorIN3c104HalfES5_bZZZNS0_22logical_or_kernel_cudaERNS_14TensorIteratorEENKUlvE0_clEvENKUlvE6_clEvEUlS5_S5_E_EEEEvRNS_18TensorIteratorBaseERKT_EUliE_EEviT1_)
        /*16c4*/ 	.word	0x00000000


	//----- nvinfo : EIATTR_REGCOUNT
	.align		4
.L_1012:
        /*16c8*/ 	.byte	0x04, 0x2f
        /*16ca*/ 	.short	(.L_1014 - .L_1013)
	.align		4
.L_1013:
        /*16cc*/ 	.word	index@(_ZN2at6native27unrolled_elementwise_kernelINS0_13BinaryFunctorIN3c104HalfES4_bZZZNS0_22logical_or_kernel_cudaERNS_14TensorIteratorEENKUlvE0_clEvENKUlvE6_clEvEUlS4_S4_E_EESt5arrayIPcLm3EELi4E23TrivialOffsetCalculatorILi2EjESE_ILi1EjENS0_6memory12LoadWithCastILi2EEENSH_13StoreWithCastILi1EEEEEviT_T0_T2_T3_T4_T5_)
        /*16d0*/ 	.word	0x0000001f


	//----- nvinfo : EIATTR_FRAME_SIZE
	.align		4
.L_1014:
        /*16d4*/ 	.byte	0x04, 0x11
        /*16d6*/ 	.short	(.L_1016 - .L_1015)
	.align		4
.L_1015:
        /*16d8*/ 	.word	index@(_ZN2at6native27unrolled_elementwise_kernelINS0_13BinaryFunctorIN3c104HalfES4_bZZZNS0_22logical_or_kernel_cudaERNS_14TensorIteratorEENKUlvE0_clEvENKUlvE6_clEvEUlS4_S4_E_EESt5arrayIPcLm3EELi4E23TrivialOffsetCalculatorILi2EjESE_ILi1EjENS0_6memory12LoadWithCastILi2EEENSH_13StoreWithCastILi1EEEEEviT_T0_T2_T3_T4_T5_)
        /*16dc*/ 	.word	0x00000000


	//----- nvinfo : EIATTR_REGCOUNT
	.align		4
.L_1016:
        /*16e0*/ 	.byte	0x04, 0x2f
        /*16e2*/ 	.short	(.L_1018 - .L_1017)
	.align		4
.L_1017:
        /*16e4*/ 	.word	index@(_ZN2at6native18elementwise_kernelILi128ELi4EZNS0_15gpu_kernel_implINS0_13BinaryFunctorIN3c104HalfES5_bZZZNS0_22logical_or_kernel_cudaERNS_14TensorIteratorEENKUlvE0_clEvENKUlvE6_clEvEUlS5_S5_E_EEEEvRNS_18TensorIteratorBaseERKT_EUliE_EEviT1_)
        /*16e8*/ 	.word	0x0000001a


	//----- nvinfo : EIATTR_FRAME_SIZE
	.align		4
.L_1018:
        /*16ec*/ 	.byte	0x04, 0x11
        /*16ee*/ 	.short	(.L_1020 - .L_1019)
	.align		4
.L_1019:
        /*16f0*/ 	.word	index@(_ZN2at6native18elementwise_kernelILi128ELi4EZNS0_15gpu_kernel_implINS0_13BinaryFunctorIN3c104HalfES5_bZZZNS0_22logical_or_kernel_cudaERNS_14TensorIteratorEENKUlvE0_clEvENKUlvE6_clEvEUlS5_S5_E_EEEEvRNS_18TensorIteratorBaseERKT_EUliE_EEviT1_)
        /*16f4*/ 	.word	0x00000000


	//----- nvinfo : EIATTR_REGCOUNT
	.align		4
.L_1020:
        /*16f8*/ 	.byte	0x04, 0x2f
        /*16fa*/ 	.short	(.L_1022 - .L_1021)
	.align		4
.L_1021:
        /*16fc*/ 	.word	index@(_ZN2at6native29vectorized_elementwise_kernelILi8ENS0_13AUnaryFunctorIN3c104HalfES4_bZZZNS0_22logical_or_kernel_cudaERNS_14TensorIteratorEENKUlvE0_clEvENKUlvE6_clEvEUlS4_S4_E_EESt5arrayIPcLm2EEEEviT0_T1_)
        /*1700*/ 	.word	0x00000020


	//----- nvinfo : EIATTR_FRAME_SIZE
	.align		4
.L_1022:
        /*1704*/ 	.byte	0x04, 0x11
        /*1706*/ 	.short	(.L_1024 - .L_1023)
	.align		4
.L_1023:
        /*1708*/ 	.word	index@(_ZN2at6native29vectorized_elementwise_kernelILi8ENS0_13AUnaryFunctorIN3c104HalfES4_bZZZNS0_22logical_or_kernel_cudaERNS_14TensorIteratorEENKUlvE0_clEvENKUlvE6_clEvEUlS4_S4_E_EESt5arrayIPcLm2EEEEviT0_T1_)
        /*170c*/ 	.word	0x00000000


	//----- nvinfo : EIATTR_REGCOUNT
	.align		4
.L_1024:
        /*1710*/ 	.byte	0x04, 0x2f
        /*1712*/ 	.short	(.L_1026 - .L_1025)
	.align		4
.L_1025:
        /*1714*/ 	.word	index@(_ZN2at6native29vectorized_elementwise_kernelILi4ENS0_13AUnaryFunctorIN3c104HalfES4_bZZZNS0_22logical_or_kernel_cudaERNS_14TensorIteratorEENKUlvE0_clEvENKUlvE6_clEvEUlS4_S4_E_EESt5arrayIPcLm2EEEEviT0_T1_)
        /*1718*/ 	.word	0x00000020


	//----- nvinfo : EIATTR_FRAME_SIZE
	.align		4
.L_1026:
        /*171c*/ 	.byte	0x04, 0x11
        /*171e*/ 	.short	(.L_1028 - .L_1027)
	.align		4
.L_1027:
        /*1720*/ 	.word	index@(_ZN2at6native29vectorized_elementwise_kernelILi4ENS0_13AUnaryFunctorIN3c104HalfES4_bZZZNS0_22logical_or_kernel_cudaERNS_14TensorIteratorEENKUlvE0_clEvENKUlvE6_clEvEUlS4_S4_E_EESt5arrayIPcLm2EEEEviT0_T1_)
        /*1724*/ 	.word	0x00000000


	//----- nvinfo : EIATTR_REGCOUNT
	.align		4
.L_1028:
        /*1728*/ 	.byte	0x04, 0x2f
        /*172a*/ 	.short	(.L_1030 - .L_1029)
	.align		4
.L_1029:
        /*172c*/ 	.word	index@(_ZN2at6native29vectorized_elementwise_kernelILi2ENS0_13AUnaryFunctorIN3c104HalfES4_bZZZNS0_22logical_or_kernel_cudaERNS_14TensorIteratorEENKUlvE0_clEvENKUlvE6_clEvEUlS4_S4_E_EESt5arrayIPcLm2EEEEviT0_T1_)
        /*1730*/ 	.word	0x00000020


	//----- nvinfo : EIATTR_FRAME_SIZE
	.align		4
.L_1030:
        /*1734*/ 	.byte	0x04, 0x11
        /*1736*/ 	.short	(.L_1032 - .L_1031)
	.align		4
.L_1031:
        /*1738*/ 	.word	index@(_ZN2at6native29vectorized_elementwise_kernelILi2ENS0_13AUnaryFunctorIN3c104HalfES4_bZZZNS0_22logical_or_kernel_cudaERNS_14TensorIteratorEENKUlvE0_clEvENKUlvE6_clEvEUlS4_S4_E_EESt5arrayIPcLm2EEEEviT0_T1_)
        /*173c*/ 	.word	0x00000000


	//----- nvinfo : EIATTR_REGCOUNT
	.align		4
.L_1032:
        /*1740*/ 	.byte	0x04, 0x2f
        /*1742*/ 	.short	(.L_1034 - .L_1033)
	.align		4
.L_1033:
        /*1744*/ 	.word	index@(_ZN2at6native27unrolled_elementwise_kernelINS0_13AUnaryFunctorIN3c104HalfES4_bZZZNS0_22logical_or_kernel_cudaERNS_14TensorIteratorEENKUlvE0_clEvENKUlvE6_clEvEUlS4_S4_E_EESt5arrayIPcLm2EELi4E23TrivialOffsetCalculatorILi1EjESF_NS0_6memory15LoadWithoutCastENSG_16StoreWithoutCastEEEviT_T0_T2_T3_T4_T5_)
        /*1748*/ 	.word	0x0000001a


	//----- nvinfo : EIATTR_FRAME_SIZE
	.align		4
.L_1034:
        /*174c*/ 	.byte	0x04, 0x11
        /*174e*/ 	.short	(.L_1036 - .L_1035)
	.align		4
.L_1035:
        /*1750*/ 	.word	index@(_ZN2at6native27unrolled_elementwise_kernelINS0_13AUnaryFunctorIN3c104HalfES4_bZZZNS0_22logical_or_kernel_cudaERNS_14TensorIteratorEENKUlvE0_clEvENKUlvE6_clEvEUlS4_S4_E_EESt5arrayIPcLm2EELi4E23TrivialOffsetCalculatorILi1EjESF_NS0_6memory15LoadWithoutCastENSG_16StoreWithoutCastEEEviT_T0_T2_T3_T4_T5_)
        /*1754*/ 	.word	0x00000000


	//----- nvinfo : EIATTR_REGCOUNT
	.align		4
.L_1036:
        /*1758*/ 	.byte	0x04, 0x2f
        /*175a*/ 	.short	(.L_1038 - .L_1037)
	.align		4
.L_1037:
        /*175c*/ 	.word	index@(_ZN2at6native18elementwise_kernelILi128ELi4EZNS0_22gpu_kernel_impl_nocastINS0_13AUnaryFunctorIN3c104HalfES5_bZZZNS0_22logical_or_kernel_cudaERNS_14TensorIteratorEENKUlvE0_clEvENKUlvE6_clEvEUlS5_S5_E_EEEEvRNS_18TensorIteratorBaseERKT_EUliE_EEviT1_)
        /*1760*/ 	.word	0x00000012


	//----- nvinfo : EIATTR_FRAME_SIZE
	.align		4
.L_1038:
        /*1764*/ 	.byte	0x04, 0x11
        /*1766*/ 	.short	(.L_1040 - .L_1039)
	.align		4
.L_1039:
        /*1768*/ 	.word	index@(_ZN2at6native18elementwise_kernelILi128ELi4EZNS0_22gpu_kernel_impl_nocastINS0_13AUnaryFunctorIN3c104HalfES5_bZZZNS0_22logical_or_kernel_cudaERNS_14TensorIteratorEENKUlvE0_clEvENKUlvE6_clEvEUlS5_S5_E_EEEEvRNS_18TensorIteratorBaseERKT_EUliE_EEviT1_)
        /*176c*/ 	.word	0x00000000


	//----- nvinfo : EIATTR_REGCOUNT
	.align		4
.L_1040:
        /*1770*/ 	.byte	0x04, 0x2f
        /*1772*/ 	.short	(.L_1042 - .L_1041)
	.align		4
.L_1041:
        /*1774*/ 	.word	index@(_ZN2at6native27unrolled_elementwise_kernelINS0_13AUnaryFunctorIN3c104HalfES4_bZZZNS0_22logical_or_kernel_cudaERNS_14TensorIteratorEENKUlvE0_clEvENKUlvE6_clEvEUlS4_S4_E_EESt5arrayIPcLm2EELi4E23TrivialOffsetCalculatorILi1EjESF_NS0_6memory12LoadWithCastILi1EEENSG_13StoreWithCastILi1EEEEEviT_T0_T2_T3_T4_T5_)
        /*1778*/ 	.word	0x0000001c


	//----- nvinfo : EIATTR_FRAME_SIZE
	.align		4
.L_1042:
        /*177c*/ 	.byte	0x04, 0x11
        /*177e*/ 	.short	(.L_1044 - .L_1043)
	.align		4
.L_1043:
        /*1780*/ 	.word	index@(_ZN2at6native27unrolled_elementwise_kernelINS0_13AUnaryFunctorIN3c104HalfES4_bZZZNS0_22logical_or_kernel_cudaERNS_14TensorIteratorEENKUlvE0_clEvENKUlvE6_clEvEUlS4_S4_E_EESt5arrayIPcLm2EELi4E23TrivialOffsetCalculatorILi1EjESF_NS0_6memory12LoadWithCastILi1EEENSG_13StoreWithCastILi1EEEEEviT_T0_T2_T3_T4_T5_)
        /*1784*/ 	.word	0x00000000


	//----- nvinfo : EIATTR_REGCOUNT
	.align		4
.L_1044:
        /*1788*/ 	.byte	0x04, 0x2f
        /*178a*/ 	.short	(.L_1046 - .L_1045)
	.align		4
.L_1045:
        /*178c*/ 	.word	index@(_ZN2at6native18elementwise_kernelILi128ELi4EZNS0_15gpu_kernel_implINS0_13AUnaryFunctorIN3c104HalfES5_bZZZNS0_22logical_or_kernel_cudaERNS_14TensorIteratorEENKUlvE0_clEvENKUlvE6_clEvEUlS5_S5_E_EEEEvRNS_18TensorIteratorBaseERKT_EUliE_EEviT1_)
        /*1790*/ 	.word	0x0000001a


	//----- nvinfo : EIATTR_FRAME_SIZE
	.align		4
.L_1046:
        /*1794*/ 	.byte	0x04, 0x11
        /*1796*/ 	.short	(.L_1048 - .L_1047)
	.align		4
.L_1047:
        /*1798*/ 	.word	index@(_ZN2at6native18elementwise_kernelILi128ELi4EZNS0_15gpu_kernel_implINS0_13AUnaryFunctorIN3c104HalfES5_bZZZNS0_22logical_or_kernel_cudaERNS_14TensorIteratorEENKUlvE0_clEvENKUlvE6_clEvEUlS5_S5_E_EEEEvRNS_18TensorIteratorBaseERKT_EUliE_EEviT1_)
        /*179c*/ 	.word	0x00000000


	//----- nvinfo : EIATTR_REGCOUNT
	.align		4
.L_1048:
        /*17a0*/ 	.byte	0x04, 0x2f
        /*17a2*/ 	.short	(.L_1050 - .L_1049)
	.align		4
.L_1049:
        /*17a4*/ 	.word	index@(_ZN2at6native29vectorized_elementwise_kernelILi8ENS0_13BinaryFunctorIbbbZZZNS0_22logical_or_kernel_cudaERNS_14TensorIteratorEENKUlvE0_clEvENKUlvE7_clEvEUlbbE_EESt5arrayIPcLm3EEEEviT0_T1_)
        /*17a8*/ 	.word	0x00000020


	//----- nvinfo : EIATTR_FRAME_SIZE
	.align		4
.L_1050:
        /*17ac*/ 	.byte	0x04, 0x11
        /*17ae*/ 	.short	(.L_1052 - .L_1051)
	.align		4
.L_1051:
        /*17b0*/ 	.word	index@(_ZN2at6native29vectorized_elementwise_kernelILi8ENS0_13BinaryFunctorIbbbZZZNS0_22logical_or_kernel_cudaERNS_14TensorIteratorEENKUlvE0_clEvENKUlvE7_clEvEUlbbE_EESt5arrayIPcLm3EEEEviT0_T1_)
        /*17b4*/ 	.word	0x00000000


	//----- nvinfo : EIATTR_REGCOUNT
	.align		4
.L_1052:
        /*17b8*/ 	.byte	0x04, 0x2f
        /*17ba*/ 	.short	(.L_1054 - .L_1053)
	.align		4
.L_1053:
        /*17bc*/ 	.word	index@(_ZN2at6native29vectorized_elementwise_kernelILi4ENS0_13BinaryFunctorIbbbZZZNS0_22logical_or_kernel_cudaERNS_14TensorIteratorEENKUlvE0_clEvENKUlvE7_clEvEUlbbE_EESt5arrayIPcLm3EEEEviT0_T1_)
        /*17c0*/ 	.word	0x00000020


	//----- nvinfo : EIATTR_FRAME_SIZE
	.align		4
.L_1054:
        /*17c4*/ 	.byte	0x04, 0x11
        /*17c6*/ 	.short	(.L_1056 - .L_1055)
	.align		4
.L_1055:
        /*17c8*/ 	.word	index@(_ZN2at6native29vectorized_elementwise_kernelILi4ENS0_13BinaryFunctorIbbbZZZNS0_22logical_or_kernel_cudaERNS_14TensorIteratorEENKUlvE0_clEvENKUlvE7_clEvEUlbbE_EESt5arrayIPcLm3EEEEviT0_T1_)
        /*17cc*/ 	.word	0x00000000


	//----- nvinfo : EIATTR_REGCOUNT
	.align		4
.L_1056:
        /*17d0*/ 	.byte	0x04, 0x2f
        /*17d2*/ 	.short	(.L_1058 - .L_1057)
	.align		4
.L_1057:
        /*17d4*/ 	.word	index@(_ZN2at6native29vectorized_elementwise_kernelILi2ENS0_13BinaryFunctorIbbbZZZNS0_22logical_or_kernel_cudaERNS_14TensorIteratorEENKUlvE0_clEvENKUlvE7_clEvEUlbbE_EESt5arrayIPcLm3EEEEviT0_T1_)
        /*17d8*/ 	.word	0x00000020


	//----- nvinfo : EIATTR_FRAME_SIZE
	.align		4
.L_1058:
        /*17dc*/ 	.byte	0x04, 0x11
        /*17de*/ 	.short	(.L_1060 - .L_1059)
	.align		4
.L_1059:
        /*17e0*/ 	.word	index@(_ZN2at6native29vectorized_elementwise_kernelILi2ENS0_13BinaryFunctorIbbbZZZNS0_22logical_or_kernel_cudaERNS_14TensorIteratorEENKUlvE0_clEvENKUlvE7_clEvEUlbbE_EESt5arrayIPcLm3EEEEviT0_T1_)
        /*17e4*/ 	.word	0x00000000


	//----- nvinfo : EIATTR_REGCOUNT
	.align		4
.L_1060:
        /*17e8*/ 	.byte	0x04, 0x2f
        /*17ea*/ 	.short	(.L_1062 - .L_1061)
	.align		4
.L_1061:
        /*17ec*/ 	.word	index@(_ZN2at6native27unrolled_elementwise_kernelINS0_13BinaryFunctorIbbbZZZNS0_22logical_or_kernel_cudaERNS_14TensorIteratorEENKUlvE0_clEvENKUlvE7_clEvEUlbbE_EESt5arrayIPcLm3EELi4E23TrivialOffsetCalculatorILi2EjESC_ILi1EjENS0_6memory15LoadWithoutCastENSF_16StoreWithoutCastEEEviT_T0_T2_T3_T4_T5_)
        /*17f0*/ 	.word	0x0000001e


	//----- nvinfo : EIATTR_FRAME_SIZE
	.align		4
.L_1062:
        /*17f4*/ 	.byte	0x04, 0x11
        /*17f6*/ 	.short	(.L_1064 - .L_1063)
	.align		4
.L_1063:
        /*17f8*/ 	.word	index@(_ZN2at6native27unrolled_elementwise_kernelINS0_13BinaryFunctorIbbbZZZNS0_22logical_or_kernel_cudaERNS_14TensorIteratorEENKUlvE0_clEvENKUlvE7_clEvEUlbbE_EESt5arrayIPcLm3EELi4E23TrivialOffsetCalculatorILi2EjESC_ILi1EjENS0_6memory15LoadWithoutCastENSF_16StoreWithoutCastEEEviT_T0_T2_T3_T4_T5_)
        /*17fc*/ 	.word	0x00000000


	//----- nvinfo : EIATTR_REGCOUNT
	.align		4
.L_1064:
        /*1800*/ 	.byte	0x04, 0x2f
        /*1802*/ 	.short	(.L_1066 - .L_1065)
	.align		4
.L_1065:
        /*1804*/ 	.word	index@(_ZN2at6native18elementwise_kernelILi128ELi4EZNS0_22gpu_kernel_impl_nocastINS0_13BinaryFunctorIbbbZZZNS0_22logical_or_kernel_cudaERNS_14TensorIteratorEENKUlvE0_clEvENKUlvE7_clEvEUlbbE_EEEEvRNS_18TensorIteratorBaseERKT_EUliE_EEviT1_)
        /*1808*/ 	.word	0x00000012


	//----- nvinfo : EIATTR_FRAME_SIZE
	.align		4
.L_1066:
        /*180c*/ 	.byte	0x04, 0x11
        /*180e*/ 	.short	(.L_1068 - .L_1067)
	.align		4
.L_1067:
        /*1810*/ 	.word	index@(_ZN2at6native18elementwise_kernelILi128ELi4EZNS0_22gpu_kernel_impl_nocastINS0_13BinaryFunctorIbbbZZZNS0_22logical_or_kernel_cudaERNS_14TensorIteratorEENKUlvE0_clEvENKUlvE7_clEvEUlbbE_EEEEvRNS_18TensorIteratorBaseERKT_EUliE_EEviT1_)
        /*1814*/ 	.word	0x00000000


	//----- nvinfo : EIATTR_REGCOUNT
	.align		4
.L_1068:
        /*1818*/ 	.byte	0x04, 0x2f
        /*181a*/ 	.short	(.L_1070 - .L_1069)
	.align		4
.L_1069:
        /*181c*/ 	.word	index@(_ZN2at6native27unrolled_elementwise_kernelINS0_13BinaryFunctorIbbbZZZNS0_22logical_or_kernel_cudaERNS_14TensorIteratorEENKUlvE0_clEvENKUlvE7_clEvEUlbbE_EESt5arrayIPcLm3EELi4E23TrivialOffsetCalculatorILi2EjESC_ILi1EjENS0_6memory12LoadWithCastILi2EEENSF_13StoreWithCastILi1EEEEEviT_T0_T2_T3_T4_T5_)
        /*1820*/ 	.word	0x0000001e


	//----- nvinfo : EIATTR_FRAME_SIZE
	.align		4
.L_1070:
        /*1824*/ 	.byte	0x04, 0x11
        /*1826*/ 	.short	(.L_1072 - .L_1071)
	.align		4
.L_1071:
        /*1828*/ 	.word	index@(_ZN2at6native27unrolled_elementwise_kernelINS0_13BinaryFunctorIbbbZZZNS0_22logical_or_kernel_cudaERNS_14TensorIteratorEENKUlvE0_clEvENKUlvE7_clEvEUlbbE_EESt5arrayIPcLm3EELi4E23TrivialOffsetCalculatorILi2EjESC_ILi1EjENS0_6memory12LoadWithCastILi2EEENSF_13StoreWithCastILi1EEEEEviT_T0_T2_T3_T4_T5_)
        /*182c*/ 	.word	0x00000000


	//----- nvinfo : EIATTR_REGCOUNT
	.align		4
.L_1072:
        /*1830*/ 	.byte	0x04, 0x2f
        /*1832*/ 	.short	(.L_1074 - .L_1073)
	.align		4
.L_1073:
        /*1834*/ 	.word	index@(_ZN2at6native18elementwise_kernelILi128ELi4EZNS0_15gpu_kernel_implINS0_13BinaryFunctorIbbbZZZNS0_22logical_or_kernel_cudaERNS_14TensorIteratorEENKUlvE0_clEvENKUlvE7_clEvEUlbbE_EEEEvRNS_18TensorIteratorBaseERKT_EUliE_EEviT1_)
        /*1838*/ 	.word	0x0000001a


	//----- nvinfo : EIATTR_FRAME_SIZE
	.align		4
.L_1074:
        /*183c*/ 	.byte	0x04, 0x11
        /*183e*/ 	.short	(.L_1076 - .L_1075)
	.align		4
.L_1075:
        /*1840*/ 	.word	index@(_ZN2at6native18elementwise_kernelILi128ELi4EZNS0_15gpu_kernel_implINS0_13BinaryFunctorIbbbZZZNS0_22logical_or_kernel_cudaERNS_14TensorIteratorEENKUlvE0_clEvENKUlvE7_clEvEUlbbE_EEEEvRNS_18TensorIteratorBaseERKT_EUliE_EEviT1_)
        /*1844*/ 	.word	0x00000000


	//----- nvinfo : EIATTR_REGCOUNT
	.align		4
.L_1076:
        /*1848*/ 	.byte	0x04, 0x2f
        /*184a*/ 	.short	(.L_1078 - .L_1077)
	.align		4
.L_1077:
        /*184c*/ 	.word	index@(_ZN2at6native29vectorized_elementwise_kernelILi8ENS0_13AUnaryFunctorIbbbZZZNS0_22logical_or_kernel_cudaERNS_14TensorIteratorEENKUlvE0_clEvENKUlvE7_clEvEUlbbE_EESt5arrayIPcLm2EEEEviT0_T1_)
        /*1850*/ 	.word	0x00000020


	//----- nvinfo : EIATTR_FRAME_SIZE
	.align		4
.L_1078:
        /*1854*/ 	.byte	0x04, 0x11
        /*1856*/ 	.short	(.L_1080 - .L_1079)
	.align		4
.L_1079:
        /*1858*/ 	.word	index@(_ZN2at6native29vectorized_elementwise_kernelILi8ENS0_13AUnaryFunctorIbbbZZZNS0_22logical_or_kernel_cudaERNS_14TensorIteratorEENKUlvE0_clEvENKUlvE7_clEvEUlbbE_EESt5arrayIPcLm2EEEEviT0_T1_)
        /*185c*/ 	.word	0x00000000


	//----- nvinfo : EIATTR_REGCOUNT
	.align		4
.L_1080:
        /*1860*/ 	.byte	0x04, 0x2f
        /*1862*/ 	.short	(.L_1082 - .L_1081)
	.align		4
.L_1081:
        /*1864*/ 	.word	index@(_ZN2at6native29vectorized_elementwise_kernelILi4ENS0_13AUnaryFunctorIbbbZZZNS0_22logical_or_kernel_cudaERNS_14TensorIteratorEENKUlvE0_clEvENKUlvE7_clEvEUlbbE_EESt5arrayIPcLm2EEEEviT0_T1_)
        /*1868*/ 	.word	0x00000020


	//----- nvinfo : EIATTR_FRAME_SIZE
	.align		4
.L_1082:
        /*186c*/ 	.byte	0x04, 0x11
        /*186e*/ 	.short	(.L_1084 - .L_1083)
	.align		4
.L_1083:
        /*1870*/ 	.word	index@(_ZN2at6native29vectorized_elementwise_kernelILi4ENS0_13AUnaryFunctorIbbbZZZNS0_22logical_or_kernel_cudaERNS_14TensorIteratorEENKUlvE0_clEvENKUlvE7_clEvEUlbbE_EESt5arrayIPcLm2EEEEviT0_T1_)
        /*1874*/ 	.word	0x00000000


	//----- nvinfo : EIATTR_REGCOUNT
	.align		4
.L_1084:
        /*1878*/ 	.byte	0x04, 0x2f
        /*187a*/ 	.short	(.L_1086 - .L_1085)
	.align		4
.L_1085:
        /*187c*/ 	.word	index@(_ZN2at6native29vectorized_elementwise_kernelILi2ENS0_13AUnaryFunctorIbbbZZZNS0_22logical_or_kernel_cudaERNS_14TensorIteratorEENKUlvE0_clEvENKUlvE7_clEvEUlbbE_EESt5arrayIPcLm2EEEEviT0_T1_)
        /*1880*/ 	.word	0x00000020


	//----- nvinfo : EIATTR_FRAME_SIZE
	.align		4
.L_1086:
        /*1884*/ 	.byte	0x04, 0x11
        /*1886*/ 	.short	(.L_1088 - .L_1087)
	.align		4
.L_1087:
        /*1888*/ 	.word	index@(_ZN2at6native29vectorized_elementwise_kernelILi2ENS0_13AUnaryFunctorIbbbZZZNS0_22logical_or_kernel_cudaERNS_14TensorIteratorEENKUlvE0_clEvENKUlvE7_clEvEUlbbE_EESt5arrayIPcLm2EEEEviT0_T1_)
        /*188c*/ 	.word	0x00000000


	//----- nvinfo : EIATTR_REGCOUNT
	.align		4
.L_1088:
        /*1890*/ 	.byte	0x04, 0x2f
        /*1892*/ 	.short	(.L_1090 - .L_1089)
	.align		4
.L_1089:
        /*1894*/ 	.word	index@(_ZN2at6native27unrolled_elementwise_kernelINS0_13AUnaryFunctorIbbbZZZNS0_22logical_or_kernel_cudaERNS_14TensorIteratorEENKUlvE0_clEvENKUlvE7_clEvEUlbbE_EESt5arrayIPcLm2EELi4E23TrivialOffsetCalculatorILi1EjESD_NS0_6memory15LoadWithoutCastENSE_16StoreWithoutCastEEEviT_T0_T2_T3_T4_T5_)
        /*1898*/ 	.word	0x00000014


	//----- nvinfo : EIATTR_FRAME_SIZE
	.align		4
.L_1090:
        /*189c*/ 	.byte	0x04, 0x11
        /*189e*/ 	.short	(.L_1092 - .L_1091)
	.align		4
.L_1091:
        /*18a0*/ 	.word	index@(_ZN2at6native27unrolled_elementwise_kernelINS0_13AUnaryFunctorIbbbZZZNS0_22logical_or_kernel_cudaERNS_14TensorIteratorEENKUlvE0_clEvENKUlvE7_clEvEUlbbE_EESt5arrayIPcLm2EELi4E23TrivialOffsetCalculatorILi1EjESD_NS0_6memory15LoadWithoutCastENSE_16StoreWithoutCastEEEviT_T0_T2_T3_T4_T5_)
        /*18a4*/ 	.word	0x00000000


	//----- nvinfo : EIATTR_REGCOUNT
	.align		4
.L_1092:
        /*18a8*/ 	.byte	0x04, 0x2f
        /*18aa*/ 	.short	(.L_1094 - .L_1093)
	.align		4
.L_1093:
        /*18ac*/ 	.word	index@(_ZN2at6native18elementwise_kernelILi128ELi4EZNS0_22gpu_kernel_impl_nocastINS0_13AUnaryFunctorIbbbZZZNS0_22logical_or_kernel_cudaERNS_14TensorIteratorEENKUlvE0_clEvENKUlvE7_clEvEUlbbE_EEEEvRNS_18TensorIteratorBaseERKT_EUliE_EEviT1_)
        /*18b0*/ 	.word	0x00000012


	//----- nvinfo : EIATTR_FRAME_SIZE
	.align		4
.L_1094:
        /*18b4*/ 	.byte	0x04, 0x11
        /*18b6*/ 	.short	(.L_1096 - .L_1095)
	.align		4
.L_1095:
        /*18b8*/ 	.word	index@(_ZN2at6native18elementwise_kernelILi128ELi4EZNS0_22gpu_kernel_impl_nocastINS0_13AUnaryFunctorIbbbZZZNS0_22logical_or_kernel_cudaERNS_14TensorIteratorEENKUlvE0_clEvENKUlvE7_clEvEUlbbE_EEEEvRNS_18TensorIteratorBaseERKT_EUliE_EEviT1_)
        /*18bc*/ 	.word	0x00000000


	//----- nvinfo : EIATTR_REGCOUNT
	.align		4
.L_1096:
        /*18c0*/ 	.byte	0x04, 0x2f
        /*18c2*/ 	.short	(.L_1098 - .L_1097)
	.align		4
.L_1097:
        /*18c4*/ 	.word	index@(_ZN2at6native27unrolled_elementwise_kernelINS0_13AUnaryFunctorIbbbZZZNS0_22logical_or_kernel_cudaERNS_14TensorIteratorEENKUlvE0_clEvENKUlvE7_clEvEUlbbE_EESt5arrayIPcLm2EELi4E23TrivialOffsetCalculatorILi1EjESD_NS0_6memory12LoadWithCastILi1EEENSE_13StoreWithCastILi1EEEEEviT_T0_T2_T3_T4_T5_)
        /*18c8*/ 	.word	0x0000001e


	//----- nvinfo : EIATTR_FRAME_SIZE
	.align		4
.L_1098:
        /*18cc*/ 	.byte	0x04, 0x11
        /*18ce*/ 	.short	(.L_1100 - .L_1099)
	.align		4
.L_1099:
        /*18d0*/ 	.word	index@(_ZN2at6native27unrolled_elementwise_kernelINS0_13AUnaryFunctorIbbbZZZNS0_22logical_or_kernel_cudaERNS_14TensorIteratorEENKUlvE0_clEvENKUlvE7_clEvEUlbbE_EESt5arrayIPcLm2EELi4E23TrivialOffsetCalculatorILi1EjESD_NS0_6memory12LoadWithCastILi1EEENSE_13StoreWithCastILi1EEEEEviT_T0_T2_T3_T4_T5_)
        /*18d4*/ 	.word	0x00000000


	//----- nvinfo : EIATTR_REGCOUNT
	.align		4
.L_1100:
        /*18d8*/ 	.byte	0x04, 0x2f
        /*18da*/ 	.short	(.L_1102 - .L_1101)
	.align		4
.L_1101:
        /*18dc*/ 	.word	index@(_ZN2at6native18elementwise_kernelILi128ELi4EZNS0_15gpu_kernel_implINS0_13AUnaryFunctorIbbbZZZNS0_22logical_or_kernel_cudaERNS_14TensorIteratorEENKUlvE0_clEvENKUlvE7_clEvEUlbbE_EEEEvRNS_18TensorIteratorBaseERKT_EUliE_EEviT1_)
        /*18e0*/ 	.word	0x0000001a


	//----- nvinfo : EIATTR_FRAME_SIZE
	.align		4
.L_1102:
        /*18e4*/ 	.byte	0x04, 0x11
        /*18e6*/ 	.short	(.L_1104 - .L_1103)
	.align		4
.L_1103:
        /*18e8*/ 	.word	index@(_ZN2at6native18elementwise_kernelILi128ELi4EZNS0_15gpu_kernel_implINS0_13AUnaryFunctorIbbbZZZNS0_22logical_or_kernel_cudaERNS_14TensorIteratorEENKUlvE0_clEvENKUlvE7_clEvEUlbbE_EEEEvRNS_18TensorIteratorBaseERKT_EUliE_EEviT1_)
        /*18ec*/ 	.word	0x00000000


	//----- nvinfo : EIATTR_REGCOUNT
	.align		4
.L_1104:
        /*18f0*/ 	.byte	0x04, 0x2f
        /*18f2*/ 	.short	(.L_1106 - .L_1105)
	.align		4
.L_1105:
        /*18f4*/ 	.word	index@(_ZN2at6native29vectorized_elementwise_kernelILi8ENS0_13BinaryFunctorIN3c108BFloat16ES4_bZZZNS0_22logical_or_kernel_cudaERNS_14TensorIteratorEENKUlvE0_clEvENKUlvE8_clEvEUlS4_S4_E_EESt5arrayIPcLm3EEEEviT0_T1_)
        /*18f8*/ 	.word	0x00000020


	//----- nvinfo : EIATTR_FRAME_SIZE
	.align		4
.L_1106:
        /*18fc*/ 	.byte	0x04, 0x11
        /*18fe*/ 	.short	(.L_1108 - .L_1107)
	.align		4
.L_1107:
        /*1900*/ 	.word	index@(_ZN2at6native29vectorized_elementwise_kernelILi8ENS0_13BinaryFunctorIN3c108BFloat16ES4_bZZZNS0_22logical_or_kernel_cudaERNS_14TensorIteratorEENKUlvE0_clEvENKUlvE8_clEvEUlS4_S4_E_EESt5arrayIPcLm3EEEEviT0_T1_)
        /*1904*/ 	.word	0x00000000


	//----- nvinfo : EIATTR_REGCOUNT
	.align		4
.L_1108:
        /*1908*/ 	.byte	0x04, 0x2f
        /*190a*/ 	.short	(.L_1110 - .L_1109)
	.align		4
.L_1109:
        /*190c*/ 	.word	index@(_ZN2at6native29vectorized_elementwise_kernelILi4ENS0_13BinaryFunctorIN3c108BFloat16ES4_bZZZNS0_22logical_or_kernel_cudaERNS_14TensorIteratorEENKUlvE0_clEvENKUlvE8_clEvEUlS4_S4_E_EESt5arrayIPcLm3EEEEviT0_T1_)
        /*1910*/ 	.word	0x00000020


	//----- nvinfo : EIATTR_FRAME_SIZE
	.align		4
.L_1110:
        /*1914*/ 	.byte	0x04, 0x11
        /*1916*/ 	.short	(.L_1112 - .L_1111)
	.align		4
.L_1111:
        /*1918*/ 	.word	index@(_ZN2at6native29vectorized_elementwise_kernelILi4ENS0_13BinaryFunctorIN3c108BFloat16ES4_bZZZNS0_22logical_or_kernel_cudaERNS_14TensorIteratorEENKUlvE0_clEvENKUlvE8_clEvEUlS4_S4_E_EESt5arrayIPcLm3EEEEviT0_T1_)
        /*191c*/ 	.word	0x00000000


	//----- nvinfo : EIATTR_REGCOUNT
	.align		4
.L_1112:
        /*1920*/ 	.byte	0x04, 0x2f
        /*1922*/ 	.short	(.L_1114 - .L_1113)
	.align		4
.L_1113:
        /*1924*/ 	.word	index@(_ZN2at6native29vectorized_elementwise_kernelILi2ENS0_13BinaryFunctorIN3c108BFloat16ES4_bZZZNS0_22logical_or_kernel_cudaERNS_14TensorIteratorEENKUlvE0_clEvENKUlvE8_clEvEUlS4_S4_E_EESt5arrayIPcLm3EEEEviT0_T1_)
        /*1928*/ 	.word	0x00000020


	//----- nvinfo : EIATTR_FRAME_SIZE
	.align		4
.L_1114:
        /*192c*/ 	.byte	0x04, 0x11
        /*192e*/ 	.short	(.L_1116 - .L_1115)
	.align		4
.L_1115:
        /*1930*/ 	.word	index@(_ZN2at6native29vectorized_elementwise_kernelILi2ENS0_13BinaryFunctorIN3c108BFloat16ES4_bZZZNS0_22logical_or_kernel_cudaERNS_14TensorIteratorEENKUlvE0_clEvENKUlvE8_clEvEUlS4_S4_E_EESt5arrayIPcLm3EEEEviT0_T1_)
        /*1934*/ 	.word	0x00000000


	//----- nvinfo : EIATTR_REGCOUNT
	.align		4
.L_1116:
        /*1938*/ 	.byte	0x04, 0x2f
        /*193a*/ 	.short	(.L_1118 - .L_1117)
	.align		4
.L_1117:
        /*193c*/ 	.word	index@(_ZN2at6native27unrolled_elementwise_kernelINS0_13BinaryFunctorIN3c108BFloat16ES4_bZZZNS0_22logical_or_kernel_cudaERNS_14TensorIteratorEENKUlvE0_clEvENKUlvE8_clEvEUlS4_S4_E_EESt5arrayIPcLm3EELi4E23TrivialOffsetCalculatorILi2EjESE_ILi1EjENS0_6memory15LoadWithoutCastENSH_16StoreWithoutCastEEEviT_T0_T2_T3_T4_T5_)
        /*1940*/ 	.word	0x0000001c


	//----- nvinfo : EIATTR_FRAME_SIZE
	.align		4
.L_1118:
        /*1944*/ 	.byte	0x04, 0x11
        /*1946*/ 	.short	(.L_1120 - .L_1119)
	.align		4
.L_1119:
        /*1948*/ 	.word	index@(_ZN2at6native27unrolled_elementwise_kernelINS0_13BinaryFunctorIN3c108BFloat16ES4_bZZZNS0_22logical_or_kernel_cudaERNS_14TensorIteratorEENKUlvE0_clEvENKUlvE8_clEvEUlS4_S4_E_EESt5arrayIPcLm3EELi4E23TrivialOffsetCalculatorILi2EjESE_ILi1EjENS0_6memory15LoadWithoutCastENSH_16StoreWithoutCastEEEviT_T0_T2_T3_T4_T5_)
        /*194c*/ 	.word	0x00000000


	//----- nvinfo : EIATTR_REGCOUNT
	.align		4
.L_1120:
        /*1950*/ 	.byte	0x04, 0x2f
        /*1952*/ 	.short	(.L_1122 - .L_1121)
	.align		4
.L_1121:
        /*1954*/ 	.word	index@(_ZN2at6native18elementwise_kernelILi128ELi4EZNS0_22gpu_kernel_impl_nocastINS0_13BinaryFunctorIN3c108BFloat16ES5_bZZZNS0_22logical_or_kernel_cudaERNS_14TensorIteratorEENKUlvE0_clEvENKUlvE8_clEvEUlS5_S5_E_EEEEvRNS_18TensorIteratorBaseERKT_EUliE_EEviT1_)
        /*1958*/ 	.word	0x00000012


	//----- nvinfo : EIATTR_FRAME_SIZE
	.align		4
.L_1122:
        /*195c*/ 	.byte	0x04, 0x11
        /*195e*/ 	.short	(.L_1124 - .L_1123)
	.align		4
.L_1123:
        /*1960*/ 	.word	index@(_ZN2at6native18elementwise_kernelILi128ELi4EZNS0_22gpu_kernel_impl_nocastINS0_13BinaryFunctorIN3c108BFloat16ES5_bZZZNS0_22logical_or_kernel_cudaERNS_14TensorIteratorEENKUlvE0_clEvENKUlvE8_clEvEUlS5_S5_E_EEEEvRNS_18TensorIteratorBaseERKT_EUliE_EEviT1_)
        /*1964*/ 	.word	0x00000000


	//----- nvinfo : EIATTR_REGCOUNT
	.align		4
.L_1124:
        /*1968*/ 	.byte	0x04, 0x2f
        /*196a*/ 	.short	(.L_1126 - .L_1125)
	.align		4
.L_1125:
        /*196c*/ 	.word	index@(_ZN2at6native27unrolled_elementwise_kernelINS0_13BinaryFunctorIN3c108BFloat16ES4_bZZZNS0_22logical_or_kernel_cudaERNS_14TensorIteratorEENKUlvE0_clEvENKUlvE8_clEvEUlS4_S4_E_EESt5arrayIPcLm3EELi4E23TrivialOffsetCalculatorILi2EjESE_ILi1EjENS0_6memory12LoadWithCastILi2EEENSH_13StoreWithCastILi1EEEEEviT_T0_T2_T3_T4_T5_)
        /*1970*/ 	.word	0x0000001f


	//----- nvinfo : EIATTR_FRAME_SIZE
	.align		4
.L_1126:
        /*1974*/ 	.byte	0x04, 0x11
        /*1976*/ 	.short	(.L_1128 - .L_1127)
	.align		4
.L_1127:
        /*1978*/ 	.word	index@(_ZN2at6native27unrolled_elementwise_kernelINS0_13BinaryFunctorIN3c108BFloat16ES4_bZZZNS0_22logical_or_kernel_cudaERNS_14TensorIteratorEENKUlvE0_clEvENKUlvE8_clEvEUlS4_S4_E_EESt5arrayIPcLm3EELi4E23TrivialOffsetCalculatorILi2EjESE_ILi1EjENS0_6memory12LoadWithCastILi2EEENSH_13StoreWithCastILi1EEEEEviT_T0_T2_T3_T4_T5_)
        /*197c*/ 	.word	0x00000000


	//----- nvinfo : EIATTR_REGCOUNT
	.align		4
.L_1128:
        /*1980*/ 	.byte	0x04, 0x2f
        /*1982*/ 	.short	(.L_1130 - .L_1129)
	.align		4
.L_1129:
        /*1984*/ 	.word	index@(_ZN2at6native18elementwise_kernelILi128ELi4EZNS0_15gpu_kernel_implINS0_13BinaryFunctorIN3c108BFloat16ES5_bZZZNS0_22logical_or_kernel_cudaERNS_14TensorIteratorEENKUlvE0_clEvENKUlvE8_clEvEUlS5_S5_E_EEEEvRNS_18TensorIteratorBaseERKT_EUliE_EEviT1_)
        /*1988*/ 	.word	0x0000001a


	//----- nvinfo : EIATTR_FRAME_SIZE
	.align		4
.L_1130:
        /*198c*/ 	.byte	0x04, 0x11
        /*198e*/ 	.short	(.L_1132 - .L_1131)
	.align		4
.L_1131:
        /*1990*/ 	.word	index@(_ZN2at6native18elementwise_kernelILi128ELi4EZNS0_15gpu_kernel_implINS0_13BinaryFunctorIN3c108BFloat16ES5_bZZZNS0_22logical_or_kernel_cudaERNS_14TensorIteratorEENKUlvE0_clEvENKUlvE8_clEvEUlS5_S5_E_EEEEvRNS_18TensorIteratorBaseERKT_EUliE_EEviT1_)
        /*1994*/ 	.word	0x00000000


	//----- nvinfo : EIATTR_REGCOUNT
	.align		4
.L_1132:
        /*1998*/ 	.byte	0x04, 0x2f
        /*199a*/ 	.short	(.L_1134 - .L_1133)
	.align		4
.L_1133:
        /*199c*/ 	.word	index@(_ZN2at6native29vectorized_elementwise_kernelILi8ENS0_13AUnaryFunctorIN3c108BFloat16ES4_bZZZNS0_22logical_or_kernel_cudaERNS_14TensorIteratorEENKUlvE0_clEvENKUlvE8_clEvEUlS4_S4_E_EESt5arrayIPcLm2EEEEviT0_T1_)
        /*19a0*/ 	.word	0x00000020


	//----- nvinfo : EIATTR_FRAME_SIZE
	.align		4
.L_1134:
        /*19a4*/ 	.byte	0x04, 0x11
        /*19a6*/ 	.short	(.L_1136 - .L_1135)
	.align		4
.L_1135:
        /*19a8*/ 	.word	index@(_ZN2at6native29vectorized_elementwise_kernelILi8ENS0_13AUnaryFunctorIN3c108BFloat16ES4_bZZZNS0_22logical_or_kernel_cudaERNS_14TensorIteratorEENKUlvE0_clEvENKUlvE8_clEvEUlS4_S4_E_EESt5arrayIPcLm2EEEEviT0_T1_)
        /*19ac*/ 	.word	0x00000000


	//----- nvinfo : EIATTR_REGCOUNT
	.align		4
.L_1136:
        /*19b0*/ 	.byte	0x04, 0x2f
        /*19b2*/ 	.short	(.L_1138 - .L_1137)
	.align		4
.L_1137:
        /*19b4*/ 	.word	index@(_ZN2at6native29vectorized_elementwise_kernelILi4ENS0_13AUnaryFunctorIN3c108BFloat16ES4_bZZZNS0_22logical_or_kernel_cudaERNS_14TensorIteratorEENKUlvE0_clEvENKUlvE8_clEvEUlS4_S4_E_EESt5arrayIPcLm2EEEEviT0_T1_)
        /*19b8*/ 	.word	0x00000020


	//----- nvinfo : EIATTR_FRAME_SIZE
	.align		4
.L_1138:
        /*19bc*/ 	.byte	0x04, 0x11
        /*19be*/ 	.short	(.L_1140 - .L_1139)
	.align		4
.L_1139:
        /*19c0*/ 	.word	index@(_ZN2at6native29vectorized_elementwise_kernelILi4ENS0_13AUnaryFunctorIN3c108BFloat16ES4_bZZZNS0_22logical_or_kernel_cudaERNS_14TensorIteratorEENKUlvE0_clEvENKUlvE8_clEvEUlS4_S4_E_EESt5arrayIPcLm2EEEEviT0_T1_)
        /*19c4*/ 	.word	0x00000000


	//----- nvinfo : EIATTR_REGCOUNT
	.align		4
.L_1140:
        /*19c8*/ 	.byte	0x04, 0x2f
        /*19ca*/ 	.short	(.L_1142 - .L_1141)
	.align		4
.L_1141:
        /*19cc*/ 	.word	index@(_ZN2at6native29vectorized_elementwise_kernelILi2ENS0_13AUnaryFunctorIN3c108BFloat16ES4_bZZZNS0_22logical_or_kernel_cudaERNS_14TensorIteratorEENKUlvE0_clEvENKUlvE8_clEvEUlS4_S4_E_EESt5arrayIPcLm2EEEEviT0_T1_)
        /*19d0*/ 	.word	0x00000020


	//----- nvinfo : EIATTR_FRAME_SIZE
	.align		4
.L_1142:
        /*19d4*/ 	.byte	0x04, 0x11
        /*19d6*/ 	.short	(.L_1144 - .L_1143)
	.align		4
.L_1143:
        /*19d8*/ 	.word	index@(_ZN2at6native29vectorized_elementwise_kernelILi2ENS0_13AUnaryFunctorIN3c108BFloat16ES4_bZZZNS0_22logical_or_kernel_cudaERNS_14TensorIteratorEENKUlvE0_clEvENKUlvE8_clEvEUlS4_S4_E_EESt5arrayIPcLm2EEEEviT0_T1_)
        /*19dc*/ 	.word	0x00000000


	//----- nvinfo : EIATTR_REGCOUNT
	.align		4
.L_1144:
        /*19e0*/ 	.byte	0x04, 0x2f
        /*19e2*/ 	.short	(.L_1146 - .L_1145)
	.align		4
.L_1145:
        /*19e4*/ 	.word	index@(_ZN2at6native27unrolled_elementwise_kernelINS0_13AUnaryFunctorIN3c108BFloat16ES4_bZZZNS0_22logical_or_kernel_cudaERNS_14TensorIteratorEENKUlvE0_clEvENKUlvE8_clEvEUlS4_S4_E_EESt5arrayIPcLm2EELi4E23TrivialOffsetCalculatorILi1EjESF_NS0_6memory15LoadWithoutCastENSG_16StoreWithoutCastEEEviT_T0_T2_T3_T4_T5_)
        /*19e8*/ 	.word	0x0000001a


	//----- nvinfo : EIATTR_FRAME_SIZE
	.align		4
.L_1146:
        /*19ec*/ 	.byte	0x04, 0x11
        /*19ee*/ 	.short	(.L_1148 - .L_1147)
	.align		4
.L_1147:
        /*19f0*/ 	.word	index@(_ZN2at6native27unrolled_elementwise_kernelINS0_13AUnaryFunctorIN3c108BFloat16ES4_bZZZNS0_22logical_or_kernel_cudaERNS_14TensorIteratorEENKUlvE0_clEvENKUlvE8_clEvEUlS4_S4_E_EESt5arrayIPcLm2EELi4E23TrivialOffsetCalculatorILi1EjESF_NS0_6memory15LoadWithoutCastENSG_16StoreWithoutCastEEEviT_T0_T2_T3_T4_T5_)
        /*19f4*/ 	.word	0x00000000


	//----- nvinfo : EIATTR_REGCOUNT
	.align		4
.L_1148:
        /*19f8*/ 	.byte	0x04, 0x2f
        /*19fa*/ 	.short	(.L_1150 - .L_1149)
	.align		4
.L_1149:
        /*19fc*/ 	.word	index@(_ZN2at6native18elementwise_kernelILi128ELi4EZNS0_22gpu_kernel_impl_nocastINS0_13AUnaryFunctorIN3c108BFloat16ES5_bZZZNS0_22logical_or_kernel_cudaERNS_14TensorIteratorEENKUlvE0_clEvENKUlvE8_clEvEUlS5_S5_E_EEEEvRNS_18TensorIteratorBaseERKT_EUliE_EEviT1_)
        /*1a00*/ 	.word	0x00000012


	//----- nvinfo : EIATTR_FRAME_SIZE
	.align		4
.L_1150:
        /*1a04*/ 	.byte	0x04, 0x11
        /*1a06*/ 	.short	(.L_1152 - .L_1151)
	.align		4
.L_1151:
        /*1a08*/ 	.word	index@(_ZN2at6native18elementwise_kernelILi128ELi4EZNS0_22gpu_kernel_impl_nocastINS0_13AUnaryFunctorIN3c108BFloat16ES5_bZZZNS0_22logical_or_kernel_cudaERNS_14TensorIteratorEENKUlvE0_clEvENKUlvE8_clEvEUlS5_S5_E_EEEEvRNS_18TensorIteratorBaseERKT_EUliE_EEviT1_)
        /*1a0c*/ 	.word	0x00000000


	//----- nvinfo : EIATTR_REGCOUNT
	.align		4
.L_1152:
        /*1a10*/ 	.byte	0x04, 0x2f
        /*1a12*/ 	.short	(.L_1154 - .L_1153)
	.align		4
.L_1153:
        /*1a14*/ 	.word	index@(_ZN2at6native27unrolled_elementwise_kernelINS0_13AUnaryFunctorIN3c108BFloat16ES4_bZZZNS0_22logical_or_kernel_cudaERNS_14TensorIteratorEENKUlvE0_clEvENKUlvE8_clEvEUlS4_S4_E_EESt5arrayIPcLm2EELi4E23TrivialOffsetCalculatorILi1EjESF_NS0_6memory12LoadWithCastILi1EEENSG_13StoreWithCastILi1EEEEEviT_T0_T2_T3_T4_T5_)
        /*1a18*/ 	.word	0x0000001c


	//----- nvinfo : EIATTR_FRAME_SIZE
	.align		4
.L_1154:
        /*1a1c*/ 	.byte	0x04, 0x11
        /*1a1e*/ 	.short	(.L_1156 - .L_1155)
	.align		4
.L_1155:
        /*1a20*/ 	.word	index@(_ZN2at6native27unrolled_elementwise_kernelINS0_13AUnaryFunctorIN3c108BFloat16ES4_bZZZNS0_22logical_or_kernel_cudaERNS_14TensorIteratorEENKUlvE0_clEvENKUlvE8_clEvEUlS4_S4_E_EESt5arrayIPcLm2EELi4E23TrivialOffsetCalculatorILi1EjESF_NS0_6memory12LoadWithCastILi1EEENSG_13StoreWithCastILi1EEEEEviT_T0_T2_T3_T4_T5_)
        /*1a24*/ 	.word	0x00000000


	//----- nvinfo : EIATTR_REGCOUNT
	.align		4
.L_1156:
        /*1a28*/ 	.byte	0x04, 0x2f
        /*1a2a*/ 	.short	(.L_1158 - .L_1157)
	.align		4
.L_1157:
        /*1a2c*/ 	.word	index@(_ZN2at6native18elementwise_kernelILi128ELi4EZNS0_15gpu_kernel_implINS0_13AUnaryFunctorIN3c108BFloat16ES5_bZZZNS0_22logical_or_kernel_cudaERNS_14TensorIteratorEENKUlvE0_clEvENKUlvE8_clEvEUlS5_S5_E_EEEEvRNS_18TensorIteratorBaseERKT_EUliE_EEviT1_)
        /*1a30*/ 	.word	0x0000001a


	//----- nvinfo : EIATTR_FRAME_SIZE
	.align		4
.L_1158:
        /*1a34*/ 	.byte	0x04, 0x11
        /*1a36*/ 	.short	(.L_1160 - .L_1159)
	.align		4
.L_1159:
        /*1a38*/ 	.word	index@(_ZN2at6native18elementwise_kernelILi128ELi4EZNS0_15gpu_kernel_implINS0_13AUnaryFunctorIN3c108BFloat16ES5_bZZZNS0_22logical_or_kernel_cudaERNS_14TensorIteratorEENKUlvE0_clEvENKUlvE8_clEvEUlS5_S5_E_EEEEvRNS_18TensorIteratorBaseERKT_EUliE_EEviT1_)
        /*1a3c*/ 	.word	0x00000000


	//----- nvinfo : EIATTR_REGCOUNT
	.align		4
.L_1160:
        /*1a40*/ 	.byte	0x04, 0x2f
        /*1a42*/ 	.short	(.L_1162 - .L_1161)
	.align		4
.L_1161:
        /*1a44*/ 	.word	index@(_ZN2at6native29vectorized_elementwise_kernelILi8ENS0_13BinaryFunctorIhhbZZZNS0_23logical_xor_kernel_cudaERNS_14TensorIteratorEENKUlvE0_clEvENKUlvE_clEvEUlhhE_EESt5arrayIPcLm3EEEEviT0_T1_)
        /*1a48*/ 	.word	0x00000020


	//----- nvinfo : EIATTR_FRAME_SIZE
	.align		4
.L_1162:
        /*1a4c*/ 	.byte	0x04, 0x11
        /*1a4e*/ 	.short	(.L_1164 - .L_1163)
	.align		4
.L_1163:
        /*1a50*/ 	.word	index@(_ZN2at6native29vectorized_elementwise_kernelILi8ENS0_13BinaryFunctorIhhbZZZNS0_23logical_xor_kernel_cudaERNS_14TensorIteratorEENKUlvE0_clEvENKUlvE_clEvEUlhhE_EESt5arrayIPcLm3EEEEviT0_T1_)
        /*1a54*/ 	.word	0x00000000


	//----- nvinfo : EIATTR_REGCOUNT
	.align		4
.L_1164:
        /*1a58*/ 	.byte	0x04, 0x2f
        /*1a5a*/ 	.short	(.L_1166 - .L_1165)
	.align		4
.L_1165:
        /*1a5c*/ 	.word	index@(_ZN2at6native29vectorized_elementwise_kernelILi4ENS0_13BinaryFunctorIhhbZZZNS0_23logical_xor_kernel_cudaERNS_14TensorIteratorEENKUlvE0_clEvENKUlvE_clEvEUlhhE_EESt5arrayIPcLm3EEEEviT0_T1_)
        /*1a60*/ 	.word	0x00000020


	//----- nvinfo : EIATTR_FRAME_SIZE
	.align		4
.L_1166:
        /*1a64*/ 	.byte	0x04, 0x11
        /*1a66*/ 	.short	(.L_1168 - .L_1167)
	.align		4
.L_1167:
        /*1a68*/ 	.word	index@(_ZN2at6native29vectorized_elementwise_kernelILi4ENS0_13BinaryFunctorIhhbZZZNS0_23logical_xor_kernel_cudaERNS_14TensorIteratorEENKUlvE0_clEvENKUlvE_clEvEUlhhE_EESt5arrayIPcLm3EEEEviT0_T1_)
        /*1a6c*/ 	.word	0x00000000


	//----- nvinfo : EIATTR_REGCOUNT
	.align		4
.L_1168:
        /*1a70*/ 	.byte	0x04, 0x2f
        /*1a72*/ 	.short	(.L_1170 - .L_1169)
	.align		4
.L_1169:
        /*1a74*/ 	.word	index@(_ZN2at6native29vectorized_elementwise_kernelILi2ENS0_13BinaryFunctorIhhbZZZNS0_23logical_xor_kernel_cudaERNS_14TensorIteratorEENKUlvE0_clEvENKUlvE_clEvEUlhhE_EESt5arrayIPcLm3EEEEviT0_T1_)
        /*1a78*/ 	.word	0x00000020


	//----- nvinfo : EIATTR_FRAME_SIZE
	.align		4
.L_1170:
        /*1a7c*/ 	.byte	0x04, 0x11
        /*1a7e*/ 	.short	(.L_1172 - .L_1171)
	.align		4
.L_1171:
        /*1a80*/ 	.word	index@(_ZN2at6native29vectorized_elementwise_kernelILi2ENS0_13BinaryFunctorIhhbZZZNS0_23logical_xor_kernel_cudaERNS_14TensorIteratorEENKUlvE0_clEvENKUlvE_clEvEUlhhE_EESt5arrayIPcLm3EEEEviT0_T1_)
        /*1a84*/ 	.word	0x00000000


	//----- nvinfo : EIATTR_REGCOUNT
	.align		4
.L_1172:
        /*1a88*/ 	.byte	0x04, 0x2f
        /*1a8a*/ 	.short	(.L_1174 - .L_1173)
	.align		4
.L_1173:
        /*1a8c*/ 	.word	index@(_ZN2at6native27unrolled_elementwise_kernelINS0_13BinaryFunctorIhhbZZZNS0_23logical_xor_kernel_cudaERNS_14TensorIteratorEENKUlvE0_clEvENKUlvE_clEvEUlhhE_EESt5arrayIPcLm3EELi4E23TrivialOffsetCalculatorILi2EjESC_ILi1EjENS0_6memory15LoadWithoutCastENSF_16StoreWithoutCastEEEviT_T0_T2_T3_T4_T5_)
        /*1a90*/ 	.word	0x0000001c


	//----- nvinfo : EIATTR_FRAME_SIZE
	.align		4
.L_1174:
        /*1a94*/ 	.byte	0x04, 0x11
        /*1a96*/ 	.short	(.L_1176 - .L_1175)
	.align		4
.L_1175:
        /*1a98*/ 	.word	index@(_ZN2at6native27unrolled_elementwise_kernelINS0_13BinaryFunctorIhhbZZZNS0_23logical_xor_kernel_cudaERNS_14TensorIteratorEENKUlvE0_clEvENKUlvE_clEvEUlhhE_EESt5arrayIPcLm3EELi4E23TrivialOffsetCalculatorILi2EjESC_ILi1EjENS0_6memory15LoadWithoutCastENSF_16StoreWithoutCastEEEviT_T0_T2_T3_T4_T5_)
        /*1a9c*/ 	.word	0x00000000


	//----- nvinfo : EIATTR_REGCOUNT
	.align		4
.L_1176:
        /*1aa0*/ 	.byte	0x04, 0x2f
        /*1aa2*/ 	.short	(.L_1178 - .L_1177)
	.align		4
.L_1177:
        /*1aa4*/ 	.word	index@(_ZN2at6native18elementwise_kernelILi128ELi4EZNS0_22gpu_kernel_impl_nocastINS0_13BinaryFunctorIhhbZZZNS0_23logical_xor_kernel_cudaERNS_14TensorIteratorEENKUlvE0_clEvENKUlvE_clEvEUlhhE_EEEEvRNS_18TensorIteratorBaseERKT_EUliE_EEviT1_)
        /*1aa8*/ 	.word	0x00000012


	//----- nvinfo : EIATTR_FRAME_SIZE
	.align		4
.L_1178:
        /*1aac*/ 	.byte	0x04, 0x11
        /*1aae*/ 	.short	(.L_1180 - .L_1179)
	.align		4
.L_1179:
        /*1ab0*/ 	.word	index@(_ZN2at6native18elementwise_kernelILi128ELi4EZNS0_22gpu_kernel_impl_nocastINS0_13BinaryFunctorIhhbZZZNS0_23logical_xor_kernel_cudaERNS_14TensorIteratorEENKUlvE0_clEvENKUlvE_clEvEUlhhE_EEEEvRNS_18TensorIteratorBaseERKT_EUliE_EEviT1_)
        /*1ab4*/ 	.word	0x00000000


	//----- nvinfo : EIATTR_REGCOUNT
	.align		4
.L_1180:
        /*1ab8*/ 	.byte	0x04, 0x2f
        /*1aba*/ 	.short	(.L_1182 - .L_1181)
	.align		4
.L_1181:
        /*1abc*/ 	.word	index@(_ZN2at6native27unrolled_elementwise_kernelINS0_13BinaryFunctorIhhbZZZNS0_23logical_xor_kernel_cudaERNS_14TensorIteratorEENKUlvE0_clEvENKUlvE_clEvEUlhhE_EESt5arrayIPcLm3EELi4E23TrivialOffsetCalculatorILi2EjESC_ILi1EjENS0_6memory12LoadWithCastILi2EEENSF_13StoreWithCastILi1EEEEEviT_T0_T2_T3_T4_T5_)
        /*1ac0*/ 	.word	0x0000001f


	//----- nvinfo : EIATTR_FRAME_SIZE
	.align		4
.L_1182:
        /*1ac4*/ 	.byte	0x04, 0x11
        /*1ac6*/ 	.short	(.L_1184 - .L_1183)
	.align		4
.L_1183:
        /*1ac8*/ 	.word	index@(_ZN2at6native27unrolled_elementwise_kernelINS0_13BinaryFunctorIhhbZZZNS0_23logical_xor_kernel_cudaERNS_14TensorIteratorEENKUlvE0_clEvENKUlvE_clEvEUlhhE_EESt5arrayIPcLm3EELi4E23TrivialOffsetCalculatorILi2EjESC_ILi1EjENS0_6memory12LoadWithCastILi2EEENSF_13StoreWithCastILi1EEEEEviT_T0_T2_T3_T4_T5_)
        /*1acc*/ 	.word	0x00000000


	//----- nvinfo : EIATTR_REGCOUNT
	.align		4
.L_1184:
        /*1ad0*/ 	.byte	0x04, 0x2f
        /*1ad2*/ 	.short	(.L_1186 - .L_1185)
	.align		4
.L_1185:
        /*1ad4*/ 	.word	index@(_ZN2at6native18elementwise_kernelILi128ELi4EZNS0_15gpu_kernel_implINS0_13BinaryFunctorIhhbZZZNS0_23logical_xor_kernel_cudaERNS_14TensorIteratorEENKUlvE0_clEvENKUlvE_clEvEUlhhE_EEEEvRNS_18TensorIteratorBaseERKT_EUliE_EEviT1_)
        /*1ad8*/ 	.word	0x0000001a


	//----- nvinfo : EIATTR_FRAME_SIZE
	.align		4
.L_1186:
        /*1adc*/ 	.byte	0x04, 0x11
        /*1ade*/ 	.short	(.L_1188 - .L_1187)
	.align		4
.L_1187:
        /*1ae0*/ 	.word	index@(_ZN2at6native18elementwise_kernelILi128ELi4EZNS0_15gpu_kernel_implINS0_13BinaryFunctorIhhbZZZNS0_23logical_xor_kernel_cudaERNS_14TensorIteratorEENKUlvE0_clEvENKUlvE_clEvEUlhhE_EEEEvRNS_18TensorIteratorBaseERKT_EUliE_EEviT1_)
        /*1ae4*/ 	.word	0x00000000


	//----- nvinfo : EIATTR_REGCOUNT
	.align		4
.L_1188:
        /*1ae8*/ 	.byte	0x04, 0x2f
        /*1aea*/ 	.short	(.L_1190 - .L_1189)
	.align		4
.L_1189:
        /*1aec*/ 	.word	index@(_ZN2at6native29vectorized_elementwise_kernelILi8ENS0_13AUnaryFunctorIhhbZZZNS0_23logical_xor_kernel_cudaERNS_14TensorIteratorEENKUlvE0_clEvENKUlvE_clEvEUlhhE_EESt5arrayIPcLm2EEEEviT0_T1_)
        /*1af0*/ 	.word	0x0000001e


	//----- nvinfo : EIATTR_FRAME_SIZE
	.align		4
.L_1190:
        /*1af4*/ 	.byte	0x04, 0x11
        /*1af6*/ 	.short	(.L_1192 - .L_1191)
	.align		4
.L_1191:
        /*1af8*/ 	.word	index@(_ZN2at6native29vectorized_elementwise_kernelILi8ENS0_13AUnaryFunctorIhhbZZZNS0_23logical_xor_kernel_cudaERNS_14TensorIteratorEENKUlvE0_clEvENKUlvE_clEvEUlhhE_EESt5arrayIPcLm2EEEEviT0_T1_)
        /*1afc*/ 	.word	0x00000000


	//----- nvinfo : EIATTR_REGCOUNT
	.align		4
.L_1192:
        /*1b00*/ 	.byte	0x04, 0x2f
        /*1b02*/ 	.short	(.L_1194 - .L_1193)
	.align		4
.L_1193:
        /*1b04*/ 	.word	index@(_ZN2at6native29vectorized_elementwise_kernelILi4ENS0_13AUnaryFunctorIhhbZZZNS0_23logical_xor_kernel_cudaERNS_14TensorIteratorEENKUlvE0_clEvENKUlvE_clEvEUlhhE_EESt5arrayIPcLm2EEEEviT0_T1_)
        /*1b08*/ 	.word	0x0000001e


	//----- nvinfo : EIATTR_FRAME_SIZE
	.align		4
.L_1194:
        /*1b0c*/ 	.byte	0x04, 0x11
        /*1b0e*/ 	.short	(.L_1196 - .L_1195)
	.align		4
.L_1195:
        /*1b10*/ 	.word	index@(_ZN2at6native29vectorized_elementwise_kernelILi4ENS0_13AUnaryFunctorIhhbZZZNS0_23logical_xor_kernel_cudaERNS_14TensorIteratorEENKUlvE0_clEvENKUlvE_clEvEUlhhE_EESt5arrayIPcLm2EEEEviT0_T1_)
        /*1b14*/ 	.word	0x00000000


	//----- nvinfo : EIATTR_REGCOUNT
	.align		4
.L_1196:
        /*1b18*/ 	.byte	0x04, 0x2f
        /*1b1a*/ 	.short	(.L_1198 - .L_1197)
	.align		4
.L_1197:
        /*1b1c*/ 	.word	index@(_ZN2at6native29vectorized_elementwise_kernelILi2ENS0_13AUnaryFunctorIhhbZZZNS0_23logical_xor_kernel_cudaERNS_14TensorIteratorEENKUlvE0_clEvENKUlvE_clEvEUlhhE_EESt5arrayIPcLm2EEEEviT0_T1_)
        /*1b20*/ 	.word	0x0000001e


	//----- nvinfo : EIATTR_FRAME_SIZE
	.align		4
.L_1198:
        /*1b24*/ 	.byte	0x04, 0x11
        /*1b26*/ 	.short	(.L_1200 - .L_1199)
	.align		4
.L_1199:
        /*1b28*/ 	.word	index@(_ZN2at6native29vectorized_elementwise_kernelILi2ENS0_13AUnaryFunctorIhhbZZZNS0_23logical_xor_kernel_cudaERNS_14TensorIteratorEENKUlvE0_clEvENKUlvE_clEvEUlhhE_EESt5arrayIPcLm2EEEEviT0_T1_)
        /*1b2c*/ 	.word	0x00000000


	//----- nvinfo : EIATTR_REGCOUNT
	.align		4
.L_1200:
        /*1b30*/ 	.byte	0x04, 0x2f
        /*1b32*/ 	.short	(.L_1202 - .L_1201)
	.align		4
.L_1201:
        /*1b34*/ 	.word	index@(_ZN2at6native27unrolled_elementwise_kernelINS0_13AUnaryFunctorIhhbZZZNS0_23logical_xor_kernel_cudaERNS_14TensorIteratorEENKUlvE0_clEvENKUlvE_clEvEUlhhE_EESt5arrayIPcLm2EELi4E23TrivialOffsetCalculatorILi1EjESD_NS0_6memory15LoadWithoutCastENSE_16StoreWithoutCastEEEviT_T0_T2_T3_T4_T5_)
        /*1b38*/ 	.word	0x00000016


	//----- nvinfo : EIATTR_FRAME_SIZE
	.align		4
.L_1202:
        /*1b3c*/ 	.byte	0x04, 0x11
        /*1b3e*/ 	.short	(.L_1204 - .L_1203)
	.align		4
.L_1203:
        /*1b40*/ 	.word	index@(_ZN2at6native27unrolled_elementwise_kernelINS0_13AUnaryFunctorIhhbZZZNS0_23logical_xor_kernel_cudaERNS_14TensorIteratorEENKUlvE0_clEvENKUlvE_clEvEUlhhE_EESt5arrayIPcLm2EELi4E23TrivialOffsetCalculatorILi1EjESD_NS0_6memory15LoadWithoutCastENSE_16StoreWithoutCastEEEviT_T0_T2_T3_T4_T5_)
        /*1b44*/ 	.word	0x00000000


	//----- nvinfo : EIATTR_REGCOUNT
	.align		4
.L_1204:
        /*1b48*/ 	.byte	0x04, 0x2f
        /*1b4a*/ 	.short	(.L_1206 - .L_1205)
	.align		4
.L_1205:
        /*1b4c*/ 	.word	index@(_ZN2at6native18elementwise_kernelILi128ELi4EZNS0_22gpu_kernel_impl_nocastINS0_13AUnaryFunctorIhhbZZZNS0_23logical_xor_kernel_cudaERNS_14TensorIteratorEENKUlvE0_clEvENKUlvE_clEvEUlhhE_EEEEvRNS_18TensorIteratorBaseERKT_EUliE_EEviT1_)
        /*1b50*/ 	.word	0x00000012


	//----- nvinfo : EIATTR_FRAME_SIZE
	.align		4
.L_1206:
        /*1b54*/ 	.byte	0x04, 0x11
        /*1b56*/ 	.short	(.L_1208 - .L_1207)
	.align		4
.L_1207:
        /*1b58*/ 	.word	index@(_ZN2at6native18elementwise_kernelILi128ELi4EZNS0_22gpu_kernel_impl_nocastINS0_13AUnaryFunctorIhhbZZZNS0_23logical_xor_kernel_cudaERNS_14TensorIteratorEENKUlvE0_clEvENKUlvE_clEvEUlhhE_EEEEvRNS_18TensorIteratorBaseERKT_EUliE_EEviT1_)
        /*1b5c*/ 	.word	0x00000000


	//----- nvinfo : EIATTR_REGCOUNT
	.align		4
.L_1208:
        /*1b60*/ 	.byte	0x04, 0x2f
        /*1b62*/ 	.short	(.L_1210 - .L_1209)
	.align		4
.L_1209:
        /*1b64*/ 	.word	index@(_ZN2at6native27unrolled_elementwise_kernelINS0_13AUnaryFunctorIhhbZZZNS0_23logical_xor_kernel_cudaERNS_14TensorIteratorEENKUlvE0_clEvENKUlvE_clEvEUlhhE_EESt5arrayIPcLm2EELi4E23TrivialOffsetCalculatorILi1EjESD_NS0_6memory12LoadWithCastILi1EEENSE_13StoreWithCastILi1EEEEEviT_T0_T2_T3_T4_T5_)
        /*1b68*/ 	.word	0x0000001d


	//----- nvinfo : EIATTR_FRAME_SIZE
	.align		4
.L_1210:
        /*1b6c*/ 	.byte	0x04, 0x11
        /*1b6e*/ 	.short	(.L_1212 - .L_1211)
	.align		4
.L_1211:
        /*1b70*/ 	.word	index@(_ZN2at6native27unrolled_elementwise_kernelINS0_13AUnaryFunctorIhhbZZZNS0_23logical_xor_kernel_cudaERNS_14TensorIteratorEENKUlvE0_clEvENKUlvE_clEvEUlhhE_EESt5arrayIPcLm2EELi4E23TrivialOffsetCalculatorILi1EjESD_NS0_6memory12LoadWithCastILi1EEENSE_13StoreWithCastILi1EEEEEviT_T0_T2_T3_T4_T5_)
        /*1b74*/ 	.word	0x00000000


	//----- nvinfo : EIATTR_REGCOUNT
	.align		4
.L_1212:
        /*1b78*/ 	.byte	0x04, 0x2f
        /*1b7a*/ 	.short	(.L_1214 - .L_1213)
	.align		4
.L_1213:
        /*1b7c*/ 	.word	index@(_ZN2at6native18elementwise_kernelILi128ELi4EZNS0_15gpu_kernel_implINS0_13AUnaryFunctorIhhbZZZNS0_23logical_xor_kernel_cudaERNS_14TensorIteratorEENKUlvE0_clEvENKUlvE_clEvEUlhhE_EEEEvRNS_18TensorIteratorBaseERKT_EUliE_EEviT1_)
        /*1b80*/ 	.word	0x0000001a


	//----- nvinfo : EIATTR_FRAME_SIZE
	.align		4
.L_1214:
        /*1b84*/ 	.byte	0x04, 0x11
        /*1b86*/ 	.short	(.L_1216 - .L_1215)
	.align		4
.L_1215:
        /*1b88*/ 	.word	index@(_ZN2at6native18elementwise_kernelILi128ELi4EZNS0_15gpu_kernel_implINS0_13AUnaryFunctorIhhbZZZNS0_23logical_xor_kernel_cudaERNS_14TensorIteratorEENKUlvE0_clEvENKUlvE_clEvEUlhhE_EEEEvRNS_18TensorIteratorBaseERKT_EUliE_EEviT1_)
        /*1b8c*/ 	.word	0x00000000


	//----- nvinfo : EIATTR_REGCOUNT
	.align		4
.L_1216:
        /*1b90*/ 	.byte	0x04, 0x2f
        /*1b92*/ 	.short	(.L_1218 - .L_1217)
	.align		4
.L_1217:
        /*1b94*/ 	.word	index@(_ZN2at6native29vectorized_elementwise_kernelILi8ENS0_13BinaryFunctorIaabZZZNS0_23logical_xor_kernel_cudaERNS_14TensorIteratorEENKUlvE0_clEvENKUlvE0_clEvEUlaaE_EESt5arrayIPcLm3EEEEviT0_T1_)
        /*1b98*/ 	.word	0x00000020


	//----- nvinfo : EIATTR_FRAME_SIZE
	.align		4
.L_1218:
        /*1b9c*/ 	.byte	0x04, 0x11
        /*1b9e*/ 	.short	(.L_1220 - .L_1219)
	.align		4
.L_1219:
        /*1ba0*/ 	.word	index@(_ZN2at6native29vectorized_elementwise_kernelILi8ENS0_13BinaryFunctorIaabZZZNS0_23logical_xor_kernel_cudaERNS_14TensorIteratorEENKUlvE0_clEvENKUlvE0_clEvEUlaaE_EESt5arrayIPcLm3EEEEviT0_T1_)
        /*1ba4*/ 	.word	0x00000000


	//----- nvinfo : EIATTR_REGCOUNT
	.align		4
.L_1220:
        /*1ba8*/ 	.byte	0x04, 0x2f
        /*1baa*/ 	.short	(.L_1222 - .L_1221)
	.align		4
.L_1221:
        /*1bac*/ 	.word	index@(_ZN2at6native29vectorized_elementwise_kernelILi4ENS0_13BinaryFunctorIaabZZZNS0_23logical_xor_kernel_cudaERNS_14TensorIteratorEENKUlvE0_clEvENKUlvE0_clEvEUlaaE_EESt5arrayIPcLm3EEEEviT0_T1_)
        /*1bb0*/ 	.word	0x00000020


	//----- nvinfo : EIATTR_FRAME_SIZE
	.align		4
.L_1222:
        /*1bb4*/ 	.byte	0x04, 0x11
        /*1bb6*/ 	.short	(.L_1224 - .L_1223)
	.align		4
.L_1223:
        /*1bb8*/ 	.word	index@(_ZN2at6native29vectorized_elementwise_kernelILi4ENS0_13BinaryFunctorIaabZZZNS0_23logical_xor_kernel_cudaERNS_14TensorIteratorEENKUlvE0_clEvENKUlvE0_clEvEUlaaE_EESt5arrayIPcLm3EEEEviT0_T1_)
        /*1bbc*/ 	.word	0x00000000


	//----- nvinfo : EIATTR_REGCOUNT
	.align		4
.L_1224:
        /*1bc0*/ 	.byte	0x04, 0x2f
        /*1bc2*/ 	.short	(.L_1226 - .L_1225)
	.align		4
.L_1225:
        /*1bc4*/ 	.word	index@(_ZN2at6native29vectorized_elementwise_kernelILi2ENS0_13BinaryFunctorIaabZZZNS0_23logical_xor_kernel_cudaERNS_14TensorIteratorEENKUlvE0_clEvENKUlvE0_clEvEUlaaE_EESt5arrayIPcLm3EEEEviT0_T1_)
        /*1bc8*/ 	.word	0x00000020


	//----- nvinfo : EIATTR_FRAME_SIZE
	.align		4
.L_1226:
        /*1bcc*/ 	.byte	0x04, 0x11
        /*1bce*/ 	.short	(.L_1228 - .L_1227)
	.align		4
.L_1227:
        /*1bd0*/ 	.word	index@(_ZN2at6native29vectorized_elementwise_kernelILi2ENS0_13BinaryFunctorIaabZZZNS0_23logical_xor_kernel_cudaERNS_14TensorIteratorEENKUlvE0_clEvENKUlvE0_clEvEUlaaE_EESt5arrayIPcLm3EEEEviT0_T1_)
        /*1bd4*/ 	.word	0x00000000


	//----- nvinfo : EIATTR_REGCOUNT
	.align		4
.L_1228:
        /*1bd8*/ 	.byte	0x04, 0x2f
        /*1bda*/ 	.short	(.L_1230 - .L_1229)
	.align		4
.L_1229:
        /*1bdc*/ 	.word	index@(_ZN2at6native27unrolled_elementwise_kernelINS0_13BinaryFunctorIaabZZZNS0_23logical_xor_kernel_cudaERNS_14TensorIteratorEENKUlvE0_clEvENKUlvE0_clEvEUlaaE_EESt5arrayIPcLm3EELi4E23TrivialOffsetCalculatorILi2EjESC_ILi1EjENS0_6memory15LoadWithoutCastENSF_16StoreWithoutCastEEEviT_T0_T2_T3_T4_T5_)
        /*1be0*/ 	.word	0x0000001c


	//----- nvinfo : EIATTR_FRAME_SIZE
	.align		4
.L_1230:
        /*1be4*/ 	.byte	0x04, 0x11
        /*1be6*/ 	.short	(.L_1232 - .L_1231)
	.align		4
.L_1231:
        /*1be8*/ 	.word	index@(_ZN2at6native27unrolled_elementwise_kernelINS0_13BinaryFunctorIaabZZZNS0_23logical_xor_kernel_cudaERNS_14TensorIteratorEENKUlvE0_clEvENKUlvE0_clEvEUlaaE_EESt5arrayIPcLm3EELi4E23TrivialOffsetCalculatorILi2EjESC_ILi1EjENS0_6memory15LoadWithoutCastENSF_16StoreWithoutCastEEEviT_T0_T2_T3_T4_T5_)
        /*1bec*/ 	.word	0x00000000


	//----- nvinfo : EIATTR_REGCOUNT
	.align		4
.L_1232:
        /*1bf0*/ 	.byte	0x04, 0x2f
        /*1bf2*/ 	.short	(.L_1234 - .L_1233)
	.align		4
.L_1233:
        /*1bf4*/ 	.word	index@(_ZN2at6native18elementwise_kernelILi128ELi4EZNS0_22gpu_kernel_impl_nocastINS0_13BinaryFunctorIaabZZZNS0_23logical_xor_kernel_cudaERNS_14TensorIteratorEENKUlvE0_clEvENKUlvE0_clEvEUlaaE_EEEEvRNS_18TensorIteratorBaseERKT_EUliE_EEviT1_)
        /*1bf8*/ 	.word	0x00000012


	//----- nvinfo : EIATTR_FRAME_SIZE
	.align		4
.L_1234:
        /*1bfc*/ 	.byte	0x04, 0x11
        /*1bfe*/ 	.short	(.L_1236 - .L_1235)
	.align		4
.L_1235:
        /*1c00*/ 	.word	index@(_ZN2at6native18elementwise_kernelILi128ELi4EZNS0_22gpu_kernel_impl_nocastINS0_13BinaryFunctorIaabZZZNS0_23logical_xor_kernel_cudaERNS_14TensorIteratorEENKUlvE0_clEvENKUlvE0_clEvEUlaaE_EEEEvRNS_18TensorIteratorBaseERKT_EUliE_EEviT1_)
        /*1c04*/ 	.word	0x00000000


	//----- nvinfo : EIATTR_REGCOUNT
	.align		4
.L_1236:
        /*1c08*/ 	.byte	0x04, 0x2f
        /*1c0a*/ 	.short	(.L_1238 - .L_1237)
	.align		4
.L_1237:
        /*1c0c*/ 	.word	index@(_ZN2at6native27unrolled_elementwise_kernelINS0_13BinaryFunctorIaabZZZNS0_23logical_xor_kernel_cudaERNS_14TensorIteratorEENKUlvE0_clEvENKUlvE0_clEvEUlaaE_EESt5arrayIPcLm3EELi4E23TrivialOffsetCalculatorILi2EjESC_ILi1EjENS0_6memory12LoadWithCastILi2EEENSF_13StoreWithCastILi1EEEEEviT_T0_T2_T3_T4_T5_)
        /*1c10*/ 	.word	0x0000001f


	//----- nvinfo : EIATTR_FRAME_SIZE
	.align		4
.L_1238:
        /*1c14*/ 	.byte	0x04, 0x11
        /*1c16*/ 	.short	(.L_1240 - .L_1239)
	.align		4
.L_1239:
        /*1c18*/ 	.word	index@(_ZN2at6native27unrolled_elementwise_kernelINS0_13BinaryFunctorIaabZZZNS0_23logical_xor_kernel_cudaERNS_14TensorIteratorEENKUlvE0_clEvENKUlvE0_clEvEUlaaE_EESt5arrayIPcLm3EELi4E23TrivialOffsetCalculatorILi2EjESC_ILi1EjENS0_6memory12LoadWithCastILi2EEENSF_13StoreWithCastILi1EEEEEviT_T0_T2_T3_T4_T5_)
        /*1c1c*/ 	.word	0x00000000


	//----- nvinfo : EIATTR_REGCOUNT
	.align		4
.L_1240:
        /*1c20*/ 	.byte	0x04, 0x2f
        /*1c22*/ 	.short	(.L_1242 - .L_1241)
	.align		4
.L_1241:
        /*1c24*/ 	.word	index@(_ZN2at6native18elementwise_kernelILi128ELi4EZNS0_15gpu_kernel_implINS0_13BinaryFunctorIaabZZZNS0_23logical_xor_kernel_cudaERNS_14TensorIteratorEENKUlvE0_clEvENKUlvE0_clEvEUlaaE_EEEEvRNS_18TensorIteratorBaseERKT_EUliE_EEviT1_)
        /*1c28*/ 	.word	0x0000001a


	//----- nvinfo : EIATTR_FRAME_SIZE
	.align		4
.L_1242:
        /*1c2c*/ 	.byte	0x04, 0x11
        /*1c2e*/ 	.short	(.L_1244 - .L_1243)
	.align		4
.L_1243:
        /*1c30*/ 	.word	index@(_ZN2at6native18elementwise_kernelILi128ELi4EZNS0_15gpu_kernel_implINS0_13BinaryFunctorIaabZZZNS0_23logical_xor_kernel_cudaERNS_14TensorIteratorEENKUlvE0_clEvENKUlvE0_clEvEUlaaE_EEEEvRNS_18TensorIteratorBaseERKT_EUliE_EEviT1_)
        /*1c34*/ 	.word	0x00000000


	//----- nvinfo : EIATTR_REGCOUNT
	.align		4
.L_1244:
        /*1c38*/ 	.byte	0x04, 0x2f
        /*1c3a*/ 	.short	(.L_1246 - .L_1245)
	.align		4
.L_1245:
        /*1c3c*/ 	.word	index@(_ZN2at6native29vectorized_elementwise_kernelILi8ENS0_13AUnaryFunctorIaabZZZNS0_23logical_xor_kernel_cudaERNS_14TensorIteratorEENKUlvE0_clEvENKUlvE0_clEvEUlaaE_EESt5arrayIPcLm2EEEEviT0_T1_)
        /*1c40*/ 	.word	0x0000001e


	//----- nvinfo : EIATTR_FRAME_SIZE
	.align		4
.L_1246:
        /*1c44*/ 	.byte	0x04, 0x11
        /*1c46*/ 	.short	(.L_1248 - .L_1247)
	.align		4
.L_1247:
        /*1c48*/ 	.word	index@(_ZN2at6native29vectorized_elementwise_kernelILi8ENS0_13AUnaryFunctorIaabZZZNS0_23logical_xor_kernel_cudaERNS_14TensorIteratorEENKUlvE0_clEvENKUlvE0_clEvEUlaaE_EESt5arrayIPcLm2EEEEviT0_T1_)
        /*1c4c*/ 	.word	0x00000000


	//----- nvinfo : EIATTR_REGCOUNT
	.align		4
.L_1248:
        /*1c50*/ 	.byte	0x04, 0x2f
        /*1c52*/ 	.short	(.L_1250 - .L_1249)
	.align		4
.L_1249:
        /*1c54*/ 	.word	index@(_ZN2at6native29vectorized_elementwise_kernelILi4ENS0_13AUnaryFunctorIaabZZZNS0_23logical_xor_kernel_cudaERNS_14TensorIteratorEENKUlvE0_clEvENKUlvE0_clEvEUlaaE_EESt5arrayIPcLm2EEEEviT0_T1_)
        /*1c58*/ 	.word	0x0000001e


	//----- nvinfo : EIATTR_FRAME_SIZE
	.align		4
.L_1250:
        /*1c5c*/ 	.byte	0x04, 0x11
        /*1c5e*/ 	.short	(.L_1252 - .L_1251)
	.align		4
.L_1251:
        /*1c60*/ 	.word	index@(_ZN2at6native29vectorized_elementwise_kernelILi4ENS0_13AUnaryFunctorIaabZZZNS0_23logical_xor_kernel_cudaERNS_14TensorIteratorEENKUlvE0_clEvENKUlvE0_clEvEUlaaE_EESt5arrayIPcLm2EEEEviT0_T1_)
        /*1c64*/ 	.word	0x00000000


	//----- nvinfo : EIATTR_REGCOUNT
	.align		4
.L_1252:
        /*1c68*/ 	.byte	0x04, 0x2f
        /*1c6a*/ 	.short	(.L_1254 - .L_1253)
	.align		4
.L_1253:
        /*1c6c*/ 	.word	index@(_ZN2at6native29vectorized_elementwise_kernelILi2ENS0_13AUnaryFunctorIaabZZZNS0_23logical_xor_kernel_cudaERNS_14TensorIteratorEENKUlvE0_clEvENKUlvE0_clEvEUlaaE_EESt5arrayIPcLm2EEEEviT0_T1_)
        /*1c70*/ 	.word	0x0000001e


	//----- nvinfo : EIATTR_FRAME_SIZE
	.align		4
.L_1254:
        /*1c74*/ 	.byte	0x04, 0x11
        /*1c76*/ 	.short	(.L_1256 - .L_1255)
	.align		4
.L_1255:
        /*1c78*/ 	.word	index@(_ZN2at6native29vectorized_elementwise_kernelILi2ENS0_13AUnaryFunctorIaabZZZNS0_23logical_xor_kernel_cudaERNS_14TensorIteratorEENKUlvE0_clEvENKUlvE0_clEvEUlaaE_EESt5arrayIPcLm2EEEEviT0_T1_)
        /*1c7c*/ 	.word	0x00000000


	//----- nvinfo : EIATTR_REGCOUNT
	.align		4
.L_1256:
        /*1c80*/ 	.byte	0x04, 0x2f
        /*1c82*/ 	.short	(.L_1258 - .L_1257)
	.align		4
.L_1257:
        /*1c84*/ 	.word	index@(_ZN2at6native27unrolled_elementwise_kernelINS0_13AUnaryFunctorIaabZZZNS0_23logical_xor_kernel_cudaERNS_14TensorIteratorEENKUlvE0_clEvENKUlvE0_clEvEUlaaE_EESt5arrayIPcLm2EELi4E23TrivialOffsetCalculatorILi1EjESD_NS0_6memory15LoadWithoutCastENSE_16StoreWithoutCastEEEviT_T0_T2_T3_T4_T5_)
        /*1c88*/ 	.word	0x00000016


	//----- nvinfo : EIATTR_FRAME_SIZE
	.align		4
.L_1258:
        /*1c8c*/ 	.byte	0x04, 0x11
        /*1c8e*/ 	.short	(.L_1260 - .L_1259)
	.align		4
.L_1259:
        /*1c90*/ 	.word	index@(_ZN2at6native27unrolled_elementwise_kernelINS0_13AUnaryFunctorIaabZZZNS0_23logical_xor_kernel_cudaERNS_14TensorIteratorEENKUlvE0_clEvENKUlvE0_clEvEUlaaE_EESt5arrayIPcLm2EELi4E23TrivialOffsetCalculatorILi1EjESD_NS0_6memory15LoadWithoutCastENSE_16StoreWithoutCastEEEviT_T0_T2_T3_T4_T5_)
        /*1c94*/ 	.word	0x00000000


	//----- nvinfo : EIATTR_REGCOUNT
	.align		4
.L_1260:
        /*1c98*/ 	.byte	0x04, 0x2f
        /*1c9a*/ 	.short	(.L_1262 - .L_1261)
	.align		4
.L_1261:
        /*1c9c*/ 	.word	index@(_ZN2at6native18elementwise_kernelILi128ELi4EZNS0_22gpu_kernel_impl_nocastINS0_13AUnaryFunctorIaabZZZNS0_23logical_xor_kernel_cudaERNS_14TensorIteratorEENKUlvE0_clEvENKUlvE0_clEvEUlaaE_EEEEvRNS_18TensorIteratorBaseERKT_EUliE_EEviT1_)
        /*1ca0*/ 	.word	0x00000012


	//----- nvinfo : EIATTR_FRAME_SIZE
	.align		4
.L_1262:
        /*1ca4*/ 	.byte	0x04, 0x11
        /*1ca6*/ 	.short	(.L_1264 - .L_1263)
	.align		4
.L_1263:
        /*1ca8*/ 	.word	index@(_ZN2at6native18elementwise_kernelILi128ELi4EZNS0_22gpu_kernel_impl_nocastINS0_13AUnaryFunctorIaabZZZNS0_23logical_xor_kernel_cudaERNS_14TensorIteratorEENKUlvE0_clEvENKUlvE0_clEvEUlaaE_EEEEvRNS_18TensorIteratorBaseERKT_EUliE_EEviT1_)
        /*1cac*/ 	.word	0x00000000


	//----- nvinfo : EIATTR_REGCOUNT
	.align		4
.L_1264:
        /*1cb0*/ 	.byte	0x04, 0x2f
        /*1cb2*/ 	.short	(.L_1266 - .L_1265)
	.align		4
.L_1265:
        /*1cb4*/ 	.word	index@(_ZN2at6native27unrolled_elementwise_kernelINS0_13AUnaryFunctorIaabZZZNS0_23logical_xor_kernel_cudaERNS_14TensorIteratorEENKUlvE0_clEvENKUlvE0_clEvEUlaaE_EESt5arrayIPcLm2EELi4E23TrivialOffsetCalculatorILi1EjESD_NS0_6memory12LoadWithCastILi1EEENSE_13StoreWithCastILi1EEEEEviT_T0_T2_T3_T4_T5_)
        /*1cb8*/ 	.word	0x0000001d


	//----- nvinfo : EIATTR_FRAME_SIZE
	.align		4
.L_1266:
        /*1cbc*/ 	.byte	0x04, 0x11
        /*1cbe*/ 	.short	(.L_1268 - .L_1267)
	.align		4
.L_1267:
        /*1cc0*/ 	.word	index@(_ZN2at6native27unrolled_elementwise_kernelINS0_13AUnaryFunctorIaabZZZNS0_23logical_xor_kernel_cudaERNS_14TensorIteratorEENKUlvE0_clEvENKUlvE0_clEvEUlaaE_EESt5arrayIPcLm2EELi4E23TrivialOffsetCalculatorILi1EjESD_NS0_6memory12LoadWithCastILi1EEENSE_13StoreWithCastILi1EEEEEviT_T0_T2_T3_T4_T5_)
        /*1cc4*/ 	.word	0x00000000


	//----- nvinfo : EIATTR_REGCOUNT
	.align		4
.L_1268:
        /*1cc8*/ 	.byte	0x04, 0x2f
        /*1cca*/ 	.short	(.L_1270 - .L_1269)
	.align		4
.L_1269:
        /*1ccc*/ 	.word	index@(_ZN2at6native18elementwise_kernelILi128ELi4EZNS0_15gpu_kernel_implINS0_13AUnaryFunctorIaabZZZNS0_23logical_xor_kernel_cudaERNS_14TensorIteratorEENKUlvE0_clEvENKUlvE0_clEvEUlaaE_EEEEvRNS_18TensorIteratorBaseERKT_EUliE_EEviT1_)
        /*1cd0*/ 	.word	0x0000001a


	//----- nvinfo : EIATTR_FRAME_SIZE
	.align		4
.L_1270:
        /*1cd4*/ 	.byte	0x04, 0x11
        /*1cd6*/ 	.short	(.L_1272 - .L_1271)
	.align		4
.L_1271:
        /*1cd8*/ 	.word	index@(_ZN2at6native18elementwise_kernelILi128ELi4EZNS0_15gpu_kernel_implINS0_13AUnaryFunctorIaabZZZNS0_23logical_xor_kernel_cudaERNS_14TensorIteratorEENKUlvE0_clEvENKUlvE0_clEvEUlaaE_EEEEvRNS_18TensorIteratorBaseERKT_EUliE_EEviT1_)
        /*1cdc*/ 	.word	0x00000000


	//----- nvinfo : EIATTR_REGCOUNT
	.align		4
.L_1272:
        /*1ce0*/ 	.byte	0x04, 0x2f
        /*1ce2*/ 	.short	(.L_1274 - .L_1273)
	.align		4
.L_1273:
        /*1ce4*/ 	.word	index@(_ZN2at6native29vectorized_elementwise_kernelILi8ENS0_13BinaryFunctorIiibZZZNS0_23logical_xor_kernel_cudaERNS_14TensorIteratorEENKUlvE0_clEvENKUlvE1_clEvEUliiE_EESt5arrayIPcLm3EEEEviT0_T1_)
        /*1ce8*/ 	.word	0x00000020


	//----- nvinfo : EIATTR_FRAME_SIZE
	.align		4
.L_1274:
        /*1cec*/ 	.byte	0x04, 0x11
        /*1cee*/ 	.short	(.L_1276 - .L_1275)
	.align		4
.L_1275:
        /*1cf0*/ 	.word	index@(_ZN2at6native29vectorized_elementwise_kernelILi8ENS0_13BinaryFunctorIiibZZZNS0_23logical_xor_kernel_cudaERNS_14TensorIteratorEENKUlvE0_clEvENKUlvE1_clEvEUliiE_EESt5arrayIPcLm3EEEEviT0_T1_)
        /*1cf4*/ 	.word	0x00000000


	//----- nvinfo : EIATTR_REGCOUNT
	.align		4
.L_1276:
        /*1cf8*/ 	.byte	0x04, 0x2f
        /*1cfa*/ 	.short	(.L_1278 - .L_1277)
	.align		4
.L_1277:
        /*1cfc*/ 	.word	index@(_ZN2at6native29vectorized_elementwise_kernelILi4ENS0_13BinaryFunctorIiibZZZNS0_23logical_xor_kernel_cudaERNS_14TensorIteratorEENKUlvE0_clEvENKUlvE1_clEvEUliiE_EESt5arrayIPcLm3EEEEviT0_T1_)
        /*1d00*/ 	.word	0x00000020


	//----- nvinfo : EIATTR_FRAME_SIZE
	.align		4
.L_1278:
        /*1d04*/ 	.byte	0x04, 0x11
        /*1d06*/ 	.short	(.L_1280 - .L_1279)
	.align		4
.L_1279:
        /*1d08*/ 	.word	index@(_ZN2at6native29vectorized_elementwise_kernelILi4ENS0_13BinaryFunctorIiibZZZNS0_23logical_xor_kernel_cudaERNS_14TensorIteratorEENKUlvE0_clEvENKUlvE1_clEvEUliiE_EESt5arrayIPcLm3EEEEviT0_T1_)
        /*1d0c*/ 	.word	0x00000000


	//----- nvinfo : EIATTR_REGCOUNT
	.align		4
.L_1280:
        /*1d10*/ 	.byte	0x04, 0x2f
        /*1d12*/ 	.short	(.L_1282 - .L_1281)
	.align		4
.L_1281:
        /*1d14*/ 	.word	index@(_ZN2at6native29vectorized_elementwise_kernelILi2ENS0_13BinaryFunctorIiibZZZNS0_23logical_xor_kernel_cudaERNS_14TensorIteratorEENKUlvE0_clEvENKUlvE1_clEvEUliiE_EESt5arrayIPcLm3EEEEviT0_T1_)
        /*1d18*/ 	.word	0x00000020


	//----- nvinfo : EIATTR_FRAME_SIZE
	.align		4
.L_1282:
        /*1d1c*/ 	.byte	0x04, 0x11
        /*1d1e*/ 	.short	(.L_1284 - .L_1283)
	.align		4
.L_1283:
        /*1d20*/ 	.word	index@(_ZN2at6native29vectorized_elementwise_kernelILi2ENS0_13BinaryFunctorIiibZZZNS0_23logical_xor_kernel_cudaERNS_14TensorIteratorEENKUlvE0_clEvENKUlvE1_clEvEUliiE_EESt5arrayIPcLm3EEEEviT0_T1_)
        /*1d24*/ 	.word	0x00000000


	//----- nvinfo : EIATTR_REGCOUNT
	.align		4
.L_1284:
        /*1d28*/ 	.byte	0x04, 0x2f
        /*1d2a*/ 	.short	(.L_1286 - .L_1285)
	.align		4
.L_1285:
        /*1d2c*/ 	.word	index@(_ZN2at6native27unrolled_elementwise_kernelINS0_13BinaryFunctorIiibZZZNS0_23logical_xor_kernel_cudaERNS_14TensorIteratorEENKUlvE0_clEvENKUlvE1_clEvEUliiE_EESt5arrayIPcLm3EELi4E23TrivialOffsetCalculatorILi2EjESC_ILi1EjENS0_6memory15LoadWithoutCastENSF_16StoreWithoutCastEEEviT_T0_T2_T3_T4_T5_)
        /*1d30*/ 	.word	0x0000001e


	//----- nvinfo : EIATTR_FRAME_SIZE
	.align		4
.L_1286:
        /*1d34*/ 	.byte	0x04, 0x11
        /*1d36*/ 	.short	(.L_1288 - .L_1287)
	.align		4
.L_1287:
        /*1d38*/ 	.word	index@(_ZN2at6native27unrolled_elementwise_kernelINS0_13BinaryFunctorIiibZZZNS0_23logical_xor_kernel_cudaERNS_14TensorIteratorEENKUlvE0_clEvENKUlvE1_clEvEUliiE_EESt5arrayIPcLm3EELi4E23TrivialOffsetCalculatorILi2EjESC_ILi1EjENS0_6memory15LoadWithoutCastENSF_16StoreWithoutCastEEEviT_T0_T2_T3_T4_T5_)
        /*1d3c*/ 	.word	0x00000000


	//----- nvinfo : EIATTR_REGCOUNT
	.align		4
.L_1288:
        /*1d40*/ 	.byte	0x04, 0x2f
        /*1d42*/ 	.short	(.L_1290 - .L_1289)
	.align		4
.L_1289:
        /*1d44*/ 	.word	index@(_ZN2at6native18elementwise_kernelILi128ELi4EZNS0_22gpu_kernel_impl_nocastINS0_13BinaryFunctorIiibZZZNS0_23logical_xor_kernel_cudaERNS_14TensorIteratorEENKUlvE0_clEvENKUlvE1_clEvEUliiE_EEEEvRNS_18TensorIteratorBaseERKT_EUliE_EEviT1_)
        /*1d48*/ 	.word	0x00000012


	//----- nvinfo : EIATTR_FRAME_SIZE
	.align		4
.L_1290:
        /*1d4c*/ 	.byte	0x04, 0x11
        /*1d4e*/ 	.short	(.L_1292 - .L_1291)
	.align		4
.L_1291:
        /*1d50*/ 	.word	index@(_ZN2at6native18elementwise_kernelILi128ELi4EZNS0_22gpu_kernel_impl_nocastINS0_13BinaryFunctorIiibZZZNS0_23logical_xor_kernel_cudaERNS_14TensorIteratorEENKUlvE0_clEvENKUlvE1_clEvEUliiE_EEEEvRNS_18TensorIteratorBaseERKT_EUliE_EEviT1_)
        /*1d54*/ 	.word	0x00000000


	//----- nvinfo : EIATTR_REGCOUNT
	.align		4
.L_1292:
        /*1d58*/ 	.byte	0x04, 0x2f
        /*1d5a*/ 	.short	(.L_1294 - .L_1293)
	.align		4
.L_1293:
        /*1d5c*/ 	.word	index@(_ZN2at6native27unrolled_elementwise_kernelINS0_13BinaryFunctorIiibZZZNS0_23logical_xor_kernel_cudaERNS_14TensorIteratorEENKUlvE0_clEvENKUlvE1_clEvEUliiE_EESt5arrayIPcLm3EELi4E23TrivialOffsetCalculatorILi2EjESC_ILi1EjENS0_6memory12LoadWithCastILi2EEENSF_13StoreWithCastILi1EEEEEviT_T0_T2_T3_T4_T5_)
        /*1d60*/ 	.word	0x0000001f


	//----- nvinfo : EIATTR_FRAME_SIZE
	.align		4
.L_1294:
        /*1d64*/ 	.byte	0x04, 0x11
        /*1d66*/ 	.short	(.L_1296 - .L_1295)
	.align		4
.L_1295:
        /*1d68*/ 	.word	index@(_ZN2at6native27unrolled_elementwise_kernelINS0_13BinaryFunctorIiibZZZNS0_23logical_xor_kernel_cudaERNS_14TensorIteratorEENKUlvE0_clEvENKUlvE1_clEvEUliiE_EESt5arrayIPcLm3EELi4E23TrivialOffsetCalculatorILi2EjESC_ILi1EjENS0_6memory12LoadWithCastILi2EEENSF_13StoreWithCastILi1EEEEEviT_T0_T2_T3_T4_T5_)
        /*1d6c*/ 	.word	0x00000000


	//----- nvinfo : EIATTR_REGCOUNT
	.align		4
.L_1296:
        /*1d70*/ 	.byte	0x04, 0x2f
        /*1d72*/ 	.short	(.L_1298 - .L_1297)
	.align		4
.L_1297:
        /*1d74*/ 	.word	index@(_ZN2at6native18elementwise_kernelILi128ELi4EZNS0_15gpu_kernel_implINS0_13BinaryFunctorIiibZZZNS0_23logical_xor_kernel_cudaERNS_14TensorIteratorEENKUlvE0_clEvENKUlvE1_clEvEUliiE_EEEEvRNS_18TensorIteratorBaseERKT_EUliE_EEviT1_)
        /*1d78*/ 	.word	0x0000001a


	//----- nvinfo : EIATTR_FRAME_SIZE
	.align		4
.L_1298:
        /*1d7c*/ 	.byte	0x04, 0x11
        /*1d7e*/ 	.short	(.L_1300 - .L_1299)
	.align		4
.L_1299:
        /*1d80*/ 	.word	index@(_ZN2at6native18elementwise_kernelILi128ELi4EZNS0_15gpu_kernel_implINS0_13BinaryFunctorIiibZZZNS0_23logical_xor_kernel_cudaERNS_14TensorIteratorEENKUlvE0_clEvENKUlvE1_clEvEUliiE_EEEEvRNS_18TensorIteratorBaseERKT_EUliE_EEviT1_)
        /*1d84*/ 	.word	0x00000000


	//----- nvinfo : EIATTR_REGCOUNT
	.align		4
.L_1300:
        /*1d88*/ 	.byte	0x04, 0x2f
        /*1d8a*/ 	.short	(.L_1302 - .L_1301)
	.align		4
.L_1301:
        /*1d8c*/ 	.word	index@(_ZN2at6native29vectorized_elementwise_kernelILi8ENS0_13AUnaryFunctorIiibZZZNS0_23logical_xor_kernel_cudaERNS_14TensorIteratorEENKUlvE0_clEvENKUlvE1_clEvEUliiE_EESt5arrayIPcLm2EEEEviT0_T1_)
        /*1d90*/ 	.word	0x00000020


	//----- nvinfo : EIATTR_FRAME_SIZE
	.align		4
.L_1302:
        /*1d94*/ 	.byte	0x04, 0x11
        /*1d96*/ 	.short	(.L_1304 - .L_1303)
	.align		4
.L_1303:
        /*1d98*/ 	.word	index@(_ZN2at6native29vectorized_elementwise_kernelILi8ENS0_13AUnaryFunctorIiibZZZNS0_23logical_xor_kernel_cudaERNS_14TensorIteratorEENKUlvE0_clEvENKUlvE1_clEvEUliiE_EESt5arrayIPcLm2EEEEviT0_T1_)
        /*1d9c*/ 	.word	0x00000000


	//----- nvinfo : EIATTR_REGCOUNT
	.align		4
.L_1304:
        /*1da0*/ 	.byte	0x04, 0x2f
        /*1da2*/ 	.short	(.L_1306 - .L_1305)
	.align		4
.L_1305:
        /*1da4*/ 	.word	index@(_ZN2at6native29vectorized_elementwise_kernelILi4ENS0_13AUnaryFunctorIiibZZZNS0_23logical_xor_kernel_cudaERNS_14TensorIteratorEENKUlvE0_clEvENKUlvE1_clEvEUliiE_EESt5arrayIPcLm2EEEEviT0_T1_)
        /*1da8*/ 	.word	0x00000020


	//----- nvinfo : EIATTR_FRAME_SIZE
	.align		4
.L_1306:
        /*1dac*/ 	.byte	0x04, 0x11
        /*1dae*/ 	.short	(.L_1308 - .L_1307)
	.align		4
.L_1307:
        /*1db0*/ 	.word	index@(_ZN2at6native29vectorized_elementwise_kernelILi4ENS0_13AUnaryFunctorIiibZZZNS0_23logical_xor_kernel_cudaERNS_14TensorIteratorEENKUlvE0_clEvENKUlvE1_clEvEUliiE_EESt5arrayIPcLm2EEEEviT0_T1_)
        /*1db4*/ 	.word	0x00000000


	//----- nvinfo : EIATTR_REGCOUNT
	.align		4
.L_1308:
        /*1db8*/ 	.byte	0x04, 0x2f
        /*1dba*/ 	.short	(.L_1310 - .L_1309)
	.align		4
.L_1309:
        /*1dbc*/ 	.word	index@(_ZN2at6native29vectorized_elementwise_kernelILi2ENS0_13AUnaryFunctorIiibZZZNS0_23logical_xor_kernel_cudaERNS_14TensorIteratorEENKUlvE0_clEvENKUlvE1_clEvEUliiE_EESt5arrayIPcLm2EEEEviT0_T1_)
        /*1dc0*/ 	.word	0x00000020


	//----- nvinfo : EIATTR_FRAME_SIZE
	.align		4
.L_1310:
        /*1dc4*/ 	.byte	0x04, 0x11
        /*1dc6*/ 	.short	(.L_1312 - .L_1311)
	.align		4
.L_1311:
        /*1dc8*/ 	.word	index@(_ZN2at6native29vectorized_elementwise_kernelILi2ENS0_13AUnaryFunctorIiibZZZNS0_23logical_xor_kernel_cudaERNS_14TensorIteratorEENKUlvE0_clEvENKUlvE1_clEvEUliiE_EESt5arrayIPcLm2EEEEviT0_T1_)
        /*1dcc*/ 	.word	0x00000000


	//----- nvinfo : EIATTR_REGCOUNT
	.align		4
.L_1312:
        /*1dd0*/ 	.byte	0x04, 0x2f
        /*1dd2*/ 	.short	(.L_1314 - .L_1313)
	.align		4
.L_1313:
        /*1dd4*/ 	.word	index@(_ZN2at6native27unrolled_elementwise_kernelINS0_13AUnaryFunctorIiibZZZNS0_23logical_xor_kernel_cudaERNS_14TensorIteratorEENKUlvE0_clEvENKUlvE1_clEvEUliiE_EESt5arrayIPcLm2EELi4E23TrivialOffsetCalculatorILi1EjESD_NS0_6memory15LoadWithoutCastENSE_16StoreWithoutCastEEEviT_T0_T2_T3_T4_T5_)
        /*1dd8*/ 	.word	0x00000016


	//----- nvinfo : EIATTR_FRAME_SIZE
	.align		4
.L_1314:
        /*1ddc*/ 	.byte	0x04, 0x11
        /*1dde*/ 	.short	(.L_1316 - .L_1315)
	.align		4
.L_1315:
        /*1de0*/ 	.word	index@(_ZN2at6native27unrolled_elementwise_kernelINS0_13AUnaryFunctorIiibZZZNS0_23logical_xor_kernel_cudaERNS_14TensorIteratorEENKUlvE0_clEvENKUlvE1_clEvEUliiE_EESt5arrayIPcLm2EELi4E23TrivialOffsetCalculatorILi1EjESD_NS0_6memory15LoadWithoutCastENSE_16StoreWithoutCastEEEviT_T0_T2_T3_T4_T5_)
        /*1de4*/ 	.word	0x00000000


	//----- nvinfo : EIATTR_REGCOUNT
	.align		4
.L_1316:
        /*1de8*/ 	.byte	0x04, 0x2f
        /*1dea*/ 	.short	(.L_1318 - .L_1317)
	.align		4
.L_1317:
        /*1dec*/ 	.word	index@(_ZN2at6native18elementwise_kernelILi128ELi4EZNS0_22gpu_kernel_impl_nocastINS0_13AUnaryFunctorIiibZZZNS0_23logical_xor_kernel_cudaERNS_14TensorIteratorEENKUlvE0_clEvENKUlvE1_clEvEUliiE_EEEEvRNS_18TensorIteratorBaseERKT_EUliE_EEviT1_)
        /*1df0*/ 	.word	0x00000012


	//----- nvinfo : EIATTR_FRAME_SIZE
	.align		4
.L_1318:
        /*1df4*/ 	.byte	0x04, 0x11
        /*1df6*/ 	.short	(.L_1320 - .L_1319)
	.align		4
.L_1319:
        /*1df8*/ 	.word	index@(_ZN2at6native18elementwise_kernelILi128ELi4EZNS0_22gpu_kernel_impl_nocastINS0_13AUnaryFunctorIiibZZZNS0_23logical_xor_kernel_cudaERNS_14TensorIteratorEENKUlvE0_clEvENKUlvE1_clEvEUliiE_EEEEvRNS_18TensorIteratorBaseERKT_EUliE_EEviT1_)
        /*1dfc*/ 	.word	0x00000000


	//----- nvinfo : EIATTR_REGCOUNT
	.align		4
.L_1320:
        /*1e00*/ 	.byte	0x04, 0x2f
        /*1e02*/ 	.short	(.L_1322 - .L_1321)
	.align		4
.L_1321:
        /*1e04*/ 	.word	index@(_ZN2at6native27unrolled_elementwise_kernelINS0_13AUnaryFunctorIiibZZZNS0_23logical_xor_kernel_cudaERNS_14TensorIteratorEENKUlvE0_clEvENKUlvE1_clEvEUliiE_EESt5arrayIPcLm2EELi4E23TrivialOffsetCalculatorILi1EjESD_NS0_6memory12LoadWithCastILi1EEENSE_13StoreWithCastILi1EEEEEviT_T0_T2_T3_T4_T5_)
        /*1e08*/ 	.word	0x0000001d


	//----- nvinfo : EIATTR_FRAME_SIZE
	.align		4
.L_1322:
        /*1e0c*/ 	.byte	0x04, 0x11
        /*1e0e*/ 	.short	(.L_1324 - .L_1323)
	.align		4
.L_1323:
        /*1e10*/ 	.word	index@(_ZN2at6native27unrolled_elementwise_kernelINS0_13AUnaryFunctorIiibZZZNS0_23logical_xor_kernel_cudaERNS_14TensorIteratorEENKUlvE0_clEvENKUlvE1_clEvEUliiE_EESt5arrayIPcLm2EELi4E23TrivialOffsetCalculatorILi1EjESD_NS0_6memory12LoadWithCastILi1EEENSE_13StoreWithCastILi1EEEEEviT_T0_T2_T3_T4_T5_)
        /*1e14*/ 	.word	0x00000000


	//----- nvinfo : EIATTR_REGCOUNT
	.align		4
.L_1324:
        /*1e18*/ 	.byte	0x04, 0x2f
        /*1e1a*/ 	.short	(.L_1326 - .L_1325)
	.align		4
.L_1325:
        /*1e1c*/ 	.word	index@(_ZN2at6native18elementwise_kernelILi128ELi4EZNS0_15gpu_kernel_implINS0_13AUnaryFunctorIiibZZZNS0_23logical_xor_kernel_cudaERNS_14TensorIteratorEENKUlvE0_clEvENKUlvE1_clEvEUliiE_EEEEvRNS_18TensorIteratorBaseERKT_EUliE_EEviT1_)
        /*1e20*/ 	.word	0x0000001a


	//----- nvinfo : EIATTR_FRAME_SIZE
	.align		4
.L_1326:
        /*1e24*/ 	.byte	0x04, 0x11
        /*1e26*/ 	.short	(.L_1328 - .L_1327)
	.align		4
.L_1327:
        /*1e28*/ 	.word	index@(_ZN2at6native18elementwise_kernelILi128ELi4EZNS0_15gpu_kernel_implINS0_13AUnaryFunctorIiibZZZNS0_23logical_xor_kernel_cudaERNS_14TensorIteratorEENKUlvE0_clEvENKUlvE1_clEvEUliiE_EEEEvRNS_18TensorIteratorBaseERKT_EUliE_EEviT1_)
        /*1e2c*/ 	.word	0x00000000


	//----- nvinfo : EIATTR_REGCOUNT
	.align		4
.L_1328:
        /*1e30*/ 	.byte	0x04, 0x2f
        /*1e32*/ 	.short	(.L_1330 - .L_1329)
	.align		4
.L_1329:
        /*1e34*/ 	.word	index@(_ZN2at6native29vectorized_elementwise_kernelILi8ENS0_13BinaryFunctorIllbZZZNS0_23logical_xor_kernel_cudaERNS_14TensorIteratorEENKUlvE0_clEvENKUlvE2_clEvEUlllE_EESt5arrayIPcLm3EEEEviT0_T1_)
        /*1e38*/ 	.word	0x00000020


	//----- nvinfo : EIATTR_FRAME_SIZE
	.align		4
.L_1330:
        /*1e3c*/ 	.byte	0x04, 0x11
        /*1e3e*/ 	.short	(.L_1332 - .L_1331)
	.align		4
.L_1331:
        /*1e40*/ 	.word	index@(_ZN2at6native29vectorized_elementwise_kernelILi8ENS0_13BinaryFunctorIllbZZZNS0_23logical_xor_kernel_cudaERNS_14TensorIteratorEENKUlvE0_clEvENKUlvE2_clEvEUlllE_EESt5arrayIPcLm3EEEEviT0_T1_)
        /*1e44*/ 	.word	0x00000000


	//----- nvinfo : EIATTR_REGCOUNT
	.align		4
.L_1332:
        /*1e48*/ 	.byte	0x04, 0x2f
        /*1e4a*/ 	.short	(.L_1334 - .L_1333)
	.align		4
.L_1333:
        /*1e4c*/ 	.word	index@(_ZN2at6native29vectorized_elementwise_kernelILi4ENS0_13BinaryFunctorIllbZZZNS0_23logical_xor_kernel_cudaERNS_14TensorIteratorEENKUlvE0_clEvENKUlvE2_clEvEUlllE_EESt5arrayIPcLm3EEEEviT0_T1_)
        /*1e50*/ 	.word	0x00000020


	//----- nvinfo : EIATTR_FRAME_SIZE
	.align		4
.L_1334:
        /*1e54*/ 	.byte	0x04, 0x11
        /*1e56*/ 	.short	(.L_1336 - .L_1335)
	.align		4
.L_1335:
        /*1e58*/ 	.word	index@(_ZN2at6native29vectorized_elementwise_kernelILi4ENS0_13BinaryFunctorIllbZZZNS0_23logical_xor_kernel_cudaERNS_14TensorIteratorEENKUlvE0_clEvENKUlvE2_clEvEUlllE_EESt5arrayIPcLm3EEEEviT0_T1_)
        /*1e5c*/ 	.word	0x00000000


	//----- nvinfo : EIATTR_REGCOUNT
	.align		4
.L_1336:
        /*1e60*/ 	.byte	0x04, 0x2f
        /*1e62*/ 	.short	(.L_1338 - .L_1337)
	.align		4
.L_1337:
        /*1e64*/ 	.word	index@(_ZN2at6native29vectorized_elementwise_kernelILi2ENS0_13BinaryFunctorIllbZZZNS0_23logical_xor_kernel_cudaERNS_14TensorIteratorEENKUlvE0_clEvENKUlvE2_clEvEUlllE_EESt5arrayIPcLm3EEEEviT0_T1_)
        /*1e68*/ 	.word	0x00000020


	//----- nvinfo : EIATTR_FRAME_SIZE
	.align		4
.L_1338:
        /*1e6c*/ 	.byte	0x04, 0x11
        /*1e6e*/ 	.short	(.L_1340 - .L_1339)
	.align		4
.L_1339:
        /*1e70*/ 	.word	index@(_ZN2at6native29vectorized_elementwise_kernelILi2ENS0_13BinaryFunctorIllbZZZNS0_23logical_xor_kernel_cudaERNS_14TensorIteratorEENKUlvE0_clEvENKUlvE2_clEvEUlllE_EESt5arrayIPcLm3EEEEviT0_T1_)
        /*1e74*/ 	.word	0x00000000


	//----- nvinfo : EIATTR_REGCOUNT
	.align		4
.L_1340:
        /*1e78*/ 	.byte	0x04, 0x2f
        /*1e7a*/ 	.short	(.L_1342 - .L_1341)
	.align		4
.L_1341:
        /*1e7c*/ 	.word	index@(_ZN2at6native27unrolled_elementwise_kernelINS0_13BinaryFunctorIllbZZZNS0_23logical_xor_kernel_cudaERNS_14TensorIteratorEENKUlvE0_clEvENKUlvE2_clEvEUlllE_EESt5arrayIPcLm3EELi4E23TrivialOffsetCalculatorILi2EjESC_ILi1EjENS0_6memory15LoadWithoutCastENSF_16StoreWithoutCastEEEviT_T0_T2_T3_T4_T5_)
        /*1e80*/ 	.word	0x00000016


	//----- nvinfo : EIATTR_FRAME_SIZE
	.align		4
.L_1342:
        /*1e84*/ 	.byte	0x04, 0x11
        /*1e86*/ 	.short	(.L_1344 - .L_1343)
	.align		4
.L_1343:
        /*1e88*/ 	.word	index@(_ZN2at6native27unrolled_elementwise_kernelINS0_13BinaryFunctorIllbZZZNS0_23logical_xor_kernel_cudaERNS_14TensorIteratorEENKUlvE0_clEvENKUlvE2_clEvEUlllE_EESt5arrayIPcLm3EELi4E23TrivialOffsetCalculatorILi2EjESC_ILi1EjENS0_6memory15LoadWithoutCastENSF_16StoreWithoutCastEEEviT_T0_T2_T3_T4_T5_)
        /*1e8c*/ 	.word	0x00000000


	//----- nvinfo : EIATTR_REGCOUNT
	.align		4
.L_1344:
        /*1e90*/ 	.byte	0x04, 0x2f
        /*1e92*/ 	.short	(.L_1346 - .L_1345)
	.align		4
.L_1345:
        /*1e94*/ 	.word	index@(_ZN2at6native18elementwise_kernelILi128ELi4EZNS0_22gpu_kernel_impl_nocastINS0_13BinaryFunctorIllbZZZNS0_23logical_xor_kernel_cudaERNS_14TensorIteratorEENKUlvE0_clEvENKUlvE2_clEvEUlllE_EEEEvRNS_18TensorIteratorBaseERKT_EUliE_EEviT1_)
        /*1e98*/ 	.word	0x00000012


	//----- nvinfo : EIATTR_FRAME_SIZE
	.align		4
.L_1346:
        /*1e9c*/ 	.byte	0x04, 0x11
        /*1e9e*/ 	.short	(.L_1348 - .L_1347)
	.align		4
.L_1347:
        /*1ea0*/ 	.word	index@(_ZN2at6native18elementwise_kernelILi128ELi4EZNS0_22gpu_kernel_impl_nocastINS0_13BinaryFunctorIllbZZZNS0_23logical_xor_kernel_cudaERNS_14TensorIteratorEENKUlvE0_clEvENKUlvE2_clEvEUlllE_EEEEvRNS_18TensorIteratorBaseERKT_EUliE_EEviT1_)
        /*1ea4*/ 	.word	0x00000000


	//----- nvinfo : EIATTR_REGCOUNT
	.align		4
.L_1348:
        /*1ea8*/ 	.byte	0x04, 0x2f
        /*1eaa*/ 	.short	(.L_1350 - .L_1349)
	.align		4
.L_1349:
        /*1eac*/ 	.word	index@(_ZN2at6native27unrolled_elementwise_kernelINS0_13BinaryFunctorIllbZZZNS0_23logical_xor_kernel_cudaERNS_14TensorIteratorEENKUlvE0_clEvENKUlvE2_clEvEUlllE_EESt5arrayIPcLm3EELi4E23TrivialOffsetCalculatorILi2EjESC_ILi1EjENS0_6memory12LoadWithCastILi2EEENSF_13StoreWithCastILi1EEEEEviT_T0_T2_T3_T4_T5_)
        /*1eb0*/ 	.word	0x00000028


	//----- nvinfo : EIATTR_FRAME_SIZE
	.align		4
.L_1350:
        /*1eb4*/ 	.byte	0x04, 0x11
        /*1eb6*/ 	.short	(.L_1352 - .L_1351)
	.align		4
.L_1351:
        /*1eb8*/ 	.word	index@(_ZN2at6native27unrolled_elementwise_kernelINS0_13BinaryFunctorIllbZZZNS0_23logical_xor_kernel_cudaERNS_14TensorIteratorEENKUlvE0_clEvENKUlvE2_clEvEUlllE_EESt5arrayIPcLm3EELi4E23TrivialOffsetCalculatorILi2EjESC_ILi1EjENS0_6memory12LoadWithCastILi2EEENSF_13StoreWithCastILi1EEEEEviT_T0_T2_T3_T4_T5_)
        /*1ebc*/ 	.word	0x00000000


	//----- nvinfo : EIATTR_REGCOUNT
	.align		4
.L_1352:
        /*1ec0*/ 	.byte	0x04, 0x2f
        /*1ec2*/ 	.short	(.L_1354 - .L_1353)
	.align		4
.L_1353:
        /*1ec4*/ 	.word	index@(_ZN2at6native18elementwise_kernelILi128ELi4EZNS0_15gpu_kernel_implINS0_13BinaryFunctorIllbZZZNS0_23logical_xor_kernel_cudaERNS_14TensorIteratorEENKUlvE0_clEvENKUlvE2_clEvEUlllE_EEEEvRNS_18TensorIteratorBaseERKT_EUliE_EEviT1_)
        /*1ec8*/ 	.word	0x0000001c


	//----- nvinfo : EIATTR_FRAME_SIZE
	.align		4
.L_1354:
        /*1ecc*/ 	.byte	0x04, 0x11
        /*1ece*/ 	.short	(.L_1356 - .L_1355)
	.align		4
.L_1355:
        /*1ed0*/ 	.word	index@(_ZN2at6native18elementwise_kernelILi128ELi4EZNS0_15gpu_kernel_implINS0_13BinaryFunctorIllbZZZNS0_23logical_xor_kernel_cudaERNS_14TensorIteratorEENKUlvE0_clEvENKUlvE2_clEvEUlllE_EEEEvRNS_18TensorIteratorBaseERKT_EUliE_EEviT1_)
        /*1ed4*/ 	.word	0x00000000


	//----- nvinfo : EIATTR_REGCOUNT
	.align		4
.L_1356:
        /*1ed8*/ 	.byte	0x04, 0x2f
        /*1eda*/ 	.short	(.L_1358 - .L_1357)
	.align		4
.L_1357:
        /*1edc*/ 	.word	index@(_ZN2at6native29vectorized_elementwise_kernelILi8ENS0_13AUnaryFunctorIllbZZZNS0_23logical_xor_kernel_cudaERNS_14TensorIteratorEENKUlvE0_clEvENKUlvE2_clEvEUlllE_EESt5arrayIPcLm2EEEEviT0_T1_)
        /*1ee0*/ 	.word	0x00000020


	//----- nvinfo : EIATTR_FRAME_SIZE
	.align		4
.L_1358:
        /*1ee4*/ 	.byte	0x04, 0x11
        /*1ee6*/ 	.short	(.L_1360 - .L_1359)
	.align		4
.L_1359:
        /*1ee8*/ 	.word	index@(_ZN2at6native29vectorized_elementwise_kernelILi8ENS0_13AUnaryFunctorIllbZZZNS0_23logical_xor_kernel_cudaERNS_14TensorIteratorEENKUlvE0_clEvENKUlvE2_clEvEUlllE_EESt5arrayIPcLm2EEEEviT0_T1_)
        /*1eec*/ 	.word	0x00000000


	//----- nvinfo : EIATTR_REGCOUNT
	.align		4
.L_1360:
        /*1ef0*/ 	.byte	0x04, 0x2f
        /*1ef2*/ 	.short	(.L_1362 - .L_1361)
	.align		4
.L_1361:
        /*1ef4*/ 	.word	index@(_ZN2at6native29vectorized_elementwise_kernelILi4ENS0_13AUnaryFunctorIllbZZZNS0_23logical_xor_kernel_cudaERNS_14TensorIteratorEENKUlvE0_clEvENKUlvE2_clEvEUlllE_EESt5arrayIPcLm2EEEEviT0_T1_)
        /*1ef8*/ 	.word	0x00000020


	//----- nvinfo : EIATTR_FRAME_SIZE
	.align		4
.L_1362:
        /*1efc*/ 	.byte	0x04, 0x11
        /*1efe*/ 	.short	(.L_1364 - .L_1363)
	.align		4
.L_1363:
        /*1f00*/ 	.word	index@(_ZN2at6native29vectorized_elementwise_kernelILi4ENS0_13AUnaryFunctorIllbZZZNS0_23logical_xor_kernel_cudaERNS_14TensorIteratorEENKUlvE0_clEvENKUlvE2_clEvEUlllE_EESt5arrayIPcLm2EEEEviT0_T1_)
        /*1f04*/ 	.word	0x00000000


	//----- nvinfo : EIATTR_REGCOUNT
	.align		4
.L_1364:
        /*1f08*/ 	.byte	0x04, 0x2f
        /*1f0a*/ 	.short	(.L_1366 - .L_1365)
	.align		4
.L_1365:
        /*1f0c*/ 	.word	index@(_ZN2at6native29vectorized_elementwise_kernelILi2ENS0_13AUnaryFunctorIllbZZZNS0_23logical_xor_kernel_cudaERNS_14TensorIteratorEENKUlvE0_clEvENKUlvE2_clEvEUlllE_EESt5arrayIPcLm2EEEEviT0_T1_)
        /*1f10*/ 	.word	0x00000020


	//----- nvinfo : EIATTR_FRAME_SIZE
	.align		4
.L_1366:
        /*1f14*/ 	.byte	0x04, 0x11
        /*1f16*/ 	.short	(.L_1368 - .L_1367)
	.align		4
.L_1367:
        /*1f18*/ 	.word	index@(_ZN2at6native29vectorized_elementwise_kernelILi2ENS0_13AUnaryFunctorIllbZZZNS0_23logical_xor_kernel_cudaERNS_14TensorIteratorEENKUlvE0_clEvENKUlvE2_clEvEUlllE_EESt5arrayIPcLm2EEEEviT0_T1_)
        /*1f1c*/ 	.word	0x00000000


	//----- nvinfo : EIATTR_REGCOUNT
	.align		4
.L_1368:
        /*1f20*/ 	.byte	0x04, 0x2f
        /*1f22*/ 	.short	(.L_1370 - .L_1369)
	.align		4
.L_1369:
        /*1f24*/ 	.word	index@(_ZN2at6native27unrolled_elementwise_kernelINS0_13AUnaryFunctorIllbZZZNS0_23logical_xor_kernel_cudaERNS_14TensorIteratorEENKUlvE0_clEvENKUlvE2_clEvEUlllE_EESt5arrayIPcLm2EELi4E23TrivialOffsetCalculatorILi1EjESD_NS0_6memory15LoadWithoutCastENSE_16StoreWithoutCastEEEviT_T0_T2_T3_T4_T5_)
        /*1f28*/ 	.word	0x00000016


	//----- nvinfo : EIATTR_FRAME_SIZE
	.align		4
.L_1370:
        /*1f2c*/ 	.byte	0x04, 0x11
        /*1f2e*/ 	.short	(.L_1372 - .L_1371)
	.align		4
.L_1371:
        /*1f30*/ 	.word	index@(_ZN2at6native27unrolled_elementwise_kernelINS0_13AUnaryFunctorIllbZZZNS0_23logical_xor_kernel_cudaERNS_14TensorIteratorEENKUlvE0_clEvENKUlvE2_clEvEUlllE_EESt5arrayIPcLm2EELi4E23TrivialOffsetCalculatorILi1EjESD_NS0_6memory15LoadWithoutCastENSE_16StoreWithoutCastEEEviT_T0_T2_T3_T4_T5_)
        /*1f34*/ 	.word	0x00000000


	//----- nvinfo : EIATTR_REGCOUNT
	.align		4
.L_1372:
        /*1f38*/ 	.byte	0x04, 0x2f
        /*1f3a*/ 	.short	(.L_1374 - .L_1373)
	.align		4
.L_1373:
        /*1f3c*/ 	.word	index@(_ZN2at6native18elementwise_kernelILi128ELi4EZNS0_22gpu_kernel_impl_nocastINS0_13AUnaryFunctorIllbZZZNS0_23logical_xor_kernel_cudaERNS_14TensorIteratorEENKUlvE0_clEvENKUlvE2_clEvEUlllE_EEEEvRNS_18TensorIteratorBaseERKT_EUliE_EEviT1_)
        /*1f40*/ 	.word	0x00000012


	//----- nvinfo : EIATTR_FRAME_SIZE
	.align		4
.L_1374:
        /*1f44*/ 	.byte	0x04, 0x11
        /*1f46*/ 	.short	(.L_1376 - .L_1375)
	.align		4
.L_1375:
        /*1f48*/ 	.word	index@(_ZN2at6native18elementwise_kernelILi128ELi4EZNS0_22gpu_kernel_impl_nocastINS0_13AUnaryFunctorIllbZZZNS0_23logical_xor_kernel_cudaERNS_14TensorIteratorEENKUlvE0_clEvENKUlvE2_clEvEUlllE_EEEEvRNS_18TensorIteratorBaseERKT_EUliE_EEviT1_)
        /*1f4c*/ 	.word	0x00000000


	//----- nvinfo : EIATTR_REGCOUNT
	.align		4
.L_1376:
        /*1f50*/ 	.byte	0x04, 0x2f
        /*1f52*/ 	.short	(.L_1378 - .L_1377)
	.align		4
.L_1377:
        /*1f54*/ 	.word	index@(_ZN2at6native27unrolled_elementwise_kernelINS0_13AUnaryFunctorIllbZZZNS0_23logical_xor_kernel_cudaERNS_14TensorIteratorEENKUlvE0_clEvENKUlvE2_clEvEUlllE_EESt5arrayIPcLm2EELi4E23TrivialOffsetCalculatorILi1EjESD_NS0_6memory12LoadWithCastILi1EEENSE_13StoreWithCastILi1EEEEEviT_T0_T2_T3_T4_T5_)
        /*1f58*/ 	.word	0x00000020


	//----- nvinfo : EIATTR_FRAME_SIZE
	.align		4
.L_1378:
        /*1f5c*/ 	.byte	0x04, 0x11
        /*1f5e*/ 	.short	(.L_1380 - .L_1379)
	.align		4
.L_1379:
        /*1f60*/ 	.word	index@(_ZN2at6native27unrolled_elementwise_kernelINS0_13AUnaryFunctorIllbZZZNS0_23logical_xor_kernel_cudaERNS_14TensorIteratorEENKUlvE0_clEvENKUlvE2_clEvEUlllE_EESt5arrayIPcLm2EELi4E23TrivialOffsetCalculatorILi1EjESD_NS0_6memory12LoadWithCastILi1EEENSE_13StoreWithCastILi1EEEEEviT_T0_T2_T3_T4_T5_)
        /*1f64*/ 	.word	0x00000000


	//----- nvinfo : EIATTR_REGCOUNT
	.align		4
.L_1380:
        /*1f68*/ 	.byte	0x04, 0x2f
        /*1f6a*/ 	.short	(.L_1382 - .L_1381)
	.align		4
.L_1381:
        /*1f6c*/ 	.word	index@(_ZN2at6native18elementwise_kernelILi128ELi4EZNS0_15gpu_kernel_implINS0_13AUnaryFunctorIllbZZZNS0_23logical_xor_kernel_cudaERNS_14TensorIteratorEENKUlvE0_clEvENKUlvE2_clEvEUlllE_EEEEvRNS_18TensorIteratorBaseERKT_EUliE_EEviT1_)
        /*1f70*/ 	.word	0x0000001a


	//----- nvinfo : EIATTR_FRAME_SIZE
	.align		4
.L_1382:
        /*1f74*/ 	.byte	0x04, 0x11
        /*1f76*/ 	.short	(.L_1384 - .L_1383)
	.align		4
.L_1383:
        /*1f78*/ 	.word	index@(_ZN2at6native18elementwise_kernelILi128ELi4EZNS0_15gpu_kernel_implINS0_13AUnaryFunctorIllbZZZNS0_23logical_xor_kernel_cudaERNS_14TensorIteratorEENKUlvE0_clEvENKUlvE2_clEvEUlllE_EEEEvRNS_18TensorIteratorBaseERKT_EUliE_EEviT1_)
        /*1f7c*/ 	.word	0x00000000


	//----- nvinfo : EIATTR_REGCOUNT
	.align		4
.L_1384:
        /*1f80*/ 	.byte	0x04, 0x2f
        /*1f82*/ 	.short	(.L_1386 - .L_1385)
	.align		4
.L_1385:
        /*1f84*/ 	.word	index@(_ZN2at6native29vectorized_elementwise_kernelILi8ENS0_13BinaryFunctorIssbZZZNS0_23logical_xor_kernel_cudaERNS_14TensorIteratorEENKUlvE0_clEvENKUlvE3_clEvEUlssE_EESt5arrayIPcLm3EEEEviT0_T1_)
        /*1f88*/ 	.word	0x00000020


	//----- nvinfo : EIATTR_FRAME_SIZE
	.align		4
.L_1386:
        /*1f8c*/ 	.byte	0x04, 0x11
        /*1f8e*/ 	.short	(.L_1388 - .L_1387)
	.align		4
.L_1387:
        /*1f90*/ 	.word	index@(_ZN2at6native29vectorized_elementwise_kernelILi8ENS0_13BinaryFunctorIssbZZZNS0_23logical_xor_kernel_cudaERNS_14TensorIteratorEENKUlvE0_clEvENKUlvE3_clEvEUlssE_EESt5arrayIPcLm3EEEEviT0_T1_)
        /*1f94*/ 	.word	0x00000000


	//----- nvinfo : EIATTR_REGCOUNT
	.align		4
.L_1388:
        /*1f98*/ 	.byte	0x04, 0x2f
        /*1f9a*/ 	.short	(.L_1390 - .L_1389)
	.align		4
.L_1389:
        /*1f9c*/ 	.word	index@(_ZN2at6native29vectorized_elementwise_kernelILi4ENS0_13BinaryFunctorIssbZZZNS0_23logical_xor_kernel_cudaERNS_14TensorIteratorEENKUlvE0_clEvENKUlvE3_clEvEUlssE_EESt5arrayIPcLm3EEEEviT0_T1_)
        /*1fa0*/ 	.word	0x00000020


	//----- nvinfo : EIATTR_FRAME_SIZE
	.align		4
.L_1390:
        /*1fa4*/ 	.byte	0x04, 0x11
        /*1fa6*/ 	.short	(.L_1392 - .L_1391)
	.align		4
.L_1391:
        /*1fa8*/ 	.word	index@(_ZN2at6native29vectorized_elementwise_kernelILi4ENS0_13BinaryFunctorIssbZZZNS0_23logical_xor_kernel_cudaERNS_14TensorIteratorEENKUlvE0_clEvENKUlvE3_clEvEUlssE_EESt5arrayIPcLm3EEEEviT0_T1_)
        /*1fac*/ 	.word	0x00000000


	//----- nvinfo : EIATTR_REGCOUNT
	.align		4
.L_1392:
        /*1fb0*/ 	.byte	0x04, 0x2f
        /*1fb2*/ 	.short	(.L_1394 - .L_1393)
	.align		4
.L_1393:
        /*1fb4*/ 	.word	index@(_ZN2at6native29vectorized_elementwise_kernelILi2ENS0_13BinaryFunctorIssbZZZNS0_23logical_xor_kernel_cudaERNS_14TensorIteratorEENKUlvE0_clEvENKUlvE3_clEvEUlssE_EESt5arrayIPcLm3EEEEviT0_T1_)
        /*1fb8*/ 	.word	0x00000020


	//----- nvinfo : EIATTR_FRAME_SIZE
	.align		4
.L_1394:
        /*1fbc*/ 	.byte	0x04, 0x11
        /*1fbe*/ 	.short	(.L_1396 - .L_1395)
	.align		4
.L_1395:
        /*1fc0*/ 	.word	index@(_ZN2at6native29vectorized_elementwise_kernelILi2ENS0_13BinaryFunctorIssbZZZNS0_23logical_xor_kernel_cudaERNS_14TensorIteratorEENKUlvE0_clEvENKUlvE3_clEvEUlssE_EESt5arrayIPcLm3EEEEviT0_T1_)
        /*1fc4*/ 	.word	0x00000000


	//----- nvinfo : EIATTR_REGCOUNT
	.align		4
.L_1396:
        /*1fc8*/ 	.byte	0x04, 0x2f
        /*1fca*/ 	.short	(.L_1398 - .L_1397)
	.align		4
.L_1397:
        /*1fcc*/ 	.word	index@(_ZN2at6native27unrolled_elementwise_kernelINS0_13BinaryFunctorIssbZZZNS0_23logical_xor_kernel_cudaERNS_14TensorIteratorEENKUlvE0_clEvENKUlvE3_clEvEUlssE_EESt5arrayIPcLm3EELi4E23TrivialOffsetCalculatorILi2EjESC_ILi1EjENS0_6memory15LoadWithoutCastENSF_16StoreWithoutCastEEEviT_T0_T2_T3_T4_T5_)
        /*1fd0*/ 	.word	0x0000001e


	//----- nvinfo : EIATTR_FRAME_SIZE
	.align		4
.L_1398:
        /*1fd4*/ 	.byte	0x04, 0x11
        /*1fd6*/ 	.short	(.L_1400 - .L_1399)
	.align		4
.L_1399:
        /*1fd8*/ 	.word	index@(_ZN2at6native27unrolled_elementwise_kernelINS0_13BinaryFunctorIssbZZZNS0_23logical_xor_kernel_cudaERNS_14TensorIteratorEENKUlvE0_clEvENKUlvE3_clEvEUlssE_EESt5arrayIPcLm3EELi4E23TrivialOffsetCalculatorILi2EjESC_ILi1EjENS0_6memory15LoadWithoutCastENSF_16StoreWithoutCastEEEviT_T0_T2_T3_T4_T5_)
        /*1fdc*/ 	.word	0x00000000


	//----- nvinfo : EIATTR_REGCOUNT
	.align		4
.L_1400:
        /*1fe0*/ 	.byte	0x04, 0x2f
        /*1fe2*/ 	.short	(.L_1402 - .L_1401)
	.align		4
.L_1401:
        /*1fe4*/ 	.word	index@(_ZN2at6native18elementwise_kernelILi128ELi4EZNS0_22gpu_kernel_impl_nocastINS0_13BinaryFunctorIssbZZZNS0_23logical_xor_kernel_cudaERNS_14TensorIteratorEENKUlvE0_clEvENKUlvE3_clEvEUlssE_EEEEvRNS_18TensorIteratorBaseERKT_EUliE_EEviT1_)
        /*1fe8*/ 	.word	0x00000012


	//----- nvinfo : EIATTR_FRAME_SIZE
	.align		4
.L_1402:
        /*1fec*/ 	.byte	0x04, 0x11
        /*1fee*/ 	.short	(.L_1404 - .L_1403)
	.align		4
.L_1403:
        /*1ff0*/ 	.word	index@(_ZN2at6native18elementwise_kernelILi128ELi4EZNS0_22gpu_kernel_impl_nocastINS0_13BinaryFunctorIssbZZZNS0_23logical_xor_kernel_cudaERNS_14TensorIteratorEENKUlvE0_clEvENKUlvE3_clEvEUlssE_EEEEvRNS_18TensorIteratorBaseERKT_EUliE_EEviT1_)
        /*1ff4*/ 	.word	0x00000000


	//----- nvinfo : EIATTR_REGCOUNT
	.align		4
.L_1404:
        /*1ff8*/ 	.byte	0x04, 0x2f
        /*1ffa*/ 	.short	(.L_1406 - .L_1405)
	.align		4
.L_1405:
        /*1ffc*/ 	.word	index@(_ZN2at6native27unrolled_elementwise_kernelINS0_13BinaryFunctorIssbZZZNS0_23logical_xor_kernel_cudaERNS_14TensorIteratorEENKUlvE0_clEvENKUlvE3_clEvEUlssE_EESt5arrayIPcLm3EELi4E23TrivialOffsetCalculatorILi2EjESC_ILi1EjENS0_6memory12LoadWithCastILi2EEENSF_13StoreWithCastILi1EEEEEviT_T0_T2_T3_T4_T5_)
        /*2000*/ 	.word	0x0000001f


	//----- nvinfo : EIATTR_FRAME_SIZE
	.align		4
.L_1406:
        /*2004*/ 	.byte	0x04, 0x11
        /*2006*/ 	.short	(.L_1408 - .L_1407)
	.align		4
.L_1407:
        /*2008*/ 	.word	index@(_ZN2at6native27unrolled_elementwise_kernelINS0_13BinaryFunctorIssbZZZNS0_23logical_xor_kernel_cudaERNS_14TensorIteratorEENKUlvE0_clEvENKUlvE3_clEvEUlssE_EESt5arrayIPcLm3EELi4E23TrivialOffsetCalculatorILi2EjESC_ILi1EjENS0_6memory12LoadWithCastILi2EEENSF_13StoreWithCastILi1EEEEEviT_T0_T2_T3_T4_T5_)
        /*200c*/ 	.word	0x00000000


	//----- nvinfo : EIATTR_REGCOUNT
	.align		4
.L_1408:
        /*2010*/ 	.byte	0x04, 0x2f
        /*2012*/ 	.short	(.L_1410 - .L_1409)
	.align		4
.L_1409:
        /*2014*/ 	.word	index@(_ZN2at6native18elementwise_kernelILi128ELi4EZNS0_15gpu_kernel_implINS0_13BinaryFunctorIssbZZZNS0_23logical_xor_kernel_cudaERNS_14TensorIteratorEENKUlvE0_clEvENKUlvE3_clEvEUlssE_EEEEvRNS_18TensorIteratorBaseERKT_EUliE_EEviT1_)
        /*2018*/ 	.word	0x0000001a


	//----- nvinfo : EIATTR_FRAME_SIZE
	.align		4
.L_1410:
        /*201c*/ 	.byte	0x04, 0x11
        /*201e*/ 	.short	(.L_1412 - .L_1411)
	.align		4
.L_1411:
        /*2020*/ 	.word	index@(_ZN2at6native18elementwise_kernelILi128ELi4EZNS0_15gpu_kernel_implINS0_13BinaryFunctorIssbZZZNS0_23logical_xor_kernel_cudaERNS_14TensorIteratorEENKUlvE0_clEvENKUlvE3_clEvEUlssE_EEEEvRNS_18TensorIteratorBaseERKT_EUliE_EEviT1_)
        /*2024*/ 	.word	0x00000000


	//----- nvinfo : EIATTR_REGCOUNT
	.align		4
.L_1412:
        /*2028*/ 	.byte	0x04, 0x2f
        /*202a*/ 	.short	(.L_1414 - .L_1413)
	.align		4
.L_1413:
        /*202c*/ 	.word	index@(_ZN2at6native29vectorized_elementwise_kernelILi8ENS0_13AUnaryFunctorIssbZZZNS0_23logical_xor_kernel_cudaERNS_14TensorIteratorEENKUlvE0_clEvENKUlvE3_clEvEUlssE_EESt5arrayIPcLm2EEEEviT0_T1_)
        /*2030*/ 	.word	0x0000001f


	//----- nvinfo : EIATTR_FRAME_SIZE
	.align		4
.L_1414:
        /*2034*/ 	.byte	0x04, 0x11
        /*2036*/ 	.short	(.L_1416 - .L_1415)
	.align		4
.L_1415:
        /*2038*/ 	.word	index@(_ZN2at6native29vectorized_elementwise_kernelILi8ENS0_13AUnaryFunctorIssbZZZNS0_23logical_xor_kernel_cudaERNS_14TensorIteratorEENKUlvE0_clEvENKUlvE3_clEvEUlssE_EESt5arrayIPcLm2EEEEviT0_T1_)
        /*203c*/ 	.word	0x00000000


	//----- nvinfo : EIATTR_REGCOUNT
	.align		4
.L_1416:
        /*2040*/ 	.byte	0x04, 0x2f
        /*2042*/ 	.short	(.L_1418 - .L_1417)
	.align		4
.L_1417:
        /*2044*/ 	.word	index@(_ZN2at6native29vectorized_elementwise_kernelILi4ENS0_13AUnaryFunctorIssbZZZNS0_23logical_xor_kernel_cudaERNS_14TensorIteratorEENKUlvE0_clEvENKUlvE3_clEvEUlssE_EESt5arrayIPcLm2EEEEviT0_T1_)
        /*2048*/ 	.word	0x0000001f


	//----- nvinfo : EIATTR_FRAME_SIZE
	.align		4
.L_1418:
        /*204c*/ 	.byte	0x04, 0x11
        /*204e*/ 	.short	(.L_1420 - .L_1419)
	.align		4
.L_1419:
        /*2050*/ 	.word	index@(_ZN2at6native29vectorized_elementwise_kernelILi4ENS0_13AUnaryFunctorIssbZZZNS0_23logical_xor_kernel_cudaERNS_14TensorIteratorEENKUlvE0_clEvENKUlvE3_clEvEUlssE_EESt5arrayIPcLm2EEEEviT0_T1_)
        /*2054*/ 	.word	0x00000000


	//----- nvinfo : EIATTR_REGCOUNT
	.align		4
.L_1420:
        /*2058*/ 	.byte	0x04, 0x2f
        /*205a*/ 	.short	(.L_1422 - .L_1421)
	.align		4
.L_1421:
        /*205c*/ 	.word	index@(_ZN2at6native29vectorized_elementwise_kernelILi2ENS0_13AUnaryFunctorIssbZZZNS0_23logical_xor_kernel_cudaERNS_14TensorIteratorEENKUlvE0_clEvENKUlvE3_clEvEUlssE_EESt5arrayIPcLm2EEEEviT0_T1_)
        /*2060*/ 	.word	0x0000001f


	//----- nvinfo : EIATTR_FRAME_SIZE
	.align		4
.L_1422:
        /*2064*/ 	.byte	0x04, 0x11
        /*2066*/ 	.short	(.L_1424 - .L_1423)
	.align		4
.L_1423:
        /*2068*/ 	.word	index@(_ZN2at6native29vectorized_elementwise_kernelILi2ENS0_13AUnaryFunctorIssbZZZNS0_23logical_xor_kernel_cudaERNS_14TensorIteratorEENKUlvE0_clEvENKUlvE3_clEvEUlssE_EESt5arrayIPcLm2EEEEviT0_T1_)
        /*206c*/ 	.word	0x00000000


	//----- nvinfo : EIATTR_REGCOUNT
	.align		4
.L_1424:
        /*2070*/ 	.byte	0x04, 0x2f
        /*2072*/ 	.short	(.L_1426 - .L_1425)
	.align		4
.L_1425:
        /*2074*/ 	.word	index@(_ZN2at6native27unrolled_elementwise_kernelINS0_13AUnaryFunctorIssbZZZNS0_23logical_xor_kernel_cudaERNS_14TensorIteratorEENKUlvE0_clEvENKUlvE3_clEvEUlssE_EESt5arrayIPcLm2EELi4E23TrivialOffsetCalculatorILi1EjESD_NS0_6memory15LoadWithoutCastENSE_16StoreWithoutCastEEEviT_T0_T2_T3_T4_T5_)
        /*2078*/ 	.word	0x00000016


	//----- nvinfo : EIATTR_FRAME_SIZE
	.align		4
.L_1426:
        /*207c*/ 	.byte	0x04, 0x11
        /*207e*/ 	.short	(.L_1428 - .L_1427)
	.align		4
.L_1427:
        /*2080*/ 	.word	index@(_ZN2at6native27unrolled_elementwise_kernelINS0_13AUnaryFunctorIssbZZZNS0_23logical_xor_kernel_cudaERNS_14TensorIteratorEENKUlvE0_clEvENKUlvE3_clEvEUlssE_EESt5arrayIPcLm2EELi4E23TrivialOffsetCalculatorILi1EjESD_NS0_6memory15LoadWithoutCastENSE_16StoreWithoutCastEEEviT_T0_T2_T3_T4_T5_)
        /*2084*/ 	.word	0x00000000


	//----- nvinfo : EIATTR_REGCOUNT
	.align		4
.L_1428:
        /*2088*/ 	.byte	0x04, 0x2f
        /*208a*/ 	.short	(.L_1430 - .L_1429)
	.align		4
.L_1429:
        /*208c*/ 	.word	index@(_ZN2at6native18elementwise_kernelILi128ELi4EZNS0_22gpu_kernel_impl_nocastINS0_13AUnaryFunctorIssbZZZNS0_23logical_xor_kernel_cudaERNS_14TensorIteratorEENKUlvE0_clEvENKUlvE3_clEvEUlssE_EEEEvRNS_18TensorIteratorBaseERKT_EUliE_EEviT1_)
        /*2090*/ 	.word	0x00000012


	//----- nvinfo : EIATTR_FRAME_SIZE
	.align		4
.L_1430:
        /*2094*/ 	.byte	0x04, 0x11
        /*2096*/ 	.short	(.L_1432 - .L_1431)
	.align		4
.L_1431:
        /*2098*/ 	.word	index@(_ZN2at6native18elementwise_kernelILi128ELi4EZNS0_22gpu_kernel_impl_nocastINS0_13AUnaryFunctorIssbZZZNS0_23logical_xor_kernel_cudaERNS_14TensorIteratorEENKUlvE0_clEvENKUlvE3_clEvEUlssE_EEEEvRNS_18TensorIteratorBaseERKT_EUliE_EEviT1_)
        /*209c*/ 	.word	0x00000000


	//----- nvinfo : EIATTR_REGCOUNT
	.align		4
.L_1432:
        /*20a0*/ 	.byte	0x04, 0x2f
        /*20a2*/ 	.short	(.L_1434 - .L_1433)
	.align		4
.L_1433:
        /*20a4*/ 	.word	index@(_ZN2at6native27unrolled_elementwise_kernelINS0_13AUnaryFunctorIssbZZZNS0_23logical_xor_kernel_cudaERNS_14TensorIteratorEENKUlvE0_clEvENKUlvE3_clEvEUlssE_EESt5arrayIPcLm2EELi4E23TrivialOffsetCalculatorILi1EjESD_NS0_6memory12LoadWithCastILi1EEENSE_13StoreWithCastILi1EEEEEviT_T0_T2_T3_T4_T5_)
        /*20a8*/ 	.word	0x0000001c


	//----- nvinfo : EIATTR_FRAME_SIZE
	.align		4
.L_1434:
        /*20ac*/ 	.byte	0x04, 0x11
        /*20ae*/ 	.short	(.L_1436 - .L_1435)
	.align		4
.L_1435:
        /*20b0*/ 	.word	index@(_ZN2at6native27unrolled_elementwise_kernelINS0_13AUnaryFunctorIssbZZZNS0_23logical_xor_kernel_cudaERNS_14TensorIteratorEENKUlvE0_clEvENKUlvE3_clEvEUlssE_EESt5arrayIPcLm2EELi4E23TrivialOffsetCalculatorILi1EjESD_NS0_6memory12LoadWithCastILi1EEENSE_13StoreWithCastILi1EEEEEviT_T0_T2_T3_T4_T5_)
        /*20b4*/ 	.word	0x00000000


	//----- nvinfo : EIATTR_REGCOUNT
	.align		4
.L_1436:
        /*20b8*/ 	.byte	0x04, 0x2f
        /*20ba*/ 	.short	(.L_1438 - .L_1437)
	.align		4
.L_1437:
        /*20bc*/ 	.word	index@(_ZN2at6native18elementwise_kernelILi128ELi4EZNS0_15gpu_kernel_implINS0_13AUnaryFunctorIssbZZZNS0_23logical_xor_kernel_cudaERNS_14TensorIteratorEENKUlvE0_clEvENKUlvE3_clEvEUlssE_EEEEvRNS_18TensorIteratorBaseERKT_EUliE_EEviT1_)
        /*20c0*/ 	.word	0x0000001a


	//----- nvinfo : EIATTR_FRAME_SIZE
	.align		4
.L_1438:
        /*20c4*/ 	.byte	0x04, 0x11
        /*20c6*/ 	.short	(.L_1440 - .L_1439)
	.align		4
.L_1439:
        /*20c8*/ 	.word	index@(_ZN2at6native18elementwise_kernelILi128ELi4EZNS0_15gpu_kernel_implINS0_13AUnaryFunctorIssbZZZNS0_23logical_xor_kernel_cudaERNS_14TensorIteratorEENKUlvE0_clEvENKUlvE3_clEvEUlssE_EEEEvRNS_18TensorIteratorBaseERKT_EUliE_EEviT1_)
        /*20cc*/ 	.word	0x00000000


	//----- nvinfo : EIATTR_REGCOUNT
	.align		4
.L_1440:
        /*20d0*/ 	.byte	0x04, 0x2f
        /*20d2*/ 	.short	(.L_1442 - .L_1441)
	.align		4
.L_1441:
        /*20d4*/ 	.word	index@(_ZN2at6native29vectorized_elementwise_kernelILi8ENS0_13BinaryFunctorIddbZZZNS0_23logical_xor_kernel_cudaERNS_14TensorIteratorEENKUlvE0_clEvENKUlvE4_clEvEUlddE_EESt5arrayIPcLm3EEEEviT0_T1_)
        /*20d8*/ 	.word	0x00000020


	//----- nvinfo : EIATTR_FRAME_SIZE
	.align		4
.L_1442:
        /*20dc*/ 	.byte	0x04, 0x11
        /*20de*/ 	.short	(.L_1444 - .L_1443)
	.align		4
.L_1443:
        /*20e0*/ 	.word	index@(_ZN2at6native29vectorized_elementwise_kernelILi8ENS0_13BinaryFunctorIddbZZZNS0_23logical_xor_kernel_cudaERNS_14TensorIteratorEENKUlvE0_clEvENKUlvE4_clEvEUlddE_EESt5arrayIPcLm3EEEEviT0_T1_)
        /*20e4*/ 	.word	0x00000000


	//----- nvinfo : EIATTR_REGCOUNT
	.align		4
.L_1444:
        /*20e8*/ 	.byte	0x04, 0x2f
        /*20ea*/ 	.short	(.L_1446 - .L_1445)
	.align		4
.L_1445:
        /*20ec*/ 	.word	index@(_ZN2at6native29vectorized_elementwise_kernelILi4ENS0_13BinaryFunctorIddbZZZNS0_23logical_xor_kernel_cudaERNS_14TensorIteratorEENKUlvE0_clEvENKUlvE4_clEvEUlddE_EESt5arrayIPcLm3EEEEviT0_T1_)
        /*20f0*/ 	.word	0x00000022


	//----- nvinfo : EIATTR_FRAME_SIZE
	.align		4
.L_1446:
        /*20f4*/ 	.byte	0x04, 0x11
        /*20f6*/ 	.short	(.L_1448 - .L_1447)
	.align		4
.L_1447:
        /*20f8*/ 	.word	index@(_ZN2at6native29vectorized_elementwise_kernelILi4ENS0_13BinaryFunctorIddbZZZNS0_23logical_xor_kernel_cudaERNS_14TensorIteratorEENKUlvE0_clEvENKUlvE4_clEvEUlddE_EESt5arrayIPcLm3EEEEviT0_T1_)
        /*20fc*/ 	.word	0x00000000


	//----- nvinfo : EIATTR_REGCOUNT
	.align		4
.L_1448:
        /*2100*/ 	.byte	0x04, 0x2f
        /*2102*/ 	.short	(.L_1450 - .L_1449)
	.align		4
.L_1449:
        /*2104*/ 	.word	index@(_ZN2at6native29vectorized_elementwise_kernelILi2ENS0_13BinaryFunctorIddbZZZNS0_23logical_xor_kernel_cudaERNS_14TensorIteratorEENKUlvE0_clEvENKUlvE4_clEvEUlddE_EESt5arrayIPcLm3EEEEviT0_T1_)
        /*2108*/ 	.word	0x00000020


	//----- nvinfo : EIATTR_FRAME_SIZE
	.align		4
.L_1450:
        /*210c*/ 	.byte	0x04, 0x11
        /*210e*/ 	.short	(.L_1452 - .L_1451)
	.align		4
.L_1451:
        /*2110*/ 	.word	index@(_ZN2at6native29vectorized_elementwise_kernelILi2ENS0_13BinaryFunctorIddbZZZNS0_23logical_xor_kernel_cudaERNS_14TensorIteratorEENKUlvE0_clEvENKUlvE4_clEvEUlddE_EESt5arrayIPcLm3EEEEviT0_T1_)
        /*2114*/ 	.word	0x00000000


	//----- nvinfo : EIATTR_REGCOUNT
	.align		4
.L_1452:
        /*2118*/ 	.byte	0x04, 0x2f
        /*211a*/ 	.short	(.L_1454 - .L_1453)
	.align		4
.L_1453:
        /*211c*/ 	.word	index@(_ZN2at6native27unrolled_elementwise_kernelINS0_13BinaryFunctorIddbZZZNS0_23logical_xor_kernel_cudaERNS_14TensorIteratorEENKUlvE0_clEvENKUlvE4_clEvEUlddE_EESt5arrayIPcLm3EELi4E23TrivialOffsetCalculatorILi2EjESC_ILi1EjENS0_6memory15LoadWithoutCastENSF_16StoreWithoutCastEEEviT_T0_T2_T3_T4_T5_)
        /*2120*/ 	.word	0x00000018


	//----- nvinfo : EIATTR_FRAME_SIZE
	.align		4
.L_1454:
        /*2124*/ 	.byte	0x04, 0x11
        /*2126*/ 	.short	(.L_1456 - .L_1455)
	.align		4
.L_1455:
        /*2128*/ 	.word	index@(_ZN2at6native27unrolled_elementwise_kernelINS0_13BinaryFunctorIddbZZZNS0_23logical_xor_kernel_cudaERNS_14TensorIteratorEENKUlvE0_clEvENKUlvE4_clEvEUlddE_EESt5arrayIPcLm3EELi4E23TrivialOffsetCalculatorILi2EjESC_ILi1EjENS0_6memory15LoadWithoutCastENSF_16StoreWithoutCastEEEviT_T0_T2_T3_T4_T5_)
        /*212c*/ 	.word	0x00000000


	//----- nvinfo : EIATTR_REGCOUNT
	.align		4
.L_1456:
        /*2130*/ 	.byte	0x04, 0x2f
        /*2132*/ 	.short	(.L_1458 - .L_1457)
	.align		4
.L_1457:
        /*2134*/ 	.word	index@(_ZN2at6native18elementwise_kernelILi128ELi4EZNS0_22gpu_kernel_impl_nocastINS0_13BinaryFunctorIddbZZZNS0_23logical_xor_kernel_cudaERNS_14TensorIteratorEENKUlvE0_clEvENKUlvE4_clEvEUlddE_EEEEvRNS_18TensorIteratorBaseERKT_EUliE_EEviT1_)
        /*2138*/ 	.word	0x00000012


	//----- nvinfo : EIATTR_FRAME_SIZE
	.align		4
.L_1458:
        /*213c*/ 	.byte	0x04, 0x11
        /*213e*/ 	.short	(.L_1460 - .L_1459)
	.align		4
.L_1459:
        /*2140*/ 	.word	index@(_ZN2at6native18elementwise_kernelILi128ELi4EZNS0_22gpu_kernel_impl_nocastINS0_13BinaryFunctorIddbZZZNS0_23logical_xor_kernel_cudaERNS_14TensorIteratorEENKUlvE0_clEvENKUlvE4_clEvEUlddE_EEEEvRNS_18TensorIteratorBaseERKT_EUliE_EEviT1_)
        /*2144*/ 	.word	0x00000000


	//----- nvinfo : EIATTR_REGCOUNT
	.align		4
.L_1460:
        /*2148*/ 	.byte	0x04, 0x2f
        /*214a*/ 	.short	(.L_1462 - .L_1461)
	.align		4
.L_1461:
        /*214c*/ 	.word	index@(_ZN2at6native27unrolled_elementwise_kernelINS0_13BinaryFunctorIddbZZZNS0_23logical_xor_kernel_cudaERNS_14TensorIteratorEENKUlvE0_clEvENKUlvE4_clEvEUlddE_EESt5arrayIPcLm3EELi4E23TrivialOffsetCalculatorILi2EjESC_ILi1EjENS0_6memory12LoadWithCastILi2EEENSF_13StoreWithCastILi1EEEEEviT_T0_T2_T3_T4_T5_)
        /*2150*/ 	.word	0x00000028


	//----- nvinfo : EIATTR_FRAME_SIZE
	.align		4
.L_1462:
        /*2154*/ 	.byte	0x04, 0x11
        /*2156*/ 	.short	(.L_1464 - .L_1463)
	.align		4
.L_1463:
        /*2158*/ 	.word	index@(_ZN2at6native27unrolled_elementwise_kernelINS0_13BinaryFunctorIddbZZZNS0_23logical_xor_kernel_cudaERNS_14TensorIteratorEENKUlvE0_clEvENKUlvE4_clEvEUlddE_EESt5arrayIPcLm3EELi4E23TrivialOffsetCalculatorILi2EjESC_ILi1EjENS0_6memory12LoadWithCastILi2EEENSF_13StoreWithCastILi1EEEEEviT_T0_T2_T3_T4_T5_)
        /*215c*/ 	.word	0x00000000


	//----- nvinfo : EIATTR_REGCOUNT
	.align		4
.L_1464:
        /*2160*/ 	.byte	0x04, 0x2f
        /*2162*/ 	.short	(.L_1466 - .L_1465)
	.align		4
.L_1465:
        /*2164*/ 	.word	index@(_ZN2at6native18elementwise_kernelILi128ELi4EZNS0_15gpu_kernel_implINS0_13BinaryFunctorIddbZZZNS0_23logical_xor_kernel_cudaERNS_14TensorIteratorEENKUlvE0_clEvENKUlvE4_clEvEUlddE_EEEEvRNS_18TensorIteratorBaseERKT_EUliE_EEviT1_)
        /*2168*/ 	.word	0x0000001c


	//----- nvinfo : EIATTR_FRAME_SIZE
	.align		4
.L_1466:
        /*216c*/ 	.byte	0x04, 0x11
        /*216e*/ 	.short	(.L_1468 - .L_1467)
	.align		4
.L_1467:
        /*2170*/ 	.word	index@(_ZN2at6native18elementwise_kernelILi128ELi4EZNS0_15gpu_kernel_implINS0_13BinaryFunctorIddbZZZNS0_23logical_xor_kernel_cudaERNS_14TensorIteratorEENKUlvE0_clEvENKUlvE4_clEvEUlddE_EEEEvRNS_18TensorIteratorBaseERKT_EUliE_EEviT1_)
        /*2174*/ 	.word	0x00000000


	//----- nvinfo : EIATTR_REGCOUNT
	.align		4
.L_1468:
        /*2178*/ 	.byte	0x04, 0x2f
        /*217a*/ 	.short	(.L_1470 - .L_1469)
	.align		4
.L_1469:
        /*217c*/ 	.word	index@(_ZN2at6native29vectorized_elementwise_kernelILi8ENS0_13AUnaryFunctorIddbZZZNS0_23logical_xor_kernel_cudaERNS_14TensorIteratorEENKUlvE0_clEvENKUlvE4_clEvEUlddE_EESt5arrayIPcLm2EEEEviT0_T1_)
        /*2180*/ 	.word	0x00000020


	//----- nvinfo : EIATTR_FRAME_SIZE
	.align		4
.L_1470:
        /*2184*/ 	.byte	0x04, 0x11
        /*2186*/ 	.short	(.L_1472 - .L_1471)
	.align		4
.L_1471:
        /*2188*/ 	.word	index@(_ZN2at6native29vectorized_elementwise_kernelILi8ENS0_13AUnaryFunctorIddbZZZNS0_23logical_xor_kernel_cudaERNS_14TensorIteratorEENKUlvE0_clEvENKUlvE4_clEvEUlddE_EESt5arrayIPcLm2EEEEviT0_T1_)
        /*218c*/ 	.word	0x00000000


	//----- nvinfo : EIATTR_REGCOUNT
	.align		4
.L_1472:
        /*2190*/ 	.byte	0x04, 0x2f
        /*2192*/ 	.short	(.L_1474 - .L_1473)
	.align		4
.L_1473:
        /*2194*/ 	.word	index@(_ZN2at6native29vectorized_elementwise_kernelILi4ENS0_13AUnaryFunctorIddbZZZNS0_23logical_xor_kernel_cudaERNS_14TensorIteratorEENKUlvE0_clEvENKUlvE4_clEvEUlddE_EESt5arrayIPcLm2EEEEviT0_T1_)
        /*2198*/ 	.word	0x00000020


	//----- nvinfo : EIATTR_FRAME_SIZE
	.align		4
.L_1474:
        /*219c*/ 	.byte	0x04, 0x11
        /*219e*/ 	.short	(.L_1476 - .L_1475)
	.align		4
.L_1475:
        /*21a0*/ 	.word	index@(_ZN2at6native29vectorized_elementwise_kernelILi4ENS0_13AUnaryFunctorIddbZZZNS0_23logical_xor_kernel_cudaERNS_14TensorIteratorEENKUlvE0_clEvENKUlvE4_clEvEUlddE_EESt5arrayIPcLm2EEEEviT0_T1_)
        /*21a4*/ 	.word	0x00000000


	//----- nvinfo : EIATTR_REGCOUNT
	.align		4
.L_1476:
        /*21a8*/ 	.byte	0x04, 0x2f
        /*21aa*/ 	.short	(.L_1478 - .L_1477)
	.align		4
.L_1477:
        /*21ac*/ 	.word	index@(_ZN2at6native29vectorized_elementwise_kernelILi2ENS0_13AUnaryFunctorIddbZZZNS0_23logical_xor_kernel_cudaERNS_14TensorIteratorEENKUlvE0_clEvENKUlvE4_clEvEUlddE_EESt5arrayIPcLm2EEEEviT0_T1_)
        /*21b0*/ 	.word	0x00000020


	//----- nvinfo : EIATTR_FRAME_SIZE
	.align		4
.L_1478:
        /*21b4*/ 	.byte	0x04, 0x11
        /*21b6*/ 	.short	(.L_1480 - .L_1479)
	.align		4
.L_1479:
        /*21b8*/ 	.word	index@(_ZN2at6native29vectorized_elementwise_kernelILi2ENS0_13AUnaryFunctorIddbZZZNS0_23logical_xor_kernel_cudaERNS_14TensorIteratorEENKUlvE0_clEvENKUlvE4_clEvEUlddE_EESt5arrayIPcLm2EEEEviT0_T1_)
        /*21bc*/ 	.word	0x00000000


	//----- nvinfo : EIATTR_REGCOUNT
	.align		4
.L_1480:
        /*21c0*/ 	.byte	0x04, 0x2f
        /*21c2*/ 	.short	(.L_1482 - .L_1481)
	.align		4
.L_1481:
        /*21c4*/ 	.word	index@(_ZN2at6native27unrolled_elementwise_kernelINS0_13AUnaryFunctorIddbZZZNS0_23logical_xor_kernel_cudaERNS_14TensorIteratorEENKUlvE0_clEvENKUlvE4_clEvEUlddE_EESt5arrayIPcLm2EELi4E23TrivialOffsetCalculatorILi1EjESD_NS0_6memory15LoadWithoutCastENSE_16StoreWithoutCastEEEviT_T0_T2_T3_T4_T5_)
        /*21c8*/ 	.word	0x00000016


	//----- nvinfo : EIATTR_FRAME_SIZE
	.align		4
.L_1482:
        /*21cc*/ 	.byte	0x04, 0x11
        /*21ce*/ 	.short	(.L_1484 - .L_1483)
	.align		4
.L_1483:
        /*21d0*/ 	.word	index@(_ZN2at6native27unrolled_elementwise_kernelINS0_13AUnaryFunctorIddbZZZNS0_23logical_xor_kernel_cudaERNS_14TensorIteratorEENKUlvE0_clEvENKUlvE4_clEvEUlddE_EESt5arrayIPcLm2EELi4E23TrivialOffsetCalculatorILi1EjESD_NS0_6memory15LoadWithoutCastENSE_16StoreWithoutCastEEEviT_T0_T2_T3_T4_T5_)
        /*21d4*/ 	.word	0x00000000


	//----- nvinfo : EIATTR_REGCOUNT
	.align		4
.L_1484:
        /*21d8*/ 	.byte	0x04, 0x2f
        /*21da*/ 	.short	(.L_1486 - .L_1485)
	.align		4
.L_1485:
        /*21dc*/ 	.word	index@(_ZN2at6native18elementwise_kernelILi128ELi4EZNS0_22gpu_kernel_impl_nocastINS0_13AUnaryFunctorIddbZZZNS0_23logical_xor_kernel_cudaERNS_14TensorIteratorEENKUlvE0_clEvENKUlvE4_clEvEUlddE_EEEEvRNS_18TensorIteratorBaseERKT_EUliE_EEviT1_)
        /*21e0*/ 	.word	0x00000012


	//----- nvinfo : EIATTR_FRAME_SIZE
	.align		4
.L_1486:
        /*21e4*/ 	.byte	0x04, 0x11
        /*21e6*/ 	.short	(.L_1488 - .L_1487)
	.align		4
.L_1487:
        /*21e8*/ 	.word	index@(_ZN2at6native18elementwise_kernelILi128ELi4EZNS0_22gpu_kernel_impl_nocastINS0_13AUnaryFunctorIddbZZZNS0_23logical_xor_kernel_cudaERNS_14TensorIteratorEENKUlvE0_clEvENKUlvE4_clEvEUlddE_EEEEvRNS_18TensorIteratorBaseERKT_EUliE_EEviT1_)
        /*21ec*/ 	.word	0x00000000


	//----- nvinfo : EIATTR_REGCOUNT
	.align		4
.L_1488:
        /*21f0*/ 	.byte	0x04, 0x2f
        /*21f2*/ 	.short	(.L_1490 - .L_1489)
	.align		4
.L_1489:
        /*21f4*/ 	.word	index@(_ZN2at6native27unrolled_elementwise_kernelINS0_13AUnaryFunctorIddbZZZNS0_23logical_xor_kernel_cudaERNS_14TensorIteratorEENKUlvE0_clEvENKUlvE4_clEvEUlddE_EESt5arrayIPcLm2EELi4E23TrivialOffsetCalculatorILi1EjESD_NS0_6memory12LoadWithCastILi1EEENSE_13StoreWithCastILi1EEEEEviT_T0_T2_T3_T4_T5_)
        /*21f8*/ 	.word	0x00000020


	//----- nvinfo : EIATTR_FRAME_SIZE
	.align		4
.L_1490:
        /*21fc*/ 	.byte	0x04, 0x11
        /*21fe*/ 	.short	(.L_1492 - .L_1491)
	.align		4
.L_1491:
        /*2200*/ 	.word	index@(_ZN2at6native27unrolled_elementwise_kernelINS0_13AUnaryFunctorIddbZZZNS0_23logical_xor_kernel_cudaERNS_14TensorIteratorEENKUlvE0_clEvENKUlvE4_clEvEUlddE_EESt5arrayIPcLm2EELi4E23TrivialOffsetCalculatorILi1EjESD_NS0_6memory12LoadWithCastILi1EEENSE_13StoreWithCastILi1EEEEEviT_T0_T2_T3_T4_T5_)
        /*2204*/ 	.word	0x00000000


	//----- nvinfo : EIATTR_REGCOUNT
	.align		4
.L_1492:
        /*2208*/ 	.byte	0x04, 0x2f
        /*220a*/ 	.short	(.L_1494 - .L_1493)
	.align		4
.L_1493:
        /*220c*/ 	.word	index@(_ZN2at6native18elementwise_kernelILi128ELi4EZNS0_15gpu_kernel_implINS0_13AUnaryFunctorIddbZZZNS0_23logical_xor_kernel_cudaERNS_14TensorIteratorEENKUlvE0_clEvENKUlvE4_clEvEUlddE_EEEEvRNS_18TensorIteratorBaseERKT_EUliE_EEviT1_)
        /*2210*/ 	.word	0x0000001a


	//----- nvinfo : EIATTR_FRAME_SIZE
	.align		4
.L_1494:
        /*2214*/ 	.byte	0x04, 0x11
        /*2216*/ 	.short	(.L_1496 - .L_1495)
	.align		4
.L_1495:
        /*2218*/ 	.word	index@(_ZN2at6native18elementwise_kernelILi128ELi4EZNS0_15gpu_kernel_implINS0_13AUnaryFunctorIddbZZZNS0_23logical_xor_kernel_cudaERNS_14TensorIteratorEENKUlvE0_clEvENKUlvE4_clEvEUlddE_EEEEvRNS_18TensorIteratorBaseERKT_EUliE_EEviT1_)
        /*221c*/ 	.word	0x00000000


	//----- nvinfo : EIATTR_REGCOUNT
	.align		4
.L_1496:
        /*2220*/ 	.byte	0x04, 0x2f
        /*2222*/ 	.short	(.L_1498 - .L_1497)
	.align		4
.L_1497:
        /*2224*/ 	.word	index@(_ZN2at6native29vectorized_elementwise_kernelILi8ENS0_13BinaryFunctorIffbZZZNS0_23logical_xor_kernel_cudaERNS_14TensorIteratorEENKUlvE0_clEvENKUlvE5_clEvEUlffE_EESt5arrayIPcLm3EEEEviT0_T1_)
        /*2228*/ 	.word	0x00000020


	//----- nvinfo : EIATTR_FRAME_SIZE
	.align		4
.L_1498:
        /*222c*/ 	.byte	0x04, 0x11
        /*222e*/ 	.short	(.L_1500 - .L_1499)
	.align		4
.L_1499:
        /*2230*/ 	.word	index@(_ZN2at6native29vectorized_elementwise_kernelILi8ENS0_13BinaryFunctorIffbZZZNS0_23logical_xor_kernel_cudaERNS_14TensorIteratorEENKUlvE0_clEvENKUlvE5_clEvEUlffE_EESt5arrayIPcLm3EEEEviT0_T1_)
        /*2234*/ 	.word	0x00000000


	//----- nvinfo : EIATTR_REGCOUNT
	.align		4
.L_1500:
        /*2238*/ 	.byte	0x04, 0x2f
        /*223a*/ 	.short	(.L_1502 - .L_1501)
	.align		4
.L_1501:
        /*223c*/ 	.word	index@(_ZN2at6native29vectorized_elementwise_kernelILi4ENS0_13BinaryFunctorIffbZZZNS0_23logical_xor_kernel_cudaERNS_14TensorIteratorEENKUlvE0_clEvENKUlvE5_clEvEUlffE_EESt5arrayIPcLm3EEEEviT0_T1_)
        /*2240*/ 	.word	0x00000020


	//----- nvinfo : EIATTR_FRAME_SIZE
	.align		4
.L_1502:
        /*2244*/ 	.byte	0x04, 0x11
        /*2246*/ 	.short	(.L_1504 - .L_1503)
	.align		4
.L_1503:
        /*2248*/ 	.word	index@(_ZN2at6native29vectorized_elementwise_kernelILi4ENS0_13BinaryFunctorIffbZZZNS0_23logical_xor_kernel_cudaERNS_14TensorIteratorEENKUlvE0_clEvENKUlvE5_clEvEUlffE_EESt5arrayIPcLm3EEEEviT0_T1_)
        /*224c*/ 	.word	0x00000000


	//----- nvinfo : EIATTR_REGCOUNT
	.align		4
.L_1504:
        /*2250*/ 	.byte	0x04, 0x2f
        /*2252*/ 	.short	(.L_1506 - .L_1505)
	.align		4
.L_1505:
        /*2254*/ 	.word	index@(_ZN2at6native29vectorized_elementwise_kernelILi2ENS0_13BinaryFunctorIffbZZZNS0_23logical_xor_kernel_cudaERNS_14TensorIteratorEENKUlvE0_clEvENKUlvE5_clEvEUlffE_EESt5arrayIPcLm3EEEEviT0_T1_)
        /*2258*/ 	.word	0x00000020


	//----- nvinfo : EIATTR_FRAME_SIZE
	.align		4
.L_1506:
        /*225c*/ 	.byte	0x04, 0x11
        /*225e*/ 	.short	(.L_1508 - .L_1507)
	.align		4
.L_1507:
        /*2260*/ 	.word	index@(_ZN2at6native29vectorized_elementwise_kernelILi2ENS0_13BinaryFunctorIffbZZZNS0_23logical_xor_kernel_cudaERNS_14TensorIteratorEENKUlvE0_clEvENKUlvE5_clEvEUlffE_EESt5arrayIPcLm3EEEEviT0_T1_)
        /*2264*/ 	.word	0x00000000


	//----- nvinfo : EIATTR_REGCOUNT
	.align		4
.L_1508:
        /*2268*/ 	.byte	0x04, 0x2f
        /*226a*/ 	.short	(.L_1510 - .L_1509)
	.align		4
.L_1509:
        /*226c*/ 	.word	index@(_ZN2at6native27unrolled_elementwise_kernelINS0_13BinaryFunctorIffbZZZNS0_23logical_xor_kernel_cudaERNS_14TensorIteratorEENKUlvE0_clEvENKUlvE5_clEvEUlffE_EESt5arrayIPcLm3EELi4E23TrivialOffsetCalculatorILi2EjESC_ILi1EjENS0_6memory15LoadWithoutCastENSF_16StoreWithoutCastEEEviT_T0_T2_T3_T4_T5_)
        /*2270*/ 	.word	0x0000001e


	//----- nvinfo : EIATTR_FRAME_SIZE
	.align		4
.L_1510:
        /*2274*/ 	.byte	0x04, 0x11
        /*2276*/ 	.short	(.L_1512 - .L_1511)
	.align		4
.L_1511:
        /*2278*/ 	.word	index@(_ZN2at6native27unrolled_elementwise_kernelINS0_13BinaryFunctorIffbZZZNS0_23logical_xor_kernel_cudaERNS_14TensorIteratorEENKUlvE0_clEvENKUlvE5_clEvEUlffE_EESt5arrayIPcLm3EELi4E23TrivialOffsetCalculatorILi2EjESC_ILi1EjENS0_6memory15LoadWithoutCastENSF_16StoreWithoutCastEEEviT_T0_T2_T3_T4_T5_)
        /*227c*/ 	.word	0x00000000


	//----- nvinfo : EIATTR_REGCOUNT
	.align		4
.L_1512:
        /*2280*/ 	.byte	0x04, 0x2f
        /*2282*/ 	.short	(.L_1514 - .L_1513)
	.align		4
.L_1513:
        /*2284*/ 	.word	index@(_ZN2at6native18elementwise_kernelILi128ELi4EZNS0_22gpu_kernel_impl_nocastINS0_13BinaryFunctorIffbZZZNS0_23logical_xor_kernel_cudaERNS_14TensorIteratorEENKUlvE0_clEvENKUlvE5_clEvEUlffE_EEEEvRNS_18TensorIteratorBaseERKT_EUliE_EEviT1_)
        /*2288*/ 	.word	0x00000012


	//----- nvinfo : EIATTR_FRAME_SIZE
	.align		4
.L_1514:
        /*228c*/ 	.byte	0x04, 0x11
        /*228e*/ 	.short	(.L_1516 - .L_1515)
	.align		4
.L_1515:
        /*2290*/ 	.word	index@(_ZN2at6native18elementwise_kernelILi128ELi4EZNS0_22gpu_kernel_impl_nocastINS0_13BinaryFunctorIffbZZZNS0_23logical_xor_kernel_cudaERNS_14TensorIteratorEENKUlvE0_clEvENKUlvE5_clEvEUlffE_EEEEvRNS_18TensorIteratorBaseERKT_EUliE_EEviT1_)
        /*2294*/ 	.word	0x00000000


	//----- nvinfo : EIATTR_REGCOUNT
	.align		4
.L_1516:
        /*2298*/ 	.byte	0x04, 0x2f
        /*229a*/ 	.short	(.L_1518 - .L_1517)
	.align		4
.L_1517:
        /*229c*/ 	.word	index@(_ZN2at6native27unrolled_elementwise_kernelINS0_13BinaryFunctorIffbZZZNS0_23logical_xor_kernel_cudaERNS_14TensorIteratorEENKUlvE0_clEvENKUlvE5_clEvEUlffE_EESt5arrayIPcLm3EELi4E23TrivialOffsetCalculatorILi2EjESC_ILi1EjENS0_6memory12LoadWithCastILi2EEENSF_13StoreWithCastILi1EEEEEviT_T0_T2_T3_T4_T5_)
        /*22a0*/ 	.word	0x0000001f


	//----- nvinfo : EIATTR_FRAME_SIZE
	.align		4
.L_1518:
        /*22a4*/ 	.byte	0x04, 0x11
        /*22a6*/ 	.short	(.L_1520 - .L_1519)
	.align		4
.L_1519:
        /*22a8*/ 	.word	index@(_ZN2at6native27unrolled_elementwise_kernelINS0_13BinaryFunctorIffbZZZNS0_23logical_xor_kernel_cudaERNS_14TensorIteratorEENKUlvE0_clEvENKUlvE5_clEvEUlffE_EESt5arrayIPcLm3EELi4E23TrivialOffsetCalculatorILi2EjESC_ILi1EjENS0_6memory12LoadWithCastILi2EEENSF_13StoreWithCastILi1EEEEEviT_T0_T2_T3_T4_T5_)
        /*22ac*/ 	.word	0x00000000


	//----- nvinfo : EIATTR_REGCOUNT
	.align		4
.L_1520:
        /*22b0*/ 	.byte	0x04, 0x2f
        /*22b2*/ 	.short	(.L_1522 - .L_1521)
	.align		4
.L_1521:
        /*22b4*/ 	.word	index@(_ZN2at6native18elementwise_kernelILi128ELi4EZNS0_15gpu_kernel_implINS0_13BinaryFunctorIffbZZZNS0_23logical_xor_kernel_cudaERNS_14TensorIteratorEENKUlvE0_clEvENKUlvE5_clEvEUlffE_EEEEvRNS_18TensorIteratorBaseERKT_EUliE_EEviT1_)
        /*22b8*/ 	.word	0x0000001a


	//----- nvinfo : EIATTR_FRAME_SIZE
	.align		4
.L_1522:
        /*22bc*/ 	.byte	0x04, 0x11
        /*22be*/ 	.short	(.L_1524 - .L_1523)
	.align		4
.L_1523:
        /*22c0*/ 	.word	index@(_ZN2at6native18elementwise_kernelILi128ELi4EZNS0_15gpu_kernel_implINS0_13BinaryFunctorIffbZZZNS0_23logical_xor_kernel_cudaERNS_14TensorIteratorEENKUlvE0_clEvENKUlvE5_clEvEUlffE_EEEEvRNS_18TensorIteratorBaseERKT_EUliE_EEviT1_)
        /*22c4*/ 	.word	0x00000000


	//----- nvinfo : EIATTR_REGCOUNT
	.align		4
.L_1524:
        /*22c8*/ 	.byte	0x04, 0x2f
        /*22ca*/ 	.short	(.L_1526 - .L_1525)
	.align		4
.L_1525:
        /*22cc*/ 	.word	index@(_ZN2at6native29vectorized_elementwise_kernelILi8ENS0_13AUnaryFunctorIffbZZZNS0_23logical_xor_kernel_cudaERNS_14TensorIteratorEENKUlvE0_clEvENKUlvE5_clEvEUlffE_EESt5arrayIPcLm2EEEEviT0_T1_)
        /*22d0*/ 	.word	0x00000020


	//----- nvinfo : EIATTR_FRAME_SIZE
	.align		4
.L_1526:
        /*22d4*/ 	.byte	0x04, 0x11
        /*22d6*/ 	.short	(.L_1528 - .L_1527)
	.align		4
.L_1527:
        /*22d8*/ 	.word	index@(_ZN2at6native29vectorized_elementwise_kernelILi8ENS0_13AUnaryFunctorIffbZZZNS0_23logical_xor_kernel_cudaERNS_14TensorIteratorEENKUlvE0_clEvENKUlvE5_clEvEUlffE_EESt5arrayIPcLm2EEEEviT0_T1_)
        /*22dc*/ 	.word	0x00000000


	//----- nvinfo : EIATTR_REGCOUNT
	.align		4
.L_1528:
        /*22e0*/ 	.byte	0x04, 0x2f
        /*22e2*/ 	.short	(.L_1530 - .L_1529)
	.align		4
.L_1529:
        /*22e4*/ 	.word	index@(_ZN2at6native29vectorized_elementwise_kernelILi4ENS0_13AUnaryFunctorIffbZZZNS0_23logical_xor_kernel_cudaERNS_14TensorIteratorEENKUlvE0_clEvENKUlvE5_clEvEUlffE_EESt5arrayIPcLm2EEEEviT0_T1_)
        /*22e8*/ 	.word	0x00000020


	//----- nvinfo : EIATTR_FRAME_SIZE
	.align		4
.L_1530:
        /*22ec*/ 	.byte	0x04, 0x11
        /*22ee*/ 	.short	(.L_1532 - .L_1531)
	.align		4
.L_1531:
        /*22f0*/ 	.word	index@(_ZN2at6native29vectorized_elementwise_kernelILi4ENS0_13AUnaryFunctorIffbZZZNS0_23logical_xor_kernel_cudaERNS_14TensorIteratorEENKUlvE0_clEvENKUlvE5_clEvEUlffE_EESt5arrayIPcLm2EEEEviT0_T1_)
        /*22f4*/ 	.word	0x00000000


	//----- nvinfo : EIATTR_REGCOUNT
	.align		4
.L_1532:
        /*22f8*/ 	.byte	0x04, 0x2f
        /*22fa*/ 	.short	(.L_1534 - .L_1533)
	.align		4
.L_1533:
        /*22fc*/ 	.word	index@(_ZN2at6native29vectorized_elementwise_kernelILi2ENS0_13AUnaryFunctorIffbZZZNS0_23logical_xor_kernel_cudaERNS_14TensorIteratorEENKUlvE0_clEvENKUlvE5_clEvEUlffE_EESt5arrayIPcLm2EEEEviT0_T1_)
        /*2300*/ 	.word	0x00000020


	//----- nvinfo : EIATTR_FRAME_SIZE
	.align		4
.L_1534:
        /*2304*/ 	.byte	0x04, 0x11
        /*2306*/ 	.short	(.L_1536 - .L_1535)
	.align		4
.L_1535:
        /*2308*/ 	.word	index@(_ZN2at6native29vectorized_elementwise_kernelILi2ENS0_13AUnaryFunctorIffbZZZNS0_23logical_xor_kernel_cudaERNS_14TensorIteratorEENKUlvE0_clEvENKUlvE5_clEvEUlffE_EESt5arrayIPcLm2EEEEviT0_T1_)
        /*230c*/ 	.word	0x00000000


	//----- nvinfo : EIATTR_REGCOUNT
	.align		4
.L_1536:
        /*2310*/ 	.byte	0x04, 0x2f
        /*2312*/ 	.short	(.L_1538 - .L_1537)
	.align		4
.L_1537:
        /*2314*/ 	.word	index@(_ZN2at6native27unrolled_elementwise_kernelINS0_13AUnaryFunctorIffbZZZNS0_23logical_xor_kernel_cudaERNS_14TensorIteratorEENKUlvE0_clEvENKUlvE5_clEvEUlffE_EESt5arrayIPcLm2EELi4E23TrivialOffsetCalculatorILi1EjESD_NS0_6memory15LoadWithoutCastENSE_16StoreWithoutCastEEEviT_T0_T2_T3_T4_T5_)
        /*2318*/ 	.word	0x00000014


	//----- nvinfo : EIATTR_FRAME_SIZE
	.align		4
.L_1538:
        /*231c*/ 	.byte	0x04, 0x11
        /*231e*/ 	.short	(.L_1540 - .L_1539)
	.align		4
.L_1539:
        /*2320*/ 	.word	index@(_ZN2at6native27unrolled_elementwise_kernelINS0_13AUnaryFunctorIffbZZZNS0_23logical_xor_kernel_cudaERNS_14TensorIteratorEENKUlvE0_clEvENKUlvE5_clEvEUlffE_EESt5arrayIPcLm2EELi4E23TrivialOffsetCalculatorILi1EjESD_NS0_6memory15LoadWithoutCastENSE_16StoreWithoutCastEEEviT_T0_T2_T3_T4_T5_)
        /*2324*/ 	.word	0x00000000


	//----- nvinfo : EIATTR_REGCOUNT
	.align		4
.L_1540:
        /*2328*/ 	.byte	0x04, 0x2f
        /*232a*/ 	.short	(.L_1542 - .L_1541)
	.align		4
.L_1541:
        /*232c*/ 	.word	index@(_ZN2at6native18elementwise_kernelILi128ELi4EZNS0_22gpu_kernel_impl_nocastINS0_13AUnaryFunctorIffbZZZNS0_23logical_xor_kernel_cudaERNS_14TensorIteratorEENKUlvE0_clEvENKUlvE5_clEvEUlffE_EEEEvRNS_18TensorIteratorBaseERKT_EUliE_EEviT1_)
        /*2330*/ 	.word	0x00000012


	//----- nvinfo : EIATTR_FRAME_SIZE
	.align		4
.L_1542:
        /*2334*/ 	.byte	0x04, 0x11
        /*2336*/ 	.short	(.L_1544 - .L_1543)
	.align		4
.L_1543:
        /*2338*/ 	.word	index@(_ZN2at6native18elementwise_kernelILi128ELi4EZNS0_22gpu_kernel_impl_nocastINS0_13AUnaryFunctorIffbZZZNS0_23logical_xor_kernel_cudaERNS_14TensorIteratorEENKUlvE0_clEvENKUlvE5_clEvEUlffE_EEEEvRNS_18TensorIteratorBaseERKT_EUliE_EEviT1_)
        /*233c*/ 	.word	0x00000000


	//----- nvinfo : EIATTR_REGCOUNT
	.align		4
.L_1544:
        /*2340*/ 	.byte	0x04, 0x2f
        /*2342*/ 	.short	(.L_1546 - .L_1545)
	.align		4
.L_1545:
        /*2344*/ 	.word	index@(_ZN2at6native27unrolled_elementwise_kernelINS0_13AUnaryFunctorIffbZZZNS0_23logical_xor_kernel_cudaERNS_14TensorIteratorEENKUlvE0_clEvENKUlvE5_clEvEUlffE_EESt5arrayIPcLm2EELi4E23TrivialOffsetCalculatorILi1EjESD_NS0_6memory12LoadWithCastILi1EEENSE_13StoreWithCastILi1EEEEEviT_T0_T2_T3_T4_T5_)
        /*2348*/ 	.word	0x0000001d


	//----- nvinfo : EIATTR_FRAME_SIZE
	.align		4
.L_1546:
        /*234c*/ 	.byte	0x04, 0x11
        /*234e*/ 	.short	(.L_1548 - .L_1547)
	.align		4
.L_1547:
        /*2350*/ 	.word	index@(_ZN2at6native27unrolled_elementwise_kernelINS0_13AUnaryFunctorIffbZZZNS0_23logical_xor_kernel_cudaERNS_14TensorIteratorEENKUlvE0_clEvENKUlvE5_clEvEUlffE_EESt5arrayIPcLm2EELi4E23TrivialOffsetCalculatorILi1EjESD_NS0_6memory12LoadWithCastILi1EEENSE_13StoreWithCastILi1EEEEEviT_T0_T2_T3_T4_T5_)
        /*2354*/ 	.word	0x00000000


	//----- nvinfo : EIATTR_REGCOUNT
	.align		4
.L_1548:
        /*2358*/ 	.byte	0x04, 0x2f
        /*235a*/ 	.short	(.L_1550 - .L_1549)
	.align		4
.L_1549:
        /*235c*/ 	.word	index@(_ZN2at6native18elementwise_kernelILi128ELi4EZNS0_15gpu_kernel_implINS0_13AUnaryFunctorIffbZZZNS0_23logical_xor_kernel_cudaERNS_14TensorIteratorEENKUlvE0_clEvENKUlvE5_clEvEUlffE_EEEEvRNS_18TensorIteratorBaseERKT_EUliE_EEviT1_)
        /*2360*/ 	.word	0x0000001a


	//----- nvinfo : EIATTR_FRAME_SIZE
	.align		4
.L_1550:
        /*2364*/ 	.byte	0x04, 0x11
        /*2366*/ 	.short	(.L_1552 - .L_1551)
	.align		4
.L_1551:
        /*2368*/ 	.word	index@(_ZN2at6native18elementwise_kernelILi128ELi4EZNS0_15gpu_kernel_implINS0_13AUnaryFunctorIffbZZZNS0_23logical_xor_kernel_cudaERNS_14TensorIteratorEENKUlvE0_clEvENKUlvE5_clEvEUlffE_EEEEvRNS_18TensorIteratorBaseERKT_EUliE_EEviT1_)
        /*236c*/ 	.word	0x00000000


	//----- nvinfo : EIATTR_REGCOUNT
	.align		4
.L_1552:
        /*2370*/ 	.byte	0x04, 0x2f
        /*2372*/ 	.short	(.L_1554 - .L_1553)
	.align		4
.L_1553:
        /*2374*/ 	.word	index@(_ZN2at6native29vectorized_elementwise_kernelILi8ENS0_13BinaryFunctorIN3c104HalfES4_bZZZNS0_23logical_xor_kernel_cudaERNS_14TensorIteratorEENKUlvE0_clEvENKUlvE6_clEvEUlS4_S4_E_EESt5arrayIPcLm3EEEEviT0_T1_)
        /*2378*/ 	.word	0x00000020


	//----- nvinfo : EIATTR_FRAME_SIZE
	.align		4
.L_1554:
        /*237c*/ 	.byte	0x04, 0x11
        /*237e*/ 	.short	(.L_1556 - .L_1555)
	.align		4
.L_1555:
        /*2380*/ 	.word	index@(_ZN2at6native29vectorized_elementwise_kernelILi8ENS0_13BinaryFunctorIN3c104HalfES4_bZZZNS0_23logical_xor_kernel_cudaERNS_14TensorIteratorEENKUlvE0_clEvENKUlvE6_clEvEUlS4_S4_E_EESt5arrayIPcLm3EEEEviT0_T1_)
        /*2384*/ 	.word	0x00000000


	//----- nvinfo : EIATTR_REGCOUNT
	.align		4
.L_1556:
        /*2388*/ 	.byte	0x04, 0x2f
        /*238a*/ 	.short	(.L_1558 - .L_1557)
	.align		4
.L_1557:
        /*238c*/ 	.word	index@(_ZN2at6native29vectorized_elementwise_kernelILi4ENS0_13BinaryFunctorIN3c104HalfES4_bZZZNS0_23logical_xor_kernel_cudaERNS_14TensorIteratorEENKUlvE0_clEvENKUlvE6_clEvEUlS4_S4_E_EESt5arrayIPcLm3EEEEviT0_T1_)
        /*2390*/ 	.word	0x00000020


	//----- nvinfo : EIATTR_FRAME_SIZE
	.align		4
.L_1558:
        /*2394*/ 	.byte	0x04, 0x11
        /*2396*/ 	.short	(.L_1560 - .L_1559)
	.align		4
.L_1559:
        /*2398*/ 	.word	index@(_ZN2at6native29vectorized_elementwise_kernelILi4ENS0_13BinaryFunctorIN3c104HalfES4_bZZZNS0_23logical_xor_kernel_cudaERNS_14TensorIteratorEENKUlvE0_clEvENKUlvE6_clEvEUlS4_S4_E_EESt5arrayIPcLm3EEEEviT0_T1_)
        /*239c*/ 	.word	0x00000000


	//----- nvinfo : EIATTR_REGCOUNT
	.align		4
.L_1560:
        /*23a0*/ 	.byte	0x04, 0x2f
        /*23a2*/ 	.short	(.L_1562 - .L_1561)
	.align		4
.L_1561:
        /*23a4*/ 	.word	index@(_ZN2at6native29vectorized_elementwise_kernelILi2ENS0_13BinaryFunctorIN3c104HalfES4_bZZZNS0_23logical_xor_kernel_cudaERNS_14TensorIteratorEENKUlvE0_clEvENKUlvE6_clEvEUlS4_S4_E_EESt5arrayIPcLm3EEEEviT0_T1_)
        /*23a8*/ 	.word	0x00000020


	//----- nvinfo : EIATTR_FRAME_SIZE
	.align		4
.L_1562:
        /*23ac*/ 	.byte	0x04, 0x11
        /*23ae*/ 	.short	(.L_1564 - .L_1563)
	.align		4
.L_1563:
        /*23b0*/ 	.word	index@(_ZN2at6native29vectorized_elementwise_kernelILi2ENS0_13BinaryFunctorIN3c104HalfES4_bZZZNS0_23logical_xor_kernel_cudaERNS_14TensorIteratorEENKUlvE0_clEvENKUlvE6_clEvEUlS4_S4_E_EESt5arrayIPcLm3EEEEviT0_T1_)
        /*23b4*/ 	.word	0x00000000


	//----- nvinfo : EIATTR_REGCOUNT
	.align		4
.L_1564:
        /*23b8*/ 	.byte	0x04, 0x2f
        /*23ba*/ 	.short	(.L_1566 - .L_1565)
	.align		4
.L_1565:
        /*23bc*/ 	.word	index@(_ZN2at6native27unrolled_elementwise_kernelINS0_13BinaryFunctorIN3c104HalfES4_bZZZNS0_23logical_xor_kernel_cudaERNS_14TensorIteratorEENKUlvE0_clEvENKUlvE6_clEvEUlS4_S4_E_EESt5arrayIPcLm3EELi4E23TrivialOffsetCalculatorILi2EjESE_ILi1EjENS0_6memory15LoadWithoutCastENSH_16StoreWithoutCastEEEviT_T0_T2_T3_T4_T5_)
        /*23c0*/ 	.word	0x0000001e


	//----- nvinfo : EIATTR_FRAME_SIZE
	.align		4
.L_1566:
        /*23c4*/ 	.byte	0x04, 0x11
        /*23c6*/ 	.short	(.L_1568 - .L_1567)
	.align		4
.L_1567:
        /*23c8*/ 	.word	index@(_ZN2at6native27unrolled_elementwise_kernelINS0_13BinaryFunctorIN3c104HalfES4_bZZZNS0_23logical_xor_kernel_cudaERNS_14TensorIteratorEENKUlvE0_clEvENKUlvE6_clEvEUlS4_S4_E_EESt5arrayIPcLm3EELi4E23TrivialOffsetCalculatorILi2EjESE_ILi1EjENS0_6memory15LoadWithoutCastENSH_16StoreWithoutCastEEEviT_T0_T2_T3_T4_T5_)
        /*23cc*/ 	.word	0x00000000


	//----- nvinfo : EIATTR_REGCOUNT
	.align		4
.L_1568:
        /*23d0*/ 	.byte	0x04, 0x2f
        /*23d2*/ 	.short	(.L_1570 - .L_1569)
	.align		4
.L_1569:
        /*23d4*/ 	.word	index@(_ZN2at6native18elementwise_kernelILi128ELi4EZNS0_22gpu_kernel_impl_nocastINS0_13BinaryFunctorIN3c104HalfES5_bZZZNS0_23logical_xor_kernel_cudaERNS_14TensorIteratorEENKUlvE0_clEvENKUlvE6_clEvEUlS5_S5_E_EEEEvRNS_18TensorIteratorBaseERKT_EUliE_EEviT1_)
        /*23d8*/ 	.word	0x00000012


	//----- nvinfo : EIATTR_FRAME_SIZE
	.align		4
.L_1570:
        /*23dc*/ 	.byte	0x04, 0x11
        /*23de*/ 	.short	(.L_1572 - .L_1571)
	.align		4
.L_1571:
        /*23e0*/ 	.word	index@(_ZN2at6native18elementwise_kernelILi128ELi4EZNS0_22gpu_kernel_impl_nocastINS0_13BinaryFunctorIN3c104HalfES5_bZZZNS0_23logical_xor_kernel_cudaERNS_14TensorIteratorEENKUlvE0_clEvENKUlvE6_clEvEUlS5_S5_E_EEEEvRNS_18TensorIteratorBaseERKT_EUliE_EEviT1_)
        /*23e4*/ 	.word	0x00000000


	//----- nvinfo : EIATTR_REGCOUNT
	.align		4
.L_1572:
        /*23e8*/ 	.byte	0x04, 0x2f
        /*23ea*/ 	.short	(.L_1574 - .L_1573)
	.align		4
.L_1573:
        /*23ec*/ 	.word	index@(_ZN2at6native27unrolled_elementwise_kernelINS0_13BinaryFunctorIN3c104HalfES4_bZZZNS0_23logical_xor_kernel_cudaERNS_14TensorIteratorEENKUlvE0_clEvENKUlvE6_clEvEUlS4_S4_E_EESt5arrayIPcLm3EELi4E23TrivialOffsetCalculatorILi2EjESE_ILi1EjENS0_6memory12LoadWithCastILi2EEENSH_13StoreWithCastILi1EEEEEviT_T0_T2_T3_T4_T5_)
        /*23f0*/ 	.word	0x0000001e


	//----- nvinfo : EIATTR_FRAME_SIZE
	.align		4
.L_1574:
        /*23f4*/ 	.byte	0x04, 0x11
        /*23f6*/ 	.short	(.L_1576 - .L_1575)
	.align		4
.L_1575:
        /*23f8*/ 	.word	index@(_ZN2at6native27unrolled_elementwise_kernelINS0_13BinaryFunctorIN3c104HalfES4_bZZZNS0_23logical_xor_kernel_cudaERNS_14TensorIteratorEENKUlvE0_clEvENKUlvE6_clEvEUlS4_S4_E_EESt5arrayIPcLm3EELi4E23TrivialOffsetCalculatorILi2EjESE_ILi1EjENS0_6memory12LoadWithCastILi2EEENSH_13StoreWithCastILi1EEEEEviT_T0_T2_T3_T4_T5_)
        /*23fc*/ 	.word	0x00000000


	//----- nvinfo : EIATTR_REGCOUNT
	.align		4
.L_1576:
        /*2400*/ 	.byte	0x04, 0x2f
        /*2402*/ 	.short	(.L_1578 - .L_1577)
	.align		4
.L_1577:
        /*2404*/ 	.word	index@(_ZN2at6native18elementwise_kernelILi128ELi4EZNS0_15gpu_kernel_implINS0_13BinaryFunctorIN3c104HalfES5_bZZZNS0_23logical_xor_kernel_cudaERNS_14TensorIteratorEENKUlvE0_clEvENKUlvE6_clEvEUlS5_S5_E_EEEEvRNS_18TensorIteratorBaseERKT_EUliE_EEviT1_)
        /*2408*/ 	.word	0x0000001a


	//----- nvinfo : EIATTR_FRAME_SIZE
	.align		4
.L_1578:
        /*240c*/ 	.byte	0x04, 0x11
        /*240e*/ 	.short	(.L_1580 - .L_1579)
	.align		4
.L_1579:
        /*2410*/ 	.word	index@(_ZN2at6native18elementwise_kernelILi128ELi4EZNS0_15gpu_kernel_implINS0_13BinaryFunctorIN3c104HalfES5_bZZZNS0_23logical_xor_kernel_cudaERNS_14TensorIteratorEENKUlvE0_clEvENKUlvE6_clEvEUlS5_S5_E_EEEEvRNS_18TensorIteratorBaseERKT_EUliE_EEviT1_)
        /*2414*/ 	.word	0x00000000


	//----- nvinfo : EIATTR_REGCOUNT
	.align		4
.L_1580:
        /*2418*/ 	.byte	0x04, 0x2f
        /*241a*/ 	.short	(.L_1582 - .L_1581)
	.align		4
.L_1581:
        /*241c*/ 	.word	index@(_ZN2at6native29vectorized_elementwise_kernelILi8ENS0_13AUnaryFunctorIN3c104HalfES4_bZZZNS0_23logical_xor_kernel_cudaERNS_14TensorIteratorEENKUlvE0_clEvENKUlvE6_clEvEUlS4_S4_E_EESt5arrayIPcLm2EEEEviT0_T1_)
        /*2420*/ 	.word	0x00000020


	//----- nvinfo : EIATTR_FRAME_SIZE
	.align		4
.L_1582:
        /*2424*/ 	.byte	0x04, 0x11
        /*2426*/ 	.short	(.L_1584 - .L_1583)
	.align		4
.L_1583:
        /*2428*/ 	.word	index@(_ZN2at6native29vectorized_elementwise_kernelILi8ENS0_13AUnaryFunctorIN3c104HalfES4_bZZZNS0_23logical_xor_kernel_cudaERNS_14TensorIteratorEENKUlvE0_clEvENKUlvE6_clEvEUlS4_S4_E_EESt5arrayIPcLm2EEEEviT0_T1_)
        /*242c*/ 	.word	0x00000000


	//----- nvinfo : EIATTR_REGCOUNT
	.align		4
.L_1584:
        /*2430*/ 	.byte	0x04, 0x2f
        /*2432*/ 	.short	(.L_1586 - .L_1585)
	.align		4
.L_1585:
        /*2434*/ 	.word	index@(_ZN2at6native29vectorized_elementwise_kernelILi4ENS0_13AUnaryFunctorIN3c104HalfES4_bZZZNS0_23logical_xor_kernel_cudaERNS_14TensorIteratorEENKUlvE0_clEvENKUlvE6_clEvEUlS4_S4_E_EESt5arrayIPcLm2EEEEviT0_T1_)
        /*2438*/ 	.word	0x00000020


	//----- nvinfo : EIATTR_FRAME_SIZE
	.align		4
.L_1586:
        /*243c*/ 	.byte	0x04, 0x11
        /*243e*/ 	.short	(.L_1588 - .L_1587)
	.align		4
.L_1587:
        /*2440*/ 	.word	index@(_ZN2at6native29vectorized_elementwise_kernelILi4ENS0_13AUnaryFunctorIN3c104HalfES4_bZZZNS0_23logical_xor_kernel_cudaERNS_14TensorIteratorEENKUlvE0_clEvENKUlvE6_clEvEUlS4_S4_E_EESt5arrayIPcLm2EEEEviT0_T1_)
        /*2444*/ 	.word	0x00000000


	//----- nvinfo : EIATTR_REGCOUNT
	.align		4
.L_1588:
        /*2448*/ 	.byte	0x04, 0x2f
        /*244a*/ 	.short	(.L_1590 - .L_1589)
	.align		4
.L_1589:
        /*244c*/ 	.word	index@(_ZN2at6native29vectorized_elementwise_kernelILi2ENS0_13AUnaryFunctorIN3c104HalfES4_bZZZNS0_23logical_xor_kernel_cudaERNS_14TensorIteratorEENKUlvE0_clEvENKUlvE6_clEvEUlS4_S4_E_EESt5arrayIPcLm2EEEEviT0_T1_)
        /*2450*/ 	.word	0x00000020


	//----- nvinfo : EIATTR_FRAME_SIZE
	.align		4
.L_1590:
        /*2454*/ 	.byte	0x04, 0x11
        /*2456*/ 	.short	(.L_1592 - .L_1591)
	.align		4
.L_1591:
        /*2458*/ 	.word	index@(_ZN2at6native29vectorized_elementwise_kernelILi2ENS0_13AUnaryFunctorIN3c104HalfES4_bZZZNS0_23logical_xor_kernel_cudaERNS_14TensorIteratorEENKUlvE0_clEvENKUlvE6_clEvEUlS4_S4_E_EESt5arrayIPcLm2EEEEviT0_T1_)
        /*245c*/ 	.word	0x00000000


	//----- nvinfo : EIATTR_REGCOUNT
	.align		4
.L_1592:
        /*2460*/ 	.byte	0x04, 0x2f
        /*2462*/ 	.short	(.L_1594 - .L_1593)
	.align		4
.L_1593:
        /*2464*/ 	.word	index@(_ZN2at6native27unrolled_elementwise_kernelINS0_13AUnaryFunctorIN3c104HalfES4_bZZZNS0_23logical_xor_kernel_cudaERNS_14TensorIteratorEENKUlvE0_clEvENKUlvE6_clEvEUlS4_S4_E_EESt5arrayIPcLm2EELi4E23TrivialOffsetCalculatorILi1EjESF_NS0_6memory15LoadWithoutCastENSG_16StoreWithoutCastEEEviT_T0_T2_T3_T4_T5_)
        /*2468*/ 	.word	0x00000018


	//----- nvinfo : EIATTR_FRAME_SIZE
	.align		4
.L_1594:
        /*246c*/ 	.byte	0x04, 0x11
        /*246e*/ 	.short	(.L_1596 - .L_1595)
	.align		4
.L_1595:
        /*2470*/ 	.word	index@(_ZN2at6native27unrolled_elementwise_kernelINS0_13AUnaryFunctorIN3c104HalfES4_bZZZNS0_23logical_xor_kernel_cudaERNS_14TensorIteratorEENKUlvE0_clEvENKUlvE6_clEvEUlS4_S4_E_EESt5arrayIPcLm2EELi4E23TrivialOffsetCalculatorILi1EjESF_NS0_6memory15LoadWithoutCastENSG_16StoreWithoutCastEEEviT_T0_T2_T3_T4_T5_)
        /*2474*/ 	.word	0x00000000


	//----- nvinfo : EIATTR_REGCOUNT
	.align		4
.L_1596:
        /*2478*/ 	.byte	0x04, 0x2f
        /*247a*/ 	.short	(.L_1598 - .L_1597)
	.align		4
.L_1597:
        /*247c*/ 	.word	index@(_ZN2at6native18elementwise_kernelILi128ELi4EZNS0_22gpu_kernel_impl_nocastINS0_13AUnaryFunctorIN3c104HalfES5_bZZZNS0_23logical_xor_kernel_cudaERNS_14TensorIteratorEENKUlvE0_clEvENKUlvE6_clEvEUlS5_S5_E_EEEEvRNS_18TensorIteratorBaseERKT_EUliE_EEviT1_)
        /*2480*/ 	.word	0x00000012


	//----- nvinfo : EIATTR_FRAME_SIZE
	.align		4
.L_1598:
        /*2484*/ 	.byte	0x04, 0x11
        /*2486*/ 	.short	(.L_1600 - .L_1599)
	.align		4
.L_1599:
        /*2488*/ 	.word	index@(_ZN2at6native18elementwise_kernelILi128ELi4EZNS0_22gpu_kernel_impl_nocastINS0_13AUnaryFunctorIN3c104HalfES5_bZZZNS0_23logical_xor_kernel_cudaERNS_14TensorIteratorEENKUlvE0_clEvENKUlvE6_clEvEUlS5_S5_E_EEEEvRNS_18TensorIteratorBaseERKT_EUliE_EEviT1_)
        /*248c*/ 	.word	0x00000000


	//----- nvinfo : EIATTR_REGCOUNT
	.align		4
.L_1600:
        /*2490*/ 	.byte	0x04, 0x2f
        /*2492*/ 	.short	(.L_1602 - .L_1601)
	.align		4
.L_1601:
        /*2494*/ 	.word	index@(_ZN2at6native27unrolled_elementwise_kernelINS0_13AUnaryFunctorIN3c104HalfES4_bZZZNS0_23logical_xor_kernel_cudaERNS_14TensorIteratorEENKUlvE0_clEvENKUlvE6_clEvEUlS4_S4_E_EESt5arrayIPcLm2EELi4E23TrivialOffsetCalculatorILi1EjESF_NS0_6memory12LoadWithCastILi1EEENSG_13StoreWithCastILi1EEEEEviT_T0_T2_T3_T4_T5_)
        /*2498*/ 	.word	0x0000001e


	//----- nvinfo : EIATTR_FRAME_SIZE
	.align		4
.L_1602:
        /*249c*/ 	.byte	0x04, 0x11
        /*249e*/ 	.short	(.L_1604 - .L_1603)
	.align		4
.L_1603:
        /*24a0*/ 	.word	index@(_ZN2at6native27unrolled_elementwise_kernelINS0_13AUnaryFunctorIN3c104HalfES4_bZZZNS0_23logical_xor_kernel_cudaERNS_14TensorIteratorEENKUlvE0_clEvENKUlvE6_clEvEUlS4_S4_E_EESt5arrayIPcLm2EELi4E23TrivialOffsetCalculatorILi1EjESF_NS0_6memory12LoadWithCastILi1EEENSG_13StoreWithCastILi1EEEEEviT_T0_T2_T3_T4_T5_)
        /*24a4*/ 	.word	0x00000000


	//----- nvinfo : EIATTR_REGCOUNT
	.align		4
.L_1604:
        /*24a8*/ 	.byte	0x04, 0x2f
        /*24aa*/ 	.short	(.L_1606 - .L_1605)
	.align		4
.L_1605:
        /*24ac*/ 	.word	index@(_ZN2at6native18elementwise_kernelILi128ELi4EZNS0_15gpu_kernel_implINS0_13AUnaryFunctorIN3c104HalfES5_bZZZNS0_23logical_xor_kernel_cudaERNS_14TensorIteratorEENKUlvE0_clEvENKUlvE6_clEvEUlS5_S5_E_EEEEvRNS_18TensorIteratorBaseERKT_EUliE_EEviT1_)
        /*24b0*/ 	.word	0x0000001a


	//----- nvinfo : EIATTR_FRAME_SIZE
	.align		4
.L_1606:
        /*24b4*/ 	.byte	0x04, 0x11
        /*24b6*/ 	.short	(.L_1608 - .L_1607)
	.align		4
.L_1607:
        /*24b8*/ 	.word	index@(_ZN2at6native18elementwise_kernelILi128ELi4EZNS0_15gpu_kernel_implINS0_13AUnaryFunctorIN3c104HalfES5_bZZZNS0_23logical_xor_kernel_cudaERNS_14TensorIteratorEENKUlvE0_clEvENKUlvE6_clEvEUlS5_S5_E_EEEEvRNS_18TensorIteratorBaseERKT_EUliE_EEviT1_)
        /*24bc*/ 	.word	0x00000000


	//----- nvinfo : EIATTR_REGCOUNT
	.align		4
.L_1608:
        /*24c0*/ 	.byte	0x04, 0x2f
        /*24c2*/ 	.short	(.L_1610 - .L_1609)
	.align		4
.L_1609:
        /*24c4*/ 	.word	index@(_ZN2at6native29vectorized_elementwise_kernelILi8ENS0_13BinaryFunctorIbbbZZZNS0_23logical_xor_kernel_cudaERNS_14TensorIteratorEENKUlvE0_clEvENKUlvE7_clEvEUlbbE_EESt5arrayIPcLm3EEEEviT0_T1_)
        /*24c8*/ 	.word	0x00000020


	//----- nvinfo : EIATTR_FRAME_SIZE
	.align		4
.L_1610:
        /*24cc*/ 	.byte	0x04, 0x11
        /*24ce*/ 	.short	(.L_1612 - .L_1611)
	.align		4
.L_1611:
        /*24d0*/ 	.word	index@(_ZN2at6native29vectorized_elementwise_kernelILi8ENS0_13BinaryFunctorIbbbZZZNS0_23logical_xor_kernel_cudaERNS_14TensorIteratorEENKUlvE0_clEvENKUlvE7_clEvEUlbbE_EESt5arrayIPcLm3EEEEviT0_T1_)
        /*24d4*/ 	.word	0x00000000


	//----- nvinfo : EIATTR_REGCOUNT
	.align		4
.L_1612:
        /*24d8*/ 	.byte	0x04, 0x2f
        /*24da*/ 	.short	(.L_1614 - .L_1613)
	.align		4
.L_1613:
        /*24dc*/ 	.word	index@(_ZN2at6native29vectorized_elementwise_kernelILi4ENS0_13BinaryFunctorIbbbZZZNS0_23logical_xor_kernel_cudaERNS_14TensorIteratorEENKUlvE0_clEvENKUlvE7_clEvEUlbbE_EESt5arrayIPcLm3EEEEviT0_T1_)
        /*24e0*/ 	.word	0x00000020


	//----- nvinfo : EIATTR_FRAME_SIZE
	.align		4
.L_1614:
        /*24e4*/ 	.byte	0x04, 0x11
        /*24e6*/ 	.short	(.L_1616 - .L_1615)
	.align		4
.L_1615:
        /*24e8*/ 	.word	index@(_ZN2at6native29vectorized_elementwise_kernelILi4ENS0_13BinaryFunctorIbbbZZZNS0_23logical_xor_kernel_cudaERNS_14TensorIteratorEENKUlvE0_clEvENKUlvE7_clEvEUlbbE_EESt5arrayIPcLm3EEEEviT0_T1_)
        /*24ec*/ 	.word	0x00000000


	//----- nvinfo : EIATTR_REGCOUNT
	.align		4
.L_1616:
        /*24f0*/ 	.byte	0x04, 0x2f
        /*24f2*/ 	.short	(.L_1618 - .L_1617)
	.align		4
.L_1617:
        /*24f4*/ 	.word	index@(_ZN2at6native29vectorized_elementwise_kernelILi2ENS0_13BinaryFunctorIbbbZZZNS0_23logical_xor_kernel_cudaERNS_14TensorIteratorEENKUlvE0_clEvENKUlvE7_clEvEUlbbE_EESt5arrayIPcLm3EEEEviT0_T1_)
        /*24f8*/ 	.word	0x00000020


	//----- nvinfo : EIATTR_FRAME_SIZE
	.align		4
.L_1618:
        /*24fc*/ 	.byte	0x04, 0x11
        /*24fe*/ 	.short	(.L_1620 - .L_1619)
	.align		4
.L_1619:
        /*2500*/ 	.word	index@(_ZN2at6native29vectorized_elementwise_kernelILi2ENS0_13BinaryFunctorIbbbZZZNS0_23logical_xor_kernel_cudaERNS_14TensorIteratorEENKUlvE0_clEvENKUlvE7_clEvEUlbbE_EESt5arrayIPcLm3EEEEviT0_T1_)
        /*2504*/ 	.word	0x00000000


	//----- nvinfo : EIATTR_REGCOUNT
	.align		4
.L_1620:
        /*2508*/ 	.byte	0x04, 0x2f
        /*250a*/ 	.short	(.L_1622 - .L_1621)
	.align		4
.L_1621:
        /*250c*/ 	.word	index@(_ZN2at6native27unrolled_elementwise_kernelINS0_13BinaryFunctorIbbbZZZNS0_23logical_xor_kernel_cudaERNS_14TensorIteratorEENKUlvE0_clEvENKUlvE7_clEvEUlbbE_EESt5arrayIPcLm3EELi4E23TrivialOffsetCalculatorILi2EjESC_ILi1EjENS0_6memory15LoadWithoutCastENSF_16StoreWithoutCastEEEviT_T0_T2_T3_T4_T5_)
        /*2510*/ 	.word	0x0000001a


	//----- nvinfo : EIATTR_FRAME_SIZE
	.align		4
.L_1622:
        /*2514*/ 	.byte	0x04, 0x11
        /*2516*/ 	.short	(.L_1624 - .L_1623)
	.align		4
.L_1623:
        /*2518*/ 	.word	index@(_ZN2at6native27unrolled_elementwise_kernelINS0_13BinaryFunctorIbbbZZZNS0_23logical_xor_kernel_cudaERNS_14TensorIteratorEENKUlvE0_clEvENKUlvE7_clEvEUlbbE_EESt5arrayIPcLm3EELi4E23TrivialOffsetCalculatorILi2EjESC_ILi1EjENS0_6memory15LoadWithoutCastENSF_16StoreWithoutCastEEEviT_T0_T2_T3_T4_T5_)
        /*251c*/ 	.word	0x00000000


	//----- nvinfo : EIATTR_REGCOUNT
	.align		4
.L_1624:
        /*2520*/ 	.byte	0x04, 0x2f
        /*2522*/ 	.short	(.L_1626 - .L_1625)
	.align		4
.L_1625:
        /*2524*/ 	.word	index@(_ZN2at6native18elementwise_kernelILi128ELi4EZNS0_22gpu_kernel_impl_nocastINS0_13BinaryFunctorIbbbZZZNS0_23logical_xor_kernel_cudaERNS_14TensorIteratorEENKUlvE0_clEvENKUlvE7_clEvEUlbbE_EEEEvRNS_18TensorIteratorBaseERKT_EUliE_EEviT1_)
        /*2528*/ 	.word	0x00000012


	//----- nvinfo : EIATTR_FRAME_SIZE
	.align		4
.L_1626:
        /*252c*/ 	.byte	0x04, 0x11
        /*252e*/ 	.short	(.L_1628 - .L_1627)
	.align		4
.L_1627:
        /*2530*/ 	.word	index@(_ZN2at6native18elementwise_kernelILi128ELi4EZNS0_22gpu_kernel_impl_nocastINS0_13BinaryFunctorIbbbZZZNS0_23logical_xor_kernel_cudaERNS_14TensorIteratorEENKUlvE0_clEvENKUlvE7_clEvEUlbbE_EEEEvRNS_18TensorIteratorBaseERKT_EUliE_EEviT1_)
        /*2534*/ 	.word	0x00000000


	//----- nvinfo : EIATTR_REGCOUNT
	.align		4
.L_1628:
        /*2538*/ 	.byte	0x04, 0x2f
        /*253a*/ 	.short	(.L_1630 - .L_1629)
	.align		4
.L_1629:
        /*253c*/ 	.word	index@(_ZN2at6native27unrolled_elementwise_kernelINS0_13BinaryFunctorIbbbZZZNS0_23logical_xor_kernel_cudaERNS_14TensorIteratorEENKUlvE0_clEvENKUlvE7_clEvEUlbbE_EESt5arrayIPcLm3EELi4E23TrivialOffsetCalculatorILi2EjESC_ILi1EjENS0_6memory12LoadWithCastILi2EEENSF_13StoreWithCastILi1EEEEEviT_T0_T2_T3_T4_T5_)
        /*2540*/ 	.word	0x0000001e


	//----- nvinfo : EIATTR_FRAME_SIZE
	.align		4
.L_1630:
        /*2544*/ 	.byte	0x04, 0x11
        /*2546*/ 	.short	(.L_1632 - .L_1631)
	.align		4
.L_1631:
        /*2548*/ 	.word	index@(_ZN2at6native27unrolled_elementwise_kernelINS0_13BinaryFunctorIbbbZZZNS0_23logical_xor_kernel_cudaERNS_14TensorIteratorEENKUlvE0_clEvENKUlvE7_clEvEUlbbE_EESt5arrayIPcLm3EELi4E23TrivialOffsetCalculatorILi2EjESC_ILi1EjENS0_6memory12LoadWithCastILi2EEENSF_13StoreWithCastILi1EEEEEviT_T0_T2_T3_T4_T5_)
        /*254c*/ 	.word	0x00000000


	//----- nvinfo : EIATTR_REGCOUNT
	.align		4
.L_1632:
        /*2550*/ 	.byte	0x04, 0x2f
        /*2552*/ 	.short	(.L_1634 - .L_1633)
	.align		4
.L_1633:
        /*2554*/ 	.word	index@(_ZN2at6native18elementwise_kernelILi128ELi4EZNS0_15gpu_kernel_implINS0_13BinaryFunctorIbbbZZZNS0_23logical_xor_kernel_cudaERNS_14TensorIteratorEENKUlvE0_clEvENKUlvE7_clEvEUlbbE_EEEEvRNS_18TensorIteratorBaseERKT_EUliE_EEviT1_)
        /*2558*/ 	.word	0x0000001a


	//----- nvinfo : EIATTR_FRAME_SIZE
	.align		4
.L_1634:
        /*255c*/ 	.byte	0x04, 0x11
        /*255e*/ 	.short	(.L_1636 - .L_1635)
	.align		4
.L_1635:
        /*2560*/ 	.word	index@(_ZN2at6native18elementwise_kernelILi128ELi4EZNS0_15gpu_kernel_implINS0_13BinaryFunctorIbbbZZZNS0_23logical_xor_kernel_cudaERNS_14TensorIteratorEENKUlvE0_clEvENKUlvE7_clEvEUlbbE_EEEEvRNS_18TensorIteratorBaseERKT_EUliE_EEviT1_)
        /*2564*/ 	.word	0x00000000


	//----- nvinfo : EIATTR_REGCOUNT
	.align		4
.L_1636:
        /*2568*/ 	.byte	0x04, 0x2f
        /*256a*/ 	.short	(.L_1638 - .L_1637)
	.align		4
.L_1637:
        /*256c*/ 	.word	index@(_ZN2at6native29vectorized_elementwise_kernelILi8ENS0_13AUnaryFunctorIbbbZZZNS0_23logical_xor_kernel_cudaERNS_14TensorIteratorEENKUlvE0_clEvENKUlvE7_clEvEUlbbE_EESt5arrayIPcLm2EEEEviT0_T1_)
        /*2570*/ 	.word	0x0000001a


	//----- nvinfo : EIATTR_FRAME_SIZE
	.align		4
.L_1638:
        /*2574*/ 	.byte	0x04, 0x11
        /*2576*/ 	.short	(.L_1640 - .L_1639)
	.align		4
.L_1639:
        /*2578*/ 	.word	index@(_ZN2at6native29vectorized_elementwise_kernelILi8ENS0_13AUnaryFunctorIbbbZZZNS0_23logical_xor_kernel_cudaERNS_14TensorIteratorEENKUlvE0_clEvENKUlvE7_clEvEUlbbE_EESt5arrayIPcLm2EEEEviT0_T1_)
        /*257c*/ 	.word	0x00000000


	//----- nvinfo : EIATTR_REGCOUNT
	.align		4
.L_1640:
        /*2580*/ 	.byte	0x04, 0x2f
        /*2582*/ 	.short	(.L_1642 - .L_1641)
	.align		4
.L_1641:
        /*2584*/ 	.word	index@(_ZN2at6native29vectorized_elementwise_kernelILi4ENS0_13AUnaryFunctorIbbbZZZNS0_23logical_xor_kernel_cudaERNS_14TensorIteratorEENKUlvE0_clEvENKUlvE7_clEvEUlbbE_EESt5arrayIPcLm2EEEEviT0_T1_)
        /*2588*/ 	.word	0x0000001a


	//----- nvinfo : EIATTR_FRAME_SIZE
	.align		4
.L_1642:
        /*258c*/ 	.byte	0x04, 0x11
        /*258e*/ 	.short	(.L_1644 - .L_1643)
	.align		4
.L_1643:
        /*2590*/ 	.word	index@(_ZN2at6native29vectorized_elementwise_kernelILi4ENS0_13AUnaryFunctorIbbbZZZNS0_23logical_xor_kernel_cudaERNS_14TensorIteratorEENKUlvE0_clEvENKUlvE7_clEvEUlbbE_EESt5arrayIPcLm2EEEEviT0_T1_)
        /*2594*/ 	.word	0x00000000


	//----- nvinfo : EIATTR_REGCOUNT
	.align		4
.L_1644:
        /*2598*/ 	.byte	0x04, 0x2f
        /*259a*/ 	.short	(.L_1646 - .L_1645)
	.align		4
.L_1645:
        /*259c*/ 	.word	index@(_ZN2at6native29vectorized_elementwise_kernelILi2ENS0_13AUnaryFunctorIbbbZZZNS0_23logical_xor_kernel_cudaERNS_14TensorIteratorEENKUlvE0_clEvENKUlvE7_clEvEUlbbE_EESt5arrayIPcLm2EEEEviT0_T1_)
        /*25a0*/ 	.word	0x0000001a


	//----- nvinfo : EIATTR_FRAME_SIZE
	.align		4
.L_1646:
        /*25a4*/ 	.byte	0x04, 0x11
        /*25a6*/ 	.short	(.L_1648 - .L_1647)
	.align		4
.L_1647:
        /*25a8*/ 	.word	index@(_ZN2at6native29vectorized_elementwise_kernelILi2ENS0_13AUnaryFunctorIbbbZZZNS0_23logical_xor_kernel_cudaERNS_14TensorIteratorEENKUlvE0_clEvENKUlvE7_clEvEUlbbE_EESt5arrayIPcLm2EEEEviT0_T1_)
        /*25ac*/ 	.word	0x00000000


	//----- nvinfo : EIATTR_REGCOUNT
	.align		4
.L_1648:
        /*25b0*/ 	.byte	0x04, 0x2f
        /*25b2*/ 	.short	(.L_1650 - .L_1649)
	.align		4
.L_1649:
        /*25b4*/ 	.word	index@(_ZN2at6native27unrolled_elementwise_kernelINS0_13AUnaryFunctorIbbbZZZNS0_23logical_xor_kernel_cudaERNS_14TensorIteratorEENKUlvE0_clEvENKUlvE7_clEvEUlbbE_EESt5arrayIPcLm2EELi4E23TrivialOffsetCalculatorILi1EjESD_NS0_6memory15LoadWithoutCastENSE_16StoreWithoutCastEEEviT_T0_T2_T3_T4_T5_)
        /*25b8*/ 	.word	0x00000014


	//----- nvinfo : EIATTR_FRAME_SIZE
	.align		4
.L_1650:
        /*25bc*/ 	.byte	0x04, 0x11
        /*25be*/ 	.short	(.L_1652 - .L_1651)
	.align		4
.L_1651:
        /*25c0*/ 	.word	index@(_ZN2at6native27unrolled_elementwise_kernelINS0_13AUnaryFunctorIbbbZZZNS0_23logical_xor_kernel_cudaERNS_14TensorIteratorEENKUlvE0_clEvENKUlvE7_clEvEUlbbE_EESt5arrayIPcLm2EELi4E23TrivialOffsetCalculatorILi1EjESD_NS0_6memory15LoadWithoutCastENSE_16StoreWithoutCastEEEviT_T0_T2_T3_T4_T5_)
        /*25c4*/ 	.word	0x00000000


	//----- nvinfo : EIATTR_REGCOUNT
	.align		4
.L_1652:
        /*25c8*/ 	.byte	0x04, 0x2f
        /*25ca*/ 	.short	(.L_1654 - .L_1653)
	.align		4
.L_1653:
        /*25cc*/ 	.word	index@(_ZN2at6native18elementwise_kernelILi128ELi4EZNS0_22gpu_kernel_impl_nocastINS0_13AUnaryFunctorIbbbZZZNS0_23logical_xor_kernel_cudaERNS_14TensorIteratorEENKUlvE0_clEvENKUlvE7_clEvEUlbbE_EEEEvRNS_18TensorIteratorBaseERKT_EUliE_EEviT1_)
        /*25d0*/ 	.word	0x00000012


	//----- nvinfo : EIATTR_FRAME_SIZE
	.align		4
.L_1654:
        /*25d4*/ 	.byte	0x04, 0x11
        /*25d6*/ 	.short	(.L_1656 - .L_1655)
	.align		4
.L_1655:
        /*25d8*/ 	.word	index@(_ZN2at6native18elementwise_kernelILi128ELi4EZNS0_22gpu_kernel_impl_nocastINS0_13AUnaryFunctorIbbbZZZNS0_23logical_xor_kernel_cudaERNS_14TensorIteratorEENKUlvE0_clEvENKUlvE7_clEvEUlbbE_EEEEvRNS_18TensorIteratorBaseERKT_EUliE_EEviT1_)
        /*25dc*/ 	.word	0x00000000


	//----- nvinfo : EIATTR_REGCOUNT
	.align		4
.L_1656:
        /*25e0*/ 	.byte	0x04, 0x2f
        /*25e2*/ 	.short	(.L_1658 - .L_1657)
	.align		4
.L_1657:
        /*25e4*/ 	.word	index@(_ZN2at6native27unrolled_elementwise_kernelINS0_13AUnaryFunctorIbbbZZZNS0_23logical_xor_kernel_cudaERNS_14TensorIteratorEENKUlvE0_clEvENKUlvE7_clEvEUlbbE_EESt5arrayIPcLm2EELi4E23TrivialOffsetCalculatorILi1EjESD_NS0_6memory12LoadWithCastILi1EEENSE_13StoreWithCastILi1EEEEEviT_T0_T2_T3_T4_T5_)
        /*25e8*/ 	.word	0x0000001e


	//----- nvinfo : EIATTR_FRAME_SIZE
	.align		4
.L_1658:
        /*25ec*/ 	.byte	0x04, 0x11
        /*25ee*/ 	.short	(.L_1660 - .L_1659)
	.align		4
.L_1659:
        /*25f0*/ 	.word	index@(_ZN2at6native27unrolled_elementwise_kernelINS0_13AUnaryFunctorIbbbZZZNS0_23logical_xor_kernel_cudaERNS_14TensorIteratorEENKUlvE0_clEvENKUlvE7_clEvEUlbbE_EESt5arrayIPcLm2EELi4E23TrivialOffsetCalculatorILi1EjESD_NS0_6memory12LoadWithCastILi1EEENSE_13StoreWithCastILi1EEEEEviT_T0_T2_T3_T4_T5_)
        /*25f4*/ 	.word	0x00000000


	//----- nvinfo : EIATTR_REGCOUNT
	.align		4
.L_1660:
        /*25f8*/ 	.byte	0x04, 0x2f
        /*25fa*/ 	.short	(.L_1662 - .L_1661)
	.align		4
.L_1661:
        /*25fc*/ 	.word	index@(_ZN2at6native18elementwise_kernelILi128ELi4EZNS0_15gpu_kernel_implINS0_13AUnaryFunctorIbbbZZZNS0_23logical_xor_kernel_cudaERNS_14TensorIteratorEENKUlvE0_clEvENKUlvE7_clEvEUlbbE_EEEEvRNS_18TensorIteratorBaseERKT_EUliE_EEviT1_)
        /*2600*/ 	.word	0x0000001a


	//----- nvinfo : EIATTR_FRAME_SIZE
	.align		4
.L_1662:
        /*2604*/ 	.byte	0x04, 0x11
        /*2606*/ 	.short	(.L_1664 - .L_1663)
	.align		4
.L_1663:
        /*2608*/ 	.word	index@(_ZN2at6native18elementwise_kernelILi128ELi4EZNS0_15gpu_kernel_implINS0_13AUnaryFunctorIbbbZZZNS0_23logical_xor_kernel_cudaERNS_14TensorIteratorEENKUlvE0_clEvENKUlvE7_clEvEUlbbE_EEEEvRNS_18TensorIteratorBaseERKT_EUliE_EEviT1_)
        /*260c*/ 	.word	0x00000000


	//----- nvinfo : EIATTR_REGCOUNT
	.align		4
.L_1664:
        /*2610*/ 	.byte	0x04, 0x2f
        /*2612*/ 	.short	(.L_1666 - .L_1665)
	.align		4
.L_1665:
        /*2614*/ 	.word	index@(_ZN2at6native29vectorized_elementwise_kernelILi8ENS0_13BinaryFunctorIN3c108BFloat16ES4_bZZZNS0_23logical_xor_kernel_cudaERNS_14TensorIteratorEENKUlvE0_clEvENKUlvE8_clEvEUlS4_S4_E_EESt5arrayIPcLm3EEEEviT0_T1_)
        /*2618*/ 	.word	0x00000020


	//----- nvinfo : EIATTR_FRAME_SIZE
	.align		4
.L_1666:
        /*261c*/ 	.byte	0x04, 0x11
        /*261e*/ 	.short	(.L_1668 - .L_1667)
	.align		4
.L_1667:
        /*2620*/ 	.word	index@(_ZN2at6native29vectorized_elementwise_kernelILi8ENS0_13BinaryFunctorIN3c108BFloat16ES4_bZZZNS0_23logical_xor_kernel_cudaERNS_14TensorIteratorEENKUlvE0_clEvENKUlvE8_clEvEUlS4_S4_E_EESt5arrayIPcLm3EEEEviT0_T1_)
        /*2624*/ 	.word	0x00000000


	//----- nvinfo : EIATTR_REGCOUNT
	.align		4
.L_1668:
        /*2628*/ 	.byte	0x04, 0x2f
        /*262a*/ 	.short	(.L_1670 - .L_1669)
	.align		4
.L_1669:
        /*262c*/ 	.word	index@(_ZN2at6native29vectorized_elementwise_kernelILi4ENS0_13BinaryFunctorIN3c108BFloat16ES4_bZZZNS0_23logical_xor_kernel_cudaERNS_14TensorIteratorEENKUlvE0_clEvENKUlvE8_clEvEUlS4_S4_E_EESt5arrayIPcLm3EEEEviT0_T1_)
        /*2630*/ 	.word	0x00000020


	//----- nvinfo : EIATTR_FRAME_SIZE
	.align		4
.L_1670:
        /*2634*/ 	.byte	0x04, 0x11
        /*2636*/ 	.short	(.L_1672 - .L_1671)
	.align		4
.L_1671:
        /*2638*/ 	.word	index@(_ZN2at6native29vectorized_elementwise_kernelILi4ENS0_13BinaryFunctorIN3c108BFloat16ES4_bZZZNS0_23logical_xor_kernel_cudaERNS_14TensorIteratorEENKUlvE0_clEvENKUlvE8_clEvEUlS4_S4_E_EESt5arrayIPcLm3EEEEviT0_T1_)
        /*263c*/ 	.word	0x00000000


	//----- nvinfo : EIATTR_REGCOUNT
	.align		4
.L_1672:
        /*2640*/ 	.byte	0x04, 0x2f
        /*2642*/ 	.short	(.L_1674 - .L_1673)
	.align		4
.L_1673:
        /*2644*/ 	.word	index@(_ZN2at6native29vectorized_elementwise_kernelILi2ENS0_13BinaryFunctorIN3c108BFloat16ES4_bZZZNS0_23logical_xor_kernel_cudaERNS_14TensorIteratorEENKUlvE0_clEvENKUlvE8_clEvEUlS4_S4_E_EESt5arrayIPcLm3EEEEviT0_T1_)
        /*2648*/ 	.word	0x00000020


	//----- nvinfo : EIATTR_FRAME_SIZE
	.align		4
.L_1674:
        /*264c*/ 	.byte	0x04, 0x11
        /*264e*/ 	.short	(.L_1676 - .L_1675)
	.align		4
.L_1675:
        /*2650*/ 	.word	index@(_ZN2at6native29vectorized_elementwise_kernelILi2ENS0_13BinaryFunctorIN3c108BFloat16ES4_bZZZNS0_23logical_xor_kernel_cudaERNS_14TensorIteratorEENKUlvE0_clEvENKUlvE8_clEvEUlS4_S4_E_EESt5arrayIPcLm3EEEEviT0_T1_)
        /*2654*/ 	.word	0x00000000


	//----- nvinfo : EIATTR_REGCOUNT
	.align		4
.L_1676:
        /*2658*/ 	.byte	0x04, 0x2f
        /*265a*/ 	.short	(.L_1678 - .L_1677)
	.align		4
.L_1677:
        /*265c*/ 	.word	index@(_ZN2at6native27unrolled_elementwise_kernelINS0_13BinaryFunctorIN3c108BFloat16ES4_bZZZNS0_23logical_xor_kernel_cudaERNS_14TensorIteratorEENKUlvE0_clEvENKUlvE8_clEvEUlS4_S4_E_EESt5arrayIPcLm3EELi4E23TrivialOffsetCalculatorILi2EjESE_ILi1EjENS0_6memory15LoadWithoutCastENSH_16StoreWithoutCastEEEviT_T0_T2_T3_T4_T5_)
        /*2660*/ 	.word	0x0000001e


	//----- nvinfo : EIATTR_FRAME_SIZE
	.align		4
.L_1678:
        /*2664*/ 	.byte	0x04, 0x11
        /*2666*/ 	.short	(.L_1680 - .L_1679)
	.align		4
.L_1679:
        /*2668*/ 	.word	index@(_ZN2at6native27unrolled_elementwise_kernelINS0_13BinaryFunctorIN3c108BFloat16ES4_bZZZNS0_23logical_xor_kernel_cudaERNS_14TensorIteratorEENKUlvE0_clEvENKUlvE8_clEvEUlS4_S4_E_EESt5arrayIPcLm3EELi4E23TrivialOffsetCalculatorILi2EjESE_ILi1EjENS0_6memory15LoadWithoutCastENSH_16StoreWithoutCastEEEviT_T0_T2_T3_T4_T5_)
        /*266c*/ 	.word	0x00000000


	//----- nvinfo : EIATTR_REGCOUNT
	.align		4
.L_1680:
        /*2670*/ 	.byte	0x04, 0x2f
        /*2672*/ 	.short	(.L_1682 - .L_1681)
	.align		4
.L_1681:
        /*2674*/ 	.word	index@(_ZN2at6native18elementwise_kernelILi128ELi4EZNS0_22gpu_kernel_impl_nocastINS0_13BinaryFunctorIN3c108BFloat16ES5_bZZZNS0_23logical_xor_kernel_cudaERNS_14TensorIteratorEENKUlvE0_clEvENKUlvE8_clEvEUlS5_S5_E_EEEEvRNS_18TensorIteratorBaseERKT_EUliE_EEviT1_)
        /*2678*/ 	.word	0x00000012


	//----- nvinfo : EIATTR_FRAME_SIZE
	.align		4
.L_1682:
        /*267c*/ 	.byte	0x04, 0x11
        /*267e*/ 	.short	(.L_1684 - .L_1683)
	.align		4
.L_1683:
        /*2680*/ 	.word	index@(_ZN2at6native18elementwise_kernelILi128ELi4EZNS0_22gpu_kernel_impl_nocastINS0_13BinaryFunctorIN3c108BFloat16ES5_bZZZNS0_23logical_xor_kernel_cudaERNS_14TensorIteratorEENKUlvE0_clEvENKUlvE8_clEvEUlS5_S5_E_EEEEvRNS_18TensorIteratorBaseERKT_EUliE_EEviT1_)
        /*2684*/ 	.word	0x00000000


	//----- nvinfo : EIATTR_REGCOUNT
	.align		4
.L_1684:
        /*2688*/ 	.byte	0x04, 0x2f
        /*268a*/ 	.short	(.L_1686 - .L_1685)
	.align		4
.L_1685:
        /*268c*/ 	.word	index@(_ZN2at6native27unrolled_elementwise_kernelINS0_13BinaryFunctorIN3c108BFloat16ES4_bZZZNS0_23logical_xor_kernel_cudaERNS_14TensorIteratorEENKUlvE0_clEvENKUlvE8_clEvEUlS4_S4_E_EESt5arrayIPcLm3EELi4E23TrivialOffsetCalculatorILi2EjESE_ILi1EjENS0_6memory12LoadWithCastILi2EEENSH_13StoreWithCastILi1EEEEEviT_T0_T2_T3_T4_T5_)
        /*2690*/ 	.word	0x0000001e


	//----- nvinfo : EIATTR_FRAME_SIZE
	.align		4
.L_1686:
        /*2694*/ 	.byte	0x04, 0x11
        /*2696*/ 	.short	(.L_1688 - .L_1687)
	.align		4
.L_1687:
        /*2698*/ 	.word	index@(_ZN2at6native27unrolled_elementwise_kernelINS0_13BinaryFunctorIN3c108BFloat16ES4_bZZZNS0_23logical_xor_kernel_cudaERNS_14TensorIteratorEENKUlvE0_clEvENKUlvE8_clEvEUlS4_S4_E_EESt5arrayIPcLm3EELi4E23TrivialOffsetCalculatorILi2EjESE_ILi1EjENS0_6memory12LoadWithCastILi2EEENSH_13StoreWithCastILi1EEEEEviT_T0_T2_T3_T4_T5_)
        /*269c*/ 	.word	0x00000000


	//----- nvinfo : EIATTR_REGCOUNT
	.align		4
.L_1688:
        /*26a0*/ 	.byte	0x04, 0x2f
        /*26a2*/ 	.short	(.L_1690 - .L_1689)
	.align		4
.L_1689:
        /*26a4*/ 	.word	index@(_ZN2at6native18elementwise_kernelILi128ELi4EZNS0_15gpu_kernel_implINS0_13BinaryFunctorIN3c108BFloat16ES5_bZZZNS0_23logical_xor_kernel_cudaERNS_14TensorIteratorEENKUlvE0_clEvENKUlvE8_clEvEUlS5_S5_E_EEEEvRNS_18TensorIteratorBaseERKT_EUliE_EEviT1_)
        /*26a8*/ 	.word	0x0000001a


	//----- nvinfo : EIATTR_FRAME_SIZE
	.align		4
.L_1690:
        /*26ac*/ 	.byte	0x04, 0x11
        /*26ae*/ 	.short	(.L_1692 - .L_1691)
	.align		4
.L_1691:
        /*26b0*/ 	.word	index@(_ZN2at6native18elementwise_kernelILi128ELi4EZNS0_15gpu_kernel_implINS0_13BinaryFunctorIN3c108BFloat16ES5_bZZZNS0_23logical_xor_kernel_cudaERNS_14TensorIteratorEENKUlvE0_clEvENKUlvE8_clEvEUlS5_S5_E_EEEEvRNS_18TensorIteratorBaseERKT_EUliE_EEviT1_)
        /*26b4*/ 	.word	0x00000000


	//----- nvinfo : EIATTR_REGCOUNT
	.align		4
.L_1692:
        /*26b8*/ 	.byte	0x04, 0x2f
        /*26ba*/ 	.short	(.L_1694 - .L_1693)
	.align		4
.L_1693:
        /*26bc*/ 	.word	index@(_ZN2at6native29vectorized_elementwise_kernelILi8ENS0_13AUnaryFunctorIN3c108BFloat16ES4_bZZZNS0_23logical_xor_kernel_cudaERNS_14TensorIteratorEENKUlvE0_clEvENKUlvE8_clEvEUlS4_S4_E_EESt5arrayIPcLm2EEEEviT0_T1_)
        /*26c0*/ 	.word	0x00000020


	//----- nvinfo : EIATTR_FRAME_SIZE
	.align		4
.L_1694:
        /*26c4*/ 	.byte	0x04, 0x11
        /*26c6*/ 	.short	(.L_1696 - .L_1695)
	.align		4
.L_1695:
        /*26c8*/ 	.word	index@(_ZN2at6native29vectorized_elementwise_kernelILi8ENS0_13AUnaryFunctorIN3c108BFloat16ES4_bZZZNS0_23logical_xor_kernel_cudaERNS_14TensorIteratorEENKUlvE0_clEvENKUlvE8_clEvEUlS4_S4_E_EESt5arrayIPcLm2EEEEviT0_T1_)
        /*26cc*/ 	.word	0x00000000


	//----- nvinfo : EIATTR_REGCOUNT
	.align		4
.L_1696:
        /*26d0*/ 	.byte	0x04, 0x2f
        /*26d2*/ 	.short	(.L_1698 - .L_1697)
	.align		4
.L_1697:
        /*26d4*/ 	.word	index@(_ZN2at6native29vectorized_elementwise_kernelILi4ENS0_13AUnaryFunctorIN3c108BFloat16ES4_bZZZNS0_23logical_xor_kernel_cudaERNS_14TensorIteratorEENKUlvE0_clEvENKUlvE8_clEvEUlS4_S4_E_EESt5arrayIPcLm2EEEEviT0_T1_)
        /*26d8*/ 	.word	0x00000020


	//----- nvinfo : EIATTR_FRAME_SIZE
	.align		4
.L_1698:
        /*26dc*/ 	.byte	0x04, 0x11
        /*26de*/ 	.short	(.L_1700 - .L_1699)
	.align		4
.L_1699:
        /*26e0*/ 	.word	index@(_ZN2at6native29vectorized_elementwise_kernelILi4ENS0_13AUnaryFunctorIN3c108BFloat16ES4_bZZZNS0_23logical_xor_kernel_cudaERNS_14TensorIteratorEENKUlvE0_clEvENKUlvE8_clEvEUlS4_S4_E_EESt5arrayIPcLm2EEEEviT0_T1_)
        /*26e4*/ 	.word	0x00000000


	//----- nvinfo : EIATTR_REGCOUNT
	.align		4
.L_1700:
        /*26e8*/ 	.byte	0x04, 0x2f
        /*26ea*/ 	.short	(.L_1702 - .L_1701)
	.align		4
.L_1701:
        /*26ec*/ 	.word	index@(_ZN2at6native29vectorized_elementwise_kernelILi2ENS0_13AUnaryFunctorIN3c108BFloat16ES4_bZZZNS0_23logical_xor_kernel_cudaERNS_14TensorIteratorEENKUlvE0_clEvENKUlvE8_clEvEUlS4_S4_E_EESt5arrayIPcLm2EEEEviT0_T1_)
        /*26f0*/ 	.word	0x00000020


	//----- nvinfo : EIATTR_FRAME_SIZE
	.align		4
.L_1702:
        /*26f4*/ 	.byte	0x04, 0x11
        /*26f6*/ 	.short	(.L_1704 - .L_1703)
	.align		4
.L_1703:
        /*26f8*/ 	.word	index@(_ZN2at6native29vectorized_elementwise_kernelILi2ENS0_13AUnaryFunctorIN3c108BFloat16ES4_bZZZNS0_23logical_xor_kernel_cudaERNS_14TensorIteratorEENKUlvE0_clEvENKUlvE8_clEvEUlS4_S4_E_EESt5arrayIPcLm2EEEEviT0_T1_)
        /*26fc*/ 	.word	0x00000000


	//----- nvinfo : EIATTR_REGCOUNT
	.align		4
.L_1704:
        /*2700*/ 	.byte	0x04, 0x2f
        /*2702*/ 	.short	(.L_1706 - .L_1705)
	.align		4
.L_1705:
        /*2704*/ 	.word	index@(_ZN2at6native27unrolled_elementwise_kernelINS0_13AUnaryFunctorIN3c108BFloat16ES4_bZZZNS0_23logical_xor_kernel_cudaERNS_14TensorIteratorEENKUlvE0_clEvENKUlvE8_clEvEUlS4_S4_E_EESt5arrayIPcLm2EELi4E23TrivialOffsetCalculatorILi1EjESF_NS0_6memory15LoadWithoutCastENSG_16StoreWithoutCastEEEviT_T0_T2_T3_T4_T5_)
        /*2708*/ 	.word	0x00000016


	//----- nvinfo : EIATTR_FRAME_SIZE
	.align		4
.L_1706:
        /*270c*/ 	.byte	0x04, 0x11
        /*270e*/ 	.short	(.L_1708 - .L_1707)
	.align		4
.L_1707:
        /*2710*/ 	.word	index@(_ZN2at6native27unrolled_elementwise_kernelINS0_13AUnaryFunctorIN3c108BFloat16ES4_bZZZNS0_23logical_xor_kernel_cudaERNS_14TensorIteratorEENKUlvE0_clEvENKUlvE8_clEvEUlS4_S4_E_EESt5arrayIPcLm2EELi4E23TrivialOffsetCalculatorILi1EjESF_NS0_6memory15LoadWithoutCastENSG_16StoreWithoutCastEEEviT_T0_T2_T3_T4_T5_)
        /*2714*/ 	.word	0x00000000


	//----- nvinfo : EIATTR_REGCOUNT
	.align		4
.L_1708:
        /*2718*/ 	.byte	0x04, 0x2f
        /*271a*/ 	.short	(.L_1710 - .L_1709)
	.align		4
.L_1709:
        /*271c*/ 	.word	index@(_ZN2at6native18elementwise_kernelILi128ELi4EZNS0_22gpu_kernel_impl_nocastINS0_13AUnaryFunctorIN3c108BFloat16ES5_bZZZNS0_23logical_xor_kernel_cudaERNS_14TensorIteratorEENKUlvE0_clEvENKUlvE8_clEvEUlS5_S5_E_EEEEvRNS_18TensorIteratorBaseERKT_EUliE_EEviT1_)
        /*2720*/ 	.word	0x00000012


	//----- nvinfo : EIATTR_FRAME_SIZE
	.align		4
.L_1710:
        /*2724*/ 	.byte	0x04, 0x11
        /*2726*/ 	.short	(.L_1712 - .L_1711)
	.align		4
.L_1711:
        /*2728*/ 	.word	index@(_ZN2at6native18elementwise_kernelILi128ELi4EZNS0_22gpu_kernel_impl_nocastINS0_13AUnaryFunctorIN3c108BFloat16ES5_bZZZNS0_23logical_xor_kernel_cudaERNS_14TensorIteratorEENKUlvE0_clEvENKUlvE8_clEvEUlS5_S5_E_EEEEvRNS_18TensorIteratorBaseERKT_EUliE_EEviT1_)
        /*272c*/ 	.word	0x00000000


	//----- nvinfo : EIATTR_REGCOUNT
	.align		4
.L_1712:
        /*2730*/ 	.byte	0x04, 0x2f
        /*2732*/ 	.short	(.L_1714 - .L_1713)
	.align		4
.L_1713:
        /*2734*/ 	.word	index@(_ZN2at6native27unrolled_elementwise_kernelINS0_13AUnaryFunctorIN3c108BFloat16ES4_bZZZNS0_23logical_xor_kernel_cudaERNS_14TensorIteratorEENKUlvE0_clEvENKUlvE8_clEvEUlS4_S4_E_EESt5arrayIPcLm2EELi4E23TrivialOffsetCalculatorILi1EjESF_NS0_6memory12LoadWithCastILi1EEENSG_13StoreWithCastILi1EEEEEviT_T0_T2_T3_T4_T5_)
        /*2738*/ 	.word	0x0000001e


	//----- nvinfo : EIATTR_FRAME_SIZE
	.align		4
.L_1714:
        /*273c*/ 	.byte	0x04, 0x11
        /*273e*/ 	.short	(.L_1716 - .L_1715)
	.align		4
.L_1715:
        /*2740*/ 	.word	index@(_ZN2at6native27unrolled_elementwise_kernelINS0_13AUnaryFunctorIN3c108BFloat16ES4_bZZZNS0_23logical_xor_kernel_cudaERNS_14TensorIteratorEENKUlvE0_clEvENKUlvE8_clEvEUlS4_S4_E_EESt5arrayIPcLm2EELi4E23TrivialOffsetCalculatorILi1EjESF_NS0_6memory12LoadWithCastILi1EEENSG_13StoreWithCastILi1EEEEEviT_T0_T2_T3_T4_T5_)
        /*2744*/ 	.word	0x00000000


	//----- nvinfo : EIATTR_REGCOUNT
	.align		4
.L_1716:
        /*2748*/ 	.byte	0x04, 0x2f
        /*274a*/ 	.short	(.L_1718 - .L_1717)
	.align		4
.L_1717:
        /*274c*/ 	.word	index@(_ZN2at6native18elementwise_kernelILi128ELi4EZNS0_15gpu_kernel_implINS0_13AUnaryFunctorIN3c108BFloat16ES5_bZZZNS0_23logical_xor_kernel_cudaERNS_14TensorIteratorEENKUlvE0_clEvENKUlvE8_clEvEUlS5_S5_E_EEEEvRNS_18TensorIteratorBaseERKT_EUliE_EEviT1_)
        /*2750*/ 	.word	0x0000001a


	//----- nvinfo : EIATTR_FRAME_SIZE
	.align		4
.L_1718:
        /*2754*/ 	.byte	0x04, 0x11
        /*2756*/ 	.short	(.L_1720 - .L_1719)
	.align		4
.L_1719:
        /*2758*/ 	.word	index@(_ZN2at6native18elementwise_kernelILi128ELi4EZNS0_15gpu_kernel_implINS0_13AUnaryFunctorIN3c108BFloat16ES5_bZZZNS0_23logical_xor_kernel_cudaERNS_14TensorIteratorEENKUlvE0_clEvENKUlvE8_clEvEUlS5_S5_E_EEEEvRNS_18TensorIteratorBaseERKT_EUliE_EEviT1_)
        /*275c*/ 	.word	0x00000000


	//----- nvinfo : EIATTR_MIN_STACK_SIZE
	.align		4
.L_1720:
        /*2760*/ 	.byte	0x04, 0x12
        /*2762*/ 	.short	(.L_1722 - .L_1721)
	.align		4
.L_1721:
        /*2764*/ 	.word	index@(_ZN2at6native18elementwise_kernelILi128ELi4EZNS0_15gpu_kernel_implINS0_13AUnaryFunctorIN3c108BFloat16ES5_bZZZNS0_23logical_xor_kernel_cudaERNS_14TensorIteratorEENKUlvE0_clEvENKUlvE8_clEvEUlS5_S5_E_EEEEvRNS_18TensorIteratorBaseERKT_EUliE_EEviT1_)
        /*2768*/ 	.word	0x00000000


	//----- nvinfo : EIATTR_MIN_STACK_SIZE
	.align		4
.L_1722:
        /*276c*/ 	.byte	0x04, 0x12
        /*276e*/ 	.short	(.L_1724 - .L_1723)
	.align		4
.L_1723:
        /*2770*/ 	.word	index@(_ZN2at6native27unrolled_elementwise_kernelINS0_13AUnaryFunctorIN3c108BFloat16ES4_bZZZNS0_23logical_xor_kernel_cudaERNS_14TensorIteratorEENKUlvE0_clEvENKUlvE8_clEvEUlS4_S4_E_EESt5arrayIPcLm2EELi4E23TrivialOffsetCalculatorILi1EjESF_NS0_6memory12LoadWithCastILi1EEENSG_13StoreWithCastILi1EEEEEviT_T0_T2_T3_T4_T5_)
        /*2774*/ 	.word	0x00000000


	//----- nvinfo : EIATTR_MIN_STACK_SIZE
	.align		4
.L_1724:
        /*2778*/ 	.byte	0x04, 0x12
        /*277a*/ 	.short	(.L_1726 - .L_1725)
	.align		4
.L_1725:
        /*277c*/ 	.word	index@(_ZN2at6native18elementwise_kernelILi128ELi4EZNS0_22gpu_kernel_impl_nocastINS0_13AUnaryFunctorIN3c108BFloat16ES5_bZZZNS0_23logical_xor_kernel_cudaERNS_14TensorIteratorEENKUlvE0_clEvENKUlvE8_clEvEUlS5_S5_E_EEEEvRNS_18TensorIteratorBaseERKT_EUliE_EEviT1_)
        /*2780*/ 	.word	0x00000000


	//----- nvinfo : EIATTR_MIN_STACK_SIZE
	.align		4
.L_1726:
        /*2784*/ 	.byte	0x04, 0x12
        /*2786*/ 	.short	(.L_1728 - .L_1727)
	.align		4
.L_1727:
        /*2788*/ 	.word	index@(_ZN2at6native27unrolled_elementwise_kernelINS0_13AUnaryFunctorIN3c108BFloat16ES4_bZZZNS0_23logical_xor_kernel_cudaERNS_14TensorIteratorEENKUlvE0_clEvENKUlvE8_clEvEUlS4_S4_E_EESt5arrayIPcLm2EELi4E23TrivialOffsetCalculatorILi1EjESF_NS0_6memory15LoadWithoutCastENSG_16StoreWithoutCastEEEviT_T0_T2_T3_T4_T5_)
        /*278c*/ 	.word	0x00000000


	//----- nvinfo : EIATTR_MIN_STACK_SIZE
	.align		4
.L_1728:
        /*2790*/ 	.byte	0x04, 0x12
        /*2792*/ 	.short	(.L_1730 - .L_1729)
	.align		4
.L_1729:
        /*2794*/ 	.word	index@(_ZN2at6native29vectorized_elementwise_kernelILi2ENS0_13AUnaryFunctorIN3c108BFloat16ES4_bZZZNS0_23logical_xor_kernel_cudaERNS_14TensorIteratorEENKUlvE0_clEvENKUlvE8_clEvEUlS4_S4_E_EESt5arrayIPcLm2EEEEviT0_T1_)
        /*2798*/ 	.word	0x00000000


	//----- nvinfo : EIATTR_MIN_STACK_SIZE
	.align		4
.L_1730:
        /*279c*/ 	.byte	0x04, 0x12
        /*279e*/ 	.short	(.L_1732 - .L_1731)
	.align		4
.L_1731:
        /*27a0*/ 	.word	index@(_ZN2at6native29vectorized_elementwise_kernelILi4ENS0_13AUnaryFunctorIN3c108BFloat16ES4_bZZZNS0_23logical_xor_kernel_cudaERNS_14TensorIteratorEENKUlvE0_clEvENKUlvE8_clEvEUlS4_S4_E_EESt5arrayIPcLm2EEEEviT0_T1_)
        /*27a4*/ 	.word	0x00000000


	//----- nvinfo : EIATTR_MIN_STACK_SIZE
	.align		4
.L_1732:
        /*27a8*/ 	.byte	0x04, 0x12
        /*27aa*/ 	.short	(.L_1734 - .L_1733)
	.align		4
.L_1733:
        /*27ac*/ 	.word	index@(_ZN2at6native29vectorized_elementwise_kernelILi8ENS0_13AUnaryFunctorIN3c108BFloat16ES4_bZZZNS0_23logical_xor_kernel_cudaERNS_14TensorIteratorEENKUlvE0_clEvENKUlvE8_clEvEUlS4_S4_E_EESt5arrayIPcLm2EEEEviT0_T1_)
        /*27b0*/ 	.word	0x00000000


	//----- nvinfo : EIATTR_MIN_STACK_SIZE
	.align		4
.L_1734:
        /*27b4*/ 	.byte	0x04, 0x12
        /*27b6*/ 	.short	(.L_1736 - .L_1735)
	.align		4
.L_1735:
        /*27b8*/ 	.word	index@(_ZN2at6native18elementwise_kernelILi128ELi4EZNS0_15gpu_kernel_implINS0_13BinaryFunctorIN3c108BFloat16ES5_bZZZNS0_23logical_xor_kernel_cudaERNS_14TensorIteratorEENKUlvE0_clEvENKUlvE8_clEvEUlS5_S5_E_EEEEvRNS_18TensorIteratorBaseERKT_EUliE_EEviT1_)
        /*27bc*/ 	.word	0x00000000


	//----- nvinfo : EIATTR_MIN_STACK_SIZE
	.align		4
.L_1736:
        /*27c0*/ 	.byte	0x04, 0x12
        /*27c2*/ 	.short	(.L_1738 - .L_1737)
	.align		4
.L_1737:
        /*27c4*/ 	.word	index@(_ZN2at6native27unrolled_elementwise_kernelINS0_13BinaryFunctorIN3c108BFloat16ES4_bZZZNS0_23logical_xor_kernel_cudaERNS_14TensorIteratorEENKUlvE0_clEvENKUlvE8_clEvEUlS4_S4_E_EESt5arrayIPcLm3EELi4E23TrivialOffsetCalculatorILi2EjESE_ILi1EjENS0_6memory12LoadWithCastILi2EEENSH_13StoreWithCastILi1EEEEEviT_T0_T2_T3_T4_T5_)
        /*27c8*/ 	.word	0x00000000


	//----- nvinfo : EIATTR_MIN_STACK_SIZE
	.align		4
.L_1738:
        /*27cc*/ 	.byte	0x04, 0x12
        /*27ce*/ 	.short	(.L_1740 - .L_1739)
	.align		4
.L_1739:
        /*27d0*/ 	.word	index@(_ZN2at6native18elementwise_kernelILi128ELi4EZNS0_22gpu_kernel_impl_nocastINS0_13BinaryFunctorIN3c108BFloat16ES5_bZZZNS0_23logical_xor_kernel_cudaERNS_14TensorIteratorEENKUlvE0_clEvENKUlvE8_clEvEUlS5_S5_E_EEEEvRNS_18TensorIteratorBaseERKT_EUliE_EEviT1_)
        /*27d4*/ 	.word	0x00000000


	//----- nvinfo : EIATTR_MIN_STACK_SIZE
	.align		4
.L_1740:
        /*27d8*/ 	.byte	0x04, 0x12
        /*27da*/ 	.short	(.L_1742 - .L_1741)
	.align		4
.L_1741:
        /*27dc*/ 	.word	index@(_ZN2at6native27unrolled_elementwise_kernelINS0_13BinaryFunctorIN3c108BFloat16ES4_bZZZNS0_23logical_xor_kernel_cudaERNS_14TensorIteratorEENKUlvE0_clEvENKUlvE8_clEvEUlS4_S4_E_EESt5arrayIPcLm3EELi4E23TrivialOffsetCalculatorILi2EjESE_ILi1EjENS0_6memory15LoadWithoutCastENSH_16StoreWithoutCastEEEviT_T0_T2_T3_T4_T5_)
        /*27e0*/ 	.word	0x00000000


	//----- nvinfo : EIATTR_MIN_STACK_SIZE
	.align		4
.L_1742:
        /*27e4*/ 	.byte	0x04, 0x12
        /*27e6*/ 	.short	(.L_1744 - .L_1743)
	.align		4
.L_1743:
        /*27e8*/ 	.word	index@(_ZN2at6native29vectorized_elementwise_kernelILi2ENS0_13BinaryFunctorIN3c108BFloat16ES4_bZZZNS0_23logical_xor_kernel_cudaERNS_14TensorIteratorEENKUlvE0_clEvENKUlvE8_clEvEUlS4_S4_E_EESt5arrayIPcLm3EEEEviT0_T1_)
        /*27ec*/ 	.word	0x00000000


	//----- nvinfo : EIATTR_MIN_STACK_SIZE
	.align		4
.L_1744:
        /*27f0*/ 	.byte	0x04, 0x12
        /*27f2*/ 	.short	(.L_1746 - .L_1745)
	.align		4
.L_1745:
        /*27f4*/ 	.word	index@(_ZN2at6native29vectorized_elementwise_kernelILi4ENS0_13BinaryFunctorIN3c108BFloat16ES4_bZZZNS0_23logical_xor_kernel_cudaERNS_14TensorIteratorEENKUlvE0_clEvENKUlvE8_clEvEUlS4_S4_E_EESt5arrayIPcLm3EEEEviT0_T1_)
        /*27f8*/ 	.word	0x00000000


	//----- nvinfo : EIATTR_MIN_STACK_SIZE
	.align		4
.L_1746:
        /*27fc*/ 	.byte	0x04, 0x12
        /*27fe*/ 	.short	(.L_1748 - .L_1747)
	.align		4
.L_1747:
        /*2800*/ 	.word	index@(_ZN2at6native29vectorized_elementwise_kernelILi8ENS0_13BinaryFunctorIN3c108BFloat16ES4_bZZZNS0_23logical_xor_kernel_cudaERNS_14TensorIteratorEENKUlvE0_clEvENKUlvE8_clEvEUlS4_S4_E_EESt5arrayIPcLm3EEEEviT0_T1_)
        /*2804*/ 	.word	0x00000000


	//----- nvinfo : EIATTR_MIN_STACK_SIZE
	.align		4
.L_1748:
        /*2808*/ 	.byte	0x04, 0x12
        /*280a*/ 	.short	(.L_1750 - .L_1749)
	.align		4
.L_1749:
        /*280c*/ 	.word	index@(_ZN2at6native18elementwise_kernelILi128ELi4EZNS0_15gpu_kernel_implINS0_13AUnaryFunctorIbbbZZZNS0_23logical_xor_kernel_cudaERNS_14TensorIteratorEENKUlvE0_clEvENKUlvE7_clEvEUlbbE_EEEEvRNS_18TensorIteratorBaseERKT_EUliE_EEviT1_)
        /*2810*/ 	.word	0x00000000


	//----- nvinfo : EIATTR_MIN_STACK_SIZE
	.align		4
.L_1750:
        /*2814*/ 	.byte	0x04, 0x12
        /*2816*/ 	.short	(.L_1752 - .L_1751)
	.align		4
.L_1751:
        /*2818*/ 	.word	index@(_ZN2at6native27unrolled_elementwise_kernelINS0_13AUnaryFunctorIbbbZZZNS0_23logical_xor_kernel_cudaERNS_14TensorIteratorEENKUlvE0_clEvENKUlvE7_clEvEUlbbE_EESt5arrayIPcLm2EELi4E23TrivialOffsetCalculatorILi1EjESD_NS0_6memory12LoadWithCastILi1EEENSE_13StoreWithCastILi1EEEEEviT_T0_T2_T3_T4_T5_)
        /*281c*/ 	.word	0x00000000


	//----- nvinfo : EIATTR_MIN_STACK_SIZE
	.align		4
.L_1752:
        /*2820*/ 	.byte	0x04, 0x12
        /*2822*/ 	.short	(.L_1754 - .L_1753)
	.align		4
.L_1753:
        /*2824*/ 	.word	index@(_ZN2at6native18elementwise_kernelILi128ELi4EZNS0_22gpu_kernel_impl_nocastINS0_13AUnaryFunctorIbbbZZZNS0_23logical_xor_kernel_cudaERNS_14TensorIteratorEENKUlvE0_clEvENKUlvE7_clEvEUlbbE_EEEEvRNS_18TensorIteratorBaseERKT_EUliE_EEviT1_)
        /*2828*/ 	.word	0x00000000


	//----- nvinfo : EIATTR_MIN_STACK_SIZE
	.align		4
.L_1754:
        /*282c*/ 	.byte	0x04, 0x12
        /*282e*/ 	.short	(.L_1756 - .L_1755)
	.align		4
.L_1755:
        /*2830*/ 	.word	index@(_ZN2at6native27unrolled_elementwise_kernelINS0_13AUnaryFunctorIbbbZZZNS0_23logical_xor_kernel_cudaERNS_14TensorIteratorEENKUlvE0_clEvENKUlvE7_clEvEUlbbE_EESt5arrayIPcLm2EELi4E23TrivialOffsetCalculatorILi1EjESD_NS0_6memory15LoadWithoutCastENSE_16StoreWithoutCastEEEviT_T0_T2_T3_T4_T5_)
        /*2834*/ 	.word	0x00000000


	//----- nvinfo : EIATTR_MIN_STACK_SIZE
	.align		4
.L_1756:
        /*2838*/ 	.byte	0x04, 0x12
        /*283a*/ 	.short	(.L_1758 - .L_1757)
	.align		4
.L_1757:
        /*283c*/ 	.word	index@(_ZN2at6native29vectorized_elementwise_kernelILi2ENS0_13AUnaryFunctorIbbbZZZNS0_23logical_xor_kernel_cudaERNS_14TensorIteratorEENKUlvE0_clEvENKUlvE7_clEvEUlbbE_EESt5arrayIPcLm2EEEEviT0_T1_)
        /*2840*/ 	.word	0x00000000


	//----- nvinfo : EIATTR_MIN_STACK_SIZE
	.align		4
.L_1758:
        /*2844*/ 	.byte	0x04, 0x12
        /*2846*/ 	.short	(.L_1760 - .L_1759)
	.align		4
.L_1759:
        /*2848*/ 	.word	index@(_ZN2at6native29vectorized_elementwise_kernelILi4ENS0_13AUnaryFunctorIbbbZZZNS0_23logical_xor_kernel_cudaERNS_14TensorIteratorEENKUlvE0_clEvENKUlvE7_clEvEUlbbE_EESt5arrayIPcLm2EEEEviT0_T1_)
        /*284c*/ 	.word	0x00000000


	//----- nvinfo : EIATTR_MIN_STACK_SIZE
	.align		4
.L_1760:
        /*2850*/ 	.byte	0x04, 0x12
        /*2852*/ 	.short	(.L_1762 - .L_1761)
	.align		4
.L_1761:
        /*2854*/ 	.word	index@(_ZN2at6native29vectorized_elementwise_kernelILi8ENS0_13AUnaryFunctorIbbbZZZNS0_23logical_xor_kernel_cudaERNS_14TensorIteratorEENKUlvE0_clEvENKUlvE7_clEvEUlbbE_EESt5arrayIPcLm2EEEEviT0_T1_)
        /*2858*/ 	.word	0x00000000


	//----- nvinfo : EIATTR_MIN_STACK_SIZE
	.align		4
.L_1762:
        /*285c*/ 	.byte	0x04, 0x12
        /*285e*/ 	.short	(.L_1764 - .L_1763)
	.align		4
.L_1763:
        /*2860*/ 	.word	index@(_ZN2at6native18elementwise_kernelILi128ELi4EZNS0_15gpu_kernel_implINS0_13BinaryFunctorIbbbZZZNS0_23logical_xor_kernel_cudaERNS_14TensorIteratorEENKUlvE0_clEvENKUlvE7_clEvEUlbbE_EEEEvRNS_18TensorIteratorBaseERKT_EUliE_EEviT1_)
        /*2864*/ 	.word	0x00000000


	//----- nvinfo : EIATTR_MIN_STACK_SIZE
	.align		4
.L_1764:
        /*2868*/ 	.byte	0x04, 0x12
        /*286a*/ 	.short	(.L_1766 - .L_1765)
	.align		4
.L_1765:
        /*286c*/ 	.word	index@(_ZN2at6native27unrolled_elementwise_kernelINS0_13BinaryFunctorIbbbZZZNS0_23logical_xor_kernel_cudaERNS_14TensorIteratorEENKUlvE0_clEvENKUlvE7_clEvEUlbbE_EESt5arrayIPcLm3EELi4E23TrivialOffsetCalculatorILi2EjESC_ILi1EjENS0_6memory12LoadWithCastILi2EEENSF_13StoreWithCastILi1EEEEEviT_T0_T2_T3_T4_T5_)
        /*2870*/ 	.word	0x00000000


	//----- nvinfo : EIATTR_MIN_STACK_SIZE
	.align		4
.L_1766:
        /*2874*/ 	.byte	0x04, 0x12
        /*2876*/ 	.short	(.L_1768 - .L_1767)
	.align		4
.L_1767:
        /*2878*/ 	.word	index@(_ZN2at6native18elementwise_kernelILi128ELi4EZNS0_22gpu_kernel_impl_nocastINS0_13BinaryFunctorIbbbZZZNS0_23logical_xor_kernel_cudaERNS_14TensorIteratorEENKUlvE0_clEvENKUlvE7_clEvEUlbbE_EEEEvRNS_18TensorIteratorBaseERKT_EUliE_EEviT1_)
        /*287c*/ 	.word	0x00000000


	//----- nvinfo : EIATTR_MIN_STACK_SIZE
	.align		4
.L_1768:
        /*2880*/ 	.byte	0x04, 0x12
        /*2882*/ 	.short	(.L_1770 - .L_1769)
	.align		4
.L_1769:
        /*2884*/ 	.word	index@(_ZN2at6native27unrolled_elementwise_kernelINS0_13BinaryFunctorIbbbZZZNS0_23logical_xor_kernel_cudaERNS_14TensorIteratorEENKUlvE0_clEvENKUlvE7_clEvEUlbbE_EESt5arrayIPcLm3EELi4E23TrivialOffsetCalculatorILi2EjESC_ILi1EjENS0_6memory15LoadWithoutCastENSF_16StoreWithoutCastEEEviT_T0_T2_T3_T4_T5_)
        /*2888*/ 	.word	0x00000000


	//----- nvinfo : EIATTR_MIN_STACK_SIZE
	.align		4
.L_1770:
        /*288c*/ 	.byte	0x04, 0x12
        /*288e*/ 	.short	(.L_1772 - .L_1771)
	.align		4
.L_1771:
        /*2890*/ 	.word	index@(_ZN2at6native29vectorized_elementwise_kernelILi2ENS0_13BinaryFunctorIbbbZZZNS0_23logical_xor_kernel_cudaERNS_14TensorIteratorEENKUlvE0_clEvENKUlvE7_clEvEUlbbE_EESt5arrayIPcLm3EEEEviT0_T1_)
        /*2894*/ 	.word	0x00000000


	//----- nvinfo : EIATTR_MIN_STACK_SIZE
	.align		4
.L_1772:
        /*2898*/ 	.byte	0x04, 0x12
        /*289a*/ 	.short	(.L_1774 - .L_1773)
	.align		4
.L_1773:
        /*289c*/ 	.word	index@(_ZN2at6native29vectorized_elementwise_kernelILi4ENS0_13BinaryFunctorIbbbZZZNS0_23logical_xor_kernel_cudaERNS_14TensorIteratorEENKUlvE0_clEvENKUlvE7_clEvEUlbbE_EESt5arrayIPcLm3EEEEviT0_T1_)
        /*28a0*/ 	.word	0x00000000


	//----- nvinfo : EIATTR_MIN_STACK_SIZE
	.align		4
.L_1774:
        /*28a4*/ 	.byte	0x04, 0x12
        /*28a6*/ 	.short	(.L_1776 - .L_1775)
	.align		4
.L_1775:
        /*28a8*/ 	.word	index@(_ZN2at6native29vectorized_elementwise_kernelILi8ENS0_13BinaryFunctorIbbbZZZNS0_23logical_xor_kernel_cudaERNS_14TensorIteratorEENKUlvE0_clEvENKUlvE7_clEvEUlbbE_EESt5arrayIPcLm3EEEEviT0_T1_)
        /*28ac*/ 	.word	0x00000000


	//----- nvinfo : EIATTR_MIN_STACK_SIZE
	.align		4
.L_1776:
        /*28b0*/ 	.byte	0x04, 0x12
        /*28b2*/ 	.short	(.L_1778 - .L_1777)
	.align		4
.L_1777:
        /*28b4*/ 	.word	index@(_ZN2at6native18elementwise_kernelILi128ELi4EZNS0_15gpu_kernel_implINS0_13AUnaryFunctorIN3c104HalfES5_bZZZNS0_23logical_xor_kernel_cudaERNS_14TensorIteratorEENKUlvE0_clEvENKUlvE6_clEvEUlS5_S5_E_EEEEvRNS_18TensorIteratorBaseERKT_EUliE_EEviT1_)
        /*28b8*/ 	.word	0x00000000


	//----- nvinfo : EIATTR_MIN_STACK_SIZE
	.align		4
.L_1778:
        /*28bc*/ 	.byte	0x04, 0x12
        /*28be*/ 	.short	(.L_1780 - .L_1779)
	.align		4
.L_1779:
        /*28c0*/ 	.word	index@(_ZN2at6native27unrolled_elementwise_kernelINS0_13AUnaryFunctorIN3c104HalfES4_bZZZNS0_23logical_xor_kernel_cudaERNS_14TensorIteratorEENKUlvE0_clEvENKUlvE6_clEvEUlS4_S4_E_EESt5arrayIPcLm2EELi4E23TrivialOffsetCalculatorILi1EjESF_NS0_6memory12LoadWithCastILi1EEENSG_13StoreWithCastILi1EEEEEviT_T0_T2_T3_T4_T5_)
        /*28c4*/ 	.word	0x00000000


	//----- nvinfo : EIATTR_MIN_STACK_SIZE
	.align		4
.L_1780:
        /*28c8*/ 	.byte	0x04, 0x12
        /*28ca*/ 	.short	(.L_1782 - .L_1781)
	.align		4
.L_1781:
        /*28cc*/ 	.word	index@(_ZN2at6native18elementwise_kernelILi128ELi4EZNS0_22gpu_kernel_impl_nocastINS0_13AUnaryFunctorIN3c104HalfES5_bZZZNS0_23logical_xor_kernel_cudaERNS_14TensorIteratorEENKUlvE0_clEvENKUlvE6_clEvEUlS5_S5_E_EEEEvRNS_18TensorIteratorBaseERKT_EUliE_EEviT1_)
        /*28d0*/ 	.word	0x00000000


	//----- nvinfo : EIATTR_MIN_STACK_SIZE
	.align		4
.L_1782:
        /*28d4*/ 	.byte	0x04, 0x12
        /*28d6*/ 	.short	(.L_1784 - .L_1783)
	.align		4
.L_1783:
        /*28d8*/ 	.word	index@(_ZN2at6native27unrolled_elementwise_kernelINS0_13AUnaryFunctorIN3c104HalfES4_bZZZNS0_23logical_xor_kernel_cudaERNS_14TensorIteratorEENKUlvE0_clEvENKUlvE6_clEvEUlS4_S4_E_EESt5arrayIPcLm2EELi4E23TrivialOffsetCalculatorILi1EjESF_NS0_6memory15LoadWithoutCastENSG_16StoreWithoutCastEEEviT_T0_T2_T3_T4_T5_)
        /*28dc*/ 	.word	0x00000000


	//----- nvinfo : EIATTR_MIN_STACK_SIZE
	.align		4
.L_1784:
        /*28e0*/ 	.byte	0x04, 0x12
        /*28e2*/ 	.short	(.L_1786 - .L_1785)
	.align		4
.L_1785:
        /*28e4*/ 	.word	index@(_ZN2at6native29vectorized_elementwise_kernelILi2ENS0_13AUnaryFunctorIN3c104HalfES4_bZZZNS0_23logical_xor_kernel_cudaERNS_14TensorIteratorEENKUlvE0_clEvENKUlvE6_clEvEUlS4_S4_E_EESt5arrayIPcLm2EEEEviT0_T1_)
        /*28e8*/ 	.word	0x00000000


	//----- nvinfo : EIATTR_MIN_STACK_SIZE
	.align		4
.L_1786:
        /*28ec*/ 	.byte	0x04, 0x12
        /*28ee*/ 	.short	(.L_1788 - .L_1787)
	.align		4
.L_1787:
        /*28f0*/ 	.word	index@(_ZN2at6native29vectorized_elementwise_kernelILi4ENS0_13AUnaryFunctorIN3c104HalfES4_bZZZNS0_23logical_xor_kernel_cudaERNS_14TensorIteratorEENKUlvE0_clEvENKUlvE6_clEvEUlS4_S4_E_EESt5arrayIPcLm2EEEEviT0_T1_)
        /*28f4*/ 	.word	0x00000000


	//----- nvinfo : EIATTR_MIN_STACK_SIZE
	.align		4
.L_1788:
        /*28f8*/ 	.byte	0x04, 0x12
        /*28fa*/ 	.short	(.L_1790 - .L_1789)
	.align		4
.L_1789:
        /*28fc*/ 	.word	index@(_ZN2at6native29vectorized_elementwise_kernelILi8ENS0_13AUnaryFunctorIN3c104HalfES4_bZZZNS0_23logical_xor_kernel_cudaERNS_14TensorIteratorEENKUlvE0_clEvENKUlvE6_clEvEUlS4_S4_E_EESt5arrayIPcLm2EEEEviT0_T1_)
        /*2900*/ 	.word	0x00000000


	//----- nvinfo : EIATTR_MIN_STACK_SIZE
	.align		4
.L_1790:
        /*2904*/ 	.byte	0x04, 0x12
        /*2906*/ 	.short	(.L_1792 - .L_1791)
	.align		4
.L_1791:
        /*2908*/ 	.word	index@(_ZN2at6native18elementwise_kernelILi128ELi4EZNS0_15gpu_kernel_implINS0_13BinaryFunctorIN3c104HalfES5_bZZZNS0_23logical_xor_kernel_cudaERNS_14TensorIteratorEENKUlvE0_clEvENKUlvE6_clEvEUlS5_S5_E_EEEEvRNS_18TensorIteratorBaseERKT_EUliE_EEviT1_)
        /*290c*/ 	.word	0x00000000


	//----- nvinfo : EIATTR_MIN_STACK_SIZE
	.align		4
.L_1792:
        /*2910*/ 	.byte	0x04, 0x12
        /*2912*/ 	.short	(.L_1794 - .L_1793)
	.align		4
.L_1793:
        /*2914*/ 	.word	index@(_ZN2at6native27unrolled_elementwise_kernelINS0_13BinaryFunctorIN3c104HalfES4_bZZZNS0_23logical_xor_kernel_cudaERNS_14TensorIteratorEENKUlvE0_clEvENKUlvE6_clEvEUlS4_S4_E_EESt5arrayIPcLm3EELi4E23TrivialOffsetCalculatorILi2EjESE_ILi1EjENS0_6memory12LoadWithCastILi2EEENSH_13StoreWithCastILi1EEEEEviT_T0_T2_T3_T4_T5_)
        /*2918*/ 	.word	0x00000000


	//----- nvinfo : EIATTR_MIN_STACK_SIZE
	.align		4
.L_1794:
        /*291c*/ 	.byte	0x04, 0x12
        /*291e*/ 	.short	(.L_1796 - .L_1795)
	.align		4
.L_1795:
        /*2920*/ 	.word	index@(_ZN2at6native18elementwise_kernelILi128ELi4EZNS0_22gpu_kernel_impl_nocastINS0_13BinaryFunctorIN3c104HalfES5_bZZZNS0_23logical_xor_kernel_cudaERNS_14TensorIteratorEENKUlvE0_clEvENKUlvE6_clEvEUlS5_S5_E_EEEEvRNS_18TensorIteratorBaseERKT_EUliE_EEviT1_)
        /*2924*/ 	.word	0x00000000


	//----- nvinfo : EIATTR_MIN_STACK_SIZE
	.align		4
.L_1796:
        /*2928*/ 	.byte	0x04, 0x12
        /*292a*/ 	.short	(.L_1798 - .L_1797)
	.align		4
.L_1797:
        /*292c*/ 	.word	index@(_ZN2at6native27unrolled_elementwise_kernelINS0_13BinaryFunctorIN3c104HalfES4_bZZZNS0_23logical_xor_kernel_cudaERNS_14TensorIteratorEENKUlvE0_clEvENKUlvE6_clEvEUlS4_S4_E_EESt5arrayIPcLm3EELi4E23TrivialOffsetCalculatorILi2EjESE_ILi1EjENS0_6memory15LoadWithoutCastENSH_16StoreWithoutCastEEEviT_T0_T2_T3_T4_T5_)
        /*2930*/ 	.word	0x00000000


	//----- nvinfo : EIATTR_MIN_STACK_SIZE
	.align		4
.L_1798:
        /*2934*/ 	.byte	0x04, 0x12
        /*2936*/ 	.short	(.L_1800 - .L_1799)
	.align		4
.L_1799:
        /*2938*/ 	.word	index@(_ZN2at6native29vectorized_elementwise_kernelILi2ENS0_13BinaryFunctorIN3c104HalfES4_bZZZNS0_23logical_xor_kernel_cudaERNS_14TensorIteratorEENKUlvE0_clEvENKUlvE6_clEvEUlS4_S4_E_EESt5arrayIPcLm3EEEEviT0_T1_)
        /*293c*/ 	.word	0x00000000


	//----- nvinfo : EIATTR_MIN_STACK_SIZE
	.align		4
.L_1800:
        /*2940*/ 	.byte	0x04, 0x12
        /*2942*/ 	.short	(.L_1802 - .L_1801)
	.align		4
.L_1801:
        /*2944*/ 	.word	index@(_ZN2at6native29vectorized_elementwise_kernelILi4ENS0_13BinaryFunctorIN3c104HalfES4_bZZZNS0_23logical_xor_kernel_cudaERNS_14TensorIteratorEENKUlvE0_clEvENKUlvE6_clEvEUlS4_S4_E_EESt5arrayIPcLm3EEEEviT0_T1_)
        /*2948*/ 	.word	0x00000000


	//----- nvinfo : EIATTR_MIN_STACK_SIZE
	.align		4
.L_1802:
        /*294c*/ 	.byte	0x04, 0x12
        /*294e*/ 	.short	(.L_1804 - .L_1803)
	.align		4
.L_1803:
        /*2950*/ 	.word	index@(_ZN2at6native29vectorized_elementwise_kernelILi8ENS0_13BinaryFunctorIN3c104HalfES4_bZZZNS0_23logical_xor_kernel_cudaERNS_14TensorIteratorEENKUlvE0_clEvENKUlvE6_clEvEUlS4_S4_E_EESt5arrayIPcLm3EEEEviT0_T1_)
        /*2954*/ 	.word	0x00000000


	//----- nvinfo : EIATTR_MIN_STACK_SIZE
	.align		4
.L_1804:
        /*2958*/ 	.byte	0x04, 0x12
        /*295a*/ 	.short	(.L_1806 - .L_1805)
	.align		4
.L_1805:
        /*295c*/ 	.word	index@(_ZN2at6native18elementwise_kernelILi128ELi4EZNS0_15gpu_kernel_implINS0_13AUnaryFunctorIffbZZZNS0_23logical_xor_kernel_cudaERNS_14TensorIteratorEENKUlvE0_clEvENKUlvE5_clEvEUlffE_EEEEvRNS_18TensorIteratorBaseERKT_EUliE_EEviT1_)
        /*2960*/ 	.word	0x00000000


	//----- nvinfo : EIATTR_MIN_STACK_SIZE
	.align		4
.L_1806:
        /*2964*/ 	.byte	0x04, 0x12
        /*2966*/ 	.short	(.L_1808 - .L_1807)
	.align		4
.L_1807:
        /*2968*/ 	.word	index@(_ZN2at6native27unrolled_elementwise_kernelINS0_13AUnaryFunctorIffbZZZNS0_23logical_xor_kernel_cudaERNS_14TensorIteratorEENKUlvE0_clEvENKUlvE5_clEvEUlffE_EESt5arrayIPcLm2EELi4E23TrivialOffsetCalculatorILi1EjESD_NS0_6memory12LoadWithCastILi1EEENSE_13StoreWithCastILi1EEEEEviT_T0_T2_T3_T4_T5_)
        /*296c*/ 	.word	0x00000000


	//----- nvinfo : EIATTR_MIN_STACK_SIZE
	.align		4
.L_1808:
        /*2970*/ 	.byte	0x04, 0x12
        /*2972*/ 	.short	(.L_1810 - .L_1809)
	.align		4
.L_1809:
        /*2974*/ 	.word	index@(_ZN2at6native18elementwise_kernelILi128ELi4EZNS0_22gpu_kernel_impl_nocastINS0_13AUnaryFunctorIffbZZZNS0_23logical_xor_kernel_cudaERNS_14TensorIteratorEENKUlvE0_clEvENKUlvE5_clEvEUlffE_EEEEvRNS_18TensorIteratorBaseERKT_EUliE_EEviT1_)
        /*2978*/ 	.word	0x00000000


	//----- nvinfo : EIATTR_MIN_STACK_SIZE
	.align		4
.L_1810:
        /*297c*/ 	.byte	0x04, 0x12
        /*297e*/ 	.short	(.L_1812 - .L_1811)
	.align		4
.L_1811:
        /*2980*/ 	.word	index@(_ZN2at6native27unrolled_elementwise_kernelINS0_13AUnaryFunctorIffbZZZNS0_23logical_xor_kernel_cudaERNS_14TensorIteratorEENKUlvE0_clEvENKUlvE5_clEvEUlffE_EESt5arrayIPcLm2EELi4E23TrivialOffsetCalculatorILi1EjESD_NS0_6memory15LoadWithoutCastENSE_16StoreWithoutCastEEEviT_T0_T2_T3_T4_T5_)
        /*2984*/ 	.word	0x00000000


	//----- nvinfo : EIATTR_MIN_STACK_SIZE
	.align		4
.L_1812:
        /*2988*/ 	.byte	0x04, 0x12
        /*298a*/ 	.short	(.L_1814 - .L_1813)
	.align		4
.L_1813:
        /*298c*/ 	.word	index@(_ZN2at6native29vectorized_elementwise_kernelILi2ENS0_13AUnaryFunctorIffbZZZNS0_23logical_xor_kernel_cudaERNS_14TensorIteratorEENKUlvE0_clEvENKUlvE5_clEvEUlffE_EESt5arrayIPcLm2EEEEviT0_T1_)
        /*2990*/ 	.word	0x00000000


	//----- nvinfo : EIATTR_MIN_STACK_SIZE
	.align		4
.L_1814:
        /*2994*/ 	.byte	0x04, 0x12
        /*2996*/ 	.short	(.L_1816 - .L_1815)
	.align		4
.L_1815:
        /*2998*/ 	.word	index@(_ZN2at6native29vectorized_elementwise_kernelILi4ENS0_13AUnaryFunctorIffbZZZNS0_23logical_xor_kernel_cudaERNS_14TensorIteratorEENKUlvE0_clEvENKUlvE5_clEvEUlffE_EESt5arrayIPcLm2EEEEviT0_T1_)
        /*299c*/ 	.word	0x00000000


	//----- nvinfo : EIATTR_MIN_STACK_SIZE
	.align		4
.L_1816:
        /*29a0*/ 	.byte	0x04, 0x12
        /*29a2*/ 	.short	(.L_1818 - .L_1817)
	.align		4
.L_1817:
        /*29a4*/ 	.word	index@(_ZN2at6native29vectorized_elementwise_kernelILi8ENS0_13AUnaryFunctorIffbZZZNS0_23logical_xor_kernel_cudaERNS_14TensorIteratorEENKUlvE0_clEvENKUlvE5_clEvEUlffE_EESt5arrayIPcLm2EEEEviT0_T1_)
        /*29a8*/ 	.word	0x00000000


	//----- nvinfo : EIATTR_MIN_STACK_SIZE
	.align		4
.L_1818:
        /*29ac*/ 	.byte	0x04, 0x12
        /*29ae*/ 	.short	(.L_1820 - .L_1819)
	.align		4
.L_1819:
        /*29b0*/ 	.word	index@(_ZN2at6native18elementwise_kernelILi128ELi4EZNS0_15gpu_kernel_implINS0_13BinaryFunctorIffbZZZNS0_23logical_xor_kernel_cudaERNS_14TensorIteratorEENKUlvE0_clEvENKUlvE5_clEvEUlffE_EEEEvRNS_18TensorIteratorBaseERKT_EUliE_EEviT1_)
        /*29b4*/ 	.word	0x00000000


	//----- nvinfo : EIATTR_MIN_STACK_SIZE
	.align		4
.L_1820:
        /*29b8*/ 	.byte	0x04, 0x12
        /*29ba*/ 	.short	(.L_1822 - .L_1821)
	.align		4
.L_1821:
        /*29bc*/ 	.word	index@(_ZN2at6native27unrolled_elementwise_kernelINS0_13BinaryFunctorIffbZZZNS0_23logical_xor_kernel_cudaERNS_14TensorIteratorEENKUlvE0_clEvENKUlvE5_clEvEUlffE_EESt5arrayIPcLm3EELi4E23TrivialOffsetCalculatorILi2EjESC_ILi1EjENS0_6memory12LoadWithCastILi2EEENSF_13StoreWithCastILi1EEEEEviT_T0_T2_T3_T4_T5_)
        /*29c0*/ 	.word	0x00000000


	//----- nvinfo : EIATTR_MIN_STACK_SIZE
	.align		4
.L_1822:
        /*29c4*/ 	.byte	0x04, 0x12
        /*29c6*/ 	.short	(.L_1824 - .L_1823)
	.align		4
.L_1823:
        /*29c8*/ 	.word	index@(_ZN2at6native18elementwise_kernelILi128ELi4EZNS0_22gpu_kernel_impl_nocastINS0_13BinaryFunctorIffbZZZNS0_23logical_xor_kernel_cudaERNS_14TensorIteratorEENKUlvE0_clEvENKUlvE5_clEvEUlffE_EEEEvRNS_18TensorIteratorBaseERKT_EUliE_EEviT1_)
        /*29cc*/ 	.word	0x00000000


	//----- nvinfo : EIATTR_MIN_STACK_SIZE
	.align		4
.L_1824:
        /*29d0*/ 	.byte	0x04, 0x12
        /*29d2*/ 	.short	(.L_1826 - .L_1825)
	.align		4
.L_1825:
        /*29d4*/ 	.word	index@(_ZN2at6native27unrolled_elementwise_kernelINS0_13BinaryFunctorIffbZZZNS0_23logical_xor_kernel_cudaERNS_14TensorIteratorEENKUlvE0_clEvENKUlvE5_clEvEUlffE_EESt5arrayIPcLm3EELi4E23TrivialOffsetCalculatorILi2EjESC_ILi1EjENS0_6memory15LoadWithoutCastENSF_16StoreWithoutCastEEEviT_T0_T2_T3_T4_T5_)
        /*29d8*/ 	.word	0x00000000


	//----- nvinfo : EIATTR_MIN_STACK_SIZE
	.align		4
.L_1826:
        /*29dc*/ 	.byte	0x04, 0x12
        /*29de*/ 	.short	(.L_1828 - .L_1827)
	.align		4
.L_1827:
        /*29e0*/ 	.word	index@(_ZN2at6native29vectorized_elementwise_kernelILi2ENS0_13BinaryFunctorIffbZZZNS0_23logical_xor_kernel_cudaERNS_14TensorIteratorEENKUlvE0_clEvENKUlvE5_clEvEUlffE_EESt5arrayIPcLm3EEEEviT0_T1_)
        /*29e4*/ 	.word	0x00000000


	//----- nvinfo : EIATTR_MIN_STACK_SIZE
	.align		4
.L_1828:
        /*29e8*/ 	.byte	0x04, 0x12
        /*29ea*/ 	.short	(.L_1830 - .L_1829)
	.align		4
.L_1829:
        /*29ec*/ 	.word	index@(_ZN2at6native29vectorized_elementwise_kernelILi4ENS0_13BinaryFunctorIffbZZZNS0_23logical_xor_kernel_cudaERNS_14TensorIteratorEENKUlvE0_clEvENKUlvE5_clEvEUlffE_EESt5arrayIPcLm3EEEEviT0_T1_)
        /*29f0*/ 	.word	0x00000000


	//----- nvinfo : EIATTR_MIN_STACK_SIZE
	.align		4
.L_1830:
        /*29f4*/ 	.byte	0x04, 0x12
        /*29f6*/ 	.short	(.L_1832 - .L_1831)
	.align		4
.L_1831:
        /*29f8*/ 	.word	index@(_ZN2at6native29vectorized_elementwise_kernelILi8ENS0_13BinaryFunctorIffbZZZNS0_23logical_xor_kernel_cudaERNS_14TensorIteratorEENKUlvE0_clEvENKUlvE5_clEvEUlffE_EESt5arrayIPcLm3EEEEviT0_T1_)
        /*29fc*/ 	.word	0x00000000


	//----- nvinfo : EIATTR_MIN_STACK_SIZE
	.align		4
.L_1832:
        /*2a00*/ 	.byte	0x04, 0x12
        /*2a02*/ 	.short	(.L_1834 - .L_1833)
	.align		4
.L_1833:
        /*2a04*/ 	.word	index@(_ZN2at6native18elementwise_kernelILi128ELi4EZNS0_15gpu_kernel_implINS0_13AUnaryFunctorIddbZZZNS0_23logical_xor_kernel_cudaERNS_14TensorIteratorEENKUlvE0_clEvENKUlvE4_clEvEUlddE_EEEEvRNS_18TensorIteratorBaseERKT_EUliE_EEviT1_)
        /*2a08*/ 	.word	0x00000000


	//----- nvinfo : EIATTR_MIN_STACK_SIZE
	.align		4
.L_1834:
        /*2a0c*/ 	.byte	0x04, 0x12
        /*2a0e*/ 	.short	(.L_1836 - .L_1835)
	.align		4
.L_1835:
        /*2a10*/ 	.word	index@(_ZN2at6native27unrolled_elementwise_kernelINS0_13AUnaryFunctorIddbZZZNS0_23logical_xor_kernel_cudaERNS_14TensorIteratorEENKUlvE0_clEvENKUlvE4_clEvEUlddE_EESt5arrayIPcLm2EELi4E23TrivialOffsetCalculatorILi1EjESD_NS0_6memory12LoadWithCastILi1EEENSE_13StoreWithCastILi1EEEEEviT_T0_T2_T3_T4_T5_)
        /*2a14*/ 	.word	0x00000000


	//----- nvinfo : EIATTR_MIN_STACK_SIZE
	.align		4
.L_1836:
        /*2a18*/ 	.byte	0x04, 0x12
        /*2a1a*/ 	.short	(.L_1838 - .L_1837)
	.align		4
.L_1837:
        /*2a1c*/ 	.word	index@(_ZN2at6native18elementwise_kernelILi128ELi4EZNS0_22gpu_kernel_impl_nocastINS0_13AUnaryFunctorIddbZZZNS0_23logical_xor_kernel_cudaERNS_14TensorIteratorEENKUlvE0_clEvENKUlvE4_clEvEUlddE_EEEEvRNS_18TensorIteratorBaseERKT_EUliE_EEviT1_)
        /*2a20*/ 	.word	0x00000000


	//----- nvinfo : EIATTR_MIN_STACK_SIZE
	.align		4
.L_1838:
        /*2a24*/ 	.byte	0x04, 0x12
        /*2a26*/ 	.short	(.L_1840 - .L_1839)
	.align		4
.L_1839:
        /*2a28*/ 	.word	index@(_ZN2at6native27unrolled_elementwise_kernelINS0_13AUnaryFunctorIddbZZZNS0_23logical_xor_kernel_cudaERNS_14TensorIteratorEENKUlvE0_clEvENKUlvE4_clEvEUlddE_EESt5arrayIPcLm2EELi4E23TrivialOffsetCalculatorILi1EjESD_NS0_6memory15LoadWithoutCastENSE_16StoreWithoutCastEEEviT_T0_T2_T3_T4_T5_)
        /*2a2c*/ 	.word	0x00000000


	//----- nvinfo : EIATTR_MIN_STACK_SIZE
	.align		4
.L_1840:
        /*2a30*/ 	.byte	0x04, 0x12
        /*2a32*/ 	.short	(.L_1842 - .L_1841)
	.align		4
.L_1841:
        /*2a34*/ 	.word	index@(_ZN2at6native29vectorized_elementwise_kernelILi2ENS0_13AUnaryFunctorIddbZZZNS0_23logical_xor_kernel_cudaERNS_14TensorIteratorEENKUlvE0_clEvENKUlvE4_clEvEUlddE_EESt5arrayIPcLm2EEEEviT0_T1_)
        /*2a38*/ 	.word	0x00000000


	//----- nvinfo : EIATTR_MIN_STACK_SIZE
	.align		4
.L_1842:
        /*2a3c*/ 	.byte	0x04, 0x12
        /*2a3e*/ 	.short	(.L_1844 - .L_1843)
	.align		4
.L_1843:
        /*2a40*/ 	.word	index@(_ZN2at6native29vectorized_elementwise_kernelILi4ENS0_13AUnaryFunctorIddbZZZNS0_23logical_xor_kernel_cudaERNS_14TensorIteratorEENKUlvE0_clEvENKUlvE4_clEvEUlddE_EESt5arrayIPcLm2EEEEviT0_T1_)
        /*2a44*/ 	.word	0x00000000


	//----- nvinfo : EIATTR_MIN_STACK_SIZE
	.align		4
.L_1844:
        /*2a48*/ 	.byte	0x04, 0x12
        /*2a4a*/ 	.short	(.L_1846 - .L_1845)
	.align		4
.L_1845:
        /*2a4c*/ 	.word	index@(_ZN2at6native29vectorized_elementwise_kernelILi8ENS0_13AUnaryFunctorIddbZZZNS0_23logical_xor_kernel_cudaERNS_14TensorIteratorEENKUlvE0_clEvENKUlvE4_clEvEUlddE_EESt5arrayIPcLm2EEEEviT0_T1_)
        /*2a50*/ 	.word	0x00000000


	//----- nvinfo : EIATTR_MIN_STACK_SIZE
	.align		4
.L_1846:
        /*2a54*/ 	.byte	0x04, 0x12
        /*2a56*/ 	.short	(.L_1848 - .L_1847)
	.align		4
.L_1847:
        /*2a58*/ 	.word	index@(_ZN2at6native18elementwise_kernelILi128ELi4EZNS0_15gpu_kernel_implINS0_13BinaryFunctorIddbZZZNS0_23logical_xor_kernel_cudaERNS_14TensorIteratorEENKUlvE0_clEvENKUlvE4_clEvEUlddE_EEEEvRNS_18TensorIteratorBaseERKT_EUliE_EEviT1_)
        /*2a5c*/ 	.word	0x00000000


	//----- nvinfo : EIATTR_MIN_STACK_SIZE
	.align		4
.L_1848:
        /*2a60*/ 	.byte	0x04, 0x12
        /*2a62*/ 	.short	(.L_1850 - .L_1849)
	.align		4
.L_1849:
        /*2a64*/ 	.word	index@(_ZN2at6native27unrolled_elementwise_kernelINS0_13BinaryFunctorIddbZZZNS0_23logical_xor_kernel_cudaERNS_14TensorIteratorEENKUlvE0_clEvENKUlvE4_clEvEUlddE_EESt5arrayIPcLm3EELi4E23TrivialOffsetCalculatorILi2EjESC_ILi1EjENS0_6memory12LoadWithCastILi2EEENSF_13StoreWithCastILi1EEEEEviT_T0_T2_T3_T4_T5_)
        /*2a68*/ 	.word	0x00000000


	//----- nvinfo : EIATTR_MIN_STACK_SIZE
	.align		4
.L_1850:
        /*2a6c*/ 	.byte	0x04, 0x12
        /*2a6e*/ 	.short	(.L_1852 - .L_1851)
	.align		4
.L_1851:
        /*2a70*/ 	.word	index@(_ZN2at6native18elementwise_kernelILi128ELi4EZNS0_22gpu_kernel_impl_nocastINS0_13BinaryFunctorIddbZZZNS0_23logical_xor_kernel_cudaERNS_14TensorIteratorEENKUlvE0_clEvENKUlvE4_clEvEUlddE_EEEEvRNS_18TensorIteratorBaseERKT_EUliE_EEviT1_)
        /*2a74*/ 	.word	0x00000000


	//----- nvinfo : EIATTR_MIN_STACK_SIZE
	.align		4
.L_1852:
        /*2a78*/ 	.byte	0x04, 0x12
        /*2a7a*/ 	.short	(.L_1854 - .L_1853)
	.align		4
.L_1853:
        /*2a7c*/ 	.word	index@(_ZN2at6native27unrolled_elementwise_kernelINS0_13BinaryFunctorIddbZZZNS0_23logical_xor_kernel_cudaERNS_14TensorIteratorEENKUlvE0_clEvENKUlvE4_clEvEUlddE_EESt5arrayIPcLm3EELi4E23TrivialOffsetCalculatorILi2EjESC_ILi1EjENS0_6memory15LoadWithoutCastENSF_16StoreWithoutCastEEEviT_T0_T2_T3_T4_T5_)
        /*2a80*/ 	.word	0x00000000


	//----- nvinfo : EIATTR_MIN_STACK_SIZE
	.align		4
.L_1854:
        /*2a84*/ 	.byte	0x04, 0x12
        /*2a86*/ 	.short	(.L_1856 - .L_1855)
	.align		4
.L_1855:
        /*2a88*/ 	.word	index@(_ZN2at6native29vectorized_elementwise_kernelILi2ENS0_13BinaryFunctorIddbZZZNS0_23logical_xor_kernel_cudaERNS_14TensorIteratorEENKUlvE0_clEvENKUlvE4_clEvEUlddE_EESt5arrayIPcLm3EEEEviT0_T1_)
        /*2a8c*/ 	.word	0x00000000


	//----- nvinfo : EIATTR_MIN_STACK_SIZE
	.align		4
.L_1856:
        /*2a90*/ 	.byte	0x04, 0x12
        /*2a92*/ 	.short	(.L_1858 - .L_1857)
	.align		4
.L_1857:
        /*2a94*/ 	.word	index@(_ZN2at6native29vectorized_elementwise_kernelILi4ENS0_13BinaryFunctorIddbZZZNS0_23logical_xor_kernel_cudaERNS_14TensorIteratorEENKUlvE0_clEvENKUlvE4_clEvEUlddE_EESt5arrayIPcLm3EEEEviT0_T1_)
        /*2a98*/ 	.word	0x00000000


	//----- nvinfo : EIATTR_MIN_STACK_SIZE
	.align		4
.L_1858:
        /*2a9c*/ 	.byte	0x04, 0x12
        /*2a9e*/ 	.short	(.L_1860 - .L_1859)
	.align		4
.L_1859:
        /*2aa0*/ 	.word	index@(_ZN2at6native29vectorized_elementwise_kernelILi8ENS0_13BinaryFunctorIddbZZZNS0_23logical_xor_kernel_cudaERNS_14TensorIteratorEENKUlvE0_clEvENKUlvE4_clEvEUlddE_EESt5arrayIPcLm3EEEEviT0_T1_)
        /*2aa4*/ 	.word	0x00000000


	//----- nvinfo : EIATTR_MIN_STACK_SIZE
	.align		4
.L_1860:
        /*2aa8*/ 	.byte	0x04, 0x12
        /*2aaa*/ 	.short	(.L_1862 - .L_1861)
	.align		4
.L_1861:
        /*2aac*/ 	.word	index@(_ZN2at6native18elementwise_kernelILi128ELi4EZNS0_15gpu_kernel_implINS0_13AUnaryFunctorIssbZZZNS0_23logical_xor_kernel_cudaERNS_14TensorIteratorEENKUlvE0_clEvENKUlvE3_clEvEUlssE_EEEEvRNS_18TensorIteratorBaseERKT_EUliE_EEviT1_)
        /*2ab0*/ 	.word	0x00000000


	//----- nvinfo : EIATTR_MIN_STACK_SIZE
	.align		4
.L_1862:
        /*2ab4*/ 	.byte	0x04, 0x12
        /*2ab6*/ 	.short	(.L_1864 - .L_1863)
	.align		4
.L_1863:
        /*2ab8*/ 	.word	index@(_ZN2at6native27unrolled_elementwise_kernelINS0_13AUnaryFunctorIssbZZZNS0_23logical_xor_kernel_cudaERNS_14TensorIteratorEENKUlvE0_clEvENKUlvE3_clEvEUlssE_EESt5arrayIPcLm2EELi4E23TrivialOffsetCalculatorILi1EjESD_NS0_6memory12LoadWithCastILi1EEENSE_13StoreWithCastILi1EEEEEviT_T0_T2_T3_T4_T5_)
        /*2abc*/ 	.word	0x00000000


	//----- nvinfo : EIATTR_MIN_STACK_SIZE
	.align		4
.L_1864:
        /*2ac0*/ 	.byte	0x04, 0x12
        /*2ac2*/ 	.short	(.L_1866 - .L_1865)
	.align		4
.L_1865:
        /*2ac4*/ 	.word	index@(_ZN2at6native18elementwise_kernelILi128ELi4EZNS0_22gpu_kernel_impl_nocastINS0_13AUnaryFunctorIssbZZZNS0_23logical_xor_kernel_cudaERNS_14TensorIteratorEENKUlvE0_clEvENKUlvE3_clEvEUlssE_EEEEvRNS_18TensorIteratorBaseERKT_EUliE_EEviT1_)
        /*2ac8*/ 	.word	0x00000000


	//----- nvinfo : EIATTR_MIN_STACK_SIZE
	.align		4
.L_1866:
        /*2acc*/ 	.byte	0x04, 0x12
        /*2ace*/ 	.short	(.L_1868 - .L_1867)
	.align		4
.L_1867:
        /*2ad0*/ 	.word	index@(_ZN2at6native27unrolled_elementwise_kernelINS0_13AUnaryFunctorIssbZZZNS0_23logical_xor_kernel_cudaERNS_14TensorIteratorEENKUlvE0_clEvENKUlvE3_clEvEUlssE_EESt5arrayIPcLm2EELi4E23TrivialOffsetCalculatorILi1EjESD_NS0_6memory15LoadWithoutCastENSE_16StoreWithoutCastEEEviT_T0_T2_T3_T4_T5_)
        /*2ad4*/ 	.word	0x00000000


	//----- nvinfo : EIATTR_MIN_STACK_SIZE
	.align		4
.L_1868:
        /*2ad8*/ 	.byte	0x04, 0x12
        /*2ada*/ 	.short	(.L_1870 - .L_1869)
	.align		4
.L_1869:
        /*2adc*/ 	.word	index@(_ZN2at6native29vectorized_elementwise_kernelILi2ENS0_13AUnaryFunctorIssbZZZNS0_23logical_xor_kernel_cudaERNS_14TensorIteratorEENKUlvE0_clEvENKUlvE3_clEvEUlssE_EESt5arrayIPcLm2EEEEviT0_T1_)
        /*2ae0*/ 	.word	0x00000000


	//----- nvinfo : EIATTR_MIN_STACK_SIZE
	.align		4
.L_1870:
        /*2ae4*/ 	.byte	0x04, 0x12
        /*2ae6*/ 	.short	(.L_1872 - .L_1871)
	.align		4
.L_1871:
        /*2ae8*/ 	.word	index@(_ZN2at6native29vectorized_elementwise_kernelILi4ENS0_13AUnaryFunctorIssbZZZNS0_23logical_xor_kernel_cudaERNS_14TensorIteratorEENKUlvE0_clEvENKUlvE3_clEvEUlssE_EESt5arrayIPcLm2EEEEviT0_T1_)
        /*2aec*/ 	.word	0x00000000


	//----- nvinfo : EIATTR_MIN_STACK_SIZE
	.align		4
.L_1872:
        /*2af0*/ 	.byte	0x04, 0x12
        /*2af2*/ 	.short	(.L_1874 - .L_1873)
	.align		4
.L_1873:
        /*2af4*/ 	.word	index@(_ZN2at6native29vectorized_elementwise_kernelILi8ENS0_13AUnaryFunctorIssbZZZNS0_23logical_xor_kernel_cudaERNS_14TensorIteratorEENKUlvE0_clEvENKUlvE3_clEvEUlssE_EESt5arrayIPcLm2EEEEviT0_T1_)
        /*2af8*/ 	.word	0x00000000


	//----- nvinfo : EIATTR_MIN_STACK_SIZE
	.align		4
.L_1874:
        /*2afc*/ 	.byte	0x04, 0x12
        /*2afe*/ 	.short	(.L_1876 - .L_1875)
	.align		4
.L_1875:
        /*2b00*/ 	.word	index@(_ZN2at6native18elementwise_kernelILi128ELi4EZNS0_15gpu_kernel_implINS0_13BinaryFunctorIssbZZZNS0_23logical_xor_kernel_cudaERNS_14TensorIteratorEENKUlvE0_clEvENKUlvE3_clEvEUlssE_EEEEvRNS_18TensorIteratorBaseERKT_EUliE_EEviT1_)
        /*2b04*/ 	.word	0x00000000


	//----- nvinfo : EIATTR_MIN_STACK_SIZE
	.align		4
.L_1876:
        /*2b08*/ 	.byte	0x04, 0x12
        /*2b0a*/ 	.short	(.L_1878 - .L_1877)
	.align		4
.L_1877:
        /*2b0c*/ 	.word	index@(_ZN2at6native27unrolled_elementwise_kernelINS0_13BinaryFunctorIssbZZZNS0_23logical_xor_kernel_cudaERNS_14TensorIteratorEENKUlvE0_clEvENKUlvE3_clEvEUlssE_EESt5arrayIPcLm3EELi4E23TrivialOffsetCalculatorILi2EjESC_ILi1EjENS0_6memory12LoadWithCastILi2EEENSF_13StoreWithCastILi1EEEEEviT_T0_T2_T3_T4_T5_)
        /*2b10*/ 	.word	0x00000000


	//----- nvinfo : EIATTR_MIN_STACK_SIZE
	.align		4
.L_1878:
        /*2b14*/ 	.byte	0x04, 0x12
        /*2b16*/ 	.short	(.L_1880 - .L_1879)
	.align		4
.L_1879:
        /*2b18*/ 	.word	index@(_ZN2at6native18elementwise_kernelILi128ELi4EZNS0_22gpu_kernel_impl_nocastINS0_13BinaryFunctorIssbZZZNS0_23logical_xor_kernel_cudaERNS_14TensorIteratorEENKUlvE0_clEvENKUlvE3_clEvEUlssE_EEEEvRNS_18TensorIteratorBaseERKT_EUliE_EEviT1_)
        /*2b1c*/ 	.word	0x00000000


	//----- nvinfo : EIATTR_MIN_STACK_SIZE
	.align		4
.L_1880:
        /*2b20*/ 	.byte	0x04, 0x12
        /*2b22*/ 	.short	(.L_1882 - .L_1881)
	.align		4
.L_1881:
        /*2b24*/ 	.word	index@(_ZN2at6native27unrolled_elementwise_kernelINS0_13BinaryFunctorIssbZZZNS0_23logical_xor_kernel_cudaERNS_14TensorIteratorEENKUlvE0_clEvENKUlvE3_clEvEUlssE_EESt5arrayIPcLm3EELi4E23TrivialOffsetCalculatorILi2EjESC_ILi1EjENS0_6memory15LoadWithoutCastENSF_16StoreWithoutCastEEEviT_T0_T2_T3_T4_T5_)
        /*2b28*/ 	.word	0x00000000


	//----- nvinfo : EIATTR_MIN_STACK_SIZE
	.align		4
.L_1882:
        /*2b2c*/ 	.byte	0x04, 0x12
        /*2b2e*/ 	.short	(.L_1884 - .L_1883)
	.align		4
.L_1883:
        /*2b30*/ 	.word	index@(_ZN2at6native29vectorized_elementwise_kernelILi2ENS0_13BinaryFunctorIssbZZZNS0_23logical_xor_kernel_cudaERNS_14TensorIteratorEENKUlvE0_clEvENKUlvE3_clEvEUlssE_EESt5arrayIPcLm3EEEEviT0_T1_)
        /*2b34*/ 	.word	0x00000000


	//----- nvinfo : EIATTR_MIN_STACK_SIZE
	.align		4
.L_1884:
        /*2b38*/ 	.byte	0x04, 0x12
        /*2b3a*/ 	.short	(.L_1886 - .L_1885)
	.align		4
.L_1885:
        /*2b3c*/ 	.word	index@(_ZN2at6native29vectorized_elementwise_kernelILi4ENS0_13BinaryFunctorIssbZZZNS0_23logical_xor_kernel_cudaERNS_14TensorIteratorEENKUlvE0_clEvENKUlvE3_clEvEUlssE_EESt5arrayIPcLm3EEEEviT0_T1_)
        /*2b40*/ 	.word	0x00000000


	//----- nvinfo : EIATTR_MIN_STACK_SIZE
	.align		4
.L_1886:
        /*2b44*/ 	.byte	0x04, 0x12
        /*2b46*/ 	.short	(.L_1888 - .L_1887)
	.align		4
.L_1887:
        /*2b48*/ 	.word	index@(_ZN2at6native29vectorized_elementwise_kernelILi8ENS0_13BinaryFunctorIssbZZZNS0_23logical_xor_kernel_cudaERNS_14TensorIteratorEENKUlvE0_clEvENKUlvE3_clEvEUlssE_EESt5arrayIPcLm3EEEEviT0_T1_)
        /*2b4c*/ 	.word	0x00000000


	//----- nvinfo : EIATTR_MIN_STACK_SIZE
	.align		4
.L_1888:
        /*2b50*/ 	.byte	0x04, 0x12
        /*2b52*/ 	.short	(.L_1890 - .L_1889)
	.align		4
.L_1889:
        /*2b54*/ 	.word	index@(_ZN2at6native18elementwise_kernelILi128ELi4EZNS0_15gpu_kernel_implINS0_13AUnaryFunctorIllbZZZNS0_23logical_xor_kernel_cudaERNS_14TensorIteratorEENKUlvE0_clEvENKUlvE2_clEvEUlllE_EEEEvRNS_18TensorIteratorBaseERKT_EUliE_EEviT1_)
        /*2b58*/ 	.word	0x00000000


	//----- nvinfo : EIATTR_MIN_STACK_SIZE
	.align		4
.L_1890:
        /*2b5c*/ 	.byte	0x04, 0x12
        /*2b5e*/ 	.short	(.L_1892 - .L_1891)
	.align		4
.L_1891:
        /*2b60*/ 	.word	index@(_ZN2at6native27unrolled_elementwise_kernelINS0_13AUnaryFunctorIllbZZZNS0_23logical_xor_kernel_cudaERNS_14TensorIteratorEENKUlvE0_clEvENKUlvE2_clEvEUlllE_EESt5arrayIPcLm2EELi4E23TrivialOffsetCalculatorILi1EjESD_NS0_6memory12LoadWithCastILi1EEENSE_13StoreWithCastILi1EEEEEviT_T0_T2_T3_T4_T5_)
        /*2b64*/ 	.word	0x00000000


	//----- nvinfo : EIATTR_MIN_STACK_SIZE
	.align		4
.L_1892:
        /*2b68*/ 	.byte	0x04, 0x12
        /*2b6a*/ 	.short	(.L_1894 - .L_1893)
	.align		4
.L_1893:
        /*2b6c*/ 	.word	index@(_ZN2at6native18elementwise_kernelILi128ELi4EZNS0_22gpu_kernel_impl_nocastINS0_13AUnaryFunctorIllbZZZNS0_23logical_xor_kernel_cudaERNS_14TensorIteratorEENKUlvE0_clEvENKUlvE2_clEvEUlllE_EEEEvRNS_18TensorIteratorBaseERKT_EUliE_EEviT1_)
        /*2b70*/ 	.word	0x00000000


	//----- nvinfo : EIATTR_MIN_STACK_SIZE
	.align		4
.L_1894:
        /*2b74*/ 	.byte	0x04, 0x12
        /*2b76*/ 	.short	(.L_1896 - .L_1895)
	.align		4
.L_1895:
        /*2b78*/ 	.word	index@(_ZN2at6native27unrolled_elementwise_kernelINS0_13AUnaryFunctorIllbZZZNS0_23logical_xor_kernel_cudaERNS_14TensorIteratorEENKUlvE0_clEvENKUlvE2_clEvEUlllE_EESt5arrayIPcLm2EELi4E23TrivialOffsetCalculatorILi1EjESD_NS0_6memory15LoadWithoutCastENSE_16StoreWithoutCastEEEviT_T0_T2_T3_T4_T5_)
        /*2b7c*/ 	.word	0x00000000


	//----- nvinfo : EIATTR_MIN_STACK_SIZE
	.align		4
.L_1896:
        /*2b80*/ 	.byte	0x04, 0x12
        /*2b82*/ 	.short	(.L_1898 - .L_1897)
	.align		4
.L_1897:
        /*2b84*/ 	.word	index@(_ZN2at6native29vectorized_elementwise_kernelILi2ENS0_13AUnaryFunctorIllbZZZNS0_23logical_xor_kernel_cudaERNS_14TensorIteratorEENKUlvE0_clEvENKUlvE2_clEvEUlllE_EESt5arrayIPcLm2EEEEviT0_T1_)
        /*2b88*/ 	.word	0x00000000


	//----- nvinfo : EIATTR_MIN_STACK_SIZE
	.align		4
.L_1898:
        /*2b8c*/ 	.byte	0x04, 0x12
        /*2b8e*/ 	.short	(.L_1900 - .L_1899)
	.align		4
.L_1899:
        /*2b90*/ 	.word	index@(_ZN2at6native29vectorized_elementwise_kernelILi4ENS0_13AUnaryFunctorIllbZZZNS0_23logical_xor_kernel_cudaERNS_14TensorIteratorEENKUlvE0_clEvENKUlvE2_clEvEUlllE_EESt5arrayIPcLm2EEEEviT0_T1_)
        /*2b94*/ 	.word	0x00000000


	//----- nvinfo : EIATTR_MIN_STACK_SIZE
	.align		4
.L_1900:
        /*2b98*/ 	.byte	0x04, 0x12
        /*2b9a*/ 	.short	(.L_1902 - .L_1901)
	.align		4
.L_1901:
        /*2b9c*/ 	.word	index@(_ZN2at6native29vectorized_elementwise_kernelILi8ENS0_13AUnaryFunctorIllbZZZNS0_23logical_xor_kernel_cudaERNS_14TensorIteratorEENKUlvE0_clEvENKUlvE2_clEvEUlllE_EESt5arrayIPcLm2EEEEviT0_T1_)
        /*2ba0*/ 	.word	0x00000000


	//----- nvinfo : EIATTR_MIN_STACK_SIZE
	.align		4
.L_1902:
        /*2ba4*/ 	.byte	0x04, 0x12
        /*2ba6*/ 	.short	(.L_1904 - .L_1903)
	.align		4
.L_1903:
        /*2ba8*/ 	.word	index@(_ZN2at6native18elementwise_kernelILi128ELi4EZNS0_15gpu_kernel_implINS0_13BinaryFunctorIllbZZZNS0_23logical_xor_kernel_cudaERNS_14TensorIteratorEENKUlvE0_clEvENKUlvE2_clEvEUlllE_EEEEvRNS_18TensorIteratorBaseERKT_EUliE_EEviT1_)
        /*2bac*/ 	.word	0x00000000


	//----- nvinfo : EIATTR_MIN_STACK_SIZE
	.align		4
.L_1904:
        /*2bb0*/ 	.byte	0x04, 0x12
        /*2bb2*/ 	.short	(.L_1906 - .L_1905)
	.align		4
.L_1905:
        /*2bb4*/ 	.word	index@(_ZN2at6native27unrolled_elementwise_kernelINS0_13BinaryFunctorIllbZZZNS0_23logical_xor_kernel_cudaERNS_14TensorIteratorEENKUlvE0_clEvENKUlvE2_clEvEUlllE_EESt5arrayIPcLm3EELi4E23TrivialOffsetCalculatorILi2EjESC_ILi1EjENS0_6memory12LoadWithCastILi2EEENSF_13StoreWithCastILi1EEEEEviT_T0_T2_T3_T4_T5_)
        /*2bb8*/ 	.word	0x00000000


	//----- nvinfo : EIATTR_MIN_STACK_SIZE
	.align		4
.L_1906:
        /*2bbc*/ 	.byte	0x04, 0x12
        /*2bbe*/ 	.short	(.L_1908 - .L_1907)
	.align		4
.L_1907:
        /*2bc0*/ 	.word	index@(_ZN2at6native18elementwise_kernelILi128ELi4EZNS0_22gpu_kernel_impl_nocastINS0_13BinaryFunctorIllbZZZNS0_23logical_xor_kernel_cudaERNS_14TensorIteratorEENKUlvE0_clEvENKUlvE2_clEvEUlllE_EEEEvRNS_18TensorIteratorBaseERKT_EUliE_EEviT1_)
        /*2bc4*/ 	.word	0x00000000


	//----- nvinfo : EIATTR_MIN_STACK_SIZE
	.align		4
.L_1908:
        /*2bc8*/ 	.byte	0x04, 0x12
        /*2bca*/ 	.short	(.L_1910 - .L_1909)
	.align		4
.L_1909:
        /*2bcc*/ 	.word	index@(_ZN2at6native27unrolled_elementwise_kernelINS0_13BinaryFunctorIllbZZZNS0_23logical_xor_kernel_cudaERNS_14TensorIteratorEENKUlvE0_clEvENKUlvE2_clEvEUlllE_EESt5arrayIPcLm3EELi4E23TrivialOffsetCalculatorILi2EjESC_ILi1EjENS0_6memory15LoadWithoutCastENSF_16StoreWithoutCastEEEviT_T0_T2_T3_T4_T5_)
        /*2bd0*/ 	.word	0x00000000


	//----- nvinfo : EIATTR_MIN_STACK_SIZE
	.align		4
.L_1910:
        /*2bd4*/ 	.byte	0x04, 0x12
        /*2bd6*/ 	.short	(.L_1912 - .L_1911)
	.align		4
.L_1911:
        /*2bd8*/ 	.word	index@(_ZN2at6native29vectorized_elementwise_kernelILi2ENS0_13BinaryFunctorIllbZZZNS0_23logical_xor_kernel_cudaERNS_14TensorIteratorEENKUlvE0_clEvENKUlvE2_clEvEUlllE_EESt5arrayIPcLm3EEEEviT0_T1_)
        /*2bdc*/ 	.word	0x00000000


	//----- nvinfo : EIATTR_MIN_STACK_SIZE
	.align		4
.L_1912:
        /*2be0*/ 	.byte	0x04, 0x12
        /*2be2*/ 	.short	(.L_1914 - .L_1913)
	.align		4
.L_1913:
        /*2be4*/ 	.word	index@(_ZN2at6native29vectorized_elementwise_kernelILi4ENS0_13BinaryFunctorIllbZZZNS0_23logical_xor_kernel_cudaERNS_14TensorIteratorEENKUlvE0_clEvENKUlvE2_clEvEUlllE_EESt5arrayIPcLm3EEEEviT0_T1_)
        /*2be8*/ 	.word	0x00000000


	//----- nvinfo : EIATTR_MIN_STACK_SIZE
	.align		4
.L_1914:
        /*2bec*/ 	.byte	0x04, 0x12
        /*2bee*/ 	.short	(.L_1916 - .L_1915)
	.align		4
.L_1915:
        /*2bf0*/ 	.word	index@(_ZN2at6native29vectorized_elementwise_kernelILi8ENS0_13BinaryFunctorIllbZZZNS0_23logical_xor_kernel_cudaERNS_14TensorIteratorEENKUlvE0_clEvENKUlvE2_clEvEUlllE_EESt5arrayIPcLm3EEEEviT0_T1_)
        /*2bf4*/ 	.word	0x00000000


	//----- nvinfo : EIATTR_MIN_STACK_SIZE
	.align		4
.L_1916:
        /*2bf8*/ 	.byte	0x04, 0x12
        /*2bfa*/ 	.short	(.L_1918 - .L_1917)
	.align		4
.L_1917:
        /*2bfc*/ 	.word	index@(_ZN2at6native18elementwise_kernelILi128ELi4EZNS0_15gpu_kernel_implINS0_13AUnaryFunctorIiibZZZNS0_23logical_xor_kernel_cudaERNS_14TensorIteratorEENKUlvE0_clEvENKUlvE1_clEvEUliiE_EEEEvRNS_18TensorIteratorBaseERKT_EUliE_EEviT1_)
        /*2c00*/ 	.word	0x00000000


	//----- nvinfo : EIATTR_MIN_STACK_SIZE
	.align		4
.L_1918:
        /*2c04*/ 	.byte	0x04, 0x12
        /*2c06*/ 	.short	(.L_1920 - .L_1919)
	.align		4
.L_1919:
        /*2c08*/ 	.word	index@(_ZN2at6native27unrolled_elementwise_kernelINS0_13AUnaryFunctorIiibZZZNS0_23logical_xor_kernel_cudaERNS_14TensorIteratorEENKUlvE0_clEvENKUlvE1_clEvEUliiE_EESt5arrayIPcLm2EELi4E23TrivialOffsetCalculatorILi1EjESD_NS0_6memory12LoadWithCastILi1EEENSE_13StoreWithCastILi1EEEEEviT_T0_T2_T3_T4_T5_)
        /*2c0c*/ 	.word	0x00000000


	//----- nvinfo : EIATTR_MIN_STACK_SIZE
	.align		4
.L_1920:
        /*2c10*/ 	.byte	0x04, 0x12
        /*2c12*/ 	.short	(.L_1922 - .L_1921)
	.align		4
.L_1921:
        /*2c14*/ 	.word	index@(_ZN2at6native18elementwise_kernelILi128ELi4EZNS0_22gpu_kernel_impl_nocastINS0_13AUnaryFunctorIiibZZZNS0_23logical_xor_kernel_cudaERNS_14TensorIteratorEENKUlvE0_clEvENKUlvE1_clEvEUliiE_EEEEvRNS_18TensorIteratorBaseERKT_EUliE_EEviT1_)
        /*2c18*/ 	.word	0x00000000


	//----- nvinfo : EIATTR_MIN_STACK_SIZE
	.align		4
.L_1922:
        /*2c1c*/ 	.byte	0x04, 0x12
        /*2c1e*/ 	.short	(.L_1924 - .L_1923)
	.align		4
.L_1923:
        /*2c20*/ 	.word	index@(_ZN2at6native27unrolled_elementwise_kernelINS0_13AUnaryFunctorIiibZZZNS0_23logical_xor_kernel_cudaERNS_14TensorIteratorEENKUlvE0_clEvENKUlvE1_clEvEUliiE_EESt5arrayIPcLm2EELi4E23TrivialOffsetCalculatorILi1EjESD_NS0_6memory15LoadWithoutCastENSE_16StoreWithoutCastEEEviT_T0_T2_T3_T4_T5_)
        /*2c24*/ 	.word	0x00000000


	//----- nvinfo : EIATTR_MIN_STACK_SIZE
	.align		4
.L_1924:
        /*2c28*/ 	.byte	0x04, 0x12
        /*2c2a*/ 	.short	(.L_1926 - .L_1925)
	.align		4
.L_1925:
        /*2c2c*/ 	.word	index@(_ZN2at6native29vectorized_elementwise_kernelILi2ENS0_13AUnaryFunctorIiibZZZNS0_23logical_xor_kernel_cudaERNS_14TensorIteratorEENKUlvE0_clEvENKUlvE1_clEvEUliiE_EESt5arrayIPcLm2EEEEviT0_T1_)
        /*2c30*/ 	.word	0x00000000


	//----- nvinfo : EIATTR_MIN_STACK_SIZE
	.align		4
.L_1926:
        /*2c34*/ 	.byte	0x04, 0x12
        /*2c36*/ 	.short	(.L_1928 - .L_1927)
	.align		4
.L_1927:
        /*2c38*/ 	.word	index@(_ZN2at6native29vectorized_elementwise_kernelILi4ENS0_13AUnaryFunctorIiibZZZNS0_23logical_xor_kernel_cudaERNS_14TensorIteratorEENKUlvE0_clEvENKUlvE1_clEvEUliiE_EESt5arrayIPcLm2EEEEviT0_T1_)
        /*2c3c*/ 	.word	0x00000000


	//----- nvinfo : EIATTR_MIN_STACK_SIZE
	.align		4
.L_1928:
        /*2c40*/ 	.byte	0x04, 0x12
        /*2c42*/ 	.short	(.L_1930 - .L_1929)
	.align		4
.L_1929:
        /*2c44*/ 	.word	index@(_ZN2at6native29vectorized_elementwise_kernelILi8ENS0_13AUnaryFunctorIiibZZZNS0_23logical_xor_kernel_cudaERNS_14TensorIteratorEENKUlvE0_clEvENKUlvE1_clEvEUliiE_EESt5arrayIPcLm2EEEEviT0_T1_)
        /*2c48*/ 	.word	0x00000000


	//----- nvinfo : EIATTR_MIN_STACK_SIZE
	.align		4
.L_1930:
        /*2c4c*/ 	.byte	0x04, 0x12
        /*2c4e*/ 	.short	(.L_1932 - .L_1931)
	.align		4
.L_1931:
        /*2c50*/ 	.word	index@(_ZN2at6native18elementwise_kernelILi128ELi4EZNS0_15gpu_kernel_implINS0_13BinaryFunctorIiibZZZNS0_23logical_xor_kernel_cudaERNS_14TensorIteratorEENKUlvE0_clEvENKUlvE1_clEvEUliiE_EEEEvRNS_18TensorIteratorBaseERKT_EUliE_EEviT1_)
        /*2c54*/ 	.word	0x00000000


	//----- nvinfo : EIATTR_MIN_STACK_SIZE
	.align		4
.L_1932:
        /*2c58*/ 	.byte	0x04, 0x12
        /*2c5a*/ 	.short	(.L_1934 - .L_1933)
	.align		4
.L_1933:
        /*2c5c*/ 	.word	index@(_ZN2at6native27unrolled_elementwise_kernelINS0_13BinaryFunctorIiibZZZNS0_23logical_xor_kernel_cudaERNS_14TensorIteratorEENKUlvE0_clEvENKUlvE1_clEvEUliiE_EESt5arrayIPcLm3EELi4E23TrivialOffsetCalculatorILi2EjESC_ILi1EjENS0_6memory12LoadWithCastILi2EEENSF_13StoreWithCastILi1EEEEEviT_T0_T2_T3_T4_T5_)
        /*2c60*/ 	.word	0x00000000


	//----- nvinfo : EIATTR_MIN_STACK_SIZE
	.align		4
.L_1934:
        /*2c64*/ 	.byte	0x04, 0x12
        /*2c66*/ 	.short	(.L_1936 - .L_1935)
	.align		4
.L_1935:
        /*2c68*/ 	.word	index@(_ZN2at6native18elementwise_kernelILi128ELi4EZNS0_22gpu_kernel_impl_nocastINS0_13BinaryFunctorIiibZZZNS0_23logical_xor_kernel_cudaERNS_14TensorIteratorEENKUlvE0_clEvENKUlvE1_clEvEUliiE_EEEEvRNS_18TensorIteratorBaseERKT_EUliE_EEviT1_)
        /*2c6c*/ 	.word	0x00000000


	//----- nvinfo : EIATTR_MIN_STACK_SIZE
	.align		4
.L_1936:
        /*2c70*/ 	.byte	0x04, 0x12
        /*2c72*/ 	.short	(.L_1938 - .L_1937)
	.align		4
.L_1937:
        /*2c74*/ 	.word	index@(_ZN2at6native27unrolled_elementwise_kernelINS0_13BinaryFunctorIiibZZZNS0_23logical_xor_kernel_cudaERNS_14TensorIteratorEENKUlvE0_clEvENKUlvE1_clEvEUliiE_EESt5arrayIPcLm3EELi4E23TrivialOffsetCalculatorILi2EjESC_ILi1EjENS0_6memory15LoadWithoutCastENSF_16StoreWithoutCastEEEviT_T0_T2_T3_T4_T5_)
        /*2c78*/ 	.word	0x00000000


	//----- nvinfo : EIATTR_MIN_STACK_SIZE
	.align		4
.L_1938:
        /*2c7c*/ 	.byte	0x04, 0x12
        /*2c7e*/ 	.short	(.L_1940 - .L_1939)
	.align		4
.L_1939:
        /*2c80*/ 	.word	index@(_ZN2at6native29vectorized_elementwise_kernelILi2ENS0_13BinaryFunctorIiibZZZNS0_23logical_xor_kernel_cudaERNS_14TensorIteratorEENKUlvE0_clEvENKUlvE1_clEvEUliiE_EESt5arrayIPcLm3EEEEviT0_T1_)
        /*2c84*/ 	.word	0x00000000


	//----- nvinfo : EIATTR_MIN_STACK_SIZE
	.align		4
.L_1940:
        /*2c88*/ 	.byte	0x04, 0x12
        /*2c8a*/ 	.short	(.L_1942 - .L_1941)
	.align		4
.L_1941:
        /*2c8c*/ 	.word	index@(_ZN2at6native29vectorized_elementwise_kernelILi4ENS0_13BinaryFunctorIiibZZZNS0_23logical_xor_kernel_cudaERNS_14TensorIteratorEENKUlvE0_clEvENKUlvE1_clEvEUliiE_EESt5arrayIPcLm3EEEEviT0_T1_)
        /*2c90*/ 	.word	0x00000000


	//----- nvinfo : EIATTR_MIN_STACK_SIZE
	.align		4
.L_1942:
        /*2c94*/ 	.byte	0x04, 0x12
        /*2c96*/ 	.short	(.L_1944 - .L_1943)
	.align		4
.L_1943:
        /*2c98*/ 	.word	index@(_ZN2at6native29vectorized_elementwise_kernelILi8ENS0_13BinaryFunctorIiibZZZNS0_23logical_xor_kernel_cudaERNS_14TensorIteratorEENKUlvE0_clEvENKUlvE1_clEvEUliiE_EESt5arrayIPcLm3EEEEviT0_T1_)
        /*2c9c*/ 	.word	0x00000000


	//----- nvinfo : EIATTR_MIN_STACK_SIZE
	.align		4
.L_1944:
        /*2ca0*/ 	.byte	0x04, 0x12
        /*2ca2*/ 	.short	(.L_1946 - .L_1945)
	.align		4
.L_1945:
        /*2ca4*/ 	.word	index@(_ZN2at6native18elementwise_kernelILi128ELi4EZNS0_15gpu_kernel_implINS0_13AUnaryFunctorIaabZZZNS0_23logical_xor_kernel_cudaERNS_14TensorIteratorEENKUlvE0_clEvENKUlvE0_clEvEUlaaE_EEEEvRNS_18TensorIteratorBaseERKT_EUliE_EEviT1_)
        /*2ca8*/ 	.word	0x00000000


	//----- nvinfo : EIATTR_MIN_STACK_SIZE
	.align		4
.L_1946:
        /*2cac*/ 	.byte	0x04, 0x12
        /*2cae*/ 	.short	(.L_1948 - .L_1947)
	.align		4
.L_1947:
        /*2cb0*/ 	.word	index@(_ZN2at6native27unrolled_elementwise_kernelINS0_13AUnaryFunctorIaabZZZNS0_23logical_xor_kernel_cudaERNS_14TensorIteratorEENKUlvE0_clEvENKUlvE0_clEvEUlaaE_EESt5arrayIPcLm2EELi4E23TrivialOffsetCalculatorILi1EjESD_NS0_6memory12LoadWithCastILi1EEENSE_13StoreWithCastILi1EEEEEviT_T0_T2_T3_T4_T5_)
        /*2cb4*/ 	.word	0x00000000


	//----- nvinfo : EIATTR_MIN_STACK_SIZE
	.align		4
.L_1948:
        /*2cb8*/ 	.byte	0x04, 0x12
        /*2cba*/ 	.short	(.L_1950 - .L_1949)
	.align		4
.L_1949:
        /*2cbc*/ 	.word	index@(_ZN2at6native18elementwise_kernelILi128ELi4EZNS0_22gpu_kernel_impl_nocastINS0_13AUnaryFunctorIaabZZZNS0_23logical_xor_kernel_cudaERNS_14TensorIteratorEENKUlvE0_clEvENKUlvE0_clEvEUlaaE_EEEEvRNS_18TensorIteratorBaseERKT_EUliE_EEviT1_)
        /*2cc0*/ 	.word	0x00000000


	//----- nvinfo : EIATTR_MIN_STACK_SIZE
	.align		4
.L_1950:
        /*2cc4*/ 	.byte	0x04, 0x12
        /*2cc6*/ 	.short	(.L_1952 - .L_1951)
	.align		4
.L_1951:
        /*2cc8*/ 	.word	index@(_ZN2at6native27unrolled_elementwise_kernelINS0_13AUnaryFunctorIaabZZZNS0_23logical_xor_kernel_cudaERNS_14TensorIteratorEENKUlvE0_clEvENKUlvE0_clEvEUlaaE_EESt5arrayIPcLm2EELi4E23TrivialOffsetCalculatorILi1EjESD_NS0_6memory15LoadWithoutCastENSE_16StoreWithoutCastEEEviT_T0_T2_T3_T4_T5_)
        /*2ccc*/ 	.word	0x00000000


	//----- nvinfo : EIATTR_MIN_STACK_SIZE
	.align		4
.L_1952:
        /*2cd0*/ 	.byte	0x04, 0x12
        /*2cd2*/ 	.short	(.L_1954 - .L_1953)
	.align		4
.L_1953:
        /*2cd4*/ 	.word	index@(_ZN2at6native29vectorized_elementwise_kernelILi2ENS0_13AUnaryFunctorIaabZZZNS0_23logical_xor_kernel_cudaERNS_14TensorIteratorEENKUlvE0_clEvENKUlvE0_clEvEUlaaE_EESt5arrayIPcLm2EEEEviT0_T1_)
        /*2cd8*/ 	.word	0x00000000


	//----- nvinfo : EIATTR_MIN_STACK_SIZE
	.align		4
.L_1954:
        /*2cdc*/ 	.byte	0x04, 0x12
        /*2cde*/ 	.short	(.L_1956 - .L_1955)
	.align		4
.L_1955:
        /*2ce0*/ 	.word	index@(_ZN2at6native29vectorized_elementwise_kernelILi4ENS0_13AUnaryFunctorIaabZZZNS0_23logical_xor_kernel_cudaERNS_14TensorIteratorEENKUlvE0_clEvENKUlvE0_clEvEUlaaE_EESt5arrayIPcLm2EEEEviT0_T1_)
        /*2ce4*/ 	.word	0x00000000


	//----- nvinfo : EIATTR_MIN_STACK_SIZE
	.align		4
.L_1956:
        /*2ce8*/ 	.byte	0x04, 0x12
        /*2cea*/ 	.short	(.L_1958 - .L_1957)
	.align		4
.L_1957:
        /*2cec*/ 	.word	index@(_ZN2at6native29vectorized_elementwise_kernelILi8ENS0_13AUnaryFunctorIaabZZZNS0_23logical_xor_kernel_cudaERNS_14TensorIteratorEENKUlvE0_clEvENKUlvE0_clEvEUlaaE_EESt5arrayIPcLm2EEEEviT0_T1_)
        /*2cf0*/ 	.word	0x00000000


	//----- nvinfo : EIATTR_MIN_STACK_SIZE
	.align		4
.L_1958:
        /*2cf4*/ 	.byte	0x04, 0x12
        /*2cf6*/ 	.short	(.L_1960 - .L_1959)
	.align		4
.L_1959:
        /*2cf8*/ 	.word	index@(_ZN2at6native18elementwise_kernelILi128ELi4EZNS0_15gpu_kernel_implINS0_13BinaryFunctorIaabZZZNS0_23logical_xor_kernel_cudaERNS_14TensorIteratorEENKUlvE0_clEvENKUlvE0_clEvEUlaaE_EEEEvRNS_18TensorIteratorBaseERKT_EUliE_EEviT1_)
        /*2cfc*/ 	.word	0x00000000


	//----- nvinfo : EIATTR_MIN_STACK_SIZE
	.align		4
.L_1960:
        /*2d00*/ 	.byte	0x04, 0x12
        /*2d02*/ 	.short	(.L_1962 - .L_1961)
	.align		4
.L_1961:
        /*2d04*/ 	.word	index@(_ZN2at6native27unrolled_elementwise_kernelINS0_13BinaryFunctorIaabZZZNS0_23logical_xor_kernel_cudaERNS_14TensorIteratorEENKUlvE0_clEvENKUlvE0_clEvEUlaaE_EESt5arrayIPcLm3EELi4E23TrivialOffsetCalculatorILi2EjESC_ILi1EjENS0_6memory12LoadWithCastILi2EEENSF_13StoreWithCastILi1EEEEEviT_T0_T2_T3_T4_T5_)
        /*2d08*/ 	.word	0x00000000


	//----- nvinfo : EIATTR_MIN_STACK_SIZE
	.align		4
.L_1962:
        /*2d0c*/ 	.byte	0x04, 0x12
        /*2d0e*/ 	.short	(.L_1964 - .L_1963)
	.align		4
.L_1963:
        /*2d10*/ 	.word	index@(_ZN2at6native18elementwise_kernelILi128ELi4EZNS0_22gpu_kernel_impl_nocastINS0_13BinaryFunctorIaabZZZNS0_23logical_xor_kernel_cudaERNS_14TensorIteratorEENKUlvE0_clEvENKUlvE0_clEvEUlaaE_EEEEvRNS_18TensorIteratorBaseERKT_EUliE_EEviT1_)
        /*2d14*/ 	.word	0x00000000


	//----- nvinfo : EIATTR_MIN_STACK_SIZE
	.align		4
.L_1964:
        /*2d18*/ 	.byte	0x04, 0x12
        /*2d1a*/ 	.short	(.L_1966 - .L_1965)
	.align		4
.L_1965:
        /*2d1c*/ 	.word	index@(_ZN2at6native27unrolled_elementwise_kernelINS0_13BinaryFunctorIaabZZZNS0_23logical_xor_kernel_cudaERNS_14TensorIteratorEENKUlvE0_clEvENKUlvE0_clEvEUlaaE_EESt5arrayIPcLm3EELi4E23TrivialOffsetCalculatorILi2EjESC_ILi1EjENS0_6memory15LoadWithoutCastENSF_16StoreWithoutCastEEEviT_T0_T2_T3_T4_T5_)
        /*2d20*/ 	.word	0x00000000


	//----- nvinfo : EIATTR_MIN_STACK_SIZE
	.align		4
.L_1966:
        /*2d24*/ 	.byte	0x04, 0x12
        /*2d26*/ 	.short	(.L_1968 - .L_1967)
	.align		4
.L_1967:
        /*2d28*/ 	.word	index@(_ZN2at6native29vectorized_elementwise_kernelILi2ENS0_13BinaryFunctorIaabZZZNS0_23logical_xor_kernel_cudaERNS_14TensorIteratorEENKUlvE0_clEvENKUlvE0_clEvEUlaaE_EESt5arrayIPcLm3EEEEviT0_T1_)
        /*2d2c*/ 	.word	0x00000000


	//----- nvinfo : EIATTR_MIN_STACK_SIZE
	.align		4
.L_1968:
        /*2d30*/ 	.byte	0x04, 0x12
        /*2d32*/ 	.short	(.L_1970 - .L_1969)
	.align		4
.L_1969:
        /*2d34*/ 	.word	index@(_ZN2at6native29vectorized_elementwise_kernelILi4ENS0_13BinaryFunctorIaabZZZNS0_23logical_xor_kernel_cudaERNS_14TensorIteratorEENKUlvE0_clEvENKUlvE0_clEvEUlaaE_EESt5arrayIPcLm3EEEEviT0_T1_)
        /*2d38*/ 	.word	0x00000000


	//----- nvinfo : EIATTR_MIN_STACK_SIZE
	.align		4
.L_1970:
        /*2d3c*/ 	.byte	0x04, 0x12
        /*2d3e*/ 	.short	(.L_1972 - .L_1971)
	.align		4
.L_1971:
        /*2d40*/ 	.word	index@(_ZN2at6native29vectorized_elementwise_kernelILi8ENS0_13BinaryFunctorIaabZZZNS0_23logical_xor_kernel_cudaERNS_14TensorIteratorEENKUlvE0_clEvENKUlvE0_clEvEUlaaE_EESt5arrayIPcLm3EEEEviT0_T1_)
        /*2d44*/ 	.word	0x00000000


	//----- nvinfo : EIATTR_MIN_STACK_SIZE
	.align		4
.L_1972:
        /*2d48*/ 	.byte	0x04, 0x12
        /*2d4a*/ 	.short	(.L_1974 - .L_1973)
	.align		4
.L_1973:
        /*2d4c*/ 	.word	index@(_ZN2at6native18elementwise_kernelILi128ELi4EZNS0_15gpu_kernel_implINS0_13AUnaryFunctorIhhbZZZNS0_23logical_xor_kernel_cudaERNS_14TensorIteratorEENKUlvE0_clEvENKUlvE_clEvEUlhhE_EEEEvRNS_18TensorIteratorBaseERKT_EUliE_EEviT1_)
        /*2d50*/ 	.word	0x00000000


	//----- nvinfo : EIATTR_MIN_STACK_SIZE
	.align		4
.L_1974:
        /*2d54*/ 	.byte	0x04, 0x12
        /*2d56*/ 	.short	(.L_1976 - .L_1975)
	.align		4
.L_1975:
        /*2d58*/ 	.word	index@(_ZN2at6native27unrolled_elementwise_kernelINS0_13AUnaryFunctorIhhbZZZNS0_23logical_xor_kernel_cudaERNS_14TensorIteratorEENKUlvE0_clEvENKUlvE_clEvEUlhhE_EESt5arrayIPcLm2EELi4E23TrivialOffsetCalculatorILi1EjESD_NS0_6memory12LoadWithCastILi1EEENSE_13StoreWithCastILi1EEEEEviT_T0_T2_T3_T4_T5_)
        /*2d5c*/ 	.word	0x00000000


	//----- nvinfo : EIATTR_MIN_STACK_SIZE
	.align		4
.L_1976:
        /*2d60*/ 	.byte	0x04, 0x12
        /*2d62*/ 	.short	(.L_1978 - .L_1977)
	.align		4
.L_1977:
        /*2d64*/ 	.word	index@(_ZN2at6native18elementwise_kernelILi128ELi4EZNS0_22gpu_kernel_impl_nocastINS0_13AUnaryFunctorIhhbZZZNS0_23logical_xor_kernel_cudaERNS_14TensorIteratorEENKUlvE0_clEvENKUlvE_clEvEUlhhE_EEEEvRNS_18TensorIteratorBaseERKT_EUliE_EEviT1_)
        /*2d68*/ 	.word	0x00000000


	//----- nvinfo : EIATTR_MIN_STACK_SIZE
	.align		4
.L_1978:
        /*2d6c*/ 	.byte	0x04, 0x12
        /*2d6e*/ 	.short	(.L_1980 - .L_1979)
	.align		4
.L_1979:
        /*2d70*/ 	.word	index@(_ZN2at6native27unrolled_elementwise_kernelINS0_13AUnaryFunctorIhhbZZZNS0_23logical_xor_kernel_cudaERNS_14TensorIteratorEENKUlvE0_clEvENKUlvE_clEvEUlhhE_EESt5arrayIPcLm2EELi4E23TrivialOffsetCalculatorILi1EjESD_NS0_6memory15LoadWithoutCastENSE_16StoreWithoutCastEEEviT_T0_T2_T3_T4_T5_)
        /*2d74*/ 	.word	0x00000000


	//----- nvinfo : EIATTR_MIN_STACK_SIZE
	.align		4
.L_1980:
        /*2d78*/ 	.byte	0x04, 0x12
        /*2d7a*/ 	.short	(.L_1982 - .L_1981)
	.align		4
.L_1981:
        /*2d7c*/ 	.word	index@(_ZN2at6native29vectorized_elementwise_kernelILi2ENS0_13AUnaryFunctorIhhbZZZNS0_23logical_xor_kernel_cudaERNS_14TensorIteratorEENKUlvE0_clEvENKUlvE_clEvEUlhhE_EESt5arrayIPcLm2EEEEviT0_T1_)
        /*2d80*/ 	.word	0x00000000


	//----- nvinfo : EIATTR_MIN_STACK_SIZE
	.align		4
.L_1982:
        /*2d84*/ 	.byte	0x04, 0x12
        /*2d86*/ 	.short	(.L_1984 - .L_1983)
	.align		4
.L_1983:
        /*2d88*/ 	.word	index@(_ZN2at6native29vectorized_elementwise_kernelILi4ENS0_13AUnaryFunctorIhhbZZZNS0_23logical_xor_kernel_cudaERNS_14TensorIteratorEENKUlvE0_clEvENKUlvE_clEvEUlhhE_EESt5arrayIPcLm2EEEEviT0_T1_)
        /*2d8c*/ 	.word	0x00000000


	//----- nvinfo : EIATTR_MIN_STACK_SIZE
	.align		4
.L_1984:
        /*2d90*/ 	.byte	0x04, 0x12
        /*2d92*/ 	.short	(.L_1986 - .L_1985)
	.align		4
.L_1985:
        /*2d94*/ 	.word	index@(_ZN2at6native29vectorized_elementwise_kernelILi8ENS0_13AUnaryFunctorIhhbZZZNS0_23logical_xor_kernel_cudaERNS_14TensorIteratorEENKUlvE0_clEvENKUlvE_clEvEUlhhE_EESt5arrayIPcLm2EEEEviT0_T1_)
        /*2d98*/ 	.word	0x00000000


	//----- nvinfo : EIATTR_MIN_STACK_SIZE
	.align		4
.L_1986:
        /*2d9c*/ 	.byte	0x04, 0x12
        /*2d9e*/ 	.short	(.L_1988 - .L_1987)
	.align		4
.L_1987:
        /*2da0*/ 	.word	index@(_ZN2at6native18elementwise_kernelILi128ELi4EZNS0_15gpu_kernel_implINS0_13BinaryFunctorIhhbZZZNS0_23logical_xor_kernel_cudaERNS_14TensorIteratorEENKUlvE0_clEvENKUlvE_clEvEUlhhE_EEEEvRNS_18TensorIteratorBaseERKT_EUliE_EEviT1_)
        /*2da4*/ 	.word	0x00000000


	//----- nvinfo : EIATTR_MIN_STACK_SIZE
	.align		4
.L_1988:
        /*2da8*/ 	.byte	0x04, 0x12
        /*2daa*/ 	.short	(.L_1990 - .L_1989)
	.align		4
.L_1989:
        /*2dac*/ 	.word	index@(_ZN2at6native27unrolled_elementwise_kernelINS0_13BinaryFunctorIhhbZZZNS0_23logical_xor_kernel_cudaERNS_14TensorIteratorEENKUlvE0_clEvENKUlvE_clEvEUlhhE_EESt5arrayIPcLm3EELi4E23TrivialOffsetCalculatorILi2EjESC_ILi1EjENS0_6memory12LoadWithCastILi2EEENSF_13StoreWithCastILi1EEEEEviT_T0_T2_T3_T4_T5_)
        /*2db0*/ 	.word	0x00000000


	//----- nvinfo : EIATTR_MIN_STACK_SIZE
	.align		4
.L_1990:
        /*2db4*/ 	.byte	0x04, 0x12
        /*2db6*/ 	.short	(.L_1992 - .L_1991)
	.align		4
.L_1991:
        /*2db8*/ 	.word	index@(_ZN2at6native18elementwise_kernelILi128ELi4EZNS0_22gpu_kernel_impl_nocastINS0_13BinaryFunctorIhhbZZZNS0_23logical_xor_kernel_cudaERNS_14TensorIteratorEENKUlvE0_clEvENKUlvE_clEvEUlhhE_EEEEvRNS_18TensorIteratorBaseERKT_EUliE_EEviT1_)
        /*2dbc*/ 	.word	0x00000000


	//----- nvinfo : EIATTR_MIN_STACK_SIZE
	.align		4
.L_1992:
        /*2dc0*/ 	.byte	0x04, 0x12
        /*2dc2*/ 	.short	(.L_1994 - .L_1993)
	.align		4
.L_1993:
        /*2dc4*/ 	.word	index@(_ZN2at6native27unrolled_elementwise_kernelINS0_13BinaryFunctorIhhbZZZNS0_23logical_xor_kernel_cudaERNS_14TensorIteratorEENKUlvE0_clEvENKUlvE_clEvEUlhhE_EESt5arrayIPcLm3EELi4E23TrivialOffsetCalculatorILi2EjESC_ILi1EjENS0_6memory15LoadWithoutCastENSF_16StoreWithoutCastEEEviT_T0_T2_T3_T4_T5_)
        /*2dc8*/ 	.word	0x00000000


	//----- nvinfo : EIATTR_MIN_STACK_SIZE
	.align		4
.L_1994:
        /*2dcc*/ 	.byte	0x04, 0x12
        /*2dce*/ 	.short	(.L_1996 - .L_1995)
	.align		4
.L_1995:
        /*2dd0*/ 	.word	index@(_ZN2at6native29vectorized_elementwise_kernelILi2ENS0_13BinaryFunctorIhhbZZZNS0_23logical_xor_kernel_cudaERNS_14TensorIteratorEENKUlvE0_clEvENKUlvE_clEvEUlhhE_EESt5arrayIPcLm3EEEEviT0_T1_)
        /*2dd4*/ 	.word	0x00000000


	//----- nvinfo : EIATTR_MIN_STACK_SIZE
	.align		4
.L_1996:
        /*2dd8*/ 	.byte	0x04, 0x12
        /*2dda*/ 	.short	(.L_1998 - .L_1997)
	.align		4
.L_1997:
        /*2ddc*/ 	.word	index@(_ZN2at6native29vectorized_elementwise_kernelILi4ENS0_13BinaryFunctorIhhbZZZNS0_23logical_xor_kernel_cudaERNS_14TensorIteratorEENKUlvE0_clEvENKUlvE_clEvEUlhhE_EESt5arrayIPcLm3EEEEviT0_T1_)
        /*2de0*/ 	.word	0x00000000


	//----- nvinfo : EIATTR_MIN_STACK_SIZE
	.align		4
.L_1998:
        /*2de4*/ 	.byte	0x04, 0x12
        /*2de6*/ 	.short	(.L_2000 - .L_1999)
	.align		4
.L_1999:
        /*2de8*/ 	.word	index@(_ZN2at6native29vectorized_elementwise_kernelILi8ENS0_13BinaryFunctorIhhbZZZNS0_23logical_xor_kernel_cudaERNS_14TensorIteratorEENKUlvE0_clEvENKUlvE_clEvEUlhhE_EESt5arrayIPcLm3EEEEviT0_T1_)
        /*2dec*/ 	.word	0x00000000


	//----- nvinfo : EIATTR_MIN_STACK_SIZE
	.align		4
.L_2000:
        /*2df0*/ 	.byte	0x04, 0x12
        /*2df2*/ 	.short	(.L_2002 - .L_2001)
	.align		4
.L_2001:
        /*2df4*/ 	.word	index@(_ZN2at6native18elementwise_kernelILi128ELi4EZNS0_15gpu_kernel_implINS0_13AUnaryFunctorIN3c108BFloat16ES5_bZZZNS0_22logical_or_kernel_cudaERNS_14TensorIteratorEENKUlvE0_clEvENKUlvE8_clEvEUlS5_S5_E_EEEEvRNS_18TensorIteratorBaseERKT_EUliE_EEviT1_)
        /*2df8*/ 	.word	0x00000000


	//----- nvinfo : EIATTR_MIN_STACK_SIZE
	.align		4
.L_2002:
        /*2dfc*/ 	.byte	0x04, 0x12
        /*2dfe*/ 	.short	(.L_2004 - .L_2003)
	.align		4
.L_2003:
        /*2e00*/ 	.word	index@(_ZN2at6native27unrolled_elementwise_kernelINS0_13AUnaryFunctorIN3c108BFloat16ES4_bZZZNS0_22logical_or_kernel_cudaERNS_14TensorIteratorEENKUlvE0_clEvENKUlvE8_clEvEUlS4_S4_E_EESt5arrayIPcLm2EELi4E23TrivialOffsetCalculatorILi1EjESF_NS0_6memory12LoadWithCastILi1EEENSG_13StoreWithCastILi1EEEEEviT_T0_T2_T3_T4_T5_)
        /*2e04*/ 	.word	0x00000000


	//----- nvinfo : EIATTR_MIN_STACK_SIZE
	.align		4
.L_2004:
        /*2e08*/ 	.byte	0x04, 0x12
        /*2e0a*/ 	.short	(.L_2006 - .L_2005)
	.align		4
.L_2005:
        /*2e0c*/ 	.word	index@(_ZN2at6native18elementwise_kernelILi128ELi4EZNS0_22gpu_kernel_impl_nocastINS0_13AUnaryFunctorIN3c108BFloat16ES5_bZZZNS0_22logical_or_kernel_cudaERNS_14TensorIteratorEENKUlvE0_clEvENKUlvE8_clEvEUlS5_S5_E_EEEEvRNS_18TensorIteratorBaseERKT_EUliE_EEviT1_)
        /*2e10*/ 	.word	0x00000000


	//----- nvinfo : EIATTR_MIN_STACK_SIZE
	.align		4
.L_2006:
        /*2e14*/ 	.byte	0x04, 0x12
        /*2e16*/ 	.short	(.L_2008 - .L_2007)
	.align		4
.L_2007:
        /*2e18*/ 	.word	index@(_ZN2at6native27unrolled_elementwise_kernelINS0_13AUnaryFunctorIN3c108BFloat16ES4_bZZZNS0_22logical_or_kernel_cudaERNS_14TensorIteratorEENKUlvE0_clEvENKUlvE8_clEvEUlS4_S4_E_EESt5arrayIPcLm2EELi4E23TrivialOffsetCalculatorILi1EjESF_NS0_6memory15LoadWithoutCastENSG_16StoreWithoutCastEEEviT_T0_T2_T3_T4_T5_)
        /*2e1c*/ 	.word	0x00000000


	//----- nvinfo : EIATTR_MIN_STACK_SIZE
	.align		4
.L_2008:
        /*2e20*/ 	.byte	0x04, 0x12
        /*2e22*/ 	.short	(.L_2010 - .L_2009)
	.align		4
.L_2009:
        /*2e24*/ 	.word	index@(_ZN2at6native29vectorized_elementwise_kernelILi2ENS0_13AUnaryFunctorIN3c108BFloat16ES4_bZZZNS0_22logical_or_kernel_cudaERNS_14TensorIteratorEENKUlvE0_clEvENKUlvE8_clEvEUlS4_S4_E_EESt5arrayIPcLm2EEEEviT0_T1_)
        /*2e28*/ 	.word	0x00000000


	//----- nvinfo : EIATTR_MIN_STACK_SIZE
	.align		4
.L_2010:
        /*2e2c*/ 	.byte	0x04, 0x12
        /*2e2e*/ 	.short	(.L_2012 - .L_2011)
	.align		4
.L_2011:
        /*2e30*/ 	.word	index@(_ZN2at6native29vectorized_elementwise_kernelILi4ENS0_13AUnaryFunctorIN3c108BFloat16ES4_bZZZNS0_22logical_or_kernel_cudaERNS_14TensorIteratorEENKUlvE0_clEvENKUlvE8_clEvEUlS4_S4_E_EESt5arrayIPcLm2EEEEviT0_T1_)
        /*2e34*/ 	.word	0x00000000


	//----- nvinfo : EIATTR_MIN_STACK_SIZE
	.align		4
.L_2012:
        /*2e38*/ 	.byte	0x04, 0x12
        /*2e3a*/ 	.short	(.L_2014 - .L_2013)
	.align		4
.L_2013:
        /*2e3c*/ 	.word	index@(_ZN2at6native29vectorized_elementwise_kernelILi8ENS0_13AUnaryFunctorIN3c108BFloat16ES4_bZZZNS0_22logical_or_kernel_cudaERNS_14TensorIteratorEENKUlvE0_clEvENKUlvE8_clEvEUlS4_S4_E_EESt5arrayIPcLm2EEEEviT0_T1_)
        /*2e40*/ 	.word	0x00000000


	//----- nvinfo : EIATTR_MIN_STACK_SIZE
	.align		4
.L_2014:
        /*2e44*/ 	.byte	0x04, 0x12
        /*2e46*/ 	.short	(.L_2016 - .L_2015)
	.align		4
.L_2015:
        /*2e48*/ 	.word	index@(_ZN2at6native18elementwise_kernelILi128ELi4EZNS0_15gpu_kernel_implINS0_13BinaryFunctorIN3c108BFloat16ES5_bZZZNS0_22logical_or_kernel_cudaERNS_14TensorIteratorEENKUlvE0_clEvENKUlvE8_clEvEUlS5_S5_E_EEEEvRNS_18TensorIteratorBaseERKT_EUliE_EEviT1_)
        /*2e4c*/ 	.word	0x00000000


	//----- nvinfo : EIATTR_MIN_STACK_SIZE
	.align		4
.L_2016:
        /*2e50*/ 	.byte	0x04, 0x12
        /*2e52*/ 	.short	(.L_2018 - .L_2017)
	.align		4
.L_2017:
        /*2e54*/ 	.word	index@(_ZN2at6native27unrolled_elementwise_kernelINS0_13BinaryFunctorIN3c108BFloat16ES4_bZZZNS0_22logical_or_kernel_cudaERNS_14TensorIteratorEENKUlvE0_clEvENKUlvE8_clEvEUlS4_S4_E_EESt5arrayIPcLm3EELi4E23TrivialOffsetCalculatorILi2EjESE_ILi1EjENS0_6memory12LoadWithCastILi2EEENSH_13StoreWithCastILi1EEEEEviT_T0_T2_T3_T4_T5_)
        /*2e58*/ 	.word	0x00000000


	//----- nvinfo : EIATTR_MIN_STACK_SIZE
	.align		4
.L_2018:
        /*2e5c*/ 	.byte	0x04, 0x12
        /*2e5e*/ 	.short	(.L_2020 - .L_2019)
	.align		4
.L_2019:
        /*2e60*/ 	.word	index@(_ZN2at6native18elementwise_kernelILi128ELi4EZNS0_22gpu_kernel_impl_nocastINS0_13BinaryFunctorIN3c108BFloat16ES5_bZZZNS0_22logical_or_kernel_cudaERNS_14TensorIteratorEENKUlvE0_clEvENKUlvE8_clEvEUlS5_S5_E_EEEEvRNS_18TensorIteratorBaseERKT_EUliE_EEviT1_)
        /*2e64*/ 	.word	0x00000000


	//----- nvinfo : EIATTR_MIN_STACK_SIZE
	.align		4
.L_2020:
        /*2e68*/ 	.byte	0x04, 0x12
        /*2e6a*/ 	.short	(.L_2022 - .L_2021)
	.align		4
.L_2021:
        /*2e6c*/ 	.word	index@(_ZN2at6native27unrolled_elementwise_kernelINS0_13BinaryFunctorIN3c108BFloat16ES4_bZZZNS0_22logical_or_kernel_cudaERNS_14TensorIteratorEENKUlvE0_clEvENKUlvE8_clEvEUlS4_S4_E_EESt5arrayIPcLm3EELi4E23TrivialOffsetCalculatorILi2EjESE_ILi1EjENS0_6memory15LoadWithoutCastENSH_16StoreWithoutCastEEEviT_T0_T2_T3_T4_T5_)
        /*2e70*/ 	.word	0x00000000


	//----- nvinfo : EIATTR_MIN_STACK_SIZE
	.align		4
.L_2022:
        /*2e74*/ 	.byte	0x04, 0x12
        /*2e76*/ 	.short	(.L_2024 - .L_2023)
	.align		4
.L_2023:
        /*2e78*/ 	.word	index@(_ZN2at6native29vectorized_elementwise_kernelILi2ENS0_13BinaryFunctorIN3c108BFloat16ES4_bZZZNS0_22logical_or_kernel_cudaERNS_14TensorIteratorEENKUlvE0_clEvENKUlvE8_clEvEUlS4_S4_E_EESt5arrayIPcLm3EEEEviT0_T1_)
        /*2e7c*/ 	.word	0x00000000


	//----- nvinfo : EIATTR_MIN_STACK_SIZE
	.align		4
.L_2024:
        /*2e80*/ 	.byte	0x04, 0x12
        /*2e82*/ 	.short	(.L_2026 - .L_2025)
	.align		4
.L_2025:
        /*2e84*/ 	.word	index@(_ZN2at6native29vectorized_elementwise_kernelILi4ENS0_13BinaryFunctorIN3c108BFloat16ES4_bZZZNS0_22logical_or_kernel_cudaERNS_14TensorIteratorEENKUlvE0_clEvENKUlvE8_clEvEUlS4_S4_E_EESt5arrayIPcLm3EEEEviT0_T1_)
        /*2e88*/ 	.word	0x00000000


	//----- nvinfo : EIATTR_MIN_STACK_SIZE
	.align		4
.L_2026:
        /*2e8c*/ 	.byte	0x04, 0x12
        /*2e8e*/ 	.short	(.L_2028 - .L_2027)
	.align		4
.L_2027:
        /*2e90*/ 	.word	index@(_ZN2at6native29vectorized_elementwise_kernelILi8ENS0_13BinaryFunctorIN3c108BFloat16ES4_bZZZNS0_22logical_or_kernel_cudaERNS_14TensorIteratorEENKUlvE0_clEvENKUlvE8_clEvEUlS4_S4_E_EESt5arrayIPcLm3EEEEviT0_T1_)
        /*2e94*/ 	.word	0x00000000


	//----- nvinfo : EIATTR_MIN_STACK_SIZE
	.align		4
.L_2028:
        /*2e98*/ 	.byte	0x04, 0x12
        /*2e9a*/ 	.short	(.L_2030 - .L_2029)
	.align		4
.L_2029:
        /*2e9c*/ 	.word	index@(_ZN2at6native18elementwise_kernelILi128ELi4EZNS0_15gpu_kernel_implINS0_13AUnaryFunctorIbbbZZZNS0_22logical_or_kernel_cudaERNS_14TensorIteratorEENKUlvE0_clEvENKUlvE7_clEvEUlbbE_EEEEvRNS_18TensorIteratorBaseERKT_EUliE_EEviT1_)
        /*2ea0*/ 	.word	0x00000000


	//----- nvinfo : EIATTR_MIN_STACK_SIZE
	.align		4
.L_2030:
        /*2ea4*/ 	.byte	0x04, 0x12
        /*2ea6*/ 	.short	(.L_2032 - .L_2031)
	.align		4
.L_2031:
        /*2ea8*/ 	.word	index@(_ZN2at6native27unrolled_elementwise_kernelINS0_13AUnaryFunctorIbbbZZZNS0_22logical_or_kernel_cudaERNS_14TensorIteratorEENKUlvE0_clEvENKUlvE7_clEvEUlbbE_EESt5arrayIPcLm2EELi4E23TrivialOffsetCalculatorILi1EjESD_NS0_6memory12LoadWithCastILi1EEENSE_13StoreWithCastILi1EEEEEviT_T0_T2_T3_T4_T5_)
        /*2eac*/ 	.word	0x00000000


	//----- nvinfo : EIATTR_MIN_STACK_SIZE
	.align		4
.L_2032:
        /*2eb0*/ 	.byte	0x04, 0x12
        /*2eb2*/ 	.short	(.L_2034 - .L_2033)
	.align		4
.L_2033:
        /*2eb4*/ 	.word	index@(_ZN2at6native18elementwise_kernelILi128ELi4EZNS0_22gpu_kernel_impl_nocastINS0_13AUnaryFunctorIbbbZZZNS0_22logical_or_kernel_cudaERNS_14TensorIteratorEENKUlvE0_clEvENKUlvE7_clEvEUlbbE_EEEEvRNS_18TensorIteratorBaseERKT_EUliE_EEviT1_)
        /*2eb8*/ 	.word	0x00000000


	//----- nvinfo : EIATTR_MIN_STACK_SIZE
	.align		4
.L_2034:
        /*2ebc*/ 	.byte	0x04, 0x12
        /*2ebe*/ 	.short	(.L_2036 - .L_2035)
	.align		4
.L_2035:
        /*2ec0*/ 	.word	index@(_ZN2at6native27unrolled_elementwise_kernelINS0_13AUnaryFunctorIbbbZZZNS0_22logical_or_kernel_cudaERNS_14TensorIteratorEENKUlvE0_clEvENKUlvE7_clEvEUlbbE_EESt5arrayIPcLm2EELi4E23TrivialOffsetCalculatorILi1EjESD_NS0_6memory15LoadWithoutCastENSE_16StoreWithoutCastEEEviT_T0_T2_T3_T4_T5_)
        /*2ec4*/ 	.word	0x00000000


	//----- nvinfo : EIATTR_MIN_STACK_SIZE
	.align		4
.L_2036:
        /*2ec8*/ 	.byte	0x04, 0x12
        /*2eca*/ 	.short	(.L_2038 - .L_2037)
	.align		4
.L_2037:
        /*2ecc*/ 	.word	index@(_ZN2at6native29vectorized_elementwise_kernelILi2ENS0_13AUnaryFunctorIbbbZZZNS0_22logical_or_kernel_cudaERNS_14TensorIteratorEENKUlvE0_clEvENKUlvE7_clEvEUlbbE_EESt5arrayIPcLm2EEEEviT0_T1_)
        /*2ed0*/ 	.word	0x00000000


	//----- nvinfo : EIATTR_MIN_STACK_SIZE
	.align		4
.L_2038:
        /*2ed4*/ 	.byte	0x04, 0x12
        /*2ed6*/ 	.short	(.L_2040 - .L_2039)
	.align		4
.L_2039:
        /*2ed8*/ 	.word	index@(_ZN2at6native29vectorized_elementwise_kernelILi4ENS0_13AUnaryFunctorIbbbZZZNS0_22logical_or_kernel_cudaERNS_14TensorIteratorEENKUlvE0_clEvENKUlvE7_clEvEUlbbE_EESt5arrayIPcLm2EEEEviT0_T1_)
        /*2edc*/ 	.word	0x00000000


	//----- nvinfo : EIATTR_MIN_STACK_SIZE
	.align		4
.L_2040:
        /*2ee0*/ 	.byte	0x04, 0x12
        /*2ee2*/ 	.short	(.L_2042 - .L_2041)
	.align		4
.L_2041:
        /*2ee4*/ 	.word	index@(_ZN2at6native29vectorized_elementwise_kernelILi8ENS0_13AUnaryFunctorIbbbZZZNS0_22logical_or_kernel_cudaERNS_14TensorIteratorEENKUlvE0_clEvENKUlvE7_clEvEUlbbE_EESt5arrayIPcLm2EEEEviT0_T1_)
        /*2ee8*/ 	.word	0x00000000


	//----- nvinfo : EIATTR_MIN_STACK_SIZE
	.align		4
.L_2042:
        /*2eec*/ 	.byte	0x04, 0x12
        /*2eee*/ 	.short	(.L_2044 - .L_2043)
	.align		4
.L_2043:
        /*2ef0*/ 	.word	index@(_ZN2at6native18elementwise_kernelILi128ELi4EZNS0_15gpu_kernel_implINS0_13BinaryFunctorIbbbZZZNS0_22logical_or_kernel_cudaERNS_14TensorIteratorEENKUlvE0_clEvENKUlvE7_clEvEUlbbE_EEEEvRNS_18TensorIteratorBaseERKT_EUliE_EEviT1_)
        /*2ef4*/ 	.word	0x00000000


	//----- nvinfo : EIATTR_MIN_STACK_SIZE
	.align		4
.L_2044:
        /*2ef8*/ 	.byte	0x04, 0x12
        /*2efa*/ 	.short	(.L_2046 - .L_2045)
	.align		4
.L_2045:
        /*2efc*/ 	.word	index@(_ZN2at6native27unrolled_elementwise_kernelINS0_13BinaryFunctorIbbbZZZNS0_22logical_or_kernel_cudaERNS_14TensorIteratorEENKUlvE0_clEvENKUlvE7_clEvEUlbbE_EESt5arrayIPcLm3EELi4E23TrivialOffsetCalculatorILi2EjESC_ILi1EjENS0_6memory12LoadWithCastILi2EEENSF_13StoreWithCastILi1EEEEEviT_T0_T2_T3_T4_T5_)
        /*2f00*/ 	.word	0x00000000


	//----- nvinfo : EIATTR_MIN_STACK_SIZE
	.align		4
.L_2046:
        /*2f04*/ 	.byte	0x04, 0x12
        /*2f06*/ 	.short	(.L_2048 - .L_2047)
	.align		4
.L_2047:
        /*2f08*/ 	.word	index@(_ZN2at6native18elementwise_kernelILi128ELi4EZNS0_22gpu_kernel_impl_nocastINS0_13BinaryFunctorIbbbZZZNS0_22logical_or_kernel_cudaERNS_14TensorIteratorEENKUlvE0_clEvENKUlvE7_clEvEUlbbE_EEEEvRNS_18TensorIteratorBaseERKT_EUliE_EEviT1_)
        /*2f0c*/ 	.word	0x00000000


	//----- nvinfo : EIATTR_MIN_STACK_SIZE
	.align		4
.L_2048:
        /*2f10*/ 	.byte	0x04, 0x12
        /*2f12*/ 	.short	(.L_2050 - .L_2049)
	.align		4
.L_2049:
        /*2f14*/ 	.word	index@(_ZN2at6native27unrolled_elementwise_kernelINS0_13BinaryFunctorIbbbZZZNS0_22logical_or_kernel_cudaERNS_14TensorIteratorEENKUlvE0_clEvENKUlvE7_clEvEUlbbE_EESt5arrayIPcLm3EELi4E23TrivialOffsetCalculatorILi2EjESC_ILi1EjENS0_6memory15LoadWithoutCastENSF_16StoreWithoutCastEEEviT_T0_T2_T3_T4_T5_)
        /*2f18*/ 	.word	0x00000000


	//----- nvinfo : EIATTR_MIN_STACK_SIZE
	.align		4
.L_2050:
        /*2f1c*/ 	.byte	0x04, 0x12
        /*2f1e*/ 	.short	(.L_2052 - .L_2051)
	.align		4
.L_2051:
        /*2f20*/ 	.word	index@(_ZN2at6native29vectorized_elementwise_kernelILi2ENS0_13BinaryFunctorIbbbZZZNS0_22logical_or_kernel_cudaERNS_14TensorIteratorEENKUlvE0_clEvENKUlvE7_clEvEUlbbE_EESt5arrayIPcLm3EEEEviT0_T1_)
        /*2f24*/ 	.word	0x00000000


	//----- nvinfo : EIATTR_MIN_STACK_SIZE
	.align		4
.L_2052:
        /*2f28*/ 	.byte	0x04, 0x12
        /*2f2a*/ 	.short	(.L_2054 - .L_2053)
	.align		4
.L_2053:
        /*2f2c*/ 	.word	index@(_ZN2at6native29vectorized_elementwise_kernelILi4ENS0_13BinaryFunctorIbbbZZZNS0_22logical_or_kernel_cudaERNS_14TensorIteratorEENKUlvE0_clEvENKUlvE7_clEvEUlbbE_EESt5arrayIPcLm3EEEEviT0_T1_)
        /*2f30*/ 	.word	0x00000000


	//----- nvinfo : EIATTR_MIN_STACK_SIZE
	.align		4
.L_2054:
        /*2f34*/ 	.byte	0x04, 0x12
        /*2f36*/ 	.short	(.L_2056 - .L_2055)
	.align		4
.L_2055:
        /*2f38*/ 	.word	index@(_ZN2at6native29vectorized_elementwise_kernelILi8ENS0_13BinaryFunctorIbbbZZZNS0_22logical_or_kernel_cudaERNS_14TensorIteratorEENKUlvE0_clEvENKUlvE7_clEvEUlbbE_EESt5arrayIPcLm3EEEEviT0_T1_)
        /*2f3c*/ 	.word	0x00000000


	//----- nvinfo : EIATTR_MIN_STACK_SIZE
	.align		4
.L_2056:
        /*2f40*/ 	.byte	0x04, 0x12
        /*2f42*/ 	.short	(.L_2058 - .L_2057)
	.align		4
.L_2057:
        /*2f44*/ 	.word	index@(_ZN2at6native18elementwise_kernelILi128ELi4EZNS0_15gpu_kernel_implINS0_13AUnaryFunctorIN3c104HalfES5_bZZZNS0_22logical_or_kernel_cudaERNS_14TensorIteratorEENKUlvE0_clEvENKUlvE6_clEvEUlS5_S5_E_EEEEvRNS_18TensorIteratorBaseERKT_EUliE_EEviT1_)
        /*2f48*/ 	.word	0x00000000


	//----- nvinfo : EIATTR_MIN_STACK_SIZE
	.align		4
.L_2058:
        /*2f4c*/ 	.byte	0x04, 0x12
        /*2f4e*/ 	.short	(.L_2060 - .L_2059)
	.align		4
.L_2059:
        /*2f50*/ 	.word	index@(_ZN2at6native27unrolled_elementwise_kernelINS0_13AUnaryFunctorIN3c104HalfES4_bZZZNS0_22logical_or_kernel_cudaERNS_14TensorIteratorEENKUlvE0_clEvENKUlvE6_clEvEUlS4_S4_E_EESt5arrayIPcLm2EELi4E23TrivialOffsetCalculatorILi1EjESF_NS0_6memory12LoadWithCastILi1EEENSG_13StoreWithCastILi1EEEEEviT_T0_T2_T3_T4_T5_)
        /*2f54*/ 	.word	0x00000000


	//----- nvinfo : EIATTR_MIN_STACK_SIZE
	.align		4
.L_2060:
        /*2f58*/ 	.byte	0x04, 0x12
        /*2f5a*/ 	.short	(.L_2062 - .L_2061)
	.align		4
.L_2061:
        /*2f5c*/ 	.word	index@(_ZN2at6native18elementwise_kernelILi128ELi4EZNS0_22gpu_kernel_impl_nocastINS0_13AUnaryFunctorIN3c104HalfES5_bZZZNS0_22logical_or_kernel_cudaERNS_14TensorIteratorEENKUlvE0_clEvENKUlvE6_clEvEUlS5_S5_E_EEEEvRNS_18TensorIteratorBaseERKT_EUliE_EEviT1_)
        /*2f60*/ 	.word	0x00000000


	//----- nvinfo : EIATTR_MIN_STACK_SIZE
	.align		4
.L_2062:
        /*2f64*/ 	.byte	0x04, 0x12
        /*2f66*/ 	.short	(.L_2064 - .L_2063)
	.align		4
.L_2063:
        /*2f68*/ 	.word	index@(_ZN2at6native27unrolled_elementwise_kernelINS0_13AUnaryFunctorIN3c104HalfES4_bZZZNS0_22logical_or_kernel_cudaERNS_14TensorIteratorEENKUlvE0_clEvENKUlvE6_clEvEUlS4_S4_E_EESt5arrayIPcLm2EELi4E23TrivialOffsetCalculatorILi1EjESF_NS0_6memory15LoadWithoutCastENSG_16StoreWithoutCastEEEviT_T0_T2_T3_T4_T5_)
        /*2f6c*/ 	.word	0x00000000


	//----- nvinfo : EIATTR_MIN_STACK_SIZE
	.align		4
.L_2064:
        /*2f70*/ 	.byte	0x04, 0x12
        /*2f72*/ 	.short	(.L_2066 - .L_2065)
	.align		4
.L_2065:
        /*2f74*/ 	.word	index@(_ZN2at6native29vectorized_elementwise_kernelILi2ENS0_13AUnaryFunctorIN3c104HalfES4_bZZZNS0_22logical_or_kernel_cudaERNS_14TensorIteratorEENKUlvE0_clEvENKUlvE6_clEvEUlS4_S4_E_EESt5arrayIPcLm2EEEEviT0_T1_)
        /*2f78*/ 	.word	0x00000000


	//----- nvinfo : EIATTR_MIN_STACK_SIZE
	.align		4
.L_2066:
        /*2f7c*/ 	.byte	0x04, 0x12
        /*2f7e*/ 	.short	(.L_2068 - .L_2067)
	.align		4
.L_2067:
        /*2f80*/ 	.word	index@(_ZN2at6native29vectorized_elementwise_kernelILi4ENS0_13AUnaryFunctorIN3c104HalfES4_bZZZNS0_22logical_or_kernel_cudaERNS_14TensorIteratorEENKUlvE0_clEvENKUlvE6_clEvEUlS4_S4_E_EESt5arrayIPcLm2EEEEviT0_T1_)
        /*2f84*/ 	.word	0x00000000


	//----- nvinfo : EIATTR_MIN_STACK_SIZE
	.align		4
.L_2068:
        /*2f88*/ 	.byte	0x04, 0x12
        /*2f8a*/ 	.short	(.L_2070 - .L_2069)
	.align		4
.L_2069:
        /*2f8c*/ 	.word	index@(_ZN2at6native29vectorized_elementwise_kernelILi8ENS0_13AUnaryFunctorIN3c104HalfES4_bZZZNS0_22logical_or_kernel_cudaERNS_14TensorIteratorEENKUlvE0_clEvENKUlvE6_clEvEUlS4_S4_E_EESt5arrayIPcLm2EEEEviT0_T1_)
        /*2f90*/ 	.word	0x00000000


	//----- nvinfo : EIATTR_MIN_STACK_SIZE
	.align		4
.L_2070:
        /*2f94*/ 	.byte	0x04, 0x12
        /*2f96*/ 	.short	(.L_2072 - .L_2071)
	.align		4
.L_2071:
        /*2f98*/ 	.word	index@(_ZN2at6native18elementwise_kernelILi128ELi4EZNS0_15gpu_kernel_implINS0_13BinaryFunctorIN3c104HalfES5_bZZZNS0_22logical_or_kernel_cudaERNS_14TensorIteratorEENKUlvE0_clEvENKUlvE6_clEvEUlS5_S5_E_EEEEvRNS_18TensorIteratorBaseERKT_EUliE_EEviT1_)
        /*2f9c*/ 	.word	0x00000000


	//----- nvinfo : EIATTR_MIN_STACK_SIZE
	.align		4
.L_2072:
        /*2fa0*/ 	.byte	0x04, 0x12
        /*2fa2*/ 	.short	(.L_2074 - .L_2073)
	.align		4
.L_2073:
        /*2fa4*/ 	.word	index@(_ZN2at6native27unrolled_elementwise_kernelINS0_13BinaryFunctorIN3c104HalfES4_bZZZNS0_22logical_or_kernel_cudaERNS_14TensorIteratorEENKUlvE0_clEvENKUlvE6_clEvEUlS4_S4_E_EESt5arrayIPcLm3EELi4E23TrivialOffsetCalculatorILi2EjESE_ILi1EjENS0_6memory12LoadWithCastILi2EEENSH_13StoreWithCastILi1EEEEEviT_T0_T2_T3_T4_T5_)
        /*2fa8*/ 	.word	0x00000000


	//----- nvinfo : EIATTR_MIN_STACK_SIZE
	.align		4
.L_2074:
        /*2fac*/ 	.byte	0x04, 0x12
        /*2fae*/ 	.short	(.L_2076 - .L_2075)
	.align		4
.L_2075:
        /*2fb0*/ 	.word	index@(_ZN2at6native18elementwise_kernelILi128ELi4EZNS0_22gpu_kernel_impl_nocastINS0_13BinaryFunctorIN3c104HalfES5_bZZZNS0_22logical_or_kernel_cudaERNS_14TensorIteratorEENKUlvE0_clEvENKUlvE6_clEvEUlS5_S5_E_EEEEvRNS_18TensorIteratorBaseERKT_EUliE_EEviT1_)
        /*2fb4*/ 	.word	0x00000000


	//----- nvinfo : EIATTR_MIN_STACK_SIZE
	.align		4
.L_2076:
        /*2fb8*/ 	.byte	0x04, 0x12
        /*2fba*/ 	.short	(.L_2078 - .L_2077)
	.align		4
.L_2077:
        /*2fbc*/ 	.word	index@(_ZN2at6native27unrolled_elementwise_kernelINS0_13BinaryFunctorIN3c104HalfES4_bZZZNS0_22logical_or_kernel_cudaERNS_14TensorIteratorEENKUlvE0_clEvENKUlvE6_clEvEUlS4_S4_E_EESt5arrayIPcLm3EELi4E23TrivialOffsetCalculatorILi2EjESE_ILi1EjENS0_6memory15LoadWithoutCastENSH_16StoreWithoutCastEEEviT_T0_T2_T3_T4_T5_)
        /*2fc0*/ 	.word	0x00000000


	//----- nvinfo : EIATTR_MIN_STACK_SIZE
	.align		4
.L_2078:
        /*2fc4*/ 	.byte	0x04, 0x12
        /*2fc6*/ 	.short	(.L_2080 - .L_2079)
	.align		4
.L_2079:
        /*2fc8*/ 	.word	index@(_ZN2at6native29vectorized_elementwise_kernelILi2ENS0_13BinaryFunctorIN3c104HalfES4_bZZZNS0_22logical_or_kernel_cudaERNS_14TensorIteratorEENKUlvE0_clEvENKUlvE6_clEvEUlS4_S4_E_EESt5arrayIPcLm3EEEEviT0_T1_)
        /*2fcc*/ 	.word	0x00000000


	//----- nvinfo : EIATTR_MIN_STACK_SIZE
	.align		4
.L_2080:
        /*2fd0*/ 	.byte	0x04, 0x12
        /*2fd2*/ 	.short	(.L_2082 - .L_2081)
	.align		4
.L_2081:
        /*2fd4*/ 	.word	index@(_ZN2at6native29vectorized_elementwise_kernelILi4ENS0_13BinaryFunctorIN3c104HalfES4_bZZZNS0_22logical_or_kernel_cudaERNS_14TensorIteratorEENKUlvE0_clEvENKUlvE6_clEvEUlS4_S4_E_EESt5arrayIPcLm3EEEEviT0_T1_)
        /*2fd8*/ 	.word	0x00000000


	//----- nvinfo : EIATTR_MIN_STACK_SIZE
	.align		4
.L_2082:
        /*2fdc*/ 	.byte	0x04, 0x12
        /*2fde*/ 	.short	(.L_2084 - .L_2083)
	.align		4
.L_2083:
        /*2fe0*/ 	.word	index@(_ZN2at6native29vectorized_elementwise_kernelILi8ENS0_13BinaryFunctorIN3c104HalfES4_bZZZNS0_22logical_or_kernel_cudaERNS_14TensorIteratorEENKUlvE0_clEvENKUlvE6_clEvEUlS4_S4_E_EESt5arrayIPcLm3EEEEviT0_T1_)
        /*2fe4*/ 	.word	0x00000000


	//----- nvinfo : EIATTR_MIN_STACK_SIZE
	.align		4
.L_2084:
        /*2fe8*/ 	.byte	0x04, 0x12
        /*2fea*/ 	.short	(.L_2086 - .L_2085)
	.align		4
.L_2085:
        /*2fec*/ 	.word	index@(_ZN2at6native18elementwise_kernelILi128ELi4EZNS0_15gpu_kernel_implINS0_13AUnaryFunctorIffbZZZNS0_22logical_or_kernel_cudaERNS_14TensorIteratorEENKUlvE0_clEvENKUlvE5_clEvEUlffE_EEEEvRNS_18TensorIteratorBaseERKT_EUliE_EEviT1_)
        /*2ff0*/ 	.word	0x00000000


	//----- nvinfo : EIATTR_MIN_STACK_SIZE
	.align		4
.L_2086:
        /*2ff4*/ 	.byte	0x04, 0x12
        /*2ff6*/ 	.short	(.L_2088 - .L_2087)
	.align		4
.L_2087:
        /*2ff8*/ 	.word	index@(_ZN2at6native27unrolled_elementwise_kernelINS0_13AUnaryFunctorIffbZZZNS0_22logical_or_kernel_cudaERNS_14TensorIteratorEENKUlvE0_clEvENKUlvE5_clEvEUlffE_EESt5arrayIPcLm2EELi4E23TrivialOffsetCalculatorILi1EjESD_NS0_6memory12LoadWithCastILi1EEENSE_13StoreWithCastILi1EEEEEviT_T0_T2_T3_T4_T5_)
        /*2ffc*/ 	.word	0x00000000


	//----- nvinfo : EIATTR_MIN_STACK_SIZE
	.align		4
.L_2088:
        /*3000*/ 	.byte	0x04, 0x12
        /*3002*/ 	.short	(.L_2090 - .L_2089)
	.align		4
.L_2089:
        /*3004*/ 	.word	index@(_ZN2at6native18elementwise_kernelILi128ELi4EZNS0_22gpu_kernel_impl_nocastINS0_13AUnaryFunctorIffbZZZNS0_22logical_or_kernel_cudaERNS_14TensorIteratorEENKUlvE0_clEvENKUlvE5_clEvEUlffE_EEEEvRNS_18TensorIteratorBaseERKT_EUliE_EEviT1_)
        /*3008*/ 	.word	0x00000000


	//----- nvinfo : EIATTR_MIN_STACK_SIZE
	.align		4
.L_2090:
        /*300c*/ 	.byte	0x04, 0x12
        /*300e*/ 	.short	(.L_2092 - .L_2091)
	.align		4
.L_2091:
        /*3010*/ 	.word	index@(_ZN2at6native27unrolled_elementwise_kernelINS0_13AUnaryFunctorIffbZZZNS0_22logical_or_kernel_cudaERNS_14TensorIteratorEENKUlvE0_clEvENKUlvE5_clEvEUlffE_EESt5arrayIPcLm2EELi4E23TrivialOffsetCalculatorILi1EjESD_NS0_6memory15LoadWithoutCastENSE_16StoreWithoutCastEEEviT_T0_T2_T3_T4_T5_)
        /*3014*/ 	.word	0x00000000


	//----- nvinfo : EIATTR_MIN_STACK_SIZE
	.align		4
.L_2092:
        /*3018*/ 	.byte	0x04, 0x12
        /*301a*/ 	.short	(.L_2094 - .L_2093)
	.align		4
.L_2093:
        /*301c*/ 	.word	index@(_ZN2at6native29vectorized_elementwise_kernelILi2ENS0_13AUnaryFunctorIffbZZZNS0_22logical_or_kernel_cudaERNS_14TensorIteratorEENKUlvE0_clEvENKUlvE5_clEvEUlffE_EESt5arrayIPcLm2EEEEviT0_T1_)
        /*3020*/ 	.word	0x00000000


	//----- nvinfo : EIATTR_MIN_STACK_SIZE
	.align		4
.L_2094:
        /*3024*/ 	.byte	0x04, 0x12
        /*3026*/ 	.short	(.L_2096 - .L_2095)
	.align		4
.L_2095:
        /*3028*/ 	.word	index@(_ZN2at6native29vectorized_elementwise_kernelILi4ENS0_13AUnaryFunctorIffbZZZNS0_22logical_or_kernel_cudaERNS_14TensorIteratorEENKUlvE0_clEvENKUlvE5_clEvEUlffE_EESt5arrayIPcLm2EEEEviT0_T1_)
        /*302c*/ 	.word	0x00000000


	//----- nvinfo : EIATTR_MIN_STACK_SIZE
	.align		4
.L_2096:
        /*3030*/ 	.byte	0x04, 0x12
        /*3032*/ 	.short	(.L_2098 - .L_2097)
	.align		4
.L_2097:
        /*3034*/ 	.word	index@(_ZN2at6native29vectorized_elementwise_kernelILi8ENS0_13AUnaryFunctorIffbZZZNS0_22logical_or_kernel_cudaERNS_14TensorIteratorEENKUlvE0_clEvENKUlvE5_clEvEUlffE_EESt5arrayIPcLm2EEEEviT0_T1_)
        /*3038*/ 	.word	0x00000000


	//----- nvinfo : EIATTR_MIN_STACK_SIZE
	.align		4
.L_2098:
        /*303c*/ 	.byte	0x04, 0x12
        /*303e*/ 	.short	(.L_2100 - .L_2099)
	.align		4
.L_2099:
        /*3040*/ 	.word	index@(_ZN2at6native18elementwise_kernelILi128ELi4EZNS0_15gpu_kernel_implINS0_13BinaryFunctorIffbZZZNS0_22logical_or_kernel_cudaERNS_14TensorIteratorEENKUlvE0_clEvENKUlvE5_clEvEUlffE_EEEEvRNS_18TensorIteratorBaseERKT_EUliE_EEviT1_)
        /*3044*/ 	.word	0x00000000


	//----- nvinfo : EIATTR_MIN_STACK_SIZE
	.align		4
.L_2100:
        /*3048*/ 	.byte	0x04, 0x12
        /*304a*/ 	.short	(.L_2102 - .L_2101)
	.align		4
.L_2101:
        /*304c*/ 	.word	index@(_ZN2at6native27unrolled_elementwise_kernelINS0_13BinaryFunctorIffbZZZNS0_22logical_or_kernel_cudaERNS_14TensorIteratorEENKUlvE0_clEvENKUlvE5_clEvEUlffE_EESt5arrayIPcLm3EELi4E23TrivialOffsetCalculatorILi2EjESC_ILi1EjENS0_6memory12LoadWithCastILi2EEENSF_13StoreWithCastILi1EEEEEviT_T0_T2_T3_T4_T5_)
        /*3050*/ 	.word	0x00000000


	//----- nvinfo : EIATTR_MIN_STACK_SIZE
	.align		4
.L_2102:
        /*3054*/ 	.byte	0x04, 0x12
        /*3056*/ 	.short	(.L_2104 - .L_2103)
	.align		4
.L_2103:
        /*3058*/ 	.word	index@(_ZN2at6native18elementwise_kernelILi128ELi4EZNS0_22gpu_kernel_impl_nocastINS0_13BinaryFunctorIffbZZZNS0_22logical_or_kernel_cudaERNS_14TensorIteratorEENKUlvE0_clEvENKUlvE5_clEvEUlffE_EEEEvRNS_18TensorIteratorBaseERKT_EUliE_EEviT1_)
        /*305c*/ 	.word	0x00000000


	//----- nvinfo : EIATTR_MIN_STACK_SIZE
	.align		4
.L_2104:
        /*3060*/ 	.byte	0x04, 0x12
        /*3062*/ 	.short	(.L_2106 - .L_2105)
	.align		4
.L_2105:
        /*3064*/ 	.word	index@(_ZN2at6native27unrolled_elementwise_kernelINS0_13BinaryFunctorIffbZZZNS0_22logical_or_kernel_cudaERNS_14TensorIteratorEENKUlvE0_clEvENKUlvE5_clEvEUlffE_EESt5arrayIPcLm3EELi4E23TrivialOffsetCalculatorILi2EjESC_ILi1EjENS0_6memory15LoadWithoutCastENSF_16StoreWithoutCastEEEviT_T0_T2_T3_T4_T5_)
        /*3068*/ 	.word	0x00000000


	//----- nvinfo : EIATTR_MIN_STACK_SIZE
	.align		4
.L_2106:
        /*306c*/ 	.byte	0x04, 0x12
        /*306e*/ 	.short	(.L_2108 - .L_2107)
	.align		4
.L_2107:
        /*3070*/ 	.word	index@(_ZN2at6native29vectorized_elementwise_kernelILi2ENS0_13BinaryFunctorIffbZZZNS0_22logical_or_kernel_cudaERNS_14TensorIteratorEENKUlvE0_clEvENKUlvE5_clEvEUlffE_EESt5arrayIPcLm3EEEEviT0_T1_)
        /*3074*/ 	.word	0x00000000


	//----- nvinfo : EIATTR_MIN_STACK_SIZE
	.align		4
.L_2108:
        /*3078*/ 	.byte	0x04, 0x12
        /*307a*/ 	.short	(.L_2110 - .L_2109)
	.align		4
.L_2109:
        /*307c*/ 	.word	index@(_ZN2at6native29vectorized_elementwise_kernelILi4ENS0_13BinaryFunctorIffbZZZNS0_22logical_or_kernel_cudaERNS_14TensorIteratorEENKUlvE0_clEvENKUlvE5_clEvEUlffE_EESt5arrayIPcLm3EEEEviT0_T1_)
        /*3080*/ 	.word	0x00000000


	//----- nvinfo : EIATTR_MIN_STACK_SIZE
	.align		4
.L_2110:
        /*3084*/ 	.byte	0x04, 0x12
        /*3086*/ 	.short	(.L_2112 - .L_2111)
	.align		4
.L_2111:
        /*3088*/ 	.word	index@(_ZN2at6native29vectorized_elementwise_kernelILi8ENS0_13BinaryFunctorIffbZZZNS0_22logical_or_kernel_cudaERNS_14TensorIteratorEENKUlvE0_clEvENKUlvE5_clEvEUlffE_EESt5arrayIPcLm3EEEEviT0_T1_)
        /*308c*/ 	.word	0x00000000


	//----- nvinfo : EIATTR_MIN_STACK_SIZE
	.align		4
.L_2112:
        /*3090*/ 	.byte	0x04, 0x12
        /*3092*/ 	.short	(.L_2114 - .L_2113)
	.align		4
.L_2113:
        /*3094*/ 	.word	index@(_ZN2at6native18elementwise_kernelILi128ELi4EZNS0_15gpu_kernel_implINS0_13AUnaryFunctorIddbZZZNS0_22logical_or_kernel_cudaERNS_14TensorIteratorEENKUlvE0_clEvENKUlvE4_clEvEUlddE_EEEEvRNS_18TensorIteratorBaseERKT_EUliE_EEviT1_)
        /*3098*/ 	.word	0x00000000


	//----- nvinfo : EIATTR_MIN_STACK_SIZE
	.align		4
.L_2114:
        /*309c*/ 	.byte	0x04, 0x12
        /*309e*/ 	.short	(.L_2116 - .L_2115)
	.align		4
.L_2115:
        /*30a0*/ 	.word	index@(_ZN2at6native27unrolled_elementwise_kernelINS0_13AUnaryFunctorIddbZZZNS0_22logical_or_kernel_cudaERNS_14TensorIteratorEENKUlvE0_clEvENKUlvE4_clEvEUlddE_EESt5arrayIPcLm2EELi4E23TrivialOffsetCalculatorILi1EjESD_NS0_6memory12LoadWithCastILi1EEENSE_13StoreWithCastILi1EEEEEviT_T0_T2_T3_T4_T5_)
        /*30a4*/ 	.word	0x00000000


	//----- nvinfo : EIATTR_MIN_STACK_SIZE
	.align		4
.L_2116:
        /*30a8*/ 	.byte	0x04, 0x12
        /*30aa*/ 	.short	(.L_2118 - .L_2117)
	.align		4
.L_2117:
        /*30ac*/ 	.word	index@(_ZN2at6native18elementwise_kernelILi128ELi4EZNS0_22gpu_kernel_impl_nocastINS0_13AUnaryFunctorIddbZZZNS0_22logical_or_kernel_cudaERNS_14TensorIteratorEENKUlvE0_clEvENKUlvE4_clEvEUlddE_EEEEvRNS_18TensorIteratorBaseERKT_EUliE_EEviT1_)
        /*30b0*/ 	.word	0x00000000


	//----- nvinfo : EIATTR_MIN_STACK_SIZE
	.align		4
.L_2118:
        /*30b4*/ 	.byte	0x04, 0x12
        /*30b6*/ 	.short	(.L_2120 - .L_2119)
	.align		4
.L_2119:
        /*30b8*/ 	.word	index@(_ZN2at6native27unrolled_elementwise_kernelINS0_13AUnaryFunctorIddbZZZNS0_22logical_or_kernel_cudaERNS_14TensorIteratorEENKUlvE0_clEvENKUlvE4_clEvEUlddE_EESt5arrayIPcLm2EELi4E23TrivialOffsetCalculatorILi1EjESD_NS0_6memory15LoadWithoutCastENSE_16StoreWithoutCastEEEviT_T0_T2_T3_T4_T5_)
        /*30bc*/ 	.word	0x00000000


	//----- nvinfo : EIATTR_MIN_STACK_SIZE
	.align		4
.L_2120:
        /*30c0*/ 	.byte	0x04, 0x12
        /*30c2*/ 	.short	(.L_2122 - .L_2121)
	.align		4
.L_2121:
        /*30c4*/ 	.word	index@(_ZN2at6native29vectorized_elementwise_kernelILi2ENS0_13AUnaryFunctorIddbZZZNS0_22logical_or_kernel_cudaERNS_14TensorIteratorEENKUlvE0_clEvENKUlvE4_clEvEUlddE_EESt5arrayIPcLm2EEEEviT0_T1_)
        /*30c8*/ 	.word	0x00000000


	//----- nvinfo : EIATTR_MIN_STACK_SIZE
	.align		4
.L_2122:
        /*30cc*/ 	.byte	0x04, 0x12
        /*30ce*/ 	.short	(.L_2124 - .L_2123)
	.align		4
.L_2123:
        /*30d0*/ 	.word	index@(_ZN2at6native29vectorized_elementwise_kernelILi4ENS0_13AUnaryFunctorIddbZZZNS0_22logical_or_kernel_cudaERNS_14TensorIteratorEENKUlvE0_clEvENKUlvE4_clEvEUlddE_EESt5arrayIPcLm2EEEEviT0_T1_)
        /*30d4*/ 	.word	0x00000000


	//----- nvinfo : EIATTR_MIN_STACK_SIZE
	.align		4
.L_2124:
        /*30d8*/ 	.byte	0x04, 0x12
        /*30da*/ 	.short	(.L_2126 - .L_2125)
	.align		4
.L_2125:
        /*30dc*/ 	.word	index@(_ZN2at6native29vectorized_elementwise_kernelILi8ENS0_13AUnaryFunctorIddbZZZNS0_22logical_or_kernel_cudaERNS_14TensorIteratorEENKUlvE0_clEvENKUlvE4_clEvEUlddE_EESt5arrayIPcLm2EEEEviT0_T1_)
        /*30e0*/ 	.word	0x00000000


	//----- nvinfo : EIATTR_MIN_STACK_SIZE
	.align		4
.L_2126:
        /*30e4*/ 	.byte	0x04, 0x12
        /*30e6*/ 	.short	(.L_2128 - .L_2127)
	.align		4
.L_2127:
        /*30e8*/ 	.word	index@(_ZN2at6native18elementwise_kernelILi128ELi4EZNS0_15gpu_kernel_implINS0_13BinaryFunctorIddbZZZNS0_22logical_or_kernel_cudaERNS_14TensorIteratorEENKUlvE0_clEvENKUlvE4_clEvEUlddE_EEEEvRNS_18TensorIteratorBaseERKT_EUliE_EEviT1_)
        /*30ec*/ 	.word	0x00000000


	//----- nvinfo : EIATTR_MIN_STACK_SIZE
	.align		4
.L_2128:
        /*30f0*/ 	.byte	0x04, 0x12
        /*30f2*/ 	.short	(.L_2130 - .L_2129)
	.align		4
.L_2129:
        /*30f4*/ 	.word	index@(_ZN2at6native27unrolled_elementwise_kernelINS0_13BinaryFunctorIddbZZZNS0_22logical_or_kernel_cudaERNS_14TensorIteratorEENKUlvE0_clEvENKUlvE4_clEvEUlddE_EESt5arrayIPcLm3EELi4E23TrivialOffsetCalculatorILi2EjESC_ILi1EjENS0_6memory12LoadWithCastILi2EEENSF_13StoreWithCastILi1EEEEEviT_T0_T2_T3_T4_T5_)
        /*30f8*/ 	.word	0x00000000


	//----- nvinfo : EIATTR_MIN_STACK_SIZE
	.align		4
.L_2130:
        /*30fc*/ 	.byte	0x04, 0x12
        /*30fe*/ 	.short	(.L_2132 - .L_2131)
	.align		4
.L_2131:
        /*3100*/ 	.word	index@(_ZN2at6native18elementwise_kernelILi128ELi4EZNS0_22gpu_kernel_impl_nocastINS0_13BinaryFunctorIddbZZZNS0_22logical_or_kernel_cudaERNS_14TensorIteratorEENKUlvE0_clEvENKUlvE4_clEvEUlddE_EEEEvRNS_18TensorIteratorBaseERKT_EUliE_EEviT1_)
        /*3104*/ 	.word	0x00000000


	//----- nvinfo : EIATTR_MIN_STACK_SIZE
	.align		4
.L_2132:
        /*3108*/ 	.byte	0x04, 0x12
        /*310a*/ 	.short	(.L_2134 - .L_2133)
	.align		4
.L_2133:
        /*310c*/ 	.word	index@(_ZN2at6native27unrolled_elementwise_kernelINS0_13BinaryFunctorIddbZZZNS0_22logical_or_kernel_cudaERNS_14TensorIteratorEENKUlvE0_clEvENKUlvE4_clEvEUlddE_EESt5arrayIPcLm3EELi4E23TrivialOffsetCalculatorILi2EjESC_ILi1EjENS0_6memory15LoadWithoutCastENSF_16StoreWithoutCastEEEviT_T0_T2_T3_T4_T5_)
        /*3110*/ 	.word	0x00000000


	//----- nvinfo : EIATTR_MIN_STACK_SIZE
	.align		4
.L_2134:
        /*3114*/ 	.byte	0x04, 0x12
        /*3116*/ 	.short	(.L_2136 - .L_2135)
	.align		4
.L_2135:
        /*3118*/ 	.word	index@(_ZN2at6native29vectorized_elementwise_kernelILi2ENS0_13BinaryFunctorIddbZZZNS0_22logical_or_kernel_cudaERNS_14TensorIteratorEENKUlvE0_clEvENKUlvE4_clEvEUlddE_EESt5arrayIPcLm3EEEEviT0_T1_)
        /*311c*/ 	.word	0x00000000


	//----- nvinfo : EIATTR_MIN_STACK_SIZE
	.align		4
.L_2136:
        /*3120*/ 	.byte	0x04, 0x12
        /*3122*/ 	.short	(.L_2138 - .L_2137)
	.align		4
.L_2137:
        /*3124*/ 	.word	index@(_ZN2at6native29vectorized_elementwise_kernelILi4ENS0_13BinaryFunctorIddbZZZNS0_22logical_or_kernel_cudaERNS_14TensorIteratorEENKUlvE0_clEvENKUlvE4_clEvEUlddE_EESt5arrayIPcLm3EEEEviT0_T1_)
        /*3128*/ 	.word	0x00000000


	//----- nvinfo : EIATTR_MIN_STACK_SIZE
	.align		4
.L_2138:
        /*312c*/ 	.byte	0x04, 0x12
        /*312e*/ 	.short	(.L_2140 - .L_2139)
	.align		4
.L_2139:
        /*3130*/ 	.word	index@(_ZN2at6native29vectorized_elementwise_kernelILi8ENS0_13BinaryFunctorIddbZZZNS0_22logical_or_kernel_cudaERNS_14TensorIteratorEENKUlvE0_clEvENKUlvE4_clEvEUlddE_EESt5arrayIPcLm3EEEEviT0_T1_)
        /*3134*/ 	.word	0x00000000


	//----- nvinfo : EIATTR_MIN_STACK_SIZE
	.align		4
.L_2140:
        /*3138*/ 	.byte	0x04, 0x12
        /*313a*/ 	.short	(.L_2142 - .L_2141)
	.align		4
.L_2141:
        /*313c*/ 	.word	index@(_ZN2at6native18elementwise_kernelILi128ELi4EZNS0_15gpu_kernel_implINS0_13AUnaryFunctorIssbZZZNS0_22logical_or_kernel_cudaERNS_14TensorIteratorEENKUlvE0_clEvENKUlvE3_clEvEUlssE_EEEEvRNS_18TensorIteratorBaseERKT_EUliE_EEviT1_)
        /*3140*/ 	.word	0x00000000


	//----- nvinfo : EIATTR_MIN_STACK_SIZE
	.align		4
.L_2142:
        /*3144*/ 	.byte	0x04, 0x12
        /*3146*/ 	.short	(.L_2144 - .L_2143)
	.align		4
.L_2143:
        /*3148*/ 	.word	index@(_ZN2at6native27unrolled_elementwise_kernelINS0_13AUnaryFunctorIssbZZZNS0_22logical_or_kernel_cudaERNS_14TensorIteratorEENKUlvE0_clEvENKUlvE3_clEvEUlssE_EESt5arrayIPcLm2EELi4E23TrivialOffsetCalculatorILi1EjESD_NS0_6memory12LoadWithCastILi1EEENSE_13StoreWithCastILi1EEEEEviT_T0_T2_T3_T4_T5_)
        /*314c*/ 	.word	0x00000000


	//----- nvinfo : EIATTR_MIN_STACK_SIZE
	.align		4
.L_2144:
        /*3150*/ 	.byte	0x04, 0x12
        /*3152*/ 	.short	(.L_2146 - .L_2145)
	.align		4
.L_2145:
        /*3154*/ 	.word	index@(_ZN2at6native18elementwise_kernelILi128ELi4EZNS0_22gpu_kernel_impl_nocastINS0_13AUnaryFunctorIssbZZZNS0_22logical_or_kernel_cudaERNS_14TensorIteratorEENKUlvE0_clEvENKUlvE3_clEvEUlssE_EEEEvRNS_18TensorIteratorBaseERKT_EUliE_EEviT1_)
        /*3158*/ 	.word	0x00000000


	//----- nvinfo : EIATTR_MIN_STACK_SIZE
	.align		4
.L_2146:
        /*315c*/ 	.byte	0x04, 0x12
        /*315e*/ 	.short	(.L_2148 - .L_2147)
	.align		4
.L_2147:
        /*3160*/ 	.word	index@(_ZN2at6native27unrolled_elementwise_kernelINS0_13AUnaryFunctorIssbZZZNS0_22logical_or_kernel_cudaERNS_14TensorIteratorEENKUlvE0_clEvENKUlvE3_clEvEUlssE_EESt5arrayIPcLm2EELi4E23TrivialOffsetCalculatorILi1EjESD_NS0_6memory15LoadWithoutCastENSE_16StoreWithoutCastEEEviT_T0_T2_T3_T4_T5_)
        /*3164*/ 	.word	0x00000000


	//----- nvinfo : EIATTR_MIN_STACK_SIZE
	.align		4
.L_2148:
        /*3168*/ 	.byte	0x04, 0x12
        /*316a*/ 	.short	(.L_2150 - .L_2149)
	.align		4
.L_2149:
        /*316c*/ 	.word	index@(_ZN2at6native29vectorized_elementwise_kernelILi2ENS0_13AUnaryFunctorIssbZZZNS0_22logical_or_kernel_cudaERNS_14TensorIteratorEENKUlvE0_clEvENKUlvE3_clEvEUlssE_EESt5arrayIPcLm2EEEEviT0_T1_)
        /*3170*/ 	.word	0x00000000


	//----- nvinfo : EIATTR_MIN_STACK_SIZE
	.align		4
.L_2150:
        /*3174*/ 	.byte	0x04, 0x12
        /*3176*/ 	.short	(.L_2152 - .L_2151)
	.align		4
.L_2151:
        /*3178*/ 	.word	index@(_ZN2at6native29vectorized_elementwise_kernelILi4ENS0_13AUnaryFunctorIssbZZZNS0_22logical_or_kernel_cudaERNS_14TensorIteratorEENKUlvE0_clEvENKUlvE3_clEvEUlssE_EESt5arrayIPcLm2EEEEviT0_T1_)
        /*317c*/ 	.word	0x00000000


	//----- nvinfo : EIATTR_MIN_STACK_SIZE
	.align		4
.L_2152:
        /*3180*/ 	.byte	0x04, 0x12
        /*3182*/ 	.short	(.L_2154 - .L_2153)
	.align		4
.L_2153:
        /*3184*/ 	.word	index@(_ZN2at6native29vectorized_elementwise_kernelILi8ENS0_13AUnaryFunctorIssbZZZNS0_22logical_or_kernel_cudaERNS_14TensorIteratorEENKUlvE0_clEvENKUlvE3_clEvEUlssE_EESt5arrayIPcLm2EEEEviT0_T1_)
        /*3188*/ 	.word	0x00000000


	//----- nvinfo : EIATTR_MIN_STACK_SIZE
	.align		4
.L_2154:
        /*318c*/ 	.byte	0x04, 0x12
        /*318e*/ 	.short	(.L_2156 - .L_2155)
	.align		4
.L_2155:
        /*3190*/ 	.word	index@(_ZN2at6native18elementwise_kernelILi128ELi4EZNS0_15gpu_kernel_implINS0_13BinaryFunctorIssbZZZNS0_22logical_or_kernel_cudaERNS_14TensorIteratorEENKUlvE0_clEvENKUlvE3_clEvEUlssE_EEEEvRNS_18TensorIteratorBaseERKT_EUliE_EEviT1_)
        /*3194*/ 	.word	0x00000000


	//----- nvinfo : EIATTR_MIN_STACK_SIZE
	.align		4
.L_2156:
        /*3198*/ 	.byte	0x04, 0x12
        /*319a*/ 	.short	(.L_2158 - .L_2157)
	.align		4
.L_2157:
        /*319c*/ 	.word	index@(_ZN2at6native27unrolled_elementwise_kernelINS0_13BinaryFunctorIssbZZZNS0_22logical_or_kernel_cudaERNS_14TensorIteratorEENKUlvE0_clEvENKUlvE3_clEvEUlssE_EESt5arrayIPcLm3EELi4E23TrivialOffsetCalculatorILi2EjESC_ILi1EjENS0_6memory12LoadWithCastILi2EEENSF_13StoreWithCastILi1EEEEEviT_T0_T2_T3_T4_T5_)
        /*31a0*/ 	.word	0x00000000


	//----- nvinfo : EIATTR_MIN_STACK_SIZE
	.align		4
.L_2158:
        /*31a4*/ 	.byte	0x04, 0x12
        /*31a6*/ 	.short	(.L_2160 - .L_2159)
	.align		4
.L_2159:
        /*31a8*/ 	.word	index@(_ZN2at6native18elementwise_kernelILi128ELi4EZNS0_22gpu_kernel_impl_nocastINS0_13BinaryFunctorIssbZZZNS0_22logical_or_kernel_cudaERNS_14TensorIteratorEENKUlvE0_clEvENKUlvE3_clEvEUlssE_EEEEvRNS_18TensorIteratorBaseERKT_EUliE_EEviT1_)
        /*31ac*/ 	.word	0x00000000


	//----- nvinfo : EIATTR_MIN_STACK_SIZE
	.align		4
.L_2160:
        /*31b0*/ 	.byte	0x04, 0x12
        /*31b2*/ 	.short	(.L_2162 - .L_2161)
	.align		4
.L_2161:
        /*31b4*/ 	.word	index@(_ZN2at6native27unrolled_elementwise_kernelINS0_13BinaryFunctorIssbZZZNS0_22logical_or_kernel_cudaERNS_14TensorIteratorEENKUlvE0_clEvENKUlvE3_clEvEUlssE_EESt5arrayIPcLm3EELi4E23TrivialOffsetCalculatorILi2EjESC_ILi1EjENS0_6memory15LoadWithoutCastENSF_16StoreWithoutCastEEEviT_T0_T2_T3_T4_T5_)
        /*31b8*/ 	.word	0x00000000


	//----- nvinfo : EIATTR_MIN_STACK_SIZE
	.align		4
.L_2162:
        /*31bc*/ 	.byte	0x04, 0x12
        /*31be*/ 	.short	(.L_2164 - .L_2163)
	.align		4
.L_2163:
        /*31c0*/ 	.word	index@(_ZN2at6native29vectorized_elementwise_kernelILi2ENS0_13BinaryFunctorIssbZZZNS0_22logical_or_kernel_cudaERNS_14TensorIteratorEENKUlvE0_clEvENKUlvE3_clEvEUlssE_EESt5arrayIPcLm3EEEEviT0_T1_)
        /*31c4*/ 	.word	0x00000000


	//----- nvinfo : EIATTR_MIN_STACK_SIZE
	.align		4
.L_2164:
        /*31c8*/ 	.byte	0x04, 0x12
        /*31ca*/ 	.short	(.L_2166 - .L_2165)
	.align		4
.L_2165:
        /*31cc*/ 	.word	index@(_ZN2at6native29vectorized_elementwise_kernelILi4ENS0_13BinaryFunctorIssbZZZNS0_22logical_or_kernel_cudaERNS_14TensorIteratorEENKUlvE0_clEvENKUlvE3_clEvEUlssE_EESt5arrayIPcLm3EEEEviT0_T1_)
        /*31d0*/ 	.word	0x00000000


	//----- nvinfo : EIATTR_MIN_STACK_SIZE
	.align		4
.L_2166:
        /*31d4*/ 	.byte	0x04, 0x12
        /*31d6*/ 	.short	(.L_2168 - .L_2167)
	.align		4
.L_2167:
        /*31d8*/ 	.word	index@(_ZN2at6native29vectorized_elementwise_kernelILi8ENS0_13BinaryFunctorIssbZZZNS0_22logical_or_kernel_cudaERNS_14TensorIteratorEENKUlvE0_clEvENKUlvE3_clEvEUlssE_EESt5arrayIPcLm3EEEEviT0_T1_)
        /*31dc*/ 	.word	0x00000000


	//----- nvinfo : EIATTR_MIN_STACK_SIZE
	.align		4
.L_2168:
        /*31e0*/ 	.byte	0x04, 0x12
        /*31e2*/ 	.short	(.L_2170 - .L_2169)
	.align		4
.L_2169:
        /*31e4*/ 	.word	index@(_ZN2at6native18elementwise_kernelILi128ELi4EZNS0_15gpu_kernel_implINS0_13AUnaryFunctorIllbZZZNS0_22logical_or_kernel_cudaERNS_14TensorIteratorEENKUlvE0_clEvENKUlvE2_clEvEUlllE_EEEEvRNS_18TensorIteratorBaseERKT_EUliE_EEviT1_)
        /*31e8*/ 	.word	0x00000000


	//----- nvinfo : EIATTR_MIN_STACK_SIZE
	.align		4
.L_2170:
        /*31ec*/ 	.byte	0x04, 0x12
        /*31ee*/ 	.short	(.L_2172 - .L_2171)
	.align		4
.L_2171:
        /*31f0*/ 	.word	index@(_ZN2at6native27unrolled_elementwise_kernelINS0_13AUnaryFunctorIllbZZZNS0_22logical_or_kernel_cudaERNS_14TensorIteratorEENKUlvE0_clEvENKUlvE2_clEvEUlllE_EESt5arrayIPcLm2EELi4E23TrivialOffsetCalculatorILi1EjESD_NS0_6memory12LoadWithCastILi1EEENSE_13StoreWithCastILi1EEEEEviT_T0_T2_T3_T4_T5_)
        /*31f4*/ 	.word	0x00000000


	//----- nvinfo : EIATTR_MIN_STACK_SIZE
	.align		4
.L_2172:
        /*31f8*/ 	.byte	0x04, 0x12
        /*31fa*/ 	.short	(.L_2174 - .L_2173)
	.align		4
.L_2173:
        /*31fc*/ 	.word	index@(_ZN2at6native18elementwise_kernelILi128ELi4EZNS0_22gpu_kernel_impl_nocastINS0_13AUnaryFunctorIllbZZZNS0_22logical_or_kernel_cudaERNS_14TensorIteratorEENKUlvE0_clEvENKUlvE2_clEvEUlllE_EEEEvRNS_18TensorIteratorBaseERKT_EUliE_EEviT1_)
        /*3200*/ 	.word	0x00000000


	//----- nvinfo : EIATTR_MIN_STACK_SIZE
	.align		4
.L_2174:
        /*3204*/ 	.byte	0x04, 0x12
        /*3206*/ 	.short	(.L_2176 - .L_2175)
	.align		4
.L_2175:
        /*3208*/ 	.word	index@(_ZN2at6native27unrolled_elementwise_kernelINS0_13AUnaryFunctorIllbZZZNS0_22logical_or_kernel_cudaERNS_14TensorIteratorEENKUlvE0_clEvENKUlvE2_clEvEUlllE_EESt5arrayIPcLm2EELi4E23TrivialOffsetCalculatorILi1EjESD_NS0_6memory15LoadWithoutCastENSE_16StoreWithoutCastEEEviT_T0_T2_T3_T4_T5_)
        /*320c*/ 	.word	0x00000000


	//----- nvinfo : EIATTR_MIN_STACK_SIZE
	.align		4
.L_2176:
        /*3210*/ 	.byte	0x04, 0x12
        /*3212*/ 	.short	(.L_2178 - .L_2177)
	.align		4
.L_2177:
        /*3214*/ 	.word	index@(_ZN2at6native29vectorized_elementwise_kernelILi2ENS0_13AUnaryFunctorIllbZZZNS0_22logical_or_kernel_cudaERNS_14TensorIteratorEENKUlvE0_clEvENKUlvE2_clEvEUlllE_EESt5arrayIPcLm2EEEEviT0_T1_)
        /*3218*/ 	.word	0x00000000


	//----- nvinfo : EIATTR_MIN_STACK_SIZE
	.align		4
.L_2178:
        /*321c*/ 	.byte	0x04, 0x12
        /*321e*/ 	.short	(.L_2180 - .L_2179)
	.align		4
.L_2179:
        /*3220*/ 	.word	index@(_ZN2at6native29vectorized_elementwise_kernelILi4ENS0_13AUnaryFunctorIllbZZZNS0_22logical_or_kernel_cudaERNS_14TensorIteratorEENKUlvE0_clEvENKUlvE2_clEvEUlllE_EESt5arrayIPcLm2EEEEviT0_T1_)
        /*3224*/ 	.word	0x00000000


	//----- nvinfo : EIATTR_MIN_STACK_SIZE
	.align		4
.L_2180:
        /*3228*/ 	.byte	0x04, 0x12
        /*322a*/ 	.short	(.L_2182 - .L_2181)
	.align		4
.L_2181:
        /*322c*/ 	.word	index@(_ZN2at6native29vectorized_elementwise_kernelILi8ENS0_13AUnaryFunctorIllbZZZNS0_22logical_or_kernel_cudaERNS_14TensorIteratorEENKUlvE0_clEvENKUlvE2_clEvEUlllE_EESt5arrayIPcLm2EEEEviT0_T1_)
        /*3230*/ 	.word	0x00000000


	//----- nvinfo : EIATTR_MIN_STACK_SIZE
	.align		4
.L_2182:
        /*3234*/ 	.byte	0x04, 0x12
        /*3236*/ 	.short	(.L_2184 - .L_2183)
	.align		4
.L_2183:
        /*3238*/ 	.word	index@(_ZN2at6native18elementwise_kernelILi128ELi4EZNS0_15gpu_kernel_implINS0_13BinaryFunctorIllbZZZNS0_22logical_or_kernel_cudaERNS_14TensorIteratorEENKUlvE0_clEvENKUlvE2_clEvEUlllE_EEEEvRNS_18TensorIteratorBaseERKT_EUliE_EEviT1_)
        /*323c*/ 	.word	0x00000000


	//----- nvinfo : EIATTR_MIN_STACK_SIZE
	.align		4
.L_2184:
        /*3240*/ 	.byte	0x04, 0x12
        /*3242*/ 	.short	(.L_2186 - .L_2185)
	.align		4
.L_2185:
        /*3244*/ 	.word	index@(_ZN2at6native27unrolled_elementwise_kernelINS0_13BinaryFunctorIllbZZZNS0_22logical_or_kernel_cudaERNS_14TensorIteratorEENKUlvE0_clEvENKUlvE2_clEvEUlllE_EESt5arrayIPcLm3EELi4E23TrivialOffsetCalculatorILi2EjESC_ILi1EjENS0_6memory12LoadWithCastILi2EEENSF_13StoreWithCastILi1EEEEEviT_T0_T2_T3_T4_T5_)
        /*3248*/ 	.word	0x00000000


	//----- nvinfo : EIATTR_MIN_STACK_SIZE
	.align		4
.L_2186:
        /*324c*/ 	.byte	0x04, 0x12
        /*324e*/ 	.short	(.L_2188 - .L_2187)
	.align		4
.L_2187:
        /*3250*/ 	.word	index@(_ZN2at6native18elementwise_kernelILi128ELi4EZNS0_22gpu_kernel_impl_nocastINS0_13BinaryFunctorIllbZZZNS0_22logical_or_kernel_cudaERNS_14TensorIteratorEENKUlvE0_clEvENKUlvE2_clEvEUlllE_EEEEvRNS_18TensorIteratorBaseERKT_EUliE_EEviT1_)
        /*3254*/ 	.word	0x00000000


	//----- nvinfo : EIATTR_MIN_STACK_SIZE
	.align		4
.L_2188:
        /*3258*/ 	.byte	0x04, 0x12
        /*325a*/ 	.short	(.L_2190 - .L_2189)
	.align		4
.L_2189:
        /*325c*/ 	.word	index@(_ZN2at6native27unrolled_elementwise_kernelINS0_13BinaryFunctorIllbZZZNS0_22logical_or_kernel_cudaERNS_14TensorIteratorEENKUlvE0_clEvENKUlvE2_clEvEUlllE_EESt5arrayIPcLm3EELi4E23TrivialOffsetCalculatorILi2EjESC_ILi1EjENS0_6memory15LoadWithoutCastENSF_16StoreWithoutCastEEEviT_T0_T2_T3_T4_T5_)
        /*3260*/ 	.word	0x00000000


	//----- nvinfo : EIATTR_MIN_STACK_SIZE
	.align		4
.L_2190:
        /*3264*/ 	.byte	0x04, 0x12
        /*3266*/ 	.short	(.L_2192 - .L_2191)
	.align		4
.L_2191:
        /*3268*/ 	.word	index@(_ZN2at6native29vectorized_elementwise_kernelILi2ENS0_13BinaryFunctorIllbZZZNS0_22logical_or_kernel_cudaERNS_14TensorIteratorEENKUlvE0_clEvENKUlvE2_clEvEUlllE_EESt5arrayIPcLm3EEEEviT0_T1_)
        /*326c*/ 	.word	0x00000000


	//----- nvinfo : EIATTR_MIN_STACK_SIZE
	.align		4
.L_2192:
        /*3270*/ 	.byte	0x04, 0x12
        /*3272*/ 	.short	(.L_2194 - .L_2193)
	.align		4
.L_2193:
        /*3274*/ 	.word	index@(_ZN2at6native29vectorized_elementwise_kernelILi4ENS0_13BinaryFunctorIllbZZZNS0_22logical_or_kernel_cudaERNS_14TensorIteratorEENKUlvE0_clEvENKUlvE2_clEvEUlllE_EESt5arrayIPcLm3EEEEviT0_T1_)
        /*3278*/ 	.word	0x00000000


	//----- nvinfo : EIATTR_MIN_STACK_SIZE
	.align		4
.L_2194:
        /*327c*/ 	.byte	0x04, 0x12
        /*327e*/ 	.short	(.L_2196 - .L_2195)
	.align		4
.L_2195:
        /*3280*/ 	.word	index@(_ZN2at6native29vectorized_elementwise_kernelILi8ENS0_13BinaryFunctorIllbZZZNS0_22logical_or_kernel_cudaERNS_14TensorIteratorEENKUlvE0_clEvENKUlvE2_clEvEUlllE_EESt5arrayIPcLm3EEEEviT0_T1_)
        /*3284*/ 	.word	0x00000000


	//----- nvinfo : EIATTR_MIN_STACK_SIZE
	.align		4
.L_2196:
        /*3288*/ 	.byte	0x04, 0x12
        /*328a*/ 	.short	(.L_2198 - .L_2197)
	.align		4
.L_2197:
        /*328c*/ 	.word	index@(_ZN2at6native18elementwise_kernelILi128ELi4EZNS0_15gpu_kernel_implINS0_13AUnaryFunctorIiibZZZNS0_22logical_or_kernel_cudaERNS_14TensorIteratorEENKUlvE0_clEvENKUlvE1_clEvEUliiE_EEEEvRNS_18TensorIteratorBaseERKT_EUliE_EEviT1_)
        /*3290*/ 	.word	0x00000000


	//----- nvinfo : EIATTR_MIN_STACK_SIZE
	.align		4
.L_2198:
        /*3294*/ 	.byte	0x04, 0x12
        /*3296*/ 	.short	(.L_2200 - .L_2199)
	.align		4
.L_2199:
        /*3298*/ 	.word	index@(_ZN2at6native27unrolled_elementwise_kernelINS0_13AUnaryFunctorIiibZZZNS0_22logical_or_kernel_cudaERNS_14TensorIteratorEENKUlvE0_clEvENKUlvE1_clEvEUliiE_EESt5arrayIPcLm2EELi4E23TrivialOffsetCalculatorILi1EjESD_NS0_6memory12LoadWithCastILi1EEENSE_13StoreWithCastILi1EEEEEviT_T0_T2_T3_T4_T5_)
        /*329c*/ 	.word	0x00000000


	//----- nvinfo : EIATTR_MIN_STACK_SIZE
	.align		4
.L_2200:
        /*32a0*/ 	.byte	0x04, 0x12
        /*32a2*/ 	.short	(.L_2202 - .L_2201)
	.align		4
.L_2201:
        /*32a4*/ 	.word	index@(_ZN2at6native18elementwise_kernelILi128ELi4EZNS0_22gpu_kernel_impl_nocastINS0_13AUnaryFunctorIiibZZZNS0_22logical_or_kernel_cudaERNS_14TensorIteratorEENKUlvE0_clEvENKUlvE1_clEvEUliiE_EEEEvRNS_18TensorIteratorBaseERKT_EUliE_EEviT1_)
        /*32a8*/ 	.word	0x00000000


	//----- nvinfo : EIATTR_MIN_STACK_SIZE
	.align		4
.L_2202:
        /*32ac*/ 	.byte	0x04, 0x12
        /*32ae*/ 	.short	(.L_2204 - .L_2203)
	.align		4
.L_2203:
        /*32b0*/ 	.word	index@(_ZN2at6native27unrolled_elementwise_kernelINS0_13AUnaryFunctorIiibZZZNS0_22logical_or_kernel_cudaERNS_14TensorIteratorEENKUlvE0_clEvENKUlvE1_clEvEUliiE_EESt5arrayIPcLm2EELi4E23TrivialOffsetCalculatorILi1EjESD_NS0_6memory15LoadWithoutCastENSE_16StoreWithoutCastEEEviT_T0_T2_T3_T4_T5_)
        /*32b4*/ 	.word	0x00000000


	//----- nvinfo : EIATTR_MIN_STACK_SIZE
	.align		4
.L_2204:
        /*32b8*/ 	.byte	0x04, 0x12
        /*32ba*/ 	.short	(.L_2206 - .L_2205)
	.align		4
.L_2205:
        /*32bc*/ 	.word	index@(_ZN2at6native29vectorized_elementwise_kernelILi2ENS0_13AUnaryFunctorIiibZZZNS0_22logical_or_kernel_cudaERNS_14TensorIteratorEENKUlvE0_clEvENKUlvE1_clEvEUliiE_EESt5arrayIPcLm2EEEEviT0_T1_)
        /*32c0*/ 	.word	0x00000000


	//----- nvinfo : EIATTR_MIN_STACK_SIZE
	.align		4
.L_2206:
        /*32c4*/ 	.byte	0x04, 0x12
        /*32c6*/ 	.short	(.L_2208 - .L_2207)
	.align		4
.L_2207:
        /*32c8*/ 	.word	index@(_ZN2at6native29vectorized_elementwise_kernelILi4ENS0_13AUnaryFunctorIiibZZZNS0_22logical_or_kernel_cudaERNS_14TensorIteratorEENKUlvE0_clEvENKUlvE1_clEvEUliiE_EESt5arrayIPcLm2EEEEviT0_T1_)
        /*32cc*/ 	.word	0x00000000


	//----- nvinfo : EIATTR_MIN_STACK_SIZE
	.align		4
.L_2208:
        /*32d0*/ 	.byte	0x04, 0x12
        /*32d2*/ 	.short	(.L_2210 - .L_2209)
	.align		4
.L_2209:
        /*32d4*/ 	.word	index@(_ZN2at6native29vectorized_elementwise_kernelILi8ENS0_13AUnaryFunctorIiibZZZNS0_22logical_or_kernel_cudaERNS_14TensorIteratorEENKUlvE0_clEvENKUlvE1_clEvEUliiE_EESt5arrayIPcLm2EEEEviT0_T1_)
        /*32d8*/ 	.word	0x00000000


	//----- nvinfo : EIATTR_MIN_STACK_SIZE
	.align		4
.L_2210:
        /*32dc*/ 	.byte	0x04, 0x12
        /*32de*/ 	.short	(.L_2212 - .L_2211)
	.align		4
.L_2211:
        /*32e0*/ 	.word	index@(_ZN2at6native18elementwise_kernelILi128ELi4EZNS0_15gpu_kernel_implINS0_13BinaryFunctorIiibZZZNS0_22logical_or_kernel_cudaERNS_14TensorIteratorEENKUlvE0_clEvENKUlvE1_clEvEUliiE_EEEEvRNS_18TensorIteratorBaseERKT_EUliE_EEviT1_)
        /*32e4*/ 	.word	0x00000000


	//----- nvinfo : EIATTR_MIN_STACK_SIZE
	.align		4
.L_2212:
        /*32e8*/ 	.byte	0x04, 0x12
        /*32ea*/ 	.short	(.L_2214 - .L_2213)
	.align		4
.L_2213:
        /*32ec*/ 	.word	index@(_ZN2at6native27unrolled_elementwise_kernelINS0_13BinaryFunctorIiibZZZNS0_22logical_or_kernel_cudaERNS_14TensorIteratorEENKUlvE0_clEvENKUlvE1_clEvEUliiE_EESt5arrayIPcLm3EELi4E23TrivialOffsetCalculatorILi2EjESC_ILi1EjENS0_6memory12LoadWithCastILi2EEENSF_13StoreWithCastILi1EEEEEviT_T0_T2_T3_T4_T5_)
        /*32f0*/ 	.word	0x00000000


	//----- nvinfo : EIATTR_MIN_STACK_SIZE
	.align		4
.L_2214:
        /*32f4*/ 	.byte	0x04, 0x12
        /*32f6*/ 	.short	(.L_2216 - .L_2215)
	.align		4
.L_2215:
        /*32f8*/ 	.word	index@(_ZN2at6native18elementwise_kernelILi128ELi4EZNS0_22gpu_kernel_impl_nocastINS0_13BinaryFunctorIiibZZZNS0_22logical_or_kernel_cudaERNS_14TensorIteratorEENKUlvE0_clEvENKUlvE1_clEvEUliiE_EEEEvRNS_18TensorIteratorBaseERKT_EUliE_EEviT1_)
        /*32fc*/ 	.word	0x00000000


	//----- nvinfo : EIATTR_MIN_STACK_SIZE
	.align		4
.L_2216:
        /*3300*/ 	.byte	0x04, 0x12
        /*3302*/ 	.short	(.L_2218 - .L_2217)
	.align		4
.L_2217:
        /*3304*/ 	.word	index@(_ZN2at6native27unrolled_elementwise_kernelINS0_13BinaryFunctorIiibZZZNS0_22logical_or_kernel_cudaERNS_14TensorIteratorEENKUlvE0_clEvENKUlvE1_clEvEUliiE_EESt5arrayIPcLm3EELi4E23TrivialOffsetCalculatorILi2EjESC_ILi1EjENS0_6memory15LoadWithoutCastENSF_16StoreWithoutCastEEEviT_T0_T2_T3_T4_T5_)
        /*3308*/ 	.word	0x00000000


	//----- nvinfo : EIATTR_MIN_STACK_SIZE
	.align		4
.L_2218:
        /*330c*/ 	.byte	0x04, 0x12
        /*330e*/ 	.short	(.L_2220 - .L_2219)
	.align		4
.L_2219:
        /*3310*/ 	.word	index@(_ZN2at6native29vectorized_elementwise_kernelILi2ENS0_13BinaryFunctorIiibZZZNS0_22logical_or_kernel_cudaERNS_14TensorIteratorEENKUlvE0_clEvENKUlvE1_clEvEUliiE_EESt5arrayIPcLm3EEEEviT0_T1_)
        /*3314*/ 	.word	0x00000000


	//----- nvinfo : EIATTR_MIN_STACK_SIZE
	.align		4
.L_2220:
        /*3318*/ 	.byte	0x04, 0x12
        /*331a*/ 	.short	(.L_2222 - .L_2221)
	.align		4
.L_2221:
        /*331c*/ 	.word	index@(_ZN2at6native29vectorized_elementwise_kernelILi4ENS0_13BinaryFunctorIiibZZZNS0_22logical_or_kernel_cudaERNS_14TensorIteratorEENKUlvE0_clEvENKUlvE1_clEvEUliiE_EESt5arrayIPcLm3EEEEviT0_T1_)
        /*3320*/ 	.word	0x00000000


	//----- nvinfo : EIATTR_MIN_STACK_SIZE
	.align		4
.L_2222:
        /*3324*/ 	.byte	0x04, 0x12
        /*3326*/ 	.short	(.L_2224 - .L_2223)
	.align		4
.L_2223:
        /*3328*/ 	.word	index@(_ZN2at6native29vectorized_elementwise_kernelILi8ENS0_13BinaryFunctorIiibZZZNS0_22logical_or_kernel_cudaERNS_14TensorIteratorEENKUlvE0_clEvENKUlvE1_clEvEUliiE_EESt5arrayIPcLm3EEEEviT0_T1_)
        /*332c*/ 	.word	0x00000000


	//----- nvinfo : EIATTR_MIN_STACK_SIZE
	.align		4
.L_2224:
        /*3330*/ 	.byte	0x04, 0x12
        /*3332*/ 	.short	(.L_2226 - .L_2225)
	.align		4
.L_2225:
        /*3334*/ 	.word	index@(_ZN2at6native18elementwise_kernelILi128ELi4EZNS0_15gpu_kernel_implINS0_13AUnaryFunctorIaabZZZNS0_22logical_or_kernel_cudaERNS_14TensorIteratorEENKUlvE0_clEvENKUlvE0_clEvEUlaaE_EEEEvRNS_18TensorIteratorBaseERKT_EUliE_EEviT1_)
        /*3338*/ 	.word	0x00000000


	//----- nvinfo : EIATTR_MIN_STACK_SIZE
	.align		4
.L_2226:
        /*333c*/ 	.byte	0x04, 0x12
        /*333e*/ 	.short	(.L_2228 - .L_2227)
	.align		4
.L_2227:
        /*3340*/ 	.word	index@(_ZN2at6native27unrolled_elementwise_kernelINS0_13AUnaryFunctorIaabZZZNS0_22logical_or_kernel_cudaERNS_14TensorIteratorEENKUlvE0_clEvENKUlvE0_clEvEUlaaE_EESt5arrayIPcLm2EELi4E23TrivialOffsetCalculatorILi1EjESD_NS0_6memory12LoadWithCastILi1EEENSE_13StoreWithCastILi1EEEEEviT_T0_T2_T3_T4_T5_)
        /*3344*/ 	.word	0x00000000


	//----- nvinfo : EIATTR_MIN_STACK_SIZE
	.align		4
.L_2228:
        /*3348*/ 	.byte	0x04, 0x12
        /*334a*/ 	.short	(.L_2230 - .L_2229)
	.align		4
.L_2229:
        /*334c*/ 	.word	index@(_ZN2at6native18elementwise_kernelILi128ELi4EZNS0_22gpu_kernel_impl_nocastINS0_13AUnaryFunctorIaabZZZNS0_22logical_or_kernel_cudaERNS_14TensorIteratorEENKUlvE0_clEvENKUlvE0_clEvEUlaaE_EEEEvRNS_18TensorIteratorBaseERKT_EUliE_EEviT1_)
        /*3350*/ 	.word	0x00000000


	//----- nvinfo : EIATTR_MIN_STACK_SIZE
	.align		4
.L_2230:
        /*3354*/ 	.byte	0x04, 0x12
        /*3356*/ 	.short	(.L_2232 - .L_2231)
	.align		4
.L_2231:
        /*3358*/ 	.word	index@(_ZN2at6native27unrolled_elementwise_kernelINS0_13AUnaryFunctorIaabZZZNS0_22logical_or_kernel_cudaERNS_14TensorIteratorEENKUlvE0_clEvENKUlvE0_clEvEUlaaE_EESt5arrayIPcLm2EELi4E23TrivialOffsetCalculatorILi1EjESD_NS0_6memory15LoadWithoutCastENSE_16StoreWithoutCastEEEviT_T0_T2_T3_T4_T5_)
        /*335c*/ 	.word	0x00000000


	//----- nvinfo : EIATTR_MIN_STACK_SIZE
	.align		4
.L_2232:
        /*3360*/ 	.byte	0x04, 0x12
        /*3362*/ 	.short	(.L_2234 - .L_2233)
	.align		4
.L_2233:
        /*3364*/ 	.word	index@(_ZN2at6native29vectorized_elementwise_kernelILi2ENS0_13AUnaryFunctorIaabZZZNS0_22logical_or_kernel_cudaERNS_14TensorIteratorEENKUlvE0_clEvENKUlvE0_clEvEUlaaE_EESt5arrayIPcLm2EEEEviT0_T1_)
        /*3368*/ 	.word	0x00000000


	//----- nvinfo : EIATTR_MIN_STACK_SIZE
	.align		4
.L_2234:
        /*336c*/ 	.byte	0x04, 0x12
        /*336e*/ 	.short	(.L_2236 - .L_2235)
	.align		4
.L_2235:
        /*3370*/ 	.word	index@(_ZN2at6native29vectorized_elementwise_kernelILi4ENS0_13AUnaryFunctorIaabZZZNS0_22logical_or_kernel_cudaERNS_14TensorIteratorEENKUlvE0_clEvENKUlvE0_clEvEUlaaE_EESt5arrayIPcLm2EEEEviT0_T1_)
        /*3374*/ 	.word	0x00000000


	//----- nvinfo : EIATTR_MIN_STACK_SIZE
	.align		4
.L_2236:
        /*3378*/ 	.byte	0x04, 0x12
        /*337a*/ 	.short	(.L_2238 - .L_2237)
	.align		4
.L_2237:
        /*337c*/ 	.word	index@(_ZN2at6native29vectorized_elementwise_kernelILi8ENS0_13AUnaryFunctorIaabZZZNS0_22logical_or_kernel_cudaERNS_14TensorIteratorEENKUlvE0_clEvENKUlvE0_clEvEUlaaE_EESt5arrayIPcLm2EEEEviT0_T1_)
        /*3380*/ 	.word	0x00000000


	//----- nvinfo : EIATTR_MIN_STACK_SIZE
	.align		4
.L_2238:
        /*3384*/ 	.byte	0x04, 0x12
        /*3386*/ 	.short	(.L_2240 - .L_2239)
	.align		4
.L_2239:
        /*3388*/ 	.word	index@(_ZN2at6native18elementwise_kernelILi128ELi4EZNS0_15gpu_kernel_implINS0_13BinaryFunctorIaabZZZNS0_22logical_or_kernel_cudaERNS_14TensorIteratorEENKUlvE0_clEvENKUlvE0_clEvEUlaaE_EEEEvRNS_18TensorIteratorBaseERKT_EUliE_EEviT1_)
        /*338c*/ 	.word	0x00000000


	//----- nvinfo : EIATTR_MIN_STACK_SIZE
	.align		4
.L_2240:
        /*3390*/ 	.byte	0x04, 0x12
        /*3392*/ 	.short	(.L_2242 - .L_2241)
	.align		4
.L_2241:
        /*3394*/ 	.word	index@(_ZN2at6native27unrolled_elementwise_kernelINS0_13BinaryFunctorIaabZZZNS0_22logical_or_kernel_cudaERNS_14TensorIteratorEENKUlvE0_clEvENKUlvE0_clEvEUlaaE_EESt5arrayIPcLm3EELi4E23TrivialOffsetCalculatorILi2EjESC_ILi1EjENS0_6memory12LoadWithCastILi2EEENSF_13StoreWithCastILi1EEEEEviT_T0_T2_T3_T4_T5_)
        /*3398*/ 	.word	0x00000000


	//----- nvinfo : EIATTR_MIN_STACK_SIZE
	.align		4
.L_2242:
        /*339c*/ 	.byte	0x04, 0x12
        /*339e*/ 	.short	(.L_2244 - .L_2243)
	.align		4
.L_2243:
        /*33a0*/ 	.word	index@(_ZN2at6native18elementwise_kernelILi128ELi4EZNS0_22gpu_kernel_impl_nocastINS0_13BinaryFunctorIaabZZZNS0_22logical_or_kernel_cudaERNS_14TensorIteratorEENKUlvE0_clEvENKUlvE0_clEvEUlaaE_EEEEvRNS_18TensorIteratorBaseERKT_EUliE_EEviT1_)
        /*33a4*/ 	.word	0x00000000


	//----- nvinfo : EIATTR_MIN_STACK_SIZE
	.align		4
.L_2244:
        /*33a8*/ 	.byte	0x04, 0x12
        /*33aa*/ 	.short	(.L_2246 - .L_2245)
	.align		4
.L_2245:
        /*33ac*/ 	.word	index@(_ZN2at6native27unrolled_elementwise_kernelINS0_13BinaryFunctorIaabZZZNS0_22logical_or_kernel_cudaERNS_14TensorIteratorEENKUlvE0_clEvENKUlvE0_clEvEUlaaE_EESt5arrayIPcLm3EELi4E23TrivialOffsetCalculatorILi2EjESC_ILi1EjENS0_6memory15LoadWithoutCastENSF_16StoreWithoutCastEEEviT_T0_T2_T3_T4_T5_)
        /*33b0*/ 	.word	0x00000000


	//----- nvinfo : EIATTR_MIN_STACK_SIZE
	.align		4
.L_2246:
        /*33b4*/ 	.byte	0x04, 0x12
        /*33b6*/ 	.short	(.L_2248 - .L_2247)
	.align		4
.L_2247:
        /*33b8*/ 	.word	index@(_ZN2at6native29vectorized_elementwise_kernelILi2ENS0_13BinaryFunctorIaabZZZNS0_22logical_or_kernel_cudaERNS_14TensorIteratorEENKUlvE0_clEvENKUlvE0_clEvEUlaaE_EESt5arrayIPcLm3EEEEviT0_T1_)
        /*33bc*/ 	.word	0x00000000


	//----- nvinfo : EIATTR_MIN_STACK_SIZE
	.align		4
.L_2248:
        /*33c0*/ 	.byte	0x04, 0x12
        /*33c2*/ 	.short	(.L_2250 - .L_2249)
	.align		4
.L_2249:
        /*33c4*/ 	.word	index@(_ZN2at6native29vectorized_elementwise_kernelILi4ENS0_13BinaryFunctorIaabZZZNS0_22logical_or_kernel_cudaERNS_14TensorIteratorEENKUlvE0_clEvENKUlvE0_clEvEUlaaE_EESt5arrayIPcLm3EEEEviT0_T1_)
        /*33c8*/ 	.word	0x00000000


	//----- nvinfo : EIATTR_MIN_STACK_SIZE
	.align		4
.L_2250:
        /*33cc*/ 	.byte	0x04, 0x12
        /*33ce*/ 	.short	(.L_2252 - .L_2251)
	.align		4
.L_2251:
        /*33d0*/ 	.word	index@(_ZN2at6native29vectorized_elementwise_kernelILi8ENS0_13BinaryFunctorIaabZZZNS0_22logical_or_kernel_cudaERNS_14TensorIteratorEENKUlvE0_clEvENKUlvE0_clEvEUlaaE_EESt5arrayIPcLm3EEEEviT0_T1_)
        /*33d4*/ 	.word	0x00000000


	//----- nvinfo : EIATTR_MIN_STACK_SIZE
	.align		4
.L_2252:
        /*33d8*/ 	.byte	0x04, 0x12
        /*33da*/ 	.short	(.L_2254 - .L_2253)
	.align		4
.L_2253:
        /*33dc*/ 	.word	index@(_ZN2at6native18elementwise_kernelILi128ELi4EZNS0_15gpu_kernel_implINS0_13AUnaryFunctorIhhbZZZNS0_22logical_or_kernel_cudaERNS_14TensorIteratorEENKUlvE0_clEvENKUlvE_clEvEUlhhE_EEEEvRNS_18TensorIteratorBaseERKT_EUliE_EEviT1_)
        /*33e0*/ 	.word	0x00000000


	//----- nvinfo : EIATTR_MIN_STACK_SIZE
	.align		4
.L_2254:
        /*33e4*/ 	.byte	0x04, 0x12
        /*33e6*/ 	.short	(.L_2256 - .L_2255)
	.align		4
.L_2255:
        /*33e8*/ 	.word	index@(_ZN2at6native27unrolled_elementwise_kernelINS0_13AUnaryFunctorIhhbZZZNS0_22logical_or_kernel_cudaERNS_14TensorIteratorEENKUlvE0_clEvENKUlvE_clEvEUlhhE_EESt5arrayIPcLm2EELi4E23TrivialOffsetCalculatorILi1EjESD_NS0_6memory12LoadWithCastILi1EEENSE_13StoreWithCastILi1EEEEEviT_T0_T2_T3_T4_T5_)
        /*33ec*/ 	.word	0x00000000


	//----- nvinfo : EIATTR_MIN_STACK_SIZE
	.align		4
.L_2256:
        /*33f0*/ 	.byte	0x04, 0x12
        /*33f2*/ 	.short	(.L_2258 - .L_2257)
	.align		4
.L_2257:
        /*33f4*/ 	.word	index@(_ZN2at6native18elementwise_kernelILi128ELi4EZNS0_22gpu_kernel_impl_nocastINS0_13AUnaryFunctorIhhbZZZNS0_22logical_or_kernel_cudaERNS_14TensorIteratorEENKUlvE0_clEvENKUlvE_clEvEUlhhE_EEEEvRNS_18TensorIteratorBaseERKT_EUliE_EEviT1_)
        /*33f8*/ 	.word	0x00000000


	//----- nvinfo : EIATTR_MIN_STACK_SIZE
	.align		4
.L_2258:
        /*33fc*/ 	.byte	0x04, 0x12
        /*33fe*/ 	.short	(.L_2260 - .L_2259)
	.align		4
.L_2259:
        /*3400*/ 	.word	index@(_ZN2at6native27unrolled_elementwise_kernelINS0_13AUnaryFunctorIhhbZZZNS0_22logical_or_kernel_cudaERNS_14TensorIteratorEENKUlvE0_clEvENKUlvE_clEvEUlhhE_EESt5arrayIPcLm2EELi4E23TrivialOffsetCalculatorILi1EjESD_NS0_6memory15LoadWithoutCastENSE_16StoreWithoutCastEEEviT_T0_T2_T3_T4_T5_)
        /*3404*/ 	.word	0x00000000


	//----- nvinfo : EIATTR_MIN_STACK_SIZE
	.align		4
.L_2260:
        /*3408*/ 	.byte	0x04, 0x12
        /*340a*/ 	.short	(.L_2262 - .L_2261)
	.align		4
.L_2261:
        /*340c*/ 	.word	index@(_ZN2at6native29vectorized_elementwise_kernelILi2ENS0_13AUnaryFunctorIhhbZZZNS0_22logical_or_kernel_cudaERNS_14TensorIteratorEENKUlvE0_clEvENKUlvE_clEvEUlhhE_EESt5arrayIPcLm2EEEEviT0_T1_)
        /*3410*/ 	.word	0x00000000


	//----- nvinfo : EIATTR_MIN_STACK_SIZE
	.align		4
.L_2262:
        /*3414*/ 	.byte	0x04, 0x12
        /*3416*/ 	.short	(.L_2264 - .L_2263)
	.align		4
.L_2263:
        /*3418*/ 	.word	index@(_ZN2at6native29vectorized_elementwise_kernelILi4ENS0_13AUnaryFunctorIhhbZZZNS0_22logical_or_kernel_cudaERNS_14TensorIteratorEENKUlvE0_clEvENKUlvE_clEvEUlhhE_EESt5arrayIPcLm2EEEEviT0_T1_)
        /*341c*/ 	.word	0x00000000


	//----- nvinfo : EIATTR_MIN_STACK_SIZE
	.align		4
.L_2264:
        /*3420*/ 	.byte	0x04, 0x12
        /*3422*/ 	.short	(.L_2266 - .L_2265)
	.align		4
.L_2265:
        /*3424*/ 	.word	index@(_ZN2at6native29vectorized_elementwise_kernelILi8ENS0_13AUnaryFunctorIhhbZZZNS0_22logical_or_kernel_cudaERNS_14TensorIteratorEENKUlvE0_clEvENKUlvE_clEvEUlhhE_EESt5arrayIPcLm2EEEEviT0_T1_)
        /*3428*/ 	.word	0x00000000


	//----- nvinfo : EIATTR_MIN_STACK_SIZE
	.align		4
.L_2266:
        /*342c*/ 	.byte	0x04, 0x12
        /*342e*/ 	.short	(.L_2268 - .L_2267)
	.align		4
.L_2267:
        /*3430*/ 	.word	index@(_ZN2at6native18elementwise_kernelILi128ELi4EZNS0_15gpu_kernel_implINS0_13BinaryFunctorIhhbZZZNS0_22logical_or_kernel_cudaERNS_14TensorIteratorEENKUlvE0_clEvENKUlvE_clEvEUlhhE_EEEEvRNS_18TensorIteratorBaseERKT_EUliE_EEviT1_)
        /*3434*/ 	.word	0x00000000


	//----- nvinfo : EIATTR_MIN_STACK_SIZE
	.align		4
.L_2268:
        /*3438*/ 	.byte	0x04, 0x12
        /*343a*/ 	.short	(.L_2270 - .L_2269)
	.align		4
.L_2269:
        /*343c*/ 	.word	index@(_ZN2at6native27unrolled_elementwise_kernelINS0_13BinaryFunctorIhhbZZZNS0_22logical_or_kernel_cudaERNS_14TensorIteratorEENKUlvE0_clEvENKUlvE_clEvEUlhhE_EESt5arrayIPcLm3EELi4E23TrivialOffsetCalculatorILi2EjESC_ILi1EjENS0_6memory12LoadWithCastILi2EEENSF_13StoreWithCastILi1EEEEEviT_T0_T2_T3_T4_T5_)
        /*3440*/ 	.word	0x00000000


	//----- nvinfo : EIATTR_MIN_STACK_SIZE
	.align		4
.L_2270:
        /*3444*/ 	.byte	0x04, 0x12
        /*3446*/ 	.short	(.L_2272 - .L_2271)
	.align		4
.L_2271:
        /*3448*/ 	.word	index@(_ZN2at6native18elementwise_kernelILi128ELi4EZNS0_22gpu_kernel_impl_nocastINS0_13BinaryFunctorIhhbZZZNS0_22logical_or_kernel_cudaERNS_14TensorIteratorEENKUlvE0_clEvENKUlvE_clEvEUlhhE_EEEEvRNS_18TensorIteratorBaseERKT_EUliE_EEviT1_)
        /*344c*/ 	.word	0x00000000


	//----- nvinfo : EIATTR_MIN_STACK_SIZE
	.align		4
.L_2272:
        /*3450*/ 	.byte	0x04, 0x12
        /*3452*/ 	.short	(.L_2274 - .L_2273)
	.align		4
.L_2273:
        /*3454*/ 	.word	index@(_ZN2at6native27unrolled_elementwise_kernelINS0_13BinaryFunctorIhhbZZZNS0_22logical_or_kernel_cudaERNS_14TensorIteratorEENKUlvE0_clEvENKUlvE_clEvEUlhhE_EESt5arrayIPcLm3EELi4E23TrivialOffsetCalculatorILi2EjESC_ILi1EjENS0_6memory15LoadWithoutCastENSF_16StoreWithoutCastEEEviT_T0_T2_T3_T4_T5_)
        /*3458*/ 	.word	0x00000000


	//----- nvinfo : EIATTR_MIN_STACK_SIZE
	.align		4
.L_2274:
        /*345c*/ 	.byte	0x04, 0x12
        /*345e*/ 	.short	(.L_2276 - .L_2275)
	.align		4
.L_2275:
        /*3460*/ 	.word	index@(_ZN2at6native29vectorized_elementwise_kernelILi2ENS0_13BinaryFunctorIhhbZZZNS0_22logical_or_kernel_cudaERNS_14TensorIteratorEENKUlvE0_clEvENKUlvE_clEvEUlhhE_EESt5arrayIPcLm3EEEEviT0_T1_)
        /*3464*/ 	.word	0x00000000


	//----- nvinfo : EIATTR_MIN_STACK_SIZE
	.align		4
.L_2276:
        /*3468*/ 	.byte	0x04, 0x12
        /*346a*/ 	.short	(.L_2278 - .L_2277)
	.align		4
.L_2277:
        /*346c*/ 	.word	index@(_ZN2at6native29vectorized_elementwise_kernelILi4ENS0_13BinaryFunctorIhhbZZZNS0_22logical_or_kernel_cudaERNS_14TensorIteratorEENKUlvE0_clEvENKUlvE_clEvEUlhhE_EESt5arrayIPcLm3EEEEviT0_T1_)
        /*3470*/ 	.word	0x00000000


	//----- nvinfo : EIATTR_MIN_STACK_SIZE
	.align		4
.L_2278:
        /*3474*/ 	.byte	0x04, 0x12
        /*3476*/ 	.short	(.L_2280 - .L_2279)
	.align		4
.L_2279:
        /*3478*/ 	.word	index@(_ZN2at6native29vectorized_elementwise_kernelILi8ENS0_13BinaryFunctorIhhbZZZNS0_22logical_or_kernel_cudaERNS_14TensorIteratorEENKUlvE0_clEvENKUlvE_clEvEUlhhE_EESt5arrayIPcLm3EEEEviT0_T1_)
        /*347c*/ 	.word	0x00000000


	//----- nvinfo : EIATTR_MIN_STACK_SIZE
	.align		4
.L_2280:
        /*3480*/ 	.byte	0x04, 0x12
        /*3482*/ 	.short	(.L_2282 - .L_2281)
	.align		4
.L_2281:
        /*3484*/ 	.word	index@(_ZN2at6native18elementwise_kernelILi128ELi4EZNS0_15gpu_kernel_implINS0_13AUnaryFunctorIN3c108BFloat16ES5_bZZZNS0_23logical_and_kernel_cudaERNS_14TensorIteratorEENKUlvE0_clEvENKUlvE8_clEvEUlS5_S5_E_EEEEvRNS_18TensorIteratorBaseERKT_EUliE_EEviT1_)
        /*3488*/ 	.word	0x00000000


	//----- nvinfo : EIATTR_MIN_STACK_SIZE
	.align		4
.L_2282:
        /*348c*/ 	.byte	0x04, 0x12
        /*348e*/ 	.short	(.L_2284 - .L_2283)
	.align		4
.L_2283:
        /*3490*/ 	.word	index@(_ZN2at6native27unrolled_elementwise_kernelINS0_13AUnaryFunctorIN3c108BFloat16ES4_bZZZNS0_23logical_and_kernel_cudaERNS_14TensorIteratorEENKUlvE0_clEvENKUlvE8_clEvEUlS4_S4_E_EESt5arrayIPcLm2EELi4E23TrivialOffsetCalculatorILi1EjESF_NS0_6memory12LoadWithCastILi1EEENSG_13StoreWithCastILi1EEEEEviT_T0_T2_T3_T4_T5_)
        /*3494*/ 	.word	0x00000000


	//----- nvinfo : EIATTR_MIN_STACK_SIZE
	.align		4
.L_2284:
        /*3498*/ 	.byte	0x04, 0x12
        /*349a*/ 	.short	(.L_2286 - .L_2285)
	.align		4
.L_2285:
        /*349c*/ 	.word	index@(_ZN2at6native18elementwise_kernelILi128ELi4EZNS0_22gpu_kernel_impl_nocastINS0_13AUnaryFunctorIN3c108BFloat16ES5_bZZZNS0_23logical_and_kernel_cudaERNS_14TensorIteratorEENKUlvE0_clEvENKUlvE8_clEvEUlS5_S5_E_EEEEvRNS_18TensorIteratorBaseERKT_EUliE_EEviT1_)
        /*34a0*/ 	.word	0x00000000


	//----- nvinfo : EIATTR_MIN_STACK_SIZE
	.align		4
.L_2286:
        /*34a4*/ 	.byte	0x04, 0x12
        /*34a6*/ 	.short	(.L_2288 - .L_2287)
	.align		4
.L_2287:
        /*34a8*/ 	.word	index@(_ZN2at6native27unrolled_elementwise_kernelINS0_13AUnaryFunctorIN3c108BFloat16ES4_bZZZNS0_23logical_and_kernel_cudaERNS_14TensorIteratorEENKUlvE0_clEvENKUlvE8_clEvEUlS4_S4_E_EESt5arrayIPcLm2EELi4E23TrivialOffsetCalculatorILi1EjESF_NS0_6memory15LoadWithoutCastENSG_16StoreWithoutCastEEEviT_T0_T2_T3_T4_T5_)
        /*34ac*/ 	.word	0x00000000


	//----- nvinfo : EIATTR_MIN_STACK_SIZE
	.align		4
.L_2288:
        /*34b0*/ 	.byte	0x04, 0x12
        /*34b2*/ 	.short	(.L_2290 - .L_2289)
	.align		4
.L_2289:
        /*34b4*/ 	.word	index@(_ZN2at6native29vectorized_elementwise_kernelILi2ENS0_13AUnaryFunctorIN3c108BFloat16ES4_bZZZNS0_23logical_and_kernel_cudaERNS_14TensorIteratorEENKUlvE0_clEvENKUlvE8_clEvEUlS4_S4_E_EESt5arrayIPcLm2EEEEviT0_T1_)
        /*34b8*/ 	.word	0x00000000


	//----- nvinfo : EIATTR_MIN_STACK_SIZE
	.align		4
.L_2290:
        /*34bc*/ 	.byte	0x04, 0x12
        /*34be*/ 	.short	(.L_2292 - .L_2291)
	.align		4
.L_2291:
        /*34c0*/ 	.word	index@(_ZN2at6native29vectorized_elementwise_kernelILi4ENS0_13AUnaryFunctorIN3c108BFloat16ES4_bZZZNS0_23logical_and_kernel_cudaERNS_14TensorIteratorEENKUlvE0_clEvENKUlvE8_clEvEUlS4_S4_E_EESt5arrayIPcLm2EEEEviT0_T1_)
        /*34c4*/ 	.word	0x00000000


	//----- nvinfo : EIATTR_MIN_STACK_SIZE
	.align		4
.L_2292:
        /*34c8*/ 	.byte	0x04, 0x12
        /*34ca*/ 	.short	(.L_2294 - .L_2293)
	.align		4
.L_2293:
        /*34cc*/ 	.word	index@(_ZN2at6native29vectorized_elementwise_kernelILi8ENS0_13AUnaryFunctorIN3c108BFloat16ES4_bZZZNS0_23logical_and_kernel_cudaERNS_14TensorIteratorEENKUlvE0_clEvENKUlvE8_clEvEUlS4_S4_E_EESt5arrayIPcLm2EEEEviT0_T1_)
        /*34d0*/ 	.word	0x00000000


	//----- nvinfo : EIATTR_MIN_STACK_SIZE
	.align		4
.L_2294:
        /*34d4*/ 	.byte	0x04, 0x12
        /*34d6*/ 	.short	(.L_2296 - .L_2295)
	.align		4
.L_2295:
        /*34d8*/ 	.word	index@(_ZN2at6native18elementwise_kernelILi128ELi4EZNS0_15gpu_kernel_implINS0_13BinaryFunctorIN3c108BFloat16ES5_bZZZNS0_23logical_and_kernel_cudaERNS_14TensorIteratorEENKUlvE0_clEvENKUlvE8_clEvEUlS5_S5_E_EEEEvRNS_18TensorIteratorBaseERKT_EUliE_EEviT1_)
        /*34dc*/ 	.word	0x00000000


	//----- nvinfo : EIATTR_MIN_STACK_SIZE
	.align		4
.L_2296:
        /*34e0*/ 	.byte	0x04, 0x12
        /*34e2*/ 	.short	(.L_2298 - .L_2297)
	.align		4
.L_2297:
        /*34e4*/ 	.word	index@(_ZN2at6native27unrolled_elementwise_kernelINS0_13BinaryFunctorIN3c108BFloat16ES4_bZZZNS0_23logical_and_kernel_cudaERNS_14TensorIteratorEENKUlvE0_clEvENKUlvE8_clEvEUlS4_S4_E_EESt5arrayIPcLm3EELi4E23TrivialOffsetCalculatorILi2EjESE_ILi1EjENS0_6memory12LoadWithCastILi2EEENSH_13StoreWithCastILi1EEEEEviT_T0_T2_T3_T4_T5_)
        /*34e8*/ 	.word	0x00000000


	//----- nvinfo : EIATTR_MIN_STACK_SIZE
	.align		4
.L_2298:
        /*34ec*/ 	.byte	0x04, 0x12
        /*34ee*/ 	.short	(.L_2300 - .L_2299)
	.align		4
.L_2299:
        /*34f0*/ 	.word	index@(_ZN2at6native18elementwise_kernelILi128ELi4EZNS0_22gpu_kernel_impl_nocastINS0_13BinaryFunctorIN3c108BFloat16ES5_bZZZNS0_23logical_and_kernel_cudaERNS_14TensorIteratorEENKUlvE0_clEvENKUlvE8_clEvEUlS5_S5_E_EEEEvRNS_18TensorIteratorBaseERKT_EUliE_EEviT1_)
        /*34f4*/ 	.word	0x00000000


	//----- nvinfo : EIATTR_MIN_STACK_SIZE
	.align		4
.L_2300:
        /*34f8*/ 	.byte	0x04, 0x12
        /*34fa*/ 	.short	(.L_2302 - .L_2301)
	.align		4
.L_2301:
        /*34fc*/ 	.word	index@(_ZN2at6native27unrolled_elementwise_kernelINS0_13BinaryFunctorIN3c108BFloat16ES4_bZZZNS0_23logical_and_kernel_cudaERNS_14TensorIteratorEENKUlvE0_clEvENKUlvE8_clEvEUlS4_S4_E_EESt5arrayIPcLm3EELi4E23TrivialOffsetCalculatorILi2EjESE_ILi1EjENS0_6memory15LoadWithoutCastENSH_16StoreWithoutCastEEEviT_T0_T2_T3_T4_T5_)
        /*3500*/ 	.word	0x00000000


	//----- nvinfo : EIATTR_MIN_STACK_SIZE
	.align		4
.L_2302:
        /*3504*/ 	.byte	0x04, 0x12
        /*3506*/ 	.short	(.L_2304 - .L_2303)
	.align		4
.L_2303:
        /*3508*/ 	.word	index@(_ZN2at6native29vectorized_elementwise_kernelILi2ENS0_13BinaryFunctorIN3c108BFloat16ES4_bZZZNS0_23logical_and_kernel_cudaERNS_14TensorIteratorEENKUlvE0_clEvENKUlvE8_clEvEUlS4_S4_E_EESt5arrayIPcLm3EEEEviT0_T1_)
        /*350c*/ 	.word	0x00000000


	//----- nvinfo : EIATTR_MIN_STACK_SIZE
	.align		4
.L_2304:
        /*3510*/ 	.byte	0x04, 0x12
        /*3512*/ 	.short	(.L_2306 - .L_2305)
	.align		4
.L_2305:
        /*3514*/ 	.word	index@(_ZN2at6native29vectorized_elementwise_kernelILi4ENS0_13BinaryFunctorIN3c108BFloat16ES4_bZZZNS0_23logical_and_kernel_cudaERNS_14TensorIteratorEENKUlvE0_clEvENKUlvE8_clEvEUlS4_S4_E_EESt5arrayIPcLm3EEEEviT0_T1_)
        /*3518*/ 	.word	0x00000000


	//----- nvinfo : EIATTR_MIN_STACK_SIZE
	.align		4
.L_2306:
        /*351c*/ 	.byte	0x04, 0x12
        /*351e*/ 	.short	(.L_2308 - .L_2307)
	.align		4
.L_2307:
        /*3520*/ 	.word	index@(_ZN2at6native29vectorized_elementwise_kernelILi8ENS0_13BinaryFunctorIN3c108BFloat16ES4_bZZZNS0_23logical_and_kernel_cudaERNS_14TensorIteratorEENKUlvE0_clEvENKUlvE8_clEvEUlS4_S4_E_EESt5arrayIPcLm3EEEEviT0_T1_)
        /*3524*/ 	.word	0x00000000


	//----- nvinfo : EIATTR_MIN_STACK_SIZE
	.align		4
.L_2308:
        /*3528*/ 	.byte	0x04, 0x12
        /*352a*/ 	.short	(.L_2310 - .L_2309)
	.align		4
.L_2309:
        /*352c*/ 	.word	index@(_ZN2at6native18elementwise_kernelILi128ELi4EZNS0_15gpu_kernel_implINS0_13AUnaryFunctorIbbbZZZNS0_23logical_and_kernel_cudaERNS_14TensorIteratorEENKUlvE0_clEvENKUlvE7_clEvEUlbbE_EEEEvRNS_18TensorIteratorBaseERKT_EUliE_EEviT1_)
        /*3530*/ 	.word	0x00000000


	//----- nvinfo : EIATTR_MIN_STACK_SIZE
	.align		4
.L_2310:
        /*3534*/ 	.byte	0x04, 0x12
        /*3536*/ 	.short	(.L_2312 - .L_2311)
	.align		4
.L_2311:
        /*3538*/ 	.word	index@(_ZN2at6native27unrolled_elementwise_kernelINS0_13AUnaryFunctorIbbbZZZNS0_23logical_and_kernel_cudaERNS_14TensorIteratorEENKUlvE0_clEvENKUlvE7_clEvEUlbbE_EESt5arrayIPcLm2EELi4E23TrivialOffsetCalculatorILi1EjESD_NS0_6memory12LoadWithCastILi1EEENSE_13StoreWithCastILi1EEEEEviT_T0_T2_T3_T4_T5_)
        /*353c*/ 	.word	0x00000000


	//----- nvinfo : EIATTR_MIN_STACK_SIZE
	.align		4
.L_2312:
        /*3540*/ 	.byte	0x04, 0x12
        /*3542*/ 	.short	(.L_2314 - .L_2313)
	.align		4
.L_2313:
        /*3544*/ 	.word	index@(_ZN2at6native18elementwise_kernelILi128ELi4EZNS0_22gpu_kernel_impl_nocastINS0_13AUnaryFunctorIbbbZZZNS0_23logical_and_kernel_cudaERNS_14TensorIteratorEENKUlvE0_clEvENKUlvE7_clEvEUlbbE_EEEEvRNS_18TensorIteratorBaseERKT_EUliE_EEviT1_)
        /*3548*/ 	.word	0x00000000


	//----- nvinfo : EIATTR_MIN_STACK_SIZE
	.align		4
.L_2314:
        /*354c*/ 	.byte	0x04, 0x12
        /*354e*/ 	.short	(.L_2316 - .L_2315)
	.align		4
.L_2315:
        /*3550*/ 	.word	index@(_ZN2at6native27unrolled_elementwise_kernelINS0_13AUnaryFunctorIbbbZZZNS0_23logical_and_kernel_cudaERNS_14TensorIteratorEENKUlvE0_clEvENKUlvE7_clEvEUlbbE_EESt5arrayIPcLm2EELi4E23TrivialOffsetCalculatorILi1EjESD_NS0_6memory15LoadWithoutCastENSE_16StoreWithoutCastEEEviT_T0_T2_T3_T4_T5_)
        /*3554*/ 	.word	0x00000000


	//----- nvinfo : EIATTR_MIN_STACK_SIZE
	.align		4
.L_2316:
        /*3558*/ 	.byte	0x04, 0x12
        /*355a*/ 	.short	(.L_2318 - .L_2317)
	.align		4
.L_2317:
        /*355c*/ 	.word	index@(_ZN2at6native29vectorized_elementwise_kernelILi2ENS0_13AUnaryFunctorIbbbZZZNS0_23logical_and_kernel_cudaERNS_14TensorIteratorEENKUlvE0_clEvENKUlvE7_clEvEUlbbE_EESt5arrayIPcLm2EEEEviT0_T1_)
        /*3560*/ 	.word	0x00000000


	//----- nvinfo : EIATTR_MIN_STACK_SIZE
	.align		4
.L_2318:
        /*3564*/ 	.byte	0x04, 0x12
        /*3566*/ 	.short	(.L_2320 - .L_2319)
	.align		4
.L_2319:
        /*3568*/ 	.word	index@(_ZN2at6native29vectorized_elementwise_kernelILi4ENS0_13AUnaryFunctorIbbbZZZNS0_23logical_and_kernel_cudaERNS_14TensorIteratorEENKUlvE0_clEvENKUlvE7_clEvEUlbbE_EESt5arrayIPcLm2EEEEviT0_T1_)
        /*356c*/ 	.word	0x00000000


	//----- nvinfo : EIATTR_MIN_STACK_SIZE
	.align		4
.L_2320:
        /*3570*/ 	.byte	0x04, 0x12
        /*3572*/ 	.short	(.L_2322 - .L_2321)
	.align		4
.L_2321:
        /*3574*/ 	.word	index@(_ZN2at6native29vectorized_elementwise_kernelILi8ENS0_13AUnaryFunctorIbbbZZZNS0_23logical_and_kernel_cudaERNS_14TensorIteratorEENKUlvE0_clEvENKUlvE7_clEvEUlbbE_EESt5arrayIPcLm2EEEEviT0_T1_)
        /*3578*/ 	.word	0x00000000


	//----- nvinfo : EIATTR_MIN_STACK_SIZE
	.align		4
.L_2322:
        /*357c*/ 	.byte	0x04, 0x12
        /*357e*/ 	.short	(.L_2324 - .L_2323)
	.align		4
.L_2323:
        /*3580*/ 	.word	index@(_ZN2at6native18elementwise_kernelILi128ELi4EZNS0_15gpu_kernel_implINS0_13BinaryFunctorIbbbZZZNS0_23logical_and_kernel_cudaERNS_14TensorIteratorEENKUlvE0_clEvENKUlvE7_clEvEUlbbE_EEEEvRNS_18TensorIteratorBaseERKT_EUliE_EEviT1_)
        /*3584*/ 	.word	0x00000000


	//----- nvinfo : EIATTR_MIN_STACK_SIZE
	.align		4
.L_2324:
        /*3588*/ 	.byte	0x04, 0x12
        /*358a*/ 	.short	(.L_2326 - .L_2325)
	.align		4
.L_2325:
        /*358c*/ 	.word	index@(_ZN2at6native27unrolled_elementwise_kernelINS0_13BinaryFunctorIbbbZZZNS0_23logical_and_kernel_cudaERNS_14TensorIteratorEENKUlvE0_clEvENKUlvE7_clEvEUlbbE_EESt5arrayIPcLm3EELi4E23TrivialOffsetCalculatorILi2EjESC_ILi1EjENS0_6memory12LoadWithCastILi2EEENSF_13StoreWithCastILi1EEEEEviT_T0_T2_T3_T4_T5_)
        /*3590*/ 	.word	0x00000000


	//----- nvinfo : EIATTR_MIN_STACK_SIZE
	.align		4
.L_2326:
        /*3594*/ 	.byte	0x04, 0x12
        /*3596*/ 	.short	(.L_2328 - .L_2327)
	.align		4
.L_2327:
        /*3598*/ 	.word	index@(_ZN2at6native18elementwise_kernelILi128ELi4EZNS0_22gpu_kernel_impl_nocastINS0_13BinaryFunctorIbbbZZZNS0_23logical_and_kernel_cudaERNS_14TensorIteratorEENKUlvE0_clEvENKUlvE7_clEvEUlbbE_EEEEvRNS_18TensorIteratorBaseERKT_EUliE_EEviT1_)
        /*359c*/ 	.word	0x00000000


	//----- nvinfo : EIATTR_MIN_STACK_SIZE
	.align		4
.L_2328:
        /*35a0*/ 	.byte	0x04, 0x12
        /*35a2*/ 	.short	(.L_2330 - .L_2329)
	.align		4
.L_2329:
        /*35a4*/ 	.word	index@(_ZN2at6native27unrolled_elementwise_kernelINS0_13BinaryFunctorIbbbZZZNS0_23logical_and_kernel_cudaERNS_14TensorIteratorEENKUlvE0_clEvENKUlvE7_clEvEUlbbE_EESt5arrayIPcLm3EELi4E23TrivialOffsetCalculatorILi2EjESC_ILi1EjENS0_6memory15LoadWithoutCastENSF_16StoreWithoutCastEEEviT_T0_T2_T3_T4_T5_)
        /*35a8*/ 	.word	0x00000000


	//----- nvinfo : EIATTR_MIN_STACK_SIZE
	.align		4
.L_2330:
        /*35ac*/ 	.byte	0x04, 0x12
        /*35ae*/ 	.short	(.L_2332 - .L_2331)
	.align		4
.L_2331:
        /*35b0*/ 	.word	index@(_ZN2at6native29vectorized_elementwise_kernelILi2ENS0_13BinaryFunctorIbbbZZZNS0_23logical_and_kernel_cudaERNS_14TensorIteratorEENKUlvE0_clEvENKUlvE7_clEvEUlbbE_EESt5arrayIPcLm3EEEEviT0_T1_)
        /*35b4*/ 	.word	0x00000000


	//----- nvinfo : EIATTR_MIN_STACK_SIZE
	.align		4
.L_2332:
        /*35b8*/ 	.byte	0x04, 0x12
        /*35ba*/ 	.short	(.L_2334 - .L_2333)
	.align		4
.L_2333:
        /*35bc*/ 	.word	index@(_ZN2at6native29vectorized_elementwise_kernelILi4ENS0_13BinaryFunctorIbbbZZZNS0_23logical_and_kernel_cudaERNS_14TensorIteratorEENKUlvE0_clEvENKUlvE7_clEvEUlbbE_EESt5arrayIPcLm3EEEEviT0_T1_)
        /*35c0*/ 	.word	0x00000000


	//----- nvinfo : EIATTR_MIN_STACK_SIZE
	.align		4
.L_2334:
        /*35c4*/ 	.byte	0x04, 0x12
        /*35c6*/ 	.short	(.L_2336 - .L_2335)
	.align		4
.L_2335:
        /*35c8*/ 	.word	index@(_ZN2at6native29vectorized_elementwise_kernelILi8ENS0_13BinaryFunctorIbbbZZZNS0_23logical_and_kernel_cudaERNS_14TensorIteratorEENKUlvE0_clEvENKUlvE7_clEvEUlbbE_EESt5arrayIPcLm3EEEEviT0_T1_)
        /*35cc*/ 	.word	0x00000000


	//----- nvinfo : EIATTR_MIN_STACK_SIZE
	.align		4
.L_2336:
        /*35d0*/ 	.byte	0x04, 0x12
        /*35d2*/ 	.short	(.L_2338 - .L_2337)
	.align		4
.L_2337:
        /*35d4*/ 	.word	index@(_ZN2at6native18elementwise_kernelILi128ELi4EZNS0_15gpu_kernel_implINS0_13AUnaryFunctorIN3c104HalfES5_bZZZNS0_23logical_and_kernel_cudaERNS_14TensorIteratorEENKUlvE0_clEvENKUlvE6_clEvEUlS5_S5_E_EEEEvRNS_18TensorIteratorBaseERKT_EUliE_EEviT1_)
        /*35d8*/ 	.word	0x00000000


	//----- nvinfo : EIATTR_MIN_STACK_SIZE
	.align		4
.L_2338:
        /*35dc*/ 	.byte	0x04, 0x12
        /*35de*/ 	.short	(.L_2340 - .L_2339)
	.align		4
.L_2339:
        /*35e0*/ 	.word	index@(_ZN2at6native27unrolled_elementwise_kernelINS0_13AUnaryFunctorIN3c104HalfES4_bZZZNS0_23logical_and_kernel_cudaERNS_14TensorIteratorEENKUlvE0_clEvENKUlvE6_clEvEUlS4_S4_E_EESt5arrayIPcLm2EELi4E23TrivialOffsetCalculatorILi1EjESF_NS0_6memory12LoadWithCastILi1EEENSG_13StoreWithCastILi1EEEEEviT_T0_T2_T3_T4_T5_)
        /*35e4*/ 	.word	0x00000000


	//----- nvinfo : EIATTR_MIN_STACK_SIZE
	.align		4
.L_2340:
        /*35e8*/ 	.byte	0x04, 0x12
        /*35ea*/ 	.short	(.L_2342 - .L_2341)
	.align		4
.L_2341:
        /*35ec*/ 	.word	index@(_ZN2at6native18elementwise_kernelILi128ELi4EZNS0_22gpu_kernel_impl_nocastINS0_13AUnaryFunctorIN3c104HalfES5_bZZZNS0_23logical_and_kernel_cudaERNS_14TensorIteratorEENKUlvE0_clEvENKUlvE6_clEvEUlS5_S5_E_EEEEvRNS_18TensorIteratorBaseERKT_EUliE_EEviT1_)
        /*35f0*/ 	.word	0x00000000


	//----- nvinfo : EIATTR_MIN_STACK_SIZE
	.align		4
.L_2342:
        /*35f4*/ 	.byte	0x04, 0x12
        /*35f6*/ 	.short	(.L_2344 - .L_2343)
	.align		4
.L_2343:
        /*35f8*/ 	.word	index@(_ZN2at6native27unrolled_elementwise_kernelINS0_13AUnaryFunctorIN3c104HalfES4_bZZZNS0_23logical_and_kernel_cudaERNS_14TensorIteratorEENKUlvE0_clEvENKUlvE6_clEvEUlS4_S4_E_EESt5arrayIPcLm2EELi4E23TrivialOffsetCalculatorILi1EjESF_NS0_6memory15LoadWithoutCastENSG_16StoreWithoutCastEEEviT_T0_T2_T3_T4_T5_)
        /*35fc*/ 	.word	0x00000000


	//----- nvinfo : EIATTR_MIN_STACK_SIZE
	.align		4
.L_2344:
        /*3600*/ 	.byte	0x04, 0x12
        /*3602*/ 	.short	(.L_2346 - .L_2345)
	.align		4
.L_2345:
        /*3604*/ 	.word	index@(_ZN2at6native29vectorized_elementwise_kernelILi2ENS0_13AUnaryFunctorIN3c104HalfES4_bZZZNS0_23logical_and_kernel_cudaERNS_14TensorIteratorEENKUlvE0_clEvENKUlvE6_clEvEUlS4_S4_E_EESt5arrayIPcLm2EEEEviT0_T1_)
        /*3608*/ 	.word	0x00000000


	//----- nvinfo : EIATTR_MIN_STACK_SIZE
	.align		4
.L_2346:
        /*360c*/ 	.byte	0x04, 0x12
        /*360e*/ 	.short	(.L_2348 - .L_2347)
	.align		4
.L_2347:
        /*3610*/ 	.word	index@(_ZN2at6native29vectorized_elementwise_kernelILi4ENS0_13AUnaryFunctorIN3c104HalfES4_bZZZNS0_23logical_and_kernel_cudaERNS_14TensorIteratorEENKUlvE0_clEvENKUlvE6_clEvEUlS4_S4_E_EESt5arrayIPcLm2EEEEviT0_T1_)
        /*3614*/ 	.word	0x00000000


	//----- nvinfo : EIATTR_MIN_STACK_SIZE
	.align		4
.L_2348:
        /*3618*/ 	.byte	0x04, 0x12
        /*361a*/ 	.short	(.L_2350 - .L_2349)
	.align		4
.L_2349:
        /*361c*/ 	.word	index@(_ZN2at6native29vectorized_elementwise_kernelILi8ENS0_13AUnaryFunctorIN3c104HalfES4_bZZZNS0_23logical_and_kernel_cudaERNS_14TensorIteratorEENKUlvE0_clEvENKUlvE6_clEvEUlS4_S4_E_EESt5arrayIPcLm2EEEEviT0_T1_)
        /*3620*/ 	.word	0x00000000


	//----- nvinfo : EIATTR_MIN_STACK_SIZE
	.align		4
.L_2350:
        /*3624*/ 	.byte	0x04, 0x12
        /*3626*/ 	.short	(.L_2352 - .L_2351)
	.align		4
.L_2351:
        /*3628*/ 	.word	index@(_ZN2at6native18elementwise_kernelILi128ELi4EZNS0_15gpu_kernel_implINS0_13BinaryFunctorIN3c104HalfES5_bZZZNS0_23logical_and_kernel_cudaERNS_14TensorIteratorEENKUlvE0_clEvENKUlvE6_clEvEUlS5_S5_E_EEEEvRNS_18TensorIteratorBaseERKT_EUliE_EEviT1_)
        /*362c*/ 	.word	0x00000000


	//----- nvinfo : EIATTR_MIN_STACK_SIZE
	.align		4
.L_2352:
        /*3630*/ 	.byte	0x04, 0x12
        /*3632*/ 	.short	(.L_2354 - .L_2353)
	.align		4
.L_2353:
        /*3634*/ 	.word	index@(_ZN2at6native27unrolled_elementwise_kernelINS0_13BinaryFunctorIN3c104HalfES4_bZZZNS0_23logical_and_kernel_cudaERNS_14TensorIteratorEENKUlvE0_clEvENKUlvE6_clEvEUlS4_S4_E_EESt5arrayIPcLm3EELi4E23TrivialOffsetCalculatorILi2EjESE_ILi1EjENS0_6memory12LoadWithCastILi2EEENSH_13StoreWithCastILi1EEEEEviT_T0_T2_T3_T4_T5_)
        /*3638*/ 	.word	0x00000000


	//----- nvinfo : EIATTR_MIN_STACK_SIZE
	.align		4
.L_2354:
        /*363c*/ 	.byte	0x04, 0x12
        /*363e*/ 	.short	(.L_2356 - .L_2355)
	.align		4
.L_2355:
        /*3640*/ 	.word	index@(_ZN2at6native18elementwise_kernelILi128ELi4EZNS0_22gpu_kernel_impl_nocastINS0_13BinaryFunctorIN3c104HalfES5_bZZZNS0_23logical_and_kernel_cudaERNS_14TensorIteratorEENKUlvE0_clEvENKUlvE6_clEvEUlS5_S5_E_EEEEvRNS_18TensorIteratorBaseERKT_EUliE_EEviT1_)
        /*3644*/ 	.word	0x00000000


	//----- nvinfo : EIATTR_MIN_STACK_SIZE
	.align		4
.L_2356:
        /*3648*/ 	.byte	0x04, 0x12
        /*364a*/ 	.short	(.L_2358 - .L_2357)
	.align		4
.L_2357:
        /*364c*/ 	.word	index@(_ZN2at6native27unrolled_elementwise_kernelINS0_13BinaryFunctorIN3c104HalfES4_bZZZNS0_23logical_and_kernel_cudaERNS_14TensorIteratorEENKUlvE0_clEvENKUlvE6_clEvEUlS4_S4_E_EESt5arrayIPcLm3EELi4E23TrivialOffsetCalculatorILi2EjESE_ILi1EjENS0_6memory15LoadWithoutCastENSH_16StoreWithoutCastEEEviT_T0_T2_T3_T4_T5_)
        /*3650*/ 	.word	0x00000000


	//----- nvinfo : EIATTR_MIN_STACK_SIZE
	.align		4
.L_2358:
        /*3654*/ 	.byte	0x04, 0x12
        /*3656*/ 	.short	(.L_2360 - .L_2359)
	.align		4
.L_2359:
        /*3658*/ 	.word	index@(_ZN2at6native29vectorized_elementwise_kernelILi2ENS0_13BinaryFunctorIN3c104HalfES4_bZZZNS0_23logical_and_kernel_cudaERNS_14TensorIteratorEENKUlvE0_clEvENKUlvE6_clEvEUlS4_S4_E_EESt5arrayIPcLm3EEEEviT0_T1_)
        /*365c*/ 	.word	0x00000000


	//----- nvinfo : EIATTR_MIN_STACK_SIZE
	.align		4
.L_2360:
        /*3660*/ 	.byte	0x04, 0x12
        /*3662*/ 	.short	(.L_2362 - .L_2361)
	.align		4
.L_2361:
        /*3664*/ 	.word	index@(_ZN2at6native29vectorized_elementwise_kernelILi4ENS0_13BinaryFunctorIN3c104HalfES4_bZZZNS0_23logical_and_kernel_cudaERNS_14TensorIteratorEENKUlvE0_clEvENKUlvE6_clEvEUlS4_S4_E_EESt5arrayIPcLm3EEEEviT0_T1_)
        /*3668*/ 	.word	0x00000000


	//----- nvinfo : EIATTR_MIN_STACK_SIZE
	.align		4
.L_2362:
        /*366c*/ 	.byte	0x04, 0x12
        /*366e*/ 	.short	(.L_2364 - .L_2363)
	.align		4
.L_2363:
        /*3670*/ 	.word	index@(_ZN2at6native29vectorized_elementwise_kernelILi8ENS0_13BinaryFunctorIN3c104HalfES4_bZZZNS0_23logical_and_kernel_cudaERNS_14TensorIteratorEENKUlvE0_clEvENKUlvE6_clEvEUlS4_S4_E_EESt5arrayIPcLm3EEEEviT0_T1_)
        /*3674*/ 	.word	0x00000000


	//----- nvinfo : EIATTR_MIN_STACK_SIZE
	.align		4
.L_2364:
        /*3678*/ 	.byte	0x04, 0x12
        /*367a*/ 	.short	(.L_2366 - .L_2365)
	.align		4
.L_2365:
        /*367c*/ 	.word	index@(_ZN2at6native18elementwise_kernelILi128ELi4EZNS0_15gpu_kernel_implINS0_13AUnaryFunctorIffbZZZNS0_23logical_and_kernel_cudaERNS_14TensorIteratorEENKUlvE0_clEvENKUlvE5_clEvEUlffE_EEEEvRNS_18TensorIteratorBaseERKT_EUliE_EEviT1_)
        /*3680*/ 	.word	0x00000000


	//----- nvinfo : EIATTR_MIN_STACK_SIZE
	.align		4
.L_2366:
        /*3684*/ 	.byte	0x04, 0x12
        /*3686*/ 	.short	(.L_2368 - .L_2367)
	.align		4
.L_2367:
        /*3688*/ 	.word	index@(_ZN2at6native27unrolled_elementwise_kernelINS0_13AUnaryFunctorIffbZZZNS0_23logical_and_kernel_cudaERNS_14TensorIteratorEENKUlvE0_clEvENKUlvE5_clEvEUlffE_EESt5arrayIPcLm2EELi4E23TrivialOffsetCalculatorILi1EjESD_NS0_6memory12LoadWithCastILi1EEENSE_13StoreWithCastILi1EEEEEviT_T0_T2_T3_T4_T5_)
        /*368c*/ 	.word	0x00000000


	//----- nvinfo : EIATTR_MIN_STACK_SIZE
	.align		4
.L_2368:
        /*3690*/ 	.byte	0x04, 0x12
        /*3692*/ 	.short	(.L_2370 - .L_2369)
	.align		4
.L_2369:
        /*3694*/ 	.word	index@(_ZN2at6native18elementwise_kernelILi128ELi4EZNS0_22gpu_kernel_impl_nocastINS0_13AUnaryFunctorIffbZZZNS0_23logical_and_kernel_cudaERNS_14TensorIteratorEENKUlvE0_clEvENKUlvE5_clEvEUlffE_EEEEvRNS_18TensorIteratorBaseERKT_EUliE_EEviT1_)
        /*3698*/ 	.word	0x00000000


	//----- nvinfo : EIATTR_MIN_STACK_SIZE
	.align		4
.L_2370:
        /*369c*/ 	.byte	0x04, 0x12
        /*369e*/ 	.short	(.L_2372 - .L_2371)
	.align		4
.L_2371:
        /*36a0*/ 	.word	index@(_ZN2at6native27unrolled_elementwise_kernelINS0_13AUnaryFunctorIffbZZZNS0_23logical_and_kernel_cudaERNS_14TensorIteratorEENKUlvE0_clEvENKUlvE5_clEvEUlffE_EESt5arrayIPcLm2EELi4E23TrivialOffsetCalculatorILi1EjESD_NS0_6memory15LoadWithoutCastENSE_16StoreWithoutCastEEEviT_T0_T2_T3_T4_T5_)
        /*36a4*/ 	.word	0x00000000


	//----- nvinfo : EIATTR_MIN_STACK_SIZE
	.align		4
.L_2372:
        /*36a8*/ 	.byte	0x04, 0x12
        /*36aa*/ 	.short	(.L_2374 - .L_2373)
	.align		4
.L_2373:
        /*36ac*/ 	.word	index@(_ZN2at6native29vectorized_elementwise_kernelILi2ENS0_13AUnaryFunctorIffbZZZNS0_23logical_and_kernel_cudaERNS_14TensorIteratorEENKUlvE0_clEvENKUlvE5_clEvEUlffE_EESt5arrayIPcLm2EEEEviT0_T1_)
        /*36b0*/ 	.word	0x00000000


	//----- nvinfo : EIATTR_MIN_STACK_SIZE
	.align		4
.L_2374:
        /*36b4*/ 	.byte	0x04, 0x12
        /*36b6*/ 	.short	(.L_2376 - .L_2375)
	.align		4
.L_2375:
        /*36b8*/ 	.word	index@(_ZN2at6native29vectorized_elementwise_kernelILi4ENS0_13AUnaryFunctorIffbZZZNS0_23logical_and_kernel_cudaERNS_14TensorIteratorEENKUlvE0_clEvENKUlvE5_clEvEUlffE_EESt5arrayIPcLm2EEEEviT0_T1_)
        /*36bc*/ 	.word	0x00000000


	//----- nvinfo : EIATTR_MIN_STACK_SIZE
	.align		4
.L_2376:
        /*36c0*/ 	.byte	0x04, 0x12
        /*36c2*/ 	.short	(.L_2378 - .L_2377)
	.align		4
.L_2377:
        /*36c4*/ 	.word	index@(_ZN2at6native29vectorized_elementwise_kernelILi8ENS0_13AUnaryFunctorIffbZZZNS0_23logical_and_kernel_cudaERNS_14TensorIteratorEENKUlvE0_clEvENKUlvE5_clEvEUlffE_EESt5arrayIPcLm2EEEEviT0_T1_)
        /*36c8*/ 	.word	0x00000000


	//----- nvinfo : EIATTR_MIN_STACK_SIZE
	.align		4
.L_2378:
        /*36cc*/ 	.byte	0x04, 0x12
        /*36ce*/ 	.short	(.L_2380 - .L_2379)
	.align		4
.L_2379:
        /*36d0*/ 	.word	index@(_ZN2at6native18elementwise_kernelILi128ELi4EZNS0_15gpu_kernel_implINS0_13BinaryFunctorIffbZZZNS0_23logical_and_kernel_cudaERNS_14TensorIteratorEENKUlvE0_clEvENKUlvE5_clEvEUlffE_EEEEvRNS_18TensorIteratorBaseERKT_EUliE_EEviT1_)
        /*36d4*/ 	.word	0x00000000


	//----- nvinfo : EIATTR_MIN_STACK_SIZE
	.align		4
.L_2380:
        /*36d8*/ 	.byte	0x04, 0x12
        /*36da*/ 	.short	(.L_2382 - .L_2381)
	.align		4
.L_2381:
        /*36dc*/ 	.word	index@(_ZN2at6native27unrolled_elementwise_kernelINS0_13BinaryFunctorIffbZZZNS0_23logical_and_kernel_cudaERNS_14TensorIteratorEENKUlvE0_clEvENKUlvE5_clEvEUlffE_EESt5arrayIPcLm3EELi4E23TrivialOffsetCalculatorILi2EjESC_ILi1EjENS0_6memory12LoadWithCastILi2EEENSF_13StoreWithCastILi1EEEEEviT_T0_T2_T3_T4_T5_)
        /*36e0*/ 	.word	0x00000000


	//----- nvinfo : EIATTR_MIN_STACK_SIZE
	.align		4
.L_2382:
        /*36e4*/ 	.byte	0x04, 0x12
        /*36e6*/ 	.short	(.L_2384 - .L_2383)
	.align		4
.L_2383:
        /*36e8*/ 	.word	index@(_ZN2at6native18elementwise_kernelILi128ELi4EZNS0_22gpu_kernel_impl_nocastINS0_13BinaryFunctorIffbZZZNS0_23logical_and_kernel_cudaERNS_14TensorIteratorEENKUlvE0_clEvENKUlvE5_clEvEUlffE_EEEEvRNS_18TensorIteratorBaseERKT_EUliE_EEviT1_)
        /*36ec*/ 	.word	0x00000000


	//----- nvinfo : EIATTR_MIN_STACK_SIZE
	.align		4
.L_2384:
        /*36f0*/ 	.byte	0x04, 0x12
        /*36f2*/ 	.short	(.L_2386 - .L_2385)
	.align		4
.L_2385:
        /*36f4*/ 	.word	index@(_ZN2at6native27unrolled_elementwise_kernelINS0_13BinaryFunctorIffbZZZNS0_23logical_and_kernel_cudaERNS_14TensorIteratorEENKUlvE0_clEvENKUlvE5_clEvEUlffE_EESt5arrayIPcLm3EELi4E23TrivialOffsetCalculatorILi2EjESC_ILi1EjENS0_6memory15LoadWithoutCastENSF_16StoreWithoutCastEEEviT_T0_T2_T3_T4_T5_)
        /*36f8*/ 	.word	0x00000000


	//----- nvinfo : EIATTR_MIN_STACK_SIZE
	.align		4
.L_2386:
        /*36fc*/ 	.byte	0x04, 0x12
        /*36fe*/ 	.short	(.L_2388 - .L_2387)
	.align		4
.L_2387:
        /*3700*/ 	.word	index@(_ZN2at6native29vectorized_elementwise_kernelILi2ENS0_13BinaryFunctorIffbZZZNS0_23logical_and_kernel_cudaERNS_14TensorIteratorEENKUlvE0_clEvENKUlvE5_clEvEUlffE_EESt5arrayIPcLm3EEEEviT0_T1_)
        /*3704*/ 	.word	0x00000000


	//----- nvinfo : EIATTR_MIN_STACK_SIZE
	.align		4
.L_2388:
        /*3708*/ 	.byte	0x04, 0x12
        /*370a*/ 	.short	(.L_2390 - .L_2389)
	.align		4
.L_2389:
        /*370c*/ 	.word	index@(_ZN2at6native29vectorized_elementwise_kernelILi4ENS0_13BinaryFunctorIffbZZZNS0_23logical_and_kernel_cudaERNS_14TensorIteratorEENKUlvE0_clEvENKUlvE5_clEvEUlffE_EESt5arrayIPcLm3EEEEviT0_T1_)
        /*3710*/ 	.word	0x00000000


	//----- nvinfo : EIATTR_MIN_STACK_SIZE
	.align		4
.L_2390:
        /*3714*/ 	.byte	0x04, 0x12
        /*3716*/ 	.short	(.L_2392 - .L_2391)
	.align		4
.L_2391:
        /*3718*/ 	.word	index@(_ZN2at6native29vectorized_elementwise_kernelILi8ENS0_13BinaryFunctorIffbZZZNS0_23logical_and_kernel_cudaERNS_14TensorIteratorEENKUlvE0_clEvENKUlvE5_clEvEUlffE_EESt5arrayIPcLm3EEEEviT0_T1_)
        /*371c*/ 	.word	0x00000000


	//----- nvinfo : EIATTR_MIN_STACK_SIZE
	.align		4
.L_2392:
        /*3720*/ 	.byte	0x04, 0x12
        /*3722*/ 	.short	(.L_2394 - .L_2393)
	.align		4
.L_2393:
        /*3724*/ 	.word	index@(_ZN2at6native18elementwise_kernelILi128ELi4EZNS0_15gpu_kernel_implINS0_13AUnaryFunctorIddbZZZNS0_23logical_and_kernel_cudaERNS_14TensorIteratorEENKUlvE0_clEvENKUlvE4_clEvEUlddE_EEEEvRNS_18TensorIteratorBaseERKT_EUliE_EEviT1_)
        /*3728*/ 	.word	0x00000000


	//----- nvinfo : EIATTR_MIN_STACK_SIZE
	.align		4
.L_2394:
        /*372c*/ 	.byte	0x04, 0x12
        /*372e*/ 	.short	(.L_2396 - .L_2395)
	.align		4
.L_2395:
        /*3730*/ 	.word	index@(_ZN2at6native27unrolled_elementwise_kernelINS0_13AUnaryFunctorIddbZZZNS0_23logical_and_kernel_cudaERNS_14TensorIteratorEENKUlvE0_clEvENKUlvE4_clEvEUlddE_EESt5arrayIPcLm2EELi4E23TrivialOffsetCalculatorILi1EjESD_NS0_6memory12LoadWithCastILi1EEENSE_13StoreWithCastILi1EEEEEviT_T0_T2_T3_T4_T5_)
        /*3734*/ 	.word	0x00000000


	//----- nvinfo : EIATTR_MIN_STACK_SIZE
	.align		4
.L_2396:
        /*3738*/ 	.byte	0x04, 0x12
        /*373a*/ 	.short	(.L_2398 - .L_2397)
	.align		4
.L_2397:
        /*373c*/ 	.word	index@(_ZN2at6native18elementwise_kernelILi128ELi4EZNS0_22gpu_kernel_impl_nocastINS0_13AUnaryFunctorIddbZZZNS0_23logical_and_kernel_cudaERNS_14TensorIteratorEENKUlvE0_clEvENKUlvE4_clEvEUlddE_EEEEvRNS_18TensorIteratorBaseERKT_EUliE_EEviT1_)
        /*3740*/ 	.word	0x00000000


	//----- nvinfo : EIATTR_MIN_STACK_SIZE
	.align		4
.L_2398:
        /*3744*/ 	.byte	0x04, 0x12
        /*3746*/ 	.short	(.L_2400 - .L_2399)
	.align		4
.L_2399:
        /*3748*/ 	.word	index@(_ZN2at6native27unrolled_elementwise_kernelINS0_13AUnaryFunctorIddbZZZNS0_23logical_and_kernel_cudaERNS_14TensorIteratorEENKUlvE0_clEvENKUlvE4_clEvEUlddE_EESt5arrayIPcLm2EELi4E23TrivialOffsetCalculatorILi1EjESD_NS0_6memory15LoadWithoutCastENSE_16StoreWithoutCastEEEviT_T0_T2_T3_T4_T5_)
        /*374c*/ 	.word	0x00000000


	//----- nvinfo : EIATTR_MIN_STACK_SIZE
	.align		4
.L_2400:
        /*3750*/ 	.byte	0x04, 0x12
        /*3752*/ 	.short	(.L_2402 - .L_2401)
	.align		4
.L_2401:
        /*3754*/ 	.word	index@(_ZN2at6native29vectorized_elementwise_kernelILi2ENS0_13AUnaryFunctorIddbZZZNS0_23logical_and_kernel_cudaERNS_14TensorIteratorEENKUlvE0_clEvENKUlvE4_clEvEUlddE_EESt5arrayIPcLm2EEEEviT0_T1_)
        /*3758*/ 	.word	0x00000000


	//----- nvinfo : EIATTR_MIN_STACK_SIZE
	.align		4
.L_2402:
        /*375c*/ 	.byte	0x04, 0x12
        /*375e*/ 	.short	(.L_2404 - .L_2403)
	.align		4
.L_2403:
        /*3760*/ 	.word	index@(_ZN2at6native29vectorized_elementwise_kernelILi4ENS0_13AUnaryFunctorIddbZZZNS0_23logical_and_kernel_cudaERNS_14TensorIteratorEENKUlvE0_clEvENKUlvE4_clEvEUlddE_EESt5arrayIPcLm2EEEEviT0_T1_)
        /*3764*/ 	.word	0x00000000


	//----- nvinfo : EIATTR_MIN_STACK_SIZE
	.align		4
.L_2404:
        /*3768*/ 	.byte	0x04, 0x12
        /*376a*/ 	.short	(.L_2406 - .L_2405)
	.align		4
.L_2405:
        /*376c*/ 	.word	index@(_ZN2at6native29vectorized_elementwise_kernelILi8ENS0_13AUnaryFunctorIddbZZZNS0_23logical_and_kernel_cudaERNS_14TensorIteratorEENKUlvE0_clEvENKUlvE4_clEvEUlddE_EESt5arrayIPcLm2EEEEviT0_T1_)
        /*3770*/ 	.word	0x00000000


	//----- nvinfo : EIATTR_MIN_STACK_SIZE
	.align		4
.L_2406:
        /*3774*/ 	.byte	0x04, 0x12
        /*3776*/ 	.short	(.L_2408 - .L_2407)
	.align		4
.L_2407:
        /*3778*/ 	.word	index@(_ZN2at6native18elementwise_kernelILi128ELi4EZNS0_15gpu_kernel_implINS0_13BinaryFunctorIddbZZZNS0_23logical_and_kernel_cudaERNS_14TensorIteratorEENKUlvE0_clEvENKUlvE4_clEvEUlddE_EEEEvRNS_18TensorIteratorBaseERKT_EUliE_EEviT1_)
        /*377c*/ 	.word	0x00000000


	//----- nvinfo : EIATTR_MIN_STACK_SIZE
	.align		4
.L_2408:
        /*3780*/ 	.byte	0x04, 0x12
        /*3782*/ 	.short	(.L_2410 - .L_2409)
	.align		4
.L_2409:
        /*3784*/ 	.word	index@(_ZN2at6native27unrolled_elementwise_kernelINS0_13BinaryFunctorIddbZZZNS0_23logical_and_kernel_cudaERNS_14TensorIteratorEENKUlvE0_clEvENKUlvE4_clEvEUlddE_EESt5arrayIPcLm3EELi4E23TrivialOffsetCalculatorILi2EjESC_ILi1EjENS0_6memory12LoadWithCastILi2EEENSF_13StoreWithCastILi1EEEEEviT_T0_T2_T3_T4_T5_)
        /*3788*/ 	.word	0x00000000


	//----- nvinfo : EIATTR_MIN_STACK_SIZE
	.align		4
.L_2410:
        /*378c*/ 	.byte	0x04, 0x12
        /*378e*/ 	.short	(.L_2412 - .L_2411)
	.align		4
.L_2411:
        /*3790*/ 	.word	index@(_ZN2at6native18elementwise_kernelILi128ELi4EZNS0_22gpu_kernel_impl_nocastINS0_13BinaryFunctorIddbZZZNS0_23logical_and_kernel_cudaERNS_14TensorIteratorEENKUlvE0_clEvENKUlvE4_clEvEUlddE_EEEEvRNS_18TensorIteratorBaseERKT_EUliE_EEviT1_)
        /*3794*/ 	.word	0x00000000


	//----- nvinfo : EIATTR_MIN_STACK_SIZE
	.align		4
.L_2412:
        /*3798*/ 	.byte	0x04, 0x12
        /*379a*/ 	.short	(.L_2414 - .L_2413)
	.align		4
.L_2413:
        /*379c*/ 	.word	index@(_ZN2at6native27unrolled_elementwise_kernelINS0_13BinaryFunctorIddbZZZNS0_23logical_and_kernel_cudaERNS_14TensorIteratorEENKUlvE0_clEvENKUlvE4_clEvEUlddE_EESt5arrayIPcLm3EELi4E23TrivialOffsetCalculatorILi2EjESC_ILi1EjENS0_6memory15LoadWithoutCastENSF_16StoreWithoutCastEEEviT_T0_T2_T3_T4_T5_)
        /*37a0*/ 	.word	0x00000000


	//----- nvinfo : EIATTR_MIN_STACK_SIZE
	.align		4
.L_2414:
        /*37a4*/ 	.byte	0x04, 0x12
        /*37a6*/ 	.short	(.L_2416 - .L_2415)
	.align		4
.L_2415:
        /*37a8*/ 	.word	index@(_ZN2at6native29vectorized_elementwise_kernelILi2ENS0_13BinaryFunctorIddbZZZNS0_23logical_and_kernel_cudaERNS_14TensorIteratorEENKUlvE0_clEvENKUlvE4_clEvEUlddE_EESt5arrayIPcLm3EEEEviT0_T1_)
        /*37ac*/ 	.word	0x00000000


	//----- nvinfo : EIATTR_MIN_STACK_SIZE
	.align		4
.L_2416:
        /*37b0*/ 	.byte	0x04, 0x12
        /*37b2*/ 	.short	(.L_2418 - .L_2417)
	.align		4
.L_2417:
        /*37b4*/ 	.word	index@(_ZN2at6native29vectorized_elementwise_kernelILi4ENS0_13BinaryFunctorIddbZZZNS0_23logical_and_kernel_cudaERNS_14TensorIteratorEENKUlvE0_clEvENKUlvE4_clEvEUlddE_EESt5arrayIPcLm3EEEEviT0_T1_)
        /*37b8*/ 	.word	0x00000000


	//----- nvinfo : EIATTR_MIN_STACK_SIZE
	.align		4
.L_2418:
        /*37bc*/ 	.byte	0x04, 0x12
        /*37be*/ 	.short	(.L_2420 - .L_2419)
	.align		4
.L_2419:
        /*37c0*/ 	.word	index@(_ZN2at6native29vectorized_elementwise_kernelILi8ENS0_13BinaryFunctorIddbZZZNS0_23logical_and_kernel_cudaERNS_14TensorIteratorEENKUlvE0_clEvENKUlvE4_clEvEUlddE_EESt5arrayIPcLm3EEEEviT0_T1_)
        /*37c4*/ 	.word	0x00000000


	//----- nvinfo : EIATTR_MIN_STACK_SIZE
	.align		4
.L_2420:
        /*37c8*/ 	.byte	0x04, 0x12
        /*37ca*/ 	.short	(.L_2422 - .L_2421)
	.align		4
.L_2421:
        /*37cc*/ 	.word	index@(_ZN2at6native18elementwise_kernelILi128ELi4EZNS0_15gpu_kernel_implINS0_13AUnaryFunctorIssbZZZNS0_23logical_and_kernel_cudaERNS_14TensorIteratorEENKUlvE0_clEvENKUlvE3_clEvEUlssE_EEEEvRNS_18TensorIteratorBaseERKT_EUliE_EEviT1_)
        /*37d0*/ 	.word	0x00000000


	//----- nvinfo : EIATTR_MIN_STACK_SIZE
	.align		4
.L_2422:
        /*37d4*/ 	.byte	0x04, 0x12
        /*37d6*/ 	.short	(.L_2424 - .L_2423)
	.align		4
.L_2423:
        /*37d8*/ 	.word	index@(_ZN2at6native27unrolled_elementwise_kernelINS0_13AUnaryFunctorIssbZZZNS0_23logical_and_kernel_cudaERNS_14TensorIteratorEENKUlvE0_clEvENKUlvE3_clEvEUlssE_EESt5arrayIPcLm2EELi4E23TrivialOffsetCalculatorILi1EjESD_NS0_6memory12LoadWithCastILi1EEENSE_13StoreWithCastILi1EEEEEviT_T0_T2_T3_T4_T5_)
        /*37dc*/ 	.word	0x00000000


	//----- nvinfo : EIATTR_MIN_STACK_SIZE
	.align		4
.L_2424:
        /*37e0*/ 	.byte	0x04, 0x12
        /*37e2*/ 	.short	(.L_2426 - .L_2425)
	.align		4
.L_2425:
        /*37e4*/ 	.word	index@(_ZN2at6native18elementwise_kernelILi128ELi4EZNS0_22gpu_kernel_impl_nocastINS0_13AUnaryFunctorIssbZZZNS0_23logical_and_kernel_cudaERNS_14TensorIteratorEENKUlvE0_clEvENKUlvE3_clEvEUlssE_EEEEvRNS_18TensorIteratorBaseERKT_EUliE_EEviT1_)
        /*37e8*/ 	.word	0x00000000


	//----- nvinfo : EIATTR_MIN_STACK_SIZE
	.align		4
.L_2426:
        /*37ec*/ 	.byte	0x04, 0x12
        /*37ee*/ 	.short	(.L_2428 - .L_2427)
	.align		4
.L_2427:
        /*37f0*/ 	.word	index@(_ZN2at6native27unrolled_elementwise_kernelINS0_13AUnaryFunctorIssbZZZNS0_23logical_and_kernel_cudaERNS_14TensorIteratorEENKUlvE0_clEvENKUlvE3_clEvEUlssE_EESt5arrayIPcLm2EELi4E23TrivialOffsetCalculatorILi1EjESD_NS0_6memory15LoadWithoutCastENSE_16StoreWithoutCastEEEviT_T0_T2_T3_T4_T5_)
        /*37f4*/ 	.word	0x00000000


	//----- nvinfo : EIATTR_MIN_STACK_SIZE
	.align		4
.L_2428:
        /*37f8*/ 	.byte	0x04, 0x12
        /*37fa*/ 	.short	(.L_2430 - .L_2429)
	.align		4
.L_2429:
        /*37fc*/ 	.word	index@(_ZN2at6native29vectorized_elementwise_kernelILi2ENS0_13AUnaryFunctorIssbZZZNS0_23logical_and_kernel_cudaERNS_14TensorIteratorEENKUlvE0_clEvENKUlvE3_clEvEUlssE_EESt5arrayIPcLm2EEEEviT0_T1_)
        /*3800*/ 	.word	0x00000000


	//----- nvinfo : EIATTR_MIN_STACK_SIZE
	.align		4
.L_2430:
        /*3804*/ 	.byte	0x04, 0x12
        /*3806*/ 	.short	(.L_2432 - .L_2431)
	.align		4
.L_2431:
        /*3808*/ 	.word	index@(_ZN2at6native29vectorized_elementwise_kernelILi4ENS0_13AUnaryFunctorIssbZZZNS0_23logical_and_kernel_cudaERNS_14TensorIteratorEENKUlvE0_clEvENKUlvE3_clEvEUlssE_EESt5arrayIPcLm2EEEEviT0_T1_)
        /*380c*/ 	.word	0x00000000


	//----- nvinfo : EIATTR_MIN_STACK_SIZE
	.align		4
.L_2432:
        /*3810*/ 	.byte	0x04, 0x12
        /*3812*/ 	.short	(.L_2434 - .L_2433)
	.align		4
.L_2433:
        /*3814*/ 	.word	index@(_ZN2at6native29vectorized_elementwise_kernelILi8ENS0_13AUnaryFunctorIssbZZZNS0_23logical_and_kernel_cudaERNS_14TensorIteratorEENKUlvE0_clEvENKUlvE3_clEvEUlssE_EESt5arrayIPcLm2EEEEviT0_T1_)
        /*3818*/ 	.word	0x00000000


	//----- nvinfo : EIATTR_MIN_STACK_SIZE
	.align		4
.L_2434:
        /*381c*/ 	.byte	0x04, 0x12
        /*381e*/ 	.short	(.L_2436 - .L_2435)
	.align		4
.L_2435:
        /*3820*/ 	.word	index@(_ZN2at6native18elementwise_kernelILi128ELi4EZNS0_15gpu_kernel_implINS0_13BinaryFunctorIssbZZZNS0_23logical_and_kernel_cudaERNS_14TensorIteratorEENKUlvE0_clEvENKUlvE3_clEvEUlssE_EEEEvRNS_18TensorIteratorBaseERKT_EUliE_EEviT1_)
        /*3824*/ 	.word	0x00000000


	//----- nvinfo : EIATTR_MIN_STACK_SIZE
	.align		4
.L_2436:
        /*3828*/ 	.byte	0x04, 0x12
        /*382a*/ 	.short	(.L_2438 - .L_2437)
	.align		4
.L_2437:
        /*382c*/ 	.word	index@(_ZN2at6native27unrolled_elementwise_kernelINS0_13BinaryFunctorIssbZZZNS0_23logical_and_kernel_cudaERNS_14TensorIteratorEENKUlvE0_clEvENKUlvE3_clEvEUlssE_EESt5arrayIPcLm3EELi4E23TrivialOffsetCalculatorILi2EjESC_ILi1EjENS0_6memory12LoadWithCastILi2EEENSF_13StoreWithCastILi1EEEEEviT_T0_T2_T3_T4_T5_)
        /*3830*/ 	.word	0x00000000


	//----- nvinfo : EIATTR_MIN_STACK_SIZE
	.align		4
.L_2438:
        /*3834*/ 	.byte	0x04, 0x12
        /*3836*/ 	.short	(.L_2440 - .L_2439)
	.align		4
.L_2439:
        /*3838*/ 	.word	index@(_ZN2at6native18elementwise_kernelILi128ELi4EZNS0_22gpu_kernel_impl_nocastINS0_13BinaryFunctorIssbZZZNS0_23logical_and_kernel_cudaERNS_14TensorIteratorEENKUlvE0_clEvENKUlvE3_clEvEUlssE_EEEEvRNS_18TensorIteratorBaseERKT_EUliE_EEviT1_)
        /*383c*/ 	.word	0x00000000


	//----- nvinfo : EIATTR_MIN_STACK_SIZE
	.align		4
.L_2440:
        /*3840*/ 	.byte	0x04, 0x12
        /*3842*/ 	.short	(.L_2442 - .L_2441)
	.align		4
.L_2441:
        /*3844*/ 	.word	index@(_ZN2at6native27unrolled_elementwise_kernelINS0_13BinaryFunctorIssbZZZNS0_23logical_and_kernel_cudaERNS_14TensorIteratorEENKUlvE0_clEvENKUlvE3_clEvEUlssE_EESt5arrayIPcLm3EELi4E23TrivialOffsetCalculatorILi2EjESC_ILi1EjENS0_6memory15LoadWithoutCastENSF_16StoreWithoutCastEEEviT_T0_T2_T3_T4_T5_)
        /*3848*/ 	.word	0x00000000


	//----- nvinfo : EIATTR_MIN_STACK_SIZE
	.align		4
.L_2442:
        /*384c*/ 	.byte	0x04, 0x12
        /*384e*/ 	.short	(.L_2444 - .L_2443)
	.align		4
.L_2443:
        /*3850*/ 	.word	index@(_ZN2at6native29vectorized_elementwise_kernelILi2ENS0_13BinaryFunctorIssbZZZNS0_23logical_and_kernel_cudaERNS_14TensorIteratorEENKUlvE0_clEvENKUlvE3_clEvEUlssE_EESt5arrayIPcLm3EEEEviT0_T1_)
        /*3854*/ 	.word	0x00000000


	//----- nvinfo : EIATTR_MIN_STACK_SIZE
	.align		4
.L_2444:
        /*3858*/ 	.byte	0x04, 0x12
        /*385a*/ 	.short	(.L_2446 - .L_2445)
	.align		4
.L_2445:
        /*385c*/ 	.word	index@(_ZN2at6native29vectorized_elementwise_kernelILi4ENS0_13BinaryFunctorIssbZZZNS0_23logical_and_kernel_cudaERNS_14TensorIteratorEENKUlvE0_clEvENKUlvE3_clEvEUlssE_EESt5arrayIPcLm3EEEEviT0_T1_)
        /*3860*/ 	.word	0x00000000


	//----- nvinfo : EIATTR_MIN_STACK_SIZE
	.align		4
.L_2446:
        /*3864*/ 	.byte	0x04, 0x12
        /*3866*/ 	.short	(.L_2448 - .L_2447)
	.align		4
.L_2447:
        /*3868*/ 	.word	index@(_ZN2at6native29vectorized_elementwise_kernelILi8ENS0_13BinaryFunctorIssbZZZNS0_23logical_and_kernel_cudaERNS_14TensorIteratorEENKUlvE0_clEvENKUlvE3_clEvEUlssE_EESt5arrayIPcLm3EEEEviT0_T1_)
        /*386c*/ 	.word	0x00000000


	//----- nvinfo : EIATTR_MIN_STACK_SIZE
	.align		4
.L_2448:
        /*3870*/ 	.byte	0x04, 0x12
        /*3872*/ 	.short	(.L_2450 - .L_2449)
	.align		4
.L_2449:
        /*3874*/ 	.word	index@(_ZN2at6native18elementwise_kernelILi128ELi4EZNS0_15gpu_kernel_implINS0_13AUnaryFunctorIllbZZZNS0_23logical_and_kernel_cudaERNS_14TensorIteratorEENKUlvE0_clEvENKUlvE2_clEvEUlllE_EEEEvRNS_18TensorIteratorBaseERKT_EUliE_EEviT1_)
        /*3878*/ 	.word	0x00000000


	//----- nvinfo : EIATTR_MIN_STACK_SIZE
	.align		4
.L_2450:
        /*387c*/ 	.byte	0x04, 0x12
        /*387e*/ 	.short	(.L_2452 - .L_2451)
	.align		4
.L_2451:
        /*3880*/ 	.word	index@(_ZN2at6native27unrolled_elementwise_kernelINS0_13AUnaryFunctorIllbZZZNS0_23logical_and_kernel_cudaERNS_14TensorIteratorEENKUlvE0_clEvENKUlvE2_clEvEUlllE_EESt5arrayIPcLm2EELi4E23TrivialOffsetCalculatorILi1EjESD_NS0_6memory12LoadWithCastILi1EEENSE_13StoreWithCastILi1EEEEEviT_T0_T2_T3_T4_T5_)
        /*3884*/ 	.word	0x00000000


	//----- nvinfo : EIATTR_MIN_STACK_SIZE
	.align		4
.L_2452:
        /*3888*/ 	.byte	0x04, 0x12
        /*388a*/ 	.short	(.L_2454 - .L_2453)
	.align		4
.L_2453:
        /*388c*/ 	.word	index@(_ZN2at6native18elementwise_kernelILi128ELi4EZNS0_22gpu_kernel_impl_nocastINS0_13AUnaryFunctorIllbZZZNS0_23logical_and_kernel_cudaERNS_14TensorIteratorEENKUlvE0_clEvENKUlvE2_clEvEUlllE_EEEEvRNS_18TensorIteratorBaseERKT_EUliE_EEviT1_)
        /*3890*/ 	.word	0x00000000


	//----- nvinfo : EIATTR_MIN_STACK_SIZE
	.align		4
.L_2454:
        /*3894*/ 	.byte	0x04, 0x12
        /*3896*/ 	.short	(.L_2456 - .L_2455)
	.align		4
.L_2455:
        /*3898*/ 	.word	index@(_ZN2at6native27unrolled_elementwise_kernelINS0_13AUnaryFunctorIllbZZZNS0_23logical_and_kernel_cudaERNS_14TensorIteratorEENKUlvE0_clEvENKUlvE2_clEvEUlllE_EESt5arrayIPcLm2EELi4E23TrivialOffsetCalculatorILi1EjESD_NS0_6memory15LoadWithoutCastENSE_16StoreWithoutCastEEEviT_T0_T2_T3_T4_T5_)
        /*389c*/ 	.word	0x00000000


	//----- nvinfo : EIATTR_MIN_STACK_SIZE
	.align		4
.L_2456:
        /*38a0*/ 	.byte	0x04, 0x12
        /*38a2*/ 	.short	(.L_2458 - .L_2457)
	.align		4
.L_2457:
        /*38a4*/ 	.word	index@(_ZN2at6native29vectorized_elementwise_kernelILi2ENS0_13AUnaryFunctorIllbZZZNS0_23logical_and_kernel_cudaERNS_14TensorIteratorEENKUlvE0_clEvENKUlvE2_clEvEUlllE_EESt5arrayIPcLm2EEEEviT0_T1_)
        /*38a8*/ 	.word	0x00000000


	//----- nvinfo : EIATTR_MIN_STACK_SIZE
	.align		4
.L_2458:
        /*38ac*/ 	.byte	0x04, 0x12
        /*38ae*/ 	.short	(.L_2460 - .L_2459)
	.align		4
.L_2459:
        /*38b0*/ 	.word	index@(_ZN2at6native29vectorized_elementwise_kernelILi4ENS0_13AUnaryFunctorIllbZZZNS0_23logical_and_kernel_cudaERNS_14TensorIteratorEENKUlvE0_clEvENKUlvE2_clEvEUlllE_EESt5arrayIPcLm2EEEEviT0_T1_)
        /*38b4*/ 	.word	0x00000000


	//----- nvinfo : EIATTR_MIN_STACK_SIZE
	.align		4
.L_2460:
        /*38b8*/ 	.byte	0x04, 0x12
        /*38ba*/ 	.short	(.L_2462 - .L_2461)
	.align		4
.L_2461:
        /*38bc*/ 	.word	index@(_ZN2at6native29vectorized_elementwise_kernelILi8ENS0_13AUnaryFunctorIllbZZZNS0_23logical_and_kernel_cudaERNS_14TensorIteratorEENKUlvE0_clEvENKUlvE2_clEvEUlllE_EESt5arrayIPcLm2EEEEviT0_T1_)
        /*38c0*/ 	.word	0x00000000


	//----- nvinfo : EIATTR_MIN_STACK_SIZE
	.align		4
.L_2462:
        /*38c4*/ 	.byte	0x04, 0x12
        /*38c6*/ 	.short	(.L_2464 - .L_2463)
	.align		4
.L_2463:
        /*38c8*/ 	.word	index@(_ZN2at6native18elementwise_kernelILi128ELi4EZNS0_15gpu_kernel_implINS0_13BinaryFunctorIllbZZZNS0_23logical_and_kernel_cudaERNS_14TensorIteratorEENKUlvE0_clEvENKUlvE2_clEvEUlllE_EEEEvRNS_18TensorIteratorBaseERKT_EUliE_EEviT1_)
        /*38cc*/ 	.word	0x00000000


	//----- nvinfo : EIATTR_MIN_STACK_SIZE
	.align		4
.L_2464:
        /*38d0*/ 	.byte	0x04, 0x12
        /*38d2*/ 	.short	(.L_2466 - .L_2465)
	.align		4
.L_2465:
        /*38d4*/ 	.word	index@(_ZN2at6native27unrolled_elementwise_kernelINS0_13BinaryFunctorIllbZZZNS0_23logical_and_kernel_cudaERNS_14TensorIteratorEENKUlvE0_clEvENKUlvE2_clEvEUlllE_EESt5arrayIPcLm3EELi4E23TrivialOffsetCalculatorILi2EjESC_ILi1EjENS0_6memory12LoadWithCastILi2EEENSF_13StoreWithCastILi1EEEEEviT_T0_T2_T3_T4_T5_)
        /*38d8*/ 	.word	0x00000000


	//----- nvinfo : EIATTR_MIN_STACK_SIZE
	.align		4
.L_2466:
        /*38dc*/ 	.byte	0x04, 0x12
        /*38de*/ 	.short	(.L_2468 - .L_2467)
	.align		4
.L_2467:
        /*38e0*/ 	.word	index@(_ZN2at6native18elementwise_kernelILi128ELi4EZNS0_22gpu_kernel_impl_nocastINS0_13BinaryFunctorIllbZZZNS0_23logical_and_kernel_cudaERNS_14TensorIteratorEENKUlvE0_clEvENKUlvE2_clEvEUlllE_EEEEvRNS_18TensorIteratorBaseERKT_EUliE_EEviT1_)
        /*38e4*/ 	.word	0x00000000


	//----- nvinfo : EIATTR_MIN_STACK_SIZE
	.align		4
.L_2468:
        /*38e8*/ 	.byte	0x04, 0x12
        /*38ea*/ 	.short	(.L_2470 - .L_2469)
	.align		4
.L_2469:
        /*38ec*/ 	.word	index@(_ZN2at6native27unrolled_elementwise_kernelINS0_13BinaryFunctorIllbZZZNS0_23logical_and_kernel_cudaERNS_14TensorIteratorEENKUlvE0_clEvENKUlvE2_clEvEUlllE_EESt5arrayIPcLm3EELi4E23TrivialOffsetCalculatorILi2EjESC_ILi1EjENS0_6memory15LoadWithoutCastENSF_16StoreWithoutCastEEEviT_T0_T2_T3_T4_T5_)
        /*38f0*/ 	.word	0x00000000


	//----- nvinfo : EIATTR_MIN_STACK_SIZE
	.align		4
.L_2470:
        /*38f4*/ 	.byte	0x04, 0x12
        /*38f6*/ 	.short	(.L_2472 - .L_2471)
	.align		4
.L_2471:
        /*38f8*/ 	.word	index@(_ZN2at6native29vectorized_elementwise_kernelILi2ENS0_13BinaryFunctorIllbZZZNS0_23logical_and_kernel_cudaERNS_14TensorIteratorEENKUlvE0_clEvENKUlvE2_clEvEUlllE_EESt5arrayIPcLm3EEEEviT0_T1_)
        /*38fc*/ 	.word	0x00000000


	//----- nvinfo : EIATTR_MIN_STACK_SIZE
	.align		4
.L_2472:
        /*3900*/ 	.byte	0x04, 0x12
        /*3902*/ 	.short	(.L_2474 - .L_2473)
	.align		4
.L_2473:
        /*3904*/ 	.word	index@(_ZN2at6native29vectorized_elementwise_kernelILi4ENS0_13BinaryFunctorIllbZZZNS0_23logical_and_kernel_cudaERNS_14TensorIteratorEENKUlvE0_clEvENKUlvE2_clEvEUlllE_EESt5arrayIPcLm3EEEEviT0_T1_)
        /*3908*/ 	.word	0x00000000


	//----- nvinfo : EIATTR_MIN_STACK_SIZE
	.align		4
.L_2474:
        /*390c*/ 	.byte	0x04, 0x12
        /*390e*/ 	.short	(.L_2476 - .L_2475)
	.align		4
.L_2475:
        /*3910*/ 	.word	index@(_ZN2at6native29vectorized_elementwise_kernelILi8ENS0_13BinaryFunctorIllbZZZNS0_23logical_and_kernel_cudaERNS_14TensorIteratorEENKUlvE0_clEvENKUlvE2_clEvEUlllE_EESt5arrayIPcLm3EEEEviT0_T1_)
        /*3914*/ 	.word	0x00000000


	//----- nvinfo : EIATTR_MIN_STACK_SIZE
	.align		4
.L_2476:
        /*3918*/ 	.byte	0x04, 0x12
        /*391a*/ 	.short	(.L_2478 - .L_2477)
	.align		4
.L_2477:
        /*391c*/ 	.word	index@(_ZN2at6native18elementwise_kernelILi128ELi4EZNS0_15gpu_kernel_implINS0_13AUnaryFunctorIiibZZZNS0_23logical_and_kernel_cudaERNS_14TensorIteratorEENKUlvE0_clEvENKUlvE1_clEvEUliiE_EEEEvRNS_18TensorIteratorBaseERKT_EUliE_EEviT1_)
        /*3920*/ 	.word	0x00000000


	//----- nvinfo : EIATTR_MIN_STACK_SIZE
	.align		4
.L_2478:
        /*3924*/ 	.byte	0x04, 0x12
        /*3926*/ 	.short	(.L_2480 - .L_2479)
	.align		4
.L_2479:
        /*3928*/ 	.word	index@(_ZN2at6native27unrolled_elementwise_kernelINS0_13AUnaryFunctorIiibZZZNS0_23logical_and_kernel_cudaERNS_14TensorIteratorEENKUlvE0_clEvENKUlvE1_clEvEUliiE_EESt5arrayIPcLm2EELi4E23TrivialOffsetCalculatorILi1EjESD_NS0_6memory12LoadWithCastILi1EEENSE_13StoreWithCastILi1EEEEEviT_T0_T2_T3_T4_T5_)
        /*392c*/ 	.word	0x00000000


	//----- nvinfo : EIATTR_MIN_STACK_SIZE
	.align		4
.L_2480:
        /*3930*/ 	.byte	0x04, 0x12
        /*3932*/ 	.short	(.L_2482 - .L_2481)
	.align		4
.L_2481:
        /*3934*/ 	.word	index@(_ZN2at6native18elementwise_kernelILi128ELi4EZNS0_22gpu_kernel_impl_nocastINS0_13AUnaryFunctorIiibZZZNS0_23logical_and_kernel_cudaERNS_14TensorIteratorEENKUlvE0_clEvENKUlvE1_clEvEUliiE_EEEEvRNS_18TensorIteratorBaseERKT_EUliE_EEviT1_)
        /*3938*/ 	.word	0x00000000


	//----- nvinfo : EIATTR_MIN_STACK_SIZE
	.align		4
.L_2482:
        /*393c*/ 	.byte	0x04, 0x12
        /*393e*/ 	.short	(.L_2484 - .L_2483)
	.align		4
.L_2483:
        /*3940*/ 	.word	index@(_ZN2at6native27unrolled_elementwise_kernelINS0_13AUnaryFunctorIiibZZZNS0_23logical_and_kernel_cudaERNS_14TensorIteratorEENKUlvE0_clEvENKUlvE1_clEvEUliiE_EESt5arrayIPcLm2EELi4E23TrivialOffsetCalculatorILi1EjESD_NS0_6memory15LoadWithoutCastENSE_16StoreWithoutCastEEEviT_T0_T2_T3_T4_T5_)
        /*3944*/ 	.word	0x00000000


	//----- nvinfo : EIATTR_MIN_STACK_SIZE
	.align		4
.L_2484:
        /*3948*/ 	.byte	0x04, 0x12
        /*394a*/ 	.short	(.L_2486 - .L_2485)
	.align		4
.L_2485:
        /*394c*/ 	.word	index@(_ZN2at6native29vectorized_elementwise_kernelILi2ENS0_13AUnaryFunctorIiibZZZNS0_23logical_and_kernel_cudaERNS_14TensorIteratorEENKUlvE0_clEvENKUlvE1_clEvEUliiE_EESt5arrayIPcLm2EEEEviT0_T1_)
        /*3950*/ 	.word	0x00000000


	//----- nvinfo : EIATTR_MIN_STACK_SIZE
	.align		4
.L_2486:
        /*3954*/ 	.byte	0x04, 0x12
        /*3956*/ 	.short	(.L_2488 - .L_2487)
	.align		4
.L_2487:
        /*3958*/ 	.word	index@(_ZN2at6native29vectorized_elementwise_kernelILi4ENS0_13AUnaryFunctorIiibZZZNS0_23logical_and_kernel_cudaERNS_14TensorIteratorEENKUlvE0_clEvENKUlvE1_clEvEUliiE_EESt5arrayIPcLm2EEEEviT0_T1_)
        /*395c*/ 	.word	0x00000000


	//----- nvinfo : EIATTR_MIN_STACK_SIZE
	.align		4
.L_2488:
        /*3960*/ 	.byte	0x04, 0x12
        /*3962*/ 	.short	(.L_2490 - .L_2489)
	.align		4
.L_2489:
        /*3964*/ 	.word	index@(_ZN2at6native29vectorized_elementwise_kernelILi8ENS0_13AUnaryFunctorIiibZZZNS0_23logical_and_kernel_cudaERNS_14TensorIteratorEENKUlvE0_clEvENKUlvE1_clEvEUliiE_EESt5arrayIPcLm2EEEEviT0_T1_)
        /*3968*/ 	.word	0x00000000


	//----- nvinfo : EIATTR_MIN_STACK_SIZE
	.align		4
.L_2490:
        /*396c*/ 	.byte	0x04, 0x12
        /*396e*/ 	.short	(.L_2492 - .L_2491)
	.align		4
.L_2491:
        /*3970*/ 	.word	index@(_ZN2at6native18elementwise_kernelILi128ELi4EZNS0_15gpu_kernel_implINS0_13BinaryFunctorIiibZZZNS0_23logical_and_kernel_cudaERNS_14TensorIteratorEENKUlvE0_clEvENKUlvE1_clEvEUliiE_EEEEvRNS_18TensorIteratorBaseERKT_EUliE_EEviT1_)
        /*3974*/ 	.word	0x00000000


	//----- nvinfo : EIATTR_MIN_STACK_SIZE
	.align		4
.L_2492:
        /*3978*/ 	.byte	0x04, 0x12
        /*397a*/ 	.short	(.L_2494 - .L_2493)
	.align		4
.L_2493:
        /*397c*/ 	.word	index@(_ZN2at6native27unrolled_elementwise_kernelINS0_13BinaryFunctorIiibZZZNS0_23logical_and_kernel_cudaERNS_14TensorIteratorEENKUlvE0_clEvENKUlvE1_clEvEUliiE_EESt5arrayIPcLm3EELi4E23TrivialOffsetCalculatorILi2EjESC_ILi1EjENS0_6memory12LoadWithCastILi2EEENSF_13StoreWithCastILi1EEEEEviT_T0_T2_T3_T4_T5_)
        /*3980*/ 	.word	0x00000000


	//----- nvinfo : EIATTR_MIN_STACK_SIZE
	.align		4
.L_2494:
        /*3984*/ 	.byte	0x04, 0x12
        /*3986*/ 	.short	(.L_2496 - .L_2495)
	.align		4
.L_2495:
        /*3988*/ 	.word	index@(_ZN2at6native18elementwise_kernelILi128ELi4EZNS0_22gpu_kernel_impl_nocastINS0_13BinaryFunctorIiibZZZNS0_23logical_and_kernel_cudaERNS_14TensorIteratorEENKUlvE0_clEvENKUlvE1_clEvEUliiE_EEEEvRNS_18TensorIteratorBaseERKT_EUliE_EEviT1_)
        /*398c*/ 	.word	0x00000000


	//----- nvinfo : EIATTR_MIN_STACK_SIZE
	.align		4
.L_2496:
        /*3990*/ 	.byte	0x04, 0x12
        /*3992*/ 	.short	(.L_2498 - .L_2497)
	.align		4
.L_2497:
        /*3994*/ 	.word	index@(_ZN2at6native27unrolled_elementwise_kernelINS0_13BinaryFunctorIiibZZZNS0_23logical_and_kernel_cudaERNS_14TensorIteratorEENKUlvE0_clEvENKUlvE1_clEvEUliiE_EESt5arrayIPcLm3EELi4E23TrivialOffsetCalculatorILi2EjESC_ILi1EjENS0_6memory15LoadWithoutCastENSF_16StoreWithoutCastEEEviT_T0_T2_T3_T4_T5_)
        /*3998*/ 	.word	0x00000000


	//----- nvinfo : EIATTR_MIN_STACK_SIZE
	.align		4
.L_2498:
        /*399c*/ 	.byte	0x04, 0x12
        /*399e*/ 	.short	(.L_2500 - .L_2499)
	.align		4
.L_2499:
        /*39a0*/ 	.word	index@(_ZN2at6native29vectorized_elementwise_kernelILi2ENS0_13BinaryFunctorIiibZZZNS0_23logical_and_kernel_cudaERNS_14TensorIteratorEENKUlvE0_clEvENKUlvE1_clEvEUliiE_EESt5arrayIPcLm3EEEEviT0_T1_)
        /*39a4*/ 	.word	0x00000000


	//----- nvinfo : EIATTR_MIN_STACK_SIZE
	.align		4
.L_2500:
        /*39a8*/ 	.byte	0x04, 0x12
        /*39aa*/ 	.short	(.L_2502 - .L_2501)
	.align		4
.L_2501:
        /*39ac*/ 	.word	index@(_ZN2at6native29vectorized_elementwise_kernelILi4ENS0_13BinaryFunctorIiibZZZNS0_23logical_and_kernel_cudaERNS_14TensorIteratorEENKUlvE0_clEvENKUlvE1_clEvEUliiE_EESt5arrayIPcLm3EEEEviT0_T1_)
        /*39b0*/ 	.word	0x00000000


	//----- nvinfo : EIATTR_MIN_STACK_SIZE
	.align		4
.L_2502:
        /*39b4*/ 	.byte	0x04, 0x12
        /*39b6*/ 	.short	(.L_2504 - .L_2503)
	.align		4
.L_2503:
        /*39b8*/ 	.word	index@(_ZN2at6native29vectorized_elementwise_kernelILi8ENS0_13BinaryFunctorIiibZZZNS0_23logical_and_kernel_cudaERNS_14TensorIteratorEENKUlvE0_clEvENKUlvE1_clEvEUliiE_EESt5arrayIPcLm3EEEEviT0_T1_)
        /*39bc*/ 	.word	0x00000000


	//----- nvinfo : EIATTR_MIN_STACK_SIZE
	.align		4
.L_2504:
        /*39c0*/ 	.byte	0x04, 0x12
        /*39c2*/ 	.short	(.L_2506 - .L_2505)
	.align		4
.L_2505:
        /*39c4*/ 	.word	index@(_ZN2at6native18elementwise_kernelILi128ELi4EZNS0_15gpu_kernel_implINS0_13AUnaryFunctorIaabZZZNS0_23logical_and_kernel_cudaERNS_14TensorIteratorEENKUlvE0_clEvENKUlvE0_clEvEUlaaE_EEEEvRNS_18TensorIteratorBaseERKT_EUliE_EEviT1_)
        /*39c8*/ 	.word	0x00000000


	//----- nvinfo : EIATTR_MIN_STACK_SIZE
	.align		4
.L_2506:
        /*39cc*/ 	.byte	0x04, 0x12
        /*39ce*/ 	.short	(.L_2508 - .L_2507)
	.align		4
.L_2507:
        /*39d0*/ 	.word	index@(_ZN2at6native27unrolled_elementwise_kernelINS0_13AUnaryFunctorIaabZZZNS0_23logical_and_kernel_cudaERNS_14TensorIteratorEENKUlvE0_clEvENKUlvE0_clEvEUlaaE_EESt5arrayIPcLm2EELi4E23TrivialOffsetCalculatorILi1EjESD_NS0_6memory12LoadWithCastILi1EEENSE_13StoreWithCastILi1EEEEEviT_T0_T2_T3_T4_T5_)
        /*39d4*/ 	.word	0x00000000


	//----- nvinfo : EIATTR_MIN_STACK_SIZE
	.align		4
.L_2508:
        /*39d8*/ 	.byte	0x04, 0x12
        /*39da*/ 	.short	(.L_2510 - .L_2509)
	.align		4
.L_2509:
        /*39dc*/ 	.word	index@(_ZN2at6native18elementwise_kernelILi128ELi4EZNS0_22gpu_kernel_impl_nocastINS0_13AUnaryFunctorIaabZZZNS0_23logical_and_kernel_cudaERNS_14TensorIteratorEENKUlvE0_clEvENKUlvE0_clEvEUlaaE_EEEEvRNS_18TensorIteratorBaseERKT_EUliE_EEviT1_)
        /*39e0*/ 	.word	0x00000000


	//----- nvinfo : EIATTR_MIN_STACK_SIZE
	.align		4
.L_2510:
        /*39e4*/ 	.byte	0x04, 0x12
        /*39e6*/ 	.short	(.L_2512 - .L_2511)
	.align		4
.L_2511:
        /*39e8*/ 	.word	index@(_ZN2at6native27unrolled_elementwise_kernelINS0_13AUnaryFunctorIaabZZZNS0_23logical_and_kernel_cudaERNS_14TensorIteratorEENKUlvE0_clEvENKUlvE0_clEvEUlaaE_EESt5arrayIPcLm2EELi4E23TrivialOffsetCalculatorILi1EjESD_NS0_6memory15LoadWithoutCastENSE_16StoreWithoutCastEEEviT_T0_T2_T3_T4_T5_)
        /*39ec*/ 	.word	0x00000000


	//----- nvinfo : EIATTR_MIN_STACK_SIZE
	.align		4
.L_2512:
        /*39f0*/ 	.byte	0x04, 0x12
        /*39f2*/ 	.short	(.L_2514 - .L_2513)
	.align		4
.L_2513:
        /*39f4*/ 	.word	index@(_ZN2at6native29vectorized_elementwise_kernelILi2ENS0_13AUnaryFunctorIaabZZZNS0_23logical_and_kernel_cudaERNS_14TensorIteratorEENKUlvE0_clEvENKUlvE0_clEvEUlaaE_EESt5arrayIPcLm2EEEEviT0_T1_)
        /*39f8*/ 	.word	0x00000000


	//----- nvinfo : EIATTR_MIN_STACK_SIZE
	.align		4
.L_2514:
        /*39fc*/ 	.byte	0x04, 0x12
        /*39fe*/ 	.short	(.L_2516 - .L_2515)
	.align		4
.L_2515:
        /*3a00*/ 	.word	index@(_ZN2at6native29vectorized_elementwise_kernelILi4ENS0_13AUnaryFunctorIaabZZZNS0_23logical_and_kernel_cudaERNS_14TensorIteratorEENKUlvE0_clEvENKUlvE0_clEvEUlaaE_EESt5arrayIPcLm2EEEEviT0_T1_)
        /*3a04*/ 	.word	0x00000000


	//----- nvinfo : EIATTR_MIN_STACK_SIZE
	.align		4
.L_2516:
        /*3a08*/ 	.byte	0x04, 0x12
        /*3a0a*/ 	.short	(.L_2518 - .L_2517)
	.align		4
.L_2517:
        /*3a0c*/ 	.word	index@(_ZN2at6native29vectorized_elementwise_kernelILi8ENS0_13AUnaryFunctorIaabZZZNS0_23logical_and_kernel_cudaERNS_14TensorIteratorEENKUlvE0_clEvENKUlvE0_clEvEUlaaE_EESt5arrayIPcLm2EEEEviT0_T1_)
        /*3a10*/ 	.word	0x00000000


	//----- nvinfo : EIATTR_MIN_STACK_SIZE
	.align		4
.L_2518:
        /*3a14*/ 	.byte	0x04, 0x12
        /*3a16*/ 	.short	(.L_2520 - .L_2519)
	.align		4
.L_2519:
        /*3a18*/ 	.word	index@(_ZN2at6native18elementwise_kernelILi128ELi4EZNS0_15gpu_kernel_implINS0_13BinaryFunctorIaabZZZNS0_23logical_and_kernel_cudaERNS_14TensorIteratorEENKUlvE0_clEvENKUlvE0_clEvEUlaaE_EEEEvRNS_18TensorIteratorBaseERKT_EUliE_EEviT1_)
        /*3a1c*/ 	.word	0x00000000


	//----- nvinfo : EIATTR_MIN_STACK_SIZE
	.align		4
.L_2520:
        /*3a20*/ 	.byte	0x04, 0x12
        /*3a22*/ 	.short	(.L_2522 - .L_2521)
	.align		4
.L_2521:
        /*3a24*/ 	.word	index@(_ZN2at6native27unrolled_elementwise_kernelINS0_13BinaryFunctorIaabZZZNS0_23logical_and_kernel_cudaERNS_14TensorIteratorEENKUlvE0_clEvENKUlvE0_clEvEUlaaE_EESt5arrayIPcLm3EELi4E23TrivialOffsetCalculatorILi2EjESC_ILi1EjENS0_6memory12LoadWithCastILi2EEENSF_13StoreWithCastILi1EEEEEviT_T0_T2_T3_T4_T5_)
        /*3a28*/ 	.word	0x00000000


	//----- nvinfo : EIATTR_MIN_STACK_SIZE
	.align		4
.L_2522:
        /*3a2c*/ 	.byte	0x04, 0x12
        /*3a2e*/ 	.short	(.L_2524 - .L_2523)
	.align		4
.L_2523:
        /*3a30*/ 	.word	index@(_ZN2at6native18elementwise_kernelILi128ELi4EZNS0_22gpu_kernel_impl_nocastINS0_13BinaryFunctorIaabZZZNS0_23logical_and_kernel_cudaERNS_14TensorIteratorEENKUlvE0_clEvENKUlvE0_clEvEUlaaE_EEEEvRNS_18TensorIteratorBaseERKT_EUliE_EEviT1_)
        /*3a34*/ 	.word	0x00000000


	//----- nvinfo : EIATTR_MIN_STACK_SIZE
	.align		4
.L_2524:
        /*3a38*/ 	.byte	0x04, 0x12
        /*3a3a*/ 	.short	(.L_2526 - .L_2525)
	.align		4
.L_2525:
        /*3a3c*/ 	.word	index@(_ZN2at6native27unrolled_elementwise_kernelINS0_13BinaryFunctorIaabZZZNS0_23logical_and_kernel_cudaERNS_14TensorIteratorEENKUlvE0_clEvENKUlvE0_clEvEUlaaE_EESt5arrayIPcLm3EELi4E23TrivialOffsetCalculatorILi2EjESC_ILi1EjENS0_6memory15LoadWithoutCastENSF_16StoreWithoutCastEEEviT_T0_T2_T3_T4_T5_)
        /*3a40*/ 	.word	0x00000000


	//----- nvinfo : EIATTR_MIN_STACK_SIZE
	.align		4
.L_2526:
        /*3a44*/ 	.byte	0x04, 0x12
        /*3a46*/ 	.short	(.L_2528 - .L_2527)
	.align		4
.L_2527:
        /*3a48*/ 	.word	index@(_ZN2at6native29vectorized_elementwise_kernelILi2ENS0_13BinaryFunctorIaabZZZNS0_23logical_and_kernel_cudaERNS_14TensorIteratorEENKUlvE0_clEvENKUlvE0_clEvEUlaaE_EESt5arrayIPcLm3EEEEviT0_T1_)
        /*3a4c*/ 	.word	0x00000000


	//----- nvinfo : EIATTR_MIN_STACK_SIZE
	.align		4
.L_2528:
        /*3a50*/ 	.byte	0x04, 0x12
        /*3a52*/ 	.short	(.L_2530 - .L_2529)
	.align		4
.L_2529:
        /*3a54*/ 	.word	index@(_ZN2at6native29vectorized_elementwise_kernelILi4ENS0_13BinaryFunctorIaabZZZNS0_23logical_and_kernel_cudaERNS_14TensorIteratorEENKUlvE0_clEvENKUlvE0_clEvEUlaaE_EESt5arrayIPcLm3EEEEviT0_T1_)
        /*3a58*/ 	.word	0x00000000


	//----- nvinfo : EIATTR_MIN_STACK_SIZE
	.align		4
.L_2530:
        /*3a5c*/ 	.byte	0x04, 0x12
        /*3a5e*/ 	.short	(.L_2532 - .L_2531)
	.align		4
.L_2531:
        /*3a60*/ 	.word	index@(_ZN2at6native29vectorized_elementwise_kernelILi8ENS0_13BinaryFunctorIaabZZZNS0_23logical_and_kernel_cudaERNS_14TensorIteratorEENKUlvE0_clEvENKUlvE0_clEvEUlaaE_EESt5arrayIPcLm3EEEEviT0_T1_)
        /*3a64*/ 	.word	0x00000000


	//----- nvinfo : EIATTR_MIN_STACK_SIZE
	.align		4
.L_2532:
        /*3a68*/ 	.byte	0x04, 0x12
        /*3a6a*/ 	.short	(.L_2534 - .L_2533)
	.align		4
.L_2533:
        /*3a6c*/ 	.word	index@(_ZN2at6native18elementwise_kernelILi128ELi4EZNS0_15gpu_kernel_implINS0_13AUnaryFunctorIhhbZZZNS0_23logical_and_kernel_cudaERNS_14TensorIteratorEENKUlvE0_clEvENKUlvE_clEvEUlhhE_EEEEvRNS_18TensorIteratorBaseERKT_EUliE_EEviT1_)
        /*3a70*/ 	.word	0x00000000


	//----- nvinfo : EIATTR_MIN_STACK_SIZE
	.align		4
.L_2534:
        /*3a74*/ 	.byte	0x04, 0x12
        /*3a76*/ 	.short	(.L_2536 - .L_2535)
	.align		4
.L_2535:
        /*3a78*/ 	.word	index@(_ZN2at6native27unrolled_elementwise_kernelINS0_13AUnaryFunctorIhhbZZZNS0_23logical_and_kernel_cudaERNS_14TensorIteratorEENKUlvE0_clEvENKUlvE_clEvEUlhhE_EESt5arrayIPcLm2EELi4E23TrivialOffsetCalculatorILi1EjESD_NS0_6memory12LoadWithCastILi1EEENSE_13StoreWithCastILi1EEEEEviT_T0_T2_T3_T4_T5_)
        /*3a7c*/ 	.word	0x00000000


	//----- nvinfo : EIATTR_MIN_STACK_SIZE
	.align		4
.L_2536:
        /*3a80*/ 	.byte	0x04, 0x12
        /*3a82*/ 	.short	(.L_2538 - .L_2537)
	.align		4
.L_2537:
        /*3a84*/ 	.word	index@(_ZN2at6native18elementwise_kernelILi128ELi4EZNS0_22gpu_kernel_impl_nocastINS0_13AUnaryFunctorIhhbZZZNS0_23logical_and_kernel_cudaERNS_14TensorIteratorEENKUlvE0_clEvENKUlvE_clEvEUlhhE_EEEEvRNS_18TensorIteratorBaseERKT_EUliE_EEviT1_)
        /*3a88*/ 	.word	0x00000000


	//----- nvinfo : EIATTR_MIN_STACK_SIZE
	.align		4
.L_2538:
        /*3a8c*/ 	.byte	0x04, 0x12
        /*3a8e*/ 	.short	(.L_2540 - .L_2539)
	.align		4
.L_2539:
        /*3a90*/ 	.word	index@(_ZN2at6native27unrolled_elementwise_kernelINS0_13AUnaryFunctorIhhbZZZNS0_23logical_and_kernel_cudaERNS_14TensorIteratorEENKUlvE0_clEvENKUlvE_clEvEUlhhE_EESt5arrayIPcLm2EELi4E23TrivialOffsetCalculatorILi1EjESD_NS0_6memory15LoadWithoutCastENSE_16StoreWithoutCastEEEviT_T0_T2_T3_T4_T5_)
        /*3a94*/ 	.word	0x00000000


	//----- nvinfo : EIATTR_MIN_STACK_SIZE
	.align		4
.L_2540:
        /*3a98*/ 	.byte	0x04, 0x12
        /*3a9a*/ 	.short	(.L_2542 - .L_2541)
	.align		4
.L_2541:
        /*3a9c*/ 	.word	index@(_ZN2at6native29vectorized_elementwise_kernelILi2ENS0_13AUnaryFunctorIhhbZZZNS0_23logical_and_kernel_cudaERNS_14TensorIteratorEENKUlvE0_clEvENKUlvE_clEvEUlhhE_EESt5arrayIPcLm2EEEEviT0_T1_)
        /*3aa0*/ 	.word	0x00000000


	//----- nvinfo : EIATTR_MIN_STACK_SIZE
	.align		4
.L_2542:
        /*3aa4*/ 	.byte	0x04, 0x12
        /*3aa6*/ 	.short	(.L_2544 - .L_2543)
	.align		4
.L_2543:
        /*3aa8*/ 	.word	index@(_ZN2at6native29vectorized_elementwise_kernelILi4ENS0_13AUnaryFunctorIhhbZZZNS0_23logical_and_kernel_cudaERNS_14TensorIteratorEENKUlvE0_clEvENKUlvE_clEvEUlhhE_EESt5arrayIPcLm2EEEEviT0_T1_)
        /*3aac*/ 	.word	0x00000000


	//----- nvinfo : EIATTR_MIN_STACK_SIZE
	.align		4
.L_2544:
        /*3ab0*/ 	.byte	0x04, 0x12
        /*3ab2*/ 	.short	(.L_2546 - .L_2545)
	.align		4
.L_2545:
        /*3ab4*/ 	.word	index@(_ZN2at6native29vectorized_elementwise_kernelILi8ENS0_13AUnaryFunctorIhhbZZZNS0_23logical_and_kernel_cudaERNS_14TensorIteratorEENKUlvE0_clEvENKUlvE_clEvEUlhhE_EESt5arrayIPcLm2EEEEviT0_T1_)
        /*3ab8*/ 	.word	0x00000000


	//----- nvinfo : EIATTR_MIN_STACK_SIZE
	.align		4
.L_2546:
        /*3abc*/ 	.byte	0x04, 0x12
        /*3abe*/ 	.short	(.L_2548 - .L_2547)
	.align		4
.L_2547:
        /*3ac0*/ 	.word	index@(_ZN2at6native18elementwise_kernelILi128ELi4EZNS0_15gpu_kernel_implINS0_13BinaryFunctorIhhbZZZNS0_23logical_and_kernel_cudaERNS_14TensorIteratorEENKUlvE0_clEvENKUlvE_clEvEUlhhE_EEEEvRNS_18TensorIteratorBaseERKT_EUliE_EEviT1_)
        /*3ac4*/ 	.word	0x00000000


	//----- nvinfo : EIATTR_MIN_STACK_SIZE
	.align		4
.L_2548:
        /*3ac8*/ 	.byte	0x04, 0x12
        /*3aca*/ 	.short	(.L_2550 - .L_2549)
	.align		4
.L_2549:
        /*3acc*/ 	.word	index@(_ZN2at6native27unrolled_elementwise_kernelINS0_13BinaryFunctorIhhbZZZNS0_23logical_and_kernel_cudaERNS_14TensorIteratorEENKUlvE0_clEvENKUlvE_clEvEUlhhE_EESt5arrayIPcLm3EELi4E23TrivialOffsetCalculatorILi2EjESC_ILi1EjENS0_6memory12LoadWithCastILi2EEENSF_13StoreWithCastILi1EEEEEviT_T0_T2_T3_T4_T5_)
        /*3ad0*/ 	.word	0x00000000


	//----- nvinfo : EIATTR_MIN_STACK_SIZE
	.align		4
.L_2550:
        /*3ad4*/ 	.byte	0x04, 0x12
        /*3ad6*/ 	.short	(.L_2552 - .L_2551)
	.align		4
.L_2551:
        /*3ad8*/ 	.word	index@(_ZN2at6native18elementwise_kernelILi128ELi4EZNS0_22gpu_kernel_impl_nocastINS0_13BinaryFunctorIhhbZZZNS0_23logical_and_kernel_cudaERNS_14TensorIteratorEENKUlvE0_clEvENKUlvE_clEvEUlhhE_EEEEvRNS_18TensorIteratorBaseERKT_EUliE_EEviT1_)
        /*3adc*/ 	.word	0x00000000


	//----- nvinfo : EIATTR_MIN_STACK_SIZE
	.align		4
.L_2552:
        /*3ae0*/ 	.byte	0x04, 0x12
        /*3ae2*/ 	.short	(.L_2554 - .L_2553)
	.align		4
.L_2553:
        /*3ae4*/ 	.word	index@(_ZN2at6native27unrolled_elementwise_kernelINS0_13BinaryFunctorIhhbZZZNS0_23logical_and_kernel_cudaERNS_14TensorIteratorEENKUlvE0_clEvENKUlvE_clEvEUlhhE_EESt5arrayIPcLm3EELi4E23TrivialOffsetCalculatorILi2EjESC_ILi1EjENS0_6memory15LoadWithoutCastENSF_16StoreWithoutCastEEEviT_T0_T2_T3_T4_T5_)
        /*3ae8*/ 	.word	0x00000000


	//----- nvinfo : EIATTR_MIN_STACK_SIZE
	.align		4
.L_2554:
        /*3aec*/ 	.byte	0x04, 0x12
        /*3aee*/ 	.short	(.L_2556 - .L_2555)
	.align		4
.L_2555:
        /*3af0*/ 	.word	index@(_ZN2at6native29vectorized_elementwise_kernelILi2ENS0_13BinaryFunctorIhhbZZZNS0_23logical_and_kernel_cudaERNS_14TensorIteratorEENKUlvE0_clEvENKUlvE_clEvEUlhhE_EESt5arrayIPcLm3EEEEviT0_T1_)
        /*3af4*/ 	.word	0x00000000


	//----- nvinfo : EIATTR_MIN_STACK_SIZE
	.align		4
.L_2556:
        /*3af8*/ 	.byte	0x04, 0x12
        /*3afa*/ 	.short	(.L_2558 - .L_2557)
	.align		4
.L_2557:
        /*3afc*/ 	.word	index@(_ZN2at6native29vectorized_elementwise_kernelILi4ENS0_13BinaryFunctorIhhbZZZNS0_23logical_and_kernel_cudaERNS_14TensorIteratorEENKUlvE0_clEvENKUlvE_clEvEUlhhE_EESt5arrayIPcLm3EEEEviT0_T1_)
        /*3b00*/ 	.word	0x00000000


	//----- nvinfo : EIATTR_MIN_STACK_SIZE
	.align		4
.L_2558:
        /*3b04*/ 	.byte	0x04, 0x12
        /*3b06*/ 	.short	(.L_2560 - .L_2559)
	.align		4
.L_2559:
        /*3b08*/ 	.word	index@(_ZN2at6native29vectorized_elementwise_kernelILi8ENS0_13BinaryFunctorIhhbZZZNS0_23logical_and_kernel_cudaERNS_14TensorIteratorEENKUlvE0_clEvENKUlvE_clEvEUlhhE_EESt5arrayIPcLm3EEEEviT0_T1_)
        /*3b0c*/ 	.word	0x00000000
.L_2560:


//--------------------- .nv.compat                --------------------------
	.section	.nv.compat,"",@"SHT_CUDA_COMPAT_INFO"
	.align	4
        /*0000*/ 	.byte	0x02, 0x09, 0x01, 0x00, 0x02, 0x02, 0x01, 0x00, 0x02, 0x05, 0x05, 0x00, 0x03, 0x07, 0x01, 0x01
        /*0010*/ 	.byte	0x02, 0x03, 0x00, 0x00, 0x02, 0x06, 0x01, 0x00, 0x04, 0x0b, 0x08, 0x00, 0x00, 0x00, 0x00, 0x00
        /*0020*/ 	.byte	0x00, 0x00, 0x00, 0x00


//--------------------- .nv.info._ZN2at6native18elementwise_kernelILi128ELi4EZNS0_15gpu_kernel_implINS0_13AUnaryFunctorIN3c108BFloat16ES5_bZZZNS0_23logical_xor_kernel_cudaERNS_14TensorIteratorEENKUlvE0_clEvENKUlvE8_clEvEUlS5_S5_E_EEEEvRNS_18TensorIteratorBaseERKT_EUliE_EEviT1_ --------------------------
	.section	.nv.info._ZN2at6native18elementwise_kernelILi128ELi4EZNS0_15gpu_kernel_implINS0_13AUnaryFunctorIN3c108BFloat16ES5_bZZZNS0_23logical_xor_kernel_cudaERNS_14TensorIteratorEENKUlvE0_clEvENKUlvE8_clEvEUlS5_S5_E_EEEEvRNS_18TensorIteratorBaseERKT_EUliE_EEviT1_,"",@"SHT_CUDA_INFO"
	.sectionflags	@""
	.align	4


	//----- nvinfo : EIATTR_CUDA_API_VERSION
	.align		4
        /*0000*/ 	.byte	0x04, 0x37
        /*0002*/ 	.short	(.L_2562 - .L_2561)
.L_2561:
        /*0004*/ 	.word	0x00000082


	//----- nvinfo : EIATTR_KPARAM_INFO
	.align		4
.L_2562:
        /*0008*/ 	.byte	0x04, 0x17
        /*000a*/ 	.short	(.L_2564 - .L_2563)
.L_2563:
        /*000c*/ 	.word	0x00000000
        /*0010*/ 	.short	0x0001
        /*0012*/ 	.short	0x0008
        /*0014*/ 	.byte	0x00, 0xf0, 0x61, 0x08


	//----- nvinfo : EIATTR_KPARAM_INFO
	.align		4
.L_2564:
        /*0018*/ 	.byte	0x04, 0x17
        /*001a*/ 	.short	(.L_2566 - .L_2565)
.L_2565:
        /*001c*/ 	.word	0x00000000
        /*0020*/ 	.short	0x0000
        /*0022*/ 	.short	0x0000
        /*0024*/ 	.byte	0x00, 0xf0, 0x11, 0x00


	//----- nvinfo : EIATTR_SPARSE_MMA_MASK
	.align		4
.L_2566:
        /*0028*/ 	.byte	0x03, 0x50
        /*002a*/ 	.short	0x0000


	//----- nvinfo : EIATTR_MAXREG_COUNT
	.align		4
        /*002c*/ 	.byte	0x03, 0x1b
        /*002e*/ 	.short	0x0080


	//----- nvinfo : EIATTR_EXTERNS
	.align		4
        /*0030*/ 	.byte	0x04, 0x0f
        /*0032*/ 	.short	(.L_2568 - .L_2567)


	//   ....[0]....
	.align		4
.L_2567:
        /*0034*/ 	.word	index@(__assertfail)


	//----- nvinfo : EIATTR_MERCURY_ISA_VERSION
	.align		4
.L_2568:
        /*0038*/ 	.byte	0x03, 0x5f
        /*003a*/ 	.short	0x0101


	//----- nvinfo : EIATTR_SYSCALL_OFFSETS
	.align		4
        /*003c*/ 	.byte	0x04, 0x46
        /*003e*/ 	.short	(.L_2570 - .L_2569)


	//   ....[0]....
.L_2569:
        /*0040*/ 	.word	0x000022e0


	//   ....[1]....
        /*0044*/ 	.word	0x000031c0


	//   ....[2]....
        /*0048*/ 	.word	0x000054c0


	//   ....[3]....
        /*004c*/ 	.word	0x000063a0


	//   ....[4]....
        /*0050*/ 	.word	0x00008690


	//   ....[5]....
        /*0054*/ 	.word	0x00009570


	//   ....[6]....
        /*0058*/ 	.word	0x0000b850


	//   ....[7]....
        /*005c*/ 	.word	0x0000c730


	//----- nvinfo : EIATTR_EXIT_INSTR_OFFSETS
	.align		4
.L_2570:
        /*0060*/ 	.byte	0x04, 0x1c
        /*0062*/ 	.short	(.L_2572 - .L_2571)


	//   ....[0]....
.L_2571:
        /*0064*/ 	.word	0x00009610


	//   ....[1]....
        /*0068*/ 	.word	0x0000ba40


	//   ....[2]....
        /*006c*/ 	.word	0x0000ba60


	//   ....[3]....
        /*0070*/ 	.word	0x0000baf0


	//   ....[4]....
        /*0074*/ 	.word	0x0000bb10


	//   ....[5]....
        /*0078*/ 	.word	0x0000bb30


	//   ....[6]....
        /*007c*/ 	.word	0x0000bbc0


	//   ....[7]....
        /*0080*/ 	.word	0x0000bc00


	//   ....[8]....
        /*0084*/ 	.word	0x0000bca0


	//   ....[9]....
        /*0088*/ 	.word	0x0000bcf0


	//   ....[10]....
        /*008c*/ 	.word	0x0000bd20


	//   ....[11]....
        /*0090*/ 	.word	0x0000bdc0


	//   ....[12]....
        /*0094*/ 	.word	0x0000be00


	//   ....[13]....
        /*0098*/ 	.word	0x0000bf90


	//   ....[14]....
        /*009c*/ 	.word	0x0000c0f0


	//   ....[15]....
        /*00a0*/ 	.word	0x0000c130


	//   ....[16]....
        /*00a4*/ 	.word	0x0000c1d0


	//   ....[17]....
        /*00a8*/ 	.word	0x0000c350


	//   ....[18]....
        /*00ac*/ 	.word	0x0000c4d0


	//   ....[19]....
        /*00b0*/ 	.word	0x0000c630


	//   ....[20]....
        /*00b4*/ 	.word	0x0000c740


	//   ....[21]....
        /*00b8*/ 	.word	0x0000c770


	//   ....[22]....
        /*00bc*/ 	.word	0x0000c790


	//----- nvinfo : EIATTR_MAX_THREADS
	.align		4
.L_2572:
        /*00c0*/ 	.byte	0x04, 0x05
        /*00c2*/ 	.short	(.L_2574 - .L_2573)
.L_2573:
        /*00c4*/ 	.word	0x00000080
        /*00c8*/ 	.word	0x00000001
        /*00cc*/ 	.word	0x00000001


	//----- nvinfo : EIATTR_CRS_STACK_SIZE
	.align		4
.L_2574:
        /*00d0*/ 	.byte	0x04, 0x1e
        /*00d2*/ 	.short	(.L_2576 - .L_2575)
.L_2575:
        /*00d4*/ 	.word	0x00000000


	//----- nvinfo : EIATTR_CBANK_PARAM_SIZE
	.align		4
.L_2576:
        /*00d8*/ 	.byte	0x03, 0x19
        /*00da*/ 	.short	0x0220


	//----- nvinfo : EIATTR_PARAM_CBANK
	.align		4
        /*00dc*/ 	.byte	0x04, 0x0a
        /*00de*/ 	.short	(.L_2578 - .L_2577)
	.align		4
.L_2577:
        /*00e0*/ 	.word	index@(.nv.constant0._ZN2at6native18elementwise_kernelILi128ELi4EZNS0_15gpu_kernel_implINS0_13AUnaryFunctorIN3c108BFloat16ES5_bZZZNS0_23logical_xor_kernel_cudaERNS_14TensorIteratorEENKUlvE0_clEvENKUlvE8_clEvEUlS5_S5_E_EEEEvRNS_18TensorIteratorBaseERKT_EUliE_EEviT1_)
        /*00e4*/ 	.short	0x0210
        /*00e6*/ 	.short	0x0220


	//----- nvinfo : EIATTR_SW_WAR
	.align		4
.L_2578:
        /*00e8*/ 	.byte	0x04, 0x36
        /*00ea*/ 	.short	(.L_2580 - .L_2579)
.L_2579:
        /*00ec*/ 	.word	0x00000008
.L_2580:


//--------------------- .nv.info._ZN2at6native27unrolled_elementwise_kernelINS0_13AUnaryFunctorIN3c108BFloat16ES4_bZZZNS0_23logical_xor_kernel_cudaERNS_14TensorIteratorEENKUlvE0_clEvENKUlvE8_clEvEUlS4_S4_E_EESt5arrayIPcLm2EELi4E23TrivialOffsetCalculatorILi1EjESF_NS0_6memory12LoadWithCastILi1EEENSG_13StoreWithCastILi1EEEEEviT_T0_T2_T3_T4_T5_ --------------------------
	.section	.nv.info._ZN2at6native27unrolled_elementwise_kernelINS0_13AUnaryFunctorIN3c108BFloat16ES4_bZZZNS0_23logical_xor_kernel_cudaERNS_14TensorIteratorEENKUlvE0_clEvENKUlvE8_clEvEUlS4_S4_E_EESt5arrayIPcLm2EELi4E23TrivialOffsetCalculatorILi1EjESF_NS0_6memory12LoadWithCastILi1EEENSG_13StoreWithCastILi1EEEEEviT_T0_T2_T3_T4_T5_,"",@"SHT_CUDA_INFO"
	.sectionflags	@""
	.align	4


	//----- nvinfo : EIATTR_CUDA_API_VERSION
	.align		4
        /*0000*/ 	.byte	0x04, 0x37
        /*0002*/ 	.short	(.L_2582 - .L_2581)
.L_2581:
        /*0004*/ 	.word	0x00000082


	//----- nvinfo : EIATTR_KPARAM_INFO
	.align		4
.L_2582:
        /*0008*/ 	.byte	0x04, 0x17
        /*000a*/ 	.short	(.L_2584 - .L_2583)
.L_2583:
        /*000c*/ 	.word	0x00000000
        /*0010*/ 	.short	0x0006
        /*0012*/ 	.short	0x0024
        /*0014*/ 	.byte	0x00, 0xf0, 0x21, 0x00


	//----- nvinfo : EIATTR_KPARAM_INFO
	.align		4
.L_2584:
        /*0018*/ 	.byte	0x04, 0x17
        /*001a*/ 	.short	(.L_2586 - .L_2585)
.L_2585:
        /*001c*/ 	.word	0x00000000
        /*0020*/ 	.short	0x0005
        /*0022*/ 	.short	0x001c
        /*0024*/ 	.byte	0x00, 0xf0, 0x21, 0x00


	//----- nvinfo : EIATTR_KPARAM_INFO
	.align		4
.L_2586:
        /*0028*/ 	.byte	0x04, 0x17
        /*002a*/ 	.short	(.L_2588 - .L_2587)
.L_2587:
        /*002c*/ 	.word	0x00000000
        /*0030*/ 	.short	0x0004
        /*0032*/ 	.short	0x0019
        /*0034*/ 	.byte	0x00, 0xf0, 0x05, 0x00


	//----- nvinfo : EIATTR_KPARAM_INFO
	.align		4
.L_2588:
        /*0038*/ 	.byte	0x04, 0x17
        /*003a*/ 	.short	(.L_2590 - .L_2589)
.L_2589:
        /*003c*/ 	.word	0x00000000
        /*0040*/ 	.short	0x0003
        /*0042*/ 	.short	0x0018
        /*0044*/ 	.byte	0x00, 0xf0, 0x05, 0x00


	//----- nvinfo : EIATTR_KPARAM_INFO
	.align		4
.L_2590:
        /*0048*/ 	.byte	0x04, 0x17
        /*004a*/ 	.short	(.L_2592 - .L_2591)
.L_2591:
        /*004c*/ 	.word	0x00000000
        /*0050*/ 	.short	0x0002
        /*0052*/ 	.short	0x0008
        /*0054*/ 	.byte	0x00, 0xf0, 0x41, 0x00


	//----- nvinfo : EIATTR_KPARAM_INFO
	.align		4
.L_2592:
        /*0058*/ 	.byte	0x04, 0x17
        /*005a*/ 	.short	(.L_2594 - .L_2593)
.L_2593:
        /*005c*/ 	.word	0x00000000
        /*0060*/ 	.short	0x0001
        /*0062*/ 	.short	0x0004
        /*0064*/ 	.byte	0x00, 0xf0, 0x11, 0x00


	//----- nvinfo : EIATTR_KPARAM_INFO
	.align		4
.L_2594:
        /*0068*/ 	.byte	0x04, 0x17
        /*006a*/ 	.short	(.L_2596 - .L_2595)
.L_2595:
        /*006c*/ 	.word	0x00000000
        /*0070*/ 	.short	0x0000
        /*0072*/ 	.short	0x0000
        /*0074*/ 	.byte	0x00, 0xf0, 0x11, 0x00


	//----- nvinfo : EIATTR_SPARSE_MMA_MASK
	.align		4
.L_2596:
        /*0078*/ 	.byte	0x03, 0x50
        /*007a*/ 	.short	0x0000


	//----- nvinfo : EIATTR_MAXREG_COUNT
	.align		4
        /*007c*/ 	.byte	0x03, 0x1b
        /*007e*/ 	.short	0x00ff


	//----- nvinfo : EIATTR_EXTERNS
	.align		4
        /*0080*/ 	.byte	0x04, 0x0f
        /*0082*/ 	.short	(.L_2598 - .L_2597)


	//   ....[0]....
	.align		4
.L_2597:
        /*0084*/ 	.word	index@(__assertfail)


	//----- nvinfo : EIATTR_MERCURY_ISA_VERSION
	.align		4
.L_2598:
        /*0088*/ 	.byte	0x03, 0x5f
        /*008a*/ 	.short	0x0101


	//----- nvinfo : EIATTR_SYSCALL_OFFSETS
	.align		4
        /*008c*/ 	.byte	0x04, 0x46
        /*008e*/ 	.short	(.L_2600 - .L_2599)


	//   ....[0]....
.L_2599:
        /*0090*/ 	.word	0x000010e0


	//   ....[1]....
        /*0094*/ 	.word	0x00002220


	//   ....[2]....
        /*0098*/ 	.word	0x00003370


	//   ....[3]....
        /*009c*/ 	.word	0x00004490


	//   ....[4]....
        /*00a0*/ 	.word	0x000057c0


	//   ....[5]....
        /*00a4*/ 	.word	0x000066e0


	//   ....[6]....
        /*00a8*/ 	.word	0x000075c0


	//   ....[7]....
        /*00ac*/ 	.word	0x000084a0


	//----- nvinfo : EIATTR_EXIT_INSTR_OFFSETS
	.align		4
.L_2600:
        /*00b0*/ 	.byte	0x04, 0x1c
        /*00b2*/ 	.short	(.L_2602 - .L_2601)


	//   ....[0]....
.L_2601:
        /*00b4*/ 	.word	0x00007660


	//   ....[1]....
        /*00b8*/ 	.word	0x00007790


	//   ....[2]....
        /*00bc*/ 	.word	0x000077b0


	//   ....[3]....
        /*00c0*/ 	.word	0x00007840


	//   ....[4]....
        /*00c4*/ 	.word	0x00007860


	//   ....[5]....
        /*00c8*/ 	.word	0x00007880


	//   ....[6]....
        /*00cc*/ 	.word	0x00007910


	//   ....[7]....
        /*00d0*/ 	.word	0x00007950


	//   ....[8]....
        /*00d4*/ 	.word	0x000079f0


	//   ....[9]....
        /*00d8*/ 	.word	0x00007a40


	//   ....[10]....
        /*00dc*/ 	.word	0x00007a70


	//   ....[11]....
        /*00e0*/ 	.word	0x00007b30


	//   ....[12]....
        /*00e4*/ 	.word	0x00007b70


	//   ....[13]....
        /*00e8*/ 	.word	0x00007d00


	//   ....[14]....
        /*00ec*/ 	.word	0x00007e60


	//   ....[15]....
        /*00f0*/ 	.word	0x00007ea0


	//   ....[16]....
        /*00f4*/ 	.word	0x00007f40


	//   ....[17]....
        /*00f8*/ 	.word	0x000080c0


	//   ....[18]....
        /*00fc*/ 	.word	0x00008240


	//   ....[19]....
        /*0100*/ 	.word	0x000083a0


	//   ....[20]....
        /*0104*/ 	.word	0x000084b0


	//   ....[21]....
        /*0108*/ 	.word	0x000084e0


	//   ....[22]....
        /*010c*/ 	.word	0x00008500


	//----- nvinfo : EIATTR_MAX_THREADS
	.align		4
.L_2602:
        /*0110*/ 	.byte	0x04, 0x05
        /*0112*/ 	.short	(.L_2604 - .L_2603)
.L_2603:
        /*0114*/ 	.word	0x00000080
        /*0118*/ 	.word	0x00000001
        /*011c*/ 	.word	0x00000001


	//----- nvinfo : EIATTR_CRS_STACK_SIZE
	.align		4
.L_2604:
        /*0120*/ 	.byte	0x04, 0x1e
        /*0122*/ 	.short	(.L_2606 - .L_2605)
.L_2605:
        /*0124*/ 	.word	0x00000000


	//----- nvinfo : EIATTR_CBANK_PARAM_SIZE
	.align		4
.L_2606:
        /*0128*/ 	.byte	0x03, 0x19
        /*012a*/ 	.short	0x002c


	//----- nvinfo : EIATTR_PARAM_CBANK
	.align		4
        /*012c*/ 	.byte	0x04, 0x0a
        /*012e*/ 	.short	(.L_2608 - .L_2607)
	.align		4
.L_2607:
        /*0130*/ 	.word	index@(.nv.constant0._ZN2at6native27unrolled_elementwise_kernelINS0_13AUnaryFunctorIN3c108BFloat16ES4_bZZZNS0_23logical_xor_kernel_cudaERNS_14TensorIteratorEENKUlvE0_clEvENKUlvE8_clEvEUlS4_S4_E_EESt5arrayIPcLm2EELi4E23TrivialOffsetCalculatorILi1EjESF_NS0_6memory12LoadWithCastILi1EEENSG_13StoreWithCastILi1EEEEEviT_T0_T2_T3_T4_T5_)
        /*0134*/ 	.short	0x0210
        /*0136*/ 	.short	0x002c


	//----- nvinfo : EIATTR_SW_WAR
	.align		4
.L_2608:
        /*0138*/ 	.byte	0x04, 0x36
        /*013a*/ 	.short	(.L_2610 - .L_2609)
.L_2609:
        /*013c*/ 	.word	0x00000008
.L_2610:


//--------------------- .nv.info._ZN2at6native18elementwise_kernelILi128ELi4EZNS0_22gpu_kernel_impl_nocastINS0_13AUnaryFunctorIN3c108BFloat16ES5_bZZZNS0_23logical_xor_kernel_cudaERNS_14TensorIteratorEENKUlvE0_clEvENKUlvE8_clEvEUlS5_S5_E_EEEEvRNS_18TensorIteratorBaseERKT_EUliE_EEviT1_ --------------------------
	.section	.nv.info._ZN2at6native18elementwise_kernelILi128ELi4EZNS0_22gpu_kernel_impl_nocastINS0_13AUnaryFunctorIN3c108BFloat16ES5_bZZZNS0_23logical_xor_kernel_cudaERNS_14TensorIteratorEENKUlvE0_clEvENKUlvE8_clEvEUlS5_S5_E_EEEEvRNS_18TensorIteratorBaseERKT_EUliE_EEviT1_,"",@"SHT_CUDA_INFO"
	.sectionflags	@""
	.align	4


	//----- nvinfo : EIATTR_CUDA_API_VERSION
	.align		4
        /*0000*/ 	.byte	0x04, 0x37
        /*0002*/ 	.short	(.L_2612 - .L_2611)
.L_2611:
        /*0004*/ 	.word	0x00000082


	//----- nvinfo : EIATTR_KPARAM_INFO
	.align		4
.L_2612:
        /*0008*/ 	.byte	0x04, 0x17
        /*000a*/ 	.short	(.L_2614 - .L_2613)
.L_2613:
        /*000c*/ 	.word	0x00000000
        /*0010*/ 	.short	0x0001
        /*0012*/ 	.short	0x0008
        /*0014*/ 	.byte	0x00, 0xf0, 0x61, 0x08


	//----- nvinfo : EIATTR_KPARAM_INFO
	.align		4
.L_2614:
        /*0018*/ 	.byte	0x04, 0x17
        /*001a*/ 	.short	(.L_2616 - .L_2615)
.L_2615:
        /*001c*/ 	.word	0x00000000
        /*0020*/ 	.short	0x0000
        /*0022*/ 	.short	0x0000
        /*0024*/ 	.byte	0x00, 0xf0, 0x11, 0x00


	//----- nvinfo : EIATTR_SPARSE_MMA_MASK
	.align		4
.L_2616:
        /*0028*/ 	.byte	0x03, 0x50
        /*002a*/ 	.short	0x0000


	//----- nvinfo : EIATTR_MAXREG_COUNT
	.align		4
        /*002c*/ 	.byte	0x03, 0x1b
        /*002e*/ 	.short	0x0080


	//----- nvinfo : EIATTR_MERCURY_ISA_VERSION
	.align		4
        /*0030*/ 	.byte	0x03, 0x5f
        /*0032*/ 	.short	0x0101


	//----- nvinfo : EIATTR_EXIT_INSTR_OFFSETS
	.align		4
        /*0034*/ 	.byte	0x04, 0x1c
        /*0036*/ 	.short	(.L_2618 - .L_2617)


	//   ....[0]....
.L_2617:
        /*0038*/ 	.word	0x00003c90


	//   ....[1]....
        /*003c*/ 	.word	0x00005060


	//----- nvinfo : EIATTR_MAX_THREADS
	.align		4
.L_2618:
        /*0040*/ 	.byte	0x04, 0x05
        /*0042*/ 	.short	(.L_2620 - .L_2619)
.L_2619:
        /*0044*/ 	.word	0x00000080
        /*0048*/ 	.word	0x00000001
        /*004c*/ 	.word	0x00000001


	//----- nvinfo : EIATTR_CRS_STACK_SIZE
	.align		4
.L_2620:
        /*0050*/ 	.byte	0x04, 0x1e
        /*0052*/ 	.short	(.L_2622 - .L_2621)
.L_2621:
        /*0054*/ 	.word	0x00000000


	//----- nvinfo : EIATTR_CBANK_PARAM_SIZE
	.align		4
.L_2622:
        /*0058*/ 	.byte	0x03, 0x19
        /*005a*/ 	.short	0x0220


	//----- nvinfo : EIATTR_PARAM_CBANK
	.align		4
        /*005c*/ 	.byte	0x04, 0x0a
        /*005e*/ 	.short	(.L_2624 - .L_2623)
	.align		4
.L_2623:
        /*0060*/ 	.word	index@(.nv.constant0._ZN2at6native18elementwise_kernelILi128ELi4EZNS0_22gpu_kernel_impl_nocastINS0_13AUnaryFunctorIN3c108BFloat16ES5_bZZZNS0_23logical_xor_kernel_cudaERNS_14TensorIteratorEENKUlvE0_clEvENKUlvE8_clEvEUlS5_S5_E_EEEEvRNS_18TensorIteratorBaseERKT_EUliE_EEviT1_)
        /*0064*/ 	.short	0x0210
        /*0066*/ 	.short	0x0220


	//----- nvinfo : EIATTR_SW_WAR
	.align		4
.L_2624:
        /*0068*/ 	.byte	0x04, 0x36
        /*006a*/ 	.short	(.L_2626 - .L_2625)
.L_2625:
        /*006c*/ 	.word	0x00000008
.L_2626:


//--------------------- .nv.info._ZN2at6native27unrolled_elementwise_kernelINS0_13AUnaryFunctorIN3c108BFloat16ES4_bZZZNS0_23logical_xor_kernel_cudaERNS_14TensorIteratorEENKUlvE0_clEvENKUlvE8_clEvEUlS4_S4_E_EESt5arrayIPcLm2EELi4E23TrivialOffsetCalculatorILi1EjESF_NS0_6memory15LoadWithoutCastENSG_16StoreWithoutCastEEEviT_T0_T2_T3_T4_T5_ --------------------------
	.section	.nv.info._ZN2at6native27unrolled_elementwise_kernelINS0_13AUnaryFunctorIN3c108BFloat16ES4_bZZZNS0_23logical_xor_kernel_cudaERNS_14TensorIteratorEENKUlvE0_clEvENKUlvE8_clEvEUlS4_S4_E_EESt5arrayIPcLm2EELi4E23TrivialOffsetCalculatorILi1EjESF_NS0_6memory15LoadWithoutCastENSG_16StoreWithoutCastEEEviT_T0_T2_T3_T4_T5_,"",@"SHT_CUDA_INFO"
	.sectionflags	@""
	.align	4


	//----- nvinfo : EIATTR_CUDA_API_VERSION
	.align		4
        /*0000*/ 	.byte	0x04, 0x37
        /*0002*/ 	.short	(.L_2628 - .L_2627)
.L_2627:
        /*0004*/ 	.word	0x00000082


	//----- nvinfo : EIATTR_KPARAM_INFO
	.align		4
.L_2628:
        /*0008*/ 	.byte	0x04, 0x17
        /*000a*/ 	.short	(.L_2630 - .L_2629)
.L_2629:
        /*000c*/ 	.word	0x00000000
        /*0010*/ 	.short	0x0006
        /*0012*/ 	.short	0x001b
        /*0014*/ 	.byte	0x00, 0xf0, 0x05, 0x00


	//----- nvinfo : EIATTR_KPARAM_INFO
	.align		4
.L_2630:
        /*0018*/ 	.byte	0x04, 0x17
        /*001a*/ 	.short	(.L_2632 - .L_2631)
.L_2631:
        /*001c*/ 	.word	0x00000000
        /*0020*/ 	.short	0x0005
        /*0022*/ 	.short	0x001a
        /*0024*/ 	.byte	0x00, 0xf0, 0x05, 0x00


	//----- nvinfo : EIATTR_KPARAM_INFO
	.align		4
.L_2632:
        /*0028*/ 	.byte	0x04, 0x17
        /*002a*/ 	.short	(.L_2634 - .L_2633)
.L_2633:
        /*002c*/ 	.word	0x00000000
        /*0030*/ 	.short	0x0004
        /*0032*/ 	.short	0x0019
        /*0034*/ 	.byte	0x00, 0xf0, 0x05, 0x00


	//----- nvinfo : EIATTR_KPARAM_INFO
	.align		4
.L_2634:
        /*0038*/ 	.byte	0x04, 0x17
        /*003a*/ 	.short	(.L_2636 - .L_2635)
.L_2635:
        /*003c*/ 	.word	0x00000000
        /*0040*/ 	.short	0x0003
        /*0042*/ 	.short	0x0018
        /*0044*/ 	.byte	0x00, 0xf0, 0x05, 0x00


	//----- nvinfo : EIATTR_KPARAM_INFO
	.align		4
.L_2636:
        /*0048*/ 	.byte	0x04, 0x17
        /*004a*/ 	.short	(.L_2638 - .L_2637)
.L_2637:
        /*004c*/ 	.word	0x00000000
        /*0050*/ 	.short	0x0002
        /*0052*/ 	.short	0x0008
        /*0054*/ 	.byte	0x00, 0xf0, 0x41, 0x00


	//----- nvinfo : EIATTR_KPARAM_INFO
	.align		4
.L_2638:
        /*0058*/ 	.byte	0x04, 0x17
        /*005a*/ 	.short	(.L_2640 - .L_2639)
.L_2639:
        /*005c*/ 	.word	0x00000000
        /*0060*/ 	.short	0x0001
        /*0062*/ 	.short	0x0004
        /*0064*/ 	.byte	0x00, 0xf0, 0x11, 0x00


	//----- nvinfo : EIATTR_KPARAM_INFO
	.align		4
.L_2640:
        /*0068*/ 	.byte	0x04, 0x17
        /*006a*/ 	.short	(.L_2642 - .L_2641)
.L_2641:
        /*006c*/ 	.word	0x00000000
        /*0070*/ 	.short	0x0000
        /*0072*/ 	.short	0x0000
        /*0074*/ 	.byte	0x00, 0xf0, 0x11, 0x00


	//----- nvinfo : EIATTR_SPARSE_MMA_MASK
	.align		4
.L_2642:
        /*0078*/ 	.byte	0x03, 0x50
        /*007a*/ 	.short	0x0000


	//----- nvinfo : EIATTR_MAXREG_COUNT
	.align		4
        /*007c*/ 	.byte	0x03, 0x1b
        /*007e*/ 	.short	0x00ff


	//----- nvinfo : EIATTR_MERCURY_ISA_VERSION
	.align		4
        /*0080*/ 	.byte	0x03, 0x5f
        /*0082*/ 	.short	0x0101


	//----- nvinfo : EIATTR_EXIT_INSTR_OFFSETS
	.align		4
        /*0084*/ 	.byte	0x04, 0x1c
        /*0086*/ 	.short	(.L_2644 - .L_2643)


	//   ....[0]....
.L_2643:
        /*0088*/ 	.word	0x00000550


	//   ....[1]....
        /*008c*/ 	.word	0x000005e0


	//----- nvinfo : EIATTR_MAX_THREADS
	.align		4
.L_2644:
        /*0090*/ 	.byte	0x04, 0x05
        /*0092*/ 	.short	(.L_2646 - .L_2645)
.L_2645:
        /*0094*/ 	.word	0x00000080
        /*0098*/ 	.word	0x00000001
        /*009c*/ 	.word	0x00000001


	//----- nvinfo : EIATTR_CRS_STACK_SIZE
	.align		4
.L_2646:
        /*00a0*/ 	.byte	0x04, 0x1e
        /*00a2*/ 	.short	(.L_2648 - .L_2647)
.L_2647:
        /*00a4*/ 	.word	0x00000000


	//----- nvinfo : EIATTR_CBANK_PARAM_SIZE
	.align		4
.L_2648:
        /*00a8*/ 	.byte	0x03, 0x19
        /*00aa*/ 	.short	0x001c


	//----- nvinfo : EIATTR_PARAM_CBANK
	.align		4
        /*00ac*/ 	.byte	0x04, 0x0a
        /*00ae*/ 	.short	(.L_2650 - .L_2649)
	.align		4
.L_2649:
        /*00b0*/ 	.word	index@(.nv.constant0._ZN2at6native27unrolled_elementwise_kernelINS0_13AUnaryFunctorIN3c108BFloat16ES4_bZZZNS0_23logical_xor_kernel_cudaERNS_14TensorIteratorEENKUlvE0_clEvENKUlvE8_clEvEUlS4_S4_E_EESt5arrayIPcLm2EELi4E23TrivialOffsetCalculatorILi1EjESF_NS0_6memory15LoadWithoutCastENSG_16StoreWithoutCastEEEviT_T0_T2_T3_T4_T5_)
        /*00b4*/ 	.short	0x0210
        /*00b6*/ 	.short	0x001c


	//----- nvinfo : EIATTR_SW_WAR
	.align		4
.L_2650:
        /*00b8*/ 	.byte	0x04, 0x36
        /*00ba*/ 	.short	(.L_2652 - .L_2651)
.L_2651:
        /*00bc*/ 	.word	0x00000008
.L_2652:


//--------------------- .nv.info._ZN2at6native29vectorized_elementwise_kernelILi2ENS0_13AUnaryFunctorIN3c108BFloat16ES4_bZZZNS0_23logical_xor_kernel_cudaERNS_14TensorIteratorEENKUlvE0_clEvENKUlvE8_clEvEUlS4_S4_E_EESt5arrayIPcLm2EEEEviT0_T1_ --------------------------
	.section	.nv.info._ZN2at6native29vectorized_elementwise_kernelILi2ENS0_13AUnaryFunctorIN3c108BFloat16ES4_bZZZNS0_23logical_xor_kernel_cudaERNS_14TensorIteratorEENKUlvE0_clEvENKUlvE8_clEvEUlS4_S4_E_EESt5arrayIPcLm2EEEEviT0_T1_,"",@"SHT_CUDA_INFO"
	.sectionflags	@""
	.align	4


	//----- nvinfo : EIATTR_CUDA_API_VERSION
	.align		4
        /*0000*/ 	.byte	0x04, 0x37
        /*0002*/ 	.short	(.L_2654 - .L_2653)
.L_2653:
        /*0004*/ 	.word	0x00000082


	//----- nvinfo : EIATTR_KPARAM_INFO
	.align		4
.L_2654:
        /*0008*/ 	.byte	0x04, 0x17
        /*000a*/ 	.short	(.L_2656 - .L_2655)
.L_2655:
        /*000c*/ 	.word	0x00000000
        /*0010*/ 	.short	0x0002
        /*0012*/ 	.short	0x0008
        /*0014*/ 	.byte	0x00, 0xf0, 0x41, 0x00


	//----- nvinfo : EIATTR_KPARAM_INFO
	.align		4
.L_2656:
        /*0018*/ 	.byte	0x04, 0x17
        /*001a*/ 	.short	(.L_2658 - .L_2657)
.L_2657:
        /*001c*/ 	.word	0x00000000
        /*0020*/ 	.short	0x0001
        /*0022*/ 	.short	0x0004
        /*0024*/ 	.byte	0x00, 0xf0, 0x11, 0x00


	//----- nvinfo : EIATTR_KPARAM_INFO
	.align		4
.L_2658:
        /*0028*/ 	.byte	0x04, 0x17
        /*002a*/ 	.short	(.L_2660 - .L_2659)
.L_2659:
        /*002c*/ 	.word	0x00000000
        /*0030*/ 	.short	0x0000
        /*0032*/ 	.short	0x0000
        /*0034*/ 	.byte	0x00, 0xf0, 0x11, 0x00


	//----- nvinfo : EIATTR_SPARSE_MMA_MASK
	.align		4
.L_2660:
        /*0038*/ 	.byte	0x03, 0x50
        /*003a*/ 	.short	0x0000


	//----- nvinfo : EIATTR_MAXREG_COUNT
	.align		4
        /*003c*/ 	.byte	0x03, 0x1b
        /*003e*/ 	.short	0x00ff


	//----- nvinfo : EIATTR_MERCURY_ISA_VERSION
	.align		4
        /*0040*/ 	.byte	0x03, 0x5f
        /*0042*/ 	.short	0x0101


	//----- nvinfo : EIATTR_EXIT_INSTR_OFFSETS
	.align		4
        /*0044*/ 	.byte	0x04, 0x1c
        /*0046*/ 	.short	(.L_2662 - .L_2661)


	//   ....[0]....
.L_2661:
        /*0048*/ 	.word	0x00000430


	//   ....[1]....
        /*004c*/ 	.word	0x00000f90


	//   ....[2]....
        /*0050*/ 	.word	0x00000ff0


	//----- nvinfo : EIATTR_MAX_THREADS
	.align		4
.L_2662:
        /*0054*/ 	.byte	0x04, 0x05
        /*0056*/ 	.short	(.L_2664 - .L_2663)
.L_2663:
        /*0058*/ 	.word	0x00000080
        /*005c*/ 	.word	0x00000001
        /*0060*/ 	.word	0x00000001


	//----- nvinfo : EIATTR_CRS_STACK_SIZE
	.align		4
.L_2664:
        /*0064*/ 	.byte	0x04, 0x1e
        /*0066*/ 	.short	(.L_2666 - .L_2665)
.L_2665:
        /*0068*/ 	.word	0x00000000


	//----- nvinfo : EIATTR_CBANK_PARAM_SIZE
	.align		4
.L_2666:
        /*006c*/ 	.byte	0x03, 0x19
        /*006e*/ 	.short	0x0018


	//----- nvinfo : EIATTR_PARAM_CBANK
	.align		4
        /*0070*/ 	.byte	0x04, 0x0a
        /*0072*/ 	.short	(.L_2668 - .L_2667)
	.align		4
.L_2667:
        /*0074*/ 	.word	index@(.nv.constant0._ZN2at6native29vectorized_elementwise_kernelILi2ENS0_13AUnaryFunctorIN3c108BFloat16ES4_bZZZNS0_23logical_xor_kernel_cudaERNS_14TensorIteratorEENKUlvE0_clEvENKUlvE8_clEvEUlS4_S4_E_EESt5arrayIPcLm2EEEEviT0_T1_)
        /*0078*/ 	.short	0x0210
        /*007a*/ 	.short	0x0018


	//----- nvinfo : EIATTR_SW_WAR
	.align		4
.L_2668:
        /*007c*/ 	.byte	0x04, 0x36
        /*007e*/ 	.short	(.L_2670 - .L_2669)
.L_2669:
        /*0080*/ 	.word	0x00000008
.L_2670:


//--------------------- .nv.info._ZN2at6native29vectorized_elementwise_kernelILi4ENS0_13AUnaryFunctorIN3c108BFloat16ES4_bZZZNS0_23logical_xor_kernel_cudaERNS_14TensorIteratorEENKUlvE0_clEvENKUlvE8_clEvEUlS4_S4_E_EESt5arrayIPcLm2EEEEviT0_T1_ --------------------------
	.section	.nv.info._ZN2at6native29vectorized_elementwise_kernelILi4ENS0_13AUnaryFunctorIN3c108BFloat16ES4_bZZZNS0_23logical_xor_kernel_cudaERNS_14TensorIteratorEENKUlvE0_clEvENKUlvE8_clEvEUlS4_S4_E_EESt5arrayIPcLm2EEEEviT0_T1_,"",@"SHT_CUDA_INFO"
	.sectionflags	@""
	.align	4


	//----- nvinfo : EIATTR_CUDA_API_VERSION
	.align		4
        /*0000*/ 	.byte	0x04, 0x37
        /*0002*/ 	.short	(.L_2672 - .L_2671)
.L_2671:
        /*0004*/ 	.word	0x00000082


	//----- nvinfo : EIATTR_KPARAM_INFO
	.align		4
.L_2672:
        /*0008*/ 	.byte	0x04, 0x17
        /*000a*/ 	.short	(.L_2674 - .L_2673)
.L_2673:
        /*000c*/ 	.word	0x00000000
        /*0010*/ 	.short	0x0002
        /*0012*/ 	.short	0x0008
        /*0014*/ 	.byte	0x00, 0xf0, 0x41, 0x00


	//----- nvinfo : EIATTR_KPARAM_INFO
	.align		4
.L_2674:
        /*0018*/ 	.byte	0x04, 0x17
        /*001a*/ 	.short	(.L_2676 - .L_2675)
.L_2675:
        /*001c*/ 	.word	0x00000000
        /*0020*/ 	.short	0x0001
        /*0022*/ 	.short	0x0004
        /*0024*/ 	.byte	0x00, 0xf0, 0x11, 0x00


	//----- nvinfo : EIATTR_KPARAM_INFO
	.align		4
.L_2676:
        /*0028*/ 	.byte	0x04, 0x17
        /*002a*/ 	.short	(.L_2678 - .L_2677)
.L_2677:
        /*002c*/ 	.word	0x00000000
        /*0030*/ 	.short	0x0000
        /*0032*/ 	.short	0x0000
        /*0034*/ 	.byte	0x00, 0xf0, 0x11, 0x00


	//----- nvinfo : EIATTR_SPARSE_MMA_MASK
	.align		4
.L_2678:
        /*0038*/ 	.byte	0x03, 0x50
        /*003a*/ 	.short	0x0000


	//----- nvinfo : EIATTR_MAXREG_COUNT
	.align		4
        /*003c*/ 	.byte	0x03, 0x1b
        /*003e*/ 	.short	0x00ff


	//----- nvinfo : EIATTR_MERCURY_ISA_VERSION
	.align		4
        /*0040*/ 	.byte	0x03, 0x5f
        /*0042*/ 	.short	0x0101


	//----- nvinfo : EIATTR_EXIT_INSTR_OFFSETS
	.align		4
        /*0044*/ 	.byte	0x04, 0x1c
        /*0046*/ 	.short	(.L_2680 - .L_2679)


	//   ....[0]....
.L_2679:
        /*0048*/ 	.word	0x00000410


	//   ....[1]....
        /*004c*/ 	.word	0x00000f70


	//   ....[2]....
        /*0050*/ 	.word	0x00000fd0


	//----- nvinfo : EIATTR_MAX_THREADS
	.align		4
.L_2680:
        /*0054*/ 	.byte	0x04, 0x05
        /*0056*/ 	.short	(.L_2682 - .L_2681)
.L_2681:
        /*0058*/ 	.word	0x00000080
        /*005c*/ 	.word	0x00000001
        /*0060*/ 	.word	0x00000001


	//----- nvinfo : EIATTR_CRS_STACK_SIZE
	.align		4
.L_2682:
        /*0064*/ 	.byte	0x04, 0x1e
        /*0066*/ 	.short	(.L_2684 - .L_2683)
.L_2683:
        /*0068*/ 	.word	0x00000000


	//----- nvinfo : EIATTR_CBANK_PARAM_SIZE
	.align		4
.L_2684:
        /*006c*/ 	.byte	0x03, 0x19
        /*006e*/ 	.short	0x0018


	//----- nvinfo : EIATTR_PARAM_CBANK
	.align		4
        /*0070*/ 	.byte	0x04, 0x0a
        /*0072*/ 	.short	(.L_2686 - .L_2685)
	.align		4
.L_2685:
        /*0074*/ 	.word	index@(.nv.constant0._ZN2at6native29vectorized_elementwise_kernelILi4ENS0_13AUnaryFunctorIN3c108BFloat16ES4_bZZZNS0_23logical_xor_kernel_cudaERNS_14TensorIteratorEENKUlvE0_clEvENKUlvE8_clEvEUlS4_S4_E_EESt5arrayIPcLm2EEEEviT0_T1_)
        /*0078*/ 	.short	0x0210
        /*007a*/ 	.short	0x0018


	//----- nvinfo : EIATTR_SW_WAR
	.align		4
.L_2686:
        /*007c*/ 	.byte	0x04, 0x36
        /*007e*/ 	.short	(.L_2688 - .L_2687)
.L_2687:
        /*0080*/ 	.word	0x00000008
.L_2688:


//--------------------- .nv.info._ZN2at6native29vectorized_elementwise_kernelILi8ENS0_13AUnaryFunctorIN3c108BFloat16ES4_bZZZNS0_23logical_xor_kernel_cudaERNS_14TensorIteratorEENKUlvE0_clEvENKUlvE8_clEvEUlS4_S4_E_EESt5arrayIPcLm2EEEEviT0_T1_ --------------------------
	.section	.nv.info._ZN2at6native29vectorized_elementwise_kernelILi8ENS0_13AUnaryFunctorIN3c108BFloat16ES4_bZZZNS0_23logical_xor_kernel_cudaERNS_14TensorIteratorEENKUlvE0_clEvENKUlvE8_clEvEUlS4_S4_E_EESt5arrayIPcLm2EEEEviT0_T1_,"",@"SHT_CUDA_INFO"
	.sectionflags	@""
	.align	4


	//----- nvinfo : EIATTR_CUDA_API_VERSION
	.align		4
        /*0000*/ 	.byte	0x04, 0x37
        /*0002*/ 	.short	(.L_2690 - .L_2689)
.L_2689:
        /*0004*/ 	.word	0x00000082


	//----- nvinfo : EIATTR_KPARAM_INFO
	.align		4
.L_2690:
        /*0008*/ 	.byte	0x04, 0x17
        /*000a*/ 	.short	(.L_2692 - .L_2691)
.L_2691:
        /*000c*/ 	.word	0x00000000
        /*0010*/ 	.short	0x0002
        /*0012*/ 	.short	0x0008
        /*0014*/ 	.byte	0x00, 0xf0, 0x41, 0x00


	//----- nvinfo : EIATTR_KPARAM_INFO
	.align		4
.L_2692:
        /*0018*/ 	.byte	0x04, 0x17
        /*001a*/ 	.short	(.L_2694 - .L_2693)
.L_2693:
        /*001c*/ 	.word	0x00000000
        /*0020*/ 	.short	0x0001
        /*0022*/ 	.short	0x0004
        /*0024*/ 	.byte	0x00, 0xf0, 0x11, 0x00


	//----- nvinfo : EIATTR_KPARAM_INFO
	.align		4
.L_2694:
        /*0028*/ 	.byte	0x04, 0x17
        /*002a*/ 	.short	(.L_2696 - .L_2695)
.L_2695:
        /*002c*/ 	.word	0x00000000
        /*0030*/ 	.short	0x0000
        /*0032*/ 	.short	0x0000
        /*0034*/ 	.byte	0x00, 0xf0, 0x11, 0x00


	//----- nvinfo : EIATTR_SPARSE_MMA_MASK
	.align		4
.L_2696:
        /*0038*/ 	.byte	0x03, 0x50
        /*003a*/ 	.short	0x0000


	//----- nvinfo : EIATTR_MAXREG_COUNT
	.align		4
        /*003c*/ 	.byte	0x03, 0x1b
        /*003e*/ 	.short	0x00ff


	//----- nvinfo : EIATTR_MERCURY_ISA_VERSION
	.align		4
        /*0040*/ 	.byte	0x03, 0x5f
        /*0042*/ 	.short	0x0101


	//----- nvinfo : EIATTR_EXIT_INSTR_OFFSETS
	.align		4
        /*0044*/ 	.byte	0x04, 0x1c
        /*0046*/ 	.short	(.L_2698 - .L_2697)


	//   ....[0]....
.L_2697:
        /*0048*/ 	.word	0x00000430


	//   ....[1]....
        /*004c*/ 	.word	0x00000f90


	//   ....[2]....
        /*0050*/ 	.word	0x00000ff0


	//----- nvinfo : EIATTR_MAX_THREADS
	.align		4
.L_2698:
        /*0054*/ 	.byte	0x04, 0x05
        /*0056*/ 	.short	(.L_2700 - .L_2699)
.L_2699:
        /*0058*/ 	.word	0x00000080
        /*005c*/ 	.word	0x00000001
        /*0060*/ 	.word	0x00000001


	//----- nvinfo : EIATTR_CRS_STACK_SIZE
	.align		4
.L_2700:
        /*0064*/ 	.byte	0x04, 0x1e
        /*0066*/ 	.short	(.L_2702 - .L_2701)
.L_2701:
        /*0068*/ 	.word	0x00000000


	//----- nvinfo : EIATTR_CBANK_PARAM_SIZE
	.align		4
.L_2702:
        /*006c*/ 	.byte	0x03, 0x19
        /*006e*/ 	.short	0x0018


	//----- nvinfo : EIATTR_PARAM_CBANK
	.align		4
        /*0070*/ 	.byte	0x04, 0x0a
        /*0072*/ 	.short	(.L_2704 - .L_2703)
	.align		4
.L_2703:
        /*0074*/ 	.word	index@(.nv.constant0._ZN2at6native29vectorized_elementwise_kernelILi8ENS0_13AUnaryFunctorIN3c108BFloat16ES4_bZZZNS0_23logical_xor_kernel_cudaERNS_14TensorIteratorEENKUlvE0_clEvENKUlvE8_clEvEUlS4_S4_E_EESt5arrayIPcLm2EEEEviT0_T1_)
        /*0078*/ 	.short	0x0210
        /*007a*/ 	.short	0x0018


	//----- nvinfo : EIATTR_SW_WAR
	.align		4
.L_2704:
        /*007c*/ 	.byte	0x04, 0x36
        /*007e*/ 	.short	(.L_2706 - .L_2705)
.L_2705:
        /*0080*/ 	.word	0x00000008
.L_2706:


//--------------------- .nv.info._ZN2at6native18elementwise_kernelILi128ELi4EZNS0_15gpu_kernel_implINS0_13BinaryFunctorIN3c108BFloat16ES5_bZZZNS0_23logical_xor_kernel_cudaERNS_14TensorIteratorEENKUlvE0_clEvENKUlvE8_clEvEUlS5_S5_E_EEEEvRNS_18TensorIteratorBaseERKT_EUliE_EEviT1_ --------------------------
	.section	.nv.info._ZN2at6native18elementwise_kernelILi128ELi4EZNS0_15gpu_kernel_implINS0_13BinaryFunctorIN3c108BFloat16ES5_bZZZNS0_23logical_xor_kernel_cudaERNS_14TensorIteratorEENKUlvE0_clEvENKUlvE8_clEvEUlS5_S5_E_EEEEvRNS_18TensorIteratorBaseERKT_EUliE_EEviT1_,"",@"SHT_CUDA_INFO"
	.sectionflags	@""
	.align	4


	//----- nvinfo : EIATTR_CUDA_API_VERSION
	.align		4
        /*0000*/ 	.byte	0x04, 0x37
        /*0002*/ 	.short	(.L_2708 - .L_2707)
.L_2707:
        /*0004*/ 	.word	0x00000082


	//----- nvinfo : EIATTR_KPARAM_INFO
	.align		4
.L_2708:
        /*0008*/ 	.byte	0x04, 0x17
        /*000a*/ 	.short	(.L_2710 - .L_2709)
.L_2709:
        /*000c*/ 	.word	0x00000000
        /*0010*/ 	.short	0x0001
        /*0012*/ 	.short	0x0008
        /*0014*/ 	.byte	0x00, 0xf0, 0x21, 0x0a


	//----- nvinfo : EIATTR_KPARAM_INFO
	.align		4
.L_2710:
        /*0018*/ 	.byte	0x04, 0x17
        /*001a*/ 	.short	(.L_2712 - .L_2711)
.L_2711:
        /*001c*/ 	.word	0x00000000
        /*0020*/ 	.short	0x0000
        /*0022*/ 	.short	0x0000
        /*0024*/ 	.byte	0x00, 0xf0, 0x11, 0x00


	//----- nvinfo : EIATTR_SPARSE_MMA_MASK
	.align		4
.L_2712:
        /*0028*/ 	.byte	0x03, 0x50
        /*002a*/ 	.short	0x0000


	//----- nvinfo : EIATTR_MAXREG_COUNT
	.align		4
        /*002c*/ 	.byte	0x03, 0x1b
        /*002e*/ 	.short	0x0080


	//----- nvinfo : EIATTR_EXTERNS
	.align		4
        /*0030*/ 	.byte	0x04, 0x0f
        /*0032*/ 	.short	(.L_2714 - .L_2713)


	//   ....[0]....
	.align		4
.L_2713:
        /*0034*/ 	.word	index@(__assertfail)


	//----- nvinfo : EIATTR_MERCURY_ISA_VERSION
	.align		4
.L_2714:
        /*0038*/ 	.byte	0x03, 0x5f
        /*003a*/ 	.short	0x0101


	//----- nvinfo : EIATTR_SYSCALL_OFFSETS
	.align		4
        /*003c*/ 	.byte	0x04, 0x46
        /*003e*/ 	.short	(.L_2716 - .L_2715)


	//   ....[0]....
.L_2715:
        /*0040*/ 	.word	0x000026f0


	//   ....[1]....
        /*0044*/ 	.word	0x000036c0


	//   ....[2]....
        /*0048*/ 	.word	0x00004590


	//   ....[3]....
        /*004c*/ 	.word	0x00006ca0


	//   ....[4]....
        /*0050*/ 	.word	0x00007c70


	//   ....[5]....
        /*0054*/ 	.word	0x00008b40


	//   ....[6]....
        /*0058*/ 	.word	0x0000b240


	//   ....[7]....
        /*005c*/ 	.word	0x0000c210


	//   ....[8]....
        /*0060*/ 	.word	0x0000d0e0


	//   ....[9]....
        /*0064*/ 	.word	0x0000f7d0


	//   ....[10]....
        /*0068*/ 	.word	0x000107a0


	//   ....[11]....
        /*006c*/ 	.word	0x00011670


	//----- nvinfo : EIATTR_EXIT_INSTR_OFFSETS
	.align		4
.L_2716:
        /*0070*/ 	.byte	0x04, 0x1c
        /*0072*/ 	.short	(.L_2718 - .L_2717)


	//   ....[0]....
.L_2717:
        /*0074*/ 	.word	0x0000d180


	//   ....[1]....
        /*0078*/ 	.word	0x00010980


	//   ....[2]....
        /*007c*/ 	.word	0x000109a0


	//   ....[3]....
        /*0080*/ 	.word	0x00010a30


	//   ....[4]....
        /*0084*/ 	.word	0x00010a50


	//   ....[5]....
        /*0088*/ 	.word	0x00010a70


	//   ....[6]....
        /*008c*/ 	.word	0x00010b00


	//   ....[7]....
        /*0090*/ 	.word	0x00010b40


	//   ....[8]....
        /*0094*/ 	.word	0x00010be0


	//   ....[9]....
        /*0098*/ 	.word	0x00010c30


	//   ....[10]....
        /*009c*/ 	.word	0x00010c60


	//   ....[11]....
        /*00a0*/ 	.word	0x00010d00


	//   ....[12]....
        /*00a4*/ 	.word	0x00010d40


	//   ....[13]....
        /*00a8*/ 	.word	0x00010ed0


	//   ....[14]....
        /*00ac*/ 	.word	0x00011030


	//   ....[15]....
        /*00b0*/ 	.word	0x00011070


	//   ....[16]....
        /*00b4*/ 	.word	0x00011110


	//   ....[17]....
        /*00b8*/ 	.word	0x00011290


	//   ....[18]....
        /*00bc*/ 	.word	0x00011410


	//   ....[19]....
        /*00c0*/ 	.word	0x00011570


	//   ....[20]....
        /*00c4*/ 	.word	0x00011680


	//   ....[21]....
        /*00c8*/ 	.word	0x000116b0


	//   ....[22]....
        /*00cc*/ 	.word	0x000116d0


	//----- nvinfo : EIATTR_MAX_THREADS
	.align		4
.L_2718:
        /*00d0*/ 	.byte	0x04, 0x05
        /*00d2*/ 	.short	(.L_2720 - .L_2719)
.L_2719:
        /*00d4*/ 	.word	0x00000080
        /*00d8*/ 	.word	0x00000001
        /*00dc*/ 	.word	0x00000001


	//----- nvinfo : EIATTR_CRS_STACK_SIZE
	.align		4
.L_2720:
        /*00e0*/ 	.byte	0x04, 0x1e
        /*00e2*/ 	.short	(.L_2722 - .L_2721)
.L_2721:
        /*00e4*/ 	.word	0x00000000


	//----- nvinfo : EIATTR_CBANK_PARAM_SIZE
	.align		4
.L_2722:
        /*00e8*/ 	.byte	0x03, 0x19
        /*00ea*/ 	.short	0x0290


	//----- nvinfo : EIATTR_PARAM_CBANK
	.align		4
        /*00ec*/ 	.byte	0x04, 0x0a
        /*00ee*/ 	.short	(.L_2724 - .L_2723)
	.align		4
.L_2723:
        /*00f0*/ 	.word	index@(.nv.constant0._ZN2at6native18elementwise_kernelILi128ELi4EZNS0_15gpu_kernel_implINS0_13BinaryFunctorIN3c108BFloat16ES5_bZZZNS0_23logical_xor_kernel_cudaERNS_14TensorIteratorEENKUlvE0_clEvENKUlvE8_clEvEUlS5_S5_E_EEEEvRNS_18TensorIteratorBaseERKT_EUliE_EEviT1_)
        /*00f4*/ 	.short	0x0210
        /*00f6*/ 	.short	0x0290


	//----- nvinfo : EIATTR_SW_WAR
	.align		4
.L_2724:
        /*00f8*/ 	.byte	0x04, 0x36
        /*00fa*/ 	.short	(.L_2726 - .L_2725)
.L_2725:
        /*00fc*/ 	.word	0x00000008
.L_2726:


//--------------------- .nv.info._ZN2at6native27unrolled_elementwise_kernelINS0_13BinaryFunctorIN3c108BFloat16ES4_bZZZNS0_23logical_xor_kernel_cudaERNS_14TensorIteratorEENKUlvE0_clEvENKUlvE8_clEvEUlS4_S4_E_EESt5arrayIPcLm3EELi4E23TrivialOffsetCalculatorILi2EjESE_ILi1EjENS0_6memory12LoadWithCastILi2EEENSH_13StoreWithCastILi1EEEEEviT_T0_T2_T3_T4_T5_ --------------------------
	.section	.nv.info._ZN2at6native27unrolled_elementwise_kernelINS0_13BinaryFunctorIN3c108BFloat16ES4_bZZZNS0_23logical_xor_kernel_cudaERNS_14TensorIteratorEENKUlvE0_clEvENKUlvE8_clEvEUlS4_S4_E_EESt5arrayIPcLm3EELi4E23TrivialOffsetCalculatorILi2EjESE_ILi1EjENS0_6memory12LoadWithCastILi2EEENSH_13StoreWithCastILi1EEEEEviT_T0_T2_T3_T4_T5_,"",@"SHT_CUDA_INFO"
	.sectionflags	@""
	.align	4


	//----- nvinfo : EIATTR_CUDA_API_VERSION
	.align		4
        /*0000*/ 	.byte	0x04, 0x37
        /*0002*/ 	.short	(.L_2728 - .L_2727)
.L_2727:
        /*0004*/ 	.word	0x00000082


	//----- nvinfo : EIATTR_KPARAM_INFO
	.align		4
.L_2728:
        /*0008*/ 	.byte	0x04, 0x17
        /*000a*/ 	.short	(.L_2730 - .L_2729)
.L_2729:
        /*000c*/ 	.word	0x00000000
        /*0010*/ 	.short	0x0006
        /*0012*/ 	.short	0x0030
        /*0014*/ 	.byte	0x00, 0xf0, 0x21, 0x00


	//----- nvinfo : EIATTR_KPARAM_INFO
	.align		4
.L_2730:
        /*0018*/ 	.byte	0x04, 0x17
        /*001a*/ 	.short	(.L_2732 - .L_2731)
.L_2731:
        /*001c*/ 	.word	0x00000000
        /*0020*/ 	.short	0x0005
        /*0022*/ 	.short	0x0024
        /*0024*/ 	.byte	0x00, 0xf0, 0x31, 0x00


	//----- nvinfo : EIATTR_KPARAM_INFO
	.align		4
.L_2732:
        /*0028*/ 	.byte	0x04, 0x17
        /*002a*/ 	.short	(.L_2734 - .L_2733)
.L_2733:
        /*002c*/ 	.word	0x00000000
        /*0030*/ 	.short	0x0004
        /*0032*/ 	.short	0x0021
        /*0034*/ 	.byte	0x00, 0xf0, 0x05, 0x00


	//----- nvinfo : EIATTR_KPARAM_INFO
	.align		4
.L_2734:
        /*0038*/ 	.byte	0x04, 0x17
        /*003a*/ 	.short	(.L_2736 - .L_2735)
.L_2735:
        /*003c*/ 	.word	0x00000000
        /*0040*/ 	.short	0x0003
        /*0042*/ 	.short	0x0020
        /*0044*/ 	.byte	0x00, 0xf0, 0x05, 0x00


	//----- nvinfo : EIATTR_KPARAM_INFO
	.align		4
.L_2736:
        /*0048*/ 	.byte	0x04, 0x17
        /*004a*/ 	.short	(.L_2738 - .L_2737)
.L_2737:
        /*004c*/ 	.word	0x00000000
        /*0050*/ 	.short	0x0002
        /*0052*/ 	.short	0x0008
        /*0054*/ 	.byte	0x00, 0xf0, 0x61, 0x00


	//----- nvinfo : EIATTR_KPARAM_INFO
	.align		4
.L_2738:
        /*0058*/ 	.byte	0x04, 0x17
        /*005a*/ 	.short	(.L_2740 - .L_2739)
.L_2739:
        /*005c*/ 	.word	0x00000000
        /*0060*/ 	.short	0x0001
        /*0062*/ 	.short	0x0004
        /*0064*/ 	.byte	0x00, 0xf0, 0x05, 0x00


	//----- nvinfo : EIATTR_KPARAM_INFO
	.align		4
.L_2740:
        /*0068*/ 	.byte	0x04, 0x17
        /*006a*/ 	.short	(.L_2742 - .L_2741)
.L_2741:
        /*006c*/ 	.word	0x00000000
        /*0070*/ 	.short	0x0000
        /*0072*/ 	.short	0x0000
        /*0074*/ 	.byte	0x00, 0xf0, 0x11, 0x00


	//----- nvinfo : EIATTR_SPARSE_MMA_MASK
	.align		4
.L_2742:
        /*0078*/ 	.byte	0x03, 0x50
        /*007a*/ 	.short	0x0000


	//----- nvinfo : EIATTR_MAXREG_COUNT
	.align		4
        /*007c*/ 	.byte	0x03, 0x1b
        /*007e*/ 	.short	0x00ff


	//----- nvinfo : EIATTR_EXTERNS
	.align		4
        /*0080*/ 	.byte	0x04, 0x0f
        /*0082*/ 	.short	(.L_2744 - .L_2743)


	//   ....[0]....
	.align		4
.L_2743:
        /*0084*/ 	.word	index@(__assertfail)


	//----- nvinfo : EIATTR_MERCURY_ISA_VERSION
	.align		4
.L_2744:
        /*0088*/ 	.byte	0x03, 0x5f
        /*008a*/ 	.short	0x0101


	//----- nvinfo : EIATTR_SYSCALL_OFFSETS
	.align		4
        /*008c*/ 	.byte	0x04, 0x46
        /*008e*/ 	.short	(.L_2746 - .L_2745)


	//   ....[0]....
.L_2745:
        /*0090*/ 	.word	0x000010f0


	//   ....[1]....
        /*0094*/ 	.word	0x000021b0


	//   ....[2]....
        /*0098*/ 	.word	0x000032f0


	//   ....[3]....
        /*009c*/ 	.word	0x000043b0


	//   ....[4]....
        /*00a0*/ 	.word	0x00005500


	//   ....[5]....
        /*00a4*/ 	.word	0x000065d0


	//   ....[6]....
        /*00a8*/ 	.word	0x00007700


	//   ....[7]....
        /*00ac*/ 	.word	0x000086e0


	//   ....[8]....
        /*00b0*/ 	.word	0x000099f0


	//   ....[9]....
        /*00b4*/ 	.word	0x0000a910


	//   ....[10]....
        /*00b8*/ 	.word	0x0000b7f0


	//   ....[11]....
        /*00bc*/ 	.word	0x0000c6d0


	//----- nvinfo : EIATTR_EXIT_INSTR_OFFSETS
	.align		4
.L_2746:
        /*00c0*/ 	.byte	0x04, 0x1c
        /*00c2*/ 	.short	(.L_2748 - .L_2747)


	//   ....[0]....
.L_2747:
        /*00c4*/ 	.word	0x0000b890


	//   ....[1]....
        /*00c8*/ 	.word	0x0000b9c0


	//   ....[2]....
        /*00cc*/ 	.word	0x0000b9e0


	//   ....[3]....
        /*00d0*/ 	.word	0x0000ba70


	//   ....[4]....
        /*00d4*/ 	.word	0x0000ba90


	//   ....[5]....
        /*00d8*/ 	.word	0x0000bab0


	//   ....[6]....
        /*00dc*/ 	.word	0x0000bb40


	//   ....[7]....
        /*00e0*/ 	.word	0x0000bb80


	//   ....[8]....
        /*00e4*/ 	.word	0x0000bc20


	//   ....[9]....
        /*00e8*/ 	.word	0x0000bc70


	//   ....[10]....
        /*00ec*/ 	.word	0x0000bca0


	//   ....[11]....
        /*00f0*/ 	.word	0x0000bd60


	//   ....[12]....
        /*00f4*/ 	.word	0x0000bda0


	//   ....[13]....
        /*00f8*/ 	.word	0x0000bf30


	//   ....[14]....
        /*00fc*/ 	.word	0x0000c090


	//   ....[15]....
        /*0100*/ 	.word	0x0000c0d0


	//   ....[16]....
        /*0104*/ 	.word	0x0000c170


	//   ....[17]....
        /*0108*/ 	.word	0x0000c2f0


	//   ....[18]....
        /*010c*/ 	.word	0x0000c470


	//   ....[19]....
        /*0110*/ 	.word	0x0000c5d0


	//   ....[20]....
        /*0114*/ 	.word	0x0000c6e0


	//   ....[21]....
        /*0118*/ 	.word	0x0000c710


	//   ....[22]....
        /*011c*/ 	.word	0x0000c730


	//----- nvinfo : EIATTR_MAX_THREADS
	.align		4
.L_2748:
        /*0120*/ 	.byte	0x04, 0x05
        /*0122*/ 	.short	(.L_2750 - .L_2749)
.L_2749:
        /*0124*/ 	.word	0x00000080
        /*0128*/ 	.word	0x00000001
        /*012c*/ 	.word	0x00000001


	//----- nvinfo : EIATTR_CRS_STACK_SIZE
	.align		4
.L_2750:
        /*0130*/ 	.byte	0x04, 0x1e
        /*0132*/ 	.short	(.L_2752 - .L_2751)
.L_2751:
        /*0134*/ 	.word	0x00000000


	//----- nvinfo : EIATTR_CBANK_PARAM_SIZE
	.align		4
.L_2752:
        /*0138*/ 	.byte	0x03, 0x19
        /*013a*/ 	.short	0x0038


	//----- nvinfo : EIATTR_PARAM_CBANK
	.align		4
        /*013c*/ 	.byte	0x04, 0x0a
        /*013e*/ 	.short	(.L_2754 - .L_2753)
	.align		4
.L_2753:
        /*0140*/ 	.word	index@(.nv.constant0._ZN2at6native27unrolled_elementwise_kernelINS0_13BinaryFunctorIN3c108BFloat16ES4_bZZZNS0_23logical_xor_kernel_cudaERNS_14TensorIteratorEENKUlvE0_clEvENKUlvE8_clEvEUlS4_S4_E_EESt5arrayIPcLm3EELi4E23TrivialOffsetCalculatorILi2EjESE_ILi1EjENS0_6memory12LoadWithCastILi2EEENSH_13StoreWithCastILi1EEEEEviT_T0_T2_T3_T4_T5_)
        /*0144*/ 	.short	0x0210
        /*0146*/ 	.short	0x0038


	//----- nvinfo : EIATTR_SW_WAR
	.align		4
.L_2754:
        /*0148*/ 	.byte	0x04, 0x36
        /*014a*/ 	.short	(.L_2756 - .L_2755)
.L_2755:
        /*014c*/ 	.word	0x00000008
.L_2756:


//--------------------- .nv.info._ZN2at6native18elementwise_kernelILi128ELi4EZNS0_22gpu_kernel_impl_nocastINS0_13BinaryFunctorIN3c108BFloat16ES5_bZZZNS0_23logical_xor_kernel_cudaERNS_14TensorIteratorEENKUlvE0_clEvENKUlvE8_clEvEUlS5_S5_E_EEEEvRNS_18TensorIteratorBaseERKT_EUliE_EEviT1_ --------------------------
	.section	.nv.info._ZN2at6native18elementwise_kernelILi128ELi4EZNS0_22gpu_kernel_impl_nocastINS0_13BinaryFunctorIN3c108BFloat16ES5_bZZZNS0_23logical_xor_kernel_cudaERNS_14TensorIteratorEENKUlvE0_clEvENKUlvE8_clEvEUlS5_S5_E_EEEEvRNS_18TensorIteratorBaseERKT_EUliE_EEviT1_,"",@"SHT_CUDA_INFO"
	.sectionflags	@""
	.align	4


	//----- nvinfo : EIATTR_CUDA_API_VERSION
	.align		4
        /*0000*/ 	.byte	0x04, 0x37
        /*0002*/ 	.short	(.L_2758 - .L_2757)
.L_2757:
        /*0004*/ 	.word	0x00000082


	//----- nvinfo : EIATTR_KPARAM_INFO
	.align		4
.L_2758:
        /*0008*/ 	.byte	0x04, 0x17
        /*000a*/ 	.short	(.L_2760 - .L_2759)
.L_2759:
        /*000c*/ 	.word	0x00000000
        /*0010*/ 	.short	0x0001
        /*0012*/ 	.short	0x0008
        /*0014*/ 	.byte	0x00, 0xf0, 0x21, 0x0a


	//----- nvinfo : EIATTR_KPARAM_INFO
	.align		4
.L_2760:
        /*0018*/ 	.byte	0x04, 0x17
        /*001a*/ 	.short	(.L_2762 - .L_2761)
.L_2761:
        /*001c*/ 	.word	0x00000000
        /*0020*/ 	.short	0x0000
        /*0022*/ 	.short	0x0000
        /*0024*/ 	.byte	0x00, 0xf0, 0x11, 0x00


	//----- nvinfo : EIATTR_SPARSE_MMA_MASK
	.align		4
.L_2762:
        /*0028*/ 	.byte	0x03, 0x50
        /*002a*/ 	.short	0x0000


	//----- nvinfo : EIATTR_MAXREG_COUNT
	.align		4
        /*002c*/ 	.byte	0x03, 0x1b
        /*002e*/ 	.short	0x0080


	//----- nvinfo : EIATTR_MERCURY_ISA_VERSION
	.align		4
        /*0030*/ 	.byte	0x03, 0x5f
        /*0032*/ 	.short	0x0101


	//----- nvinfo : EIATTR_EXIT_INSTR_OFFSETS
	.align		4
        /*0034*/ 	.byte	0x04, 0x1c
        /*0036*/ 	.short	(.L_2764 - .L_2763)


	//   ....[0]....
.L_2763:
        /*0038*/ 	.word	0x000046e0


	//   ....[1]....
        /*003c*/ 	.word	0x00005e20


	//----- nvinfo : EIATTR_MAX_THREADS
	.align		4
.L_2764:
        /*0040*/ 	.byte	0x04, 0x05
        /*0042*/ 	.short	(.L_2766 - .L_2765)
.L_2765:
        /*0044*/ 	.word	0x00000080
        /*0048*/ 	.word	0x00000001
        /*004c*/ 	.word	0x00000001


	//----- nvinfo : EIATTR_CRS_STACK_SIZE
	.align		4
.L_2766:
        /*0050*/ 	.byte	0x04, 0x1e
        /*0052*/ 	.short	(.L_2768 - .L_2767)
.L_2767:
        /*0054*/ 	.word	0x00000000


	//----- nvinfo : EIATTR_CBANK_PARAM_SIZE
	.align		4
.L_2768:
        /*0058*/ 	.byte	0x03, 0x19
        /*005a*/ 	.short	0x0290


	//----- nvinfo : EIATTR_PARAM_CBANK
	.align		4
        /*005c*/ 	.byte	0x04, 0x0a
        /*005e*/ 	.short	(.L_2770 - .L_2769)
	.align		4
.L_2769:
        /*0060*/ 	.word	index@(.nv.constant0._ZN2at6native18elementwise_kernelILi128ELi4EZNS0_22gpu_kernel_impl_nocastINS0_13BinaryFunctorIN3c108BFloat16ES5_bZZZNS0_23logical_xor_kernel_cudaERNS_14TensorIteratorEENKUlvE0_clEvENKUlvE8_clEvEUlS5_S5_E_EEEEvRNS_18TensorIteratorBaseERKT_EUliE_EEviT1_)
        /*0064*/ 	.short	0x0210
        /*0066*/ 	.short	0x0290


	//----- nvinfo : EIATTR_SW_WAR
	.align		4
.L_2770:
        /*0068*/ 	.byte	0x04, 0x36
        /*006a*/ 	.short	(.L_2772 - .L_2771)
.L_2771:
        /*006c*/ 	.word	0x00000008
.L_2772:


//--------------------- .nv.info._ZN2at6native27unrolled_elementwise_kernelINS0_13BinaryFunctorIN3c108BFloat16ES4_bZZZNS0_23logical_xor_kernel_cudaERNS_14TensorIteratorEENKUlvE0_clEvENKUlvE8_clEvEUlS4_S4_E_EESt5arrayIPcLm3EELi4E23TrivialOffsetCalculatorILi2EjESE_ILi1EjENS0_6memory15LoadWithoutCastENSH_16StoreWithoutCastEEEviT_T0_T2_T3_T4_T5_ --------------------------
	.section	.nv.info._ZN2at6native27unrolled_elementwise_kernelINS0_13BinaryFunctorIN3c108BFloat16ES4_bZZZNS0_23logical_xor_kernel_cudaERNS_14TensorIteratorEENKUlvE0_clEvENKUlvE8_clEvEUlS4_S4_E_EESt5arrayIPcLm3EELi4E23TrivialOffsetCalculatorILi2EjESE_ILi1EjENS0_6memory15LoadWithoutCastENSH_16StoreWithoutCastEEEviT_T0_T2_T3_T4_T5_,"",@"SHT_CUDA_INFO"
	.sectionflags	@""
	.align	4


	//----- nvinfo : EIATTR_CUDA_API_VERSION
	.align		4
        /*0000*/ 	.byte	0x04, 0x37
        /*0002*/ 	.short	(.L_2774 - .L_2773)
.L_2773:
        /*0004*/ 	.word	0x00000082


	//----- nvinfo : EIATTR_KPARAM_INFO
	.align		4
.L_2774:
        /*0008*/ 	.byte	0x04, 0x17
        /*000a*/ 	.short	(.L_2776 - .L_2775)
.L_2775:
        /*000c*/ 	.word	0x00000000
        /*0010*/ 	.short	0x0006
        /*0012*/ 	.short	0x0023
        /*0014*/ 	.byte	0x00, 0xf0, 0x05, 0x00


	//----- nvinfo : EIATTR_KPARAM_INFO
	.align		4
.L_2776:
        /*0018*/ 	.byte	0x04, 0x17
        /*001a*/ 	.short	(.L_2778 - .L_2777)
.L_2777:
        /*001c*/ 	.word	0x00000000
        /*0020*/ 	.short	0x0005
        /*0022*/ 	.short	0x0022
        /*0024*/ 	.byte	0x00, 0xf0, 0x05, 0x00


	//----- nvinfo : EIATTR_KPARAM_INFO
	.align		4
.L_2778:
        /*0028*/ 	.byte	0x04, 0x17
        /*002a*/ 	.short	(.L_2780 - .L_2779)
.L_2779:
        /*002c*/ 	.word	0x00000000
        /*0030*/ 	.short	0x0004
        /*0032*/ 	.short	0x0021
        /*0034*/ 	.byte	0x00, 0xf0, 0x05, 0x00


	//----- nvinfo : EIATTR_KPARAM_INFO
	.align		4
.L_2780:
        /*0038*/ 	.byte	0x04, 0x17
        /*003a*/ 	.short	(.L_2782 - .L_2781)
.L_2781:
        /*003c*/ 	.word	0x00000000
        /*0040*/ 	.short	0x0003
        /*0042*/ 	.short	0x0020
        /*0044*/ 	.byte	0x00, 0xf0, 0x05, 0x00


	//----- nvinfo : EIATTR_KPARAM_INFO
	.align		4
.L_2782:
        /*0048*/ 	.byte	0x04, 0x17
        /*004a*/ 	.short	(.L_2784 - .L_2783)
.L_2783:
        /*004c*/ 	.word	0x00000000
        /*0050*/ 	.short	0x0002
        /*0052*/ 	.short	0x0008
        /*0054*/ 	.byte	0x00, 0xf0, 0x61, 0x00


	//----- nvinfo : EIATTR_KPARAM_INFO
	.align		4
.L_2784:
        /*0058*/ 	.byte	0x04, 0x17
        /*005a*/ 	.short	(.L_2786 - .L_2785)
.L_2785:
        /*005c*/ 	.word	0x00000000
        /*0060*/ 	.short	0x0001
        /*0062*/ 	.short	0x0004
        /*0064*/ 	.byte	0x00, 0xf0, 0x05, 0x00


	//----- nvinfo : EIATTR_KPARAM_INFO
	.align		4
.L_2786:
        /*0068*/ 	.byte	0x04, 0x17
        /*006a*/ 	.short	(.L_2788 - .L_2787)
.L_2787:
        /*006c*/ 	.word	0x00000000
        /*0070*/ 	.short	0x0000
        /*0072*/ 	.short	0x0000
        /*0074*/ 	.byte	0x00, 0xf0, 0x11, 0x00


	//----- nvinfo : EIATTR_SPARSE_MMA_MASK
	.align		4
.L_2788:
        /*0078*/ 	.byte	0x03, 0x50
        /*007a*/ 	.short	0x0000


	//----- nvinfo : EIATTR_MAXREG_COUNT
	.align		4
        /*007c*/ 	.byte	0x03, 0x1b
        /*007e*/ 	.short	0x00ff


	//----- nvinfo : EIATTR_MERCURY_ISA_VERSION
	.align		4
        /*0080*/ 	.byte	0x03, 0x5f
        /*0082*/ 	.short	0x0101


	//----- nvinfo : EIATTR_EXIT_INSTR_OFFSETS
	.align		4
        /*0084*/ 	.byte	0x04, 0x1c
        /*0086*/ 	.short	(.L_2790 - .L_2789)


	//   ....[0]....
.L_2789:
        /*0088*/ 	.word	0x00000640


	//   ....[1]....
        /*008c*/ 	.word	0x000006d0


	//----- nvinfo : EIATTR_MAX_THREADS
	.align		4
.L_2790:
        /*0090*/ 	.byte	0x04, 0x05
        /*0092*/ 	.short	(.L_2792 - .L_2791)
.L_2791:
        /*0094*/ 	.word	0x00000080
        /*0098*/ 	.word	0x00000001
        /*009c*/ 	.word	0x00000001


	//----- nvinfo : EIATTR_CRS_STACK_SIZE
	.align		4
.L_2792:
        /*00a0*/ 	.byte	0x04, 0x1e
        /*00a2*/ 	.short	(.L_2794 - .L_2793)
.L_2793:
        /*00a4*/ 	.word	0x00000000


	//----- nvinfo : EIATTR_CBANK_PARAM_SIZE
	.align		4
.L_2794:
        /*00a8*/ 	.byte	0x03, 0x19
        /*00aa*/ 	.short	0x0024


	//----- nvinfo : EIATTR_PARAM_CBANK
	.align		4
        /*00ac*/ 	.byte	0x04, 0x0a
        /*00ae*/ 	.short	(.L_2796 - .L_2795)
	.align		4
.L_2795:
        /*00b0*/ 	.word	index@(.nv.constant0._ZN2at6native27unrolled_elementwise_kernelINS0_13BinaryFunctorIN3c108BFloat16ES4_bZZZNS0_23logical_xor_kernel_cudaERNS_14TensorIteratorEENKUlvE0_clEvENKUlvE8_clEvEUlS4_S4_E_EESt5arrayIPcLm3EELi4E23TrivialOffsetCalculatorILi2EjESE_ILi1EjENS0_6memory15LoadWithoutCastENSH_16StoreWithoutCastEEEviT_T0_T2_T3_T4_T5_)
        /*00b4*/ 	.short	0x0210
        /*00b6*/ 	.short	0x0024


	//----- nvinfo : EIATTR_SW_WAR
	.align		4
.L_2796:
        /*00b8*/ 	.byte	0x04, 0x36
        /*00ba*/ 	.short	(.L_2798 - .L_2797)
.L_2797:
        /*00bc*/ 	.word	0x00000008
.L_2798:


//--------------------- .nv.info._ZN2at6native29vectorized_elementwise_kernelILi2ENS0_13BinaryFunctorIN3c108BFloat16ES4_bZZZNS0_23logical_xor_kernel_cudaERNS_14TensorIteratorEENKUlvE0_clEvENKUlvE8_clEvEUlS4_S4_E_EESt5arrayIPcLm3EEEEviT0_T1_ --------------------------
	.section	.nv.info._ZN2at6native29vectorized_elementwise_kernelILi2ENS0_13BinaryFunctorIN3c108BFloat16ES4_bZZZNS0_23logical_xor_kernel_cudaERNS_14TensorIteratorEENKUlvE0_clEvENKUlvE8_clEvEUlS4_S4_E_EESt5arrayIPcLm3EEEEviT0_T1_,"",@"SHT_CUDA_INFO"
	.sectionflags	@""
	.align	4


	//----- nvinfo : EIATTR_CUDA_API_VERSION
	.align		4
        /*0000*/ 	.byte	0x04, 0x37
        /*0002*/ 	.short	(.L_2800 - .L_2799)
.L_2799:
        /*0004*/ 	.word	0x00000082


	//----- nvinfo : EIATTR_KPARAM_INFO
	.align		4
.L_2800:
        /*0008*/ 	.byte	0x04, 0x17
        /*000a*/ 	.short	(.L_2802 - .L_2801)
.L_2801:
        /*000c*/ 	.word	0x00000000
        /*0010*/ 	.short	0x0002
        /*0012*/ 	.short	0x0008
        /*0014*/ 	.byte	0x00, 0xf0, 0x61, 0x00


	//----- nvinfo : EIATTR_KPARAM_INFO
	.align		4
.L_2802:
        /*0018*/ 	.byte	0x04, 0x17
        /*001a*/ 	.short	(.L_2804 - .L_2803)
.L_2803:
        /*001c*/ 	.word	0x00000000
        /*0020*/ 	.short	0x0001
        /*0022*/ 	.short	0x0004
        /*0024*/ 	.byte	0x00, 0xf0, 0x05, 0x00


	//----- nvinfo : EIATTR_KPARAM_INFO
	.align		4
.L_2804:
        /*0028*/ 	.byte	0x04, 0x17
        /*002a*/ 	.short	(.L_2806 - .L_2805)
.L_2805:
        /*002c*/ 	.word	0x00000000
        /*0030*/ 	.short	0x0000
        /*0032*/ 	.short	0x0000
        /*0034*/ 	.byte	0x00, 0xf0, 0x11, 0x00


	//----- nvinfo : EIATTR_SPARSE_MMA_MASK
	.align		4
.L_2806:
        /*0038*/ 	.byte	0x03, 0x50
        /*003a*/ 	.short	0x0000


	//----- nvinfo : EIATTR_MAXREG_COUNT
	.align		4
        /*003c*/ 	.byte	0x03, 0x1b
        /*003e*/ 	.short	0x00ff


	//----- nvinfo : EIATTR_MERCURY_ISA_VERSION
	.align		4
        /*0040*/ 	.byte	0x03, 0x5f
        /*0042*/ 	.short	0x0101


	//----- nvinfo : EIATTR_EXIT_INSTR_OFFSETS
	.align		4
        /*0044*/ 	.byte	0x04, 0x1c
        /*0046*/ 	.short	(.L_2808 - .L_2807)


	//   ....[0]....
.L_2807:
        /*0048*/ 	.word	0x000005b0


	//   ....[1]....
        /*004c*/ 	.word	0x00001310


	//   ....[2]....
        /*0050*/ 	.word	0x00001370


	//----- nvinfo : EIATTR_MAX_THREADS
	.align		4
.L_2808:
        /*0054*/ 	.byte	0x04, 0x05
        /*0056*/ 	.short	(.L_2810 - .L_2809)
.L_2809:
        /*0058*/ 	.word	0x00000080
        /*005c*/ 	.word	0x00000001
        /*0060*/ 	.word	0x00000001


	//----- nvinfo : EIATTR_CRS_STACK_SIZE
	.align		4
.L_2810:
        /*0064*/ 	.byte	0x04, 0x1e
        /*0066*/ 	.short	(.L_2812 - .L_2811)
.L_2811:
        /*0068*/ 	.word	0x00000000


	//----- nvinfo : EIATTR_CBANK_PARAM_SIZE
	.align		4
.L_2812:
        /*006c*/ 	.byte	0x03, 0x19
        /*006e*/ 	.short	0x0020


	//----- nvinfo : EIATTR_PARAM_CBANK
	.align		4
        /*0070*/ 	.byte	0x04, 0x0a
        /*0072*/ 	.short	(.L_2814 - .L_2813)
	.align		4
.L_2813:
        /*0074*/ 	.word	index@(.nv.constant0._ZN2at6native29vectorized_elementwise_kernelILi2ENS0_13BinaryFunctorIN3c108BFloat16ES4_bZZZNS0_23logical_xor_kernel_cudaERNS_14TensorIteratorEENKUlvE0_clEvENKUlvE8_clEvEUlS4_S4_E_EESt5arrayIPcLm3EEEEviT0_T1_)
        /*0078*/ 	.short	0x0210
        /*007a*/ 	.short	0x0020


	//----- nvinfo : EIATTR_SW_WAR
	.align		4
.L_2814:
        /*007c*/ 	.byte	0x04, 0x36
        /*007e*/ 	.short	(.L_2816 - .L_2815)
.L_2815:
        /*0080*/ 	.word	0x00000008
.L_2816:


//--------------------- .nv.info._ZN2at6native29vectorized_elementwise_kernelILi4ENS0_13BinaryFunctorIN3c108BFloat16ES4_bZZZNS0_23logical_xor_kernel_cudaERNS_14TensorIteratorEENKUlvE0_clEvENKUlvE8_clEvEUlS4_S4_E_EESt5arrayIPcLm3EEEEviT0_T1_ --------------------------
	.section	.nv.info._ZN2at6native29vectorized_elementwise_kernelILi4ENS0_13BinaryFunctorIN3c108BFloat16ES4_bZZZNS0_23logical_xor_kernel_cudaERNS_14TensorIteratorEENKUlvE0_clEvENKUlvE8_clEvEUlS4_S4_E_EESt5arrayIPcLm3EEEEviT0_T1_,"",@"SHT_CUDA_INFO"
	.sectionflags	@""
	.align	4


	//----- nvinfo : EIATTR_CUDA_API_VERSION
	.align		4
        /*0000*/ 	.byte	0x04, 0x37
        /*0002*/ 	.short	(.L_2818 - .L_2817)
.L_2817:
        /*0004*/ 	.word	0x00000082


	//----- nvinfo : EIATTR_KPARAM_INFO
	.align		4
.L_2818:
        /*0008*/ 	.byte	0x04, 0x17
        /*000a*/ 	.short	(.L_2820 - .L_2819)
.L_2819:
        /*000c*/ 	.word	0x00000000
        /*0010*/ 	.short	0x0002
        /*0012*/ 	.short	0x0008
        /*0014*/ 	.byte	0x00, 0xf0, 0x61, 0x00


	//----- nvinfo : EIATTR_KPARAM_INFO
	.align		4
.L_2820:
        /*0018*/ 	.byte	0x04, 0x17
        /*001a*/ 	.short	(.L_2822 - .L_2821)
.L_2821:
        /*001c*/ 	.word	0x00000000
        /*0020*/ 	.short	0x0001
        /*0022*/ 	.short	0x0004
        /*0024*/ 	.byte	0x00, 0xf0, 0x05, 0x00


	//----- nvinfo : EIATTR_KPARAM_INFO
	.align		4
.L_2822:
        /*0028*/ 	.byte	0x04, 0x17
        /*002a*/ 	.short	(.L_2824 - .L_2823)
.L_2823:
        /*002c*/ 	.word	0x00000000
        /*0030*/ 	.short	0x0000
        /*0032*/ 	.short	0x0000
        /*0034*/ 	.byte	0x00, 0xf0, 0x11, 0x00


	//----- nvinfo : EIATTR_SPARSE_MMA_MASK
	.align		4
.L_2824:
        /*0038*/ 	.byte	0x03, 0x50
        /*003a*/ 	.short	0x0000


	//----- nvinfo : EIATTR_MAXREG_COUNT
	.align		4
        /*003c*/ 	.byte	0x03, 0x1b
        /*003e*/ 	.short	0x00ff


	//----- nvinfo : EIATTR_MERCURY_ISA_VERSION
	.align		4
        /*0040*/ 	.byte	0x03, 0x5f
        /*0042*/ 	.short	0x0101


	//----- nvinfo : EIATTR_EXIT_INSTR_OFFSETS
	.align		4
        /*0044*/ 	.byte	0x04, 0x1c
        /*0046*/ 	.short	(.L_2826 - .L_2825)


	//   ....[0]....
.L_2825:
        /*0048*/ 	.word	0x00000570


	//   ....[1]....
        /*004c*/ 	.word	0x000012d0


	//   ....[2]....
        /*0050*/ 	.word	0x00001330


	//----- nvinfo : EIATTR_MAX_THREADS
	.align		4
.L_2826:
        /*0054*/ 	.byte	0x04, 0x05
        /*0056*/ 	.short	(.L_2828 - .L_2827)
.L_2827:
        /*0058*/ 	.word	0x00000080
        /*005c*/ 	.word	0x00000001
        /*0060*/ 	.word	0x00000001


	//----- nvinfo : EIATTR_CRS_STACK_SIZE
	.align		4
.L_2828:
        /*0064*/ 	.byte	0x04, 0x1e
        /*0066*/ 	.short	(.L_2830 - .L_2829)
.L_2829:
        /*0068*/ 	.word	0x00000000


	//----- nvinfo : EIATTR_CBANK_PARAM_SIZE
	.align		4
.L_2830:
        /*006c*/ 	.byte	0x03, 0x19
        /*006e*/ 	.short	0x0020


	//----- nvinfo : EIATTR_PARAM_CBANK
	.align		4
        /*0070*/ 	.byte	0x04, 0x0a
        /*0072*/ 	.short	(.L_2832 - .L_2831)
	.align		4
.L_2831:
        /*0074*/ 	.word	index@(.nv.constant0._ZN2at6native29vectorized_elementwise_kernelILi4ENS0_13BinaryFunctorIN3c108BFloat16ES4_bZZZNS0_23logical_xor_kernel_cudaERNS_14TensorIteratorEENKUlvE0_clEvENKUlvE8_clEvEUlS4_S4_E_EESt5arrayIPcLm3EEEEviT0_T1_)
        /*0078*/ 	.short	0x0210
        /*007a*/ 	.short	0x0020


	//----- nvinfo : EIATTR_SW_WAR
	.align		4
.L_2832:
        /*007c*/ 	.byte	0x04, 0x36
        /*007e*/ 	.short	(.L_2834 - .L_2833)
.L_2833:
        /*0080*/ 	.word	0x00000008
.L_2834:


//--------------------- .nv.info._ZN2at6native29vectorized_elementwise_kernelILi8ENS0_13BinaryFunctorIN3c108BFloat16ES4_bZZZNS0_23logical_xor_kernel_cudaERNS_14TensorIteratorEENKUlvE0_clEvENKUlvE8_clEvEUlS4_S4_E_EESt5arrayIPcLm3EEEEviT0_T1_ --------------------------
	.section	.nv.info._ZN2at6native29vectorized_elementwise_kernelILi8ENS0_13BinaryFunctorIN3c108BFloat16ES4_bZZZNS0_23logical_xor_kernel_cudaERNS_14TensorIteratorEENKUlvE0_clEvENKUlvE8_clEvEUlS4_S4_E_EESt5arrayIPcLm3EEEEviT0_T1_,"",@"SHT_CUDA_INFO"
	.sectionflags	@""
	.align	4


	//----- nvinfo : EIATTR_CUDA_API_VERSION
	.align		4
        /*0000*/ 	.byte	0x04, 0x37
        /*0002*/ 	.short	(.L_2836 - .L_2835)
.L_2835:
        /*0004*/ 	.word	0x00000082


	//----- nvinfo : EIATTR_KPARAM_INFO
	.align		4
.L_2836:
        /*0008*/ 	.byte	0x04, 0x17
        /*000a*/ 	.short	(.L_2838 - .L_2837)
.L_2837:
        /*000c*/ 	.word	0x00000000
        /*0010*/ 	.short	0x0002
        /*0012*/ 	.short	0x0008
        /*0014*/ 	.byte	0x00, 0xf0, 0x61, 0x00


	//----- nvinfo : EIATTR_KPARAM_INFO
	.align		4
.L_2838:
        /*0018*/ 	.byte	0x04, 0x17
        /*001a*/ 	.short	(.L_2840 - .L_2839)
.L_2839:
        /*001c*/ 	.word	0x00000000
        /*0020*/ 	.short	0x0001
        /*0022*/ 	.short	0x0004
        /*0024*/ 	.byte	0x00, 0xf0, 0x05, 0x00


	//----- nvinfo : EIATTR_KPARAM_INFO
	.align		4
.L_2840:
        /*0028*/ 	.byte	0x04, 0x17
        /*002a*/ 	.short	(.L_2842 - .L_2841)
.L_2841:
        /*002c*/ 	.word	0x00000000
        /*0030*/ 	.short	0x0000
        /*0032*/ 	.short	0x0000
        /*0034*/ 	.byte	0x00, 0xf0, 0x11, 0x00


	//----- nvinfo : EIATTR_SPARSE_MMA_MASK
	.align		4
.L_2842:
        /*0038*/ 	.byte	0x03, 0x50
        /*003a*/ 	.short	0x0000


	//----- nvinfo : EIATTR_MAXREG_COUNT
	.align		4
        /*003c*/ 	.byte	0x03, 0x1b
        /*003e*/ 	.short	0x00ff


	//----- nvinfo : EIATTR_MERCURY_ISA_VERSION
	.align		4
        /*0040*/ 	.byte	0x03, 0x5f
        /*0042*/ 	.short	0x0101


	//----- nvinfo : EIATTR_EXIT_INSTR_OFFSETS
	.align		4
        /*0044*/ 	.byte	0x04, 0x1c
        /*0046*/ 	.short	(.L_2844 - .L_2843)


	//   ....[0]....
.L_2843:
        /*0048*/ 	.word	0x00000580


	//   ....[1]....
        /*004c*/ 	.word	0x000012e0


	//   ....[2]....
        /*0050*/ 	.word	0x00001340


	//----- nvinfo : EIATTR_MAX_THREADS
	.align		4
.L_2844:
        /*0054*/ 	.byte	0x04, 0x05
        /*0056*/ 	.short	(.L_2846 - .L_2845)
.L_2845:
        /*0058*/ 	.word	0x00000080
        /*005c*/ 	.word	0x00000001
        /*0060*/ 	.word	0x00000001


	//----- nvinfo : EIATTR_CRS_STACK_SIZE
	.align		4
.L_2846:
        /*0064*/ 	.byte	0x04, 0x1e
        /*0066*/ 	.short	(.L_2848 - .L_2847)
.L_2847:
        /*0068*/ 	.word	0x00000000


	//----- nvinfo : EIATTR_CBANK_PARAM_SIZE
	.align		4
.L_2848:
        /*006c*/ 	.byte	0x03, 0x19
        /*006e*/ 	.short	0x0020


	//----- nvinfo : EIATTR_PARAM_CBANK
	.align		4
        /*0070*/ 	.byte	0x04, 0x0a
        /*0072*/ 	.short	(.L_2850 - .L_2849)
	.align		4
.L_2849:
        /*0074*/ 	.word	index@(.nv.constant0._ZN2at6native29vectorized_elementwise_kernelILi8ENS0_13BinaryFunctorIN3c108BFloat16ES4_bZZZNS0_23logical_xor_kernel_cudaERNS_14TensorIteratorEENKUlvE0_clEvENKUlvE8_clEvEUlS4_S4_E_EESt5arrayIPcLm3EEEEviT0_T1_)
        /*0078*/ 	.short	0x0210
        /*007a*/ 	.short	0x0020


	//----- nvinfo : EIATTR_SW_WAR
	.align		4
.L_2850:
        /*007c*/ 	.byte	0x04, 0x36
        /*007e*/ 	.short	(.L_2852 - .L_2851)
.L_2851:
        /*0080*/ 	.word	0x00000008
.L_2852:


//--------------------- .nv.info._ZN2at6native18elementwise_kernelILi128ELi4EZNS0_15gpu_kernel_implINS0_13AUnaryFunctorIbbbZZZNS0_23logical_xor_kernel_cudaERNS_14TensorIteratorEENKUlvE0_clEvENKUlvE7_clEvEUlbbE_EEEEvRNS_18TensorIteratorBaseERKT_EUliE_EEviT1_ --------------------------
	.section	.nv.info._ZN2at6native18elementwise_kernelILi128ELi4EZNS0_15gpu_kernel_implINS0_13AUnaryFunctorIbbbZZZNS0_23logical_xor_kernel_cudaERNS_14TensorIteratorEENKUlvE0_clEvENKUlvE7_clEvEUlbbE_EEEEvRNS_18TensorIteratorBaseERKT_EUliE_EEviT1_,"",@"SHT_CUDA_INFO"
	.sectionflags	@""
	.align	4


	//----- nvinfo : EIATTR_CUDA_API_VERSION
	.align		4
        /*0000*/ 	.byte	0x04, 0x37
        /*0002*/ 	.short	(.L_2854 - .L_2853)
.L_2853:
        /*0004*/ 	.word	0x00000082


	//----- nvinfo : EIATTR_KPARAM_INFO
	.align		4
.L_2854:
        /*0008*/ 	.byte	0x04, 0x17
        /*000a*/ 	.short	(.L_2856 - .L_2855)
.L_2855:
        /*000c*/ 	.word	0x00000000
        /*0010*/ 	.short	0x0001
        /*0012*/ 	.short	0x0008
        /*0014*/ 	.byte	0x00, 0xf0, 0x61, 0x08


	//----- nvinfo : EIATTR_KPARAM_INFO
	.align		4
.L_2856:
        /*0018*/ 	.byte	0x04, 0x17
        /*001a*/ 	.short	(.L_2858 - .L_2857)
.L_2857:
        /*001c*/ 	.word	0x00000000
        /*0020*/ 	.short	0x0000
        /*0022*/ 	.short	0x0000
        /*0024*/ 	.byte	0x00, 0xf0, 0x11, 0x00


	//----- nvinfo : EIATTR_SPARSE_MMA_MASK
	.align		4
.L_2858:
        /*0028*/ 	.byte	0x03, 0x50
        /*002a*/ 	.short	0x0000


	//----- nvinfo : EIATTR_MAXREG_COUNT
	.align		4
        /*002c*/ 	.byte	0x03, 0x1b
        /*002e*/ 	.short	0x0080


	//----- nvinfo : EIATTR_EXTERNS
	.align		4
        /*0030*/ 	.byte	0x04, 0x0f
        /*0032*/ 	.short	(.L_2860 - .L_2859)


	//   ....[0]....
	.align		4
.L_2859:
        /*0034*/ 	.word	index@(__assertfail)


	//----- nvinfo : EIATTR_MERCURY_ISA_VERSION
	.align		4
.L_2860:
        /*0038*/ 	.byte	0x03, 0x5f
        /*003a*/ 	.short	0x0101


	//----- nvinfo : EIATTR_SYSCALL_OFFSETS
	.align		4
        /*003c*/ 	.byte	0x04, 0x46
        /*003e*/ 	.short	(.L_2862 - .L_2861)


	//   ....[0]....
.L_2861:
        /*0040*/ 	.word	0x00002260


	//   ....[1]....
        /*0044*/ 	.word	0x000030e0


	//   ....[2]....
        /*0048*/ 	.word	0x00005360


	//   ....[3]....
        /*004c*/ 	.word	0x000061e0


	//   ....[4]....
        /*0050*/ 	.word	0x00008450


	//   ....[5]....
        /*0054*/ 	.word	0x000092d0


	//   ....[6]....
        /*0058*/ 	.word	0x0000b530


	//   ....[7]....
        /*005c*/ 	.word	0x0000c3b0


	//----- nvinfo : EIATTR_EXIT_INSTR_OFFSETS
	.align		4
.L_2862:
        /*0060*/ 	.byte	0x04, 0x1c
        /*0062*/ 	.short	(.L_2864 - .L_2863)


	//   ....[0]....
.L_2863:
        /*0064*/ 	.word	0x00009370


	//   ....[1]....
        /*0068*/ 	.word	0x0000b6c0


	//   ....[2]....
        /*006c*/ 	.word	0x0000b6e0


	//   ....[3]....
        /*0070*/ 	.word	0x0000b770


	//   ....[4]....
        /*0074*/ 	.word	0x0000b790


	//   ....[5]....
        /*0078*/ 	.word	0x0000b7b0


	//   ....[6]....
        /*007c*/ 	.word	0x0000b840


	//   ....[7]....
        /*0080*/ 	.word	0x0000b880


	//   ....[8]....
        /*0084*/ 	.word	0x0000b920


	//   ....[9]....
        /*0088*/ 	.word	0x0000b970


	//   ....[10]....
        /*008c*/ 	.word	0x0000b9a0


	//   ....[11]....
        /*0090*/ 	.word	0x0000ba40


	//   ....[12]....
        /*0094*/ 	.word	0x0000ba80


	//   ....[13]....
        /*0098*/ 	.word	0x0000bc10


	//   ....[14]....
        /*009c*/ 	.word	0x0000bd70


	//   ....[15]....
        /*00a0*/ 	.word	0x0000bdb0


	//   ....[16]....
        /*00a4*/ 	.word	0x0000be50


	//   ....[17]....
        /*00a8*/ 	.word	0x0000bfd0


	//   ....[18]....
        /*00ac*/ 	.word	0x0000c150


	//   ....[19]....
        /*00b0*/ 	.word	0x0000c2b0


	//   ....[20]....
        /*00b4*/ 	.word	0x0000c3c0


	//   ....[21]....
        /*00b8*/ 	.word	0x0000c3f0


	//   ....[22]....
        /*00bc*/ 	.word	0x0000c410


	//----- nvinfo : EIATTR_MAX_THREADS
	.align		4
.L_2864:
        /*00c0*/ 	.byte	0x04, 0x05
        /*00c2*/ 	.short	(.L_2866 - .L_2865)
.L_2865:
        /*00c4*/ 	.word	0x00000080
        /*00c8*/ 	.word	0x00000001
        /*00cc*/ 	.word	0x00000001


	//----- nvinfo : EIATTR_CRS_STACK_SIZE
	.align		4
.L_2866:
        /*00d0*/ 	.byte	0x04, 0x1e
        /*00d2*/ 	.short	(.L_2868 - .L_2867)
.L_2867:
        /*00d4*/ 	.word	0x00000000


	//----- nvinfo : EIATTR_CBANK_PARAM_SIZE
	.align		4
.L_2868:
        /*00d8*/ 	.byte	0x03, 0x19
        /*00da*/ 	.short	0x0220


	//----- nvinfo : EIATTR_PARAM_CBANK
	.align		4
        /*00dc*/ 	.byte	0x04, 0x0a
        /*00de*/ 	.short	(.L_2870 - .L_2869)
	.align		4
.L_2869:
        /*00e0*/ 	.word	index@(.nv.constant0._ZN2at6native18elementwise_kernelILi128ELi4EZNS0_15gpu_kernel_implINS0_13AUnaryFunctorIbbbZZZNS0_23logical_xor_kernel_cudaERNS_14TensorIteratorEENKUlvE0_clEvENKUlvE7_clEvEUlbbE_EEEEvRNS_18TensorIteratorBaseERKT_EUliE_EEviT1_)
        /*00e4*/ 	.short	0x0210
        /*00e6*/ 	.short	0x0220


	//----- nvinfo : EIATTR_SW_WAR
	.align		4
.L_2870:
        /*00e8*/ 	.byte	0x04, 0x36
        /*00ea*/ 	.short	(.L_2872 - .L_2871)
.L_2871:
        /*00ec*/ 	.word	0x00000008
.L_2872:


//--------------------- .nv.info._ZN2at6native27unrolled_elementwise_kernelINS0_13AUnaryFunctorIbbbZZZNS0_23logical_xor_kernel_cudaERNS_14TensorIteratorEENKUlvE0_clEvENKUlvE7_clEvEUlbbE_EESt5arrayIPcLm2EELi4E23TrivialOffsetCalculatorILi1EjESD_NS0_6memory12LoadWithCastILi1EEENSE_13StoreWithCastILi1EEEEEviT_T0_T2_T3_T4_T5_ --------------------------
	.section	.nv.info._ZN2at6native27unrolled_elementwise_kernelINS0_13AUnaryFunctorIbbbZZZNS0_23logical_xor_kernel_cudaERNS_14TensorIteratorEENKUlvE0_clEvENKUlvE7_clEvEUlbbE_EESt5arrayIPcLm2EELi4E23TrivialOffsetCalculatorILi1EjESD_NS0_6memory12LoadWithCastILi1EEENSE_13StoreWithCastILi1EEEEEviT_T0_T2_T3_T4_T5_,"",@"SHT_CUDA_INFO"
	.sectionflags	@""
	.align	4


	//----- nvinfo : EIATTR_CUDA_API_VERSION
	.align		4
        /*0000*/ 	.byte	0x04, 0x37
        /*0002*/ 	.short	(.L_2874 - .L_2873)
.L_2873:
        /*0004*/ 	.word	0x00000082


	//----- nvinfo : EIATTR_KPARAM_INFO
	.align		4
.L_2874:
        /*0008*/ 	.byte	0x04, 0x17
        /*000a*/ 	.short	(.L_2876 - .L_2875)
.L_2875:
        /*000c*/ 	.word	0x00000000
        /*0010*/ 	.short	0x0006
        /*0012*/ 	.short	0x0024
        /*0014*/ 	.byte	0x00, 0xf0, 0x21, 0x00


	//----- nvinfo : EIATTR_KPARAM_INFO
	.align		4
.L_2876:
        /*0018*/ 	.byte	0x04, 0x17
        /*001a*/ 	.short	(.L_2878 - .L_2877)
.L_2877:
        /*001c*/ 	.word	0x00000000
        /*0020*/ 	.short	0x0005
        /*0022*/ 	.short	0x001c
        /*0024*/ 	.byte	0x00, 0xf0, 0x21, 0x00


	//----- nvinfo : EIATTR_KPARAM_INFO
	.align		4
.L_2878:
        /*0028*/ 	.byte	0x04, 0x17
        /*002a*/ 	.short	(.L_2880 - .L_2879)
.L_2879:
        /*002c*/ 	.word	0x00000000
        /*0030*/ 	.short	0x0004
        /*0032*/ 	.short	0x0019
        /*0034*/ 	.byte	0x00, 0xf0, 0x05, 0x00


	//----- nvinfo : EIATTR_KPARAM_INFO
	.align		4
.L_2880:
        /*0038*/ 	.byte	0x04, 0x17
        /*003a*/ 	.short	(.L_2882 - .L_2881)
.L_2881:
        /*003c*/ 	.word	0x00000000
        /*0040*/ 	.short	0x0003
        /*0042*/ 	.short	0x0018
        /*0044*/ 	.byte	0x00, 0xf0, 0x05, 0x00


	//----- nvinfo : EIATTR_KPARAM_INFO
	.align		4
.L_2882:
        /*0048*/ 	.byte	0x04, 0x17
        /*004a*/ 	.short	(.L_2884 - .L_2883)
.L_2883:
        /*004c*/ 	.word	0x00000000
        /*0050*/ 	.short	0x0002
        /*0052*/ 	.short	0x0008
        /*0054*/ 	.byte	0x00, 0xf0, 0x41, 0x00


	//----- nvinfo : EIATTR_KPARAM_INFO
	.align		4
.L_2884:
        /*0058*/ 	.byte	0x04, 0x17
        /*005a*/ 	.short	(.L_2886 - .L_2885)
.L_2885:
        /*005c*/ 	.word	0x00000000
        /*0060*/ 	.short	0x0001
        /*0062*/ 	.short	0x0004
        /*0064*/ 	.byte	0x00, 0xf0, 0x09, 0x00


	//----- nvinfo : EIATTR_KPARAM_INFO
	.align		4
.L_2886:
        /*0068*/ 	.byte	0x04, 0x17
        /*006a*/ 	.short	(.L_2888 - .L_2887)
.L_2887:
        /*006c*/ 	.word	0x00000000
        /*0070*/ 	.short	0x0000
        /*0072*/ 	.short	0x0000
        /*0074*/ 	.byte	0x00, 0xf0, 0x11, 0x00


	//----- nvinfo : EIATTR_SPARSE_MMA_MASK
	.align		4
.L_2888:
        /*0078*/ 	.byte	0x03, 0x50
        /*007a*/ 	.short	0x0000


	//----- nvinfo : EIATTR_MAXREG_COUNT
	.align		4
        /*007c*/ 	.byte	0x03, 0x1b
        /*007e*/ 	.short	0x00ff


	//----- nvinfo : EIATTR_EXTERNS
	.align		4
        /*0080*/ 	.byte	0x04, 0x0f
        /*0082*/ 	.short	(.L_2890 - .L_2889)


	//   ....[0]....
	.align		4
.L_2889:
        /*0084*/ 	.word	index@(__assertfail)


	//----- nvinfo : EIATTR_MERCURY_ISA_VERSION
	.align		4
.L_2890:
        /*0088*/ 	.byte	0x03, 0x5f
        /*008a*/ 	.short	0x0101


	//----- nvinfo : EIATTR_SYSCALL_OFFSETS
	.align		4
        /*008c*/ 	.byte	0x04, 0x46
        /*008e*/ 	.short	(.L_2892 - .L_2891)


	//   ....[0]....
.L_2891:
        /*0090*/ 	.word	0x00000f80


	//   ....[1]....
        /*0094*/ 	.word	0x00001f40


	//   ....[2]....
        /*0098*/ 	.word	0x00002f10


	//   ....[3]....
        /*009c*/ 	.word	0x00003ec0


	//   ....[4]....
        /*00a0*/ 	.word	0x00004ef0


	//   ....[5]....
        /*00a4*/ 	.word	0x00005dc0


	//   ....[6]....
        /*00a8*/ 	.word	0x00006c70


	//   ....[7]....
        /*00ac*/ 	.word	0x00007b20


	//----- nvinfo : EIATTR_EXIT_INSTR_OFFSETS
	.align		4
.L_2892:
        /*00b0*/ 	.byte	0x04, 0x1c
        /*00b2*/ 	.short	(.L_2894 - .L_2893)


	//   ....[0]....
.L_2893:
        /*00b4*/ 	.word	0x00006d00


	//   ....[1]....
        /*00b8*/ 	.word	0x00006e30


	//   ....[2]....
        /*00bc*/ 	.word	0x00006e50


	//   ....[3]....
        /*00c0*/ 	.word	0x00006ee0


	//   ....[4]....
        /*00c4*/ 	.word	0x00006f00


	//   ....[5]....
        /*00c8*/ 	.word	0x00006f20


	//   ....[6]....
        /*00cc*/ 	.word	0x00006fb0


	//   ....[7]....
        /*00d0*/ 	.word	0x00006ff0


	//   ....[8]....
        /*00d4*/ 	.word	0x00007090


	//   ....[9]....
        /*00d8*/ 	.word	0x000070e0


	//   ....[10]....
        /*00dc*/ 	.word	0x00007110


	//   ....[11]....
        /*00e0*/ 	.word	0x000071b0


	//   ....[12]....
        /*00e4*/ 	.word	0x000071f0


	//   ....[13]....
        /*00e8*/ 	.word	0x00007380


	//   ....[14]....
        /*00ec*/ 	.word	0x000074e0


	//   ....[15]....
        /*00f0*/ 	.word	0x00007520


	//   ....[16]....
        /*00f4*/ 	.word	0x000075c0


	//   ....[17]....
        /*00f8*/ 	.word	0x00007740


	//   ....[18]....
        /*00fc*/ 	.word	0x000078c0


	//   ....[19]....
        /*0100*/ 	.word	0x00007a20


	//   ....[20]....
        /*0104*/ 	.word	0x00007b30


	//   ....[21]....
        /*0108*/ 	.word	0x00007b60


	//   ....[22]....
        /*010c*/ 	.word	0x00007b80


	//----- nvinfo : EIATTR_MAX_THREADS
	.align		4
.L_2894:
        /*0110*/ 	.byte	0x04, 0x05
        /*0112*/ 	.short	(.L_2896 - .L_2895)
.L_2895:
        /*0114*/ 	.word	0x00000080
        /*0118*/ 	.word	0x00000001
        /*011c*/ 	.word	0x00000001


	//----- nvinfo : EIATTR_CRS_STACK_SIZE
	.align		4
.L_2896:
        /*0120*/ 	.byte	0x04, 0x1e
        /*0122*/ 	.short	(.L_2898 - .L_2897)
.L_2897:
        /*0124*/ 	.word	0x00000000


	//----- nvinfo : EIATTR_CBANK_PARAM_SIZE
	.align		4
.L_2898:
        /*0128*/ 	.byte	0x03, 0x19
        /*012a*/ 	.short	0x002c


	//----- nvinfo : EIATTR_PARAM_CBANK
	.align		4
        /*012c*/ 	.byte	0x04, 0x0a
        /*012e*/ 	.short	(.L_2900 - .L_2899)
	.align		4
.L_2899:
        /*0130*/ 	.word	index@(.nv.constant0._ZN2at6native27unrolled_elementwise_kernelINS0_13AUnaryFunctorIbbbZZZNS0_23logical_xor_kernel_cudaERNS_14TensorIteratorEENKUlvE0_clEvENKUlvE7_clEvEUlbbE_EESt5arrayIPcLm2EELi4E23TrivialOffsetCalculatorILi1EjESD_NS0_6memory12LoadWithCastILi1EEENSE_13StoreWithCastILi1EEEEEviT_T0_T2_T3_T4_T5_)
        /*0134*/ 	.short	0x0210
        /*0136*/ 	.short	0x002c


	//----- nvinfo : EIATTR_SW_WAR
	.align		4
.L_2900:
        /*0138*/ 	.byte	0x04, 0x36
        /*013a*/ 	.short	(.L_2902 - .L_2901)
.L_2901:
        /*013c*/ 	.word	0x00000008
.L_2902:


//--------------------- .nv.info._ZN2at6native18elementwise_kernelILi128ELi4EZNS0_22gpu_kernel_impl_nocastINS0_13AUnaryFunctorIbbbZZZNS0_23logical_xor_kernel_cudaERNS_14TensorIteratorEENKUlvE0_clEvENKUlvE7_clEvEUlbbE_EEEEvRNS_18TensorIteratorBaseERKT_EUliE_EEviT1_ --------------------------
	.section	.nv.info._ZN2at6native18elementwise_kernelILi128ELi4EZNS0_22gpu_kernel_impl_nocastINS0_13AUnaryFunctorIbbbZZZNS0_23logical_xor_kernel_cudaERNS_14TensorIteratorEENKUlvE0_clEvENKUlvE7_clEvEUlbbE_EEEEvRNS_18TensorIteratorBaseERKT_EUliE_EEviT1_,"",@"SHT_CUDA_INFO"
	.sectionflags	@""
	.align	4


	//----- nvinfo : EIATTR_CUDA_API_VERSION
	.align		4
        /*0000*/ 	.byte	0x04, 0x37
        /*0002*/ 	.short	(.L_2904 - .L_2903)
.L_2903:
        /*0004*/ 	.word	0x00000082


	//----- nvinfo : EIATTR_KPARAM_INFO
	.align		4
.L_2904:
        /*0008*/ 	.byte	0x04, 0x17
        /*000a*/ 	.short	(.L_2906 - .L_2905)
.L_2905:
        /*000c*/ 	.word	0x00000000
        /*0010*/ 	.short	0x0001
        /*0012*/ 	.short	0x0008
        /*0014*/ 	.byte	0x00, 0xf0, 0x61, 0x08


	//----- nvinfo : EIATTR_KPARAM_INFO
	.align		4
.L_2906:
        /*0018*/ 	.byte	0x04, 0x17
        /*001a*/ 	.short	(.L_2908 - .L_2907)
.L_2907:
        /*001c*/ 	.word	0x00000000
        /*0020*/ 	.short	0x0000
        /*0022*/ 	.short	0x0000
        /*0024*/ 	.byte	0x00, 0xf0, 0x11, 0x00


	//----- nvinfo : EIATTR_SPARSE_MMA_MASK
	.align		4
.L_2908:
        /*0028*/ 	.byte	0x03, 0x50
        /*002a*/ 	.short	0x0000


	//----- nvinfo : EIATTR_MAXREG_COUNT
	.align		4
        /*002c*/ 	.byte	0x03, 0x1b
        /*002e*/ 	.short	0x0080


	//----- nvinfo : EIATTR_MERCURY_ISA_VERSION
	.align		4
        /*0030*/ 	.byte	0x03, 0x5f
        /*0032*/ 	.short	0x0101


	//----- nvinfo : EIATTR_EXIT_INSTR_OFFSETS
	.align		4
        /*0034*/ 	.byte	0x04, 0x1c
        /*0036*/ 	.short	(.L_2910 - .L_2909)


	//   ....[0]....
.L_2909:
        /*0038*/ 	.word	0x00003c00


	//   ....[1]....
        /*003c*/ 	.word	0x00004fa0


	//----- nvinfo : EIATTR_MAX_THREADS
	.align		4
.L_2910:
        /*0040*/ 	.byte	0x04, 0x05
        /*0042*/ 	.short	(.L_2912 - .L_2911)
.L_2911:
        /*0044*/ 	.word	0x00000080
        /*0048*/ 	.word	0x00000001
        /*004c*/ 	.word	0x00000001


	//----- nvinfo : EIATTR_CRS_STACK_SIZE
	.align		4
.L_2912:
        /*0050*/ 	.byte	0x04, 0x1e
        /*0052*/ 	.short	(.L_2914 - .L_2913)
.L_2913:
        /*0054*/ 	.word	0x00000000


	//----- nvinfo : EIATTR_CBANK_PARAM_SIZE
	.align		4
.L_2914:
        /*0058*/ 	.byte	0x03, 0x19
        /*005a*/ 	.short	0x0220


	//----- nvinfo : EIATTR_PARAM_CBANK
	.align		4
        /*005c*/ 	.byte	0x04, 0x0a
        /*005e*/ 	.short	(.L_2916 - .L_2915)
	.align		4
.L_2915:
        /*0060*/ 	.word	index@(.nv.constant0._ZN2at6native18elementwise_kernelILi128ELi4EZNS0_22gpu_kernel_impl_nocastINS0_13AUnaryFunctorIbbbZZZNS0_23logical_xor_kernel_cudaERNS_14TensorIteratorEENKUlvE0_clEvENKUlvE7_clEvEUlbbE_EEEEvRNS_18TensorIteratorBaseERKT_EUliE_EEviT1_)
        /*0064*/ 	.short	0x0210
        /*0066*/ 	.short	0x0220


	//----- nvinfo : EIATTR_SW_WAR
	.align		4
.L_2916:
        /*0068*/ 	.byte	0x04, 0x36
        /*006a*/ 	.short	(.L_2918 - .L_2917)
.L_2917:
        /*006c*/ 	.word	0x00000008
.L_2918:


//--------------------- .nv.info._ZN2at6native27unrolled_elementwise_kernelINS0_13AUnaryFunctorIbbbZZZNS0_23logical_xor_kernel_cudaERNS_14TensorIteratorEENKUlvE0_clEvENKUlvE7_clEvEUlbbE_EESt5arrayIPcLm2EELi4E23TrivialOffsetCalculatorILi1EjESD_NS0_6memory15LoadWithoutCastENSE_16StoreWithoutCastEEEviT_T0_T2_T3_T4_T5_ --------------------------
	.section	.nv.info._ZN2at6native27unrolled_elementwise_kernelINS0_13AUnaryFunctorIbbbZZZNS0_23logical_xor_kernel_cudaERNS_14TensorIteratorEENKUlvE0_clEvENKUlvE7_clEvEUlbbE_EESt5arrayIPcLm2EELi4E23TrivialOffsetCalculatorILi1EjESD_NS0_6memory15LoadWithoutCastENSE_16StoreWithoutCastEEEviT_T0_T2_T3_T4_T5_,"",@"SHT_CUDA_INFO"
	.sectionflags	@""
	.align	4


	//----- nvinfo : EIATTR_CUDA_API_VERSION
	.align		4
        /*0000*/ 	.byte	0x04, 0x37
        /*0002*/ 	.short	(.L_2920 - .L_2919)
.L_2919:
        /*0004*/ 	.word	0x00000082


	//----- nvinfo : EIATTR_KPARAM_INFO
	.align		4
.L_2920:
        /*0008*/ 	.byte	0x04, 0x17
        /*000a*/ 	.short	(.L_2922 - .L_2921)
.L_2921:
        /*000c*/ 	.word	0x00000000
        /*0010*/ 	.short	0x0006
        /*0012*/ 	.short	0x001b
        /*0014*/ 	.byte	0x00, 0xf0, 0x05, 0x00


	//----- nvinfo : EIATTR_KPARAM_INFO
	.align		4
.L_2922:
        /*0018*/ 	.byte	0x04, 0x17
        /*001a*/ 	.short	(.L_2924 - .L_2923)
.L_2923:
        /*001c*/ 	.word	0x00000000
        /*0020*/ 	.short	0x0005
        /*0022*/ 	.short	0x001a
        /*0024*/ 	.byte	0x00, 0xf0, 0x05, 0x00


	//----- nvinfo : EIATTR_KPARAM_INFO
	.align		4
.L_2924:
        /*0028*/ 	.byte	0x04, 0x17
        /*002a*/ 	.short	(.L_2926 - .L_2925)
.L_2925:
        /*002c*/ 	.word	0x00000000
        /*0030*/ 	.short	0x0004
        /*0032*/ 	.short	0x0019
        /*0034*/ 	.byte	0x00, 0xf0, 0x05, 0x00


	//----- nvinfo : EIATTR_KPARAM_INFO
	.align		4
.L_2926:
        /*0038*/ 	.byte	0x04, 0x17
        /*003a*/ 	.short	(.L_2928 - .L_2927)
.L_2927:
        /*003c*/ 	.word	0x00000000
        /*0040*/ 	.short	0x0003
        /*0042*/ 	.short	0x0018
        /*0044*/ 	.byte	0x00, 0xf0, 0x05, 0x00


	//----- nvinfo : EIATTR_KPARAM_INFO
	.align		4
.L_2928:
        /*0048*/ 	.byte	0x04, 0x17
        /*004a*/ 	.short	(.L_2930 - .L_2929)
.L_2929:
        /*004c*/ 	.word	0x00000000
        /*0050*/ 	.short	0x0002
        /*0052*/ 	.short	0x0008
        /*0054*/ 	.byte	0x00, 0xf0, 0x41, 0x00


	//----- nvinfo : EIATTR_KPARAM_INFO
	.align		4
.L_2930:
        /*0058*/ 	.byte	0x04, 0x17
        /*005a*/ 	.short	(.L_2932 - .L_2931)
.L_2931:
        /*005c*/ 	.word	0x00000000
        /*0060*/ 	.short	0x0001
        /*0062*/ 	.short	0x0004
        /*0064*/ 	.byte	0x00, 0xf0, 0x09, 0x00


	//----- nvinfo : EIATTR_KPARAM_INFO
	.align		4
.L_2932:
        /*0068*/ 	.byte	0x04, 0x17
        /*006a*/ 	.short	(.L_2934 - .L_2933)
.L_2933:
        /*006c*/ 	.word	0x00000000
        /*0070*/ 	.short	0x0000
        /*0072*/ 	.short	0x0000
        /*0074*/ 	.byte	0x00, 0xf0, 0x11, 0x00


	//----- nvinfo : EIATTR_SPARSE_MMA_MASK
	.align		4
.L_2934:
        /*0078*/ 	.byte	0x03, 0x50
        /*007a*/ 	.short	0x0000


	//----- nvinfo : EIATTR_MAXREG_COUNT
	.align		4
        /*007c*/ 	.byte	0x03, 0x1b
        /*007e*/ 	.short	0x00ff


	//----- nvinfo : EIATTR_MERCURY_ISA_VERSION
	.align		4
        /*0080*/ 	.byte	0x03, 0x5f
        /*0082*/ 	.short	0x0101


	//----- nvinfo : EIATTR_EXIT_INSTR_OFFSETS
	.align		4
        /*0084*/ 	.byte	0x04, 0x1c
        /*0086*/ 	.short	(.L_2936 - .L_2935)


	//   ....[0]....
.L_2935:
        /*0088*/ 	.word	0x00000520


	//   ....[1]....
        /*008c*/ 	.word	0x00000590


	//----- nvinfo : EIATTR_MAX_THREADS
	.align		4
.L_2936:
        /*0090*/ 	.byte	0x04, 0x05
        /*0092*/ 	.short	(.L_2938 - .L_2937)
.L_2937:
        /*0094*/ 	.word	0x00000080
        /*0098*/ 	.word	0x00000001
        /*009c*/ 	.word	0x00000001


	//----- nvinfo : EIATTR_CRS_STACK_SIZE
	.align		4
.L_2938:
        /*00a0*/ 	.byte	0x04, 0x1e
        /*00a2*/ 	.short	(.L_2940 - .L_2939)
.L_2939:
        /*00a4*/ 	.word	0x00000000


	//----- nvinfo : EIATTR_CBANK_PARAM_SIZE
	.align		4
.L_2940:
        /*00a8*/ 	.byte	0x03, 0x19
        /*00aa*/ 	.short	0x001c


	//----- nvinfo : EIATTR_PARAM_CBANK
	.align		4
        /*00ac*/ 	.byte	0x04, 0x0a
        /*00ae*/ 	.short	(.L_2942 - .L_2941)
	.align		4
.L_2941:
        /*00b0*/ 	.word	index@(.nv.constant0._ZN2at6native27unrolled_elementwise_kernelINS0_13AUnaryFunctorIbbbZZZNS0_23logical_xor_kernel_cudaERNS_14TensorIteratorEENKUlvE0_clEvENKUlvE7_clEvEUlbbE_EESt5arrayIPcLm2EELi4E23TrivialOffsetCalculatorILi1EjESD_NS0_6memory15LoadWithoutCastENSE_16StoreWithoutCastEEEviT_T0_T2_T3_T4_T5_)
        /*00b4*/ 	.short	0x0210
        /*00b6*/ 	.short	0x001c


	//----- nvinfo : EIATTR_SW_WAR
	.align		4
.L_2942:
        /*00b8*/ 	.byte	0x04, 0x36
        /*00ba*/ 	.short	(.L_2944 - .L_2943)
.L_2943:
        /*00bc*/ 	.word	0x00000008
.L_2944:


//--------------------- .nv.info._ZN2at6native29vectorized_elementwise_kernelILi2ENS0_13AUnaryFunctorIbbbZZZNS0_23logical_xor_kernel_cudaERNS_14TensorIteratorEENKUlvE0_clEvENKUlvE7_clEvEUlbbE_EESt5arrayIPcLm2EEEEviT0_T1_ --------------------------
	.section	.nv.info._ZN2at6native29vectorized_elementwise_kernelILi2ENS0_13AUnaryFunctorIbbbZZZNS0_23logical_xor_kernel_cudaERNS_14TensorIteratorEENKUlvE0_clEvENKUlvE7_clEvEUlbbE_EESt5arrayIPcLm2EEEEviT0_T1_,"",@"SHT_CUDA_INFO"
	.sectionflags	@""
	.align	4


	//----- nvinfo : EIATTR_CUDA_API_VERSION
	.align		4
        /*0000*/ 	.byte	0x04, 0x37
        /*0002*/ 	.short	(.L_2946 - .L_2945)
.L_2945:
        /*0004*/ 	.word	0x00000082


	//----- nvinfo : EIATTR_KPARAM_INFO
	.align		4
.L_2946:
        /*0008*/ 	.byte	0x04, 0x17
        /*000a*/ 	.short	(.L_2948 - .L_2947)
.L_2947:
        /*000c*/ 	.word	0x00000000
        /*0010*/ 	.short	0x0002
        /*0012*/ 	.short	0x0008
        /*0014*/ 	.byte	0x00, 0xf0, 0x41, 0x00


	//----- nvinfo : EIATTR_KPARAM_INFO
	.align		4
.L_2948:
        /*0018*/ 	.byte	0x04, 0x17
        /*001a*/ 	.short	(.L_2950 - .L_2949)
.L_2949:
        /*001c*/ 	.word	0x00000000
        /*0020*/ 	.short	0x0001
        /*0022*/ 	.short	0x0004
        /*0024*/ 	.byte	0x00, 0xf0, 0x09, 0x00


	//----- nvinfo : EIATTR_KPARAM_INFO
	.align		4
.L_2950:
        /*0028*/ 	.byte	0x04, 0x17
        /*002a*/ 	.short	(.L_2952 - .L_2951)
.L_2951:
        /*002c*/ 	.word	0x00000000
        /*0030*/ 	.short	0x0000
        /*0032*/ 	.short	0x0000
        /*0034*/ 	.byte	0x00, 0xf0, 0x11, 0x00


	//----- nvinfo : EIATTR_SPARSE_MMA_MASK
	.align		4
.L_2952:
        /*0038*/ 	.byte	0x03, 0x50
        /*003a*/ 	.short	0x0000


	//----- nvinfo : EIATTR_MAXREG_COUNT
	.align		4
        /*003c*/ 	.byte	0x03, 0x1b
        /*003e*/ 	.short	0x00ff


	//----- nvinfo : EIATTR_MERCURY_ISA_VERSION
	.align		4
        /*0040*/ 	.byte	0x03, 0x5f
        /*0042*/ 	.short	0x0101


	//----- nvinfo : EIATTR_EXIT_INSTR_OFFSETS
	.align		4
        /*0044*/ 	.byte	0x04, 0x1c
        /*0046*/ 	.short	(.L_2954 - .L_2953)


	//   ....[0]....
.L_2953:
        /*0048*/ 	.word	0x000003b0


	//   ....[1]....
        /*004c*/ 	.word	0x00000e20


	//   ....[2]....
        /*0050*/ 	.word	0x00000e90


	//----- nvinfo : EIATTR_MAX_THREADS
	.align		4
.L_2954:
        /*0054*/ 	.byte	0x04, 0x05
        /*0056*/ 	.short	(.L_2956 - .L_2955)
.L_2955:
        /*0058*/ 	.word	0x00000080
        /*005c*/ 	.word	0x00000001
        /*0060*/ 	.word	0x00000001


	//----- nvinfo : EIATTR_CRS_STACK_SIZE
	.align		4
.L_2956:
        /*0064*/ 	.byte	0x04, 0x1e
        /*0066*/ 	.short	(.L_2958 - .L_2957)
.L_2957:
        /*0068*/ 	.word	0x00000000


	//----- nvinfo : EIATTR_CBANK_PARAM_SIZE
	.align		4
.L_2958:
        /*006c*/ 	.byte	0x03, 0x19
        /*006e*/ 	.short	0x0018


	//----- nvinfo : EIATTR_PARAM_CBANK
	.align		4
        /*0070*/ 	.byte	0x04, 0x0a
        /*0072*/ 	.short	(.L_2960 - .L_2959)
	.align		4
.L_2959:
        /*0074*/ 	.word	index@(.nv.constant0._ZN2at6native29vectorized_elementwise_kernelILi2ENS0_13AUnaryFunctorIbbbZZZNS0_23logical_xor_kernel_cudaERNS_14TensorIteratorEENKUlvE0_clEvENKUlvE7_clEvEUlbbE_EESt5arrayIPcLm2EEEEviT0_T1_)
        /*0078*/ 	.short	0x0210
        /*007a*/ 	.short	0x0018


	//----- nvinfo : EIATTR_SW_WAR
	.align		4
.L_2960:
        /*007c*/ 	.byte	0x04, 0x36
        /*007e*/ 	.short	(.L_2962 - .L_2961)
.L_2961:
        /*0080*/ 	.word	0x00000008
.L_2962:


//--------------------- .nv.info._ZN2at6native29vectorized_elementwise_kernelILi4ENS0_13AUnaryFunctorIbbbZZZNS0_23logical_xor_kernel_cudaERNS_14TensorIteratorEENKUlvE0_clEvENKUlvE7_clEvEUlbbE_EESt5arrayIPcLm2EEEEviT0_T1_ --------------------------
	.section	.nv.info._ZN2at6native29vectorized_elementwise_kernelILi4ENS0_13AUnaryFunctorIbbbZZZNS0_23logical_xor_kernel_cudaERNS_14TensorIteratorEENKUlvE0_clEvENKUlvE7_clEvEUlbbE_EESt5arrayIPcLm2EEEEviT0_T1_,"",@"SHT_CUDA_INFO"
	.sectionflags	@""
	.align	4


	//----- nvinfo : EIATTR_CUDA_API_VERSION
	.align		4
        /*0000*/ 	.byte	0x04, 0x37
        /*0002*/ 	.short	(.L_2964 - .L_2963)
.L_2963:
        /*0004*/ 	.word	0x00000082


	//----- nvinfo : EIATTR_KPARAM_INFO
	.align		4
.L_2964:
        /*0008*/ 	.byte	0x04, 0x17
        /*000a*/ 	.short	(.L_2966 - .L_2965)
.L_2965:
        /*000c*/ 	.word	0x00000000
        /*0010*/ 	.short	0x0002
        /*0012*/ 	.short	0x0008
        /*0014*/ 	.byte	0x00, 0xf0, 0x41, 0x00


	//----- nvinfo : EIATTR_KPARAM_INFO
	.align		4
.L_2966:
        /*0018*/ 	.byte	0x04, 0x17
        /*001a*/ 	.short	(.L_2968 - .L_2967)
.L_2967:
        /*001c*/ 	.word	0x00000000
        /*0020*/ 	.short	0x0001
        /*0022*/ 	.short	0x0004
        /*0024*/ 	.byte	0x00, 0xf0, 0x09, 0x00


	//----- nvinfo : EIATTR_KPARAM_INFO
	.align		4
.L_2968:
        /*0028*/ 	.byte	0x04, 0x17
        /*002a*/ 	.short	(.L_2970 - .L_2969)
.L_2969:
        /*002c*/ 	.word	0x00000000
        /*0030*/ 	.short	0x0000
        /*0032*/ 	.short	0x0000
        /*0034*/ 	.byte	0x00, 0xf0, 0x11, 0x00


	//----- nvinfo : EIATTR_SPARSE_MMA_MASK
	.align		4
.L_2970:
        /*0038*/ 	.byte	0x03, 0x50
        /*003a*/ 	.short	0x0000


	//----- nvinfo : EIATTR_MAXREG_COUNT
	.align		4
        /*003c*/ 	.byte	0x03, 0x1b
        /*003e*/ 	.short	0x00ff


	//----- nvinfo : EIATTR_MERCURY_ISA_VERSION
	.align		4
        /*0040*/ 	.byte	0x03, 0x5f
        /*0042*/ 	.short	0x0101


	//----- nvinfo : EIATTR_EXIT_INSTR_OFFSETS
	.align		4
        /*0044*/ 	.byte	0x04, 0x1c
        /*0046*/ 	.short	(.L_2972 - .L_2971)


	//   ....[0]....
.L_2971:
        /*0048*/ 	.word	0x00000390


	//   ....[1]....
        /*004c*/ 	.word	0x00000e00


	//   ....[2]....
        /*0050*/ 	.word	0x00000e70


	//----- nvinfo : EIATTR_MAX_THREADS
	.align		4
.L_2972:
        /*0054*/ 	.byte	0x04, 0x05
        /*0056*/ 	.short	(.L_2974 - .L_2973)
.L_2973:
        /*0058*/ 	.word	0x00000080
        /*005c*/ 	.word	0x00000001
        /*0060*/ 	.word	0x00000001


	//----- nvinfo : EIATTR_CRS_STACK_SIZE
	.align		4
.L_2974:
        /*0064*/ 	.byte	0x04, 0x1e
        /*0066*/ 	.short	(.L_2976 - .L_2975)
.L_2975:
        /*0068*/ 	.word	0x00000000


	//----- nvinfo : EIATTR_CBANK_PARAM_SIZE
	.align		4
.L_2976:
        /*006c*/ 	.byte	0x03, 0x19
        /*006e*/ 	.short	0x0018


	//----- nvinfo : EIATTR_PARAM_CBANK
	.align		4
        /*0070*/ 	.byte	0x04, 0x0a
        /*0072*/ 	.short	(.L_2978 - .L_2977)
	.align		4
.L_2977:
        /*0074*/ 	.word	index@(.nv.constant0._ZN2at6native29vectorized_elementwise_kernelILi4ENS0_13AUnaryFunctorIbbbZZZNS0_23logical_xor_kernel_cudaERNS_14TensorIteratorEENKUlvE0_clEvENKUlvE7_clEvEUlbbE_EESt5arrayIPcLm2EEEEviT0_T1_)
        /*0078*/ 	.short	0x0210
        /*007a*/ 	.short	0x0018


	//----- nvinfo : EIATTR_SW_WAR
	.align		4
.L_2978:
        /*007c*/ 	.byte	0x04, 0x36
        /*007e*/ 	.short	(.L_2980 - .L_2979)
.L_2979:
        /*0080*/ 	.word	0x00000008
.L_2980:


//--------------------- .nv.info._ZN2at6native29vectorized_elementwise_kernelILi8ENS0_13AUnaryFunctorIbbbZZZNS0_23logical_xor_kernel_cudaERNS_14TensorIteratorEENKUlvE0_clEvENKUlvE7_clEvEUlbbE_EESt5arrayIPcLm2EEEEviT0_T1_ --------------------------
	.section	.nv.info._ZN2at6native29vectorized_elementwise_kernelILi8ENS0_13AUnaryFunctorIbbbZZZNS0_23logical_xor_kernel_cudaERNS_14TensorIteratorEENKUlvE0_clEvENKUlvE7_clEvEUlbbE_EESt5arrayIPcLm2EEEEviT0_T1_,"",@"SHT_CUDA_INFO"
	.sectionflags	@""
	.align	4


	//----- nvinfo : EIATTR_CUDA_API_VERSION
	.align		4
        /*0000*/ 	.byte	0x04, 0x37
        /*0002*/ 	.short	(.L_2982 - .L_2981)
.L_2981:
        /*0004*/ 	.word	0x00000082


	//----- nvinfo : EIATTR_KPARAM_INFO
	.align		4
.L_2982:
        /*0008*/ 	.byte	0x04, 0x17
        /*000a*/ 	.short	(.L_2984 - .L_2983)
.L_2983:
        /*000c*/ 	.word	0x00000000
        /*0010*/ 	.short	0x0002
        /*0012*/ 	.short	0x0008
        /*0014*/ 	.byte	0x00, 0xf0, 0x41, 0x00


	//----- nvinfo : EIATTR_KPARAM_INFO
	.align		4
.L_2984:
        /*0018*/ 	.byte	0x04, 0x17
        /*001a*/ 	.short	(.L_2986 - .L_2985)
.L_2985:
        /*001c*/ 	.word	0x00000000
        /*0020*/ 	.short	0x0001
        /*0022*/ 	.short	0x0004
        /*0024*/ 	.byte	0x00, 0xf0, 0x09, 0x00


	//----- nvinfo : EIATTR_KPARAM_INFO
	.align		4
.L_2986:
        /*0028*/ 	.byte	0x04, 0x17
        /*002a*/ 	.short	(.L_2988 - .L_2987)
.L_2987:
        /*002c*/ 	.word	0x00000000
        /*0030*/ 	.short	0x0000
        /*0032*/ 	.short	0x0000
        /*0034*/ 	.byte	0x00, 0xf0, 0x11, 0x00


	//----- nvinfo : EIATTR_SPARSE_MMA_MASK
	.align		4
.L_2988:
        /*0038*/ 	.byte	0x03, 0x50
        /*003a*/ 	.short	0x0000


	//----- nvinfo : EIATTR_MAXREG_COUNT
	.align		4
        /*003c*/ 	.byte	0x03, 0x1b
        /*003e*/ 	.short	0x00ff


	//----- nvinfo : EIATTR_MERCURY_ISA_VERSION
	.align		4
        /*0040*/ 	.byte	0x03, 0x5f
        /*0042*/ 	.short	0x0101


	//----- nvinfo : EIATTR_EXIT_INSTR_OFFSETS
	.align		4
        /*0044*/ 	.byte	0x04, 0x1c
        /*0046*/ 	.short	(.L_2990 - .L_2989)


	//   ....[0]....
.L_2989:
        /*0048*/ 	.word	0x00000460


	//   ....[1]....
        /*004c*/ 	.word	0x00000ed0


	//   ....[2]....
        /*0050*/ 	.word	0x00000f40


	//----- nvinfo : EIATTR_MAX_THREADS
	.align		4
.L_2990:
        /*0054*/ 	.byte	0x04, 0x05
        /*0056*/ 	.short	(.L_2992 - .L_2991)
.L_2991:
        /*0058*/ 	.word	0x00000080
        /*005c*/ 	.word	0x00000001
        /*0060*/ 	.word	0x00000001


	//----- nvinfo : EIATTR_CRS_STACK_SIZE
	.align		4
.L_2992:
        /*0064*/ 	.byte	0x04, 0x1e
        /*0066*/ 	.short	(.L_2994 - .L_2993)
.L_2993:
        /*0068*/ 	.word	0x00000000


	//----- nvinfo : EIATTR_CBANK_PARAM_SIZE
	.align		4
.L_2994:
        /*006c*/ 	.byte	0x03, 0x19
        /*006e*/ 	.short	0x0018


	//----- nvinfo : EIATTR_PARAM_CBANK
	.align		4
        /*0070*/ 	.byte	0x04, 0x0a
        /*0072*/ 	.short	(.L_2996 - .L_2995)
	.align		4
.L_2995:
        /*0074*/ 	.word	index@(.nv.constant0._ZN2at6native29vectorized_elementwise_kernelILi8ENS0_13AUnaryFunctorIbbbZZZNS0_23logical_xor_kernel_cudaERNS_14TensorIteratorEENKUlvE0_clEvENKUlvE7_clEvEUlbbE_EESt5arrayIPcLm2EEEEviT0_T1_)
        /*0078*/ 	.short	0x0210
        /*007a*/ 	.short	0x0018


	//----- nvinfo : EIATTR_SW_WAR
	.align		4
.L_2996:
        /*007c*/ 	.byte	0x04, 0x36
        /*007e*/ 	.short	(.L_2998 - .L_2997)
.L_2997:
        /*0080*/ 	.word	0x00000008
.L_2998:


//--------------------- .nv.info._ZN2at6native18elementwise_kernelILi128ELi4EZNS0_15gpu_kernel_implINS0_13BinaryFunctorIbbbZZZNS0_23logical_xor_kernel_cudaERNS_14TensorIteratorEENKUlvE0_clEvENKUlvE7_clEvEUlbbE_EEEEvRNS_18TensorIteratorBaseERKT_EUliE_EEviT1_ --------------------------
	.section	.nv.info._ZN2at6native18elementwise_kernelILi128ELi4EZNS0_15gpu_kernel_implINS0_13BinaryFunctorIbbbZZZNS0_23logical_xor_kernel_cudaERNS_14TensorIteratorEENKUlvE0_clEvENKUlvE7_clEvEUlbbE_EEEEvRNS_18TensorIteratorBaseERKT_EUliE_EEviT1_,"",@"SHT_CUDA_INFO"
	.sectionflags	@""
	.align	4


	//----- nvinfo : EIATTR_CUDA_API_VERSION
	.align		4
        /*0000*/ 	.byte	0x04, 0x37
        /*0002*/ 	.short	(.L_3000 - .L_2999)
.L_2999:
        /*0004*/ 	.word	0x00000082


	//----- nvinfo : EIATTR_KPARAM_INFO
	.align		4
.L_3000:
        /*0008*/ 	.byte	0x04, 0x17
        /*000a*/ 	.short	(.L_3002 - .L_3001)
.L_3001:
        /*000c*/ 	.word	0x00000000
        /*0010*/ 	.short	0x0001
        /*0012*/ 	.short	0x0008
        /*0014*/ 	.byte	0x00, 0xf0, 0x21, 0x0a


	//----- nvinfo : EIATTR_KPARAM_INFO
	.align		4
.L_3002:
        /*0018*/ 	.byte	0x04, 0x17
        /*001a*/ 	.short	(.L_3004 - .L_3003)
.L_3003:
        /*001c*/ 	.word	0x00000000
        /*0020*/ 	.short	0x0000
        /*0022*/ 	.short	0x0000
        /*0024*/ 	.byte	0x00, 0xf0, 0x11, 0x00


	//----- nvinfo : EIATTR_SPARSE_MMA_MASK
	.align		4
.L_3004:
        /*0028*/ 	.byte	0x03, 0x50
        /*002a*/ 	.short	0x0000


	//----- nvinfo : EIATTR_MAXREG_COUNT
	.align		4
        /*002c*/ 	.byte	0x03, 0x1b
        /*002e*/ 	.short	0x0080


	//----- nvinfo : EIATTR_EXTERNS
	.align		4
        /*0030*/ 	.byte	0x04, 0x0f
        /*0032*/ 	.short	(.L_3006 - .L_3005)


	//   ....[0]....
	.align		4
.L_3005:
        /*0034*/ 	.word	index@(__assertfail)


	//----- nvinfo : EIATTR_MERCURY_ISA_VERSION
	.align		4
.L_3006:
        /*0038*/ 	.byte	0x03, 0x5f
        /*003a*/ 	.short	0x0101


	//----- nvinfo : EIATTR_SYSCALL_OFFSETS
	.align		4
        /*003c*/ 	.byte	0x04, 0x46
        /*003e*/ 	.short	(.L_3008 - .L_3007)


	//   ....[0]....
.L_3007:
        /*0040*/ 	.word	0x000026c0


	//   ....[1]....
        /*0044*/ 	.word	0x00003610


	//   ....[2]....
        /*0048*/ 	.word	0x00004490


	//   ....[3]....
        /*004c*/ 	.word	0x00006b70


	//   ....[4]....
        /*0050*/ 	.word	0x00007ac0


	//   ....[5]....
        /*0054*/ 	.word	0x00008940


	//   ....[6]....
        /*0058*/ 	.word	0x0000b010


	//   ....[7]....
        /*005c*/ 	.word	0x0000bf60


	//   ....[8]....
        /*0060*/ 	.word	0x0000cde0


	//   ....[9]....
        /*0064*/ 	.word	0x0000f4a0


	//   ....[10]....
        /*0068*/ 	.word	0x000103f0


	//   ....[11]....
        /*006c*/ 	.word	0x00011270


	//----- nvinfo : EIATTR_EXIT_INSTR_OFFSETS
	.align		4
.L_3008:
        /*0070*/ 	.byte	0x04, 0x1c
        /*0072*/ 	.short	(.L_3010 - .L_3009)


	//   ....[0]....
.L_3009:
        /*0074*/ 	.word	0x0000ce80


	//   ....[1]....
        /*0078*/ 	.word	0x00010580


	//   ....[2]....
        /*007c*/ 	.word	0x000105a0


	//   ....[3]....
        /*0080*/ 	.word	0x00010630


	//   ....[4]....
        /*0084*/ 	.word	0x00010650


	//   ....[5]....
        /*0088*/ 	.word	0x00010670


	//   ....[6]....
        /*008c*/ 	.word	0x00010700


	//   ....[7]....
        /*0090*/ 	.word	0x00010740


	//   ....[8]....
        /*0094*/ 	.word	0x000107e0


	//   ....[9]....
        /*0098*/ 	.word	0x00010830


	//   ....[10]....
        /*009c*/ 	.word	0x00010860


	//   ....[11]....
        /*00a0*/ 	.word	0x00010900


	//   ....[12]....
        /*00a4*/ 	.word	0x00010940


	//   ....[13]....
        /*00a8*/ 	.word	0x00010ad0


	//   ....[14]....
        /*00ac*/ 	.word	0x00010c30


	//   ....[15]....
        /*00b0*/ 	.word	0x00010c70


	//   ....[16]....
        /*00b4*/ 	.word	0x00010d10


	//   ....[17]....
        /*00b8*/ 	.word	0x00010e90


	//   ....[18]....
        /*00bc*/ 	.word	0x00011010


	//   ....[19]....
        /*00c0*/ 	.word	0x00011170


	//   ....[20]....
        /*00c4*/ 	.word	0x00011280


	//   ....[21]....
        /*00c8*/ 	.word	0x000112b0


	//   ....[22]....
        /*00cc*/ 	.word	0x000112d0


	//----- nvinfo : EIATTR_MAX_THREADS
	.align		4
.L_3010:
        /*00d0*/ 	.byte	0x04, 0x05
        /*00d2*/ 	.short	(.L_3012 - .L_3011)
.L_3011:
        /*00d4*/ 	.word	0x00000080
        /*00d8*/ 	.word	0x00000001
        /*00dc*/ 	.word	0x00000001


	//----- nvinfo : EIATTR_CRS_STACK_SIZE
	.align		4
.L_3012:
        /*00e0*/ 	.byte	0x04, 0x1e
        /*00e2*/ 	.short	(.L_3014 - .L_3013)
.L_3013:
        /*00e4*/ 	.word	0x00000000


	//----- nvinfo : EIATTR_CBANK_PARAM_SIZE
	.align		4
.L_3014:
        /*00e8*/ 	.byte	0x03, 0x19
        /*00ea*/ 	.short	0x0290


	//----- nvinfo : EIATTR_PARAM_CBANK
	.align		4
        /*00ec*/ 	.byte	0x04, 0x0a
        /*00ee*/ 	.short	(.L_3016 - .L_3015)
	.align		4
.L_3015:
        /*00f0*/ 	.word	index@(.nv.constant0._ZN2at6native18elementwise_kernelILi128ELi4EZNS0_15gpu_kernel_implINS0_13BinaryFunctorIbbbZZZNS0_23logical_xor_kernel_cudaERNS_14TensorIteratorEENKUlvE0_clEvENKUlvE7_clEvEUlbbE_EEEEvRNS_18TensorIteratorBaseERKT_EUliE_EEviT1_)
        /*00f4*/ 	.short	0x0210
        /*00f6*/ 	.short	0x0290


	//----- nvinfo : EIATTR_SW_WAR
	.align		4
.L_3016:
        /*00f8*/ 	.byte	0x04, 0x36
        /*00fa*/ 	.short	(.L_3018 - .L_3017)
.L_3017:
        /*00fc*/ 	.word	0x00000008
.L_3018:


//--------------------- .nv.info._ZN2at6native27unrolled_elementwise_kernelINS0_13BinaryFunctorIbbbZZZNS0_23logical_xor_kernel_cudaERNS_14TensorIteratorEENKUlvE0_clEvENKUlvE7_clEvEUlbbE_EESt5arrayIPcLm3EELi4E23TrivialOffsetCalculatorILi2EjESC_ILi1EjENS0_6memory12LoadWithCastILi2EEENSF_13StoreWithCastILi1EEEEEviT_T0_T2_T3_T4_T5_ --------------------------
	.section	.nv.info._ZN2at6native27unrolled_elementwise_kernelINS0_13BinaryFunctorIbbbZZZNS0_23logical_xor_kernel_cudaERNS_14TensorIteratorEENKUlvE0_clEvENKUlvE7_clEvEUlbbE_EESt5arrayIPcLm3EELi4E23TrivialOffsetCalculatorILi2EjESC_ILi1EjENS0_6memory12LoadWithCastILi2EEENSF_13StoreWithCastILi1EEEEEviT_T0_T2_T3_T4_T5_,"",@"SHT_CUDA_INFO"
	.sectionflags	@""
	.align	4


	//----- nvinfo : EIATTR_CUDA_API_VERSION
	.align		4
        /*0000*/ 	.byte	0x04, 0x37
        /*0002*/ 	.short	(.L_3020 - .L_3019)
.L_3019:
        /*0004*/ 	.word	0x00000082


	//----- nvinfo : EIATTR_KPARAM_INFO
	.align		4
.L_3020:
        /*0008*/ 	.byte	0x04, 0x17
        /*000a*/ 	.short	(.L_3022 - .L_3021)
.L_3021:
        /*000c*/ 	.word	0x00000000
        /*0010*/ 	.short	0x0006
        /*0012*/ 	.short	0x0030
        /*0014*/ 	.byte	0x00, 0xf0, 0x21, 0x00


	//----- nvinfo : EIATTR_KPARAM_INFO
	.align		4
.L_3022:
        /*0018*/ 	.byte	0x04, 0x17
        /*001a*/ 	.short	(.L_3024 - .L_3023)
.L_3023:
        /*001c*/ 	.word	0x00000000
        /*0020*/ 	.short	0x0005
        /*0022*/ 	.short	0x0024
        /*0024*/ 	.byte	0x00, 0xf0, 0x31, 0x00


	//----- nvinfo : EIATTR_KPARAM_INFO
	.align		4
.L_3024:
        /*0028*/ 	.byte	0x04, 0x17
        /*002a*/ 	.short	(.L_3026 - .L_3025)
.L_3025:
        /*002c*/ 	.word	0x00000000
        /*0030*/ 	.short	0x0004
        /*0032*/ 	.short	0x0021
        /*0034*/ 	.byte	0x00, 0xf0, 0x05, 0x00


	//----- nvinfo : EIATTR_KPARAM_INFO
	.align		4
.L_3026:
        /*0038*/ 	.byte	0x04, 0x17
        /*003a*/ 	.short	(.L_3028 - .L_3027)
.L_3027:
        /*003c*/ 	.word	0x00000000
        /*0040*/ 	.short	0x0003
        /*0042*/ 	.short	0x0020
        /*0044*/ 	.byte	0x00, 0xf0, 0x05, 0x00


	//----- nvinfo : EIATTR_KPARAM_INFO
	.align		4
.L_3028:
        /*0048*/ 	.byte	0x04, 0x17
        /*004a*/ 	.short	(.L_3030 - .L_3029)
.L_3029:
        /*004c*/ 	.word	0x00000000
        /*0050*/ 	.short	0x0002
        /*0052*/ 	.short	0x0008
        /*0054*/ 	.byte	0x00, 0xf0, 0x61, 0x00


	//----- nvinfo : EIATTR_KPARAM_INFO
	.align		4
.L_3030:
        /*0058*/ 	.byte	0x04, 0x17
        /*005a*/ 	.short	(.L_3032 - .L_3031)
.L_3031:
        /*005c*/ 	.word	0x00000000
        /*0060*/ 	.short	0x0001
        /*0062*/ 	.short	0x0004
        /*0064*/ 	.byte	0x00, 0xf0, 0x05, 0x00


	//----- nvinfo : EIATTR_KPARAM_INFO
	.align		4
.L_3032:
        /*0068*/ 	.byte	0x04, 0x17
        /*006a*/ 	.short	(.L_3034 - .L_3033)
.L_3033:
        /*006c*/ 	.word	0x00000000
        /*0070*/ 	.short	0x0000
        /*0072*/ 	.short	0x0000
        /*0074*/ 	.byte	0x00, 0xf0, 0x11, 0x00


	//----- nvinfo : EIATTR_SPARSE_MMA_MASK
	.align		4
.L_3034:
        /*0078*/ 	.byte	0x03, 0x50
        /*007a*/ 	.short	0x0000


	//----- nvinfo : EIATTR_MAXREG_COUNT
	.align		4
        /*007c*/ 	.byte	0x03, 0x1b
        /*007e*/ 	.short	0x00ff


	//----- nvinfo : EIATTR_EXTERNS
	.align		4
        /*0080*/ 	.byte	0x04, 0x0f
        /*0082*/ 	.short	(.L_3036 - .L_3035)


	//   ....[0]....
	.align		4
.L_3035:
        /*0084*/ 	.word	index@(__assertfail)


	//----- nvinfo : EIATTR_MERCURY_ISA_VERSION
	.align		4
.L_3036:
        /*0088*/ 	.byte	0x03, 0x5f
        /*008a*/ 	.short	0x0101


	//----- nvinfo : EIATTR_SYSCALL_OFFSETS
	.align		4
        /*008c*/ 	.byte	0x04, 0x46
        /*008e*/ 	.short	(.L_3038 - .L_3037)


	//   ....[0]....
.L_3037:
        /*0090*/ 	.word	0x000010c0


	//   ....[1]....
        /*0094*/ 	.word	0x00002020


	//   ....[2]....
        /*0098*/ 	.word	0x00003130


	//   ....[3]....
        /*009c*/ 	.word	0x00004090


	//   ....[4]....
        /*00a0*/ 	.word	0x000051b0


	//   ....[5]....
        /*00a4*/ 	.word	0x00006120


	//   ....[6]....
        /*00a8*/ 	.word	0x00007220


	//   ....[7]....
        /*00ac*/ 	.word	0x00008190


	//   ....[8]....
        /*00b0*/ 	.word	0x00009250


	//   ....[9]....
        /*00b4*/ 	.word	0x0000a120


	//   ....[10]....
        /*00b8*/ 	.word	0x0000afd0


	//   ....[11]....
        /*00bc*/ 	.word	0x0000be80


	//----- nvinfo : EIATTR_EXIT_INSTR_OFFSETS
	.align		4
.L_3038:
        /*00c0*/ 	.byte	0x04, 0x1c
        /*00c2*/ 	.short	(.L_3040 - .L_3039)


	//   ....[0]....
.L_3039:
        /*00c4*/ 	.word	0x0000b060


	//   ....[1]....
        /*00c8*/ 	.word	0x0000b190


	//   ....[2]....
        /*00cc*/ 	.word	0x0000b1b0


	//   ....[3]....
        /*00d0*/ 	.word	0x0000b240


	//   ....[4]....
        /*00d4*/ 	.word	0x0000b260


	//   ....[5]....
        /*00d8*/ 	.word	0x0000b280


	//   ....[6]....
        /*00dc*/ 	.word	0x0000b310


	//   ....[7]....
        /*00e0*/ 	.word	0x0000b350


	//   ....[8]....
        /*00e4*/ 	.word	0x0000b3f0


	//   ....[9]....
        /*00e8*/ 	.word	0x0000b440


	//   ....[10]....
        /*00ec*/ 	.word	0x0000b470


	//   ....[11]....
        /*00f0*/ 	.word	0x0000b510


	//   ....[12]....
        /*00f4*/ 	.word	0x0000b550


	//   ....[13]....
        /*00f8*/ 	.word	0x0000b6e0


	//   ....[14]....
        /*00fc*/ 	.word	0x0000b840


	//   ....[15]....
        /*0100*/ 	.word	0x0000b880


	//   ....[16]....
        /*0104*/ 	.word	0x0000b920


	//   ....[17]....
        /*0108*/ 	.word	0x0000baa0


	//   ....[18]....
        /*010c*/ 	.word	0x0000bc20


	//   ....[19]....
        /*0110*/ 	.word	0x0000bd80


	//   ....[20]....
        /*0114*/ 	.word	0x0000be90


	//   ....[21]....
        /*0118*/ 	.word	0x0000bec0


	//   ....[22]....
        /*011c*/ 	.word	0x0000bee0


	//----- nvinfo : EIATTR_MAX_THREADS
	.align		4
.L_3040:
        /*0120*/ 	.byte	0x04, 0x05
        /*0122*/ 	.short	(.L_3042 - .L_3041)
.L_3041:
        /*0124*/ 	.word	0x00000080
        /*0128*/ 	.word	0x00000001
        /*012c*/ 	.word	0x00000001


	//----- nvinfo : EIATTR_CRS_STACK_SIZE
	.align		4
.L_3042:
        /*0130*/ 	.byte	0x04, 0x1e
        /*0132*/ 	.short	(.L_3044 - .L_3043)
.L_3043:
        /*0134*/ 	.word	0x00000000


	//----- nvinfo : EIATTR_CBANK_PARAM_SIZE
	.align		4
.L_3044:
        /*0138*/ 	.byte	0x03, 0x19
        /*013a*/ 	.short	0x0038


	//----- nvinfo : EIATTR_PARAM_CBANK
	.align		4
        /*013c*/ 	.byte	0x04, 0x0a
        /*013e*/ 	.short	(.L_3046 - .L_3045)
	.align		4
.L_3045:
        /*0140*/ 	.word	index@(.nv.constant0._ZN2at6native27unrolled_elementwise_kernelINS0_13BinaryFunctorIbbbZZZNS0_23logical_xor_kernel_cudaERNS_14TensorIteratorEENKUlvE0_clEvENKUlvE7_clEvEUlbbE_EESt5arrayIPcLm3EELi4E23TrivialOffsetCalculatorILi2EjESC_ILi1EjENS0_6memory12LoadWithCastILi2EEENSF_13StoreWithCastILi1EEEEEviT_T0_T2_T3_T4_T5_)
        /*0144*/ 	.short	0x0210
        /*0146*/ 	.short	0x0038


	//----- nvinfo : EIATTR_SW_WAR
	.align		4
.L_3046:
        /*0148*/ 	.byte	0x04, 0x36
        /*014a*/ 	.short	(.L_3048 - .L_3047)
.L_3047:
        /*014c*/ 	.word	0x00000008
.L_3048:


//--------------------- .nv.info._ZN2at6native18elementwise_kernelILi128ELi4EZNS0_22gpu_kernel_impl_nocastINS0_13BinaryFunctorIbbbZZZNS0_23logical_xor_kernel_cudaERNS_14TensorIteratorEENKUlvE0_clEvENKUlvE7_clEvEUlbbE_EEEEvRNS_18TensorIteratorBaseERKT_EUliE_EEviT1_ --------------------------
	.section	.nv.info._ZN2at6native18elementwise_kernelILi128ELi4EZNS0_22gpu_kernel_impl_nocastINS0_13BinaryFunctorIbbbZZZNS0_23logical_xor_kernel_cudaERNS_14TensorIteratorEENKUlvE0_clEvENKUlvE7_clEvEUlbbE_EEEEvRNS_18TensorIteratorBaseERKT_EUliE_EEviT1_,"",@"SHT_CUDA_INFO"
	.sectionflags	@""
	.align	4


	//----- nvinfo : EIATTR_CUDA_API_VERSION
	.align		4
        /*0000*/ 	.byte	0x04, 0x37
        /*0002*/ 	.short	(.L_3050 - .L_3049)
.L_3049:
        /*0004*/ 	.word	0x00000082


	//----- nvinfo : EIATTR_KPARAM_INFO
	.align		4
.L_3050:
        /*0008*/ 	.byte	0x04, 0x17
        /*000a*/ 	.short	(.L_3052 - .L_3051)
.L_3051:
        /*000c*/ 	.word	0x00000000
        /*0010*/ 	.short	0x0001
        /*0012*/ 	.short	0x0008
        /*0014*/ 	.byte	0x00, 0xf0, 0x21, 0x0a


	//----- nvinfo : EIATTR_KPARAM_INFO
	.align		4
.L_3052:
        /*0018*/ 	.byte	0x04, 0x17
        /*001a*/ 	.short	(.L_3054 - .L_3053)
.L_3053:
        /*001c*/ 	.word	0x00000000
        /*0020*/ 	.short	0x0000
        /*0022*/ 	.short	0x0000
        /*0024*/ 	.byte	0x00, 0xf0, 0x11, 0x00


	//----- nvinfo : EIATTR_SPARSE_MMA_MASK
	.align		4
.L_3054:
        /*0028*/ 	.byte	0x03, 0x50
        /*002a*/ 	.short	0x0000


	//----- nvinfo : EIATTR_MAXREG_COUNT
	.align		4
        /*002c*/ 	.byte	0x03, 0x1b
        /*002e*/ 	.short	0x0080


	//----- nvinfo : EIATTR_MERCURY_ISA_VERSION
	.align		4
        /*0030*/ 	.byte	0x03, 0x5f
        /*0032*/ 	.short	0x0101


	//----- nvinfo : EIATTR_EXIT_INSTR_OFFSETS
	.align		4
        /*0034*/ 	.byte	0x04, 0x1c
        /*0036*/ 	.short	(.L_3056 - .L_3055)


	//   ....[0]....
.L_3055:
        /*0038*/ 	.word	0x00004650


	//   ....[1]....
        /*003c*/ 	.word	0x00005d60


	//----- nvinfo : EIATTR_MAX_THREADS
	.align		4
.L_3056:
        /*0040*/ 	.byte	0x04, 0x05
        /*0042*/ 	.short	(.L_3058 - .L_3057)
.L_3057:
        /*0044*/ 	.word	0x00000080
        /*0048*/ 	.word	0x00000001
        /*004c*/ 	.word	0x00000001


	//----- nvinfo : EIATTR_CRS_STACK_SIZE
	.align		4
.L_3058:
        /*0050*/ 	.byte	0x04, 0x1e
        /*0052*/ 	.short	(.L_3060 - .L_3059)
.L_3059:
        /*0054*/ 	.word	0x00000000


	//----- nvinfo : EIATTR_CBANK_PARAM_SIZE
	.align		4
.L_3060:
        /*0058*/ 	.byte	0x03, 0x19
        /*005a*/ 	.short	0x0290


	//----- nvinfo : EIATTR_PARAM_CBANK
	.align		4
        /*005c*/ 	.byte	0x04, 0x0a
        /*005e*/ 	.short	(.L_3062 - .L_3061)
	.align		4
.L_3061:
        /*0060*/ 	.word	index@(.nv.constant0._ZN2at6native18elementwise_kernelILi128ELi4EZNS0_22gpu_kernel_impl_nocastINS0_13BinaryFunctorIbbbZZZNS0_23logical_xor_kernel_cudaERNS_14TensorIteratorEENKUlvE0_clEvENKUlvE7_clEvEUlbbE_EEEEvRNS_18TensorIteratorBaseERKT_EUliE_EEviT1_)
        /*0064*/ 	.short	0x0210
        /*0066*/ 	.short	0x0290


	//----- nvinfo : EIATTR_SW_WAR
	.align		4
.L_3062:
        /*0068*/ 	.byte	0x04, 0x36
        /*006a*/ 	.short	(.L_3064 - .L_3063)
.L_3063:
        /*006c*/ 	.word	0x00000008
.L_3064:


//--------------------- .nv.info._ZN2at6native27unrolled_elementwise_kernelINS0_13BinaryFunctorIbbbZZZNS0_23logical_xor_kernel_cudaERNS_14TensorIteratorEENKUlvE0_clEvENKUlvE7_clEvEUlbbE_EESt5arrayIPcLm3EELi4E23TrivialOffsetCalculatorILi2EjESC_ILi1EjENS0_6memory15LoadWithoutCastENSF_16StoreWithoutCastEEEviT_T0_T2_T3_T4_T5_ --------------------------
	.section	.nv.info._ZN2at6native27unrolled_elementwise_kernelINS0_13BinaryFunctorIbbbZZZNS0_23logical_xor_kernel_cudaERNS_14TensorIteratorEENKUlvE0_clEvENKUlvE7_clEvEUlbbE_EESt5arrayIPcLm3EELi4E23TrivialOffsetCalculatorILi2EjESC_ILi1EjENS0_6memory15LoadWithoutCastENSF_16StoreWithoutCastEEEviT_T0_T2_T3_T4_T5_,"",@"SHT_CUDA_INFO"
	.sectionflags	@""
	.align	4


	//----- nvinfo : EIATTR_CUDA_API_VERSION
	.align		4
        /*0000*/ 	.byte	0x04, 0x37
        /*0002*/ 	.short	(.L_3066 - .L_3065)
.L_3065:
        /*0004*/ 	.word	0x00000082


	//----- nvinfo : EIATTR_KPARAM_INFO
	.align		4
.L_3066:
        /*0008*/ 	.byte	0x04, 0x17
        /*000a*/ 	.short	(.L_3068 - .L_3067)
.L_3067:
        /*000c*/ 	.word	0x00000000
        /*0010*/ 	.short	0x0006
        /*0012*/ 	.short	0x0023
        /*0014*/ 	.byte	0x00, 0xf0, 0x05, 0x00


	//----- nvinfo : EIATTR_KPARAM_INFO
	.align		4
.L_3068:
        /*0018*/ 	.byte	0x04, 0x17
        /*001a*/ 	.short	(.L_3070 - .L_3069)
.L_3069:
        /*001c*/ 	.word	0x00000000
        /*0020*/ 	.short	0x0005
        /*0022*/ 	.short	0x0022
        /*0024*/ 	.byte	0x00, 0xf0, 0x05, 0x00


	//----- nvinfo : EIATTR_KPARAM_INFO
	.align		4
.L_3070:
        /*0028*/ 	.byte	0x04, 0x17
        /*002a*/ 	.short	(.L_3072 - .L_3071)
.L_3071:
        /*002c*/ 	.word	0x00000000
        /*0030*/ 	.short	0x0004
        /*0032*/ 	.short	0x0021
        /*0034*/ 	.byte	0x00, 0xf0, 0x05, 0x00


	//----- nvinfo : EIATTR_KPARAM_INFO
	.align		4
.L_3072:
        /*0038*/ 	.byte	0x04, 0x17
        /*003a*/ 	.short	(.L_3074 - .L_3073)
.L_3073:
        /*003c*/ 	.word	0x00000000
        /*0040*/ 	.short	0x0003
        /*0042*/ 	.short	0x0020
        /*0044*/ 	.byte	0x00, 0xf0, 0x05, 0x00


	//----- nvinfo : EIATTR_KPARAM_INFO
	.align		4
.L_3074:
        /*0048*/ 	.byte	0x04, 0x17
        /*004a*/ 	.short	(.L_3076 - .L_3075)
.L_3075:
        /*004c*/ 	.word	0x00000000
        /*0050*/ 	.short	0x0002
        /*0052*/ 	.short	0x0008
        /*0054*/ 	.byte	0x00, 0xf0, 0x61, 0x00


	//----- nvinfo : EIATTR_KPARAM_INFO
	.align		4
.L_3076:
        /*0058*/ 	.byte	0x04, 0x17
        /*005a*/ 	.short	(.L_3078 - .L_3077)
.L_3077:
        /*005c*/ 	.word	0x00000000
        /*0060*/ 	.short	0x0001
        /*0062*/ 	.short	0x0004
        /*0064*/ 	.byte	0x00, 0xf0, 0x05, 0x00


	//----- nvinfo : EIATTR_KPARAM_INFO
	.align		4
.L_3078:
        /*0068*/ 	.byte	0x04, 0x17
        /*006a*/ 	.short	(.L_3080 - .L_3079)
.L_3079:
        /*006c*/ 	.word	0x00000000
        /*0070*/ 	.short	0x0000
        /*0072*/ 	.short	0x0000
        /*0074*/ 	.byte	0x00, 0xf0, 0x11, 0x00


	//----- nvinfo : EIATTR_SPARSE_MMA_MASK
	.align		4
.L_3080:
        /*0078*/ 	.byte	0x03, 0x50
        /*007a*/ 	.short	0x0000


	//----- nvinfo : EIATTR_MAXREG_COUNT
	.align		4
        /*007c*/ 	.byte	0x03, 0x1b
        /*007e*/ 	.short	0x00ff


	//----- nvinfo : EIATTR_MERCURY_ISA_VERSION
	.align		4
        /*0080*/ 	.byte	0x03, 0x5f
        /*0082*/ 	.short	0x0101


	//----- nvinfo : EIATTR_EXIT_INSTR_OFFSETS
	.align		4
        /*0084*/ 	.byte	0x04, 0x1c
        /*0086*/ 	.short	(.L_3082 - .L_3081)


	//   ....[0]....
.L_3081:
        /*0088*/ 	.word	0x00000700


	//   ....[1]....
        /*008c*/ 	.word	0x00000790


	//----- nvinfo : EIATTR_MAX_THREADS
	.align		4
.L_3082:
        /*0090*/ 	.byte	0x04, 0x05
        /*0092*/ 	.short	(.L_3084 - .L_3083)
.L_3083:
        /*0094*/ 	.word	0x00000080
        /*0098*/ 	.word	0x00000001
        /*009c*/ 	.word	0x00000001


	//----- nvinfo : EIATTR_CRS_STACK_SIZE
	.align		4
.L_3084:
        /*00a0*/ 	.byte	0x04, 0x1e
        /*00a2*/ 	.short	(.L_3086 - .L_3085)
.L_3085:
        /*00a4*/ 	.word	0x00000000


	//----- nvinfo : EIATTR_CBANK_PARAM_SIZE
	.align		4
.L_3086:
        /*00a8*/ 	.byte	0x03, 0x19
        /*00aa*/ 	.short	0x0024


	//----- nvinfo : EIATTR_PARAM_CBANK
	.align		4
        /*00ac*/ 	.byte	0x04, 0x0a
        /*00ae*/ 	.short	(.L_3088 - .L_3087)
	.align		4
.L_3087:
        /*00b0*/ 	.word	index@(.nv.constant0._ZN2at6native27unrolled_elementwise_kernelINS0_13BinaryFunctorIbbbZZZNS0_23logical_xor_kernel_cudaERNS_14TensorIteratorEENKUlvE0_clEvENKUlvE7_clEvEUlbbE_EESt5arrayIPcLm3EELi4E23TrivialOffsetCalculatorILi2EjESC_ILi1EjENS0_6memory15LoadWithoutCastENSF_16StoreWithoutCastEEEviT_T0_T2_T3_T4_T5_)
        /*00b4*/ 	.short	0x0210
        /*00b6*/ 	.short	0x0024


	//----- nvinfo : EIATTR_SW_WAR
	.align		4
.L_3088:
        /*00b8*/ 	.byte	0x04, 0x36
        /*00ba*/ 	.short	(.L_3090 - .L_3089)
.L_3089:
        /*00bc*/ 	.word	0x00000008
.L_3090:


//--------------------- .nv.info._ZN2at6native29vectorized_elementwise_kernelILi2ENS0_13BinaryFunctorIbbbZZZNS0_23logical_xor_kernel_cudaERNS_14TensorIteratorEENKUlvE0_clEvENKUlvE7_clEvEUlbbE_EESt5arrayIPcLm3EEEEviT0_T1_ --------------------------
	.section	.nv.info._ZN2at6native29vectorized_elementwise_kernelILi2ENS0_13BinaryFunctorIbbbZZZNS0_23logical_xor_kernel_cudaERNS_14TensorIteratorEENKUlvE0_clEvENKUlvE7_clEvEUlbbE_EESt5arrayIPcLm3EEEEviT0_T1_,"",@"SHT_CUDA_INFO"
	.sectionflags	@""
	.align	4


	//----- nvinfo : EIATTR_CUDA_API_VERSION
	.align		4
        /*0000*/ 	.byte	0x04, 0x37
        /*0002*/ 	.short	(.L_3092 - .L_3091)
.L_3091:
        /*0004*/ 	.word	0x00000082


	//----- nvinfo : EIATTR_KPARAM_INFO
	.align		4
.L_3092:
        /*0008*/ 	.byte	0x04, 0x17
        /*000a*/ 	.short	(.L_3094 - .L_3093)
.L_3093:
        /*000c*/ 	.word	0x00000000
        /*0010*/ 	.short	0x0002
        /*0012*/ 	.short	0x0008
        /*0014*/ 	.byte	0x00, 0xf0, 0x61, 0x00


	//----- nvinfo : EIATTR_KPARAM_INFO
	.align		4
.L_3094:
        /*0018*/ 	.byte	0x04, 0x17
        /*001a*/ 	.short	(.L_3096 - .L_3095)
.L_3095:
        /*001c*/ 	.word	0x00000000
        /*0020*/ 	.short	0x0001
        /*0022*/ 	.short	0x0004
        /*0024*/ 	.byte	0x00, 0xf0, 0x05, 0x00


	//----- nvinfo : EIATTR_KPARAM_INFO
	.align		4
.L_3096:
        /*0028*/ 	.byte	0x04, 0x17
        /*002a*/ 	.short	(.L_3098 - .L_3097)
.L_3097:
        /*002c*/ 	.word	0x00000000
        /*0030*/ 	.short	0x0000
        /*0032*/ 	.short	0x0000
        /*0034*/ 	.byte	0x00, 0xf0, 0x11, 0x00


	//----- nvinfo : EIATTR_SPARSE_MMA_MASK
	.align		4
.L_3098:
        /*0038*/ 	.byte	0x03, 0x50
        /*003a*/ 	.short	0x0000


	//----- nvinfo : EIATTR_MAXREG_COUNT
	.align		4
        /*003c*/ 	.byte	0x03, 0x1b
        /*003e*/ 	.short	0x00ff


	//----- nvinfo : EIATTR_MERCURY_ISA_VERSION
	.align		4
        /*0040*/ 	.byte	0x03, 0x5f
        /*0042*/ 	.short	0x0101


	//----- nvinfo : EIATTR_EXIT_INSTR_OFFSETS
	.align		4
        /*0044*/ 	.byte	0x04, 0x1c
        /*0046*/ 	.short	(.L_3100 - .L_3099)


	//   ....[0]....
.L_3099:
        /*0048*/ 	.word	0x00000540


	//   ....[1]....
        /*004c*/ 	.word	0x00001410


	//   ....[2]....
        /*0050*/ 	.word	0x00001480


	//----- nvinfo : EIATTR_MAX_THREADS
	.align		4
.L_3100:
        /*0054*/ 	.byte	0x04, 0x05
        /*0056*/ 	.short	(.L_3102 - .L_3101)
.L_3101:
        /*0058*/ 	.word	0x00000080
        /*005c*/ 	.word	0x00000001
        /*0060*/ 	.word	0x00000001


	//----- nvinfo : EIATTR_CRS_STACK_SIZE
	.align		4
.L_3102:
        /*0064*/ 	.byte	0x04, 0x1e
        /*0066*/ 	.short	(.L_3104 - .L_3103)
.L_3103:
        /*0068*/ 	.word	0x00000000


	//----- nvinfo : EIATTR_CBANK_PARAM_SIZE
	.align		4
.L_3104:
        /*006c*/ 	.byte	0x03, 0x19
        /*006e*/ 	.short	0x0020


	//----- nvinfo : EIATTR_PARAM_CBANK
	.align		4
        /*0070*/ 	.byte	0x04, 0x0a
        /*0072*/ 	.short	(.L_3106 - .L_3105)
	.align		4
.L_3105:
        /*0074*/ 	.word	index@(.nv.constant0._ZN2at6native29vectorized_elementwise_kernelILi2ENS0_13BinaryFunctorIbbbZZZNS0_23logical_xor_kernel_cudaERNS_14TensorIteratorEENKUlvE0_clEvENKUlvE7_clEvEUlbbE_EESt5arrayIPcLm3EEEEviT0_T1_)
        /*0078*/ 	.short	0x0210
        /*007a*/ 	.short	0x0020


	//----- nvinfo : EIATTR_SW_WAR
	.align		4
.L_3106:
        /*007c*/ 	.byte	0x04, 0x36
        /*007e*/ 	.short	(.L_3108 - .L_3107)
.L_3107:
        /*0080*/ 	.word	0x00000008
.L_3108:


//--------------------- .nv.info._ZN2at6native29vectorized_elementwise_kernelILi4ENS0_13BinaryFunctorIbbbZZZNS0_23logical_xor_kernel_cudaERNS_14TensorIteratorEENKUlvE0_clEvENKUlvE7_clEvEUlbbE_EESt5arrayIPcLm3EEEEviT0_T1_ --------------------------
	.section	.nv.info._ZN2at6native29vectorized_elementwise_kernelILi4ENS0_13BinaryFunctorIbbbZZZNS0_23logical_xor_kernel_cudaERNS_14TensorIteratorEENKUlvE0_clEvENKUlvE7_clEvEUlbbE_EESt5arrayIPcLm3EEEEviT0_T1_,"",@"SHT_CUDA_INFO"
	.sectionflags	@""
	.align	4


	//----- nvinfo : EIATTR_CUDA_API_VERSION
	.align		4
        /*0000*/ 	.byte	0x04, 0x37
        /*0002*/ 	.short	(.L_3110 - .L_3109)
.L_3109:
        /*0004*/ 	.word	0x00000082


	//----- nvinfo : EIATTR_KPARAM_INFO
	.align		4
.L_3110:
        /*0008*/ 	.byte	0x04, 0x17
        /*000a*/ 	.short	(.L_3112 - .L_3111)
.L_3111:
        /*000c*/ 	.word	0x00000000
        /*0010*/ 	.short	0x0002
        /*0012*/ 	.short	0x0008
        /*0014*/ 	.byte	0x00, 0xf0, 0x61, 0x00


	//----- nvinfo : EIATTR_KPARAM_INFO
	.align		4
.L_3112:
        /*0018*/ 	.byte	0x04, 0x17
        /*001a*/ 	.short	(.L_3114 - .L_3113)
.L_3113:
        /*001c*/ 	.word	0x00000000
        /*0020*/ 	.short	0x0001
        /*0022*/ 	.short	0x0004
        /*0024*/ 	.byte	0x00, 0xf0, 0x05, 0x00


	//----- nvinfo : EIATTR_KPARAM_INFO
	.align		4
.L_3114:
        /*0028*/ 	.byte	0x04, 0x17
        /*002a*/ 	.short	(.L_3116 - .L_3115)
.L_3115:
        /*002c*/ 	.word	0x00000000
        /*0030*/ 	.short	0x0000
        /*0032*/ 	.short	0x0000
        /*0034*/ 	.byte	0x00, 0xf0, 0x11, 0x00


	//----- nvinfo : EIATTR_SPARSE_MMA_MASK
	.align		4
.L_3116:
        /*0038*/ 	.byte	0x03, 0x50
        /*003a*/ 	.short	0x0000


	//----- nvinfo : EIATTR_MAXREG_COUNT
	.align		4
        /*003c*/ 	.byte	0x03, 0x1b
        /*003e*/ 	.short	0x00ff


	//----- nvinfo : EIATTR_MERCURY_ISA_VERSION
	.align		4
        /*0040*/ 	.byte	0x03, 0x5f
        /*0042*/ 	.short	0x0101


	//----- nvinfo : EIATTR_EXIT_INSTR_OFFSETS
	.align		4
        /*0044*/ 	.byte	0x04, 0x1c
        /*0046*/ 	.short	(.L_3118 - .L_3117)


	//   ....[0]....
.L_3117:
        /*0048*/ 	.word	0x00000500


	//   ....[1]....
        /*004c*/ 	.word	0x000013d0


	//   ....[2]....
        /*0050*/ 	.word	0x00001440


	//----- nvinfo : EIATTR_MAX_THREADS
	.align		4
.L_3118:
        /*0054*/ 	.byte	0x04, 0x05
        /*0056*/ 	.short	(.L_3120 - .L_3119)
.L_3119:
        /*0058*/ 	.word	0x00000080
        /*005c*/ 	.word	0x00000001
        /*0060*/ 	.word	0x00000001


	//----- nvinfo : EIATTR_CRS_STACK_SIZE
	.align		4
.L_3120:
        /*0064*/ 	.byte	0x04, 0x1e
        /*0066*/ 	.short	(.L_3122 - .L_3121)
.L_3121:
        /*0068*/ 	.word	0x00000000


	//----- nvinfo : EIATTR_CBANK_PARAM_SIZE
	.align		4
.L_3122:
        /*006c*/ 	.byte	0x03, 0x19
        /*006e*/ 	.short	0x0020


	//----- nvinfo : EIATTR_PARAM_CBANK
	.align		4
        /*0070*/ 	.byte	0x04, 0x0a
        /*0072*/ 	.short	(.L_3124 - .L_3123)
	.align		4
.L_3123:
        /*0074*/ 	.word	index@(.nv.constant0._ZN2at6native29vectorized_elementwise_kernelILi4ENS0_13BinaryFunctorIbbbZZZNS0_23logical_xor_kernel_cudaERNS_14TensorIteratorEENKUlvE0_clEvENKUlvE7_clEvEUlbbE_EESt5arrayIPcLm3EEEEviT0_T1_)
        /*0078*/ 	.short	0x0210
        /*007a*/ 	.short	0x0020


	//----- nvinfo : EIATTR_SW_WAR
	.align		4
.L_3124:
        /*007c*/ 	.byte	0x04, 0x36
        /*007e*/ 	.short	(.L_3126 - .L_3125)
.L_3125:
        /*0080*/ 	.word	0x00000008
.L_3126:


//--------------------- .nv.info._ZN2at6native29vectorized_elementwise_kernelILi8ENS0_13BinaryFunctorIbbbZZZNS0_23logical_xor_kernel_cudaERNS_14TensorIteratorEENKUlvE0_clEvENKUlvE7_clEvEUlbbE_EESt5arrayIPcLm3EEEEviT0_T1_ --------------------------
	.section	.nv.info._ZN2at6native29vectorized_elementwise_kernelILi8ENS0_13BinaryFunctorIbbbZZZNS0_23logical_xor_kernel_cudaERNS_14TensorIteratorEENKUlvE0_clEvENKUlvE7_clEvEUlbbE_EESt5arrayIPcLm3EEEEviT0_T1_,"",@"SHT_CUDA_INFO"
	.sectionflags	@""
	.align	4


	//----- nvinfo : EIATTR_CUDA_API_VERSION
	.align		4
        /*0000*/ 	.byte	0x04, 0x37
        /*0002*/ 	.short	(.L_3128 - .L_3127)
.L_3127:
        /*0004*/ 	.word	0x00000082


	//----- nvinfo : EIATTR_KPARAM_INFO
	.align		4
.L_3128:
        /*0008*/ 	.byte	0x04, 0x17
        /*000a*/ 	.short	(.L_3130 - .L_3129)
.L_3129:
        /*000c*/ 	.word	0x00000000
        /*0010*/ 	.short	0x0002
        /*0012*/ 	.short	0x0008
        /*0014*/ 	.byte	0x00, 0xf0, 0x61, 0x00


	//----- nvinfo : EIATTR_KPARAM_INFO
	.align		4
.L_3130:
        /*0018*/ 	.byte	0x04, 0x17
        /*001a*/ 	.short	(.L_3132 - .L_3131)
.L_3131:
        /*001c*/ 	.word	0x00000000
        /*0020*/ 	.short	0x0001
        /*0022*/ 	.short	0x0004
        /*0024*/ 	.byte	0x00, 0xf0, 0x05, 0x00


	//----- nvinfo : EIATTR_KPARAM_INFO
	.align		4
.L_3132:
        /*0028*/ 	.byte	0x04, 0x17
        /*002a*/ 	.short	(.L_3134 - .L_3133)
.L_3133:
        /*002c*/ 	.word	0x00000000
        /*0030*/ 	.short	0x0000
        /*0032*/ 	.short	0x0000
        /*0034*/ 	.byte	0x00, 0xf0, 0x11, 0x00


	//----- nvinfo : EIATTR_SPARSE_MMA_MASK
	.align		4
.L_3134:
        /*0038*/ 	.byte	0x03, 0x50
        /*003a*/ 	.short	0x0000


	//----- nvinfo : EIATTR_MAXREG_COUNT
	.align		4
        /*003c*/ 	.byte	0x03, 0x1b
        /*003e*/ 	.short	0x00ff


	//----- nvinfo : EIATTR_MERCURY_ISA_VERSION
	.align		4
        /*0040*/ 	.byte	0x03, 0x5f
        /*0042*/ 	.short	0x0101


	//----- nvinfo : EIATTR_EXIT_INSTR_OFFSETS
	.align		4
        /*0044*/ 	.byte	0x04, 0x1c
        /*0046*/ 	.short	(.L_3136 - .L_3135)


	//   ....[0]....
.L_3135:
        /*0048*/ 	.word	0x00000620


	//   ....[1]....
        /*004c*/ 	.word	0x000014f0


	//   ....[2]....
        /*0050*/ 	.word	0x00001560


	//----- nvinfo : EIATTR_MAX_THREADS
	.align		4
.L_3136:
        /*0054*/ 	.byte	0x04, 0x05
        /*0056*/ 	.short	(.L_3138 - .L_3137)
.L_3137:
        /*0058*/ 	.word	0x00000080
        /*005c*/ 	.word	0x00000001
        /*0060*/ 	.word	0x00000001


	//----- nvinfo : EIATTR_CRS_STACK_SIZE
	.align		4
.L_3138:
        /*0064*/ 	.byte	0x04, 0x1e
        /*0066*/ 	.short	(.L_3140 - .L_3139)
.L_3139:
        /*0068*/ 	.word	0x00000000


	//----- nvinfo : EIATTR_CBANK_PARAM_SIZE
	.align		4
.L_3140:
        /*006c*/ 	.byte	0x03, 0x19
        /*006e*/ 	.short	0x0020


	//----- nvinfo : EIATTR_PARAM_CBANK
	.align		4
        /*0070*/ 	.byte	0x04, 0x0a
        /*0072*/ 	.short	(.L_3142 - .L_3141)
	.align		4
.L_3141:
        /*0074*/ 	.word	index@(.nv.constant0._ZN2at6native29vectorized_elementwise_kernelILi8ENS0_13BinaryFunctorIbbbZZZNS0_23logical_xor_kernel_cudaERNS_14TensorIteratorEENKUlvE0_clEvENKUlvE7_clEvEUlbbE_EESt5arrayIPcLm3EEEEviT0_T1_)
        /*0078*/ 	.short	0x0210
        /*007a*/ 	.short	0x0020


	//----- nvinfo : EIATTR_SW_WAR
	.align		4
.L_3142:
        /*007c*/ 	.byte	0x04, 0x36
        /*007e*/ 	.short	(.L_3144 - .L_3143)
.L_3143:
        /*0080*/ 	.word	0x00000008
.L_3144:


//--------------------- .nv.info._ZN2at6native18elementwise_kernelILi128ELi4EZNS0_15gpu_kernel_implINS0_13AUnaryFunctorIN3c104HalfES5_bZZZNS0_23logical_xor_kernel_cudaERNS_14TensorIteratorEENKUlvE0_clEvENKUlvE6_clEvEUlS5_S5_E_EEEEvRNS_18TensorIteratorBaseERKT_EUliE_EEviT1_ --------------------------
	.section	.nv.info._ZN2at6native18elementwise_kernelILi128ELi4EZNS0_15gpu_kernel_implINS0_13AUnaryFunctorIN3c104HalfES5_bZZZNS0_23logical_xor_kernel_cudaERNS_14TensorIteratorEENKUlvE0_clEvENKUlvE6_clEvEUlS5_S5_E_EEEEvRNS_18TensorIteratorBaseERKT_EUliE_EEviT1_,"",@"SHT_CUDA_INFO"
	.sectionflags	@""
	.align	4


	//----- nvinfo : EIATTR_CUDA_API_VERSION
	.align		4
        /*0000*/ 	.byte	0x04, 0x37
        /*0002*/ 	.short	(.L_3146 - .L_3145)
.L_3145:
        /*0004*/ 	.word	0x00000082


	//----- nvinfo : EIATTR_KPARAM_INFO
	.align		4
.L_3146:
        /*0008*/ 	.byte	0x04, 0x17
        /*000a*/ 	.short	(.L_3148 - .L_3147)
.L_3147:
        /*000c*/ 	.word	0x00000000
        /*0010*/ 	.short	0x0001
        /*0012*/ 	.short	0x0008
        /*0014*/ 	.byte	0x00, 0xf0, 0x61, 0x08


	//----- nvinfo : EIATTR_KPARAM_INFO
	.align		4
.L_3148:
        /*0018*/ 	.byte	0x04, 0x17
        /*001a*/ 	.short	(.L_3150 - .L_3149)
.L_3149:
        /*001c*/ 	.word	0x00000000
        /*0020*/ 	.short	0x0000
        /*0022*/ 	.short	0x0000
        /*0024*/ 	.byte	0x00, 0xf0, 0x11, 0x00


	//----- nvinfo : EIATTR_SPARSE_MMA_MASK
	.align		4
.L_3150:
        /*0028*/ 	.byte	0x03, 0x50
        /*002a*/ 	.short	0x0000


	//----- nvinfo : EIATTR_MAXREG_COUNT
	.align		4
        /*002c*/ 	.byte	0x03, 0x1b
        /*002e*/ 	.short	0x0080


	//----- nvinfo : EIATTR_EXTERNS
	.align		4
        /*0030*/ 	.byte	0x04, 0x0f
        /*0032*/ 	.short	(.L_3152 - .L_3151)


	//   ....[0]....
	.align		4
.L_3151:
        /*0034*/ 	.word	index@(__assertfail)


	//----- nvinfo : EIATTR_MERCURY_ISA_VERSION
	.align		4
.L_3152:
        /*0038*/ 	.byte	0x03, 0x5f
        /*003a*/ 	.short	0x0101


	//----- nvinfo : EIATTR_SYSCALL_OFFSETS
	.align		4
        /*003c*/ 	.byte	0x04, 0x46
        /*003e*/ 	.short	(.L_3154 - .L_3153)


	//   ....[0]....
.L_3153:
        /*0040*/ 	.word	0x000022c0


	//   ....[1]....
        /*0044*/ 	.word	0x000031a0


	//   ....[2]....
        /*0048*/ 	.word	0x00005480


	//   ....[3]....
        /*004c*/ 	.word	0x00006360


	//   ....[4]....
        /*0050*/ 	.word	0x00008630


	//   ....[5]....
        /*0054*/ 	.word	0x00009510


	//   ....[6]....
        /*0058*/ 	.word	0x0000b7d0


	//   ....[7]....
        /*005c*/ 	.word	0x0000c6b0


	//----- nvinfo : EIATTR_EXIT_INSTR_OFFSETS
	.align		4
.L_3154:
        /*0060*/ 	.byte	0x04, 0x1c
        /*0062*/ 	.short	(.L_3156 - .L_3155)


	//   ....[0]....
.L_3155:
        /*0064*/ 	.word	0x000095b0


	//   ....[1]....
        /*0068*/ 	.word	0x0000b9c0


	//   ....[2]....
        /*006c*/ 	.word	0x0000b9e0


	//   ....[3]....
        /*0070*/ 	.word	0x0000ba70


	//   ....[4]....
        /*0074*/ 	.word	0x0000ba90


	//   ....[5]....
        /*0078*/ 	.word	0x0000bab0


	//   ....[6]....
        /*007c*/ 	.word	0x0000bb40


	//   ....[7]....
        /*0080*/ 	.word	0x0000bb80


	//   ....[8]....
        /*0084*/ 	.word	0x0000bc20


	//   ....[9]....
        /*0088*/ 	.word	0x0000bc70


	//   ....[10]....
        /*008c*/ 	.word	0x0000bca0


	//   ....[11]....
        /*0090*/ 	.word	0x0000bd40


	//   ....[12]....
        /*0094*/ 	.word	0x0000bd80


	//   ....[13]....
        /*0098*/ 	.word	0x0000bf10


	//   ....[14]....
        /*009c*/ 	.word	0x0000c070


	//   ....[15]....
        /*00a0*/ 	.word	0x0000c0b0


	//   ....[16]....
        /*00a4*/ 	.word	0x0000c150


	//   ....[17]....
        /*00a8*/ 	.word	0x0000c2d0


	//   ....[18]....
        /*00ac*/ 	.word	0x0000c450


	//   ....[19]....
        /*00b0*/ 	.word	0x0000c5b0


	//   ....[20]....
        /*00b4*/ 	.word	0x0000c6c0


	//   ....[21]....
        /*00b8*/ 	.word	0x0000c6f0


	//   ....[22]....
        /*00bc*/ 	.word	0x0000c710


	//----- nvinfo : EIATTR_MAX_THREADS
	.align		4
.L_3156:
        /*00c0*/ 	.byte	0x04, 0x05
        /*00c2*/ 	.short	(.L_3158 - .L_3157)
.L_3157:
        /*00c4*/ 	.word	0x00000080
        /*00c8*/ 	.word	0x00000001
        /*00cc*/ 	.word	0x00000001


	//----- nvinfo : EIATTR_CRS_STACK_SIZE
	.align		4
.L_3158:
        /*00d0*/ 	.byte	0x04, 0x1e
        /*00d2*/ 	.short	(.L_3160 - .L_3159)
.L_3159:
        /*00d4*/ 	.word	0x00000000


	//----- nvinfo : EIATTR_CBANK_PARAM_SIZE
	.align		4
.L_3160:
        /*00d8*/ 	.byte	0x03, 0x19
        /*00da*/ 	.short	0x0220


	//----- nvinfo : EIATTR_PARAM_CBANK
	.align		4
        /*00dc*/ 	.byte	0x04, 0x0a
        /*00de*/ 	.short	(.L_3162 - .L_3161)
	.align		4
.L_3161:
        /*00e0*/ 	.word	index@(.nv.constant0._ZN2at6native18elementwise_kernelILi128ELi4EZNS0_15gpu_kernel_implINS0_13AUnaryFunctorIN3c104HalfES5_bZZZNS0_23logical_xor_kernel_cudaERNS_14TensorIteratorEENKUlvE0_clEvENKUlvE6_clEvEUlS5_S5_E_EEEEvRNS_18TensorIteratorBaseERKT_EUliE_EEviT1_)
        /*00e4*/ 	.short	0x0210
        /*00e6*/ 	.short	0x0220


	//----- nvinfo : EIATTR_SW_WAR
	.align		4
.L_3162:
        /*00e8*/ 	.byte	0x04, 0x36
        /*00ea*/ 	.short	(.L_3164 - .L_3163)
.L_3163:
        /*00ec*/ 	.word	0x00000008
.L_3164:


//--------------------- .nv.info._ZN2at6native27unrolled_elementwise_kernelINS0_13AUnaryFunctorIN3c104HalfES4_bZZZNS0_23logical_xor_kernel_cudaERNS_14TensorIteratorEENKUlvE0_clEvENKUlvE6_clEvEUlS4_S4_E_EESt5arrayIPcLm2EELi4E23TrivialOffsetCalculatorILi1EjESF_NS0_6memory12LoadWithCastILi1EEENSG_13StoreWithCastILi1EEEEEviT_T0_T2_T3_T4_T5_ --------------------------
	.section	.nv.info._ZN2at6native27unrolled_elementwise_kernelINS0_13AUnaryFunctorIN3c104HalfES4_bZZZNS0_23logical_xor_kernel_cudaERNS_14TensorIteratorEENKUlvE0_clEvENKUlvE6_clEvEUlS4_S4_E_EESt5arrayIPcLm2EELi4E23TrivialOffsetCalculatorILi1EjESF_NS0_6memory12LoadWithCastILi1EEENSG_13StoreWithCastILi1EEEEEviT_T0_T2_T3_T4_T5_,"",@"SHT_CUDA_INFO"
	.sectionflags	@""
	.align	4


	//----- nvinfo : EIATTR_CUDA_API_VERSION
	.align		4
        /*0000*/ 	.byte	0x04, 0x37
        /*0002*/ 	.short	(.L_3166 - .L_3165)
.L_3165:
        /*0004*/ 	.word	0x00000082


	//----- nvinfo : EIATTR_KPARAM_INFO
	.align		4
.L_3166:
        /*0008*/ 	.byte	0x04, 0x17
        /*000a*/ 	.short	(.L_3168 - .L_3167)
.L_3167:
        /*000c*/ 	.word	0x00000000
        /*0010*/ 	.short	0x0006
        /*0012*/ 	.short	0x0024
        /*0014*/ 	.byte	0x00, 0xf0, 0x21, 0x00


	//----- nvinfo : EIATTR_KPARAM_INFO
	.align		4
.L_3168:
        /*0018*/ 	.byte	0x04, 0x17
        /*001a*/ 	.short	(.L_3170 - .L_3169)
.L_3169:
        /*001c*/ 	.word	0x00000000
        /*0020*/ 	.short	0x0005
        /*0022*/ 	.short	0x001c
        /*0024*/ 	.byte	0x00, 0xf0, 0x21, 0x00


	//----- nvinfo : EIATTR_KPARAM_INFO
	.align		4
.L_3170:
        /*0028*/ 	.byte	0x04, 0x17
        /*002a*/ 	.short	(.L_3172 - .L_3171)
.L_3171:
        /*002c*/ 	.word	0x00000000
        /*0030*/ 	.short	0x0004
        /*0032*/ 	.short	0x0019
        /*0034*/ 	.byte	0x00, 0xf0, 0x05, 0x00


	//----- nvinfo : EIATTR_KPARAM_INFO
	.align		4
.L_3172:
        /*0038*/ 	.byte	0x04, 0x17
        /*003a*/ 	.short	(.L_3174 - .L_3173)
.L_3173:
        /*003c*/ 	.word	0x00000000
        /*0040*/ 	.short	0x0003
        /*0042*/ 	.short	0x0018
        /*0044*/ 	.byte	0x00, 0xf0, 0x05, 0x00


	//----- nvinfo : EIATTR_KPARAM_INFO
	.align		4
.L_3174:
        /*0048*/ 	.byte	0x04, 0x17
        /*004a*/ 	.short	(.L_3176 - .L_3175)
.L_3175:
        /*004c*/ 	.word	0x00000000
        /*0050*/ 	.short	0x0002
        /*0052*/ 	.short	0x0008
        /*0054*/ 	.byte	0x00, 0xf0, 0x41, 0x00


	//----- nvinfo : EIATTR_KPARAM_INFO
	.align		4
.L_3176:
        /*0058*/ 	.byte	0x04, 0x17
        /*005a*/ 	.short	(.L_3178 - .L_3177)
.L_3177:
        /*005c*/ 	.word	0x00000000
        /*0060*/ 	.short	0x0001
        /*0062*/ 	.short	0x0004
        /*0064*/ 	.byte	0x00, 0xf0, 0x11, 0x00


	//----- nvinfo : EIATTR_KPARAM_INFO
	.align		4
.L_3178:
        /*0068*/ 	.byte	0x04, 0x17
        /*006a*/ 	.short	(.L_3180 - .L_3179)
.L_3179:
        /*006c*/ 	.word	0x00000000
        /*0070*/ 	.short	0x0000
        /*0072*/ 	.short	0x0000
        /*0074*/ 	.byte	0x00, 0xf0, 0x11, 0x00


	//----- nvinfo : EIATTR_SPARSE_MMA_MASK
	.align		4
.L_3180:
        /*0078*/ 	.byte	0x03, 0x50
        /*007a*/ 	.short	0x0000


	//----- nvinfo : EIATTR_MAXREG_COUNT
	.align		4
        /*007c*/ 	.byte	0x03, 0x1b
        /*007e*/ 	.short	0x00ff


	//----- nvinfo : EIATTR_EXTERNS
	.align		4
        /*0080*/ 	.byte	0x04, 0x0f
        /*0082*/ 	.short	(.L_3182 - .L_3181)


	//   ....[0]....
	.align		4
.L_3181:
        /*0084*/ 	.word	index@(__assertfail)


	//----- nvinfo : EIATTR_MERCURY_ISA_VERSION
	.align		4
.L_3182:
        /*0088*/ 	.byte	0x03, 0x5f
        /*008a*/ 	.short	0x0101


	//----- nvinfo : EIATTR_SYSCALL_OFFSETS
	.align		4
        /*008c*/ 	.byte	0x04, 0x46
        /*008e*/ 	.short	(.L_3184 - .L_3183)


	//   ....[0]....
.L_3183:
        /*0090*/ 	.word	0x000010b0


	//   ....[1]....
        /*0094*/ 	.word	0x000021c0


	//   ....[2]....
        /*0098*/ 	.word	0x000032e0


	//   ....[3]....
        /*009c*/ 	.word	0x000043d0


	//   ....[4]....
        /*00a0*/ 	.word	0x00005730


	//   ....[5]....
        /*00a4*/ 	.word	0x00006650


	//   ....[6]....
        /*00a8*/ 	.word	0x00007530


	//   ....[7]....
        /*00ac*/ 	.word	0x00008410


	//----- nvinfo : EIATTR_EXIT_INSTR_OFFSETS
	.align		4
.L_3184:
        /*00b0*/ 	.byte	0x04, 0x1c
        /*00b2*/ 	.short	(.L_3186 - .L_3185)


	//   ....[0]....
.L_3185:
        /*00b4*/ 	.word	0x000075d0


	//   ....[1]....
        /*00b8*/ 	.word	0x00007700


	//   ....[2]....
        /*00bc*/ 	.word	0x00007720


	//   ....[3]....
        /*00c0*/ 	.word	0x000077b0


	//   ....[4]....
        /*00c4*/ 	.word	0x000077d0


	//   ....[5]....
        /*00c8*/ 	.word	0x000077f0


	//   ....[6]....
        /*00cc*/ 	.word	0x00007880


	//   ....[7]....
        /*00d0*/ 	.word	0x000078c0


	//   ....[8]....
        /*00d4*/ 	.word	0x00007960


	//   ....[9]....
        /*00d8*/ 	.word	0x000079b0


	//   ....[10]....
        /*00dc*/ 	.word	0x000079e0


	//   ....[11]....
        /*00e0*/ 	.word	0x00007aa0


	//   ....[12]....
        /*00e4*/ 	.word	0x00007ae0


	//   ....[13]....
        /*00e8*/ 	.word	0x00007c70


	//   ....[14]....
        /*00ec*/ 	.word	0x00007dd0


	//   ....[15]....
        /*00f0*/ 	.word	0x00007e10


	//   ....[16]....
        /*00f4*/ 	.word	0x00007eb0


	//   ....[17]....
        /*00f8*/ 	.word	0x00008030


	//   ....[18]....
        /*00fc*/ 	.word	0x000081b0


	//   ....[19]....
        /*0100*/ 	.word	0x00008310


	//   ....[20]....
        /*0104*/ 	.word	0x00008420


	//   ....[21]....
        /*0108*/ 	.word	0x00008450


	//   ....[22]....
        /*010c*/ 	.word	0x00008470


	//----- nvinfo : EIATTR_MAX_THREADS
	.align		4
.L_3186:
        /*0110*/ 	.byte	0x04, 0x05
        /*0112*/ 	.short	(.L_3188 - .L_3187)
.L_3187:
        /*0114*/ 	.word	0x00000080
        /*0118*/ 	.word	0x00000001
        /*011c*/ 	.word	0x00000001


	//----- nvinfo : EIATTR_CRS_STACK_SIZE
	.align		4
.L_3188:
        /*0120*/ 	.byte	0x04, 0x1e
        /*0122*/ 	.short	(.L_3190 - .L_3189)
.L_3189:
        /*0124*/ 	.word	0x00000000


	//----- nvinfo : EIATTR_CBANK_PARAM_SIZE
	.align		4
.L_3190:
        /*0128*/ 	.byte	0x03, 0x19
        /*012a*/ 	.short	0x002c


	//----- nvinfo : EIATTR_PARAM_CBANK
	.align		4
        /*012c*/ 	.byte	0x04, 0x0a
        /*012e*/ 	.short	(.L_3192 - .L_3191)
	.align		4
.L_3191:
        /*0130*/ 	.word	index@(.nv.constant0._ZN2at6native27unrolled_elementwise_kernelINS0_13AUnaryFunctorIN3c104HalfES4_bZZZNS0_23logical_xor_kernel_cudaERNS_14TensorIteratorEENKUlvE0_clEvENKUlvE6_clEvEUlS4_S4_E_EESt5arrayIPcLm2EELi4E23TrivialOffsetCalculatorILi1EjESF_NS0_6memory12LoadWithCastILi1EEENSG_13StoreWithCastILi1EEEEEviT_T0_T2_T3_T4_T5_)
        /*0134*/ 	.short	0x0210
        /*0136*/ 	.short	0x002c


	//----- nvinfo : EIATTR_SW_WAR
	.align		4
.L_3192:
        /*0138*/ 	.byte	0x04, 0x36
        /*013a*/ 	.short	(.L_3194 - .L_3193)
.L_3193:
        /*013c*/ 	.word	0x00000008
.L_3194:


//--------------------- .nv.info._ZN2at6native18elementwise_kernelILi128ELi4EZNS0_22gpu_kernel_impl_nocastINS0_13AUnaryFunctorIN3c104HalfES5_bZZZNS0_23logical_xor_kernel_cudaERNS_14TensorIteratorEENKUlvE0_clEvENKUlvE6_clEvEUlS5_S5_E_EEEEvRNS_18TensorIteratorBaseERKT_EUliE_EEviT1_ --------------------------
	.section	.nv.info._ZN2at6native18elementwise_kernelILi128ELi4EZNS0_22gpu_kernel_impl_nocastINS0_13AUnaryFunctorIN3c104HalfES5_bZZZNS0_23logical_xor_kernel_cudaERNS_14TensorIteratorEENKUlvE0_clEvENKUlvE6_clEvEUlS5_S5_E_EEEEvRNS_18TensorIteratorBaseERKT_EUliE_EEviT1_,"",@"SHT_CUDA_INFO"
	.sectionflags	@""
	.align	4


	//----- nvinfo : EIATTR_CUDA_API_VERSION
	.align		4
        /*0000*/ 	.byte	0x04, 0x37
        /*0002*/ 	.short	(.L_3196 - .L_3195)
.L_3195:
        /*0004*/ 	.word	0x00000082


	//----- nvinfo : EIATTR_KPARAM_INFO
	.align		4
.L_3196:
        /*0008*/ 	.byte	0x04, 0x17
        /*000a*/ 	.short	(.L_3198 - .L_3197)
.L_3197:
        /*000c*/ 	.word	0x00000000
        /*0010*/ 	.short	0x0001
        /*0012*/ 	.short	0x0008
        /*0014*/ 	.byte	0x00, 0xf0, 0x61, 0x08


	//----- nvinfo : EIATTR_KPARAM_INFO
	.align		4
.L_3198:
        /*0018*/ 	.byte	0x04, 0x17
        /*001a*/ 	.short	(.L_3200 - .L_3199)
.L_3199:
        /*001c*/ 	.word	0x00000000
        /*0020*/ 	.short	0x0000
        /*0022*/ 	.short	0x0000
        /*0024*/ 	.byte	0x00, 0xf0, 0x11, 0x00


	//----- nvinfo : EIATTR_SPARSE_MMA_MASK
	.align		4
.L_3200:
        /*0028*/ 	.byte	0x03, 0x50
        /*002a*/ 	.short	0x0000


	//----- nvinfo : EIATTR_MAXREG_COUNT
	.align		4
        /*002c*/ 	.byte	0x03, 0x1b
        /*002e*/ 	.short	0x0080


	//----- nvinfo : EIATTR_MERCURY_ISA_VERSION
	.align		4
        /*0030*/ 	.byte	0x03, 0x5f
        /*0032*/ 	.short	0x0101


	//----- nvinfo : EIATTR_EXIT_INSTR_OFFSETS
	.align		4
        /*0034*/ 	.byte	0x04, 0x1c
        /*0036*/ 	.short	(.L_3202 - .L_3201)


	//   ....[0]....
.L_3201:
        /*0038*/ 	.word	0x00003cb0


	//   ....[1]....
        /*003c*/ 	.word	0x00005090


	//----- nvinfo : EIATTR_MAX_THREADS
	.align		4
.L_3202:
        /*0040*/ 	.byte	0x04, 0x05
        /*0042*/ 	.short	(.L_3204 - .L_3203)
.L_3203:
        /*0044*/ 	.word	0x00000080
        /*0048*/ 	.word	0x00000001
        /*004c*/ 	.word	0x00000001


	//----- nvinfo : EIATTR_CRS_STACK_SIZE
	.align		4
.L_3204:
        /*0050*/ 	.byte	0x04, 0x1e
        /*0052*/ 	.short	(.L_3206 - .L_3205)
.L_3205:
        /*0054*/ 	.word	0x00000000


	//----- nvinfo : EIATTR_CBANK_PARAM_SIZE
	.align		4
.L_3206:
        /*0058*/ 	.byte	0x03, 0x19
        /*005a*/ 	.short	0x0220


	//----- nvinfo : EIATTR_PARAM_CBANK
	.align		4
        /*005c*/ 	.byte	0x04, 0x0a
        /*005e*/ 	.short	(.L_3208 - .L_3207)
	.align		4
.L_3207:
        /*0060*/ 	.word	index@(.nv.constant0._ZN2at6native18elementwise_kernelILi128ELi4EZNS0_22gpu_kernel_impl_nocastINS0_13AUnaryFunctorIN3c104HalfES5_bZZZNS0_23logical_xor_kernel_cudaERNS_14TensorIteratorEENKUlvE0_clEvENKUlvE6_clEvEUlS5_S5_E_EEEEvRNS_18TensorIteratorBaseERKT_EUliE_EEviT1_)
        /*0064*/ 	.short	0x0210
        /*0066*/ 	.short	0x0220


	//----- nvinfo : EIATTR_SW_WAR
	.align		4
.L_3208:
        /*0068*/ 	.byte	0x04, 0x36
        /*006a*/ 	.short	(.L_3210 - .L_3209)
.L_3209:
        /*006c*/ 	.word	0x00000008
.L_3210:


//--------------------- .nv.info._ZN2at6native27unrolled_elementwise_kernelINS0_13AUnaryFunctorIN3c104HalfES4_bZZZNS0_23logical_xor_kernel_cudaERNS_14TensorIteratorEENKUlvE0_clEvENKUlvE6_clEvEUlS4_S4_E_EESt5arrayIPcLm2EELi4E23TrivialOffsetCalculatorILi1EjESF_NS0_6memory15LoadWithoutCastENSG_16StoreWithoutCastEEEviT_T0_T2_T3_T4_T5_ --------------------------
	.section	.nv.info._ZN2at6native27unrolled_elementwise_kernelINS0_13AUnaryFunctorIN3c104HalfES4_bZZZNS0_23logical_xor_kernel_cudaERNS_14TensorIteratorEENKUlvE0_clEvENKUlvE6_clEvEUlS4_S4_E_EESt5arrayIPcLm2EELi4E23TrivialOffsetCalculatorILi1EjESF_NS0_6memory15LoadWithoutCastENSG_16StoreWithoutCastEEEviT_T0_T2_T3_T4_T5_,"",@"SHT_CUDA_INFO"
	.sectionflags	@""
	.align	4


	//----- nvinfo : EIATTR_CUDA_API_VERSION
	.align		4
        /*0000*/ 	.byte	0x04, 0x37
        /*0002*/ 	.short	(.L_3212 - .L_3211)
.L_3211:
        /*0004*/ 	.word	0x00000082


	//----- nvinfo : EIATTR_KPARAM_INFO
	.align		4
.L_3212:
        /*0008*/ 	.byte	0x04, 0x17
        /*000a*/ 	.short	(.L_3214 - .L_3213)
.L_3213:
        /*000c*/ 	.word	0x00000000
        /*0010*/ 	.short	0x0006
        /*0012*/ 	.short	0x001b
        /*0014*/ 	.byte	0x00, 0xf0, 0x05, 0x00


	//----- nvinfo : EIATTR_KPARAM_INFO
	.align		4
.L_3214:
        /*0018*/ 	.byte	0x04, 0x17
        /*001a*/ 	.short	(.L_3216 - .L_3215)
.L_3215:
        /*001c*/ 	.word	0x00000000
        /*0020*/ 	.short	0x0005
        /*0022*/ 	.short	0x001a
        /*0024*/ 	.byte	0x00, 0xf0, 0x05, 0x00


	//----- nvinfo : EIATTR_KPARAM_INFO
	.align		4
.L_3216:
        /*0028*/ 	.byte	0x04, 0x17
        /*002a*/ 	.short	(.L_3218 - .L_3217)
.L_3217:
        /*002c*/ 	.word	0x00000000
        /*0030*/ 	.short	0x0004
        /*0032*/ 	.short	0x0019
        /*0034*/ 	.byte	0x00, 0xf0, 0x05, 0x00


	//----- nvinfo : EIATTR_KPARAM_INFO
	.align		4
.L_3218:
        /*0038*/ 	.byte	0x04, 0x17
        /*003a*/ 	.short	(.L_3220 - .L_3219)
.L_3219:
        /*003c*/ 	.word	0x00000000
        /*0040*/ 	.short	0x0003
        /*0042*/ 	.short	0x0018
        /*0044*/ 	.byte	0x00, 0xf0, 0x05, 0x00


	//----- nvinfo : EIATTR_KPARAM_INFO
	.align		4
.L_3220:
        /*0048*/ 	.byte	0x04, 0x17
        /*004a*/ 	.short	(.L_3222 - .L_3221)
.L_3221:
        /*004c*/ 	.word	0x00000000
        /*0050*/ 	.short	0x0002
        /*0052*/ 	.short	0x0008
        /*0054*/ 	.byte	0x00, 0xf0, 0x41, 0x00


	//----- nvinfo : EIATTR_KPARAM_INFO
	.align		4
.L_3222:
        /*0058*/ 	.byte	0x04, 0x17
        /*005a*/ 	.short	(.L_3224 - .L_3223)
.L_3223:
        /*005c*/ 	.word	0x00000000
        /*0060*/ 	.short	0x0001
        /*0062*/ 	.short	0x0004
        /*0064*/ 	.byte	0x00, 0xf0, 0x11, 0x00


	//----- nvinfo : EIATTR_KPARAM_INFO
	.align		4
.L_3224:
        /*0068*/ 	.byte	0x04, 0x17
        /*006a*/ 	.short	(.L_3226 - .L_3225)
.L_3225:
        /*006c*/ 	.word	0x00000000
        /*0070*/ 	.short	0x0000
        /*0072*/ 	.short	0x0000
        /*0074*/ 	.byte	0x00, 0xf0, 0x11, 0x00


	//----- nvinfo : EIATTR_SPARSE_MMA_MASK
	.align		4
.L_3226:
        /*0078*/ 	.byte	0x03, 0x50
        /*007a*/ 	.short	0x0000


	//----- nvinfo : EIATTR_MAXREG_COUNT
	.align		4
        /*007c*/ 	.byte	0x03, 0x1b
        /*007e*/ 	.short	0x00ff


	//----- nvinfo : EIATTR_MERCURY_ISA_VERSION
	.align		4
        /*0080*/ 	.byte	0x03, 0x5f
        /*0082*/ 	.short	0x0101


	//----- nvinfo : EIATTR_EXIT_INSTR_OFFSETS
	.align		4
        /*0084*/ 	.byte	0x04, 0x1c
        /*0086*/ 	.short	(.L_3228 - .L_3227)


	//   ....[0]....
.L_3227:
        /*0088*/ 	.word	0x00000580


	//   ....[1]....
        /*008c*/ 	.word	0x00000610


	//----- nvinfo : EIATTR_MAX_THREADS
	.align		4
.L_3228:
        /*0090*/ 	.byte	0x04, 0x05
        /*0092*/ 	.short	(.L_3230 - .L_3229)
.L_3229:
        /*0094*/ 	.word	0x00000080
        /*0098*/ 	.word	0x00000001
        /*009c*/ 	.word	0x00000001


	//----- nvinfo : EIATTR_CRS_STACK_SIZE
	.align		4
.L_3230:
        /*00a0*/ 	.byte	0x04, 0x1e
        /*00a2*/ 	.short	(.L_3232 - .L_3231)
.L_3231:
        /*00a4*/ 	.word	0x00000000


	//----- nvinfo : EIATTR_CBANK_PARAM_SIZE
	.align		4
.L_3232:
        /*00a8*/ 	.byte	0x03, 0x19
        /*00aa*/ 	.short	0x001c


	//----- nvinfo : EIATTR_PARAM_CBANK
	.align		4
        /*00ac*/ 	.byte	0x04, 0x0a
        /*00ae*/ 	.short	(.L_3234 - .L_3233)
	.align		4
.L_3233:
        /*00b0*/ 	.word	index@(.nv.constant0._ZN2at6native27unrolled_elementwise_kernelINS0_13AUnaryFunctorIN3c104HalfES4_bZZZNS0_23logical_xor_kernel_cudaERNS_14TensorIteratorEENKUlvE0_clEvENKUlvE6_clEvEUlS4_S4_E_EESt5arrayIPcLm2EELi4E23TrivialOffsetCalculatorILi1EjESF_NS0_6memory15LoadWithoutCastENSG_16StoreWithoutCastEEEviT_T0_T2_T3_T4_T5_)
        /*00b4*/ 	.short	0x0210
        /*00b6*/ 	.short	0x001c


	//----- nvinfo : EIATTR_SW_WAR
	.align		4
.L_3234:
        /*00b8*/ 	.byte	0x04, 0x36
        /*00ba*/ 	.short	(.L_3236 - .L_3235)
.L_3235:
        /*00bc*/ 	.word	0x00000008
.L_3236:


//--------------------- .nv.info._ZN2at6native29vectorized_elementwise_kernelILi2ENS0_13AUnaryFunctorIN3c104HalfES4_bZZZNS0_23logical_xor_kernel_cudaERNS_14TensorIteratorEENKUlvE0_clEvENKUlvE6_clEvEUlS4_S4_E_EESt5arrayIPcLm2EEEEviT0_T1_ --------------------------
	.section	.nv.info._ZN2at6native29vectorized_elementwise_kernelILi2ENS0_13AUnaryFunctorIN3c104HalfES4_bZZZNS0_23logical_xor_kernel_cudaERNS_14TensorIteratorEENKUlvE0_clEvENKUlvE6_clEvEUlS4_S4_E_EESt5arrayIPcLm2EEEEviT0_T1_,"",@"SHT_CUDA_INFO"
	.sectionflags	@""
	.align	4


	//----- nvinfo : EIATTR_CUDA_API_VERSION
	.align		4
        /*0000*/ 	.byte	0x04, 0x37
        /*0002*/ 	.short	(.L_3238 - .L_3237)
.L_3237:
        /*0004*/ 	.word	0x00000082


	//----- nvinfo : EIATTR_KPARAM_INFO
	.align		4
.L_3238:
        /*0008*/ 	.byte	0x04, 0x17
        /*000a*/ 	.short	(.L_3240 - .L_3239)
.L_3239:
        /*000c*/ 	.word	0x00000000
        /*0010*/ 	.short	0x0002
        /*0012*/ 	.short	0x0008
        /*0014*/ 	.byte	0x00, 0xf0, 0x41, 0x00


	//----- nvinfo : EIATTR_KPARAM_INFO
	.align		4
.L_3240:
        /*0018*/ 	.byte	0x04, 0x17
        /*001a*/ 	.short	(.L_3242 - .L_3241)
.L_3241:
        /*001c*/ 	.word	0x00000000
        /*0020*/ 	.short	0x0001
        /*0022*/ 	.short	0x0004
        /*0024*/ 	.byte	0x00, 0xf0, 0x11, 0x00


	//----- nvinfo : EIATTR_KPARAM_INFO
	.align		4
.L_3242:
        /*0028*/ 	.byte	0x04, 0x17
        /*002a*/ 	.short	(.L_3244 - .L_3243)
.L_3243:
        /*002c*/ 	.word	0x00000000
        /*0030*/ 	.short	0x0000
        /*0032*/ 	.short	0x0000
        /*0034*/ 	.byte	0x00, 0xf0, 0x11, 0x00


	//----- nvinfo : EIATTR_SPARSE_MMA_MASK
	.align		4
.L_3244:
        /*0038*/ 	.byte	0x03, 0x50
        /*003a*/ 	.short	0x0000


	//----- nvinfo : EIATTR_MAXREG_COUNT
	.align		4
        /*003c*/ 	.byte	0x03, 0x1b
        /*003e*/ 	.short	0x00ff


	//----- nvinfo : EIATTR_MERCURY_ISA_VERSION
	.align		4
        /*0040*/ 	.byte	0x03, 0x5f
        /*0042*/ 	.short	0x0101


	//----- nvinfo : EIATTR_EXIT_INSTR_OFFSETS
	.align		4
        /*0044*/ 	.byte	0x04, 0x1c
        /*0046*/ 	.short	(.L_3246 - .L_3245)


	//   ....[0]....
.L_3245:
        /*0048*/ 	.word	0x000003f0


	//   ....[1]....
        /*004c*/ 	.word	0x00000fd0


	//   ....[2]....
        /*0050*/ 	.word	0x00001030


	//----- nvinfo : EIATTR_MAX_THREADS
	.align		4
.L_3246:
        /*0054*/ 	.byte	0x04, 0x05
        /*0056*/ 	.short	(.L_3248 - .L_3247)
.L_3247:
        /*0058*/ 	.word	0x00000080
        /*005c*/ 	.word	0x00000001
        /*0060*/ 	.word	0x00000001


	//----- nvinfo : EIATTR_CRS_STACK_SIZE
	.align		4
.L_3248:
        /*0064*/ 	.byte	0x04, 0x1e
        /*0066*/ 	.short	(.L_3250 - .L_3249)
.L_3249:
        /*0068*/ 	.word	0x00000000


	//----- nvinfo : EIATTR_CBANK_PARAM_SIZE
	.align		4
.L_3250:
        /*006c*/ 	.byte	0x03, 0x19
        /*006e*/ 	.short	0x0018


	//----- nvinfo : EIATTR_PARAM_CBANK
	.align		4
        /*0070*/ 	.byte	0x04, 0x0a
        /*0072*/ 	.short	(.L_3252 - .L_3251)
	.align		4
.L_3251:
        /*0074*/ 	.word	index@(.nv.constant0._ZN2at6native29vectorized_elementwise_kernelILi2ENS0_13AUnaryFunctorIN3c104HalfES4_bZZZNS0_23logical_xor_kernel_cudaERNS_14TensorIteratorEENKUlvE0_clEvENKUlvE6_clEvEUlS4_S4_E_EESt5arrayIPcLm2EEEEviT0_T1_)
        /*0078*/ 	.short	0x0210
        /*007a*/ 	.short	0x0018


	//----- nvinfo : EIATTR_SW_WAR
	.align		4
.L_3252:
        /*007c*/ 	.byte	0x04, 0x36
        /*007e*/ 	.short	(.L_3254 - .L_3253)
.L_3253:
        /*0080*/ 	.word	0x00000008
.L_3254:


//--------------------- .nv.info._ZN2at6native29vectorized_elementwise_kernelILi4ENS0_13AUnaryFunctorIN3c104HalfES4_bZZZNS0_23logical_xor_kernel_cudaERNS_14TensorIteratorEENKUlvE0_clEvENKUlvE6_clEvEUlS4_S4_E_EESt5arrayIPcLm2EEEEviT0_T1_ --------------------------
	.section	.nv.info._ZN2at6native29vectorized_elementwise_kernelILi4ENS0_13AUnaryFunctorIN3c104HalfES4_bZZZNS0_23logical_xor_kernel_cudaERNS_14TensorIteratorEENKUlvE0_clEvENKUlvE6_clEvEUlS4_S4_E_EESt5arrayIPcLm2EEEEviT0_T1_,"",@"SHT_CUDA_INFO"
	.sectionflags	@""
	.align	4


	//----- nvinfo : EIATTR_CUDA_API_VERSION
	.align		4
        /*0000*/ 	.byte	0x04, 0x37
        /*0002*/ 	.short	(.L_3256 - .L_3255)
.L_3255:
        /*0004*/ 	.word	0x00000082


	//----- nvinfo : EIATTR_KPARAM_INFO
	.align		4
.L_3256:
        /*0008*/ 	.byte	0x04, 0x17
        /*000a*/ 	.short	(.L_3258 - .L_3257)
.L_3257:
        /*000c*/ 	.word	0x00000000
        /*0010*/ 	.short	0x0002
        /*0012*/ 	.short	0x0008
        /*0014*/ 	.byte	0x00, 0xf0, 0x41, 0x00


	//----- nvinfo : EIATTR_KPARAM_INFO
	.align		4
.L_3258:
        /*0018*/ 	.byte	0x04, 0x17
        /*001a*/ 	.short	(.L_3260 - .L_3259)
.L_3259:
        /*001c*/ 	.word	0x00000000
        /*0020*/ 	.short	0x0001
        /*0022*/ 	.short	0x0004
        /*0024*/ 	.byte	0x00, 0xf0, 0x11, 0x00


	//----- nvinfo : EIATTR_KPARAM_INFO
	.align		4
.L_3260:
        /*0028*/ 	.byte	0x04, 0x17
        /*002a*/ 	.short	(.L_3262 - .L_3261)
.L_3261:
        /*002c*/ 	.word	0x00000000
        /*0030*/ 	.short	0x0000
        /*0032*/ 	.short	0x0000
        /*0034*/ 	.byte	0x00, 0xf0, 0x11, 0x00


	//----- nvinfo : EIATTR_SPARSE_MMA_MASK
	.align		4
.L_3262:
        /*0038*/ 	.byte	0x03, 0x50
        /*003a*/ 	.short	0x0000


	//----- nvinfo : EIATTR_MAXREG_COUNT
	.align		4
        /*003c*/ 	.byte	0x03, 0x1b
        /*003e*/ 	.short	0x00ff


	//----- nvinfo : EIATTR_MERCURY_ISA_VERSION
	.align		4
        /*0040*/ 	.byte	0x03, 0x5f
        /*0042*/ 	.short	0x0101


	//----- nvinfo : EIATTR_EXIT_INSTR_OFFSETS
	.align		4
        /*0044*/ 	.byte	0x04, 0x1c
        /*0046*/ 	.short	(.L_3264 - .L_3263)


	//   ....[0]....
.L_3263:
        /*0048*/ 	.word	0x000003d0


	//   ....[1]....
        /*004c*/ 	.word	0x00000fb0


	//   ....[2]....
        /*0050*/ 	.word	0x00001010


	//----- nvinfo : EIATTR_MAX_THREADS
	.align		4
.L_3264:
        /*0054*/ 	.byte	0x04, 0x05
        /*0056*/ 	.short	(.L_3266 - .L_3265)
.L_3265:
        /*0058*/ 	.word	0x00000080
        /*005c*/ 	.word	0x00000001
        /*0060*/ 	.word	0x00000001


	//----- nvinfo : EIATTR_CRS_STACK_SIZE
	.align		4
.L_3266:
        /*0064*/ 	.byte	0x04, 0x1e
        /*0066*/ 	.short	(.L_3268 - .L_3267)
.L_3267:
        /*0068*/ 	.word	0x00000000


	//----- nvinfo : EIATTR_CBANK_PARAM_SIZE
	.align		4
.L_3268:
        /*006c*/ 	.byte	0x03, 0x19
        /*006e*/ 	.short	0x0018


	//----- nvinfo : EIATTR_PARAM_CBANK
	.align		4
        /*0070*/ 	.byte	0x04, 0x0a
        /*0072*/ 	.short	(.L_3270 - .L_3269)
	.align		4
.L_3269:
        /*0074*/ 	.word	index@(.nv.constant0._ZN2at6native29vectorized_elementwise_kernelILi4ENS0_13AUnaryFunctorIN3c104HalfES4_bZZZNS0_23logical_xor_kernel_cudaERNS_14TensorIteratorEENKUlvE0_clEvENKUlvE6_clEvEUlS4_S4_E_EESt5arrayIPcLm2EEEEviT0_T1_)
        /*0078*/ 	.short	0x0210
        /*007a*/ 	.short	0x0018


	//----- nvinfo : EIATTR_SW_WAR
	.align		4
.L_3270:
        /*007c*/ 	.byte	0x04, 0x36
        /*007e*/ 	.short	(.L_3272 - .L_3271)
.L_3271:
        /*0080*/ 	.word	0x00000008
.L_3272:


//--------------------- .nv.info._ZN2at6native29vectorized_elementwise_kernelILi8ENS0_13AUnaryFunctorIN3c104HalfES4_bZZZNS0_23logical_xor_kernel_cudaERNS_14TensorIteratorEENKUlvE0_clEvENKUlvE6_clEvEUlS4_S4_E_EESt5arrayIPcLm2EEEEviT0_T1_ --------------------------
	.section	.nv.info._ZN2at6native29vectorized_elementwise_kernelILi8ENS0_13AUnaryFunctorIN3c104HalfES4_bZZZNS0_23logical_xor_kernel_cudaERNS_14TensorIteratorEENKUlvE0_clEvENKUlvE6_clEvEUlS4_S4_E_EESt5arrayIPcLm2EEEEviT0_T1_,"",@"SHT_CUDA_INFO"
	.sectionflags	@""
	.align	4


	//----- nvinfo : EIATTR_CUDA_API_VERSION
	.align		4
        /*0000*/ 	.byte	0x04, 0x37
        /*0002*/ 	.short	(.L_3274 - .L_3273)
.L_3273:
        /*0004*/ 	.word	0x00000082


	//----- nvinfo : EIATTR_KPARAM_INFO
	.align		4
.L_3274:
        /*0008*/ 	.byte	0x04, 0x17
        /*000a*/ 	.short	(.L_3276 - .L_3275)
.L_3275:
        /*000c*/ 	.word	0x00000000
        /*0010*/ 	.short	0x0002
        /*0012*/ 	.short	0x0008
        /*0014*/ 	.byte	0x00, 0xf0, 0x41, 0x00


	//----- nvinfo : EIATTR_KPARAM_INFO
	.align		4
.L_3276:
        /*0018*/ 	.byte	0x04, 0x17
        /*001a*/ 	.short	(.L_3278 - .L_3277)
.L_3277:
        /*001c*/ 	.word	0x00000000
        /*0020*/ 	.short	0x0001
        /*0022*/ 	.short	0x0004
        /*0024*/ 	.byte	0x00, 0xf0, 0x11, 0x00


	//----- nvinfo : EIATTR_KPARAM_INFO
	.align		4
.L_3278:
        /*0028*/ 	.byte	0x04, 0x17
        /*002a*/ 	.short	(.L_3280 - .L_3279)
.L_3279:
        /*002c*/ 	.word	0x00000000
        /*0030*/ 	.short	0x0000
        /*0032*/ 	.short	0x0000
        /*0034*/ 	.byte	0x00, 0xf0, 0x11, 0x00


	//----- nvinfo : EIATTR_SPARSE_MMA_MASK
	.align		4
.L_3280:
        /*0038*/ 	.byte	0x03, 0x50
        /*003a*/ 	.short	0x0000


	//----- nvinfo : EIATTR_MAXREG_COUNT
	.align		4
        /*003c*/ 	.byte	0x03, 0x1b
        /*003e*/ 	.short	0x00ff


	//----- nvinfo : EIATTR_MERCURY_ISA_VERSION
	.align		4
        /*0040*/ 	.byte	0x03, 0x5f
        /*0042*/ 	.short	0x0101


	//----- nvinfo : EIATTR_EXIT_INSTR_OFFSETS
	.align		4
        /*0044*/ 	.byte	0x04, 0x1c
        /*0046*/ 	.short	(.L_3282 - .L_3281)


	//   ....[0]....
.L_3281:
        /*0048*/ 	.word	0x000003f0


	//   ....[1]....
        /*004c*/ 	.word	0x00000fd0


	//   ....[2]....
        /*0050*/ 	.word	0x00001030


	//----- nvinfo : EIATTR_MAX_THREADS
	.align		4
.L_3282:
        /*0054*/ 	.byte	0x04, 0x05
        /*0056*/ 	.short	(.L_3284 - .L_3283)
.L_3283:
        /*0058*/ 	.word	0x00000080
        /*005c*/ 	.word	0x00000001
        /*0060*/ 	.word	0x00000001


	//----- nvinfo : EIATTR_CRS_STACK_SIZE
	.align		4
.L_3284:
        /*0064*/ 	.byte	0x04, 0x1e
        /*0066*/ 	.short	(.L_3286 - .L_3285)
.L_3285:
        /*0068*/ 	.word	0x00000000


	//----- nvinfo : EIATTR_CBANK_PARAM_SIZE
	.align		4
.L_3286:
        /*006c*/ 	.byte	0x03, 0x19
        /*006e*/ 	.short	0x0018


	//----- nvinfo : EIATTR_PARAM_CBANK
	.align		4
        /*0070*/ 	.byte	0x04, 0x0a
        /*0072*/ 	.short	(.L_3288 - .L_3287)
	.align		4
.L_3287:
        /*0074*/ 	.word	index@(.nv.constant0._ZN2at6native29vectorized_elementwise_kernelILi8ENS0_13AUnaryFunctorIN3c104HalfES4_bZZZNS0_23logical_xor_kernel_cudaERNS_14TensorIteratorEENKUlvE0_clEvENKUlvE6_clEvEUlS4_S4_E_EESt5arrayIPcLm2EEEEviT0_T1_)
        /*0078*/ 	.short	0x0210
        /*007a*/ 	.short	0x0018


	//----- nvinfo : EIATTR_SW_WAR
	.align		4
.L_3288:
        /*007c*/ 	.byte	0x04, 0x36
        /*007e*/ 	.short	(.L_3290 - .L_3289)
.L_3289:
        /*0080*/ 	.word	0x00000008
.L_3290:


//--------------------- .nv.info._ZN2at6native18elementwise_kernelILi128ELi4EZNS0_15gpu_kernel_implINS0_13BinaryFunctorIN3c104HalfES5_bZZZNS0_23logical_xor_kernel_cudaERNS_14TensorIteratorEENKUlvE0_clEvENKUlvE6_clEvEUlS5_S5_E_EEEEvRNS_18TensorIteratorBaseERKT_EUliE_EEviT1_ --------------------------
	.section	.nv.info._ZN2at6native18elementwise_kernelILi128ELi4EZNS0_15gpu_kernel_implINS0_13BinaryFunctorIN3c104HalfES5_bZZZNS0_23logical_xor_kernel_cudaERNS_14TensorIteratorEENKUlvE0_clEvENKUlvE6_clEvEUlS5_S5_E_EEEEvRNS_18TensorIteratorBaseERKT_EUliE_EEviT1_,"",@"SHT_CUDA_INFO"
	.sectionflags	@""
	.align	4


	//----- nvinfo : EIATTR_CUDA_API_VERSION
	.align		4
        /*0000*/ 	.byte	0x04, 0x37
        /*0002*/ 	.short	(.L_3292 - .L_3291)
.L_3291:
        /*0004*/ 	.word	0x00000082


	//----- nvinfo : EIATTR_KPARAM_INFO
	.align		4
.L_3292:
        /*0008*/ 	.byte	0x04, 0x17
        /*000a*/ 	.short	(.L_3294 - .L_3293)
.L_3293:
        /*000c*/ 	.word	0x00000000
        /*0010*/ 	.short	0x0001
        /*0012*/ 	.short	0x0008
        /*0014*/ 	.byte	0x00, 0xf0, 0x21, 0x0a


	//----- nvinfo : EIATTR_KPARAM_INFO
	.align		4
.L_3294:
        /*0018*/ 	.byte	0x04, 0x17
        /*001a*/ 	.short	(.L_3296 - .L_3295)
.L_3295:
        /*001c*/ 	.word	0x00000000
        /*0020*/ 	.short	0x0000
        /*0022*/ 	.short	0x0000
        /*0024*/ 	.byte	0x00, 0xf0, 0x11, 0x00


	//----- nvinfo : EIATTR_SPARSE_MMA_MASK
	.align		4
.L_3296:
        /*0028*/ 	.byte	0x03, 0x50
        /*002a*/ 	.short	0x0000


	//----- nvinfo : EIATTR_MAXREG_COUNT
	.align		4
        /*002c*/ 	.byte	0x03, 0x1b
        /*002e*/ 	.short	0x0080


	//----- nvinfo : EIATTR_EXTERNS
	.align		4
        /*0030*/ 	.byte	0x04, 0x0f
        /*0032*/ 	.short	(.L_3298 - .L_3297)


	//   ....[0]....
	.align		4
.L_3297:
        /*0034*/ 	.word	index@(__assertfail)


	//----- nvinfo : EIATTR_MERCURY_ISA_VERSION
	.align		4
.L_3298:
        /*0038*/ 	.byte	0x03, 0x5f
        /*003a*/ 	.short	0x0101


	//----- nvinfo : EIATTR_SYSCALL_OFFSETS
	.align		4
        /*003c*/ 	.byte	0x04, 0x46
        /*003e*/ 	.short	(.L_3300 - .L_3299)


	//   ....[0]....
.L_3299:
        /*0040*/ 	.word	0x000026c0


	//   ....[1]....
        /*0044*/ 	.word	0x00003670


	//   ....[2]....
        /*0048*/ 	.word	0x00004540


	//   ....[3]....
        /*004c*/ 	.word	0x00006c20


	//   ....[4]....
        /*0050*/ 	.word	0x00007bd0


	//   ....[5]....
        /*0054*/ 	.word	0x00008aa0


	//   ....[6]....
        /*0058*/ 	.word	0x0000b170


	//   ....[7]....
        /*005c*/ 	.word	0x0000c120


	//   ....[8]....
        /*0060*/ 	.word	0x0000cff0


	//   ....[9]....
        /*0064*/ 	.word	0x0000f6b0


	//   ....[10]....
        /*0068*/ 	.word	0x00010660


	//   ....[11]....
        /*006c*/ 	.word	0x00011530


	//----- nvinfo : EIATTR_EXIT_INSTR_OFFSETS
	.align		4
.L_3300:
        /*0070*/ 	.byte	0x04, 0x1c
        /*0072*/ 	.short	(.L_3302 - .L_3301)


	//   ....[0]....
.L_3301:
        /*0074*/ 	.word	0x0000d090


	//   ....[1]....
        /*0078*/ 	.word	0x00010840


	//   ....[2]....
        /*007c*/ 	.word	0x00010860


	//   ....[3]....
        /*0080*/ 	.word	0x000108f0


	//   ....[4]....
        /*0084*/ 	.word	0x00010910


	//   ....[5]....
        /*0088*/ 	.word	0x00010930


	//   ....[6]....
        /*008c*/ 	.word	0x000109c0


	//   ....[7]....
        /*0090*/ 	.word	0x00010a00


	//   ....[8]....
        /*0094*/ 	.word	0x00010aa0


	//   ....[9]....
        /*0098*/ 	.word	0x00010af0


	//   ....[10]....
        /*009c*/ 	.word	0x00010b20


	//   ....[11]....
        /*00a0*/ 	.word	0x00010bc0


	//   ....[12]....
        /*00a4*/ 	.word	0x00010c00


	//   ....[13]....
        /*00a8*/ 	.word	0x00010d90


	//   ....[14]....
        /*00ac*/ 	.word	0x00010ef0


	//   ....[15]....
        /*00b0*/ 	.word	0x00010f30


	//   ....[16]....
        /*00b4*/ 	.word	0x00010fd0


	//   ....[17]....
        /*00b8*/ 	.word	0x00011150


	//   ....[18]....
        /*00bc*/ 	.word	0x000112d0


	//   ....[19]....
        /*00c0*/ 	.word	0x00011430


	//   ....[20]....
        /*00c4*/ 	.word	0x00011540


	//   ....[21]....
        /*00c8*/ 	.word	0x00011570


	//   ....[22]....
        /*00cc*/ 	.word	0x00011590


	//----- nvinfo : EIATTR_MAX_THREADS
	.align		4
.L_3302:
        /*00d0*/ 	.byte	0x04, 0x05
        /*00d2*/ 	.short	(.L_3304 - .L_3303)
.L_3303:
        /*00d4*/ 	.word	0x00000080
        /*00d8*/ 	.word	0x00000001
        /*00dc*/ 	.word	0x00000001


	//----- nvinfo : EIATTR_CRS_STACK_SIZE
	.align		4
.L_3304:
        /*00e0*/ 	.byte	0x04, 0x1e
        /*00e2*/ 	.short	(.L_3306 - .L_3305)
.L_3305:
        /*00e4*/ 	.word	0x00000000


	//----- nvinfo : EIATTR_CBANK_PARAM_SIZE
	.align		4
.L_3306:
        /*00e8*/ 	.byte	0x03, 0x19
        /*00ea*/ 	.short	0x0290


	//----- nvinfo : EIATTR_PARAM_CBANK
	.align		4
        /*00ec*/ 	.byte	0x04, 0x0a
        /*00ee*/ 	.short	(.L_3308 - .L_3307)
	.align		4
.L_3307:
        /*00f0*/ 	.word	index@(.nv.constant0._ZN2at6native18elementwise_kernelILi128ELi4EZNS0_15gpu_kernel_implINS0_13BinaryFunctorIN3c104HalfES5_bZZZNS0_23logical_xor_kernel_cudaERNS_14TensorIteratorEENKUlvE0_clEvENKUlvE6_clEvEUlS5_S5_E_EEEEvRNS_18TensorIteratorBaseERKT_EUliE_EEviT1_)
        /*00f4*/ 	.short	0x0210
        /*00f6*/ 	.short	0x0290


	//----- nvinfo : EIATTR_SW_WAR
	.align		4
.L_3308:
        /*00f8*/ 	.byte	0x04, 0x36
        /*00fa*/ 	.short	(.L_3310 - .L_3309)
.L_3309:
        /*00fc*/ 	.word	0x00000008
.L_3310:


//--------------------- .nv.info._ZN2at6native27unrolled_elementwise_kernelINS0_13BinaryFunctorIN3c104HalfES4_bZZZNS0_23logical_xor_kernel_cudaERNS_14TensorIteratorEENKUlvE0_clEvENKUlvE6_clEvEUlS4_S4_E_EESt5arrayIPcLm3EELi4E23TrivialOffsetCalculatorILi2EjESE_ILi1EjENS0_6memory12LoadWithCastILi2EEENSH_13StoreWithCastILi1EEEEEviT_T0_T2_T3_T4_T5_ --------------------------
	.section	.nv.info._ZN2at6native27unrolled_elementwise_kernelINS0_13BinaryFunctorIN3c104HalfES4_bZZZNS0_23logical_xor_kernel_cudaERNS_14TensorIteratorEENKUlvE0_clEvENKUlvE6_clEvEUlS4_S4_E_EESt5arrayIPcLm3EELi4E23TrivialOffsetCalculatorILi2EjESE_ILi1EjENS0_6memory12LoadWithCastILi2EEENSH_13StoreWithCastILi1EEEEEviT_T0_T2_T3_T4_T5_,"",@"SHT_CUDA_INFO"
	.sectionflags	@""
	.align	4


	//----- nvinfo : EIATTR_CUDA_API_VERSION
	.align		4
        /*0000*/ 	.byte	0x04, 0x37
        /*0002*/ 	.short	(.L_3312 - .L_3311)
.L_3311:
        /*0004*/ 	.word	0x00000082


	//----- nvinfo : EIATTR_KPARAM_INFO
	.align		4
.L_3312:
        /*0008*/ 	.byte	0x04, 0x17
        /*000a*/ 	.short	(.L_3314 - .L_3313)
.L_3313:
        /*000c*/ 	.word	0x00000000
        /*0010*/ 	.short	0x0006
        /*0012*/ 	.short	0x0030
        /*0014*/ 	.byte	0x00, 0xf0, 0x21, 0x00


	//----- nvinfo : EIATTR_KPARAM_INFO
	.align		4
.L_3314:
        /*0018*/ 	.byte	0x04, 0x17
        /*001a*/ 	.short	(.L_3316 - .L_3315)
.L_3315:
        /*001c*/ 	.word	0x00000000
        /*0020*/ 	.short	0x0005
        /*0022*/ 	.short	0x0024
        /*0024*/ 	.byte	0x00, 0xf0, 0x31, 0x00


	//----- nvinfo : EIATTR_KPARAM_INFO
	.align		4
.L_3316:
        /*0028*/ 	.byte	0x04, 0x17
        /*002a*/ 	.short	(.L_3318 - .L_3317)
.L_3317:
        /*002c*/ 	.word	0x00000000
        /*0030*/ 	.short	0x0004
        /*0032*/ 	.short	0x0021
        /*0034*/ 	.byte	0x00, 0xf0, 0x05, 0x00


	//----- nvinfo : EIATTR_KPARAM_INFO
	.align		4
.L_3318:
        /*0038*/ 	.byte	0x04, 0x17
        /*003a*/ 	.short	(.L_3320 - .L_3319)
.L_3319:
        /*003c*/ 	.word	0x00000000
        /*0040*/ 	.short	0x0003
        /*0042*/ 	.short	0x0020
        /*0044*/ 	.byte	0x00, 0xf0, 0x05, 0x00


	//----- nvinfo : EIATTR_KPARAM_INFO
	.align		4
.L_3320:
        /*0048*/ 	.byte	0x04, 0x17
        /*004a*/ 	.short	(.L_3322 - .L_3321)
.L_3321:
        /*004c*/ 	.word	0x00000000
        /*0050*/ 	.short	0x0002
        /*0052*/ 	.short	0x0008
        /*0054*/ 	.byte	0x00, 0xf0, 0x61, 0x00


	//----- nvinfo : EIATTR_KPARAM_INFO
	.align		4
.L_3322:
        /*0058*/ 	.byte	0x04, 0x17
        /*005a*/ 	.short	(.L_3324 - .L_3323)
.L_3323:
        /*005c*/ 	.word	0x00000000
        /*0060*/ 	.short	0x0001
        /*0062*/ 	.short	0x0004
        /*0064*/ 	.byte	0x00, 0xf0, 0x05, 0x00


	//----- nvinfo : EIATTR_KPARAM_INFO
	.align		4
.L_3324:
        /*0068*/ 	.byte	0x04, 0x17
        /*006a*/ 	.short	(.L_3326 - .L_3325)
.L_3325:
        /*006c*/ 	.word	0x00000000
        /*0070*/ 	.short	0x0000
        /*0072*/ 	.short	0x0000
        /*0074*/ 	.byte	0x00, 0xf0, 0x11, 0x00


	//----- nvinfo : EIATTR_SPARSE_MMA_MASK
	.align		4
.L_3326:
        /*0078*/ 	.byte	0x03, 0x50
        /*007a*/ 	.short	0x0000


	//----- nvinfo : EIATTR_MAXREG_COUNT
	.align		4
        /*007c*/ 	.byte	0x03, 0x1b
        /*007e*/ 	.short	0x00ff


	//----- nvinfo : EIATTR_EXTERNS
	.align		4
        /*0080*/ 	.byte	0x04, 0x0f
        /*0082*/ 	.short	(.L_3328 - .L_3327)


	//   ....[0]....
	.align		4
.L_3327:
        /*0084*/ 	.word	index@(__assertfail)


	//----- nvinfo : EIATTR_MERCURY_ISA_VERSION
	.align		4
.L_3328:
        /*0088*/ 	.byte	0x03, 0x5f
        /*008a*/ 	.short	0x0101


	//----- nvinfo : EIATTR_SYSCALL_OFFSETS
	.align		4
        /*008c*/ 	.byte	0x04, 0x46
        /*008e*/ 	.short	(.L_3330 - .L_3329)


	//   ....[0]....
.L_3329:
        /*0090*/ 	.word	0x000010c0


	//   ....[1]....
        /*0094*/ 	.word	0x00002150


	//   ....[2]....
        /*0098*/ 	.word	0x00003260


	//   ....[3]....
        /*009c*/ 	.word	0x000042f0


	//   ....[4]....
        /*00a0*/ 	.word	0x00005410


	//   ....[5]....
        /*00a4*/ 	.word	0x000064b0


	//   ....[6]....
        /*00a8*/ 	.word	0x000075b0


	//   ....[7]....
        /*00ac*/ 	.word	0x00008570


	//   ....[8]....
        /*00b0*/ 	.word	0x00009880


	//   ....[9]....
        /*00b4*/ 	.word	0x0000a7a0


	//   ....[10]....
        /*00b8*/ 	.word	0x0000b680


	//   ....[11]....
        /*00bc*/ 	.word	0x0000c560


	//----- nvinfo : EIATTR_EXIT_INSTR_OFFSETS
	.align		4
.L_3330:
        /*00c0*/ 	.byte	0x04, 0x1c
        /*00c2*/ 	.short	(.L_3332 - .L_3331)


	//   ....[0]....
.L_3331:
        /*00c4*/ 	.word	0x0000b720


	//   ....[1]....
        /*00c8*/ 	.word	0x0000b850


	//   ....[2]....
        /*00cc*/ 	.word	0x0000b870


	//   ....[3]....
        /*00d0*/ 	.word	0x0000b900


	//   ....[4]....
        /*00d4*/ 	.word	0x0000b920


	//   ....[5]....
        /*00d8*/ 	.word	0x0000b940


	//   ....[6]....
        /*00dc*/ 	.word	0x0000b9d0


	//   ....[7]....
        /*00e0*/ 	.word	0x0000ba10


	//   ....[8]....
        /*00e4*/ 	.word	0x0000bab0


	//   ....[9]....
        /*00e8*/ 	.word	0x0000bb00


	//   ....[10]....
        /*00ec*/ 	.word	0x0000bb30


	//   ....[11]....
        /*00f0*/ 	.word	0x0000bbf0


	//   ....[12]....
        /*00f4*/ 	.word	0x0000bc30


	//   ....[13]....
        /*00f8*/ 	.word	0x0000bdc0


	//   ....[14]....
        /*00fc*/ 	.word	0x0000bf20


	//   ....[15]....
        /*0100*/ 	.word	0x0000bf60


	//   ....[16]....
        /*0104*/ 	.word	0x0000c000


	//   ....[17]....
        /*0108*/ 	.word	0x0000c180


	//   ....[18]....
        /*010c*/ 	.word	0x0000c300


	//   ....[19]....
        /*0110*/ 	.word	0x0000c460


	//   ....[20]....
        /*0114*/ 	.word	0x0000c570


	//   ....[21]....
        /*0118*/ 	.word	0x0000c5a0


	//   ....[22]....
        /*011c*/ 	.word	0x0000c5c0


	//----- nvinfo : EIATTR_MAX_THREADS
	.align		4
.L_3332:
        /*0120*/ 	.byte	0x04, 0x05
        /*0122*/ 	.short	(.L_3334 - .L_3333)
.L_3333:
        /*0124*/ 	.word	0x00000080
        /*0128*/ 	.word	0x00000001
        /*012c*/ 	.word	0x00000001


	//----- nvinfo : EIATTR_CRS_STACK_SIZE
	.align		4
.L_3334:
        /*0130*/ 	.byte	0x04, 0x1e
        /*0132*/ 	.short	(.L_3336 - .L_3335)
.L_3335:
        /*0134*/ 	.word	0x00000000


	//----- nvinfo : EIATTR_CBANK_PARAM_SIZE
	.align		4
.L_3336:
        /*0138*/ 	.byte	0x03, 0x19
        /*013a*/ 	.short	0x0038


	//----- nvinfo : EIATTR_PARAM_CBANK
	.align		4
        /*013c*/ 	.byte	0x04, 0x0a
        /*013e*/ 	.short	(.L_3338 - .L_3337)
	.align		4
.L_3337:
        /*0140*/ 	.word	index@(.nv.constant0._ZN2at6native27unrolled_elementwise_kernelINS0_13BinaryFunctorIN3c104HalfES4_bZZZNS0_23logical_xor_kernel_cudaERNS_14TensorIteratorEENKUlvE0_clEvENKUlvE6_clEvEUlS4_S4_E_EESt5arrayIPcLm3EELi4E23TrivialOffsetCalculatorILi2EjESE_ILi1EjENS0_6memory12LoadWithCastILi2EEENSH_13StoreWithCastILi1EEEEEviT_T0_T2_T3_T4_T5_)
        /*0144*/ 	.short	0x0210
        /*0146*/ 	.short	0x0038


	//----- nvinfo : EIATTR_SW_WAR
	.align		4
.L_3338:
        /*0148*/ 	.byte	0x04, 0x36
        /*014a*/ 	.short	(.L_3340 - .L_3339)
.L_3339:
        /*014c*/ 	.word	0x00000008
.L_3340:


//--------------------- .nv.info._ZN2at6native18elementwise_kernelILi128ELi4EZNS0_22gpu_kernel_impl_nocastINS0_13BinaryFunctorIN3c104HalfES5_bZZZNS0_23logical_xor_kernel_cudaERNS_14TensorIteratorEENKUlvE0_clEvENKUlvE6_clEvEUlS5_S5_E_EEEEvRNS_18TensorIteratorBaseERKT_EUliE_EEviT1_ --------------------------
	.section	.nv.info._ZN2at6native18elementwise_kernelILi128ELi4EZNS0_22gpu_kernel_impl_nocastINS0_13BinaryFunctorIN3c104HalfES5_bZZZNS0_23logical_xor_kernel_cudaERNS_14TensorIteratorEENKUlvE0_clEvENKUlvE6_clEvEUlS5_S5_E_EEEEvRNS_18TensorIteratorBaseERKT_EUliE_EEviT1_,"",@"SHT_CUDA_INFO"
	.sectionflags	@""
	.align	4


	//----- nvinfo : EIATTR_CUDA_API_VERSION
	.align		4
        /*0000*/ 	.byte	0x04, 0x37
        /*0002*/ 	.short	(.L_3342 - .L_3341)
.L_3341:
        /*0004*/ 	.word	0x00000082


	//----- nvinfo : EIATTR_KPARAM_INFO
	.align		4
.L_3342:
        /*0008*/ 	.byte	0x04, 0x17
        /*000a*/ 	.short	(.L_3344 - .L_3343)
.L_3343:
        /*000c*/ 	.word	0x00000000
        /*0010*/ 	.short	0x0001
        /*0012*/ 	.short	0x0008
        /*0014*/ 	.byte	0x00, 0xf0, 0x21, 0x0a


	//----- nvinfo : EIATTR_KPARAM_INFO
	.align		4
.L_3344:
        /*0018*/ 	.byte	0x04, 0x17
        /*001a*/ 	.short	(.L_3346 - .L_3345)
.L_3345:
        /*001c*/ 	.word	0x00000000
        /*0020*/ 	.short	0x0000
        /*0022*/ 	.short	0x0000
        /*0024*/ 	.byte	0x00, 0xf0, 0x11, 0x00


	//----- nvinfo : EIATTR_SPARSE_MMA_MASK
	.align		4
.L_3346:
        /*0028*/ 	.byte	0x03, 0x50
        /*002a*/ 	.short	0x0000


	//----- nvinfo : EIATTR_MAXREG_COUNT
	.align		4
        /*002c*/ 	.byte	0x03, 0x1b
        /*002e*/ 	.short	0x0080


	//----- nvinfo : EIATTR_MERCURY_ISA_VERSION
	.align		4
        /*0030*/ 	.byte	0x03, 0x5f
        /*0032*/ 	.short	0x0101


	//----- nvinfo : EIATTR_EXIT_INSTR_OFFSETS
	.align		4
        /*0034*/ 	.byte	0x04, 0x1c
        /*0036*/ 	.short	(.L_3348 - .L_3347)


	//   ....[0]....
.L_3347:
        /*0038*/ 	.word	0x000046e0


	//   ....[1]....
        /*003c*/ 	.word	0x00005e20


	//----- nvinfo : EIATTR_MAX_THREADS
	.align		4
.L_3348:
        /*0040*/ 	.byte	0x04, 0x05
        /*0042*/ 	.short	(.L_3350 - .L_3349)
.L_3349:
        /*0044*/ 	.word	0x00000080
        /*0048*/ 	.word	0x00000001
        /*004c*/ 	.word	0x00000001


	//----- nvinfo : EIATTR_CRS_STACK_SIZE
	.align		4
.L_3350:
        /*0050*/ 	.byte	0x04, 0x1e
        /*0052*/ 	.short	(.L_3352 - .L_3351)
.L_3351:
        /*0054*/ 	.word	0x00000000


	//----- nvinfo : EIATTR_CBANK_PARAM_SIZE
	.align		4
.L_3352:
        /*0058*/ 	.byte	0x03, 0x19
        /*005a*/ 	.short	0x0290


	//----- nvinfo : EIATTR_PARAM_CBANK
	.align		4
        /*005c*/ 	.byte	0x04, 0x0a
        /*005e*/ 	.short	(.L_3354 - .L_3353)
	.align		4
.L_3353:
        /*0060*/ 	.word	index@(.nv.constant0._ZN2at6native18elementwise_kernelILi128ELi4EZNS0_22gpu_kernel_impl_nocastINS0_13BinaryFunctorIN3c104HalfES5_bZZZNS0_23logical_xor_kernel_cudaERNS_14TensorIteratorEENKUlvE0_clEvENKUlvE6_clEvEUlS5_S5_E_EEEEvRNS_18TensorIteratorBaseERKT_EUliE_EEviT1_)
        /*0064*/ 	.short	0x0210
        /*0066*/ 	.short	0x0290


	//----- nvinfo : EIATTR_SW_WAR
	.align		4
.L_3354:
        /*0068*/ 	.byte	0x04, 0x36
        /*006a*/ 	.short	(.L_3356 - .L_3355)
.L_3355:
        /*006c*/ 	.word	0x00000008
.L_3356:


//--------------------- .nv.info._ZN2at6native27unrolled_elementwise_kernelINS0_13BinaryFunctorIN3c104HalfES4_bZZZNS0_23logical_xor_kernel_cudaERNS_14TensorIteratorEENKUlvE0_clEvENKUlvE6_clEvEUlS4_S4_E_EESt5arrayIPcLm3EELi4E23TrivialOffsetCalculatorILi2EjESE_ILi1EjENS0_6memory15LoadWithoutCastENSH_16StoreWithoutCastEEEviT_T0_T2_T3_T4_T5_ --------------------------
	.section	.nv.info._ZN2at6native27unrolled_elementwise_kernelINS0_13BinaryFunctorIN3c104HalfES4_bZZZNS0_23logical_xor_kernel_cudaERNS_14TensorIteratorEENKUlvE0_clEvENKUlvE6_clEvEUlS4_S4_E_EESt5arrayIPcLm3EELi4E23TrivialOffsetCalculatorILi2EjESE_ILi1EjENS0_6memory15LoadWithoutCastENSH_16StoreWithoutCastEEEviT_T0_T2_T3_T4_T5_,"",@"SHT_CUDA_INFO"
	.sectionflags	@""
	.align	4


	//----- nvinfo : EIATTR_CUDA_API_VERSION
	.align		4
        /*0000*/ 	.byte	0x04, 0x37
        /*0002*/ 	.short	(.L_3358 - .L_3357)
.L_3357:
        /*0004*/ 	.word	0x00000082


	//----- nvinfo : EIATTR_KPARAM_INFO
	.align		4
.L_3358:
        /*0008*/ 	.byte	0x04, 0x17
        /*000a*/ 	.short	(.L_3360 - .L_3359)
.L_3359:
        /*000c*/ 	.word	0x00000000
        /*0010*/ 	.short	0x0006
        /*0012*/ 	.short	0x0023
        /*0014*/ 	.byte	0x00, 0xf0, 0x05, 0x00


	//----- nvinfo : EIATTR_KPARAM_INFO
	.align		4
.L_3360:
        /*0018*/ 	.byte	0x04, 0x17
        /*001a*/ 	.short	(.L_3362 - .L_3361)
.L_3361:
        /*001c*/ 	.word	0x00000000
        /*0020*/ 	.short	0x0005
        /*0022*/ 	.short	0x0022
        /*0024*/ 	.byte	0x00, 0xf0, 0x05, 0x00


	//----- nvinfo : EIATTR_KPARAM_INFO
	.align		4
.L_3362:
        /*0028*/ 	.byte	0x04, 0x17
        /*002a*/ 	.short	(.L_3364 - .L_3363)
.L_3363:
        /*002c*/ 	.word	0x00000000
        /*0030*/ 	.short	0x0004
        /*0032*/ 	.short	0x0021
        /*0034*/ 	.byte	0x00, 0xf0, 0x05, 0x00


	//----- nvinfo : EIATTR_KPARAM_INFO
	.align		4
.L_3364:
        /*0038*/ 	.byte	0x04, 0x17
        /*003a*/ 	.short	(.L_3366 - .L_3365)
.L_3365:
        /*003c*/ 	.word	0x00000000
        /*0040*/ 	.short	0x0003
        /*0042*/ 	.short	0x0020
        /*0044*/ 	.byte	0x00, 0xf0, 0x05, 0x00


	//----- nvinfo : EIATTR_KPARAM_INFO
	.align		4
.L_3366:
        /*0048*/ 	.byte	0x04, 0x17
        /*004a*/ 	.short	(.L_3368 - .L_3367)
.L_3367:
        /*004c*/ 	.word	0x00000000
        /*0050*/ 	.short	0x0002
        /*0052*/ 	.short	0x0008
        /*0054*/ 	.byte	0x00, 0xf0, 0x61, 0x00


	//----- nvinfo : EIATTR_KPARAM_INFO
	.align		4
.L_3368:
        /*0058*/ 	.byte	0x04, 0x17
        /*005a*/ 	.short	(.L_3370 - .L_3369)
.L_3369:
        /*005c*/ 	.word	0x00000000
        /*0060*/ 	.short	0x0001
        /*0062*/ 	.short	0x0004
        /*0064*/ 	.byte	0x00, 0xf0, 0x05, 0x00


	//----- nvinfo : EIATTR_KPARAM_INFO
	.align		4
.L_3370:
        /*0068*/ 	.byte	0x04, 0x17
        /*006a*/ 	.short	(.L_3372 - .L_3371)
.L_3371:
        /*006c*/ 	.word	0x00000000
        /*0070*/ 	.short	0x0000
        /*0072*/ 	.short	0x0000
        /*0074*/ 	.byte	0x00, 0xf0, 0x11, 0x00


	//----- nvinfo : EIATTR_SPARSE_MMA_MASK
	.align		4
.L_3372:
        /*0078*/ 	.byte	0x03, 0x50
        /*007a*/ 	.short	0x0000


	//----- nvinfo : EIATTR_MAXREG_COUNT
	.align		4
        /*007c*/ 	.byte	0x03, 0x1b
        /*007e*/ 	.short	0x00ff


	//----- nvinfo : EIATTR_MERCURY_ISA_VERSION
	.align		4
        /*0080*/ 	.byte	0x03, 0x5f
        /*0082*/ 	.short	0x0101


	//----- nvinfo : EIATTR_EXIT_INSTR_OFFSETS
	.align		4
        /*0084*/ 	.byte	0x04, 0x1c
        /*0086*/ 	.short	(.L_3374 - .L_3373)


	//   ....[0]....
.L_3373:
        /*0088*/ 	.word	0x00000640


	//   ....[1]....
        /*008c*/ 	.word	0x000006d0


	//----- nvinfo : EIATTR_MAX_THREADS
	.align		4
.L_3374:
        /*0090*/ 	.byte	0x04, 0x05
        /*0092*/ 	.short	(.L_3376 - .L_3375)
.L_3375:
        /*0094*/ 	.word	0x00000080
        /*0098*/ 	.word	0x00000001
        /*009c*/ 	.word	0x00000001


	//----- nvinfo : EIATTR_CRS_STACK_SIZE
	.align		4
.L_3376:
        /*00a0*/ 	.byte	0x04, 0x1e
        /*00a2*/ 	.short	(.L_3378 - .L_3377)
.L_3377:
        /*00a4*/ 	.word	0x00000000


	//----- nvinfo : EIATTR_CBANK_PARAM_SIZE
	.align		4
.L_3378:
        /*00a8*/ 	.byte	0x03, 0x19
        /*00aa*/ 	.short	0x0024


	//----- nvinfo : EIATTR_PARAM_CBANK
	.align		4
        /*00ac*/ 	.byte	0x04, 0x0a
        /*00ae*/ 	.short	(.L_3380 - .L_3379)
	.align		4
.L_3379:
        /*00b0*/ 	.word	index@(.nv.constant0._ZN2at6native27unrolled_elementwise_kernelINS0_13BinaryFunctorIN3c104HalfES4_bZZZNS0_23logical_xor_kernel_cudaERNS_14TensorIteratorEENKUlvE0_clEvENKUlvE6_clEvEUlS4_S4_E_EESt5arrayIPcLm3EELi4E23TrivialOffsetCalculatorILi2EjESE_ILi1EjENS0_6memory15LoadWithoutCastENSH_16StoreWithoutCastEEEviT_T0_T2_T3_T4_T5_)
        /*00b4*/ 	.short	0x0210
        /*00b6*/ 	.short	0x0024


	//----- nvinfo : EIATTR_SW_WAR
	.align		4
.L_3380:
        /*00b8*/ 	.byte	0x04, 0x36
        /*00ba*/ 	.short	(.L_3382 - .L_3381)
.L_3381:
        /*00bc*/ 	.word	0x00000008
.L_3382:


//--------------------- .nv.info._ZN2at6native29vectorized_elementwise_kernelILi2ENS0_13BinaryFunctorIN3c104HalfES4_bZZZNS0_23logical_xor_kernel_cudaERNS_14TensorIteratorEENKUlvE0_clEvENKUlvE6_clEvEUlS4_S4_E_EESt5arrayIPcLm3EEEEviT0_T1_ --------------------------
	.section	.nv.info._ZN2at6native29vectorized_elementwise_kernelILi2ENS0_13BinaryFunctorIN3c104HalfES4_bZZZNS0_23logical_xor_kernel_cudaERNS_14TensorIteratorEENKUlvE0_clEvENKUlvE6_clEvEUlS4_S4_E_EESt5arrayIPcLm3EEEEviT0_T1_,"",@"SHT_CUDA_INFO"
	.sectionflags	@""
	.align	4


	//----- nvinfo : EIATTR_CUDA_API_VERSION
	.align		4
        /*0000*/ 	.byte	0x04, 0x37
        /*0002*/ 	.short	(.L_3384 - .L_3383)
.L_3383:
        /*0004*/ 	.word	0x00000082


	//----- nvinfo : EIATTR_KPARAM_INFO
	.align		4
.L_3384:
        /*0008*/ 	.byte	0x04, 0x17
        /*000a*/ 	.short	(.L_3386 - .L_3385)
.L_3385:
        /*000c*/ 	.word	0x00000000
        /*0010*/ 	.short	0x0002
        /*0012*/ 	.short	0x0008
        /*0014*/ 	.byte	0x00, 0xf0, 0x61, 0x00


	//----- nvinfo : EIATTR_KPARAM_INFO
	.align		4
.L_3386:
        /*0018*/ 	.byte	0x04, 0x17
        /*001a*/ 	.short	(.L_3388 - .L_3387)
.L_3387:
        /*001c*/ 	.word	0x00000000
        /*0020*/ 	.short	0x0001
        /*0022*/ 	.short	0x0004
        /*0024*/ 	.byte	0x00, 0xf0, 0x05, 0x00


	//----- nvinfo : EIATTR_KPARAM_INFO
	.align		4
.L_3388:
        /*0028*/ 	.byte	0x04, 0x17
        /*002a*/ 	.short	(.L_3390 - .L_3389)
.L_3389:
        /*002c*/ 	.word	0x00000000
        /*0030*/ 	.short	0x0000
        /*0032*/ 	.short	0x0000
        /*0034*/ 	.byte	0x00, 0xf0, 0x11, 0x00


	//----- nvinfo : EIATTR_SPARSE_MMA_MASK
	.align		4
.L_3390:
        /*0038*/ 	.byte	0x03, 0x50
        /*003a*/ 	.short	0x0000


	//----- nvinfo : EIATTR_MAXREG_COUNT
	.align		4
        /*003c*/ 	.byte	0x03, 0x1b
        /*003e*/ 	.short	0x00ff


	//----- nvinfo : EIATTR_MERCURY_ISA_VERSION
	.align		4
        /*0040*/ 	.byte	0x03, 0x5f
        /*0042*/ 	.short	0x0101


	//----- nvinfo : EIATTR_EXIT_INSTR_OFFSETS
	.align		4
        /*0044*/ 	.byte	0x04, 0x1c
        /*0046*/ 	.short	(.L_3392 - .L_3391)


	//   ....[0]....
.L_3391:
        /*0048*/ 	.word	0x00000530


	//   ....[1]....
        /*004c*/ 	.word	0x00001290


	//   ....[2]....
        /*0050*/ 	.word	0x000012f0


	//----- nvinfo : EIATTR_MAX_THREADS
	.align		4
.L_3392:
        /*0054*/ 	.byte	0x04, 0x05
        /*0056*/ 	.short	(.L_3394 - .L_3393)
.L_3393:
        /*0058*/ 	.word	0x00000080
        /*005c*/ 	.word	0x00000001
        /*0060*/ 	.word	0x00000001


	//----- nvinfo : EIATTR_CRS_STACK_SIZE
	.align		4
.L_3394:
        /*0064*/ 	.byte	0x04, 0x1e
        /*0066*/ 	.short	(.L_3396 - .L_3395)
.L_3395:
        /*0068*/ 	.word	0x00000000


	//----- nvinfo : EIATTR_CBANK_PARAM_SIZE
	.align		4
.L_3396:
        /*006c*/ 	.byte	0x03, 0x19
        /*006e*/ 	.short	0x0020


	//----- nvinfo : EIATTR_PARAM_CBANK
	.align		4
        /*0070*/ 	.byte	0x04, 0x0a
        /*0072*/ 	.short	(.L_3398 - .L_3397)
	.align		4
.L_3397:
        /*0074*/ 	.word	index@(.nv.constant0._ZN2at6native29vectorized_elementwise_kernelILi2ENS0_13BinaryFunctorIN3c104HalfES4_bZZZNS0_23logical_xor_kernel_cudaERNS_14TensorIteratorEENKUlvE0_clEvENKUlvE6_clEvEUlS4_S4_E_EESt5arrayIPcLm3EEEEviT0_T1_)
        /*0078*/ 	.short	0x0210
        /*007a*/ 	.short	0x0020


	//----- nvinfo : EIATTR_SW_WAR
	.align		4
.L_3398:
        /*007c*/ 	.byte	0x04, 0x36
        /*007e*/ 	.short	(.L_3400 - .L_3399)
.L_3399:
        /*0080*/ 	.word	0x00000008
.L_3400:


//--------------------- .nv.info._ZN2at6native29vectorized_elementwise_kernelILi4ENS0_13BinaryFunctorIN3c104HalfES4_bZZZNS0_23logical_xor_kernel_cudaERNS_14TensorIteratorEENKUlvE0_clEvENKUlvE6_clEvEUlS4_S4_E_EESt5arrayIPcLm3EEEEviT0_T1_ --------------------------
	.section	.nv.info._ZN2at6native29vectorized_elementwise_kernelILi4ENS0_13BinaryFunctorIN3c104HalfES4_bZZZNS0_23logical_xor_kernel_cudaERNS_14TensorIteratorEENKUlvE0_clEvENKUlvE6_clEvEUlS4_S4_E_EESt5arrayIPcLm3EEEEviT0_T1_,"",@"SHT_CUDA_INFO"
	.sectionflags	@""
	.align	4


	//----- nvinfo : EIATTR_CUDA_API_VERSION
	.align		4
        /*0000*/ 	.byte	0x04, 0x37
        /*0002*/ 	.short	(.L_3402 - .L_3401)
.L_3401:
        /*0004*/ 	.word	0x00000082


	//----- nvinfo : EIATTR_KPARAM_INFO
	.align		4
.L_3402:
        /*0008*/ 	.byte	0x04, 0x17
        /*000a*/ 	.short	(.L_3404 - .L_3403)
.L_3403:
        /*000c*/ 	.word	0x00000000
        /*0010*/ 	.short	0x0002
        /*0012*/ 	.short	0x0008
        /*0014*/ 	.byte	0x00, 0xf0, 0x61, 0x00


	//----- nvinfo : EIATTR_KPARAM_INFO
	.align		4
.L_3404:
        /*0018*/ 	.byte	0x04, 0x17
        /*001a*/ 	.short	(.L_3406 - .L_3405)
.L_3405:
        /*001c*/ 	.word	0x00000000
        /*0020*/ 	.short	0x0001
        /*0022*/ 	.short	0x0004
        /*0024*/ 	.byte	0x00, 0xf0, 0x05, 0x00


	//----- nvinfo : EIATTR_KPARAM_INFO
	.align		4
.L_3406:
        /*0028*/ 	.byte	0x04, 0x17
        /*002a*/ 	.short	(.L_3408 - .L_3407)
.L_3407:
        /*002c*/ 	.word	0x00000000
        /*0030*/ 	.short	0x0000
        /*0032*/ 	.short	0x0000
        /*0034*/ 	.byte	0x00, 0xf0, 0x11, 0x00


	//----- nvinfo : EIATTR_SPARSE_MMA_MASK
	.align		4
.L_3408:
        /*0038*/ 	.byte	0x03, 0x50
        /*003a*/ 	.short	0x0000


	//----- nvinfo : EIATTR_MAXREG_COUNT
	.align		4
        /*003c*/ 	.byte	0x03, 0x1b
        /*003e*/ 	.short	0x00ff


	//----- nvinfo : EIATTR_MERCURY_ISA_VERSION
	.align		4
        /*0040*/ 	.byte	0x03, 0x5f
        /*0042*/ 	.short	0x0101


	//----- nvinfo : EIATTR_EXIT_INSTR_OFFSETS
	.align		4
        /*0044*/ 	.byte	0x04, 0x1c
        /*0046*/ 	.short	(.L_3410 - .L_3409)


	//   ....[0]....
.L_3409:
        /*0048*/ 	.word	0x000004f0


	//   ....[1]....
        /*004c*/ 	.word	0x00001250


	//   ....[2]....
        /*0050*/ 	.word	0x000012b0


	//----- nvinfo : EIATTR_MAX_THREADS
	.align		4
.L_3410:
        /*0054*/ 	.byte	0x04, 0x05
        /*0056*/ 	.short	(.L_3412 - .L_3411)
.L_3411:
        /*0058*/ 	.word	0x00000080
        /*005c*/ 	.word	0x00000001
        /*0060*/ 	.word	0x00000001


	//----- nvinfo : EIATTR_CRS_STACK_SIZE
	.align		4
.L_3412:
        /*0064*/ 	.byte	0x04, 0x1e
        /*0066*/ 	.short	(.L_3414 - .L_3413)
.L_3413:
        /*0068*/ 	.word	0x00000000


	//----- nvinfo : EIATTR_CBANK_PARAM_SIZE
	.align		4
.L_3414:
        /*006c*/ 	.byte	0x03, 0x19
        /*006e*/ 	.short	0x0020


	//----- nvinfo : EIATTR_PARAM_CBANK
	.align		4
        /*0070*/ 	.byte	0x04, 0x0a
        /*0072*/ 	.short	(.L_3416 - .L_3415)
	.align		4
.L_3415:
        /*0074*/ 	.word	index@(.nv.constant0._ZN2at6native29vectorized_elementwise_kernelILi4ENS0_13BinaryFunctorIN3c104HalfES4_bZZZNS0_23logical_xor_kernel_cudaERNS_14TensorIteratorEENKUlvE0_clEvENKUlvE6_clEvEUlS4_S4_E_EESt5arrayIPcLm3EEEEviT0_T1_)
        /*0078*/ 	.short	0x0210
        /*007a*/ 	.short	0x0020


	//----- nvinfo : EIATTR_SW_WAR
	.align		4
.L_3416:
        /*007c*/ 	.byte	0x04, 0x36
        /*007e*/ 	.short	(.L_3418 - .L_3417)
.L_3417:
        /*0080*/ 	.word	0x00000008
.L_3418:


//--------------------- .nv.info._ZN2at6native29vectorized_elementwise_kernelILi8ENS0_13BinaryFunctorIN3c104HalfES4_bZZZNS0_23logical_xor_kernel_cudaERNS_14TensorIteratorEENKUlvE0_clEvENKUlvE6_clEvEUlS4_S4_E_EESt5arrayIPcLm3EEEEviT0_T1_ --------------------------
	.section	.nv.info._ZN2at6native29vectorized_elementwise_kernelILi8ENS0_13BinaryFunctorIN3c104HalfES4_bZZZNS0_23logical_xor_kernel_cudaERNS_14TensorIteratorEENKUlvE0_clEvENKUlvE6_clEvEUlS4_S4_E_EESt5arrayIPcLm3EEEEviT0_T1_,"",@"SHT_CUDA_INFO"
	.sectionflags	@""
	.align	4


	//----- nvinfo : EIATTR_CUDA_API_VERSION
	.align		4
        /*0000*/ 	.byte	0x04, 0x37
        /*0002*/ 	.short	(.L_3420 - .L_3419)
.L_3419:
        /*0004*/ 	.word	0x00000082


	//----- nvinfo : EIATTR_KPARAM_INFO
	.align		4
.L_3420:
        /*0008*/ 	.byte	0x04, 0x17
        /*000a*/ 	.short	(.L_3422 - .L_3421)
.L_3421:
        /*000c*/ 	.word	0x00000000
        /*0010*/ 	.short	0x0002
        /*0012*/ 	.short	0x0008
        /*0014*/ 	.byte	0x00, 0xf0, 0x61, 0x00


	//----- nvinfo : EIATTR_KPARAM_INFO
	.align		4
.L_3422:
        /*0018*/ 	.byte	0x04, 0x17
        /*001a*/ 	.short	(.L_3424 - .L_3423)
.L_3423:
        /*001c*/ 	.word	0x00000000
        /*0020*/ 	.short	0x0001
        /*0022*/ 	.short	0x0004
        /*0024*/ 	.byte	0x00, 0xf0, 0x05, 0x00


	//----- nvinfo : EIATTR_KPARAM_INFO
	.align		4
.L_3424:
        /*0028*/ 	.byte	0x04, 0x17
        /*002a*/ 	.short	(.L_3426 - .L_3425)
.L_3425:
        /*002c*/ 	.word	0x00000000
        /*0030*/ 	.short	0x0000
        /*0032*/ 	.short	0x0000
        /*0034*/ 	.byte	0x00, 0xf0, 0x11, 0x00


	//----- nvinfo : EIATTR_SPARSE_MMA_MASK
	.align		4
.L_3426:
        /*0038*/ 	.byte	0x03, 0x50
        /*003a*/ 	.short	0x0000


	//----- nvinfo : EIATTR_MAXREG_COUNT
	.align		4
        /*003c*/ 	.byte	0x03, 0x1b
        /*003e*/ 	.short	0x00ff


	//----- nvinfo : EIATTR_MERCURY_ISA_VERSION
	.align		4
        /*0040*/ 	.byte	0x03, 0x5f
        /*0042*/ 	.short	0x0101


	//----- nvinfo : EIATTR_EXIT_INSTR_OFFSETS
	.align		4
        /*0044*/ 	.byte	0x04, 0x1c
        /*0046*/ 	.short	(.L_3428 - .L_3427)


	//   ....[0]....
.L_3427:
        /*0048*/ 	.word	0x00000500


	//   ....[1]....
        /*004c*/ 	.word	0x00001260


	//   ....[2]....
        /*0050*/ 	.word	0x000012c0


	//----- nvinfo : EIATTR_MAX_THREADS
	.align		4
.L_3428:
        /*0054*/ 	.byte	0x04, 0x05
        /*0056*/ 	.short	(.L_3430 - .L_3429)
.L_3429:
        /*0058*/ 	.word	0x00000080
        /*005c*/ 	.word	0x00000001
        /*0060*/ 	.word	0x00000001


	//----- nvinfo : EIATTR_CRS_STACK_SIZE
	.align		4
.L_3430:
        /*0064*/ 	.byte	0x04, 0x1e
        /*0066*/ 	.short	(.L_3432 - .L_3431)
.L_3431:
        /*0068*/ 	.word	0x00000000


	//----- nvinfo : EIATTR_CBANK_PARAM_SIZE
	.align		4
.L_3432:
        /*006c*/ 	.byte	0x03, 0x19
        /*006e*/ 	.short	0x0020


	//----- nvinfo : EIATTR_PARAM_CBANK
	.align		4
        /*0070*/ 	.byte	0x04, 0x0a
        /*0072*/ 	.short	(.L_3434 - .L_3433)
	.align		4
.L_3433:
        /*0074*/ 	.word	index@(.nv.constant0._ZN2at6native29vectorized_elementwise_kernelILi8ENS0_13BinaryFunctorIN3c104HalfES4_bZZZNS0_23logical_xor_kernel_cudaERNS_14TensorIteratorEENKUlvE0_clEvENKUlvE6_clEvEUlS4_S4_E_EESt5arrayIPcLm3EEEEviT0_T1_)
        /*0078*/ 	.short	0x0210
        /*007a*/ 	.short	0x0020


	//----- nvinfo : EIATTR_SW_WAR
	.align		4
.L_3434:
        /*007c*/ 	.byte	0x04, 0x36
        /*007e*/ 	.short	(.L_3436 - .L_3435)
.L_3435:
        /*0080*/ 	.word	0x00000008
.L_3436:


//--------------------- .nv.info._ZN2at6native18elementwise_kernelILi128ELi4EZNS0_15gpu_kernel_implINS0_13AUnaryFunctorIffbZZZNS0_23logical_xor_kernel_cudaERNS_14TensorIteratorEENKUlvE0_clEvENKUlvE5_clEvEUlffE_EEEEvRNS_18TensorIteratorBaseERKT_EUliE_EEviT1_ --------------------------
	.section	.nv.info._ZN2at6native18elementwise_kernelILi128ELi4EZNS0_15gpu_kernel_implINS0_13AUnaryFunctorIffbZZZNS0_23logical_xor_kernel_cudaERNS_14TensorIteratorEENKUlvE0_clEvENKUlvE5_clEvEUlffE_EEEEvRNS_18TensorIteratorBaseERKT_EUliE_EEviT1_,"",@"SHT_CUDA_INFO"
	.sectionflags	@""
	.align	4


	//----- nvinfo : EIATTR_CUDA_API_VERSION
	.align		4
        /*0000*/ 	.byte	0x04, 0x37
        /*0002*/ 	.short	(.L_3438 - .L_3437)
.L_3437:
        /*0004*/ 	.word	0x00000082


	//----- nvinfo : EIATTR_KPARAM_INFO
	.align		4
.L_3438:
        /*0008*/ 	.byte	0x04, 0x17
        /*000a*/ 	.short	(.L_3440 - .L_3439)
.L_3439:
        /*000c*/ 	.word	0x00000000
        /*0010*/ 	.short	0x0001
        /*0012*/ 	.short	0x0008
        /*0014*/ 	.byte	0x00, 0xf0, 0x81, 0x08


	//----- nvinfo : EIATTR_KPARAM_INFO
	.align		4
.L_3440:
        /*0018*/ 	.byte	0x04, 0x17
        /*001a*/ 	.short	(.L_3442 - .L_3441)
.L_3441:
        /*001c*/ 	.word	0x00000000
        /*0020*/ 	.short	0x0000
        /*0022*/ 	.short	0x0000
        /*0024*/ 	.byte	0x00, 0xf0, 0x11, 0x00


	//----- nvinfo : EIATTR_SPARSE_MMA_MASK
	.align		4
.L_3442:
        /*0028*/ 	.byte	0x03, 0x50
        /*002a*/ 	.short	0x0000


	//----- nvinfo : EIATTR_MAXREG_COUNT
	.align		4
        /*002c*/ 	.byte	0x03, 0x1b
        /*002e*/ 	.short	0x0080


	//----- nvinfo : EIATTR_EXTERNS
	.align		4
        /*0030*/ 	.byte	0x04, 0x0f
        /*0032*/ 	.short	(.L_3444 - .L_3443)


	//   ....[0]....
	.align		4
.L_3443:
        /*0034*/ 	.word	index@(__assertfail)


	//----- nvinfo : EIATTR_MERCURY_ISA_VERSION
	.align		4
.L_3444:
        /*0038*/ 	.byte	0x03, 0x5f
        /*003a*/ 	.short	0x0101


	//----- nvinfo : EIATTR_SYSCALL_OFFSETS
	.align		4
        /*003c*/ 	.byte	0x04, 0x46
        /*003e*/ 	.short	(.L_3446 - .L_3445)


	//   ....[0]....
.L_3445:
        /*0040*/ 	.word	0x00002160


	//   ....[1]....
        /*0044*/ 	.word	0x00003010


	//   ....[2]....
        /*0048*/ 	.word	0x00005190


	//   ....[3]....
        /*004c*/ 	.word	0x00006040


	//   ....[4]....
        /*0050*/ 	.word	0x000081b0


	//   ....[5]....
        /*0054*/ 	.word	0x00009060


	//   ....[6]....
        /*0058*/ 	.word	0x0000b1c0


	//   ....[7]....
        /*005c*/ 	.word	0x0000c070


	//----- nvinfo : EIATTR_EXIT_INSTR_OFFSETS
	.align		4
.L_3446:
        /*0060*/ 	.byte	0x04, 0x1c
        /*0062*/ 	.short	(.L_3448 - .L_3447)


	//   ....[0]....
.L_3447:
        /*0064*/ 	.word	0x00009100


	//   ....[1]....
        /*0068*/ 	.word	0x0000b380


	//   ....[2]....
        /*006c*/ 	.word	0x0000b3a0


	//   ....[3]....
        /*0070*/ 	.word	0x0000b430


	//   ....[4]....
        /*0074*/ 	.word	0x0000b450


	//   ....[5]....
        /*0078*/ 	.word	0x0000b470


	//   ....[6]....
        /*007c*/ 	.word	0x0000b500


	//   ....[7]....
        /*0080*/ 	.word	0x0000b540


	//   ....[8]....
        /*0084*/ 	.word	0x0000b5e0


	//   ....[9]....
        /*0088*/ 	.word	0x0000b630


	//   ....[10]....
        /*008c*/ 	.word	0x0000b660


	//   ....[11]....
        /*0090*/ 	.word	0x0000b700


	//   ....[12]....
        /*0094*/ 	.word	0x0000b740


	//   ....[13]....
        /*0098*/ 	.word	0x0000b8d0


	//   ....[14]....
        /*009c*/ 	.word	0x0000ba30


	//   ....[15]....
        /*00a0*/ 	.word	0x0000ba70


	//   ....[16]....
        /*00a4*/ 	.word	0x0000bb10


	//   ....[17]....
        /*00a8*/ 	.word	0x0000bc90


	//   ....[18]....
        /*00ac*/ 	.word	0x0000be10


	//   ....[19]....
        /*00b0*/ 	.word	0x0000bf70


	//   ....[20]....
        /*00b4*/ 	.word	0x0000c080


	//   ....[21]....
        /*00b8*/ 	.word	0x0000c0b0


	//   ....[22]....
        /*00bc*/ 	.word	0x0000c0d0


	//----- nvinfo : EIATTR_MAX_THREADS
	.align		4
.L_3448:
        /*00c0*/ 	.byte	0x04, 0x05
        /*00c2*/ 	.short	(.L_3450 - .L_3449)
.L_3449:
        /*00c4*/ 	.word	0x00000080
        /*00c8*/ 	.word	0x00000001
        /*00cc*/ 	.word	0x00000001


	//----- nvinfo : EIATTR_CRS_STACK_SIZE
	.align		4
.L_3450:
        /*00d0*/ 	.byte	0x04, 0x1e
        /*00d2*/ 	.short	(.L_3452 - .L_3451)
.L_3451:
        /*00d4*/ 	.word	0x00000000


	//----- nvinfo : EIATTR_CBANK_PARAM_SIZE
	.align		4
.L_3452:
        /*00d8*/ 	.byte	0x03, 0x19
        /*00da*/ 	.short	0x0228


	//----- nvinfo : EIATTR_PARAM_CBANK
	.align		4
        /*00dc*/ 	.byte	0x04, 0x0a
        /*00de*/ 	.short	(.L_3454 - .L_3453)
	.align		4
.L_3453:
        /*00e0*/ 	.word	index@(.nv.constant0._ZN2at6native18elementwise_kernelILi128ELi4EZNS0_15gpu_kernel_implINS0_13AUnaryFunctorIffbZZZNS0_23logical_xor_kernel_cudaERNS_14TensorIteratorEENKUlvE0_clEvENKUlvE5_clEvEUlffE_EEEEvRNS_18TensorIteratorBaseERKT_EUliE_EEviT1_)
        /*00e4*/ 	.short	0x0210
        /*00e6*/ 	.short	0x0228


	//----- nvinfo : EIATTR_SW_WAR
	.align		4
.L_3454:
        /*00e8*/ 	.byte	0x04, 0x36
        /*00ea*/ 	.short	(.L_3456 - .L_3455)
.L_3455:
        /*00ec*/ 	.word	0x00000008
.L_3456:


//--------------------- .nv.info._ZN2at6native27unrolled_elementwise_kernelINS0_13AUnaryFunctorIffbZZZNS0_23logical_xor_kernel_cudaERNS_14TensorIteratorEENKUlvE0_clEvENKUlvE5_clEvEUlffE_EESt5arrayIPcLm2EELi4E23TrivialOffsetCalculatorILi1EjESD_NS0_6memory12LoadWithCastILi1EEENSE_13StoreWithCastILi1EEEEEviT_T0_T2_T3_T4_T5_ --------------------------
	.section	.nv.info._ZN2at6native27unrolled_elementwise_kernelINS0_13AUnaryFunctorIffbZZZNS0_23logical_xor_kernel_cudaERNS_14TensorIteratorEENKUlvE0_clEvENKUlvE5_clEvEUlffE_EESt5arrayIPcLm2EELi4E23TrivialOffsetCalculatorILi1EjESD_NS0_6memory12LoadWithCastILi1EEENSE_13StoreWithCastILi1EEEEEviT_T0_T2_T3_T4_T5_,"",@"SHT_CUDA_INFO"
	.sectionflags	@""
	.align	4


	//----- nvinfo : EIATTR_CUDA_API_VERSION
	.align		4
        /*0000*/ 	.byte	0x04, 0x37
        /*0002*/ 	.short	(.L_3458 - .L_3457)
.L_3457:
        /*0004*/ 	.word	0x00000082


	//----- nvinfo : EIATTR_KPARAM_INFO
	.align		4
.L_3458:
        /*0008*/ 	.byte	0x04, 0x17
        /*000a*/ 	.short	(.L_3460 - .L_3459)
.L_3459:
        /*000c*/ 	.word	0x00000000
        /*0010*/ 	.short	0x0006
        /*0012*/ 	.short	0x002c
        /*0014*/ 	.byte	0x00, 0xf0, 0x21, 0x00


	//----- nvinfo : EIATTR_KPARAM_INFO
	.align		4
.L_3460:
        /*0018*/ 	.byte	0x04, 0x17
        /*001a*/ 	.short	(.L_3462 - .L_3461)
.L_3461:
        /*001c*/ 	.word	0x00000000
        /*0020*/ 	.short	0x0005
        /*0022*/ 	.short	0x0024
        /*0024*/ 	.byte	0x00, 0xf0, 0x21, 0x00


	//----- nvinfo : EIATTR_KPARAM_INFO
	.align		4
.L_3462:
        /*0028*/ 	.byte	0x04, 0x17
        /*002a*/ 	.short	(.L_3464 - .L_3463)
.L_3463:
        /*002c*/ 	.word	0x00000000
        /*0030*/ 	.short	0x0004
        /*0032*/ 	.short	0x0021
        /*0034*/ 	.byte	0x00, 0xf0, 0x05, 0x00


	//----- nvinfo : EIATTR_KPARAM_INFO
	.align		4
.L_3464:
        /*0038*/ 	.byte	0x04, 0x17
        /*003a*/ 	.short	(.L_3466 - .L_3465)
.L_3465:
        /*003c*/ 	.word	0x00000000
        /*0040*/ 	.short	0x0003
        /*0042*/ 	.short	0x0020
        /*0044*/ 	.byte	0x00, 0xf0, 0x05, 0x00


	//----- nvinfo : EIATTR_KPARAM_INFO
	.align		4
.L_3466:
        /*0048*/ 	.byte	0x04, 0x17
        /*004a*/ 	.short	(.L_3468 - .L_3467)
.L_3467:
        /*004c*/ 	.word	0x00000000
        /*0050*/ 	.short	0x0002
        /*0052*/ 	.short	0x0010
        /*0054*/ 	.byte	0x00, 0xf0, 0x41, 0x00


	//----- nvinfo : EIATTR_KPARAM_INFO
	.align		4
.L_3468:
        /*0058*/ 	.byte	0x04, 0x17
        /*005a*/ 	.short	(.L_3470 - .L_3469)
.L_3469:
        /*005c*/ 	.word	0x00000000
        /*0060*/ 	.short	0x0001
        /*0062*/ 	.short	0x0004
        /*0064*/ 	.byte	0x00, 0xf0, 0x21, 0x00


	//----- nvinfo : EIATTR_KPARAM_INFO
	.align		4
.L_3470:
        /*0068*/ 	.byte	0x04, 0x17
        /*006a*/ 	.short	(.L_3472 - .L_3471)
.L_3471:
        /*006c*/ 	.word	0x00000000
        /*0070*/ 	.short	0x0000
        /*0072*/ 	.short	0x0000
        /*0074*/ 	.byte	0x00, 0xf0, 0x11, 0x00


	//----- nvinfo : EIATTR_SPARSE_MMA_MASK
	.align		4
.L_3472:
        /*0078*/ 	.byte	0x03, 0x50
        /*007a*/ 	.short	0x0000


	//----- nvinfo : EIATTR_MAXREG_COUNT
	.align		4
        /*007c*/ 	.byte	0x03, 0x1b
        /*007e*/ 	.short	0x00ff


	//----- nvinfo : EIATTR_EXTERNS
	.align		4
        /*0080*/ 	.byte	0x04, 0x0f
        /*0082*/ 	.short	(.L_3474 - .L_3473)


	//   ....[0]....
	.align		4
.L_3473:
        /*0084*/ 	.word	index@(__assertfail)


	//----- nvinfo : EIATTR_MERCURY_ISA_VERSION
	.align		4
.L_3474:
        /*0088*/ 	.byte	0x03, 0x5f
        /*008a*/ 	.short	0x0101


	//----- nvinfo : EIATTR_SYSCALL_OFFSETS
	.align		4
        /*008c*/ 	.byte	0x04, 0x46
        /*008e*/ 	.short	(.L_3476 - .L_3475)


	//   ....[0]....
.L_3475:
        /*0090*/ 	.word	0x00000e80


	//   ....[1]....
        /*0094*/ 	.word	0x00001d30


	//   ....[2]....
        /*0098*/ 	.word	0x00002bf0


	//   ....[3]....
        /*009c*/ 	.word	0x00003a50


	//   ....[4]....
        /*00a0*/ 	.word	0x00004a50


	//   ....[5]....
        /*00a4*/ 	.word	0x00005930


	//   ....[6]....
        /*00a8*/ 	.word	0x00006800


	//   ....[7]....
        /*00ac*/ 	.word	0x000076c0


	//----- nvinfo : EIATTR_EXIT_INSTR_OFFSETS
	.align		4
.L_3476:
        /*00b0*/ 	.byte	0x04, 0x1c
        /*00b2*/ 	.short	(.L_3478 - .L_3477)


	//   ....[0]....
.L_3477:
        /*00b4*/ 	.word	0x000068a0


	//   ....[1]....
        /*00b8*/ 	.word	0x000069d0


	//   ....[2]....
        /*00bc*/ 	.word	0x000069f0


	//   ....[3]....
        /*00c0*/ 	.word	0x00006a80


	//   ....[4]....
        /*00c4*/ 	.word	0x00006aa0


	//   ....[5]....
        /*00c8*/ 	.word	0x00006ac0


	//   ....[6]....
        /*00cc*/ 	.word	0x00006b50


	//   ....[7]....
        /*00d0*/ 	.word	0x00006b90


	//   ....[8]....
        /*00d4*/ 	.word	0x00006c30


	//   ....[9]....
        /*00d8*/ 	.word	0x00006c80


	//   ....[10]....
        /*00dc*/ 	.word	0x00006cb0


	//   ....[11]....
        /*00e0*/ 	.word	0x00006d50


	//   ....[12]....
        /*00e4*/ 	.word	0x00006d90


	//   ....[13]....
        /*00e8*/ 	.word	0x00006f20


	//   ....[14]....
        /*00ec*/ 	.word	0x00007080


	//   ....[15]....
        /*00f0*/ 	.word	0x000070c0


	//   ....[16]....
        /*00f4*/ 	.word	0x00007160


	//   ....[17]....
        /*00f8*/ 	.word	0x000072e0


	//   ....[18]....
        /*00fc*/ 	.word	0x00007460


	//   ....[19]....
        /*0100*/ 	.word	0x000075c0


	//   ....[20]....
        /*0104*/ 	.word	0x000076d0


	//   ....[21]....
        /*0108*/ 	.word	0x00007700


	//   ....[22]....
        /*010c*/ 	.word	0x00007720


	//----- nvinfo : EIATTR_MAX_THREADS
	.align		4
.L_3478:
        /*0110*/ 	.byte	0x04, 0x05
        /*0112*/ 	.short	(.L_3480 - .L_3479)
.L_3479:
        /*0114*/ 	.word	0x00000080
        /*0118*/ 	.word	0x00000001
        /*011c*/ 	.word	0x00000001


	//----- nvinfo : EIATTR_CRS_STACK_SIZE
	.align		4
.L_3480:
        /*0120*/ 	.byte	0x04, 0x1e
        /*0122*/ 	.short	(.L_3482 - .L_3481)
.L_3481:
        /*0124*/ 	.word	0x00000000


	//----- nvinfo : EIATTR_CBANK_PARAM_SIZE
	.align		4
.L_3482:
        /*0128*/ 	.byte	0x03, 0x19
        /*012a*/ 	.short	0x0034


	//----- nvinfo : EIATTR_PARAM_CBANK
	.align		4
        /*012c*/ 	.byte	0x04, 0x0a
        /*012e*/ 	.short	(.L_3484 - .L_3483)
	.align		4
.L_3483:
        /*0130*/ 	.word	index@(.nv.constant0._ZN2at6native27unrolled_elementwise_kernelINS0_13AUnaryFunctorIffbZZZNS0_23logical_xor_kernel_cudaERNS_14TensorIteratorEENKUlvE0_clEvENKUlvE5_clEvEUlffE_EESt5arrayIPcLm2EELi4E23TrivialOffsetCalculatorILi1EjESD_NS0_6memory12LoadWithCastILi1EEENSE_13StoreWithCastILi1EEEEEviT_T0_T2_T3_T4_T5_)
        /*0134*/ 	.short	0x0210
        /*0136*/ 	.short	0x0034


	//----- nvinfo : EIATTR_SW_WAR
	.align		4
.L_3484:
        /*0138*/ 	.byte	0x04, 0x36
        /*013a*/ 	.short	(.L_3486 - .L_3485)
.L_3485:
        /*013c*/ 	.word	0x00000008
.L_3486:


//--------------------- .nv.info._ZN2at6native18elementwise_kernelILi128ELi4EZNS0_22gpu_kernel_impl_nocastINS0_13AUnaryFunctorIffbZZZNS0_23logical_xor_kernel_cudaERNS_14TensorIteratorEENKUlvE0_clEvENKUlvE5_clEvEUlffE_EEEEvRNS_18TensorIteratorBaseERKT_EUliE_EEviT1_ --------------------------
	.section	.nv.info._ZN2at6native18elementwise_kernelILi128ELi4EZNS0_22gpu_kernel_impl_nocastINS0_13AUnaryFunctorIffbZZZNS0_23logical_xor_kernel_cudaERNS_14TensorIteratorEENKUlvE0_clEvENKUlvE5_clEvEUlffE_EEEEvRNS_18TensorIteratorBaseERKT_EUliE_EEviT1_,"",@"SHT_CUDA_INFO"
	.sectionflags	@""
	.align	4


	//----- nvinfo : EIATTR_CUDA_API_VERSION
	.align		4
        /*0000*/ 	.byte	0x04, 0x37
        /*0002*/ 	.short	(.L_3488 - .L_3487)
.L_3487:
        /*0004*/ 	.word	0x00000082


	//----- nvinfo : EIATTR_KPARAM_INFO
	.align		4
.L_3488:
        /*0008*/ 	.byte	0x04, 0x17
        /*000a*/ 	.short	(.L_3490 - .L_3489)
.L_3489:
        /*000c*/ 	.word	0x00000000
        /*0010*/ 	.short	0x0001
        /*0012*/ 	.short	0x0008
        /*0014*/ 	.byte	0x00, 0xf0, 0x61, 0x08


	//----- nvinfo : EIATTR_KPARAM_INFO
	.align		4
.L_3490:
        /*0018*/ 	.byte	0x04, 0x17
        /*001a*/ 	.short	(.L_3492 - .L_3491)
.L_3491:
        /*001c*/ 	.word	0x00000000
        /*0020*/ 	.short	0x0000
        /*0022*/ 	.short	0x0000
        /*0024*/ 	.byte	0x00, 0xf0, 0x11, 0x00


	//----- nvinfo : EIATTR_SPARSE_MMA_MASK
	.align		4
.L_3492:
        /*0028*/ 	.byte	0x03, 0x50
        /*002a*/ 	.short	0x0000


	//----- nvinfo : EIATTR_MAXREG_COUNT
	.align		4
        /*002c*/ 	.byte	0x03, 0x1b
        /*002e*/ 	.short	0x0080


	//----- nvinfo : EIATTR_MERCURY_ISA_VERSION
	.align		4
        /*0030*/ 	.byte	0x03, 0x5f
        /*0032*/ 	.short	0x0101


	//----- nvinfo : EIATTR_EXIT_INSTR_OFFSETS
	.align		4
        /*0034*/ 	.byte	0x04, 0x1c
        /*0036*/ 	.short	(.L_3494 - .L_3493)


	//   ....[0]....
.L_3493:
        /*0038*/ 	.word	0x00003c50


	//   ....[1]....
        /*003c*/ 	.word	0x00005010


	//----- nvinfo : EIATTR_MAX_THREADS
	.align		4
.L_3494:
        /*0040*/ 	.byte	0x04, 0x05
        /*0042*/ 	.short	(.L_3496 - .L_3495)
.L_3495:
        /*0044*/ 	.word	0x00000080
        /*0048*/ 	.word	0x00000001
        /*004c*/ 	.word	0x00000001


	//----- nvinfo : EIATTR_CRS_STACK_SIZE
	.align		4
.L_3496:
        /*0050*/ 	.byte	0x04, 0x1e
        /*0052*/ 	.short	(.L_3498 - .L_3497)
.L_3497:
        /*0054*/ 	.word	0x00000000


	//----- nvinfo : EIATTR_CBANK_PARAM_SIZE
	.align		4
.L_3498:
        /*0058*/ 	.byte	0x03, 0x19
        /*005a*/ 	.short	0x0220


	//----- nvinfo : EIATTR_PARAM_CBANK
	.align		4
        /*005c*/ 	.byte	0x04, 0x0a
        /*005e*/ 	.short	(.L_3500 - .L_3499)
	.align		4
.L_3499:
        /*0060*/ 	.word	index@(.nv.constant0._ZN2at6native18elementwise_kernelILi128ELi4EZNS0_22gpu_kernel_impl_nocastINS0_13AUnaryFunctorIffbZZZNS0_23logical_xor_kernel_cudaERNS_14TensorIteratorEENKUlvE0_clEvENKUlvE5_clEvEUlffE_EEEEvRNS_18TensorIteratorBaseERKT_EUliE_EEviT1_)
        /*0064*/ 	.short	0x0210
        /*0066*/ 	.short	0x0220


	//----- nvinfo : EIATTR_SW_WAR
	.align		4
.L_3500:
        /*0068*/ 	.byte	0x04, 0x36
        /*006a*/ 	.short	(.L_3502 - .L_3501)
.L_3501:
        /*006c*/ 	.word	0x00000008
.L_3502:


//--------------------- .nv.info._ZN2at6native27unrolled_elementwise_kernelINS0_13AUnaryFunctorIffbZZZNS0_23logical_xor_kernel_cudaERNS_14TensorIteratorEENKUlvE0_clEvENKUlvE5_clEvEUlffE_EESt5arrayIPcLm2EELi4E23TrivialOffsetCalculatorILi1EjESD_NS0_6memory15LoadWithoutCastENSE_16StoreWithoutCastEEEviT_T0_T2_T3_T4_T5_ --------------------------
	.section	.nv.info._ZN2at6native27unrolled_elementwise_kernelINS0_13AUnaryFunctorIffbZZZNS0_23logical_xor_kernel_cudaERNS_14TensorIteratorEENKUlvE0_clEvENKUlvE5_clEvEUlffE_EESt5arrayIPcLm2EELi4E23TrivialOffsetCalculatorILi1EjESD_NS0_6memory15LoadWithoutCastENSE_16StoreWithoutCastEEEviT_T0_T2_T3_T4_T5_,"",@"SHT_CUDA_INFO"
	.sectionflags	@""
	.align	4


	//----- nvinfo : EIATTR_CUDA_API_VERSION
	.align		4
        /*0000*/ 	.byte	0x04, 0x37
        /*0002*/ 	.short	(.L_3504 - .L_3503)
.L_3503:
        /*0004*/ 	.word	0x00000082


	//----- nvinfo : EIATTR_KPARAM_INFO
	.align		4
.L_3504:
        /*0008*/ 	.byte	0x04, 0x17
        /*000a*/ 	.short	(.L_3506 - .L_3505)
.L_3505:
        /*000c*/ 	.word	0x00000000
        /*0010*/ 	.short	0x0006
        /*0012*/ 	.short	0x0023
        /*0014*/ 	.byte	0x00, 0xf0, 0x05, 0x00


	//----- nvinfo : EIATTR_KPARAM_INFO
	.align		4
.L_3506:
        /*0018*/ 	.byte	0x04, 0x17
        /*001a*/ 	.short	(.L_3508 - .L_3507)
.L_3507:
        /*001c*/ 	.word	0x00000000
        /*0020*/ 	.short	0x0005
        /*0022*/ 	.short	0x0022
        /*0024*/ 	.byte	0x00, 0xf0, 0x05, 0x00


	//----- nvinfo : EIATTR_KPARAM_INFO
	.align		4
.L_3508:
        /*0028*/ 	.byte	0x04, 0x17
        /*002a*/ 	.short	(.L_3510 - .L_3509)
.L_3509:
        /*002c*/ 	.word	0x00000000
        /*0030*/ 	.short	0x0004
        /*0032*/ 	.short	0x0021
        /*0034*/ 	.byte	0x00, 0xf0, 0x05, 0x00


	//----- nvinfo : EIATTR_KPARAM_INFO
	.align		4
.L_3510:
        /*0038*/ 	.byte	0x04, 0x17
        /*003a*/ 	.short	(.L_3512 - .L_3511)
.L_3511:
        /*003c*/ 	.word	0x00000000
        /*0040*/ 	.short	0x0003
        /*0042*/ 	.short	0x0020
        /*0044*/ 	.byte	0x00, 0xf0, 0x05, 0x00


	//----- nvinfo : EIATTR_KPARAM_INFO
	.align		4
.L_3512:
        /*0048*/ 	.byte	0x04, 0x17
        /*004a*/ 	.short	(.L_3514 - .L_3513)
.L_3513:
        /*004c*/ 	.word	0x00000000
        /*0050*/ 	.short	0x0002
        /*0052*/ 	.short	0x0010
        /*0054*/ 	.byte	0x00, 0xf0, 0x41, 0x00


	//----- nvinfo : EIATTR_KPARAM_INFO
	.align		4
.L_3514:
        /*0058*/ 	.byte	0x04, 0x17
        /*005a*/ 	.short	(.L_3516 - .L_3515)
.L_3515:
        /*005c*/ 	.word	0x00000000
        /*0060*/ 	.short	0x0001
        /*0062*/ 	.short	0x0004
        /*0064*/ 	.byte	0x00, 0xf0, 0x21, 0x00


	//----- nvinfo : EIATTR_KPARAM_INFO
	.align		4
.L_3516:
        /*0068*/ 	.byte	0x04, 0x17
        /*006a*/ 	.short	(.L_3518 - .L_3517)
.L_3517:
        /*006c*/ 	.word	0x00000000
        /*0070*/ 	.short	0x0000
        /*0072*/ 	.short	0x0000
        /*0074*/ 	.byte	0x00, 0xf0, 0x11, 0x00


	//----- nvinfo : EIATTR_SPARSE_MMA_MASK
	.align		4
.L_3518:
        /*0078*/ 	.byte	0x03, 0x50
        /*007a*/ 	.short	0x0000


	//----- nvinfo : EIATTR_MAXREG_COUNT
	.align		4
        /*007c*/ 	.byte	0x03, 0x1b
        /*007e*/ 	.short	0x00ff


	//----- nvinfo : EIATTR_MERCURY_ISA_VERSION
	.align		4
        /*0080*/ 	.byte	0x03, 0x5f
        /*0082*/ 	.short	0x0101


	//----- nvinfo : EIATTR_EXIT_INSTR_OFFSETS
	.align		4
        /*0084*/ 	.byte	0x04, 0x1c
        /*0086*/ 	.short	(.L_3520 - .L_3519)


	//   ....[0]....
.L_3519:
        /*0088*/ 	.word	0x00000440


	//   ....[1]....
        /*008c*/ 	.word	0x000004d0


	//----- nvinfo : EIATTR_MAX_THREADS
	.align		4
.L_3520:
        /*0090*/ 	.byte	0x04, 0x05
        /*0092*/ 	.short	(.L_3522 - .L_3521)
.L_3521:
        /*0094*/ 	.word	0x00000080
        /*0098*/ 	.word	0x00000001
        /*009c*/ 	.word	0x00000001


	//----- nvinfo : EIATTR_CRS_STACK_SIZE
	.align		4
.L_3522:
        /*00a0*/ 	.byte	0x04, 0x1e
        /*00a2*/ 	.short	(.L_3524 - .L_3523)
.L_3523:
        /*00a4*/ 	.word	0x00000000


	//----- nvinfo : EIATTR_CBANK_PARAM_SIZE
	.align		4
.L_3524:
        /*00a8*/ 	.byte	0x03, 0x19
        /*00aa*/ 	.short	0x0024


	//----- nvinfo : EIATTR_PARAM_CBANK
	.align		4
        /*00ac*/ 	.byte	0x04, 0x0a
        /*00ae*/ 	.short	(.L_3526 - .L_3525)
	.align		4
.L_3525:
        /*00b0*/ 	.word	index@(.nv.constant0._ZN2at6native27unrolled_elementwise_kernelINS0_13AUnaryFunctorIffbZZZNS0_23logical_xor_kernel_cudaERNS_14TensorIteratorEENKUlvE0_clEvENKUlvE5_clEvEUlffE_EESt5arrayIPcLm2EELi4E23TrivialOffsetCalculatorILi1EjESD_NS0_6memory15LoadWithoutCastENSE_16StoreWithoutCastEEEviT_T0_T2_T3_T4_T5_)
        /*00b4*/ 	.short	0x0210
        /*00b6*/ 	.short	0x0024


	//----- nvinfo : EIATTR_SW_WAR
	.align		4
.L_3526:
        /*00b8*/ 	.byte	0x04, 0x36
        /*00ba*/ 	.short	(.L_3528 - .L_3527)
.L_3527:
        /*00bc*/ 	.word	0x00000008
.L_3528:


//--------------------- .nv.info._ZN2at6native29vectorized_elementwise_kernelILi2ENS0_13AUnaryFunctorIffbZZZNS0_23logical_xor_kernel_cudaERNS_14TensorIteratorEENKUlvE0_clEvENKUlvE5_clEvEUlffE_EESt5arrayIPcLm2EEEEviT0_T1_ --------------------------
	.section	.nv.info._ZN2at6native29vectorized_elementwise_kernelILi2ENS0_13AUnaryFunctorIffbZZZNS0_23logical_xor_kernel_cudaERNS_14TensorIteratorEENKUlvE0_clEvENKUlvE5_clEvEUlffE_EESt5arrayIPcLm2EEEEviT0_T1_,"",@"SHT_CUDA_INFO"
	.sectionflags	@""
	.align	4


	//----- nvinfo : EIATTR_CUDA_API_VERSION
	.align		4
        /*0000*/ 	.byte	0x04, 0x37
        /*0002*/ 	.short	(.L_3530 - .L_3529)
.L_3529:
        /*0004*/ 	.word	0x00000082


	//----- nvinfo : EIATTR_KPARAM_INFO
	.align		4
.L_3530:
        /*0008*/ 	.byte	0x04, 0x17
        /*000a*/ 	.short	(.L_3532 - .L_3531)
.L_3531:
        /*000c*/ 	.word	0x00000000
        /*0010*/ 	.short	0x0002
        /*0012*/ 	.short	0x0010
        /*0014*/ 	.byte	0x00, 0xf0, 0x41, 0x00


	//----- nvinfo : EIATTR_KPARAM_INFO
	.align		4
.L_3532:
        /*0018*/ 	.byte	0x04, 0x17
        /*001a*/ 	.short	(.L_3534 - .L_3533)
.L_3533:
        /*001c*/ 	.word	0x00000000
        /*0020*/ 	.short	0x0001
        /*0022*/ 	.short	0x0004
        /*0024*/ 	.byte	0x00, 0xf0, 0x21, 0x00


	//----- nvinfo : EIATTR_KPARAM_INFO
	.align		4
.L_3534:
        /*0028*/ 	.byte	0x04, 0x17
        /*002a*/ 	.short	(.L_3536 - .L_3535)
.L_3535:
        /*002c*/ 	.word	0x00000000
        /*0030*/ 	.short	0x0000
        /*0032*/ 	.short	0x0000
        /*0034*/ 	.byte	0x00, 0xf0, 0x11, 0x00


	//----- nvinfo : EIATTR_SPARSE_MMA_MASK
	.align		4
.L_3536:
        /*0038*/ 	.byte	0x03, 0x50
        /*003a*/ 	.short	0x0000


	//----- nvinfo : EIATTR_MAXREG_COUNT
	.align		4
        /*003c*/ 	.byte	0x03, 0x1b
        /*003e*/ 	.short	0x00ff


	//----- nvinfo : EIATTR_MERCURY_ISA_VERSION
	.align		4
        /*0040*/ 	.byte	0x03, 0x5f
        /*0042*/ 	.short	0x0101


	//----- nvinfo : EIATTR_EXIT_INSTR_OFFSETS
	.align		4
        /*0044*/ 	.byte	0x04, 0x1c
        /*0046*/ 	.short	(.L_3538 - .L_3537)


	//   ....[0]....
.L_3537:
        /*0048*/ 	.word	0x00000360


	//   ....[1]....
        /*004c*/ 	.word	0x00000c40


	//   ....[2]....
        /*0050*/ 	.word	0x00000cb0


	//----- nvinfo : EIATTR_MAX_THREADS
	.align		4
.L_3538:
        /*0054*/ 	.byte	0x04, 0x05
        /*0056*/ 	.short	(.L_3540 - .L_3539)
.L_3539:
        /*0058*/ 	.word	0x00000080
        /*005c*/ 	.word	0x00000001
        /*0060*/ 	.word	0x00000001


	//----- nvinfo : EIATTR_CRS_STACK_SIZE
	.align		4
.L_3540:
        /*0064*/ 	.byte	0x04, 0x1e
        /*0066*/ 	.short	(.L_3542 - .L_3541)
.L_3541:
        /*0068*/ 	.word	0x00000000


	//----- nvinfo : EIATTR_CBANK_PARAM_SIZE
	.align		4
.L_3542:
        /*006c*/ 	.byte	0x03, 0x19
        /*006e*/ 	.short	0x0020


	//----- nvinfo : EIATTR_PARAM_CBANK
	.align		4
        /*0070*/ 	.byte	0x04, 0x0a
        /*0072*/ 	.short	(.L_3544 - .L_3543)
	.align		4
.L_3543:
        /*0074*/ 	.word	index@(.nv.constant0._ZN2at6native29vectorized_elementwise_kernelILi2ENS0_13AUnaryFunctorIffbZZZNS0_23logical_xor_kernel_cudaERNS_14TensorIteratorEENKUlvE0_clEvENKUlvE5_clEvEUlffE_EESt5arrayIPcLm2EEEEviT0_T1_)
        /*0078*/ 	.short	0x0210
        /*007a*/ 	.short	0x0020


	//----- nvinfo : EIATTR_SW_WAR
	.align		4
.L_3544:
        /*007c*/ 	.byte	0x04, 0x36
        /*007e*/ 	.short	(.L_3546 - .L_3545)
.L_3545:
        /*0080*/ 	.word	0x00000008
.L_3546:


//--------------------- .nv.info._ZN2at6native29vectorized_elementwise_kernelILi4ENS0_13AUnaryFunctorIffbZZZNS0_23logical_xor_kernel_cudaERNS_14TensorIteratorEENKUlvE0_clEvENKUlvE5_clEvEUlffE_EESt5arrayIPcLm2EEEEviT0_T1_ --------------------------
	.section	.nv.info._ZN2at6native29vectorized_elementwise_kernelILi4ENS0_13AUnaryFunctorIffbZZZNS0_23logical_xor_kernel_cudaERNS_14TensorIteratorEENKUlvE0_clEvENKUlvE5_clEvEUlffE_EESt5arrayIPcLm2EEEEviT0_T1_,"",@"SHT_CUDA_INFO"
	.sectionflags	@""
	.align	4


	//----- nvinfo : EIATTR_CUDA_API_VERSION
	.align		4
        /*0000*/ 	.byte	0x04, 0x37
        /*0002*/ 	.short	(.L_3548 - .L_3547)
.L_3547:
        /*0004*/ 	.word	0x00000082


	//----- nvinfo : EIATTR_KPARAM_INFO
	.align		4
.L_3548:
        /*0008*/ 	.byte	0x04, 0x17
        /*000a*/ 	.short	(.L_3550 - .L_3549)
.L_3549:
        /*000c*/ 	.word	0x00000000
        /*0010*/ 	.short	0x0002
        /*0012*/ 	.short	0x0010
        /*0014*/ 	.byte	0x00, 0xf0, 0x41, 0x00


	//----- nvinfo : EIATTR_KPARAM_INFO
	.align		4
.L_3550:
        /*0018*/ 	.byte	0x04, 0x17
        /*001a*/ 	.short	(.L_3552 - .L_3551)
.L_3551:
        /*001c*/ 	.word	0x00000000
        /*0020*/ 	.short	0x0001
        /*0022*/ 	.short	0x0004
        /*0024*/ 	.byte	0x00, 0xf0, 0x21, 0x00


	//----- nvinfo : EIATTR_KPARAM_INFO
	.align		4
.L_3552:
        /*0028*/ 	.byte	0x04, 0x17
        /*002a*/ 	.short	(.L_3554 - .L_3553)
.L_3553:
        /*002c*/ 	.word	0x00000000
        /*0030*/ 	.short	0x0000
        /*0032*/ 	.short	0x0000
        /*0034*/ 	.byte	0x00, 0xf0, 0x11, 0x00


	//----- nvinfo : EIATTR_SPARSE_MMA_MASK
	.align		4
.L_3554:
        /*0038*/ 	.byte	0x03, 0x50
        /*003a*/ 	.short	0x0000


	//----- nvinfo : EIATTR_MAXREG_COUNT
	.align		4
        /*003c*/ 	.byte	0x03, 0x1b
        /*003e*/ 	.short	0x00ff


	//----- nvinfo : EIATTR_MERCURY_ISA_VERSION
	.align		4
        /*0040*/ 	.byte	0x03, 0x5f
        /*0042*/ 	.short	0x0101


	//----- nvinfo : EIATTR_EXIT_INSTR_OFFSETS
	.align		4
        /*0044*/ 	.byte	0x04, 0x1c
        /*0046*/ 	.short	(.L_3556 - .L_3555)


	//   ....[0]....
.L_3555:
        /*0048*/ 	.word	0x00000340


	//   ....[1]....
        /*004c*/ 	.word	0x00000c20


	//   ....[2]....
        /*0050*/ 	.word	0x00000c90


	//----- nvinfo : EIATTR_MAX_THREADS
	.align		4
.L_3556:
        /*0054*/ 	.byte	0x04, 0x05
        /*0056*/ 	.short	(.L_3558 - .L_3557)
.L_3557:
        /*0058*/ 	.word	0x00000080
        /*005c*/ 	.word	0x00000001
        /*0060*/ 	.word	0x00000001


	//----- nvinfo : EIATTR_CRS_STACK_SIZE
	.align		4
.L_3558:
        /*0064*/ 	.byte	0x04, 0x1e
        /*0066*/ 	.short	(.L_3560 - .L_3559)
.L_3559:
        /*0068*/ 	.word	0x00000000


	//----- nvinfo : EIATTR_CBANK_PARAM_SIZE
	.align		4
.L_3560:
        /*006c*/ 	.byte	0x03, 0x19
        /*006e*/ 	.short	0x0020


	//----- nvinfo : EIATTR_PARAM_CBANK
	.align		4
        /*0070*/ 	.byte	0x04, 0x0a
        /*0072*/ 	.short	(.L_3562 - .L_3561)
	.align		4
.L_3561:
        /*0074*/ 	.word	index@(.nv.constant0._ZN2at6native29vectorized_elementwise_kernelILi4ENS0_13AUnaryFunctorIffbZZZNS0_23logical_xor_kernel_cudaERNS_14TensorIteratorEENKUlvE0_clEvENKUlvE5_clEvEUlffE_EESt5arrayIPcLm2EEEEviT0_T1_)
        /*0078*/ 	.short	0x0210
        /*007a*/ 	.short	0x0020


	//----- nvinfo : EIATTR_SW_WAR
	.align		4
.L_3562:
        /*007c*/ 	.byte	0x04, 0x36
        /*007e*/ 	.short	(.L_3564 - .L_3563)
.L_3563:
        /*0080*/ 	.word	0x00000008
.L_3564:


//--------------------- .nv.info._ZN2at6native29vectorized_elementwise_kernelILi8ENS0_13AUnaryFunctorIffbZZZNS0_23logical_xor_kernel_cudaERNS_14TensorIteratorEENKUlvE0_clEvENKUlvE5_clEvEUlffE_EESt5arrayIPcLm2EEEEviT0_T1_ --------------------------
	.section	.nv.info._ZN2at6native29vectorized_elementwise_kernelILi8ENS0_13AUnaryFunctorIffbZZZNS0_23logical_xor_kernel_cudaERNS_14TensorIteratorEENKUlvE0_clEvENKUlvE5_clEvEUlffE_EESt5arrayIPcLm2EEEEviT0_T1_,"",@"SHT_CUDA_INFO"
	.sectionflags	@""
	.align	4


	//----- nvinfo : EIATTR_CUDA_API_VERSION
	.align		4
        /*0000*/ 	.byte	0x04, 0x37
        /*0002*/ 	.short	(.L_3566 - .L_3565)
.L_3565:
        /*0004*/ 	.word	0x00000082


	//----- nvinfo : EIATTR_KPARAM_INFO
	.align		4
.L_3566:
        /*0008*/ 	.byte	0x04, 0x17
        /*000a*/ 	.short	(.L_3568 - .L_3567)
.L_3567:
        /*000c*/ 	.word	0x00000000
        /*0010*/ 	.short	0x0002
        /*0012*/ 	.short	0x0010
        /*0014*/ 	.byte	0x00, 0xf0, 0x41, 0x00


	//----- nvinfo : EIATTR_KPARAM_INFO
	.align		4
.L_3568:
        /*0018*/ 	.byte	0x04, 0x17
        /*001a*/ 	.short	(.L_3570 - .L_3569)
.L_3569:
        /*001c*/ 	.word	0x00000000
        /*0020*/ 	.short	0x0001
        /*0022*/ 	.short	0x0004
        /*0024*/ 	.byte	0x00, 0xf0, 0x21, 0x00


	//----- nvinfo : EIATTR_KPARAM_INFO
	.align		4
.L_3570:
        /*0028*/ 	.byte	0x04, 0x17
        /*002a*/ 	.short	(.L_3572 - .L_3571)
.L_3571:
        /*002c*/ 	.word	0x00000000
        /*0030*/ 	.short	0x0000
        /*0032*/ 	.short	0x0000
        /*0034*/ 	.byte	0x00, 0xf0, 0x11, 0x00


	//----- nvinfo : EIATTR_SPARSE_MMA_MASK
	.align		4
.L_3572:
        /*0038*/ 	.byte	0x03, 0x50
        /*003a*/ 	.short	0x0000


	//----- nvinfo : EIATTR_MAXREG_COUNT
	.align		4
        /*003c*/ 	.byte	0x03, 0x1b
        /*003e*/ 	.short	0x00ff


	//----- nvinfo : EIATTR_MERCURY_ISA_VERSION
	.align		4
        /*0040*/ 	.byte	0x03, 0x5f
        /*0042*/ 	.short	0x0101


	//----- nvinfo : EIATTR_EXIT_INSTR_OFFSETS
	.align		4
        /*0044*/ 	.byte	0x04, 0x1c
        /*0046*/ 	.short	(.L_3574 - .L_3573)


	//   ....[0]....
.L_3573:
        /*0048*/ 	.word	0x00000370


	//   ....[1]....
        /*004c*/ 	.word	0x00000c50


	//   ....[2]....
        /*0050*/ 	.word	0x00000cc0


	//----- nvinfo : EIATTR_MAX_THREADS
	.align		4
.L_3574:
        /*0054*/ 	.byte	0x04, 0x05
        /*0056*/ 	.short	(.L_3576 - .L_3575)
.L_3575:
        /*0058*/ 	.word	0x00000080
        /*005c*/ 	.word	0x00000001
        /*0060*/ 	.word	0x00000001


	//----- nvinfo : EIATTR_CRS_STACK_SIZE
	.align		4
.L_3576:
        /*0064*/ 	.byte	0x04, 0x1e
        /*0066*/ 	.short	(.L_3578 - .L_3577)
.L_3577:
        /*0068*/ 	.word	0x00000000


	//----- nvinfo : EIATTR_CBANK_PARAM_SIZE
	.align		4
.L_3578:
        /*006c*/ 	.byte	0x03, 0x19
        /*006e*/ 	.short	0x0020


	//----- nvinfo : EIATTR_PARAM_CBANK
	.align		4
        /*0070*/ 	.byte	0x04, 0x0a
        /*0072*/ 	.short	(.L_3580 - .L_3579)
	.align		4
.L_3579:
        /*0074*/ 	.word	index@(.nv.constant0._ZN2at6native29vectorized_elementwise_kernelILi8ENS0_13AUnaryFunctorIffbZZZNS0_23logical_xor_kernel_cudaERNS_14TensorIteratorEENKUlvE0_clEvENKUlvE5_clEvEUlffE_EESt5arrayIPcLm2EEEEviT0_T1_)
        /*0078*/ 	.short	0x0210
        /*007a*/ 	.short	0x0020


	//----- nvinfo : EIATTR_SW_WAR
	.align		4
.L_3580:
        /*007c*/ 	.byte	0x04, 0x36
        /*007e*/ 	.short	(.L_3582 - .L_3581)
.L_3581:
        /*0080*/ 	.word	0x00000008
.L_3582:


//--------------------- .nv.info._ZN2at6native18elementwise_kernelILi128ELi4EZNS0_15gpu_kernel_implINS0_13BinaryFunctorIffbZZZNS0_23logical_xor_kernel_cudaERNS_14TensorIteratorEENKUlvE0_clEvENKUlvE5_clEvEUlffE_EEEEvRNS_18TensorIteratorBaseERKT_EUliE_EEviT1_ --------------------------
	.section	.nv.info._ZN2at6native18elementwise_kernelILi128ELi4EZNS0_15gpu_kernel_implINS0_13BinaryFunctorIffbZZZNS0_23logical_xor_kernel_cudaERNS_14TensorIteratorEENKUlvE0_clEvENKUlvE5_clEvEUlffE_EEEEvRNS_18TensorIteratorBaseERKT_EUliE_EEviT1_,"",@"SHT_CUDA_INFO"
	.sectionflags	@""
	.align	4


	//----- nvinfo : EIATTR_CUDA_API_VERSION
	.align		4
        /*0000*/ 	.byte	0x04, 0x37
        /*0002*/ 	.short	(.L_3584 - .L_3583)
.L_3583:
        /*0004*/ 	.word	0x00000082


	//----- nvinfo : EIATTR_KPARAM_INFO
	.align		4
.L_3584:
        /*0008*/ 	.byte	0x04, 0x17
        /*000a*/ 	.short	(.L_3586 - .L_3585)
.L_3585:
        /*000c*/ 	.word	0x00000000
        /*0010*/ 	.short	0x0001
        /*0012*/ 	.short	0x0008
        /*0014*/ 	.byte	0x00, 0xf0, 0x21, 0x0a


	//----- nvinfo : EIATTR_KPARAM_INFO
	.align		4
.L_3586:
        /*0018*/ 	.byte	0x04, 0x17
        /*001a*/ 	.short	(.L_3588 - .L_3587)
.L_3587:
        /*001c*/ 	.word	0x00000000
        /*0020*/ 	.short	0x0000
        /*0022*/ 	.short	0x0000
        /*0024*/ 	.byte	0x00, 0xf0, 0x11, 0x00


	//----- nvinfo : EIATTR_SPARSE_MMA_MASK
	.align		4
.L_3588:
        /*0028*/ 	.byte	0x03, 0x50
        /*002a*/ 	.short	0x0000


	//----- nvinfo : EIATTR_MAXREG_COUNT
	.align		4
        /*002c*/ 	.byte	0x03, 0x1b
        /*002e*/ 	.short	0x0080


	//----- nvinfo : EIATTR_EXTERNS
	.align		4
        /*0030*/ 	.byte	0x04, 0x0f
        /*0032*/ 	.short	(.L_3590 - .L_3589)


	//   ....[0]....
	.align		4
.L_3589:
        /*0034*/ 	.word	index@(__assertfail)


	//----- nvinfo : EIATTR_MERCURY_ISA_VERSION
	.align		4
.L_3590:
        /*0038*/ 	.byte	0x03, 0x5f
        /*003a*/ 	.short	0x0101


	//----- nvinfo : EIATTR_SYSCALL_OFFSETS
	.align		4
        /*003c*/ 	.byte	0x04, 0x46
        /*003e*/ 	.short	(.L_3592 - .L_3591)


	//   ....[0]....
.L_3591:
        /*0040*/ 	.word	0x00002490


	//   ....[1]....
        /*0044*/ 	.word	0x000032b0


	//   ....[2]....
        /*0048*/ 	.word	0x00004150


	//   ....[3]....
        /*004c*/ 	.word	0x00006600


	//   ....[4]....
        /*0050*/ 	.word	0x00007420


	//   ....[5]....
        /*0054*/ 	.word	0x000082c0


	//   ....[6]....
        /*0058*/ 	.word	0x0000a760


	//   ....[7]....
        /*005c*/ 	.word	0x0000b580


	//   ....[8]....
        /*0060*/ 	.word	0x0000c420


	//   ....[9]....
        /*0064*/ 	.word	0x0000e8b0


	//   ....[10]....
        /*0068*/ 	.word	0x0000f6d0


	//   ....[11]....
        /*006c*/ 	.word	0x00010570


	//----- nvinfo : EIATTR_EXIT_INSTR_OFFSETS
	.align		4
.L_3592:
        /*0070*/ 	.byte	0x04, 0x1c
        /*0072*/ 	.short	(.L_3594 - .L_3593)


	//   ....[0]....
.L_3593:
        /*0074*/ 	.word	0x0000c4c0


	//   ....[1]....
        /*0078*/ 	.word	0x0000f880


	//   ....[2]....
        /*007c*/ 	.word	0x0000f8a0


	//   ....[3]....
        /*0080*/ 	.word	0x0000f930


	//   ....[4]....
        /*0084*/ 	.word	0x0000f950


	//   ....[5]....
        /*0088*/ 	.word	0x0000f970


	//   ....[6]....
        /*008c*/ 	.word	0x0000fa00


	//   ....[7]....
        /*0090*/ 	.word	0x0000fa40


	//   ....[8]....
        /*0094*/ 	.word	0x0000fae0


	//   ....[9]....
        /*0098*/ 	.word	0x0000fb30


	//   ....[10]....
        /*009c*/ 	.word	0x0000fb60


	//   ....[11]....
        /*00a0*/ 	.word	0x0000fc00


	//   ....[12]....
        /*00a4*/ 	.word	0x0000fc40


	//   ....[13]....
        /*00a8*/ 	.word	0x0000fdd0


	//   ....[14]....
        /*00ac*/ 	.word	0x0000ff30


	//   ....[15]....
        /*00b0*/ 	.word	0x0000ff70


	//   ....[16]....
        /*00b4*/ 	.word	0x00010010


	//   ....[17]....
        /*00b8*/ 	.word	0x00010190


	//   ....[18]....
        /*00bc*/ 	.word	0x00010310


	//   ....[19]....
        /*00c0*/ 	.word	0x00010470


	//   ....[20]....
        /*00c4*/ 	.word	0x00010580


	//   ....[21]....
        /*00c8*/ 	.word	0x000105b0


	//   ....[22]....
        /*00cc*/ 	.word	0x000105d0


	//----- nvinfo : EIATTR_MAX_THREADS
	.align		4
.L_3594:
        /*00d0*/ 	.byte	0x04, 0x05
        /*00d2*/ 	.short	(.L_3596 - .L_3595)
.L_3595:
        /*00d4*/ 	.word	0x00000080
        /*00d8*/ 	.word	0x00000001
        /*00dc*/ 	.word	0x00000001


	//----- nvinfo : EIATTR_CRS_STACK_SIZE
	.align		4
.L_3596:
        /*00e0*/ 	.byte	0x04, 0x1e
        /*00e2*/ 	.short	(.L_3598 - .L_3597)
.L_3597:
        /*00e4*/ 	.word	0x00000000


	//----- nvinfo : EIATTR_CBANK_PARAM_SIZE
	.align		4
.L_3598:
        /*00e8*/ 	.byte	0x03, 0x19
        /*00ea*/ 	.short	0x0290


	//----- nvinfo : EIATTR_PARAM_CBANK
	.align		4
        /*00ec*/ 	.byte	0x04, 0x0a
        /*00ee*/ 	.short	(.L_3600 - .L_3599)
	.align		4
.L_3599:
        /*00f0*/ 	.word	index@(.nv.constant0._ZN2at6native18elementwise_kernelILi128ELi4EZNS0_15gpu_kernel_implINS0_13BinaryFunctorIffbZZZNS0_23logical_xor_kernel_cudaERNS_14TensorIteratorEENKUlvE0_clEvENKUlvE5_clEvEUlffE_EEEEvRNS_18TensorIteratorBaseERKT_EUliE_EEviT1_)
        /*00f4*/ 	.short	0x0210
        /*00f6*/ 	.short	0x0290


	//----- nvinfo : EIATTR_SW_WAR
	.align		4
.L_3600:
        /*00f8*/ 	.byte	0x04, 0x36
        /*00fa*/ 	.short	(.L_3602 - .L_3601)
.L_3601:
        /*00fc*/ 	.word	0x00000008
.L_3602:


//--------------------- .nv.info._ZN2at6native27unrolled_elementwise_kernelINS0_13BinaryFunctorIffbZZZNS0_23logical_xor_kernel_cudaERNS_14TensorIteratorEENKUlvE0_clEvENKUlvE5_clEvEUlffE_EESt5arrayIPcLm3EELi4E23TrivialOffsetCalculatorILi2EjESC_ILi1EjENS0_6memory12LoadWithCastILi2EEENSF_13StoreWithCastILi1EEEEEviT_T0_T2_T3_T4_T5_ --------------------------
	.section	.nv.info._ZN2at6native27unrolled_elementwise_kernelINS0_13BinaryFunctorIffbZZZNS0_23logical_xor_kernel_cudaERNS_14TensorIteratorEENKUlvE0_clEvENKUlvE5_clEvEUlffE_EESt5arrayIPcLm3EELi4E23TrivialOffsetCalculatorILi2EjESC_ILi1EjENS0_6memory12LoadWithCastILi2EEENSF_13StoreWithCastILi1EEEEEviT_T0_T2_T3_T4_T5_,"",@"SHT_CUDA_INFO"
	.sectionflags	@""
	.align	4


	//----- nvinfo : EIATTR_CUDA_API_VERSION
	.align		4
        /*0000*/ 	.byte	0x04, 0x37
        /*0002*/ 	.short	(.L_3604 - .L_3603)
.L_3603:
        /*0004*/ 	.word	0x00000082


	//----- nvinfo : EIATTR_KPARAM_INFO
	.align		4
.L_3604:
        /*0008*/ 	.byte	0x04, 0x17
        /*000a*/ 	.short	(.L_3606 - .L_3605)
.L_3605:
        /*000c*/ 	.word	0x00000000
        /*0010*/ 	.short	0x0006
        /*0012*/ 	.short	0x0030
        /*0014*/ 	.byte	0x00, 0xf0, 0x21, 0x00


	//----- nvinfo : EIATTR_KPARAM_INFO
	.align		4
.L_3606:
        /*0018*/ 	.byte	0x04, 0x17
        /*001a*/ 	.short	(.L_3608 - .L_3607)
.L_3607:
        /*001c*/ 	.word	0x00000000
        /*0020*/ 	.short	0x0005
        /*0022*/ 	.short	0x0024
        /*0024*/ 	.byte	0x00, 0xf0, 0x31, 0x00


	//----- nvinfo : EIATTR_KPARAM_INFO
	.align		4
.L_3608:
        /*0028*/ 	.byte	0x04, 0x17
        /*002a*/ 	.short	(.L_3610 - .L_3609)
.L_3609:
        /*002c*/ 	.word	0x00000000
        /*0030*/ 	.short	0x0004
        /*0032*/ 	.short	0x0021
        /*0034*/ 	.byte	0x00, 0xf0, 0x05, 0x00


	//----- nvinfo : EIATTR_KPARAM_INFO
	.align		4
.L_3610:
        /*0038*/ 	.byte	0x04, 0x17
        /*003a*/ 	.short	(.L_3612 - .L_3611)
.L_3611:
        /*003c*/ 	.word	0x00000000
        /*0040*/ 	.short	0x0003
        /*0042*/ 	.short	0x0020
        /*0044*/ 	.byte	0x00, 0xf0, 0x05, 0x00


	//----- nvinfo : EIATTR_KPARAM_INFO
	.align		4
.L_3612:
        /*0048*/ 	.byte	0x04, 0x17
        /*004a*/ 	.short	(.L_3614 - .L_3613)
.L_3613:
        /*004c*/ 	.word	0x00000000
        /*0050*/ 	.short	0x0002
        /*0052*/ 	.short	0x0008
        /*0054*/ 	.byte	0x00, 0xf0, 0x61, 0x00


	//----- nvinfo : EIATTR_KPARAM_INFO
	.align		4
.L_3614:
        /*0058*/ 	.byte	0x04, 0x17
        /*005a*/ 	.short	(.L_3616 - .L_3615)
.L_3615:
        /*005c*/ 	.word	0x00000000
        /*0060*/ 	.short	0x0001
        /*0062*/ 	.short	0x0004
        /*0064*/ 	.byte	0x00, 0xf0, 0x05, 0x00


	//----- nvinfo : EIATTR_KPARAM_INFO
	.align		4
.L_3616:
        /*0068*/ 	.byte	0x04, 0x17
        /*006a*/ 	.short	(.L_3618 - .L_3617)
.L_3617:
        /*006c*/ 	.word	0x00000000
        /*0070*/ 	.short	0x0000
        /*0072*/ 	.short	0x0000
        /*0074*/ 	.byte	0x00, 0xf0, 0x11, 0x00


	//----- nvinfo : EIATTR_SPARSE_MMA_MASK
	.align		4
.L_3618:
        /*0078*/ 	.byte	0x03, 0x50
        /*007a*/ 	.short	0x0000


	//----- nvinfo : EIATTR_MAXREG_COUNT
	.align		4
        /*007c*/ 	.byte	0x03, 0x1b
        /*007e*/ 	.short	0x00ff


	//----- nvinfo : EIATTR_EXTERNS
	.align		4
        /*0080*/ 	.byte	0x04, 0x0f
        /*0082*/ 	.short	(.L_3620 - .L_3619)


	//   ....[0]....
	.align		4
.L_3619:
        /*0084*/ 	.word	index@(__assertfail)


	//----- nvinfo : EIATTR_MERCURY_ISA_VERSION
	.align		4
.L_3620:
        /*0088*/ 	.byte	0x03, 0x5f
        /*008a*/ 	.short	0x0101


	//----- nvinfo : EIATTR_SYSCALL_OFFSETS
	.align		4
        /*008c*/ 	.byte	0x04, 0x46
        /*008e*/ 	.short	(.L_3622 - .L_3621)


	//   ....[0]....
.L_3621:
        /*0090*/ 	.word	0x00000e90


	//   ....[1]....
        /*0094*/ 	.word	0x00001cc0


	//   ....[2]....
        /*0098*/ 	.word	0x00002b70


	//   ....[3]....
        /*009c*/ 	.word	0x000039a0


	//   ....[4]....
        /*00a0*/ 	.word	0x00004850


	//   ....[5]....
        /*00a4*/ 	.word	0x00005690


	//   ....[6]....
        /*00a8*/ 	.word	0x00006530


	//   ....[7]....
        /*00ac*/ 	.word	0x00007340


	//   ....[8]....
        /*00b0*/ 	.word	0x00008360


	//   ....[9]....
        /*00b4*/ 	.word	0x00009230


	//   ....[10]....
        /*00b8*/ 	.word	0x0000a0e0


	//   ....[11]....
        /*00bc*/ 	.word	0x0000af90


	//----- nvinfo : EIATTR_EXIT_INSTR_OFFSETS
	.align		4
.L_3622:
        /*00c0*/ 	.byte	0x04, 0x1c
        /*00c2*/ 	.short	(.L_3624 - .L_3623)


	//   ....[0]....
.L_3623:
        /*00c4*/ 	.word	0x0000a170


	//   ....[1]....
        /*00c8*/ 	.word	0x0000a2a0


	//   ....[2]....
        /*00cc*/ 	.word	0x0000a2c0


	//   ....[3]....
        /*00d0*/ 	.word	0x0000a350


	//   ....[4]....
        /*00d4*/ 	.word	0x0000a370


	//   ....[5]....
        /*00d8*/ 	.word	0x0000a390


	//   ....[6]....
        /*00dc*/ 	.word	0x0000a420


	//   ....[7]....
        /*00e0*/ 	.word	0x0000a460


	//   ....[8]....
        /*00e4*/ 	.word	0x0000a500


	//   ....[9]....
        /*00e8*/ 	.word	0x0000a550


	//   ....[10]....
        /*00ec*/ 	.word	0x0000a580


	//   ....[11]....
        /*00f0*/ 	.word	0x0000a620


	//   ....[12]....
        /*00f4*/ 	.word	0x0000a660


	//   ....[13]....
        /*00f8*/ 	.word	0x0000a7f0


	//   ....[14]....
        /*00fc*/ 	.word	0x0000a950


	//   ....[15]....
        /*0100*/ 	.word	0x0000a990


	//   ....[16]....
        /*0104*/ 	.word	0x0000aa30


	//   ....[17]....
        /*0108*/ 	.word	0x0000abb0


	//   ....[18]....
        /*010c*/ 	.word	0x0000ad30


	//   ....[19]....
        /*0110*/ 	.word	0x0000ae90


	//   ....[20]....
        /*0114*/ 	.word	0x0000afa0


	//   ....[21]....
        /*0118*/ 	.word	0x0000afd0


	//   ....[22]....
        /*011c*/ 	.word	0x0000aff0


	//----- nvinfo : EIATTR_MAX_THREADS
	.align		4
.L_3624:
        /*0120*/ 	.byte	0x04, 0x05
        /*0122*/ 	.short	(.L_3626 - .L_3625)
.L_3625:
        /*0124*/ 	.word	0x00000080
        /*0128*/ 	.word	0x00000001
        /*012c*/ 	.word	0x00000001


	//----- nvinfo : EIATTR_CRS_STACK_SIZE
	.align		4
.L_3626:
        /*0130*/ 	.byte	0x04, 0x1e
        /*0132*/ 	.short	(.L_3628 - .L_3627)
.L_3627:
        /*0134*/ 	.word	0x00000000


	//----- nvinfo : EIATTR_CBANK_PARAM_SIZE
	.align		4
.L_3628:
        /*0138*/ 	.byte	0x03, 0x19
        /*013a*/ 	.short	0x0038


	//----- nvinfo : EIATTR_PARAM_CBANK
	.align		4
        /*013c*/ 	.byte	0x04, 0x0a
        /*013e*/ 	.short	(.L_3630 - .L_3629)
	.align		4
.L_3629:
        /*0140*/ 	.word	index@(.nv.constant0._ZN2at6native27unrolled_elementwise_kernelINS0_13BinaryFunctorIffbZZZNS0_23logical_xor_kernel_cudaERNS_14TensorIteratorEENKUlvE0_clEvENKUlvE5_clEvEUlffE_EESt5arrayIPcLm3EELi4E23TrivialOffsetCalculatorILi2EjESC_ILi1EjENS0_6memory12LoadWithCastILi2EEENSF_13StoreWithCastILi1EEEEEviT_T0_T2_T3_T4_T5_)
        /*0144*/ 	.short	0x0210
        /*0146*/ 	.short	0x0038


	//----- nvinfo : EIATTR_SW_WAR
	.align		4
.L_3630:
        /*0148*/ 	.byte	0x04, 0x36
        /*014a*/ 	.short	(.L_3632 - .L_3631)
.L_3631:
        /*014c*/ 	.word	0x00000008
.L_3632:


//--------------------- .nv.info._ZN2at6native18elementwise_kernelILi128ELi4EZNS0_22gpu_kernel_impl_nocastINS0_13BinaryFunctorIffbZZZNS0_23logical_xor_kernel_cudaERNS_14TensorIteratorEENKUlvE0_clEvENKUlvE5_clEvEUlffE_EEEEvRNS_18TensorIteratorBaseERKT_EUliE_EEviT1_ --------------------------
	.section	.nv.info._ZN2at6native18elementwise_kernelILi128ELi4EZNS0_22gpu_kernel_impl_nocastINS0_13BinaryFunctorIffbZZZNS0_23logical_xor_kernel_cudaERNS_14TensorIteratorEENKUlvE0_clEvENKUlvE5_clEvEUlffE_EEEEvRNS_18TensorIteratorBaseERKT_EUliE_EEviT1_,"",@"SHT_CUDA_INFO"
	.sectionflags	@""
	.align	4


	//----- nvinfo : EIATTR_CUDA_API_VERSION
	.align		4
        /*0000*/ 	.byte	0x04, 0x37
        /*0002*/ 	.short	(.L_3634 - .L_3633)
.L_3633:
        /*0004*/ 	.word	0x00000082


	//----- nvinfo : EIATTR_KPARAM_INFO
	.align		4
.L_3634:
        /*0008*/ 	.byte	0x04, 0x17
        /*000a*/ 	.short	(.L_3636 - .L_3635)
.L_3635:
        /*000c*/ 	.word	0x00000000
        /*0010*/ 	.short	0x0001
        /*0012*/ 	.short	0x0008
        /*0014*/ 	.byte	0x00, 0xf0, 0x21, 0x0a


	//----- nvinfo : EIATTR_KPARAM_INFO
	.align		4
.L_3636:
        /*0018*/ 	.byte	0x04, 0x17
        /*001a*/ 	.short	(.L_3638 - .L_3637)
.L_3637:
        /*001c*/ 	.word	0x00000000
        /*0020*/ 	.short	0x0000
        /*0022*/ 	.short	0x0000
        /*0024*/ 	.byte	0x00, 0xf0, 0x11, 0x00


	//----- nvinfo : EIATTR_SPARSE_MMA_MASK
	.align		4
.L_3638:
        /*0028*/ 	.byte	0x03, 0x50
        /*002a*/ 	.short	0x0000


	//----- nvinfo : EIATTR_MAXREG_COUNT
	.align		4
        /*002c*/ 	.byte	0x03, 0x1b
        /*002e*/ 	.short	0x0080


	//----- nvinfo : EIATTR_MERCURY_ISA_VERSION
	.align		4
        /*0030*/ 	.byte	0x03, 0x5f
        /*0032*/ 	.short	0x0101


	//----- nvinfo : EIATTR_EXIT_INSTR_OFFSETS
	.align		4
        /*0034*/ 	.byte	0x04, 0x1c
        /*0036*/ 	.short	(.L_3640 - .L_3639)


	//   ....[0]....
.L_3639:
        /*0038*/ 	.word	0x00004680


	//   ....[1]....
        /*003c*/ 	.word	0x00005da0


	//----- nvinfo : EIATTR_MAX_THREADS
	.align		4
.L_3640:
        /*0040*/ 	.byte	0x04, 0x05
        /*0042*/ 	.short	(.L_3642 - .L_3641)
.L_3641:
        /*0044*/ 	.word	0x00000080
        /*0048*/ 	.word	0x00000001
        /*004c*/ 	.word	0x00000001


	//----- nvinfo : EIATTR_CRS_STACK_SIZE
	.align		4
.L_3642:
        /*0050*/ 	.byte	0x04, 0x1e
        /*0052*/ 	.short	(.L_3644 - .L_3643)
.L_3643:
        /*0054*/ 	.word	0x00000000


	//----- nvinfo : EIATTR_CBANK_PARAM_SIZE
	.align		4
.L_3644:
        /*0058*/ 	.byte	0x03, 0x19
        /*005a*/ 	.short	0x0290


	//----- nvinfo : EIATTR_PARAM_CBANK
	.align		4
        /*005c*/ 	.byte	0x04, 0x0a
        /*005e*/ 	.short	(.L_3646 - .L_3645)
	.align		4
.L_3645:
        /*0060*/ 	.word	index@(.nv.constant0._ZN2at6native18elementwise_kernelILi128ELi4EZNS0_22gpu_kernel_impl_nocastINS0_13BinaryFunctorIffbZZZNS0_23logical_xor_kernel_cudaERNS_14TensorIteratorEENKUlvE0_clEvENKUlvE5_clEvEUlffE_EEEEvRNS_18TensorIteratorBaseERKT_EUliE_EEviT1_)
        /*0064*/ 	.short	0x0210
        /*0066*/ 	.short	0x0290


	//----- nvinfo : EIATTR_SW_WAR
	.align		4
.L_3646:
        /*0068*/ 	.byte	0x04, 0x36
        /*006a*/ 	.short	(.L_3648 - .L_3647)
.L_3647:
        /*006c*/ 	.word	0x00000008
.L_3648:


//--------------------- .nv.info._ZN2at6native27unrolled_elementwise_kernelINS0_13BinaryFunctorIffbZZZNS0_23logical_xor_kernel_cudaERNS_14TensorIteratorEENKUlvE0_clEvENKUlvE5_clEvEUlffE_EESt5arrayIPcLm3EELi4E23TrivialOffsetCalculatorILi2EjESC_ILi1EjENS0_6memory15LoadWithoutCastENSF_16StoreWithoutCastEEEviT_T0_T2_T3_T4_T5_ --------------------------
	.section	.nv.info._ZN2at6native27unrolled_elementwise_kernelINS0_13BinaryFunctorIffbZZZNS0_23logical_xor_kernel_cudaERNS_14TensorIteratorEENKUlvE0_clEvENKUlvE5_clEvEUlffE_EESt5arrayIPcLm3EELi4E23TrivialOffsetCalculatorILi2EjESC_ILi1EjENS0_6memory15LoadWithoutCastENSF_16StoreWithoutCastEEEviT_T0_T2_T3_T4_T5_,"",@"SHT_CUDA_INFO"
	.sectionflags	@""
	.align	4


	//----- nvinfo : EIATTR_CUDA_API_VERSION
	.align		4
        /*0000*/ 	.byte	0x04, 0x37
        /*0002*/ 	.short	(.L_3650 - .L_3649)
.L_3649:
        /*0004*/ 	.word	0x00000082


	//----- nvinfo : EIATTR_KPARAM_INFO
	.align		4
.L_3650:
        /*0008*/ 	.byte	0x04, 0x17
        /*000a*/ 	.short	(.L_3652 - .L_3651)
.L_3651:
        /*000c*/ 	.word	0x00000000
        /*0010*/ 	.short	0x0006
        /*0012*/ 	.short	0x0023
        /*0014*/ 	.byte	0x00, 0xf0, 0x05, 0x00


	//----- nvinfo : EIATTR_KPARAM_INFO
	.align		4
.L_3652:
        /*0018*/ 	.byte	0x04, 0x17
        /*001a*/ 	.short	(.L_3654 - .L_3653)
.L_3653:
        /*001c*/ 	.word	0x00000000
        /*0020*/ 	.short	0x0005
        /*0022*/ 	.short	0x0022
        /*0024*/ 	.byte	0x00, 0xf0, 0x05, 0x00


	//----- nvinfo : EIATTR_KPARAM_INFO
	.align		4
.L_3654:
        /*0028*/ 	.byte	0x04, 0x17
        /*002a*/ 	.short	(.L_3656 - .L_3655)
.L_3655:
        /*002c*/ 	.word	0x00000000
        /*0030*/ 	.short	0x0004
        /*0032*/ 	.short	0x0021
        /*0034*/ 	.byte	0x00, 0xf0, 0x05, 0x00


	//----- nvinfo : EIATTR_KPARAM_INFO
	.align		4
.L_3656:
        /*0038*/ 	.byte	0x04, 0x17
        /*003a*/ 	.short	(.L_3658 - .L_3657)
.L_3657:
        /*003c*/ 	.word	0x00000000
        /*0040*/ 	.short	0x0003
        /*0042*/ 	.short	0x0020
        /*0044*/ 	.byte	0x00, 0xf0, 0x05, 0x00


	//----- nvinfo : EIATTR_KPARAM_INFO
	.align		4
.L_3658:
        /*0048*/ 	.byte	0x04, 0x17
        /*004a*/ 	.short	(.L_3660 - .L_3659)
.L_3659:
        /*004c*/ 	.word	0x00000000
        /*0050*/ 	.short	0x0002
        /*0052*/ 	.short	0x0008
        /*0054*/ 	.byte	0x00, 0xf0, 0x61, 0x00


	//----- nvinfo : EIATTR_KPARAM_INFO
	.align		4
.L_3660:
        /*0058*/ 	.byte	0x04, 0x17
        /*005a*/ 	.short	(.L_3662 - .L_3661)
.L_3661:
        /*005c*/ 	.word	0x00000000
        /*0060*/ 	.short	0x0001
        /*0062*/ 	.short	0x0004
        /*0064*/ 	.byte	0x00, 0xf0, 0x05, 0x00


	//----- nvinfo : EIATTR_KPARAM_INFO
	.align		4
.L_3662:
        /*0068*/ 	.byte	0x04, 0x17
        /*006a*/ 	.short	(.L_3664 - .L_3663)
.L_3663:
        /*006c*/ 	.word	0x00000000
        /*0070*/ 	.short	0x0000
        /*0072*/ 	.short	0x0000
        /*0074*/ 	.byte	0x00, 0xf0, 0x11, 0x00


	//----- nvinfo : EIATTR_SPARSE_MMA_MASK
	.align		4
.L_3664:
        /*0078*/ 	.byte	0x03, 0x50
        /*007a*/ 	.short	0x0000


	//----- nvinfo : EIATTR_MAXREG_COUNT
	.align		4
        /*007c*/ 	.byte	0x03, 0x1b
        /*007e*/ 	.short	0x00ff


	//----- nvinfo : EIATTR_MERCURY_ISA_VERSION
	.align		4
        /*0080*/ 	.byte	0x03, 0x5f
        /*0082*/ 	.short	0x0101


	//----- nvinfo : EIATTR_EXIT_INSTR_OFFSETS
	.align		4
        /*0084*/ 	.byte	0x04, 0x1c
        /*0086*/ 	.short	(.L_3666 - .L_3665)


	//   ....[0]....
.L_3665:
        /*0088*/ 	.word	0x00000540


	//   ....[1]....
        /*008c*/ 	.word	0x000005d0


	//----- nvinfo : EIATTR_MAX_THREADS
	.align		4
.L_3666:
        /*0090*/ 	.byte	0x04, 0x05
        /*0092*/ 	.short	(.L_3668 - .L_3667)
.L_3667:
        /*0094*/ 	.word	0x00000080
        /*0098*/ 	.word	0x00000001
        /*009c*/ 	.word	0x00000001


	//----- nvinfo : EIATTR_CRS_STACK_SIZE
	.align		4
.L_3668:
        /*00a0*/ 	.byte	0x04, 0x1e
        /*00a2*/ 	.short	(.L_3670 - .L_3669)
.L_3669:
        /*00a4*/ 	.word	0x00000000


	//----- nvinfo : EIATTR_CBANK_PARAM_SIZE
	.align		4
.L_3670:
        /*00a8*/ 	.byte	0x03, 0x19
        /*00aa*/ 	.short	0x0024


	//----- nvinfo : EIATTR_PARAM_CBANK
	.align		4
        /*00ac*/ 	.byte	0x04, 0x0a
        /*00ae*/ 	.short	(.L_3672 - .L_3671)
	.align		4
.L_3671:
        /*00b0*/ 	.word	index@(.nv.constant0._ZN2at6native27unrolled_elementwise_kernelINS0_13BinaryFunctorIffbZZZNS0_23logical_xor_kernel_cudaERNS_14TensorIteratorEENKUlvE0_clEvENKUlvE5_clEvEUlffE_EESt5arrayIPcLm3EELi4E23TrivialOffsetCalculatorILi2EjESC_ILi1EjENS0_6memory15LoadWithoutCastENSF_16StoreWithoutCastEEEviT_T0_T2_T3_T4_T5_)
        /*00b4*/ 	.short	0x0210
        /*00b6*/ 	.short	0x0024


	//----- nvinfo : EIATTR_SW_WAR
	.align		4
.L_3672:
        /*00b8*/ 	.byte	0x04, 0x36
        /*00ba*/ 	.short	(.L_3674 - .L_3673)
.L_3673:
        /*00bc*/ 	.word	0x00000008
.L_3674:


//--------------------- .nv.info._ZN2at6native29vectorized_elementwise_kernelILi2ENS0_13BinaryFunctorIffbZZZNS0_23logical_xor_kernel_cudaERNS_14TensorIteratorEENKUlvE0_clEvENKUlvE5_clEvEUlffE_EESt5arrayIPcLm3EEEEviT0_T1_ --------------------------
	.section	.nv.info._ZN2at6native29vectorized_elementwise_kernelILi2ENS0_13BinaryFunctorIffbZZZNS0_23logical_xor_kernel_cudaERNS_14TensorIteratorEENKUlvE0_clEvENKUlvE5_clEvEUlffE_EESt5arrayIPcLm3EEEEviT0_T1_,"",@"SHT_CUDA_INFO"
	.sectionflags	@""
	.align	4


	//----- nvinfo : EIATTR_CUDA_API_VERSION
	.align		4
        /*0000*/ 	.byte	0x04, 0x37
        /*0002*/ 	.short	(.L_3676 - .L_3675)
.L_3675:
        /*0004*/ 	.word	0x00000082


	//----- nvinfo : EIATTR_KPARAM_INFO
	.align		4
.L_3676:
        /*0008*/ 	.byte	0x04, 0x17
        /*000a*/ 	.short	(.L_3678 - .L_3677)
.L_3677:
        /*000c*/ 	.word	0x00000000
        /*0010*/ 	.short	0x0002
        /*0012*/ 	.short	0x0008
        /*0014*/ 	.byte	0x00, 0xf0, 0x61, 0x00


	//----- nvinfo : EIATTR_KPARAM_INFO
	.align		4
.L_3678:
        /*0018*/ 	.byte	0x04, 0x17
        /*001a*/ 	.short	(.L_3680 - .L_3679)
.L_3679:
        /*001c*/ 	.word	0x00000000
        /*0020*/ 	.short	0x0001
        /*0022*/ 	.short	0x0004
        /*0024*/ 	.byte	0x00, 0xf0, 0x05, 0x00


	//----- nvinfo : EIATTR_KPARAM_INFO
	.align		4
.L_3680:
        /*0028*/ 	.byte	0x04, 0x17
        /*002a*/ 	.short	(.L_3682 - .L_3681)
.L_3681:
        /*002c*/ 	.word	0x00000000
        /*0030*/ 	.short	0x0000
        /*0032*/ 	.short	0x0000
        /*0034*/ 	.byte	0x00, 0xf0, 0x11, 0x00


	//----- nvinfo : EIATTR_SPARSE_MMA_MASK
	.align		4
.L_3682:
        /*0038*/ 	.byte	0x03, 0x50
        /*003a*/ 	.short	0x0000


	//----- nvinfo : EIATTR_MAXREG_COUNT
	.align		4
        /*003c*/ 	.byte	0x03, 0x1b
        /*003e*/ 	.short	0x00ff


	//----- nvinfo : EIATTR_MERCURY_ISA_VERSION
	.align		4
        /*0040*/ 	.byte	0x03, 0x5f
        /*0042*/ 	.short	0x0101


	//----- nvinfo : EIATTR_EXIT_INSTR_OFFSETS
	.align		4
        /*0044*/ 	.byte	0x04, 0x1c
        /*0046*/ 	.short	(.L_3684 - .L_3683)


	//   ....[0]....
.L_3683:
        /*0048*/ 	.word	0x00000430


	//   ....[1]....
        /*004c*/ 	.word	0x00000f40


	//   ....[2]....
        /*0050*/ 	.word	0x00000fb0


	//----- nvinfo : EIATTR_MAX_THREADS
	.align		4
.L_3684:
        /*0054*/ 	.byte	0x04, 0x05
        /*0056*/ 	.short	(.L_3686 - .L_3685)
.L_3685:
        /*0058*/ 	.word	0x00000080
        /*005c*/ 	.word	0x00000001
        /*0060*/ 	.word	0x00000001


	//----- nvinfo : EIATTR_CRS_STACK_SIZE
	.align		4
.L_3686:
        /*0064*/ 	.byte	0x04, 0x1e
        /*0066*/ 	.short	(.L_3688 - .L_3687)
.L_3687:
        /*0068*/ 	.word	0x00000000


	//----- nvinfo : EIATTR_CBANK_PARAM_SIZE
	.align		4
.L_3688:
        /*006c*/ 	.byte	0x03, 0x19
        /*006e*/ 	.short	0x0020


	//----- nvinfo : EIATTR_PARAM_CBANK
	.align		4
        /*0070*/ 	.byte	0x04, 0x0a
        /*0072*/ 	.short	(.L_3690 - .L_3689)
	.align		4
.L_3689:
        /*0074*/ 	.word	index@(.nv.constant0._ZN2at6native29vectorized_elementwise_kernelILi2ENS0_13BinaryFunctorIffbZZZNS0_23logical_xor_kernel_cudaERNS_14TensorIteratorEENKUlvE0_clEvENKUlvE5_clEvEUlffE_EESt5arrayIPcLm3EEEEviT0_T1_)
        /*0078*/ 	.short	0x0210
        /*007a*/ 	.short	0x0020


	//----- nvinfo : EIATTR_SW_WAR
	.align		4
.L_3690:
        /*007c*/ 	.byte	0x04, 0x36
        /*007e*/ 	.short	(.L_3692 - .L_3691)
.L_3691:
        /*0080*/ 	.word	0x00000008
.L_3692:


//--------------------- .nv.info._ZN2at6native29vectorized_elementwise_kernelILi4ENS0_13BinaryFunctorIffbZZZNS0_23logical_xor_kernel_cudaERNS_14TensorIteratorEENKUlvE0_clEvENKUlvE5_clEvEUlffE_EESt5arrayIPcLm3EEEEviT0_T1_ --------------------------
	.section	.nv.info._ZN2at6native29vectorized_elementwise_kernelILi4ENS0_13BinaryFunctorIffbZZZNS0_23logical_xor_kernel_cudaERNS_14TensorIteratorEENKUlvE0_clEvENKUlvE5_clEvEUlffE_EESt5arrayIPcLm3EEEEviT0_T1_,"",@"SHT_CUDA_INFO"
	.sectionflags	@""
	.align	4


	//----- nvinfo : EIATTR_CUDA_API_VERSION
	.align		4
        /*0000*/ 	.byte	0x04, 0x37
        /*0002*/ 	.short	(.L_3694 - .L_3693)
.L_3693:
        /*0004*/ 	.word	0x00000082


	//----- nvinfo : EIATTR_KPARAM_INFO
	.align		4
.L_3694:
        /*0008*/ 	.byte	0x04, 0x17
        /*000a*/ 	.short	(.L_3696 - .L_3695)
.L_3695:
        /*000c*/ 	.word	0x00000000
        /*0010*/ 	.short	0x0002
        /*0012*/ 	.short	0x0008
        /*0014*/ 	.byte	0x00, 0xf0, 0x61, 0x00


	//----- nvinfo : EIATTR_KPARAM_INFO
	.align		4
.L_3696:
        /*0018*/ 	.byte	0x04, 0x17
        /*001a*/ 	.short	(.L_3698 - .L_3697)
.L_3697:
        /*001c*/ 	.word	0x00000000
        /*0020*/ 	.short	0x0001
        /*0022*/ 	.short	0x0004
        /*0024*/ 	.byte	0x00, 0xf0, 0x05, 0x00


	//----- nvinfo : EIATTR_KPARAM_INFO
	.align		4
.L_3698:
        /*0028*/ 	.byte	0x04, 0x17
        /*002a*/ 	.short	(.L_3700 - .L_3699)
.L_3699:
        /*002c*/ 	.word	0x00000000
        /*0030*/ 	.short	0x0000
        /*0032*/ 	.short	0x0000
        /*0034*/ 	.byte	0x00, 0xf0, 0x11, 0x00


	//----- nvinfo : EIATTR_SPARSE_MMA_MASK
	.align		4
.L_3700:
        /*0038*/ 	.byte	0x03, 0x50
        /*003a*/ 	.short	0x0000


	//----- nvinfo : EIATTR_MAXREG_COUNT
	.align		4
        /*003c*/ 	.byte	0x03, 0x1b
        /*003e*/ 	.short	0x00ff


	//----- nvinfo : EIATTR_MERCURY_ISA_VERSION
	.align		4
        /*0040*/ 	.byte	0x03, 0x5f
        /*0042*/ 	.short	0x0101


	//----- nvinfo : EIATTR_EXIT_INSTR_OFFSETS
	.align		4
        /*0044*/ 	.byte	0x04, 0x1c
        /*0046*/ 	.short	(.L_3702 - .L_3701)


	//   ....[0]....
.L_3701:
        /*0048*/ 	.word	0x000003f0


	//   ....[1]....
        /*004c*/ 	.word	0x00000f00


	//   ....[2]....
        /*0050*/ 	.word	0x00000f70


	//----- nvinfo : EIATTR_MAX_THREADS
	.align		4
.L_3702:
        /*0054*/ 	.byte	0x04, 0x05
        /*0056*/ 	.short	(.L_3704 - .L_3703)
.L_3703:
        /*0058*/ 	.word	0x00000080
        /*005c*/ 	.word	0x00000001
        /*0060*/ 	.word	0x00000001


	//----- nvinfo : EIATTR_CRS_STACK_SIZE
	.align		4
.L_3704:
        /*0064*/ 	.byte	0x04, 0x1e
        /*0066*/ 	.short	(.L_3706 - .L_3705)
.L_3705:
        /*0068*/ 	.word	0x00000000


	//----- nvinfo : EIATTR_CBANK_PARAM_SIZE
	.align		4
.L_3706:
        /*006c*/ 	.byte	0x03, 0x19
        /*006e*/ 	.short	0x0020


	//----- nvinfo : EIATTR_PARAM_CBANK
	.align		4
        /*0070*/ 	.byte	0x04, 0x0a
        /*0072*/ 	.short	(.L_3708 - .L_3707)
	.align		4
.L_3707:
        /*0074*/ 	.word	index@(.nv.constant0._ZN2at6native29vectorized_elementwise_kernelILi4ENS0_13BinaryFunctorIffbZZZNS0_23logical_xor_kernel_cudaERNS_14TensorIteratorEENKUlvE0_clEvENKUlvE5_clEvEUlffE_EESt5arrayIPcLm3EEEEviT0_T1_)
        /*0078*/ 	.short	0x0210
        /*007a*/ 	.short	0x0020


	//----- nvinfo : EIATTR_SW_WAR
	.align		4
.L_3708:
        /*007c*/ 	.byte	0x04, 0x36
        /*007e*/ 	.short	(.L_3710 - .L_3709)
.L_3709:
        /*0080*/ 	.word	0x00000008
.L_3710:


//--------------------- .nv.info._ZN2at6native29vectorized_elementwise_kernelILi8ENS0_13BinaryFunctorIffbZZZNS0_23logical_xor_kernel_cudaERNS_14TensorIteratorEENKUlvE0_clEvENKUlvE5_clEvEUlffE_EESt5arrayIPcLm3EEEEviT0_T1_ --------------------------
	.section	.nv.info._ZN2at6native29vectorized_elementwise_kernelILi8ENS0_13BinaryFunctorIffbZZZNS0_23logical_xor_kernel_cudaERNS_14TensorIteratorEENKUlvE0_clEvENKUlvE5_clEvEUlffE_EESt5arrayIPcLm3EEEEviT0_T1_,"",@"SHT_CUDA_INFO"
	.sectionflags	@""
	.align	4


	//----- nvinfo : EIATTR_CUDA_API_VERSION
	.align		4
        /*0000*/ 	.byte	0x04, 0x37
        /*0002*/ 	.short	(.L_3712 - .L_3711)
.L_3711:
        /*0004*/ 	.word	0x00000082


	//----- nvinfo : EIATTR_KPARAM_INFO
	.align		4
.L_3712:
        /*0008*/ 	.byte	0x04, 0x17
        /*000a*/ 	.short	(.L_3714 - .L_3713)
.L_3713:
        /*000c*/ 	.word	0x00000000
        /*0010*/ 	.short	0x0002
        /*0012*/ 	.short	0x0008
        /*0014*/ 	.byte	0x00, 0xf0, 0x61, 0x00


	//----- nvinfo : EIATTR_KPARAM_INFO
	.align		4
.L_3714:
        /*0018*/ 	.byte	0x04, 0x17
        /*001a*/ 	.short	(.L_3716 - .L_3715)
.L_3715:
        /*001c*/ 	.word	0x00000000
        /*0020*/ 	.short	0x0001
        /*0022*/ 	.short	0x0004
        /*0024*/ 	.byte	0x00, 0xf0, 0x05, 0x00


	//----- nvinfo : EIATTR_KPARAM_INFO
	.align		4
.L_3716:
        /*0028*/ 	.byte	0x04, 0x17
        /*002a*/ 	.short	(.L_3718 - .L_3717)
.L_3717:
        /*002c*/ 	.word	0x00000000
        /*0030*/ 	.short	0x0000
        /*0032*/ 	.short	0x0000
        /*0034*/ 	.byte	0x00, 0xf0, 0x11, 0x00


	//----- nvinfo : EIATTR_SPARSE_MMA_MASK
	.align		4
.L_3718:
        /*0038*/ 	.byte	0x03, 0x50
        /*003a*/ 	.short	0x0000


	//----- nvinfo : EIATTR_MAXREG_COUNT
	.align		4
        /*003c*/ 	.byte	0x03, 0x1b
        /*003e*/ 	.short	0x00ff


	//----- nvinfo : EIATTR_MERCURY_ISA_VERSION
	.align		4
        /*0040*/ 	.byte	0x03, 0x5f
        /*0042*/ 	.short	0x0101


	//----- nvinfo : EIATTR_EXIT_INSTR_OFFSETS
	.align		4
        /*0044*/ 	.byte	0x04, 0x1c
        /*0046*/ 	.short	(.L_3720 - .L_3719)


	//   ....[0]....
.L_3719:
        /*0048*/ 	.word	0x00000420


	//   ....[1]....
        /*004c*/ 	.word	0x00000f30


	//   ....[2]....
        /*0050*/ 	.word	0x00000fa0


	//----- nvinfo : EIATTR_MAX_THREADS
	.align		4
.L_3720:
        /*0054*/ 	.byte	0x04, 0x05
        /*0056*/ 	.short	(.L_3722 - .L_3721)
.L_3721:
        /*0058*/ 	.word	0x00000080
        /*005c*/ 	.word	0x00000001
        /*0060*/ 	.word	0x00000001


	//----- nvinfo : EIATTR_CRS_STACK_SIZE
	.align		4
.L_3722:
        /*0064*/ 	.byte	0x04, 0x1e
        /*0066*/ 	.short	(.L_3724 - .L_3723)
.L_3723:
        /*0068*/ 	.word	0x00000000


	//----- nvinfo : EIATTR_CBANK_PARAM_SIZE
	.align		4
.L_3724:
        /*006c*/ 	.byte	0x03, 0x19
        /*006e*/ 	.short	0x0020


	//----- nvinfo : EIATTR_PARAM_CBANK
	.align		4
        /*0070*/ 	.byte	0x04, 0x0a
        /*0072*/ 	.short	(.L_3726 - .L_3725)
	.align		4
.L_3725:
        /*0074*/ 	.word	index@(.nv.constant0._ZN2at6native29vectorized_elementwise_kernelILi8ENS0_13BinaryFunctorIffbZZZNS0_23logical_xor_kernel_cudaERNS_14TensorIteratorEENKUlvE0_clEvENKUlvE5_clEvEUlffE_EESt5arrayIPcLm3EEEEviT0_T1_)
        /*0078*/ 	.short	0x0210
        /*007a*/ 	.short	0x0020


	//----- nvinfo : EIATTR_SW_WAR
	.align		4
.L_3726:
        /*007c*/ 	.byte	0x04, 0x36
        /*007e*/ 	.short	(.L_3728 - .L_3727)
.L_3727:
        /*0080*/ 	.word	0x00000008
.L_3728:


//--------------------- .nv.info._ZN2at6native18elementwise_kernelILi128ELi4EZNS0_15gpu_kernel_implINS0_13AUnaryFunctorIddbZZZNS0_23logical_xor_kernel_cudaERNS_14TensorIteratorEENKUlvE0_clEvENKUlvE4_clEvEUlddE_EEEEvRNS_18TensorIteratorBaseERKT_EUliE_EEviT1_ --------------------------
	.section	.nv.info._ZN2at6native18elementwise_kernelILi128ELi4EZNS0_15gpu_kernel_implINS0_13AUnaryFunctorIddbZZZNS0_23logical_xor_kernel_cudaERNS_14TensorIteratorEENKUlvE0_clEvENKUlvE4_clEvEUlddE_EEEEvRNS_18TensorIteratorBaseERKT_EUliE_EEviT1_,"",@"SHT_CUDA_INFO"
	.sectionflags	@""
	.align	4


	//----- nvinfo : EIATTR_CUDA_API_VERSION
	.align		4
        /*0000*/ 	.byte	0x04, 0x37
        /*0002*/ 	.short	(.L_3730 - .L_3729)
.L_3729:
        /*0004*/ 	.word	0x00000082


	//----- nvinfo : EIATTR_KPARAM_INFO
	.align		4
.L_3730:
        /*0008*/ 	.byte	0x04, 0x17
        /*000a*/ 	.short	(.L_3732 - .L_3731)
.L_3731:
        /*000c*/ 	.word	0x00000000
        /*0010*/ 	.short	0x0001
        /*0012*/ 	.short	0x0008
        /*0014*/ 	.byte	0x00, 0xf0, 0xa1, 0x08


	//----- nvinfo : EIATTR_KPARAM_INFO
	.align		4
.L_3732:
        /*0018*/ 	.byte	0x04, 0x17
        /*001a*/ 	.short	(.L_3734 - .L_3733)
.L_3733:
        /*001c*/ 	.word	0x00000000
        /*0020*/ 	.short	0x0000
        /*0022*/ 	.short	0x0000
        /*0024*/ 	.byte	0x00, 0xf0, 0x11, 0x00


	//----- nvinfo : EIATTR_SPARSE_MMA_MASK
	.align		4
.L_3734:
        /*0028*/ 	.byte	0x03, 0x50
        /*002a*/ 	.short	0x0000


	//----- nvinfo : EIATTR_MAXREG_COUNT
	.align		4
        /*002c*/ 	.byte	0x03, 0x1b
        /*002e*/ 	.short	0x0080


	//----- nvinfo : EIATTR_EXTERNS
	.align		4
        /*0030*/ 	.byte	0x04, 0x0f
        /*0032*/ 	.short	(.L_3736 - .L_3735)


	//   ....[0]....
	.align		4
.L_3735:
        /*0034*/ 	.word	index@(__assertfail)


	//----- nvinfo : EIATTR_MERCURY_ISA_VERSION
	.align		4
.L_3736:
        /*0038*/ 	.byte	0x03, 0x5f
        /*003a*/ 	.short	0x0101


	//----- nvinfo : EIATTR_SYSCALL_OFFSETS
	.align		4
        /*003c*/ 	.byte	0x04, 0x46
        /*003e*/ 	.short	(.L_3738 - .L_3737)


	//   ....[0]....
.L_3737:
        /*0040*/ 	.word	0x00002260


	//   ....[1]....
        /*0044*/ 	.word	0x000030e0


	//   ....[2]....
        /*0048*/ 	.word	0x00005360


	//   ....[3]....
        /*004c*/ 	.word	0x000061e0


	//   ....[4]....
        /*0050*/ 	.word	0x00008450


	//   ....[5]....
        /*0054*/ 	.word	0x000092d0


	//   ....[6]....
        /*0058*/ 	.word	0x0000b530


	//   ....[7]....
        /*005c*/ 	.word	0x0000c3b0


	//----- nvinfo : EIATTR_EXIT_INSTR_OFFSETS
	.align		4
.L_3738:
        /*0060*/ 	.byte	0x04, 0x1c
        /*0062*/ 	.short	(.L_3740 - .L_3739)


	//   ....[0]....
.L_3739:
        /*0064*/ 	.word	0x00009370


	//   ....[1]....
        /*0068*/ 	.word	0x0000b6c0


	//   ....[2]....
        /*006c*/ 	.word	0x0000b6e0


	//   ....[3]....
        /*0070*/ 	.word	0x0000b770


	//   ....[4]....
        /*0074*/ 	.word	0x0000b790


	//   ....[5]....
        /*0078*/ 	.word	0x0000b7b0


	//   ....[6]....
        /*007c*/ 	.word	0x0000b840


	//   ....[7]....
        /*0080*/ 	.word	0x0000b880


	//   ....[8]....
        /*0084*/ 	.word	0x0000b920


	//   ....[9]....
        /*0088*/ 	.word	0x0000b970


	//   ....[10]....
        /*008c*/ 	.word	0x0000b9a0


	//   ....[11]....
        /*0090*/ 	.word	0x0000ba40


	//   ....[12]....
        /*0094*/ 	.word	0x0000ba80


	//   ....[13]....
        /*0098*/ 	.word	0x0000bc10


	//   ....[14]....
        /*009c*/ 	.word	0x0000bd70


	//   ....[15]....
        /*00a0*/ 	.word	0x0000bdb0


	//   ....[16]....
        /*00a4*/ 	.word	0x0000be50


	//   ....[17]....
        /*00a8*/ 	.word	0x0000bfd0


	//   ....[18]....
        /*00ac*/ 	.word	0x0000c150


	//   ....[19]....
        /*00b0*/ 	.word	0x0000c2b0


	//   ....[20]....
        /*00b4*/ 	.word	0x0000c3c0


	//   ....[21]....
        /*00b8*/ 	.word	0x0000c3f0


	//   ....[22]....
        /*00bc*/ 	.word	0x0000c410


	//----- nvinfo : EIATTR_MAX_THREADS
	.align		4
.L_3740:
        /*00c0*/ 	.byte	0x04, 0x05
        /*00c2*/ 	.short	(.L_3742 - .L_3741)
.L_3741:
        /*00c4*/ 	.word	0x00000080
        /*00c8*/ 	.word	0x00000001
        /*00cc*/ 	.word	0x00000001


	//----- nvinfo : EIATTR_CRS_STACK_SIZE
	.align		4
.L_3742:
        /*00d0*/ 	.byte	0x04, 0x1e
        /*00d2*/ 	.short	(.L_3744 - .L_3743)
.L_3743:
        /*00d4*/ 	.word	0x00000000


	//----- nvinfo : EIATTR_CBANK_PARAM_SIZE
	.align		4
.L_3744:
        /*00d8*/ 	.byte	0x03, 0x19
        /*00da*/ 	.short	0x0230


	//----- nvinfo : EIATTR_PARAM_CBANK
	.align		4
        /*00dc*/ 	.byte	0x04, 0x0a
        /*00de*/ 	.short	(.L_3746 - .L_3745)
	.align		4
.L_3745:
        /*00e0*/ 	.word	index@(.nv.constant0._ZN2at6native18elementwise_kernelILi128ELi4EZNS0_15gpu_kernel_implINS0_13AUnaryFunctorIddbZZZNS0_23logical_xor_kernel_cudaERNS_14TensorIteratorEENKUlvE0_clEvENKUlvE4_clEvEUlddE_EEEEvRNS_18TensorIteratorBaseERKT_EUliE_EEviT1_)
        /*00e4*/ 	.short	0x0210
        /*00e6*/ 	.short	0x0230


	//----- nvinfo : EIATTR_SW_WAR
	.align		4
.L_3746:
        /*00e8*/ 	.byte	0x04, 0x36
        /*00ea*/ 	.short	(.L_3748 - .L_3747)
.L_3747:
        /*00ec*/ 	.word	0x00000008
.L_3748:


//--------------------- .nv.info._ZN2at6native27unrolled_elementwise_kernelINS0_13AUnaryFunctorIddbZZZNS0_23logical_xor_kernel_cudaERNS_14TensorIteratorEENKUlvE0_clEvENKUlvE4_clEvEUlddE_EESt5arrayIPcLm2EELi4E23TrivialOffsetCalculatorILi1EjESD_NS0_6memory12LoadWithCastILi1EEENSE_13StoreWithCastILi1EEEEEviT_T0_T2_T3_T4_T5_ --------------------------
	.section	.nv.info._ZN2at6native27unrolled_elementwise_kernelINS0_13AUnaryFunctorIddbZZZNS0_23logical_xor_kernel_cudaERNS_14TensorIteratorEENKUlvE0_clEvENKUlvE4_clEvEUlddE_EESt5arrayIPcLm2EELi4E23TrivialOffsetCalculatorILi1EjESD_NS0_6memory12LoadWithCastILi1EEENSE_13StoreWithCastILi1EEEEEviT_T0_T2_T3_T4_T5_,"",@"SHT_CUDA_INFO"
	.sectionflags	@""
	.align	4


	//----- nvinfo : EIATTR_CUDA_API_VERSION
	.align		4
        /*0000*/ 	.byte	0x04, 0x37
        /*0002*/ 	.short	(.L_3750 - .L_3749)
.L_3749:
        /*0004*/ 	.word	0x00000082


	//----- nvinfo : EIATTR_KPARAM_INFO
	.align		4
.L_3750:
        /*0008*/ 	.byte	0x04, 0x17
        /*000a*/ 	.short	(.L_3752 - .L_3751)
.L_3751:
        /*000c*/ 	.word	0x00000000
        /*0010*/ 	.short	0x0006
        /*0012*/ 	.short	0x0034
        /*0014*/ 	.byte	0x00, 0xf0, 0x21, 0x00


	//----- nvinfo : EIATTR_KPARAM_INFO
	.align		4
.L_3752:
        /*0018*/ 	.byte	0x04, 0x17
        /*001a*/ 	.short	(.L_3754 - .L_3753)
.L_3753:
        /*001c*/ 	.word	0x00000000
        /*0020*/ 	.short	0x0005
        /*0022*/ 	.short	0x002c
        /*0024*/ 	.byte	0x00, 0xf0, 0x21, 0x00


	//----- nvinfo : EIATTR_KPARAM_INFO
	.align		4
.L_3754:
        /*0028*/ 	.byte	0x04, 0x17
        /*002a*/ 	.short	(.L_3756 - .L_3755)
.L_3755:
        /*002c*/ 	.word	0x00000000
        /*0030*/ 	.short	0x0004
        /*0032*/ 	.short	0x0029
        /*0034*/ 	.byte	0x00, 0xf0, 0x05, 0x00


	//----- nvinfo : EIATTR_KPARAM_INFO
	.align		4
.L_3756:
        /*0038*/ 	.byte	0x04, 0x17
        /*003a*/ 	.short	(.L_3758 - .L_3757)
.L_3757:
        /*003c*/ 	.word	0x00000000
        /*0040*/ 	.short	0x0003
        /*0042*/ 	.short	0x0028
        /*0044*/ 	.byte	0x00, 0xf0, 0x05, 0x00


	//----- nvinfo : EIATTR_KPARAM_INFO
	.align		4
.L_3758:
        /*0048*/ 	.byte	0x04, 0x17
        /*004a*/ 	.short	(.L_3760 - .L_3759)
.L_3759:
        /*004c*/ 	.word	0x00000000
        /*0050*/ 	.short	0x0002
        /*0052*/ 	.short	0x0018
        /*0054*/ 	.byte	0x00, 0xf0, 0x41, 0x00


	//----- nvinfo : EIATTR_KPARAM_INFO
	.align		4
.L_3760:
        /*0058*/ 	.byte	0x04, 0x17
        /*005a*/ 	.short	(.L_3762 - .L_3761)
.L_3761:
        /*005c*/ 	.word	0x00000000
        /*0060*/ 	.short	0x0001
        /*0062*/ 	.short	0x0008
        /*0064*/ 	.byte	0x00, 0xf0, 0x41, 0x00


	//----- nvinfo : EIATTR_KPARAM_INFO
	.align		4
.L_3762:
        /*0068*/ 	.byte	0x04, 0x17
        /*006a*/ 	.short	(.L_3764 - .L_3763)
.L_3763:
        /*006c*/ 	.word	0x00000000
        /*0070*/ 	.short	0x0000
        /*0072*/ 	.short	0x0000
        /*0074*/ 	.byte	0x00, 0xf0, 0x11, 0x00


	//----- nvinfo : EIATTR_SPARSE_MMA_MASK
	.align		4
.L_3764:
        /*0078*/ 	.byte	0x03, 0x50
        /*007a*/ 	.short	0x0000


	//----- nvinfo : EIATTR_MAXREG_COUNT
	.align		4
        /*007c*/ 	.byte	0x03, 0x1b
        /*007e*/ 	.short	0x00ff


	//----- nvinfo : EIATTR_EXTERNS
	.align		4
        /*0080*/ 	.byte	0x04, 0x0f
        /*0082*/ 	.short	(.L_3766 - .L_3765)


	//   ....[0]....
	.align		4
.L_3765:
        /*0084*/ 	.word	index@(__assertfail)


	//----- nvinfo : EIATTR_MERCURY_ISA_VERSION
	.align		4
.L_3766:
        /*0088*/ 	.byte	0x03, 0x5f
        /*008a*/ 	.short	0x0101


	//----- nvinfo : EIATTR_SYSCALL_OFFSETS
	.align		4
        /*008c*/ 	.byte	0x04, 0x46
        /*008e*/ 	.short	(.L_3768 - .L_3767)


	//   ....[0]....
.L_3767:
        /*0090*/ 	.word	0x00000f80


	//   ....[1]....
        /*0094*/ 	.word	0x00001f20


	//   ....[2]....
        /*0098*/ 	.word	0x00002ed0


	//   ....[3]....
        /*009c*/ 	.word	0x00003e50


	//   ....[4]....
        /*00a0*/ 	.word	0x00004e10


	//   ....[5]....
        /*00a4*/ 	.word	0x00005ce0


	//   ....[6]....
        /*00a8*/ 	.word	0x00006b90


	//   ....[7]....
        /*00ac*/ 	.word	0x00007a40


	//----- nvinfo : EIATTR_EXIT_INSTR_OFFSETS
	.align		4
.L_3768:
        /*00b0*/ 	.byte	0x04, 0x1c
        /*00b2*/ 	.short	(.L_3770 - .L_3769)


	//   ....[0]....
.L_3769:
        /*00b4*/ 	.word	0x00006c20


	//   ....[1]....
        /*00b8*/ 	.word	0x00006d50


	//   ....[2]....
        /*00bc*/ 	.word	0x00006d70


	//   ....[3]....
        /*00c0*/ 	.word	0x00006e00


	//   ....[4]....
        /*00c4*/ 	.word	0x00006e20


	//   ....[5]....
        /*00c8*/ 	.word	0x00006e40


	//   ....[6]....
        /*00cc*/ 	.word	0x00006ed0


	//   ....[7]....
        /*00d0*/ 	.word	0x00006f10


	//   ....[8]....
        /*00d4*/ 	.word	0x00006fb0


	//   ....[9]....
        /*00d8*/ 	.word	0x00007000


	//   ....[10]....
        /*00dc*/ 	.word	0x00007030


	//   ....[11]....
        /*00e0*/ 	.word	0x000070d0


	//   ....[12]....
        /*00e4*/ 	.word	0x00007110


	//   ....[13]....
        /*00e8*/ 	.word	0x000072a0


	//   ....[14]....
        /*00ec*/ 	.word	0x00007400


	//   ....[15]....
        /*00f0*/ 	.word	0x00007440


	//   ....[16]....
        /*00f4*/ 	.word	0x000074e0


	//   ....[17]....
        /*00f8*/ 	.word	0x00007660


	//   ....[18]....
        /*00fc*/ 	.word	0x000077e0


	//   ....[19]....
        /*0100*/ 	.word	0x00007940


	//   ....[20]....
        /*0104*/ 	.word	0x00007a50


	//   ....[21]....
        /*0108*/ 	.word	0x00007a80


	//   ....[22]....
        /*010c*/ 	.word	0x00007aa0


	//----- nvinfo : EIATTR_MAX_THREADS
	.align		4
.L_3770:
        /*0110*/ 	.byte	0x04, 0x05
        /*0112*/ 	.short	(.L_3772 - .L_3771)
.L_3771:
        /*0114*/ 	.word	0x00000080
        /*0118*/ 	.word	0x00000001
        /*011c*/ 	.word	0x00000001


	//----- nvinfo : EIATTR_CRS_STACK_SIZE
	.align		4
.L_3772:
        /*0120*/ 	.byte	0x04, 0x1e
        /*0122*/ 	.short	(.L_3774 - .L_3773)
.L_3773:
        /*0124*/ 	.word	0x00000000


	//----- nvinfo : EIATTR_CBANK_PARAM_SIZE
	.align		4
.L_3774:
        /*0128*/ 	.byte	0x03, 0x19
        /*012a*/ 	.short	0x003c


	//----- nvinfo : EIATTR_PARAM_CBANK
	.align		4
        /*012c*/ 	.byte	0x04, 0x0a
        /*012e*/ 	.short	(.L_3776 - .L_3775)
	.align		4
.L_3775:
        /*0130*/ 	.word	index@(.nv.constant0._ZN2at6native27unrolled_elementwise_kernelINS0_13AUnaryFunctorIddbZZZNS0_23logical_xor_kernel_cudaERNS_14TensorIteratorEENKUlvE0_clEvENKUlvE4_clEvEUlddE_EESt5arrayIPcLm2EELi4E23TrivialOffsetCalculatorILi1EjESD_NS0_6memory12LoadWithCastILi1EEENSE_13StoreWithCastILi1EEEEEviT_T0_T2_T3_T4_T5_)
        /*0134*/ 	.short	0x0210
        /*0136*/ 	.short	0x003c


	//----- nvinfo : EIATTR_SW_WAR
	.align		4
.L_3776:
        /*0138*/ 	.byte	0x04, 0x36
        /*013a*/ 	.short	(.L_3778 - .L_3777)
.L_3777:
        /*013c*/ 	.word	0x00000008
.L_3778:


//--------------------- .nv.info._ZN2at6native18elementwise_kernelILi128ELi4EZNS0_22gpu_kernel_impl_nocastINS0_13AUnaryFunctorIddbZZZNS0_23logical_xor_kernel_cudaERNS_14TensorIteratorEENKUlvE0_clEvENKUlvE4_clEvEUlddE_EEEEvRNS_18TensorIteratorBaseERKT_EUliE_EEviT1_ --------------------------
	.section	.nv.info._ZN2at6native18elementwise_kernelILi128ELi4EZNS0_22gpu_kernel_impl_nocastINS0_13AUnaryFunctorIddbZZZNS0_23logical_xor_kernel_cudaERNS_14TensorIteratorEENKUlvE0_clEvENKUlvE4_clEvEUlddE_EEEEvRNS_18TensorIteratorBaseERKT_EUliE_EEviT1_,"",@"SHT_CUDA_INFO"
	.sectionflags	@""
	.align	4


	//----- nvinfo : EIATTR_CUDA_API_VERSION
	.align		4
        /*0000*/ 	.byte	0x04, 0x37
        /*0002*/ 	.short	(.L_3780 - .L_3779)
.L_3779:
        /*0004*/ 	.word	0x00000082


	//----- nvinfo : EIATTR_KPARAM_INFO
	.align		4
.L_3780:
        /*0008*/ 	.byte	0x04, 0x17
        /*000a*/ 	.short	(.L_3782 - .L_3781)
.L_3781:
        /*000c*/ 	.word	0x00000000
        /*0010*/ 	.short	0x0001
        /*0012*/ 	.short	0x0008
        /*0014*/ 	.byte	0x00, 0xf0, 0x81, 0x08


	//----- nvinfo : EIATTR_KPARAM_INFO
	.align		4
.L_3782:
        /*0018*/ 	.byte	0x04, 0x17
        /*001a*/ 	.short	(.L_3784 - .L_3783)
.L_3783:
        /*001c*/ 	.word	0x00000000
        /*0020*/ 	.short	0x0000
        /*0022*/ 	.short	0x0000
        /*0024*/ 	.byte	0x00, 0xf0, 0x11, 0x00


	//----- nvinfo : EIATTR_SPARSE_MMA_MASK
	.align		4
.L_3784:
        /*0028*/ 	.byte	0x03, 0x50
        /*002a*/ 	.short	0x0000


	//----- nvinfo : EIATTR_MAXREG_COUNT
	.align		4
        /*002c*/ 	.byte	0x03, 0x1b
        /*002e*/ 	.short	0x0080


	//----- nvinfo : EIATTR_MERCURY_ISA_VERSION
	.align		4
        /*0030*/ 	.byte	0x03, 0x5f
        /*0032*/ 	.short	0x0101


	//----- nvinfo : EIATTR_EXIT_INSTR_OFFSETS
	.align		4
        /*0034*/ 	.byte	0x04, 0x1c
        /*0036*/ 	.short	(.L_3786 - .L_3785)


	//   ....[0]....
.L_3785:
        /*0038*/ 	.word	0x00003c30


	//   ....[1]....
        /*003c*/ 	.word	0x00004fe0


	//----- nvinfo : EIATTR_MAX_THREADS
	.align		4
.L_3786:
        /*0040*/ 	.byte	0x04, 0x05
        /*0042*/ 	.short	(.L_3788 - .L_3787)
.L_3787:
        /*0044*/ 	.word	0x00000080
        /*0048*/ 	.word	0x00000001
        /*004c*/ 	.word	0x00000001


	//----- nvinfo : EIATTR_CRS_STACK_SIZE
	.align		4
.L_3788:
        /*0050*/ 	.byte	0x04, 0x1e
        /*0052*/ 	.short	(.L_3790 - .L_3789)
.L_3789:
        /*0054*/ 	.word	0x00000000


	//----- nvinfo : EIATTR_CBANK_PARAM_SIZE
	.align		4
.L_3790:
        /*0058*/ 	.byte	0x03, 0x19
        /*005a*/ 	.short	0x0228


	//----- nvinfo : EIATTR_PARAM_CBANK
	.align		4
        /*005c*/ 	.byte	0x04, 0x0a
        /*005e*/ 	.short	(.L_3792 - .L_3791)
	.align		4
.L_3791:
        /*0060*/ 	.word	index@(.nv.constant0._ZN2at6native18elementwise_kernelILi128ELi4EZNS0_22gpu_kernel_impl_nocastINS0_13AUnaryFunctorIddbZZZNS0_23logical_xor_kernel_cudaERNS_14TensorIteratorEENKUlvE0_clEvENKUlvE4_clEvEUlddE_EEEEvRNS_18TensorIteratorBaseERKT_EUliE_EEviT1_)
        /*0064*/ 	.short	0x0210
        /*0066*/ 	.short	0x0228


	//----- nvinfo : EIATTR_SW_WAR
	.align		4
.L_3792:
        /*0068*/ 	.byte	0x04, 0x36
        /*006a*/ 	.short	(.L_3794 - .L_3793)
.L_3793:
        /*006c*/ 	.word	0x00000008
.L_3794:


//--------------------- .nv.info._ZN2at6native27unrolled_elementwise_kernelINS0_13AUnaryFunctorIddbZZZNS0_23logical_xor_kernel_cudaERNS_14TensorIteratorEENKUlvE0_clEvENKUlvE4_clEvEUlddE_EESt5arrayIPcLm2EELi4E23TrivialOffsetCalculatorILi1EjESD_NS0_6memory15LoadWithoutCastENSE_16StoreWithoutCastEEEviT_T0_T2_T3_T4_T5_ --------------------------
	.section	.nv.info._ZN2at6native27unrolled_elementwise_kernelINS0_13AUnaryFunctorIddbZZZNS0_23logical_xor_kernel_cudaERNS_14TensorIteratorEENKUlvE0_clEvENKUlvE4_clEvEUlddE_EESt5arrayIPcLm2EELi4E23TrivialOffsetCalculatorILi1EjESD_NS0_6memory15LoadWithoutCastENSE_16StoreWithoutCastEEEviT_T0_T2_T3_T4_T5_,"",@"SHT_CUDA_INFO"
	.sectionflags	@""
	.align	4


	//----- nvinfo : EIATTR_CUDA_API_VERSION
	.align		4
        /*0000*/ 	.byte	0x04, 0x37
        /*0002*/ 	.short	(.L_3796 - .L_3795)
.L_3795:
        /*0004*/ 	.word	0x00000082


	//----- nvinfo : EIATTR_KPARAM_INFO
	.align		4
.L_3796:
        /*0008*/ 	.byte	0x04, 0x17
        /*000a*/ 	.short	(.L_3798 - .L_3797)
.L_3797:
        /*000c*/ 	.word	0x00000000
        /*0010*/ 	.short	0x0006
        /*0012*/ 	.short	0x002b
        /*0014*/ 	.byte	0x00, 0xf0, 0x05, 0x00


	//----- nvinfo : EIATTR_KPARAM_INFO
	.align		4
.L_3798:
        /*0018*/ 	.byte	0x04, 0x17
        /*001a*/ 	.short	(.L_3800 - .L_3799)
.L_3799:
        /*001c*/ 	.word	0x00000000
        /*0020*/ 	.short	0x0005
        /*0022*/ 	.short	0x002a
        /*0024*/ 	.byte	0x00, 0xf0, 0x05, 0x00


	//----- nvinfo : EIATTR_KPARAM_INFO
	.align		4
.L_3800:
        /*0028*/ 	.byte	0x04, 0x17
        /*002a*/ 	.short	(.L_3802 - .L_3801)
.L_3801:
        /*002c*/ 	.word	0x00000000
        /*0030*/ 	.short	0x0004
        /*0032*/ 	.short	0x0029
        /*0034*/ 	.byte	0x00, 0xf0, 0x05, 0x00


	//----- nvinfo : EIATTR_KPARAM_INFO
	.align		4
.L_3802:
        /*0038*/ 	.byte	0x04, 0x17
        /*003a*/ 	.short	(.L_3804 - .L_3803)
.L_3803:
        /*003c*/ 	.word	0x00000000
        /*0040*/ 	.short	0x0003
        /*0042*/ 	.short	0x0028
        /*0044*/ 	.byte	0x00, 0xf0, 0x05, 0x00


	//----- nvinfo : EIATTR_KPARAM_INFO
	.align		4
.L_3804:
        /*0048*/ 	.byte	0x04, 0x17
        /*004a*/ 	.short	(.L_3806 - .L_3805)
.L_3805:
        /*004c*/ 	.word	0x00000000
        /*0050*/ 	.short	0x0002
        /*0052*/ 	.short	0x0018
        /*0054*/ 	.byte	0x00, 0xf0, 0x41, 0x00


	//----- nvinfo : EIATTR_KPARAM_INFO
	.align		4
.L_3806:
        /*0058*/ 	.byte	0x04, 0x17
        /*005a*/ 	.short	(.L_3808 - .L_3807)
.L_3807:
        /*005c*/ 	.word	0x00000000
        /*0060*/ 	.short	0x0001
        /*0062*/ 	.short	0x0008
        /*0064*/ 	.byte	0x00, 0xf0, 0x41, 0x00


	//----- nvinfo : EIATTR_KPARAM_INFO
	.align		4
.L_3808:
        /*0068*/ 	.byte	0x04, 0x17
        /*006a*/ 	.short	(.L_3810 - .L_3809)
.L_3809:
        /*006c*/ 	.word	0x00000000
        /*0070*/ 	.short	0x0000
        /*0072*/ 	.short	0x0000
        /*0074*/ 	.byte	0x00, 0xf0, 0x11, 0x00


	//----- nvinfo : EIATTR_SPARSE_MMA_MASK
	.align		4
.L_3810:
        /*0078*/ 	.byte	0x03, 0x50
        /*007a*/ 	.short	0x0000


	//----- nvinfo : EIATTR_MAXREG_COUNT
	.align		4
        /*007c*/ 	.byte	0x03, 0x1b
        /*007e*/ 	.short	0x00ff


	//----- nvinfo : EIATTR_MERCURY_ISA_VERSION
	.align		4
        /*0080*/ 	.byte	0x03, 0x5f
        /*0082*/ 	.short	0x0101


	//----- nvinfo : EIATTR_EXIT_INSTR_OFFSETS
	.align		4
        /*0084*/ 	.byte	0x04, 0x1c
        /*0086*/ 	.short	(.L_3812 - .L_3811)


	//   ....[0]....
.L_3811:
        /*0088*/ 	.word	0x00000470


	//   ....[1]....
        /*008c*/ 	.word	0x000004e0


	//----- nvinfo : EIATTR_MAX_THREADS
	.align		4
.L_3812:
        /*0090*/ 	.byte	0x04, 0x05
        /*0092*/ 	.short	(.L_3814 - .L_3813)
.L_3813:
        /*0094*/ 	.word	0x00000080
        /*0098*/ 	.word	0x00000001
        /*009c*/ 	.word	0x00000001


	//----- nvinfo : EIATTR_CRS_STACK_SIZE
	.align		4
.L_3814:
        /*00a0*/ 	.byte	0x04, 0x1e
        /*00a2*/ 	.short	(.L_3816 - .L_3815)
.L_3815:
        /*00a4*/ 	.word	0x00000000


	//----- nvinfo : EIATTR_CBANK_PARAM_SIZE
	.align		4
.L_3816:
        /*00a8*/ 	.byte	0x03, 0x19
        /*00aa*/ 	.short	0x002c


	//----- nvinfo : EIATTR_PARAM_CBANK
	.align		4
        /*00ac*/ 	.byte	0x04, 0x0a
        /*00ae*/ 	.short	(.L_3818 - .L_3817)
	.align		4
.L_3817:
        /*00b0*/ 	.word	index@(.nv.constant0._ZN2at6native27unrolled_elementwise_kernelINS0_13AUnaryFunctorIddbZZZNS0_23logical_xor_kernel_cudaERNS_14TensorIteratorEENKUlvE0_clEvENKUlvE4_clEvEUlddE_EESt5arrayIPcLm2EELi4E23TrivialOffsetCalculatorILi1EjESD_NS0_6memory15LoadWithoutCastENSE_16StoreWithoutCastEEEviT_T0_T2_T3_T4_T5_)
        /*00b4*/ 	.short	0x0210
        /*00b6*/ 	.short	0x002c


	//----- nvinfo : EIATTR_SW_WAR
	.align		4
.L_3818:
        /*00b8*/ 	.byte	0x04, 0x36
        /*00ba*/ 	.short	(.L_3820 - .L_3819)
.L_3819:
        /*00bc*/ 	.word	0x00000008
.L_3820:


//--------------------- .nv.info._ZN2at6native29vectorized_elementwise_kernelILi2ENS0_13AUnaryFunctorIddbZZZNS0_23logical_xor_kernel_cudaERNS_14TensorIteratorEENKUlvE0_clEvENKUlvE4_clEvEUlddE_EESt5arrayIPcLm2EEEEviT0_T1_ --------------------------
	.section	.nv.info._ZN2at6native29vectorized_elementwise_kernelILi2ENS0_13AUnaryFunctorIddbZZZNS0_23logical_xor_kernel_cudaERNS_14TensorIteratorEENKUlvE0_clEvENKUlvE4_clEvEUlddE_EESt5arrayIPcLm2EEEEviT0_T1_,"",@"SHT_CUDA_INFO"
	.sectionflags	@""
	.align	4


	//----- nvinfo : EIATTR_CUDA_API_VERSION
	.align		4
        /*0000*/ 	.byte	0x04, 0x37
        /*0002*/ 	.short	(.L_3822 - .L_3821)
.L_3821:
        /*0004*/ 	.word	0x00000082


	//----- nvinfo : EIATTR_KPARAM_INFO
	.align		4
.L_3822:
        /*0008*/ 	.byte	0x04, 0x17
        /*000a*/ 	.short	(.L_3824 - .L_3823)
.L_3823:
        /*000c*/ 	.word	0x00000000
        /*0010*/ 	.short	0x0002
        /*0012*/ 	.short	0x0018
        /*0014*/ 	.byte	0x00, 0xf0, 0x41, 0x00


	//----- nvinfo : EIATTR_KPARAM_INFO
	.align		4
.L_3824:
        /*0018*/ 	.byte	0x04, 0x17
        /*001a*/ 	.short	(.L_3826 - .L_3825)
.L_3825:
        /*001c*/ 	.word	0x00000000
        /*0020*/ 	.short	0x0001
        /*0022*/ 	.short	0x0008
        /*0024*/ 	.byte	0x00, 0xf0, 0x41, 0x00


	//----- nvinfo : EIATTR_KPARAM_INFO
	.align		4
.L_3826:
        /*0028*/ 	.byte	0x04, 0x17
        /*002a*/ 	.short	(.L_3828 - .L_3827)
.L_3827:
        /*002c*/ 	.word	0x00000000
        /*0030*/ 	.short	0x0000
        /*0032*/ 	.short	0x0000
        /*0034*/ 	.byte	0x00, 0xf0, 0x11, 0x00


	//----- nvinfo : EIATTR_SPARSE_MMA_MASK
	.align		4
.L_3828:
        /*0038*/ 	.byte	0x03, 0x50
        /*003a*/ 	.short	0x0000


	//----- nvinfo : EIATTR_MAXREG_COUNT
	.align		4
        /*003c*/ 	.byte	0x03, 0x1b
        /*003e*/ 	.short	0x00ff


	//----- nvinfo : EIATTR_MERCURY_ISA_VERSION
	.align		4
        /*0040*/ 	.byte	0x03, 0x5f
        /*0042*/ 	.short	0x0101


	//----- nvinfo : EIATTR_EXIT_INSTR_OFFSETS
	.align		4
        /*0044*/ 	.byte	0x04, 0x1c
        /*0046*/ 	.short	(.L_3830 - .L_3829)


	//   ....[0]....
.L_3829:
        /*0048*/ 	.word	0x000002e0


	//   ....[1]....
        /*004c*/ 	.word	0x00000ba0


	//   ....[2]....
        /*0050*/ 	.word	0x00000c10


	//----- nvinfo : EIATTR_MAX_THREADS
	.align		4
.L_3830:
        /*0054*/ 	.byte	0x04, 0x05
        /*0056*/ 	.short	(.L_3832 - .L_3831)
.L_3831:
        /*0058*/ 	.word	0x00000080
        /*005c*/ 	.word	0x00000001
        /*0060*/ 	.word	0x00000001


	//----- nvinfo : EIATTR_CRS_STACK_SIZE
	.align		4
.L_3832:
        /*0064*/ 	.byte	0x04, 0x1e
        /*0066*/ 	.short	(.L_3834 - .L_3833)
.L_3833:
        /*0068*/ 	.word	0x00000000


	//----- nvinfo : EIATTR_CBANK_PARAM_SIZE
	.align		4
.L_3834:
        /*006c*/ 	.byte	0x03, 0x19
        /*006e*/ 	.short	0x0028


	//----- nvinfo : EIATTR_PARAM_CBANK
	.align		4
        /*0070*/ 	.byte	0x04, 0x0a
        /*0072*/ 	.short	(.L_3836 - .L_3835)
	.align		4
.L_3835:
        /*0074*/ 	.word	index@(.nv.constant0._ZN2at6native29vectorized_elementwise_kernelILi2ENS0_13AUnaryFunctorIddbZZZNS0_23logical_xor_kernel_cudaERNS_14TensorIteratorEENKUlvE0_clEvENKUlvE4_clEvEUlddE_EESt5arrayIPcLm2EEEEviT0_T1_)
        /*0078*/ 	.short	0x0210
        /*007a*/ 	.short	0x0028


	//----- nvinfo : EIATTR_SW_WAR
	.align		4
.L_3836:
        /*007c*/ 	.byte	0x04, 0x36
        /*007e*/ 	.short	(.L_3838 - .L_3837)
.L_3837:
        /*0080*/ 	.word	0x00000008
.L_3838:


//--------------------- .nv.info._ZN2at6native29vectorized_elementwise_kernelILi4ENS0_13AUnaryFunctorIddbZZZNS0_23logical_xor_kernel_cudaERNS_14TensorIteratorEENKUlvE0_clEvENKUlvE4_clEvEUlddE_EESt5arrayIPcLm2EEEEviT0_T1_ --------------------------
	.section	.nv.info._ZN2at6native29vectorized_elementwise_kernelILi4ENS0_13AUnaryFunctorIddbZZZNS0_23logical_xor_kernel_cudaERNS_14TensorIteratorEENKUlvE0_clEvENKUlvE4_clEvEUlddE_EESt5arrayIPcLm2EEEEviT0_T1_,"",@"SHT_CUDA_INFO"
	.sectionflags	@""
	.align	4


	//----- nvinfo : EIATTR_CUDA_API_VERSION
	.align		4
        /*0000*/ 	.byte	0x04, 0x37
        /*0002*/ 	.short	(.L_3840 - .L_3839)
.L_3839:
        /*0004*/ 	.word	0x00000082


	//----- nvinfo : EIATTR_KPARAM_INFO
	.align		4
.L_3840:
        /*0008*/ 	.byte	0x04, 0x17
        /*000a*/ 	.short	(.L_3842 - .L_3841)
.L_3841:
        /*000c*/ 	.word	0x00000000
        /*0010*/ 	.short	0x0002
        /*0012*/ 	.short	0x0018
        /*0014*/ 	.byte	0x00, 0xf0, 0x41, 0x00


	//----- nvinfo : EIATTR_KPARAM_INFO
	.align		4
.L_3842:
        /*0018*/ 	.byte	0x04, 0x17
        /*001a*/ 	.short	(.L_3844 - .L_3843)
.L_3843:
        /*001c*/ 	.word	0x00000000
        /*0020*/ 	.short	0x0001
        /*0022*/ 	.short	0x0008
        /*0024*/ 	.byte	0x00, 0xf0, 0x41, 0x00


	//----- nvinfo : EIATTR_KPARAM_INFO
	.align		4
.L_3844:
        /*0028*/ 	.byte	0x04, 0x17
        /*002a*/ 	.short	(.L_3846 - .L_3845)
.L_3845:
        /*002c*/ 	.word	0x00000000
        /*0030*/ 	.short	0x0000
        /*0032*/ 	.short	0x0000
        /*0034*/ 	.byte	0x00, 0xf0, 0x11, 0x00


	//----- nvinfo : EIATTR_SPARSE_MMA_MASK
	.align		4
.L_3846:
        /*0038*/ 	.byte	0x03, 0x50
        /*003a*/ 	.short	0x0000


	//----- nvinfo : EIATTR_MAXREG_COUNT
	.align		4
        /*003c*/ 	.byte	0x03, 0x1b
        /*003e*/ 	.short	0x00ff


	//----- nvinfo : EIATTR_MERCURY_ISA_VERSION
	.align		4
        /*0040*/ 	.byte	0x03, 0x5f
        /*0042*/ 	.short	0x0101


	//----- nvinfo : EIATTR_EXIT_INSTR_OFFSETS
	.align		4
        /*0044*/ 	.byte	0x04, 0x1c
        /*0046*/ 	.short	(.L_3848 - .L_3847)


	//   ....[0]....
.L_3847:
        /*0048*/ 	.word	0x000002e0


	//   ....[1]....
        /*004c*/ 	.word	0x00000ba0


	//   ....[2]....
        /*0050*/ 	.word	0x00000c10


	//----- nvinfo : EIATTR_MAX_THREADS
	.align		4
.L_3848:
        /*0054*/ 	.byte	0x04, 0x05
        /*0056*/ 	.short	(.L_3850 - .L_3849)
.L_3849:
        /*0058*/ 	.word	0x00000080
        /*005c*/ 	.word	0x00000001
        /*0060*/ 	.word	0x00000001


	//----- nvinfo : EIATTR_CRS_STACK_SIZE
	.align		4
.L_3850:
        /*0064*/ 	.byte	0x04, 0x1e
        /*0066*/ 	.short	(.L_3852 - .L_3851)
.L_3851:
        /*0068*/ 	.word	0x00000000


	//----- nvinfo : EIATTR_CBANK_PARAM_SIZE
	.align		4
.L_3852:
        /*006c*/ 	.byte	0x03, 0x19
        /*006e*/ 	.short	0x0028


	//----- nvinfo : EIATTR_PARAM_CBANK
	.align		4
        /*0070*/ 	.byte	0x04, 0x0a
        /*0072*/ 	.short	(.L_3854 - .L_3853)
	.align		4
.L_3853:
        /*0074*/ 	.word	index@(.nv.constant0._ZN2at6native29vectorized_elementwise_kernelILi4ENS0_13AUnaryFunctorIddbZZZNS0_23logical_xor_kernel_cudaERNS_14TensorIteratorEENKUlvE0_clEvENKUlvE4_clEvEUlddE_EESt5arrayIPcLm2EEEEviT0_T1_)
        /*0078*/ 	.short	0x0210
        /*007a*/ 	.short	0x0028


	//----- nvinfo : EIATTR_SW_WAR
	.align		4
.L_3854:
        /*007c*/ 	.byte	0x04, 0x36
        /*007e*/ 	.short	(.L_3856 - .L_3855)
.L_3855:
        /*0080*/ 	.word	0x00000008
.L_3856:


//--------------------- .nv.info._ZN2at6native29vectorized_elementwise_kernelILi8ENS0_13AUnaryFunctorIddbZZZNS0_23logical_xor_kernel_cudaERNS_14TensorIteratorEENKUlvE0_clEvENKUlvE4_clEvEUlddE_EESt5arrayIPcLm2EEEEviT0_T1_ --------------------------
	.section	.nv.info._ZN2at6native29vectorized_elementwise_kernelILi8ENS0_13AUnaryFunctorIddbZZZNS0_23logical_xor_kernel_cudaERNS_14TensorIteratorEENKUlvE0_clEvENKUlvE4_clEvEUlddE_EESt5arrayIPcLm2EEEEviT0_T1_,"",@"SHT_CUDA_INFO"
	.sectionflags	@""
	.align	4


	//----- nvinfo : EIATTR_CUDA_API_VERSION
	.align		4
        /*0000*/ 	.byte	0x04, 0x37
        /*0002*/ 	.short	(.L_3858 - .L_3857)
.L_3857:
        /*0004*/ 	.word	0x00000082


	//----- nvinfo : EIATTR_KPARAM_INFO
	.align		4
.L_3858:
        /*0008*/ 	.byte	0x04, 0x17
        /*000a*/ 	.short	(.L_3860 - .L_3859)
.L_3859:
        /*000c*/ 	.word	0x00000000
        /*0010*/ 	.short	0x0002
        /*0012*/ 	.short	0x0018
        /*0014*/ 	.byte	0x00, 0xf0, 0x41, 0x00


	//----- nvinfo : EIATTR_KPARAM_INFO
	.align		4
.L_3860:
        /*0018*/ 	.byte	0x04, 0x17
        /*001a*/ 	.short	(.L_3862 - .L_3861)
.L_3861:
        /*001c*/ 	.word	0x00000000
        /*0020*/ 	.short	0x0001
        /*0022*/ 	.short	0x0008
        /*0024*/ 	.byte	0x00, 0xf0, 0x41, 0x00


	//----- nvinfo : EIATTR_KPARAM_INFO
	.align		4
.L_3862:
        /*0028*/ 	.byte	0x04, 0x17
        /*002a*/ 	.short	(.L_3864 - .L_3863)
.L_3863:
        /*002c*/ 	.word	0x00000000
        /*0030*/ 	.short	0x0000
        /*0032*/ 	.short	0x0000
        /*0034*/ 	.byte	0x00, 0xf0, 0x11, 0x00


	//----- nvinfo : EIATTR_SPARSE_MMA_MASK
	.align		4
.L_3864:
        /*0038*/ 	.byte	0x03, 0x50
        /*003a*/ 	.short	0x0000


	//----- nvinfo : EIATTR_MAXREG_COUNT
	.align		4
        /*003c*/ 	.byte	0x03, 0x1b
        /*003e*/ 	.short	0x00ff


	//----- nvinfo : EIATTR_MERCURY_ISA_VERSION
	.align		4
        /*0040*/ 	.byte	0x03, 0x5f
        /*0042*/ 	.short	0x0101


	//----- nvinfo : EIATTR_EXIT_INSTR_OFFSETS
	.align		4
        /*0044*/ 	.byte	0x04, 0x1c
        /*0046*/ 	.short	(.L_3866 - .L_3865)


	//   ....[0]....
.L_3865:
        /*0048*/ 	.word	0x00000310


	//   ....[1]....
        /*004c*/ 	.word	0x00000bd0


	//   ....[2]....
        /*0050*/ 	.word	0x00000c40


	//----- nvinfo : EIATTR_MAX_THREADS
	.align		4
.L_3866:
        /*0054*/ 	.byte	0x04, 0x05
        /*0056*/ 	.short	(.L_3868 - .L_3867)
.L_3867:
        /*0058*/ 	.word	0x00000080
        /*005c*/ 	.word	0x00000001
        /*0060*/ 	.word	0x00000001


	//----- nvinfo : EIATTR_CRS_STACK_SIZE
	.align		4
.L_3868:
        /*0064*/ 	.byte	0x04, 0x1e
        /*0066*/ 	.short	(.L_3870 - .L_3869)
.L_3869:
        /*0068*/ 	.word	0x00000000


	//----- nvinfo : EIATTR_CBANK_PARAM_SIZE
	.align		4
.L_3870:
        /*006c*/ 	.byte	0x03, 0x19
        /*006e*/ 	.short	0x0028


	//----- nvinfo : EIATTR_PARAM_CBANK
	.align		4
        /*0070*/ 	.byte	0x04, 0x0a
        /*0072*/ 	.short	(.L_3872 - .L_3871)
	.align		4
.L_3871:
        /*0074*/ 	.word	index@(.nv.constant0._ZN2at6native29vectorized_elementwise_kernelILi8ENS0_13AUnaryFunctorIddbZZZNS0_23logical_xor_kernel_cudaERNS_14TensorIteratorEENKUlvE0_clEvENKUlvE4_clEvEUlddE_EESt5arrayIPcLm2EEEEviT0_T1_)
        /*0078*/ 	.short	0x0210
        /*007a*/ 	.short	0x0028


	//----- nvinfo : EIATTR_SW_WAR
	.align		4
.L_3872:
        /*007c*/ 	.byte	0x04, 0x36
        /*007e*/ 	.short	(.L_3874 - .L_3873)
.L_3873:
        /*0080*/ 	.word	0x00000008
.L_3874:


//--------------------- .nv.info._ZN2at6native18elementwise_kernelILi128ELi4EZNS0_15gpu_kernel_implINS0_13BinaryFunctorIddbZZZNS0_23logical_xor_kernel_cudaERNS_14TensorIteratorEENKUlvE0_clEvENKUlvE4_clEvEUlddE_EEEEvRNS_18TensorIteratorBaseERKT_EUliE_EEviT1_ --------------------------
	.section	.nv.info._ZN2at6native18elementwise_kernelILi128ELi4EZNS0_15gpu_kernel_implINS0_13BinaryFunctorIddbZZZNS0_23logical_xor_kernel_cudaERNS_14TensorIteratorEENKUlvE0_clEvENKUlvE4_clEvEUlddE_EEEEvRNS_18TensorIteratorBaseERKT_EUliE_EEviT1_,"",@"SHT_CUDA_INFO"
	.sectionflags	@""
	.align	4


	//----- nvinfo : EIATTR_CUDA_API_VERSION
	.align		4
        /*0000*/ 	.byte	0x04, 0x37
        /*0002*/ 	.short	(.L_3876 - .L_3875)
.L_3875:
        /*0004*/ 	.word	0x00000082


	//----- nvinfo : EIATTR_KPARAM_INFO
	.align		4
.L_3876:
        /*0008*/ 	.byte	0x04, 0x17
        /*000a*/ 	.short	(.L_3878 - .L_3877)
.L_3877:
        /*000c*/ 	.word	0x00000000
        /*0010*/ 	.short	0x0001
        /*0012*/ 	.short	0x0008
        /*0014*/ 	.byte	0x00, 0xf0, 0x21, 0x0a


	//----- nvinfo : EIATTR_KPARAM_INFO
	.align		4
.L_3878:
        /*0018*/ 	.byte	0x04, 0x17
        /*001a*/ 	.short	(.L_3880 - .L_3879)
.L_3879:
        /*001c*/ 	.word	0x00000000
        /*0020*/ 	.short	0x0000
        /*0022*/ 	.short	0x0000
        /*0024*/ 	.byte	0x00, 0xf0, 0x11, 0x00


	//----- nvinfo : EIATTR_SPARSE_MMA_MASK
	.align		4
.L_3880:
        /*0028*/ 	.byte	0x03, 0x50
        /*002a*/ 	.short	0x0000


	//----- nvinfo : EIATTR_MAXREG_COUNT
	.align		4
        /*002c*/ 	.byte	0x03, 0x1b
        /*002e*/ 	.short	0x0080


	//----- nvinfo : EIATTR_EXTERNS
	.align		4
        /*0030*/ 	.byte	0x04, 0x0f
        /*0032*/ 	.short	(.L_3882 - .L_3881)


	//   ....[0]....
	.align		4
.L_3881:
        /*0034*/ 	.word	index@(__assertfail)


	//----- nvinfo : EIATTR_MERCURY_ISA_VERSION
	.align		4
.L_3882:
        /*0038*/ 	.byte	0x03, 0x5f
        /*003a*/ 	.short	0x0101


	//----- nvinfo : EIATTR_SYSCALL_OFFSETS
	.align		4
        /*003c*/ 	.byte	0x04, 0x46
        /*003e*/ 	.short	(.L_3884 - .L_3883)


	//   ....[0]....
.L_3883:
        /*0040*/ 	.word	0x00002590


	//   ....[1]....
        /*0044*/ 	.word	0x000034a0


	//   ....[2]....
        /*0048*/ 	.word	0x00004310


	//   ....[3]....
        /*004c*/ 	.word	0x000068c0


	//   ....[4]....
        /*0050*/ 	.word	0x000077d0


	//   ....[5]....
        /*0054*/ 	.word	0x00008640


	//   ....[6]....
        /*0058*/ 	.word	0x0000abe0


	//   ....[7]....
        /*005c*/ 	.word	0x0000baf0


	//   ....[8]....
        /*0060*/ 	.word	0x0000c960


	//   ....[9]....
        /*0064*/ 	.word	0x0000eef0


	//   ....[10]....
        /*0068*/ 	.word	0x0000fe00


	//   ....[11]....
        /*006c*/ 	.word	0x00010c70


	//----- nvinfo : EIATTR_EXIT_INSTR_OFFSETS
	.align		4
.L_3884:
        /*0070*/ 	.byte	0x04, 0x1c
        /*0072*/ 	.short	(.L_3886 - .L_3885)


	//   ....[0]....
.L_3885:
        /*0074*/ 	.word	0x0000ca00


	//   ....[1]....
        /*0078*/ 	.word	0x0000ff80


	//   ....[2]....
        /*007c*/ 	.word	0x0000ffa0


	//   ....[3]....
        /*0080*/ 	.word	0x00010030


	//   ....[4]....
        /*0084*/ 	.word	0x00010050


	//   ....[5]....
        /*0088*/ 	.word	0x00010070


	//   ....[6]....
        /*008c*/ 	.word	0x00010100


	//   ....[7]....
        /*0090*/ 	.word	0x00010140


	//   ....[8]....
        /*0094*/ 	.word	0x000101e0


	//   ....[9]....
        /*0098*/ 	.word	0x00010230


	//   ....[10]....
        /*009c*/ 	.word	0x00010260


	//   ....[11]....
        /*00a0*/ 	.word	0x00010300


	//   ....[12]....
        /*00a4*/ 	.word	0x00010340


	//   ....[13]....
        /*00a8*/ 	.word	0x000104d0


	//   ....[14]....
        /*00ac*/ 	.word	0x00010630


	//   ....[15]....
        /*00b0*/ 	.word	0x00010670


	//   ....[16]....
        /*00b4*/ 	.word	0x00010710


	//   ....[17]....
        /*00b8*/ 	.word	0x00010890


	//   ....[18]....
        /*00bc*/ 	.word	0x00010a10


	//   ....[19]....
        /*00c0*/ 	.word	0x00010b70


	//   ....[20]....
        /*00c4*/ 	.word	0x00010c80


	//   ....[21]....
        /*00c8*/ 	.word	0x00010cb0


	//   ....[22]....
        /*00cc*/ 	.word	0x00010cd0


	//----- nvinfo : EIATTR_MAX_THREADS
	.align		4
.L_3886:
        /*00d0*/ 	.byte	0x04, 0x05
        /*00d2*/ 	.short	(.L_3888 - .L_3887)
.L_3887:
        /*00d4*/ 	.word	0x00000080
        /*00d8*/ 	.word	0x00000001
        /*00dc*/ 	.word	0x00000001


	//----- nvinfo : EIATTR_CRS_STACK_SIZE
	.align		4
.L_3888:
        /*00e0*/ 	.byte	0x04, 0x1e
        /*00e2*/ 	.short	(.L_3890 - .L_3889)
.L_3889:
        /*00e4*/ 	.word	0x00000000


	//----- nvinfo : EIATTR_CBANK_PARAM_SIZE
	.align		4
.L_3890:
        /*00e8*/ 	.byte	0x03, 0x19
        /*00ea*/ 	.short	0x0290


	//----- nvinfo : EIATTR_PARAM_CBANK
	.align		4
        /*00ec*/ 	.byte	0x04, 0x0a
        /*00ee*/ 	.short	(.L_3892 - .L_3891)
	.align		4
.L_3891:
        /*00f0*/ 	.word	index@(.nv.constant0._ZN2at6native18elementwise_kernelILi128ELi4EZNS0_15gpu_kernel_implINS0_13BinaryFunctorIddbZZZNS0_23logical_xor_kernel_cudaERNS_14TensorIteratorEENKUlvE0_clEvENKUlvE4_clEvEUlddE_EEEEvRNS_18TensorIteratorBaseERKT_EUliE_EEviT1_)
        /*00f4*/ 	.short	0x0210
        /*00f6*/ 	.short	0x0290


	//----- nvinfo : EIATTR_SW_WAR
	.align		4
.L_3892:
        /*00f8*/ 	.byte	0x04, 0x36
        /*00fa*/ 	.short	(.L_3894 - .L_3893)
.L_3893:
        /*00fc*/ 	.word	0x00000008
.L_3894:


//--------------------- .nv.info._ZN2at6native27unrolled_elementwise_kernelINS0_13BinaryFunctorIddbZZZNS0_23logical_xor_kernel_cudaERNS_14TensorIteratorEENKUlvE0_clEvENKUlvE4_clEvEUlddE_EESt5arrayIPcLm3EELi4E23TrivialOffsetCalculatorILi2EjESC_ILi1EjENS0_6memory12LoadWithCastILi2EEENSF_13StoreWithCastILi1EEEEEviT_T0_T2_T3_T4_T5_ --------------------------
	.section	.nv.info._ZN2at6native27unrolled_elementwise_kernelINS0_13BinaryFunctorIddbZZZNS0_23logical_xor_kernel_cudaERNS_14TensorIteratorEENKUlvE0_clEvENKUlvE4_clEvEUlddE_EESt5arrayIPcLm3EELi4E23TrivialOffsetCalculatorILi2EjESC_ILi1EjENS0_6memory12LoadWithCastILi2EEENSF_13StoreWithCastILi1EEEEEviT_T0_T2_T3_T4_T5_,"",@"SHT_CUDA_INFO"
	.sectionflags	@""
	.align	4


	//----- nvinfo : EIATTR_CUDA_API_VERSION
	.align		4
        /*0000*/ 	.byte	0x04, 0x37
        /*0002*/ 	.short	(.L_3896 - .L_3895)
.L_3895:
        /*0004*/ 	.word	0x00000082


	//----- nvinfo : EIATTR_KPARAM_INFO
	.align		4
.L_3896:
        /*0008*/ 	.byte	0x04, 0x17
        /*000a*/ 	.short	(.L_3898 - .L_3897)
.L_3897:
        /*000c*/ 	.word	0x00000000
        /*0010*/ 	.short	0x0006
        /*0012*/ 	.short	0x0030
        /*0014*/ 	.byte	0x00, 0xf0, 0x21, 0x00


	//----- nvinfo : EIATTR_KPARAM_INFO
	.align		4
.L_3898:
        /*0018*/ 	.byte	0x04, 0x17
        /*001a*/ 	.short	(.L_3900 - .L_3899)
.L_3899:
        /*001c*/ 	.word	0x00000000
        /*0020*/ 	.short	0x0005
        /*0022*/ 	.short	0x0024
        /*0024*/ 	.byte	0x00, 0xf0, 0x31, 0x00


	//----- nvinfo : EIATTR_KPARAM_INFO
	.align		4
.L_3900:
        /*0028*/ 	.byte	0x04, 0x17
        /*002a*/ 	.short	(.L_3902 - .L_3901)
.L_3901:
        /*002c*/ 	.word	0x00000000
        /*0030*/ 	.short	0x0004
        /*0032*/ 	.short	0x0021
        /*0034*/ 	.byte	0x00, 0xf0, 0x05, 0x00


	//----- nvinfo : EIATTR_KPARAM_INFO
	.align		4
.L_3902:
        /*0038*/ 	.byte	0x04, 0x17
        /*003a*/ 	.short	(.L_3904 - .L_3903)
.L_3903:
        /*003c*/ 	.word	0x00000000
        /*0040*/ 	.short	0x0003
        /*0042*/ 	.short	0x0020
        /*0044*/ 	.byte	0x00, 0xf0, 0x05, 0x00


	//----- nvinfo : EIATTR_KPARAM_INFO
	.align		4
.L_3904:
        /*0048*/ 	.byte	0x04, 0x17
        /*004a*/ 	.short	(.L_3906 - .L_3905)
.L_3905:
        /*004c*/ 	.word	0x00000000
        /*0050*/ 	.short	0x0002
        /*0052*/ 	.short	0x0008
        /*0054*/ 	.byte	0x00, 0xf0, 0x61, 0x00


	//----- nvinfo : EIATTR_KPARAM_INFO
	.align		4
.L_3906:
        /*0058*/ 	.byte	0x04, 0x17
        /*005a*/ 	.short	(.L_3908 - .L_3907)
.L_3907:
        /*005c*/ 	.word	0x00000000
        /*0060*/ 	.short	0x0001
        /*0062*/ 	.short	0x0004
        /*0064*/ 	.byte	0x00, 0xf0, 0x05, 0x00


	//----- nvinfo : EIATTR_KPARAM_INFO
	.align		4
.L_3908:
        /*0068*/ 	.byte	0x04, 0x17
        /*006a*/ 	.short	(.L_3910 - .L_3909)
.L_3909:
        /*006c*/ 	.word	0x00000000
        /*0070*/ 	.short	0x0000
        /*0072*/ 	.short	0x0000
        /*0074*/ 	.byte	0x00, 0xf0, 0x11, 0x00


	//----- nvinfo : EIATTR_SPARSE_MMA_MASK
	.align		4
.L_3910:
        /*0078*/ 	.byte	0x03, 0x50
        /*007a*/ 	.short	0x0000


	//----- nvinfo : EIATTR_MAXREG_COUNT
	.align		4
        /*007c*/ 	.byte	0x03, 0x1b
        /*007e*/ 	.short	0x00ff


	//----- nvinfo : EIATTR_EXTERNS
	.align		4
        /*0080*/ 	.byte	0x04, 0x0f
        /*0082*/ 	.short	(.L_3912 - .L_3911)


	//   ....[0]....
	.align		4
.L_3911:
        /*0084*/ 	.word	index@(__assertfail)


	//----- nvinfo : EIATTR_MERCURY_ISA_VERSION
	.align		4
.L_3912:
        /*0088*/ 	.byte	0x03, 0x5f
        /*008a*/ 	.short	0x0101


	//----- nvinfo : EIATTR_SYSCALL_OFFSETS
	.align		4
        /*008c*/ 	.byte	0x04, 0x46
        /*008e*/ 	.short	(.L_3914 - .L_3913)


	//   ....[0]....
.L_3913:
        /*0090*/ 	.word	0x00000fa0


	//   ....[1]....
        /*0094*/ 	.word	0x00001ec0


	//   ....[2]....
        /*0098*/ 	.word	0x00002e60


	//   ....[3]....
        /*009c*/ 	.word	0x00003d80


	//   ....[4]....
        /*00a0*/ 	.word	0x00004d30


	//   ....[5]....
        /*00a4*/ 	.word	0x00005c50


	//   ....[6]....
        /*00a8*/ 	.word	0x00006be0


	//   ....[7]....
        /*00ac*/ 	.word	0x00007b10


	//   ....[8]....
        /*00b0*/ 	.word	0x00008af0


	//   ....[9]....
        /*00b4*/ 	.word	0x000099a0


	//   ....[10]....
        /*00b8*/ 	.word	0x0000a830


	//   ....[11]....
        /*00bc*/ 	.word	0x0000b6e0


	//----- nvinfo : EIATTR_EXIT_INSTR_OFFSETS
	.align		4
.L_3914:
        /*00c0*/ 	.byte	0x04, 0x1c
        /*00c2*/ 	.short	(.L_3916 - .L_3915)


	//   ....[0]....
.L_3915:
        /*00c4*/ 	.word	0x0000a8c0


	//   ....[1]....
        /*00c8*/ 	.word	0x0000a9f0


	//   ....[2]....
        /*00cc*/ 	.word	0x0000aa10


	//   ....[3]....
        /*00d0*/ 	.word	0x0000aaa0


	//   ....[4]....
        /*00d4*/ 	.word	0x0000aac0


	//   ....[5]....
        /*00d8*/ 	.word	0x0000aae0


	//   ....[6]....
        /*00dc*/ 	.word	0x0000ab70


	//   ....[7]....
        /*00e0*/ 	.word	0x0000abb0


	//   ....[8]....
        /*00e4*/ 	.word	0x0000ac50


	//   ....[9]....
        /*00e8*/ 	.word	0x0000aca0


	//   ....[10]....
        /*00ec*/ 	.word	0x0000acd0


	//   ....[11]....
        /*00f0*/ 	.word	0x0000ad70


	//   ....[12]....
        /*00f4*/ 	.word	0x0000adb0


	//   ....[13]....
        /*00f8*/ 	.word	0x0000af40


	//   ....[14]....
        /*00fc*/ 	.word	0x0000b0a0


	//   ....[15]....
        /*0100*/ 	.word	0x0000b0e0


	//   ....[16]....
        /*0104*/ 	.word	0x0000b180


	//   ....[17]....
        /*0108*/ 	.word	0x0000b300


	//   ....[18]....
        /*010c*/ 	.word	0x0000b480


	//   ....[19]....
        /*0110*/ 	.word	0x0000b5e0


	//   ....[20]....
        /*0114*/ 	.word	0x0000b6f0


	//   ....[21]....
        /*0118*/ 	.word	0x0000b720


	//   ....[22]....
        /*011c*/ 	.word	0x0000b740


	//----- nvinfo : EIATTR_MAX_THREADS
	.align		4
.L_3916:
        /*0120*/ 	.byte	0x04, 0x05
        /*0122*/ 	.short	(.L_3918 - .L_3917)
.L_3917:
        /*0124*/ 	.word	0x00000080
        /*0128*/ 	.word	0x00000001
        /*012c*/ 	.word	0x00000001


	//----- nvinfo : EIATTR_CRS_STACK_SIZE
	.align		4
.L_3918:
        /*0130*/ 	.byte	0x04, 0x1e
        /*0132*/ 	.short	(.L_3920 - .L_3919)
.L_3919:
        /*0134*/ 	.word	0x00000000


	//----- nvinfo : EIATTR_CBANK_PARAM_SIZE
	.align		4
.L_3920:
        /*0138*/ 	.byte	0x03, 0x19
        /*013a*/ 	.short	0x0038


	//----- nvinfo : EIATTR_PARAM_CBANK
	.align		4
        /*013c*/ 	.byte	0x04, 0x0a
        /*013e*/ 	.short	(.L_3922 - .L_3921)
	.align		4
.L_3921:
        /*0140*/ 	.word	index@(.nv.constant0._ZN2at6native27unrolled_elementwise_kernelINS0_13BinaryFunctorIddbZZZNS0_23logical_xor_kernel_cudaERNS_14TensorIteratorEENKUlvE0_clEvENKUlvE4_clEvEUlddE_EESt5arrayIPcLm3EELi4E23TrivialOffsetCalculatorILi2EjESC_ILi1EjENS0_6memory12LoadWithCastILi2EEENSF_13StoreWithCastILi1EEEEEviT_T0_T2_T3_T4_T5_)
        /*0144*/ 	.short	0x0210
        /*0146*/ 	.short	0x0038


	//----- nvinfo : EIATTR_SW_WAR
	.align		4
.L_3922:
        /*0148*/ 	.byte	0x04, 0x36
        /*014a*/ 	.short	(.L_3924 - .L_3923)
.L_3923:
        /*014c*/ 	.word	0x00000008
.L_3924:


//--------------------- .nv.info._ZN2at6native18elementwise_kernelILi128ELi4EZNS0_22gpu_kernel_impl_nocastINS0_13BinaryFunctorIddbZZZNS0_23logical_xor_kernel_cudaERNS_14TensorIteratorEENKUlvE0_clEvENKUlvE4_clEvEUlddE_EEEEvRNS_18TensorIteratorBaseERKT_EUliE_EEviT1_ --------------------------
	.section	.nv.info._ZN2at6native18elementwise_kernelILi128ELi4EZNS0_22gpu_kernel_impl_nocastINS0_13BinaryFunctorIddbZZZNS0_23logical_xor_kernel_cudaERNS_14TensorIteratorEENKUlvE0_clEvENKUlvE4_clEvEUlddE_EEEEvRNS_18TensorIteratorBaseERKT_EUliE_EEviT1_,"",@"SHT_CUDA_INFO"
	.sectionflags	@""
	.align	4


	//----- nvinfo : EIATTR_CUDA_API_VERSION
	.align		4
        /*0000*/ 	.byte	0x04, 0x37
        /*0002*/ 	.short	(.L_3926 - .L_3925)
.L_3925:
        /*0004*/ 	.word	0x00000082


	//----- nvinfo : EIATTR_KPARAM_INFO
	.align		4
.L_3926:
        /*0008*/ 	.byte	0x04, 0x17
        /*000a*/ 	.short	(.L_3928 - .L_3927)
.L_3927:
        /*000c*/ 	.word	0x00000000
        /*0010*/ 	.short	0x0001
        /*0012*/ 	.short	0x0008
        /*0014*/ 	.byte	0x00, 0xf0, 0x21, 0x0a


	//----- nvinfo : EIATTR_KPARAM_INFO
	.align		4
.L_3928:
        /*0018*/ 	.byte	0x04, 0x17
        /*001a*/ 	.short	(.L_3930 - .L_3929)
.L_3929:
        /*001c*/ 	.word	0x00000000
        /*0020*/ 	.short	0x0000
        /*0022*/ 	.short	0x0000
        /*0024*/ 	.byte	0x00, 0xf0, 0x11, 0x00


	//----- nvinfo : EIATTR_SPARSE_MMA_MASK
	.align		4
.L_3930:
        /*0028*/ 	.byte	0x03, 0x50
        /*002a*/ 	.short	0x0000


	//----- nvinfo : EIATTR_MAXREG_COUNT
	.align		4
        /*002c*/ 	.byte	0x03, 0x1b
        /*002e*/ 	.short	0x0080


	//----- nvinfo : EIATTR_MERCURY_ISA_VERSION
	.align		4
        /*0030*/ 	.byte	0x03, 0x5f
        /*0032*/ 	.short	0x0101


	//----- nvinfo : EIATTR_EXIT_INSTR_OFFSETS
	.align		4
        /*0034*/ 	.byte	0x04, 0x1c
        /*0036*/ 	.short	(.L_3932 - .L_3931)


	//   ....[0]....
.L_3931:
        /*0038*/ 	.word	0x00004650


	//   ....[1]....
        /*003c*/ 	.word	0x00005d60


	//----- nvinfo : EIATTR_MAX_THREADS
	.align		4
.L_3932:
        /*0040*/ 	.byte	0x04, 0x05
        /*0042*/ 	.short	(.L_3934 - .L_3933)
.L_3933:
        /*0044*/ 	.word	0x00000080
        /*0048*/ 	.word	0x00000001
        /*004c*/ 	.word	0x00000001


	//----- nvinfo : EIATTR_CRS_STACK_SIZE
	.align		4
.L_3934:
        /*0050*/ 	.byte	0x04, 0x1e
        /*0052*/ 	.short	(.L_3936 - .L_3935)
.L_3935:
        /*0054*/ 	.word	0x00000000


	//----- nvinfo : EIATTR_CBANK_PARAM_SIZE
	.align		4
.L_3936:
        /*0058*/ 	.byte	0x03, 0x19
        /*005a*/ 	.short	0x0290


	//----- nvinfo : EIATTR_PARAM_CBANK
	.align		4
        /*005c*/ 	.byte	0x04, 0x0a
        /*005e*/ 	.short	(.L_3938 - .L_3937)
	.align		4
.L_3937:
        /*0060*/ 	.word	index@(.nv.constant0._ZN2at6native18elementwise_kernelILi128ELi4EZNS0_22gpu_kernel_impl_nocastINS0_13BinaryFunctorIddbZZZNS0_23logical_xor_kernel_cudaERNS_14TensorIteratorEENKUlvE0_clEvENKUlvE4_clEvEUlddE_EEEEvRNS_18TensorIteratorBaseERKT_EUliE_EEviT1_)
        /*0064*/ 	.short	0x0210
        /*0066*/ 	.short	0x0290


	//----- nvinfo : EIATTR_SW_WAR
	.align		4
.L_3938:
        /*0068*/ 	.byte	0x04, 0x36
        /*006a*/ 	.short	(.L_3940 - .L_3939)
.L_3939:
        /*006c*/ 	.word	0x00000008
.L_3940:


//--------------------- .nv.info._ZN2at6native27unrolled_elementwise_kernelINS0_13BinaryFunctorIddbZZZNS0_23logical_xor_kernel_cudaERNS_14TensorIteratorEENKUlvE0_clEvENKUlvE4_clEvEUlddE_EESt5arrayIPcLm3EELi4E23TrivialOffsetCalculatorILi2EjESC_ILi1EjENS0_6memory15LoadWithoutCastENSF_16StoreWithoutCastEEEviT_T0_T2_T3_T4_T5_ --------------------------
	.section	.nv.info._ZN2at6native27unrolled_elementwise_kernelINS0_13BinaryFunctorIddbZZZNS0_23logical_xor_kernel_cudaERNS_14TensorIteratorEENKUlvE0_clEvENKUlvE4_clEvEUlddE_EESt5arrayIPcLm3EELi4E23TrivialOffsetCalculatorILi2EjESC_ILi1EjENS0_6memory15LoadWithoutCastENSF_16StoreWithoutCastEEEviT_T0_T2_T3_T4_T5_,"",@"SHT_CUDA_INFO"
	.sectionflags	@""
	.align	4


	//----- nvinfo : EIATTR_CUDA_API_VERSION
	.align		4
        /*0000*/ 	.byte	0x04, 0x37
        /*0002*/ 	.short	(.L_3942 - .L_3941)
.L_3941:
        /*0004*/ 	.word	0x00000082


	//----- nvinfo : EIATTR_KPARAM_INFO
	.align		4
.L_3942:
        /*0008*/ 	.byte	0x04, 0x17
        /*000a*/ 	.short	(.L_3944 - .L_3943)
.L_3943:
        /*000c*/ 	.word	0x00000000
        /*0010*/ 	.short	0x0006
        /*0012*/ 	.short	0x0023
        /*0014*/ 	.byte	0x00, 0xf0, 0x05, 0x00


	//----- nvinfo : EIATTR_KPARAM_INFO
	.align		4
.L_3944:
        /*0018*/ 	.byte	0x04, 0x17
        /*001a*/ 	.short	(.L_3946 - .L_3945)
.L_3945:
        /*001c*/ 	.word	0x00000000
        /*0020*/ 	.short	0x0005
        /*0022*/ 	.short	0x0022
        /*0024*/ 	.byte	0x00, 0xf0, 0x05, 0x00


	//----- nvinfo : EIATTR_KPARAM_INFO
	.align		4
.L_3946:
        /*0028*/ 	.byte	0x04, 0x17
        /*002a*/ 	.short	(.L_3948 - .L_3947)
.L_3947:
        /*002c*/ 	.word	0x00000000
        /*0030*/ 	.short	0x0004
        /*0032*/ 	.short	0x0021
        /*0034*/ 	.byte	0x00, 0xf0, 0x05, 0x00


	//----- nvinfo : EIATTR_KPARAM_INFO
	.align		4
.L_3948:
        /*0038*/ 	.byte	0x04, 0x17
        /*003a*/ 	.short	(.L_3950 - .L_3949)
.L_3949:
        /*003c*/ 	.word	0x00000000
        /*0040*/ 	.short	0x0003
        /*0042*/ 	.short	0x0020
        /*0044*/ 	.byte	0x00, 0xf0, 0x05, 0x00


	//----- nvinfo : EIATTR_KPARAM_INFO
	.align		4
.L_3950:
        /*0048*/ 	.byte	0x04, 0x17
        /*004a*/ 	.short	(.L_3952 - .L_3951)
.L_3951:
        /*004c*/ 	.word	0x00000000
        /*0050*/ 	.short	0x0002
        /*0052*/ 	.short	0x0008
        /*0054*/ 	.byte	0x00, 0xf0, 0x61, 0x00


	//----- nvinfo : EIATTR_KPARAM_INFO
	.align		4
.L_3952:
        /*0058*/ 	.byte	0x04, 0x17
        /*005a*/ 	.short	(.L_3954 - .L_3953)
.L_3953:
        /*005c*/ 	.word	0x00000000
        /*0060*/ 	.short	0x0001
        /*0062*/ 	.short	0x0004
        /*0064*/ 	.byte	0x00, 0xf0, 0x05, 0x00


	//----- nvinfo : EIATTR_KPARAM_INFO
	.align		4
.L_3954:
        /*0068*/ 	.byte	0x04, 0x17
        /*006a*/ 	.short	(.L_3956 - .L_3955)
.L_3955:
        /*006c*/ 	.word	0x00000000
        /*0070*/ 	.short	0x0000
        /*0072*/ 	.short	0x0000
        /*0074*/ 	.byte	0x00, 0xf0, 0x11, 0x00


	//----- nvinfo : EIATTR_SPARSE_MMA_MASK
	.align		4
.L_3956:
        /*0078*/ 	.byte	0x03, 0x50
        /*007a*/ 	.short	0x0000


	//----- nvinfo : EIATTR_MAXREG_COUNT
	.align		4
        /*007c*/ 	.byte	0x03, 0x1b
        /*007e*/ 	.short	0x00ff


	//----- nvinfo : EIATTR_MERCURY_ISA_VERSION
	.align		4
        /*0080*/ 	.byte	0x03, 0x5f
        /*0082*/ 	.short	0x0101


	//----- nvinfo : EIATTR_EXIT_INSTR_OFFSETS
	.align		4
        /*0084*/ 	.byte	0x04, 0x1c
        /*0086*/ 	.short	(.L_3958 - .L_3957)


	//   ....[0]....
.L_3957:
        /*0088*/ 	.word	0x00000580


	//   ....[1]....
        /*008c*/ 	.word	0x00000600


	//----- nvinfo : EIATTR_MAX_THREADS
	.align		4
.L_3958:
        /*0090*/ 	.byte	0x04, 0x05
        /*0092*/ 	.short	(.L_3960 - .L_3959)
.L_3959:
        /*0094*/ 	.word	0x00000080
        /*0098*/ 	.word	0x00000001
        /*009c*/ 	.word	0x00000001


	//----- nvinfo : EIATTR_CRS_STACK_SIZE
	.align		4
.L_3960:
        /*00a0*/ 	.byte	0x04, 0x1e
        /*00a2*/ 	.short	(.L_3962 - .L_3961)
.L_3961:
        /*00a4*/ 	.word	0x00000000


	//----- nvinfo : EIATTR_CBANK_PARAM_SIZE
	.align		4
.L_3962:
        /*00a8*/ 	.byte	0x03, 0x19
        /*00aa*/ 	.short	0x0024


	//----- nvinfo : EIATTR_PARAM_CBANK
	.align		4
        /*00ac*/ 	.byte	0x04, 0x0a
        /*00ae*/ 	.short	(.L_3964 - .L_3963)
	.align		4
.L_3963:
        /*00b0*/ 	.word	index@(.nv.constant0._ZN2at6native27unrolled_elementwise_kernelINS0_13BinaryFunctorIddbZZZNS0_23logical_xor_kernel_cudaERNS_14TensorIteratorEENKUlvE0_clEvENKUlvE4_clEvEUlddE_EESt5arrayIPcLm3EELi4E23TrivialOffsetCalculatorILi2EjESC_ILi1EjENS0_6memory15LoadWithoutCastENSF_16StoreWithoutCastEEEviT_T0_T2_T3_T4_T5_)
        /*00b4*/ 	.short	0x0210
        /*00b6*/ 	.short	0x0024


	//----- nvinfo : EIATTR_SW_WAR
	.align		4
.L_3964:
        /*00b8*/ 	.byte	0x04, 0x36
        /*00ba*/ 	.short	(.L_3966 - .L_3965)
.L_3965:
        /*00bc*/ 	.word	0x00000008
.L_3966:


//--------------------- .nv.info._ZN2at6native29vectorized_elementwise_kernelILi2ENS0_13BinaryFunctorIddbZZZNS0_23logical_xor_kernel_cudaERNS_14TensorIteratorEENKUlvE0_clEvENKUlvE4_clEvEUlddE_EESt5arrayIPcLm3EEEEviT0_T1_ --------------------------
	.section	.nv.info._ZN2at6native29vectorized_elementwise_kernelILi2ENS0_13BinaryFunctorIddbZZZNS0_23logical_xor_kernel_cudaERNS_14TensorIteratorEENKUlvE0_clEvENKUlvE4_clEvEUlddE_EESt5arrayIPcLm3EEEEviT0_T1_,"",@"SHT_CUDA_INFO"
	.sectionflags	@""
	.align	4


	//----- nvinfo : EIATTR_CUDA_API_VERSION
	.align		4
        /*0000*/ 	.byte	0x04, 0x37
        /*0002*/ 	.short	(.L_3968 - .L_3967)
.L_3967:
        /*0004*/ 	.word	0x00000082


	//----- nvinfo : EIATTR_KPARAM_INFO
	.align		4
.L_3968:
        /*0008*/ 	.byte	0x04, 0x17
        /*000a*/ 	.short	(.L_3970 - .L_3969)
.L_3969:
        /*000c*/ 	.word	0x00000000
        /*0010*/ 	.short	0x0002
        /*0012*/ 	.short	0x0008
        /*0014*/ 	.byte	0x00, 0xf0, 0x61, 0x00


	//----- nvinfo : EIATTR_KPARAM_INFO
	.align		4
.L_3970:
        /*0018*/ 	.byte	0x04, 0x17
        /*001a*/ 	.short	(.L_3972 - .L_3971)
.L_3971:
        /*001c*/ 	.word	0x00000000
        /*0020*/ 	.short	0x0001
        /*0022*/ 	.short	0x0004
        /*0024*/ 	.byte	0x00, 0xf0, 0x05, 0x00


	//----- nvinfo : EIATTR_KPARAM_INFO
	.align		4
.L_3972:
        /*0028*/ 	.byte	0x04, 0x17
        /*002a*/ 	.short	(.L_3974 - .L_3973)
.L_3973:
        /*002c*/ 	.word	0x00000000
        /*0030*/ 	.short	0x0000
        /*0032*/ 	.short	0x0000
        /*0034*/ 	.byte	0x00, 0xf0, 0x11, 0x00


	//----- nvinfo : EIATTR_SPARSE_MMA_MASK
	.align		4
.L_3974:
        /*0038*/ 	.byte	0x03, 0x50
        /*003a*/ 	.short	0x0000


	//----- nvinfo : EIATTR_MAXREG_COUNT
	.align		4
        /*003c*/ 	.byte	0x03, 0x1b
        /*003e*/ 	.short	0x00ff


	//----- nvinfo : EIATTR_MERCURY_ISA_VERSION
	.align		4
        /*0040*/ 	.byte	0x03, 0x5f
        /*0042*/ 	.short	0x0101


	//----- nvinfo : EIATTR_EXIT_INSTR_OFFSETS
	.align		4
        /*0044*/ 	.byte	0x04, 0x1c
        /*0046*/ 	.short	(.L_3976 - .L_3975)


	//   ....[0]....
.L_3975:
        /*0048*/ 	.word	0x000003c0


	//   ....[1]....
        /*004c*/ 	.word	0x00000f80


	//   ....[2]....
        /*0050*/ 	.word	0x00000ff0


	//----- nvinfo : EIATTR_MAX_THREADS
	.align		4
.L_3976:
        /*0054*/ 	.byte	0x04, 0x05
        /*0056*/ 	.short	(.L_3978 - .L_3977)
.L_3977:
        /*0058*/ 	.word	0x00000080
        /*005c*/ 	.word	0x00000001
        /*0060*/ 	.word	0x00000001


	//----- nvinfo : EIATTR_CRS_STACK_SIZE
	.align		4
.L_3978:
        /*0064*/ 	.byte	0x04, 0x1e
        /*0066*/ 	.short	(.L_3980 - .L_3979)
.L_3979:
        /*0068*/ 	.word	0x00000000


	//----- nvinfo : EIATTR_CBANK_PARAM_SIZE
	.align		4
.L_3980:
        /*006c*/ 	.byte	0x03, 0x19
        /*006e*/ 	.short	0x0020


	//----- nvinfo : EIATTR_PARAM_CBANK
	.align		4
        /*0070*/ 	.byte	0x04, 0x0a
        /*0072*/ 	.short	(.L_3982 - .L_3981)
	.align		4
.L_3981:
        /*0074*/ 	.word	index@(.nv.constant0._ZN2at6native29vectorized_elementwise_kernelILi2ENS0_13BinaryFunctorIddbZZZNS0_23logical_xor_kernel_cudaERNS_14TensorIteratorEENKUlvE0_clEvENKUlvE4_clEvEUlddE_EESt5arrayIPcLm3EEEEviT0_T1_)
        /*0078*/ 	.short	0x0210
        /*007a*/ 	.short	0x0020


	//----- nvinfo : EIATTR_SW_WAR
	.align		4
.L_3982:
        /*007c*/ 	.byte	0x04, 0x36
        /*007e*/ 	.short	(.L_3984 - .L_3983)
.L_3983:
        /*0080*/ 	.word	0x00000008
.L_3984:


//--------------------- .nv.info._ZN2at6native29vectorized_elementwise_kernelILi4ENS0_13BinaryFunctorIddbZZZNS0_23logical_xor_kernel_cudaERNS_14TensorIteratorEENKUlvE0_clEvENKUlvE4_clEvEUlddE_EESt5arrayIPcLm3EEEEviT0_T1_ --------------------------
	.section	.nv.info._ZN2at6native29vectorized_elementwise_kernelILi4ENS0_13BinaryFunctorIddbZZZNS0_23logical_xor_kernel_cudaERNS_14TensorIteratorEENKUlvE0_clEvENKUlvE4_clEvEUlddE_EESt5arrayIPcLm3EEEEviT0_T1_,"",@"SHT_CUDA_INFO"
	.sectionflags	@""
	.align	4


	//----- nvinfo : EIATTR_CUDA_API_VERSION
	.align		4
        /*0000*/ 	.byte	0x04, 0x37
        /*0002*/ 	.short	(.L_3986 - .L_3985)
.L_3985:
        /*0004*/ 	.word	0x00000082


	//----- nvinfo : EIATTR_KPARAM_INFO
	.align		4
.L_3986:
        /*0008*/ 	.byte	0x04, 0x17
        /*000a*/ 	.short	(.L_3988 - .L_3987)
.L_3987:
        /*000c*/ 	.word	0x00000000
        /*0010*/ 	.short	0x0002
        /*0012*/ 	.short	0x0008
        /*0014*/ 	.byte	0x00, 0xf0, 0x61, 0x00


	//----- nvinfo : EIATTR_KPARAM_INFO
	.align		4
.L_3988:
        /*0018*/ 	.byte	0x04, 0x17
        /*001a*/ 	.short	(.L_3990 - .L_3989)
.L_3989:
        /*001c*/ 	.word	0x00000000
        /*0020*/ 	.short	0x0001
        /*0022*/ 	.short	0x0004
        /*0024*/ 	.byte	0x00, 0xf0, 0x05, 0x00


	//----- nvinfo : EIATTR_KPARAM_INFO
	.align		4
.L_3990:
        /*0028*/ 	.byte	0x04, 0x17
        /*002a*/ 	.short	(.L_3992 - .L_3991)
.L_3991:
        /*002c*/ 	.word	0x00000000
        /*0030*/ 	.short	0x0000
        /*0032*/ 	.short	0x0000
        /*0034*/ 	.byte	0x00, 0xf0, 0x11, 0x00


	//----- nvinfo : EIATTR_SPARSE_MMA_MASK
	.align		4
.L_3992:
        /*0038*/ 	.byte	0x03, 0x50
        /*003a*/ 	.short	0x0000


	//----- nvinfo : EIATTR_MAXREG_COUNT
	.align		4
        /*003c*/ 	.byte	0x03, 0x1b
        /*003e*/ 	.short	0x00ff


	//----- nvinfo : EIATTR_MERCURY_ISA_VERSION
	.align		4
        /*0040*/ 	.byte	0x03, 0x5f
        /*0042*/ 	.short	0x0101


	//----- nvinfo : EIATTR_EXIT_INSTR_OFFSETS
	.align		4
        /*0044*/ 	.byte	0x04, 0x1c
        /*0046*/ 	.short	(.L_3994 - .L_3993)


	//   ....[0]....
.L_3993:
        /*0048*/ 	.word	0x000003c0


	//   ....[1]....
        /*004c*/ 	.word	0x00000f90


	//   ....[2]....
        /*0050*/ 	.word	0x00001000


	//----- nvinfo : EIATTR_MAX_THREADS
	.align		4
.L_3994:
        /*0054*/ 	.byte	0x04, 0x05
        /*0056*/ 	.short	(.L_3996 - .L_3995)
.L_3995:
        /*0058*/ 	.word	0x00000080
        /*005c*/ 	.word	0x00000001
        /*0060*/ 	.word	0x00000001


	//----- nvinfo : EIATTR_CRS_STACK_SIZE
	.align		4
.L_3996:
        /*0064*/ 	.byte	0x04, 0x1e
        /*0066*/ 	.short	(.L_3998 - .L_3997)
.L_3997:
        /*0068*/ 	.word	0x00000000


	//----- nvinfo : EIATTR_CBANK_PARAM_SIZE
	.align		4
.L_3998:
        /*006c*/ 	.byte	0x03, 0x19
        /*006e*/ 	.short	0x0020


	//----- nvinfo : EIATTR_PARAM_CBANK
	.align		4
        /*0070*/ 	.byte	0x04, 0x0a
        /*0072*/ 	.short	(.L_4000 - .L_3999)
	.align		4
.L_3999:
        /*0074*/ 	.word	index@(.nv.constant0._ZN2at6native29vectorized_elementwise_kernelILi4ENS0_13BinaryFunctorIddbZZZNS0_23logical_xor_kernel_cudaERNS_14TensorIteratorEENKUlvE0_clEvENKUlvE4_clEvEUlddE_EESt5arrayIPcLm3EEEEviT0_T1_)
        /*0078*/ 	.short	0x0210
        /*007a*/ 	.short	0x0020


	//----- nvinfo : EIATTR_SW_WAR
	.align		4
.L_4000:
        /*007c*/ 	.byte	0x04, 0x36
        /*007e*/ 	.short	(.L_4002 - .L_4001)
.L_4001:
        /*0080*/ 	.word	0x00000008
.L_4002:


//--------------------- .nv.info._ZN2at6native29vectorized_elementwise_kernelILi8ENS0_13BinaryFunctorIddbZZZNS0_23logical_xor_kernel_cudaERNS_14TensorIteratorEENKUlvE0_clEvENKUlvE4_clEvEUlddE_EESt5arrayIPcLm3EEEEviT0_T1_ --------------------------
	.section	.nv.info._ZN2at6native29vectorized_elementwise_kernelILi8ENS0_13BinaryFunctorIddbZZZNS0_23logical_xor_kernel_cudaERNS_14TensorIteratorEENKUlvE0_clEvENKUlvE4_clEvEUlddE_EESt5arrayIPcLm3EEEEviT0_T1_,"",@"SHT_CUDA_INFO"
	.sectionflags	@""
	.align	4


	//----- nvinfo : EIATTR_CUDA_API_VERSION
	.align		4
        /*0000*/ 	.byte	0x04, 0x37
        /*0002*/ 	.short	(.L_4004 - .L_4003)
.L_4003:
        /*0004*/ 	.word	0x00000082


	//----- nvinfo : EIATTR_KPARAM_INFO
	.align		4
.L_4004:
        /*0008*/ 	.byte	0x04, 0x17
        /*000a*/ 	.short	(.L_4006 - .L_4005)
.L_4005:
        /*000c*/ 	.word	0x00000000
        /*0010*/ 	.short	0x0002
        /*0012*/ 	.short	0x0008
        /*0014*/ 	.byte	0x00, 0xf0, 0x61, 0x00


	//----- nvinfo : EIATTR_KPARAM_INFO
	.align		4
.L_4006:
        /*0018*/ 	.byte	0x04, 0x17
        /*001a*/ 	.short	(.L_4008 - .L_4007)
.L_4007:
        /*001c*/ 	.word	0x00000000
        /*0020*/ 	.short	0x0001
        /*0022*/ 	.short	0x0004
        /*0024*/ 	.byte	0x00, 0xf0, 0x05, 0x00


	//----- nvinfo : EIATTR_KPARAM_INFO
	.align		4
.L_4008:
        /*0028*/ 	.byte	0x04, 0x17
        /*002a*/ 	.short	(.L_4010 - .L_4009)
.L_4009:
        /*002c*/ 	.word	0x00000000
        /*0030*/ 	.short	0x0000
        /*0032*/ 	.short	0x0000
        /*0034*/ 	.byte	0x00, 0xf0, 0x11, 0x00


	//----- nvinfo : EIATTR_SPARSE_MMA_MASK
	.align		4
.L_4010:
        /*0038*/ 	.byte	0x03, 0x50
        /*003a*/ 	.short	0x0000


	//----- nvinfo : EIATTR_MAXREG_COUNT
	.align		4
        /*003c*/ 	.byte	0x03, 0x1b
        /*003e*/ 	.short	0x00ff


	//----- nvinfo : EIATTR_MERCURY_ISA_VERSION
	.align		4
        /*0040*/ 	.byte	0x03, 0x5f
        /*0042*/ 	.short	0x0101


	//----- nvinfo : EIATTR_EXIT_INSTR_OFFSETS
	.align		4
        /*0044*/ 	.byte	0x04, 0x1c
        /*0046*/ 	.short	(.L_4012 - .L_4011)


	//   ....[0]....
.L_4011:
        /*0048*/ 	.word	0x000003f0


	//   ....[1]....
        /*004c*/ 	.word	0x00000fb0


	//   ....[2]....
        /*0050*/ 	.word	0x00001020


	//----- nvinfo : EIATTR_MAX_THREADS
	.align		4
.L_4012:
        /*0054*/ 	.byte	0x04, 0x05
        /*0056*/ 	.short	(.L_4014 - .L_4013)
.L_4013:
        /*0058*/ 	.word	0x00000080
        /*005c*/ 	.word	0x00000001
        /*0060*/ 	.word	0x00000001


	//----- nvinfo : EIATTR_CRS_STACK_SIZE
	.align		4
.L_4014:
        /*0064*/ 	.byte	0x04, 0x1e
        /*0066*/ 	.short	(.L_4016 - .L_4015)
.L_4015:
        /*0068*/ 	.word	0x00000000


	//----- nvinfo : EIATTR_CBANK_PARAM_SIZE
	.align		4
.L_4016:
        /*006c*/ 	.byte	0x03, 0x19
        /*006e*/ 	.short	0x0020


	//----- nvinfo : EIATTR_PARAM_CBANK
	.align		4
        /*0070*/ 	.byte	0x04, 0x0a
        /*0072*/ 	.short	(.L_4018 - .L_4017)
	.align		4
.L_4017:
        /*0074*/ 	.word	index@(.nv.constant0._ZN2at6native29vectorized_elementwise_kernelILi8ENS0_13BinaryFunctorIddbZZZNS0_23logical_xor_kernel_cudaERNS_14TensorIteratorEENKUlvE0_clEvENKUlvE4_clEvEUlddE_EESt5arrayIPcLm3EEEEviT0_T1_)
        /*0078*/ 	.short	0x0210
        /*007a*/ 	.short	0x0020


	//----- nvinfo : EIATTR_SW_WAR
	.align		4
.L_4018:
        /*007c*/ 	.byte	0x04, 0x36
        /*007e*/ 	.short	(.L_4020 - .L_4019)
.L_4019:
        /*0080*/ 	.word	0x00000008
.L_4020:


//--------------------- .nv.info._ZN2at6native18elementwise_kernelILi128ELi4EZNS0_15gpu_kernel_implINS0_13AUnaryFunctorIssbZZZNS0_23logical_xor_kernel_cudaERNS_14TensorIteratorEENKUlvE0_clEvENKUlvE3_clEvEUlssE_EEEEvRNS_18TensorIteratorBaseERKT_EUliE_EEviT1_ --------------------------
	.section	.nv.info._ZN2at6native18elementwise_kernelILi128ELi4EZNS0_15gpu_kernel_implINS0_13AUnaryFunctorIssbZZZNS0_23logical_xor_kernel_cudaERNS_14TensorIteratorEENKUlvE0_clEvENKUlvE3_clEvEUlssE_EEEEvRNS_18TensorIteratorBaseERKT_EUliE_EEviT1_,"",@"SHT_CUDA_INFO"
	.sectionflags	@""
	.align	4


	//----- nvinfo : EIATTR_CUDA_API_VERSION
	.align		4
        /*0000*/ 	.byte	0x04, 0x37
        /*0002*/ 	.short	(.L_4022 - .L_4021)
.L_4021:
        /*0004*/ 	.word	0x00000082


	//----- nvinfo : EIATTR_KPARAM_INFO
	.align		4
.L_4022:
        /*0008*/ 	.byte	0x04, 0x17
        /*000a*/ 	.short	(.L_4024 - .L_4023)
.L_4023:
        /*000c*/ 	.word	0x00000000
        /*0010*/ 	.short	0x0001
        /*0012*/ 	.short	0x0008
        /*0014*/ 	.byte	0x00, 0xf0, 0x61, 0x08


	//----- nvinfo : EIATTR_KPARAM_INFO
	.align		4
.L_4024:
        /*0018*/ 	.byte	0x04, 0x17
        /*001a*/ 	.short	(.L_4026 - .L_4025)
.L_4025:
        /*001c*/ 	.word	0x00000000
        /*0020*/ 	.short	0x0000
        /*0022*/ 	.short	0x0000
        /*0024*/ 	.byte	0x00, 0xf0, 0x11, 0x00


	//----- nvinfo : EIATTR_SPARSE_MMA_MASK
	.align		4
.L_4026:
        /*0028*/ 	.byte	0x03, 0x50
        /*002a*/ 	.short	0x0000


	//----- nvinfo : EIATTR_MAXREG_COUNT
	.align		4
        /*002c*/ 	.byte	0x03, 0x1b
        /*002e*/ 	.short	0x0080


	//----- nvinfo : EIATTR_EXTERNS
	.align		4
        /*0030*/ 	.byte	0x04, 0x0f
        /*0032*/ 	.short	(.L_4028 - .L_4027)


	//   ....[0]....
	.align		4
.L_4027:
        /*0034*/ 	.word	index@(__assertfail)


	//----- nvinfo : EIATTR_MERCURY_ISA_VERSION
	.align		4
.L_4028:
        /*0038*/ 	.byte	0x03, 0x5f
        /*003a*/ 	.short	0x0101


	//----- nvinfo : EIATTR_SYSCALL_OFFSETS
	.align		4
        /*003c*/ 	.byte	0x04, 0x46
        /*003e*/ 	.short	(.L_4030 - .L_4029)


	//   ....[0]....
.L_4029:
        /*0040*/ 	.word	0x000021f0


	//   ....[1]....
        /*0044*/ 	.word	0x00003080


	//   ....[2]....
        /*0048*/ 	.word	0x000052a0


	//   ....[3]....
        /*004c*/ 	.word	0x00006120


	//   ....[4]....
        /*0050*/ 	.word	0x00008320


	//   ....[5]....
        /*0054*/ 	.word	0x000091a0


	//   ....[6]....
        /*0058*/ 	.word	0x0000b390


	//   ....[7]....
        /*005c*/ 	.word	0x0000c210


	//----- nvinfo : EIATTR_EXIT_INSTR_OFFSETS
	.align		4
.L_4030:
        /*0060*/ 	.byte	0x04, 0x1c
        /*0062*/ 	.short	(.L_4032 - .L_4031)


	//   ....[0]....
.L_4031:
        /*0064*/ 	.word	0x00009240


	//   ....[1]....
        /*0068*/ 	.word	0x0000b520


	//   ....[2]....
        /*006c*/ 	.word	0x0000b540


	//   ....[3]....
        /*0070*/ 	.word	0x0000b5d0


	//   ....[4]....
        /*0074*/ 	.word	0x0000b5f0


	//   ....[5]....
        /*0078*/ 	.word	0x0000b610


	//   ....[6]....
        /*007c*/ 	.word	0x0000b6a0


	//   ....[7]....
        /*0080*/ 	.word	0x0000b6e0


	//   ....[8]....
        /*0084*/ 	.word	0x0000b780


	//   ....[9]....
        /*0088*/ 	.word	0x0000b7d0


	//   ....[10]....
        /*008c*/ 	.word	0x0000b800


	//   ....[11]....
        /*0090*/ 	.word	0x0000b8a0


	//   ....[12]....
        /*0094*/ 	.word	0x0000b8e0


	//   ....[13]....
        /*0098*/ 	.word	0x0000ba70


	//   ....[14]....
        /*009c*/ 	.word	0x0000bbd0


	//   ....[15]....
        /*00a0*/ 	.word	0x0000bc10


	//   ....[16]....
        /*00a4*/ 	.word	0x0000bcb0


	//   ....[17]....
        /*00a8*/ 	.word	0x0000be30


	//   ....[18]....
        /*00ac*/ 	.word	0x0000bfb0


	//   ....[19]....
        /*00b0*/ 	.word	0x0000c110


	//   ....[20]....
        /*00b4*/ 	.word	0x0000c220


	//   ....[21]....
        /*00b8*/ 	.word	0x0000c250


	//   ....[22]....
        /*00bc*/ 	.word	0x0000c270


	//----- nvinfo : EIATTR_MAX_THREADS
	.align		4
.L_4032:
        /*00c0*/ 	.byte	0x04, 0x05
        /*00c2*/ 	.short	(.L_4034 - .L_4033)
.L_4033:
        /*00c4*/ 	.word	0x00000080
        /*00c8*/ 	.word	0x00000001
        /*00cc*/ 	.word	0x00000001


	//----- nvinfo : EIATTR_CRS_STACK_SIZE
	.align		4
.L_4034:
        /*00d0*/ 	.byte	0x04, 0x1e
        /*00d2*/ 	.short	(.L_4036 - .L_4035)
.L_4035:
        /*00d4*/ 	.word	0x00000000


	//----- nvinfo : EIATTR_CBANK_PARAM_SIZE
	.align		4
.L_4036:
        /*00d8*/ 	.byte	0x03, 0x19
        /*00da*/ 	.short	0x0220


	//----- nvinfo : EIATTR_PARAM_CBANK
	.align		4
        /*00dc*/ 	.byte	0x04, 0x0a
        /*00de*/ 	.short	(.L_4038 - .L_4037)
	.align		4
.L_4037:
        /*00e0*/ 	.word	index@(.nv.constant0._ZN2at6native18elementwise_kernelILi128ELi4EZNS0_15gpu_kernel_implINS0_13AUnaryFunctorIssbZZZNS0_23logical_xor_kernel_cudaERNS_14TensorIteratorEENKUlvE0_clEvENKUlvE3_clEvEUlssE_EEEEvRNS_18TensorIteratorBaseERKT_EUliE_EEviT1_)
        /*00e4*/ 	.short	0x0210
        /*00e6*/ 	.short	0x0220


	//----- nvinfo : EIATTR_SW_WAR
	.align		4
.L_4038:
        /*00e8*/ 	.byte	0x04, 0x36
        /*00ea*/ 	.short	(.L_4040 - .L_4039)
.L_4039:
        /*00ec*/ 	.word	0x00000008
.L_4040:


//--------------------- .nv.info._ZN2at6native27unrolled_elementwise_kernelINS0_13AUnaryFunctorIssbZZZNS0_23logical_xor_kernel_cudaERNS_14TensorIteratorEENKUlvE0_clEvENKUlvE3_clEvEUlssE_EESt5arrayIPcLm2EELi4E23TrivialOffsetCalculatorILi1EjESD_NS0_6memory12LoadWithCastILi1EEENSE_13StoreWithCastILi1EEEEEviT_T0_T2_T3_T4_T5_ --------------------------
	.section	.nv.info._ZN2at6native27unrolled_elementwise_kernelINS0_13AUnaryFunctorIssbZZZNS0_23logical_xor_kernel_cudaERNS_14TensorIteratorEENKUlvE0_clEvENKUlvE3_clEvEUlssE_EESt5arrayIPcLm2EELi4E23TrivialOffsetCalculatorILi1EjESD_NS0_6memory12LoadWithCastILi1EEENSE_13StoreWithCastILi1EEEEEviT_T0_T2_T3_T4_T5_,"",@"SHT_CUDA_INFO"
	.sectionflags	@""
	.align	4


	//----- nvinfo : EIATTR_CUDA_API_VERSION
	.align		4
        /*0000*/ 	.byte	0x04, 0x37
        /*0002*/ 	.short	(.L_4042 - .L_4041)
.L_4041:
        /*0004*/ 	.word	0x00000082


	//----- nvinfo : EIATTR_KPARAM_INFO
	.align		4
.L_4042:
        /*0008*/ 	.byte	0x04, 0x17
        /*000a*/ 	.short	(.L_4044 - .L_4043)
.L_4043:
        /*000c*/ 	.word	0x00000000
        /*0010*/ 	.short	0x0006
        /*0012*/ 	.short	0x0024
        /*0014*/ 	.byte	0x00, 0xf0, 0x21, 0x00


	//----- nvinfo : EIATTR_KPARAM_INFO
	.align		4
.L_4044:
        /*0018*/ 	.byte	0x04, 0x17
        /*001a*/ 	.short	(.L_4046 - .L_4045)
.L_4045:
        /*001c*/ 	.word	0x00000000
        /*0020*/ 	.short	0x0005
        /*0022*/ 	.short	0x001c
        /*0024*/ 	.byte	0x00, 0xf0, 0x21, 0x00


	//----- nvinfo : EIATTR_KPARAM_INFO
	.align		4
.L_4046:
        /*0028*/ 	.byte	0x04, 0x17
        /*002a*/ 	.short	(.L_4048 - .L_4047)
.L_4047:
        /*002c*/ 	.word	0x00000000
        /*0030*/ 	.short	0x0004
        /*0032*/ 	.short	0x0019
        /*0034*/ 	.byte	0x00, 0xf0, 0x05, 0x00


	//----- nvinfo : EIATTR_KPARAM_INFO
	.align		4
.L_4048:
        /*0038*/ 	.byte	0x04, 0x17
        /*003a*/ 	.short	(.L_4050 - .L_4049)
.L_4049:
        /*003c*/ 	.word	0x00000000
        /*0040*/ 	.short	0x0003
        /*0042*/ 	.short	0x0018
        /*0044*/ 	.byte	0x00, 0xf0, 0x05, 0x00


	//----- nvinfo : EIATTR_KPARAM_INFO
	.align		4
.L_4050:
        /*0048*/ 	.byte	0x04, 0x17
        /*004a*/ 	.short	(.L_4052 - .L_4051)
.L_4051:
        /*004c*/ 	.word	0x00000000
        /*0050*/ 	.short	0x0002
        /*0052*/ 	.short	0x0008
        /*0054*/ 	.byte	0x00, 0xf0, 0x41, 0x00


	//----- nvinfo : EIATTR_KPARAM_INFO
	.align		4
.L_4052:
        /*0058*/ 	.byte	0x04, 0x17
        /*005a*/ 	.short	(.L_4054 - .L_4053)
.L_4053:
        /*005c*/ 	.word	0x00000000
        /*0060*/ 	.short	0x0001
        /*0062*/ 	.short	0x0004
        /*0064*/ 	.byte	0x00, 0xf0, 0x11, 0x00


	//----- nvinfo : EIATTR_KPARAM_INFO
	.align		4
.L_4054:
        /*0068*/ 	.byte	0x04, 0x17
        /*006a*/ 	.short	(.L_4056 - .L_4055)
.L_4055:
        /*006c*/ 	.word	0x00000000
        /*0070*/ 	.short	0x0000
        /*0072*/ 	.short	0x0000
        /*0074*/ 	.byte	0x00, 0xf0, 0x11, 0x00


	//----- nvinfo : EIATTR_SPARSE_MMA_MASK
	.align		4
.L_4056:
        /*0078*/ 	.byte	0x03, 0x50
        /*007a*/ 	.short	0x0000


	//----- nvinfo : EIATTR_MAXREG_COUNT
	.align		4
        /*007c*/ 	.byte	0x03, 0x1b
        /*007e*/ 	.short	0x00ff


	//----- nvinfo : EIATTR_EXTERNS
	.align		4
        /*0080*/ 	.byte	0x04, 0x0f
        /*0082*/ 	.short	(.L_4058 - .L_4057)


	//   ....[0]....
	.align		4
.L_4057:
        /*0084*/ 	.word	index@(__assertfail)


	//----- nvinfo : EIATTR_MERCURY_ISA_VERSION
	.align		4
.L_4058:
        /*0088*/ 	.byte	0x03, 0x5f
        /*008a*/ 	.short	0x0101


	//----- nvinfo : EIATTR_SYSCALL_OFFSETS
	.align		4
        /*008c*/ 	.byte	0x04, 0x46
        /*008e*/ 	.short	(.L_4060 - .L_4059)


	//   ....[0]....
.L_4059:
        /*0090*/ 	.word	0x00000f10


	//   ....[1]....
        /*0094*/ 	.word	0x00001e20


	//   ....[2]....
        /*0098*/ 	.word	0x00002d40


	//   ....[3]....
        /*009c*/ 	.word	0x00003c30


	//   ....[4]....
        /*00a0*/ 	.word	0x00004c20


	//   ....[5]....
        /*00a4*/ 	.word	0x00005b00


	//   ....[6]....
        /*00a8*/ 	.word	0x000069d0


	//   ....[7]....
        /*00ac*/ 	.word	0x00007890


	//----- nvinfo : EIATTR_EXIT_INSTR_OFFSETS
	.align		4
.L_4060:
        /*00b0*/ 	.byte	0x04, 0x1c
        /*00b2*/ 	.short	(.L_4062 - .L_4061)


	//   ....[0]....
.L_4061:
        /*00b4*/ 	.word	0x00006a70


	//   ....[1]....
        /*00b8*/ 	.word	0x00006ba0


	//   ....[2]....
        /*00bc*/ 	.word	0x00006bc0


	//   ....[3]....
        /*00c0*/ 	.word	0x00006c50


	//   ....[4]....
        /*00c4*/ 	.word	0x00006c70


	//   ....[5]....
        /*00c8*/ 	.word	0x00006c90


	//   ....[6]....
        /*00cc*/ 	.word	0x00006d20


	//   ....[7]....
        /*00d0*/ 	.word	0x00006d60


	//   ....[8]....
        /*00d4*/ 	.word	0x00006e00


	//   ....[9]....
        /*00d8*/ 	.word	0x00006e50


	//   ....[10]....
        /*00dc*/ 	.word	0x00006e80


	//   ....[11]....
        /*00e0*/ 	.word	0x00006f20


	//   ....[12]....
        /*00e4*/ 	.word	0x00006f60


	//   ....[13]....
        /*00e8*/ 	.word	0x000070f0


	//   ....[14]....
        /*00ec*/ 	.word	0x00007250


	//   ....[15]....
        /*00f0*/ 	.word	0x00007290


	//   ....[16]....
        /*00f4*/ 	.word	0x00007330


	//   ....[17]....
        /*00f8*/ 	.word	0x000074b0


	//   ....[18]....
        /*00fc*/ 	.word	0x00007630


	//   ....[19]....
        /*0100*/ 	.word	0x00007790


	//   ....[20]....
        /*0104*/ 	.word	0x000078a0


	//   ....[21]....
        /*0108*/ 	.word	0x000078d0


	//   ....[22]....
        /*010c*/ 	.word	0x000078f0


	//----- nvinfo : EIATTR_MAX_THREADS
	.align		4
.L_4062:
        /*0110*/ 	.byte	0x04, 0x05
        /*0112*/ 	.short	(.L_4064 - .L_4063)
.L_4063:
        /*0114*/ 	.word	0x00000080
        /*0118*/ 	.word	0x00000001
        /*011c*/ 	.word	0x00000001


	//----- nvinfo : EIATTR_CRS_STACK_SIZE
	.align		4
.L_4064:
        /*0120*/ 	.byte	0x04, 0x1e
        /*0122*/ 	.short	(.L_4066 - .L_4065)
.L_4065:
        /*0124*/ 	.word	0x00000000


	//----- nvinfo : EIATTR_CBANK_PARAM_SIZE
	.align		4
.L_4066:
        /*0128*/ 	.byte	0x03, 0x19
        /*012a*/ 	.short	0x002c


	//----- nvinfo : EIATTR_PARAM_CBANK
	.align		4
        /*012c*/ 	.byte	0x04, 0x0a
        /*012e*/ 	.short	(.L_4068 - .L_4067)
	.align		4
.L_4067:
        /*0130*/ 	.word	index@(.nv.constant0._ZN2at6native27unrolled_elementwise_kernelINS0_13AUnaryFunctorIssbZZZNS0_23logical_xor_kernel_cudaERNS_14TensorIteratorEENKUlvE0_clEvENKUlvE3_clEvEUlssE_EESt5arrayIPcLm2EELi4E23TrivialOffsetCalculatorILi1EjESD_NS0_6memory12LoadWithCastILi1EEENSE_13StoreWithCastILi1EEEEEviT_T0_T2_T3_T4_T5_)
        /*0134*/ 	.short	0x0210
        /*0136*/ 	.short	0x002c


	//----- nvinfo : EIATTR_SW_WAR
	.align		4
.L_4068:
        /*0138*/ 	.byte	0x04, 0x36
        /*013a*/ 	.short	(.L_4070 - .L_4069)
.L_4069:
        /*013c*/ 	.word	0x00000008
.L_4070:


//--------------------- .nv.info._ZN2at6native18elementwise_kernelILi128ELi4EZNS0_22gpu_kernel_impl_nocastINS0_13AUnaryFunctorIssbZZZNS0_23logical_xor_kernel_cudaERNS_14TensorIteratorEENKUlvE0_clEvENKUlvE3_clEvEUlssE_EEEEvRNS_18TensorIteratorBaseERKT_EUliE_EEviT1_ --------------------------
	.section	.nv.info._ZN2at6native18elementwise_kernelILi128ELi4EZNS0_22gpu_kernel_impl_nocastINS0_13AUnaryFunctorIssbZZZNS0_23logical_xor_kernel_cudaERNS_14TensorIteratorEENKUlvE0_clEvENKUlvE3_clEvEUlssE_EEEEvRNS_18TensorIteratorBaseERKT_EUliE_EEviT1_,"",@"SHT_CUDA_INFO"
	.sectionflags	@""
	.align	4


	//----- nvinfo : EIATTR_CUDA_API_VERSION
	.align		4
        /*0000*/ 	.byte	0x04, 0x37
        /*0002*/ 	.short	(.L_4072 - .L_4071)
.L_4071:
        /*0004*/ 	.word	0x00000082


	//----- nvinfo : EIATTR_KPARAM_INFO
	.align		4
.L_4072:
        /*0008*/ 	.byte	0x04, 0x17
        /*000a*/ 	.short	(.L_4074 - .L_4073)
.L_4073:
        /*000c*/ 	.word	0x00000000
        /*0010*/ 	.short	0x0001
        /*0012*/ 	.short	0x0008
        /*0014*/ 	.byte	0x00, 0xf0, 0x61, 0x08


	//----- nvinfo : EIATTR_KPARAM_INFO
	.align		4
.L_4074:
        /*0018*/ 	.byte	0x04, 0x17
        /*001a*/ 	.short	(.L_4076 - .L_4075)
.L_4075:
        /*001c*/ 	.word	0x00000000
        /*0020*/ 	.short	0x0000
        /*0022*/ 	.short	0x0000
        /*0024*/ 	.byte	0x00, 0xf0, 0x11, 0x00


	//----- nvinfo : EIATTR_SPARSE_MMA_MASK
	.align		4
.L_4076:
        /*0028*/ 	.byte	0x03, 0x50
        /*002a*/ 	.short	0x0000


	//----- nvinfo : EIATTR_MAXREG_COUNT
	.align		4
        /*002c*/ 	.byte	0x03, 0x1b
        /*002e*/ 	.short	0x0080


	//----- nvinfo : EIATTR_MERCURY_ISA_VERSION
	.align		4
        /*0030*/ 	.byte	0x03, 0x5f
        /*0032*/ 	.short	0x0101


	//----- nvinfo : EIATTR_EXIT_INSTR_OFFSETS
	.align		4
        /*0034*/ 	.byte	0x04, 0x1c
        /*0036*/ 	.short	(.L_4078 - .L_4077)


	//   ....[0]....
.L_4077:
        /*0038*/ 	.word	0x00003c50


	//   ....[1]....
        /*003c*/ 	.word	0x00005010


	//----- nvinfo : EIATTR_MAX_THREADS
	.align		4
.L_4078:
        /*0040*/ 	.byte	0x04, 0x05
        /*0042*/ 	.short	(.L_4080 - .L_4079)
.L_4079:
        /*0044*/ 	.word	0x00000080
        /*0048*/ 	.word	0x00000001
        /*004c*/ 	.word	0x00000001


	//----- nvinfo : EIATTR_CRS_STACK_SIZE
	.align		4
.L_4080:
        /*0050*/ 	.byte	0x04, 0x1e
        /*0052*/ 	.short	(.L_4082 - .L_4081)
.L_4081:
        /*0054*/ 	.word	0x00000000


	//----- nvinfo : EIATTR_CBANK_PARAM_SIZE
	.align		4
.L_4082:
        /*0058*/ 	.byte	0x03, 0x19
        /*005a*/ 	.short	0x0220


	//----- nvinfo : EIATTR_PARAM_CBANK
	.align		4
        /*005c*/ 	.byte	0x04, 0x0a
        /*005e*/ 	.short	(.L_4084 - .L_4083)
	.align		4
.L_4083:
        /*0060*/ 	.word	index@(.nv.constant0._ZN2at6native18elementwise_kernelILi128ELi4EZNS0_22gpu_kernel_impl_nocastINS0_13AUnaryFunctorIssbZZZNS0_23logical_xor_kernel_cudaERNS_14TensorIteratorEENKUlvE0_clEvENKUlvE3_clEvEUlssE_EEEEvRNS_18TensorIteratorBaseERKT_EUliE_EEviT1_)
        /*0064*/ 	.short	0x0210
        /*0066*/ 	.short	0x0220


	//----- nvinfo : EIATTR_SW_WAR
	.align		4
.L_4084:
        /*0068*/ 	.byte	0x04, 0x36
        /*006a*/ 	.short	(.L_4086 - .L_4085)
.L_4085:
        /*006c*/ 	.word	0x00000008
.L_4086:


//--------------------- .nv.info._ZN2at6native27unrolled_elementwise_kernelINS0_13AUnaryFunctorIssbZZZNS0_23logical_xor_kernel_cudaERNS_14TensorIteratorEENKUlvE0_clEvENKUlvE3_clEvEUlssE_EESt5arrayIPcLm2EELi4E23TrivialOffsetCalculatorILi1EjESD_NS0_6memory15LoadWithoutCastENSE_16StoreWithoutCastEEEviT_T0_T2_T3_T4_T5_ --------------------------
	.section	.nv.info._ZN2at6native27unrolled_elementwise_kernelINS0_13AUnaryFunctorIssbZZZNS0_23logical_xor_kernel_cudaERNS_14TensorIteratorEENKUlvE0_clEvENKUlvE3_clEvEUlssE_EESt5arrayIPcLm2EELi4E23TrivialOffsetCalculatorILi1EjESD_NS0_6memory15LoadWithoutCastENSE_16StoreWithoutCastEEEviT_T0_T2_T3_T4_T5_,"",@"SHT_CUDA_INFO"
	.sectionflags	@""
	.align	4


	//----- nvinfo : EIATTR_CUDA_API_VERSION
	.align		4
        /*0000*/ 	.byte	0x04, 0x37
        /*0002*/ 	.short	(.L_4088 - .L_4087)
.L_4087:
        /*0004*/ 	.word	0x00000082


	//----- nvinfo : EIATTR_KPARAM_INFO
	.align		4
.L_4088:
        /*0008*/ 	.byte	0x04, 0x17
        /*000a*/ 	.short	(.L_4090 - .L_4089)
.L_4089:
        /*000c*/ 	.word	0x00000000
        /*0010*/ 	.short	0x0006
        /*0012*/ 	.short	0x001b
        /*0014*/ 	.byte	0x00, 0xf0, 0x05, 0x00


	//----- nvinfo : EIATTR_KPARAM_INFO
	.align		4
.L_4090:
        /*0018*/ 	.byte	0x04, 0x17
        /*001a*/ 	.short	(.L_4092 - .L_4091)
.L_4091:
        /*001c*/ 	.word	0x00000000
        /*0020*/ 	.short	0x0005
        /*0022*/ 	.short	0x001a
        /*0024*/ 	.byte	0x00, 0xf0, 0x05, 0x00


	//----- nvinfo : EIATTR_KPARAM_INFO
	.align		4
.L_4092:
        /*0028*/ 	.byte	0x04, 0x17
        /*002a*/ 	.short	(.L_4094 - .L_4093)
.L_4093:
        /*002c*/ 	.word	0x00000000
        /*0030*/ 	.short	0x0004
        /*0032*/ 	.short	0x0019
        /*0034*/ 	.byte	0x00, 0xf0, 0x05, 0x00


	//----- nvinfo : EIATTR_KPARAM_INFO
	.align		4
.L_4094:
        /*0038*/ 	.byte	0x04, 0x17
        /*003a*/ 	.short	(.L_4096 - .L_4095)
.L_4095:
        /*003c*/ 	.word	0x00000000
        /*0040*/ 	.short	0x0003
        /*0042*/ 	.short	0x0018
        /*0044*/ 	.byte	0x00, 0xf0, 0x05, 0x00


	//----- nvinfo : EIATTR_KPARAM_INFO
	.align		4
.L_4096:
        /*0048*/ 	.byte	0x04, 0x17
        /*004a*/ 	.short	(.L_4098 - .L_4097)
.L_4097:
        /*004c*/ 	.word	0x00000000
        /*0050*/ 	.short	0x0002
        /*0052*/ 	.short	0x0008
        /*0054*/ 	.byte	0x00, 0xf0, 0x41, 0x00


	//----- nvinfo : EIATTR_KPARAM_INFO
	.align		4
.L_4098:
        /*0058*/ 	.byte	0x04, 0x17
        /*005a*/ 	.short	(.L_4100 - .L_4099)
.L_4099:
        /*005c*/ 	.word	0x00000000
        /*0060*/ 	.short	0x0001
        /*0062*/ 	.short	0x0004
        /*0064*/ 	.byte	0x00, 0xf0, 0x11, 0x00


	//----- nvinfo : EIATTR_KPARAM_INFO
	.align		4
.L_4100:
        /*0068*/ 	.byte	0x04, 0x17
        /*006a*/ 	.short	(.L_4102 - .L_4101)
.L_4101:
        /*006c*/ 	.word	0x00000000
        /*0070*/ 	.short	0x0000
        /*0072*/ 	.short	0x0000
        /*0074*/ 	.byte	0x00, 0xf0, 0x11, 0x00


	//----- nvinfo : EIATTR_SPARSE_MMA_MASK
	.align		4
.L_4102:
        /*0078*/ 	.byte	0x03, 0x50
        /*007a*/ 	.short	0x0000


	//----- nvinfo : EIATTR_MAXREG_COUNT
	.align		4
        /*007c*/ 	.byte	0x03, 0x1b
        /*007e*/ 	.short	0x00ff


	//----- nvinfo : EIATTR_MERCURY_ISA_VERSION
	.align		4
        /*0080*/ 	.byte	0x03, 0x5f
        /*0082*/ 	.short	0x0101


	//----- nvinfo : EIATTR_EXIT_INSTR_OFFSETS
	.align		4
        /*0084*/ 	.byte	0x04, 0x1c
        /*0086*/ 	.short	(.L_4104 - .L_4103)


	//   ....[0]....
.L_4103:
        /*0088*/ 	.word	0x00000480


	//   ....[1]....
        /*008c*/ 	.word	0x000004f0


	//----- nvinfo : EIATTR_MAX_THREADS
	.align		4
.L_4104:
        /*0090*/ 	.byte	0x04, 0x05
        /*0092*/ 	.short	(.L_4106 - .L_4105)
.L_4105:
        /*0094*/ 	.word	0x00000080
        /*0098*/ 	.word	0x00000001
        /*009c*/ 	.word	0x00000001


	//----- nvinfo : EIATTR_CRS_STACK_SIZE
	.align		4
.L_4106:
        /*00a0*/ 	.byte	0x04, 0x1e
        /*00a2*/ 	.short	(.L_4108 - .L_4107)
.L_4107:
        /*00a4*/ 	.word	0x00000000


	//----- nvinfo : EIATTR_CBANK_PARAM_SIZE
	.align		4
.L_4108:
        /*00a8*/ 	.byte	0x03, 0x19
        /*00aa*/ 	.short	0x001c


	//----- nvinfo : EIATTR_PARAM_CBANK
	.align		4
        /*00ac*/ 	.byte	0x04, 0x0a
        /*00ae*/ 	.short	(.L_4110 - .L_4109)
	.align		4
.L_4109:
        /*00b0*/ 	.word	index@(.nv.constant0._ZN2at6native27unrolled_elementwise_kernelINS0_13AUnaryFunctorIssbZZZNS0_23logical_xor_kernel_cudaERNS_14TensorIteratorEENKUlvE0_clEvENKUlvE3_clEvEUlssE_EESt5arrayIPcLm2EELi4E23TrivialOffsetCalculatorILi1EjESD_NS0_6memory15LoadWithoutCastENSE_16StoreWithoutCastEEEviT_T0_T2_T3_T4_T5_)
        /*00b4*/ 	.short	0x0210
        /*00b6*/ 	.short	0x001c


	//----- nvinfo : EIATTR_SW_WAR
	.align		4
.L_4110:
        /*00b8*/ 	.byte	0x04, 0x36
        /*00ba*/ 	.short	(.L_4112 - .L_4111)
.L_4111:
        /*00bc*/ 	.word	0x00000008
.L_4112:


//--------------------- .nv.info._ZN2at6native29vectorized_elementwise_kernelILi2ENS0_13AUnaryFunctorIssbZZZNS0_23logical_xor_kernel_cudaERNS_14TensorIteratorEENKUlvE0_clEvENKUlvE3_clEvEUlssE_EESt5arrayIPcLm2EEEEviT0_T1_ --------------------------
	.section	.nv.info._ZN2at6native29vectorized_elementwise_kernelILi2ENS0_13AUnaryFunctorIssbZZZNS0_23logical_xor_kernel_cudaERNS_14TensorIteratorEENKUlvE0_clEvENKUlvE3_clEvEUlssE_EESt5arrayIPcLm2EEEEviT0_T1_,"",@"SHT_CUDA_INFO"
	.sectionflags	@""
	.align	4


	//----- nvinfo : EIATTR_CUDA_API_VERSION
	.align		4
        /*0000*/ 	.byte	0x04, 0x37
        /*0002*/ 	.short	(.L_4114 - .L_4113)
.L_4113:
        /*0004*/ 	.word	0x00000082


	//----- nvinfo : EIATTR_KPARAM_INFO
	.align		4
.L_4114:
        /*0008*/ 	.byte	0x04, 0x17
        /*000a*/ 	.short	(.L_4116 - .L_4115)
.L_4115:
        /*000c*/ 	.word	0x00000000
        /*0010*/ 	.short	0x0002
        /*0012*/ 	.short	0x0008
        /*0014*/ 	.byte	0x00, 0xf0, 0x41, 0x00


	//----- nvinfo : EIATTR_KPARAM_INFO
	.align		4
.L_4116:
        /*0018*/ 	.byte	0x04, 0x17
        /*001a*/ 	.short	(.L_4118 - .L_4117)
.L_4117:
        /*001c*/ 	.word	0x00000000
        /*0020*/ 	.short	0x0001
        /*0022*/ 	.short	0x0004
        /*0024*/ 	.byte	0x00, 0xf0, 0x11, 0x00


	//----- nvinfo : EIATTR_KPARAM_INFO
	.align		4
.L_4118:
        /*0028*/ 	.byte	0x04, 0x17
        /*002a*/ 	.short	(.L_4120 - .L_4119)
.L_4119:
        /*002c*/ 	.word	0x00000000
        /*0030*/ 	.short	0x0000
        /*0032*/ 	.short	0x0000
        /*0034*/ 	.byte	0x00, 0xf0, 0x11, 0x00


	//----- nvinfo : EIATTR_SPARSE_MMA_MASK
	.align		4
.L_4120:
        /*0038*/ 	.byte	0x03, 0x50
        /*003a*/ 	.short	0x0000


	//----- nvinfo : EIATTR_MAXREG_COUNT
	.align		4
        /*003c*/ 	.byte	0x03, 0x1b
        /*003e*/ 	.short	0x00ff


	//----- nvinfo : EIATTR_MERCURY_ISA_VERSION
	.align		4
        /*0040*/ 	.byte	0x03, 0x5f
        /*0042*/ 	.short	0x0101


	//----- nvinfo : EIATTR_EXIT_INSTR_OFFSETS
	.align		4
        /*0044*/ 	.byte	0x04, 0x1c
        /*0046*/ 	.short	(.L_4122 - .L_4121)


	//   ....[0]....
.L_4121:
        /*0048*/ 	.word	0x000003c0


	//   ....[1]....
        /*004c*/ 	.word	0x00000d10


	//   ....[2]....
        /*0050*/ 	.word	0x00000d80


	//----- nvinfo : EIATTR_MAX_THREADS
	.align		4
.L_4122:
        /*0054*/ 	.byte	0x04, 0x05
        /*0056*/ 	.short	(.L_4124 - .L_4123)
.L_4123:
        /*0058*/ 	.word	0x00000080
        /*005c*/ 	.word	0x00000001
        /*0060*/ 	.word	0x00000001


	//----- nvinfo : EIATTR_CRS_STACK_SIZE
	.align		4
.L_4124:
        /*0064*/ 	.byte	0x04, 0x1e
        /*0066*/ 	.short	(.L_4126 - .L_4125)
.L_4125:
        /*0068*/ 	.word	0x00000000


	//----- nvinfo : EIATTR_CBANK_PARAM_SIZE
	.align		4
.L_4126:
        /*006c*/ 	.byte	0x03, 0x19
        /*006e*/ 	.short	0x0018


	//----- nvinfo : EIATTR_PARAM_CBANK
	.align		4
        /*0070*/ 	.byte	0x04, 0x0a
        /*0072*/ 	.short	(.L_4128 - .L_4127)
	.align		4
.L_4127:
        /*0074*/ 	.word	index@(.nv.constant0._ZN2at6native29vectorized_elementwise_kernelILi2ENS0_13AUnaryFunctorIssbZZZNS0_23logical_xor_kernel_cudaERNS_14TensorIteratorEENKUlvE0_clEvENKUlvE3_clEvEUlssE_EESt5arrayIPcLm2EEEEviT0_T1_)
        /*0078*/ 	.short	0x0210
        /*007a*/ 	.short	0x0018


	//----- nvinfo : EIATTR_SW_WAR
	.align		4
.L_4128:
        /*007c*/ 	.byte	0x04, 0x36
        /*007e*/ 	.short	(.L_4130 - .L_4129)
.L_4129:
        /*0080*/ 	.word	0x00000008
.L_4130:


//--------------------- .nv.info._ZN2at6native29vectorized_elementwise_kernelILi4ENS0_13AUnaryFunctorIssbZZZNS0_23logical_xor_kernel_cudaERNS_14TensorIteratorEENKUlvE0_clEvENKUlvE3_clEvEUlssE_EESt5arrayIPcLm2EEEEviT0_T1_ --------------------------
	.section	.nv.info._ZN2at6native29vectorized_elementwise_kernelILi4ENS0_13AUnaryFunctorIssbZZZNS0_23logical_xor_kernel_cudaERNS_14TensorIteratorEENKUlvE0_clEvENKUlvE3_clEvEUlssE_EESt5arrayIPcLm2EEEEviT0_T1_,"",@"SHT_CUDA_INFO"
	.sectionflags	@""
	.align	4


	//----- nvinfo : EIATTR_CUDA_API_VERSION
	.align		4
        /*0000*/ 	.byte	0x04, 0x37
        /*0002*/ 	.short	(.L_4132 - .L_4131)
.L_4131:
        /*0004*/ 	.word	0x00000082


	//----- nvinfo : EIATTR_KPARAM_INFO
	.align		4
.L_4132:
        /*0008*/ 	.byte	0x04, 0x17
        /*000a*/ 	.short	(.L_4134 - .L_4133)
.L_4133:
        /*000c*/ 	.word	0x00000000
        /*0010*/ 	.short	0x0002
        /*0012*/ 	.short	0x0008
        /*0014*/ 	.byte	0x00, 0xf0, 0x41, 0x00


	//----- nvinfo : EIATTR_KPARAM_INFO
	.align		4
.L_4134:
        /*0018*/ 	.byte	0x04, 0x17
        /*001a*/ 	.short	(.L_4136 - .L_4135)
.L_4135:
        /*001c*/ 	.word	0x00000000
        /*0020*/ 	.short	0x0001
        /*0022*/ 	.short	0x0004
        /*0024*/ 	.byte	0x00, 0xf0, 0x11, 0x00


	//----- nvinfo : EIATTR_KPARAM_INFO
	.align		4
.L_4136:
        /*0028*/ 	.byte	0x04, 0x17
        /*002a*/ 	.short	(.L_4138 - .L_4137)
.L_4137:
        /*002c*/ 	.word	0x00000000
        /*0030*/ 	.short	0x0000
        /*0032*/ 	.short	0x0000
        /*0034*/ 	.byte	0x00, 0xf0, 0x11, 0x00


	//----- nvinfo : EIATTR_SPARSE_MMA_MASK
	.align		4
.L_4138:
        /*0038*/ 	.byte	0x03, 0x50
        /*003a*/ 	.short	0x0000


	//----- nvinfo : EIATTR_MAXREG_COUNT
	.align		4
        /*003c*/ 	.byte	0x03, 0x1b
        /*003e*/ 	.short	0x00ff


	//----- nvinfo : EIATTR_MERCURY_ISA_VERSION
	.align		4
        /*0040*/ 	.byte	0x03, 0x5f
        /*0042*/ 	.short	0x0101


	//----- nvinfo : EIATTR_EXIT_INSTR_OFFSETS
	.align		4
        /*0044*/ 	.byte	0x04, 0x1c
        /*0046*/ 	.short	(.L_4140 - .L_4139)


	//   ....[0]....
.L_4139:
        /*0048*/ 	.word	0x00000380


	//   ....[1]....
        /*004c*/ 	.word	0x00000cd0


	//   ....[2]....
        /*0050*/ 	.word	0x00000d40


	//----- nvinfo : EIATTR_MAX_THREADS
	.align		4
.L_4140:
        /*0054*/ 	.byte	0x04, 0x05
        /*0056*/ 	.short	(.L_4142 - .L_4141)
.L_4141:
        /*0058*/ 	.word	0x00000080
        /*005c*/ 	.word	0x00000001
        /*0060*/ 	.word	0x00000001


	//----- nvinfo : EIATTR_CRS_STACK_SIZE
	.align		4
.L_4142:
        /*0064*/ 	.byte	0x04, 0x1e
        /*0066*/ 	.short	(.L_4144 - .L_4143)
.L_4143:
        /*0068*/ 	.word	0x00000000


	//----- nvinfo : EIATTR_CBANK_PARAM_SIZE
	.align		4
.L_4144:
        /*006c*/ 	.byte	0x03, 0x19
        /*006e*/ 	.short	0x0018


	//----- nvinfo : EIATTR_PARAM_CBANK
	.align		4
        /*0070*/ 	.byte	0x04, 0x0a
        /*0072*/ 	.short	(.L_4146 - .L_4145)
	.align		4
.L_4145:
        /*0074*/ 	.word	index@(.nv.constant0._ZN2at6native29vectorized_elementwise_kernelILi4ENS0_13AUnaryFunctorIssbZZZNS0_23logical_xor_kernel_cudaERNS_14TensorIteratorEENKUlvE0_clEvENKUlvE3_clEvEUlssE_EESt5arrayIPcLm2EEEEviT0_T1_)
        /*0078*/ 	.short	0x0210
        /*007a*/ 	.short	0x0018


	//----- nvinfo : EIATTR_SW_WAR
	.align		4
.L_4146:
        /*007c*/ 	.byte	0x04, 0x36
        /*007e*/ 	.short	(.L_4148 - .L_4147)
.L_4147:
        /*0080*/ 	.word	0x00000008
.L_4148:


//--------------------- .nv.info._ZN2at6native29vectorized_elementwise_kernelILi8ENS0_13AUnaryFunctorIssbZZZNS0_23logical_xor_kernel_cudaERNS_14TensorIteratorEENKUlvE0_clEvENKUlvE3_clEvEUlssE_EESt5arrayIPcLm2EEEEviT0_T1_ --------------------------
	.section	.nv.info._ZN2at6native29vectorized_elementwise_kernelILi8ENS0_13AUnaryFunctorIssbZZZNS0_23logical_xor_kernel_cudaERNS_14TensorIteratorEENKUlvE0_clEvENKUlvE3_clEvEUlssE_EESt5arrayIPcLm2EEEEviT0_T1_,"",@"SHT_CUDA_INFO"
	.sectionflags	@""
	.align	4


	//----- nvinfo : EIATTR_CUDA_API_VERSION
	.align		4
        /*0000*/ 	.byte	0x04, 0x37
        /*0002*/ 	.short	(.L_4150 - .L_4149)
.L_4149:
        /*0004*/ 	.word	0x00000082


	//----- nvinfo : EIATTR_KPARAM_INFO
	.align		4
.L_4150:
        /*0008*/ 	.byte	0x04, 0x17
        /*000a*/ 	.short	(.L_4152 - .L_4151)
.L_4151:
        /*000c*/ 	.word	0x00000000
        /*0010*/ 	.short	0x0002
        /*0012*/ 	.short	0x0008
        /*0014*/ 	.byte	0x00, 0xf0, 0x41, 0x00


	//----- nvinfo : EIATTR_KPARAM_INFO
	.align		4
.L_4152:
        /*0018*/ 	.byte	0x04, 0x17
        /*001a*/ 	.short	(.L_4154 - .L_4153)
.L_4153:
        /*001c*/ 	.word	0x00000000
        /*0020*/ 	.short	0x0001
        /*0022*/ 	.short	0x0004
        /*0024*/ 	.byte	0x00, 0xf0, 0x11, 0x00


	//----- nvinfo : EIATTR_KPARAM_INFO
	.align		4
.L_4154:
        /*0028*/ 	.byte	0x04, 0x17
        /*002a*/ 	.short	(.L_4156 - .L_4155)
.L_4155:
        /*002c*/ 	.word	0x00000000
        /*0030*/ 	.short	0x0000
        /*0032*/ 	.short	0x0000
        /*0034*/ 	.byte	0x00, 0xf0, 0x11, 0x00


	//----- nvinfo : EIATTR_SPARSE_MMA_MASK
	.align		4
.L_4156:
        /*0038*/ 	.byte	0x03, 0x50
        /*003a*/ 	.short	0x0000


	//----- nvinfo : EIATTR_MAXREG_COUNT
	.align		4
        /*003c*/ 	.byte	0x03, 0x1b
        /*003e*/ 	.short	0x00ff


	//----- nvinfo : EIATTR_MERCURY_ISA_VERSION
	.align		4
        /*0040*/ 	.byte	0x03, 0x5f
        /*0042*/ 	.short	0x0101


	//----- nvinfo : EIATTR_EXIT_INSTR_OFFSETS
	.align		4
        /*0044*/ 	.byte	0x04, 0x1c
        /*0046*/ 	.short	(.L_4158 - .L_4157)


	//   ....[0]....
.L_4157:
        /*0048*/ 	.word	0x000003b0


	//   ....[1]....
        /*004c*/ 	.word	0x00000d00


	//   ....[2]....
        /*0050*/ 	.word	0x00000d70


	//----- nvinfo : EIATTR_MAX_THREADS
	.align		4
.L_4158:
        /*0054*/ 	.byte	0x04, 0x05
        /*0056*/ 	.short	(.L_4160 - .L_4159)
.L_4159:
        /*0058*/ 	.word	0x00000080
        /*005c*/ 	.word	0x00000001
        /*0060*/ 	.word	0x00000001


	//----- nvinfo : EIATTR_CRS_STACK_SIZE
	.align		4
.L_4160:
        /*0064*/ 	.byte	0x04, 0x1e
        /*0066*/ 	.short	(.L_4162 - .L_4161)
.L_4161:
        /*0068*/ 	.word	0x00000000


	//----- nvinfo : EIATTR_CBANK_PARAM_SIZE
	.align		4
.L_4162:
        /*006c*/ 	.byte	0x03, 0x19
        /*006e*/ 	.short	0x0018


	//----- nvinfo : EIATTR_PARAM_CBANK
	.align		4
        /*0070*/ 	.byte	0x04, 0x0a
        /*0072*/ 	.short	(.L_4164 - .L_4163)
	.align		4
.L_4163:
        /*0074*/ 	.word	index@(.nv.constant0._ZN2at6native29vectorized_elementwise_kernelILi8ENS0_13AUnaryFunctorIssbZZZNS0_23logical_xor_kernel_cudaERNS_14TensorIteratorEENKUlvE0_clEvENKUlvE3_clEvEUlssE_EESt5arrayIPcLm2EEEEviT0_T1_)
        /*0078*/ 	.short	0x0210
        /*007a*/ 	.short	0x0018


	//----- nvinfo : EIATTR_SW_WAR
	.align		4
.L_4164:
        /*007c*/ 	.byte	0x04, 0x36
        /*007e*/ 	.short	(.L_4166 - .L_4165)
.L_4165:
        /*0080*/ 	.word	0x00000008
.L_4166:


//--------------------- .nv.info._ZN2at6native18elementwise_kernelILi128ELi4EZNS0_15gpu_kernel_implINS0_13BinaryFunctorIssbZZZNS0_23logical_xor_kernel_cudaERNS_14TensorIteratorEENKUlvE0_clEvENKUlvE3_clEvEUlssE_EEEEvRNS_18TensorIteratorBaseERKT_EUliE_EEviT1_ --------------------------
	.section	.nv.info._ZN2at6native18elementwise_kernelILi128ELi4EZNS0_15gpu_kernel_implINS0_13BinaryFunctorIssbZZZNS0_23logical_xor_kernel_cudaERNS_14TensorIteratorEENKUlvE0_clEvENKUlvE3_clEvEUlssE_EEEEvRNS_18TensorIteratorBaseERKT_EUliE_EEviT1_,"",@"SHT_CUDA_INFO"
	.sectionflags	@""
	.align	4


	//----- nvinfo : EIATTR_CUDA_API_VERSION
	.align		4
        /*0000*/ 	.byte	0x04, 0x37
        /*0002*/ 	.short	(.L_4168 - .L_4167)
.L_4167:
        /*0004*/ 	.word	0x00000082


	//----- nvinfo : EIATTR_KPARAM_INFO
	.align		4
.L_4168:
        /*0008*/ 	.byte	0x04, 0x17
        /*000a*/ 	.short	(.L_4170 - .L_4169)
.L_4169:
        /*000c*/ 	.word	0x00000000
        /*0010*/ 	.short	0x0001
        /*0012*/ 	.short	0x0008
        /*0014*/ 	.byte	0x00, 0xf0, 0x21, 0x0a


	//----- nvinfo : EIATTR_KPARAM_INFO
	.align		4
.L_4170:
        /*0018*/ 	.byte	0x04, 0x17
        /*001a*/ 	.short	(.L_4172 - .L_4171)
.L_4171:
        /*001c*/ 	.word	0x00000000
        /*0020*/ 	.short	0x0000
        /*0022*/ 	.short	0x0000
        /*0024*/ 	.byte	0x00, 0xf0, 0x11, 0x00


	//----- nvinfo : EIATTR_SPARSE_MMA_MASK
	.align		4
.L_4172:
        /*0028*/ 	.byte	0x03, 0x50
        /*002a*/ 	.short	0x0000


	//----- nvinfo : EIATTR_MAXREG_COUNT
	.align		4
        /*002c*/ 	.byte	0x03, 0x1b
        /*002e*/ 	.short	0x0080


	//----- nvinfo : EIATTR_EXTERNS
	.align		4
        /*0030*/ 	.byte	0x04, 0x0f
        /*0032*/ 	.short	(.L_4174 - .L_4173)


	//   ....[0]....
	.align		4
.L_4173:
        /*0034*/ 	.word	index@(__assertfail)


	//----- nvinfo : EIATTR_MERCURY_ISA_VERSION
	.align		4
.L_4174:
        /*0038*/ 	.byte	0x03, 0x5f
        /*003a*/ 	.short	0x0101


	//----- nvinfo : EIATTR_SYSCALL_OFFSETS
	.align		4
        /*003c*/ 	.byte	0x04, 0x46
        /*003e*/ 	.short	(.L_4176 - .L_4175)


	//   ....[0]....
.L_4175:
        /*0040*/ 	.word	0x00002520


	//   ....[1]....
        /*0044*/ 	.word	0x000033a0


	//   ....[2]....
        /*0048*/ 	.word	0x00004220


	//   ....[3]....
        /*004c*/ 	.word	0x00006760


	//   ....[4]....
        /*0050*/ 	.word	0x000075e0


	//   ....[5]....
        /*0054*/ 	.word	0x00008460


	//   ....[6]....
        /*0058*/ 	.word	0x0000a990


	//   ....[7]....
        /*005c*/ 	.word	0x0000b810


	//   ....[8]....
        /*0060*/ 	.word	0x0000c690


	//   ....[9]....
        /*0064*/ 	.word	0x0000ebb0


	//   ....[10]....
        /*0068*/ 	.word	0x0000fa30


	//   ....[11]....
        /*006c*/ 	.word	0x000108b0


	//----- nvinfo : EIATTR_EXIT_INSTR_OFFSETS
	.align		4
.L_4176:
        /*0070*/ 	.byte	0x04, 0x1c
        /*0072*/ 	.short	(.L_4178 - .L_4177)


	//   ....[0]....
.L_4177:
        /*0074*/ 	.word	0x0000c730


	//   ....[1]....
        /*0078*/ 	.word	0x0000fbc0


	//   ....[2]....
        /*007c*/ 	.word	0x0000fbe0


	//   ....[3]....
        /*0080*/ 	.word	0x0000fc70


	//   ....[4]....
        /*0084*/ 	.word	0x0000fc90


	//   ....[5]....
        /*0088*/ 	.word	0x0000fcb0


	//   ....[6]....
        /*008c*/ 	.word	0x0000fd40


	//   ....[7]....
        /*0090*/ 	.word	0x0000fd80


	//   ....[8]....
        /*0094*/ 	.word	0x0000fe20


	//   ....[9]....
        /*0098*/ 	.word	0x0000fe70


	//   ....[10]....
        /*009c*/ 	.word	0x0000fea0


	//   ....[11]....
        /*00a0*/ 	.word	0x0000ff40


	//   ....[12]....
        /*00a4*/ 	.word	0x0000ff80


	//   ....[13]....
        /*00a8*/ 	.word	0x00010110


	//   ....[14]....
        /*00ac*/ 	.word	0x00010270


	//   ....[15]....
        /*00b0*/ 	.word	0x000102b0


	//   ....[16]....
        /*00b4*/ 	.word	0x00010350


	//   ....[17]....
        /*00b8*/ 	.word	0x000104d0


	//   ....[18]....
        /*00bc*/ 	.word	0x00010650


	//   ....[19]....
        /*00c0*/ 	.word	0x000107b0


	//   ....[20]....
        /*00c4*/ 	.word	0x000108c0


	//   ....[21]....
        /*00c8*/ 	.word	0x000108f0


	//   ....[22]....
        /*00cc*/ 	.word	0x00010910


	//----- nvinfo : EIATTR_MAX_THREADS
	.align		4
.L_4178:
        /*00d0*/ 	.byte	0x04, 0x05
        /*00d2*/ 	.short	(.L_4180 - .L_4179)
.L_4179:
        /*00d4*/ 	.word	0x00000080
        /*00d8*/ 	.word	0x00000001
        /*00dc*/ 	.word	0x00000001


	//----- nvinfo : EIATTR_CRS_STACK_SIZE
	.align		4
.L_4180:
        /*00e0*/ 	.byte	0x04, 0x1e
        /*00e2*/ 	.short	(.L_4182 - .L_4181)
.L_4181:
        /*00e4*/ 	.word	0x00000000


	//----- nvinfo : EIATTR_CBANK_PARAM_SIZE
	.align		4
.L_4182:
        /*00e8*/ 	.byte	0x03, 0x19
        /*00ea*/ 	.short	0x0290


	//----- nvinfo : EIATTR_PARAM_CBANK
	.align		4
        /*00ec*/ 	.byte	0x04, 0x0a
        /*00ee*/ 	.short	(.L_4184 - .L_4183)
	.align		4
.L_4183:
        /*00f0*/ 	.word	index@(.nv.constant0._ZN2at6native18elementwise_kernelILi128ELi4EZNS0_15gpu_kernel_implINS0_13BinaryFunctorIssbZZZNS0_23logical_xor_kernel_cudaERNS_14TensorIteratorEENKUlvE0_clEvENKUlvE3_clEvEUlssE_EEEEvRNS_18TensorIteratorBaseERKT_EUliE_EEviT1_)
        /*00f4*/ 	.short	0x0210
        /*00f6*/ 	.short	0x0290


	//----- nvinfo : EIATTR_SW_WAR
	.align		4
.L_4184:
        /*00f8*/ 	.byte	0x04, 0x36
        /*00fa*/ 	.short	(.L_4186 - .L_4185)
.L_4185:
        /*00fc*/ 	.word	0x00000008
.L_4186:


//--------------------- .nv.info._ZN2at6native27unrolled_elementwise_kernelINS0_13BinaryFunctorIssbZZZNS0_23logical_xor_kernel_cudaERNS_14TensorIteratorEENKUlvE0_clEvENKUlvE3_clEvEUlssE_EESt5arrayIPcLm3EELi4E23TrivialOffsetCalculatorILi2EjESC_ILi1EjENS0_6memory12LoadWithCastILi2EEENSF_13StoreWithCastILi1EEEEEviT_T0_T2_T3_T4_T5_ --------------------------
	.section	.nv.info._ZN2at6native27unrolled_elementwise_kernelINS0_13BinaryFunctorIssbZZZNS0_23logical_xor_kernel_cudaERNS_14TensorIteratorEENKUlvE0_clEvENKUlvE3_clEvEUlssE_EESt5arrayIPcLm3EELi4E23TrivialOffsetCalculatorILi2EjESC_ILi1EjENS0_6memory12LoadWithCastILi2EEENSF_13StoreWithCastILi1EEEEEviT_T0_T2_T3_T4_T5_,"",@"SHT_CUDA_INFO"
	.sectionflags	@""
	.align	4


	//----- nvinfo : EIATTR_CUDA_API_VERSION
	.align		4
        /*0000*/ 	.byte	0x04, 0x37
        /*0002*/ 	.short	(.L_4188 - .L_4187)
.L_4187:
        /*0004*/ 	.word	0x00000082


	//----- nvinfo : EIATTR_KPARAM_INFO
	.align		4
.L_4188:
        /*0008*/ 	.byte	0x04, 0x17
        /*000a*/ 	.short	(.L_4190 - .L_4189)
.L_4189:
        /*000c*/ 	.word	0x00000000
        /*0010*/ 	.short	0x0006
        /*0012*/ 	.short	0x0030
        /*0014*/ 	.byte	0x00, 0xf0, 0x21, 0x00


	//----- nvinfo : EIATTR_KPARAM_INFO
	.align		4
.L_4190:
        /*0018*/ 	.byte	0x04, 0x17
        /*001a*/ 	.short	(.L_4192 - .L_4191)
.L_4191:
        /*001c*/ 	.word	0x00000000
        /*0020*/ 	.short	0x0005
        /*0022*/ 	.short	0x0024
        /*0024*/ 	.byte	0x00, 0xf0, 0x31, 0x00


	//----- nvinfo : EIATTR_KPARAM_INFO
	.align		4
.L_4192:
        /*0028*/ 	.byte	0x04, 0x17
        /*002a*/ 	.short	(.L_4194 - .L_4193)
.L_4193:
        /*002c*/ 	.word	0x00000000
        /*0030*/ 	.short	0x0004
        /*0032*/ 	.short	0x0021
        /*0034*/ 	.byte	0x00, 0xf0, 0x05, 0x00


	//----- nvinfo : EIATTR_KPARAM_INFO
	.align		4
.L_4194:
        /*0038*/ 	.byte	0x04, 0x17
        /*003a*/ 	.short	(.L_4196 - .L_4195)
.L_4195:
        /*003c*/ 	.word	0x00000000
        /*0040*/ 	.short	0x0003
        /*0042*/ 	.short	0x0020
        /*0044*/ 	.byte	0x00, 0xf0, 0x05, 0x00


	//----- nvinfo : EIATTR_KPARAM_INFO
	.align		4
.L_4196:
        /*0048*/ 	.byte	0x04, 0x17
        /*004a*/ 	.short	(.L_4198 - .L_4197)
.L_4197:
        /*004c*/ 	.word	0x00000000
        /*0050*/ 	.short	0x0002
        /*0052*/ 	.short	0x0008
        /*0054*/ 	.byte	0x00, 0xf0, 0x61, 0x00


	//----- nvinfo : EIATTR_KPARAM_INFO
	.align		4
.L_4198:
        /*0058*/ 	.byte	0x04, 0x17
        /*005a*/ 	.short	(.L_4200 - .L_4199)
.L_4199:
        /*005c*/ 	.word	0x00000000
        /*0060*/ 	.short	0x0001
        /*0062*/ 	.short	0x0004
        /*0064*/ 	.byte	0x00, 0xf0, 0x05, 0x00


	//----- nvinfo : EIATTR_KPARAM_INFO
	.align		4
.L_4200:
        /*0068*/ 	.byte	0x04, 0x17
        /*006a*/ 	.short	(.L_4202 - .L_4201)
.L_4201:
        /*006c*/ 	.word	0x00000000
        /*0070*/ 	.short	0x0000
        /*0072*/ 	.short	0x0000
        /*0074*/ 	.byte	0x00, 0xf0, 0x11, 0x00


	//----- nvinfo : EIATTR_SPARSE_MMA_MASK
	.align		4
.L_4202:
        /*0078*/ 	.byte	0x03, 0x50
        /*007a*/ 	.short	0x0000


	//----- nvinfo : EIATTR_MAXREG_COUNT
	.align		4
        /*007c*/ 	.byte	0x03, 0x1b
        /*007e*/ 	.short	0x00ff


	//----- nvinfo : EIATTR_EXTERNS
	.align		4
        /*0080*/ 	.byte	0x04, 0x0f
        /*0082*/ 	.short	(.L_4204 - .L_4203)


	//   ....[0]....
	.align		4
.L_4203:
        /*0084*/ 	.word	index@(__assertfail)


	//----- nvinfo : EIATTR_MERCURY_ISA_VERSION
	.align		4
.L_4204:
        /*0088*/ 	.byte	0x03, 0x5f
        /*008a*/ 	.short	0x0101


	//----- nvinfo : EIATTR_SYSCALL_OFFSETS
	.align		4
        /*008c*/ 	.byte	0x04, 0x46
        /*008e*/ 	.short	(.L_4206 - .L_4205)


	//   ....[0]....
.L_4205:
        /*0090*/ 	.word	0x00000f30


	//   ....[1]....
        /*0094*/ 	.word	0x00001dc0


	//   ....[2]....
        /*0098*/ 	.word	0x00002cd0


	//   ....[3]....
        /*009c*/ 	.word	0x00003b60


	//   ....[4]....
        /*00a0*/ 	.word	0x00004a80


	//   ....[5]....
        /*00a4*/ 	.word	0x00005920


	//   ....[6]....
        /*00a8*/ 	.word	0x00006830


	//   ....[7]....
        /*00ac*/ 	.word	0x000076d0


	//   ....[8]....
        /*00b0*/ 	.word	0x00008710


	//   ....[9]....
        /*00b4*/ 	.word	0x000095e0


	//   ....[10]....
        /*00b8*/ 	.word	0x0000a490


	//   ....[11]....
        /*00bc*/ 	.word	0x0000b340


	//----- nvinfo : EIATTR_EXIT_INSTR_OFFSETS
	.align		4
.L_4206:
        /*00c0*/ 	.byte	0x04, 0x1c
        /*00c2*/ 	.short	(.L_4208 - .L_4207)


	//   ....[0]....
.L_4207:
        /*00c4*/ 	.word	0x0000a520


	//   ....[1]....
        /*00c8*/ 	.word	0x0000a650


	//   ....[2]....
        /*00cc*/ 	.word	0x0000a670


	//   ....[3]....
        /*00d0*/ 	.word	0x0000a700


	//   ....[4]....
        /*00d4*/ 	.word	0x0000a720


	//   ....[5]....
        /*00d8*/ 	.word	0x0000a740


	//   ....[6]....
        /*00dc*/ 	.word	0x0000a7d0


	//   ....[7]....
        /*00e0*/ 	.word	0x0000a810


	//   ....[8]....
        /*00e4*/ 	.word	0x0000a8b0


	//   ....[9]....
        /*00e8*/ 	.word	0x0000a900


	//   ....[10]....
        /*00ec*/ 	.word	0x0000a930


	//   ....[11]....
        /*00f0*/ 	.word	0x0000a9d0


	//   ....[12]....
        /*00f4*/ 	.word	0x0000aa10


	//   ....[13]....
        /*00f8*/ 	.word	0x0000aba0


	//   ....[14]....
        /*00fc*/ 	.word	0x0000ad00


	//   ....[15]....
        /*0100*/ 	.word	0x0000ad40


	//   ....[16]....
        /*0104*/ 	.word	0x0000ade0


	//   ....[17]....
        /*0108*/ 	.word	0x0000af60


	//   ....[18]....
        /*010c*/ 	.word	0x0000b0e0


	//   ....[19]....
        /*0110*/ 	.word	0x0000b240


	//   ....[20]....
        /*0114*/ 	.word	0x0000b350


	//   ....[21]....
        /*0118*/ 	.word	0x0000b380


	//   ....[22]....
        /*011c*/ 	.word	0x0000b3a0


	//----- nvinfo : EIATTR_MAX_THREADS
	.align		4
.L_4208:
        /*0120*/ 	.byte	0x04, 0x05
        /*0122*/ 	.short	(.L_4210 - .L_4209)
.L_4209:
        /*0124*/ 	.word	0x00000080
        /*0128*/ 	.word	0x00000001
        /*012c*/ 	.word	0x00000001


	//----- nvinfo : EIATTR_CRS_STACK_SIZE
	.align		4
.L_4210:
        /*0130*/ 	.byte	0x04, 0x1e
        /*0132*/ 	.short	(.L_4212 - .L_4211)
.L_4211:
        /*0134*/ 	.word	0x00000000


	//----- nvinfo : EIATTR_CBANK_PARAM_SIZE
	.align		4
.L_4212:
        /*0138*/ 	.byte	0x03, 0x19
        /*013a*/ 	.short	0x0038


	//----- nvinfo : EIATTR_PARAM_CBANK
	.align		4
        /*013c*/ 	.byte	0x04, 0x0a
        /*013e*/ 	.short	(.L_4214 - .L_4213)
	.align		4
.L_4213:
        /*0140*/ 	.word	index@(.nv.constant0._ZN2at6native27unrolled_elementwise_kernelINS0_13BinaryFunctorIssbZZZNS0_23logical_xor_kernel_cudaERNS_14TensorIteratorEENKUlvE0_clEvENKUlvE3_clEvEUlssE_EESt5arrayIPcLm3EELi4E23TrivialOffsetCalculatorILi2EjESC_ILi1EjENS0_6memory12LoadWithCastILi2EEENSF_13StoreWithCastILi1EEEEEviT_T0_T2_T3_T4_T5_)
        /*0144*/ 	.short	0x0210
        /*0146*/ 	.short	0x0038


	//----- nvinfo : EIATTR_SW_WAR
	.align		4
.L_4214:
        /*0148*/ 	.byte	0x04, 0x36
        /*014a*/ 	.short	(.L_4216 - .L_4215)
.L_4215:
        /*014c*/ 	.word	0x00000008
.L_4216:


//--------------------- .nv.info._ZN2at6native18elementwise_kernelILi128ELi4EZNS0_22gpu_kernel_impl_nocastINS0_13BinaryFunctorIssbZZZNS0_23logical_xor_kernel_cudaERNS_14TensorIteratorEENKUlvE0_clEvENKUlvE3_clEvEUlssE_EEEEvRNS_18TensorIteratorBaseERKT_EUliE_EEviT1_ --------------------------
	.section	.nv.info._ZN2at6native18elementwise_kernelILi128ELi4EZNS0_22gpu_kernel_impl_nocastINS0_13BinaryFunctorIssbZZZNS0_23logical_xor_kernel_cudaERNS_14TensorIteratorEENKUlvE0_clEvENKUlvE3_clEvEUlssE_EEEEvRNS_18TensorIteratorBaseERKT_EUliE_EEviT1_,"",@"SHT_CUDA_INFO"
	.sectionflags	@""
	.align	4


	//----- nvinfo : EIATTR_CUDA_API_VERSION
	.align		4
        /*0000*/ 	.byte	0x04, 0x37
        /*0002*/ 	.short	(.L_4218 - .L_4217)
.L_4217:
        /*0004*/ 	.word	0x00000082


	//----- nvinfo : EIATTR_KPARAM_INFO
	.align		4
.L_4218:
        /*0008*/ 	.byte	0x04, 0x17
        /*000a*/ 	.short	(.L_4220 - .L_4219)
.L_4219:
        /*000c*/ 	.word	0x00000000
        /*0010*/ 	.short	0x0001
        /*0012*/ 	.short	0x0008
        /*0014*/ 	.byte	0x00, 0xf0, 0x21, 0x0a


	//----- nvinfo : EIATTR_KPARAM_INFO
	.align		4
.L_4220:
        /*0018*/ 	.byte	0x04, 0x17
        /*001a*/ 	.short	(.L_4222 - .L_4221)
.L_4221:
        /*001c*/ 	.word	0x00000000
        /*0020*/ 	.short	0x0000
        /*0022*/ 	.short	0x0000
        /*0024*/ 	.byte	0x00, 0xf0, 0x11, 0x00


	//----- nvinfo : EIATTR_SPARSE_MMA_MASK
	.align		4
.L_4222:
        /*0028*/ 	.byte	0x03, 0x50
        /*002a*/ 	.short	0x0000


	//----- nvinfo : EIATTR_MAXREG_COUNT
	.align		4
        /*002c*/ 	.byte	0x03, 0x1b
        /*002e*/ 	.short	0x0080


	//----- nvinfo : EIATTR_MERCURY_ISA_VERSION
	.align		4
        /*0030*/ 	.byte	0x03, 0x5f
        /*0032*/ 	.short	0x0101


	//----- nvinfo : EIATTR_EXIT_INSTR_OFFSETS
	.align		4
        /*0034*/ 	.byte	0x04, 0x1c
        /*0036*/ 	.short	(.L_4224 - .L_4223)


	//   ....[0]....
.L_4223:
        /*0038*/ 	.word	0x00004650


	//   ....[1]....
        /*003c*/ 	.word	0x00005d60


	//----- nvinfo : EIATTR_MAX_THREADS
	.align		4
.L_4224:
        /*0040*/ 	.byte	0x04, 0x05
        /*0042*/ 	.short	(.L_4226 - .L_4225)
.L_4225:
        /*0044*/ 	.word	0x00000080
        /*0048*/ 	.word	0x00000001
        /*004c*/ 	.word	0x00000001


	//----- nvinfo : EIATTR_CRS_STACK_SIZE
	.align		4
.L_4226:
        /*0050*/ 	.byte	0x04, 0x1e
        /*0052*/ 	.short	(.L_4228 - .L_4227)
.L_4227:
        /*0054*/ 	.word	0x00000000


	//----- nvinfo : EIATTR_CBANK_PARAM_SIZE
	.align		4
.L_4228:
        /*0058*/ 	.byte	0x03, 0x19
        /*005a*/ 	.short	0x0290


	//----- nvinfo : EIATTR_PARAM_CBANK
	.align		4
        /*005c*/ 	.byte	0x04, 0x0a
        /*005e*/ 	.short	(.L_4230 - .L_4229)
	.align		4
.L_4229:
        /*0060*/ 	.word	index@(.nv.constant0._ZN2at6native18elementwise_kernelILi128ELi4EZNS0_22gpu_kernel_impl_nocastINS0_13BinaryFunctorIssbZZZNS0_23logical_xor_kernel_cudaERNS_14TensorIteratorEENKUlvE0_clEvENKUlvE3_clEvEUlssE_EEEEvRNS_18TensorIteratorBaseERKT_EUliE_EEviT1_)
        /*0064*/ 	.short	0x0210
        /*0066*/ 	.short	0x0290


	//----- nvinfo : EIATTR_SW_WAR
	.align		4
.L_4230:
        /*0068*/ 	.byte	0x04, 0x36
        /*006a*/ 	.short	(.L_4232 - .L_4231)
.L_4231:
        /*006c*/ 	.word	0x00000008
.L_4232:


//--------------------- .nv.info._ZN2at6native27unrolled_elementwise_kernelINS0_13BinaryFunctorIssbZZZNS0_23logical_xor_kernel_cudaERNS_14TensorIteratorEENKUlvE0_clEvENKUlvE3_clEvEUlssE_EESt5arrayIPcLm3EELi4E23TrivialOffsetCalculatorILi2EjESC_ILi1EjENS0_6memory15LoadWithoutCastENSF_16StoreWithoutCastEEEviT_T0_T2_T3_T4_T5_ --------------------------
	.section	.nv.info._ZN2at6native27unrolled_elementwise_kernelINS0_13BinaryFunctorIssbZZZNS0_23logical_xor_kernel_cudaERNS_14TensorIteratorEENKUlvE0_clEvENKUlvE3_clEvEUlssE_EESt5arrayIPcLm3EELi4E23TrivialOffsetCalculatorILi2EjESC_ILi1EjENS0_6memory15LoadWithoutCastENSF_16StoreWithoutCastEEEviT_T0_T2_T3_T4_T5_,"",@"SHT_CUDA_INFO"
	.sectionflags	@""
	.align	4


	//----- nvinfo : EIATTR_CUDA_API_VERSION
	.align		4
        /*0000*/ 	.byte	0x04, 0x37
        /*0002*/ 	.short	(.L_4234 - .L_4233)
.L_4233:
        /*0004*/ 	.word	0x00000082


	//----- nvinfo : EIATTR_KPARAM_INFO
	.align		4
.L_4234:
        /*0008*/ 	.byte	0x04, 0x17
        /*000a*/ 	.short	(.L_4236 - .L_4235)
.L_4235:
        /*000c*/ 	.word	0x00000000
        /*0010*/ 	.short	0x0006
        /*0012*/ 	.short	0x0023
        /*0014*/ 	.byte	0x00, 0xf0, 0x05, 0x00


	//----- nvinfo : EIATTR_KPARAM_INFO
	.align		4
.L_4236:
        /*0018*/ 	.byte	0x04, 0x17
        /*001a*/ 	.short	(.L_4238 - .L_4237)
.L_4237:
        /*001c*/ 	.word	0x00000000
        /*0020*/ 	.short	0x0005
        /*0022*/ 	.short	0x0022
        /*0024*/ 	.byte	0x00, 0xf0, 0x05, 0x00


	//----- nvinfo : EIATTR_KPARAM_INFO
	.align		4
.L_4238:
        /*0028*/ 	.byte	0x04, 0x17
        /*002a*/ 	.short	(.L_4240 - .L_4239)
.L_4239:
        /*002c*/ 	.word	0x00000000
        /*0030*/ 	.short	0x0004
        /*0032*/ 	.short	0x0021
        /*0034*/ 	.byte	0x00, 0xf0, 0x05, 0x00


	//----- nvinfo : EIATTR_KPARAM_INFO
	.align		4
.L_4240:
        /*0038*/ 	.byte	0x04, 0x17
        /*003a*/ 	.short	(.L_4242 - .L_4241)
.L_4241:
        /*003c*/ 	.word	0x00000000
        /*0040*/ 	.short	0x0003
        /*0042*/ 	.short	0x0020
        /*0044*/ 	.byte	0x00, 0xf0, 0x05, 0x00


	//----- nvinfo : EIATTR_KPARAM_INFO
	.align		4
.L_4242:
        /*0048*/ 	.byte	0x04, 0x17
        /*004a*/ 	.short	(.L_4244 - .L_4243)
.L_4243:
        /*004c*/ 	.word	0x00000000
        /*0050*/ 	.short	0x0002
        /*0052*/ 	.short	0x0008
        /*0054*/ 	.byte	0x00, 0xf0, 0x61, 0x00


	//----- nvinfo : EIATTR_KPARAM_INFO
	.align		4
.L_4244:
        /*0058*/ 	.byte	0x04, 0x17
        /*005a*/ 	.short	(.L_4246 - .L_4245)
.L_4245:
        /*005c*/ 	.word	0x00000000
        /*0060*/ 	.short	0x0001
        /*0062*/ 	.short	0x0004
        /*0064*/ 	.byte	0x00, 0xf0, 0x05, 0x00


	//----- nvinfo : EIATTR_KPARAM_INFO
	.align		4
.L_4246:
        /*0068*/ 	.byte	0x04, 0x17
        /*006a*/ 	.short	(.L_4248 - .L_4247)
.L_4247:
        /*006c*/ 	.word	0x00000000
        /*0070*/ 	.short	0x0000
        /*0072*/ 	.short	0x0000
        /*0074*/ 	.byte	0x00, 0xf0, 0x11, 0x00


	//----- nvinfo : EIATTR_SPARSE_MMA_MASK
	.align		4
.L_4248:
        /*0078*/ 	.byte	0x03, 0x50
        /*007a*/ 	.short	0x0000


	//----- nvinfo : EIATTR_MAXREG_COUNT
	.align		4
        /*007c*/ 	.byte	0x03, 0x1b
        /*007e*/ 	.short	0x00ff


	//----- nvinfo : EIATTR_MERCURY_ISA_VERSION
	.align		4
        /*0080*/ 	.byte	0x03, 0x5f
        /*0082*/ 	.short	0x0101


	//----- nvinfo : EIATTR_EXIT_INSTR_OFFSETS
	.align		4
        /*0084*/ 	.byte	0x04, 0x1c
        /*0086*/ 	.short	(.L_4250 - .L_4249)


	//   ....[0]....
.L_4249:
        /*0088*/ 	.word	0x000005b0


	//   ....[1]....
        /*008c*/ 	.word	0x00000640


	//----- nvinfo : EIATTR_MAX_THREADS
	.align		4
.L_4250:
        /*0090*/ 	.byte	0x04, 0x05
        /*0092*/ 	.short	(.L_4252 - .L_4251)
.L_4251:
        /*0094*/ 	.word	0x00000080
        /*0098*/ 	.word	0x00000001
        /*009c*/ 	.word	0x00000001


	//----- nvinfo : EIATTR_CRS_STACK_SIZE
	.align		4
.L_4252:
        /*00a0*/ 	.byte	0x04, 0x1e
        /*00a2*/ 	.short	(.L_4254 - .L_4253)
.L_4253:
        /*00a4*/ 	.word	0x00000000


	//----- nvinfo : EIATTR_CBANK_PARAM_SIZE
	.align		4
.L_4254:
        /*00a8*/ 	.byte	0x03, 0x19
        /*00aa*/ 	.short	0x0024


	//----- nvinfo : EIATTR_PARAM_CBANK
	.align		4
        /*00ac*/ 	.byte	0x04, 0x0a
        /*00ae*/ 	.short	(.L_4256 - .L_4255)
	.align		4
.L_4255:
        /*00b0*/ 	.word	index@(.nv.constant0._ZN2at6native27unrolled_elementwise_kernelINS0_13BinaryFunctorIssbZZZNS0_23logical_xor_kernel_cudaERNS_14TensorIteratorEENKUlvE0_clEvENKUlvE3_clEvEUlssE_EESt5arrayIPcLm3EELi4E23TrivialOffsetCalculatorILi2EjESC_ILi1EjENS0_6memory15LoadWithoutCastENSF_16StoreWithoutCastEEEviT_T0_T2_T3_T4_T5_)
        /*00b4*/ 	.short	0x0210
        /*00b6*/ 	.short	0x0024


	//----- nvinfo : EIATTR_SW_WAR
	.align		4
.L_4256:
        /*00b8*/ 	.byte	0x04, 0x36
        /*00ba*/ 	.short	(.L_4258 - .L_4257)
.L_4257:
        /*00bc*/ 	.word	0x00000008
.L_4258:


//--------------------- .nv.info._ZN2at6native29vectorized_elementwise_kernelILi2ENS0_13BinaryFunctorIssbZZZNS0_23logical_xor_kernel_cudaERNS_14TensorIteratorEENKUlvE0_clEvENKUlvE3_clEvEUlssE_EESt5arrayIPcLm3EEEEviT0_T1_ --------------------------
	.section	.nv.info._ZN2at6native29vectorized_elementwise_kernelILi2ENS0_13BinaryFunctorIssbZZZNS0_23logical_xor_kernel_cudaERNS_14TensorIteratorEENKUlvE0_clEvENKUlvE3_clEvEUlssE_EESt5arrayIPcLm3EEEEviT0_T1_,"",@"SHT_CUDA_INFO"
	.sectionflags	@""
	.align	4


	//----- nvinfo : EIATTR_CUDA_API_VERSION
	.align		4
        /*0000*/ 	.byte	0x04, 0x37
        /*0002*/ 	.short	(.L_4260 - .L_4259)
.L_4259:
        /*0004*/ 	.word	0x00000082


	//----- nvinfo : EIATTR_KPARAM_INFO
	.align		4
.L_4260:
        /*0008*/ 	.byte	0x04, 0x17
        /*000a*/ 	.short	(.L_4262 - .L_4261)
.L_4261:
        /*000c*/ 	.word	0x00000000
        /*0010*/ 	.short	0x0002
        /*0012*/ 	.short	0x0008
        /*0014*/ 	.byte	0x00, 0xf0, 0x61, 0x00


	//----- nvinfo : EIATTR_KPARAM_INFO
	.align		4
.L_4262:
        /*0018*/ 	.byte	0x04, 0x17
        /*001a*/ 	.short	(.L_4264 - .L_4263)
.L_4263:
        /*001c*/ 	.word	0x00000000
        /*0020*/ 	.short	0x0001
        /*0022*/ 	.short	0x0004
        /*0024*/ 	.byte	0x00, 0xf0, 0x05, 0x00


	//----- nvinfo : EIATTR_KPARAM_INFO
	.align		4
.L_4264:
        /*0028*/ 	.byte	0x04, 0x17
        /*002a*/ 	.short	(.L_4266 - .L_4265)
.L_4265:
        /*002c*/ 	.word	0x00000000
        /*0030*/ 	.short	0x0000
        /*0032*/ 	.short	0x0000
        /*0034*/ 	.byte	0x00, 0xf0, 0x11, 0x00


	//----- nvinfo : EIATTR_SPARSE_MMA_MASK
	.align		4
.L_4266:
        /*0038*/ 	.byte	0x03, 0x50
        /*003a*/ 	.short	0x0000


	//----- nvinfo : EIATTR_MAXREG_COUNT
	.align		4
        /*003c*/ 	.byte	0x03, 0x1b
        /*003e*/ 	.short	0x00ff


	//----- nvinfo : EIATTR_MERCURY_ISA_VERSION
	.align		4
        /*0040*/ 	.byte	0x03, 0x5f
        /*0042*/ 	.short	0x0101


	//----- nvinfo : EIATTR_EXIT_INSTR_OFFSETS
	.align		4
        /*0044*/ 	.byte	0x04, 0x1c
        /*0046*/ 	.short	(.L_4268 - .L_4267)


	//   ....[0]....
.L_4267:
        /*0048*/ 	.word	0x00000570


	//   ....[1]....
        /*004c*/ 	.word	0x000011b0


	//   ....[2]....
        /*0050*/ 	.word	0x00001220


	//----- nvinfo : EIATTR_MAX_THREADS
	.align		4
.L_4268:
        /*0054*/ 	.byte	0x04, 0x05
        /*0056*/ 	.short	(.L_4270 - .L_4269)
.L_4269:
        /*0058*/ 	.word	0x00000080
        /*005c*/ 	.word	0x00000001
        /*0060*/ 	.word	0x00000001


	//----- nvinfo : EIATTR_CRS_STACK_SIZE
	.align		4
.L_4270:
        /*0064*/ 	.byte	0x04, 0x1e
        /*0066*/ 	.short	(.L_4272 - .L_4271)
.L_4271:
        /*0068*/ 	.word	0x00000000


	//----- nvinfo : EIATTR_CBANK_PARAM_SIZE
	.align		4
.L_4272:
        /*006c*/ 	.byte	0x03, 0x19
        /*006e*/ 	.short	0x0020


	//----- nvinfo : EIATTR_PARAM_CBANK
	.align		4
        /*0070*/ 	.byte	0x04, 0x0a
        /*0072*/ 	.short	(.L_4274 - .L_4273)
	.align		4
.L_4273:
        /*0074*/ 	.word	index@(.nv.constant0._ZN2at6native29vectorized_elementwise_kernelILi2ENS0_13BinaryFunctorIssbZZZNS0_23logical_xor_kernel_cudaERNS_14TensorIteratorEENKUlvE0_clEvENKUlvE3_clEvEUlssE_EESt5arrayIPcLm3EEEEviT0_T1_)
        /*0078*/ 	.short	0x0210
        /*007a*/ 	.short	0x0020


	//----- nvinfo : EIATTR_SW_WAR
	.align		4
.L_4274:
        /*007c*/ 	.byte	0x04, 0x36
        /*007e*/ 	.short	(.L_4276 - .L_4275)
.L_4275:
        /*0080*/ 	.word	0x00000008
.L_4276:


//--------------------- .nv.info._ZN2at6native29vectorized_elementwise_kernelILi4ENS0_13BinaryFunctorIssbZZZNS0_23logical_xor_kernel_cudaERNS_14TensorIteratorEENKUlvE0_clEvENKUlvE3_clEvEUlssE_EESt5arrayIPcLm3EEEEviT0_T1_ --------------------------
	.section	.nv.info._ZN2at6native29vectorized_elementwise_kernelILi4ENS0_13BinaryFunctorIssbZZZNS0_23logical_xor_kernel_cudaERNS_14TensorIteratorEENKUlvE0_clEvENKUlvE3_clEvEUlssE_EESt5arrayIPcLm3EEEEviT0_T1_,"",@"SHT_CUDA_INFO"
	.sectionflags	@""
	.align	4


	//----- nvinfo : EIATTR_CUDA_API_VERSION
	.align		4
        /*0000*/ 	.byte	0x04, 0x37
        /*0002*/ 	.short	(.L_4278 - .L_4277)
.L_4277:
        /*0004*/ 	.word	0x00000082


	//----- nvinfo : EIATTR_KPARAM_INFO
	.align		4
.L_4278:
        /*0008*/ 	.byte	0x04, 0x17
        /*000a*/ 	.short	(.L_4280 - .L_4279)
.L_4279:
        /*000c*/ 	.word	0x00000000
        /*0010*/ 	.short	0x0002
        /*0012*/ 	.short	0x0008
        /*0014*/ 	.byte	0x00, 0xf0, 0x61, 0x00


	//----- nvinfo : EIATTR_KPARAM_INFO
	.align		4
.L_4280:
        /*0018*/ 	.byte	0x04, 0x17
        /*001a*/ 	.short	(.L_4282 - .L_4281)
.L_4281:
        /*001c*/ 	.word	0x00000000
        /*0020*/ 	.short	0x0001
        /*0022*/ 	.short	0x0004
        /*0024*/ 	.byte	0x00, 0xf0, 0x05, 0x00


	//----- nvinfo : EIATTR_KPARAM_INFO
	.align		4
.L_4282:
        /*0028*/ 	.byte	0x04, 0x17
        /*002a*/ 	.short	(.L_4284 - .L_4283)
.L_4283:
        /*002c*/ 	.word	0x00000000
        /*0030*/ 	.short	0x0000
        /*0032*/ 	.short	0x0000
        /*0034*/ 	.byte	0x00, 0xf0, 0x11, 0x00


	//----- nvinfo : EIATTR_SPARSE_MMA_MASK
	.align		4
.L_4284:
        /*0038*/ 	.byte	0x03, 0x50
        /*003a*/ 	.short	0x0000


	//----- nvinfo : EIATTR_MAXREG_COUNT
	.align		4
        /*003c*/ 	.byte	0x03, 0x1b
        /*003e*/ 	.short	0x00ff


	//----- nvinfo : EIATTR_MERCURY_ISA_VERSION
	.align		4
        /*0040*/ 	.byte	0x03, 0x5f
        /*0042*/ 	.short	0x0101


	//----- nvinfo : EIATTR_EXIT_INSTR_OFFSETS
	.align		4
        /*0044*/ 	.byte	0x04, 0x1c
        /*0046*/ 	.short	(.L_4286 - .L_4285)


	//   ....[0]....
.L_4285:
        /*0048*/ 	.word	0x00000500


	//   ....[1]....
        /*004c*/ 	.word	0x00001140


	//   ....[2]....
        /*0050*/ 	.word	0x000011b0


	//----- nvinfo : EIATTR_MAX_THREADS
	.align		4
.L_4286:
        /*0054*/ 	.byte	0x04, 0x05
        /*0056*/ 	.short	(.L_4288 - .L_4287)
.L_4287:
        /*0058*/ 	.word	0x00000080
        /*005c*/ 	.word	0x00000001
        /*0060*/ 	.word	0x00000001


	//----- nvinfo : EIATTR_CRS_STACK_SIZE
	.align		4
.L_4288:
        /*0064*/ 	.byte	0x04, 0x1e
        /*0066*/ 	.short	(.L_4290 - .L_4289)
.L_4289:
        /*0068*/ 	.word	0x00000000


	//----- nvinfo : EIATTR_CBANK_PARAM_SIZE
	.align		4
.L_4290:
        /*006c*/ 	.byte	0x03, 0x19
        /*006e*/ 	.short	0x0020


	//----- nvinfo : EIATTR_PARAM_CBANK
	.align		4
        /*0070*/ 	.byte	0x04, 0x0a
        /*0072*/ 	.short	(.L_4292 - .L_4291)
	.align		4
.L_4291:
        /*0074*/ 	.word	index@(.nv.constant0._ZN2at6native29vectorized_elementwise_kernelILi4ENS0_13BinaryFunctorIssbZZZNS0_23logical_xor_kernel_cudaERNS_14TensorIteratorEENKUlvE0_clEvENKUlvE3_clEvEUlssE_EESt5arrayIPcLm3EEEEviT0_T1_)
        /*0078*/ 	.short	0x0210
        /*007a*/ 	.short	0x0020


	//----- nvinfo : EIATTR_SW_WAR
	.align		4
.L_4292:
        /*007c*/ 	.byte	0x04, 0x36
        /*007e*/ 	.short	(.L_4294 - .L_4293)
.L_4293:
        /*0080*/ 	.word	0x00000008
.L_4294:


//--------------------- .nv.info._ZN2at6native29vectorized_elementwise_kernelILi8ENS0_13BinaryFunctorIssbZZZNS0_23logical_xor_kernel_cudaERNS_14TensorIteratorEENKUlvE0_clEvENKUlvE3_clEvEUlssE_EESt5arrayIPcLm3EEEEviT0_T1_ --------------------------
	.section	.nv.info._ZN2at6native29vectorized_elementwise_kernelILi8ENS0_13BinaryFunctorIssbZZZNS0_23logical_xor_kernel_cudaERNS_14TensorIteratorEENKUlvE0_clEvENKUlvE3_clEvEUlssE_EESt5arrayIPcLm3EEEEviT0_T1_,"",@"SHT_CUDA_INFO"
	.sectionflags	@""
	.align	4


	//----- nvinfo : EIATTR_CUDA_API_VERSION
	.align		4
        /*0000*/ 	.byte	0x04, 0x37
        /*0002*/ 	.short	(.L_4296 - .L_4295)
.L_4295:
        /*0004*/ 	.word	0x00000082


	//----- nvinfo : EIATTR_KPARAM_INFO
	.align		4
.L_4296:
        /*0008*/ 	.byte	0x04, 0x17
        /*000a*/ 	.short	(.L_4298 - .L_4297)
.L_4297:
        /*000c*/ 	.word	0x00000000
        /*0010*/ 	.short	0x0002
        /*0012*/ 	.short	0x0008
        /*0014*/ 	.byte	0x00, 0xf0, 0x61, 0x00


	//----- nvinfo : EIATTR_KPARAM_INFO
	.align		4
.L_4298:
        /*0018*/ 	.byte	0x04, 0x17
        /*001a*/ 	.short	(.L_4300 - .L_4299)
.L_4299:
        /*001c*/ 	.word	0x00000000
        /*0020*/ 	.short	0x0001
        /*0022*/ 	.short	0x0004
        /*0024*/ 	.byte	0x00, 0xf0, 0x05, 0x00


	//----- nvinfo : EIATTR_KPARAM_INFO
	.align		4
.L_4300:
        /*0028*/ 	.byte	0x04, 0x17
        /*002a*/ 	.short	(.L_4302 - .L_4301)
.L_4301:
        /*002c*/ 	.word	0x00000000
        /*0030*/ 	.short	0x0000
        /*0032*/ 	.short	0x0000
        /*0034*/ 	.byte	0x00, 0xf0, 0x11, 0x00


	//----- nvinfo : EIATTR_SPARSE_MMA_MASK
	.align		4
.L_4302:
        /*0038*/ 	.byte	0x03, 0x50
        /*003a*/ 	.short	0x0000


	//----- nvinfo : EIATTR_MAXREG_COUNT
	.align		4
        /*003c*/ 	.byte	0x03, 0x1b
        /*003e*/ 	.short	0x00ff


	//----- nvinfo : EIATTR_MERCURY_ISA_VERSION
	.align		4
        /*0040*/ 	.byte	0x03, 0x5f
        /*0042*/ 	.short	0x0101


	//----- nvinfo : EIATTR_EXIT_INSTR_OFFSETS
	.align		4
        /*0044*/ 	.byte	0x04, 0x1c
        /*0046*/ 	.short	(.L_4304 - .L_4303)


	//   ....[0]....
.L_4303:
        /*0048*/ 	.word	0x00000530


	//   ....[1]....
        /*004c*/ 	.word	0x00001170


	//   ....[2]....
        /*0050*/ 	.word	0x000011e0


	//----- nvinfo : EIATTR_MAX_THREADS
	.align		4
.L_4304:
        /*0054*/ 	.byte	0x04, 0x05
        /*0056*/ 	.short	(.L_4306 - .L_4305)
.L_4305:
        /*0058*/ 	.word	0x00000080
        /*005c*/ 	.word	0x00000001
        /*0060*/ 	.word	0x00000001


	//----- nvinfo : EIATTR_CRS_STACK_SIZE
	.align		4
.L_4306:
        /*0064*/ 	.byte	0x04, 0x1e
        /*0066*/ 	.short	(.L_4308 - .L_4307)
.L_4307:
        /*0068*/ 	.word	0x00000000


	//----- nvinfo : EIATTR_CBANK_PARAM_SIZE
	.align		4
.L_4308:
        /*006c*/ 	.byte	0x03, 0x19
        /*006e*/ 	.short	0x0020


	//----- nvinfo : EIATTR_PARAM_CBANK
	.align		4
        /*0070*/ 	.byte	0x04, 0x0a
        /*0072*/ 	.short	(.L_4310 - .L_4309)
	.align		4
.L_4309:
        /*0074*/ 	.word	index@(.nv.constant0._ZN2at6native29vectorized_elementwise_kernelILi8ENS0_13BinaryFunctorIssbZZZNS0_23logical_xor_kernel_cudaERNS_14TensorIteratorEENKUlvE0_clEvENKUlvE3_clEvEUlssE_EESt5arrayIPcLm3EEEEviT0_T1_)
        /*0078*/ 	.short	0x0210
        /*007a*/ 	.short	0x0020


	//----- nvinfo : EIATTR_SW_WAR
	.align		4
.L_4310:
        /*007c*/ 	.byte	0x04, 0x36
        /*007e*/ 	.short	(.L_4312 - .L_4311)
.L_4311:
        /*0080*/ 	.word	0x00000008
.L_4312:


//--------------------- .nv.info._ZN2at6native18elementwise_kernelILi128ELi4EZNS0_15gpu_kernel_implINS0_13AUnaryFunctorIllbZZZNS0_23logical_xor_kernel_cudaERNS_14TensorIteratorEENKUlvE0_clEvENKUlvE2_clEvEUlllE_EEEEvRNS_18TensorIteratorBaseERKT_EUliE_EEviT1_ --------------------------
	.section	.nv.info._ZN2at6native18elementwise_kernelILi128ELi4EZNS0_15gpu_kernel_implINS0_13AUnaryFunctorIllbZZZNS0_23logical_xor_kernel_cudaERNS_14TensorIteratorEENKUlvE0_clEvENKUlvE2_clEvEUlllE_EEEEvRNS_18TensorIteratorBaseERKT_EUliE_EEviT1_,"",@"SHT_CUDA_INFO"
	.sectionflags	@""
	.align	4


	//----- nvinfo : EIATTR_CUDA_API_VERSION
	.align		4
        /*0000*/ 	.byte	0x04, 0x37
        /*0002*/ 	.short	(.L_4314 - .L_4313)
.L_4313:
        /*0004*/ 	.word	0x00000082


	//----- nvinfo : EIATTR_KPARAM_INFO
	.align		4
.L_4314:
        /*0008*/ 	.byte	0x04, 0x17
        /*000a*/ 	.short	(.L_4316 - .L_4315)
.L_4315:
        /*000c*/ 	.word	0x00000000
        /*0010*/ 	.short	0x0001
        /*0012*/ 	.short	0x0008
        /*0014*/ 	.byte	0x00, 0xf0, 0xa1, 0x08


	//----- nvinfo : EIATTR_KPARAM_INFO
	.align		4
.L_4316:
        /*0018*/ 	.byte	0x04, 0x17
        /*001a*/ 	.short	(.L_4318 - .L_4317)
.L_4317:
        /*001c*/ 	.word	0x00000000
        /*0020*/ 	.short	0x0000
        /*0022*/ 	.short	0x0000
        /*0024*/ 	.byte	0x00, 0xf0, 0x11, 0x00


	//----- nvinfo : EIATTR_SPARSE_MMA_MASK
	.align		4
.L_4318:
        /*0028*/ 	.byte	0x03, 0x50
        /*002a*/ 	.short	0x0000


	//----- nvinfo : EIATTR_MAXREG_COUNT
	.align		4
        /*002c*/ 	.byte	0x03, 0x1b
        /*002e*/ 	.short	0x0080


	//----- nvinfo : EIATTR_EXTERNS
	.align		4
        /*0030*/ 	.byte	0x04, 0x0f
        /*0032*/ 	.short	(.L_4320 - .L_4319)


	//   ....[0]....
	.align		4
.L_4319:
        /*0034*/ 	.word	index@(__assertfail)


	//----- nvinfo : EIATTR_MERCURY_ISA_VERSION
	.align		4
.L_4320:
        /*0038*/ 	.byte	0x03, 0x5f
        /*003a*/ 	.short	0x0101


	//----- nvinfo : EIATTR_SYSCALL_OFFSETS
	.align		4
        /*003c*/ 	.byte	0x04, 0x46
        /*003e*/ 	.short	(.L_4322 - .L_4321)


	//   ....[0]....
.L_4321:
        /*0040*/ 	.word	0x000021d0


	//   ....[1]....
        /*0044*/ 	.word	0x00003060


	//   ....[2]....
        /*0048*/ 	.word	0x00005250


	//   ....[3]....
        /*004c*/ 	.word	0x000060e0


	//   ....[4]....
        /*0050*/ 	.word	0x000082c0


	//   ....[5]....
        /*0054*/ 	.word	0x00009150


	//   ....[6]....
        /*0058*/ 	.word	0x0000b320


	//   ....[7]....
        /*005c*/ 	.word	0x0000c1b0


	//----- nvinfo : EIATTR_EXIT_INSTR_OFFSETS
	.align		4
.L_4322:
        /*0060*/ 	.byte	0x04, 0x1c
        /*0062*/ 	.short	(.L_4324 - .L_4323)


	//   ....[0]....
.L_4323:
        /*0064*/ 	.word	0x000091f0


	//   ....[1]....
        /*0068*/ 	.word	0x0000b4c0


	//   ....[2]....
        /*006c*/ 	.word	0x0000b4e0


	//   ....[3]....
        /*0070*/ 	.word	0x0000b570


	//   ....[4]....
        /*0074*/ 	.word	0x0000b590


	//   ....[5]....
        /*0078*/ 	.word	0x0000b5b0


	//   ....[6]....
        /*007c*/ 	.word	0x0000b640


	//   ....[7]....
        /*0080*/ 	.word	0x0000b680


	//   ....[8]....
        /*0084*/ 	.word	0x0000b720


	//   ....[9]....
        /*0088*/ 	.word	0x0000b770


	//   ....[10]....
        /*008c*/ 	.word	0x0000b7a0


	//   ....[11]....
        /*0090*/ 	.word	0x0000b840


	//   ....[12]....
        /*0094*/ 	.word	0x0000b880


	//   ....[13]....
        /*0098*/ 	.word	0x0000ba10


	//   ....[14]....
        /*009c*/ 	.word	0x0000bb70


	//   ....[15]....
        /*00a0*/ 	.word	0x0000bbb0


	//   ....[16]....
        /*00a4*/ 	.word	0x0000bc50


	//   ....[17]....
        /*00a8*/ 	.word	0x0000bdd0


	//   ....[18]....
        /*00ac*/ 	.word	0x0000bf50


	//   ....[19]....
        /*00b0*/ 	.word	0x0000c0b0


	//   ....[20]....
        /*00b4*/ 	.word	0x0000c1c0


	//   ....[21]....
        /*00b8*/ 	.word	0x0000c1f0


	//   ....[22]....
        /*00bc*/ 	.word	0x0000c210


	//----- nvinfo : EIATTR_MAX_THREADS
	.align		4
.L_4324:
        /*00c0*/ 	.byte	0x04, 0x05
        /*00c2*/ 	.short	(.L_4326 - .L_4325)
.L_4325:
        /*00c4*/ 	.word	0x00000080
        /*00c8*/ 	.word	0x00000001
        /*00cc*/ 	.word	0x00000001


	//----- nvinfo : EIATTR_CRS_STACK_SIZE
	.align		4
.L_4326:
        /*00d0*/ 	.byte	0x04, 0x1e
        /*00d2*/ 	.short	(.L_4328 - .L_4327)
.L_4327:
        /*00d4*/ 	.word	0x00000000


	//----- nvinfo : EIATTR_CBANK_PARAM_SIZE
	.align		4
.L_4328:
        /*00d8*/ 	.byte	0x03, 0x19
        /*00da*/ 	.short	0x0230


	//----- nvinfo : EIATTR_PARAM_CBANK
	.align		4
        /*00dc*/ 	.byte	0x04, 0x0a
        /*00de*/ 	.short	(.L_4330 - .L_4329)
	.align		4
.L_4329:
        /*00e0*/ 	.word	index@(.nv.constant0._ZN2at6native18elementwise_kernelILi128ELi4EZNS0_15gpu_kernel_implINS0_13AUnaryFunctorIllbZZZNS0_23logical_xor_kernel_cudaERNS_14TensorIteratorEENKUlvE0_clEvENKUlvE2_clEvEUlllE_EEEEvRNS_18TensorIteratorBaseERKT_EUliE_EEviT1_)
        /*00e4*/ 	.short	0x0210
        /*00e6*/ 	.short	0x0230


	//----- nvinfo : EIATTR_SW_WAR
	.align		4
.L_4330:
        /*00e8*/ 	.byte	0x04, 0x36
        /*00ea*/ 	.short	(.L_4332 - .L_4331)
.L_4331:
        /*00ec*/ 	.word	0x00000008
.L_4332:


//--------------------- .nv.info._ZN2at6native27unrolled_elementwise_kernelINS0_13AUnaryFunctorIllbZZZNS0_23logical_xor_kernel_cudaERNS_14TensorIteratorEENKUlvE0_clEvENKUlvE2_clEvEUlllE_EESt5arrayIPcLm2EELi4E23TrivialOffsetCalculatorILi1EjESD_NS0_6memory12LoadWithCastILi1EEENSE_13StoreWithCastILi1EEEEEviT_T0_T2_T3_T4_T5_ --------------------------
	.section	.nv.info._ZN2at6native27unrolled_elementwise_kernelINS0_13AUnaryFunctorIllbZZZNS0_23logical_xor_kernel_cudaERNS_14TensorIteratorEENKUlvE0_clEvENKUlvE2_clEvEUlllE_EESt5arrayIPcLm2EELi4E23TrivialOffsetCalculatorILi1EjESD_NS0_6memory12LoadWithCastILi1EEENSE_13StoreWithCastILi1EEEEEviT_T0_T2_T3_T4_T5_,"",@"SHT_CUDA_INFO"
	.sectionflags	@""
	.align	4


	//----- nvinfo : EIATTR_CUDA_API_VERSION
	.align		4
        /*0000*/ 	.byte	0x04, 0x37
        /*0002*/ 	.short	(.L_4334 - .L_4333)
.L_4333:
        /*0004*/ 	.word	0x00000082


	//----- nvinfo : EIATTR_KPARAM_INFO
	.align		4
.L_4334:
        /*0008*/ 	.byte	0x04, 0x17
        /*000a*/ 	.short	(.L_4336 - .L_4335)
.L_4335:
        /*000c*/ 	.word	0x00000000
        /*0010*/ 	.short	0x0006
        /*0012*/ 	.short	0x0034
        /*0014*/ 	.byte	0x00, 0xf0, 0x21, 0x00


	//----- nvinfo : EIATTR_KPARAM_INFO
	.align		4
.L_4336:
        /*0018*/ 	.byte	0x04, 0x17
        /*001a*/ 	.short	(.L_4338 - .L_4337)
.L_4337:
        /*001c*/ 	.word	0x00000000
        /*0020*/ 	.short	0x0005
        /*0022*/ 	.short	0x002c
        /*0024*/ 	.byte	0x00, 0xf0, 0x21, 0x00


	//----- nvinfo : EIATTR_KPARAM_INFO
	.align		4
.L_4338:
        /*0028*/ 	.byte	0x04, 0x17
        /*002a*/ 	.short	(.L_4340 - .L_4339)
.L_4339:
        /*002c*/ 	.word	0x00000000
        /*0030*/ 	.short	0x0004
        /*0032*/ 	.short	0x0029
        /*0034*/ 	.byte	0x00, 0xf0, 0x05, 0x00


	//----- nvinfo : EIATTR_KPARAM_INFO
	.align		4
.L_4340:
        /*0038*/ 	.byte	0x04, 0x17
        /*003a*/ 	.short	(.L_4342 - .L_4341)
.L_4341:
        /*003c*/ 	.word	0x00000000
        /*0040*/ 	.short	0x0003
        /*0042*/ 	.short	0x0028
        /*0044*/ 	.byte	0x00, 0xf0, 0x05, 0x00


	//----- nvinfo : EIATTR_KPARAM_INFO
	.align		4
.L_4342:
        /*0048*/ 	.byte	0x04, 0x17
        /*004a*/ 	.short	(.L_4344 - .L_4343)
.L_4343:
        /*004c*/ 	.word	0x00000000
        /*0050*/ 	.short	0x0002
        /*0052*/ 	.short	0x0018
        /*0054*/ 	.byte	0x00, 0xf0, 0x41, 0x00


	//----- nvinfo : EIATTR_KPARAM_INFO
	.align		4
.L_4344:
        /*0058*/ 	.byte	0x04, 0x17
        /*005a*/ 	.short	(.L_4346 - .L_4345)
.L_4345:
        /*005c*/ 	.word	0x00000000
        /*0060*/ 	.short	0x0001
        /*0062*/ 	.short	0x0008
        /*0064*/ 	.byte	0x00, 0xf0, 0x41, 0x00


	//----- nvinfo : EIATTR_KPARAM_INFO
	.align		4
.L_4346:
        /*0068*/ 	.byte	0x04, 0x17
        /*006a*/ 	.short	(.L_4348 - .L_4347)
.L_4347:
        /*006c*/ 	.word	0x00000000
        /*0070*/ 	.short	0x0000
        /*0072*/ 	.short	0x0000
        /*0074*/ 	.byte	0x00, 0xf0, 0x11, 0x00


	//----- nvinfo : EIATTR_SPARSE_MMA_MASK
	.align		4
.L_4348:
        /*0078*/ 	.byte	0x03, 0x50
        /*007a*/ 	.short	0x0000


	//----- nvinfo : EIATTR_MAXREG_COUNT
	.align		4
        /*007c*/ 	.byte	0x03, 0x1b
        /*007e*/ 	.short	0x00ff


	//----- nvinfo : EIATTR_EXTERNS
	.align		4
        /*0080*/ 	.byte	0x04, 0x0f
        /*0082*/ 	.short	(.L_4350 - .L_4349)


	//   ....[0]....
	.align		4
.L_4349:
        /*0084*/ 	.word	index@(__assertfail)


	//----- nvinfo : EIATTR_MERCURY_ISA_VERSION
	.align		4
.L_4350:
        /*0088*/ 	.byte	0x03, 0x5f
        /*008a*/ 	.short	0x0101


	//----- nvinfo : EIATTR_SYSCALL_OFFSETS
	.align		4
        /*008c*/ 	.byte	0x04, 0x46
        /*008e*/ 	.short	(.L_4352 - .L_4351)


	//   ....[0]....
.L_4351:
        /*0090*/ 	.word	0x00000ef0


	//   ....[1]....
        /*0094*/ 	.word	0x00001df0


	//   ....[2]....
        /*0098*/ 	.word	0x00002d00


	//   ....[3]....
        /*009c*/ 	.word	0x00003be0


	//   ....[4]....
        /*00a0*/ 	.word	0x00004be0


	//   ....[5]....
        /*00a4*/ 	.word	0x00005ab0


	//   ....[6]....
        /*00a8*/ 	.word	0x00006960


	//   ....[7]....
        /*00ac*/ 	.word	0x00007810


	//----- nvinfo : EIATTR_EXIT_INSTR_OFFSETS
	.align		4
.L_4352:
        /*00b0*/ 	.byte	0x04, 0x1c
        /*00b2*/ 	.short	(.L_4354 - .L_4353)


	//   ....[0]....
.L_4353:
        /*00b4*/ 	.word	0x000069f0


	//   ....[1]....
        /*00b8*/ 	.word	0x00006b20


	//   ....[2]....
        /*00bc*/ 	.word	0x00006b40


	//   ....[3]....
        /*00c0*/ 	.word	0x00006bd0


	//   ....[4]....
        /*00c4*/ 	.word	0x00006bf0


	//   ....[5]....
        /*00c8*/ 	.word	0x00006c10


	//   ....[6]....
        /*00cc*/ 	.word	0x00006ca0


	//   ....[7]....
        /*00d0*/ 	.word	0x00006ce0


	//   ....[8]....
        /*00d4*/ 	.word	0x00006d80


	//   ....[9]....
        /*00d8*/ 	.word	0x00006dd0


	//   ....[10]....
        /*00dc*/ 	.word	0x00006e00


	//   ....[11]....
        /*00e0*/ 	.word	0x00006ea0


	//   ....[12]....
        /*00e4*/ 	.word	0x00006ee0


	//   ....[13]....
        /*00e8*/ 	.word	0x00007070


	//   ....[14]....
        /*00ec*/ 	.word	0x000071d0


	//   ....[15]....
        /*00f0*/ 	.word	0x00007210


	//   ....[16]....
        /*00f4*/ 	.word	0x000072b0


	//   ....[17]....
        /*00f8*/ 	.word	0x00007430


	//   ....[18]....
        /*00fc*/ 	.word	0x000075b0


	//   ....[19]....
        /*0100*/ 	.word	0x00007710


	//   ....[20]....
        /*0104*/ 	.word	0x00007820


	//   ....[21]....
        /*0108*/ 	.word	0x00007850


	//   ....[22]....
        /*010c*/ 	.word	0x00007870


	//----- nvinfo : EIATTR_MAX_THREADS
	.align		4
.L_4354:
        /*0110*/ 	.byte	0x04, 0x05
        /*0112*/ 	.short	(.L_4356 - .L_4355)
.L_4355:
        /*0114*/ 	.word	0x00000080
        /*0118*/ 	.word	0x00000001
        /*011c*/ 	.word	0x00000001


	//----- nvinfo : EIATTR_CRS_STACK_SIZE
	.align		4
.L_4356:
        /*0120*/ 	.byte	0x04, 0x1e
        /*0122*/ 	.short	(.L_4358 - .L_4357)
.L_4357:
        /*0124*/ 	.word	0x00000000


	//----- nvinfo : EIATTR_CBANK_PARAM_SIZE
	.align		4
.L_4358:
        /*0128*/ 	.byte	0x03, 0x19
        /*012a*/ 	.short	0x003c


	//----- nvinfo : EIATTR_PARAM_CBANK
	.align		4
        /*012c*/ 	.byte	0x04, 0x0a
        /*012e*/ 	.short	(.L_4360 - .L_4359)
	.align		4
.L_4359:
        /*0130*/ 	.word	index@(.nv.constant0._ZN2at6native27unrolled_elementwise_kernelINS0_13AUnaryFunctorIllbZZZNS0_23logical_xor_kernel_cudaERNS_14TensorIteratorEENKUlvE0_clEvENKUlvE2_clEvEUlllE_EESt5arrayIPcLm2EELi4E23TrivialOffsetCalculatorILi1EjESD_NS0_6memory12LoadWithCastILi1EEENSE_13StoreWithCastILi1EEEEEviT_T0_T2_T3_T4_T5_)
        /*0134*/ 	.short	0x0210
        /*0136*/ 	.short	0x003c


	//----- nvinfo : EIATTR_SW_WAR
	.align		4
.L_4360:
        /*0138*/ 	.byte	0x04, 0x36
        /*013a*/ 	.short	(.L_4362 - .L_4361)
.L_4361:
        /*013c*/ 	.word	0x00000008
.L_4362:


//--------------------- .nv.info._ZN2at6native18elementwise_kernelILi128ELi4EZNS0_22gpu_kernel_impl_nocastINS0_13AUnaryFunctorIllbZZZNS0_23logical_xor_kernel_cudaERNS_14TensorIteratorEENKUlvE0_clEvENKUlvE2_clEvEUlllE_EEEEvRNS_18TensorIteratorBaseERKT_EUliE_EEviT1_ --------------------------
	.section	.nv.info._ZN2at6native18elementwise_kernelILi128ELi4EZNS0_22gpu_kernel_impl_nocastINS0_13AUnaryFunctorIllbZZZNS0_23logical_xor_kernel_cudaERNS_14TensorIteratorEENKUlvE0_clEvENKUlvE2_clEvEUlllE_EEEEvRNS_18TensorIteratorBaseERKT_EUliE_EEviT1_,"",@"SHT_CUDA_INFO"
	.sectionflags	@""
	.align	4


	//----- nvinfo : EIATTR_CUDA_API_VERSION
	.align		4
        /*0000*/ 	.byte	0x04, 0x37
        /*0002*/ 	.short	(.L_4364 - .L_4363)
.L_4363:
        /*0004*/ 	.word	0x00000082


	//----- nvinfo : EIATTR_KPARAM_INFO
	.align		4
.L_4364:
        /*0008*/ 	.byte	0x04, 0x17
        /*000a*/ 	.short	(.L_4366 - .L_4365)
.L_4365:
        /*000c*/ 	.word	0x00000000
        /*0010*/ 	.short	0x0001
        /*0012*/ 	.short	0x0008
        /*0014*/ 	.byte	0x00, 0xf0, 0x81, 0x08


	//----- nvinfo : EIATTR_KPARAM_INFO
	.align		4
.L_4366:
        /*0018*/ 	.byte	0x04, 0x17
        /*001a*/ 	.short	(.L_4368 - .L_4367)
.L_4367:
        /*001c*/ 	.word	0x00000000
        /*0020*/ 	.short	0x0000
        /*0022*/ 	.short	0x0000
        /*0024*/ 	.byte	0x00, 0xf0, 0x11, 0x00


	//----- nvinfo : EIATTR_SPARSE_MMA_MASK
	.align		4
.L_4368:
        /*0028*/ 	.byte	0x03, 0x50
        /*002a*/ 	.short	0x0000


	//----- nvinfo : EIATTR_MAXREG_COUNT
	.align		4
        /*002c*/ 	.byte	0x03, 0x1b
        /*002e*/ 	.short	0x0080


	//----- nvinfo : EIATTR_MERCURY_ISA_VERSION
	.align		4
        /*0030*/ 	.byte	0x03, 0x5f
        /*0032*/ 	.short	0x0101


	//----- nvinfo : EIATTR_EXIT_INSTR_OFFSETS
	.align		4
        /*0034*/ 	.byte	0x04, 0x1c
        /*0036*/ 	.short	(.L_4370 - .L_4369)


	//   ....[0]....
.L_4369:
        /*0038*/ 	.word	0x00003c90


	//   ....[1]....
        /*003c*/ 	.word	0x00005060


	//----- nvinfo : EIATTR_MAX_THREADS
	.align		4
.L_4370:
        /*0040*/ 	.byte	0x04, 0x05
        /*0042*/ 	.short	(.L_4372 - .L_4371)
.L_4371:
        /*0044*/ 	.word	0x00000080
        /*0048*/ 	.word	0x00000001
        /*004c*/ 	.word	0x00000001


	//----- nvinfo : EIATTR_CRS_STACK_SIZE
	.align		4
.L_4372:
        /*0050*/ 	.byte	0x04, 0x1e
        /*0052*/ 	.short	(.L_4374 - .L_4373)
.L_4373:
        /*0054*/ 	.word	0x00000000


	//----- nvinfo : EIATTR_CBANK_PARAM_SIZE
	.align		4
.L_4374:
        /*0058*/ 	.byte	0x03, 0x19
        /*005a*/ 	.short	0x0228


	//----- nvinfo : EIATTR_PARAM_CBANK
	.align		4
        /*005c*/ 	.byte	0x04, 0x0a
        /*005e*/ 	.short	(.L_4376 - .L_4375)
	.align		4
.L_4375:
        /*0060*/ 	.word	index@(.nv.constant0._ZN2at6native18elementwise_kernelILi128ELi4EZNS0_22gpu_kernel_impl_nocastINS0_13AUnaryFunctorIllbZZZNS0_23logical_xor_kernel_cudaERNS_14TensorIteratorEENKUlvE0_clEvENKUlvE2_clEvEUlllE_EEEEvRNS_18TensorIteratorBaseERKT_EUliE_EEviT1_)
        /*0064*/ 	.short	0x0210
        /*0066*/ 	.short	0x0228


	//----- nvinfo : EIATTR_SW_WAR
	.align		4
.L_4376:
        /*0068*/ 	.byte	0x04, 0x36
        /*006a*/ 	.short	(.L_4378 - .L_4377)
.L_4377:
        /*006c*/ 	.word	0x00000008
.L_4378:


//--------------------- .nv.info._ZN2at6native27unrolled_elementwise_kernelINS0_13AUnaryFunctorIllbZZZNS0_23logical_xor_kernel_cudaERNS_14TensorIteratorEENKUlvE0_clEvENKUlvE2_clEvEUlllE_EESt5arrayIPcLm2EELi4E23TrivialOffsetCalculatorILi1EjESD_NS0_6memory15LoadWithoutCastENSE_16StoreWithoutCastEEEviT_T0_T2_T3_T4_T5_ --------------------------
	.section	.nv.info._ZN2at6native27unrolled_elementwise_kernelINS0_13AUnaryFunctorIllbZZZNS0_23logical_xor_kernel_cudaERNS_14TensorIteratorEENKUlvE0_clEvENKUlvE2_clEvEUlllE_EESt5arrayIPcLm2EELi4E23TrivialOffsetCalculatorILi1EjESD_NS0_6memory15LoadWithoutCastENSE_16StoreWithoutCastEEEviT_T0_T2_T3_T4_T5_,"",@"SHT_CUDA_INFO"
	.sectionflags	@""
	.align	4


	//----- nvinfo : EIATTR_CUDA_API_VERSION
	.align		4
        /*0000*/ 	.byte	0x04, 0x37
        /*0002*/ 	.short	(.L_4380 - .L_4379)
.L_4379:
        /*0004*/ 	.word	0x00000082


	//----- nvinfo : EIATTR_KPARAM_INFO
	.align		4
.L_4380:
        /*0008*/ 	.byte	0x04, 0x17
        /*000a*/ 	.short	(.L_4382 - .L_4381)
.L_4381:
        /*000c*/ 	.word	0x00000000
        /*0010*/ 	.short	0x0006
        /*0012*/ 	.short	0x002b
        /*0014*/ 	.byte	0x00, 0xf0, 0x05, 0x00


	//----- nvinfo : EIATTR_KPARAM_INFO
	.align		4
.L_4382:
        /*0018*/ 	.byte	0x04, 0x17
        /*001a*/ 	.short	(.L_4384 - .L_4383)
.L_4383:
        /*001c*/ 	.word	0x00000000
        /*0020*/ 	.short	0x0005
        /*0022*/ 	.short	0x002a
        /*0024*/ 	.byte	0x00, 0xf0, 0x05, 0x00


	//----- nvinfo : EIATTR_KPARAM_INFO
	.align		4
.L_4384:
        /*0028*/ 	.byte	0x04, 0x17
        /*002a*/ 	.short	(.L_4386 - .L_4385)
.L_4385:
        /*002c*/ 	.word	0x00000000
        /*0030*/ 	.short	0x0004
        /*0032*/ 	.short	0x0029
        /*0034*/ 	.byte	0x00, 0xf0, 0x05, 0x00


	//----- nvinfo : EIATTR_KPARAM_INFO
	.align		4
.L_4386:
        /*0038*/ 	.byte	0x04, 0x17
        /*003a*/ 	.short	(.L_4388 - .L_4387)
.L_4387:
        /*003c*/ 	.word	0x00000000
        /*0040*/ 	.short	0x0003
        /*0042*/ 	.short	0x0028
        /*0044*/ 	.byte	0x00, 0xf0, 0x05, 0x00


	//----- nvinfo : EIATTR_KPARAM_INFO
	.align		4
.L_4388:
        /*0048*/ 	.byte	0x04, 0x17
        /*004a*/ 	.short	(.L_4390 - .L_4389)
.L_4389:
        /*004c*/ 	.word	0x00000000
        /*0050*/ 	.short	0x0002
        /*0052*/ 	.short	0x0018
        /*0054*/ 	.byte	0x00, 0xf0, 0x41, 0x00


	//----- nvinfo : EIATTR_KPARAM_INFO
	.align		4
.L_4390:
        /*0058*/ 	.byte	0x04, 0x17
        /*005a*/ 	.short	(.L_4392 - .L_4391)
.L_4391:
        /*005c*/ 	.word	0x00000000
        /*0060*/ 	.short	0x0001
        /*0062*/ 	.short	0x0008
        /*0064*/ 	.byte	0x00, 0xf0, 0x41, 0x00


	//----- nvinfo : EIATTR_KPARAM_INFO
	.align		4
.L_4392:
        /*0068*/ 	.byte	0x04, 0x17
        /*006a*/ 	.short	(.L_4394 - .L_4393)
.L_4393:
        /*006c*/ 	.word	0x00000000
        /*0070*/ 	.short	0x0000
        /*0072*/ 	.short	0x0000
        /*0074*/ 	.byte	0x00, 0xf0, 0x11, 0x00


	//----- nvinfo : EIATTR_SPARSE_MMA_MASK
	.align		4
.L_4394:
        /*0078*/ 	.byte	0x03, 0x50
        /*007a*/ 	.short	0x0000


	//----- nvinfo : EIATTR_MAXREG_COUNT
	.align		4
        /*007c*/ 	.byte	0x03, 0x1b
        /*007e*/ 	.short	0x00ff


	//----- nvinfo : EIATTR_MERCURY_ISA_VERSION
	.align		4
        /*0080*/ 	.byte	0x03, 0x5f
        /*0082*/ 	.short	0x0101


	//----- nvinfo : EIATTR_EXIT_INSTR_OFFSETS
	.align		4
        /*0084*/ 	.byte	0x04, 0x1c
        /*0086*/ 	.short	(.L_4396 - .L_4395)


	//   ....[0]....
.L_4395:
        /*0088*/ 	.word	0x000004b0


	//   ....[1]....
        /*008c*/ 	.word	0x00000520


	//----- nvinfo : EIATTR_MAX_THREADS
	.align		4
.L_4396:
        /*0090*/ 	.byte	0x04, 0x05
        /*0092*/ 	.short	(.L_4398 - .L_4397)
.L_4397:
        /*0094*/ 	.word	0x00000080
        /*0098*/ 	.word	0x00000001
        /*009c*/ 	.word	0x00000001


	//----- nvinfo : EIATTR_CRS_STACK_SIZE
	.align		4
.L_4398:
        /*00a0*/ 	.byte	0x04, 0x1e
        /*00a2*/ 	.short	(.L_4400 - .L_4399)
.L_4399:
        /*00a4*/ 	.word	0x00000000


	//----- nvinfo : EIATTR_CBANK_PARAM_SIZE
	.align		4
.L_4400:
        /*00a8*/ 	.byte	0x03, 0x19
        /*00aa*/ 	.short	0x002c


	//----- nvinfo : EIATTR_PARAM_CBANK
	.align		4
        /*00ac*/ 	.byte	0x04, 0x0a
        /*00ae*/ 	.short	(.L_4402 - .L_4401)
	.align		4
.L_4401:
        /*00b0*/ 	.word	index@(.nv.constant0._ZN2at6native27unrolled_elementwise_kernelINS0_13AUnaryFunctorIllbZZZNS0_23logical_xor_kernel_cudaERNS_14TensorIteratorEENKUlvE0_clEvENKUlvE2_clEvEUlllE_EESt5arrayIPcLm2EELi4E23TrivialOffsetCalculatorILi1EjESD_NS0_6memory15LoadWithoutCastENSE_16StoreWithoutCastEEEviT_T0_T2_T3_T4_T5_)
        /*00b4*/ 	.short	0x0210
        /*00b6*/ 	.short	0x002c


	//----- nvinfo : EIATTR_SW_WAR
	.align		4
.L_4402:
        /*00b8*/ 	.byte	0x04, 0x36
        /*00ba*/ 	.short	(.L_4404 - .L_4403)
.L_4403:
        /*00bc*/ 	.word	0x00000008
.L_4404:


//--------------------- .nv.info._ZN2at6native29vectorized_elementwise_kernelILi2ENS0_13AUnaryFunctorIllbZZZNS0_23logical_xor_kernel_cudaERNS_14TensorIteratorEENKUlvE0_clEvENKUlvE2_clEvEUlllE_EESt5arrayIPcLm2EEEEviT0_T1_ --------------------------
	.section	.nv.info._ZN2at6native29vectorized_elementwise_kernelILi2ENS0_13AUnaryFunctorIllbZZZNS0_23logical_xor_kernel_cudaERNS_14TensorIteratorEENKUlvE0_clEvENKUlvE2_clEvEUlllE_EESt5arrayIPcLm2EEEEviT0_T1_,"",@"SHT_CUDA_INFO"
	.sectionflags	@""
	.align	4


	//----- nvinfo : EIATTR_CUDA_API_VERSION
	.align		4
        /*0000*/ 	.byte	0x04, 0x37
        /*0002*/ 	.short	(.L_4406 - .L_4405)
.L_4405:
        /*0004*/ 	.word	0x00000082


	//----- nvinfo : EIATTR_KPARAM_INFO
	.align		4
.L_4406:
        /*0008*/ 	.byte	0x04, 0x17
        /*000a*/ 	.short	(.L_4408 - .L_4407)
.L_4407:
        /*000c*/ 	.word	0x00000000
        /*0010*/ 	.short	0x0002
        /*0012*/ 	.short	0x0018
        /*0014*/ 	.byte	0x00, 0xf0, 0x41, 0x00


	//----- nvinfo : EIATTR_KPARAM_INFO
	.align		4
.L_4408:
        /*0018*/ 	.byte	0x04, 0x17
        /*001a*/ 	.short	(.L_4410 - .L_4409)
.L_4409:
        /*001c*/ 	.word	0x00000000
        /*0020*/ 	.short	0x0001
        /*0022*/ 	.short	0x0008
        /*0024*/ 	.byte	0x00, 0xf0, 0x41, 0x00


	//----- nvinfo : EIATTR_KPARAM_INFO
	.align		4
.L_4410:
        /*0028*/ 	.byte	0x04, 0x17
        /*002a*/ 	.short	(.L_4412 - .L_4411)
.L_4411:
        /*002c*/ 	.word	0x00000000
        /*0030*/ 	.short	0x0000
        /*0032*/ 	.short	0x0000
        /*0034*/ 	.byte	0x00, 0xf0, 0x11, 0x00


	//----- nvinfo : EIATTR_SPARSE_MMA_MASK
	.align		4
.L_4412:
        /*0038*/ 	.byte	0x03, 0x50
        /*003a*/ 	.short	0x0000


	//----- nvinfo : EIATTR_MAXREG_COUNT
	.align		4
        /*003c*/ 	.byte	0x03, 0x1b
        /*003e*/ 	.short	0x00ff


	//----- nvinfo : EIATTR_MERCURY_ISA_VERSION
	.align		4
        /*0040*/ 	.byte	0x03, 0x5f
        /*0042*/ 	.short	0x0101


	//----- nvinfo : EIATTR_EXIT_INSTR_OFFSETS
	.align		4
        /*0044*/ 	.byte	0x04, 0x1c
        /*0046*/ 	.short	(.L_4414 - .L_4413)


	//   ....[0]....
.L_4413:
        /*0048*/ 	.word	0x00000370


	//   ....[1]....
        /*004c*/ 	.word	0x00000d60


	//   ....[2]....
        /*0050*/ 	.word	0x00000dd0


	//----- nvinfo : EIATTR_MAX_THREADS
	.align		4
.L_4414:
        /*0054*/ 	.byte	0x04, 0x05
        /*0056*/ 	.short	(.L_4416 - .L_4415)
.L_4415:
        /*0058*/ 	.word	0x00000080
        /*005c*/ 	.word	0x00000001
        /*0060*/ 	.word	0x00000001


	//----- nvinfo : EIATTR_CRS_STACK_SIZE
	.align		4
.L_4416:
        /*0064*/ 	.byte	0x04, 0x1e
        /*0066*/ 	.short	(.L_4418 - .L_4417)
.L_4417:
        /*0068*/ 	.word	0x00000000


	//----- nvinfo : EIATTR_CBANK_PARAM_SIZE
	.align		4
.L_4418:
        /*006c*/ 	.byte	0x03, 0x19
        /*006e*/ 	.short	0x0028


	//----- nvinfo : EIATTR_PARAM_CBANK
	.align		4
        /*0070*/ 	.byte	0x04, 0x0a
        /*0072*/ 	.short	(.L_4420 - .L_4419)
	.align		4
.L_4419:
        /*0074*/ 	.word	index@(.nv.constant0._ZN2at6native29vectorized_elementwise_kernelILi2ENS0_13AUnaryFunctorIllbZZZNS0_23logical_xor_kernel_cudaERNS_14TensorIteratorEENKUlvE0_clEvENKUlvE2_clEvEUlllE_EESt5arrayIPcLm2EEEEviT0_T1_)
        /*0078*/ 	.short	0x0210
        /*007a*/ 	.short	0x0028


	//----- nvinfo : EIATTR_SW_WAR
	.align		4
.L_4420:
        /*007c*/ 	.byte	0x04, 0x36
        /*007e*/ 	.short	(.L_4422 - .L_4421)
.L_4421:
        /*0080*/ 	.word	0x00000008
.L_4422:


//--------------------- .nv.info._ZN2at6native29vectorized_elementwise_kernelILi4ENS0_13AUnaryFunctorIllbZZZNS0_23logical_xor_kernel_cudaERNS_14TensorIteratorEENKUlvE0_clEvENKUlvE2_clEvEUlllE_EESt5arrayIPcLm2EEEEviT0_T1_ --------------------------
	.section	.nv.info._ZN2at6native29vectorized_elementwise_kernelILi4ENS0_13AUnaryFunctorIllbZZZNS0_23logical_xor_kernel_cudaERNS_14TensorIteratorEENKUlvE0_clEvENKUlvE2_clEvEUlllE_EESt5arrayIPcLm2EEEEviT0_T1_,"",@"SHT_CUDA_INFO"
	.sectionflags	@""
	.align	4


	//----- nvinfo : EIATTR_CUDA_API_VERSION
	.align		4
        /*0000*/ 	.byte	0x04, 0x37
        /*0002*/ 	.short	(.L_4424 - .L_4423)
.L_4423:
        /*0004*/ 	.word	0x00000082


	//----- nvinfo : EIATTR_KPARAM_INFO
	.align		4
.L_4424:
        /*0008*/ 	.byte	0x04, 0x17
        /*000a*/ 	.short	(.L_4426 - .L_4425)
.L_4425:
        /*000c*/ 	.word	0x00000000
        /*0010*/ 	.short	0x0002
        /*0012*/ 	.short	0x0018
        /*0014*/ 	.byte	0x00, 0xf0, 0x41, 0x00


	//----- nvinfo : EIATTR_KPARAM_INFO
	.align		4
.L_4426:
        /*0018*/ 	.byte	0x04, 0x17
        /*001a*/ 	.short	(.L_4428 - .L_4427)
.L_4427:
        /*001c*/ 	.word	0x00000000
        /*0020*/ 	.short	0x0001
        /*0022*/ 	.short	0x0008
        /*0024*/ 	.byte	0x00, 0xf0, 0x41, 0x00


	//----- nvinfo : EIATTR_KPARAM_INFO
	.align		4
.L_4428:
        /*0028*/ 	.byte	0x04, 0x17
        /*002a*/ 	.short	(.L_4430 - .L_4429)
.L_4429:
        /*002c*/ 	.word	0x00000000
        /*0030*/ 	.short	0x0000
        /*0032*/ 	.short	0x0000
        /*0034*/ 	.byte	0x00, 0xf0, 0x11, 0x00


	//----- nvinfo : EIATTR_SPARSE_MMA_MASK
	.align		4
.L_4430:
        /*0038*/ 	.byte	0x03, 0x50
        /*003a*/ 	.short	0x0000


	//----- nvinfo : EIATTR_MAXREG_COUNT
	.align		4
        /*003c*/ 	.byte	0x03, 0x1b
        /*003e*/ 	.short	0x00ff


	//----- nvinfo : EIATTR_MERCURY_ISA_VERSION
	.align		4
        /*0040*/ 	.byte	0x03, 0x5f
        /*0042*/ 	.short	0x0101


	//----- nvinfo : EIATTR_EXIT_INSTR_OFFSETS
	.align		4
        /*0044*/ 	.byte	0x04, 0x1c
        /*0046*/ 	.short	(.L_4432 - .L_4431)


	//   ....[0]....
.L_4431:
        /*0048*/ 	.word	0x00000370


	//   ....[1]....
        /*004c*/ 	.word	0x00000d60


	//   ....[2]....
        /*0050*/ 	.word	0x00000dd0


	//----- nvinfo : EIATTR_MAX_THREADS
	.align		4
.L_4432:
        /*0054*/ 	.byte	0x04, 0x05
        /*0056*/ 	.short	(.L_4434 - .L_4433)
.L_4433:
        /*0058*/ 	.word	0x00000080
        /*005c*/ 	.word	0x00000001
        /*0060*/ 	.word	0x00000001


	//----- nvinfo : EIATTR_CRS_STACK_SIZE
	.align		4
.L_4434:
        /*0064*/ 	.byte	0x04, 0x1e
        /*0066*/ 	.short	(.L_4436 - .L_4435)
.L_4435:
        /*0068*/ 	.word	0x00000000


	//----- nvinfo : EIATTR_CBANK_PARAM_SIZE
	.align		4
.L_4436:
        /*006c*/ 	.byte	0x03, 0x19
        /*006e*/ 	.short	0x0028


	//----- nvinfo : EIATTR_PARAM_CBANK
	.align		4
        /*0070*/ 	.byte	0x04, 0x0a
        /*0072*/ 	.short	(.L_4438 - .L_4437)
	.align		4
.L_4437:
        /*0074*/ 	.word	index@(.nv.constant0._ZN2at6native29vectorized_elementwise_kernelILi4ENS0_13AUnaryFunctorIllbZZZNS0_23logical_xor_kernel_cudaERNS_14TensorIteratorEENKUlvE0_clEvENKUlvE2_clEvEUlllE_EESt5arrayIPcLm2EEEEviT0_T1_)
        /*0078*/ 	.short	0x0210
        /*007a*/ 	.short	0x0028


	//----- nvinfo : EIATTR_SW_WAR
	.align		4
.L_4438:
        /*007c*/ 	.byte	0x04, 0x36
        /*007e*/ 	.short	(.L_4440 - .L_4439)
.L_4439:
        /*0080*/ 	.word	0x00000008
.L_4440:


//--------------------- .nv.info._ZN2at6native29vectorized_elementwise_kernelILi8ENS0_13AUnaryFunctorIllbZZZNS0_23logical_xor_kernel_cudaERNS_14TensorIteratorEENKUlvE0_clEvENKUlvE2_clEvEUlllE_EESt5arrayIPcLm2EEEEviT0_T1_ --------------------------
	.section	.nv.info._ZN2at6native29vectorized_elementwise_kernelILi8ENS0_13AUnaryFunctorIllbZZZNS0_23logical_xor_kernel_cudaERNS_14TensorIteratorEENKUlvE0_clEvENKUlvE2_clEvEUlllE_EESt5arrayIPcLm2EEEEviT0_T1_,"",@"SHT_CUDA_INFO"
	.sectionflags	@""
	.align	4


	//----- nvinfo : EIATTR_CUDA_API_VERSION
	.align		4
        /*0000*/ 	.byte	0x04, 0x37
        /*0002*/ 	.short	(.L_4442 - .L_4441)
.L_4441:
        /*0004*/ 	.word	0x00000082


	//----- nvinfo : EIATTR_KPARAM_INFO
	.align		4
.L_4442:
        /*0008*/ 	.byte	0x04, 0x17
        /*000a*/ 	.short	(.L_4444 - .L_4443)
.L_4443:
        /*000c*/ 	.word	0x00000000
        /*0010*/ 	.short	0x0002
        /*0012*/ 	.short	0x0018
        /*0014*/ 	.byte	0x00, 0xf0, 0x41, 0x00


	//----- nvinfo : EIATTR_KPARAM_INFO
	.align		4
.L_4444:
        /*0018*/ 	.byte	0x04, 0x17
        /*001a*/ 	.short	(.L_4446 - .L_4445)
.L_4445:
        /*001c*/ 	.word	0x00000000
        /*0020*/ 	.short	0x0001
        /*0022*/ 	.short	0x0008
        /*0024*/ 	.byte	0x00, 0xf0, 0x41, 0x00


	//----- nvinfo : EIATTR_KPARAM_INFO
	.align		4
.L_4446:
        /*0028*/ 	.byte	0x04, 0x17
        /*002a*/ 	.short	(.L_4448 - .L_4447)
.L_4447:
        /*002c*/ 	.word	0x00000000
        /*0030*/ 	.short	0x0000
        /*0032*/ 	.short	0x0000
        /*0034*/ 	.byte	0x00, 0xf0, 0x11, 0x00


	//----- nvinfo : EIATTR_SPARSE_MMA_MASK
	.align		4
.L_4448:
        /*0038*/ 	.byte	0x03, 0x50
        /*003a*/ 	.short	0x0000


	//----- nvinfo : EIATTR_MAXREG_COUNT
	.align		4
        /*003c*/ 	.byte	0x03, 0x1b
        /*003e*/ 	.short	0x00ff


	//----- nvinfo : EIATTR_MERCURY_ISA_VERSION
	.align		4
        /*0040*/ 	.byte	0x03, 0x5f
        /*0042*/ 	.short	0x0101


	//----- nvinfo : EIATTR_EXIT_INSTR_OFFSETS
	.align		4
        /*0044*/ 	.byte	0x04, 0x1c
        /*0046*/ 	.short	(.L_4450 - .L_4449)


	//   ....[0]....
.L_4449:
        /*0048*/ 	.word	0x000003a0


	//   ....[1]....
        /*004c*/ 	.word	0x00000d90


	//   ....[2]....
        /*0050*/ 	.word	0x00000e00


	//----- nvinfo : EIATTR_MAX_THREADS
	.align		4
.L_4450:
        /*0054*/ 	.byte	0x04, 0x05
        /*0056*/ 	.short	(.L_4452 - .L_4451)
.L_4451:
        /*0058*/ 	.word	0x00000080
        /*005c*/ 	.word	0x00000001
        /*0060*/ 	.word	0x00000001


	//----- nvinfo : EIATTR_CRS_STACK_SIZE
	.align		4
.L_4452:
        /*0064*/ 	.byte	0x04, 0x1e
        /*0066*/ 	.short	(.L_4454 - .L_4453)
.L_4453:
        /*0068*/ 	.word	0x00000000


	//----- nvinfo : EIATTR_CBANK_PARAM_SIZE
	.align		4
.L_4454:
        /*006c*/ 	.byte	0x03, 0x19
        /*006e*/ 	.short	0x0028


	//----- nvinfo : EIATTR_PARAM_CBANK
	.align		4
        /*0070*/ 	.byte	0x04, 0x0a
        /*0072*/ 	.short	(.L_4456 - .L_4455)
	.align		4
.L_4455:
        /*0074*/ 	.word	index@(.nv.constant0._ZN2at6native29vectorized_elementwise_kernelILi8ENS0_13AUnaryFunctorIllbZZZNS0_23logical_xor_kernel_cudaERNS_14TensorIteratorEENKUlvE0_clEvENKUlvE2_clEvEUlllE_EESt5arrayIPcLm2EEEEviT0_T1_)
        /*0078*/ 	.short	0x0210
        /*007a*/ 	.short	0x0028


	//----- nvinfo : EIATTR_SW_WAR
	.align		4
.L_4456:
        /*007c*/ 	.byte	0x04, 0x36
        /*007e*/ 	.short	(.L_4458 - .L_4457)
.L_4457:
        /*0080*/ 	.word	0x00000008
.L_4458:


//--------------------- .nv.info._ZN2at6native18elementwise_kernelILi128ELi4EZNS0_15gpu_kernel_implINS0_13BinaryFunctorIllbZZZNS0_23logical_xor_kernel_cudaERNS_14TensorIteratorEENKUlvE0_clEvENKUlvE2_clEvEUlllE_EEEEvRNS_18TensorIteratorBaseERKT_EUliE_EEviT1_ --------------------------
	.section	.nv.info._ZN2at6native18elementwise_kernelILi128ELi4EZNS0_15gpu_kernel_implINS0_13BinaryFunctorIllbZZZNS0_23logical_xor_kernel_cudaERNS_14TensorIteratorEENKUlvE0_clEvENKUlvE2_clEvEUlllE_EEEEvRNS_18TensorIteratorBaseERKT_EUliE_EEviT1_,"",@"SHT_CUDA_INFO"
	.sectionflags	@""
	.align	4


	//----- nvinfo : EIATTR_CUDA_API_VERSION
	.align		4
        /*0000*/ 	.byte	0x04, 0x37
        /*0002*/ 	.short	(.L_4460 - .L_4459)
.L_4459:
        /*0004*/ 	.word	0x00000082


	//----- nvinfo : EIATTR_KPARAM_INFO
	.align		4
.L_4460:
        /*0008*/ 	.byte	0x04, 0x17
        /*000a*/ 	.short	(.L_4462 - .L_4461)
.L_4461:
        /*000c*/ 	.word	0x00000000
        /*0010*/ 	.short	0x0001
        /*0012*/ 	.short	0x0008
        /*0014*/ 	.byte	0x00, 0xf0, 0x21, 0x0a


	//----- nvinfo : EIATTR_KPARAM_INFO
	.align		4
.L_4462:
        /*0018*/ 	.byte	0x04, 0x17
        /*001a*/ 	.short	(.L_4464 - .L_4463)
.L_4463:
        /*001c*/ 	.word	0x00000000
        /*0020*/ 	.short	0x0000
        /*0022*/ 	.short	0x0000
        /*0024*/ 	.byte	0x00, 0xf0, 0x11, 0x00


	//----- nvinfo : EIATTR_SPARSE_MMA_MASK
	.align		4
.L_4464:
        /*0028*/ 	.byte	0x03, 0x50
        /*002a*/ 	.short	0x0000


	//----- nvinfo : EIATTR_MAXREG_COUNT
	.align		4
        /*002c*/ 	.byte	0x03, 0x1b
        /*002e*/ 	.short	0x0080


	//----- nvinfo : EIATTR_EXTERNS
	.align		4
        /*0030*/ 	.byte	0x04, 0x0f
        /*0032*/ 	.short	(.L_4466 - .L_4465)


	//   ....[0]....
	.align		4
.L_4465:
        /*0034*/ 	.word	index@(__assertfail)


	//----- nvinfo : EIATTR_MERCURY_ISA_VERSION
	.align		4
.L_4466:
        /*0038*/ 	.byte	0x03, 0x5f
        /*003a*/ 	.short	0x0101


	//----- nvinfo : EIATTR_SYSCALL_OFFSETS
	.align		4
        /*003c*/ 	.byte	0x04, 0x46
        /*003e*/ 	.short	(.L_4468 - .L_4467)


	//   ....[0]....
.L_4467:
        /*0040*/ 	.word	0x00002500


	//   ....[1]....
        /*0044*/ 	.word	0x00003370


	//   ....[2]....
        /*0048*/ 	.word	0x000041f0


	//   ....[3]....
        /*004c*/ 	.word	0x00006710


	//   ....[4]....
        /*0050*/ 	.word	0x00007580


	//   ....[5]....
        /*0054*/ 	.word	0x00008400


	//   ....[6]....
        /*0058*/ 	.word	0x0000a910


	//   ....[7]....
        /*005c*/ 	.word	0x0000b780


	//   ....[8]....
        /*0060*/ 	.word	0x0000c600


	//   ....[9]....
        /*0064*/ 	.word	0x0000eb00


	//   ....[10]....
        /*0068*/ 	.word	0x0000f970


	//   ....[11]....
        /*006c*/ 	.word	0x000107f0


	//----- nvinfo : EIATTR_EXIT_INSTR_OFFSETS
	.align		4
.L_4468:
        /*0070*/ 	.byte	0x04, 0x1c
        /*0072*/ 	.short	(.L_4470 - .L_4469)


	//   ....[0]....
.L_4469:
        /*0074*/ 	.word	0x0000c6a0


	//   ....[1]....
        /*0078*/ 	.word	0x0000fb00


	//   ....[2]....
        /*007c*/ 	.word	0x0000fb20


	//   ....[3]....
        /*0080*/ 	.word	0x0000fbb0


	//   ....[4]....
        /*0084*/ 	.word	0x0000fbd0


	//   ....[5]....
        /*0088*/ 	.word	0x0000fbf0


	//   ....[6]....
        /*008c*/ 	.word	0x0000fc80


	//   ....[7]....
        /*0090*/ 	.word	0x0000fcc0


	//   ....[8]....
        /*0094*/ 	.word	0x0000fd60


	//   ....[9]....
        /*0098*/ 	.word	0x0000fdb0


	//   ....[10]....
        /*009c*/ 	.word	0x0000fde0


	//   ....[11]....
        /*00a0*/ 	.word	0x0000fe80


	//   ....[12]....
        /*00a4*/ 	.word	0x0000fec0


	//   ....[13]....
        /*00a8*/ 	.word	0x00010050


	//   ....[14]....
        /*00ac*/ 	.word	0x000101b0


	//   ....[15]....
        /*00b0*/ 	.word	0x000101f0


	//   ....[16]....
        /*00b4*/ 	.word	0x00010290


	//   ....[17]....
        /*00b8*/ 	.word	0x00010410


	//   ....[18]....
        /*00bc*/ 	.word	0x00010590


	//   ....[19]....
        /*00c0*/ 	.word	0x000106f0


	//   ....[20]....
        /*00c4*/ 	.word	0x00010800


	//   ....[21]....
        /*00c8*/ 	.word	0x00010830


	//   ....[22]....
        /*00cc*/ 	.word	0x00010850


	//----- nvinfo : EIATTR_MAX_THREADS
	.align		4
.L_4470:
        /*00d0*/ 	.byte	0x04, 0x05
        /*00d2*/ 	.short	(.L_4472 - .L_4471)
.L_4471:
        /*00d4*/ 	.word	0x00000080
        /*00d8*/ 	.word	0x00000001
        /*00dc*/ 	.word	0x00000001


	//----- nvinfo : EIATTR_CRS_STACK_SIZE
	.align		4
.L_4472:
        /*00e0*/ 	.byte	0x04, 0x1e
        /*00e2*/ 	.short	(.L_4474 - .L_4473)
.L_4473:
        /*00e4*/ 	.word	0x00000000


	//----- nvinfo : EIATTR_CBANK_PARAM_SIZE
	.align		4
.L_4474:
        /*00e8*/ 	.byte	0x03, 0x19
        /*00ea*/ 	.short	0x0290


	//----- nvinfo : EIATTR_PARAM_CBANK
	.align		4
        /*00ec*/ 	.byte	0x04, 0x0a
        /*00ee*/ 	.short	(.L_4476 - .L_4475)
	.align		4
.L_4475:
        /*00f0*/ 	.word	index@(.nv.constant0._ZN2at6native18elementwise_kernelILi128ELi4EZNS0_15gpu_kernel_implINS0_13BinaryFunctorIllbZZZNS0_23logical_xor_kernel_cudaERNS_14TensorIteratorEENKUlvE0_clEvENKUlvE2_clEvEUlllE_EEEEvRNS_18TensorIteratorBaseERKT_EUliE_EEviT1_)
        /*00f4*/ 	.short	0x0210
        /*00f6*/ 	.short	0x0290


	//----- nvinfo : EIATTR_SW_WAR
	.align		4
.L_4476:
        /*00f8*/ 	.byte	0x04, 0x36
        /*00fa*/ 	.short	(.L_4478 - .L_4477)
.L_4477:
        /*00fc*/ 	.word	0x00000008
.L_4478:


//--------------------- .nv.info._ZN2at6native27unrolled_elementwise_kernelINS0_13BinaryFunctorIllbZZZNS0_23logical_xor_kernel_cudaERNS_14TensorIteratorEENKUlvE0_clEvENKUlvE2_clEvEUlllE_EESt5arrayIPcLm3EELi4E23TrivialOffsetCalculatorILi2EjESC_ILi1EjENS0_6memory12LoadWithCastILi2EEENSF_13StoreWithCastILi1EEEEEviT_T0_T2_T3_T4_T5_ --------------------------
	.section	.nv.info._ZN2at6native27unrolled_elementwise_kernelINS0_13BinaryFunctorIllbZZZNS0_23logical_xor_kernel_cudaERNS_14TensorIteratorEENKUlvE0_clEvENKUlvE2_clEvEUlllE_EESt5arrayIPcLm3EELi4E23TrivialOffsetCalculatorILi2EjESC_ILi1EjENS0_6memory12LoadWithCastILi2EEENSF_13StoreWithCastILi1EEEEEviT_T0_T2_T3_T4_T5_,"",@"SHT_CUDA_INFO"
	.sectionflags	@""
	.align	4


	//----- nvinfo : EIATTR_CUDA_API_VERSION
	.align		4
        /*0000*/ 	.byte	0x04, 0x37
        /*0002*/ 	.short	(.L_4480 - .L_4479)
.L_4479:
        /*0004*/ 	.word	0x00000082


	//----- nvinfo : EIATTR_KPARAM_INFO
	.align		4
.L_4480:
        /*0008*/ 	.byte	0x04, 0x17
        /*000a*/ 	.short	(.L_4482 - .L_4481)
.L_4481:
        /*000c*/ 	.word	0x00000000
        /*0010*/ 	.short	0x0006
        /*0012*/ 	.short	0x0030
        /*0014*/ 	.byte	0x00, 0xf0, 0x21, 0x00


	//----- nvinfo : EIATTR_KPARAM_INFO
	.align		4
.L_4482:
        /*0018*/ 	.byte	0x04, 0x17
        /*001a*/ 	.short	(.L_4484 - .L_4483)
.L_4483:
        /*001c*/ 	.word	0x00000000
        /*0020*/ 	.short	0x0005
        /*0022*/ 	.short	0x0024
        /*0024*/ 	.byte	0x00, 0xf0, 0x31, 0x00


	//----- nvinfo : EIATTR_KPARAM_INFO
	.align		4
.L_4484:
        /*0028*/ 	.byte	0x04, 0x17
        /*002a*/ 	.short	(.L_4486 - .L_4485)
.L_4485:
        /*002c*/ 	.word	0x00000000
        /*0030*/ 	.short	0x0004
        /*0032*/ 	.short	0x0021
        /*0034*/ 	.byte	0x00, 0xf0, 0x05, 0x00


	//----- nvinfo : EIATTR_KPARAM_INFO
	.align		4
.L_4486:
        /*0038*/ 	.byte	0x04, 0x17
        /*003a*/ 	.short	(.L_4488 - .L_4487)
.L_4487:
        /*003c*/ 	.word	0x00000000
        /*0040*/ 	.short	0x0003
        /*0042*/ 	.short	0x0020
        /*0044*/ 	.byte	0x00, 0xf0, 0x05, 0x00


	//----- nvinfo : EIATTR_KPARAM_INFO
	.align		4
.L_4488:
        /*0048*/ 	.byte	0x04, 0x17
        /*004a*/ 	.short	(.L_4490 - .L_4489)
.L_4489:
        /*004c*/ 	.word	0x00000000
        /*0050*/ 	.short	0x0002
        /*0052*/ 	.short	0x0008
        /*0054*/ 	.byte	0x00, 0xf0, 0x61, 0x00


	//----- nvinfo : EIATTR_KPARAM_INFO
	.align		4
.L_4490:
        /*0058*/ 	.byte	0x04, 0x17
        /*005a*/ 	.short	(.L_4492 - .L_4491)
.L_4491:
        /*005c*/ 	.word	0x00000000
        /*0060*/ 	.short	0x0001
        /*0062*/ 	.short	0x0004
        /*0064*/ 	.byte	0x00, 0xf0, 0x05, 0x00


	//----- nvinfo : EIATTR_KPARAM_INFO
	.align		4
.L_4492:
        /*0068*/ 	.byte	0x04, 0x17
        /*006a*/ 	.short	(.L_4494 - .L_4493)
.L_4493:
        /*006c*/ 	.word	0x00000000
        /*0070*/ 	.short	0x0000
        /*0072*/ 	.short	0x0000
        /*0074*/ 	.byte	0x00, 0xf0, 0x11, 0x00


	//----- nvinfo : EIATTR_SPARSE_MMA_MASK
	.align		4
.L_4494:
        /*0078*/ 	.byte	0x03, 0x50
        /*007a*/ 	.short	0x0000


	//----- nvinfo : EIATTR_MAXREG_COUNT
	.align		4
        /*007c*/ 	.byte	0x03, 0x1b
        /*007e*/ 	.short	0x00ff


	//----- nvinfo : EIATTR_EXTERNS
	.align		4
        /*0080*/ 	.byte	0x04, 0x0f
        /*0082*/ 	.short	(.L_4496 - .L_4495)


	//   ....[0]....
	.align		4
.L_4495:
        /*0084*/ 	.word	index@(__assertfail)


	//----- nvinfo : EIATTR_MERCURY_ISA_VERSION
	.align		4
.L_4496:
        /*0088*/ 	.byte	0x03, 0x5f
        /*008a*/ 	.short	0x0101


	//----- nvinfo : EIATTR_SYSCALL_OFFSETS
	.align		4
        /*008c*/ 	.byte	0x04, 0x46
        /*008e*/ 	.short	(.L_4498 - .L_4497)


	//   ....[0]....
.L_4497:
        /*0090*/ 	.word	0x00000f10


	//   ....[1]....
        /*0094*/ 	.word	0x00001d90


	//   ....[2]....
        /*0098*/ 	.word	0x00002c90


	//   ....[3]....
        /*009c*/ 	.word	0x00003b10


	//   ....[4]....
        /*00a0*/ 	.word	0x00004a20


	//   ....[5]....
        /*00a4*/ 	.word	0x000058a0


	//   ....[6]....
        /*00a8*/ 	.word	0x00006790


	//   ....[7]....
        /*00ac*/ 	.word	0x00007610


	//   ....[8]....
        /*00b0*/ 	.word	0x00008660


	//   ....[9]....
        /*00b4*/ 	.word	0x00009510


	//   ....[10]....
        /*00b8*/ 	.word	0x0000a3a0


	//   ....[11]....
        /*00bc*/ 	.word	0x0000b250


	//----- nvinfo : EIATTR_EXIT_INSTR_OFFSETS
	.align		4
.L_4498:
        /*00c0*/ 	.byte	0x04, 0x1c
        /*00c2*/ 	.short	(.L_4500 - .L_4499)


	//   ....[0]....
.L_4499:
        /*00c4*/ 	.word	0x0000a430


	//   ....[1]....
        /*00c8*/ 	.word	0x0000a560


	//   ....[2]....
        /*00cc*/ 	.word	0x0000a580


	//   ....[3]....
        /*00d0*/ 	.word	0x0000a610


	//   ....[4]....
        /*00d4*/ 	.word	0x0000a630


	//   ....[5]....
        /*00d8*/ 	.word	0x0000a650


	//   ....[6]....
        /*00dc*/ 	.word	0x0000a6e0


	//   ....[7]....
        /*00e0*/ 	.word	0x0000a720


	//   ....[8]....
        /*00e4*/ 	.word	0x0000a7c0


	//   ....[9]....
        /*00e8*/ 	.word	0x0000a810


	//   ....[10]....
        /*00ec*/ 	.word	0x0000a840


	//   ....[11]....
        /*00f0*/ 	.word	0x0000a8e0


	//   ....[12]....
        /*00f4*/ 	.word	0x0000a920


	//   ....[13]....
        /*00f8*/ 	.word	0x0000aab0


	//   ....[14]....
        /*00fc*/ 	.word	0x0000ac10


	//   ....[15]....
        /*0100*/ 	.word	0x0000ac50


	//   ....[16]....
        /*0104*/ 	.word	0x0000acf0


	//   ....[17]....
        /*0108*/ 	.word	0x0000ae70


	//   ....[18]....
        /*010c*/ 	.word	0x0000aff0


	//   ....[19]....
        /*0110*/ 	.word	0x0000b150


	//   ....[20]....
        /*0114*/ 	.word	0x0000b260


	//   ....[21]....
        /*0118*/ 	.word	0x0000b290


	//   ....[22]....
        /*011c*/ 	.word	0x0000b2b0


	//----- nvinfo : EIATTR_MAX_THREADS
	.align		4
.L_4500:
        /*0120*/ 	.byte	0x04, 0x05
        /*0122*/ 	.short	(.L_4502 - .L_4501)
.L_4501:
        /*0124*/ 	.word	0x00000080
        /*0128*/ 	.word	0x00000001
        /*012c*/ 	.word	0x00000001


	//----- nvinfo : EIATTR_CRS_STACK_SIZE
	.align		4
.L_4502:
        /*0130*/ 	.byte	0x04, 0x1e
        /*0132*/ 	.short	(.L_4504 - .L_4503)
.L_4503:
        /*0134*/ 	.word	0x00000000


	//----- nvinfo : EIATTR_CBANK_PARAM_SIZE
	.align		4
.L_4504:
        /*0138*/ 	.byte	0x03, 0x19
        /*013a*/ 	.short	0x0038


	//----- nvinfo : EIATTR_PARAM_CBANK
	.align		4
        /*013c*/ 	.byte	0x04, 0x0a
        /*013e*/ 	.short	(.L_4506 - .L_4505)
	.align		4
.L_4505:
        /*0140*/ 	.word	index@(.nv.constant0._ZN2at6native27unrolled_elementwise_kernelINS0_13BinaryFunctorIllbZZZNS0_23logical_xor_kernel_cudaERNS_14TensorIteratorEENKUlvE0_clEvENKUlvE2_clEvEUlllE_EESt5arrayIPcLm3EELi4E23TrivialOffsetCalculatorILi2EjESC_ILi1EjENS0_6memory12LoadWithCastILi2EEENSF_13StoreWithCastILi1EEEEEviT_T0_T2_T3_T4_T5_)
        /*0144*/ 	.short	0x0210
        /*0146*/ 	.short	0x0038


	//----- nvinfo : EIATTR_SW_WAR
	.align		4
.L_4506:
        /*0148*/ 	.byte	0x04, 0x36
        /*014a*/ 	.short	(.L_4508 - .L_4507)
.L_4507:
        /*014c*/ 	.word	0x00000008
.L_4508:


//--------------------- .nv.info._ZN2at6native18elementwise_kernelILi128ELi4EZNS0_22gpu_kernel_impl_nocastINS0_13BinaryFunctorIllbZZZNS0_23logical_xor_kernel_cudaERNS_14TensorIteratorEENKUlvE0_clEvENKUlvE2_clEvEUlllE_EEEEvRNS_18TensorIteratorBaseERKT_EUliE_EEviT1_ --------------------------
	.section	.nv.info._ZN2at6native18elementwise_kernelILi128ELi4EZNS0_22gpu_kernel_impl_nocastINS0_13BinaryFunctorIllbZZZNS0_23logical_xor_kernel_cudaERNS_14TensorIteratorEENKUlvE0_clEvENKUlvE2_clEvEUlllE_EEEEvRNS_18TensorIteratorBaseERKT_EUliE_EEviT1_,"",@"SHT_CUDA_INFO"
	.sectionflags	@""
	.align	4


	//----- nvinfo : EIATTR_CUDA_API_VERSION
	.align		4
        /*0000*/ 	.byte	0x04, 0x37
        /*0002*/ 	.short	(.L_4510 - .L_4509)
.L_4509:
        /*0004*/ 	.word	0x00000082


	//----- nvinfo : EIATTR_KPARAM_INFO
	.align		4
.L_4510:
        /*0008*/ 	.byte	0x04, 0x17
        /*000a*/ 	.short	(.L_4512 - .L_4511)
.L_4511:
        /*000c*/ 	.word	0x00000000
        /*0010*/ 	.short	0x0001
        /*0012*/ 	.short	0x0008
        /*0014*/ 	.byte	0x00, 0xf0, 0x21, 0x0a


	//----- nvinfo : EIATTR_KPARAM_INFO
	.align		4
.L_4512:
        /*0018*/ 	.byte	0x04, 0x17
        /*001a*/ 	.short	(.L_4514 - .L_4513)
.L_4513:
        /*001c*/ 	.word	0x00000000
        /*0020*/ 	.short	0x0000
        /*0022*/ 	.short	0x0000
        /*0024*/ 	.byte	0x00, 0xf0, 0x11, 0x00


	//----- nvinfo : EIATTR_SPARSE_MMA_MASK
	.align		4
.L_4514:
        /*0028*/ 	.byte	0x03, 0x50
        /*002a*/ 	.short	0x0000


	//----- nvinfo : EIATTR_MAXREG_COUNT
	.align		4
        /*002c*/ 	.byte	0x03, 0x1b
        /*002e*/ 	.short	0x0080


	//----- nvinfo : EIATTR_MERCURY_ISA_VERSION
	.align		4
        /*0030*/ 	.byte	0x03, 0x5f
        /*0032*/ 	.short	0x0101


	//----- nvinfo : EIATTR_EXIT_INSTR_OFFSETS
	.align		4
        /*0034*/ 	.byte	0x04, 0x1c
        /*0036*/ 	.short	(.L_4516 - .L_4515)


	//   ....[0]....
.L_4515:
        /*0038*/ 	.word	0x000046b0


	//   ....[1]....
        /*003c*/ 	.word	0x00005de0


	//----- nvinfo : EIATTR_MAX_THREADS
	.align		4
.L_4516:
        /*0040*/ 	.byte	0x04, 0x05
        /*0042*/ 	.short	(.L_4518 - .L_4517)
.L_4517:
        /*0044*/ 	.word	0x00000080
        /*0048*/ 	.word	0x00000001
        /*004c*/ 	.word	0x00000001


	//----- nvinfo : EIATTR_CRS_STACK_SIZE
	.align		4
.L_4518:
        /*0050*/ 	.byte	0x04, 0x1e
        /*0052*/ 	.short	(.L_4520 - .L_4519)
.L_4519:
        /*0054*/ 	.word	0x00000000


	//----- nvinfo : EIATTR_CBANK_PARAM_SIZE
	.align		4
.L_4520:
        /*0058*/ 	.byte	0x03, 0x19
        /*005a*/ 	.short	0x0290


	//----- nvinfo : EIATTR_PARAM_CBANK
	.align		4
        /*005c*/ 	.byte	0x04, 0x0a
        /*005e*/ 	.short	(.L_4522 - .L_4521)
	.align		4
.L_4521:
        /*0060*/ 	.word	index@(.nv.constant0._ZN2at6native18elementwise_kernelILi128ELi4EZNS0_22gpu_kernel_impl_nocastINS0_13BinaryFunctorIllbZZZNS0_23logical_xor_kernel_cudaERNS_14TensorIteratorEENKUlvE0_clEvENKUlvE2_clEvEUlllE_EEEEvRNS_18TensorIteratorBaseERKT_EUliE_EEviT1_)
        /*0064*/ 	.short	0x0210
        /*0066*/ 	.short	0x0290


	//----- nvinfo : EIATTR_SW_WAR
	.align		4
.L_4522:
        /*0068*/ 	.byte	0x04, 0x36
        /*006a*/ 	.short	(.L_4524 - .L_4523)
.L_4523:
        /*006c*/ 	.word	0x00000008
.L_4524:


//--------------------- .nv.info._ZN2at6native27unrolled_elementwise_kernelINS0_13BinaryFunctorIllbZZZNS0_23logical_xor_kernel_cudaERNS_14TensorIteratorEENKUlvE0_clEvENKUlvE2_clEvEUlllE_EESt5arrayIPcLm3EELi4E23TrivialOffsetCalculatorILi2EjESC_ILi1EjENS0_6memory15LoadWithoutCastENSF_16StoreWithoutCastEEEviT_T0_T2_T3_T4_T5_ --------------------------
	.section	.nv.info._ZN2at6native27unrolled_elementwise_kernelINS0_13BinaryFunctorIllbZZZNS0_23logical_xor_kernel_cudaERNS_14TensorIteratorEENKUlvE0_clEvENKUlvE2_clEvEUlllE_EESt5arrayIPcLm3EELi4E23TrivialOffsetCalculatorILi2EjESC_ILi1EjENS0_6memory15LoadWithoutCastENSF_16StoreWithoutCastEEEviT_T0_T2_T3_T4_T5_,"",@"SHT_CUDA_INFO"
	.sectionflags	@""
	.align	4


	//----- nvinfo : EIATTR_CUDA_API_VERSION
	.align		4
        /*0000*/ 	.byte	0x04, 0x37
        /*0002*/ 	.short	(.L_4526 - .L_4525)
.L_4525:
        /*0004*/ 	.word	0x00000082


	//----- nvinfo : EIATTR_KPARAM_INFO
	.align		4
.L_4526:
        /*0008*/ 	.byte	0x04, 0x17
        /*000a*/ 	.short	(.L_4528 - .L_4527)
.L_4527:
        /*000c*/ 	.word	0x00000000
        /*0010*/ 	.short	0x0006
        /*0012*/ 	.short	0x0023
        /*0014*/ 	.byte	0x00, 0xf0, 0x05, 0x00


	//----- nvinfo : EIATTR_KPARAM_INFO
	.align		4
.L_4528:
        /*0018*/ 	.byte	0x04, 0x17
        /*001a*/ 	.short	(.L_4530 - .L_4529)
.L_4529:
        /*001c*/ 	.word	0x00000000
        /*0020*/ 	.short	0x0005
        /*0022*/ 	.short	0x0022
        /*0024*/ 	.byte	0x00, 0xf0, 0x05, 0x00


	//----- nvinfo : EIATTR_KPARAM_INFO
	.align		4
.L_4530:
        /*0028*/ 	.byte	0x04, 0x17
        /*002a*/ 	.short	(.L_4532 - .L_4531)
.L_4531:
        /*002c*/ 	.word	0x00000000
        /*0030*/ 	.short	0x0004
        /*0032*/ 	.short	0x0021
        /*0034*/ 	.byte	0x00, 0xf0, 0x05, 0x00


	//----- nvinfo : EIATTR_KPARAM_INFO
	.align		4
.L_4532:
        /*0038*/ 	.byte	0x04, 0x17
        /*003a*/ 	.short	(.L_4534 - .L_4533)
.L_4533:
        /*003c*/ 	.word	0x00000000
        /*0040*/ 	.short	0x0003
        /*0042*/ 	.short	0x0020
        /*0044*/ 	.byte	0x00, 0xf0, 0x05, 0x00


	//----- nvinfo : EIATTR_KPARAM_INFO
	.align		4
.L_4534:
        /*0048*/ 	.byte	0x04, 0x17
        /*004a*/ 	.short	(.L_4536 - .L_4535)
.L_4535:
        /*004c*/ 	.word	0x00000000
        /*0050*/ 	.short	0x0002
        /*0052*/ 	.short	0x0008
        /*0054*/ 	.byte	0x00, 0xf0, 0x61, 0x00


	//----- nvinfo : EIATTR_KPARAM_INFO
	.align		4
.L_4536:
        /*0058*/ 	.byte	0x04, 0x17
        /*005a*/ 	.short	(.L_4538 - .L_4537)
.L_4537:
        /*005c*/ 	.word	0x00000000
        /*0060*/ 	.short	0x0001
        /*0062*/ 	.short	0x0004
        /*0064*/ 	.byte	0x00, 0xf0, 0x05, 0x00


	//----- nvinfo : EIATTR_KPARAM_INFO
	.align		4
.L_4538:
        /*0068*/ 	.byte	0x04, 0x17
        /*006a*/ 	.short	(.L_4540 - .L_4539)
.L_4539:
        /*006c*/ 	.word	0x00000000
        /*0070*/ 	.short	0x0000
        /*0072*/ 	.short	0x0000
        /*0074*/ 	.byte	0x00, 0xf0, 0x11, 0x00


	//----- nvinfo : EIATTR_SPARSE_MMA_MASK
	.align		4
.L_4540:
        /*0078*/ 	.byte	0x03, 0x50
        /*007a*/ 	.short	0x0000


	//----- nvinfo : EIATTR_MAXREG_COUNT
	.align		4
        /*007c*/ 	.byte	0x03, 0x1b
        /*007e*/ 	.short	0x00ff


	//----- nvinfo : EIATTR_MERCURY_ISA_VERSION
	.align		4
        /*0080*/ 	.byte	0x03, 0x5f
        /*0082*/ 	.short	0x0101


	//----- nvinfo : EIATTR_EXIT_INSTR_OFFSETS
	.align		4
        /*0084*/ 	.byte	0x04, 0x1c
        /*0086*/ 	.short	(.L_4542 - .L_4541)


	//   ....[0]....
.L_4541:
        /*0088*/ 	.word	0x00000620


	//   ....[1]....
        /*008c*/ 	.word	0x000006c0


	//----- nvinfo : EIATTR_MAX_THREADS
	.align		4
.L_4542:
        /*0090*/ 	.byte	0x04, 0x05
        /*0092*/ 	.short	(.L_4544 - .L_4543)
.L_4543:
        /*0094*/ 	.word	0x00000080
        /*0098*/ 	.word	0x00000001
        /*009c*/ 	.word	0x00000001


	//----- nvinfo : EIATTR_CRS_STACK_SIZE
	.align		4
.L_4544:
        /*00a0*/ 	.byte	0x04, 0x1e
        /*00a2*/ 	.short	(.L_4546 - .L_4545)
.L_4545:
        /*00a4*/ 	.word	0x00000000


	//----- nvinfo : EIATTR_CBANK_PARAM_SIZE
	.align		4
.L_4546:
        /*00a8*/ 	.byte	0x03, 0x19
        /*00aa*/ 	.short	0x0024


	//----- nvinfo : EIATTR_PARAM_CBANK
	.align		4
        /*00ac*/ 	.byte	0x04, 0x0a
        /*00ae*/ 	.short	(.L_4548 - .L_4547)
	.align		4
.L_4547:
        /*00b0*/ 	.word	index@(.nv.constant0._ZN2at6native27unrolled_elementwise_kernelINS0_13BinaryFunctorIllbZZZNS0_23logical_xor_kernel_cudaERNS_14TensorIteratorEENKUlvE0_clEvENKUlvE2_clEvEUlllE_EESt5arrayIPcLm3EELi4E23TrivialOffsetCalculatorILi2EjESC_ILi1EjENS0_6memory15LoadWithoutCastENSF_16StoreWithoutCastEEEviT_T0_T2_T3_T4_T5_)
        /*00b4*/ 	.short	0x0210
        /*00b6*/ 	.short	0x0024


	//----- nvinfo : EIATTR_SW_WAR
	.align		4
.L_4548:
        /*00b8*/ 	.byte	0x04, 0x36
        /*00ba*/ 	.short	(.L_4550 - .L_4549)
.L_4549:
        /*00bc*/ 	.word	0x00000008
.L_4550:


//--------------------- .nv.info._ZN2at6native29vectorized_elementwise_kernelILi2ENS0_13BinaryFunctorIllbZZZNS0_23logical_xor_kernel_cudaERNS_14TensorIteratorEENKUlvE0_clEvENKUlvE2_clEvEUlllE_EESt5arrayIPcLm3EEEEviT0_T1_ --------------------------
	.section	.nv.info._ZN2at6native29vectorized_elementwise_kernelILi2ENS0_13BinaryFunctorIllbZZZNS0_23logical_xor_kernel_cudaERNS_14TensorIteratorEENKUlvE0_clEvENKUlvE2_clEvEUlllE_EESt5arrayIPcLm3EEEEviT0_T1_,"",@"SHT_CUDA_INFO"
	.sectionflags	@""
	.align	4


	//----- nvinfo : EIATTR_CUDA_API_VERSION
	.align		4
        /*0000*/ 	.byte	0x04, 0x37
        /*0002*/ 	.short	(.L_4552 - .L_4551)
.L_4551:
        /*0004*/ 	.word	0x00000082


	//----- nvinfo : EIATTR_KPARAM_INFO
	.align		4
.L_4552:
        /*0008*/ 	.byte	0x04, 0x17
        /*000a*/ 	.short	(.L_4554 - .L_4553)
.L_4553:
        /*000c*/ 	.word	0x00000000
        /*0010*/ 	.short	0x0002
        /*0012*/ 	.short	0x0008
        /*0014*/ 	.byte	0x00, 0xf0, 0x61, 0x00


	//----- nvinfo : EIATTR_KPARAM_INFO
	.align		4
.L_4554:
        /*0018*/ 	.byte	0x04, 0x17
        /*001a*/ 	.short	(.L_4556 - .L_4555)
.L_4555:
        /*001c*/ 	.word	0x00000000
        /*0020*/ 	.short	0x0001
        /*0022*/ 	.short	0x0004
        /*0024*/ 	.byte	0x00, 0xf0, 0x05, 0x00


	//----- nvinfo : EIATTR_KPARAM_INFO
	.align		4
.L_4556:
        /*0028*/ 	.byte	0x04, 0x17
        /*002a*/ 	.short	(.L_4558 - .L_4557)
.L_4557:
        /*002c*/ 	.word	0x00000000
        /*0030*/ 	.short	0x0000
        /*0032*/ 	.short	0x0000
        /*0034*/ 	.byte	0x00, 0xf0, 0x11, 0x00


	//----- nvinfo : EIATTR_SPARSE_MMA_MASK
	.align		4
.L_4558:
        /*0038*/ 	.byte	0x03, 0x50
        /*003a*/ 	.short	0x0000


	//----- nvinfo : EIATTR_MAXREG_COUNT
	.align		4
        /*003c*/ 	.byte	0x03, 0x1b
        /*003e*/ 	.short	0x00ff


	//----- nvinfo : EIATTR_MERCURY_ISA_VERSION
	.align		4
        /*0040*/ 	.byte	0x03, 0x5f
        /*0042*/ 	.short	0x0101


	//----- nvinfo : EIATTR_EXIT_INSTR_OFFSETS
	.align		4
        /*0044*/ 	.byte	0x04, 0x1c
        /*0046*/ 	.short	(.L_4560 - .L_4559)


	//   ....[0]....
.L_4559:
        /*0048*/ 	.word	0x000004c0


	//   ....[1]....
        /*004c*/ 	.word	0x00001220


	//   ....[2]....
        /*0050*/ 	.word	0x00001290


	//----- nvinfo : EIATTR_MAX_THREADS
	.align		4
.L_4560:
        /*0054*/ 	.byte	0x04, 0x05
        /*0056*/ 	.short	(.L_4562 - .L_4561)
.L_4561:
        /*0058*/ 	.word	0x00000080
        /*005c*/ 	.word	0x00000001
        /*0060*/ 	.word	0x00000001


	//----- nvinfo : EIATTR_CRS_STACK_SIZE
	.align		4
.L_4562:
        /*0064*/ 	.byte	0x04, 0x1e
        /*0066*/ 	.short	(.L_4564 - .L_4563)
.L_4563:
        /*0068*/ 	.word	0x00000000


	//----- nvinfo : EIATTR_CBANK_PARAM_SIZE
	.align		4
.L_4564:
        /*006c*/ 	.byte	0x03, 0x19
        /*006e*/ 	.short	0x0020


	//----- nvinfo : EIATTR_PARAM_CBANK
	.align		4
        /*0070*/ 	.byte	0x04, 0x0a
        /*0072*/ 	.short	(.L_4566 - .L_4565)
	.align		4
.L_4565:
        /*0074*/ 	.word	index@(.nv.constant0._ZN2at6native29vectorized_elementwise_kernelILi2ENS0_13BinaryFunctorIllbZZZNS0_23logical_xor_kernel_cudaERNS_14TensorIteratorEENKUlvE0_clEvENKUlvE2_clEvEUlllE_EESt5arrayIPcLm3EEEEviT0_T1_)
        /*0078*/ 	.short	0x0210
        /*007a*/ 	.short	0x0020


	//----- nvinfo : EIATTR_SW_WAR
	.align		4
.L_4566:
        /*007c*/ 	.byte	0x04, 0x36
        /*007e*/ 	.short	(.L_4568 - .L_4567)
.L_4567:
        /*0080*/ 	.word	0x00000008
.L_4568:


//--------------------- .nv.info._ZN2at6native29vectorized_elementwise_kernelILi4ENS0_13BinaryFunctorIllbZZZNS0_23logical_xor_kernel_cudaERNS_14TensorIteratorEENKUlvE0_clEvENKUlvE2_clEvEUlllE_EESt5arrayIPcLm3EEEEviT0_T1_ --------------------------
	.section	.nv.info._ZN2at6native29vectorized_elementwise_kernelILi4ENS0_13BinaryFunctorIllbZZZNS0_23logical_xor_kernel_cudaERNS_14TensorIteratorEENKUlvE0_clEvENKUlvE2_clEvEUlllE_EESt5arrayIPcLm3EEEEviT0_T1_,"",@"SHT_CUDA_INFO"
	.sectionflags	@""
	.align	4


	//----- nvinfo : EIATTR_CUDA_API_VERSION
	.align		4
        /*0000*/ 	.byte	0x04, 0x37
        /*0002*/ 	.short	(.L_4570 - .L_4569)
.L_4569:
        /*0004*/ 	.word	0x00000082


	//----- nvinfo : EIATTR_KPARAM_INFO
	.align		4
.L_4570:
        /*0008*/ 	.byte	0x04, 0x17
        /*000a*/ 	.short	(.L_4572 - .L_4571)
.L_4571:
        /*000c*/ 	.word	0x00000000
        /*0010*/ 	.short	0x0002
        /*0012*/ 	.short	0x0008
        /*0014*/ 	.byte	0x00, 0xf0, 0x61, 0x00


	//----- nvinfo : EIATTR_KPARAM_INFO
	.align		4
.L_4572:
        /*0018*/ 	.byte	0x04, 0x17
        /*001a*/ 	.short	(.L_4574 - .L_4573)
.L_4573:
        /*001c*/ 	.word	0x00000000
        /*0020*/ 	.short	0x0001
        /*0022*/ 	.short	0x0004
        /*0024*/ 	.byte	0x00, 0xf0, 0x05, 0x00


	//----- nvinfo : EIATTR_KPARAM_INFO
	.align		4
.L_4574:
        /*0028*/ 	.byte	0x04, 0x17
        /*002a*/ 	.short	(.L_4576 - .L_4575)
.L_4575:
        /*002c*/ 	.word	0x00000000
        /*0030*/ 	.short	0x0000
        /*0032*/ 	.short	0x0000
        /*0034*/ 	.byte	0x00, 0xf0, 0x11, 0x00


	//----- nvinfo : EIATTR_SPARSE_MMA_MASK
	.align		4
.L_4576:
        /*0038*/ 	.byte	0x03, 0x50
        /*003a*/ 	.short	0x0000


	//----- nvinfo : EIATTR_MAXREG_COUNT
	.align		4
        /*003c*/ 	.byte	0x03, 0x1b
        /*003e*/ 	.short	0x00ff


	//----- nvinfo : EIATTR_MERCURY_ISA_VERSION
	.align		4
        /*0040*/ 	.byte	0x03, 0x5f
        /*0042*/ 	.short	0x0101


	//----- nvinfo : EIATTR_EXIT_INSTR_OFFSETS
	.align		4
        /*0044*/ 	.byte	0x04, 0x1c
        /*0046*/ 	.short	(.L_4578 - .L_4577)


	//   ....[0]....
.L_4577:
        /*0048*/ 	.word	0x000004c0


	//   ....[1]....
        /*004c*/ 	.word	0x00001220


	//   ....[2]....
        /*0050*/ 	.word	0x00001290


	//----- nvinfo : EIATTR_MAX_THREADS
	.align		4
.L_4578:
        /*0054*/ 	.byte	0x04, 0x05
        /*0056*/ 	.short	(.L_4580 - .L_4579)
.L_4579:
        /*0058*/ 	.word	0x00000080
        /*005c*/ 	.word	0x00000001
        /*0060*/ 	.word	0x00000001


	//----- nvinfo : EIATTR_CRS_STACK_SIZE
	.align		4
.L_4580:
        /*0064*/ 	.byte	0x04, 0x1e
        /*0066*/ 	.short	(.L_4582 - .L_4581)
.L_4581:
        /*0068*/ 	.word	0x00000000


	//----- nvinfo : EIATTR_CBANK_PARAM_SIZE
	.align		4
.L_4582:
        /*006c*/ 	.byte	0x03, 0x19
        /*006e*/ 	.short	0x0020


	//----- nvinfo : EIATTR_PARAM_CBANK
	.align		4
        /*0070*/ 	.byte	0x04, 0x0a
        /*0072*/ 	.short	(.L_4584 - .L_4583)
	.align		4
.L_4583:
        /*0074*/ 	.word	index@(.nv.constant0._ZN2at6native29vectorized_elementwise_kernelILi4ENS0_13BinaryFunctorIllbZZZNS0_23logical_xor_kernel_cudaERNS_14TensorIteratorEENKUlvE0_clEvENKUlvE2_clEvEUlllE_EESt5arrayIPcLm3EEEEviT0_T1_)
        /*0078*/ 	.short	0x0210
        /*007a*/ 	.short	0x0020


	//----- nvinfo : EIATTR_SW_WAR
	.align		4
.L_4584:
        /*007c*/ 	.byte	0x04, 0x36
        /*007e*/ 	.short	(.L_4586 - .L_4585)
.L_4585:
        /*0080*/ 	.word	0x00000008
.L_4586:


//--------------------- .nv.info._ZN2at6native29vectorized_elementwise_kernelILi8ENS0_13BinaryFunctorIllbZZZNS0_23logical_xor_kernel_cudaERNS_14TensorIteratorEENKUlvE0_clEvENKUlvE2_clEvEUlllE_EESt5arrayIPcLm3EEEEviT0_T1_ --------------------------
	.section	.nv.info._ZN2at6native29vectorized_elementwise_kernelILi8ENS0_13BinaryFunctorIllbZZZNS0_23logical_xor_kernel_cudaERNS_14TensorIteratorEENKUlvE0_clEvENKUlvE2_clEvEUlllE_EESt5arrayIPcLm3EEEEviT0_T1_,"",@"SHT_CUDA_INFO"
	.sectionflags	@""
	.align	4


	//----- nvinfo : EIATTR_CUDA_API_VERSION
	.align		4
        /*0000*/ 	.byte	0x04, 0x37
        /*0002*/ 	.short	(.L_4588 - .L_4587)
.L_4587:
        /*0004*/ 	.word	0x00000082


	//----- nvinfo : EIATTR_KPARAM_INFO
	.align		4
.L_4588:
        /*0008*/ 	.byte	0x04, 0x17
        /*000a*/ 	.short	(.L_4590 - .L_4589)
.L_4589:
        /*000c*/ 	.word	0x00000000
        /*0010*/ 	.short	0x0002
        /*0012*/ 	.short	0x0008
        /*0014*/ 	.byte	0x00, 0xf0, 0x61, 0x00


	//----- nvinfo : EIATTR_KPARAM_INFO
	.align		4
.L_4590:
        /*0018*/ 	.byte	0x04, 0x17
        /*001a*/ 	.short	(.L_4592 - .L_4591)
.L_4591:
        /*001c*/ 	.word	0x00000000
        /*0020*/ 	.short	0x0001
        /*0022*/ 	.short	0x0004
        /*0024*/ 	.byte	0x00, 0xf0, 0x05, 0x00


	//----- nvinfo : EIATTR_KPARAM_INFO
	.align		4
.L_4592:
        /*0028*/ 	.byte	0x04, 0x17
        /*002a*/ 	.short	(.L_4594 - .L_4593)
.L_4593:
        /*002c*/ 	.word	0x00000000
        /*0030*/ 	.short	0x0000
        /*0032*/ 	.short	0x0000
        /*0034*/ 	.byte	0x00, 0xf0, 0x11, 0x00


	//----- nvinfo : EIATTR_SPARSE_MMA_MASK
	.align		4
.L_4594:
        /*0038*/ 	.byte	0x03, 0x50
        /*003a*/ 	.short	0x0000


	//----- nvinfo : EIATTR_MAXREG_COUNT
	.align		4
        /*003c*/ 	.byte	0x03, 0x1b
        /*003e*/ 	.short	0x00ff


	//----- nvinfo : EIATTR_MERCURY_ISA_VERSION
	.align		4
        /*0040*/ 	.byte	0x03, 0x5f
        /*0042*/ 	.short	0x0101


	//----- nvinfo : EIATTR_EXIT_INSTR_OFFSETS
	.align		4
        /*0044*/ 	.byte	0x04, 0x1c
        /*0046*/ 	.short	(.L_4596 - .L_4595)


	//   ....[0]....
.L_4595:
        /*0048*/ 	.word	0x000004f0


	//   ....[1]....
        /*004c*/ 	.word	0x00001250


	//   ....[2]....
        /*0050*/ 	.word	0x000012c0


	//----- nvinfo : EIATTR_MAX_THREADS
	.align		4
.L_4596:
        /*0054*/ 	.byte	0x04, 0x05
        /*0056*/ 	.short	(.L_4598 - .L_4597)
.L_4597:
        /*0058*/ 	.word	0x00000080
        /*005c*/ 	.word	0x00000001
        /*0060*/ 	.word	0x00000001


	//----- nvinfo : EIATTR_CRS_STACK_SIZE
	.align		4
.L_4598:
        /*0064*/ 	.byte	0x04, 0x1e
        /*0066*/ 	.short	(.L_4600 - .L_4599)
.L_4599:
        /*0068*/ 	.word	0x00000000


	//----- nvinfo : EIATTR_CBANK_PARAM_SIZE
	.align		4
.L_4600:
        /*006c*/ 	.byte	0x03, 0x19
        /*006e*/ 	.short	0x0020


	//----- nvinfo : EIATTR_PARAM_CBANK
	.align		4
        /*0070*/ 	.byte	0x04, 0x0a
        /*0072*/ 	.short	(.L_4602 - .L_4601)
	.align		4
.L_4601:
        /*0074*/ 	.word	index@(.nv.constant0._ZN2at6native29vectorized_elementwise_kernelILi8ENS0_13BinaryFunctorIllbZZZNS0_23logical_xor_kernel_cudaERNS_14TensorIteratorEENKUlvE0_clEvENKUlvE2_clEvEUlllE_EESt5arrayIPcLm3EEEEviT0_T1_)
        /*0078*/ 	.short	0x0210
        /*007a*/ 	.short	0x0020


	//----- nvinfo : EIATTR_SW_WAR
	.align		4
.L_4602:
        /*007c*/ 	.byte	0x04, 0x36
        /*007e*/ 	.short	(.L_4604 - .L_4603)
.L_4603:
        /*0080*/ 	.word	0x00000008
.L_4604:


//--------------------- .nv.info._ZN2at6native18elementwise_kernelILi128ELi4EZNS0_15gpu_kernel_implINS0_13AUnaryFunctorIiibZZZNS0_23logical_xor_kernel_cudaERNS_14TensorIteratorEENKUlvE0_clEvENKUlvE1_clEvEUliiE_EEEEvRNS_18TensorIteratorBaseERKT_EUliE_EEviT1_ --------------------------
	.section	.nv.info._ZN2at6native18elementwise_kernelILi128ELi4EZNS0_15gpu_kernel_implINS0_13AUnaryFunctorIiibZZZNS0_23logical_xor_kernel_cudaERNS_14TensorIteratorEENKUlvE0_clEvENKUlvE1_clEvEUliiE_EEEEvRNS_18TensorIteratorBaseERKT_EUliE_EEviT1_,"",@"SHT_CUDA_INFO"
	.sectionflags	@""
	.align	4


	//----- nvinfo : EIATTR_CUDA_API_VERSION
	.align		4
        /*0000*/ 	.byte	0x04, 0x37
        /*0002*/ 	.short	(.L_4606 - .L_4605)
.L_4605:
        /*0004*/ 	.word	0x00000082


	//----- nvinfo : EIATTR_KPARAM_INFO
	.align		4
.L_4606:
        /*0008*/ 	.byte	0x04, 0x17
        /*000a*/ 	.short	(.L_4608 - .L_4607)
.L_4607:
        /*000c*/ 	.word	0x00000000
        /*0010*/ 	.short	0x0001
        /*0012*/ 	.short	0x0008
        /*0014*/ 	.byte	0x00, 0xf0, 0x81, 0x08


	//----- nvinfo : EIATTR_KPARAM_INFO
	.align		4
.L_4608:
        /*0018*/ 	.byte	0x04, 0x17
        /*001a*/ 	.short	(.L_4610 - .L_4609)
.L_4609:
        /*001c*/ 	.word	0x00000000
        /*0020*/ 	.short	0x0000
        /*0022*/ 	.short	0x0000
        /*0024*/ 	.byte	0x00, 0xf0, 0x11, 0x00


	//----- nvinfo : EIATTR_SPARSE_MMA_MASK
	.align		4
.L_4610:
        /*0028*/ 	.byte	0x03, 0x50
        /*002a*/ 	.short	0x0000


	//----- nvinfo : EIATTR_MAXREG_COUNT
	.align		4
        /*002c*/ 	.byte	0x03, 0x1b
        /*002e*/ 	.short	0x0080


	//----- nvinfo : EIATTR_EXTERNS
	.align		4
        /*0030*/ 	.byte	0x04, 0x0f
        /*0032*/ 	.short	(.L_4612 - .L_4611)


	//   ....[0]....
	.align		4
.L_4611:
        /*0034*/ 	.word	index@(__assertfail)


	//----- nvinfo : EIATTR_MERCURY_ISA_VERSION
	.align		4
.L_4612:
        /*0038*/ 	.byte	0x03, 0x5f
        /*003a*/ 	.short	0x0101


	//----- nvinfo : EIATTR_SYSCALL_OFFSETS
	.align		4
        /*003c*/ 	.byte	0x04, 0x46
        /*003e*/ 	.short	(.L_4614 - .L_4613)


	//   ....[0]....
.L_4613:
        /*0040*/ 	.word	0x00002180


	//   ....[1]....
        /*0044*/ 	.word	0x00002fd0


	//   ....[2]....
        /*0048*/ 	.word	0x00005170


	//   ....[3]....
        /*004c*/ 	.word	0x00005fc0


	//   ....[4]....
        /*0050*/ 	.word	0x00008150


	//   ....[5]....
        /*0054*/ 	.word	0x00008fa0


	//   ....[6]....
        /*0058*/ 	.word	0x0000b120


	//   ....[7]....
        /*005c*/ 	.word	0x0000bf70


	//----- nvinfo : EIATTR_EXIT_INSTR_OFFSETS
	.align		4
.L_4614:
        /*0060*/ 	.byte	0x04, 0x1c
        /*0062*/ 	.short	(.L_4616 - .L_4615)


	//   ....[0]....
.L_4615:
        /*0064*/ 	.word	0x00009040


	//   ....[1]....
        /*0068*/ 	.word	0x0000b280


	//   ....[2]....
        /*006c*/ 	.word	0x0000b2a0


	//   ....[3]....
        /*0070*/ 	.word	0x0000b330


	//   ....[4]....
        /*0074*/ 	.word	0x0000b350


	//   ....[5]....
        /*0078*/ 	.word	0x0000b370


	//   ....[6]....
        /*007c*/ 	.word	0x0000b400


	//   ....[7]....
        /*0080*/ 	.word	0x0000b440


	//   ....[8]....
        /*0084*/ 	.word	0x0000b4e0


	//   ....[9]....
        /*0088*/ 	.word	0x0000b530


	//   ....[10]....
        /*008c*/ 	.word	0x0000b560


	//   ....[11]....
        /*0090*/ 	.word	0x0000b600


	//   ....[12]....
        /*0094*/ 	.word	0x0000b640


	//   ....[13]....
        /*0098*/ 	.word	0x0000b7d0


	//   ....[14]....
        /*009c*/ 	.word	0x0000b930


	//   ....[15]....
        /*00a0*/ 	.word	0x0000b970


	//   ....[16]....
        /*00a4*/ 	.word	0x0000ba10


	//   ....[17]....
        /*00a8*/ 	.word	0x0000bb90


	//   ....[18]....
        /*00ac*/ 	.word	0x0000bd10


	//   ....[19]....
        /*00b0*/ 	.word	0x0000be70


	//   ....[20]....
        /*00b4*/ 	.word	0x0000bf80


	//   ....[21]....
        /*00b8*/ 	.word	0x0000bfb0


	//   ....[22]....
        /*00bc*/ 	.word	0x0000bfd0


	//----- nvinfo : EIATTR_MAX_THREADS
	.align		4
.L_4616:
        /*00c0*/ 	.byte	0x04, 0x05
        /*00c2*/ 	.short	(.L_4618 - .L_4617)
.L_4617:
        /*00c4*/ 	.word	0x00000080
        /*00c8*/ 	.word	0x00000001
        /*00cc*/ 	.word	0x00000001


	//----- nvinfo : EIATTR_CRS_STACK_SIZE
	.align		4
.L_4618:
        /*00d0*/ 	.byte	0x04, 0x1e
        /*00d2*/ 	.short	(.L_4620 - .L_4619)
.L_4619:
        /*00d4*/ 	.word	0x00000000


	//----- nvinfo : EIATTR_CBANK_PARAM_SIZE
	.align		4
.L_4620:
        /*00d8*/ 	.byte	0x03, 0x19
        /*00da*/ 	.short	0x0228


	//----- nvinfo : EIATTR_PARAM_CBANK
	.align		4
        /*00dc*/ 	.byte	0x04, 0x0a
        /*00de*/ 	.short	(.L_4622 - .L_4621)
	.align		4
.L_4621:
        /*00e0*/ 	.word	index@(.nv.constant0._ZN2at6native18elementwise_kernelILi128ELi4EZNS0_15gpu_kernel_implINS0_13AUnaryFunctorIiibZZZNS0_23logical_xor_kernel_cudaERNS_14TensorIteratorEENKUlvE0_clEvENKUlvE1_clEvEUliiE_EEEEvRNS_18TensorIteratorBaseERKT_EUliE_EEviT1_)
        /*00e4*/ 	.short	0x0210
        /*00e6*/ 	.short	0x0228


	//----- nvinfo : EIATTR_SW_WAR
	.align		4
.L_4622:
        /*00e8*/ 	.byte	0x04, 0x36
        /*00ea*/ 	.short	(.L_4624 - .L_4623)
.L_4623:
        /*00ec*/ 	.word	0x00000008
.L_4624:


//--------------------- .nv.info._ZN2at6native27unrolled_elementwise_kernelINS0_13AUnaryFunctorIiibZZZNS0_23logical_xor_kernel_cudaERNS_14TensorIteratorEENKUlvE0_clEvENKUlvE1_clEvEUliiE_EESt5arrayIPcLm2EELi4E23TrivialOffsetCalculatorILi1EjESD_NS0_6memory12LoadWithCastILi1EEENSE_13StoreWithCastILi1EEEEEviT_T0_T2_T3_T4_T5_ --------------------------
	.section	.nv.info._ZN2at6native27unrolled_elementwise_kernelINS0_13AUnaryFunctorIiibZZZNS0_23logical_xor_kernel_cudaERNS_14TensorIteratorEENKUlvE0_clEvENKUlvE1_clEvEUliiE_EESt5arrayIPcLm2EELi4E23TrivialOffsetCalculatorILi1EjESD_NS0_6memory12LoadWithCastILi1EEENSE_13StoreWithCastILi1EEEEEviT_T0_T2_T3_T4_T5_,"",@"SHT_CUDA_INFO"
	.sectionflags	@""
	.align	4


	//----- nvinfo : EIATTR_CUDA_API_VERSION
	.align		4
        /*0000*/ 	.byte	0x04, 0x37
        /*0002*/ 	.short	(.L_4626 - .L_4625)
.L_4625:
        /*0004*/ 	.word	0x00000082


	//----- nvinfo : EIATTR_KPARAM_INFO
	.align		4
.L_4626:
        /*0008*/ 	.byte	0x04, 0x17
        /*000a*/ 	.short	(.L_4628 - .L_4627)
.L_4627:
        /*000c*/ 	.word	0x00000000
        /*0010*/ 	.short	0x0006
        /*0012*/ 	.short	0x002c
        /*0014*/ 	.byte	0x00, 0xf0, 0x21, 0x00


	//----- nvinfo : EIATTR_KPARAM_INFO
	.align		4
.L_4628:
        /*0018*/ 	.byte	0x04, 0x17
        /*001a*/ 	.short	(.L_4630 - .L_4629)
.L_4629:
        /*001c*/ 	.word	0x00000000
        /*0020*/ 	.short	0x0005
        /*0022*/ 	.short	0x0024
        /*0024*/ 	.byte	0x00, 0xf0, 0x21, 0x00


	//----- nvinfo : EIATTR_KPARAM_INFO
	.align		4
.L_4630:
        /*0028*/ 	.byte	0x04, 0x17
        /*002a*/ 	.short	(.L_4632 - .L_4631)
.L_4631:
        /*002c*/ 	.word	0x00000000
        /*0030*/ 	.short	0x0004
        /*0032*/ 	.short	0x0021
        /*0034*/ 	.byte	0x00, 0xf0, 0x05, 0x00


	//----- nvinfo : EIATTR_KPARAM_INFO
	.align		4
.L_4632:
        /*0038*/ 	.byte	0x04, 0x17
        /*003a*/ 	.short	(.L_4634 - .L_4633)
.L_4633:
        /*003c*/ 	.word	0x00000000
        /*0040*/ 	.short	0x0003
        /*0042*/ 	.short	0x0020
        /*0044*/ 	.byte	0x00, 0xf0, 0x05, 0x00


	//----- nvinfo : EIATTR_KPARAM_INFO
	.align		4
.L_4634:
        /*0048*/ 	.byte	0x04, 0x17
        /*004a*/ 	.short	(.L_4636 - .L_4635)
.L_4635:
        /*004c*/ 	.word	0x00000000
        /*0050*/ 	.short	0x0002
        /*0052*/ 	.short	0x0010
        /*0054*/ 	.byte	0x00, 0xf0, 0x41, 0x00


	//----- nvinfo : EIATTR_KPARAM_INFO
	.align		4
.L_4636:
        /*0058*/ 	.byte	0x04, 0x17
        /*005a*/ 	.short	(.L_4638 - .L_4637)
.L_4637:
        /*005c*/ 	.word	0x00000000
        /*0060*/ 	.short	0x0001
        /*0062*/ 	.short	0x0004
        /*0064*/ 	.byte	0x00, 0xf0, 0x21, 0x00


	//----- nvinfo : EIATTR_KPARAM_INFO
	.align		4
.L_4638:
        /*0068*/ 	.byte	0x04, 0x17
        /*006a*/ 	.short	(.L_4640 - .L_4639)
.L_4639:
        /*006c*/ 	.word	0x00000000
        /*0070*/ 	.short	0x0000
        /*0072*/ 	.short	0x0000
        /*0074*/ 	.byte	0x00, 0xf0, 0x11, 0x00


	//----- nvinfo : EIATTR_SPARSE_MMA_MASK
	.align		4
.L_4640:
        /*0078*/ 	.byte	0x03, 0x50
        /*007a*/ 	.short	0x0000


	//----- nvinfo : EIATTR_MAXREG_COUNT
	.align		4
        /*007c*/ 	.byte	0x03, 0x1b
        /*007e*/ 	.short	0x00ff


	//----- nvinfo : EIATTR_EXTERNS
	.align		4
        /*0080*/ 	.byte	0x04, 0x0f
        /*0082*/ 	.short	(.L_4642 - .L_4641)


	//   ....[0]....
	.align		4
.L_4641:
        /*0084*/ 	.word	index@(__assertfail)


	//----- nvinfo : EIATTR_MERCURY_ISA_VERSION
	.align		4
.L_4642:
        /*0088*/ 	.byte	0x03, 0x5f
        /*008a*/ 	.short	0x0101


	//----- nvinfo : EIATTR_SYSCALL_OFFSETS
	.align		4
        /*008c*/ 	.byte	0x04, 0x46
        /*008e*/ 	.short	(.L_4644 - .L_4643)


	//   ....[0]....
.L_4643:
        /*0090*/ 	.word	0x00000ea0


	//   ....[1]....
        /*0094*/ 	.word	0x00001d30


	//   ....[2]....
        /*0098*/ 	.word	0x00002bd0


	//   ....[3]....
        /*009c*/ 	.word	0x00003a30


	//   ....[4]....
        /*00a0*/ 	.word	0x000049d0


	//   ....[5]....
        /*00a4*/ 	.word	0x000058b0


	//   ....[6]....
        /*00a8*/ 	.word	0x00006780


	//   ....[7]....
        /*00ac*/ 	.word	0x00007640


	//----- nvinfo : EIATTR_EXIT_INSTR_OFFSETS
	.align		4
.L_4644:
        /*00b0*/ 	.byte	0x04, 0x1c
        /*00b2*/ 	.short	(.L_4646 - .L_4645)


	//   ....[0]....
.L_4645:
        /*00b4*/ 	.word	0x00006820


	//   ....[1]....
        /*00b8*/ 	.word	0x00006950


	//   ....[2]....
        /*00bc*/ 	.word	0x00006970


	//   ....[3]....
        /*00c0*/ 	.word	0x00006a00


	//   ....[4]....
        /*00c4*/ 	.word	0x00006a20


	//   ....[5]....
        /*00c8*/ 	.word	0x00006a40


	//   ....[6]....
        /*00cc*/ 	.word	0x00006ad0


	//   ....[7]....
        /*00d0*/ 	.word	0x00006b10


	//   ....[8]....
        /*00d4*/ 	.word	0x00006bb0


	//   ....[9]....
        /*00d8*/ 	.word	0x00006c00


	//   ....[10]....
        /*00dc*/ 	.word	0x00006c30


	//   ....[11]....
        /*00e0*/ 	.word	0x00006cd0


	//   ....[12]....
        /*00e4*/ 	.word	0x00006d10


	//   ....[13]....
        /*00e8*/ 	.word	0x00006ea0


	//   ....[14]....
        /*00ec*/ 	.word	0x00007000


	//   ....[15]....
        /*00f0*/ 	.word	0x00007040


	//   ....[16]....
        /*00f4*/ 	.word	0x000070e0


	//   ....[17]....
        /*00f8*/ 	.word	0x00007260


	//   ....[18]....
        /*00fc*/ 	.word	0x000073e0


	//   ....[19]....
        /*0100*/ 	.word	0x00007540


	//   ....[20]....
        /*0104*/ 	.word	0x00007650


	//   ....[21]....
        /*0108*/ 	.word	0x00007680


	//   ....[22]....
        /*010c*/ 	.word	0x000076a0


	//----- nvinfo : EIATTR_MAX_THREADS
	.align		4
.L_4646:
        /*0110*/ 	.byte	0x04, 0x05
        /*0112*/ 	.short	(.L_4648 - .L_4647)
.L_4647:
        /*0114*/ 	.word	0x00000080
        /*0118*/ 	.word	0x00000001
        /*011c*/ 	.word	0x00000001


	//----- nvinfo : EIATTR_CRS_STACK_SIZE
	.align		4
.L_4648:
        /*0120*/ 	.byte	0x04, 0x1e
        /*0122*/ 	.short	(.L_4650 - .L_4649)
.L_4649:
        /*0124*/ 	.word	0x00000000


	//----- nvinfo : EIATTR_CBANK_PARAM_SIZE
	.align		4
.L_4650:
        /*0128*/ 	.byte	0x03, 0x19
        /*012a*/ 	.short	0x0034


	//----- nvinfo : EIATTR_PARAM_CBANK
	.align		4
        /*012c*/ 	.byte	0x04, 0x0a
        /*012e*/ 	.short	(.L_4652 - .L_4651)
	.align		4
.L_4651:
        /*0130*/ 	.word	index@(.nv.constant0._ZN2at6native27unrolled_elementwise_kernelINS0_13AUnaryFunctorIiibZZZNS0_23logical_xor_kernel_cudaERNS_14TensorIteratorEENKUlvE0_clEvENKUlvE1_clEvEUliiE_EESt5arrayIPcLm2EELi4E23TrivialOffsetCalculatorILi1EjESD_NS0_6memory12LoadWithCastILi1EEENSE_13StoreWithCastILi1EEEEEviT_T0_T2_T3_T4_T5_)
        /*0134*/ 	.short	0x0210
        /*0136*/ 	.short	0x0034


	//----- nvinfo : EIATTR_SW_WAR
	.align		4
.L_4652:
        /*0138*/ 	.byte	0x04, 0x36
        /*013a*/ 	.short	(.L_4654 - .L_4653)
.L_4653:
        /*013c*/ 	.word	0x00000008
.L_4654:


//--------------------- .nv.info._ZN2at6native18elementwise_kernelILi128ELi4EZNS0_22gpu_kernel_impl_nocastINS0_13AUnaryFunctorIiibZZZNS0_23logical_xor_kernel_cudaERNS_14TensorIteratorEENKUlvE0_clEvENKUlvE1_clEvEUliiE_EEEEvRNS_18TensorIteratorBaseERKT_EUliE_EEviT1_ --------------------------
	.section	.nv.info._ZN2at6native18elementwise_kernelILi128ELi4EZNS0_22gpu_kernel_impl_nocastINS0_13AUnaryFunctorIiibZZZNS0_23logical_xor_kernel_cudaERNS_14TensorIteratorEENKUlvE0_clEvENKUlvE1_clEvEUliiE_EEEEvRNS_18TensorIteratorBaseERKT_EUliE_EEviT1_,"",@"SHT_CUDA_INFO"
	.sectionflags	@""
	.align	4


	//----- nvinfo : EIATTR_CUDA_API_VERSION
	.align		4
        /*0000*/ 	.byte	0x04, 0x37
        /*0002*/ 	.short	(.L_4656 - .L_4655)
.L_4655:
        /*0004*/ 	.word	0x00000082


	//----- nvinfo : EIATTR_KPARAM_INFO
	.align		4
.L_4656:
        /*0008*/ 	.byte	0x04, 0x17
        /*000a*/ 	.short	(.L_4658 - .L_4657)
.L_4657:
        /*000c*/ 	.word	0x00000000
        /*0010*/ 	.short	0x0001
        /*0012*/ 	.short	0x0008
        /*0014*/ 	.byte	0x00, 0xf0, 0x61, 0x08


	//----- nvinfo : EIATTR_KPARAM_INFO
	.align		4
.L_4658:
        /*0018*/ 	.byte	0x04, 0x17
        /*001a*/ 	.short	(.L_4660 - .L_4659)
.L_4659:
        /*001c*/ 	.word	0x00000000
        /*0020*/ 	.short	0x0000
        /*0022*/ 	.short	0x0000
        /*0024*/ 	.byte	0x00, 0xf0, 0x11, 0x00


	//----- nvinfo : EIATTR_SPARSE_MMA_MASK
	.align		4
.L_4660:
        /*0028*/ 	.byte	0x03, 0x50
        /*002a*/ 	.short	0x0000


	//----- nvinfo : EIATTR_MAXREG_COUNT
	.align		4
        /*002c*/ 	.byte	0x03, 0x1b
        /*002e*/ 	.short	0x0080


	//----- nvinfo : EIATTR_MERCURY_ISA_VERSION
	.align		4
        /*0030*/ 	.byte	0x03, 0x5f
        /*0032*/ 	.short	0x0101


	//----- nvinfo : EIATTR_EXIT_INSTR_OFFSETS
	.align		4
        /*0034*/ 	.byte	0x04, 0x1c
        /*0036*/ 	.short	(.L_4662 - .L_4661)


	//   ....[0]....
.L_4661:
        /*0038*/ 	.word	0x00003c20


	//   ....[1]....
        /*003c*/ 	.word	0x00004fd0


	//----- nvinfo : EIATTR_MAX_THREADS
	.align		4
.L_4662:
        /*0040*/ 	.byte	0x04, 0x05
        /*0042*/ 	.short	(.L_4664 - .L_4663)
.L_4663:
        /*0044*/ 	.word	0x00000080
        /*0048*/ 	.word	0x00000001
        /*004c*/ 	.word	0x00000001


	//----- nvinfo : EIATTR_CRS_STACK_SIZE
	.align		4
.L_4664:
        /*0050*/ 	.byte	0x04, 0x1e
        /*0052*/ 	.short	(.L_4666 - .L_4665)
.L_4665:
        /*0054*/ 	.word	0x00000000


	//----- nvinfo : EIATTR_CBANK_PARAM_SIZE
	.align		4
.L_4666:
        /*0058*/ 	.byte	0x03, 0x19
        /*005a*/ 	.short	0x0220


	//----- nvinfo : EIATTR_PARAM_CBANK
	.align		4
        /*005c*/ 	.byte	0x04, 0x0a
        /*005e*/ 	.short	(.L_4668 - .L_4667)
	.align		4
.L_4667:
        /*0060*/ 	.word	index@(.nv.constant0._ZN2at6native18elementwise_kernelILi128ELi4EZNS0_22gpu_kernel_impl_nocastINS0_13AUnaryFunctorIiibZZZNS0_23logical_xor_kernel_cudaERNS_14TensorIteratorEENKUlvE0_clEvENKUlvE1_clEvEUliiE_EEEEvRNS_18TensorIteratorBaseERKT_EUliE_EEviT1_)
        /*0064*/ 	.short	0x0210
        /*0066*/ 	.short	0x0220


	//----- nvinfo : EIATTR_SW_WAR
	.align		4
.L_4668:
        /*0068*/ 	.byte	0x04, 0x36
        /*006a*/ 	.short	(.L_4670 - .L_4669)
.L_4669:
        /*006c*/ 	.word	0x00000008
.L_4670:


//--------------------- .nv.info._ZN2at6native27unrolled_elementwise_kernelINS0_13AUnaryFunctorIiibZZZNS0_23logical_xor_kernel_cudaERNS_14TensorIteratorEENKUlvE0_clEvENKUlvE1_clEvEUliiE_EESt5arrayIPcLm2EELi4E23TrivialOffsetCalculatorILi1EjESD_NS0_6memory15LoadWithoutCastENSE_16StoreWithoutCastEEEviT_T0_T2_T3_T4_T5_ --------------------------
	.section	.nv.info._ZN2at6native27unrolled_elementwise_kernelINS0_13AUnaryFunctorIiibZZZNS0_23logical_xor_kernel_cudaERNS_14TensorIteratorEENKUlvE0_clEvENKUlvE1_clEvEUliiE_EESt5arrayIPcLm2EELi4E23TrivialOffsetCalculatorILi1EjESD_NS0_6memory15LoadWithoutCastENSE_16StoreWithoutCastEEEviT_T0_T2_T3_T4_T5_,"",@"SHT_CUDA_INFO"
	.sectionflags	@""
	.align	4


	//----- nvinfo : EIATTR_CUDA_API_VERSION
	.align		4
        /*0000*/ 	.byte	0x04, 0x37
        /*0002*/ 	.short	(.L_4672 - .L_4671)
.L_4671:
        /*0004*/ 	.word	0x00000082


	//----- nvinfo : EIATTR_KPARAM_INFO
	.align		4
.L_4672:
        /*0008*/ 	.byte	0x04, 0x17
        /*000a*/ 	.short	(.L_4674 - .L_4673)
.L_4673:
        /*000c*/ 	.word	0x00000000
        /*0010*/ 	.short	0x0006
        /*0012*/ 	.short	0x0023
        /*0014*/ 	.byte	0x00, 0xf0, 0x05, 0x00


	//----- nvinfo : EIATTR_KPARAM_INFO
	.align		4
.L_4674:
        /*0018*/ 	.byte	0x04, 0x17
        /*001a*/ 	.short	(.L_4676 - .L_4675)
.L_4675:
        /*001c*/ 	.word	0x00000000
        /*0020*/ 	.short	0x0005
        /*0022*/ 	.short	0x0022
        /*0024*/ 	.byte	0x00, 0xf0, 0x05, 0x00


	//----- nvinfo : EIATTR_KPARAM_INFO
	.align		4
.L_4676:
        /*0028*/ 	.byte	0x04, 0x17
        /*002a*/ 	.short	(.L_4678 - .L_4677)
.L_4677:
        /*002c*/ 	.word	0x00000000
        /*0030*/ 	.short	0x0004
        /*0032*/ 	.short	0x0021
        /*0034*/ 	.byte	0x00, 0xf0, 0x05, 0x00


	//----- nvinfo : EIATTR_KPARAM_INFO
	.align		4
.L_4678:
        /*0038*/ 	.byte	0x04, 0x17
        /*003a*/ 	.short	(.L_4680 - .L_4679)
.L_4679:
        /*003c*/ 	.word	0x00000000
        /*0040*/ 	.short	0x0003
        /*0042*/ 	.short	0x0020
        /*0044*/ 	.byte	0x00, 0xf0, 0x05, 0x00


	//----- nvinfo : EIATTR_KPARAM_INFO
	.align		4
.L_4680:
        /*0048*/ 	.byte	0x04, 0x17
        /*004a*/ 	.short	(.L_4682 - .L_4681)
.L_4681:
        /*004c*/ 	.word	0x00000000
        /*0050*/ 	.short	0x0002
        /*0052*/ 	.short	0x0010
        /*0054*/ 	.byte	0x00, 0xf0, 0x41, 0x00


	//----- nvinfo : EIATTR_KPARAM_INFO
	.align		4
.L_4682:
        /*0058*/ 	.byte	0x04, 0x17
        /*005a*/ 	.short	(.L_4684 - .L_4683)
.L_4683:
        /*005c*/ 	.word	0x00000000
        /*0060*/ 	.short	0x0001
        /*0062*/ 	.short	0x0004
        /*0064*/ 	.byte	0x00, 0xf0, 0x21, 0x00


	//----- nvinfo : EIATTR_KPARAM_INFO
	.align		4
.L_4684:
        /*0068*/ 	.byte	0x04, 0x17
        /*006a*/ 	.short	(.L_4686 - .L_4685)
.L_4685:
        /*006c*/ 	.word	0x00000000
        /*0070*/ 	.short	0x0000
        /*0072*/ 	.short	0x0000
        /*0074*/ 	.byte	0x00, 0xf0, 0x11, 0x00


	//----- nvinfo : EIATTR_SPARSE_MMA_MASK
	.align		4
.L_4686:
        /*0078*/ 	.byte	0x03, 0x50
        /*007a*/ 	.short	0x0000


	//----- nvinfo : EIATTR_MAXREG_COUNT
	.align		4
        /*007c*/ 	.byte	0x03, 0x1b
        /*007e*/ 	.short	0x00ff


	//----- nvinfo : EIATTR_MERCURY_ISA_VERSION
	.align		4
        /*0080*/ 	.byte	0x03, 0x5f
        /*0082*/ 	.short	0x0101


	//----- nvinfo : EIATTR_EXIT_INSTR_OFFSETS
	.align		4
        /*0084*/ 	.byte	0x04, 0x1c
        /*0086*/ 	.short	(.L_4688 - .L_4687)


	//   ....[0]....
.L_4687:
        /*0088*/ 	.word	0x00000420


	//   ....[1]....
        /*008c*/ 	.word	0x00000490


	//----- nvinfo : EIATTR_MAX_THREADS
	.align		4
.L_4688:
        /*0090*/ 	.byte	0x04, 0x05
        /*0092*/ 	.short	(.L_4690 - .L_4689)
.L_4689:
        /*0094*/ 	.word	0x00000080
        /*0098*/ 	.word	0x00000001
        /*009c*/ 	.word	0x00000001


	//----- nvinfo : EIATTR_CRS_STACK_SIZE
	.align		4
.L_4690:
        /*00a0*/ 	.byte	0x04, 0x1e
        /*00a2*/ 	.short	(.L_4692 - .L_4691)
.L_4691:
        /*00a4*/ 	.word	0x00000000


	//----- nvinfo : EIATTR_CBANK_PARAM_SIZE
	.align		4
.L_4692:
        /*00a8*/ 	.byte	0x03, 0x19
        /*00aa*/ 	.short	0x0024


	//----- nvinfo : EIATTR_PARAM_CBANK
	.align		4
        /*00ac*/ 	.byte	0x04, 0x0a
        /*00ae*/ 	.short	(.L_4694 - .L_4693)
	.align		4
.L_4693:
        /*00b0*/ 	.word	index@(.nv.constant0._ZN2at6native27unrolled_elementwise_kernelINS0_13AUnaryFunctorIiibZZZNS0_23logical_xor_kernel_cudaERNS_14TensorIteratorEENKUlvE0_clEvENKUlvE1_clEvEUliiE_EESt5arrayIPcLm2EELi4E23TrivialOffsetCalculatorILi1EjESD_NS0_6memory15LoadWithoutCastENSE_16StoreWithoutCastEEEviT_T0_T2_T3_T4_T5_)
        /*00b4*/ 	.short	0x0210
        /*00b6*/ 	.short	0x0024


	//----- nvinfo : EIATTR_SW_WAR
	.align		4
.L_4694:
        /*00b8*/ 	.byte	0x04, 0x36
        /*00ba*/ 	.short	(.L_4696 - .L_4695)
.L_4695:
        /*00bc*/ 	.word	0x00000008
.L_4696:


//--------------------- .nv.info._ZN2at6native29vectorized_elementwise_kernelILi2ENS0_13AUnaryFunctorIiibZZZNS0_23logical_xor_kernel_cudaERNS_14TensorIteratorEENKUlvE0_clEvENKUlvE1_clEvEUliiE_EESt5arrayIPcLm2EEEEviT0_T1_ --------------------------
	.section	.nv.info._ZN2at6native29vectorized_elementwise_kernelILi2ENS0_13AUnaryFunctorIiibZZZNS0_23logical_xor_kernel_cudaERNS_14TensorIteratorEENKUlvE0_clEvENKUlvE1_clEvEUliiE_EESt5arrayIPcLm2EEEEviT0_T1_,"",@"SHT_CUDA_INFO"
	.sectionflags	@""
	.align	4


	//----- nvinfo : EIATTR_CUDA_API_VERSION
	.align		4
        /*0000*/ 	.byte	0x04, 0x37
        /*0002*/ 	.short	(.L_4698 - .L_4697)
.L_4697:
        /*0004*/ 	.word	0x00000082


	//----- nvinfo : EIATTR_KPARAM_INFO
	.align		4
.L_4698:
        /*0008*/ 	.byte	0x04, 0x17
        /*000a*/ 	.short	(.L_4700 - .L_4699)
.L_4699:
        /*000c*/ 	.word	0x00000000
        /*0010*/ 	.short	0x0002
        /*0012*/ 	.short	0x0010
        /*0014*/ 	.byte	0x00, 0xf0, 0x41, 0x00


	//----- nvinfo : EIATTR_KPARAM_INFO
	.align		4
.L_4700:
        /*0018*/ 	.byte	0x04, 0x17
        /*001a*/ 	.short	(.L_4702 - .L_4701)
.L_4701:
        /*001c*/ 	.word	0x00000000
        /*0020*/ 	.short	0x0001
        /*0022*/ 	.short	0x0004
        /*0024*/ 	.byte	0x00, 0xf0, 0x21, 0x00


	//----- nvinfo : EIATTR_KPARAM_INFO
	.align		4
.L_4702:
        /*0028*/ 	.byte	0x04, 0x17
        /*002a*/ 	.short	(.L_4704 - .L_4703)
.L_4703:
        /*002c*/ 	.word	0x00000000
        /*0030*/ 	.short	0x0000
        /*0032*/ 	.short	0x0000
        /*0034*/ 	.byte	0x00, 0xf0, 0x11, 0x00


	//----- nvinfo : EIATTR_SPARSE_MMA_MASK
	.align		4
.L_4704:
        /*0038*/ 	.byte	0x03, 0x50
        /*003a*/ 	.short	0x0000


	//----- nvinfo : EIATTR_MAXREG_COUNT
	.align		4
        /*003c*/ 	.byte	0x03, 0x1b
        /*003e*/ 	.short	0x00ff


	//----- nvinfo : EIATTR_MERCURY_ISA_VERSION
	.align		4
        /*0040*/ 	.byte	0x03, 0x5f
        /*0042*/ 	.short	0x0101


	//----- nvinfo : EIATTR_EXIT_INSTR_OFFSETS
	.align		4
        /*0044*/ 	.byte	0x04, 0x1c
        /*0046*/ 	.short	(.L_4706 - .L_4705)


	//   ....[0]....
.L_4705:
        /*0048*/ 	.word	0x000002e0


	//   ....[1]....
        /*004c*/ 	.word	0x00000b60


	//   ....[2]....
        /*0050*/ 	.word	0x00000bd0


	//----- nvinfo : EIATTR_MAX_THREADS
	.align		4
.L_4706:
        /*0054*/ 	.byte	0x04, 0x05
        /*0056*/ 	.short	(.L_4708 - .L_4707)
.L_4707:
        /*0058*/ 	.word	0x00000080
        /*005c*/ 	.word	0x00000001
        /*0060*/ 	.word	0x00000001


	//----- nvinfo : EIATTR_CRS_STACK_SIZE
	.align		4
.L_4708:
        /*0064*/ 	.byte	0x04, 0x1e
        /*0066*/ 	.short	(.L_4710 - .L_4709)
.L_4709:
        /*0068*/ 	.word	0x00000000


	//----- nvinfo : EIATTR_CBANK_PARAM_SIZE
	.align		4
.L_4710:
        /*006c*/ 	.byte	0x03, 0x19
        /*006e*/ 	.short	0x0020


	//----- nvinfo : EIATTR_PARAM_CBANK
	.align		4
        /*0070*/ 	.byte	0x04, 0x0a
        /*0072*/ 	.short	(.L_4712 - .L_4711)
	.align		4
.L_4711:
        /*0074*/ 	.word	index@(.nv.constant0._ZN2at6native29vectorized_elementwise_kernelILi2ENS0_13AUnaryFunctorIiibZZZNS0_23logical_xor_kernel_cudaERNS_14TensorIteratorEENKUlvE0_clEvENKUlvE1_clEvEUliiE_EESt5arrayIPcLm2EEEEviT0_T1_)
        /*0078*/ 	.short	0x0210
        /*007a*/ 	.short	0x0020


	//----- nvinfo : EIATTR_SW_WAR
	.align		4
.L_4712:
        /*007c*/ 	.byte	0x04, 0x36
        /*007e*/ 	.short	(.L_4714 - .L_4713)
.L_4713:
        /*0080*/ 	.word	0x00000008
.L_4714:


//--------------------- .nv.info._ZN2at6native29vectorized_elementwise_kernelILi4ENS0_13AUnaryFunctorIiibZZZNS0_23logical_xor_kernel_cudaERNS_14TensorIteratorEENKUlvE0_clEvENKUlvE1_clEvEUliiE_EESt5arrayIPcLm2EEEEviT0_T1_ --------------------------
	.section	.nv.info._ZN2at6native29vectorized_elementwise_kernelILi4ENS0_13AUnaryFunctorIiibZZZNS0_23logical_xor_kernel_cudaERNS_14TensorIteratorEENKUlvE0_clEvENKUlvE1_clEvEUliiE_EESt5arrayIPcLm2EEEEviT0_T1_,"",@"SHT_CUDA_INFO"
	.sectionflags	@""
	.align	4


	//----- nvinfo : EIATTR_CUDA_API_VERSION
	.align		4
        /*0000*/ 	.byte	0x04, 0x37
        /*0002*/ 	.short	(.L_4716 - .L_4715)
.L_4715:
        /*0004*/ 	.word	0x00000082


	//----- nvinfo : EIATTR_KPARAM_INFO
	.align		4
.L_4716:
        /*0008*/ 	.byte	0x04, 0x17
        /*000a*/ 	.short	(.L_4718 - .L_4717)
.L_4717:
        /*000c*/ 	.word	0x00000000
        /*0010*/ 	.short	0x0002
        /*0012*/ 	.short	0x0010
        /*0014*/ 	.byte	0x00, 0xf0, 0x41, 0x00


	//----- nvinfo : EIATTR_KPARAM_INFO
	.align		4
.L_4718:
        /*0018*/ 	.byte	0x04, 0x17
        /*001a*/ 	.short	(.L_4720 - .L_4719)
.L_4719:
        /*001c*/ 	.word	0x00000000
        /*0020*/ 	.short	0x0001
        /*0022*/ 	.short	0x0004
        /*0024*/ 	.byte	0x00, 0xf0, 0x21, 0x00


	//----- nvinfo : EIATTR_KPARAM_INFO
	.align		4
.L_4720:
        /*0028*/ 	.byte	0x04, 0x17
        /*002a*/ 	.short	(.L_4722 - .L_4721)
.L_4721:
        /*002c*/ 	.word	0x00000000
        /*0030*/ 	.short	0x0000
        /*0032*/ 	.short	0x0000
        /*0034*/ 	.byte	0x00, 0xf0, 0x11, 0x00


	//----- nvinfo : EIATTR_SPARSE_MMA_MASK
	.align		4
.L_4722:
        /*0038*/ 	.byte	0x03, 0x50
        /*003a*/ 	.short	0x0000


	//----- nvinfo : EIATTR_MAXREG_COUNT
	.align		4
        /*003c*/ 	.byte	0x03, 0x1b
        /*003e*/ 	.short	0x00ff


	//----- nvinfo : EIATTR_MERCURY_ISA_VERSION
	.align		4
        /*0040*/ 	.byte	0x03, 0x5f
        /*0042*/ 	.short	0x0101


	//----- nvinfo : EIATTR_EXIT_INSTR_OFFSETS
	.align		4
        /*0044*/ 	.byte	0x04, 0x1c
        /*0046*/ 	.short	(.L_4724 - .L_4723)


	//   ....[0]....
.L_4723:
        /*0048*/ 	.word	0x000002c0


	//   ....[1]....
        /*004c*/ 	.word	0x00000b40


	//   ....[2]....
        /*0050*/ 	.word	0x00000bb0


	//----- nvinfo : EIATTR_MAX_THREADS
	.align		4
.L_4724:
        /*0054*/ 	.byte	0x04, 0x05
        /*0056*/ 	.short	(.L_4726 - .L_4725)
.L_4725:
        /*0058*/ 	.word	0x00000080
        /*005c*/ 	.word	0x00000001
        /*0060*/ 	.word	0x00000001


	//----- nvinfo : EIATTR_CRS_STACK_SIZE
	.align		4
.L_4726:
        /*0064*/ 	.byte	0x04, 0x1e
        /*0066*/ 	.short	(.L_4728 - .L_4727)
.L_4727:
        /*0068*/ 	.word	0x00000000


	//----- nvinfo : EIATTR_CBANK_PARAM_SIZE
	.align		4
.L_4728:
        /*006c*/ 	.byte	0x03, 0x19
        /*006e*/ 	.short	0x0020


	//----- nvinfo : EIATTR_PARAM_CBANK
	.align		4
        /*0070*/ 	.byte	0x04, 0x0a
        /*0072*/ 	.short	(.L_4730 - .L_4729)
	.align		4
.L_4729:
        /*0074*/ 	.word	index@(.nv.constant0._ZN2at6native29vectorized_elementwise_kernelILi4ENS0_13AUnaryFunctorIiibZZZNS0_23logical_xor_kernel_cudaERNS_14TensorIteratorEENKUlvE0_clEvENKUlvE1_clEvEUliiE_EESt5arrayIPcLm2EEEEviT0_T1_)
        /*0078*/ 	.short	0x0210
        /*007a*/ 	.short	0x0020


	//----- nvinfo : EIATTR_SW_WAR
	.align		4
.L_4730:
        /*007c*/ 	.byte	0x04, 0x36
        /*007e*/ 	.short	(.L_4732 - .L_4731)
.L_4731:
        /*0080*/ 	.word	0x00000008
.L_4732:


//--------------------- .nv.info._ZN2at6native29vectorized_elementwise_kernelILi8ENS0_13AUnaryFunctorIiibZZZNS0_23logical_xor_kernel_cudaERNS_14TensorIteratorEENKUlvE0_clEvENKUlvE1_clEvEUliiE_EESt5arrayIPcLm2EEEEviT0_T1_ --------------------------
	.section	.nv.info._ZN2at6native29vectorized_elementwise_kernelILi8ENS0_13AUnaryFunctorIiibZZZNS0_23logical_xor_kernel_cudaERNS_14TensorIteratorEENKUlvE0_clEvENKUlvE1_clEvEUliiE_EESt5arrayIPcLm2EEEEviT0_T1_,"",@"SHT_CUDA_INFO"
	.sectionflags	@""
	.align	4


	//----- nvinfo : EIATTR_CUDA_API_VERSION
	.align		4
        /*0000*/ 	.byte	0x04, 0x37
        /*0002*/ 	.short	(.L_4734 - .L_4733)
.L_4733:
        /*0004*/ 	.word	0x00000082


	//----- nvinfo : EIATTR_KPARAM_INFO
	.align		4
.L_4734:
        /*0008*/ 	.byte	0x04, 0x17
        /*000a*/ 	.short	(.L_4736 - .L_4735)
.L_4735:
        /*000c*/ 	.word	0x00000000
        /*0010*/ 	.short	0x0002
        /*0012*/ 	.short	0x0010
        /*0014*/ 	.byte	0x00, 0xf0, 0x41, 0x00


	//----- nvinfo : EIATTR_KPARAM_INFO
	.align		4
.L_4736:
        /*0018*/ 	.byte	0x04, 0x17
        /*001a*/ 	.short	(.L_4738 - .L_4737)
.L_4737:
        /*001c*/ 	.word	0x00000000
        /*0020*/ 	.short	0x0001
        /*0022*/ 	.short	0x0004
        /*0024*/ 	.byte	0x00, 0xf0, 0x21, 0x00


	//----- nvinfo : EIATTR_KPARAM_INFO
	.align		4
.L_4738:
        /*0028*/ 	.byte	0x04, 0x17
        /*002a*/ 	.short	(.L_4740 - .L_4739)
.L_4739:
        /*002c*/ 	.word	0x00000000
        /*0030*/ 	.short	0x0000
        /*0032*/ 	.short	0x0000
        /*0034*/ 	.byte	0x00, 0xf0, 0x11, 0x00


	//----- nvinfo : EIATTR_SPARSE_MMA_MASK
	.align		4
.L_4740:
        /*0038*/ 	.byte	0x03, 0x50
        /*003a*/ 	.short	0x0000


	//----- nvinfo : EIATTR_MAXREG_COUNT
	.align		4
        /*003c*/ 	.byte	0x03, 0x1b
        /*003e*/ 	.short	0x00ff


	//----- nvinfo : EIATTR_MERCURY_ISA_VERSION
	.align		4
        /*0040*/ 	.byte	0x03, 0x5f
        /*0042*/ 	.short	0x0101


	//----- nvinfo : EIATTR_EXIT_INSTR_OFFSETS
	.align		4
        /*0044*/ 	.byte	0x04, 0x1c
        /*0046*/ 	.short	(.L_4742 - .L_4741)


	//   ....[0]....
.L_4741:
        /*0048*/ 	.word	0x000002f0


	//   ....[1]....
        /*004c*/ 	.word	0x00000b70


	//   ....[2]....
        /*0050*/ 	.word	0x00000be0


	//----- nvinfo : EIATTR_MAX_THREADS
	.align		4
.L_4742:
        /*0054*/ 	.byte	0x04, 0x05
        /*0056*/ 	.short	(.L_4744 - .L_4743)
.L_4743:
        /*0058*/ 	.word	0x00000080
        /*005c*/ 	.word	0x00000001
        /*0060*/ 	.word	0x00000001


	//----- nvinfo : EIATTR_CRS_STACK_SIZE
	.align		4
.L_4744:
        /*0064*/ 	.byte	0x04, 0x1e
        /*0066*/ 	.short	(.L_4746 - .L_4745)
.L_4745:
        /*0068*/ 	.word	0x00000000


	//----- nvinfo : EIATTR_CBANK_PARAM_SIZE
	.align		4
.L_4746:
        /*006c*/ 	.byte	0x03, 0x19
        /*006e*/ 	.short	0x0020


	//----- nvinfo : EIATTR_PARAM_CBANK
	.align		4
        /*0070*/ 	.byte	0x04, 0x0a
        /*0072*/ 	.short	(.L_4748 - .L_4747)
	.align		4
.L_4747:
        /*0074*/ 	.word	index@(.nv.constant0._ZN2at6native29vectorized_elementwise_kernelILi8ENS0_13AUnaryFunctorIiibZZZNS0_23logical_xor_kernel_cudaERNS_14TensorIteratorEENKUlvE0_clEvENKUlvE1_clEvEUliiE_EESt5arrayIPcLm2EEEEviT0_T1_)
        /*0078*/ 	.short	0x0210
        /*007a*/ 	.short	0x0020


	//----- nvinfo : EIATTR_SW_WAR
	.align		4
.L_4748:
        /*007c*/ 	.byte	0x04, 0x36
        /*007e*/ 	.short	(.L_4750 - .L_4749)
.L_4749:
        /*0080*/ 	.word	0x00000008
.L_4750:


//--------------------- .nv.info._ZN2at6native18elementwise_kernelILi128ELi4EZNS0_15gpu_kernel_implINS0_13BinaryFunctorIiibZZZNS0_23logical_xor_kernel_cudaERNS_14TensorIteratorEENKUlvE0_clEvENKUlvE1_clEvEUliiE_EEEEvRNS_18TensorIteratorBaseERKT_EUliE_EEviT1_ --------------------------
	.section	.nv.info._ZN2at6native18elementwise_kernelILi128ELi4EZNS0_15gpu_kernel_implINS0_13BinaryFunctorIiibZZZNS0_23logical_xor_kernel_cudaERNS_14TensorIteratorEENKUlvE0_clEvENKUlvE1_clEvEUliiE_EEEEvRNS_18TensorIteratorBaseERKT_EUliE_EEviT1_,"",@"SHT_CUDA_INFO"
	.sectionflags	@""
	.align	4


	//----- nvinfo : EIATTR_CUDA_API_VERSION
	.align		4
        /*0000*/ 	.byte	0x04, 0x37
        /*0002*/ 	.short	(.L_4752 - .L_4751)
.L_4751:
        /*0004*/ 	.word	0x00000082


	//----- nvinfo : EIATTR_KPARAM_INFO
	.align		4
.L_4752:
        /*0008*/ 	.byte	0x04, 0x17
        /*000a*/ 	.short	(.L_4754 - .L_4753)
.L_4753:
        /*000c*/ 	.word	0x00000000
        /*0010*/ 	.short	0x0001
        /*0012*/ 	.short	0x0008
        /*0014*/ 	.byte	0x00, 0xf0, 0x21, 0x0a


	//----- nvinfo : EIATTR_KPARAM_INFO
	.align		4
.L_4754:
        /*0018*/ 	.byte	0x04, 0x17
        /*001a*/ 	.short	(.L_4756 - .L_4755)
.L_4755:
        /*001c*/ 	.word	0x00000000
        /*0020*/ 	.short	0x0000
        /*0022*/ 	.short	0x0000
        /*0024*/ 	.byte	0x00, 0xf0, 0x11, 0x00


	//----- nvinfo : EIATTR_SPARSE_MMA_MASK
	.align		4
.L_4756:
        /*0028*/ 	.byte	0x03, 0x50
        /*002a*/ 	.short	0x0000


	//----- nvinfo : EIATTR_MAXREG_COUNT
	.align		4
        /*002c*/ 	.byte	0x03, 0x1b
        /*002e*/ 	.short	0x0080


	//----- nvinfo : EIATTR_EXTERNS
	.align		4
        /*0030*/ 	.byte	0x04, 0x0f
        /*0032*/ 	.short	(.L_4758 - .L_4757)


	//   ....[0]....
	.align		4
.L_4757:
        /*0034*/ 	.word	index@(__assertfail)


	//----- nvinfo : EIATTR_MERCURY_ISA_VERSION
	.align		4
.L_4758:
        /*0038*/ 	.byte	0x03, 0x5f
        /*003a*/ 	.short	0x0101


	//----- nvinfo : EIATTR_SYSCALL_OFFSETS
	.align		4
        /*003c*/ 	.byte	0x04, 0x46
        /*003e*/ 	.short	(.L_4760 - .L_4759)


	//   ....[0]....
.L_4759:
        /*0040*/ 	.word	0x000024b0


	//   ....[1]....
        /*0044*/ 	.word	0x000032b0


	//   ....[2]....
        /*0048*/ 	.word	0x000040f0


	//   ....[3]....
        /*004c*/ 	.word	0x000065c0


	//   ....[4]....
        /*0050*/ 	.word	0x000073c0


	//   ....[5]....
        /*0054*/ 	.word	0x00008200


	//   ....[6]....
        /*0058*/ 	.word	0x0000a6c0


	//   ....[7]....
        /*005c*/ 	.word	0x0000b4c0


	//   ....[8]....
        /*0060*/ 	.word	0x0000c300


	//   ....[9]....
        /*0064*/ 	.word	0x0000e7b0


	//   ....[10]....
        /*0068*/ 	.word	0x0000f5b0


	//   ....[11]....
        /*006c*/ 	.word	0x000103f0


	//----- nvinfo : EIATTR_EXIT_INSTR_OFFSETS
	.align		4
.L_4760:
        /*0070*/ 	.byte	0x04, 0x1c
        /*0072*/ 	.short	(.L_4762 - .L_4761)


	//   ....[0]....
.L_4761:
        /*0074*/ 	.word	0x0000c3a0


	//   ....[1]....
        /*0078*/ 	.word	0x0000f700


	//   ....[2]....
        /*007c*/ 	.word	0x0000f720


	//   ....[3]....
        /*0080*/ 	.word	0x0000f7b0


	//   ....[4]....
        /*0084*/ 	.word	0x0000f7d0


	//   ....[5]....
        /*0088*/ 	.word	0x0000f7f0


	//   ....[6]....
        /*008c*/ 	.word	0x0000f880


	//   ....[7]....
        /*0090*/ 	.word	0x0000f8c0


	//   ....[8]....
        /*0094*/ 	.word	0x0000f960


	//   ....[9]....
        /*0098*/ 	.word	0x0000f9b0


	//   ....[10]....
        /*009c*/ 	.word	0x0000f9e0


	//   ....[11]....
        /*00a0*/ 	.word	0x0000fa80


	//   ....[12]....
        /*00a4*/ 	.word	0x0000fac0


	//   ....[13]....
        /*00a8*/ 	.word	0x0000fc50


	//   ....[14]....
        /*00ac*/ 	.word	0x0000fdb0


	//   ....[15]....
        /*00b0*/ 	.word	0x0000fdf0


	//   ....[16]....
        /*00b4*/ 	.word	0x0000fe90


	//   ....[17]....
        /*00b8*/ 	.word	0x00010010


	//   ....[18]....
        /*00bc*/ 	.word	0x00010190


	//   ....[19]....
        /*00c0*/ 	.word	0x000102f0


	//   ....[20]....
        /*00c4*/ 	.word	0x00010400


	//   ....[21]....
        /*00c8*/ 	.word	0x00010430


	//   ....[22]....
        /*00cc*/ 	.word	0x00010450


	//----- nvinfo : EIATTR_MAX_THREADS
	.align		4
.L_4762:
        /*00d0*/ 	.byte	0x04, 0x05
        /*00d2*/ 	.short	(.L_4764 - .L_4763)
.L_4763:
        /*00d4*/ 	.word	0x00000080
        /*00d8*/ 	.word	0x00000001
        /*00dc*/ 	.word	0x00000001


	//----- nvinfo : EIATTR_CRS_STACK_SIZE
	.align		4
.L_4764:
        /*00e0*/ 	.byte	0x04, 0x1e
        /*00e2*/ 	.short	(.L_4766 - .L_4765)
.L_4765:
        /*00e4*/ 	.word	0x00000000


	//----- nvinfo : EIATTR_CBANK_PARAM_SIZE
	.align		4
.L_4766:
        /*00e8*/ 	.byte	0x03, 0x19
        /*00ea*/ 	.short	0x0290


	//----- nvinfo : EIATTR_PARAM_CBANK
	.align		4
        /*00ec*/ 	.byte	0x04, 0x0a
        /*00ee*/ 	.short	(.L_4768 - .L_4767)
	.align		4
.L_4767:
        /*00f0*/ 	.word	index@(.nv.constant0._ZN2at6native18elementwise_kernelILi128ELi4EZNS0_15gpu_kernel_implINS0_13BinaryFunctorIiibZZZNS0_23logical_xor_kernel_cudaERNS_14TensorIteratorEENKUlvE0_clEvENKUlvE1_clEvEUliiE_EEEEvRNS_18TensorIteratorBaseERKT_EUliE_EEviT1_)
        /*00f4*/ 	.short	0x0210
        /*00f6*/ 	.short	0x0290


	//----- nvinfo : EIATTR_SW_WAR
	.align		4
.L_4768:
        /*00f8*/ 	.byte	0x04, 0x36
        /*00fa*/ 	.short	(.L_4770 - .L_4769)
.L_4769:
        /*00fc*/ 	.word	0x00000008
.L_4770:


//--------------------- .nv.info._ZN2at6native27unrolled_elementwise_kernelINS0_13BinaryFunctorIiibZZZNS0_23logical_xor_kernel_cudaERNS_14TensorIteratorEENKUlvE0_clEvENKUlvE1_clEvEUliiE_EESt5arrayIPcLm3EELi4E23TrivialOffsetCalculatorILi2EjESC_ILi1EjENS0_6memory12LoadWithCastILi2EEENSF_13StoreWithCastILi1EEEEEviT_T0_T2_T3_T4_T5_ --------------------------
	.section	.nv.info._ZN2at6native27unrolled_elementwise_kernelINS0_13BinaryFunctorIiibZZZNS0_23logical_xor_kernel_cudaERNS_14TensorIteratorEENKUlvE0_clEvENKUlvE1_clEvEUliiE_EESt5arrayIPcLm3EELi4E23TrivialOffsetCalculatorILi2EjESC_ILi1EjENS0_6memory12LoadWithCastILi2EEENSF_13StoreWithCastILi1EEEEEviT_T0_T2_T3_T4_T5_,"",@"SHT_CUDA_INFO"
	.sectionflags	@""
	.align	4


	//----- nvinfo : EIATTR_CUDA_API_VERSION
	.align		4
        /*0000*/ 	.byte	0x04, 0x37
        /*0002*/ 	.short	(.L_4772 - .L_4771)
.L_4771:
        /*0004*/ 	.word	0x00000082


	//----- nvinfo : EIATTR_KPARAM_INFO
	.align		4
.L_4772:
        /*0008*/ 	.byte	0x04, 0x17
        /*000a*/ 	.short	(.L_4774 - .L_4773)
.L_4773:
        /*000c*/ 	.word	0x00000000
        /*0010*/ 	.short	0x0006
        /*0012*/ 	.short	0x0030
        /*0014*/ 	.byte	0x00, 0xf0, 0x21, 0x00


	//----- nvinfo : EIATTR_KPARAM_INFO
	.align		4
.L_4774:
        /*0018*/ 	.byte	0x04, 0x17
        /*001a*/ 	.short	(.L_4776 - .L_4775)
.L_4775:
        /*001c*/ 	.word	0x00000000
        /*0020*/ 	.short	0x0005
        /*0022*/ 	.short	0x0024
        /*0024*/ 	.byte	0x00, 0xf0, 0x31, 0x00


	//----- nvinfo : EIATTR_KPARAM_INFO
	.align		4
.L_4776:
        /*0028*/ 	.byte	0x04, 0x17
        /*002a*/ 	.short	(.L_4778 - .L_4777)
.L_4777:
        /*002c*/ 	.word	0x00000000
        /*0030*/ 	.short	0x0004
        /*0032*/ 	.short	0x0021
        /*0034*/ 	.byte	0x00, 0xf0, 0x05, 0x00


	//----- nvinfo : EIATTR_KPARAM_INFO
	.align		4
.L_4778:
        /*0038*/ 	.byte	0x04, 0x17
        /*003a*/ 	.short	(.L_4780 - .L_4779)
.L_4779:
        /*003c*/ 	.word	0x00000000
        /*0040*/ 	.short	0x0003
        /*0042*/ 	.short	0x0020
        /*0044*/ 	.byte	0x00, 0xf0, 0x05, 0x00


	//----- nvinfo : EIATTR_KPARAM_INFO
	.align		4
.L_4780:
        /*0048*/ 	.byte	0x04, 0x17
        /*004a*/ 	.short	(.L_4782 - .L_4781)
.L_4781:
        /*004c*/ 	.word	0x00000000
        /*0050*/ 	.short	0x0002
        /*0052*/ 	.short	0x0008
        /*0054*/ 	.byte	0x00, 0xf0, 0x61, 0x00


	//----- nvinfo : EIATTR_KPARAM_INFO
	.align		4
.L_4782:
        /*0058*/ 	.byte	0x04, 0x17
        /*005a*/ 	.short	(.L_4784 - .L_4783)
.L_4783:
        /*005c*/ 	.word	0x00000000
        /*0060*/ 	.short	0x0001
        /*0062*/ 	.short	0x0004
        /*0064*/ 	.byte	0x00, 0xf0, 0x05, 0x00


	//----- nvinfo : EIATTR_KPARAM_INFO
	.align		4
.L_4784:
        /*0068*/ 	.byte	0x04, 0x17
        /*006a*/ 	.short	(.L_4786 - .L_4785)
.L_4785:
        /*006c*/ 	.word	0x00000000
        /*0070*/ 	.short	0x0000
        /*0072*/ 	.short	0x0000
        /*0074*/ 	.byte	0x00, 0xf0, 0x11, 0x00


	//----- nvinfo : EIATTR_SPARSE_MMA_MASK
	.align		4
.L_4786:
        /*0078*/ 	.byte	0x03, 0x50
        /*007a*/ 	.short	0x0000


	//----- nvinfo : EIATTR_MAXREG_COUNT
	.align		4
        /*007c*/ 	.byte	0x03, 0x1b
        /*007e*/ 	.short	0x00ff


	//----- nvinfo : EIATTR_EXTERNS
	.align		4
        /*0080*/ 	.byte	0x04, 0x0f
        /*0082*/ 	.short	(.L_4788 - .L_4787)


	//   ....[0]....
	.align		4
.L_4787:
        /*0084*/ 	.word	index@(__assertfail)


	//----- nvinfo : EIATTR_MERCURY_ISA_VERSION
	.align		4
.L_4788:
        /*0088*/ 	.byte	0x03, 0x5f
        /*008a*/ 	.short	0x0101


	//----- nvinfo : EIATTR_SYSCALL_OFFSETS
	.align		4
        /*008c*/ 	.byte	0x04, 0x46
        /*008e*/ 	.short	(.L_4790 - .L_4789)


	//   ....[0]....
.L_4789:
        /*0090*/ 	.word	0x00000eb0


	//   ....[1]....
        /*0094*/ 	.word	0x00001cc0


	//   ....[2]....
        /*0098*/ 	.word	0x00002b50


	//   ....[3]....
        /*009c*/ 	.word	0x00003960


	//   ....[4]....
        /*00a0*/ 	.word	0x000047f0


	//   ....[5]....
        /*00a4*/ 	.word	0x00005610


	//   ....[6]....
        /*00a8*/ 	.word	0x00006490


	//   ....[7]....
        /*00ac*/ 	.word	0x000072a0


	//   ....[8]....
        /*00b0*/ 	.word	0x00008260


	//   ....[9]....
        /*00b4*/ 	.word	0x00009130


	//   ....[10]....
        /*00b8*/ 	.word	0x00009fe0


	//   ....[11]....
        /*00bc*/ 	.word	0x0000ae90


	//----- nvinfo : EIATTR_EXIT_INSTR_OFFSETS
	.align		4
.L_4790:
        /*00c0*/ 	.byte	0x04, 0x1c
        /*00c2*/ 	.short	(.L_4792 - .L_4791)


	//   ....[0]....
.L_4791:
        /*00c4*/ 	.word	0x0000a070


	//   ....[1]....
        /*00c8*/ 	.word	0x0000a1a0


	//   ....[2]....
        /*00cc*/ 	.word	0x0000a1c0


	//   ....[3]....
        /*00d0*/ 	.word	0x0000a250


	//   ....[4]....
        /*00d4*/ 	.word	0x0000a270


	//   ....[5]....
        /*00d8*/ 	.word	0x0000a290


	//   ....[6]....
        /*00dc*/ 	.word	0x0000a320


	//   ....[7]....
        /*00e0*/ 	.word	0x0000a360


	//   ....[8]....
        /*00e4*/ 	.word	0x0000a400


	//   ....[9]....
        /*00e8*/ 	.word	0x0000a450


	//   ....[10]....
        /*00ec*/ 	.word	0x0000a480


	//   ....[11]....
        /*00f0*/ 	.word	0x0000a520


	//   ....[12]....
        /*00f4*/ 	.word	0x0000a560


	//   ....[13]....
        /*00f8*/ 	.word	0x0000a6f0


	//   ....[14]....
        /*00fc*/ 	.word	0x0000a850


	//   ....[15]....
        /*0100*/ 	.word	0x0000a890


	//   ....[16]....
        /*0104*/ 	.word	0x0000a930


	//   ....[17]....
        /*0108*/ 	.word	0x0000aab0


	//   ....[18]....
        /*010c*/ 	.word	0x0000ac30


	//   ....[19]....
        /*0110*/ 	.word	0x0000ad90


	//   ....[20]....
        /*0114*/ 	.word	0x0000aea0


	//   ....[21]....
        /*0118*/ 	.word	0x0000aed0


	//   ....[22]....
        /*011c*/ 	.word	0x0000aef0


	//----- nvinfo : EIATTR_MAX_THREADS
	.align		4
.L_4792:
        /*0120*/ 	.byte	0x04, 0x05
        /*0122*/ 	.short	(.L_4794 - .L_4793)
.L_4793:
        /*0124*/ 	.word	0x00000080
        /*0128*/ 	.word	0x00000001
        /*012c*/ 	.word	0x00000001


	//----- nvinfo : EIATTR_CRS_STACK_SIZE
	.align		4
.L_4794:
        /*0130*/ 	.byte	0x04, 0x1e
        /*0132*/ 	.short	(.L_4796 - .L_4795)
.L_4795:
        /*0134*/ 	.word	0x00000000


	//----- nvinfo : EIATTR_CBANK_PARAM_SIZE
	.align		4
.L_4796:
        /*0138*/ 	.byte	0x03, 0x19
        /*013a*/ 	.short	0x0038


	//----- nvinfo : EIATTR_PARAM_CBANK
	.align		4
        /*013c*/ 	.byte	0x04, 0x0a
        /*013e*/ 	.short	(.L_4798 - .L_4797)
	.align		4
.L_4797:
        /*0140*/ 	.word	index@(.nv.constant0._ZN2at6native27unrolled_elementwise_kernelINS0_13BinaryFunctorIiibZZZNS0_23logical_xor_kernel_cudaERNS_14TensorIteratorEENKUlvE0_clEvENKUlvE1_clEvEUliiE_EESt5arrayIPcLm3EELi4E23TrivialOffsetCalculatorILi2EjESC_ILi1EjENS0_6memory12LoadWithCastILi2EEENSF_13StoreWithCastILi1EEEEEviT_T0_T2_T3_T4_T5_)
        /*0144*/ 	.short	0x0210
        /*0146*/ 	.short	0x0038


	//----- nvinfo : EIATTR_SW_WAR
	.align		4
.L_4798:
        /*0148*/ 	.byte	0x04, 0x36
        /*014a*/ 	.short	(.L_4800 - .L_4799)
.L_4799:
        /*014c*/ 	.word	0x00000008
.L_4800:


//--------------------- .nv.info._ZN2at6native18elementwise_kernelILi128ELi4EZNS0_22gpu_kernel_impl_nocastINS0_13BinaryFunctorIiibZZZNS0_23logical_xor_kernel_cudaERNS_14TensorIteratorEENKUlvE0_clEvENKUlvE1_clEvEUliiE_EEEEvRNS_18TensorIteratorBaseERKT_EUliE_EEviT1_ --------------------------
	.section	.nv.info._ZN2at6native18elementwise_kernelILi128ELi4EZNS0_22gpu_kernel_impl_nocastINS0_13BinaryFunctorIiibZZZNS0_23logical_xor_kernel_cudaERNS_14TensorIteratorEENKUlvE0_clEvENKUlvE1_clEvEUliiE_EEEEvRNS_18TensorIteratorBaseERKT_EUliE_EEviT1_,"",@"SHT_CUDA_INFO"
	.sectionflags	@""
	.align	4


	//----- nvinfo : EIATTR_CUDA_API_VERSION
	.align		4
        /*0000*/ 	.byte	0x04, 0x37
        /*0002*/ 	.short	(.L_4802 - .L_4801)
.L_4801:
        /*0004*/ 	.word	0x00000082


	//----- nvinfo : EIATTR_KPARAM_INFO
	.align		4
.L_4802:
        /*0008*/ 	.byte	0x04, 0x17
        /*000a*/ 	.short	(.L_4804 - .L_4803)
.L_4803:
        /*000c*/ 	.word	0x00000000
        /*0010*/ 	.short	0x0001
        /*0012*/ 	.short	0x0008
        /*0014*/ 	.byte	0x00, 0xf0, 0x21, 0x0a


	//----- nvinfo : EIATTR_KPARAM_INFO
	.align		4
.L_4804:
        /*0018*/ 	.byte	0x04, 0x17
        /*001a*/ 	.short	(.L_4806 - .L_4805)
.L_4805:
        /*001c*/ 	.word	0x00000000
        /*0020*/ 	.short	0x0000
        /*0022*/ 	.short	0x0000
        /*0024*/ 	.byte	0x00, 0xf0, 0x11, 0x00


	//----- nvinfo : EIATTR_SPARSE_MMA_MASK
	.align		4
.L_4806:
        /*0028*/ 	.byte	0x03, 0x50
        /*002a*/ 	.short	0x0000


	//----- nvinfo : EIATTR_MAXREG_COUNT
	.align		4
        /*002c*/ 	.byte	0x03, 0x1b
        /*002e*/ 	.short	0x0080


	//----- nvinfo : EIATTR_MERCURY_ISA_VERSION
	.align		4
        /*0030*/ 	.byte	0x03, 0x5f
        /*0032*/ 	.short	0x0101


	//----- nvinfo : EIATTR_EXIT_INSTR_OFFSETS
	.align		4
        /*0034*/ 	.byte	0x04, 0x1c
        /*0036*/ 	.short	(.L_4808 - .L_4807)


	//   ....[0]....
.L_4807:
        /*0038*/ 	.word	0x00004650


	//   ....[1]....
        /*003c*/ 	.word	0x00005d60


	//----- nvinfo : EIATTR_MAX_THREADS
	.align		4
.L_4808:
        /*0040*/ 	.byte	0x04, 0x05
        /*0042*/ 	.short	(.L_4810 - .L_4809)
.L_4809:
        /*0044*/ 	.word	0x00000080
        /*0048*/ 	.word	0x00000001
        /*004c*/ 	.word	0x00000001


	//----- nvinfo : EIATTR_CRS_STACK_SIZE
	.align		4
.L_4810:
        /*0050*/ 	.byte	0x04, 0x1e
        /*0052*/ 	.short	(.L_4812 - .L_4811)
.L_4811:
        /*0054*/ 	.word	0x00000000


	//----- nvinfo : EIATTR_CBANK_PARAM_SIZE
	.align		4
.L_4812:
        /*0058*/ 	.byte	0x03, 0x19
        /*005a*/ 	.short	0x0290


	//----- nvinfo : EIATTR_PARAM_CBANK
	.align		4
        /*005c*/ 	.byte	0x04, 0x0a
        /*005e*/ 	.short	(.L_4814 - .L_4813)
	.align		4
.L_4813:
        /*0060*/ 	.word	index@(.nv.constant0._ZN2at6native18elementwise_kernelILi128ELi4EZNS0_22gpu_kernel_impl_nocastINS0_13BinaryFunctorIiibZZZNS0_23logical_xor_kernel_cudaERNS_14TensorIteratorEENKUlvE0_clEvENKUlvE1_clEvEUliiE_EEEEvRNS_18TensorIteratorBaseERKT_EUliE_EEviT1_)
        /*0064*/ 	.short	0x0210
        /*0066*/ 	.short	0x0290


	//----- nvinfo : EIATTR_SW_WAR
	.align		4
.L_4814:
        /*0068*/ 	.byte	0x04, 0x36
        /*006a*/ 	.short	(.L_4816 - .L_4815)
.L_4815:
        /*006c*/ 	.word	0x00000008
.L_4816:


//--------------------- .nv.info._ZN2at6native27unrolled_elementwise_kernelINS0_13BinaryFunctorIiibZZZNS0_23logical_xor_kernel_cudaERNS_14TensorIteratorEENKUlvE0_clEvENKUlvE1_clEvEUliiE_EESt5arrayIPcLm3EELi4E23TrivialOffsetCalculatorILi2EjESC_ILi1EjENS0_6memory15LoadWithoutCastENSF_16StoreWithoutCastEEEviT_T0_T2_T3_T4_T5_ --------------------------
	.section	.nv.info._ZN2at6native27unrolled_elementwise_kernelINS0_13BinaryFunctorIiibZZZNS0_23logical_xor_kernel_cudaERNS_14TensorIteratorEENKUlvE0_clEvENKUlvE1_clEvEUliiE_EESt5arrayIPcLm3EELi4E23TrivialOffsetCalculatorILi2EjESC_ILi1EjENS0_6memory15LoadWithoutCastENSF_16StoreWithoutCastEEEviT_T0_T2_T3_T4_T5_,"",@"SHT_CUDA_INFO"
	.sectionflags	@""
	.align	4


	//----- nvinfo : EIATTR_CUDA_API_VERSION
	.align		4
        /*0000*/ 	.byte	0x04, 0x37
        /*0002*/ 	.short	(.L_4818 - .L_4817)
.L_4817:
        /*0004*/ 	.word	0x00000082


	//----- nvinfo : EIATTR_KPARAM_INFO
	.align		4
.L_4818:
        /*0008*/ 	.byte	0x04, 0x17
        /*000a*/ 	.short	(.L_4820 - .L_4819)
.L_4819:
        /*000c*/ 	.word	0x00000000
        /*0010*/ 	.short	0x0006
        /*0012*/ 	.short	0x0023
        /*0014*/ 	.byte	0x00, 0xf0, 0x05, 0x00


	//----- nvinfo : EIATTR_KPARAM_INFO
	.align		4
.L_4820:
        /*0018*/ 	.byte	0x04, 0x17
        /*001a*/ 	.short	(.L_4822 - .L_4821)
.L_4821:
        /*001c*/ 	.word	0x00000000
        /*0020*/ 	.short	0x0005
        /*0022*/ 	.short	0x0022
        /*0024*/ 	.byte	0x00, 0xf0, 0x05, 0x00


	//----- nvinfo : EIATTR_KPARAM_INFO
	.align		4
.L_4822:
        /*0028*/ 	.byte	0x04, 0x17
        /*002a*/ 	.short	(.L_4824 - .L_4823)
.L_4823:
        /*002c*/ 	.word	0x00000000
        /*0030*/ 	.short	0x0004
        /*0032*/ 	.short	0x0021
        /*0034*/ 	.byte	0x00, 0xf0, 0x05, 0x00


	//----- nvinfo : EIATTR_KPARAM_INFO
	.align		4
.L_4824:
        /*0038*/ 	.byte	0x04, 0x17
        /*003a*/ 	.short	(.L_4826 - .L_4825)
.L_4825:
        /*003c*/ 	.word	0x00000000
        /*0040*/ 	.short	0x0003
        /*0042*/ 	.short	0x0020
        /*0044*/ 	.byte	0x00, 0xf0, 0x05, 0x00


	//----- nvinfo : EIATTR_KPARAM_INFO
	.align		4
.L_4826:
        /*0048*/ 	.byte	0x04, 0x17
        /*004a*/ 	.short	(.L_4828 - .L_4827)
.L_4827:
        /*004c*/ 	.word	0x00000000
        /*0050*/ 	.short	0x0002
        /*0052*/ 	.short	0x0008
        /*0054*/ 	.byte	0x00, 0xf0, 0x61, 0x00


	//----- nvinfo : EIATTR_KPARAM_INFO
	.align		4
.L_4828:
        /*0058*/ 	.byte	0x04, 0x17
        /*005a*/ 	.short	(.L_4830 - .L_4829)
.L_4829:
        /*005c*/ 	.word	0x00000000
        /*0060*/ 	.short	0x0001
        /*0062*/ 	.short	0x0004
        /*0064*/ 	.byte	0x00, 0xf0, 0x05, 0x00


	//----- nvinfo : EIATTR_KPARAM_INFO
	.align		4
.L_4830:
        /*0068*/ 	.byte	0x04, 0x17
        /*006a*/ 	.short	(.L_4832 - .L_4831)
.L_4831:
        /*006c*/ 	.word	0x00000000
        /*0070*/ 	.short	0x0000
        /*0072*/ 	.short	0x0000
        /*0074*/ 	.byte	0x00, 0xf0, 0x11, 0x00


	//----- nvinfo : EIATTR_SPARSE_MMA_MASK
	.align		4
.L_4832:
        /*0078*/ 	.byte	0x03, 0x50
        /*007a*/ 	.short	0x0000


	//----- nvinfo : EIATTR_MAXREG_COUNT
	.align		4
        /*007c*/ 	.byte	0x03, 0x1b
        /*007e*/ 	.short	0x00ff


	//----- nvinfo : EIATTR_MERCURY_ISA_VERSION
	.align		4
        /*0080*/ 	.byte	0x03, 0x5f
        /*0082*/ 	.short	0x0101


	//----- nvinfo : EIATTR_EXIT_INSTR_OFFSETS
	.align		4
        /*0084*/ 	.byte	0x04, 0x1c
        /*0086*/ 	.short	(.L_4834 - .L_4833)


	//   ....[0]....
.L_4833:
        /*0088*/ 	.word	0x00000500


	//   ....[1]....
        /*008c*/ 	.word	0x00000590


	//----- nvinfo : EIATTR_MAX_THREADS
	.align		4
.L_4834:
        /*0090*/ 	.byte	0x04, 0x05
        /*0092*/ 	.short	(.L_4836 - .L_4835)
.L_4835:
        /*0094*/ 	.word	0x00000080
        /*0098*/ 	.word	0x00000001
        /*009c*/ 	.word	0x00000001


	//----- nvinfo : EIATTR_CRS_STACK_SIZE
	.align		4
.L_4836:
        /*00a0*/ 	.byte	0x04, 0x1e
        /*00a2*/ 	.short	(.L_4838 - .L_4837)
.L_4837:
        /*00a4*/ 	.word	0x00000000


	//----- nvinfo : EIATTR_CBANK_PARAM_SIZE
	.align		4
.L_4838:
        /*00a8*/ 	.byte	0x03, 0x19
        /*00aa*/ 	.short	0x0024


	//----- nvinfo : EIATTR_PARAM_CBANK
	.align		4
        /*00ac*/ 	.byte	0x04, 0x0a
        /*00ae*/ 	.short	(.L_4840 - .L_4839)
	.align		4
.L_4839:
        /*00b0*/ 	.word	index@(.nv.constant0._ZN2at6native27unrolled_elementwise_kernelINS0_13BinaryFunctorIiibZZZNS0_23logical_xor_kernel_cudaERNS_14TensorIteratorEENKUlvE0_clEvENKUlvE1_clEvEUliiE_EESt5arrayIPcLm3EELi4E23TrivialOffsetCalculatorILi2EjESC_ILi1EjENS0_6memory15LoadWithoutCastENSF_16StoreWithoutCastEEEviT_T0_T2_T3_T4_T5_)
        /*00b4*/ 	.short	0x0210
        /*00b6*/ 	.short	0x0024


	//----- nvinfo : EIATTR_SW_WAR
	.align		4
.L_4840:
        /*00b8*/ 	.byte	0x04, 0x36
        /*00ba*/ 	.short	(.L_4842 - .L_4841)
.L_4841:
        /*00bc*/ 	.word	0x00000008
.L_4842:


//--------------------- .nv.info._ZN2at6native29vectorized_elementwise_kernelILi2ENS0_13BinaryFunctorIiibZZZNS0_23logical_xor_kernel_cudaERNS_14TensorIteratorEENKUlvE0_clEvENKUlvE1_clEvEUliiE_EESt5arrayIPcLm3EEEEviT0_T1_ --------------------------
	.section	.nv.info._ZN2at6native29vectorized_elementwise_kernelILi2ENS0_13BinaryFunctorIiibZZZNS0_23logical_xor_kernel_cudaERNS_14TensorIteratorEENKUlvE0_clEvENKUlvE1_clEvEUliiE_EESt5arrayIPcLm3EEEEviT0_T1_,"",@"SHT_CUDA_INFO"
	.sectionflags	@""
	.align	4


	//----- nvinfo : EIATTR_CUDA_API_VERSION
	.align		4
        /*0000*/ 	.byte	0x04, 0x37
        /*0002*/ 	.short	(.L_4844 - .L_4843)
.L_4843:
        /*0004*/ 	.word	0x00000082


	//----- nvinfo : EIATTR_KPARAM_INFO
	.align		4
.L_4844:
        /*0008*/ 	.byte	0x04, 0x17
        /*000a*/ 	.short	(.L_4846 - .L_4845)
.L_4845:
        /*000c*/ 	.word	0x00000000
        /*0010*/ 	.short	0x0002
        /*0012*/ 	.short	0x0008
        /*0014*/ 	.byte	0x00, 0xf0, 0x61, 0x00


	//----- nvinfo : EIATTR_KPARAM_INFO
	.align		4
.L_4846:
        /*0018*/ 	.byte	0x04, 0x17
        /*001a*/ 	.short	(.L_4848 - .L_4847)
.L_4847:
        /*001c*/ 	.word	0x00000000
        /*0020*/ 	.short	0x0001
        /*0022*/ 	.short	0x0004
        /*0024*/ 	.byte	0x00, 0xf0, 0x05, 0x00


	//----- nvinfo : EIATTR_KPARAM_INFO
	.align		4
.L_4848:
        /*0028*/ 	.byte	0x04, 0x17
        /*002a*/ 	.short	(.L_4850 - .L_4849)
.L_4849:
        /*002c*/ 	.word	0x00000000
        /*0030*/ 	.short	0x0000
        /*0032*/ 	.short	0x0000
        /*0034*/ 	.byte	0x00, 0xf0, 0x11, 0x00


	//----- nvinfo : EIATTR_SPARSE_MMA_MASK
	.align		4
.L_4850:
        /*0038*/ 	.byte	0x03, 0x50
        /*003a*/ 	.short	0x0000


	//----- nvinfo : EIATTR_MAXREG_COUNT
	.align		4
        /*003c*/ 	.byte	0x03, 0x1b
        /*003e*/ 	.short	0x00ff


	//----- nvinfo : EIATTR_MERCURY_ISA_VERSION
	.align		4
        /*0040*/ 	.byte	0x03, 0x5f
        /*0042*/ 	.short	0x0101


	//----- nvinfo : EIATTR_EXIT_INSTR_OFFSETS
	.align		4
        /*0044*/ 	.byte	0x04, 0x1c
        /*0046*/ 	.short	(.L_4852 - .L_4851)


	//   ....[0]....
.L_4851:
        /*0048*/ 	.word	0x000003b0


	//   ....[1]....
        /*004c*/ 	.word	0x00000e40


	//   ....[2]....
        /*0050*/ 	.word	0x00000eb0


	//----- nvinfo : EIATTR_MAX_THREADS
	.align		4
.L_4852:
        /*0054*/ 	.byte	0x04, 0x05
        /*0056*/ 	.short	(.L_4854 - .L_4853)
.L_4853:
        /*0058*/ 	.word	0x00000080
        /*005c*/ 	.word	0x00000001
        /*0060*/ 	.word	0x00000001


	//----- nvinfo : EIATTR_CRS_STACK_SIZE
	.align		4
.L_4854:
        /*0064*/ 	.byte	0x04, 0x1e
        /*0066*/ 	.short	(.L_4856 - .L_4855)
.L_4855:
        /*0068*/ 	.word	0x00000000


	//----- nvinfo : EIATTR_CBANK_PARAM_SIZE
	.align		4
.L_4856:
        /*006c*/ 	.byte	0x03, 0x19
        /*006e*/ 	.short	0x0020


	//----- nvinfo : EIATTR_PARAM_CBANK
	.align		4
        /*0070*/ 	.byte	0x04, 0x0a
        /*0072*/ 	.short	(.L_4858 - .L_4857)
	.align		4
.L_4857:
        /*0074*/ 	.word	index@(.nv.constant0._ZN2at6native29vectorized_elementwise_kernelILi2ENS0_13BinaryFunctorIiibZZZNS0_23logical_xor_kernel_cudaERNS_14TensorIteratorEENKUlvE0_clEvENKUlvE1_clEvEUliiE_EESt5arrayIPcLm3EEEEviT0_T1_)
        /*0078*/ 	.short	0x0210
        /*007a*/ 	.short	0x0020


	//----- nvinfo : EIATTR_SW_WAR
	.align		4
.L_4858:
        /*007c*/ 	.byte	0x04, 0x36
        /*007e*/ 	.short	(.L_4860 - .L_4859)
.L_4859:
        /*0080*/ 	.word	0x00000008
.L_4860:


//--------------------- .nv.info._ZN2at6native29vectorized_elementwise_kernelILi4ENS0_13BinaryFunctorIiibZZZNS0_23logical_xor_kernel_cudaERNS_14TensorIteratorEENKUlvE0_clEvENKUlvE1_clEvEUliiE_EESt5arrayIPcLm3EEEEviT0_T1_ --------------------------
	.section	.nv.info._ZN2at6native29vectorized_elementwise_kernelILi4ENS0_13BinaryFunctorIiibZZZNS0_23logical_xor_kernel_cudaERNS_14TensorIteratorEENKUlvE0_clEvENKUlvE1_clEvEUliiE_EESt5arrayIPcLm3EEEEviT0_T1_,"",@"SHT_CUDA_INFO"
	.sectionflags	@""
	.align	4


	//----- nvinfo : EIATTR_CUDA_API_VERSION
	.align		4
        /*0000*/ 	.byte	0x04, 0x37
        /*0002*/ 	.short	(.L_4862 - .L_4861)
.L_4861:
        /*0004*/ 	.word	0x00000082


	//----- nvinfo : EIATTR_KPARAM_INFO
	.align		4
.L_4862:
        /*0008*/ 	.byte	0x04, 0x17
        /*000a*/ 	.short	(.L_4864 - .L_4863)
.L_4863:
        /*000c*/ 	.word	0x00000000
        /*0010*/ 	.short	0x0002
        /*0012*/ 	.short	0x0008
        /*0014*/ 	.byte	0x00, 0xf0, 0x61, 0x00


	//----- nvinfo : EIATTR_KPARAM_INFO
	.align		4
.L_4864:
        /*0018*/ 	.byte	0x04, 0x17
        /*001a*/ 	.short	(.L_4866 - .L_4865)
.L_4865:
        /*001c*/ 	.word	0x00000000
        /*0020*/ 	.short	0x0001
        /*0022*/ 	.short	0x0004
        /*0024*/ 	.byte	0x00, 0xf0, 0x05, 0x00


	//----- nvinfo : EIATTR_KPARAM_INFO
	.align		4
.L_4866:
        /*0028*/ 	.byte	0x04, 0x17
        /*002a*/ 	.short	(.L_4868 - .L_4867)
.L_4867:
        /*002c*/ 	.word	0x00000000
        /*0030*/ 	.short	0x0000
        /*0032*/ 	.short	0x0000
        /*0034*/ 	.byte	0x00, 0xf0, 0x11, 0x00


	//----- nvinfo : EIATTR_SPARSE_MMA_MASK
	.align		4
.L_4868:
        /*0038*/ 	.byte	0x03, 0x50
        /*003a*/ 	.short	0x0000


	//----- nvinfo : EIATTR_MAXREG_COUNT
	.align		4
        /*003c*/ 	.byte	0x03, 0x1b
        /*003e*/ 	.short	0x00ff


	//----- nvinfo : EIATTR_MERCURY_ISA_VERSION
	.align		4
        /*0040*/ 	.byte	0x03, 0x5f
        /*0042*/ 	.short	0x0101


	//----- nvinfo : EIATTR_EXIT_INSTR_OFFSETS
	.align		4
        /*0044*/ 	.byte	0x04, 0x1c
        /*0046*/ 	.short	(.L_4870 - .L_4869)


	//   ....[0]....
.L_4869:
        /*0048*/ 	.word	0x00000370


	//   ....[1]....
        /*004c*/ 	.word	0x00000e00


	//   ....[2]....
        /*0050*/ 	.word	0x00000e70


	//----- nvinfo : EIATTR_MAX_THREADS
	.align		4
.L_4870:
        /*0054*/ 	.byte	0x04, 0x05
        /*0056*/ 	.short	(.L_4872 - .L_4871)
.L_4871:
        /*0058*/ 	.word	0x00000080
        /*005c*/ 	.word	0x00000001
        /*0060*/ 	.word	0x00000001


	//----- nvinfo : EIATTR_CRS_STACK_SIZE
	.align		4
.L_4872:
        /*0064*/ 	.byte	0x04, 0x1e
        /*0066*/ 	.short	(.L_4874 - .L_4873)
.L_4873:
        /*0068*/ 	.word	0x00000000


	//----- nvinfo : EIATTR_CBANK_PARAM_SIZE
	.align		4
.L_4874:
        /*006c*/ 	.byte	0x03, 0x19
        /*006e*/ 	.short	0x0020


	//----- nvinfo : EIATTR_PARAM_CBANK
	.align		4
        /*0070*/ 	.byte	0x04, 0x0a
        /*0072*/ 	.short	(.L_4876 - .L_4875)
	.align		4
.L_4875:
        /*0074*/ 	.word	index@(.nv.constant0._ZN2at6native29vectorized_elementwise_kernelILi4ENS0_13BinaryFunctorIiibZZZNS0_23logical_xor_kernel_cudaERNS_14TensorIteratorEENKUlvE0_clEvENKUlvE1_clEvEUliiE_EESt5arrayIPcLm3EEEEviT0_T1_)
        /*0078*/ 	.short	0x0210
        /*007a*/ 	.short	0x0020


	//----- nvinfo : EIATTR_SW_WAR
	.align		4
.L_4876:
        /*007c*/ 	.byte	0x04, 0x36
        /*007e*/ 	.short	(.L_4878 - .L_4877)
.L_4877:
        /*0080*/ 	.word	0x00000008
.L_4878:


//--------------------- .nv.info._ZN2at6native29vectorized_elementwise_kernelILi8ENS0_13BinaryFunctorIiibZZZNS0_23logical_xor_kernel_cudaERNS_14TensorIteratorEENKUlvE0_clEvENKUlvE1_clEvEUliiE_EESt5arrayIPcLm3EEEEviT0_T1_ --------------------------
	.section	.nv.info._ZN2at6native29vectorized_elementwise_kernelILi8ENS0_13BinaryFunctorIiibZZZNS0_23logical_xor_kernel_cudaERNS_14TensorIteratorEENKUlvE0_clEvENKUlvE1_clEvEUliiE_EESt5arrayIPcLm3EEEEviT0_T1_,"",@"SHT_CUDA_INFO"
	.sectionflags	@""
	.align	4


	//----- nvinfo : EIATTR_CUDA_API_VERSION
	.align		4
        /*0000*/ 	.byte	0x04, 0x37
        /*0002*/ 	.short	(.L_4880 - .L_4879)
.L_4879:
        /*0004*/ 	.word	0x00000082


	//----- nvinfo : EIATTR_KPARAM_INFO
	.align		4
.L_4880:
        /*0008*/ 	.byte	0x04, 0x17
        /*000a*/ 	.short	(.L_4882 - .L_4881)
.L_4881:
        /*000c*/ 	.word	0x00000000
        /*0010*/ 	.short	0x0002
        /*0012*/ 	.short	0x0008
        /*0014*/ 	.byte	0x00, 0xf0, 0x61, 0x00


	//----- nvinfo : EIATTR_KPARAM_INFO
	.align		4
.L_4882:
        /*0018*/ 	.byte	0x04, 0x17
        /*001a*/ 	.short	(.L_4884 - .L_4883)
.L_4883:
        /*001c*/ 	.word	0x00000000
        /*0020*/ 	.short	0x0001
        /*0022*/ 	.short	0x0004
        /*0024*/ 	.byte	0x00, 0xf0, 0x05, 0x00


	//----- nvinfo : EIATTR_KPARAM_INFO
	.align		4
.L_4884:
        /*0028*/ 	.byte	0x04, 0x17
        /*002a*/ 	.short	(.L_4886 - .L_4885)
.L_4885:
        /*002c*/ 	.word	0x00000000
        /*0030*/ 	.short	0x0000
        /*0032*/ 	.short	0x0000
        /*0034*/ 	.byte	0x00, 0xf0, 0x11, 0x00


	//----- nvinfo : EIATTR_SPARSE_MMA_MASK
	.align		4
.L_4886:
        /*0038*/ 	.byte	0x03, 0x50
        /*003a*/ 	.short	0x0000


	//----- nvinfo : EIATTR_MAXREG_COUNT
	.align		4
        /*003c*/ 	.byte	0x03, 0x1b
        /*003e*/ 	.short	0x00ff


	//----- nvinfo : EIATTR_MERCURY_ISA_VERSION
	.align		4
        /*0040*/ 	.byte	0x03, 0x5f
        /*0042*/ 	.short	0x0101


	//----- nvinfo : EIATTR_EXIT_INSTR_OFFSETS
	.align		4
        /*0044*/ 	.byte	0x04, 0x1c
        /*0046*/ 	.short	(.L_4888 - .L_4887)


	//   ....[0]....
.L_4887:
        /*0048*/ 	.word	0x000003a0


	//   ....[1]....
        /*004c*/ 	.word	0x00000e30


	//   ....[2]....
        /*0050*/ 	.word	0x00000ea0


	//----- nvinfo : EIATTR_MAX_THREADS
	.align		4
.L_4888:
        /*0054*/ 	.byte	0x04, 0x05
        /*0056*/ 	.short	(.L_4890 - .L_4889)
.L_4889:
        /*0058*/ 	.word	0x00000080
        /*005c*/ 	.word	0x00000001
        /*0060*/ 	.word	0x00000001


	//----- nvinfo : EIATTR_CRS_STACK_SIZE
	.align		4
.L_4890:
        /*0064*/ 	.byte	0x04, 0x1e
        /*0066*/ 	.short	(.L_4892 - .L_4891)
.L_4891:
        /*0068*/ 	.word	0x00000000


	//----- nvinfo : EIATTR_CBANK_PARAM_SIZE
	.align		4
.L_4892:
        /*006c*/ 	.byte	0x03, 0x19
        /*006e*/ 	.short	0x0020


	//----- nvinfo : EIATTR_PARAM_CBANK
	.align		4
        /*0070*/ 	.byte	0x04, 0x0a
        /*0072*/ 	.short	(.L_4894 - .L_4893)
	.align		4
.L_4893:
        /*0074*/ 	.word	index@(.nv.constant0._ZN2at6native29vectorized_elementwise_kernelILi8ENS0_13BinaryFunctorIiibZZZNS0_23logical_xor_kernel_cudaERNS_14TensorIteratorEENKUlvE0_clEvENKUlvE1_clEvEUliiE_EESt5arrayIPcLm3EEEEviT0_T1_)
        /*0078*/ 	.short	0x0210
        /*007a*/ 	.short	0x0020


	//----- nvinfo : EIATTR_SW_WAR
	.align		4
.L_4894:
        /*007c*/ 	.byte	0x04, 0x36
        /*007e*/ 	.short	(.L_4896 - .L_4895)
.L_4895:
        /*0080*/ 	.word	0x00000008
.L_4896:


//--------------------- .nv.info._ZN2at6native18elementwise_kernelILi128ELi4EZNS0_15gpu_kernel_implINS0_13AUnaryFunctorIaabZZZNS0_23logical_xor_kernel_cudaERNS_14TensorIteratorEENKUlvE0_clEvENKUlvE0_clEvEUlaaE_EEEEvRNS_18TensorIteratorBaseERKT_EUliE_EEviT1_ --------------------------
	.section	.nv.info._ZN2at6native18elementwise_kernelILi128ELi4EZNS0_15gpu_kernel_implINS0_13AUnaryFunctorIaabZZZNS0_23logical_xor_kernel_cudaERNS_14TensorIteratorEENKUlvE0_clEvENKUlvE0_clEvEUlaaE_EEEEvRNS_18TensorIteratorBaseERKT_EUliE_EEviT1_,"",@"SHT_CUDA_INFO"
	.sectionflags	@""
	.align	4


	//----- nvinfo : EIATTR_CUDA_API_VERSION
	.align		4
        /*0000*/ 	.byte	0x04, 0x37
        /*0002*/ 	.short	(.L_4898 - .L_4897)
.L_4897:
        /*0004*/ 	.word	0x00000082


	//----- nvinfo : EIATTR_KPARAM_INFO
	.align		4
.L_4898:
        /*0008*/ 	.byte	0x04, 0x17
        /*000a*/ 	.short	(.L_4900 - .L_4899)
.L_4899:
        /*000c*/ 	.word	0x00000000
        /*0010*/ 	.short	0x0001
        /*0012*/ 	.short	0x0008
        /*0014*/ 	.byte	0x00, 0xf0, 0x61, 0x08


	//----- nvinfo : EIATTR_KPARAM_INFO
	.align		4
.L_4900:
        /*0018*/ 	.byte	0x04, 0x17
        /*001a*/ 	.short	(.L_4902 - .L_4901)
.L_4901:
        /*001c*/ 	.word	0x00000000
        /*0020*/ 	.short	0x0000
        /*0022*/ 	.short	0x0000
        /*0024*/ 	.byte	0x00, 0xf0, 0x11, 0x00


	//----- nvinfo : EIATTR_SPARSE_MMA_MASK
	.align		4
.L_4902:
        /*0028*/ 	.byte	0x03, 0x50
        /*002a*/ 	.short	0x0000


	//----- nvinfo : EIATTR_MAXREG_COUNT
	.align		4
        /*002c*/ 	.byte	0x03, 0x1b
        /*002e*/ 	.short	0x0080


	//----- nvinfo : EIATTR_EXTERNS
	.align		4
        /*0030*/ 	.byte	0x04, 0x0f
        /*0032*/ 	.short	(.L_4904 - .L_4903)


	//   ....[0]....
	.align		4
.L_4903:
        /*0034*/ 	.word	index@(__assertfail)


	//----- nvinfo : EIATTR_MERCURY_ISA_VERSION
	.align		4
.L_4904:
        /*0038*/ 	.byte	0x03, 0x5f
        /*003a*/ 	.short	0x0101


	//----- nvinfo : EIATTR_SYSCALL_OFFSETS
	.align		4
        /*003c*/ 	.byte	0x04, 0x46
        /*003e*/ 	.short	(.L_4906 - .L_4905)


	//   ....[0]....
.L_4905:
        /*0040*/ 	.word	0x000021f0


	//   ....[1]....
        /*0044*/ 	.word	0x00003060


	//   ....[2]....
        /*0048*/ 	.word	0x00005270


	//   ....[3]....
        /*004c*/ 	.word	0x000060e0


	//   ....[4]....
        /*0050*/ 	.word	0x000082e0


	//   ....[5]....
        /*0054*/ 	.word	0x00009150


	//   ....[6]....
        /*0058*/ 	.word	0x0000b340


	//   ....[7]....
        /*005c*/ 	.word	0x0000c1b0


	//----- nvinfo : EIATTR_EXIT_INSTR_OFFSETS
	.align		4
.L_4906:
        /*0060*/ 	.byte	0x04, 0x1c
        /*0062*/ 	.short	(.L_4908 - .L_4907)


	//   ....[0]....
.L_4907:
        /*0064*/ 	.word	0x000091f0


	//   ....[1]....
        /*0068*/ 	.word	0x0000b4c0


	//   ....[2]....
        /*006c*/ 	.word	0x0000b4e0


	//   ....[3]....
        /*0070*/ 	.word	0x0000b570


	//   ....[4]....
        /*0074*/ 	.word	0x0000b590


	//   ....[5]....
        /*0078*/ 	.word	0x0000b5b0


	//   ....[6]....
        /*007c*/ 	.word	0x0000b640


	//   ....[7]....
        /*0080*/ 	.word	0x0000b680


	//   ....[8]....
        /*0084*/ 	.word	0x0000b720


	//   ....[9]....
        /*0088*/ 	.word	0x0000b770


	//   ....[10]....
        /*008c*/ 	.word	0x0000b7a0


	//   ....[11]....
        /*0090*/ 	.word	0x0000b840


	//   ....[12]....
        /*0094*/ 	.word	0x0000b880


	//   ....[13]....
        /*0098*/ 	.word	0x0000ba10


	//   ....[14]....
        /*009c*/ 	.word	0x0000bb70


	//   ....[15]....
        /*00a0*/ 	.word	0x0000bbb0


	//   ....[16]....
        /*00a4*/ 	.word	0x0000bc50


	//   ....[17]....
        /*00a8*/ 	.word	0x0000bdd0


	//   ....[18]....
        /*00ac*/ 	.word	0x0000bf50


	//   ....[19]....
        /*00b0*/ 	.word	0x0000c0b0


	//   ....[20]....
        /*00b4*/ 	.word	0x0000c1c0


	//   ....[21]....
        /*00b8*/ 	.word	0x0000c1f0


	//   ....[22]....
        /*00bc*/ 	.word	0x0000c210


	//----- nvinfo : EIATTR_MAX_THREADS
	.align		4
.L_4908:
        /*00c0*/ 	.byte	0x04, 0x05
        /*00c2*/ 	.short	(.L_4910 - .L_4909)
.L_4909:
        /*00c4*/ 	.word	0x00000080
        /*00c8*/ 	.word	0x00000001
        /*00cc*/ 	.word	0x00000001


	//----- nvinfo : EIATTR_CRS_STACK_SIZE
	.align		4
.L_4910:
        /*00d0*/ 	.byte	0x04, 0x1e
        /*00d2*/ 	.short	(.L_4912 - .L_4911)
.L_4911:
        /*00d4*/ 	.word	0x00000000


	//----- nvinfo : EIATTR_CBANK_PARAM_SIZE
	.align		4
.L_4912:
        /*00d8*/ 	.byte	0x03, 0x19
        /*00da*/ 	.short	0x0220


	//----- nvinfo : EIATTR_PARAM_CBANK
	.align		4
        /*00dc*/ 	.byte	0x04, 0x0a
        /*00de*/ 	.short	(.L_4914 - .L_4913)
	.align		4
.L_4913:
        /*00e0*/ 	.word	index@(.nv.constant0._ZN2at6native18elementwise_kernelILi128ELi4EZNS0_15gpu_kernel_implINS0_13AUnaryFunctorIaabZZZNS0_23logical_xor_kernel_cudaERNS_14TensorIteratorEENKUlvE0_clEvENKUlvE0_clEvEUlaaE_EEEEvRNS_18TensorIteratorBaseERKT_EUliE_EEviT1_)
        /*00e4*/ 	.short	0x0210
        /*00e6*/ 	.short	0x0220


	//----- nvinfo : EIATTR_SW_WAR
	.align		4
.L_4914:
        /*00e8*/ 	.byte	0x04, 0x36
        /*00ea*/ 	.short	(.L_4916 - .L_4915)
.L_4915:
        /*00ec*/ 	.word	0x00000008
.L_4916:


//--------------------- .nv.info._ZN2at6native27unrolled_elementwise_kernelINS0_13AUnaryFunctorIaabZZZNS0_23logical_xor_kernel_cudaERNS_14TensorIteratorEENKUlvE0_clEvENKUlvE0_clEvEUlaaE_EESt5arrayIPcLm2EELi4E23TrivialOffsetCalculatorILi1EjESD_NS0_6memory12LoadWithCastILi1EEENSE_13StoreWithCastILi1EEEEEviT_T0_T2_T3_T4_T5_ --------------------------
	.section	.nv.info._ZN2at6native27unrolled_elementwise_kernelINS0_13AUnaryFunctorIaabZZZNS0_23logical_xor_kernel_cudaERNS_14TensorIteratorEENKUlvE0_clEvENKUlvE0_clEvEUlaaE_EESt5arrayIPcLm2EELi4E23TrivialOffsetCalculatorILi1EjESD_NS0_6memory12LoadWithCastILi1EEENSE_13StoreWithCastILi1EEEEEviT_T0_T2_T3_T4_T5_,"",@"SHT_CUDA_INFO"
	.sectionflags	@""
	.align	4


	//----- nvinfo : EIATTR_CUDA_API_VERSION
	.align		4
        /*0000*/ 	.byte	0x04, 0x37
        /*0002*/ 	.short	(.L_4918 - .L_4917)
.L_4917:
        /*0004*/ 	.word	0x00000082


	//----- nvinfo : EIATTR_KPARAM_INFO
	.align		4
.L_4918:
        /*0008*/ 	.byte	0x04, 0x17
        /*000a*/ 	.short	(.L_4920 - .L_4919)
.L_4919:
        /*000c*/ 	.word	0x00000000
        /*0010*/ 	.short	0x0006
        /*0012*/ 	.short	0x0024
        /*0014*/ 	.byte	0x00, 0xf0, 0x21, 0x00


	//----- nvinfo : EIATTR_KPARAM_INFO
	.align		4
.L_4920:
        /*0018*/ 	.byte	0x04, 0x17
        /*001a*/ 	.short	(.L_4922 - .L_4921)
.L_4921:
        /*001c*/ 	.word	0x00000000
        /*0020*/ 	.short	0x0005
        /*0022*/ 	.short	0x001c
        /*0024*/ 	.byte	0x00, 0xf0, 0x21, 0x00


	//----- nvinfo : EIATTR_KPARAM_INFO
	.align		4
.L_4922:
        /*0028*/ 	.byte	0x04, 0x17
        /*002a*/ 	.short	(.L_4924 - .L_4923)
.L_4923:
        /*002c*/ 	.word	0x00000000
        /*0030*/ 	.short	0x0004
        /*0032*/ 	.short	0x0019
        /*0034*/ 	.byte	0x00, 0xf0, 0x05, 0x00


	//----- nvinfo : EIATTR_KPARAM_INFO
	.align		4
.L_4924:
        /*0038*/ 	.byte	0x04, 0x17
        /*003a*/ 	.short	(.L_4926 - .L_4925)
.L_4925:
        /*003c*/ 	.word	0x00000000
        /*0040*/ 	.short	0x0003
        /*0042*/ 	.short	0x0018
        /*0044*/ 	.byte	0x00, 0xf0, 0x05, 0x00


	//----- nvinfo : EIATTR_KPARAM_INFO
	.align		4
.L_4926:
        /*0048*/ 	.byte	0x04, 0x17
        /*004a*/ 	.short	(.L_4928 - .L_4927)
.L_4927:
        /*004c*/ 	.word	0x00000000
        /*0050*/ 	.short	0x0002
        /*0052*/ 	.short	0x0008
        /*0054*/ 	.byte	0x00, 0xf0, 0x41, 0x00


	//----- nvinfo : EIATTR_KPARAM_INFO
	.align		4
.L_4928:
        /*0058*/ 	.byte	0x04, 0x17
        /*005a*/ 	.short	(.L_4930 - .L_4929)
.L_4929:
        /*005c*/ 	.word	0x00000000
        /*0060*/ 	.short	0x0001
        /*0062*/ 	.short	0x0004
        /*0064*/ 	.byte	0x00, 0xf0, 0x09, 0x00


	//----- nvinfo : EIATTR_KPARAM_INFO
	.align		4
.L_4930:
        /*0068*/ 	.byte	0x04, 0x17
        /*006a*/ 	.short	(.L_4932 - .L_4931)
.L_4931:
        /*006c*/ 	.word	0x00000000
        /*0070*/ 	.short	0x0000
        /*0072*/ 	.short	0x0000
        /*0074*/ 	.byte	0x00, 0xf0, 0x11, 0x00


	//----- nvinfo : EIATTR_SPARSE_MMA_MASK
	.align		4
.L_4932:
        /*0078*/ 	.byte	0x03, 0x50
        /*007a*/ 	.short	0x0000


	//----- nvinfo : EIATTR_MAXREG_COUNT
	.align		4
        /*007c*/ 	.byte	0x03, 0x1b
        /*007e*/ 	.short	0x00ff


	//----- nvinfo : EIATTR_EXTERNS
	.align		4
        /*0080*/ 	.byte	0x04, 0x0f
        /*0082*/ 	.short	(.L_4934 - .L_4933)


	//   ....[0]....
	.align		4
.L_4933:
        /*0084*/ 	.word	index@(__assertfail)


	//----- nvinfo : EIATTR_MERCURY_ISA_VERSION
	.align		4
.L_4934:
        /*0088*/ 	.byte	0x03, 0x5f
        /*008a*/ 	.short	0x0101


	//----- nvinfo : EIATTR_SYSCALL_OFFSETS
	.align		4
        /*008c*/ 	.byte	0x04, 0x46
        /*008e*/ 	.short	(.L_4936 - .L_4935)


	//   ....[0]....
.L_4935:
        /*0090*/ 	.word	0x00000f10


	//   ....[1]....
        /*0094*/ 	.word	0x00001e20


	//   ....[2]....
        /*0098*/ 	.word	0x00002d40


	//   ....[3]....
        /*009c*/ 	.word	0x00003c40


	//   ....[4]....
        /*00a0*/ 	.word	0x00004c00


	//   ....[5]....
        /*00a4*/ 	.word	0x00005ae0


	//   ....[6]....
        /*00a8*/ 	.word	0x000069b0


	//   ....[7]....
        /*00ac*/ 	.word	0x00007870


	//----- nvinfo : EIATTR_EXIT_INSTR_OFFSETS
	.align		4
.L_4936:
        /*00b0*/ 	.byte	0x04, 0x1c
        /*00b2*/ 	.short	(.L_4938 - .L_4937)


	//   ....[0]....
.L_4937:
        /*00b4*/ 	.word	0x00006a50


	//   ....[1]....
        /*00b8*/ 	.word	0x00006b80


	//   ....[2]....
        /*00bc*/ 	.word	0x00006ba0


	//   ....[3]....
        /*00c0*/ 	.word	0x00006c30


	//   ....[4]....
        /*00c4*/ 	.word	0x00006c50


	//   ....[5]....
        /*00c8*/ 	.word	0x00006c70


	//   ....[6]....
        /*00cc*/ 	.word	0x00006d00


	//   ....[7]....
        /*00d0*/ 	.word	0x00006d40


	//   ....[8]....
        /*00d4*/ 	.word	0x00006de0


	//   ....[9]....
        /*00d8*/ 	.word	0x00006e30


	//   ....[10]....
        /*00dc*/ 	.word	0x00006e60


	//   ....[11]....
        /*00e0*/ 	.word	0x00006f00


	//   ....[12]....
        /*00e4*/ 	.word	0x00006f40


	//   ....[13]....
        /*00e8*/ 	.word	0x000070d0


	//   ....[14]....
        /*00ec*/ 	.word	0x00007230


	//   ....[15]....
        /*00f0*/ 	.word	0x00007270


	//   ....[16]....
        /*00f4*/ 	.word	0x00007310


	//   ....[17]....
        /*00f8*/ 	.word	0x00007490


	//   ....[18]....
        /*00fc*/ 	.word	0x00007610


	//   ....[19]....
        /*0100*/ 	.word	0x00007770


	//   ....[20]....
        /*0104*/ 	.word	0x00007880


	//   ....[21]....
        /*0108*/ 	.word	0x000078b0


	//   ....[22]....
        /*010c*/ 	.word	0x000078d0


	//----- nvinfo : EIATTR_MAX_THREADS
	.align		4
.L_4938:
        /*0110*/ 	.byte	0x04, 0x05
        /*0112*/ 	.short	(.L_4940 - .L_4939)
.L_4939:
        /*0114*/ 	.word	0x00000080
        /*0118*/ 	.word	0x00000001
        /*011c*/ 	.word	0x00000001


	//----- nvinfo : EIATTR_CRS_STACK_SIZE
	.align		4
.L_4940:
        /*0120*/ 	.byte	0x04, 0x1e
        /*0122*/ 	.short	(.L_4942 - .L_4941)
.L_4941:
        /*0124*/ 	.word	0x00000000


	//----- nvinfo : EIATTR_CBANK_PARAM_SIZE
	.align		4
.L_4942:
        /*0128*/ 	.byte	0x03, 0x19
        /*012a*/ 	.short	0x002c


	//----- nvinfo : EIATTR_PARAM_CBANK
	.align		4
        /*012c*/ 	.byte	0x04, 0x0a
        /*012e*/ 	.short	(.L_4944 - .L_4943)
	.align		4
.L_4943:
        /*0130*/ 	.word	index@(.nv.constant0._ZN2at6native27unrolled_elementwise_kernelINS0_13AUnaryFunctorIaabZZZNS0_23logical_xor_kernel_cudaERNS_14TensorIteratorEENKUlvE0_clEvENKUlvE0_clEvEUlaaE_EESt5arrayIPcLm2EELi4E23TrivialOffsetCalculatorILi1EjESD_NS0_6memory12LoadWithCastILi1EEENSE_13StoreWithCastILi1EEEEEviT_T0_T2_T3_T4_T5_)
        /*0134*/ 	.short	0x0210
        /*0136*/ 	.short	0x002c


	//----- nvinfo : EIATTR_SW_WAR
	.align		4
.L_4944:
        /*0138*/ 	.byte	0x04, 0x36
        /*013a*/ 	.short	(.L_4946 - .L_4945)
.L_4945:
        /*013c*/ 	.word	0x00000008
.L_4946:


//--------------------- .nv.info._ZN2at6native18elementwise_kernelILi128ELi4EZNS0_22gpu_kernel_impl_nocastINS0_13AUnaryFunctorIaabZZZNS0_23logical_xor_kernel_cudaERNS_14TensorIteratorEENKUlvE0_clEvENKUlvE0_clEvEUlaaE_EEEEvRNS_18TensorIteratorBaseERKT_EUliE_EEviT1_ --------------------------
	.section	.nv.info._ZN2at6native18elementwise_kernelILi128ELi4EZNS0_22gpu_kernel_impl_nocastINS0_13AUnaryFunctorIaabZZZNS0_23logical_xor_kernel_cudaERNS_14TensorIteratorEENKUlvE0_clEvENKUlvE0_clEvEUlaaE_EEEEvRNS_18TensorIteratorBaseERKT_EUliE_EEviT1_,"",@"SHT_CUDA_INFO"
	.sectionflags	@""
	.align	4


	//----- nvinfo : EIATTR_CUDA_API_VERSION
	.align		4
        /*0000*/ 	.byte	0x04, 0x37
        /*0002*/ 	.short	(.L_4948 - .L_4947)
.L_4947:
        /*0004*/ 	.word	0x00000082


	//----- nvinfo : EIATTR_KPARAM_INFO
	.align		4
.L_4948:
        /*0008*/ 	.byte	0x04, 0x17
        /*000a*/ 	.short	(.L_4950 - .L_4949)
.L_4949:
        /*000c*/ 	.word	0x00000000
        /*0010*/ 	.short	0x0001
        /*0012*/ 	.short	0x0008
        /*0014*/ 	.byte	0x00, 0xf0, 0x61, 0x08


	//----- nvinfo : EIATTR_KPARAM_INFO
	.align		4
.L_4950:
        /*0018*/ 	.byte	0x04, 0x17
        /*001a*/ 	.short	(.L_4952 - .L_4951)
.L_4951:
        /*001c*/ 	.word	0x00000000
        /*0020*/ 	.short	0x0000
        /*0022*/ 	.short	0x0000
        /*0024*/ 	.byte	0x00, 0xf0, 0x11, 0x00


	//----- nvinfo : EIATTR_SPARSE_MMA_MASK
	.align		4
.L_4952:
        /*0028*/ 	.byte	0x03, 0x50
        /*002a*/ 	.short	0x0000


	//----- nvinfo : EIATTR_MAXREG_COUNT
	.align		4
        /*002c*/ 	.byte	0x03, 0x1b
        /*002e*/ 	.short	0x0080


	//----- nvinfo : EIATTR_MERCURY_ISA_VERSION
	.align		4
        /*0030*/ 	.byte	0x03, 0x5f
        /*0032*/ 	.short	0x0101


	//----- nvinfo : EIATTR_EXIT_INSTR_OFFSETS
	.align		4
        /*0034*/ 	.byte	0x04, 0x1c
        /*0036*/ 	.short	(.L_4954 - .L_4953)


	//   ....[0]....
.L_4953:
        /*0038*/ 	.word	0x00003c00


	//   ....[1]....
        /*003c*/ 	.word	0x00004fa0


	//----- nvinfo : EIATTR_MAX_THREADS
	.align		4
.L_4954:
        /*0040*/ 	.byte	0x04, 0x05
        /*0042*/ 	.short	(.L_4956 - .L_4955)
.L_4955:
        /*0044*/ 	.word	0x00000080
        /*0048*/ 	.word	0x00000001
        /*004c*/ 	.word	0x00000001


	//----- nvinfo : EIATTR_CRS_STACK_SIZE
	.align		4
.L_4956:
        /*0050*/ 	.byte	0x04, 0x1e
        /*0052*/ 	.short	(.L_4958 - .L_4957)
.L_4957:
        /*0054*/ 	.word	0x00000000


	//----- nvinfo : EIATTR_CBANK_PARAM_SIZE
	.align		4
.L_4958:
        /*0058*/ 	.byte	0x03, 0x19
        /*005a*/ 	.short	0x0220


	//----- nvinfo : EIATTR_PARAM_CBANK
	.align		4
        /*005c*/ 	.byte	0x04, 0x0a
        /*005e*/ 	.short	(.L_4960 - .L_4959)
	.align		4
.L_4959:
        /*0060*/ 	.word	index@(.nv.constant0._ZN2at6native18elementwise_kernelILi128ELi4EZNS0_22gpu_kernel_impl_nocastINS0_13AUnaryFunctorIaabZZZNS0_23logical_xor_kernel_cudaERNS_14TensorIteratorEENKUlvE0_clEvENKUlvE0_clEvEUlaaE_EEEEvRNS_18TensorIteratorBaseERKT_EUliE_EEviT1_)
        /*0064*/ 	.short	0x0210
        /*0066*/ 	.short	0x0220


	//----- nvinfo : EIATTR_SW_WAR
	.align		4
.L_4960:
        /*0068*/ 	.byte	0x04, 0x36
        /*006a*/ 	.short	(.L_4962 - .L_4961)
.L_4961:
        /*006c*/ 	.word	0x00000008
.L_4962:


//--------------------- .nv.info._ZN2at6native27unrolled_elementwise_kernelINS0_13AUnaryFunctorIaabZZZNS0_23logical_xor_kernel_cudaERNS_14TensorIteratorEENKUlvE0_clEvENKUlvE0_clEvEUlaaE_EESt5arrayIPcLm2EELi4E23TrivialOffsetCalculatorILi1EjESD_NS0_6memory15LoadWithoutCastENSE_16StoreWithoutCastEEEviT_T0_T2_T3_T4_T5_ --------------------------
	.section	.nv.info._ZN2at6native27unrolled_elementwise_kernelINS0_13AUnaryFunctorIaabZZZNS0_23logical_xor_kernel_cudaERNS_14TensorIteratorEENKUlvE0_clEvENKUlvE0_clEvEUlaaE_EESt5arrayIPcLm2EELi4E23TrivialOffsetCalculatorILi1EjESD_NS0_6memory15LoadWithoutCastENSE_16StoreWithoutCastEEEviT_T0_T2_T3_T4_T5_,"",@"SHT_CUDA_INFO"
	.sectionflags	@""
	.align	4


	//----- nvinfo : EIATTR_CUDA_API_VERSION
	.align		4
        /*0000*/ 	.byte	0x04, 0x37
        /*0002*/ 	.short	(.L_4964 - .L_4963)
.L_4963:
        /*0004*/ 	.word	0x00000082


	//----- nvinfo : EIATTR_KPARAM_INFO
	.align		4
.L_4964:
        /*0008*/ 	.byte	0x04, 0x17
        /*000a*/ 	.short	(.L_4966 - .L_4965)
.L_4965:
        /*000c*/ 	.word	0x00000000
        /*0010*/ 	.short	0x0006
        /*0012*/ 	.short	0x001b
        /*0014*/ 	.byte	0x00, 0xf0, 0x05, 0x00


	//----- nvinfo : EIATTR_KPARAM_INFO
	.align		4
.L_4966:
        /*0018*/ 	.byte	0x04, 0x17
        /*001a*/ 	.short	(.L_4968 - .L_4967)
.L_4967:
        /*001c*/ 	.word	0x00000000
        /*0020*/ 	.short	0x0005
        /*0022*/ 	.short	0x001a
        /*0024*/ 	.byte	0x00, 0xf0, 0x05, 0x00


	//----- nvinfo : EIATTR_KPARAM_INFO
	.align		4
.L_4968:
        /*0028*/ 	.byte	0x04, 0x17
        /*002a*/ 	.short	(.L_4970 - .L_4969)
.L_4969:
        /*002c*/ 	.word	0x00000000
        /*0030*/ 	.short	0x0004
        /*0032*/ 	.short	0x0019
        /*0034*/ 	.byte	0x00, 0xf0, 0x05, 0x00


	//----- nvinfo : EIATTR_KPARAM_INFO
	.align		4
.L_4970:
        /*0038*/ 	.byte	0x04, 0x17
        /*003a*/ 	.short	(.L_4972 - .L_4971)
.L_4971:
        /*003c*/ 	.word	0x00000000
        /*0040*/ 	.short	0x0003
        /*0042*/ 	.short	0x0018
        /*0044*/ 	.byte	0x00, 0xf0, 0x05, 0x00


	//----- nvinfo : EIATTR_KPARAM_INFO
	.align		4
.L_4972:
        /*0048*/ 	.byte	0x04, 0x17
        /*004a*/ 	.short	(.L_4974 - .L_4973)
.L_4973:
        /*004c*/ 	.word	0x00000000
        /*0050*/ 	.short	0x0002
        /*0052*/ 	.short	0x0008
        /*0054*/ 	.byte	0x00, 0xf0, 0x41, 0x00


	//----- nvinfo : EIATTR_KPARAM_INFO
	.align		4
.L_4974:
        /*0058*/ 	.byte	0x04, 0x17
        /*005a*/ 	.short	(.L_4976 - .L_4975)
.L_4975:
        /*005c*/ 	.word	0x00000000
        /*0060*/ 	.short	0x0001
        /*0062*/ 	.short	0x0004
        /*0064*/ 	.byte	0x00, 0xf0, 0x09, 0x00


	//----- nvinfo : EIATTR_KPARAM_INFO
	.align		4
.L_4976:
        /*0068*/ 	.byte	0x04, 0x17
        /*006a*/ 	.short	(.L_4978 - .L_4977)
.L_4977:
        /*006c*/ 	.word	0x00000000
        /*0070*/ 	.short	0x0000
        /*0072*/ 	.short	0x0000
        /*0074*/ 	.byte	0x00, 0xf0, 0x11, 0x00


	//----- nvinfo : EIATTR_SPARSE_MMA_MASK
	.align		4
.L_4978:
        /*0078*/ 	.byte	0x03, 0x50
        /*007a*/ 	.short	0x0000


	//----- nvinfo : EIATTR_MAXREG_COUNT
	.align		4
        /*007c*/ 	.byte	0x03, 0x1b
        /*007e*/ 	.short	0x00ff


	//----- nvinfo : EIATTR_MERCURY_ISA_VERSION
	.align		4
        /*0080*/ 	.byte	0x03, 0x5f
        /*0082*/ 	.short	0x0101


	//----- nvinfo : EIATTR_EXIT_INSTR_OFFSETS
	.align		4
        /*0084*/ 	.byte	0x04, 0x1c
        /*0086*/ 	.short	(.L_4980 - .L_4979)


	//   ....[0]....
.L_4979:
        /*0088*/ 	.word	0x00000490


	//   ....[1]....
        /*008c*/ 	.word	0x00000500


	//----- nvinfo : EIATTR_MAX_THREADS
	.align		4
.L_4980:
        /*0090*/ 	.byte	0x04, 0x05
        /*0092*/ 	.short	(.L_4982 - .L_4981)
.L_4981:
        /*0094*/ 	.word	0x00000080
        /*0098*/ 	.word	0x00000001
        /*009c*/ 	.word	0x00000001


	//----- nvinfo : EIATTR_CRS_STACK_SIZE
	.align		4
.L_4982:
        /*00a0*/ 	.byte	0x04, 0x1e
        /*00a2*/ 	.short	(.L_4984 - .L_4983)
.L_4983:
        /*00a4*/ 	.word	0x00000000


	//----- nvinfo : EIATTR_CBANK_PARAM_SIZE
	.align		4
.L_4984:
        /*00a8*/ 	.byte	0x03, 0x19
        /*00aa*/ 	.short	0x001c


	//----- nvinfo : EIATTR_PARAM_CBANK
	.align		4
        /*00ac*/ 	.byte	0x04, 0x0a
        /*00ae*/ 	.short	(.L_4986 - .L_4985)
	.align		4
.L_4985:
        /*00b0*/ 	.word	index@(.nv.constant0._ZN2at6native27unrolled_elementwise_kernelINS0_13AUnaryFunctorIaabZZZNS0_23logical_xor_kernel_cudaERNS_14TensorIteratorEENKUlvE0_clEvENKUlvE0_clEvEUlaaE_EESt5arrayIPcLm2EELi4E23TrivialOffsetCalculatorILi1EjESD_NS0_6memory15LoadWithoutCastENSE_16StoreWithoutCastEEEviT_T0_T2_T3_T4_T5_)
        /*00b4*/ 	.short	0x0210
        /*00b6*/ 	.short	0x001c


	//----- nvinfo : EIATTR_SW_WAR
	.align		4
.L_4986:
        /*00b8*/ 	.byte	0x04, 0x36
        /*00ba*/ 	.short	(.L_4988 - .L_4987)
.L_4987:
        /*00bc*/ 	.word	0x00000008
.L_4988:


//--------------------- .nv.info._ZN2at6native29vectorized_elementwise_kernelILi2ENS0_13AUnaryFunctorIaabZZZNS0_23logical_xor_kernel_cudaERNS_14TensorIteratorEENKUlvE0_clEvENKUlvE0_clEvEUlaaE_EESt5arrayIPcLm2EEEEviT0_T1_ --------------------------
	.section	.nv.info._ZN2at6native29vectorized_elementwise_kernelILi2ENS0_13AUnaryFunctorIaabZZZNS0_23logical_xor_kernel_cudaERNS_14TensorIteratorEENKUlvE0_clEvENKUlvE0_clEvEUlaaE_EESt5arrayIPcLm2EEEEviT0_T1_,"",@"SHT_CUDA_INFO"
	.sectionflags	@""
	.align	4


	//----- nvinfo : EIATTR_CUDA_API_VERSION
	.align		4
        /*0000*/ 	.byte	0x04, 0x37
        /*0002*/ 	.short	(.L_4990 - .L_4989)
.L_4989:
        /*0004*/ 	.word	0x00000082


	//----- nvinfo : EIATTR_KPARAM_INFO
	.align		4
.L_4990:
        /*0008*/ 	.byte	0x04, 0x17
        /*000a*/ 	.short	(.L_4992 - .L_4991)
.L_4991:
        /*000c*/ 	.word	0x00000000
        /*0010*/ 	.short	0x0002
        /*0012*/ 	.short	0x0008
        /*0014*/ 	.byte	0x00, 0xf0, 0x41, 0x00


	//----- nvinfo : EIATTR_KPARAM_INFO
	.align		4
.L_4992:
        /*0018*/ 	.byte	0x04, 0x17
        /*001a*/ 	.short	(.L_4994 - .L_4993)
.L_4993:
        /*001c*/ 	.word	0x00000000
        /*0020*/ 	.short	0x0001
        /*0022*/ 	.short	0x0004
        /*0024*/ 	.byte	0x00, 0xf0, 0x09, 0x00


	//----- nvinfo : EIATTR_KPARAM_INFO
	.align		4
.L_4994:
        /*0028*/ 	.byte	0x04, 0x17
        /*002a*/ 	.short	(.L_4996 - .L_4995)
.L_4995:
        /*002c*/ 	.word	0x00000000
        /*0030*/ 	.short	0x0000
        /*0032*/ 	.short	0x0000
        /*0034*/ 	.byte	0x00, 0xf0, 0x11, 0x00


	//----- nvinfo : EIATTR_SPARSE_MMA_MASK
	.align		4
.L_4996:
        /*0038*/ 	.byte	0x03, 0x50
        /*003a*/ 	.short	0x0000


	//----- nvinfo : EIATTR_MAXREG_COUNT
	.align		4
        /*003c*/ 	.byte	0x03, 0x1b
        /*003e*/ 	.short	0x00ff


	//----- nvinfo : EIATTR_MERCURY_ISA_VERSION
	.align		4
        /*0040*/ 	.byte	0x03, 0x5f
        /*0042*/ 	.short	0x0101


	//----- nvinfo : EIATTR_EXIT_INSTR_OFFSETS
	.align		4
        /*0044*/ 	.byte	0x04, 0x1c
        /*0046*/ 	.short	(.L_4998 - .L_4997)


	//   ....[0]....
.L_4997:
        /*0048*/ 	.word	0x000003b0


	//   ....[1]....
        /*004c*/ 	.word	0x00000d00


	//   ....[2]....
        /*0050*/ 	.word	0x00000d70


	//----- nvinfo : EIATTR_MAX_THREADS
	.align		4
.L_4998:
        /*0054*/ 	.byte	0x04, 0x05
        /*0056*/ 	.short	(.L_5000 - .L_4999)
.L_4999:
        /*0058*/ 	.word	0x00000080
        /*005c*/ 	.word	0x00000001
        /*0060*/ 	.word	0x00000001


	//----- nvinfo : EIATTR_CRS_STACK_SIZE
	.align		4
.L_5000:
        /*0064*/ 	.byte	0x04, 0x1e
        /*0066*/ 	.short	(.L_5002 - .L_5001)
.L_5001:
        /*0068*/ 	.word	0x00000000


	//----- nvinfo : EIATTR_CBANK_PARAM_SIZE
	.align		4
.L_5002:
        /*006c*/ 	.byte	0x03, 0x19
        /*006e*/ 	.short	0x0018


	//----- nvinfo : EIATTR_PARAM_CBANK
	.align		4
        /*0070*/ 	.byte	0x04, 0x0a
        /*0072*/ 	.short	(.L_5004 - .L_5003)
	.align		4
.L_5003:
        /*0074*/ 	.word	index@(.nv.constant0._ZN2at6native29vectorized_elementwise_kernelILi2ENS0_13AUnaryFunctorIaabZZZNS0_23logical_xor_kernel_cudaERNS_14TensorIteratorEENKUlvE0_clEvENKUlvE0_clEvEUlaaE_EESt5arrayIPcLm2EEEEviT0_T1_)
        /*0078*/ 	.short	0x0210
        /*007a*/ 	.short	0x0018


	//----- nvinfo : EIATTR_SW_WAR
	.align		4
.L_5004:
        /*007c*/ 	.byte	0x04, 0x36
        /*007e*/ 	.short	(.L_5006 - .L_5005)
.L_5005:
        /*0080*/ 	.word	0x00000008
.L_5006:


//--------------------- .nv.info._ZN2at6native29vectorized_elementwise_kernelILi4ENS0_13AUnaryFunctorIaabZZZNS0_23logical_xor_kernel_cudaERNS_14TensorIteratorEENKUlvE0_clEvENKUlvE0_clEvEUlaaE_EESt5arrayIPcLm2EEEEviT0_T1_ --------------------------
	.section	.nv.info._ZN2at6native29vectorized_elementwise_kernelILi4ENS0_13AUnaryFunctorIaabZZZNS0_23logical_xor_kernel_cudaERNS_14TensorIteratorEENKUlvE0_clEvENKUlvE0_clEvEUlaaE_EESt5arrayIPcLm2EEEEviT0_T1_,"",@"SHT_CUDA_INFO"
	.sectionflags	@""
	.align	4


	//----- nvinfo : EIATTR_CUDA_API_VERSION
	.align		4
        /*0000*/ 	.byte	0x04, 0x37
        /*0002*/ 	.short	(.L_5008 - .L_5007)
.L_5007:
        /*0004*/ 	.word	0x00000082


	//----- nvinfo : EIATTR_KPARAM_INFO
	.align		4
.L_5008:
        /*0008*/ 	.byte	0x04, 0x17
        /*000a*/ 	.short	(.L_5010 - .L_5009)
.L_5009:
        /*000c*/ 	.word	0x00000000
        /*0010*/ 	.short	0x0002
        /*0012*/ 	.short	0x0008
        /*0014*/ 	.byte	0x00, 0xf0, 0x41, 0x00


	//----- nvinfo : EIATTR_KPARAM_INFO
	.align		4
.L_5010:
        /*0018*/ 	.byte	0x04, 0x17
        /*001a*/ 	.short	(.L_5012 - .L_5011)
.L_5011:
        /*001c*/ 	.word	0x00000000
        /*0020*/ 	.short	0x0001
        /*0022*/ 	.short	0x0004
        /*0024*/ 	.byte	0x00, 0xf0, 0x09, 0x00


	//----- nvinfo : EIATTR_KPARAM_INFO
	.align		4
.L_5012:
        /*0028*/ 	.byte	0x04, 0x17
        /*002a*/ 	.short	(.L_5014 - .L_5013)
.L_5013:
        /*002c*/ 	.word	0x00000000
        /*0030*/ 	.short	0x0000
        /*0032*/ 	.short	0x0000
        /*0034*/ 	.byte	0x00, 0xf0, 0x11, 0x00


	//----- nvinfo : EIATTR_SPARSE_MMA_MASK
	.align		4
.L_5014:
        /*0038*/ 	.byte	0x03, 0x50
        /*003a*/ 	.short	0x0000


	//----- nvinfo : EIATTR_MAXREG_COUNT
	.align		4
        /*003c*/ 	.byte	0x03, 0x1b
        /*003e*/ 	.short	0x00ff


	//----- nvinfo : EIATTR_MERCURY_ISA_VERSION
	.align		4
        /*0040*/ 	.byte	0x03, 0x5f
        /*0042*/ 	.short	0x0101


	//----- nvinfo : EIATTR_EXIT_INSTR_OFFSETS
	.align		4
        /*0044*/ 	.byte	0x04, 0x1c
        /*0046*/ 	.short	(.L_5016 - .L_5015)


	//   ....[0]....
.L_5015:
        /*0048*/ 	.word	0x00000390


	//   ....[1]....
        /*004c*/ 	.word	0x00000ce0


	//   ....[2]....
        /*0050*/ 	.word	0x00000d50


	//----- nvinfo : EIATTR_MAX_THREADS
	.align		4
.L_5016:
        /*0054*/ 	.byte	0x04, 0x05
        /*0056*/ 	.short	(.L_5018 - .L_5017)
.L_5017:
        /*0058*/ 	.word	0x00000080
        /*005c*/ 	.word	0x00000001
        /*0060*/ 	.word	0x00000001


	//----- nvinfo : EIATTR_CRS_STACK_SIZE
	.align		4
.L_5018:
        /*0064*/ 	.byte	0x04, 0x1e
        /*0066*/ 	.short	(.L_5020 - .L_5019)
.L_5019:
        /*0068*/ 	.word	0x00000000


	//----- nvinfo : EIATTR_CBANK_PARAM_SIZE
	.align		4
.L_5020:
        /*006c*/ 	.byte	0x03, 0x19
        /*006e*/ 	.short	0x0018


	//----- nvinfo : EIATTR_PARAM_CBANK
	.align		4
        /*0070*/ 	.byte	0x04, 0x0a
        /*0072*/ 	.short	(.L_5022 - .L_5021)
	.align		4
.L_5021:
        /*0074*/ 	.word	index@(.nv.constant0._ZN2at6native29vectorized_elementwise_kernelILi4ENS0_13AUnaryFunctorIaabZZZNS0_23logical_xor_kernel_cudaERNS_14TensorIteratorEENKUlvE0_clEvENKUlvE0_clEvEUlaaE_EESt5arrayIPcLm2EEEEviT0_T1_)
        /*0078*/ 	.short	0x0210
        /*007a*/ 	.short	0x0018


	//----- nvinfo : EIATTR_SW_WAR
	.align		4
.L_5022:
        /*007c*/ 	.byte	0x04, 0x36
        /*007e*/ 	.short	(.L_5024 - .L_5023)
.L_5023:
        /*0080*/ 	.word	0x00000008
.L_5024:


//--------------------- .nv.info._ZN2at6native29vectorized_elementwise_kernelILi8ENS0_13AUnaryFunctorIaabZZZNS0_23logical_xor_kernel_cudaERNS_14TensorIteratorEENKUlvE0_clEvENKUlvE0_clEvEUlaaE_EESt5arrayIPcLm2EEEEviT0_T1_ --------------------------
	.section	.nv.info._ZN2at6native29vectorized_elementwise_kernelILi8ENS0_13AUnaryFunctorIaabZZZNS0_23logical_xor_kernel_cudaERNS_14TensorIteratorEENKUlvE0_clEvENKUlvE0_clEvEUlaaE_EESt5arrayIPcLm2EEEEviT0_T1_,"",@"SHT_CUDA_INFO"
	.sectionflags	@""
	.align	4


	//----- nvinfo : EIATTR_CUDA_API_VERSION
	.align		4
        /*0000*/ 	.byte	0x04, 0x37
        /*0002*/ 	.short	(.L_5026 - .L_5025)
.L_5025:
        /*0004*/ 	.word	0x00000082


	//----- nvinfo : EIATTR_KPARAM_INFO
	.align		4
.L_5026:
        /*0008*/ 	.byte	0x04, 0x17
        /*000a*/ 	.short	(.L_5028 - .L_5027)
.L_5027:
        /*000c*/ 	.word	0x00000000
        /*0010*/ 	.short	0x0002
        /*0012*/ 	.short	0x0008
        /*0014*/ 	.byte	0x00, 0xf0, 0x41, 0x00


	//----- nvinfo : EIATTR_KPARAM_INFO
	.align		4
.L_5028:
        /*0018*/ 	.byte	0x04, 0x17
        /*001a*/ 	.short	(.L_5030 - .L_5029)
.L_5029:
        /*001c*/ 	.word	0x00000000
        /*0020*/ 	.short	0x0001
        /*0022*/ 	.short	0x0004
        /*0024*/ 	.byte	0x00, 0xf0, 0x09, 0x00


	//----- nvinfo : EIATTR_KPARAM_INFO
	.align		4
.L_5030:
        /*0028*/ 	.byte	0x04, 0x17
        /*002a*/ 	.short	(.L_5032 - .L_5031)
.L_5031:
        /*002c*/ 	.word	0x00000000
        /*0030*/ 	.short	0x0000
        /*0032*/ 	.short	0x0000
        /*0034*/ 	.byte	0x00, 0xf0, 0x11, 0x00


	//----- nvinfo : EIATTR_SPARSE_MMA_MASK
	.align		4
.L_5032:
        /*0038*/ 	.byte	0x03, 0x50
        /*003a*/ 	.short	0x0000


	//----- nvinfo : EIATTR_MAXREG_COUNT
	.align		4
        /*003c*/ 	.byte	0x03, 0x1b
        /*003e*/ 	.short	0x00ff


	//----- nvinfo : EIATTR_MERCURY_ISA_VERSION
	.align		4
        /*0040*/ 	.byte	0x03, 0x5f
        /*0042*/ 	.short	0x0101


	//----- nvinfo : EIATTR_EXIT_INSTR_OFFSETS
	.align		4
        /*0044*/ 	.byte	0x04, 0x1c
        /*0046*/ 	.short	(.L_5034 - .L_5033)


	//   ....[0]....
.L_5033:
        /*0048*/ 	.word	0x00000460


	//   ....[1]....
        /*004c*/ 	.word	0x00000db0


	//   ....[2]....
        /*0050*/ 	.word	0x00000e20


	//----- nvinfo : EIATTR_MAX_THREADS
	.align		4
.L_5034:
        /*0054*/ 	.byte	0x04, 0x05
        /*0056*/ 	.short	(.L_5036 - .L_5035)
.L_5035:
        /*0058*/ 	.word	0x00000080
        /*005c*/ 	.word	0x00000001
        /*0060*/ 	.word	0x00000001


	//----- nvinfo : EIATTR_CRS_STACK_SIZE
	.align		4
.L_5036:
        /*0064*/ 	.byte	0x04, 0x1e
        /*0066*/ 	.short	(.L_5038 - .L_5037)
.L_5037:
        /*0068*/ 	.word	0x00000000


	//----- nvinfo : EIATTR_CBANK_PARAM_SIZE
	.align		4
.L_5038:
        /*006c*/ 	.byte	0x03, 0x19
        /*006e*/ 	.short	0x0018


	//----- nvinfo : EIATTR_PARAM_CBANK
	.align		4
        /*0070*/ 	.byte	0x04, 0x0a
        /*0072*/ 	.short	(.L_5040 - .L_5039)
	.align		4
.L_5039:
        /*0074*/ 	.word	index@(.nv.constant0._ZN2at6native29vectorized_elementwise_kernelILi8ENS0_13AUnaryFunctorIaabZZZNS0_23logical_xor_kernel_cudaERNS_14TensorIteratorEENKUlvE0_clEvENKUlvE0_clEvEUlaaE_EESt5arrayIPcLm2EEEEviT0_T1_)
        /*0078*/ 	.short	0x0210
        /*007a*/ 	.short	0x0018


	//----- nvinfo : EIATTR_SW_WAR
	.align		4
.L_5040:
        /*007c*/ 	.byte	0x04, 0x36
        /*007e*/ 	.short	(.L_5042 - .L_5041)
.L_5041:
        /*0080*/ 	.word	0x00000008
.L_5042:


//--------------------- .nv.info._ZN2at6native18elementwise_kernelILi128ELi4EZNS0_15gpu_kernel_implINS0_13BinaryFunctorIaabZZZNS0_23logical_xor_kernel_cudaERNS_14TensorIteratorEENKUlvE0_clEvENKUlvE0_clEvEUlaaE_EEEEvRNS_18TensorIteratorBaseERKT_EUliE_EEviT1_ --------------------------
	.section	.nv.info._ZN2at6native18elementwise_kernelILi128ELi4EZNS0_15gpu_kernel_implINS0_13BinaryFunctorIaabZZZNS0_23logical_xor_kernel_cudaERNS_14TensorIteratorEENKUlvE0_clEvENKUlvE0_clEvEUlaaE_EEEEvRNS_18TensorIteratorBaseERKT_EUliE_EEviT1_,"",@"SHT_CUDA_INFO"
	.sectionflags	@""
	.align	4


	//----- nvinfo : EIATTR_CUDA_API_VERSION
	.align		4
        /*0000*/ 	.byte	0x04, 0x37
        /*0002*/ 	.short	(.L_5044 - .L_5043)
.L_5043:
        /*0004*/ 	.word	0x00000082


	//----- nvinfo : EIATTR_KPARAM_INFO
	.align		4
.L_5044:
        /*0008*/ 	.byte	0x04, 0x17
        /*000a*/ 	.short	(.L_5046 - .L_5045)
.L_5045:
        /*000c*/ 	.word	0x00000000
        /*0010*/ 	.short	0x0001
        /*0012*/ 	.short	0x0008
        /*0014*/ 	.byte	0x00, 0xf0, 0x21, 0x0a


	//----- nvinfo : EIATTR_KPARAM_INFO
	.align		4
.L_5046:
        /*0018*/ 	.byte	0x04, 0x17
        /*001a*/ 	.short	(.L_5048 - .L_5047)
.L_5047:
        /*001c*/ 	.word	0x00000000
        /*0020*/ 	.short	0x0000
        /*0022*/ 	.short	0x0000
        /*0024*/ 	.byte	0x00, 0xf0, 0x11, 0x00


	//----- nvinfo : EIATTR_SPARSE_MMA_MASK
	.align		4
.L_5048:
        /*0028*/ 	.byte	0x03, 0x50
        /*002a*/ 	.short	0x0000


	//----- nvinfo : EIATTR_MAXREG_COUNT
	.align		4
        /*002c*/ 	.byte	0x03, 0x1b
        /*002e*/ 	.short	0x0080


	//----- nvinfo : EIATTR_EXTERNS
	.align		4
        /*0030*/ 	.byte	0x04, 0x0f
        /*0032*/ 	.short	(.L_5050 - .L_5049)


	//   ....[0]....
	.align		4
.L_5049:
        /*0034*/ 	.word	index@(__assertfail)


	//----- nvinfo : EIATTR_MERCURY_ISA_VERSION
	.align		4
.L_5050:
        /*0038*/ 	.byte	0x03, 0x5f
        /*003a*/ 	.short	0x0101


	//----- nvinfo : EIATTR_SYSCALL_OFFSETS
	.align		4
        /*003c*/ 	.byte	0x04, 0x46
        /*003e*/ 	.short	(.L_5052 - .L_5051)


	//   ....[0]....
.L_5051:
        /*0040*/ 	.word	0x00002520


	//   ....[1]....
        /*0044*/ 	.word	0x000033a0


	//   ....[2]....
        /*0048*/ 	.word	0x00004210


	//   ....[3]....
        /*004c*/ 	.word	0x00006750


	//   ....[4]....
        /*0050*/ 	.word	0x000075d0


	//   ....[5]....
        /*0054*/ 	.word	0x00008440


	//   ....[6]....
        /*0058*/ 	.word	0x0000a970


	//   ....[7]....
        /*005c*/ 	.word	0x0000b7f0


	//   ....[8]....
        /*0060*/ 	.word	0x0000c660


	//   ....[9]....
        /*0064*/ 	.word	0x0000eb80


	//   ....[10]....
        /*0068*/ 	.word	0x0000fa00


	//   ....[11]....
        /*006c*/ 	.word	0x00010870


	//----- nvinfo : EIATTR_EXIT_INSTR_OFFSETS
	.align		4
.L_5052:
        /*0070*/ 	.byte	0x04, 0x1c
        /*0072*/ 	.short	(.L_5054 - .L_5053)


	//   ....[0]....
.L_5053:
        /*0074*/ 	.word	0x0000c700


	//   ....[1]....
        /*0078*/ 	.word	0x0000fb80


	//   ....[2]....
        /*007c*/ 	.word	0x0000fba0


	//   ....[3]....
        /*0080*/ 	.word	0x0000fc30


	//   ....[4]....
        /*0084*/ 	.word	0x0000fc50


	//   ....[5]....
        /*0088*/ 	.word	0x0000fc70


	//   ....[6]....
        /*008c*/ 	.word	0x0000fd00


	//   ....[7]....
        /*0090*/ 	.word	0x0000fd40


	//   ....[8]....
        /*0094*/ 	.word	0x0000fde0


	//   ....[9]....
        /*0098*/ 	.word	0x0000fe30


	//   ....[10]....
        /*009c*/ 	.word	0x0000fe60


	//   ....[11]....
        /*00a0*/ 	.word	0x0000ff00


	//   ....[12]....
        /*00a4*/ 	.word	0x0000ff40


	//   ....[13]....
        /*00a8*/ 	.word	0x000100d0


	//   ....[14]....
        /*00ac*/ 	.word	0x00010230


	//   ....[15]....
        /*00b0*/ 	.word	0x00010270


	//   ....[16]....
        /*00b4*/ 	.word	0x00010310


	//   ....[17]....
        /*00b8*/ 	.word	0x00010490


	//   ....[18]....
        /*00bc*/ 	.word	0x00010610


	//   ....[19]....
        /*00c0*/ 	.word	0x00010770


	//   ....[20]....
        /*00c4*/ 	.word	0x00010880


	//   ....[21]....
        /*00c8*/ 	.word	0x000108b0


	//   ....[22]....
        /*00cc*/ 	.word	0x000108d0


	//----- nvinfo : EIATTR_MAX_THREADS
	.align		4
.L_5054:
        /*00d0*/ 	.byte	0x04, 0x05
        /*00d2*/ 	.short	(.L_5056 - .L_5055)
.L_5055:
        /*00d4*/ 	.word	0x00000080
        /*00d8*/ 	.word	0x00000001
        /*00dc*/ 	.word	0x00000001


	//----- nvinfo : EIATTR_CRS_STACK_SIZE
	.align		4
.L_5056:
        /*00e0*/ 	.byte	0x04, 0x1e
        /*00e2*/ 	.short	(.L_5058 - .L_5057)
.L_5057:
        /*00e4*/ 	.word	0x00000000


	//----- nvinfo : EIATTR_CBANK_PARAM_SIZE
	.align		4
.L_5058:
        /*00e8*/ 	.byte	0x03, 0x19
        /*00ea*/ 	.short	0x0290


	//----- nvinfo : EIATTR_PARAM_CBANK
	.align		4
        /*00ec*/ 	.byte	0x04, 0x0a
        /*00ee*/ 	.short	(.L_5060 - .L_5059)
	.align		4
.L_5059:
        /*00f0*/ 	.word	index@(.nv.constant0._ZN2at6native18elementwise_kernelILi128ELi4EZNS0_15gpu_kernel_implINS0_13BinaryFunctorIaabZZZNS0_23logical_xor_kernel_cudaERNS_14TensorIteratorEENKUlvE0_clEvENKUlvE0_clEvEUlaaE_EEEEvRNS_18TensorIteratorBaseERKT_EUliE_EEviT1_)
        /*00f4*/ 	.short	0x0210
        /*00f6*/ 	.short	0x0290


	//----- nvinfo : EIATTR_SW_WAR
	.align		4
.L_5060:
        /*00f8*/ 	.byte	0x04, 0x36
        /*00fa*/ 	.short	(.L_5062 - .L_5061)
.L_5061:
        /*00fc*/ 	.word	0x00000008
.L_5062:


//--------------------- .nv.info._ZN2at6native27unrolled_elementwise_kernelINS0_13BinaryFunctorIaabZZZNS0_23logical_xor_kernel_cudaERNS_14TensorIteratorEENKUlvE0_clEvENKUlvE0_clEvEUlaaE_EESt5arrayIPcLm3EELi4E23TrivialOffsetCalculatorILi2EjESC_ILi1EjENS0_6memory12LoadWithCastILi2EEENSF_13StoreWithCastILi1EEEEEviT_T0_T2_T3_T4_T5_ --------------------------
	.section	.nv.info._ZN2at6native27unrolled_elementwise_kernelINS0_13BinaryFunctorIaabZZZNS0_23logical_xor_kernel_cudaERNS_14TensorIteratorEENKUlvE0_clEvENKUlvE0_clEvEUlaaE_EESt5arrayIPcLm3EELi4E23TrivialOffsetCalculatorILi2EjESC_ILi1EjENS0_6memory12LoadWithCastILi2EEENSF_13StoreWithCastILi1EEEEEviT_T0_T2_T3_T4_T5_,"",@"SHT_CUDA_INFO"
	.sectionflags	@""
	.align	4


	//----- nvinfo : EIATTR_CUDA_API_VERSION
	.align		4
        /*0000*/ 	.byte	0x04, 0x37
        /*0002*/ 	.short	(.L_5064 - .L_5063)
.L_5063:
        /*0004*/ 	.word	0x00000082


	//----- nvinfo : EIATTR_KPARAM_INFO
	.align		4
.L_5064:
        /*0008*/ 	.byte	0x04, 0x17
        /*000a*/ 	.short	(.L_5066 - .L_5065)
.L_5065:
        /*000c*/ 	.word	0x00000000
        /*0010*/ 	.short	0x0006
        /*0012*/ 	.short	0x0030
        /*0014*/ 	.byte	0x00, 0xf0, 0x21, 0x00


	//----- nvinfo : EIATTR_KPARAM_INFO
	.align		4
.L_5066:
        /*0018*/ 	.byte	0x04, 0x17
        /*001a*/ 	.short	(.L_5068 - .L_5067)
.L_5067:
        /*001c*/ 	.word	0x00000000
        /*0020*/ 	.short	0x0005
        /*0022*/ 	.short	0x0024
        /*0024*/ 	.byte	0x00, 0xf0, 0x31, 0x00


	//----- nvinfo : EIATTR_KPARAM_INFO
	.align		4
.L_5068:
        /*0028*/ 	.byte	0x04, 0x17
        /*002a*/ 	.short	(.L_5070 - .L_5069)
.L_5069:
        /*002c*/ 	.word	0x00000000
        /*0030*/ 	.short	0x0004
        /*0032*/ 	.short	0x0021
        /*0034*/ 	.byte	0x00, 0xf0, 0x05, 0x00


	//----- nvinfo : EIATTR_KPARAM_INFO
	.align		4
.L_5070:
        /*0038*/ 	.byte	0x04, 0x17
        /*003a*/ 	.short	(.L_5072 - .L_5071)
.L_5071:
        /*003c*/ 	.word	0x00000000
        /*0040*/ 	.short	0x0003
        /*0042*/ 	.short	0x0020
        /*0044*/ 	.byte	0x00, 0xf0, 0x05, 0x00


	//----- nvinfo : EIATTR_KPARAM_INFO
	.align		4
.L_5072:
        /*0048*/ 	.byte	0x04, 0x17
        /*004a*/ 	.short	(.L_5074 - .L_5073)
.L_5073:
        /*004c*/ 	.word	0x00000000
        /*0050*/ 	.short	0x0002
        /*0052*/ 	.short	0x0008
        /*0054*/ 	.byte	0x00, 0xf0, 0x61, 0x00


	//----- nvinfo : EIATTR_KPARAM_INFO
	.align		4
.L_5074:
        /*0058*/ 	.byte	0x04, 0x17
        /*005a*/ 	.short	(.L_5076 - .L_5075)
.L_5075:
        /*005c*/ 	.word	0x00000000
        /*0060*/ 	.short	0x0001
        /*0062*/ 	.short	0x0004
        /*0064*/ 	.byte	0x00, 0xf0, 0x05, 0x00


	//----- nvinfo : EIATTR_KPARAM_INFO
	.align		4
.L_5076:
        /*0068*/ 	.byte	0x04, 0x17
        /*006a*/ 	.short	(.L_5078 - .L_5077)
.L_5077:
        /*006c*/ 	.word	0x00000000
        /*0070*/ 	.short	0x0000
        /*0072*/ 	.short	0x0000
        /*0074*/ 	.byte	0x00, 0xf0, 0x11, 0x00


	//----- nvinfo : EIATTR_SPARSE_MMA_MASK
	.align		4
.L_5078:
        /*0078*/ 	.byte	0x03, 0x50
        /*007a*/ 	.short	0x0000


	//----- nvinfo : EIATTR_MAXREG_COUNT
	.align		4
        /*007c*/ 	.byte	0x03, 0x1b
        /*007e*/ 	.short	0x00ff


	//----- nvinfo : EIATTR_EXTERNS
	.align		4
        /*0080*/ 	.byte	0x04, 0x0f
        /*0082*/ 	.short	(.L_5080 - .L_5079)


	//   ....[0]....
	.align		4
.L_5079:
        /*0084*/ 	.word	index@(__assertfail)


	//----- nvinfo : EIATTR_MERCURY_ISA_VERSION
	.align		4
.L_5080:
        /*0088*/ 	.byte	0x03, 0x5f
        /*008a*/ 	.short	0x0101


	//----- nvinfo : EIATTR_SYSCALL_OFFSETS
	.align		4
        /*008c*/ 	.byte	0x04, 0x46
        /*008e*/ 	.short	(.L_5082 - .L_5081)


	//   ....[0]....
.L_5081:
        /*0090*/ 	.word	0x00000f30


	//   ....[1]....
        /*0094*/ 	.word	0x00001dc0


	//   ....[2]....
        /*0098*/ 	.word	0x00002cd0


	//   ....[3]....
        /*009c*/ 	.word	0x00003b60


	//   ....[4]....
        /*00a0*/ 	.word	0x00004a80


	//   ....[5]....
        /*00a4*/ 	.word	0x00005920


	//   ....[6]....
        /*00a8*/ 	.word	0x00006830


	//   ....[7]....
        /*00ac*/ 	.word	0x000076d0


	//   ....[8]....
        /*00b0*/ 	.word	0x000086d0


	//   ....[9]....
        /*00b4*/ 	.word	0x000095a0


	//   ....[10]....
        /*00b8*/ 	.word	0x0000a450


	//   ....[11]....
        /*00bc*/ 	.word	0x0000b300


	//----- nvinfo : EIATTR_EXIT_INSTR_OFFSETS
	.align		4
.L_5082:
        /*00c0*/ 	.byte	0x04, 0x1c
        /*00c2*/ 	.short	(.L_5084 - .L_5083)


	//   ....[0]....
.L_5083:
        /*00c4*/ 	.word	0x0000a4e0


	//   ....[1]....
        /*00c8*/ 	.word	0x0000a610


	//   ....[2]....
        /*00cc*/ 	.word	0x0000a630


	//   ....[3]....
        /*00d0*/ 	.word	0x0000a6c0


	//   ....[4]....
        /*00d4*/ 	.word	0x0000a6e0


	//   ....[5]....
        /*00d8*/ 	.word	0x0000a700


	//   ....[6]....
        /*00dc*/ 	.word	0x0000a790


	//   ....[7]....
        /*00e0*/ 	.word	0x0000a7d0


	//   ....[8]....
        /*00e4*/ 	.word	0x0000a870


	//   ....[9]....
        /*00e8*/ 	.word	0x0000a8c0


	//   ....[10]....
        /*00ec*/ 	.word	0x0000a8f0


	//   ....[11]....
        /*00f0*/ 	.word	0x0000a990


	//   ....[12]....
        /*00f4*/ 	.word	0x0000a9d0


	//   ....[13]....
        /*00f8*/ 	.word	0x0000ab60


	//   ....[14]....
        /*00fc*/ 	.word	0x0000acc0


	//   ....[15]....
        /*0100*/ 	.word	0x0000ad00


	//   ....[16]....
        /*0104*/ 	.word	0x0000ada0


	//   ....[17]....
        /*0108*/ 	.word	0x0000af20


	//   ....[18]....
        /*010c*/ 	.word	0x0000b0a0


	//   ....[19]....
        /*0110*/ 	.word	0x0000b200


	//   ....[20]....
        /*0114*/ 	.word	0x0000b310


	//   ....[21]....
        /*0118*/ 	.word	0x0000b340


	//   ....[22]....
        /*011c*/ 	.word	0x0000b360


	//----- nvinfo : EIATTR_MAX_THREADS
	.align		4
.L_5084:
        /*0120*/ 	.byte	0x04, 0x05
        /*0122*/ 	.short	(.L_5086 - .L_5085)
.L_5085:
        /*0124*/ 	.word	0x00000080
        /*0128*/ 	.word	0x00000001
        /*012c*/ 	.word	0x00000001


	//----- nvinfo : EIATTR_CRS_STACK_SIZE
	.align		4
.L_5086:
        /*0130*/ 	.byte	0x04, 0x1e
        /*0132*/ 	.short	(.L_5088 - .L_5087)
.L_5087:
        /*0134*/ 	.word	0x00000000


	//----- nvinfo : EIATTR_CBANK_PARAM_SIZE
	.align		4
.L_5088:
        /*0138*/ 	.byte	0x03, 0x19
        /*013a*/ 	.short	0x0038


	//----- nvinfo : EIATTR_PARAM_CBANK
	.align		4
        /*013c*/ 	.byte	0x04, 0x0a
        /*013e*/ 	.short	(.L_5090 - .L_5089)
	.align		4
.L_5089:
        /*0140*/ 	.word	index@(.nv.constant0._ZN2at6native27unrolled_elementwise_kernelINS0_13BinaryFunctorIaabZZZNS0_23logical_xor_kernel_cudaERNS_14TensorIteratorEENKUlvE0_clEvENKUlvE0_clEvEUlaaE_EESt5arrayIPcLm3EELi4E23TrivialOffsetCalculatorILi2EjESC_ILi1EjENS0_6memory12LoadWithCastILi2EEENSF_13StoreWithCastILi1EEEEEviT_T0_T2_T3_T4_T5_)
        /*0144*/ 	.short	0x0210
        /*0146*/ 	.short	0x0038


	//----- nvinfo : EIATTR_SW_WAR
	.align		4
.L_5090:
        /*0148*/ 	.byte	0x04, 0x36
        /*014a*/ 	.short	(.L_5092 - .L_5091)
.L_5091:
        /*014c*/ 	.word	0x00000008
.L_5092:


//--------------------- .nv.info._ZN2at6native18elementwise_kernelILi128ELi4EZNS0_22gpu_kernel_impl_nocastINS0_13BinaryFunctorIaabZZZNS0_23logical_xor_kernel_cudaERNS_14TensorIteratorEENKUlvE0_clEvENKUlvE0_clEvEUlaaE_EEEEvRNS_18TensorIteratorBaseERKT_EUliE_EEviT1_ --------------------------
	.section	.nv.info._ZN2at6native18elementwise_kernelILi128ELi4EZNS0_22gpu_kernel_impl_nocastINS0_13BinaryFunctorIaabZZZNS0_23logical_xor_kernel_cudaERNS_14TensorIteratorEENKUlvE0_clEvENKUlvE0_clEvEUlaaE_EEEEvRNS_18TensorIteratorBaseERKT_EUliE_EEviT1_,"",@"SHT_CUDA_INFO"
	.sectionflags	@""
	.align	4


	//----- nvinfo : EIATTR_CUDA_API_VERSION
	.align		4
        /*0000*/ 	.byte	0x04, 0x37
        /*0002*/ 	.short	(.L_5094 - .L_5093)
.L_5093:
        /*0004*/ 	.word	0x00000082


	//----- nvinfo : EIATTR_KPARAM_INFO
	.align		4
.L_5094:
        /*0008*/ 	.byte	0x04, 0x17
        /*000a*/ 	.short	(.L_5096 - .L_5095)
.L_5095:
        /*000c*/ 	.word	0x00000000
        /*0010*/ 	.short	0x0001
        /*0012*/ 	.short	0x0008
        /*0014*/ 	.byte	0x00, 0xf0, 0x21, 0x0a


	//----- nvinfo : EIATTR_KPARAM_INFO
	.align		4
.L_5096:
        /*0018*/ 	.byte	0x04, 0x17
        /*001a*/ 	.short	(.L_5098 - .L_5097)
.L_5097:
        /*001c*/ 	.word	0x00000000
        /*0020*/ 	.short	0x0000
        /*0022*/ 	.short	0x0000
        /*0024*/ 	.byte	0x00, 0xf0, 0x11, 0x00


	//----- nvinfo : EIATTR_SPARSE_MMA_MASK
	.align		4
.L_5098:
        /*0028*/ 	.byte	0x03, 0x50
        /*002a*/ 	.short	0x0000


	//----- nvinfo : EIATTR_MAXREG_COUNT
	.align		4
        /*002c*/ 	.byte	0x03, 0x1b
        /*002e*/ 	.short	0x0080


	//----- nvinfo : EIATTR_MERCURY_ISA_VERSION
	.align		4
        /*0030*/ 	.byte	0x03, 0x5f
        /*0032*/ 	.short	0x0101


	//----- nvinfo : EIATTR_EXIT_INSTR_OFFSETS
	.align		4
        /*0034*/ 	.byte	0x04, 0x1c
        /*0036*/ 	.short	(.L_5100 - .L_5099)


	//   ....[0]....
.L_5099:
        /*0038*/ 	.word	0x00004650


	//   ....[1]....
        /*003c*/ 	.word	0x00005d60


	//----- nvinfo : EIATTR_MAX_THREADS
	.align		4
.L_5100:
        /*0040*/ 	.byte	0x04, 0x05
        /*0042*/ 	.short	(.L_5102 - .L_5101)
.L_5101:
        /*0044*/ 	.word	0x00000080
        /*0048*/ 	.word	0x00000001
        /*004c*/ 	.word	0x00000001


	//----- nvinfo : EIATTR_CRS_STACK_SIZE
	.align		4
.L_5102:
        /*0050*/ 	.byte	0x04, 0x1e
        /*0052*/ 	.short	(.L_5104 - .L_5103)
.L_5103:
        /*0054*/ 	.word	0x00000000


	//----- nvinfo : EIATTR_CBANK_PARAM_SIZE
	.align		4
.L_5104:
        /*0058*/ 	.byte	0x03, 0x19
        /*005a*/ 	.short	0x0290


	//----- nvinfo : EIATTR_PARAM_CBANK
	.align		4
        /*005c*/ 	.byte	0x04, 0x0a
        /*005e*/ 	.short	(.L_5106 - .L_5105)
	.align		4
.L_5105:
        /*0060*/ 	.word	index@(.nv.constant0._ZN2at6native18elementwise_kernelILi128ELi4EZNS0_22gpu_kernel_impl_nocastINS0_13BinaryFunctorIaabZZZNS0_23logical_xor_kernel_cudaERNS_14TensorIteratorEENKUlvE0_clEvENKUlvE0_clEvEUlaaE_EEEEvRNS_18TensorIteratorBaseERKT_EUliE_EEviT1_)
        /*0064*/ 	.short	0x0210
        /*0066*/ 	.short	0x0290


	//----- nvinfo : EIATTR_SW_WAR
	.align		4
.L_5106:
        /*0068*/ 	.byte	0x04, 0x36
        /*006a*/ 	.short	(.L_5108 - .L_5107)
.L_5107:
        /*006c*/ 	.word	0x00000008
.L_5108:


//--------------------- .nv.info._ZN2at6native27unrolled_elementwise_kernelINS0_13BinaryFunctorIaabZZZNS0_23logical_xor_kernel_cudaERNS_14TensorIteratorEENKUlvE0_clEvENKUlvE0_clEvEUlaaE_EESt5arrayIPcLm3EELi4E23TrivialOffsetCalculatorILi2EjESC_ILi1EjENS0_6memory15LoadWithoutCastENSF_16StoreWithoutCastEEEviT_T0_T2_T3_T4_T5_ --------------------------
	.section	.nv.info._ZN2at6native27unrolled_elementwise_kernelINS0_13BinaryFunctorIaabZZZNS0_23logical_xor_kernel_cudaERNS_14TensorIteratorEENKUlvE0_clEvENKUlvE0_clEvEUlaaE_EESt5arrayIPcLm3EELi4E23TrivialOffsetCalculatorILi2EjESC_ILi1EjENS0_6memory15LoadWithoutCastENSF_16StoreWithoutCastEEEviT_T0_T2_T3_T4_T5_,"",@"SHT_CUDA_INFO"
	.sectionflags	@""
	.align	4


	//----- nvinfo : EIATTR_CUDA_API_VERSION
	.align		4
        /*0000*/ 	.byte	0x04, 0x37
        /*0002*/ 	.short	(.L_5110 - .L_5109)
.L_5109:
        /*0004*/ 	.word	0x00000082


	//----- nvinfo : EIATTR_KPARAM_INFO
	.align		4
.L_5110:
        /*0008*/ 	.byte	0x04, 0x17
        /*000a*/ 	.short	(.L_5112 - .L_5111)
.L_5111:
        /*000c*/ 	.word	0x00000000
        /*0010*/ 	.short	0x0006
        /*0012*/ 	.short	0x0023
        /*0014*/ 	.byte	0x00, 0xf0, 0x05, 0x00


	//----- nvinfo : EIATTR_KPARAM_INFO
	.align		4
.L_5112:
        /*0018*/ 	.byte	0x04, 0x17
        /*001a*/ 	.short	(.L_5114 - .L_5113)
.L_5113:
        /*001c*/ 	.word	0x00000000
        /*0020*/ 	.short	0x0005
        /*0022*/ 	.short	0x0022
        /*0024*/ 	.byte	0x00, 0xf0, 0x05, 0x00


	//----- nvinfo : EIATTR_KPARAM_INFO
	.align		4
.L_5114:
        /*0028*/ 	.byte	0x04, 0x17
        /*002a*/ 	.short	(.L_5116 - .L_5115)
.L_5115:
        /*002c*/ 	.word	0x00000000
        /*0030*/ 	.short	0x0004
        /*0032*/ 	.short	0x0021
        /*0034*/ 	.byte	0x00, 0xf0, 0x05, 0x00


	//----- nvinfo : EIATTR_KPARAM_INFO
	.align		4
.L_5116:
        /*0038*/ 	.byte	0x04, 0x17
        /*003a*/ 	.short	(.L_5118 - .L_5117)
.L_5117:
        /*003c*/ 	.word	0x00000000
        /*0040*/ 	.short	0x0003
        /*0042*/ 	.short	0x0020
        /*0044*/ 	.byte	0x00, 0xf0, 0x05, 0x00


	//----- nvinfo : EIATTR_KPARAM_INFO
	.align		4
.L_5118:
        /*0048*/ 	.byte	0x04, 0x17
        /*004a*/ 	.short	(.L_5120 - .L_5119)
.L_5119:
        /*004c*/ 	.word	0x00000000
        /*0050*/ 	.short	0x0002
        /*0052*/ 	.short	0x0008
        /*0054*/ 	.byte	0x00, 0xf0, 0x61, 0x00


	//----- nvinfo : EIATTR_KPARAM_INFO
	.align		4
.L_5120:
        /*0058*/ 	.byte	0x04, 0x17
        /*005a*/ 	.short	(.L_5122 - .L_5121)
.L_5121:
        /*005c*/ 	.word	0x00000000
        /*0060*/ 	.short	0x0001
        /*0062*/ 	.short	0x0004
        /*0064*/ 	.byte	0x00, 0xf0, 0x05, 0x00


	//----- nvinfo : EIATTR_KPARAM_INFO
	.align		4
.L_5122:
        /*0068*/ 	.byte	0x04, 0x17
        /*006a*/ 	.short	(.L_5124 - .L_5123)
.L_5123:
        /*006c*/ 	.word	0x00000000
        /*0070*/ 	.short	0x0000
        /*0072*/ 	.short	0x0000
        /*0074*/ 	.byte	0x00, 0xf0, 0x11, 0x00


	//----- nvinfo : EIATTR_SPARSE_MMA_MASK
	.align		4
.L_5124:
        /*0078*/ 	.byte	0x03, 0x50
        /*007a*/ 	.short	0x0000


	//----- nvinfo : EIATTR_MAXREG_COUNT
	.align		4
        /*007c*/ 	.byte	0x03, 0x1b
        /*007e*/ 	.short	0x00ff


	//----- nvinfo : EIATTR_MERCURY_ISA_VERSION
	.align		4
        /*0080*/ 	.byte	0x03, 0x5f
        /*0082*/ 	.short	0x0101


	//----- nvinfo : EIATTR_EXIT_INSTR_OFFSETS
	.align		4
        /*0084*/ 	.byte	0x04, 0x1c
        /*0086*/ 	.short	(.L_5126 - .L_5125)


	//   ....[0]....
.L_5125:
        /*0088*/ 	.word	0x000005e0


	//   ....[1]....
        /*008c*/ 	.word	0x00000670


	//----- nvinfo : EIATTR_MAX_THREADS
	.align		4
.L_5126:
        /*0090*/ 	.byte	0x04, 0x05
        /*0092*/ 	.short	(.L_5128 - .L_5127)
.L_5127:
        /*0094*/ 	.word	0x00000080
        /*0098*/ 	.word	0x00000001
        /*009c*/ 	.word	0x00000001


	//----- nvinfo : EIATTR_CRS_STACK_SIZE
	.align		4
.L_5128:
        /*00a0*/ 	.byte	0x04, 0x1e
        /*00a2*/ 	.short	(.L_5130 - .L_5129)
.L_5129:
        /*00a4*/ 	.word	0x00000000


	//----- nvinfo : EIATTR_CBANK_PARAM_SIZE
	.align		4
.L_5130:
        /*00a8*/ 	.byte	0x03, 0x19
        /*00aa*/ 	.short	0x0024


	//----- nvinfo : EIATTR_PARAM_CBANK
	.align		4
        /*00ac*/ 	.byte	0x04, 0x0a
        /*00ae*/ 	.short	(.L_5132 - .L_5131)
	.align		4
.L_5131:
        /*00b0*/ 	.word	index@(.nv.constant0._ZN2at6native27unrolled_elementwise_kernelINS0_13BinaryFunctorIaabZZZNS0_23logical_xor_kernel_cudaERNS_14TensorIteratorEENKUlvE0_clEvENKUlvE0_clEvEUlaaE_EESt5arrayIPcLm3EELi4E23TrivialOffsetCalculatorILi2EjESC_ILi1EjENS0_6memory15LoadWithoutCastENSF_16StoreWithoutCastEEEviT_T0_T2_T3_T4_T5_)
        /*00b4*/ 	.short	0x0210
        /*00b6*/ 	.short	0x0024


	//----- nvinfo : EIATTR_SW_WAR
	.align		4
.L_5132:
        /*00b8*/ 	.byte	0x04, 0x36
        /*00ba*/ 	.short	(.L_5134 - .L_5133)
.L_5133:
        /*00bc*/ 	.word	0x00000008
.L_5134:


//--------------------- .nv.info._ZN2at6native29vectorized_elementwise_kernelILi2ENS0_13BinaryFunctorIaabZZZNS0_23logical_xor_kernel_cudaERNS_14TensorIteratorEENKUlvE0_clEvENKUlvE0_clEvEUlaaE_EESt5arrayIPcLm3EEEEviT0_T1_ --------------------------
	.section	.nv.info._ZN2at6native29vectorized_elementwise_kernelILi2ENS0_13BinaryFunctorIaabZZZNS0_23logical_xor_kernel_cudaERNS_14TensorIteratorEENKUlvE0_clEvENKUlvE0_clEvEUlaaE_EESt5arrayIPcLm3EEEEviT0_T1_,"",@"SHT_CUDA_INFO"
	.sectionflags	@""
	.align	4


	//----- nvinfo : EIATTR_CUDA_API_VERSION
	.align		4
        /*0000*/ 	.byte	0x04, 0x37
        /*0002*/ 	.short	(.L_5136 - .L_5135)
.L_5135:
        /*0004*/ 	.word	0x00000082


	//----- nvinfo : EIATTR_KPARAM_INFO
	.align		4
.L_5136:
        /*0008*/ 	.byte	0x04, 0x17
        /*000a*/ 	.short	(.L_5138 - .L_5137)
.L_5137:
        /*000c*/ 	.word	0x00000000
        /*0010*/ 	.short	0x0002
        /*0012*/ 	.short	0x0008
        /*0014*/ 	.byte	0x00, 0xf0, 0x61, 0x00


	//----- nvinfo : EIATTR_KPARAM_INFO
	.align		4
.L_5138:
        /*0018*/ 	.byte	0x04, 0x17
        /*001a*/ 	.short	(.L_5140 - .L_5139)
.L_5139:
        /*001c*/ 	.word	0x00000000
        /*0020*/ 	.short	0x0001
        /*0022*/ 	.short	0x0004
        /*0024*/ 	.byte	0x00, 0xf0, 0x05, 0x00


	//----- nvinfo : EIATTR_KPARAM_INFO
	.align		4
.L_5140:
        /*0028*/ 	.byte	0x04, 0x17
        /*002a*/ 	.short	(.L_5142 - .L_5141)
.L_5141:
        /*002c*/ 	.word	0x00000000
        /*0030*/ 	.short	0x0000
        /*0032*/ 	.short	0x0000
        /*0034*/ 	.byte	0x00, 0xf0, 0x11, 0x00


	//----- nvinfo : EIATTR_SPARSE_MMA_MASK
	.align		4
.L_5142:
        /*0038*/ 	.byte	0x03, 0x50
        /*003a*/ 	.short	0x0000


	//----- nvinfo : EIATTR_MAXREG_COUNT
	.align		4
        /*003c*/ 	.byte	0x03, 0x1b
        /*003e*/ 	.short	0x00ff


	//----- nvinfo : EIATTR_MERCURY_ISA_VERSION
	.align		4
        /*0040*/ 	.byte	0x03, 0x5f
        /*0042*/ 	.short	0x0101


	//----- nvinfo : EIATTR_EXIT_INSTR_OFFSETS
	.align		4
        /*0044*/ 	.byte	0x04, 0x1c
        /*0046*/ 	.short	(.L_5144 - .L_5143)


	//   ....[0]....
.L_5143:
        /*0048*/ 	.word	0x00000540


	//   ....[1]....
        /*004c*/ 	.word	0x00001180


	//   ....[2]....
        /*0050*/ 	.word	0x000011f0


	//----- nvinfo : EIATTR_MAX_THREADS
	.align		4
.L_5144:
        /*0054*/ 	.byte	0x04, 0x05
        /*0056*/ 	.short	(.L_5146 - .L_5145)
.L_5145:
        /*0058*/ 	.word	0x00000080
        /*005c*/ 	.word	0x00000001
        /*0060*/ 	.word	0x00000001


	//----- nvinfo : EIATTR_CRS_STACK_SIZE
	.align		4
.L_5146:
        /*0064*/ 	.byte	0x04, 0x1e
        /*0066*/ 	.short	(.L_5148 - .L_5147)
.L_5147:
        /*0068*/ 	.word	0x00000000


	//----- nvinfo : EIATTR_CBANK_PARAM_SIZE
	.align		4
.L_5148:
        /*006c*/ 	.byte	0x03, 0x19
        /*006e*/ 	.short	0x0020


	//----- nvinfo : EIATTR_PARAM_CBANK
	.align		4
        /*0070*/ 	.byte	0x04, 0x0a
        /*0072*/ 	.short	(.L_5150 - .L_5149)
	.align		4
.L_5149:
        /*0074*/ 	.word	index@(.nv.constant0._ZN2at6native29vectorized_elementwise_kernelILi2ENS0_13BinaryFunctorIaabZZZNS0_23logical_xor_kernel_cudaERNS_14TensorIteratorEENKUlvE0_clEvENKUlvE0_clEvEUlaaE_EESt5arrayIPcLm3EEEEviT0_T1_)
        /*0078*/ 	.short	0x0210
        /*007a*/ 	.short	0x0020


	//----- nvinfo : EIATTR_SW_WAR
	.align		4
.L_5150:
        /*007c*/ 	.byte	0x04, 0x36
        /*007e*/ 	.short	(.L_5152 - .L_5151)
.L_5151:
        /*0080*/ 	.word	0x00000008
.L_5152:


//--------------------- .nv.info._ZN2at6native29vectorized_elementwise_kernelILi4ENS0_13BinaryFunctorIaabZZZNS0_23logical_xor_kernel_cudaERNS_14TensorIteratorEENKUlvE0_clEvENKUlvE0_clEvEUlaaE_EESt5arrayIPcLm3EEEEviT0_T1_ --------------------------
	.section	.nv.info._ZN2at6native29vectorized_elementwise_kernelILi4ENS0_13BinaryFunctorIaabZZZNS0_23logical_xor_kernel_cudaERNS_14TensorIteratorEENKUlvE0_clEvENKUlvE0_clEvEUlaaE_EESt5arrayIPcLm3EEEEviT0_T1_,"",@"SHT_CUDA_INFO"
	.sectionflags	@""
	.align	4


	//----- nvinfo : EIATTR_CUDA_API_VERSION
	.align		4
        /*0000*/ 	.byte	0x04, 0x37
        /*0002*/ 	.short	(.L_5154 - .L_5153)
.L_5153:
        /*0004*/ 	.word	0x00000082


	//----- nvinfo : EIATTR_KPARAM_INFO
	.align		4
.L_5154:
        /*0008*/ 	.byte	0x04, 0x17
        /*000a*/ 	.short	(.L_5156 - .L_5155)
.L_5155:
        /*000c*/ 	.word	0x00000000
        /*0010*/ 	.short	0x0002
        /*0012*/ 	.short	0x0008
        /*0014*/ 	.byte	0x00, 0xf0, 0x61, 0x00


	//----- nvinfo : EIATTR_KPARAM_INFO
	.align		4
.L_5156:
        /*0018*/ 	.byte	0x04, 0x17
        /*001a*/ 	.short	(.L_5158 - .L_5157)
.L_5157:
        /*001c*/ 	.word	0x00000000
        /*0020*/ 	.short	0x0001
        /*0022*/ 	.short	0x0004
        /*0024*/ 	.byte	0x00, 0xf0, 0x05, 0x00


	//----- nvinfo : EIATTR_KPARAM_INFO
	.align		4
.L_5158:
        /*0028*/ 	.byte	0x04, 0x17
        /*002a*/ 	.short	(.L_5160 - .L_5159)
.L_5159:
        /*002c*/ 	.word	0x00000000
        /*0030*/ 	.short	0x0000
        /*0032*/ 	.short	0x0000
        /*0034*/ 	.byte	0x00, 0xf0, 0x11, 0x00


	//----- nvinfo : EIATTR_SPARSE_MMA_MASK
	.align		4
.L_5160:
        /*0038*/ 	.byte	0x03, 0x50
        /*003a*/ 	.short	0x0000


	//----- nvinfo : EIATTR_MAXREG_COUNT
	.align		4
        /*003c*/ 	.byte	0x03, 0x1b
        /*003e*/ 	.short	0x00ff


	//----- nvinfo : EIATTR_MERCURY_ISA_VERSION
	.align		4
        /*0040*/ 	.byte	0x03, 0x5f
        /*0042*/ 	.short	0x0101


	//----- nvinfo : EIATTR_EXIT_INSTR_OFFSETS
	.align		4
        /*0044*/ 	.byte	0x04, 0x1c
        /*0046*/ 	.short	(.L_5162 - .L_5161)


	//   ....[0]....
.L_5161:
        /*0048*/ 	.word	0x00000500


	//   ....[1]....
        /*004c*/ 	.word	0x00001140


	//   ....[2]....
        /*0050*/ 	.word	0x000011b0


	//----- nvinfo : EIATTR_MAX_THREADS
	.align		4
.L_5162:
        /*0054*/ 	.byte	0x04, 0x05
        /*0056*/ 	.short	(.L_5164 - .L_5163)
.L_5163:
        /*0058*/ 	.word	0x00000080
        /*005c*/ 	.word	0x00000001
        /*0060*/ 	.word	0x00000001


	//----- nvinfo : EIATTR_CRS_STACK_SIZE
	.align		4
.L_5164:
        /*0064*/ 	.byte	0x04, 0x1e
        /*0066*/ 	.short	(.L_5166 - .L_5165)
.L_5165:
        /*0068*/ 	.word	0x00000000


	//----- nvinfo : EIATTR_CBANK_PARAM_SIZE
	.align		4
.L_5166:
        /*006c*/ 	.byte	0x03, 0x19
        /*006e*/ 	.short	0x0020


	//----- nvinfo : EIATTR_PARAM_CBANK
	.align		4
        /*0070*/ 	.byte	0x04, 0x0a
        /*0072*/ 	.short	(.L_5168 - .L_5167)
	.align		4
.L_5167:
        /*0074*/ 	.word	index@(.nv.constant0._ZN2at6native29vectorized_elementwise_kernelILi4ENS0_13BinaryFunctorIaabZZZNS0_23logical_xor_kernel_cudaERNS_14TensorIteratorEENKUlvE0_clEvENKUlvE0_clEvEUlaaE_EESt5arrayIPcLm3EEEEviT0_T1_)
        /*0078*/ 	.short	0x0210
        /*007a*/ 	.short	0x0020


	//----- nvinfo : EIATTR_SW_WAR
	.align		4
.L_5168:
        /*007c*/ 	.byte	0x04, 0x36
        /*007e*/ 	.short	(.L_5170 - .L_5169)
.L_5169:
        /*0080*/ 	.word	0x00000008
.L_5170:


//--------------------- .nv.info._ZN2at6native29vectorized_elementwise_kernelILi8ENS0_13BinaryFunctorIaabZZZNS0_23logical_xor_kernel_cudaERNS_14TensorIteratorEENKUlvE0_clEvENKUlvE0_clEvEUlaaE_EESt5arrayIPcLm3EEEEviT0_T1_ --------------------------
	.section	.nv.info._ZN2at6native29vectorized_elementwise_kernelILi8ENS0_13BinaryFunctorIaabZZZNS0_23logical_xor_kernel_cudaERNS_14TensorIteratorEENKUlvE0_clEvENKUlvE0_clEvEUlaaE_EESt5arrayIPcLm3EEEEviT0_T1_,"",@"SHT_CUDA_INFO"
	.sectionflags	@""
	.align	4


	//----- nvinfo : EIATTR_CUDA_API_VERSION
	.align		4
        /*0000*/ 	.byte	0x04, 0x37
        /*0002*/ 	.short	(.L_5172 - .L_5171)
.L_5171:
        /*0004*/ 	.word	0x00000082


	//----- nvinfo : EIATTR_KPARAM_INFO
	.align		4
.L_5172:
        /*0008*/ 	.byte	0x04, 0x17
        /*000a*/ 	.short	(.L_5174 - .L_5173)
.L_5173:
        /*000c*/ 	.word	0x00000000
        /*0010*/ 	.short	0x0002
        /*0012*/ 	.short	0x0008
        /*0014*/ 	.byte	0x00, 0xf0, 0x61, 0x00


	//----- nvinfo : EIATTR_KPARAM_INFO
	.align		4
.L_5174:
        /*0018*/ 	.byte	0x04, 0x17
        /*001a*/ 	.short	(.L_5176 - .L_5175)
.L_5175:
        /*001c*/ 	.word	0x00000000
        /*0020*/ 	.short	0x0001
        /*0022*/ 	.short	0x0004
        /*0024*/ 	.byte	0x00, 0xf0, 0x05, 0x00


	//----- nvinfo : EIATTR_KPARAM_INFO
	.align		4
.L_5176:
        /*0028*/ 	.byte	0x04, 0x17
        /*002a*/ 	.short	(.L_5178 - .L_5177)
.L_5177:
        /*002c*/ 	.word	0x00000000
        /*0030*/ 	.short	0x0000
        /*0032*/ 	.short	0x0000
        /*0034*/ 	.byte	0x00, 0xf0, 0x11, 0x00


	//----- nvinfo : EIATTR_SPARSE_MMA_MASK
	.align		4
.L_5178:
        /*0038*/ 	.byte	0x03, 0x50
        /*003a*/ 	.short	0x0000


	//----- nvinfo : EIATTR_MAXREG_COUNT
	.align		4
        /*003c*/ 	.byte	0x03, 0x1b
        /*003e*/ 	.short	0x00ff


	//----- nvinfo : EIATTR_MERCURY_ISA_VERSION
	.align		4
        /*0040*/ 	.byte	0x03, 0x5f
        /*0042*/ 	.short	0x0101


	//----- nvinfo : EIATTR_EXIT_INSTR_OFFSETS
	.align		4
        /*0044*/ 	.byte	0x04, 0x1c
        /*0046*/ 	.short	(.L_5180 - .L_5179)


	//   ....[0]....
.L_5179:
        /*0048*/ 	.word	0x00000620


	//   ....[1]....
        /*004c*/ 	.word	0x00001260


	//   ....[2]....
        /*0050*/ 	.word	0x000012d0


	//----- nvinfo : EIATTR_MAX_THREADS
	.align		4
.L_5180:
        /*0054*/ 	.byte	0x04, 0x05
        /*0056*/ 	.short	(.L_5182 - .L_5181)
.L_5181:
        /*0058*/ 	.word	0x00000080
        /*005c*/ 	.word	0x00000001
        /*0060*/ 	.word	0x00000001


	//----- nvinfo : EIATTR_CRS_STACK_SIZE
	.align		4
.L_5182:
        /*0064*/ 	.byte	0x04, 0x1e
        /*0066*/ 	.short	(.L_5184 - .L_5183)
.L_5183:
        /*0068*/ 	.word	0x00000000


	//----- nvinfo : EIATTR_CBANK_PARAM_SIZE
	.align		4
.L_5184:
        /*006c*/ 	.byte	0x03, 0x19
        /*006e*/ 	.short	0x0020


	//----- nvinfo : EIATTR_PARAM_CBANK
	.align		4
        /*0070*/ 	.byte	0x04, 0x0a
        /*0072*/ 	.short	(.L_5186 - .L_5185)
	.align		4
.L_5185:
        /*0074*/ 	.word	index@(.nv.constant0._ZN2at6native29vectorized_elementwise_kernelILi8ENS0_13BinaryFunctorIaabZZZNS0_23logical_xor_kernel_cudaERNS_14TensorIteratorEENKUlvE0_clEvENKUlvE0_clEvEUlaaE_EESt5arrayIPcLm3EEEEviT0_T1_)
        /*0078*/ 	.short	0x0210
        /*007a*/ 	.short	0x0020


	//----- nvinfo : EIATTR_SW_WAR
	.align		4
.L_5186:
        /*007c*/ 	.byte	0x04, 0x36
        /*007e*/ 	.short	(.L_5188 - .L_5187)
.L_5187:
        /*0080*/ 	.word	0x00000008
.L_5188:


//--------------------- .nv.info._ZN2at6native18elementwise_kernelILi128ELi4EZNS0_15gpu_kernel_implINS0_13AUnaryFunctorIhhbZZZNS0_23logical_xor_kernel_cudaERNS_14TensorIteratorEENKUlvE0_clEvENKUlvE_clEvEUlhhE_EEEEvRNS_18TensorIteratorBaseERKT_EUliE_EEviT1_ --------------------------
	.section	.nv.info._ZN2at6native18elementwise_kernelILi128ELi4EZNS0_15gpu_kernel_implINS0_13AUnaryFunctorIhhbZZZNS0_23logical_xor_kernel_cudaERNS_14TensorIteratorEENKUlvE0_clEvENKUlvE_clEvEUlhhE_EEEEvRNS_18TensorIteratorBaseERKT_EUliE_EEviT1_,"",@"SHT_CUDA_INFO"
	.sectionflags	@""
	.align	4


	//----- nvinfo : EIATTR_CUDA_API_VERSION
	.align		4
        /*0000*/ 	.byte	0x04, 0x37
        /*0002*/ 	.short	(.L_5190 - .L_5189)
.L_5189:
        /*0004*/ 	.word	0x00000082


	//----- nvinfo : EIATTR_KPARAM_INFO
	.align		4
.L_5190:
        /*0008*/ 	.byte	0x04, 0x17
        /*000a*/ 	.short	(.L_5192 - .L_5191)
.L_5191:
        /*000c*/ 	.word	0x00000000
        /*0010*/ 	.short	0x0001
        /*0012*/ 	.short	0x0008
        /*0014*/ 	.byte	0x00, 0xf0, 0x61, 0x08


	//----- nvinfo : EIATTR_KPARAM_INFO
	.align		4
.L_5192:
        /*0018*/ 	.byte	0x04, 0x17
        /*001a*/ 	.short	(.L_5194 - .L_5193)
.L_5193:
        /*001c*/ 	.word	0x00000000
        /*0020*/ 	.short	0x0000
        /*0022*/ 	.short	0x0000
        /*0024*/ 	.byte	0x00, 0xf0, 0x11, 0x00


	//----- nvinfo : EIATTR_SPARSE_MMA_MASK
	.align		4
.L_5194:
        /*0028*/ 	.byte	0x03, 0x50
        /*002a*/ 	.short	0x0000


	//----- nvinfo : EIATTR_MAXREG_COUNT
	.align		4
        /*002c*/ 	.byte	0x03, 0x1b
        /*002e*/ 	.short	0x0080


	//----- nvinfo : EIATTR_EXTERNS
	.align		4
        /*0030*/ 	.byte	0x04, 0x0f
        /*0032*/ 	.short	(.L_5196 - .L_5195)


	//   ....[0]....
	.align		4
.L_5195:
        /*0034*/ 	.word	index@(__assertfail)


	//----- nvinfo : EIATTR_MERCURY_ISA_VERSION
	.align		4
.L_5196:
        /*0038*/ 	.byte	0x03, 0x5f
        /*003a*/ 	.short	0x0101


	//----- nvinfo : EIATTR_SYSCALL_OFFSETS
	.align		4
        /*003c*/ 	.byte	0x04, 0x46
        /*003e*/ 	.short	(.L_5198 - .L_5197)


	//   ....[0]....
.L_5197:
        /*0040*/ 	.word	0x00002230


	//   ....[1]....
        /*0044*/ 	.word	0x000030a0


	//   ....[2]....
        /*0048*/ 	.word	0x000052f0


	//   ....[3]....
        /*004c*/ 	.word	0x00006160


	//   ....[4]....
        /*0050*/ 	.word	0x000083a0


	//   ....[5]....
        /*0054*/ 	.word	0x00009210


	//   ....[6]....
        /*0058*/ 	.word	0x0000b440


	//   ....[7]....
        /*005c*/ 	.word	0x0000c2b0


	//----- nvinfo : EIATTR_EXIT_INSTR_OFFSETS
	.align		4
.L_5198:
        /*0060*/ 	.byte	0x04, 0x1c
        /*0062*/ 	.short	(.L_5200 - .L_5199)


	//   ....[0]....
.L_5199:
        /*0064*/ 	.word	0x000092b0


	//   ....[1]....
        /*0068*/ 	.word	0x0000b5c0


	//   ....[2]....
        /*006c*/ 	.word	0x0000b5e0


	//   ....[3]....
        /*0070*/ 	.word	0x0000b670


	//   ....[4]....
        /*0074*/ 	.word	0x0000b690


	//   ....[5]....
        /*0078*/ 	.word	0x0000b6b0


	//   ....[6]....
        /*007c*/ 	.word	0x0000b740


	//   ....[7]....
        /*0080*/ 	.word	0x0000b780


	//   ....[8]....
        /*0084*/ 	.word	0x0000b820


	//   ....[9]....
        /*0088*/ 	.word	0x0000b870


	//   ....[10]....
        /*008c*/ 	.word	0x0000b8a0


	//   ....[11]....
        /*0090*/ 	.word	0x0000b940


	//   ....[12]....
        /*0094*/ 	.word	0x0000b980


	//   ....[13]....
        /*0098*/ 	.word	0x0000bb10


	//   ....[14]....
        /*009c*/ 	.word	0x0000bc70


	//   ....[15]....
        /*00a0*/ 	.word	0x0000bcb0


	//   ....[16]....
        /*00a4*/ 	.word	0x0000bd50


	//   ....[17]....
        /*00a8*/ 	.word	0x0000bed0


	//   ....[18]....
        /*00ac*/ 	.word	0x0000c050


	//   ....[19]....
        /*00b0*/ 	.word	0x0000c1b0


	//   ....[20]....
        /*00b4*/ 	.word	0x0000c2c0


	//   ....[21]....
        /*00b8*/ 	.word	0x0000c2f0


	//   ....[22]....
        /*00bc*/ 	.word	0x0000c310


	//----- nvinfo : EIATTR_MAX_THREADS
	.align		4
.L_5200:
        /*00c0*/ 	.byte	0x04, 0x05
        /*00c2*/ 	.short	(.L_5202 - .L_5201)
.L_5201:
        /*00c4*/ 	.word	0x00000080
        /*00c8*/ 	.word	0x00000001
        /*00cc*/ 	.word	0x00000001


	//----- nvinfo : EIATTR_CRS_STACK_SIZE
	.align		4
.L_5202:
        /*00d0*/ 	.byte	0x04, 0x1e
        /*00d2*/ 	.short	(.L_5204 - .L_5203)
.L_5203:
        /*00d4*/ 	.word	0x00000000


	//----- nvinfo : EIATTR_CBANK_PARAM_SIZE
	.align		4
.L_5204:
        /*00d8*/ 	.byte	0x03, 0x19
        /*00da*/ 	.short	0x0220


	//----- nvinfo : EIATTR_PARAM_CBANK
	.align		4
        /*00dc*/ 	.byte	0x04, 0x0a
        /*00de*/ 	.short	(.L_5206 - .L_5205)
	.align		4
.L_5205:
        /*00e0*/ 	.word	index@(.nv.constant0._ZN2at6native18elementwise_kernelILi128ELi4EZNS0_15gpu_kernel_implINS0_13AUnaryFunctorIhhbZZZNS0_23logical_xor_kernel_cudaERNS_14TensorIteratorEENKUlvE0_clEvENKUlvE_clEvEUlhhE_EEEEvRNS_18TensorIteratorBaseERKT_EUliE_EEviT1_)
        /*00e4*/ 	.short	0x0210
        /*00e6*/ 	.short	0x0220


	//----- nvinfo : EIATTR_SW_WAR
	.align		4
.L_5206:
        /*00e8*/ 	.byte	0x04, 0x36
        /*00ea*/ 	.short	(.L_5208 - .L_5207)
.L_5207:
        /*00ec*/ 	.word	0x00000008
.L_5208:


//--------------------- .nv.info._ZN2at6native27unrolled_elementwise_kernelINS0_13AUnaryFunctorIhhbZZZNS0_23logical_xor_kernel_cudaERNS_14TensorIteratorEENKUlvE0_clEvENKUlvE_clEvEUlhhE_EESt5arrayIPcLm2EELi4E23TrivialOffsetCalculatorILi1EjESD_NS0_6memory12LoadWithCastILi1EEENSE_13StoreWithCastILi1EEEEEviT_T0_T2_T3_T4_T5_ --------------------------
	.section	.nv.info._ZN2at6native27unrolled_elementwise_kernelINS0_13AUnaryFunctorIhhbZZZNS0_23logical_xor_kernel_cudaERNS_14TensorIteratorEENKUlvE0_clEvENKUlvE_clEvEUlhhE_EESt5arrayIPcLm2EELi4E23TrivialOffsetCalculatorILi1EjESD_NS0_6memory12LoadWithCastILi1EEENSE_13StoreWithCastILi1EEEEEviT_T0_T2_T3_T4_T5_,"",@"SHT_CUDA_INFO"
	.sectionflags	@""
	.align	4


	//----- nvinfo : EIATTR_CUDA_API_VERSION
	.align		4
        /*0000*/ 	.byte	0x04, 0x37
        /*0002*/ 	.short	(.L_5210 - .L_5209)
.L_5209:
        /*0004*/ 	.word	0x00000082


	//----- nvinfo : EIATTR_KPARAM_INFO
	.align		4
.L_5210:
        /*0008*/ 	.byte	0x04, 0x17
        /*000a*/ 	.short	(.L_5212 - .L_5211)
.L_5211:
        /*000c*/ 	.word	0x00000000
        /*0010*/ 	.short	0x0006
        /*0012*/ 	.short	0x0024
        /*0014*/ 	.byte	0x00, 0xf0, 0x21, 0x00


	//----- nvinfo : EIATTR_KPARAM_INFO
	.align		4
.L_5212:
        /*0018*/ 	.byte	0x04, 0x17
        /*001a*/ 	.short	(.L_5214 - .L_5213)
.L_5213:
        /*001c*/ 	.word	0x00000000
        /*0020*/ 	.short	0x0005
        /*0022*/ 	.short	0x001c
        /*0024*/ 	.byte	0x00, 0xf0, 0x21, 0x00


	//----- nvinfo : EIATTR_KPARAM_INFO
	.align		4
.L_5214:
        /*0028*/ 	.byte	0x04, 0x17
        /*002a*/ 	.short	(.L_5216 - .L_5215)
.L_5215:
        /*002c*/ 	.word	0x00000000
        /*0030*/ 	.short	0x0004
        /*0032*/ 	.short	0x0019
        /*0034*/ 	.byte	0x00, 0xf0, 0x05, 0x00


	//----- nvinfo : EIATTR_KPARAM_INFO
	.align		4
.L_5216:
        /*0038*/ 	.byte	0x04, 0x17
        /*003a*/ 	.short	(.L_5218 - .L_5217)
.L_5217:
        /*003c*/ 	.word	0x00000000
        /*0040*/ 	.short	0x0003
        /*0042*/ 	.short	0x0018
        /*0044*/ 	.byte	0x00, 0xf0, 0x05, 0x00


	//----- nvinfo : EIATTR_KPARAM_INFO
	.align		4
.L_5218:
        /*0048*/ 	.byte	0x04, 0x17
        /*004a*/ 	.short	(.L_5220 - .L_5219)
.L_5219:
        /*004c*/ 	.word	0x00000000
        /*0050*/ 	.short	0x0002
        /*0052*/ 	.short	0x0008
        /*0054*/ 	.byte	0x00, 0xf0, 0x41, 0x00


	//----- nvinfo : EIATTR_KPARAM_INFO
	.align		4
.L_5220:
        /*0058*/ 	.byte	0x04, 0x17
        /*005a*/ 	.short	(.L_5222 - .L_5221)
.L_5221:
        /*005c*/ 	.word	0x00000000
        /*0060*/ 	.short	0x0001
        /*0062*/ 	.short	0x0004
        /*0064*/ 	.byte	0x00, 0xf0, 0x09, 0x00


	//----- nvinfo : EIATTR_KPARAM_INFO
	.align		4
.L_5222:
        /*0068*/ 	.byte	0x04, 0x17
        /*006a*/ 	.short	(.L_5224 - .L_5223)
.L_5223:
        /*006c*/ 	.word	0x00000000
        /*0070*/ 	.short	0x0000
        /*0072*/ 	.short	0x0000
        /*0074*/ 	.byte	0x00, 0xf0, 0x11, 0x00


	//----- nvinfo : EIATTR_SPARSE_MMA_MASK
	.align		4
.L_5224:
        /*0078*/ 	.byte	0x03, 0x50
        /*007a*/ 	.short	0x0000


	//----- nvinfo : EIATTR_MAXREG_COUNT
	.align		4
        /*007c*/ 	.byte	0x03, 0x1b
        /*007e*/ 	.short	0x00ff


	//----- nvinfo : EIATTR_EXTERNS
	.align		4
        /*0080*/ 	.byte	0x04, 0x0f
        /*0082*/ 	.short	(.L_5226 - .L_5225)


	//   ....[0]....
	.align		4
.L_5225:
        /*0084*/ 	.word	index@(__assertfail)


	//----- nvinfo : EIATTR_MERCURY_ISA_VERSION
	.align		4
.L_5226:
        /*0088*/ 	.byte	0x03, 0x5f
        /*008a*/ 	.short	0x0101


	//----- nvinfo : EIATTR_SYSCALL_OFFSETS
	.align		4
        /*008c*/ 	.byte	0x04, 0x46
        /*008e*/ 	.short	(.L_5228 - .L_5227)


	//   ....[0]....
.L_5227:
        /*0090*/ 	.word	0x00000f50


	//   ....[1]....
        /*0094*/ 	.word	0x00001ea0


	//   ....[2]....
        /*0098*/ 	.word	0x00002e00


	//   ....[3]....
        /*009c*/ 	.word	0x00003d40


	//   ....[4]....
        /*00a0*/ 	.word	0x00004d00


	//   ....[5]....
        /*00a4*/ 	.word	0x00005be0


	//   ....[6]....
        /*00a8*/ 	.word	0x00006ab0


	//   ....[7]....
        /*00ac*/ 	.word	0x00007970


	//----- nvinfo : EIATTR_EXIT_INSTR_OFFSETS
	.align		4
.L_5228:
        /*00b0*/ 	.byte	0x04, 0x1c
        /*00b2*/ 	.short	(.L_5230 - .L_5229)


	//   ....[0]....
.L_5229:
        /*00b4*/ 	.word	0x00006b50


	//   ....[1]....
        /*00b8*/ 	.word	0x00006c80


	//   ....[2]....
        /*00bc*/ 	.word	0x00006ca0


	//   ....[3]....
        /*00c0*/ 	.word	0x00006d30


	//   ....[4]....
        /*00c4*/ 	.word	0x00006d50


	//   ....[5]....
        /*00c8*/ 	.word	0x00006d70


	//   ....[6]....
        /*00cc*/ 	.word	0x00006e00


	//   ....[7]....
        /*00d0*/ 	.word	0x00006e40


	//   ....[8]....
        /*00d4*/ 	.word	0x00006ee0


	//   ....[9]....
        /*00d8*/ 	.word	0x00006f30


	//   ....[10]....
        /*00dc*/ 	.word	0x00006f60


	//   ....[11]....
        /*00e0*/ 	.word	0x00007000


	//   ....[12]....
        /*00e4*/ 	.word	0x00007040


	//   ....[13]....
        /*00e8*/ 	.word	0x000071d0


	//   ....[14]....
        /*00ec*/ 	.word	0x00007330


	//   ....[15]....
        /*00f0*/ 	.word	0x00007370


	//   ....[16]....
        /*00f4*/ 	.word	0x00007410


	//   ....[17]....
        /*00f8*/ 	.word	0x00007590


	//   ....[18]....
        /*00fc*/ 	.word	0x00007710


	//   ....[19]....
        /*0100*/ 	.word	0x00007870


	//   ....[20]....
        /*0104*/ 	.word	0x00007980


	//   ....[21]....
        /*0108*/ 	.word	0x000079b0


	//   ....[22]....
        /*010c*/ 	.word	0x000079d0


	//----- nvinfo : EIATTR_MAX_THREADS
	.align		4
.L_5230:
        /*0110*/ 	.byte	0x04, 0x05
        /*0112*/ 	.short	(.L_5232 - .L_5231)
.L_5231:
        /*0114*/ 	.word	0x00000080
        /*0118*/ 	.word	0x00000001
        /*011c*/ 	.word	0x00000001


	//----- nvinfo : EIATTR_CRS_STACK_SIZE
	.align		4
.L_5232:
        /*0120*/ 	.byte	0x04, 0x1e
        /*0122*/ 	.short	(.L_5234 - .L_5233)
.L_5233:
        /*0124*/ 	.word	0x00000000


	//----- nvinfo : EIATTR_CBANK_PARAM_SIZE
	.align		4
.L_5234:
        /*0128*/ 	.byte	0x03, 0x19
        /*012a*/ 	.short	0x002c


	//----- nvinfo : EIATTR_PARAM_CBANK
	.align		4
        /*012c*/ 	.byte	0x04, 0x0a
        /*012e*/ 	.short	(.L_5236 - .L_5235)
	.align		4
.L_5235:
        /*0130*/ 	.word	index@(.nv.constant0._ZN2at6native27unrolled_elementwise_kernelINS0_13AUnaryFunctorIhhbZZZNS0_23logical_xor_kernel_cudaERNS_14TensorIteratorEENKUlvE0_clEvENKUlvE_clEvEUlhhE_EESt5arrayIPcLm2EELi4E23TrivialOffsetCalculatorILi1EjESD_NS0_6memory12LoadWithCastILi1EEENSE_13StoreWithCastILi1EEEEEviT_T0_T2_T3_T4_T5_)
        /*0134*/ 	.short	0x0210
        /*0136*/ 	.short	0x002c


	//----- nvinfo : EIATTR_SW_WAR
	.align		4
.L_5236:
        /*0138*/ 	.byte	0x04, 0x36
        /*013a*/ 	.short	(.L_5238 - .L_5237)
.L_5237:
        /*013c*/ 	.word	0x00000008
.L_5238:


//--------------------- .nv.info._ZN2at6native18elementwise_kernelILi128ELi4EZNS0_22gpu_kernel_impl_nocastINS0_13AUnaryFunctorIhhbZZZNS0_23logical_xor_kernel_cudaERNS_14TensorIteratorEENKUlvE0_clEvENKUlvE_clEvEUlhhE_EEEEvRNS_18TensorIteratorBaseERKT_EUliE_EEviT1_ --------------------------
	.section	.nv.info._ZN2at6native18elementwise_kernelILi128ELi4EZNS0_22gpu_kernel_impl_nocastINS0_13AUnaryFunctorIhhbZZZNS0_23logical_xor_kernel_cudaERNS_14TensorIteratorEENKUlvE0_clEvENKUlvE_clEvEUlhhE_EEEEvRNS_18TensorIteratorBaseERKT_EUliE_EEviT1_,"",@"SHT_CUDA_INFO"
	.sectionflags	@""
	.align	4


	//----- nvinfo : EIATTR_CUDA_API_VERSION
	.align		4
        /*0000*/ 	.byte	0x04, 0x37
        /*0002*/ 	.short	(.L_5240 - .L_5239)
.L_5239:
        /*0004*/ 	.word	0x00000082


	//----- nvinfo : EIATTR_KPARAM_INFO
	.align		4
.L_5240:
        /*0008*/ 	.byte	0x04, 0x17
        /*000a*/ 	.short	(.L_5242 - .L_5241)
.L_5241:
        /*000c*/ 	.word	0x00000000
        /*0010*/ 	.short	0x0001
        /*0012*/ 	.short	0x0008
        /*0014*/ 	.byte	0x00, 0xf0, 0x61, 0x08


	//----- nvinfo : EIATTR_KPARAM_INFO
	.align		4
.L_5242:
        /*0018*/ 	.byte	0x04, 0x17
        /*001a*/ 	.short	(.L_5244 - .L_5243)
.L_5243:
        /*001c*/ 	.word	0x00000000
        /*0020*/ 	.short	0x0000
        /*0022*/ 	.short	0x0000
        /*0024*/ 	.byte	0x00, 0xf0, 0x11, 0x00


	//----- nvinfo : EIATTR_SPARSE_MMA_MASK
	.align		4
.L_5244:
        /*0028*/ 	.byte	0x03, 0x50
        /*002a*/ 	.short	0x0000


	//----- nvinfo : EIATTR_MAXREG_COUNT
	.align		4
        /*002c*/ 	.byte	0x03, 0x1b
        /*002e*/ 	.short	0x0080


	//----- nvinfo : EIATTR_MERCURY_ISA_VERSION
	.align		4
        /*0030*/ 	.byte	0x03, 0x5f
        /*0032*/ 	.short	0x0101


	//----- nvinfo : EIATTR_EXIT_INSTR_OFFSETS
	.align		4
        /*0034*/ 	.byte	0x04, 0x1c
        /*0036*/ 	.short	(.L_5246 - .L_5245)


	//   ....[0]....
.L_5245:
        /*0038*/ 	.word	0x00003c00


	//   ....[1]....
        /*003c*/ 	.word	0x00004fa0


	//----- nvinfo : EIATTR_MAX_THREADS
	.align		4
.L_5246:
        /*0040*/ 	.byte	0x04, 0x05
        /*0042*/ 	.short	(.L_5248 - .L_5247)
.L_5247:
        /*0044*/ 	.word	0x00000080
        /*0048*/ 	.word	0x00000001
        /*004c*/ 	.word	0x00000001


	//----- nvinfo : EIATTR_CRS_STACK_SIZE
	.align		4
.L_5248:
        /*0050*/ 	.byte	0x04, 0x1e
        /*0052*/ 	.short	(.L_5250 - .L_5249)
.L_5249:
        /*0054*/ 	.word	0x00000000


	//----- nvinfo : EIATTR_CBANK_PARAM_SIZE
	.align		4
.L_5250:
        /*0058*/ 	.byte	0x03, 0x19
        /*005a*/ 	.short	0x0220


	//----- nvinfo : EIATTR_PARAM_CBANK
	.align		4
        /*005c*/ 	.byte	0x04, 0x0a
        /*005e*/ 	.short	(.L_5252 - .L_5251)
	.align		4
.L_5251:
        /*0060*/ 	.word	index@(.nv.constant0._ZN2at6native18elementwise_kernelILi128ELi4EZNS0_22gpu_kernel_impl_nocastINS0_13AUnaryFunctorIhhbZZZNS0_23logical_xor_kernel_cudaERNS_14TensorIteratorEENKUlvE0_clEvENKUlvE_clEvEUlhhE_EEEEvRNS_18TensorIteratorBaseERKT_EUliE_EEviT1_)
        /*0064*/ 	.short	0x0210
        /*0066*/ 	.short	0x0220


	//----- nvinfo : EIATTR_SW_WAR
	.align		4
.L_5252:
        /*0068*/ 	.byte	0x04, 0x36
        /*006a*/ 	.short	(.L_5254 - .L_5253)
.L_5253:
        /*006c*/ 	.word	0x00000008
.L_5254:


//--------------------- .nv.info._ZN2at6native27unrolled_elementwise_kernelINS0_13AUnaryFunctorIhhbZZZNS0_23logical_xor_kernel_cudaERNS_14TensorIteratorEENKUlvE0_clEvENKUlvE_clEvEUlhhE_EESt5arrayIPcLm2EELi4E23TrivialOffsetCalculatorILi1EjESD_NS0_6memory15LoadWithoutCastENSE_16StoreWithoutCastEEEviT_T0_T2_T3_T4_T5_ --------------------------
	.section	.nv.info._ZN2at6native27unrolled_elementwise_kernelINS0_13AUnaryFunctorIhhbZZZNS0_23logical_xor_kernel_cudaERNS_14TensorIteratorEENKUlvE0_clEvENKUlvE_clEvEUlhhE_EESt5arrayIPcLm2EELi4E23TrivialOffsetCalculatorILi1EjESD_NS0_6memory15LoadWithoutCastENSE_16StoreWithoutCastEEEviT_T0_T2_T3_T4_T5_,"",@"SHT_CUDA_INFO"
	.sectionflags	@""
	.align	4


	//----- nvinfo : EIATTR_CUDA_API_VERSION
	.align		4
        /*0000*/ 	.byte	0x04, 0x37
        /*0002*/ 	.short	(.L_5256 - .L_5255)
.L_5255:
        /*0004*/ 	.word	0x00000082


	//----- nvinfo : EIATTR_KPARAM_INFO
	.align		4
.L_5256:
        /*0008*/ 	.byte	0x04, 0x17
        /*000a*/ 	.short	(.L_5258 - .L_5257)
.L_5257:
        /*000c*/ 	.word	0x00000000
        /*0010*/ 	.short	0x0006
        /*0012*/ 	.short	0x001b
        /*0014*/ 	.byte	0x00, 0xf0, 0x05, 0x00


	//----- nvinfo : EIATTR_KPARAM_INFO
	.align		4
.L_5258:
        /*0018*/ 	.byte	0x04, 0x17
        /*001a*/ 	.short	(.L_5260 - .L_5259)
.L_5259:
        /*001c*/ 	.word	0x00000000
        /*0020*/ 	.short	0x0005
        /*0022*/ 	.short	0x001a
        /*0024*/ 	.byte	0x00, 0xf0, 0x05, 0x00


	//----- nvinfo : EIATTR_KPARAM_INFO
	.align		4
.L_5260:
        /*0028*/ 	.byte	0x04, 0x17
        /*002a*/ 	.short	(.L_5262 - .L_5261)
.L_5261:
        /*002c*/ 	.word	0x00000000
        /*0030*/ 	.short	0x0004
        /*0032*/ 	.short	0x0019
        /*0034*/ 	.byte	0x00, 0xf0, 0x05, 0x00


	//----- nvinfo : EIATTR_KPARAM_INFO
	.align		4
.L_5262:
        /*0038*/ 	.byte	0x04, 0x17
        /*003a*/ 	.short	(.L_5264 - .L_5263)
.L_5263:
        /*003c*/ 	.word	0x00000000
        /*0040*/ 	.short	0x0003
        /*0042*/ 	.short	0x0018
        /*0044*/ 	.byte	0x00, 0xf0, 0x05, 0x00


	//----- nvinfo : EIATTR_KPARAM_INFO
	.align		4
.L_5264:
        /*0048*/ 	.byte	0x04, 0x17
        /*004a*/ 	.short	(.L_5266 - .L_5265)
.L_5265:
        /*004c*/ 	.word	0x00000000
        /*0050*/ 	.short	0x0002
        /*0052*/ 	.short	0x0008
        /*0054*/ 	.byte	0x00, 0xf0, 0x41, 0x00


	//----- nvinfo : EIATTR_KPARAM_INFO
	.align		4
.L_5266:
        /*0058*/ 	.byte	0x04, 0x17
        /*005a*/ 	.short	(.L_5268 - .L_5267)
.L_5267:
        /*005c*/ 	.word	0x00000000
        /*0060*/ 	.short	0x0001
        /*0062*/ 	.short	0x0004
        /*0064*/ 	.byte	0x00, 0xf0, 0x09, 0x00


	//----- nvinfo : EIATTR_KPARAM_INFO
	.align		4
.L_5268:
        /*0068*/ 	.byte	0x04, 0x17
        /*006a*/ 	.short	(.L_5270 - .L_5269)
.L_5269:
        /*006c*/ 	.word	0x00000000
        /*0070*/ 	.short	0x0000
        /*0072*/ 	.short	0x0000
        /*0074*/ 	.byte	0x00, 0xf0, 0x11, 0x00


	//----- nvinfo : EIATTR_SPARSE_MMA_MASK
	.align		4
.L_5270:
        /*0078*/ 	.byte	0x03, 0x50
        /*007a*/ 	.short	0x0000


	//----- nvinfo : EIATTR_MAXREG_COUNT
	.align		4
        /*007c*/ 	.byte	0x03, 0x1b
        /*007e*/ 	.short	0x00ff


	//----- nvinfo : EIATTR_MERCURY_ISA_VERSION
	.align		4
        /*0080*/ 	.byte	0x03, 0x5f
        /*0082*/ 	.short	0x0101


	//----- nvinfo : EIATTR_EXIT_INSTR_OFFSETS
	.align		4
        /*0084*/ 	.byte	0x04, 0x1c
        /*0086*/ 	.short	(.L_5272 - .L_5271)


	//   ....[0]....
.L_5271:
        /*0088*/ 	.word	0x00000490


	//   ....[1]....
        /*008c*/ 	.word	0x00000500


	//----- nvinfo : EIATTR_MAX_THREADS
	.align		4
.L_5272:
        /*0090*/ 	.byte	0x04, 0x05
        /*0092*/ 	.short	(.L_5274 - .L_5273)
.L_5273:
        /*0094*/ 	.word	0x00000080
        /*0098*/ 	.word	0x00000001
        /*009c*/ 	.word	0x00000001


	//----- nvinfo : EIATTR_CRS_STACK_SIZE
	.align		4
.L_5274:
        /*00a0*/ 	.byte	0x04, 0x1e
        /*00a2*/ 	.short	(.L_5276 - .L_5275)
.L_5275:
        /*00a4*/ 	.word	0x00000000


	//----- nvinfo : EIATTR_CBANK_PARAM_SIZE
	.align		4
.L_5276:
        /*00a8*/ 	.byte	0x03, 0x19
        /*00aa*/ 	.short	0x001c


	//----- nvinfo : EIATTR_PARAM_CBANK
	.align		4
        /*00ac*/ 	.byte	0x04, 0x0a
        /*00ae*/ 	.short	(.L_5278 - .L_5277)
	.align		4
.L_5277:
        /*00b0*/ 	.word	index@(.nv.constant0._ZN2at6native27unrolled_elementwise_kernelINS0_13AUnaryFunctorIhhbZZZNS0_23logical_xor_kernel_cudaERNS_14TensorIteratorEENKUlvE0_clEvENKUlvE_clEvEUlhhE_EESt5arrayIPcLm2EELi4E23TrivialOffsetCalculatorILi1EjESD_NS0_6memory15LoadWithoutCastENSE_16StoreWithoutCastEEEviT_T0_T2_T3_T4_T5_)
        /*00b4*/ 	.short	0x0210
        /*00b6*/ 	.short	0x001c


	//----- nvinfo : EIATTR_SW_WAR
	.align		4
.L_5278:
        /*00b8*/ 	.byte	0x04, 0x36
        /*00ba*/ 	.short	(.L_5280 - .L_5279)
.L_5279:
        /*00bc*/ 	.word	0x00000008
.L_5280:


//--------------------- .nv.info._ZN2at6native29vectorized_elementwise_kernelILi2ENS0_13AUnaryFunctorIhhbZZZNS0_23logical_xor_kernel_cudaERNS_14TensorIteratorEENKUlvE0_clEvENKUlvE_clEvEUlhhE_EESt5arrayIPcLm2EEEEviT0_T1_ --------------------------
	.section	.nv.info._ZN2at6native29vectorized_elementwise_kernelILi2ENS0_13AUnaryFunctorIhhbZZZNS0_23logical_xor_kernel_cudaERNS_14TensorIteratorEENKUlvE0_clEvENKUlvE_clEvEUlhhE_EESt5arrayIPcLm2EEEEviT0_T1_,"",@"SHT_CUDA_INFO"
	.sectionflags	@""
	.align	4


	//----- nvinfo : EIATTR_CUDA_API_VERSION
	.align		4
        /*0000*/ 	.byte	0x04, 0x37
        /*0002*/ 	.short	(.L_5282 - .L_5281)
.L_5281:
        /*0004*/ 	.word	0x00000082


	//----- nvinfo : EIATTR_KPARAM_INFO
	.align		4
.L_5282:
        /*0008*/ 	.byte	0x04, 0x17
        /*000a*/ 	.short	(.L_5284 - .L_5283)
.L_5283:
        /*000c*/ 	.word	0x00000000
        /*0010*/ 	.short	0x0002
        /*0012*/ 	.short	0x0008
        /*0014*/ 	.byte	0x00, 0xf0, 0x41, 0x00


	//----- nvinfo : EIATTR_KPARAM_INFO
	.align		4
.L_5284:
        /*0018*/ 	.byte	0x04, 0x17
        /*001a*/ 	.short	(.L_5286 - .L_5285)
.L_5285:
        /*001c*/ 	.word	0x00000000
        /*0020*/ 	.short	0x0001
        /*0022*/ 	.short	0x0004
        /*0024*/ 	.byte	0x00, 0xf0, 0x09, 0x00


	//----- nvinfo : EIATTR_KPARAM_INFO
	.align		4
.L_5286:
        /*0028*/ 	.byte	0x04, 0x17
        /*002a*/ 	.short	(.L_5288 - .L_5287)
.L_5287:
        /*002c*/ 	.word	0x00000000
        /*0030*/ 	.short	0x0000
        /*0032*/ 	.short	0x0000
        /*0034*/ 	.byte	0x00, 0xf0, 0x11, 0x00


	//----- nvinfo : EIATTR_SPARSE_MMA_MASK
	.align		4
.L_5288:
        /*0038*/ 	.byte	0x03, 0x50
        /*003a*/ 	.short	0x0000


	//----- nvinfo : EIATTR_MAXREG_COUNT
	.align		4
        /*003c*/ 	.byte	0x03, 0x1b
        /*003e*/ 	.short	0x00ff


	//----- nvinfo : EIATTR_MERCURY_ISA_VERSION
	.align		4
        /*0040*/ 	.byte	0x03, 0x5f
        /*0042*/ 	.short	0x0101


	//----- nvinfo : EIATTR_EXIT_INSTR_OFFSETS
	.align		4
        /*0044*/ 	.byte	0x04, 0x1c
        /*0046*/ 	.short	(.L_5290 - .L_5289)


	//   ....[0]....
.L_5289:
        /*0048*/ 	.word	0x000003b0


	//   ....[1]....
        /*004c*/ 	.word	0x00000d00


	//   ....[2]....
        /*0050*/ 	.word	0x00000d70


	//----- nvinfo : EIATTR_MAX_THREADS
	.align		4
.L_5290:
        /*0054*/ 	.byte	0x04, 0x05
        /*0056*/ 	.short	(.L_5292 - .L_5291)
.L_5291:
        /*0058*/ 	.word	0x00000080
        /*005c*/ 	.word	0x00000001
        /*0060*/ 	.word	0x00000001


	//----- nvinfo : EIATTR_CRS_STACK_SIZE
	.align		4
.L_5292:
        /*0064*/ 	.byte	0x04, 0x1e
        /*0066*/ 	.short	(.L_5294 - .L_5293)
.L_5293:
        /*0068*/ 	.word	0x00000000


	//----- nvinfo : EIATTR_CBANK_PARAM_SIZE
	.align		4
.L_5294:
        /*006c*/ 	.byte	0x03, 0x19
        /*006e*/ 	.short	0x0018


	//----- nvinfo : EIATTR_PARAM_CBANK
	.align		4
        /*0070*/ 	.byte	0x04, 0x0a
        /*0072*/ 	.short	(.L_5296 - .L_5295)
	.align		4
.L_5295:
        /*0074*/ 	.word	index@(.nv.constant0._ZN2at6native29vectorized_elementwise_kernelILi2ENS0_13AUnaryFunctorIhhbZZZNS0_23logical_xor_kernel_cudaERNS_14TensorIteratorEENKUlvE0_clEvENKUlvE_clEvEUlhhE_EESt5arrayIPcLm2EEEEviT0_T1_)
        /*0078*/ 	.short	0x0210
        /*007a*/ 	.short	0x0018


	//----- nvinfo : EIATTR_SW_WAR
	.align		4
.L_5296:
        /*007c*/ 	.byte	0x04, 0x36
        /*007e*/ 	.short	(.L_5298 - .L_5297)
.L_5297:
        /*0080*/ 	.word	0x00000008
.L_5298:


//--------------------- .nv.info._ZN2at6native29vectorized_elementwise_kernelILi4ENS0_13AUnaryFunctorIhhbZZZNS0_23logical_xor_kernel_cudaERNS_14TensorIteratorEENKUlvE0_clEvENKUlvE_clEvEUlhhE_EESt5arrayIPcLm2EEEEviT0_T1_ --------------------------
	.section	.nv.info._ZN2at6native29vectorized_elementwise_kernelILi4ENS0_13AUnaryFunctorIhhbZZZNS0_23logical_xor_kernel_cudaERNS_14TensorIteratorEENKUlvE0_clEvENKUlvE_clEvEUlhhE_EESt5arrayIPcLm2EEEEviT0_T1_,"",@"SHT_CUDA_INFO"
	.sectionflags	@""
	.align	4


	//----- nvinfo : EIATTR_CUDA_API_VERSION
	.align		4
        /*0000*/ 	.byte	0x04, 0x37
        /*0002*/ 	.short	(.L_5300 - .L_5299)
.L_5299:
        /*0004*/ 	.word	0x00000082


	//----- nvinfo : EIATTR_KPARAM_INFO
	.align		4
.L_5300:
        /*0008*/ 	.byte	0x04, 0x17
        /*000a*/ 	.short	(.L_5302 - .L_5301)
.L_5301:
        /*000c*/ 	.word	0x00000000
        /*0010*/ 	.short	0x0002
        /*0012*/ 	.short	0x0008
        /*0014*/ 	.byte	0x00, 0xf0, 0x41, 0x00


	//----- nvinfo : EIATTR_KPARAM_INFO
	.align		4
.L_5302:
        /*0018*/ 	.byte	0x04, 0x17
        /*001a*/ 	.short	(.L_5304 - .L_5303)
.L_5303:
        /*001c*/ 	.word	0x00000000
        /*0020*/ 	.short	0x0001
        /*0022*/ 	.short	0x0004
        /*0024*/ 	.byte	0x00, 0xf0, 0x09, 0x00


	//----- nvinfo : EIATTR_KPARAM_INFO
	.align		4
.L_5304:
        /*0028*/ 	.byte	0x04, 0x17
        /*002a*/ 	.short	(.L_5306 - .L_5305)
.L_5305:
        /*002c*/ 	.word	0x00000000
        /*0030*/ 	.short	0x0000
        /*0032*/ 	.short	0x0000
        /*0034*/ 	.byte	0x00, 0xf0, 0x11, 0x00


	//----- nvinfo : EIATTR_SPARSE_MMA_MASK
	.align		4
.L_5306:
        /*0038*/ 	.byte	0x03, 0x50
        /*003a*/ 	.short	0x0000


	//----- nvinfo : EIATTR_MAXREG_COUNT
	.align		4
        /*003c*/ 	.byte	0x03, 0x1b
        /*003e*/ 	.short	0x00ff


	//----- nvinfo : EIATTR_MERCURY_ISA_VERSION
	.align		4
        /*0040*/ 	.byte	0x03, 0x5f
        /*0042*/ 	.short	0x0101


	//----- nvinfo : EIATTR_EXIT_INSTR_OFFSETS
	.align		4
        /*0044*/ 	.byte	0x04, 0x1c
        /*0046*/ 	.short	(.L_5308 - .L_5307)


	//   ....[0]....
.L_5307:
        /*0048*/ 	.word	0x00000390


	//   ....[1]....
        /*004c*/ 	.word	0x00000ce0


	//   ....[2]....
        /*0050*/ 	.word	0x00000d50


	//----- nvinfo : EIATTR_MAX_THREADS
	.align		4
.L_5308:
        /*0054*/ 	.byte	0x04, 0x05
        /*0056*/ 	.short	(.L_5310 - .L_5309)
.L_5309:
        /*0058*/ 	.word	0x00000080
        /*005c*/ 	.word	0x00000001
        /*0060*/ 	.word	0x00000001


	//----- nvinfo : EIATTR_CRS_STACK_SIZE
	.align		4
.L_5310:
        /*0064*/ 	.byte	0x04, 0x1e
        /*0066*/ 	.short	(.L_5312 - .L_5311)
.L_5311:
        /*0068*/ 	.word	0x00000000


	//----- nvinfo : EIATTR_CBANK_PARAM_SIZE
	.align		4
.L_5312:
        /*006c*/ 	.byte	0x03, 0x19
        /*006e*/ 	.short	0x0018


	//----- nvinfo : EIATTR_PARAM_CBANK
	.align		4
        /*0070*/ 	.byte	0x04, 0x0a
        /*0072*/ 	.short	(.L_5314 - .L_5313)
	.align		4
.L_5313:
        /*0074*/ 	.word	index@(.nv.constant0._ZN2at6native29vectorized_elementwise_kernelILi4ENS0_13AUnaryFunctorIhhbZZZNS0_23logical_xor_kernel_cudaERNS_14TensorIteratorEENKUlvE0_clEvENKUlvE_clEvEUlhhE_EESt5arrayIPcLm2EEEEviT0_T1_)
        /*0078*/ 	.short	0x0210
        /*007a*/ 	.short	0x0018


	//----- nvinfo : EIATTR_SW_WAR
	.align		4
.L_5314:
        /*007c*/ 	.byte	0x04, 0x36
        /*007e*/ 	.short	(.L_5316 - .L_5315)
.L_5315:
        /*0080*/ 	.word	0x00000008
.L_5316:


//--------------------- .nv.info._ZN2at6native29vectorized_elementwise_kernelILi8ENS0_13AUnaryFunctorIhhbZZZNS0_23logical_xor_kernel_cudaERNS_14TensorIteratorEENKUlvE0_clEvENKUlvE_clEvEUlhhE_EESt5arrayIPcLm2EEEEviT0_T1_ --------------------------
	.section	.nv.info._ZN2at6native29vectorized_elementwise_kernelILi8ENS0_13AUnaryFunctorIhhbZZZNS0_23logical_xor_kernel_cudaERNS_14TensorIteratorEENKUlvE0_clEvENKUlvE_clEvEUlhhE_EESt5arrayIPcLm2EEEEviT0_T1_,"",@"SHT_CUDA_INFO"
	.sectionflags	@""
	.align	4


	//----- nvinfo : EIATTR_CUDA_API_VERSION
	.align		4
        /*0000*/ 	.byte	0x04, 0x37
        /*0002*/ 	.short	(.L_5318 - .L_5317)
.L_5317:
        /*0004*/ 	.word	0x00000082


	//----- nvinfo : EIATTR_KPARAM_INFO
	.align		4
.L_5318:
        /*0008*/ 	.byte	0x04, 0x17
        /*000a*/ 	.short	(.L_5320 - .L_5319)
.L_5319:
        /*000c*/ 	.word	0x00000000
        /*0010*/ 	.short	0x0002
        /*0012*/ 	.short	0x0008
        /*0014*/ 	.byte	0x00, 0xf0, 0x41, 0x00


	//----- nvinfo : EIATTR_KPARAM_INFO
	.align		4
.L_5320:
        /*0018*/ 	.byte	0x04, 0x17
        /*001a*/ 	.short	(.L_5322 - .L_5321)
.L_5321:
        /*001c*/ 	.word	0x00000000
        /*0020*/ 	.short	0x0001
        /*0022*/ 	.short	0x0004
        /*0024*/ 	.byte	0x00, 0xf0, 0x09, 0x00


	//----- nvinfo : EIATTR_KPARAM_INFO
	.align		4
.L_5322:
        /*0028*/ 	.byte	0x04, 0x17
        /*002a*/ 	.short	(.L_5324 - .L_5323)
.L_5323:
        /*002c*/ 	.word	0x00000000
        /*0030*/ 	.short	0x0000
        /*0032*/ 	.short	0x0000
        /*0034*/ 	.byte	0x00, 0xf0, 0x11, 0x00


	//----- nvinfo : EIATTR_SPARSE_MMA_MASK
	.align		4
.L_5324:
        /*0038*/ 	.byte	0x03, 0x50
        /*003a*/ 	.short	0x0000


	//----- nvinfo : EIATTR_MAXREG_COUNT
	.align		4
        /*003c*/ 	.byte	0x03, 0x1b
        /*003e*/ 	.short	0x00ff


	//----- nvinfo : EIATTR_MERCURY_ISA_VERSION
	.align		4
        /*0040*/ 	.byte	0x03, 0x5f
        /*0042*/ 	.short	0x0101


	//----- nvinfo : EIATTR_EXIT_INSTR_OFFSETS
	.align		4
        /*0044*/ 	.byte	0x04, 0x1c
        /*0046*/ 	.short	(.L_5326 - .L_5325)


	//   ....[0]....
.L_5325:
        /*0048*/ 	.word	0x00000460


	//   ....[1]....
        /*004c*/ 	.word	0x00000db0


	//   ....[2]....
        /*0050*/ 	.word	0x00000e20


	//----- nvinfo : EIATTR_MAX_THREADS
	.align		4
.L_5326:
        /*0054*/ 	.byte	0x04, 0x05
        /*0056*/ 	.short	(.L_5328 - .L_5327)
.L_5327:
        /*0058*/ 	.word	0x00000080
        /*005c*/ 	.word	0x00000001
        /*0060*/ 	.word	0x00000001


	//----- nvinfo : EIATTR_CRS_STACK_SIZE
	.align		4
.L_5328:
        /*0064*/ 	.byte	0x04, 0x1e
        /*0066*/ 	.short	(.L_5330 - .L_5329)
.L_5329:
        /*0068*/ 	.word	0x00000000


	//----- nvinfo : EIATTR_CBANK_PARAM_SIZE
	.align		4
.L_5330:
        /*006c*/ 	.byte	0x03, 0x19
        /*006e*/ 	.short	0x0018


	//----- nvinfo : EIATTR_PARAM_CBANK
	.align		4
        /*0070*/ 	.byte	0x04, 0x0a
        /*0072*/ 	.short	(.L_5332 - .L_5331)
	.align		4
.L_5331:
        /*0074*/ 	.word	index@(.nv.constant0._ZN2at6native29vectorized_elementwise_kernelILi8ENS0_13AUnaryFunctorIhhbZZZNS0_23logical_xor_kernel_cudaERNS_14TensorIteratorEENKUlvE0_clEvENKUlvE_clEvEUlhhE_EESt5arrayIPcLm2EEEEviT0_T1_)
        /*0078*/ 	.short	0x0210
        /*007a*/ 	.short	0x0018


	//----- nvinfo : EIATTR_SW_WAR
	.align		4
.L_5332:
        /*007c*/ 	.byte	0x04, 0x36
        /*007e*/ 	.short	(.L_5334 - .L_5333)
.L_5333:
        /*0080*/ 	.word	0x00000008
.L_5334:


//--------------------- .nv.info._ZN2at6native18elementwise_kernelILi128ELi4EZNS0_15gpu_kernel_implINS0_13BinaryFunctorIhhbZZZNS0_23logical_xor_kernel_cudaERNS_14TensorIteratorEENKUlvE0_clEvENKUlvE_clEvEUlhhE_EEEEvRNS_18TensorIteratorBaseERKT_EUliE_EEviT1_ --------------------------
	.section	.nv.info._ZN2at6native18elementwise_kernelILi128ELi4EZNS0_15gpu_kernel_implINS0_13BinaryFunctorIhhbZZZNS0_23logical_xor_kernel_cudaERNS_14TensorIteratorEENKUlvE0_clEvENKUlvE_clEvEUlhhE_EEEEvRNS_18TensorIteratorBaseERKT_EUliE_EEviT1_,"",@"SHT_CUDA_INFO"
	.sectionflags	@""
	.align	4


	//----- nvinfo : EIATTR_CUDA_API_VERSION
	.align		4
        /*0000*/ 	.byte	0x04, 0x37
        /*0002*/ 	.short	(.L_5336 - .L_5335)
.L_5335:
        /*0004*/ 	.word	0x00000082


	//----- nvinfo : EIATTR_KPARAM_INFO
	.align		4
.L_5336:
        /*0008*/ 	.byte	0x04, 0x17
        /*000a*/ 	.short	(.L_5338 - .L_5337)
.L_5337:
        /*000c*/ 	.word	0x00000000
        /*0010*/ 	.short	0x0001
        /*0012*/ 	.short	0x0008
        /*0014*/ 	.byte	0x00, 0xf0, 0x21, 0x0a


	//----- nvinfo : EIATTR_KPARAM_INFO
	.align		4
.L_5338:
        /*0018*/ 	.byte	0x04, 0x17
        /*001a*/ 	.short	(.L_5340 - .L_5339)
.L_5339:
        /*001c*/ 	.word	0x00000000
        /*0020*/ 	.short	0x0000
        /*0022*/ 	.short	0x0000
        /*0024*/ 	.byte	0x00, 0xf0, 0x11, 0x00


	//----- nvinfo : EIATTR_SPARSE_MMA_MASK
	.align		4
.L_5340:
        /*0028*/ 	.byte	0x03, 0x50
        /*002a*/ 	.short	0x0000


	//----- nvinfo : EIATTR_MAXREG_COUNT
	.align		4
        /*002c*/ 	.byte	0x03, 0x1b
        /*002e*/ 	.short	0x0080


	//----- nvinfo : EIATTR_EXTERNS
	.align		4
        /*0030*/ 	.byte	0x04, 0x0f
        /*0032*/ 	.short	(.L_5342 - .L_5341)


	//   ....[0]....
	.align		4
.L_5341:
        /*0034*/ 	.word	index@(__assertfail)


	//----- nvinfo : EIATTR_MERCURY_ISA_VERSION
	.align		4
.L_5342:
        /*0038*/ 	.byte	0x03, 0x5f
        /*003a*/ 	.short	0x0101


	//----- nvinfo : EIATTR_SYSCALL_OFFSETS
	.align		4
        /*003c*/ 	.byte	0x04, 0x46
        /*003e*/ 	.short	(.L_5344 - .L_5343)


	//   ....[0]....
.L_5343:
        /*0040*/ 	.word	0x00002560


	//   ....[1]....
        /*0044*/ 	.word	0x00003420


	//   ....[2]....
        /*0048*/ 	.word	0x00004290


	//   ....[3]....
        /*004c*/ 	.word	0x00006810


	//   ....[4]....
        /*0050*/ 	.word	0x000076d0


	//   ....[5]....
        /*0054*/ 	.word	0x00008540


	//   ....[6]....
        /*0058*/ 	.word	0x0000aab0


	//   ....[7]....
        /*005c*/ 	.word	0x0000b970


	//   ....[8]....
        /*0060*/ 	.word	0x0000c7e0


	//   ....[9]....
        /*0064*/ 	.word	0x0000ed40


	//   ....[10]....
        /*0068*/ 	.word	0x0000fc00


	//   ....[11]....
        /*006c*/ 	.word	0x00010a70


	//----- nvinfo : EIATTR_EXIT_INSTR_OFFSETS
	.align		4
.L_5344:
        /*0070*/ 	.byte	0x04, 0x1c
        /*0072*/ 	.short	(.L_5346 - .L_5345)


	//   ....[0]....
.L_5345:
        /*0074*/ 	.word	0x0000c880


	//   ....[1]....
        /*0078*/ 	.word	0x0000fd80


	//   ....[2]....
        /*007c*/ 	.word	0x0000fda0


	//   ....[3]....
        /*0080*/ 	.word	0x0000fe30


	//   ....[4]....
        /*0084*/ 	.word	0x0000fe50


	//   ....[5]....
        /*0088*/ 	.word	0x0000fe70


	//   ....[6]....
        /*008c*/ 	.word	0x0000ff00


	//   ....[7]....
        /*0090*/ 	.word	0x0000ff40


	//   ....[8]....
        /*0094*/ 	.word	0x0000ffe0


	//   ....[9]....
        /*0098*/ 	.word	0x00010030


	//   ....[10]....
        /*009c*/ 	.word	0x00010060


	//   ....[11]....
        /*00a0*/ 	.word	0x00010100


	//   ....[12]....
        /*00a4*/ 	.word	0x00010140


	//   ....[13]....
        /*00a8*/ 	.word	0x000102d0


	//   ....[14]....
        /*00ac*/ 	.word	0x00010430


	//   ....[15]....
        /*00b0*/ 	.word	0x00010470


	//   ....[16]....
        /*00b4*/ 	.word	0x00010510


	//   ....[17]....
        /*00b8*/ 	.word	0x00010690


	//   ....[18]....
        /*00bc*/ 	.word	0x00010810


	//   ....[19]....
        /*00c0*/ 	.word	0x00010970


	//   ....[20]....
        /*00c4*/ 	.word	0x00010a80


	//   ....[21]....
        /*00c8*/ 	.word	0x00010ab0


	//   ....[22]....
        /*00cc*/ 	.word	0x00010ad0


	//----- nvinfo : EIATTR_MAX_THREADS
	.align		4
.L_5346:
        /*00d0*/ 	.byte	0x04, 0x05
        /*00d2*/ 	.short	(.L_5348 - .L_5347)
.L_5347:
        /*00d4*/ 	.word	0x00000080
        /*00d8*/ 	.word	0x00000001
        /*00dc*/ 	.word	0x00000001


	//----- nvinfo : EIATTR_CRS_STACK_SIZE
	.align		4
.L_5348:
        /*00e0*/ 	.byte	0x04, 0x1e
        /*00e2*/ 	.short	(.L_5350 - .L_5349)
.L_5349:
        /*00e4*/ 	.word	0x00000000


	//----- nvinfo : EIATTR_CBANK_PARAM_SIZE
	.align		4
.L_5350:
        /*00e8*/ 	.byte	0x03, 0x19
        /*00ea*/ 	.short	0x0290


	//----- nvinfo : EIATTR_PARAM_CBANK
	.align		4
        /*00ec*/ 	.byte	0x04, 0x0a
        /*00ee*/ 	.short	(.L_5352 - .L_5351)
	.align		4
.L_5351:
        /*00f0*/ 	.word	index@(.nv.constant0._ZN2at6native18elementwise_kernelILi128ELi4EZNS0_15gpu_kernel_implINS0_13BinaryFunctorIhhbZZZNS0_23logical_xor_kernel_cudaERNS_14TensorIteratorEENKUlvE0_clEvENKUlvE_clEvEUlhhE_EEEEvRNS_18TensorIteratorBaseERKT_EUliE_EEviT1_)
        /*00f4*/ 	.short	0x0210
        /*00f6*/ 	.short	0x0290


	//----- nvinfo : EIATTR_SW_WAR
	.align		4
.L_5352:
        /*00f8*/ 	.byte	0x04, 0x36
        /*00fa*/ 	.short	(.L_5354 - .L_5353)
.L_5353:
        /*00fc*/ 	.word	0x00000008
.L_5354:


//--------------------- .nv.info._ZN2at6native27unrolled_elementwise_kernelINS0_13BinaryFunctorIhhbZZZNS0_23logical_xor_kernel_cudaERNS_14TensorIteratorEENKUlvE0_clEvENKUlvE_clEvEUlhhE_EESt5arrayIPcLm3EELi4E23TrivialOffsetCalculatorILi2EjESC_ILi1EjENS0_6memory12LoadWithCastILi2EEENSF_13StoreWithCastILi1EEEEEviT_T0_T2_T3_T4_T5_ --------------------------
	.section	.nv.info._ZN2at6native27unrolled_elementwise_kernelINS0_13BinaryFunctorIhhbZZZNS0_23logical_xor_kernel_cudaERNS_14TensorIteratorEENKUlvE0_clEvENKUlvE_clEvEUlhhE_EESt5arrayIPcLm3EELi4E23TrivialOffsetCalculatorILi2EjESC_ILi1EjENS0_6memory12LoadWithCastILi2EEENSF_13StoreWithCastILi1EEEEEviT_T0_T2_T3_T4_T5_,"",@"SHT_CUDA_INFO"
	.sectionflags	@""
	.align	4


	//----- nvinfo : EIATTR_CUDA_API_VERSION
	.align		4
        /*0000*/ 	.byte	0x04, 0x37
        /*0002*/ 	.short	(.L_5356 - .L_5355)
.L_5355:
        /*0004*/ 	.word	0x00000082


	//----- nvinfo : EIATTR_KPARAM_INFO
	.align		4
.L_5356:
        /*0008*/ 	.byte	0x04, 0x17
        /*000a*/ 	.short	(.L_5358 - .L_5357)
.L_5357:
        /*000c*/ 	.word	0x00000000
        /*0010*/ 	.short	0x0006
        /*0012*/ 	.short	0x0030
        /*0014*/ 	.byte	0x00, 0xf0, 0x21, 0x00


	//----- nvinfo : EIATTR_KPARAM_INFO
	.align		4
.L_5358:
        /*0018*/ 	.byte	0x04, 0x17
        /*001a*/ 	.short	(.L_5360 - .L_5359)
.L_5359:
        /*001c*/ 	.word	0x00000000
        /*0020*/ 	.short	0x0005
        /*0022*/ 	.short	0x0024
        /*0024*/ 	.byte	0x00, 0xf0, 0x31, 0x00


	//----- nvinfo : EIATTR_KPARAM_INFO
	.align		4
.L_5360:
        /*0028*/ 	.byte	0x04, 0x17
        /*002a*/ 	.short	(.L_5362 - .L_5361)
.L_5361:
        /*002c*/ 	.word	0x00000000
        /*0030*/ 	.short	0x0004
        /*0032*/ 	.short	0x0021
        /*0034*/ 	.byte	0x00, 0xf0, 0x05, 0x00


	//----- nvinfo : EIATTR_KPARAM_INFO
	.align		4
.L_5362:
        /*0038*/ 	.byte	0x04, 0x17
        /*003a*/ 	.short	(.L_5364 - .L_5363)
.L_5363:
        /*003c*/ 	.word	0x00000000
        /*0040*/ 	.short	0x0003
        /*0042*/ 	.short	0x0020
        /*0044*/ 	.byte	0x00, 0xf0, 0x05, 0x00


	//----- nvinfo : EIATTR_KPARAM_INFO
	.align		4
.L_5364:
        /*0048*/ 	.byte	0x04, 0x17
        /*004a*/ 	.short	(.L_5366 - .L_5365)
.L_5365:
        /*004c*/ 	.word	0x00000000
        /*0050*/ 	.short	0x0002
        /*0052*/ 	.short	0x0008
        /*0054*/ 	.byte	0x00, 0xf0, 0x61, 0x00


	//----- nvinfo : EIATTR_KPARAM_INFO
	.align		4
.L_5366:
        /*0058*/ 	.byte	0x04, 0x17
        /*005a*/ 	.short	(.L_5368 - .L_5367)
.L_5367:
        /*005c*/ 	.word	0x00000000
        /*0060*/ 	.short	0x0001
        /*0062*/ 	.short	0x0004
        /*0064*/ 	.byte	0x00, 0xf0, 0x05, 0x00


	//----- nvinfo : EIATTR_KPARAM_INFO
	.align		4
.L_5368:
        /*0068*/ 	.byte	0x04, 0x17
        /*006a*/ 	.short	(.L_5370 - .L_5369)
.L_5369:
        /*006c*/ 	.word	0x00000000
        /*0070*/ 	.short	0x0000
        /*0072*/ 	.short	0x0000
        /*0074*/ 	.byte	0x00, 0xf0, 0x11, 0x00


	//----- nvinfo : EIATTR_SPARSE_MMA_MASK
	.align		4
.L_5370:
        /*0078*/ 	.byte	0x03, 0x50
        /*007a*/ 	.short	0x0000


	//----- nvinfo : EIATTR_MAXREG_COUNT
	.align		4
        /*007c*/ 	.byte	0x03, 0x1b
        /*007e*/ 	.short	0x00ff


	//----- nvinfo : EIATTR_EXTERNS
	.align		4
        /*0080*/ 	.byte	0x04, 0x0f
        /*0082*/ 	.short	(.L_5372 - .L_5371)


	//   ....[0]....
	.align		4
.L_5371:
        /*0084*/ 	.word	index@(__assertfail)


	//----- nvinfo : EIATTR_MERCURY_ISA_VERSION
	.align		4
.L_5372:
        /*0088*/ 	.byte	0x03, 0x5f
        /*008a*/ 	.short	0x0101


	//----- nvinfo : EIATTR_SYSCALL_OFFSETS
	.align		4
        /*008c*/ 	.byte	0x04, 0x46
        /*008e*/ 	.short	(.L_5374 - .L_5373)


	//   ....[0]....
.L_5373:
        /*0090*/ 	.word	0x00000f70


	//   ....[1]....
        /*0094*/ 	.word	0x00001e40


	//   ....[2]....
        /*0098*/ 	.word	0x00002d90


	//   ....[3]....
        /*009c*/ 	.word	0x00003c60


	//   ....[4]....
        /*00a0*/ 	.word	0x00004bc0


	//   ....[5]....
        /*00a4*/ 	.word	0x00005aa0


	//   ....[6]....
        /*00a8*/ 	.word	0x000069e0


	//   ....[7]....
        /*00ac*/ 	.word	0x000078c0


	//   ....[8]....
        /*00b0*/ 	.word	0x000088c0


	//   ....[9]....
        /*00b4*/ 	.word	0x00009790


	//   ....[10]....
        /*00b8*/ 	.word	0x0000a640


	//   ....[11]....
        /*00bc*/ 	.word	0x0000b4f0


	//----- nvinfo : EIATTR_EXIT_INSTR_OFFSETS
	.align		4
.L_5374:
        /*00c0*/ 	.byte	0x04, 0x1c
        /*00c2*/ 	.short	(.L_5376 - .L_5375)


	//   ....[0]....
.L_5375:
        /*00c4*/ 	.word	0x0000a6d0


	//   ....[1]....
        /*00c8*/ 	.word	0x0000a800


	//   ....[2]....
        /*00cc*/ 	.word	0x0000a820


	//   ....[3]....
        /*00d0*/ 	.word	0x0000a8b0


	//   ....[4]....
        /*00d4*/ 	.word	0x0000a8d0


	//   ....[5]....
        /*00d8*/ 	.word	0x0000a8f0


	//   ....[6]....
        /*00dc*/ 	.word	0x0000a980


	//   ....[7]....
        /*00e0*/ 	.word	0x0000a9c0


	//   ....[8]....
        /*00e4*/ 	.word	0x0000aa60


	//   ....[9]....
        /*00e8*/ 	.word	0x0000aab0


	//   ....[10]....
        /*00ec*/ 	.word	0x0000aae0


	//   ....[11]....
        /*00f0*/ 	.word	0x0000ab80


	//   ....[12]....
        /*00f4*/ 	.word	0x0000abc0


	//   ....[13]....
        /*00f8*/ 	.word	0x0000ad50


	//   ....[14]....
        /*00fc*/ 	.word	0x0000aeb0


	//   ....[15]....
        /*0100*/ 	.word	0x0000aef0


	//   ....[16]....
        /*0104*/ 	.word	0x0000af90


	//   ....[17]....
        /*0108*/ 	.word	0x0000b110


	//   ....[18]....
        /*010c*/ 	.word	0x0000b290


	//   ....[19]....
        /*0110*/ 	.word	0x0000b3f0


	//   ....[20]....
        /*0114*/ 	.word	0x0000b500


	//   ....[21]....
        /*0118*/ 	.word	0x0000b530


	//   ....[22]....
        /*011c*/ 	.word	0x0000b550


	//----- nvinfo : EIATTR_MAX_THREADS
	.align		4
.L_5376:
        /*0120*/ 	.byte	0x04, 0x05
        /*0122*/ 	.short	(.L_5378 - .L_5377)
.L_5377:
        /*0124*/ 	.word	0x00000080
        /*0128*/ 	.word	0x00000001
        /*012c*/ 	.word	0x00000001


	//----- nvinfo : EIATTR_CRS_STACK_SIZE
	.align		4
.L_5378:
        /*0130*/ 	.byte	0x04, 0x1e
        /*0132*/ 	.short	(.L_5380 - .L_5379)
.L_5379:
        /*0134*/ 	.word	0x00000000


	//----- nvinfo : EIATTR_CBANK_PARAM_SIZE
	.align		4
.L_5380:
        /*0138*/ 	.byte	0x03, 0x19
        /*013a*/ 	.short	0x0038


	//----- nvinfo : EIATTR_PARAM_CBANK
	.align		4
        /*013c*/ 	.byte	0x04, 0x0a
        /*013e*/ 	.short	(.L_5382 - .L_5381)
	.align		4
.L_5381:
        /*0140*/ 	.word	index@(.nv.constant0._ZN2at6native27unrolled_elementwise_kernelINS0_13BinaryFunctorIhhbZZZNS0_23logical_xor_kernel_cudaERNS_14TensorIteratorEENKUlvE0_clEvENKUlvE_clEvEUlhhE_EESt5arrayIPcLm3EELi4E23TrivialOffsetCalculatorILi2EjESC_ILi1EjENS0_6memory12LoadWithCastILi2EEENSF_13StoreWithCastILi1EEEEEviT_T0_T2_T3_T4_T5_)
        /*0144*/ 	.short	0x0210
        /*0146*/ 	.short	0x0038


	//----- nvinfo : EIATTR_SW_WAR
	.align		4
.L_5382:
        /*0148*/ 	.byte	0x04, 0x36
        /*014a*/ 	.short	(.L_5384 - .L_5383)
.L_5383:
        /*014c*/ 	.word	0x00000008
.L_5384:


//--------------------- .nv.info._ZN2at6native18elementwise_kernelILi128ELi4EZNS0_22gpu_kernel_impl_nocastINS0_13BinaryFunctorIhhbZZZNS0_23logical_xor_kernel_cudaERNS_14TensorIteratorEENKUlvE0_clEvENKUlvE_clEvEUlhhE_EEEEvRNS_18TensorIteratorBaseERKT_EUliE_EEviT1_ --------------------------
	.section	.nv.info._ZN2at6native18elementwise_kernelILi128ELi4EZNS0_22gpu_kernel_impl_nocastINS0_13BinaryFunctorIhhbZZZNS0_23logical_xor_kernel_cudaERNS_14TensorIteratorEENKUlvE0_clEvENKUlvE_clEvEUlhhE_EEEEvRNS_18TensorIteratorBaseERKT_EUliE_EEviT1_,"",@"SHT_CUDA_INFO"
	.sectionflags	@""
	.align	4


	//----- nvinfo : EIATTR_CUDA_API_VERSION
	.align		4
        /*0000*/ 	.byte	0x04, 0x37
        /*0002*/ 	.short	(.L_5386 - .L_5385)
.L_5385:
        /*0004*/ 	.word	0x00000082


	//----- nvinfo : EIATTR_KPARAM_INFO
	.align		4
.L_5386:
        /*0008*/ 	.byte	0x04, 0x17
        /*000a*/ 	.short	(.L_5388 - .L_5387)
.L_5387:
        /*000c*/ 	.word	0x00000000
        /*0010*/ 	.short	0x0001
        /*0012*/ 	.short	0x0008
        /*0014*/ 	.byte	0x00, 0xf0, 0x21, 0x0a


	//----- nvinfo : EIATTR_KPARAM_INFO
	.align		4
.L_5388:
        /*0018*/ 	.byte	0x04, 0x17
        /*001a*/ 	.short	(.L_5390 - .L_5389)
.L_5389:
        /*001c*/ 	.word	0x00000000
        /*0020*/ 	.short	0x0000
        /*0022*/ 	.short	0x0000
        /*0024*/ 	.byte	0x00, 0xf0, 0x11, 0x00


	//----- nvinfo : EIATTR_SPARSE_MMA_MASK
	.align		4
.L_5390:
        /*0028*/ 	.byte	0x03, 0x50
        /*002a*/ 	.short	0x0000


	//----- nvinfo : EIATTR_MAXREG_COUNT
	.align		4
        /*002c*/ 	.byte	0x03, 0x1b
        /*002e*/ 	.short	0x0080


	//----- nvinfo : EIATTR_MERCURY_ISA_VERSION
	.align		4
        /*0030*/ 	.byte	0x03, 0x5f
        /*0032*/ 	.short	0x0101


	//----- nvinfo : EIATTR_EXIT_INSTR_OFFSETS
	.align		4
        /*0034*/ 	.byte	0x04, 0x1c
        /*0036*/ 	.short	(.L_5392 - .L_5391)


	//   ....[0]....
.L_5391:
        /*0038*/ 	.word	0x00004650


	//   ....[1]....
        /*003c*/ 	.word	0x00005d60


	//----- nvinfo : EIATTR_MAX_THREADS
	.align		4
.L_5392:
        /*0040*/ 	.byte	0x04, 0x05
        /*0042*/ 	.short	(.L_5394 - .L_5393)
.L_5393:
        /*0044*/ 	.word	0x00000080
        /*0048*/ 	.word	0x00000001
        /*004c*/ 	.word	0x00000001


	//----- nvinfo : EIATTR_CRS_STACK_SIZE
	.align		4
.L_5394:
        /*0050*/ 	.byte	0x04, 0x1e
        /*0052*/ 	.short	(.L_5396 - .L_5395)
.L_5395:
        /*0054*/ 	.word	0x00000000


	//----- nvinfo : EIATTR_CBANK_PARAM_SIZE
	.align		4
.L_5396:
        /*0058*/ 	.byte	0x03, 0x19
        /*005a*/ 	.short	0x0290


	//----- nvinfo : EIATTR_PARAM_CBANK
	.align		4
        /*005c*/ 	.byte	0x04, 0x0a
        /*005e*/ 	.short	(.L_5398 - .L_5397)
	.align		4
.L_5397:
        /*0060*/ 	.word	index@(.nv.constant0._ZN2at6native18elementwise_kernelILi128ELi4EZNS0_22gpu_kernel_impl_nocastINS0_13BinaryFunctorIhhbZZZNS0_23logical_xor_kernel_cudaERNS_14TensorIteratorEENKUlvE0_clEvENKUlvE_clEvEUlhhE_EEEEvRNS_18TensorIteratorBaseERKT_EUliE_EEviT1_)
        /*0064*/ 	.short	0x0210
        /*0066*/ 	.short	0x0290


	//----- nvinfo : EIATTR_SW_WAR
	.align		4
.L_5398:
        /*0068*/ 	.byte	0x04, 0x36
        /*006a*/ 	.short	(.L_5400 - .L_5399)
.L_5399:
        /*006c*/ 	.word	0x00000008
.L_5400:


//--------------------- .nv.info._ZN2at6native27unrolled_elementwise_kernelINS0_13BinaryFunctorIhhbZZZNS0_23logical_xor_kernel_cudaERNS_14TensorIteratorEENKUlvE0_clEvENKUlvE_clEvEUlhhE_EESt5arrayIPcLm3EELi4E23TrivialOffsetCalculatorILi2EjESC_ILi1EjENS0_6memory15LoadWithoutCastENSF_16StoreWithoutCastEEEviT_T0_T2_T3_T4_T5_ --------------------------
	.section	.nv.info._ZN2at6native27unrolled_elementwise_kernelINS0_13BinaryFunctorIhhbZZZNS0_23logical_xor_kernel_cudaERNS_14TensorIteratorEENKUlvE0_clEvENKUlvE_clEvEUlhhE_EESt5arrayIPcLm3EELi4E23TrivialOffsetCalculatorILi2EjESC_ILi1EjENS0_6memory15LoadWithoutCastENSF_16StoreWithoutCastEEEviT_T0_T2_T3_T4_T5_,"",@"SHT_CUDA_INFO"
	.sectionflags	@""
	.align	4


	//----- nvinfo : EIATTR_CUDA_API_VERSION
	.align		4
        /*0000*/ 	.byte	0x04, 0x37
        /*0002*/ 	.short	(.L_5402 - .L_5401)
.L_5401:
        /*0004*/ 	.word	0x00000082


	//----- nvinfo : EIATTR_KPARAM_INFO
	.align		4
.L_5402:
        /*0008*/ 	.byte	0x04, 0x17
        /*000a*/ 	.short	(.L_5404 - .L_5403)
.L_5403:
        /*000c*/ 	.word	0x00000000
        /*0010*/ 	.short	0x0006
        /*0012*/ 	.short	0x0023
        /*0014*/ 	.byte	0x00, 0xf0, 0x05, 0x00


	//----- nvinfo : EIATTR_KPARAM_INFO
	.align		4
.L_5404:
        /*0018*/ 	.byte	0x04, 0x17
        /*001a*/ 	.short	(.L_5406 - .L_5405)
.L_5405:
        /*001c*/ 	.word	0x00000000
        /*0020*/ 	.short	0x0005
        /*0022*/ 	.short	0x0022
        /*0024*/ 	.byte	0x00, 0xf0, 0x05, 0x00


	//----- nvinfo : EIATTR_KPARAM_INFO
	.align		4
.L_5406:
        /*0028*/ 	.byte	0x04, 0x17
        /*002a*/ 	.short	(.L_5408 - .L_5407)
.L_5407:
        /*002c*/ 	.word	0x00000000
        /*0030*/ 	.short	0x0004
        /*0032*/ 	.short	0x0021
        /*0034*/ 	.byte	0x00, 0xf0, 0x05, 0x00


	//----- nvinfo : EIATTR_KPARAM_INFO
	.align		4
.L_5408:
        /*0038*/ 	.byte	0x04, 0x17
        /*003a*/ 	.short	(.L_5410 - .L_5409)
.L_5409:
        /*003c*/ 	.word	0x00000000
        /*0040*/ 	.short	0x0003
        /*0042*/ 	.short	0x0020
        /*0044*/ 	.byte	0x00, 0xf0, 0x05, 0x00


	//----- nvinfo : EIATTR_KPARAM_INFO
	.align		4
.L_5410:
        /*0048*/ 	.byte	0x04, 0x17
        /*004a*/ 	.short	(.L_5412 - .L_5411)
.L_5411:
        /*004c*/ 	.word	0x00000000
        /*0050*/ 	.short	0x0002
        /*0052*/ 	.short	0x0008
        /*0054*/ 	.byte	0x00, 0xf0, 0x61, 0x00


	//----- nvinfo : EIATTR_KPARAM_INFO
	.align		4
.L_5412:
        /*0058*/ 	.byte	0x04, 0x17
        /*005a*/ 	.short	(.L_5414 - .L_5413)
.L_5413:
        /*005c*/ 	.word	0x00000000
        /*0060*/ 	.short	0x0001
        /*0062*/ 	.short	0x0004
        /*0064*/ 	.byte	0x00, 0xf0, 0x05, 0x00


	//----- nvinfo : EIATTR_KPARAM_INFO
	.align		4
.L_5414:
        /*0068*/ 	.byte	0x04, 0x17
        /*006a*/ 	.short	(.L_5416 - .L_5415)
.L_5415:
        /*006c*/ 	.word	0x00000000
        /*0070*/ 	.short	0x0000
        /*0072*/ 	.short	0x0000
        /*0074*/ 	.byte	0x00, 0xf0, 0x11, 0x00


	//----- nvinfo : EIATTR_SPARSE_MMA_MASK
	.align		4
.L_5416:
        /*0078*/ 	.byte	0x03, 0x50
        /*007a*/ 	.short	0x0000


	//----- nvinfo : EIATTR_MAXREG_COUNT
	.align		4
        /*007c*/ 	.byte	0x03, 0x1b
        /*007e*/ 	.short	0x00ff


	//----- nvinfo : EIATTR_MERCURY_ISA_VERSION
	.align		4
        /*0080*/ 	.byte	0x03, 0x5f
        /*0082*/ 	.short	0x0101


	//----- nvinfo : EIATTR_EXIT_INSTR_OFFSETS
	.align		4
        /*0084*/ 	.byte	0x04, 0x1c
        /*0086*/ 	.short	(.L_5418 - .L_5417)


	//   ....[0]....
.L_5417:
        /*0088*/ 	.word	0x000005e0


	//   ....[1]....
        /*008c*/ 	.word	0x00000670


	//----- nvinfo : EIATTR_MAX_THREADS
	.align		4
.L_5418:
        /*0090*/ 	.byte	0x04, 0x05
        /*0092*/ 	.short	(.L_5420 - .L_5419)
.L_5419:
        /*0094*/ 	.word	0x00000080
        /*0098*/ 	.word	0x00000001
        /*009c*/ 	.word	0x00000001


	//----- nvinfo : EIATTR_CRS_STACK_SIZE
	.align		4
.L_5420:
        /*00a0*/ 	.byte	0x04, 0x1e
        /*00a2*/ 	.short	(.L_5422 - .L_5421)
.L_5421:
        /*00a4*/ 	.word	0x00000000


	//----- nvinfo : EIATTR_CBANK_PARAM_SIZE
	.align		4
.L_5422:
        /*00a8*/ 	.byte	0x03, 0x19
        /*00aa*/ 	.short	0x0024


	//----- nvinfo : EIATTR_PARAM_CBANK
	.align		4
        /*00ac*/ 	.byte	0x04, 0x0a
        /*00ae*/ 	.short	(.L_5424 - .L_5423)
	.align		4
.L_5423:
        /*00b0*/ 	.word	index@(.nv.constant0._ZN2at6native27unrolled_elementwise_kernelINS0_13BinaryFunctorIhhbZZZNS0_23logical_xor_kernel_cudaERNS_14TensorIteratorEENKUlvE0_clEvENKUlvE_clEvEUlhhE_EESt5arrayIPcLm3EELi4E23TrivialOffsetCalculatorILi2EjESC_ILi1EjENS0_6memory15LoadWithoutCastENSF_16StoreWithoutCastEEEviT_T0_T2_T3_T4_T5_)
        /*00b4*/ 	.short	0x0210
        /*00b6*/ 	.short	0x0024


	//----- nvinfo : EIATTR_SW_WAR
	.align		4
.L_5424:
        /*00b8*/ 	.byte	0x04, 0x36
        /*00ba*/ 	.short	(.L_5426 - .L_5425)
.L_5425:
        /*00bc*/ 	.word	0x00000008
.L_5426:


//--------------------- .nv.info._ZN2at6native29vectorized_elementwise_kernelILi2ENS0_13BinaryFunctorIhhbZZZNS0_23logical_xor_kernel_cudaERNS_14TensorIteratorEENKUlvE0_clEvENKUlvE_clEvEUlhhE_EESt5arrayIPcLm3EEEEviT0_T1_ --------------------------
	.section	.nv.info._ZN2at6native29vectorized_elementwise_kernelILi2ENS0_13BinaryFunctorIhhbZZZNS0_23logical_xor_kernel_cudaERNS_14TensorIteratorEENKUlvE0_clEvENKUlvE_clEvEUlhhE_EESt5arrayIPcLm3EEEEviT0_T1_,"",@"SHT_CUDA_INFO"
	.sectionflags	@""
	.align	4


	//----- nvinfo : EIATTR_CUDA_API_VERSION
	.align		4
        /*0000*/ 	.byte	0x04, 0x37
        /*0002*/ 	.short	(.L_5428 - .L_5427)
.L_5427:
        /*0004*/ 	.word	0x00000082


	//----- nvinfo : EIATTR_KPARAM_INFO
	.align		4
.L_5428:
        /*0008*/ 	.byte	0x04, 0x17
        /*000a*/ 	.short	(.L_5430 - .L_5429)
.L_5429:
        /*000c*/ 	.word	0x00000000
        /*0010*/ 	.short	0x0002
        /*0012*/ 	.short	0x0008
        /*0014*/ 	.byte	0x00, 0xf0, 0x61, 0x00


	//----- nvinfo : EIATTR_KPARAM_INFO
	.align		4
.L_5430:
        /*0018*/ 	.byte	0x04, 0x17
        /*001a*/ 	.short	(.L_5432 - .L_5431)
.L_5431:
        /*001c*/ 	.word	0x00000000
        /*0020*/ 	.short	0x0001
        /*0022*/ 	.short	0x0004
        /*0024*/ 	.byte	0x00, 0xf0, 0x05, 0x00


	//----- nvinfo : EIATTR_KPARAM_INFO
	.align		4
.L_5432:
        /*0028*/ 	.byte	0x04, 0x17
        /*002a*/ 	.short	(.L_5434 - .L_5433)
.L_5433:
        /*002c*/ 	.word	0x00000000
        /*0030*/ 	.short	0x0000
        /*0032*/ 	.short	0x0000
        /*0034*/ 	.byte	0x00, 0xf0, 0x11, 0x00


	//----- nvinfo : EIATTR_SPARSE_MMA_MASK
	.align		4
.L_5434:
        /*0038*/ 	.byte	0x03, 0x50
        /*003a*/ 	.short	0x0000


	//----- nvinfo : EIATTR_MAXREG_COUNT
	.align		4
        /*003c*/ 	.byte	0x03, 0x1b
        /*003e*/ 	.short	0x00ff


	//----- nvinfo : EIATTR_MERCURY_ISA_VERSION
	.align		4
        /*0040*/ 	.byte	0x03, 0x5f
        /*0042*/ 	.short	0x0101


	//----- nvinfo : EIATTR_EXIT_INSTR_OFFSETS
	.align		4
        /*0044*/ 	.byte	0x04, 0x1c
        /*0046*/ 	.short	(.L_5436 - .L_5435)


	//   ....[0]....
.L_5435:
        /*0048*/ 	.word	0x00000540


	//   ....[1]....
        /*004c*/ 	.word	0x00001180


	//   ....[2]....
        /*0050*/ 	.word	0x000011f0


	//----- nvinfo : EIATTR_MAX_THREADS
	.align		4
.L_5436:
        /*0054*/ 	.byte	0x04, 0x05
        /*0056*/ 	.short	(.L_5438 - .L_5437)
.L_5437:
        /*0058*/ 	.word	0x00000080
        /*005c*/ 	.word	0x00000001
        /*0060*/ 	.word	0x00000001


	//----- nvinfo : EIATTR_CRS_STACK_SIZE
	.align		4
.L_5438:
        /*0064*/ 	.byte	0x04, 0x1e
        /*0066*/ 	.short	(.L_5440 - .L_5439)
.L_5439:
        /*0068*/ 	.word	0x00000000


	//----- nvinfo : EIATTR_CBANK_PARAM_SIZE
	.align		4
.L_5440:
        /*006c*/ 	.byte	0x03, 0x19
        /*006e*/ 	.short	0x0020


	//----- nvinfo : EIATTR_PARAM_CBANK
	.align		4
        /*0070*/ 	.byte	0x04, 0x0a
        /*0072*/ 	.short	(.L_5442 - .L_5441)
	.align		4
.L_5441:
        /*0074*/ 	.word	index@(.nv.constant0._ZN2at6native29vectorized_elementwise_kernelILi2ENS0_13BinaryFunctorIhhbZZZNS0_23logical_xor_kernel_cudaERNS_14TensorIteratorEENKUlvE0_clEvENKUlvE_clEvEUlhhE_EESt5arrayIPcLm3EEEEviT0_T1_)
        /*0078*/ 	.short	0x0210
        /*007a*/ 	.short	0x0020


	//----- nvinfo : EIATTR_SW_WAR
	.align		4
.L_5442:
        /*007c*/ 	.byte	0x04, 0x36
        /*007e*/ 	.short	(.L_5444 - .L_5443)
.L_5443:
        /*0080*/ 	.word	0x00000008
.L_5444:


//--------------------- .nv.info._ZN2at6native29vectorized_elementwise_kernelILi4ENS0_13BinaryFunctorIhhbZZZNS0_23logical_xor_kernel_cudaERNS_14TensorIteratorEENKUlvE0_clEvENKUlvE_clEvEUlhhE_EESt5arrayIPcLm3EEEEviT0_T1_ --------------------------
	.section	.nv.info._ZN2at6native29vectorized_elementwise_kernelILi4ENS0_13BinaryFunctorIhhbZZZNS0_23logical_xor_kernel_cudaERNS_14TensorIteratorEENKUlvE0_clEvENKUlvE_clEvEUlhhE_EESt5arrayIPcLm3EEEEviT0_T1_,"",@"SHT_CUDA_INFO"
	.sectionflags	@""
	.align	4


	//----- nvinfo : EIATTR_CUDA_API_VERSION
	.align		4
        /*0000*/ 	.byte	0x04, 0x37
        /*0002*/ 	.short	(.L_5446 - .L_5445)
.L_5445:
        /*0004*/ 	.word	0x00000082


	//----- nvinfo : EIATTR_KPARAM_INFO
	.align		4
.L_5446:
        /*0008*/ 	.byte	0x04, 0x17
        /*000a*/ 	.short	(.L_5448 - .L_5447)
.L_5447:
        /*000c*/ 	.word	0x00000000
        /*0010*/ 	.short	0x0002
        /*0012*/ 	.short	0x0008
        /*0014*/ 	.byte	0x00, 0xf0, 0x61, 0x00


	//----- nvinfo : EIATTR_KPARAM_INFO
	.align		4
.L_5448:
        /*0018*/ 	.byte	0x04, 0x17
        /*001a*/ 	.short	(.L_5450 - .L_5449)
.L_5449:
        /*001c*/ 	.word	0x00000000
        /*0020*/ 	.short	0x0001
        /*0022*/ 	.short	0x0004
        /*0024*/ 	.byte	0x00, 0xf0, 0x05, 0x00


	//----- nvinfo : EIATTR_KPARAM_INFO
	.align		4
.L_5450:
        /*0028*/ 	.byte	0x04, 0x17
        /*002a*/ 	.short	(.L_5452 - .L_5451)
.L_5451:
        /*002c*/ 	.word	0x00000000
        /*0030*/ 	.short	0x0000
        /*0032*/ 	.short	0x0000
        /*0034*/ 	.byte	0x00, 0xf0, 0x11, 0x00


	//----- nvinfo : EIATTR_SPARSE_MMA_MASK
	.align		4
.L_5452:
        /*0038*/ 	.byte	0x03, 0x50
        /*003a*/ 	.short	0x0000


	//----- nvinfo : EIATTR_MAXREG_COUNT
	.align		4
        /*003c*/ 	.byte	0x03, 0x1b
        /*003e*/ 	.short	0x00ff


	//----- nvinfo : EIATTR_MERCURY_ISA_VERSION
	.align		4
        /*0040*/ 	.byte	0x03, 0x5f
        /*0042*/ 	.short	0x0101


	//----- nvinfo : EIATTR_EXIT_INSTR_OFFSETS
	.align		4
        /*0044*/ 	.byte	0x04, 0x1c
        /*0046*/ 	.short	(.L_5454 - .L_5453)


	//   ....[0]....
.L_5453:
        /*0048*/ 	.word	0x00000500


	//   ....[1]....
        /*004c*/ 	.word	0x00001140


	//   ....[2]....
        /*0050*/ 	.word	0x000011b0


	//----- nvinfo : EIATTR_MAX_THREADS
	.align		4
.L_5454:
        /*0054*/ 	.byte	0x04, 0x05
        /*0056*/ 	.short	(.L_5456 - .L_5455)
.L_5455:
        /*0058*/ 	.word	0x00000080
        /*005c*/ 	.word	0x00000001
        /*0060*/ 	.word	0x00000001


	//----- nvinfo : EIATTR_CRS_STACK_SIZE
	.align		4
.L_5456:
        /*0064*/ 	.byte	0x04, 0x1e
        /*0066*/ 	.short	(.L_5458 - .L_5457)
.L_5457:
        /*0068*/ 	.word	0x00000000


	//----- nvinfo : EIATTR_CBANK_PARAM_SIZE
	.align		4
.L_5458:
        /*006c*/ 	.byte	0x03, 0x19
        /*006e*/ 	.short	0x0020


	//----- nvinfo : EIATTR_PARAM_CBANK
	.align		4
        /*0070*/ 	.byte	0x04, 0x0a
        /*0072*/ 	.short	(.L_5460 - .L_5459)
	.align		4
.L_5459:
        /*0074*/ 	.word	index@(.nv.constant0._ZN2at6native29vectorized_elementwise_kernelILi4ENS0_13BinaryFunctorIhhbZZZNS0_23logical_xor_kernel_cudaERNS_14TensorIteratorEENKUlvE0_clEvENKUlvE_clEvEUlhhE_EESt5arrayIPcLm3EEEEviT0_T1_)
        /*0078*/ 	.short	0x0210
        /*007a*/ 	.short	0x0020


	//----- nvinfo : EIATTR_SW_WAR
	.align		4
.L_5460:
        /*007c*/ 	.byte	0x04, 0x36
        /*007e*/ 	.short	(.L_5462 - .L_5461)
.L_5461:
        /*0080*/ 	.word	0x00000008
.L_5462:


//--------------------- .nv.info._ZN2at6native29vectorized_elementwise_kernelILi8ENS0_13BinaryFunctorIhhbZZZNS0_23logical_xor_kernel_cudaERNS_14TensorIteratorEENKUlvE0_clEvENKUlvE_clEvEUlhhE_EESt5arrayIPcLm3EEEEviT0_T1_ --------------------------
	.section	.nv.info._ZN2at6native29vectorized_elementwise_kernelILi8ENS0_13BinaryFunctorIhhbZZZNS0_23logical_xor_kernel_cudaERNS_14TensorIteratorEENKUlvE0_clEvENKUlvE_clEvEUlhhE_EESt5arrayIPcLm3EEEEviT0_T1_,"",@"SHT_CUDA_INFO"
	.sectionflags	@""
	.align	4


	//----- nvinfo : EIATTR_CUDA_API_VERSION
	.align		4
        /*0000*/ 	.byte	0x04, 0x37
        /*0002*/ 	.short	(.L_5464 - .L_5463)
.L_5463:
        /*0004*/ 	.word	0x00000082


	//----- nvinfo : EIATTR_KPARAM_INFO
	.align		4
.L_5464:
        /*0008*/ 	.byte	0x04, 0x17
        /*000a*/ 	.short	(.L_5466 - .L_5465)
.L_5465:
        /*000c*/ 	.word	0x00000000
        /*0010*/ 	.short	0x0002
        /*0012*/ 	.short	0x0008
        /*0014*/ 	.byte	0x00, 0xf0, 0x61, 0x00


	//----- nvinfo : EIATTR_KPARAM_INFO
	.align		4
.L_5466:
        /*0018*/ 	.byte	0x04, 0x17
        /*001a*/ 	.short	(.L_5468 - .L_5467)
.L_5467:
        /*001c*/ 	.word	0x00000000
        /*0020*/ 	.short	0x0001
        /*0022*/ 	.short	0x0004
        /*0024*/ 	.byte	0x00, 0xf0, 0x05, 0x00


	//----- nvinfo : EIATTR_KPARAM_INFO
	.align		4
.L_5468:
        /*0028*/ 	.byte	0x04, 0x17
        /*002a*/ 	.short	(.L_5470 - .L_5469)
.L_5469:
        /*002c*/ 	.word	0x00000000
        /*0030*/ 	.short	0x0000
        /*0032*/ 	.short	0x0000
        /*0034*/ 	.byte	0x00, 0xf0, 0x11, 0x00


	//----- nvinfo : EIATTR_SPARSE_MMA_MASK
	.align		4
.L_5470:
        /*0038*/ 	.byte	0x03, 0x50
        /*003a*/ 	.short	0x0000


	//----- nvinfo : EIATTR_MAXREG_COUNT
	.align		4
        /*003c*/ 	.byte	0x03, 0x1b
        /*003e*/ 	.short	0x00ff


	//----- nvinfo : EIATTR_MERCURY_ISA_VERSION
	.align		4
        /*0040*/ 	.byte	0x03, 0x5f
        /*0042*/ 	.short	0x0101


	//----- nvinfo : EIATTR_EXIT_INSTR_OFFSETS
	.align		4
        /*0044*/ 	.byte	0x04, 0x1c
        /*0046*/ 	.short	(.L_5472 - .L_5471)


	//   ....[0]....
.L_5471:
        /*0048*/ 	.word	0x00000620


	//   ....[1]....
        /*004c*/ 	.word	0x00001260


	//   ....[2]....
        /*0050*/ 	.word	0x000012d0


	//----- nvinfo : EIATTR_MAX_THREADS
	.align		4
.L_5472:
        /*0054*/ 	.byte	0x04, 0x05
        /*0056*/ 	.short	(.L_5474 - .L_5473)
.L_5473:
        /*0058*/ 	.word	0x00000080
        /*005c*/ 	.word	0x00000001
        /*0060*/ 	.word	0x00000001


	//----- nvinfo : EIATTR_CRS_STACK_SIZE
	.align		4
.L_5474:
        /*0064*/ 	.byte	0x04, 0x1e
        /*0066*/ 	.short	(.L_5476 - .L_5475)
.L_5475:
        /*0068*/ 	.word	0x00000000


	//----- nvinfo : EIATTR_CBANK_PARAM_SIZE
	.align		4
.L_5476:
        /*006c*/ 	.byte	0x03, 0x19
        /*006e*/ 	.short	0x0020


	//----- nvinfo : EIATTR_PARAM_CBANK
	.align		4
        /*0070*/ 	.byte	0x04, 0x0a
        /*0072*/ 	.short	(.L_5478 - .L_5477)
	.align		4
.L_5477:
        /*0074*/ 	.word	index@(.nv.constant0._ZN2at6native29vectorized_elementwise_kernelILi8ENS0_13BinaryFunctorIhhbZZZNS0_23logical_xor_kernel_cudaERNS_14TensorIteratorEENKUlvE0_clEvENKUlvE_clEvEUlhhE_EESt5arrayIPcLm3EEEEviT0_T1_)
        /*0078*/ 	.short	0x0210
        /*007a*/ 	.short	0x0020


	//----- nvinfo : EIATTR_SW_WAR
	.align		4
.L_5478:
        /*007c*/ 	.byte	0x04, 0x36
        /*007e*/ 	.short	(.L_5480 - .L_5479)
.L_5479:
        /*0080*/ 	.word	0x00000008
.L_5480:


//--------------------- .nv.info._ZN2at6native18elementwise_kernelILi128ELi4EZNS0_15gpu_kernel_implINS0_13AUnaryFunctorIN3c108BFloat16ES5_bZZZNS0_22logical_or_kernel_cudaERNS_14TensorIteratorEENKUlvE0_clEvENKUlvE8_clEvEUlS5_S5_E_EEEEvRNS_18TensorIteratorBaseERKT_EUliE_EEviT1_ --------------------------
	.section	.nv.info._ZN2at6native18elementwise_kernelILi128ELi4EZNS0_15gpu_kernel_implINS0_13AUnaryFunctorIN3c108BFloat16ES5_bZZZNS0_22logical_or_kernel_cudaERNS_14TensorIteratorEENKUlvE0_clEvENKUlvE8_clEvEUlS5_S5_E_EEEEvRNS_18TensorIteratorBaseERKT_EUliE_EEviT1_,"",@"SHT_CUDA_INFO"
	.sectionflags	@""
	.align	4


	//----- nvinfo : EIATTR_CUDA_API_VERSION
	.align		4
        /*0000*/ 	.byte	0x04, 0x37
        /*0002*/ 	.short	(.L_5482 - .L_5481)
.L_5481:
        /*0004*/ 	.word	0x00000082


	//----- nvinfo : EIATTR_KPARAM_INFO
	.align		4
.L_5482:
        /*0008*/ 	.byte	0x04, 0x17
        /*000a*/ 	.short	(.L_5484 - .L_5483)
.L_5483:
        /*000c*/ 	.word	0x00000000
        /*0010*/ 	.short	0x0001
        /*0012*/ 	.short	0x0008
        /*0014*/ 	.byte	0x00, 0xf0, 0x61, 0x08


	//----- nvinfo : EIATTR_KPARAM_INFO
	.align		4
.L_5484:
        /*0018*/ 	.byte	0x04, 0x17
        /*001a*/ 	.short	(.L_5486 - .L_5485)
.L_5485:
        /*001c*/ 	.word	0x00000000
        /*0020*/ 	.short	0x0000
        /*0022*/ 	.short	0x0000
        /*0024*/ 	.byte	0x00, 0xf0, 0x11, 0x00


	//----- nvinfo : EIATTR_SPARSE_MMA_MASK
	.align		4
.L_5486:
        /*0028*/ 	.byte	0x03, 0x50
        /*002a*/ 	.short	0x0000


	//----- nvinfo : EIATTR_MAXREG_COUNT
	.align		4
        /*002c*/ 	.byte	0x03, 0x1b
        /*002e*/ 	.short	0x0080


	//----- nvinfo : EIATTR_EXTERNS
	.align		4
        /*0030*/ 	.byte	0x04, 0x0f
        /*0032*/ 	.short	(.L_5488 - .L_5487)


	//   ....[0]....
	.align		4
.L_5487:
        /*0034*/ 	.word	index@(__assertfail)


	//----- nvinfo : EIATTR_MERCURY_ISA_VERSION
	.align		4
.L_5488:
        /*0038*/ 	.byte	0x03, 0x5f
        /*003a*/ 	.short	0x0101


	//----- nvinfo : EIATTR_SYSCALL_OFFSETS
	.align		4
        /*003c*/ 	.byte	0x04, 0x46
        /*003e*/ 	.short	(.L_5490 - .L_5489)


	//   ....[0]....
.L_5489:
        /*0040*/ 	.word	0x000022d0


	//   ....[1]....
        /*0044*/ 	.word	0x000031e0


	//   ....[2]....
        /*0048*/ 	.word	0x00005500


	//   ....[3]....
        /*004c*/ 	.word	0x00006410


	//   ....[4]....
        /*0050*/ 	.word	0x00008720


	//   ....[5]....
        /*0054*/ 	.word	0x00009630


	//   ....[6]....
        /*0058*/ 	.word	0x0000b930


	//   ....[7]....
        /*005c*/ 	.word	0x0000c840


	//----- nvinfo : EIATTR_EXIT_INSTR_OFFSETS
	.align		4
.L_5490:
        /*0060*/ 	.byte	0x04, 0x1c
        /*0062*/ 	.short	(.L_5492 - .L_5491)


	//   ....[0]....
.L_5491:
        /*0064*/ 	.word	0x000096f0


	//   ....[1]....
        /*0068*/ 	.word	0x0000bb20


	//   ....[2]....
        /*006c*/ 	.word	0x0000bb40


	//   ....[3]....
        /*0070*/ 	.word	0x0000bbe0


	//   ....[4]....
        /*0074*/ 	.word	0x0000bc10


	//   ....[5]....
        /*0078*/ 	.word	0x0000bc30


	//   ....[6]....
        /*007c*/ 	.word	0x0000bcc0


	//   ....[7]....
        /*0080*/ 	.word	0x0000bd00


	//   ....[8]....
        /*0084*/ 	.word	0x0000bda0


	//   ....[9]....
        /*0088*/ 	.word	0x0000bdf0


	//   ....[10]....
        /*008c*/ 	.word	0x0000be20


	//   ....[11]....
        /*0090*/ 	.word	0x0000bec0


	//   ....[12]....
        /*0094*/ 	.word	0x0000bf00


	//   ....[13]....
        /*0098*/ 	.word	0x0000c090


	//   ....[14]....
        /*009c*/ 	.word	0x0000c1f0


	//   ....[15]....
        /*00a0*/ 	.word	0x0000c230


	//   ....[16]....
        /*00a4*/ 	.word	0x0000c2d0


	//   ....[17]....
        /*00a8*/ 	.word	0x0000c450


	//   ....[18]....
        /*00ac*/ 	.word	0x0000c5d0


	//   ....[19]....
        /*00b0*/ 	.word	0x0000c740


	//   ....[20]....
        /*00b4*/ 	.word	0x0000c850


	//   ....[21]....
        /*00b8*/ 	.word	0x0000c890


	//   ....[22]....
        /*00bc*/ 	.word	0x0000c8c0


	//----- nvinfo : EIATTR_MAX_THREADS
	.align		4
.L_5492:
        /*00c0*/ 	.byte	0x04, 0x05
        /*00c2*/ 	.short	(.L_5494 - .L_5493)
.L_5493:
        /*00c4*/ 	.word	0x00000080
        /*00c8*/ 	.word	0x00000001
        /*00cc*/ 	.word	0x00000001


	//----- nvinfo : EIATTR_CRS_STACK_SIZE
	.align		4
.L_5494:
        /*00d0*/ 	.byte	0x04, 0x1e
        /*00d2*/ 	.short	(.L_5496 - .L_5495)
.L_5495:
        /*00d4*/ 	.word	0x00000000


	//----- nvinfo : EIATTR_CBANK_PARAM_SIZE
	.align		4
.L_5496:
        /*00d8*/ 	.byte	0x03, 0x19
        /*00da*/ 	.short	0x0220


	//----- nvinfo : EIATTR_PARAM_CBANK
	.align		4
        /*00dc*/ 	.byte	0x04, 0x0a
        /*00de*/ 	.short	(.L_5498 - .L_5497)
	.align		4
.L_5497:
        /*00e0*/ 	.word	index@(.nv.constant0._ZN2at6native18elementwise_kernelILi128ELi4EZNS0_15gpu_kernel_implINS0_13AUnaryFunctorIN3c108BFloat16ES5_bZZZNS0_22logical_or_kernel_cudaERNS_14TensorIteratorEENKUlvE0_clEvENKUlvE8_clEvEUlS5_S5_E_EEEEvRNS_18TensorIteratorBaseERKT_EUliE_EEviT1_)
        /*00e4*/ 	.short	0x0210
        /*00e6*/ 	.short	0x0220


	//----- nvinfo : EIATTR_SW_WAR
	.align		4
.L_5498:
        /*00e8*/ 	.byte	0x04, 0x36
        /*00ea*/ 	.short	(.L_5500 - .L_5499)
.L_5499:
        /*00ec*/ 	.word	0x00000008
.L_5500:


//--------------------- .nv.info._ZN2at6native27unrolled_elementwise_kernelINS0_13AUnaryFunctorIN3c108BFloat16ES4_bZZZNS0_22logical_or_kernel_cudaERNS_14TensorIteratorEENKUlvE0_clEvENKUlvE8_clEvEUlS4_S4_E_EESt5arrayIPcLm2EELi4E23TrivialOffsetCalculatorILi1EjESF_NS0_6memory12LoadWithCastILi1EEENSG_13StoreWithCastILi1EEEEEviT_T0_T2_T3_T4_T5_ --------------------------
	.section	.nv.info._ZN2at6native27unrolled_elementwise_kernelINS0_13AUnaryFunctorIN3c108BFloat16ES4_bZZZNS0_22logical_or_kernel_cudaERNS_14TensorIteratorEENKUlvE0_clEvENKUlvE8_clEvEUlS4_S4_E_EESt5arrayIPcLm2EELi4E23TrivialOffsetCalculatorILi1EjESF_NS0_6memory12LoadWithCastILi1EEENSG_13StoreWithCastILi1EEEEEviT_T0_T2_T3_T4_T5_,"",@"SHT_CUDA_INFO"
	.sectionflags	@""
	.align	4


	//----- nvinfo : EIATTR_CUDA_API_VERSION
	.align		4
        /*0000*/ 	.byte	0x04, 0x37
        /*0002*/ 	.short	(.L_5502 - .L_5501)
.L_5501:
        /*0004*/ 	.word	0x00000082


	//----- nvinfo : EIATTR_KPARAM_INFO
	.align		4
.L_5502:
        /*0008*/ 	.byte	0x04, 0x17
        /*000a*/ 	.short	(.L_5504 - .L_5503)
.L_5503:
        /*000c*/ 	.word	0x00000000
        /*0010*/ 	.short	0x0006
        /*0012*/ 	.short	0x0024
        /*0014*/ 	.byte	0x00, 0xf0, 0x21, 0x00


	//----- nvinfo : EIATTR_KPARAM_INFO
	.align		4
.L_5504:
        /*0018*/ 	.byte	0x04, 0x17
        /*001a*/ 	.short	(.L_5506 - .L_5505)
.L_5505:
        /*001c*/ 	.word	0x00000000
        /*0020*/ 	.short	0x0005
        /*0022*/ 	.short	0x001c
        /*0024*/ 	.byte	0x00, 0xf0, 0x21, 0x00


	//----- nvinfo : EIATTR_KPARAM_INFO
	.align		4
.L_5506:
        /*0028*/ 	.byte	0x04, 0x17
        /*002a*/ 	.short	(.L_5508 - .L_5507)
.L_5507:
        /*002c*/ 	.word	0x00000000
        /*0030*/ 	.short	0x0004
        /*0032*/ 	.short	0x0019
        /*0034*/ 	.byte	0x00, 0xf0, 0x05, 0x00


	//----- nvinfo : EIATTR_KPARAM_INFO
	.align		4
.L_5508:
        /*0038*/ 	.byte	0x04, 0x17
        /*003a*/ 	.short	(.L_5510 - .L_5509)
.L_5509:
        /*003c*/ 	.word	0x00000000
        /*0040*/ 	.short	0x0003
        /*0042*/ 	.short	0x0018
        /*0044*/ 	.byte	0x00, 0xf0, 0x05, 0x00


	//----- nvinfo : EIATTR_KPARAM_INFO
	.align		4
.L_5510:
        /*0048*/ 	.byte	0x04, 0x17
        /*004a*/ 	.short	(.L_5512 - .L_5511)
.L_5511:
        /*004c*/ 	.word	0x00000000
        /*0050*/ 	.short	0x0002
        /*0052*/ 	.short	0x0008
        /*0054*/ 	.byte	0x00, 0xf0, 0x41, 0x00


	//----- nvinfo : EIATTR_KPARAM_INFO
	.align		4
.L_5512:
        /*0058*/ 	.byte	0x04, 0x17
        /*005a*/ 	.short	(.L_5514 - .L_5513)
.L_5513:
        /*005c*/ 	.word	0x00000000
        /*0060*/ 	.short	0x0001
        /*0062*/ 	.short	0x0004
        /*0064*/ 	.byte	0x00, 0xf0, 0x11, 0x00


	//----- nvinfo : EIATTR_KPARAM_INFO
	.align		4
.L_5514:
        /*0068*/ 	.byte	0x04, 0x17
        /*006a*/ 	.short	(.L_5516 - .L_5515)
.L_5515:
        /*006c*/ 	.word	0x00000000
        /*0070*/ 	.short	0x0000
        /*0072*/ 	.short	0x0000
        /*0074*/ 	.byte	0x00, 0xf0, 0x11, 0x00


	//----- nvinfo : EIATTR_SPARSE_MMA_MASK
	.align		4
.L_5516:
        /*0078*/ 	.byte	0x03, 0x50
        /*007a*/ 	.short	0x0000


	//----- nvinfo : EIATTR_MAXREG_COUNT
	.align		4
        /*007c*/ 	.byte	0x03, 0x1b
        /*007e*/ 	.short	0x00ff


	//----- nvinfo : EIATTR_EXTERNS
	.align		4
        /*0080*/ 	.byte	0x04, 0x0f
        /*0082*/ 	.short	(.L_5518 - .L_5517)


	//   ....[0]....
	.align		4
.L_5517:
        /*0084*/ 	.word	index@(__assertfail)


	//----- nvinfo : EIATTR_MERCURY_ISA_VERSION
	.align		4
.L_5518:
        /*0088*/ 	.byte	0x03, 0x5f
        /*008a*/ 	.short	0x0101


	//----- nvinfo : EIATTR_SYSCALL_OFFSETS
	.align		4
        /*008c*/ 	.byte	0x04, 0x46
        /*008e*/ 	.short	(.L_5520 - .L_5519)


	//   ....[0]....
.L_5519:
        /*0090*/ 	.word	0x000010e0


	//   ....[1]....
        /*0094*/ 	.word	0x00002220


	//   ....[2]....
        /*0098*/ 	.word	0x00003370


	//   ....[3]....
        /*009c*/ 	.word	0x00004490


	//   ....[4]....
        /*00a0*/ 	.word	0x000058f0


	//   ....[5]....
        /*00a4*/ 	.word	0x00006920


	//   ....[6]....
        /*00a8*/ 	.word	0x00007910


	//   ....[7]....
        /*00ac*/ 	.word	0x00008900


	//----- nvinfo : EIATTR_EXIT_INSTR_OFFSETS
	.align		4
.L_5520:
        /*00b0*/ 	.byte	0x04, 0x1c
        /*00b2*/ 	.short	(.L_5522 - .L_5521)


	//   ....[0]....
.L_5521:
        /*00b4*/ 	.word	0x000079f0


	//   ....[1]....
        /*00b8*/ 	.word	0x00007b20


	//   ....[2]....
        /*00bc*/ 	.word	0x00007b40


	//   ....[3]....
        /*00c0*/ 	.word	0x00007c00


	//   ....[4]....
        /*00c4*/ 	.word	0x00007c40


	//   ....[5]....
        /*00c8*/ 	.word	0x00007c80


	//   ....[6]....
        /*00cc*/ 	.word	0x00007d10


	//   ....[7]....
        /*00d0*/ 	.word	0x00007d50


	//   ....[8]....
        /*00d4*/ 	.word	0x00007df0


	//   ....[9]....
        /*00d8*/ 	.word	0x00007e40


	//   ....[10]....
        /*00dc*/ 	.word	0x00007e90


	//   ....[11]....
        /*00e0*/ 	.word	0x00007f50


	//   ....[12]....
        /*00e4*/ 	.word	0x00007fb0


	//   ....[13]....
        /*00e8*/ 	.word	0x00008140


	//   ....[14]....
        /*00ec*/ 	.word	0x000082a0


	//   ....[15]....
        /*00f0*/ 	.word	0x000082e0


	//   ....[16]....
        /*00f4*/ 	.word	0x000083a0


	//   ....[17]....
        /*00f8*/ 	.word	0x00008520


	//   ....[18]....
        /*00fc*/ 	.word	0x000086a0


	//   ....[19]....
        /*0100*/ 	.word	0x00008800


	//   ....[20]....
        /*0104*/ 	.word	0x00008910


	//   ....[21]....
        /*0108*/ 	.word	0x00008970


	//   ....[22]....
        /*010c*/ 	.word	0x000089b0


	//----- nvinfo : EIATTR_MAX_THREADS
	.align		4
.L_5522:
        /*0110*/ 	.byte	0x04, 0x05
        /*0112*/ 	.short	(.L_5524 - .L_5523)
.L_5523:
        /*0114*/ 	.word	0x00000080
        /*0118*/ 	.word	0x00000001
        /*011c*/ 	.word	0x00000001


	//----- nvinfo : EIATTR_CRS_STACK_SIZE
	.align		4
.L_5524:
        /*0120*/ 	.byte	0x04, 0x1e
        /*0122*/ 	.short	(.L_5526 - .L_5525)
.L_5525:
        /*0124*/ 	.word	0x00000000


	//----- nvinfo : EIATTR_CBANK_PARAM_SIZE
	.align		4
.L_5526:
        /*0128*/ 	.byte	0x03, 0x19
        /*012a*/ 	.short	0x002c


	//----- nvinfo : EIATTR_PARAM_CBANK
	.align		4
        /*012c*/ 	.byte	0x04, 0x0a
        /*012e*/ 	.short	(.L_5528 - .L_5527)
	.align		4
.L_5527:
        /*0130*/ 	.word	index@(.nv.constant0._ZN2at6native27unrolled_elementwise_kernelINS0_13AUnaryFunctorIN3c108BFloat16ES4_bZZZNS0_22logical_or_kernel_cudaERNS_14TensorIteratorEENKUlvE0_clEvENKUlvE8_clEvEUlS4_S4_E_EESt5arrayIPcLm2EELi4E23TrivialOffsetCalculatorILi1EjESF_NS0_6memory12LoadWithCastILi1EEENSG_13StoreWithCastILi1EEEEEviT_T0_T2_T3_T4_T5_)
        /*0134*/ 	.short	0x0210
        /*0136*/ 	.short	0x002c


	//----- nvinfo : EIATTR_SW_WAR
	.align		4
.L_5528:
        /*0138*/ 	.byte	0x04, 0x36
        /*013a*/ 	.short	(.L_5530 - .L_5529)
.L_5529:
        /*013c*/ 	.word	0x00000008
.L_5530:


//--------------------- .nv.info._ZN2at6native18elementwise_kernelILi128ELi4EZNS0_22gpu_kernel_impl_nocastINS0_13AUnaryFunctorIN3c108BFloat16ES5_bZZZNS0_22logical_or_kernel_cudaERNS_14TensorIteratorEENKUlvE0_clEvENKUlvE8_clEvEUlS5_S5_E_EEEEvRNS_18TensorIteratorBaseERKT_EUliE_EEviT1_ --------------------------
	.section	.nv.info._ZN2at6native18elementwise_kernelILi128ELi4EZNS0_22gpu_kernel_impl_nocastINS0_13AUnaryFunctorIN3c108BFloat16ES5_bZZZNS0_22logical_or_kernel_cudaERNS_14TensorIteratorEENKUlvE0_clEvENKUlvE8_clEvEUlS5_S5_E_EEEEvRNS_18TensorIteratorBaseERKT_EUliE_EEviT1_,"",@"SHT_CUDA_INFO"
	.sectionflags	@""
	.align	4


	//----- nvinfo : EIATTR_CUDA_API_VERSION
	.align		4
        /*0000*/ 	.byte	0x04, 0x37
        /*0002*/ 	.short	(.L_5532 - .L_5531)
.L_5531:
        /*0004*/ 	.word	0x00000082


	//----- nvinfo : EIATTR_KPARAM_INFO
	.align		4
.L_5532:
        /*0008*/ 	.byte	0x04, 0x17
        /*000a*/ 	.short	(.L_5534 - .L_5533)
.L_5533:
        /*000c*/ 	.word	0x00000000
        /*0010*/ 	.short	0x0001
        /*0012*/ 	.short	0x0008
        /*0014*/ 	.byte	0x00, 0xf0, 0x61, 0x08


	//----- nvinfo : EIATTR_KPARAM_INFO
	.align		4
.L_5534:
        /*0018*/ 	.byte	0x04, 0x17
        /*001a*/ 	.short	(.L_5536 - .L_5535)
.L_5535:
        /*001c*/ 	.word	0x00000000
        /*0020*/ 	.short	0x0000
        /*0022*/ 	.short	0x0000
        /*0024*/ 	.byte	0x00, 0xf0, 0x11, 0x00


	//----- nvinfo : EIATTR_SPARSE_MMA_MASK
	.align		4
.L_5536:
        /*0028*/ 	.byte	0x03, 0x50
        /*002a*/ 	.short	0x0000


	//----- nvinfo : EIATTR_MAXREG_COUNT
	.align		4
        /*002c*/ 	.byte	0x03, 0x1b
        /*002e*/ 	.short	0x0080


	//----- nvinfo : EIATTR_MERCURY_ISA_VERSION
	.align		4
        /*0030*/ 	.byte	0x03, 0x5f
        /*0032*/ 	.short	0x0101


	//----- nvinfo : EIATTR_EXIT_INSTR_OFFSETS
	.align		4
        /*0034*/ 	.byte	0x04, 0x1c
        /*0036*/ 	.short	(.L_5538 - .L_5537)


	//   ....[0]....
.L_5537:
        /*0038*/ 	.word	0x00003c90


	//   ....[1]....
        /*003c*/ 	.word	0x00005060


	//----- nvinfo : EIATTR_MAX_THREADS
	.align		4
.L_5538:
        /*0040*/ 	.byte	0x04, 0x05
        /*0042*/ 	.short	(.L_5540 - .L_5539)
.L_5539:
        /*0044*/ 	.word	0x00000080
        /*0048*/ 	.word	0x00000001
        /*004c*/ 	.word	0x00000001


	//----- nvinfo : EIATTR_CRS_STACK_SIZE
	.align		4
.L_5540:
        /*0050*/ 	.byte	0x04, 0x1e
        /*0052*/ 	.short	(.L_5542 - .L_5541)
.L_5541:
        /*0054*/ 	.word	0x00000000


	//----- nvinfo : EIATTR_CBANK_PARAM_SIZE
	.align		4
.L_5542:
        /*0058*/ 	.byte	0x03, 0x19
        /*005a*/ 	.short	0x0220


	//----- nvinfo : EIATTR_PARAM_CBANK
	.align		4
        /*005c*/ 	.byte	0x04, 0x0a
        /*005e*/ 	.short	(.L_5544 - .L_5543)
	.align		4
.L_5543:
        /*0060*/ 	.word	index@(.nv.constant0._ZN2at6native18elementwise_kernelILi128ELi4EZNS0_22gpu_kernel_impl_nocastINS0_13AUnaryFunctorIN3c108BFloat16ES5_bZZZNS0_22logical_or_kernel_cudaERNS_14TensorIteratorEENKUlvE0_clEvENKUlvE8_clEvEUlS5_S5_E_EEEEvRNS_18TensorIteratorBaseERKT_EUliE_EEviT1_)
        /*0064*/ 	.short	0x0210
        /*0066*/ 	.short	0x0220


	//----- nvinfo : EIATTR_SW_WAR
	.align		4
.L_5544:
        /*0068*/ 	.byte	0x04, 0x36
        /*006a*/ 	.short	(.L_5546 - .L_5545)
.L_5545:
        /*006c*/ 	.word	0x00000008
.L_5546:


//--------------------- .nv.info._ZN2at6native27unrolled_elementwise_kernelINS0_13AUnaryFunctorIN3c108BFloat16ES4_bZZZNS0_22logical_or_kernel_cudaERNS_14TensorIteratorEENKUlvE0_clEvENKUlvE8_clEvEUlS4_S4_E_EESt5arrayIPcLm2EELi4E23TrivialOffsetCalculatorILi1EjESF_NS0_6memory15LoadWithoutCastENSG_16StoreWithoutCastEEEviT_T0_T2_T3_T4_T5_ --------------------------
	.section	.nv.info._ZN2at6native27unrolled_elementwise_kernelINS0_13AUnaryFunctorIN3c108BFloat16ES4_bZZZNS0_22logical_or_kernel_cudaERNS_14TensorIteratorEENKUlvE0_clEvENKUlvE8_clEvEUlS4_S4_E_EESt5arrayIPcLm2EELi4E23TrivialOffsetCalculatorILi1EjESF_NS0_6memory15LoadWithoutCastENSG_16StoreWithoutCastEEEviT_T0_T2_T3_T4_T5_,"",@"SHT_CUDA_INFO"
	.sectionflags	@""
	.align	4


	//----- nvinfo : EIATTR_CUDA_API_VERSION
	.align		4
        /*0000*/ 	.byte	0x04, 0x37
        /*0002*/ 	.short	(.L_5548 - .L_5547)
.L_5547:
        /*0004*/ 	.word	0x00000082


	//----- nvinfo : EIATTR_KPARAM_INFO
	.align		4
.L_5548:
        /*0008*/ 	.byte	0x04, 0x17
        /*000a*/ 	.short	(.L_5550 - .L_5549)
.L_5549:
        /*000c*/ 	.word	0x00000000
        /*0010*/ 	.short	0x0006
        /*0012*/ 	.short	0x001b
        /*0014*/ 	.byte	0x00, 0xf0, 0x05, 0x00


	//----- nvinfo : EIATTR_KPARAM_INFO
	.align		4
.L_5550:
        /*0018*/ 	.byte	0x04, 0x17
        /*001a*/ 	.short	(.L_5552 - .L_5551)
.L_5551:
        /*001c*/ 	.word	0x00000000
        /*0020*/ 	.short	0x0005
        /*0022*/ 	.short	0x001a
        /*0024*/ 	.byte	0x00, 0xf0, 0x05, 0x00


	//----- nvinfo : EIATTR_KPARAM_INFO
	.align		4
.L_5552:
        /*0028*/ 	.byte	0x04, 0x17
        /*002a*/ 	.short	(.L_5554 - .L_5553)
.L_5553:
        /*002c*/ 	.word	0x00000000
        /*0030*/ 	.short	0x0004
        /*0032*/ 	.short	0x0019
        /*0034*/ 	.byte	0x00, 0xf0, 0x05, 0x00


	//----- nvinfo : EIATTR_KPARAM_INFO
	.align		4
.L_5554:
        /*0038*/ 	.byte	0x04, 0x17
        /*003a*/ 	.short	(.L_5556 - .L_5555)
.L_5555:
        /*003c*/ 	.word	0x00000000
        /*0040*/ 	.short	0x0003
        /*0042*/ 	.short	0x0018
        /*0044*/ 	.byte	0x00, 0xf0, 0x05, 0x00


	//----- nvinfo : EIATTR_KPARAM_INFO
	.align		4
.L_5556:
        /*0048*/ 	.byte	0x04, 0x17
        /*004a*/ 	.short	(.L_5558 - .L_5557)
.L_5557:
        /*004c*/ 	.word	0x00000000
        /*0050*/ 	.short	0x0002
        /*0052*/ 	.short	0x0008
        /*0054*/ 	.byte	0x00, 0xf0, 0x41, 0x00


	//----- nvinfo : EIATTR_KPARAM_INFO
	.align		4
.L_5558:
        /*0058*/ 	.byte	0x04, 0x17
        /*005a*/ 	.short	(.L_5560 - .L_5559)
.L_5559:
        /*005c*/ 	.word	0x00000000
        /*0060*/ 	.short	0x0001
        /*0062*/ 	.short	0x0004
        /*0064*/ 	.byte	0x00, 0xf0, 0x11, 0x00


	//----- nvinfo : EIATTR_KPARAM_INFO
	.align		4
.L_5560:
        /*0068*/ 	.byte	0x04, 0x17
        /*006a*/ 	.short	(.L_5562 - .L_5561)
.L_5561:
        /*006c*/ 	.word	0x00000000
        /*0070*/ 	.short	0x0000
        /*0072*/ 	.short	0x0000
        /*0074*/ 	.byte	0x00, 0xf0, 0x11, 0x00


	//----- nvinfo : EIATTR_SPARSE_MMA_MASK
	.align		4
.L_5562:
        /*0078*/ 	.byte	0x03, 0x50
        /*007a*/ 	.short	0x0000


	//----- nvinfo : EIATTR_MAXREG_COUNT
	.align		4
        /*007c*/ 	.byte	0x03, 0x1b
        /*007e*/ 	.short	0x00ff


	//----- nvinfo : EIATTR_MERCURY_ISA_VERSION
	.align		4
        /*0080*/ 	.byte	0x03, 0x5f
        /*0082*/ 	.short	0x0101


	//----- nvinfo : EIATTR_EXIT_INSTR_OFFSETS
	.align		4
        /*0084*/ 	.byte	0x04, 0x1c
        /*0086*/ 	.short	(.L_5564 - .L_5563)


	//   ....[0]....
.L_5563:
        /*0088*/ 	.word	0x000006b0


	//   ....[1]....
        /*008c*/ 	.word	0x00000710


	//----- nvinfo : EIATTR_MAX_THREADS
	.align		4
.L_5564:
        /*0090*/ 	.byte	0x04, 0x05
        /*0092*/ 	.short	(.L_5566 - .L_5565)
.L_5565:
        /*0094*/ 	.word	0x00000080
        /*0098*/ 	.word	0x00000001
        /*009c*/ 	.word	0x00000001


	//----- nvinfo : EIATTR_CRS_STACK_SIZE
	.align		4
.L_5566:
        /*00a0*/ 	.byte	0x04, 0x1e
        /*00a2*/ 	.short	(.L_5568 - .L_5567)
.L_5567:
        /*00a4*/ 	.word	0x00000000


	//----- nvinfo : EIATTR_CBANK_PARAM_SIZE
	.align		4
.L_5568:
        /*00a8*/ 	.byte	0x03, 0x19
        /*00aa*/ 	.short	0x001c


	//----- nvinfo : EIATTR_PARAM_CBANK
	.align		4
        /*00ac*/ 	.byte	0x04, 0x0a
        /*00ae*/ 	.short	(.L_5570 - .L_5569)
	.align		4
.L_5569:
        /*00b0*/ 	.word	index@(.nv.constant0._ZN2at6native27unrolled_elementwise_kernelINS0_13AUnaryFunctorIN3c108BFloat16ES4_bZZZNS0_22logical_or_kernel_cudaERNS_14TensorIteratorEENKUlvE0_clEvENKUlvE8_clEvEUlS4_S4_E_EESt5arrayIPcLm2EELi4E23TrivialOffsetCalculatorILi1EjESF_NS0_6memory15LoadWithoutCastENSG_16StoreWithoutCastEEEviT_T0_T2_T3_T4_T5_)
        /*00b4*/ 	.short	0x0210
        /*00b6*/ 	.short	0x001c


	//----- nvinfo : EIATTR_SW_WAR
	.align		4
.L_5570:
        /*00b8*/ 	.byte	0x04, 0x36
        /*00ba*/ 	.short	(.L_5572 - .L_5571)
.L_5571:
        /*00bc*/ 	.word	0x00000008
.L_5572:


//--------------------- .nv.info._ZN2at6native29vectorized_elementwise_kernelILi2ENS0_13AUnaryFunctorIN3c108BFloat16ES4_bZZZNS0_22logical_or_kernel_cudaERNS_14TensorIteratorEENKUlvE0_clEvENKUlvE8_clEvEUlS4_S4_E_EESt5arrayIPcLm2EEEEviT0_T1_ --------------------------
	.section	.nv.info._ZN2at6native29vectorized_elementwise_kernelILi2ENS0_13AUnaryFunctorIN3c108BFloat16ES4_bZZZNS0_22logical_or_kernel_cudaERNS_14TensorIteratorEENKUlvE0_clEvENKUlvE8_clEvEUlS4_S4_E_EESt5arrayIPcLm2EEEEviT0_T1_,"",@"SHT_CUDA_INFO"
	.sectionflags	@""
	.align	4


	//----- nvinfo : EIATTR_CUDA_API_VERSION
	.align		4
        /*0000*/ 	.byte	0x04, 0x37
        /*0002*/ 	.short	(.L_5574 - .L_5573)
.L_5573:
        /*0004*/ 	.word	0x00000082


	//----- nvinfo : EIATTR_KPARAM_INFO
	.align		4
.L_5574:
        /*0008*/ 	.byte	0x04, 0x17
        /*000a*/ 	.short	(.L_5576 - .L_5575)
.L_5575:
        /*000c*/ 	.word	0x00000000
        /*0010*/ 	.short	0x0002
        /*0012*/ 	.short	0x0008
        /*0014*/ 	.byte	0x00, 0xf0, 0x41, 0x00


	//----- nvinfo : EIATTR_KPARAM_INFO
	.align		4
.L_5576:
        /*0018*/ 	.byte	0x04, 0x17
        /*001a*/ 	.short	(.L_5578 - .L_5577)
.L_5577:
        /*001c*/ 	.word	0x00000000
        /*0020*/ 	.short	0x0001
        /*0022*/ 	.short	0x0004
        /*0024*/ 	.byte	0x00, 0xf0, 0x11, 0x00


	//----- nvinfo : EIATTR_KPARAM_INFO
	.align		4
.L_5578:
        /*0028*/ 	.byte	0x04, 0x17
        /*002a*/ 	.short	(.L_5580 - .L_5579)
.L_5579:
        /*002c*/ 	.word	0x00000000
        /*0030*/ 	.short	0x0000
        /*0032*/ 	.short	0x0000
        /*0034*/ 	.byte	0x00, 0xf0, 0x11, 0x00


	//----- nvinfo : EIATTR_SPARSE_MMA_MASK
	.align		4
.L_5580:
        /*0038*/ 	.byte	0x03, 0x50
        /*003a*/ 	.short	0x0000


	//----- nvinfo : EIATTR_MAXREG_COUNT
	.align		4
        /*003c*/ 	.byte	0x03, 0x1b
        /*003e*/ 	.short	0x00ff


	//----- nvinfo : EIATTR_MERCURY_ISA_VERSION
	.align		4
        /*0040*/ 	.byte	0x03, 0x5f
        /*0042*/ 	.short	0x0101


	//----- nvinfo : EIATTR_EXIT_INSTR_OFFSETS
	.align		4
        /*0044*/ 	.byte	0x04, 0x1c
        /*0046*/ 	.short	(.L_5582 - .L_5581)


	//   ....[0]....
.L_5581:
        /*0048*/ 	.word	0x00000430


	//   ....[1]....
        /*004c*/ 	.word	0x00001180


	//   ....[2]....
        /*0050*/ 	.word	0x000011e0


	//----- nvinfo : EIATTR_MAX_THREADS
	.align		4
.L_5582:
        /*0054*/ 	.byte	0x04, 0x05
        /*0056*/ 	.short	(.L_5584 - .L_5583)
.L_5583:
        /*0058*/ 	.word	0x00000080
        /*005c*/ 	.word	0x00000001
        /*0060*/ 	.word	0x00000001


	//----- nvinfo : EIATTR_CRS_STACK_SIZE
	.align		4
.L_5584:
        /*0064*/ 	.byte	0x04, 0x1e
        /*0066*/ 	.short	(.L_5586 - .L_5585)
.L_5585:
        /*0068*/ 	.word	0x00000000


	//----- nvinfo : EIATTR_CBANK_PARAM_SIZE
	.align		4
.L_5586:
        /*006c*/ 	.byte	0x03, 0x19
        /*006e*/ 	.short	0x0018


	//----- nvinfo : EIATTR_PARAM_CBANK
	.align		4
        /*0070*/ 	.byte	0x04, 0x0a
        /*0072*/ 	.short	(.L_5588 - .L_5587)
	.align		4
.L_5587:
        /*0074*/ 	.word	index@(.nv.constant0._ZN2at6native29vectorized_elementwise_kernelILi2ENS0_13AUnaryFunctorIN3c108BFloat16ES4_bZZZNS0_22logical_or_kernel_cudaERNS_14TensorIteratorEENKUlvE0_clEvENKUlvE8_clEvEUlS4_S4_E_EESt5arrayIPcLm2EEEEviT0_T1_)
        /*0078*/ 	.short	0x0210
        /*007a*/ 	.short	0x0018


	//----- nvinfo : EIATTR_SW_WAR
	.align		4
.L_5588:
        /*007c*/ 	.byte	0x04, 0x36
        /*007e*/ 	.short	(.L_5590 - .L_5589)
.L_5589:
        /*0080*/ 	.word	0x00000008
.L_5590:


//--------------------- .nv.info._ZN2at6native29vectorized_elementwise_kernelILi4ENS0_13AUnaryFunctorIN3c108BFloat16ES4_bZZZNS0_22logical_or_kernel_cudaERNS_14TensorIteratorEENKUlvE0_clEvENKUlvE8_clEvEUlS4_S4_E_EESt5arrayIPcLm2EEEEviT0_T1_ --------------------------
	.section	.nv.info._ZN2at6native29vectorized_elementwise_kernelILi4ENS0_13AUnaryFunctorIN3c108BFloat16ES4_bZZZNS0_22logical_or_kernel_cudaERNS_14TensorIteratorEENKUlvE0_clEvENKUlvE8_clEvEUlS4_S4_E_EESt5arrayIPcLm2EEEEviT0_T1_,"",@"SHT_CUDA_INFO"
	.sectionflags	@""
	.align	4


	//----- nvinfo : EIATTR_CUDA_API_VERSION
	.align		4
        /*0000*/ 	.byte	0x04, 0x37
        /*0002*/ 	.short	(.L_5592 - .L_5591)
.L_5591:
        /*0004*/ 	.word	0x00000082


	//----- nvinfo : EIATTR_KPARAM_INFO
	.align		4
.L_5592:
        /*0008*/ 	.byte	0x04, 0x17
        /*000a*/ 	.short	(.L_5594 - .L_5593)
.L_5593:
        /*000c*/ 	.word	0x00000000
        /*0010*/ 	.short	0x0002
        /*0012*/ 	.short	0x0008
        /*0014*/ 	.byte	0x00, 0xf0, 0x41, 0x00


	//----- nvinfo : EIATTR_KPARAM_INFO
	.align		4
.L_5594:
        /*0018*/ 	.byte	0x04, 0x17
        /*001a*/ 	.short	(.L_5596 - .L_5595)
.L_5595:
        /*001c*/ 	.word	0x00000000
        /*0020*/ 	.short	0x0001
        /*0022*/ 	.short	0x0004
        /*0024*/ 	.byte	0x00, 0xf0, 0x11, 0x00


	//----- nvinfo : EIATTR_KPARAM_INFO
	.align		4
.L_5596:
        /*0028*/ 	.byte	0x04, 0x17
        /*002a*/ 	.short	(.L_5598 - .L_5597)
.L_5597:
        /*002c*/ 	.word	0x00000000
        /*0030*/ 	.short	0x0000
        /*0032*/ 	.short	0x0000
        /*0034*/ 	.byte	0x00, 0xf0, 0x11, 0x00


	//----- nvinfo : EIATTR_SPARSE_MMA_MASK
	.align		4
.L_5598:
        /*0038*/ 	.byte	0x03, 0x50
        /*003a*/ 	.short	0x0000


	//----- nvinfo : EIATTR_MAXREG_COUNT
	.align		4
        /*003c*/ 	.byte	0x03, 0x1b
        /*003e*/ 	.short	0x00ff


	//----- nvinfo : EIATTR_MERCURY_ISA_VERSION
	.align		4
        /*0040*/ 	.byte	0x03, 0x5f
        /*0042*/ 	.short	0x0101


	//----- nvinfo : EIATTR_EXIT_INSTR_OFFSETS
	.align		4
        /*0044*/ 	.byte	0x04, 0x1c
        /*0046*/ 	.short	(.L_5600 - .L_5599)


	//   ....[0]....
.L_5599:
        /*0048*/ 	.word	0x00000430


	//   ....[1]....
        /*004c*/ 	.word	0x00001180


	//   ....[2]....
        /*0050*/ 	.word	0x000011e0


	//----- nvinfo : EIATTR_MAX_THREADS
	.align		4
.L_5600:
        /*0054*/ 	.byte	0x04, 0x05
        /*0056*/ 	.short	(.L_5602 - .L_5601)
.L_5601:
        /*0058*/ 	.word	0x00000080
        /*005c*/ 	.word	0x00000001
        /*0060*/ 	.word	0x00000001


	//----- nvinfo : EIATTR_CRS_STACK_SIZE
	.align		4
.L_5602:
        /*0064*/ 	.byte	0x04, 0x1e
        /*0066*/ 	.short	(.L_5604 - .L_5603)
.L_5603:
        /*0068*/ 	.word	0x00000000


	//----- nvinfo : EIATTR_CBANK_PARAM_SIZE
	.align		4
.L_5604:
        /*006c*/ 	.byte	0x03, 0x19
        /*006e*/ 	.short	0x0018


	//----- nvinfo : EIATTR_PARAM_CBANK
	.align		4
        /*0070*/ 	.byte	0x04, 0x0a
        /*0072*/ 	.short	(.L_5606 - .L_5605)
	.align		4
.L_5605:
        /*0074*/ 	.word	index@(.nv.constant0._ZN2at6native29vectorized_elementwise_kernelILi4ENS0_13AUnaryFunctorIN3c108BFloat16ES4_bZZZNS0_22logical_or_kernel_cudaERNS_14TensorIteratorEENKUlvE0_clEvENKUlvE8_clEvEUlS4_S4_E_EESt5arrayIPcLm2EEEEviT0_T1_)
        /*0078*/ 	.short	0x0210
        /*007a*/ 	.short	0x0018


	//----- nvinfo : EIATTR_SW_WAR
	.align		4
.L_5606:
        /*007c*/ 	.byte	0x04, 0x36
        /*007e*/ 	.short	(.L_5608 - .L_5607)
.L_5607:
        /*0080*/ 	.word	0x00000008
.L_5608:


//--------------------- .nv.info._ZN2at6native29vectorized_elementwise_kernelILi8ENS0_13AUnaryFunctorIN3c108BFloat16ES4_bZZZNS0_22logical_or_kernel_cudaERNS_14TensorIteratorEENKUlvE0_clEvENKUlvE8_clEvEUlS4_S4_E_EESt5arrayIPcLm2EEEEviT0_T1_ --------------------------
	.section	.nv.info._ZN2at6native29vectorized_elementwise_kernelILi8ENS0_13AUnaryFunctorIN3c108BFloat16ES4_bZZZNS0_22logical_or_kernel_cudaERNS_14TensorIteratorEENKUlvE0_clEvENKUlvE8_clEvEUlS4_S4_E_EESt5arrayIPcLm2EEEEviT0_T1_,"",@"SHT_CUDA_INFO"
	.sectionflags	@""
	.align	4


	//----- nvinfo : EIATTR_CUDA_API_VERSION
	.align		4
        /*0000*/ 	.byte	0x04, 0x37
        /*0002*/ 	.short	(.L_5610 - .L_5609)
.L_5609:
        /*0004*/ 	.word	0x00000082


	//----- nvinfo : EIATTR_KPARAM_INFO
	.align		4
.L_5610:
        /*0008*/ 	.byte	0x04, 0x17
        /*000a*/ 	.short	(.L_5612 - .L_5611)
.L_5611:
        /*000c*/ 	.word	0x00000000
        /*0010*/ 	.short	0x0002
        /*0012*/ 	.short	0x0008
        /*0014*/ 	.byte	0x00, 0xf0, 0x41, 0x00


	//----- nvinfo : EIATTR_KPARAM_INFO
	.align		4
.L_5612:
        /*0018*/ 	.byte	0x04, 0x17
        /*001a*/ 	.short	(.L_5614 - .L_5613)
.L_5613:
        /*001c*/ 	.word	0x00000000
        /*0020*/ 	.short	0x0001
        /*0022*/ 	.short	0x0004
        /*0024*/ 	.byte	0x00, 0xf0, 0x11, 0x00


	//----- nvinfo : EIATTR_KPARAM_INFO
	.align		4
.L_5614:
        /*0028*/ 	.byte	0x04, 0x17
        /*002a*/ 	.short	(.L_5616 - .L_5615)
.L_5615:
        /*002c*/ 	.word	0x00000000
        /*0030*/ 	.short	0x0000
        /*0032*/ 	.short	0x0000
        /*0034*/ 	.byte	0x00, 0xf0, 0x11, 0x00


	//----- nvinfo : EIATTR_SPARSE_MMA_MASK
	.align		4
.L_5616:
        /*0038*/ 	.byte	0x03, 0x50
        /*003a*/ 	.short	0x0000


	//----- nvinfo : EIATTR_MAXREG_COUNT
	.align		4
        /*003c*/ 	.byte	0x03, 0x1b
        /*003e*/ 	.short	0x00ff


	//----- nvinfo : EIATTR_MERCURY_ISA_VERSION
	.align		4
        /*0040*/ 	.byte	0x03, 0x5f
        /*0042*/ 	.short	0x0101


	//----- nvinfo : EIATTR_EXIT_INSTR_OFFSETS
	.align		4
        /*0044*/ 	.byte	0x04, 0x1c
        /*0046*/ 	.short	(.L_5618 - .L_5617)


	//   ....[0]....
.L_5617:
        /*0048*/ 	.word	0x00000430


	//   ....[1]....
        /*004c*/ 	.word	0x00001180


	//   ....[2]....
        /*0050*/ 	.word	0x000011e0


	//----- nvinfo : EIATTR_MAX_THREADS
	.align		4
.L_5618:
        /*0054*/ 	.byte	0x04, 0x05
        /*0056*/ 	.short	(.L_5620 - .L_5619)
.L_5619:
        /*0058*/ 	.word	0x00000080
        /*005c*/ 	.word	0x00000001
        /*0060*/ 	.word	0x00000001


	//----- nvinfo : EIATTR_CRS_STACK_SIZE
	.align		4
.L_5620:
        /*0064*/ 	.byte	0x04, 0x1e
        /*0066*/ 	.short	(.L_5622 - .L_5621)
.L_5621:
        /*0068*/ 	.word	0x00000000


	//----- nvinfo : EIATTR_CBANK_PARAM_SIZE
	.align		4
.L_5622:
        /*006c*/ 	.byte	0x03, 0x19
        /*006e*/ 	.short	0x0018


	//----- nvinfo : EIATTR_PARAM_CBANK
	.align		4
        /*0070*/ 	.byte	0x04, 0x0a
        /*0072*/ 	.short	(.L_5624 - .L_5623)
	.align		4
.L_5623:
        /*0074*/ 	.word	index@(.nv.constant0._ZN2at6native29vectorized_elementwise_kernelILi8ENS0_13AUnaryFunctorIN3c108BFloat16ES4_bZZZNS0_22logical_or_kernel_cudaERNS_14TensorIteratorEENKUlvE0_clEvENKUlvE8_clEvEUlS4_S4_E_EESt5arrayIPcLm2EEEEviT0_T1_)
        /*0078*/ 	.short	0x0210
        /*007a*/ 	.short	0x0018


	//----- nvinfo : EIATTR_SW_WAR
	.align		4
.L_5624:
        /*007c*/ 	.byte	0x04, 0x36
        /*007e*/ 	.short	(.L_5626 - .L_5625)
.L_5625:
        /*0080*/ 	.word	0x00000008
.L_5626:


//--------------------- .nv.info._ZN2at6native18elementwise_kernelILi128ELi4EZNS0_15gpu_kernel_implINS0_13BinaryFunctorIN3c108BFloat16ES5_bZZZNS0_22logical_or_kernel_cudaERNS_14TensorIteratorEENKUlvE0_clEvENKUlvE8_clEvEUlS5_S5_E_EEEEvRNS_18TensorIteratorBaseERKT_EUliE_EEviT1_ --------------------------
	.section	.nv.info._ZN2at6native18elementwise_kernelILi128ELi4EZNS0_15gpu_kernel_implINS0_13BinaryFunctorIN3c108BFloat16ES5_bZZZNS0_22logical_or_kernel_cudaERNS_14TensorIteratorEENKUlvE0_clEvENKUlvE8_clEvEUlS5_S5_E_EEEEvRNS_18TensorIteratorBaseERKT_EUliE_EEviT1_,"",@"SHT_CUDA_INFO"
	.sectionflags	@""
	.align	4


	//----- nvinfo : EIATTR_CUDA_API_VERSION
	.align		4
        /*0000*/ 	.byte	0x04, 0x37
        /*0002*/ 	.short	(.L_5628 - .L_5627)
.L_5627:
        /*0004*/ 	.word	0x00000082


	//----- nvinfo : EIATTR_KPARAM_INFO
	.align		4
.L_5628:
        /*0008*/ 	.byte	0x04, 0x17
        /*000a*/ 	.short	(.L_5630 - .L_5629)
.L_5629:
        /*000c*/ 	.word	0x00000000
        /*0010*/ 	.short	0x0001
        /*0012*/ 	.short	0x0008
        /*0014*/ 	.byte	0x00, 0xf0, 0x21, 0x0a


	//----- nvinfo : EIATTR_KPARAM_INFO
	.align		4
.L_5630:
        /*0018*/ 	.byte	0x04, 0x17
        /*001a*/ 	.short	(.L_5632 - .L_5631)
.L_5631:
        /*001c*/ 	.word	0x00000000
        /*0020*/ 	.short	0x0000
        /*0022*/ 	.short	0x0000
        /*0024*/ 	.byte	0x00, 0xf0, 0x11, 0x00


	//----- nvinfo : EIATTR_SPARSE_MMA_MASK
	.align		4
.L_5632:
        /*0028*/ 	.byte	0x03, 0x50
        /*002a*/ 	.short	0x0000


	//----- nvinfo : EIATTR_MAXREG_COUNT
	.align		4
        /*002c*/ 	.byte	0x03, 0x1b
        /*002e*/ 	.short	0x0080


	//----- nvinfo : EIATTR_EXTERNS
	.align		4
        /*0030*/ 	.byte	0x04, 0x0f
        /*0032*/ 	.short	(.L_5634 - .L_5633)


	//   ....[0]....
	.align		4
.L_5633:
        /*0034*/ 	.word	index@(__assertfail)


	//----- nvinfo : EIATTR_MERCURY_ISA_VERSION
	.align		4
.L_5634:
        /*0038*/ 	.byte	0x03, 0x5f
        /*003a*/ 	.short	0x0101


	//----- nvinfo : EIATTR_SYSCALL_OFFSETS
	.align		4
        /*003c*/ 	.byte	0x04, 0x46
        /*003e*/ 	.short	(.L_5636 - .L_5635)


	//   ....[0]....
.L_5635:
        /*0040*/ 	.word	0x000026f0


	//   ....[1]....
        /*0044*/ 	.word	0x000036c0


	//   ....[2]....
        /*0048*/ 	.word	0x000045c0


	//   ....[3]....
        /*004c*/ 	.word	0x00006cf0


	//   ....[4]....
        /*0050*/ 	.word	0x00007cc0


	//   ....[5]....
        /*0054*/ 	.word	0x00008bc0


	//   ....[6]....
        /*0058*/ 	.word	0x0000b2e0


	//   ....[7]....
        /*005c*/ 	.word	0x0000c2b0


	//   ....[8]....
        /*0060*/ 	.word	0x0000d1b0


	//   ....[9]....
        /*0064*/ 	.word	0x0000f8c0


	//   ....[10]....
        /*0068*/ 	.word	0x00010890


	//   ....[11]....
        /*006c*/ 	.word	0x00011790


	//----- nvinfo : EIATTR_EXIT_INSTR_OFFSETS
	.align		4
.L_5636:
        /*0070*/ 	.byte	0x04, 0x1c
        /*0072*/ 	.short	(.L_5638 - .L_5637)


	//   ....[0]....
.L_5637:
        /*0074*/ 	.word	0x0000d270


	//   ....[1]....
        /*0078*/ 	.word	0x00010a70


	//   ....[2]....
        /*007c*/ 	.word	0x00010a90


	//   ....[3]....
        /*0080*/ 	.word	0x00010b30


	//   ....[4]....
        /*0084*/ 	.word	0x00010b60


	//   ....[5]....
        /*0088*/ 	.word	0x00010b80


	//   ....[6]....
        /*008c*/ 	.word	0x00010c10


	//   ....[7]....
        /*0090*/ 	.word	0x00010c50


	//   ....[8]....
        /*0094*/ 	.word	0x00010cf0


	//   ....[9]....
        /*0098*/ 	.word	0x00010d40


	//   ....[10]....
        /*009c*/ 	.word	0x00010d70


	//   ....[11]....
        /*00a0*/ 	.word	0x00010e10


	//   ....[12]....
        /*00a4*/ 	.word	0x00010e50


	//   ....[13]....
        /*00a8*/ 	.word	0x00010fe0


	//   ....[14]....
        /*00ac*/ 	.word	0x00011140


	//   ....[15]....
        /*00b0*/ 	.word	0x00011180


	//   ....[16]....
        /*00b4*/ 	.word	0x00011220


	//   ....[17]....
        /*00b8*/ 	.word	0x000113a0


	//   ....[18]....
        /*00bc*/ 	.word	0x00011520


	//   ....[19]....
        /*00c0*/ 	.word	0x00011690


	//   ....[20]....
        /*00c4*/ 	.word	0x000117a0


	//   ....[21]....
        /*00c8*/ 	.word	0x000117e0


	//   ....[22]....
        /*00cc*/ 	.word	0x00011810


	//----- nvinfo : EIATTR_MAX_THREADS
	.align		4
.L_5638:
        /*00d0*/ 	.byte	0x04, 0x05
        /*00d2*/ 	.short	(.L_5640 - .L_5639)
.L_5639:
        /*00d4*/ 	.word	0x00000080
        /*00d8*/ 	.word	0x00000001
        /*00dc*/ 	.word	0x00000001


	//----- nvinfo : EIATTR_CRS_STACK_SIZE
	.align		4
.L_5640:
        /*00e0*/ 	.byte	0x04, 0x1e
        /*00e2*/ 	.short	(.L_5642 - .L_5641)
.L_5641:
        /*00e4*/ 	.word	0x00000000


	//----- nvinfo : EIATTR_CBANK_PARAM_SIZE
	.align		4
.L_5642:
        /*00e8*/ 	.byte	0x03, 0x19
        /*00ea*/ 	.short	0x0290


	//----- nvinfo : EIATTR_PARAM_CBANK
	.align		4
        /*00ec*/ 	.byte	0x04, 0x0a
        /*00ee*/ 	.short	(.L_5644 - .L_5643)
	.align		4
.L_5643:
        /*00f0*/ 	.word	index@(.nv.constant0._ZN2at6native18elementwise_kernelILi128ELi4EZNS0_15gpu_kernel_implINS0_13BinaryFunctorIN3c108BFloat16ES5_bZZZNS0_22logical_or_kernel_cudaERNS_14TensorIteratorEENKUlvE0_clEvENKUlvE8_clEvEUlS5_S5_E_EEEEvRNS_18TensorIteratorBaseERKT_EUliE_EEviT1_)
        /*00f4*/ 	.short	0x0210
        /*00f6*/ 	.short	0x0290


	//----- nvinfo : EIATTR_SW_WAR
	.align		4
.L_5644:
        /*00f8*/ 	.byte	0x04, 0x36
        /*00fa*/ 	.short	(.L_5646 - .L_5645)
.L_5645:
        /*00fc*/ 	.word	0x00000008
.L_5646:


//--------------------- .nv.info._ZN2at6native27unrolled_elementwise_kernelINS0_13BinaryFunctorIN3c108BFloat16ES4_bZZZNS0_22logical_or_kernel_cudaERNS_14TensorIteratorEENKUlvE0_clEvENKUlvE8_clEvEUlS4_S4_E_EESt5arrayIPcLm3EELi4E23TrivialOffsetCalculatorILi2EjESE_ILi1EjENS0_6memory12LoadWithCastILi2EEENSH_13StoreWithCastILi1EEEEEviT_T0_T2_T3_T4_T5_ --------------------------
	.section	.nv.info._ZN2at6native27unrolled_elementwise_kernelINS0_13BinaryFunctorIN3c108BFloat16ES4_bZZZNS0_22logical_or_kernel_cudaERNS_14TensorIteratorEENKUlvE0_clEvENKUlvE8_clEvEUlS4_S4_E_EESt5arrayIPcLm3EELi4E23TrivialOffsetCalculatorILi2EjESE_ILi1EjENS0_6memory12LoadWithCastILi2EEENSH_13StoreWithCastILi1EEEEEviT_T0_T2_T3_T4_T5_,"",@"SHT_CUDA_INFO"
	.sectionflags	@""
	.align	4


	//----- nvinfo : EIATTR_CUDA_API_VERSION
	.align		4
        /*0000*/ 	.byte	0x04, 0x37
        /*0002*/ 	.short	(.L_5648 - .L_5647)
.L_5647:
        /*0004*/ 	.word	0x00000082


	//----- nvinfo : EIATTR_KPARAM_INFO
	.align		4
.L_5648:
        /*0008*/ 	.byte	0x04, 0x17
        /*000a*/ 	.short	(.L_5650 - .L_5649)
.L_5649:
        /*000c*/ 	.word	0x00000000
        /*0010*/ 	.short	0x0006
        /*0012*/ 	.short	0x0030
        /*0014*/ 	.byte	0x00, 0xf0, 0x21, 0x00


	//----- nvinfo : EIATTR_KPARAM_INFO
	.align		4
.L_5650:
        /*0018*/ 	.byte	0x04, 0x17
        /*001a*/ 	.short	(.L_5652 - .L_5651)
.L_5651:
        /*001c*/ 	.word	0x00000000
        /*0020*/ 	.short	0x0005
        /*0022*/ 	.short	0x0024
        /*0024*/ 	.byte	0x00, 0xf0, 0x31, 0x00


	//----- nvinfo : EIATTR_KPARAM_INFO
	.align		4
.L_5652:
        /*0028*/ 	.byte	0x04, 0x17
        /*002a*/ 	.short	(.L_5654 - .L_5653)
.L_5653:
        /*002c*/ 	.word	0x00000000
        /*0030*/ 	.short	0x0004
        /*0032*/ 	.short	0x0021
        /*0034*/ 	.byte	0x00, 0xf0, 0x05, 0x00


	//----- nvinfo : EIATTR_KPARAM_INFO
	.align		4
.L_5654:
        /*0038*/ 	.byte	0x04, 0x17
        /*003a*/ 	.short	(.L_5656 - .L_5655)
.L_5655:
        /*003c*/ 	.word	0x00000000
        /*0040*/ 	.short	0x0003
        /*0042*/ 	.short	0x0020
        /*0044*/ 	.byte	0x00, 0xf0, 0x05, 0x00


	//----- nvinfo : EIATTR_KPARAM_INFO
	.align		4
.L_5656:
        /*0048*/ 	.byte	0x04, 0x17
        /*004a*/ 	.short	(.L_5658 - .L_5657)
.L_5657:
        /*004c*/ 	.word	0x00000000
        /*0050*/ 	.short	0x0002
        /*0052*/ 	.short	0x0008
        /*0054*/ 	.byte	0x00, 0xf0, 0x61, 0x00


	//----- nvinfo : EIATTR_KPARAM_INFO
	.align		4
.L_5658:
        /*0058*/ 	.byte	0x04, 0x17
        /*005a*/ 	.short	(.L_5660 - .L_5659)
.L_5659:
        /*005c*/ 	.word	0x00000000
        /*0060*/ 	.short	0x0001
        /*0062*/ 	.short	0x0004
        /*0064*/ 	.byte	0x00, 0xf0, 0x05, 0x00


	//----- nvinfo : EIATTR_KPARAM_INFO
	.align		4
.L_5660:
        /*0068*/ 	.byte	0x04, 0x17
        /*006a*/ 	.short	(.L_5662 - .L_5661)
.L_5661:
        /*006c*/ 	.word	0x00000000
        /*0070*/ 	.short	0x0000
        /*0072*/ 	.short	0x0000
        /*0074*/ 	.byte	0x00, 0xf0, 0x11, 0x00


	//----- nvinfo : EIATTR_SPARSE_MMA_MASK
	.align		4
.L_5662:
        /*0078*/ 	.byte	0x03, 0x50
        /*007a*/ 	.short	0x0000


	//----- nvinfo : EIATTR_MAXREG_COUNT
	.align		4
        /*007c*/ 	.byte	0x03, 0x1b
        /*007e*/ 	.short	0x00ff


	//----- nvinfo : EIATTR_EXTERNS
	.align		4
        /*0080*/ 	.byte	0x04, 0x0f
        /*0082*/ 	.short	(.L_5664 - .L_5663)


	//   ....[0]....
	.align		4
.L_5663:
        /*0084*/ 	.word	index@(__assertfail)


	//----- nvinfo : EIATTR_MERCURY_ISA_VERSION
	.align		4
.L_5664:
        /*0088*/ 	.byte	0x03, 0x5f
        /*008a*/ 	.short	0x0101


	//----- nvinfo : EIATTR_SYSCALL_OFFSETS
	.align		4
        /*008c*/ 	.byte	0x04, 0x46
        /*008e*/ 	.short	(.L_5666 - .L_5665)


	//   ....[0]....
.L_5665:
        /*0090*/ 	.word	0x000010f0


	//   ....[1]....
        /*0094*/ 	.word	0x000021b0


	//   ....[2]....
        /*0098*/ 	.word	0x000032f0


	//   ....[3]....
        /*009c*/ 	.word	0x000043b0


	//   ....[4]....
        /*00a0*/ 	.word	0x00005500


	//   ....[5]....
        /*00a4*/ 	.word	0x000065d0


	//   ....[6]....
        /*00a8*/ 	.word	0x00007700


	//   ....[7]....
        /*00ac*/ 	.word	0x000086e0


	//   ....[8]....
        /*00b0*/ 	.word	0x00009b00


	//   ....[9]....
        /*00b4*/ 	.word	0x0000ab30


	//   ....[10]....
        /*00b8*/ 	.word	0x0000bb20


	//   ....[11]....
        /*00bc*/ 	.word	0x0000cb10


	//----- nvinfo : EIATTR_EXIT_INSTR_OFFSETS
	.align		4
.L_5666:
        /*00c0*/ 	.byte	0x04, 0x1c
        /*00c2*/ 	.short	(.L_5668 - .L_5667)


	//   ....[0]....
.L_5667:
        /*00c4*/ 	.word	0x0000bc00


	//   ....[1]....
        /*00c8*/ 	.word	0x0000bd30


	//   ....[2]....
        /*00cc*/ 	.word	0x0000bd50


	//   ....[3]....
        /*00d0*/ 	.word	0x0000be10


	//   ....[4]....
        /*00d4*/ 	.word	0x0000be50


	//   ....[5]....
        /*00d8*/ 	.word	0x0000be90


	//   ....[6]....
        /*00dc*/ 	.word	0x0000bf20


	//   ....[7]....
        /*00e0*/ 	.word	0x0000bf60


	//   ....[8]....
        /*00e4*/ 	.word	0x0000c000


	//   ....[9]....
        /*00e8*/ 	.word	0x0000c050


	//   ....[10]....
        /*00ec*/ 	.word	0x0000c0a0


	//   ....[11]....
        /*00f0*/ 	.word	0x0000c160


	//   ....[12]....
        /*00f4*/ 	.word	0x0000c1c0


	//   ....[13]....
        /*00f8*/ 	.word	0x0000c350


	//   ....[14]....
        /*00fc*/ 	.word	0x0000c4b0


	//   ....[15]....
        /*0100*/ 	.word	0x0000c4f0


	//   ....[16]....
        /*0104*/ 	.word	0x0000c5b0


	//   ....[17]....
        /*0108*/ 	.word	0x0000c730


	//   ....[18]....
        /*010c*/ 	.word	0x0000c8b0


	//   ....[19]....
        /*0110*/ 	.word	0x0000ca10


	//   ....[20]....
        /*0114*/ 	.word	0x0000cb20


	//   ....[21]....
        /*0118*/ 	.word	0x0000cb80


	//   ....[22]....
        /*011c*/ 	.word	0x0000cbc0


	//----- nvinfo : EIATTR_MAX_THREADS
	.align		4
.L_5668:
        /*0120*/ 	.byte	0x04, 0x05
        /*0122*/ 	.short	(.L_5670 - .L_5669)
.L_5669:
        /*0124*/ 	.word	0x00000080
        /*0128*/ 	.word	0x00000001
        /*012c*/ 	.word	0x00000001


	//----- nvinfo : EIATTR_CRS_STACK_SIZE
	.align		4
.L_5670:
        /*0130*/ 	.byte	0x04, 0x1e
        /*0132*/ 	.short	(.L_5672 - .L_5671)
.L_5671:
        /*0134*/ 	.word	0x00000000


	//----- nvinfo : EIATTR_CBANK_PARAM_SIZE
	.align		4
.L_5672:
        /*0138*/ 	.byte	0x03, 0x19
        /*013a*/ 	.short	0x0038


	//----- nvinfo : EIATTR_PARAM_CBANK
	.align		4
        /*013c*/ 	.byte	0x04, 0x0a
        /*013e*/ 	.short	(.L_5674 - .L_5673)
	.align		4
.L_5673:
        /*0140*/ 	.word	index@(.nv.constant0._ZN2at6native27unrolled_elementwise_kernelINS0_13BinaryFunctorIN3c108BFloat16ES4_bZZZNS0_22logical_or_kernel_cudaERNS_14TensorIteratorEENKUlvE0_clEvENKUlvE8_clEvEUlS4_S4_E_EESt5arrayIPcLm3EELi4E23TrivialOffsetCalculatorILi2EjESE_ILi1EjENS0_6memory12LoadWithCastILi2EEENSH_13StoreWithCastILi1EEEEEviT_T0_T2_T3_T4_T5_)
        /*0144*/ 	.short	0x0210
        /*0146*/ 	.short	0x0038


	//----- nvinfo : EIATTR_SW_WAR
	.align		4
.L_5674:
        /*0148*/ 	.byte	0x04, 0x36
        /*014a*/ 	.short	(.L_5676 - .L_5675)
.L_5675:
        /*014c*/ 	.word	0x00000008
.L_5676:


//--------------------- .nv.info._ZN2at6native18elementwise_kernelILi128ELi4EZNS0_22gpu_kernel_impl_nocastINS0_13BinaryFunctorIN3c108BFloat16ES5_bZZZNS0_22logical_or_kernel_cudaERNS_14TensorIteratorEENKUlvE0_clEvENKUlvE8_clEvEUlS5_S5_E_EEEEvRNS_18TensorIteratorBaseERKT_EUliE_EEviT1_ --------------------------
	.section	.nv.info._ZN2at6native18elementwise_kernelILi128ELi4EZNS0_22gpu_kernel_impl_nocastINS0_13BinaryFunctorIN3c108BFloat16ES5_bZZZNS0_22logical_or_kernel_cudaERNS_14TensorIteratorEENKUlvE0_clEvENKUlvE8_clEvEUlS5_S5_E_EEEEvRNS_18TensorIteratorBaseERKT_EUliE_EEviT1_,"",@"SHT_CUDA_INFO"
	.sectionflags	@""
	.align	4


	//----- nvinfo : EIATTR_CUDA_API_VERSION
	.align		4
        /*0000*/ 	.byte	0x04, 0x37
        /*0002*/ 	.short	(.L_5678 - .L_5677)
.L_5677:
        /*0004*/ 	.word	0x00000082


	//----- nvinfo : EIATTR_KPARAM_INFO
	.align		4
.L_5678:
        /*0008*/ 	.byte	0x04, 0x17
        /*000a*/ 	.short	(.L_5680 - .L_5679)
.L_5679:
        /*000c*/ 	.word	0x00000000
        /*0010*/ 	.short	0x0001
        /*0012*/ 	.short	0x0008
        /*0014*/ 	.byte	0x00, 0xf0, 0x21, 0x0a


	//----- nvinfo : EIATTR_KPARAM_INFO
	.align		4
.L_5680:
        /*0018*/ 	.byte	0x04, 0x17
        /*001a*/ 	.short	(.L_5682 - .L_5681)
.L_5681:
        /*001c*/ 	.word	0x00000000
        /*0020*/ 	.short	0x0000
        /*0022*/ 	.short	0x0000
        /*0024*/ 	.byte	0x00, 0xf0, 0x11, 0x00


	//----- nvinfo : EIATTR_SPARSE_MMA_MASK
	.align		4
.L_5682:
        /*0028*/ 	.byte	0x03, 0x50
        /*002a*/ 	.short	0x0000


	//----- nvinfo : EIATTR_MAXREG_COUNT
	.align		4
        /*002c*/ 	.byte	0x03, 0x1b
        /*002e*/ 	.short	0x0080


	//----- nvinfo : EIATTR_MERCURY_ISA_VERSION
	.align		4
        /*0030*/ 	.byte	0x03, 0x5f
        /*0032*/ 	.short	0x0101


	//----- nvinfo : EIATTR_EXIT_INSTR_OFFSETS
	.align		4
        /*0034*/ 	.byte	0x04, 0x1c
        /*0036*/ 	.short	(.L_5684 - .L_5683)


	//   ....[0]....
.L_5683:
        /*0038*/ 	.word	0x00004710


	//   ....[1]....
        /*003c*/ 	.word	0x00005e60


	//----- nvinfo : EIATTR_MAX_THREADS
	.align		4
.L_5684:
        /*0040*/ 	.byte	0x04, 0x05
        /*0042*/ 	.short	(.L_5686 - .L_5685)
.L_5685:
        /*0044*/ 	.word	0x00000080
        /*0048*/ 	.word	0x00000001
        /*004c*/ 	.word	0x00000001


	//----- nvinfo : EIATTR_CRS_STACK_SIZE
	.align		4
.L_5686:
        /*0050*/ 	.byte	0x04, 0x1e
        /*0052*/ 	.short	(.L_5688 - .L_5687)
.L_5687:
        /*0054*/ 	.word	0x00000000


	//----- nvinfo : EIATTR_CBANK_PARAM_SIZE
	.align		4
.L_5688:
        /*0058*/ 	.byte	0x03, 0x19
        /*005a*/ 	.short	0x0290


	//----- nvinfo : EIATTR_PARAM_CBANK
	.align		4
        /*005c*/ 	.byte	0x04, 0x0a
        /*005e*/ 	.short	(.L_5690 - .L_5689)
	.align		4
.L_5689:
        /*0060*/ 	.word	index@(.nv.constant0._ZN2at6native18elementwise_kernelILi128ELi4EZNS0_22gpu_kernel_impl_nocastINS0_13BinaryFunctorIN3c108BFloat16ES5_bZZZNS0_22logical_or_kernel_cudaERNS_14TensorIteratorEENKUlvE0_clEvENKUlvE8_clEvEUlS5_S5_E_EEEEvRNS_18TensorIteratorBaseERKT_EUliE_EEviT1_)
        /*0064*/ 	.short	0x0210
        /*0066*/ 	.short	0x0290


	//----- nvinfo : EIATTR_SW_WAR
	.align		4
.L_5690:
        /*0068*/ 	.byte	0x04, 0x36
        /*006a*/ 	.short	(.L_5692 - .L_5691)
.L_5691:
        /*006c*/ 	.word	0x00000008
.L_5692:


//--------------------- .nv.info._ZN2at6native27unrolled_elementwise_kernelINS0_13BinaryFunctorIN3c108BFloat16ES4_bZZZNS0_22logical_or_kernel_cudaERNS_14TensorIteratorEENKUlvE0_clEvENKUlvE8_clEvEUlS4_S4_E_EESt5arrayIPcLm3EELi4E23TrivialOffsetCalculatorILi2EjESE_ILi1EjENS0_6memory15LoadWithoutCastENSH_16StoreWithoutCastEEEviT_T0_T2_T3_T4_T5_ --------------------------
	.section	.nv.info._ZN2at6native27unrolled_elementwise_kernelINS0_13BinaryFunctorIN3c108BFloat16ES4_bZZZNS0_22logical_or_kernel_cudaERNS_14TensorIteratorEENKUlvE0_clEvENKUlvE8_clEvEUlS4_S4_E_EESt5arrayIPcLm3EELi4E23TrivialOffsetCalculatorILi2EjESE_ILi1EjENS0_6memory15LoadWithoutCastENSH_16StoreWithoutCastEEEviT_T0_T2_T3_T4_T5_,"",@"SHT_CUDA_INFO"
	.sectionflags	@""
	.align	4


	//----- nvinfo : EIATTR_CUDA_API_VERSION
	.align		4
        /*0000*/ 	.byte	0x04, 0x37
        /*0002*/ 	.short	(.L_5694 - .L_5693)
.L_5693:
        /*0004*/ 	.word	0x00000082


	//----- nvinfo : EIATTR_KPARAM_INFO
	.align		4
.L_5694:
        /*0008*/ 	.byte	0x04, 0x17
        /*000a*/ 	.short	(.L_5696 - .L_5695)
.L_5695:
        /*000c*/ 	.word	0x00000000
        /*0010*/ 	.short	0x0006
        /*0012*/ 	.short	0x0023
        /*0014*/ 	.byte	0x00, 0xf0, 0x05, 0x00


	//----- nvinfo : EIATTR_KPARAM_INFO
	.align		4
.L_5696:
        /*0018*/ 	.byte	0x04, 0x17
        /*001a*/ 	.short	(.L_5698 - .L_5697)
.L_5697:
        /*001c*/ 	.word	0x00000000
        /*0020*/ 	.short	0x0005
        /*0022*/ 	.short	0x0022
        /*0024*/ 	.byte	0x00, 0xf0, 0x05, 0x00


	//----- nvinfo : EIATTR_KPARAM_INFO
	.align		4
.L_5698:
        /*0028*/ 	.byte	0x04, 0x17
        /*002a*/ 	.short	(.L_5700 - .L_5699)
.L_5699:
        /*002c*/ 	.word	0x00000000
        /*0030*/ 	.short	0x0004
        /*0032*/ 	.short	0x0021
        /*0034*/ 	.byte	0x00, 0xf0, 0x05, 0x00


	//----- nvinfo : EIATTR_KPARAM_INFO
	.align		4
.L_5700:
        /*0038*/ 	.byte	0x04, 0x17
        /*003a*/ 	.short	(.L_5702 - .L_5701)
.L_5701:
        /*003c*/ 	.word	0x00000000
        /*0040*/ 	.short	0x0003
        /*0042*/ 	.short	0x0020
        /*0044*/ 	.byte	0x00, 0xf0, 0x05, 0x00


	//----- nvinfo : EIATTR_KPARAM_INFO
	.align		4
.L_5702:
        /*0048*/ 	.byte	0x04, 0x17
        /*004a*/ 	.short	(.L_5704 - .L_5703)
.L_5703:
        /*004c*/ 	.word	0x00000000
        /*0050*/ 	.short	0x0002
        /*0052*/ 	.short	0x0008
        /*0054*/ 	.byte	0x00, 0xf0, 0x61, 0x00


	//----- nvinfo : EIATTR_KPARAM_INFO
	.align		4
.L_5704:
        /*0058*/ 	.byte	0x04, 0x17
        /*005a*/ 	.short	(.L_5706 - .L_5705)
.L_5705:
        /*005c*/ 	.word	0x00000000
        /*0060*/ 	.short	0x0001
        /*0062*/ 	.short	0x0004
        /*0064*/ 	.byte	0x00, 0xf0, 0x05, 0x00


	//----- nvinfo : EIATTR_KPARAM_INFO
	.align		4
.L_5706:
        /*0068*/ 	.byte	0x04, 0x17
        /*006a*/ 	.short	(.L_5708 - .L_5707)
.L_5707:
        /*006c*/ 	.word	0x00000000
        /*0070*/ 	.short	0x0000
        /*0072*/ 	.short	0x0000
        /*0074*/ 	.byte	0x00, 0xf0, 0x11, 0x00


	//----- nvinfo : EIATTR_SPARSE_MMA_MASK
	.align		4
.L_5708:
        /*0078*/ 	.byte	0x03, 0x50
        /*007a*/ 	.short	0x0000


	//----- nvinfo : EIATTR_MAXREG_COUNT
	.align		4
        /*007c*/ 	.byte	0x03, 0x1b
        /*007e*/ 	.short	0x00ff


	//----- nvinfo : EIATTR_MERCURY_ISA_VERSION
	.align		4
        /*0080*/ 	.byte	0x03, 0x5f
        /*0082*/ 	.short	0x0101


	//----- nvinfo : EIATTR_EXIT_INSTR_OFFSETS
	.align		4
        /*0084*/ 	.byte	0x04, 0x1c
        /*0086*/ 	.short	(.L_5710 - .L_5709)


	//   ....[0]....
.L_5709:
        /*0088*/ 	.word	0x00000780


	//   ....[1]....
        /*008c*/ 	.word	0x000007e0


	//----- nvinfo : EIATTR_MAX_THREADS
	.align		4
.L_5710:
        /*0090*/ 	.byte	0x04, 0x05
        /*0092*/ 	.short	(.L_5712 - .L_5711)
.L_5711:
        /*0094*/ 	.word	0x00000080
        /*0098*/ 	.word	0x00000001
        /*009c*/ 	.word	0x00000001


	//----- nvinfo : EIATTR_CRS_STACK_SIZE
	.align		4
.L_5712:
        /*00a0*/ 	.byte	0x04, 0x1e
        /*00a2*/ 	.short	(.L_5714 - .L_5713)
.L_5713:
        /*00a4*/ 	.word	0x00000000


	//----- nvinfo : EIATTR_CBANK_PARAM_SIZE
	.align		4
.L_5714:
        /*00a8*/ 	.byte	0x03, 0x19
        /*00aa*/ 	.short	0x0024


	//----- nvinfo : EIATTR_PARAM_CBANK
	.align		4
        /*00ac*/ 	.byte	0x04, 0x0a
        /*00ae*/ 	.short	(.L_5716 - .L_5715)
	.align		4
.L_5715:
        /*00b0*/ 	.word	index@(.nv.constant0._ZN2at6native27unrolled_elementwise_kernelINS0_13BinaryFunctorIN3c108BFloat16ES4_bZZZNS0_22logical_or_kernel_cudaERNS_14TensorIteratorEENKUlvE0_clEvENKUlvE8_clEvEUlS4_S4_E_EESt5arrayIPcLm3EELi4E23TrivialOffsetCalculatorILi2EjESE_ILi1EjENS0_6memory15LoadWithoutCastENSH_16StoreWithoutCastEEEviT_T0_T2_T3_T4_T5_)
        /*00b4*/ 	.short	0x0210
        /*00b6*/ 	.short	0x0024


	//----- nvinfo : EIATTR_SW_WAR
	.align		4
.L_5716:
        /*00b8*/ 	.byte	0x04, 0x36
        /*00ba*/ 	.short	(.L_5718 - .L_5717)
.L_5717:
        /*00bc*/ 	.word	0x00000008
.L_5718:


//--------------------- .nv.info._ZN2at6native29vectorized_elementwise_kernelILi2ENS0_13BinaryFunctorIN3c108BFloat16ES4_bZZZNS0_22logical_or_kernel_cudaERNS_14TensorIteratorEENKUlvE0_clEvENKUlvE8_clEvEUlS4_S4_E_EESt5arrayIPcLm3EEEEviT0_T1_ --------------------------
	.section	.nv.info._ZN2at6native29vectorized_elementwise_kernelILi2ENS0_13BinaryFunctorIN3c108BFloat16ES4_bZZZNS0_22logical_or_kernel_cudaERNS_14TensorIteratorEENKUlvE0_clEvENKUlvE8_clEvEUlS4_S4_E_EESt5arrayIPcLm3EEEEviT0_T1_,"",@"SHT_CUDA_INFO"
	.sectionflags	@""
	.align	4


	//----- nvinfo : EIATTR_CUDA_API_VERSION
	.align		4
        /*0000*/ 	.byte	0x04, 0x37
        /*0002*/ 	.short	(.L_5720 - .L_5719)
.L_5719:
        /*0004*/ 	.word	0x00000082


	//----- nvinfo : EIATTR_KPARAM_INFO
	.align		4
.L_5720:
        /*0008*/ 	.byte	0x04, 0x17
        /*000a*/ 	.short	(.L_5722 - .L_5721)
.L_5721:
        /*000c*/ 	.word	0x00000000
        /*0010*/ 	.short	0x0002
        /*0012*/ 	.short	0x0008
        /*0014*/ 	.byte	0x00, 0xf0, 0x61, 0x00


	//----- nvinfo : EIATTR_KPARAM_INFO
	.align		4
.L_5722:
        /*0018*/ 	.byte	0x04, 0x17
        /*001a*/ 	.short	(.L_5724 - .L_5723)
.L_5723:
        /*001c*/ 	.word	0x00000000
        /*0020*/ 	.short	0x0001
        /*0022*/ 	.short	0x0004
        /*0024*/ 	.byte	0x00, 0xf0, 0x05, 0x00


	//----- nvinfo : EIATTR_KPARAM_INFO
	.align		4
.L_5724:
        /*0028*/ 	.byte	0x04, 0x17
        /*002a*/ 	.short	(.L_5726 - .L_5725)
.L_5725:
        /*002c*/ 	.word	0x00000000
        /*0030*/ 	.short	0x0000
        /*0032*/ 	.short	0x0000
        /*0034*/ 	.byte	0x00, 0xf0, 0x11, 0x00


	//----- nvinfo : EIATTR_SPARSE_MMA_MASK
	.align		4
.L_5726:
        /*0038*/ 	.byte	0x03, 0x50
        /*003a*/ 	.short	0x0000


	//----- nvinfo : EIATTR_MAXREG_COUNT
	.align		4
        /*003c*/ 	.byte	0x03, 0x1b
        /*003e*/ 	.short	0x00ff


	//----- nvinfo : EIATTR_MERCURY_ISA_VERSION
	.align		4
        /*0040*/ 	.byte	0x03, 0x5f
        /*0042*/ 	.short	0x0101


	//----- nvinfo : EIATTR_EXIT_INSTR_OFFSETS
	.align		4
        /*0044*/ 	.byte	0x04, 0x1c
        /*0046*/ 	.short	(.L_5728 - .L_5727)


	//   ....[0]....
.L_5727:
        /*0048*/ 	.word	0x000005e0


	//   ....[1]....
        /*004c*/ 	.word	0x00001580


	//   ....[2]....
        /*0050*/ 	.word	0x000015e0


	//----- nvinfo : EIATTR_MAX_THREADS
	.align		4
.L_5728:
        /*0054*/ 	.byte	0x04, 0x05
        /*0056*/ 	.short	(.L_5730 - .L_5729)
.L_5729:
        /*0058*/ 	.word	0x00000080
        /*005c*/ 	.word	0x00000001
        /*0060*/ 	.word	0x00000001


	//----- nvinfo : EIATTR_CRS_STACK_SIZE
	.align		4
.L_5730:
        /*0064*/ 	.byte	0x04, 0x1e
        /*0066*/ 	.short	(.L_5732 - .L_5731)
.L_5731:
        /*0068*/ 	.word	0x00000000


	//----- nvinfo : EIATTR_CBANK_PARAM_SIZE
	.align		4
.L_5732:
        /*006c*/ 	.byte	0x03, 0x19
        /*006e*/ 	.short	0x0020


	//----- nvinfo : EIATTR_PARAM_CBANK
	.align		4
        /*0070*/ 	.byte	0x04, 0x0a
        /*0072*/ 	.short	(.L_5734 - .L_5733)
	.align		4
.L_5733:
        /*0074*/ 	.word	index@(.nv.constant0._ZN2at6native29vectorized_elementwise_kernelILi2ENS0_13BinaryFunctorIN3c108BFloat16ES4_bZZZNS0_22logical_or_kernel_cudaERNS_14TensorIteratorEENKUlvE0_clEvENKUlvE8_clEvEUlS4_S4_E_EESt5arrayIPcLm3EEEEviT0_T1_)
        /*0078*/ 	.short	0x0210
        /*007a*/ 	.short	0x0020


	//----- nvinfo : EIATTR_SW_WAR
	.align		4
.L_5734:
        /*007c*/ 	.byte	0x04, 0x36
        /*007e*/ 	.short	(.L_5736 - .L_5735)
.L_5735:
        /*0080*/ 	.word	0x00000008
.L_5736:


//--------------------- .nv.info._ZN2at6native29vectorized_elementwise_kernelILi4ENS0_13BinaryFunctorIN3c108BFloat16ES4_bZZZNS0_22logical_or_kernel_cudaERNS_14TensorIteratorEENKUlvE0_clEvENKUlvE8_clEvEUlS4_S4_E_EESt5arrayIPcLm3EEEEviT0_T1_ --------------------------
	.section	.nv.info._ZN2at6native29vectorized_elementwise_kernelILi4ENS0_13BinaryFunctorIN3c108BFloat16ES4_bZZZNS0_22logical_or_kernel_cudaERNS_14TensorIteratorEENKUlvE0_clEvENKUlvE8_clEvEUlS4_S4_E_EESt5arrayIPcLm3EEEEviT0_T1_,"",@"SHT_CUDA_INFO"
	.sectionflags	@""
	.align	4


	//----- nvinfo : EIATTR_CUDA_API_VERSION
	.align		4
        /*0000*/ 	.byte	0x04, 0x37
        /*0002*/ 	.short	(.L_5738 - .L_5737)
.L_5737:
        /*0004*/ 	.word	0x00000082


	//----- nvinfo : EIATTR_KPARAM_INFO
	.align		4
.L_5738:
        /*0008*/ 	.byte	0x04, 0x17
        /*000a*/ 	.short	(.L_5740 - .L_5739)
.L_5739:
        /*000c*/ 	.word	0x00000000
        /*0010*/ 	.short	0x0002
        /*0012*/ 	.short	0x0008
        /*0014*/ 	.byte	0x00, 0xf0, 0x61, 0x00


	//----- nvinfo : EIATTR_KPARAM_INFO
	.align		4
.L_5740:
        /*0018*/ 	.byte	0x04, 0x17
        /*001a*/ 	.short	(.L_5742 - .L_5741)
.L_5741:
        /*001c*/ 	.word	0x00000000
        /*0020*/ 	.short	0x0001
        /*0022*/ 	.short	0x0004
        /*0024*/ 	.byte	0x00, 0xf0, 0x05, 0x00


	//----- nvinfo : EIATTR_KPARAM_INFO
	.align		4
.L_5742:
        /*0028*/ 	.byte	0x04, 0x17
        /*002a*/ 	.short	(.L_5744 - .L_5743)
.L_5743:
        /*002c*/ 	.word	0x00000000
        /*0030*/ 	.short	0x0000
        /*0032*/ 	.short	0x0000
        /*0034*/ 	.byte	0x00, 0xf0, 0x11, 0x00


	//----- nvinfo : EIATTR_SPARSE_MMA_MASK
	.align		4
.L_5744:
        /*0038*/ 	.byte	0x03, 0x50
        /*003a*/ 	.short	0x0000


	//----- nvinfo : EIATTR_MAXREG_COUNT
	.align		4
        /*003c*/ 	.byte	0x03, 0x1b
        /*003e*/ 	.short	0x00ff


	//----- nvinfo : EIATTR_MERCURY_ISA_VERSION
	.align		4
        /*0040*/ 	.byte	0x03, 0x5f
        /*0042*/ 	.short	0x0101


	//----- nvinfo : EIATTR_EXIT_INSTR_OFFSETS
	.align		4
        /*0044*/ 	.byte	0x04, 0x1c
        /*0046*/ 	.short	(.L_5746 - .L_5745)


	//   ....[0]....
.L_5745:
        /*0048*/ 	.word	0x000005a0


	//   ....[1]....
        /*004c*/ 	.word	0x00001540


	//   ....[2]....
        /*0050*/ 	.word	0x000015a0


	//----- nvinfo : EIATTR_MAX_THREADS
	.align		4
.L_5746:
        /*0054*/ 	.byte	0x04, 0x05
        /*0056*/ 	.short	(.L_5748 - .L_5747)
.L_5747:
        /*0058*/ 	.word	0x00000080
        /*005c*/ 	.word	0x00000001
        /*0060*/ 	.word	0x00000001


	//----- nvinfo : EIATTR_CRS_STACK_SIZE
	.align		4
.L_5748:
        /*0064*/ 	.byte	0x04, 0x1e
        /*0066*/ 	.short	(.L_5750 - .L_5749)
.L_5749:
        /*0068*/ 	.word	0x00000000


	//----- nvinfo : EIATTR_CBANK_PARAM_SIZE
	.align		4
.L_5750:
        /*006c*/ 	.byte	0x03, 0x19
        /*006e*/ 	.short	0x0020


	//----- nvinfo : EIATTR_PARAM_CBANK
	.align		4
        /*0070*/ 	.byte	0x04, 0x0a
        /*0072*/ 	.short	(.L_5752 - .L_5751)
	.align		4
.L_5751:
        /*0074*/ 	.word	index@(.nv.constant0._ZN2at6native29vectorized_elementwise_kernelILi4ENS0_13BinaryFunctorIN3c108BFloat16ES4_bZZZNS0_22logical_or_kernel_cudaERNS_14TensorIteratorEENKUlvE0_clEvENKUlvE8_clEvEUlS4_S4_E_EESt5arrayIPcLm3EEEEviT0_T1_)
        /*0078*/ 	.short	0x0210
        /*007a*/ 	.short	0x0020


	//----- nvinfo : EIATTR_SW_WAR
	.align		4
.L_5752:
        /*007c*/ 	.byte	0x04, 0x36
        /*007e*/ 	.short	(.L_5754 - .L_5753)
.L_5753:
        /*0080*/ 	.word	0x00000008
.L_5754:


//--------------------- .nv.info._ZN2at6native29vectorized_elementwise_kernelILi8ENS0_13BinaryFunctorIN3c108BFloat16ES4_bZZZNS0_22logical_or_kernel_cudaERNS_14TensorIteratorEENKUlvE0_clEvENKUlvE8_clEvEUlS4_S4_E_EESt5arrayIPcLm3EEEEviT0_T1_ --------------------------
	.section	.nv.info._ZN2at6native29vectorized_elementwise_kernelILi8ENS0_13BinaryFunctorIN3c108BFloat16ES4_bZZZNS0_22logical_or_kernel_cudaERNS_14TensorIteratorEENKUlvE0_clEvENKUlvE8_clEvEUlS4_S4_E_EESt5arrayIPcLm3EEEEviT0_T1_,"",@"SHT_CUDA_INFO"
	.sectionflags	@""
	.align	4


	//----- nvinfo : EIATTR_CUDA_API_VERSION
	.align		4
        /*0000*/ 	.byte	0x04, 0x37
        /*0002*/ 	.short	(.L_5756 - .L_5755)
.L_5755:
        /*0004*/ 	.word	0x00000082


	//----- nvinfo : EIATTR_KPARAM_INFO
	.align		4
.L_5756:
        /*0008*/ 	.byte	0x04, 0x17
        /*000a*/ 	.short	(.L_5758 - .L_5757)
.L_5757:
        /*000c*/ 	.word	0x00000000
        /*0010*/ 	.short	0x0002
        /*0012*/ 	.short	0x0008
        /*0014*/ 	.byte	0x00, 0xf0, 0x61, 0x00


	//----- nvinfo : EIATTR_KPARAM_INFO
	.align		4
.L_5758:
        /*0018*/ 	.byte	0x04, 0x17
        /*001a*/ 	.short	(.L_5760 - .L_5759)
.L_5759:
        /*001c*/ 	.word	0x00000000
        /*0020*/ 	.short	0x0001
        /*0022*/ 	.short	0x0004
        /*0024*/ 	.byte	0x00, 0xf0, 0x05, 0x00


	//----- nvinfo : EIATTR_KPARAM_INFO
	.align		4
.L_5760:
        /*0028*/ 	.byte	0x04, 0x17
        /*002a*/ 	.short	(.L_5762 - .L_5761)
.L_5761:
        /*002c*/ 	.word	0x00000000
        /*0030*/ 	.short	0x0000
        /*0032*/ 	.short	0x0000
        /*0034*/ 	.byte	0x00, 0xf0, 0x11, 0x00


	//----- nvinfo : EIATTR_SPARSE_MMA_MASK
	.align		4
.L_5762:
        /*0038*/ 	.byte	0x03, 0x50
        /*003a*/ 	.short	0x0000


	//----- nvinfo : EIATTR_MAXREG_COUNT
	.align		4
        /*003c*/ 	.byte	0x03, 0x1b
        /*003e*/ 	.short	0x00ff


	//----- nvinfo : EIATTR_MERCURY_ISA_VERSION
	.align		4
        /*0040*/ 	.byte	0x03, 0x5f
        /*0042*/ 	.short	0x0101


	//----- nvinfo : EIATTR_EXIT_INSTR_OFFSETS
	.align		4
        /*0044*/ 	.byte	0x04, 0x1c
        /*0046*/ 	.short	(.L_5764 - .L_5763)


	//   ....[0]....
.L_5763:
        /*0048*/ 	.word	0x000005a0


	//   ....[1]....
        /*004c*/ 	.word	0x00001540


	//   ....[2]....
        /*0050*/ 	.word	0x000015a0


	//----- nvinfo : EIATTR_MAX_THREADS
	.align		4
.L_5764:
        /*0054*/ 	.byte	0x04, 0x05
        /*0056*/ 	.short	(.L_5766 - .L_5765)
.L_5765:
        /*0058*/ 	.word	0x00000080
        /*005c*/ 	.word	0x00000001
        /*0060*/ 	.word	0x00000001


	//----- nvinfo : EIATTR_CRS_STACK_SIZE
	.align		4
.L_5766:
        /*0064*/ 	.byte	0x04, 0x1e
        /*0066*/ 	.short	(.L_5768 - .L_5767)
.L_5767:
        /*0068*/ 	.word	0x00000000


	//----- nvinfo : EIATTR_CBANK_PARAM_SIZE
	.align		4
.L_5768:
        /*006c*/ 	.byte	0x03, 0x19
        /*006e*/ 	.short	0x0020


	//----- nvinfo : EIATTR_PARAM_CBANK
	.align		4
        /*0070*/ 	.byte	0x04, 0x0a
        /*0072*/ 	.short	(.L_5770 - .L_5769)
	.align		4
.L_5769:
        /*0074*/ 	.word	index@(.nv.constant0._ZN2at6native29vectorized_elementwise_kernelILi8ENS0_13BinaryFunctorIN3c108BFloat16ES4_bZZZNS0_22logical_or_kernel_cudaERNS_14TensorIteratorEENKUlvE0_clEvENKUlvE8_clEvEUlS4_S4_E_EESt5arrayIPcLm3EEEEviT0_T1_)
        /*0078*/ 	.short	0x0210
        /*007a*/ 	.short	0x0020


	//----- nvinfo : EIATTR_SW_WAR
	.align		4
.L_5770:
        /*007c*/ 	.byte	0x04, 0x36
        /*007e*/ 	.short	(.L_5772 - .L_5771)
.L_5771:
        /*0080*/ 	.word	0x00000008
.L_5772:


//--------------------- .nv.info._ZN2at6native18elementwise_kernelILi128ELi4EZNS0_15gpu_kernel_implINS0_13AUnaryFunctorIbbbZZZNS0_22logical_or_kernel_cudaERNS_14TensorIteratorEENKUlvE0_clEvENKUlvE7_clEvEUlbbE_EEEEvRNS_18TensorIteratorBaseERKT_EUliE_EEviT1_ --------------------------
	.section	.nv.info._ZN2at6native18elementwise_kernelILi128ELi4EZNS0_15gpu_kernel_implINS0_13AUnaryFunctorIbbbZZZNS0_22logical_or_kernel_cudaERNS_14TensorIteratorEENKUlvE0_clEvENKUlvE7_clEvEUlbbE_EEEEvRNS_18TensorIteratorBaseERKT_EUliE_EEviT1_,"",@"SHT_CUDA_INFO"
	.sectionflags	@""
	.align	4


	//----- nvinfo : EIATTR_CUDA_API_VERSION
	.align		4
        /*0000*/ 	.byte	0x04, 0x37
        /*0002*/ 	.short	(.L_5774 - .L_5773)
.L_5773:
        /*0004*/ 	.word	0x00000082


	//----- nvinfo : EIATTR_KPARAM_INFO
	.align		4
.L_5774:
        /*0008*/ 	.byte	0x04, 0x17
        /*000a*/ 	.short	(.L_5776 - .L_5775)
.L_5775:
        /*000c*/ 	.word	0x00000000
        /*0010*/ 	.short	0x0001
        /*0012*/ 	.short	0x0008
        /*0014*/ 	.byte	0x00, 0xf0, 0x61, 0x08


	//----- nvinfo : EIATTR_KPARAM_INFO
	.align		4
.L_5776:
        /*0018*/ 	.byte	0x04, 0x17
        /*001a*/ 	.short	(.L_5778 - .L_5777)
.L_5777:
        /*001c*/ 	.word	0x00000000
        /*0020*/ 	.short	0x0000
        /*0022*/ 	.short	0x0000
        /*0024*/ 	.byte	0x00, 0xf0, 0x11, 0x00


	//----- nvinfo : EIATTR_SPARSE_MMA_MASK
	.align		4
.L_5778:
        /*0028*/ 	.byte	0x03, 0x50
        /*002a*/ 	.short	0x0000


	//----- nvinfo : EIATTR_MAXREG_COUNT
	.align		4
        /*002c*/ 	.byte	0x03, 0x1b
        /*002e*/ 	.short	0x0080


	//----- nvinfo : EIATTR_EXTERNS
	.align		4
        /*0030*/ 	.byte	0x04, 0x0f
        /*0032*/ 	.short	(.L_5780 - .L_5779)


	//   ....[0]....
	.align		4
.L_5779:
        /*0034*/ 	.word	index@(__assertfail)


	//----- nvinfo : EIATTR_MERCURY_ISA_VERSION
	.align		4
.L_5780:
        /*0038*/ 	.byte	0x03, 0x5f
        /*003a*/ 	.short	0x0101


	//----- nvinfo : EIATTR_SYSCALL_OFFSETS
	.align		4
        /*003c*/ 	.byte	0x04, 0x46
        /*003e*/ 	.short	(.L_5782 - .L_5781)


	//   ....[0]....
.L_5781:
        /*0040*/ 	.word	0x00002260


	//   ....[1]....
        /*0044*/ 	.word	0x00003020


	//   ....[2]....
        /*0048*/ 	.word	0x000052c0


	//   ....[3]....
        /*004c*/ 	.word	0x00006070


	//   ....[4]....
        /*0050*/ 	.word	0x000082f0


	//   ....[5]....
        /*0054*/ 	.word	0x000090a0


	//   ....[6]....
        /*0058*/ 	.word	0x0000b310


	//   ....[7]....
        /*005c*/ 	.word	0x0000c0c0


	//----- nvinfo : EIATTR_EXIT_INSTR_OFFSETS
	.align		4
.L_5782:
        /*0060*/ 	.byte	0x04, 0x1c
        /*0062*/ 	.short	(.L_5784 - .L_5783)


	//   ....[0]....
.L_5783:
        /*0064*/ 	.word	0x00009150


	//   ....[1]....
        /*0068*/ 	.word	0x0000b4b0


	//   ....[2]....
        /*006c*/ 	.word	0x0000b4d0


	//   ....[3]....
        /*0070*/ 	.word	0x0000b560


	//   ....[4]....
        /*0074*/ 	.word	0x0000b580


	//   ....[5]....
        /*0078*/ 	.word	0x0000b5a0


	//   ....[6]....
        /*007c*/ 	.word	0x0000b630


	//   ....[7]....
        /*0080*/ 	.word	0x0000b670


	//   ....[8]....
        /*0084*/ 	.word	0x0000b710


	//   ....[9]....
        /*0088*/ 	.word	0x0000b760


	//   ....[10]....
        /*008c*/ 	.word	0x0000b7a0


	//   ....[11]....
        /*0090*/ 	.word	0x0000b840


	//   ....[12]....
        /*0094*/ 	.word	0x0000b890


	//   ....[13]....
        /*0098*/ 	.word	0x0000b9e0


	//   ....[14]....
        /*009c*/ 	.word	0x0000ba80


	//   ....[15]....
        /*00a0*/ 	.word	0x0000bac0


	//   ....[16]....
        /*00a4*/ 	.word	0x0000bb10


	//   ....[17]....
        /*00a8*/ 	.word	0x0000bb50


	//   ....[18]....
        /*00ac*/ 	.word	0x0000bbf0


	//   ....[19]....
        /*00b0*/ 	.word	0x0000bd30


	//   ....[20]....
        /*00b4*/ 	.word	0x0000be70


	//   ....[21]....
        /*00b8*/ 	.word	0x0000bfc0


	//   ....[22]....
        /*00bc*/ 	.word	0x0000c0d0


	//   ....[23]....
        /*00c0*/ 	.word	0x0000c100


	//   ....[24]....
        /*00c4*/ 	.word	0x0000c120


	//----- nvinfo : EIATTR_MAX_THREADS
	.align		4
.L_5784:
        /*00c8*/ 	.byte	0x04, 0x05
        /*00ca*/ 	.short	(.L_5786 - .L_5785)
.L_5785:
        /*00cc*/ 	.word	0x00000080
        /*00d0*/ 	.word	0x00000001
        /*00d4*/ 	.word	0x00000001


	//----- nvinfo : EIATTR_CRS_STACK_SIZE
	.align		4
.L_5786:
        /*00d8*/ 	.byte	0x04, 0x1e
        /*00da*/ 	.short	(.L_5788 - .L_5787)
.L_5787:
        /*00dc*/ 	.word	0x00000000


	//----- nvinfo : EIATTR_CBANK_PARAM_SIZE
	.align		4
.L_5788:
        /*00e0*/ 	.byte	0x03, 0x19
        /*00e2*/ 	.short	0x0220


	//----- nvinfo : EIATTR_PARAM_CBANK
	.align		4
        /*00e4*/ 	.byte	0x04, 0x0a
        /*00e6*/ 	.short	(.L_5790 - .L_5789)
	.align		4
.L_5789:
        /*00e8*/ 	.word	index@(.nv.constant0._ZN2at6native18elementwise_kernelILi128ELi4EZNS0_15gpu_kernel_implINS0_13AUnaryFunctorIbbbZZZNS0_22logical_or_kernel_cudaERNS_14TensorIteratorEENKUlvE0_clEvENKUlvE7_clEvEUlbbE_EEEEvRNS_18TensorIteratorBaseERKT_EUliE_EEviT1_)
        /*00ec*/ 	.short	0x0210
        /*00ee*/ 	.short	0x0220


	//----- nvinfo : EIATTR_SW_WAR
	.align		4
.L_5790:
        /*00f0*/ 	.byte	0x04, 0x36
        /*00f2*/ 	.short	(.L_5792 - .L_5791)
.L_5791:
        /*00f4*/ 	.word	0x00000008
.L_5792:


//--------------------- .nv.info._ZN2at6native27unrolled_elementwise_kernelINS0_13AUnaryFunctorIbbbZZZNS0_22logical_or_kernel_cudaERNS_14TensorIteratorEENKUlvE0_clEvENKUlvE7_clEvEUlbbE_EESt5arrayIPcLm2EELi4E23TrivialOffsetCalculatorILi1EjESD_NS0_6memory12LoadWithCastILi1EEENSE_13StoreWithCastILi1EEEEEviT_T0_T2_T3_T4_T5_ --------------------------
	.section	.nv.info._ZN2at6native27unrolled_elementwise_kernelINS0_13AUnaryFunctorIbbbZZZNS0_22logical_or_kernel_cudaERNS_14TensorIteratorEENKUlvE0_clEvENKUlvE7_clEvEUlbbE_EESt5arrayIPcLm2EELi4E23TrivialOffsetCalculatorILi1EjESD_NS0_6memory12LoadWithCastILi1EEENSE_13StoreWithCastILi1EEEEEviT_T0_T2_T3_T4_T5_,"",@"SHT_CUDA_INFO"
	.sectionflags	@""
	.align	4


	//----- nvinfo : EIATTR_CUDA_API_VERSION
	.align		4
        /*0000*/ 	.byte	0x04, 0x37
        /*0002*/ 	.short	(.L_5794 - .L_5793)
.L_5793:
        /*0004*/ 	.word	0x00000082


	//----- nvinfo : EIATTR_KPARAM_INFO
	.align		4
.L_5794:
        /*0008*/ 	.byte	0x04, 0x17
        /*000a*/ 	.short	(.L_5796 - .L_5795)
.L_5795:
        /*000c*/ 	.word	0x00000000
        /*0010*/ 	.short	0x0006
        /*0012*/ 	.short	0x0024
        /*0014*/ 	.byte	0x00, 0xf0, 0x21, 0x00


	//----- nvinfo : EIATTR_KPARAM_INFO
	.align		4
.L_5796:
        /*0018*/ 	.byte	0x04, 0x17
        /*001a*/ 	.short	(.L_5798 - .L_5797)
.L_5797:
        /*001c*/ 	.word	0x00000000
        /*0020*/ 	.short	0x0005
        /*0022*/ 	.short	0x001c
        /*0024*/ 	.byte	0x00, 0xf0, 0x21, 0x00


	//----- nvinfo : EIATTR_KPARAM_INFO
	.align		4
.L_5798:
        /*0028*/ 	.byte	0x04, 0x17
        /*002a*/ 	.short	(.L_5800 - .L_5799)
.L_5799:
        /*002c*/ 	.word	0x00000000
        /*0030*/ 	.short	0x0004
        /*0032*/ 	.short	0x0019
        /*0034*/ 	.byte	0x00, 0xf0, 0x05, 0x00


	//----- nvinfo : EIATTR_KPARAM_INFO
	.align		4
.L_5800:
        /*0038*/ 	.byte	0x04, 0x17
        /*003a*/ 	.short	(.L_5802 - .L_5801)
.L_5801:
        /*003c*/ 	.word	0x00000000
        /*0040*/ 	.short	0x0003
        /*0042*/ 	.short	0x0018
        /*0044*/ 	.byte	0x00, 0xf0, 0x05, 0x00


	//----- nvinfo : EIATTR_KPARAM_INFO
	.align		4
.L_5802:
        /*0048*/ 	.byte	0x04, 0x17
        /*004a*/ 	.short	(.L_5804 - .L_5803)
.L_5803:
        /*004c*/ 	.word	0x00000000
        /*0050*/ 	.short	0x0002
        /*0052*/ 	.short	0x0008
        /*0054*/ 	.byte	0x00, 0xf0, 0x41, 0x00


	//----- nvinfo : EIATTR_KPARAM_INFO
	.align		4
.L_5804:
        /*0058*/ 	.byte	0x04, 0x17
        /*005a*/ 	.short	(.L_5806 - .L_5805)
.L_5805:
        /*005c*/ 	.word	0x00000000
        /*0060*/ 	.short	0x0001
        /*0062*/ 	.short	0x0004
        /*0064*/ 	.byte	0x00, 0xf0, 0x09, 0x00


	//----- nvinfo : EIATTR_KPARAM_INFO
	.align		4
.L_5806:
        /*0068*/ 	.byte	0x04, 0x17
        /*006a*/ 	.short	(.L_5808 - .L_5807)
.L_5807:
        /*006c*/ 	.word	0x00000000
        /*0070*/ 	.short	0x0000
        /*0072*/ 	.short	0x0000
        /*0074*/ 	.byte	0x00, 0xf0, 0x11, 0x00


	//----- nvinfo : EIATTR_SPARSE_MMA_MASK
	.align		4
.L_5808:
        /*0078*/ 	.byte	0x03, 0x50
        /*007a*/ 	.short	0x0000


	//----- nvinfo : EIATTR_MAXREG_COUNT
	.align		4
        /*007c*/ 	.byte	0x03, 0x1b
        /*007e*/ 	.short	0x00ff


	//----- nvinfo : EIATTR_EXTERNS
	.align		4
        /*0080*/ 	.byte	0x04, 0x0f
        /*0082*/ 	.short	(.L_5810 - .L_5809)


	//   ....[0]....
	.align		4
.L_5809:
        /*0084*/ 	.word	index@(__assertfail)


	//----- nvinfo : EIATTR_MERCURY_ISA_VERSION
	.align		4
.L_5810:
        /*0088*/ 	.byte	0x03, 0x5f
        /*008a*/ 	.short	0x0101


	//----- nvinfo : EIATTR_SYSCALL_OFFSETS
	.align		4
        /*008c*/ 	.byte	0x04, 0x46
        /*008e*/ 	.short	(.L_5812 - .L_5811)


	//   ....[0]....
.L_5811:
        /*0090*/ 	.word	0x00000f80


	//   ....[1]....
        /*0094*/ 	.word	0x00001f40


	//   ....[2]....
        /*0098*/ 	.word	0x00002f10


	//   ....[3]....
        /*009c*/ 	.word	0x00003ec0


	//   ....[4]....
        /*00a0*/ 	.word	0x00004ea0


	//   ....[5]....
        /*00a4*/ 	.word	0x00005d70


	//   ....[6]....
        /*00a8*/ 	.word	0x00006c20


	//   ....[7]....
        /*00ac*/ 	.word	0x00007ad0


	//----- nvinfo : EIATTR_EXIT_INSTR_OFFSETS
	.align		4
.L_5812:
        /*00b0*/ 	.byte	0x04, 0x1c
        /*00b2*/ 	.short	(.L_5814 - .L_5813)


	//   ....[0]....
.L_5813:
        /*00b4*/ 	.word	0x00006cb0


	//   ....[1]....
        /*00b8*/ 	.word	0x00006de0


	//   ....[2]....
        /*00bc*/ 	.word	0x00006e00


	//   ....[3]....
        /*00c0*/ 	.word	0x00006e90


	//   ....[4]....
        /*00c4*/ 	.word	0x00006eb0


	//   ....[5]....
        /*00c8*/ 	.word	0x00006ed0


	//   ....[6]....
        /*00cc*/ 	.word	0x00006f60


	//   ....[7]....
        /*00d0*/ 	.word	0x00006fa0


	//   ....[8]....
        /*00d4*/ 	.word	0x00007040


	//   ....[9]....
        /*00d8*/ 	.word	0x00007090


	//   ....[10]....
        /*00dc*/ 	.word	0x000070c0


	//   ....[11]....
        /*00e0*/ 	.word	0x00007160


	//   ....[12]....
        /*00e4*/ 	.word	0x000071a0


	//   ....[13]....
        /*00e8*/ 	.word	0x00007330


	//   ....[14]....
        /*00ec*/ 	.word	0x00007490


	//   ....[15]....
        /*00f0*/ 	.word	0x000074d0


	//   ....[16]....
        /*00f4*/ 	.word	0x00007570


	//   ....[17]....
        /*00f8*/ 	.word	0x000076f0


	//   ....[18]....
        /*00fc*/ 	.word	0x00007870


	//   ....[19]....
        /*0100*/ 	.word	0x000079d0


	//   ....[20]....
        /*0104*/ 	.word	0x00007ae0


	//   ....[21]....
        /*0108*/ 	.word	0x00007b10


	//   ....[22]....
        /*010c*/ 	.word	0x00007b30


	//----- nvinfo : EIATTR_MAX_THREADS
	.align		4
.L_5814:
        /*0110*/ 	.byte	0x04, 0x05
        /*0112*/ 	.short	(.L_5816 - .L_5815)
.L_5815:
        /*0114*/ 	.word	0x00000080
        /*0118*/ 	.word	0x00000001
        /*011c*/ 	.word	0x00000001


	//----- nvinfo : EIATTR_CRS_STACK_SIZE
	.align		4
.L_5816:
        /*0120*/ 	.byte	0x04, 0x1e
        /*0122*/ 	.short	(.L_5818 - .L_5817)
.L_5817:
        /*0124*/ 	.word	0x00000000


	//----- nvinfo : EIATTR_CBANK_PARAM_SIZE
	.align		4
.L_5818:
        /*0128*/ 	.byte	0x03, 0x19
        /*012a*/ 	.short	0x002c


	//----- nvinfo : EIATTR_PARAM_CBANK
	.align		4
        /*012c*/ 	.byte	0x04, 0x0a
        /*012e*/ 	.short	(.L_5820 - .L_5819)
	.align		4
.L_5819:
        /*0130*/ 	.word	index@(.nv.constant0._ZN2at6native27unrolled_elementwise_kernelINS0_13AUnaryFunctorIbbbZZZNS0_22logical_or_kernel_cudaERNS_14TensorIteratorEENKUlvE0_clEvENKUlvE7_clEvEUlbbE_EESt5arrayIPcLm2EELi4E23TrivialOffsetCalculatorILi1EjESD_NS0_6memory12LoadWithCastILi1EEENSE_13StoreWithCastILi1EEEEEviT_T0_T2_T3_T4_T5_)
        /*0134*/ 	.short	0x0210
        /*0136*/ 	.short	0x002c


	//----- nvinfo : EIATTR_SW_WAR
	.align		4
.L_5820:
        /*0138*/ 	.byte	0x04, 0x36
        /*013a*/ 	.short	(.L_5822 - .L_5821)
.L_5821:
        /*013c*/ 	.word	0x00000008
.L_5822:


//--------------------- .nv.info._ZN2at6native18elementwise_kernelILi128ELi4EZNS0_22gpu_kernel_impl_nocastINS0_13AUnaryFunctorIbbbZZZNS0_22logical_or_kernel_cudaERNS_14TensorIteratorEENKUlvE0_clEvENKUlvE7_clEvEUlbbE_EEEEvRNS_18TensorIteratorBaseERKT_EUliE_EEviT1_ --------------------------
	.section	.nv.info._ZN2at6native18elementwise_kernelILi128ELi4EZNS0_22gpu_kernel_impl_nocastINS0_13AUnaryFunctorIbbbZZZNS0_22logical_or_kernel_cudaERNS_14TensorIteratorEENKUlvE0_clEvENKUlvE7_clEvEUlbbE_EEEEvRNS_18TensorIteratorBaseERKT_EUliE_EEviT1_,"",@"SHT_CUDA_INFO"
	.sectionflags	@""
	.align	4


	//----- nvinfo : EIATTR_CUDA_API_VERSION
	.align		4
        /*0000*/ 	.byte	0x04, 0x37
        /*0002*/ 	.short	(.L_5824 - .L_5823)
.L_5823:
        /*0004*/ 	.word	0x00000082


	//----- nvinfo : EIATTR_KPARAM_INFO
	.align		4
.L_5824:
        /*0008*/ 	.byte	0x04, 0x17
        /*000a*/ 	.short	(.L_5826 - .L_5825)
.L_5825:
        /*000c*/ 	.word	0x00000000
        /*0010*/ 	.short	0x0001
        /*0012*/ 	.short	0x0008
        /*0014*/ 	.byte	0x00, 0xf0, 0x61, 0x08


	//----- nvinfo : EIATTR_KPARAM_INFO
	.align		4
.L_5826:
        /*0018*/ 	.byte	0x04, 0x17
        /*001a*/ 	.short	(.L_5828 - .L_5827)
.L_5827:
        /*001c*/ 	.word	0x00000000
        /*0020*/ 	.short	0x0000
        /*0022*/ 	.short	0x0000
        /*0024*/ 	.byte	0x00, 0xf0, 0x11, 0x00


	//----- nvinfo : EIATTR_SPARSE_MMA_MASK
	.align		4
.L_5828:
        /*0028*/ 	.byte	0x03, 0x50
        /*002a*/ 	.short	0x0000


	//----- nvinfo : EIATTR_MAXREG_COUNT
	.align		4
        /*002c*/ 	.byte	0x03, 0x1b
        /*002e*/ 	.short	0x0080


	//----- nvinfo : EIATTR_MERCURY_ISA_VERSION
	.align		4
        /*0030*/ 	.byte	0x03, 0x5f
        /*0032*/ 	.short	0x0101


	//----- nvinfo : EIATTR_EXIT_INSTR_OFFSETS
	.align		4
        /*0034*/ 	.byte	0x04, 0x1c
        /*0036*/ 	.short	(.L_5830 - .L_5829)


	//   ....[0]....
.L_5829:
        /*0038*/ 	.word	0x00003c40


	//   ....[1]....
        /*003c*/ 	.word	0x00004ff0


	//----- nvinfo : EIATTR_MAX_THREADS
	.align		4
.L_5830:
        /*0040*/ 	.byte	0x04, 0x05
        /*0042*/ 	.short	(.L_5832 - .L_5831)
.L_5831:
        /*0044*/ 	.word	0x00000080
        /*0048*/ 	.word	0x00000001
        /*004c*/ 	.word	0x00000001


	//----- nvinfo : EIATTR_CRS_STACK_SIZE
	.align		4
.L_5832:
        /*0050*/ 	.byte	0x04, 0x1e
        /*0052*/ 	.short	(.L_5834 - .L_5833)
.L_5833:
        /*0054*/ 	.word	0x00000000


	//----- nvinfo : EIATTR_CBANK_PARAM_SIZE
	.align		4
.L_5834:
        /*0058*/ 	.byte	0x03, 0x19
        /*005a*/ 	.short	0x0220


	//----- nvinfo : EIATTR_PARAM_CBANK
	.align		4
        /*005c*/ 	.byte	0x04, 0x0a
        /*005e*/ 	.short	(.L_5836 - .L_5835)
	.align		4
.L_5835:
        /*0060*/ 	.word	index@(.nv.constant0._ZN2at6native18elementwise_kernelILi128ELi4EZNS0_22gpu_kernel_impl_nocastINS0_13AUnaryFunctorIbbbZZZNS0_22logical_or_kernel_cudaERNS_14TensorIteratorEENKUlvE0_clEvENKUlvE7_clEvEUlbbE_EEEEvRNS_18TensorIteratorBaseERKT_EUliE_EEviT1_)
        /*0064*/ 	.short	0x0210
        /*0066*/ 	.short	0x0220


	//----- nvinfo : EIATTR_SW_WAR
	.align		4
.L_5836:
        /*0068*/ 	.byte	0x04, 0x36
        /*006a*/ 	.short	(.L_5838 - .L_5837)
.L_5837:
        /*006c*/ 	.word	0x00000008
.L_5838:


//--------------------- .nv.info._ZN2at6native27unrolled_elementwise_kernelINS0_13AUnaryFunctorIbbbZZZNS0_22logical_or_kernel_cudaERNS_14TensorIteratorEENKUlvE0_clEvENKUlvE7_clEvEUlbbE_EESt5arrayIPcLm2EELi4E23TrivialOffsetCalculatorILi1EjESD_NS0_6memory15LoadWithoutCastENSE_16StoreWithoutCastEEEviT_T0_T2_T3_T4_T5_ --------------------------
	.section	.nv.info._ZN2at6native27unrolled_elementwise_kernelINS0_13AUnaryFunctorIbbbZZZNS0_22logical_or_kernel_cudaERNS_14TensorIteratorEENKUlvE0_clEvENKUlvE7_clEvEUlbbE_EESt5arrayIPcLm2EELi4E23TrivialOffsetCalculatorILi1EjESD_NS0_6memory15LoadWithoutCastENSE_16StoreWithoutCastEEEviT_T0_T2_T3_T4_T5_,"",@"SHT_CUDA_INFO"
	.sectionflags	@""
	.align	4


	//----- nvinfo : EIATTR_CUDA_API_VERSION
	.align		4
        /*0000*/ 	.byte	0x04, 0x37
        /*0002*/ 	.short	(.L_5840 - .L_5839)
.L_5839:
        /*0004*/ 	.word	0x00000082


	//----- nvinfo : EIATTR_KPARAM_INFO
	.align		4
.L_5840:
        /*0008*/ 	.byte	0x04, 0x17
        /*000a*/ 	.short	(.L_5842 - .L_5841)
.L_5841:
        /*000c*/ 	.word	0x00000000
        /*0010*/ 	.short	0x0006
        /*0012*/ 	.short	0x001b
        /*0014*/ 	.byte	0x00, 0xf0, 0x05, 0x00


	//----- nvinfo : EIATTR_KPARAM_INFO
	.align		4
.L_5842:
        /*0018*/ 	.byte	0x04, 0x17
        /*001a*/ 	.short	(.L_5844 - .L_5843)
.L_5843:
        /*001c*/ 	.word	0x00000000
        /*0020*/ 	.short	0x0005
        /*0022*/ 	.short	0x001a
        /*0024*/ 	.byte	0x00, 0xf0, 0x05, 0x00


	//----- nvinfo : EIATTR_KPARAM_INFO
	.align		4
.L_5844:
        /*0028*/ 	.byte	0x04, 0x17
        /*002a*/ 	.short	(.L_5846 - .L_5845)
.L_5845:
        /*002c*/ 	.word	0x00000000
        /*0030*/ 	.short	0x0004
        /*0032*/ 	.short	0x0019
        /*0034*/ 	.byte	0x00, 0xf0, 0x05, 0x00


	//----- nvinfo : EIATTR_KPARAM_INFO
	.align		4
.L_5846:
        /*0038*/ 	.byte	0x04, 0x17
        /*003a*/ 	.short	(.L_5848 - .L_5847)
.L_5847:
        /*003c*/ 	.word	0x00000000
        /*0040*/ 	.short	0x0003
        /*0042*/ 	.short	0x0018
        /*0044*/ 	.byte	0x00, 0xf0, 0x05, 0x00


	//----- nvinfo : EIATTR_KPARAM_INFO
	.align		4
.L_5848:
        /*0048*/ 	.byte	0x04, 0x17
        /*004a*/ 	.short	(.L_5850 - .L_5849)
.L_5849:
        /*004c*/ 	.word	0x00000000
        /*0050*/ 	.short	0x0002
        /*0052*/ 	.short	0x0008
        /*0054*/ 	.byte	0x00, 0xf0, 0x41, 0x00


	//----- nvinfo : EIATTR_KPARAM_INFO
	.align		4
.L_5850:
        /*0058*/ 	.byte	0x04, 0x17
        /*005a*/ 	.short	(.L_5852 - .L_5851)
.L_5851:
        /*005c*/ 	.word	0x00000000
        /*0060*/ 	.short	0x0001
        /*0062*/ 	.short	0x0004
        /*0064*/ 	.byte	0x00, 0xf0, 0x09, 0x00


	//----- nvinfo : EIATTR_KPARAM_INFO
	.align		4
.L_5852:
        /*0068*/ 	.byte	0x04, 0x17
        /*006a*/ 	.short	(.L_5854 - .L_5853)
.L_5853:
        /*006c*/ 	.word	0x00000000
        /*0070*/ 	.short	0x0000
        /*0072*/ 	.short	0x0000
        /*0074*/ 	.byte	0x00, 0xf0, 0x11, 0x00


	//----- nvinfo : EIATTR_SPARSE_MMA_MASK
	.align		4
.L_5854:
        /*0078*/ 	.byte	0x03, 0x50
        /*007a*/ 	.short	0x0000


	//----- nvinfo : EIATTR_MAXREG_COUNT
	.align		4
        /*007c*/ 	.byte	0x03, 0x1b
        /*007e*/ 	.short	0x00ff


	//----- nvinfo : EIATTR_MERCURY_ISA_VERSION
	.align		4
        /*0080*/ 	.byte	0x03, 0x5f
        /*0082*/ 	.short	0x0101


	//----- nvinfo : EIATTR_EXIT_INSTR_OFFSETS
	.align		4
        /*0084*/ 	.byte	0x04, 0x1c
        /*0086*/ 	.short	(.L_5856 - .L_5855)


	//   ....[0]....
.L_5855:
        /*0088*/ 	.word	0x000004f0


	//   ....[1]....
        /*008c*/ 	.word	0x00000580


	//----- nvinfo : EIATTR_MAX_THREADS
	.align		4
.L_5856:
        /*0090*/ 	.byte	0x04, 0x05
        /*0092*/ 	.short	(.L_5858 - .L_5857)
.L_5857:
        /*0094*/ 	.word	0x00000080
        /*0098*/ 	.word	0x00000001
        /*009c*/ 	.word	0x00000001


	//----- nvinfo : EIATTR_CRS_STACK_SIZE
	.align		4
.L_5858:
        /*00a0*/ 	.byte	0x04, 0x1e
        /*00a2*/ 	.short	(.L_5860 - .L_5859)
.L_5859:
        /*00a4*/ 	.word	0x00000000


	//----- nvinfo : EIATTR_CBANK_PARAM_SIZE
	.align		4
.L_5860:
        /*00a8*/ 	.byte	0x03, 0x19
        /*00aa*/ 	.short	0x001c


	//----- nvinfo : EIATTR_PARAM_CBANK
	.align		4
        /*00ac*/ 	.byte	0x04, 0x0a
        /*00ae*/ 	.short	(.L_5862 - .L_5861)
	.align		4
.L_5861:
        /*00b0*/ 	.word	index@(.nv.constant0._ZN2at6native27unrolled_elementwise_kernelINS0_13AUnaryFunctorIbbbZZZNS0_22logical_or_kernel_cudaERNS_14TensorIteratorEENKUlvE0_clEvENKUlvE7_clEvEUlbbE_EESt5arrayIPcLm2EELi4E23TrivialOffsetCalculatorILi1EjESD_NS0_6memory15LoadWithoutCastENSE_16StoreWithoutCastEEEviT_T0_T2_T3_T4_T5_)
        /*00b4*/ 	.short	0x0210
        /*00b6*/ 	.short	0x001c


	//----- nvinfo : EIATTR_SW_WAR
	.align		4
.L_5862:
        /*00b8*/ 	.byte	0x04, 0x36
        /*00ba*/ 	.short	(.L_5864 - .L_5863)
.L_5863:
        /*00bc*/ 	.word	0x00000008
.L_5864:


//--------------------- .nv.info._ZN2at6native29vectorized_elementwise_kernelILi2ENS0_13AUnaryFunctorIbbbZZZNS0_22logical_or_kernel_cudaERNS_14TensorIteratorEENKUlvE0_clEvENKUlvE7_clEvEUlbbE_EESt5arrayIPcLm2EEEEviT0_T1_ --------------------------
	.section	.nv.info._ZN2at6native29vectorized_elementwise_kernelILi2ENS0_13AUnaryFunctorIbbbZZZNS0_22logical_or_kernel_cudaERNS_14TensorIteratorEENKUlvE0_clEvENKUlvE7_clEvEUlbbE_EESt5arrayIPcLm2EEEEviT0_T1_,"",@"SHT_CUDA_INFO"
	.sectionflags	@""
	.align	4


	//----- nvinfo : EIATTR_CUDA_API_VERSION
	.align		4
        /*0000*/ 	.byte	0x04, 0x37
        /*0002*/ 	.short	(.L_5866 - .L_5865)
.L_5865:
        /*0004*/ 	.word	0x00000082


	//----- nvinfo : EIATTR_KPARAM_INFO
	.align		4
.L_5866:
        /*0008*/ 	.byte	0x04, 0x17
        /*000a*/ 	.short	(.L_5868 - .L_5867)
.L_5867:
        /*000c*/ 	.word	0x00000000
        /*0010*/ 	.short	0x0002
        /*0012*/ 	.short	0x0008
        /*0014*/ 	.byte	0x00, 0xf0, 0x41, 0x00


	//----- nvinfo : EIATTR_KPARAM_INFO
	.align		4
.L_5868:
        /*0018*/ 	.byte	0x04, 0x17
        /*001a*/ 	.short	(.L_5870 - .L_5869)
.L_5869:
        /*001c*/ 	.word	0x00000000
        /*0020*/ 	.short	0x0001
        /*0022*/ 	.short	0x0004
        /*0024*/ 	.byte	0x00, 0xf0, 0x09, 0x00


	//----- nvinfo : EIATTR_KPARAM_INFO
	.align		4
.L_5870:
        /*0028*/ 	.byte	0x04, 0x17
        /*002a*/ 	.short	(.L_5872 - .L_5871)
.L_5871:
        /*002c*/ 	.word	0x00000000
        /*0030*/ 	.short	0x0000
        /*0032*/ 	.short	0x0000
        /*0034*/ 	.byte	0x00, 0xf0, 0x11, 0x00


	//----- nvinfo : EIATTR_SPARSE_MMA_MASK
	.align		4
.L_5872:
        /*0038*/ 	.byte	0x03, 0x50
        /*003a*/ 	.short	0x0000


	//----- nvinfo : EIATTR_MAXREG_COUNT
	.align		4
        /*003c*/ 	.byte	0x03, 0x1b
        /*003e*/ 	.short	0x00ff


	//----- nvinfo : EIATTR_MERCURY_ISA_VERSION
	.align		4
        /*0040*/ 	.byte	0x03, 0x5f
        /*0042*/ 	.short	0x0101


	//----- nvinfo : EIATTR_EXIT_INSTR_OFFSETS
	.align		4
        /*0044*/ 	.byte	0x04, 0x1c
        /*0046*/ 	.short	(.L_5874 - .L_5873)


	//   ....[0]....
.L_5873:
        /*0048*/ 	.word	0x000004a0


	//   ....[1]....
        /*004c*/ 	.word	0x00000e90


	//   ....[2]....
        /*0050*/ 	.word	0x00000f10


	//----- nvinfo : EIATTR_MAX_THREADS
	.align		4
.L_5874:
        /*0054*/ 	.byte	0x04, 0x05
        /*0056*/ 	.short	(.L_5876 - .L_5875)
.L_5875:
        /*0058*/ 	.word	0x00000080
        /*005c*/ 	.word	0x00000001
        /*0060*/ 	.word	0x00000001


	//----- nvinfo : EIATTR_CRS_STACK_SIZE
	.align		4
.L_5876:
        /*0064*/ 	.byte	0x04, 0x1e
        /*0066*/ 	.short	(.L_5878 - .L_5877)
.L_5877:
        /*0068*/ 	.word	0x00000000


	//----- nvinfo : EIATTR_CBANK_PARAM_SIZE
	.align		4
.L_5878:
        /*006c*/ 	.byte	0x03, 0x19
        /*006e*/ 	.short	0x0018


	//----- nvinfo : EIATTR_PARAM_CBANK
	.align		4
        /*0070*/ 	.byte	0x04, 0x0a
        /*0072*/ 	.short	(.L_5880 - .L_5879)
	.align		4
.L_5879:
        /*0074*/ 	.word	index@(.nv.constant0._ZN2at6native29vectorized_elementwise_kernelILi2ENS0_13AUnaryFunctorIbbbZZZNS0_22logical_or_kernel_cudaERNS_14TensorIteratorEENKUlvE0_clEvENKUlvE7_clEvEUlbbE_EESt5arrayIPcLm2EEEEviT0_T1_)
        /*0078*/ 	.short	0x0210
        /*007a*/ 	.short	0x0018


	//----- nvinfo : EIATTR_SW_WAR
	.align		4
.L_5880:
        /*007c*/ 	.byte	0x04, 0x36
        /*007e*/ 	.short	(.L_5882 - .L_5881)
.L_5881:
        /*0080*/ 	.word	0x00000008
.L_5882:


//--------------------- .nv.info._ZN2at6native29vectorized_elementwise_kernelILi4ENS0_13AUnaryFunctorIbbbZZZNS0_22logical_or_kernel_cudaERNS_14TensorIteratorEENKUlvE0_clEvENKUlvE7_clEvEUlbbE_EESt5arrayIPcLm2EEEEviT0_T1_ --------------------------
	.section	.nv.info._ZN2at6native29vectorized_elementwise_kernelILi4ENS0_13AUnaryFunctorIbbbZZZNS0_22logical_or_kernel_cudaERNS_14TensorIteratorEENKUlvE0_clEvENKUlvE7_clEvEUlbbE_EESt5arrayIPcLm2EEEEviT0_T1_,"",@"SHT_CUDA_INFO"
	.sectionflags	@""
	.align	4


	//----- nvinfo : EIATTR_CUDA_API_VERSION
	.align		4
        /*0000*/ 	.byte	0x04, 0x37
        /*0002*/ 	.short	(.L_5884 - .L_5883)
.L_5883:
        /*0004*/ 	.word	0x00000082


	//----- nvinfo : EIATTR_KPARAM_INFO
	.align		4
.L_5884:
        /*0008*/ 	.byte	0x04, 0x17
        /*000a*/ 	.short	(.L_5886 - .L_5885)
.L_5885:
        /*000c*/ 	.word	0x00000000
        /*0010*/ 	.short	0x0002
        /*0012*/ 	.short	0x0008
        /*0014*/ 	.byte	0x00, 0xf0, 0x41, 0x00


	//----- nvinfo : EIATTR_KPARAM_INFO
	.align		4
.L_5886:
        /*0018*/ 	.byte	0x04, 0x17
        /*001a*/ 	.short	(.L_5888 - .L_5887)
.L_5887:
        /*001c*/ 	.word	0x00000000
        /*0020*/ 	.short	0x0001
        /*0022*/ 	.short	0x0004
        /*0024*/ 	.byte	0x00, 0xf0, 0x09, 0x00


	//----- nvinfo : EIATTR_KPARAM_INFO
	.align		4
.L_5888:
        /*0028*/ 	.byte	0x04, 0x17
        /*002a*/ 	.short	(.L_5890 - .L_5889)
.L_5889:
        /*002c*/ 	.word	0x00000000
        /*0030*/ 	.short	0x0000
        /*0032*/ 	.short	0x0000
        /*0034*/ 	.byte	0x00, 0xf0, 0x11, 0x00


	//----- nvinfo : EIATTR_SPARSE_MMA_MASK
	.align		4
.L_5890:
        /*0038*/ 	.byte	0x03, 0x50
        /*003a*/ 	.short	0x0000


	//----- nvinfo : EIATTR_MAXREG_COUNT
	.align		4
        /*003c*/ 	.byte	0x03, 0x1b
        /*003e*/ 	.short	0x00ff


	//----- nvinfo : EIATTR_MERCURY_ISA_VERSION
	.align		4
        /*0040*/ 	.byte	0x03, 0x5f
        /*0042*/ 	.short	0x0101


	//----- nvinfo : EIATTR_EXIT_INSTR_OFFSETS
	.align		4
        /*0044*/ 	.byte	0x04, 0x1c
        /*0046*/ 	.short	(.L_5892 - .L_5891)


	//   ....[0]....
.L_5891:
        /*0048*/ 	.word	0x00000480


	//   ....[1]....
        /*004c*/ 	.word	0x00000e70


	//   ....[2]....
        /*0050*/ 	.word	0x00000ef0


	//----- nvinfo : EIATTR_MAX_THREADS
	.align		4
.L_5892:
        /*0054*/ 	.byte	0x04, 0x05
        /*0056*/ 	.short	(.L_5894 - .L_5893)
.L_5893:
        /*0058*/ 	.word	0x00000080
        /*005c*/ 	.word	0x00000001
        /*0060*/ 	.word	0x00000001


	//----- nvinfo : EIATTR_CRS_STACK_SIZE
	.align		4
.L_5894:
        /*0064*/ 	.byte	0x04, 0x1e
        /*0066*/ 	.short	(.L_5896 - .L_5895)
.L_5895:
        /*0068*/ 	.word	0x00000000


	//----- nvinfo : EIATTR_CBANK_PARAM_SIZE
	.align		4
.L_5896:
        /*006c*/ 	.byte	0x03, 0x19
        /*006e*/ 	.short	0x0018


	//----- nvinfo : EIATTR_PARAM_CBANK
	.align		4
        /*0070*/ 	.byte	0x04, 0x0a
        /*0072*/ 	.short	(.L_5898 - .L_5897)
	.align		4
.L_5897:
        /*0074*/ 	.word	index@(.nv.constant0._ZN2at6native29vectorized_elementwise_kernelILi4ENS0_13AUnaryFunctorIbbbZZZNS0_22logical_or_kernel_cudaERNS_14TensorIteratorEENKUlvE0_clEvENKUlvE7_clEvEUlbbE_EESt5arrayIPcLm2EEEEviT0_T1_)
        /*0078*/ 	.short	0x0210
        /*007a*/ 	.short	0x0018


	//----- nvinfo : EIATTR_SW_WAR
	.align		4
.L_5898:
        /*007c*/ 	.byte	0x04, 0x36
        /*007e*/ 	.short	(.L_5900 - .L_5899)
.L_5899:
        /*0080*/ 	.word	0x00000008
.L_5900:


//--------------------- .nv.info._ZN2at6native29vectorized_elementwise_kernelILi8ENS0_13AUnaryFunctorIbbbZZZNS0_22logical_or_kernel_cudaERNS_14TensorIteratorEENKUlvE0_clEvENKUlvE7_clEvEUlbbE_EESt5arrayIPcLm2EEEEviT0_T1_ --------------------------
	.section	.nv.info._ZN2at6native29vectorized_elementwise_kernelILi8ENS0_13AUnaryFunctorIbbbZZZNS0_22logical_or_kernel_cudaERNS_14TensorIteratorEENKUlvE0_clEvENKUlvE7_clEvEUlbbE_EESt5arrayIPcLm2EEEEviT0_T1_,"",@"SHT_CUDA_INFO"
	.sectionflags	@""
	.align	4


	//----- nvinfo : EIATTR_CUDA_API_VERSION
	.align		4
        /*0000*/ 	.byte	0x04, 0x37
        /*0002*/ 	.short	(.L_5902 - .L_5901)
.L_5901:
        /*0004*/ 	.word	0x00000082


	//----- nvinfo : EIATTR_KPARAM_INFO
	.align		4
.L_5902:
        /*0008*/ 	.byte	0x04, 0x17
        /*000a*/ 	.short	(.L_5904 - .L_5903)
.L_5903:
        /*000c*/ 	.word	0x00000000
        /*0010*/ 	.short	0x0002
        /*0012*/ 	.short	0x0008
        /*0014*/ 	.byte	0x00, 0xf0, 0x41, 0x00


	//----- nvinfo : EIATTR_KPARAM_INFO
	.align		4
.L_5904:
        /*0018*/ 	.byte	0x04, 0x17
        /*001a*/ 	.short	(.L_5906 - .L_5905)
.L_5905:
        /*001c*/ 	.word	0x00000000
        /*0020*/ 	.short	0x0001
        /*0022*/ 	.short	0x0004
        /*0024*/ 	.byte	0x00, 0xf0, 0x09, 0x00


	//----- nvinfo : EIATTR_KPARAM_INFO
	.align		4
.L_5906:
        /*0028*/ 	.byte	0x04, 0x17
        /*002a*/ 	.short	(.L_5908 - .L_5907)
.L_5907:
        /*002c*/ 	.word	0x00000000
        /*0030*/ 	.short	0x0000
        /*0032*/ 	.short	0x0000
        /*0034*/ 	.byte	0x00, 0xf0, 0x11, 0x00


	//----- nvinfo : EIATTR_SPARSE_MMA_MASK
	.align		4
.L_5908:
        /*0038*/ 	.byte	0x03, 0x50
        /*003a*/ 	.short	0x0000


	//----- nvinfo : EIATTR_MAXREG_COUNT
	.align		4
        /*003c*/ 	.byte	0x03, 0x1b
        /*003e*/ 	.short	0x00ff


	//----- nvinfo : EIATTR_MERCURY_ISA_VERSION
	.align		4
        /*0040*/ 	.byte	0x03, 0x5f
        /*0042*/ 	.short	0x0101


	//----- nvinfo : EIATTR_EXIT_INSTR_OFFSETS
	.align		4
        /*0044*/ 	.byte	0x04, 0x1c
        /*0046*/ 	.short	(.L_5910 - .L_5909)


	//   ....[0]....
.L_5909:
        /*0048*/ 	.word	0x00000550


	//   ....[1]....
        /*004c*/ 	.word	0x00000f40


	//   ....[2]....
        /*0050*/ 	.word	0x00000fc0


	//----- nvinfo : EIATTR_MAX_THREADS
	.align		4
.L_5910:
        /*0054*/ 	.byte	0x04, 0x05
        /*0056*/ 	.short	(.L_5912 - .L_5911)
.L_5911:
        /*0058*/ 	.word	0x00000080
        /*005c*/ 	.word	0x00000001
        /*0060*/ 	.word	0x00000001


	//----- nvinfo : EIATTR_CRS_STACK_SIZE
	.align		4
.L_5912:
        /*0064*/ 	.byte	0x04, 0x1e
        /*0066*/ 	.short	(.L_5914 - .L_5913)
.L_5913:
        /*0068*/ 	.word	0x00000000


	//----- nvinfo : EIATTR_CBANK_PARAM_SIZE
	.align		4
.L_5914:
        /*006c*/ 	.byte	0x03, 0x19
        /*006e*/ 	.short	0x0018


	//----- nvinfo : EIATTR_PARAM_CBANK
	.align		4
        /*0070*/ 	.byte	0x04, 0x0a
        /*0072*/ 	.short	(.L_5916 - .L_5915)
	.align		4
.L_5915:
        /*0074*/ 	.word	index@(.nv.constant0._ZN2at6native29vectorized_elementwise_kernelILi8ENS0_13AUnaryFunctorIbbbZZZNS0_22logical_or_kernel_cudaERNS_14TensorIteratorEENKUlvE0_clEvENKUlvE7_clEvEUlbbE_EESt5arrayIPcLm2EEEEviT0_T1_)
        /*0078*/ 	.short	0x0210
        /*007a*/ 	.short	0x0018


	//----- nvinfo : EIATTR_SW_WAR
	.align		4
.L_5916:
        /*007c*/ 	.byte	0x04, 0x36
        /*007e*/ 	.short	(.L_5918 - .L_5917)
.L_5917:
        /*0080*/ 	.word	0x00000008
.L_5918:


//--------------------- .nv.info._ZN2at6native18elementwise_kernelILi128ELi4EZNS0_15gpu_kernel_implINS0_13BinaryFunctorIbbbZZZNS0_22logical_or_kernel_cudaERNS_14TensorIteratorEENKUlvE0_clEvENKUlvE7_clEvEUlbbE_EEEEvRNS_18TensorIteratorBaseERKT_EUliE_EEviT1_ --------------------------
	.section	.nv.info._ZN2at6native18elementwise_kernelILi128ELi4EZNS0_15gpu_kernel_implINS0_13BinaryFunctorIbbbZZZNS0_22logical_or_kernel_cudaERNS_14TensorIteratorEENKUlvE0_clEvENKUlvE7_clEvEUlbbE_EEEEvRNS_18TensorIteratorBaseERKT_EUliE_EEviT1_,"",@"SHT_CUDA_INFO"
	.sectionflags	@""
	.align	4


	//----- nvinfo : EIATTR_CUDA_API_VERSION
	.align		4
        /*0000*/ 	.byte	0x04, 0x37
        /*0002*/ 	.short	(.L_5920 - .L_5919)
.L_5919:
        /*0004*/ 	.word	0x00000082


	//----- nvinfo : EIATTR_KPARAM_INFO
	.align		4
.L_5920:
        /*0008*/ 	.byte	0x04, 0x17
        /*000a*/ 	.short	(.L_5922 - .L_5921)
.L_5921:
        /*000c*/ 	.word	0x00000000
        /*0010*/ 	.short	0x0001
        /*0012*/ 	.short	0x0008
        /*0014*/ 	.byte	0x00, 0xf0, 0x21, 0x0a


	//----- nvinfo : EIATTR_KPARAM_INFO
	.align		4
.L_5922:
        /*0018*/ 	.byte	0x04, 0x17
        /*001a*/ 	.short	(.L_5924 - .L_5923)
.L_5923:
        /*001c*/ 	.word	0x00000000
        /*0020*/ 	.short	0x0000
        /*0022*/ 	.short	0x0000
        /*0024*/ 	.byte	0x00, 0xf0, 0x11, 0x00


	//----- nvinfo : EIATTR_SPARSE_MMA_MASK
	.align		4
.L_5924:
        /*0028*/ 	.byte	0x03, 0x50
        /*002a*/ 	.short	0x0000


	//----- nvinfo : EIATTR_MAXREG_COUNT
	.align		4
        /*002c*/ 	.byte	0x03, 0x1b
        /*002e*/ 	.short	0x0080


	//----- nvinfo : EIATTR_EXTERNS
	.align		4
        /*0030*/ 	.byte	0x04, 0x0f
        /*0032*/ 	.short	(.L_5926 - .L_5925)


	//   ....[0]....
	.align		4
.L_5925:
        /*0034*/ 	.word	index@(__assertfail)


	//----- nvinfo : EIATTR_MERCURY_ISA_VERSION
	.align		4
.L_5926:
        /*0038*/ 	.byte	0x03, 0x5f
        /*003a*/ 	.short	0x0101


	//----- nvinfo : EIATTR_SYSCALL_OFFSETS
	.align		4
        /*003c*/ 	.byte	0x04, 0x46
        /*003e*/ 	.short	(.L_5928 - .L_5927)


	//   ....[0]....
.L_5927:
        /*0040*/ 	.word	0x000026c0


	//   ....[1]....
        /*0044*/ 	.word	0x00003610


	//   ....[2]....
        /*0048*/ 	.word	0x00004490


	//   ....[3]....
        /*004c*/ 	.word	0x00006b70


	//   ....[4]....
        /*0050*/ 	.word	0x00007ac0


	//   ....[5]....
        /*0054*/ 	.word	0x00008940


	//   ....[6]....
        /*0058*/ 	.word	0x0000b010


	//   ....[7]....
        /*005c*/ 	.word	0x0000bf60


	//   ....[8]....
        /*0060*/ 	.word	0x0000cde0


	//   ....[9]....
        /*0064*/ 	.word	0x0000f4a0


	//   ....[10]....
        /*0068*/ 	.word	0x000103f0


	//   ....[11]....
        /*006c*/ 	.word	0x00011270


	//----- nvinfo : EIATTR_EXIT_INSTR_OFFSETS
	.align		4
.L_5928:
        /*0070*/ 	.byte	0x04, 0x1c
        /*0072*/ 	.short	(.L_5930 - .L_5929)


	//   ....[0]....
.L_5929:
        /*0074*/ 	.word	0x0000ce80


	//   ....[1]....
        /*0078*/ 	.word	0x00010580


	//   ....[2]....
        /*007c*/ 	.word	0x000105a0


	//   ....[3]....
        /*0080*/ 	.word	0x00010630


	//   ....[4]....
        /*0084*/ 	.word	0x00010650


	//   ....[5]....
        /*0088*/ 	.word	0x00010670


	//   ....[6]....
        /*008c*/ 	.word	0x00010700


	//   ....[7]....
        /*0090*/ 	.word	0x00010740


	//   ....[8]....
        /*0094*/ 	.word	0x000107e0


	//   ....[9]....
        /*0098*/ 	.word	0x00010830


	//   ....[10]....
        /*009c*/ 	.word	0x00010860


	//   ....[11]....
        /*00a0*/ 	.word	0x00010900


	//   ....[12]....
        /*00a4*/ 	.word	0x00010940


	//   ....[13]....
        /*00a8*/ 	.word	0x00010ad0


	//   ....[14]....
        /*00ac*/ 	.word	0x00010c30


	//   ....[15]....
        /*00b0*/ 	.word	0x00010c70


	//   ....[16]....
        /*00b4*/ 	.word	0x00010d10


	//   ....[17]....
        /*00b8*/ 	.word	0x00010e90


	//   ....[18]....
        /*00bc*/ 	.word	0x00011010


	//   ....[19]....
        /*00c0*/ 	.word	0x00011170


	//   ....[20]....
        /*00c4*/ 	.word	0x00011280


	//   ....[21]....
        /*00c8*/ 	.word	0x000112b0


	//   ....[22]....
        /*00cc*/ 	.word	0x000112d0


	//----- nvinfo : EIATTR_MAX_THREADS
	.align		4
.L_5930:
        /*00d0*/ 	.byte	0x04, 0x05
        /*00d2*/ 	.short	(.L_5932 - .L_5931)
.L_5931:
        /*00d4*/ 	.word	0x00000080
        /*00d8*/ 	.word	0x00000001
        /*00dc*/ 	.word	0x00000001


	//----- nvinfo : EIATTR_CRS_STACK_SIZE
	.align		4
.L_5932:
        /*00e0*/ 	.byte	0x04, 0x1e
        /*00e2*/ 	.short	(.L_5934 - .L_5933)
.L_5933:
        /*00e4*/ 	.word	0x00000000


	//----- nvinfo : EIATTR_CBANK_PARAM_SIZE
	.align		4
.L_5934:
        /*00e8*/ 	.byte	0x03, 0x19
        /*00ea*/ 	.short	0x0290


	//----- nvinfo : EIATTR_PARAM_CBANK
	.align		4
        /*00ec*/ 	.byte	0x04, 0x0a
        /*00ee*/ 	.short	(.L_5936 - .L_5935)
	.align		4
.L_5935:
        /*00f0*/ 	.word	index@(.nv.constant0._ZN2at6native18elementwise_kernelILi128ELi4EZNS0_15gpu_kernel_implINS0_13BinaryFunctorIbbbZZZNS0_22logical_or_kernel_cudaERNS_14TensorIteratorEENKUlvE0_clEvENKUlvE7_clEvEUlbbE_EEEEvRNS_18TensorIteratorBaseERKT_EUliE_EEviT1_)
        /*00f4*/ 	.short	0x0210
        /*00f6*/ 	.short	0x0290


	//----- nvinfo : EIATTR_SW_WAR
	.align		4
.L_5936:
        /*00f8*/ 	.byte	0x04, 0x36
        /*00fa*/ 	.short	(.L_5938 - .L_5937)
.L_5937:
        /*00fc*/ 	.word	0x00000008
.L_5938:


//--------------------- .nv.info._ZN2at6native27unrolled_elementwise_kernelINS0_13BinaryFunctorIbbbZZZNS0_22logical_or_kernel_cudaERNS_14TensorIteratorEENKUlvE0_clEvENKUlvE7_clEvEUlbbE_EESt5arrayIPcLm3EELi4E23TrivialOffsetCalculatorILi2EjESC_ILi1EjENS0_6memory12LoadWithCastILi2EEENSF_13StoreWithCastILi1EEEEEviT_T0_T2_T3_T4_T5_ --------------------------
	.section	.nv.info._ZN2at6native27unrolled_elementwise_kernelINS0_13BinaryFunctorIbbbZZZNS0_22logical_or_kernel_cudaERNS_14TensorIteratorEENKUlvE0_clEvENKUlvE7_clEvEUlbbE_EESt5arrayIPcLm3EELi4E23TrivialOffsetCalculatorILi2EjESC_ILi1EjENS0_6memory12LoadWithCastILi2EEENSF_13StoreWithCastILi1EEEEEviT_T0_T2_T3_T4_T5_,"",@"SHT_CUDA_INFO"
	.sectionflags	@""
	.align	4


	//----- nvinfo : EIATTR_CUDA_API_VERSION
	.align		4
        /*0000*/ 	.byte	0x04, 0x37
        /*0002*/ 	.short	(.L_5940 - .L_5939)
.L_5939:
        /*0004*/ 	.word	0x00000082


	//----- nvinfo : EIATTR_KPARAM_INFO
	.align		4
.L_5940:
        /*0008*/ 	.byte	0x04, 0x17
        /*000a*/ 	.short	(.L_5942 - .L_5941)
.L_5941:
        /*000c*/ 	.word	0x00000000
        /*0010*/ 	.short	0x0006
        /*0012*/ 	.short	0x0030
        /*0014*/ 	.byte	0x00, 0xf0, 0x21, 0x00


	//----- nvinfo : EIATTR_KPARAM_INFO
	.align		4
.L_5942:
        /*0018*/ 	.byte	0x04, 0x17
        /*001a*/ 	.short	(.L_5944 - .L_5943)
.L_5943:
        /*001c*/ 	.word	0x00000000
        /*0020*/ 	.short	0x0005
        /*0022*/ 	.short	0x0024
        /*0024*/ 	.byte	0x00, 0xf0, 0x31, 0x00


	//----- nvinfo : EIATTR_KPARAM_INFO
	.align		4
.L_5944:
        /*0028*/ 	.byte	0x04, 0x17
        /*002a*/ 	.short	(.L_5946 - .L_5945)
.L_5945:
        /*002c*/ 	.word	0x00000000
        /*0030*/ 	.short	0x0004
        /*0032*/ 	.short	0x0021
        /*0034*/ 	.byte	0x00, 0xf0, 0x05, 0x00


	//----- nvinfo : EIATTR_KPARAM_INFO
	.align		4
.L_5946:
        /*0038*/ 	.byte	0x04, 0x17
        /*003a*/ 	.short	(.L_5948 - .L_5947)
.L_5947:
        /*003c*/ 	.word	0x00000000
        /*0040*/ 	.short	0x0003
        /*0042*/ 	.short	0x0020
        /*0044*/ 	.byte	0x00, 0xf0, 0x05, 0x00


	//----- nvinfo : EIATTR_KPARAM_INFO
	.align		4
.L_5948:
        /*0048*/ 	.byte	0x04, 0x17
        /*004a*/ 	.short	(.L_5950 - .L_5949)
.L_5949:
        /*004c*/ 	.word	0x00000000
        /*0050*/ 	.short	0x0002
        /*0052*/ 	.short	0x0008
        /*0054*/ 	.byte	0x00, 0xf0, 0x61, 0x00


	//----- nvinfo : EIATTR_KPARAM_INFO
	.align		4
.L_5950:
        /*0058*/ 	.byte	0x04, 0x17
        /*005a*/ 	.short	(.L_5952 - .L_5951)
.L_5951:
        /*005c*/ 	.word	0x00000000
        /*0060*/ 	.short	0x0001
        /*0062*/ 	.short	0x0004
        /*0064*/ 	.byte	0x00, 0xf0, 0x05, 0x00


	//----- nvinfo : EIATTR_KPARAM_INFO
	.align		4
.L_5952:
        /*0068*/ 	.byte	0x04, 0x17
        /*006a*/ 	.short	(.L_5954 - .L_5953)
.L_5953:
        /*006c*/ 	.word	0x00000000
        /*0070*/ 	.short	0x0000
        /*0072*/ 	.short	0x0000
        /*0074*/ 	.byte	0x00, 0xf0, 0x11, 0x00


	//----- nvinfo : EIATTR_SPARSE_MMA_MASK
	.align		4
.L_5954:
        /*0078*/ 	.byte	0x03, 0x50
        /*007a*/ 	.short	0x0000


	//----- nvinfo : EIATTR_MAXREG_COUNT
	.align		4
        /*007c*/ 	.byte	0x03, 0x1b
        /*007e*/ 	.short	0x00ff


	//----- nvinfo : EIATTR_EXTERNS
	.align		4
        /*0080*/ 	.byte	0x04, 0x0f
        /*0082*/ 	.short	(.L_5956 - .L_5955)


	//   ....[0]....
	.align		4
.L_5955:
        /*0084*/ 	.word	index@(__assertfail)


	//----- nvinfo : EIATTR_MERCURY_ISA_VERSION
	.align		4
.L_5956:
        /*0088*/ 	.byte	0x03, 0x5f
        /*008a*/ 	.short	0x0101


	//----- nvinfo : EIATTR_SYSCALL_OFFSETS
	.align		4
        /*008c*/ 	.byte	0x04, 0x46
        /*008e*/ 	.short	(.L_5958 - .L_5957)


	//   ....[0]....
.L_5957:
        /*0090*/ 	.word	0x000010c0


	//   ....[1]....
        /*0094*/ 	.word	0x00002020


	//   ....[2]....
        /*0098*/ 	.word	0x00003130


	//   ....[3]....
        /*009c*/ 	.word	0x00004090


	//   ....[4]....
        /*00a0*/ 	.word	0x000051b0


	//   ....[5]....
        /*00a4*/ 	.word	0x00006120


	//   ....[6]....
        /*00a8*/ 	.word	0x00007220


	//   ....[7]....
        /*00ac*/ 	.word	0x00008190


	//   ....[8]....
        /*00b0*/ 	.word	0x00009150


	//   ....[9]....
        /*00b4*/ 	.word	0x0000a050


	//   ....[10]....
        /*00b8*/ 	.word	0x0000af40


	//   ....[11]....
        /*00bc*/ 	.word	0x0000be30


	//----- nvinfo : EIATTR_EXIT_INSTR_OFFSETS
	.align		4
.L_5958:
        /*00c0*/ 	.byte	0x04, 0x1c
        /*00c2*/ 	.short	(.L_5960 - .L_5959)


	//   ....[0]....
.L_5959:
        /*00c4*/ 	.word	0x0000aff0


	//   ....[1]....
        /*00c8*/ 	.word	0x0000b120


	//   ....[2]....
        /*00cc*/ 	.word	0x0000b140


	//   ....[3]....
        /*00d0*/ 	.word	0x0000b1e0


	//   ....[4]....
        /*00d4*/ 	.word	0x0000b210


	//   ....[5]....
        /*00d8*/ 	.word	0x0000b230


	//   ....[6]....
        /*00dc*/ 	.word	0x0000b2c0


	//   ....[7]....
        /*00e0*/ 	.word	0x0000b300


	//   ....[8]....
        /*00e4*/ 	.word	0x0000b3a0


	//   ....[9]....
        /*00e8*/ 	.word	0x0000b3f0


	//   ....[10]....
        /*00ec*/ 	.word	0x0000b420


	//   ....[11]....
        /*00f0*/ 	.word	0x0000b4c0


	//   ....[12]....
        /*00f4*/ 	.word	0x0000b500


	//   ....[13]....
        /*00f8*/ 	.word	0x0000b690


	//   ....[14]....
        /*00fc*/ 	.word	0x0000b7f0


	//   ....[15]....
        /*0100*/ 	.word	0x0000b830


	//   ....[16]....
        /*0104*/ 	.word	0x0000b8d0


	//   ....[17]....
        /*0108*/ 	.word	0x0000ba50


	//   ....[18]....
        /*010c*/ 	.word	0x0000bbd0


	//   ....[19]....
        /*0110*/ 	.word	0x0000bd30


	//   ....[20]....
        /*0114*/ 	.word	0x0000be40


	//   ....[21]....
        /*0118*/ 	.word	0x0000be80


	//   ....[22]....
        /*011c*/ 	.word	0x0000beb0


	//----- nvinfo : EIATTR_MAX_THREADS
	.align		4
.L_5960:
        /*0120*/ 	.byte	0x04, 0x05
        /*0122*/ 	.short	(.L_5962 - .L_5961)
.L_5961:
        /*0124*/ 	.word	0x00000080
        /*0128*/ 	.word	0x00000001
        /*012c*/ 	.word	0x00000001


	//----- nvinfo : EIATTR_CRS_STACK_SIZE
	.align		4
.L_5962:
        /*0130*/ 	.byte	0x04, 0x1e
        /*0132*/ 	.short	(.L_5964 - .L_5963)
.L_5963:
        /*0134*/ 	.word	0x00000000


	//----- nvinfo : EIATTR_CBANK_PARAM_SIZE
	.align		4
.L_5964:
        /*0138*/ 	.byte	0x03, 0x19
        /*013a*/ 	.short	0x0038


	//----- nvinfo : EIATTR_PARAM_CBANK
	.align		4
        /*013c*/ 	.byte	0x04, 0x0a
        /*013e*/ 	.short	(.L_5966 - .L_5965)
	.align		4
.L_5965:
        /*0140*/ 	.word	index@(.nv.constant0._ZN2at6native27unrolled_elementwise_kernelINS0_13BinaryFunctorIbbbZZZNS0_22logical_or_kernel_cudaERNS_14TensorIteratorEENKUlvE0_clEvENKUlvE7_clEvEUlbbE_EESt5arrayIPcLm3EELi4E23TrivialOffsetCalculatorILi2EjESC_ILi1EjENS0_6memory12LoadWithCastILi2EEENSF_13StoreWithCastILi1EEEEEviT_T0_T2_T3_T4_T5_)
        /*0144*/ 	.short	0x0210
        /*0146*/ 	.short	0x0038


	//----- nvinfo : EIATTR_SW_WAR
	.align		4
.L_5966:
        /*0148*/ 	.byte	0x04, 0x36
        /*014a*/ 	.short	(.L_5968 - .L_5967)
.L_5967:
        /*014c*/ 	.word	0x00000008
.L_5968:


//--------------------- .nv.info._ZN2at6native18elementwise_kernelILi128ELi4EZNS0_22gpu_kernel_impl_nocastINS0_13BinaryFunctorIbbbZZZNS0_22logical_or_kernel_cudaERNS_14TensorIteratorEENKUlvE0_clEvENKUlvE7_clEvEUlbbE_EEEEvRNS_18TensorIteratorBaseERKT_EUliE_EEviT1_ --------------------------
	.section	.nv.info._ZN2at6native18elementwise_kernelILi128ELi4EZNS0_22gpu_kernel_impl_nocastINS0_13BinaryFunctorIbbbZZZNS0_22logical_or_kernel_cudaERNS_14TensorIteratorEENKUlvE0_clEvENKUlvE7_clEvEUlbbE_EEEEvRNS_18TensorIteratorBaseERKT_EUliE_EEviT1_,"",@"SHT_CUDA_INFO"
	.sectionflags	@""
	.align	4


	//----- nvinfo : EIATTR_CUDA_API_VERSION
	.align		4
        /*0000*/ 	.byte	0x04, 0x37
        /*0002*/ 	.short	(.L_5970 - .L_5969)
.L_5969:
        /*0004*/ 	.word	0x00000082


	//----- nvinfo : EIATTR_KPARAM_INFO
	.align		4
.L_5970:
        /*0008*/ 	.byte	0x04, 0x17
        /*000a*/ 	.short	(.L_5972 - .L_5971)
.L_5971:
        /*000c*/ 	.word	0x00000000
        /*0010*/ 	.short	0x0001
        /*0012*/ 	.short	0x0008
        /*0014*/ 	.byte	0x00, 0xf0, 0x21, 0x0a


	//----- nvinfo : EIATTR_KPARAM_INFO
	.align		4
.L_5972:
        /*0018*/ 	.byte	0x04, 0x17
        /*001a*/ 	.short	(.L_5974 - .L_5973)
.L_5973:
        /*001c*/ 	.word	0x00000000
        /*0020*/ 	.short	0x0000
        /*0022*/ 	.short	0x0000
        /*0024*/ 	.byte	0x00, 0xf0, 0x11, 0x00


	//----- nvinfo : EIATTR_SPARSE_MMA_MASK
	.align		4
.L_5974:
        /*0028*/ 	.byte	0x03, 0x50
        /*002a*/ 	.short	0x0000


	//----- nvinfo : EIATTR_MAXREG_COUNT
	.align		4
        /*002c*/ 	.byte	0x03, 0x1b
        /*002e*/ 	.short	0x0080


	//----- nvinfo : EIATTR_MERCURY_ISA_VERSION
	.align		4
        /*0030*/ 	.byte	0x03, 0x5f
        /*0032*/ 	.short	0x0101


	//----- nvinfo : EIATTR_EXIT_INSTR_OFFSETS
	.align		4
        /*0034*/ 	.byte	0x04, 0x1c
        /*0036*/ 	.short	(.L_5976 - .L_5975)


	//   ....[0]....
.L_5975:
        /*0038*/ 	.word	0x00004620


	//   ....[1]....
        /*003c*/ 	.word	0x00005d20


	//----- nvinfo : EIATTR_MAX_THREADS
	.align		4
.L_5976:
        /*0040*/ 	.byte	0x04, 0x05
        /*0042*/ 	.short	(.L_5978 - .L_5977)
.L_5977:
        /*0044*/ 	.word	0x00000080
        /*0048*/ 	.word	0x00000001
        /*004c*/ 	.word	0x00000001


	//----- nvinfo : EIATTR_CRS_STACK_SIZE
	.align		4
.L_5978:
        /*0050*/ 	.byte	0x04, 0x1e
        /*0052*/ 	.short	(.L_5980 - .L_5979)
.L_5979:
        /*0054*/ 	.word	0x00000000


	//----- nvinfo : EIATTR_CBANK_PARAM_SIZE
	.align		4
.L_5980:
        /*0058*/ 	.byte	0x03, 0x19
        /*005a*/ 	.short	0x0290


	//----- nvinfo : EIATTR_PARAM_CBANK
	.align		4
        /*005c*/ 	.byte	0x04, 0x0a
        /*005e*/ 	.short	(.L_5982 - .L_5981)
	.align		4
.L_5981:
        /*0060*/ 	.word	index@(.nv.constant0._ZN2at6native18elementwise_kernelILi128ELi4EZNS0_22gpu_kernel_impl_nocastINS0_13BinaryFunctorIbbbZZZNS0_22logical_or_kernel_cudaERNS_14TensorIteratorEENKUlvE0_clEvENKUlvE7_clEvEUlbbE_EEEEvRNS_18TensorIteratorBaseERKT_EUliE_EEviT1_)
        /*0064*/ 	.short	0x0210
        /*0066*/ 	.short	0x0290


	//----- nvinfo : EIATTR_SW_WAR
	.align		4
.L_5982:
        /*0068*/ 	.byte	0x04, 0x36
        /*006a*/ 	.short	(.L_5984 - .L_5983)
.L_5983:
        /*006c*/ 	.word	0x00000008
.L_5984:


//--------------------- .nv.info._ZN2at6native27unrolled_elementwise_kernelINS0_13BinaryFunctorIbbbZZZNS0_22logical_or_kernel_cudaERNS_14TensorIteratorEENKUlvE0_clEvENKUlvE7_clEvEUlbbE_EESt5arrayIPcLm3EELi4E23TrivialOffsetCalculatorILi2EjESC_ILi1EjENS0_6memory15LoadWithoutCastENSF_16StoreWithoutCastEEEviT_T0_T2_T3_T4_T5_ --------------------------
	.section	.nv.info._ZN2at6native27unrolled_elementwise_kernelINS0_13BinaryFunctorIbbbZZZNS0_22logical_or_kernel_cudaERNS_14TensorIteratorEENKUlvE0_clEvENKUlvE7_clEvEUlbbE_EESt5arrayIPcLm3EELi4E23TrivialOffsetCalculatorILi2EjESC_ILi1EjENS0_6memory15LoadWithoutCastENSF_16StoreWithoutCastEEEviT_T0_T2_T3_T4_T5_,"",@"SHT_CUDA_INFO"
	.sectionflags	@""
	.align	4


	//----- nvinfo : EIATTR_CUDA_API_VERSION
	.align		4
        /*0000*/ 	.byte	0x04, 0x37
        /*0002*/ 	.short	(.L_5986 - .L_5985)
.L_5985:
        /*0004*/ 	.word	0x00000082


	//----- nvinfo : EIATTR_KPARAM_INFO
	.align		4
.L_5986:
        /*0008*/ 	.byte	0x04, 0x17
        /*000a*/ 	.short	(.L_5988 - .L_5987)
.L_5987:
        /*000c*/ 	.word	0x00000000
        /*0010*/ 	.short	0x0006
        /*0012*/ 	.short	0x0023
        /*0014*/ 	.byte	0x00, 0xf0, 0x05, 0x00


	//----- nvinfo : EIATTR_KPARAM_INFO
	.align		4
.L_5988:
        /*0018*/ 	.byte	0x04, 0x17
        /*001a*/ 	.short	(.L_5990 - .L_5989)
.L_5989:
        /*001c*/ 	.word	0x00000000
        /*0020*/ 	.short	0x0005
        /*0022*/ 	.short	0x0022
        /*0024*/ 	.byte	0x00, 0xf0, 0x05, 0x00


	//----- nvinfo : EIATTR_KPARAM_INFO
	.align		4
.L_5990:
        /*0028*/ 	.byte	0x04, 0x17
        /*002a*/ 	.short	(.L_5992 - .L_5991)
.L_5991:
        /*002c*/ 	.word	0x00000000
        /*0030*/ 	.short	0x0004
        /*0032*/ 	.short	0x0021
        /*0034*/ 	.byte	0x00, 0xf0, 0x05, 0x00


	//----- nvinfo : EIATTR_KPARAM_INFO
	.align		4
.L_5992:
        /*0038*/ 	.byte	0x04, 0x17
        /*003a*/ 	.short	(.L_5994 - .L_5993)
.L_5993:
        /*003c*/ 	.word	0x00000000
        /*0040*/ 	.short	0x0003
        /*0042*/ 	.short	0x0020
        /*0044*/ 	.byte	0x00, 0xf0, 0x05, 0x00


	//----- nvinfo : EIATTR_KPARAM_INFO
	.align		4
.L_5994:
        /*0048*/ 	.byte	0x04, 0x17
        /*004a*/ 	.short	(.L_5996 - .L_5995)
.L_5995:
        /*004c*/ 	.word	0x00000000
        /*0050*/ 	.short	0x0002
        /*0052*/ 	.short	0x0008
        /*0054*/ 	.byte	0x00, 0xf0, 0x61, 0x00


	//----- nvinfo : EIATTR_KPARAM_INFO
	.align		4
.L_5996:
        /*0058*/ 	.byte	0x04, 0x17
        /*005a*/ 	.short	(.L_5998 - .L_5997)
.L_5997:
        /*005c*/ 	.word	0x00000000
        /*0060*/ 	.short	0x0001
        /*0062*/ 	.short	0x0004
        /*0064*/ 	.byte	0x00, 0xf0, 0x05, 0x00


	//----- nvinfo : EIATTR_KPARAM_INFO
	.align		4
.L_5998:
        /*0068*/ 	.byte	0x04, 0x17
        /*006a*/ 	.short	(.L_6000 - .L_5999)
.L_5999:
        /*006c*/ 	.word	0x00000000
        /*0070*/ 	.short	0x0000
        /*0072*/ 	.short	0x0000
        /*0074*/ 	.byte	0x00, 0xf0, 0x11, 0x00


	//----- nvinfo : EIATTR_SPARSE_MMA_MASK
	.align		4
.L_6000:
        /*0078*/ 	.byte	0x03, 0x50
        /*007a*/ 	.short	0x0000


	//----- nvinfo : EIATTR_MAXREG_COUNT
	.align		4
        /*007c*/ 	.byte	0x03, 0x1b
        /*007e*/ 	.short	0x00ff


	//----- nvinfo : EIATTR_MERCURY_ISA_VERSION
	.align		4
        /*0080*/ 	.byte	0x03, 0x5f
        /*0082*/ 	.short	0x0101


	//----- nvinfo : EIATTR_EXIT_INSTR_OFFSETS
	.align		4
        /*0084*/ 	.byte	0x04, 0x1c
        /*0086*/ 	.short	(.L_6002 - .L_6001)


	//   ....[0]....
.L_6001:
        /*0088*/ 	.word	0x00000630


	//   ....[1]....
        /*008c*/ 	.word	0x000006d0


	//----- nvinfo : EIATTR_MAX_THREADS
	.align		4
.L_6002:
        /*0090*/ 	.byte	0x04, 0x05
        /*0092*/ 	.short	(.L_6004 - .L_6003)
.L_6003:
        /*0094*/ 	.word	0x00000080
        /*0098*/ 	.word	0x00000001
        /*009c*/ 	.word	0x00000001


	//----- nvinfo : EIATTR_CRS_STACK_SIZE
	.align		4
.L_6004:
        /*00a0*/ 	.byte	0x04, 0x1e
        /*00a2*/ 	.short	(.L_6006 - .L_6005)
.L_6005:
        /*00a4*/ 	.word	0x00000000


	//----- nvinfo : EIATTR_CBANK_PARAM_SIZE
	.align		4
.L_6006:
        /*00a8*/ 	.byte	0x03, 0x19
        /*00aa*/ 	.short	0x0024


	//----- nvinfo : EIATTR_PARAM_CBANK
	.align		4
        /*00ac*/ 	.byte	0x04, 0x0a
        /*00ae*/ 	.short	(.L_6008 - .L_6007)
	.align		4
.L_6007:
        /*00b0*/ 	.word	index@(.nv.constant0._ZN2at6native27unrolled_elementwise_kernelINS0_13BinaryFunctorIbbbZZZNS0_22logical_or_kernel_cudaERNS_14TensorIteratorEENKUlvE0_clEvENKUlvE7_clEvEUlbbE_EESt5arrayIPcLm3EELi4E23TrivialOffsetCalculatorILi2EjESC_ILi1EjENS0_6memory15LoadWithoutCastENSF_16StoreWithoutCastEEEviT_T0_T2_T3_T4_T5_)
        /*00b4*/ 	.short	0x0210
        /*00b6*/ 	.short	0x0024


	//----- nvinfo : EIATTR_SW_WAR
	.align		4
.L_6008:
        /*00b8*/ 	.byte	0x04, 0x36
        /*00ba*/ 	.short	(.L_6010 - .L_6009)
.L_6009:
        /*00bc*/ 	.word	0x00000008
.L_6010:


//--------------------- .nv.info._ZN2at6native29vectorized_elementwise_kernelILi2ENS0_13BinaryFunctorIbbbZZZNS0_22logical_or_kernel_cudaERNS_14TensorIteratorEENKUlvE0_clEvENKUlvE7_clEvEUlbbE_EESt5arrayIPcLm3EEEEviT0_T1_ --------------------------
	.section	.nv.info._ZN2at6native29vectorized_elementwise_kernelILi2ENS0_13BinaryFunctorIbbbZZZNS0_22logical_or_kernel_cudaERNS_14TensorIteratorEENKUlvE0_clEvENKUlvE7_clEvEUlbbE_EESt5arrayIPcLm3EEEEviT0_T1_,"",@"SHT_CUDA_INFO"
	.sectionflags	@""
	.align	4


	//----- nvinfo : EIATTR_CUDA_API_VERSION
	.align		4
        /*0000*/ 	.byte	0x04, 0x37
        /*0002*/ 	.short	(.L_6012 - .L_6011)
.L_6011:
        /*0004*/ 	.word	0x00000082


	//----- nvinfo : EIATTR_KPARAM_INFO
	.align		4
.L_6012:
        /*0008*/ 	.byte	0x04, 0x17
        /*000a*/ 	.short	(.L_6014 - .L_6013)
.L_6013:
        /*000c*/ 	.word	0x00000000
        /*0010*/ 	.short	0x0002
        /*0012*/ 	.short	0x0008
        /*0014*/ 	.byte	0x00, 0xf0, 0x61, 0x00


	//----- nvinfo : EIATTR_KPARAM_INFO
	.align		4
.L_6014:
        /*0018*/ 	.byte	0x04, 0x17
        /*001a*/ 	.short	(.L_6016 - .L_6015)
.L_6015:
        /*001c*/ 	.word	0x00000000
        /*0020*/ 	.short	0x0001
        /*0022*/ 	.short	0x0004
        /*0024*/ 	.byte	0x00, 0xf0, 0x05, 0x00


	//----- nvinfo : EIATTR_KPARAM_INFO
	.align		4
.L_6016:
        /*0028*/ 	.byte	0x04, 0x17
        /*002a*/ 	.short	(.L_6018 - .L_6017)
.L_6017:
        /*002c*/ 	.word	0x00000000
        /*0030*/ 	.short	0x0000
        /*0032*/ 	.short	0x0000
        /*0034*/ 	.byte	0x00, 0xf0, 0x11, 0x00


	//----- nvinfo : EIATTR_SPARSE_MMA_MASK
	.align		4
.L_6018:
        /*0038*/ 	.byte	0x03, 0x50
        /*003a*/ 	.short	0x0000


	//----- nvinfo : EIATTR_MAXREG_COUNT
	.align		4
        /*003c*/ 	.byte	0x03, 0x1b
        /*003e*/ 	.short	0x00ff


	//----- nvinfo : EIATTR_MERCURY_ISA_VERSION
	.align		4
        /*0040*/ 	.byte	0x03, 0x5f
        /*0042*/ 	.short	0x0101


	//----- nvinfo : EIATTR_EXIT_INSTR_OFFSETS
	.align		4
        /*0044*/ 	.byte	0x04, 0x1c
        /*0046*/ 	.short	(.L_6020 - .L_6019)


	//   ....[0]....
.L_6019:
        /*0048*/ 	.word	0x000004c0


	//   ....[1]....
        /*004c*/ 	.word	0x000011b0


	//   ....[2]....
        /*0050*/ 	.word	0x00001210


	//----- nvinfo : EIATTR_MAX_THREADS
	.align		4
.L_6020:
        /*0054*/ 	.byte	0x04, 0x05
        /*0056*/ 	.short	(.L_6022 - .L_6021)
.L_6021:
        /*0058*/ 	.word	0x00000080
        /*005c*/ 	.word	0x00000001
        /*0060*/ 	.word	0x00000001


	//----- nvinfo : EIATTR_CRS_STACK_SIZE
	.align		4
.L_6022:
        /*0064*/ 	.byte	0x04, 0x1e
        /*0066*/ 	.short	(.L_6024 - .L_6023)
.L_6023:
        /*0068*/ 	.word	0x00000000


	//----- nvinfo : EIATTR_CBANK_PARAM_SIZE
	.align		4
.L_6024:
        /*006c*/ 	.byte	0x03, 0x19
        /*006e*/ 	.short	0x0020


	//----- nvinfo : EIATTR_PARAM_CBANK
	.align		4
        /*0070*/ 	.byte	0x04, 0x0a
        /*0072*/ 	.short	(.L_6026 - .L_6025)
	.align		4
.L_6025:
        /*0074*/ 	.word	index@(.nv.constant0._ZN2at6native29vectorized_elementwise_kernelILi2ENS0_13BinaryFunctorIbbbZZZNS0_22logical_or_kernel_cudaERNS_14TensorIteratorEENKUlvE0_clEvENKUlvE7_clEvEUlbbE_EESt5arrayIPcLm3EEEEviT0_T1_)
        /*0078*/ 	.short	0x0210
        /*007a*/ 	.short	0x0020


	//----- nvinfo : EIATTR_SW_WAR
	.align		4
.L_6026:
        /*007c*/ 	.byte	0x04, 0x36
        /*007e*/ 	.short	(.L_6028 - .L_6027)
.L_6027:
        /*0080*/ 	.word	0x00000008
.L_6028:


//--------------------- .nv.info._ZN2at6native29vectorized_elementwise_kernelILi4ENS0_13BinaryFunctorIbbbZZZNS0_22logical_or_kernel_cudaERNS_14TensorIteratorEENKUlvE0_clEvENKUlvE7_clEvEUlbbE_EESt5arrayIPcLm3EEEEviT0_T1_ --------------------------
	.section	.nv.info._ZN2at6native29vectorized_elementwise_kernelILi4ENS0_13BinaryFunctorIbbbZZZNS0_22logical_or_kernel_cudaERNS_14TensorIteratorEENKUlvE0_clEvENKUlvE7_clEvEUlbbE_EESt5arrayIPcLm3EEEEviT0_T1_,"",@"SHT_CUDA_INFO"
	.sectionflags	@""
	.align	4


	//----- nvinfo : EIATTR_CUDA_API_VERSION
	.align		4
        /*0000*/ 	.byte	0x04, 0x37
        /*0002*/ 	.short	(.L_6030 - .L_6029)
.L_6029:
        /*0004*/ 	.word	0x00000082


	//----- nvinfo : EIATTR_KPARAM_INFO
	.align		4
.L_6030:
        /*0008*/ 	.byte	0x04, 0x17
        /*000a*/ 	.short	(.L_6032 - .L_6031)
.L_6031:
        /*000c*/ 	.word	0x00000000
        /*0010*/ 	.short	0x0002
        /*0012*/ 	.short	0x0008
        /*0014*/ 	.byte	0x00, 0xf0, 0x61, 0x00


	//----- nvinfo : EIATTR_KPARAM_INFO
	.align		4
.L_6032:
        /*0018*/ 	.byte	0x04, 0x17
        /*001a*/ 	.short	(.L_6034 - .L_6033)
.L_6033:
        /*001c*/ 	.word	0x00000000
        /*0020*/ 	.short	0x0001
        /*0022*/ 	.short	0x0004
        /*0024*/ 	.byte	0x00, 0xf0, 0x05, 0x00


	//----- nvinfo : EIATTR_KPARAM_INFO
	.align		4
.L_6034:
        /*0028*/ 	.byte	0x04, 0x17
        /*002a*/ 	.short	(.L_6036 - .L_6035)
.L_6035:
        /*002c*/ 	.word	0x00000000
        /*0030*/ 	.short	0x0000
        /*0032*/ 	.short	0x0000
        /*0034*/ 	.byte	0x00, 0xf0, 0x11, 0x00


	//----- nvinfo : EIATTR_SPARSE_MMA_MASK
	.align		4
.L_6036:
        /*0038*/ 	.byte	0x03, 0x50
        /*003a*/ 	.short	0x0000


	//----- nvinfo : EIATTR_MAXREG_COUNT
	.align		4
        /*003c*/ 	.byte	0x03, 0x1b
        /*003e*/ 	.short	0x00ff


	//----- nvinfo : EIATTR_MERCURY_ISA_VERSION
	.align		4
        /*0040*/ 	.byte	0x03, 0x5f
        /*0042*/ 	.short	0x0101


	//----- nvinfo : EIATTR_EXIT_INSTR_OFFSETS
	.align		4
        /*0044*/ 	.byte	0x04, 0x1c
        /*0046*/ 	.short	(.L_6038 - .L_6037)


	//   ....[0]....
.L_6037:
        /*0048*/ 	.word	0x00000480


	//   ....[1]....
        /*004c*/ 	.word	0x00001170


	//   ....[2]....
        /*0050*/ 	.word	0x000011d0


	//----- nvinfo : EIATTR_MAX_THREADS
	.align		4
.L_6038:
        /*0054*/ 	.byte	0x04, 0x05
        /*0056*/ 	.short	(.L_6040 - .L_6039)
.L_6039:
        /*0058*/ 	.word	0x00000080
        /*005c*/ 	.word	0x00000001
        /*0060*/ 	.word	0x00000001


	//----- nvinfo : EIATTR_CRS_STACK_SIZE
	.align		4
.L_6040:
        /*0064*/ 	.byte	0x04, 0x1e
        /*0066*/ 	.short	(.L_6042 - .L_6041)
.L_6041:
        /*0068*/ 	.word	0x00000000


	//----- nvinfo : EIATTR_CBANK_PARAM_SIZE
	.align		4
.L_6042:
        /*006c*/ 	.byte	0x03, 0x19
        /*006e*/ 	.short	0x0020


	//----- nvinfo : EIATTR_PARAM_CBANK
	.align		4
        /*0070*/ 	.byte	0x04, 0x0a
        /*0072*/ 	.short	(.L_6044 - .L_6043)
	.align		4
.L_6043:
        /*0074*/ 	.word	index@(.nv.constant0._ZN2at6native29vectorized_elementwise_kernelILi4ENS0_13BinaryFunctorIbbbZZZNS0_22logical_or_kernel_cudaERNS_14TensorIteratorEENKUlvE0_clEvENKUlvE7_clEvEUlbbE_EESt5arrayIPcLm3EEEEviT0_T1_)
        /*0078*/ 	.short	0x0210
        /*007a*/ 	.short	0x0020


	//----- nvinfo : EIATTR_SW_WAR
	.align		4
.L_6044:
        /*007c*/ 	.byte	0x04, 0x36
        /*007e*/ 	.short	(.L_6046 - .L_6045)
.L_6045:
        /*0080*/ 	.word	0x00000008
.L_6046:


//--------------------- .nv.info._ZN2at6native29vectorized_elementwise_kernelILi8ENS0_13BinaryFunctorIbbbZZZNS0_22logical_or_kernel_cudaERNS_14TensorIteratorEENKUlvE0_clEvENKUlvE7_clEvEUlbbE_EESt5arrayIPcLm3EEEEviT0_T1_ --------------------------
	.section	.nv.info._ZN2at6native29vectorized_elementwise_kernelILi8ENS0_13BinaryFunctorIbbbZZZNS0_22logical_or_kernel_cudaERNS_14TensorIteratorEENKUlvE0_clEvENKUlvE7_clEvEUlbbE_EESt5arrayIPcLm3EEEEviT0_T1_,"",@"SHT_CUDA_INFO"
	.sectionflags	@""
	.align	4


	//----- nvinfo : EIATTR_CUDA_API_VERSION
	.align		4
        /*0000*/ 	.byte	0x04, 0x37
        /*0002*/ 	.short	(.L_6048 - .L_6047)
.L_6047:
        /*0004*/ 	.word	0x00000082


	//----- nvinfo : EIATTR_KPARAM_INFO
	.align		4
.L_6048:
        /*0008*/ 	.byte	0x04, 0x17
        /*000a*/ 	.short	(.L_6050 - .L_6049)
.L_6049:
        /*000c*/ 	.word	0x00000000
        /*0010*/ 	.short	0x0002
        /*0012*/ 	.short	0x0008
        /*0014*/ 	.byte	0x00, 0xf0, 0x61, 0x00


	//----- nvinfo : EIATTR_KPARAM_INFO
	.align		4
.L_6050:
        /*0018*/ 	.byte	0x04, 0x17
        /*001a*/ 	.short	(.L_6052 - .L_6051)
.L_6051:
        /*001c*/ 	.word	0x00000000
        /*0020*/ 	.short	0x0001
        /*0022*/ 	.short	0x0004
        /*0024*/ 	.byte	0x00, 0xf0, 0x05, 0x00


	//----- nvinfo : EIATTR_KPARAM_INFO
	.align		4
.L_6052:
        /*0028*/ 	.byte	0x04, 0x17
        /*002a*/ 	.short	(.L_6054 - .L_6053)
.L_6053:
        /*002c*/ 	.word	0x00000000
        /*0030*/ 	.short	0x0000
        /*0032*/ 	.short	0x0000
        /*0034*/ 	.byte	0x00, 0xf0, 0x11, 0x00


	//----- nvinfo : EIATTR_SPARSE_MMA_MASK
	.align		4
.L_6054:
        /*0038*/ 	.byte	0x03, 0x50
        /*003a*/ 	.short	0x0000


	//----- nvinfo : EIATTR_MAXREG_COUNT
	.align		4
        /*003c*/ 	.byte	0x03, 0x1b
        /*003e*/ 	.short	0x00ff


	//----- nvinfo : EIATTR_MERCURY_ISA_VERSION
	.align		4
        /*0040*/ 	.byte	0x03, 0x5f
        /*0042*/ 	.short	0x0101


	//----- nvinfo : EIATTR_EXIT_INSTR_OFFSETS
	.align		4
        /*0044*/ 	.byte	0x04, 0x1c
        /*0046*/ 	.short	(.L_6056 - .L_6055)


	//   ....[0]....
.L_6055:
        /*0048*/ 	.word	0x000004b0


	//   ....[1]....
        /*004c*/ 	.word	0x000011a0


	//   ....[2]....
        /*0050*/ 	.word	0x00001200


	//----- nvinfo : EIATTR_MAX_THREADS
	.align		4
.L_6056:
        /*0054*/ 	.byte	0x04, 0x05
        /*0056*/ 	.short	(.L_6058 - .L_6057)
.L_6057:
        /*0058*/ 	.word	0x00000080
        /*005c*/ 	.word	0x00000001
        /*0060*/ 	.word	0x00000001


	//----- nvinfo : EIATTR_CRS_STACK_SIZE
	.align		4
.L_6058:
        /*0064*/ 	.byte	0x04, 0x1e
        /*0066*/ 	.short	(.L_6060 - .L_6059)
.L_6059:
        /*0068*/ 	.word	0x00000000


	//----- nvinfo : EIATTR_CBANK_PARAM_SIZE
	.align		4
.L_6060:
        /*006c*/ 	.byte	0x03, 0x19
        /*006e*/ 	.short	0x0020


	//----- nvinfo : EIATTR_PARAM_CBANK
	.align		4
        /*0070*/ 	.byte	0x04, 0x0a
        /*0072*/ 	.short	(.L_6062 - .L_6061)
	.align		4
.L_6061:
        /*0074*/ 	.word	index@(.nv.constant0._ZN2at6native29vectorized_elementwise_kernelILi8ENS0_13BinaryFunctorIbbbZZZNS0_22logical_or_kernel_cudaERNS_14TensorIteratorEENKUlvE0_clEvENKUlvE7_clEvEUlbbE_EESt5arrayIPcLm3EEEEviT0_T1_)
        /*0078*/ 	.short	0x0210
        /*007a*/ 	.short	0x0020


	//----- nvinfo : EIATTR_SW_WAR
	.align		4
.L_6062:
        /*007c*/ 	.byte	0x04, 0x36
        /*007e*/ 	.short	(.L_6064 - .L_6063)
.L_6063:
        /*0080*/ 	.word	0x00000008
.L_6064:


//--------------------- .nv.info._ZN2at6native18elementwise_kernelILi128ELi4EZNS0_15gpu_kernel_implINS0_13AUnaryFunctorIN3c104HalfES5_bZZZNS0_22logical_or_kernel_cudaERNS_14TensorIteratorEENKUlvE0_clEvENKUlvE6_clEvEUlS5_S5_E_EEEEvRNS_18TensorIteratorBaseERKT_EUliE_EEviT1_ --------------------------
	.section	.nv.info._ZN2at6native18elementwise_kernelILi128ELi4EZNS0_15gpu_kernel_implINS0_13AUnaryFunctorIN3c104HalfES5_bZZZNS0_22logical_or_kernel_cudaERNS_14TensorIteratorEENKUlvE0_clEvENKUlvE6_clEvEUlS5_S5_E_EEEEvRNS_18TensorIteratorBaseERKT_EUliE_EEviT1_,"",@"SHT_CUDA_INFO"
	.sectionflags	@""
	.align	4


	//----- nvinfo : EIATTR_CUDA_API_VERSION
	.align		4
        /*0000*/ 	.byte	0x04, 0x37
        /*0002*/ 	.short	(.L_6066 - .L_6065)
.L_6065:
        /*0004*/ 	.word	0x00000082


	//----- nvinfo : EIATTR_KPARAM_INFO
	.align		4
.L_6066:
        /*0008*/ 	.byte	0x04, 0x17
        /*000a*/ 	.short	(.L_6068 - .L_6067)
.L_6067:
        /*000c*/ 	.word	0x00000000
        /*0010*/ 	.short	0x0001
        /*0012*/ 	.short	0x0008
        /*0014*/ 	.byte	0x00, 0xf0, 0x61, 0x08


	//----- nvinfo : EIATTR_KPARAM_INFO
	.align		4
.L_6068:
        /*0018*/ 	.byte	0x04, 0x17
        /*001a*/ 	.short	(.L_6070 - .L_6069)
.L_6069:
        /*001c*/ 	.word	0x00000000
        /*0020*/ 	.short	0x0000
        /*0022*/ 	.short	0x0000
        /*0024*/ 	.byte	0x00, 0xf0, 0x11, 0x00


	//----- nvinfo : EIATTR_SPARSE_MMA_MASK
	.align		4
.L_6070:
        /*0028*/ 	.byte	0x03, 0x50
        /*002a*/ 	.short	0x0000


	//----- nvinfo : EIATTR_MAXREG_COUNT
	.align		4
        /*002c*/ 	.byte	0x03, 0x1b
        /*002e*/ 	.short	0x0080


	//----- nvinfo : EIATTR_EXTERNS
	.align		4
        /*0030*/ 	.byte	0x04, 0x0f
        /*0032*/ 	.short	(.L_6072 - .L_6071)


	//   ....[0]....
	.align		4
.L_6071:
        /*0034*/ 	.word	index@(__assertfail)


	//----- nvinfo : EIATTR_MERCURY_ISA_VERSION
	.align		4
.L_6072:
        /*0038*/ 	.byte	0x03, 0x5f
        /*003a*/ 	.short	0x0101


	//----- nvinfo : EIATTR_SYSCALL_OFFSETS
	.align		4
        /*003c*/ 	.byte	0x04, 0x46
        /*003e*/ 	.short	(.L_6074 - .L_6073)


	//   ....[0]....
.L_6073:
        /*0040*/ 	.word	0x000022b0


	//   ....[1]....
        /*0044*/ 	.word	0x000031c0


	//   ....[2]....
        /*0048*/ 	.word	0x000054c0


	//   ....[3]....
        /*004c*/ 	.word	0x000063d0


	//   ....[4]....
        /*0050*/ 	.word	0x000086c0


	//   ....[5]....
        /*0054*/ 	.word	0x000095d0


	//   ....[6]....
        /*0058*/ 	.word	0x0000b8b0


	//   ....[7]....
        /*005c*/ 	.word	0x0000c7c0


	//----- nvinfo : EIATTR_EXIT_INSTR_OFFSETS
	.align		4
.L_6074:
        /*0060*/ 	.byte	0x04, 0x1c
        /*0062*/ 	.short	(.L_6076 - .L_6075)


	//   ....[0]....
.L_6075:
        /*0064*/ 	.word	0x00009690


	//   ....[1]....
        /*0068*/ 	.word	0x0000baa0


	//   ....[2]....
        /*006c*/ 	.word	0x0000bac0


	//   ....[3]....
        /*0070*/ 	.word	0x0000bb60


	//   ....[4]....
        /*0074*/ 	.word	0x0000bb90


	//   ....[5]....
        /*0078*/ 	.word	0x0000bbb0


	//   ....[6]....
        /*007c*/ 	.word	0x0000bc40


	//   ....[7]....
        /*0080*/ 	.word	0x0000bc80


	//   ....[8]....
        /*0084*/ 	.word	0x0000bd20


	//   ....[9]....
        /*0088*/ 	.word	0x0000bd70


	//   ....[10]....
        /*008c*/ 	.word	0x0000bda0


	//   ....[11]....
        /*0090*/ 	.word	0x0000be40


	//   ....[12]....
        /*0094*/ 	.word	0x0000be80


	//   ....[13]....
        /*0098*/ 	.word	0x0000c010


	//   ....[14]....
        /*009c*/ 	.word	0x0000c170


	//   ....[15]....
        /*00a0*/ 	.word	0x0000c1b0


	//   ....[16]....
        /*00a4*/ 	.word	0x0000c250


	//   ....[17]....
        /*00a8*/ 	.word	0x0000c3d0


	//   ....[18]....
        /*00ac*/ 	.word	0x0000c550


	//   ....[19]....
        /*00b0*/ 	.word	0x0000c6c0


	//   ....[20]....
        /*00b4*/ 	.word	0x0000c7d0


	//   ....[21]....
        /*00b8*/ 	.word	0x0000c810


	//   ....[22]....
        /*00bc*/ 	.word	0x0000c840


	//----- nvinfo : EIATTR_MAX_THREADS
	.align		4
.L_6076:
        /*00c0*/ 	.byte	0x04, 0x05
        /*00c2*/ 	.short	(.L_6078 - .L_6077)
.L_6077:
        /*00c4*/ 	.word	0x00000080
        /*00c8*/ 	.word	0x00000001
        /*00cc*/ 	.word	0x00000001


	//----- nvinfo : EIATTR_CRS_STACK_SIZE
	.align		4
.L_6078:
        /*00d0*/ 	.byte	0x04, 0x1e
        /*00d2*/ 	.short	(.L_6080 - .L_6079)
.L_6079:
        /*00d4*/ 	.word	0x00000000


	//----- nvinfo : EIATTR_CBANK_PARAM_SIZE
	.align		4
.L_6080:
        /*00d8*/ 	.byte	0x03, 0x19
        /*00da*/ 	.short	0x0220


	//----- nvinfo : EIATTR_PARAM_CBANK
	.align		4
        /*00dc*/ 	.byte	0x04, 0x0a
        /*00de*/ 	.short	(.L_6082 - .L_6081)
	.align		4
.L_6081:
        /*00e0*/ 	.word	index@(.nv.constant0._ZN2at6native18elementwise_kernelILi128ELi4EZNS0_15gpu_kernel_implINS0_13AUnaryFunctorIN3c104HalfES5_bZZZNS0_22logical_or_kernel_cudaERNS_14TensorIteratorEENKUlvE0_clEvENKUlvE6_clEvEUlS5_S5_E_EEEEvRNS_18TensorIteratorBaseERKT_EUliE_EEviT1_)
        /*00e4*/ 	.short	0x0210
        /*00e6*/ 	.short	0x0220


	//----- nvinfo : EIATTR_SW_WAR
	.align		4
.L_6082:
        /*00e8*/ 	.byte	0x04, 0x36
        /*00ea*/ 	.short	(.L_6084 - .L_6083)
.L_6083:
        /*00ec*/ 	.word	0x00000008
.L_6084:


//--------------------- .nv.info._ZN2at6native27unrolled_elementwise_kernelINS0_13AUnaryFunctorIN3c104HalfES4_bZZZNS0_22logical_or_kernel_cudaERNS_14TensorIteratorEENKUlvE0_clEvENKUlvE6_clEvEUlS4_S4_E_EESt5arrayIPcLm2EELi4E23TrivialOffsetCalculatorILi1EjESF_NS0_6memory12LoadWithCastILi1EEENSG_13StoreWithCastILi1EEEEEviT_T0_T2_T3_T4_T5_ --------------------------
	.section	.nv.info._ZN2at6native27unrolled_elementwise_kernelINS0_13AUnaryFunctorIN3c104HalfES4_bZZZNS0_22logical_or_kernel_cudaERNS_14TensorIteratorEENKUlvE0_clEvENKUlvE6_clEvEUlS4_S4_E_EESt5arrayIPcLm2EELi4E23TrivialOffsetCalculatorILi1EjESF_NS0_6memory12LoadWithCastILi1EEENSG_13StoreWithCastILi1EEEEEviT_T0_T2_T3_T4_T5_,"",@"SHT_CUDA_INFO"
	.sectionflags	@""
	.align	4


	//----- nvinfo : EIATTR_CUDA_API_VERSION
	.align		4
        /*0000*/ 	.byte	0x04, 0x37
        /*0002*/ 	.short	(.L_6086 - .L_6085)
.L_6085:
        /*0004*/ 	.word	0x00000082


	//----- nvinfo : EIATTR_KPARAM_INFO
	.align		4
.L_6086:
        /*0008*/ 	.byte	0x04, 0x17
        /*000a*/ 	.short	(.L_6088 - .L_6087)
.L_6087:
        /*000c*/ 	.word	0x00000000
        /*0010*/ 	.short	0x0006
        /*0012*/ 	.short	0x0024
        /*0014*/ 	.byte	0x00, 0xf0, 0x21, 0x00


	//----- nvinfo : EIATTR_KPARAM_INFO
	.align		4
.L_6088:
        /*0018*/ 	.byte	0x04, 0x17
        /*001a*/ 	.short	(.L_6090 - .L_6089)
.L_6089:
        /*001c*/ 	.word	0x00000000
        /*0020*/ 	.short	0x0005
        /*0022*/ 	.short	0x001c
        /*0024*/ 	.byte	0x00, 0xf0, 0x21, 0x00


	//----- nvinfo : EIATTR_KPARAM_INFO
	.align		4
.L_6090:
        /*0028*/ 	.byte	0x04, 0x17
        /*002a*/ 	.short	(.L_6092 - .L_6091)
.L_6091:
        /*002c*/ 	.word	0x00000000
        /*0030*/ 	.short	0x0004
        /*0032*/ 	.short	0x0019
        /*0034*/ 	.byte	0x00, 0xf0, 0x05, 0x00


	//----- nvinfo : EIATTR_KPARAM_INFO
	.align		4
.L_6092:
        /*0038*/ 	.byte	0x04, 0x17
        /*003a*/ 	.short	(.L_6094 - .L_6093)
.L_6093:
        /*003c*/ 	.word	0x00000000
        /*0040*/ 	.short	0x0003
        /*0042*/ 	.short	0x0018
        /*0044*/ 	.byte	0x00, 0xf0, 0x05, 0x00


	//----- nvinfo : EIATTR_KPARAM_INFO
	.align		4
.L_6094:
        /*0048*/ 	.byte	0x04, 0x17
        /*004a*/ 	.short	(.L_6096 - .L_6095)
.L_6095:
        /*004c*/ 	.word	0x00000000
        /*0050*/ 	.short	0x0002
        /*0052*/ 	.short	0x0008
        /*0054*/ 	.byte	0x00, 0xf0, 0x41, 0x00


	//----- nvinfo : EIATTR_KPARAM_INFO
	.align		4
.L_6096:
        /*0058*/ 	.byte	0x04, 0x17
        /*005a*/ 	.short	(.L_6098 - .L_6097)
.L_6097:
        /*005c*/ 	.word	0x00000000
        /*0060*/ 	.short	0x0001
        /*0062*/ 	.short	0x0004
        /*0064*/ 	.byte	0x00, 0xf0, 0x11, 0x00


	//----- nvinfo : EIATTR_KPARAM_INFO
	.align		4
.L_6098:
        /*0068*/ 	.byte	0x04, 0x17
        /*006a*/ 	.short	(.L_6100 - .L_6099)
.L_6099:
        /*006c*/ 	.word	0x00000000
        /*0070*/ 	.short	0x0000
        /*0072*/ 	.short	0x0000
        /*0074*/ 	.byte	0x00, 0xf0, 0x11, 0x00


	//----- nvinfo : EIATTR_SPARSE_MMA_MASK
	.align		4
.L_6100:
        /*0078*/ 	.byte	0x03, 0x50
        /*007a*/ 	.short	0x0000


	//----- nvinfo : EIATTR_MAXREG_COUNT
	.align		4
        /*007c*/ 	.byte	0x03, 0x1b
        /*007e*/ 	.short	0x00ff


	//----- nvinfo : EIATTR_EXTERNS
	.align		4
        /*0080*/ 	.byte	0x04, 0x0f
        /*0082*/ 	.short	(.L_6102 - .L_6101)


	//   ....[0]....
	.align		4
.L_6101:
        /*0084*/ 	.word	index@(__assertfail)


	//----- nvinfo : EIATTR_MERCURY_ISA_VERSION
	.align		4
.L_6102:
        /*0088*/ 	.byte	0x03, 0x5f
        /*008a*/ 	.short	0x0101


	//----- nvinfo : EIATTR_SYSCALL_OFFSETS
	.align		4
        /*008c*/ 	.byte	0x04, 0x46
        /*008e*/ 	.short	(.L_6104 - .L_6103)


	//   ....[0]....
.L_6103:
        /*0090*/ 	.word	0x000010b0


	//   ....[1]....
        /*0094*/ 	.word	0x000021c0


	//   ....[2]....
        /*0098*/ 	.word	0x000032e0


	//   ....[3]....
        /*009c*/ 	.word	0x000043d0


	//   ....[4]....
        /*00a0*/ 	.word	0x00005860


	//   ....[5]....
        /*00a4*/ 	.word	0x00006890


	//   ....[6]....
        /*00a8*/ 	.word	0x00007880


	//   ....[7]....
        /*00ac*/ 	.word	0x00008870


	//----- nvinfo : EIATTR_EXIT_INSTR_OFFSETS
	.align		4
.L_6104:
        /*00b0*/ 	.byte	0x04, 0x1c
        /*00b2*/ 	.short	(.L_6106 - .L_6105)


	//   ....[0]....
.L_6105:
        /*00b4*/ 	.word	0x00007960


	//   ....[1]....
        /*00b8*/ 	.word	0x00007a90


	//   ....[2]....
        /*00bc*/ 	.word	0x00007ab0


	//   ....[3]....
        /*00c0*/ 	.word	0x00007b70


	//   ....[4]....
        /*00c4*/ 	.word	0x00007bb0


	//   ....[5]....
        /*00c8*/ 	.word	0x00007bf0


	//   ....[6]....
        /*00cc*/ 	.word	0x00007c80


	//   ....[7]....
        /*00d0*/ 	.word	0x00007cc0


	//   ....[8]....
        /*00d4*/ 	.word	0x00007d60


	//   ....[9]....
        /*00d8*/ 	.word	0x00007db0


	//   ....[10]....
        /*00dc*/ 	.word	0x00007e00


	//   ....[11]....
        /*00e0*/ 	.word	0x00007ec0


	//   ....[12]....
        /*00e4*/ 	.word	0x00007f20


	//   ....[13]....
        /*00e8*/ 	.word	0x000080b0


	//   ....[14]....
        /*00ec*/ 	.word	0x00008210


	//   ....[15]....
        /*00f0*/ 	.word	0x00008250


	//   ....[16]....
        /*00f4*/ 	.word	0x00008310


	//   ....[17]....
        /*00f8*/ 	.word	0x00008490


	//   ....[18]....
        /*00fc*/ 	.word	0x00008610


	//   ....[19]....
        /*0100*/ 	.word	0x00008770


	//   ....[20]....
        /*0104*/ 	.word	0x00008880


	//   ....[21]....
        /*0108*/ 	.word	0x000088e0


	//   ....[22]....
        /*010c*/ 	.word	0x00008920


	//----- nvinfo : EIATTR_MAX_THREADS
	.align		4
.L_6106:
        /*0110*/ 	.byte	0x04, 0x05
        /*0112*/ 	.short	(.L_6108 - .L_6107)
.L_6107:
        /*0114*/ 	.word	0x00000080
        /*0118*/ 	.word	0x00000001
        /*011c*/ 	.word	0x00000001


	//----- nvinfo : EIATTR_CRS_STACK_SIZE
	.align		4
.L_6108:
        /*0120*/ 	.byte	0x04, 0x1e
        /*0122*/ 	.short	(.L_6110 - .L_6109)
.L_6109:
        /*0124*/ 	.word	0x00000000


	//----- nvinfo : EIATTR_CBANK_PARAM_SIZE
	.align		4
.L_6110:
        /*0128*/ 	.byte	0x03, 0x19
        /*012a*/ 	.short	0x002c


	//----- nvinfo : EIATTR_PARAM_CBANK
	.align		4
        /*012c*/ 	.byte	0x04, 0x0a
        /*012e*/ 	.short	(.L_6112 - .L_6111)
	.align		4
.L_6111:
        /*0130*/ 	.word	index@(.nv.constant0._ZN2at6native27unrolled_elementwise_kernelINS0_13AUnaryFunctorIN3c104HalfES4_bZZZNS0_22logical_or_kernel_cudaERNS_14TensorIteratorEENKUlvE0_clEvENKUlvE6_clEvEUlS4_S4_E_EESt5arrayIPcLm2EELi4E23TrivialOffsetCalculatorILi1EjESF_NS0_6memory12LoadWithCastILi1EEENSG_13StoreWithCastILi1EEEEEviT_T0_T2_T3_T4_T5_)
        /*0134*/ 	.short	0x0210
        /*0136*/ 	.short	0x002c


	//----- nvinfo : EIATTR_SW_WAR
	.align		4
.L_6112:
        /*0138*/ 	.byte	0x04, 0x36
        /*013a*/ 	.short	(.L_6114 - .L_6113)
.L_6113:
        /*013c*/ 	.word	0x00000008
.L_6114:


//--------------------- .nv.info._ZN2at6native18elementwise_kernelILi128ELi4EZNS0_22gpu_kernel_impl_nocastINS0_13AUnaryFunctorIN3c104HalfES5_bZZZNS0_22logical_or_kernel_cudaERNS_14TensorIteratorEENKUlvE0_clEvENKUlvE6_clEvEUlS5_S5_E_EEEEvRNS_18TensorIteratorBaseERKT_EUliE_EEviT1_ --------------------------
	.section	.nv.info._ZN2at6native18elementwise_kernelILi128ELi4EZNS0_22gpu_kernel_impl_nocastINS0_13AUnaryFunctorIN3c104HalfES5_bZZZNS0_22logical_or_kernel_cudaERNS_14TensorIteratorEENKUlvE0_clEvENKUlvE6_clEvEUlS5_S5_E_EEEEvRNS_18TensorIteratorBaseERKT_EUliE_EEviT1_,"",@"SHT_CUDA_INFO"
	.sectionflags	@""
	.align	4


	//----- nvinfo : EIATTR_CUDA_API_VERSION
	.align		4
        /*0000*/ 	.byte	0x04, 0x37
        /*0002*/ 	.short	(.L_6116 - .L_6115)
.L_6115:
        /*0004*/ 	.word	0x00000082


	//----- nvinfo : EIATTR_KPARAM_INFO
	.align		4
.L_6116:
        /*0008*/ 	.byte	0x04, 0x17
        /*000a*/ 	.short	(.L_6118 - .L_6117)
.L_6117:
        /*000c*/ 	.word	0x00000000
        /*0010*/ 	.short	0x0001
        /*0012*/ 	.short	0x0008
        /*0014*/ 	.byte	0x00, 0xf0, 0x61, 0x08


	//----- nvinfo : EIATTR_KPARAM_INFO
	.align		4
.L_6118:
        /*0018*/ 	.byte	0x04, 0x17
        /*001a*/ 	.short	(.L_6120 - .L_6119)
.L_6119:
        /*001c*/ 	.word	0x00000000
        /*0020*/ 	.short	0x0000
        /*0022*/ 	.short	0x0000
        /*0024*/ 	.byte	0x00, 0xf0, 0x11, 0x00


	//----- nvinfo : EIATTR_SPARSE_MMA_MASK
	.align		4
.L_6120:
        /*0028*/ 	.byte	0x03, 0x50
        /*002a*/ 	.short	0x0000


	//----- nvinfo : EIATTR_MAXREG_COUNT
	.align		4
        /*002c*/ 	.byte	0x03, 0x1b
        /*002e*/ 	.short	0x0080


	//----- nvinfo : EIATTR_MERCURY_ISA_VERSION
	.align		4
        /*0030*/ 	.byte	0x03, 0x5f
        /*0032*/ 	.short	0x0101


	//----- nvinfo : EIATTR_EXIT_INSTR_OFFSETS
	.align		4
        /*0034*/ 	.byte	0x04, 0x1c
        /*0036*/ 	.short	(.L_6122 - .L_6121)


	//   ....[0]....
.L_6121:
        /*0038*/ 	.word	0x00003cb0


	//   ....[1]....
        /*003c*/ 	.word	0x00005090


	//----- nvinfo : EIATTR_MAX_THREADS
	.align		4
.L_6122:
        /*0040*/ 	.byte	0x04, 0x05
        /*0042*/ 	.short	(.L_6124 - .L_6123)
.L_6123:
        /*0044*/ 	.word	0x00000080
        /*0048*/ 	.word	0x00000001
        /*004c*/ 	.word	0x00000001


	//----- nvinfo : EIATTR_CRS_STACK_SIZE
	.align		4
.L_6124:
        /*0050*/ 	.byte	0x04, 0x1e
        /*0052*/ 	.short	(.L_6126 - .L_6125)
.L_6125:
        /*0054*/ 	.word	0x00000000


	//----- nvinfo : EIATTR_CBANK_PARAM_SIZE
	.align		4
.L_6126:
        /*0058*/ 	.byte	0x03, 0x19
        /*005a*/ 	.short	0x0220


	//----- nvinfo : EIATTR_PARAM_CBANK
	.align		4
        /*005c*/ 	.byte	0x04, 0x0a
        /*005e*/ 	.short	(.L_6128 - .L_6127)
	.align		4
.L_6127:
        /*0060*/ 	.word	index@(.nv.constant0._ZN2at6native18elementwise_kernelILi128ELi4EZNS0_22gpu_kernel_impl_nocastINS0_13AUnaryFunctorIN3c104HalfES5_bZZZNS0_22logical_or_kernel_cudaERNS_14TensorIteratorEENKUlvE0_clEvENKUlvE6_clEvEUlS5_S5_E_EEEEvRNS_18TensorIteratorBaseERKT_EUliE_EEviT1_)
        /*0064*/ 	.short	0x0210
        /*0066*/ 	.short	0x0220


	//----- nvinfo : EIATTR_SW_WAR
	.align		4
.L_6128:
        /*0068*/ 	.byte	0x04, 0x36
        /*006a*/ 	.short	(.L_6130 - .L_6129)
.L_6129:
        /*006c*/ 	.word	0x00000008
.L_6130:


//--------------------- .nv.info._ZN2at6native27unrolled_elementwise_kernelINS0_13AUnaryFunctorIN3c104HalfES4_bZZZNS0_22logical_or_kernel_cudaERNS_14TensorIteratorEENKUlvE0_clEvENKUlvE6_clEvEUlS4_S4_E_EESt5arrayIPcLm2EELi4E23TrivialOffsetCalculatorILi1EjESF_NS0_6memory15LoadWithoutCastENSG_16StoreWithoutCastEEEviT_T0_T2_T3_T4_T5_ --------------------------
	.section	.nv.info._ZN2at6native27unrolled_elementwise_kernelINS0_13AUnaryFunctorIN3c104HalfES4_bZZZNS0_22logical_or_kernel_cudaERNS_14TensorIteratorEENKUlvE0_clEvENKUlvE6_clEvEUlS4_S4_E_EESt5arrayIPcLm2EELi4E23TrivialOffsetCalculatorILi1EjESF_NS0_6memory15LoadWithoutCastENSG_16StoreWithoutCastEEEviT_T0_T2_T3_T4_T5_,"",@"SHT_CUDA_INFO"
	.sectionflags	@""
	.align	4


	//----- nvinfo : EIATTR_CUDA_API_VERSION
	.align		4
        /*0000*/ 	.byte	0x04, 0x37
        /*0002*/ 	.short	(.L_6132 - .L_6131)
.L_6131:
        /*0004*/ 	.word	0x00000082


	//----- nvinfo : EIATTR_KPARAM_INFO
	.align		4
.L_6132:
        /*0008*/ 	.byte	0x04, 0x17
        /*000a*/ 	.short	(.L_6134 - .L_6133)
.L_6133:
        /*000c*/ 	.word	0x00000000
        /*0010*/ 	.short	0x0006
        /*0012*/ 	.short	0x001b
        /*0014*/ 	.byte	0x00, 0xf0, 0x05, 0x00


	//----- nvinfo : EIATTR_KPARAM_INFO
	.align		4
.L_6134:
        /*0018*/ 	.byte	0x04, 0x17
        /*001a*/ 	.short	(.L_6136 - .L_6135)
.L_6135:
        /*001c*/ 	.word	0x00000000
        /*0020*/ 	.short	0x0005
        /*0022*/ 	.short	0x001a
        /*0024*/ 	.byte	0x00, 0xf0, 0x05, 0x00


	//----- nvinfo : EIATTR_KPARAM_INFO
	.align		4
.L_6136:
        /*0028*/ 	.byte	0x04, 0x17
        /*002a*/ 	.short	(.L_6138 - .L_6137)
.L_6137:
        /*002c*/ 	.word	0x00000000
        /*0030*/ 	.short	0x0004
        /*0032*/ 	.short	0x0019
        /*0034*/ 	.byte	0x00, 0xf0, 0x05, 0x00


	//----- nvinfo : EIATTR_KPARAM_INFO
	.align		4
.L_6138:
        /*0038*/ 	.byte	0x04, 0x17
        /*003a*/ 	.short	(.L_6140 - .L_6139)
.L_6139:
        /*003c*/ 	.word	0x00000000
        /*0040*/ 	.short	0x0003
        /*0042*/ 	.short	0x0018
        /*0044*/ 	.byte	0x00, 0xf0, 0x05, 0x00


	//----- nvinfo : EIATTR_KPARAM_INFO
	.align		4
.L_6140:
        /*0048*/ 	.byte	0x04, 0x17
        /*004a*/ 	.short	(.L_6142 - .L_6141)
.L_6141:
        /*004c*/ 	.word	0x00000000
        /*0050*/ 	.short	0x0002
        /*0052*/ 	.short	0x0008
        /*0054*/ 	.byte	0x00, 0xf0, 0x41, 0x00


	//----- nvinfo : EIATTR_KPARAM_INFO
	.align		4
.L_6142:
        /*0058*/ 	.byte	0x04, 0x17
        /*005a*/ 	.short	(.L_6144 - .L_6143)
.L_6143:
        /*005c*/ 	.word	0x00000000
        /*0060*/ 	.short	0x0001
        /*0062*/ 	.short	0x0004
        /*0064*/ 	.byte	0x00, 0xf0, 0x11, 0x00


	//----- nvinfo : EIATTR_KPARAM_INFO
	.align		4
.L_6144:
        /*0068*/ 	.byte	0x04, 0x17
        /*006a*/ 	.short	(.L_6146 - .L_6145)
.L_6145:
        /*006c*/ 	.word	0x00000000
        /*0070*/ 	.short	0x0000
        /*0072*/ 	.short	0x0000
        /*0074*/ 	.byte	0x00, 0xf0, 0x11, 0x00


	//----- nvinfo : EIATTR_SPARSE_MMA_MASK
	.align		4
.L_6146:
        /*0078*/ 	.byte	0x03, 0x50
        /*007a*/ 	.short	0x0000


	//----- nvinfo : EIATTR_MAXREG_COUNT
	.align		4
        /*007c*/ 	.byte	0x03, 0x1b
        /*007e*/ 	.short	0x00ff


	//----- nvinfo : EIATTR_MERCURY_ISA_VERSION
	.align		4
        /*0080*/ 	.byte	0x03, 0x5f
        /*0082*/ 	.short	0x0101


	//----- nvinfo : EIATTR_EXIT_INSTR_OFFSETS
	.align		4
        /*0084*/ 	.byte	0x04, 0x1c
        /*0086*/ 	.short	(.L_6148 - .L_6147)


	//   ....[0]....
.L_6147:
        /*0088*/ 	.word	0x000006e0


	//   ....[1]....
        /*008c*/ 	.word	0x00000740


	//----- nvinfo : EIATTR_MAX_THREADS
	.align		4
.L_6148:
        /*0090*/ 	.byte	0x04, 0x05
        /*0092*/ 	.short	(.L_6150 - .L_6149)
.L_6149:
        /*0094*/ 	.word	0x00000080
        /*0098*/ 	.word	0x00000001
        /*009c*/ 	.word	0x00000001


	//----- nvinfo : EIATTR_CRS_STACK_SIZE
	.align		4
.L_6150:
        /*00a0*/ 	.byte	0x04, 0x1e
        /*00a2*/ 	.short	(.L_6152 - .L_6151)
.L_6151:
        /*00a4*/ 	.word	0x00000000


	//----- nvinfo : EIATTR_CBANK_PARAM_SIZE
	.align		4
.L_6152:
        /*00a8*/ 	.byte	0x03, 0x19
        /*00aa*/ 	.short	0x001c


	//----- nvinfo : EIATTR_PARAM_CBANK
	.align		4
        /*00ac*/ 	.byte	0x04, 0x0a
        /*00ae*/ 	.short	(.L_6154 - .L_6153)
	.align		4
.L_6153:
        /*00b0*/ 	.word	index@(.nv.constant0._ZN2at6native27unrolled_elementwise_kernelINS0_13AUnaryFunctorIN3c104HalfES4_bZZZNS0_22logical_or_kernel_cudaERNS_14TensorIteratorEENKUlvE0_clEvENKUlvE6_clEvEUlS4_S4_E_EESt5arrayIPcLm2EELi4E23TrivialOffsetCalculatorILi1EjESF_NS0_6memory15LoadWithoutCastENSG_16StoreWithoutCastEEEviT_T0_T2_T3_T4_T5_)
        /*00b4*/ 	.short	0x0210
        /*00b6*/ 	.short	0x001c


	//----- nvinfo : EIATTR_SW_WAR
	.align		4
.L_6154:
        /*00b8*/ 	.byte	0x04, 0x36
        /*00ba*/ 	.short	(.L_6156 - .L_6155)
.L_6155:
        /*00bc*/ 	.word	0x00000008
.L_6156:


//--------------------- .nv.info._ZN2at6native29vectorized_elementwise_kernelILi2ENS0_13AUnaryFunctorIN3c104HalfES4_bZZZNS0_22logical_or_kernel_cudaERNS_14TensorIteratorEENKUlvE0_clEvENKUlvE6_clEvEUlS4_S4_E_EESt5arrayIPcLm2EEEEviT0_T1_ --------------------------
	.section	.nv.info._ZN2at6native29vectorized_elementwise_kernelILi2ENS0_13AUnaryFunctorIN3c104HalfES4_bZZZNS0_22logical_or_kernel_cudaERNS_14TensorIteratorEENKUlvE0_clEvENKUlvE6_clEvEUlS4_S4_E_EESt5arrayIPcLm2EEEEviT0_T1_,"",@"SHT_CUDA_INFO"
	.sectionflags	@""
	.align	4


	//----- nvinfo : EIATTR_CUDA_API_VERSION
	.align		4
        /*0000*/ 	.byte	0x04, 0x37
        /*0002*/ 	.short	(.L_6158 - .L_6157)
.L_6157:
        /*0004*/ 	.word	0x00000082


	//----- nvinfo : EIATTR_KPARAM_INFO
	.align		4
.L_6158:
        /*0008*/ 	.byte	0x04, 0x17
        /*000a*/ 	.short	(.L_6160 - .L_6159)
.L_6159:
        /*000c*/ 	.word	0x00000000
        /*0010*/ 	.short	0x0002
        /*0012*/ 	.short	0x0008
        /*0014*/ 	.byte	0x00, 0xf0, 0x41, 0x00


	//----- nvinfo : EIATTR_KPARAM_INFO
	.align		4
.L_6160:
        /*0018*/ 	.byte	0x04, 0x17
        /*001a*/ 	.short	(.L_6162 - .L_6161)
.L_6161:
        /*001c*/ 	.word	0x00000000
        /*0020*/ 	.short	0x0001
        /*0022*/ 	.short	0x0004
        /*0024*/ 	.byte	0x00, 0xf0, 0x11, 0x00


	//----- nvinfo : EIATTR_KPARAM_INFO
	.align		4
.L_6162:
        /*0028*/ 	.byte	0x04, 0x17
        /*002a*/ 	.short	(.L_6164 - .L_6163)
.L_6163:
        /*002c*/ 	.word	0x00000000
        /*0030*/ 	.short	0x0000
        /*0032*/ 	.short	0x0000
        /*0034*/ 	.byte	0x00, 0xf0, 0x11, 0x00


	//----- nvinfo : EIATTR_SPARSE_MMA_MASK
	.align		4
.L_6164:
        /*0038*/ 	.byte	0x03, 0x50
        /*003a*/ 	.short	0x0000


	//----- nvinfo : EIATTR_MAXREG_COUNT
	.align		4
        /*003c*/ 	.byte	0x03, 0x1b
        /*003e*/ 	.short	0x00ff


	//----- nvinfo : EIATTR_MERCURY_ISA_VERSION
	.align		4
        /*0040*/ 	.byte	0x03, 0x5f
        /*0042*/ 	.short	0x0101


	//----- nvinfo : EIATTR_EXIT_INSTR_OFFSETS
	.align		4
        /*0044*/ 	.byte	0x04, 0x1c
        /*0046*/ 	.short	(.L_6166 - .L_6165)


	//   ....[0]....
.L_6165:
        /*0048*/ 	.word	0x000003f0


	//   ....[1]....
        /*004c*/ 	.word	0x000011c0


	//   ....[2]....
        /*0050*/ 	.word	0x00001220


	//----- nvinfo : EIATTR_MAX_THREADS
	.align		4
.L_6166:
        /*0054*/ 	.byte	0x04, 0x05
        /*0056*/ 	.short	(.L_6168 - .L_6167)
.L_6167:
        /*0058*/ 	.word	0x00000080
        /*005c*/ 	.word	0x00000001
        /*0060*/ 	.word	0x00000001


	//----- nvinfo : EIATTR_CRS_STACK_SIZE
	.align		4
.L_6168:
        /*0064*/ 	.byte	0x04, 0x1e
        /*0066*/ 	.short	(.L_6170 - .L_6169)
.L_6169:
        /*0068*/ 	.word	0x00000000


	//----- nvinfo : EIATTR_CBANK_PARAM_SIZE
	.align		4
.L_6170:
        /*006c*/ 	.byte	0x03, 0x19
        /*006e*/ 	.short	0x0018


	//----- nvinfo : EIATTR_PARAM_CBANK
	.align		4
        /*0070*/ 	.byte	0x04, 0x0a
        /*0072*/ 	.short	(.L_6172 - .L_6171)
	.align		4
.L_6171:
        /*0074*/ 	.word	index@(.nv.constant0._ZN2at6native29vectorized_elementwise_kernelILi2ENS0_13AUnaryFunctorIN3c104HalfES4_bZZZNS0_22logical_or_kernel_cudaERNS_14TensorIteratorEENKUlvE0_clEvENKUlvE6_clEvEUlS4_S4_E_EESt5arrayIPcLm2EEEEviT0_T1_)
        /*0078*/ 	.short	0x0210
        /*007a*/ 	.short	0x0018


	//----- nvinfo : EIATTR_SW_WAR
	.align		4
.L_6172:
        /*007c*/ 	.byte	0x04, 0x36
        /*007e*/ 	.short	(.L_6174 - .L_6173)
.L_6173:
        /*0080*/ 	.word	0x00000008
.L_6174:


//--------------------- .nv.info._ZN2at6native29vectorized_elementwise_kernelILi4ENS0_13AUnaryFunctorIN3c104HalfES4_bZZZNS0_22logical_or_kernel_cudaERNS_14TensorIteratorEENKUlvE0_clEvENKUlvE6_clEvEUlS4_S4_E_EESt5arrayIPcLm2EEEEviT0_T1_ --------------------------
	.section	.nv.info._ZN2at6native29vectorized_elementwise_kernelILi4ENS0_13AUnaryFunctorIN3c104HalfES4_bZZZNS0_22logical_or_kernel_cudaERNS_14TensorIteratorEENKUlvE0_clEvENKUlvE6_clEvEUlS4_S4_E_EESt5arrayIPcLm2EEEEviT0_T1_,"",@"SHT_CUDA_INFO"
	.sectionflags	@""
	.align	4


	//----- nvinfo : EIATTR_CUDA_API_VERSION
	.align		4
        /*0000*/ 	.byte	0x04, 0x37
        /*0002*/ 	.short	(.L_6176 - .L_6175)
.L_6175:
        /*0004*/ 	.word	0x00000082


	//----- nvinfo : EIATTR_KPARAM_INFO
	.align		4
.L_6176:
        /*0008*/ 	.byte	0x04, 0x17
        /*000a*/ 	.short	(.L_6178 - .L_6177)
.L_6177:
        /*000c*/ 	.word	0x00000000
        /*0010*/ 	.short	0x0002
        /*0012*/ 	.short	0x0008
        /*0014*/ 	.byte	0x00, 0xf0, 0x41, 0x00


	//----- nvinfo : EIATTR_KPARAM_INFO
	.align		4
.L_6178:
        /*0018*/ 	.byte	0x04, 0x17
        /*001a*/ 	.short	(.L_6180 - .L_6179)
.L_6179:
        /*001c*/ 	.word	0x00000000
        /*0020*/ 	.short	0x0001
        /*0022*/ 	.short	0x0004
        /*0024*/ 	.byte	0x00, 0xf0, 0x11, 0x00


	//----- nvinfo : EIATTR_KPARAM_INFO
	.align		4
.L_6180:
        /*0028*/ 	.byte	0x04, 0x17
        /*002a*/ 	.short	(.L_6182 - .L_6181)
.L_6181:
        /*002c*/ 	.word	0x00000000
        /*0030*/ 	.short	0x0000
        /*0032*/ 	.short	0x0000
        /*0034*/ 	.byte	0x00, 0xf0, 0x11, 0x00


	//----- nvinfo : EIATTR_SPARSE_MMA_MASK
	.align		4
.L_6182:
        /*0038*/ 	.byte	0x03, 0x50
        /*003a*/ 	.short	0x0000


	//----- nvinfo : EIATTR_MAXREG_COUNT
	.align		4
        /*003c*/ 	.byte	0x03, 0x1b
        /*003e*/ 	.short	0x00ff


	//----- nvinfo : EIATTR_MERCURY_ISA_VERSION
	.align		4
        /*0040*/ 	.byte	0x03, 0x5f
        /*0042*/ 	.short	0x0101


	//----- nvinfo : EIATTR_EXIT_INSTR_OFFSETS
	.align		4
        /*0044*/ 	.byte	0x04, 0x1c
        /*0046*/ 	.short	(.L_6184 - .L_6183)


	//   ....[0]....
.L_6183:
        /*0048*/ 	.word	0x000003d0


	//   ....[1]....
        /*004c*/ 	.word	0x000011a0


	//   ....[2]....
        /*0050*/ 	.word	0x00001200


	//----- nvinfo : EIATTR_MAX_THREADS
	.align		4
.L_6184:
        /*0054*/ 	.byte	0x04, 0x05
        /*0056*/ 	.short	(.L_6186 - .L_6185)
.L_6185:
        /*0058*/ 	.word	0x00000080
        /*005c*/ 	.word	0x00000001
        /*0060*/ 	.word	0x00000001


	//----- nvinfo : EIATTR_CRS_STACK_SIZE
	.align		4
.L_6186:
        /*0064*/ 	.byte	0x04, 0x1e
        /*0066*/ 	.short	(.L_6188 - .L_6187)
.L_6187:
        /*0068*/ 	.word	0x00000000


	//----- nvinfo : EIATTR_CBANK_PARAM_SIZE
	.align		4
.L_6188:
        /*006c*/ 	.byte	0x03, 0x19
        /*006e*/ 	.short	0x0018


	//----- nvinfo : EIATTR_PARAM_CBANK
	.align		4
        /*0070*/ 	.byte	0x04, 0x0a
        /*0072*/ 	.short	(.L_6190 - .L_6189)
	.align		4
.L_6189:
        /*0074*/ 	.word	index@(.nv.constant0._ZN2at6native29vectorized_elementwise_kernelILi4ENS0_13AUnaryFunctorIN3c104HalfES4_bZZZNS0_22logical_or_kernel_cudaERNS_14TensorIteratorEENKUlvE0_clEvENKUlvE6_clEvEUlS4_S4_E_EESt5arrayIPcLm2EEEEviT0_T1_)
        /*0078*/ 	.short	0x0210
        /*007a*/ 	.short	0x0018


	//----- nvinfo : EIATTR_SW_WAR
	.align		4
.L_6190:
        /*007c*/ 	.byte	0x04, 0x36
        /*007e*/ 	.short	(.L_6192 - .L_6191)
.L_6191:
        /*0080*/ 	.word	0x00000008
.L_6192:


//--------------------- .nv.info._ZN2at6native29vectorized_elementwise_kernelILi8ENS0_13AUnaryFunctorIN3c104HalfES4_bZZZNS0_22logical_or_kernel_cudaERNS_14TensorIteratorEENKUlvE0_clEvENKUlvE6_clEvEUlS4_S4_E_EESt5arrayIPcLm2EEEEviT0_T1_ --------------------------
	.section	.nv.info._ZN2at6native29vectorized_elementwise_kernelILi8ENS0_13AUnaryFunctorIN3c104HalfES4_bZZZNS0_22logical_or_kernel_cudaERNS_14TensorIteratorEENKUlvE0_clEvENKUlvE6_clEvEUlS4_S4_E_EESt5arrayIPcLm2EEEEviT0_T1_,"",@"SHT_CUDA_INFO"
	.sectionflags	@""
	.align	4


	//----- nvinfo : EIATTR_CUDA_API_VERSION
	.align		4
        /*0000*/ 	.byte	0x04, 0x37
        /*0002*/ 	.short	(.L_6194 - .L_6193)
.L_6193:
        /*0004*/ 	.word	0x00000082


	//----- nvinfo : EIATTR_KPARAM_INFO
	.align		4
.L_6194:
        /*0008*/ 	.byte	0x04, 0x17
        /*000a*/ 	.short	(.L_6196 - .L_6195)
.L_6195:
        /*000c*/ 	.word	0x00000000
        /*0010*/ 	.short	0x0002
        /*0012*/ 	.short	0x0008
        /*0014*/ 	.byte	0x00, 0xf0, 0x41, 0x00


	//----- nvinfo : EIATTR_KPARAM_INFO
	.align		4
.L_6196:
        /*0018*/ 	.byte	0x04, 0x17
        /*001a*/ 	.short	(.L_6198 - .L_6197)
.L_6197:
        /*001c*/ 	.word	0x00000000
        /*0020*/ 	.short	0x0001
        /*0022*/ 	.short	0x0004
        /*0024*/ 	.byte	0x00, 0xf0, 0x11, 0x00


	//----- nvinfo : EIATTR_KPARAM_INFO
	.align		4
.L_6198:
        /*0028*/ 	.byte	0x04, 0x17
        /*002a*/ 	.short	(.L_6200 - .L_6199)
.L_6199:
        /*002c*/ 	.word	0x00000000
        /*0030*/ 	.short	0x0000
        /*0032*/ 	.short	0x0000
        /*0034*/ 	.byte	0x00, 0xf0, 0x11, 0x00


	//----- nvinfo : EIATTR_SPARSE_MMA_MASK
	.align		4
.L_6200:
        /*0038*/ 	.byte	0x03, 0x50
        /*003a*/ 	.short	0x0000


	//----- nvinfo : EIATTR_MAXREG_COUNT
	.align		4
        /*003c*/ 	.byte	0x03, 0x1b
        /*003e*/ 	.short	0x00ff


	//----- nvinfo : EIATTR_MERCURY_ISA_VERSION
	.align		4
        /*0040*/ 	.byte	0x03, 0x5f
        /*0042*/ 	.short	0x0101


	//----- nvinfo : EIATTR_EXIT_INSTR_OFFSETS
	.align		4
        /*0044*/ 	.byte	0x04, 0x1c
        /*0046*/ 	.short	(.L_6202 - .L_6201)


	//   ....[0]....
.L_6201:
        /*0048*/ 	.word	0x000003f0


	//   ....[1]....
        /*004c*/ 	.word	0x000011c0


	//   ....[2]....
        /*0050*/ 	.word	0x00001220


	//----- nvinfo : EIATTR_MAX_THREADS
	.align		4
.L_6202:
        /*0054*/ 	.byte	0x04, 0x05
        /*0056*/ 	.short	(.L_6204 - .L_6203)
.L_6203:
        /*0058*/ 	.word	0x00000080
        /*005c*/ 	.word	0x00000001
        /*0060*/ 	.word	0x00000001


	//----- nvinfo : EIATTR_CRS_STACK_SIZE
	.align		4
.L_6204:
        /*0064*/ 	.byte	0x04, 0x1e
        /*0066*/ 	.short	(.L_6206 - .L_6205)
.L_6205:
        /*0068*/ 	.word	0x00000000


	//----- nvinfo : EIATTR_CBANK_PARAM_SIZE
	.align		4
.L_6206:
        /*006c*/ 	.byte	0x03, 0x19
        /*006e*/ 	.short	0x0018


	//----- nvinfo : EIATTR_PARAM_CBANK
	.align		4
        /*0070*/ 	.byte	0x04, 0x0a
        /*0072*/ 	.short	(.L_6208 - .L_6207)
	.align		4
.L_6207:
        /*0074*/ 	.word	index@(.nv.constant0._ZN2at6native29vectorized_elementwise_kernelILi8ENS0_13AUnaryFunctorIN3c104HalfES4_bZZZNS0_22logical_or_kernel_cudaERNS_14TensorIteratorEENKUlvE0_clEvENKUlvE6_clEvEUlS4_S4_E_EESt5arrayIPcLm2EEEEviT0_T1_)
        /*0078*/ 	.short	0x0210
        /*007a*/ 	.short	0x0018


	//----- nvinfo : EIATTR_SW_WAR
	.align		4
.L_6208:
        /*007c*/ 	.byte	0x04, 0x36
        /*007e*/ 	.short	(.L_6210 - .L_6209)
.L_6209:
        /*0080*/ 	.word	0x00000008
.L_6210:


//--------------------- .nv.info._ZN2at6native18elementwise_kernelILi128ELi4EZNS0_15gpu_kernel_implINS0_13BinaryFunctorIN3c104HalfES5_bZZZNS0_22logical_or_kernel_cudaERNS_14TensorIteratorEENKUlvE0_clEvENKUlvE6_clEvEUlS5_S5_E_EEEEvRNS_18TensorIteratorBaseERKT_EUliE_EEviT1_ --------------------------
	.section	.nv.info._ZN2at6native18elementwise_kernelILi128ELi4EZNS0_15gpu_kernel_implINS0_13BinaryFunctorIN3c104HalfES5_bZZZNS0_22logical_or_kernel_cudaERNS_14TensorIteratorEENKUlvE0_clEvENKUlvE6_clEvEUlS5_S5_E_EEEEvRNS_18TensorIteratorBaseERKT_EUliE_EEviT1_,"",@"SHT_CUDA_INFO"
	.sectionflags	@""
	.align	4


	//----- nvinfo : EIATTR_CUDA_API_VERSION
	.align		4
        /*0000*/ 	.byte	0x04, 0x37
        /*0002*/ 	.short	(.L_6212 - .L_6211)
.L_6211:
        /*0004*/ 	.word	0x00000082


	//----- nvinfo : EIATTR_KPARAM_INFO
	.align		4
.L_6212:
        /*0008*/ 	.byte	0x04, 0x17
        /*000a*/ 	.short	(.L_6214 - .L_6213)
.L_6213:
        /*000c*/ 	.word	0x00000000
        /*0010*/ 	.short	0x0001
        /*0012*/ 	.short	0x0008
        /*0014*/ 	.byte	0x00, 0xf0, 0x21, 0x0a


	//----- nvinfo : EIATTR_KPARAM_INFO
	.align		4
.L_6214:
        /*0018*/ 	.byte	0x04, 0x17
        /*001a*/ 	.short	(.L_6216 - .L_6215)
.L_6215:
        /*001c*/ 	.word	0x00000000
        /*0020*/ 	.short	0x0000
        /*0022*/ 	.short	0x0000
        /*0024*/ 	.byte	0x00, 0xf0, 0x11, 0x00


	//----- nvinfo : EIATTR_SPARSE_MMA_MASK
	.align		4
.L_6216:
        /*0028*/ 	.byte	0x03, 0x50
        /*002a*/ 	.short	0x0000


	//----- nvinfo : EIATTR_MAXREG_COUNT
	.align		4
        /*002c*/ 	.byte	0x03, 0x1b
        /*002e*/ 	.short	0x0080


	//----- nvinfo : EIATTR_EXTERNS
	.align		4
        /*0030*/ 	.byte	0x04, 0x0f
        /*0032*/ 	.short	(.L_6218 - .L_6217)


	//   ....[0]....
	.align		4
.L_6217:
        /*0034*/ 	.word	index@(__assertfail)


	//----- nvinfo : EIATTR_MERCURY_ISA_VERSION
	.align		4
.L_6218:
        /*0038*/ 	.byte	0x03, 0x5f
        /*003a*/ 	.short	0x0101


	//----- nvinfo : EIATTR_SYSCALL_OFFSETS
	.align		4
        /*003c*/ 	.byte	0x04, 0x46
        /*003e*/ 	.short	(.L_6220 - .L_6219)


	//   ....[0]....
.L_6219:
        /*0040*/ 	.word	0x000026c0


	//   ....[1]....
        /*0044*/ 	.word	0x00003670


	//   ....[2]....
        /*0048*/ 	.word	0x00004570


	//   ....[3]....
        /*004c*/ 	.word	0x00006c70


	//   ....[4]....
        /*0050*/ 	.word	0x00007c20


	//   ....[5]....
        /*0054*/ 	.word	0x00008b20


	//   ....[6]....
        /*0058*/ 	.word	0x0000b210


	//   ....[7]....
        /*005c*/ 	.word	0x0000c1c0


	//   ....[8]....
        /*0060*/ 	.word	0x0000d0c0


	//   ....[9]....
        /*0064*/ 	.word	0x0000f7a0


	//   ....[10]....
        /*0068*/ 	.word	0x00010750


	//   ....[11]....
        /*006c*/ 	.word	0x00011650


	//----- nvinfo : EIATTR_EXIT_INSTR_OFFSETS
	.align		4
.L_6220:
        /*0070*/ 	.byte	0x04, 0x1c
        /*0072*/ 	.short	(.L_6222 - .L_6221)


	//   ....[0]....
.L_6221:
        /*0074*/ 	.word	0x0000d180


	//   ....[1]....
        /*0078*/ 	.word	0x00010930


	//   ....[2]....
        /*007c*/ 	.word	0x00010950


	//   ....[3]....
        /*0080*/ 	.word	0x000109f0


	//   ....[4]....
        /*0084*/ 	.word	0x00010a20


	//   ....[5]....
        /*0088*/ 	.word	0x00010a40


	//   ....[6]....
        /*008c*/ 	.word	0x00010ad0


	//   ....[7]....
        /*0090*/ 	.word	0x00010b10


	//   ....[8]....
        /*0094*/ 	.word	0x00010bb0


	//   ....[9]....
        /*0098*/ 	.word	0x00010c00


	//   ....[10]....
        /*009c*/ 	.word	0x00010c30


	//   ....[11]....
        /*00a0*/ 	.word	0x00010cd0


	//   ....[12]....
        /*00a4*/ 	.word	0x00010d10


	//   ....[13]....
        /*00a8*/ 	.word	0x00010ea0


	//   ....[14]....
        /*00ac*/ 	.word	0x00011000


	//   ....[15]....
        /*00b0*/ 	.word	0x00011040


	//   ....[16]....
        /*00b4*/ 	.word	0x000110e0


	//   ....[17]....
        /*00b8*/ 	.word	0x00011260


	//   ....[18]....
        /*00bc*/ 	.word	0x000113e0


	//   ....[19]....
        /*00c0*/ 	.word	0x00011550


	//   ....[20]....
        /*00c4*/ 	.word	0x00011660


	//   ....[21]....
        /*00c8*/ 	.word	0x000116a0


	//   ....[22]....
        /*00cc*/ 	.word	0x000116d0


	//----- nvinfo : EIATTR_MAX_THREADS
	.align		4
.L_6222:
        /*00d0*/ 	.byte	0x04, 0x05
        /*00d2*/ 	.short	(.L_6224 - .L_6223)
.L_6223:
        /*00d4*/ 	.word	0x00000080
        /*00d8*/ 	.word	0x00000001
        /*00dc*/ 	.word	0x00000001


	//----- nvinfo : EIATTR_CRS_STACK_SIZE
	.align		4
.L_6224:
        /*00e0*/ 	.byte	0x04, 0x1e
        /*00e2*/ 	.short	(.L_6226 - .L_6225)
.L_6225:
        /*00e4*/ 	.word	0x00000000


	//----- nvinfo : EIATTR_CBANK_PARAM_SIZE
	.align		4
.L_6226:
        /*00e8*/ 	.byte	0x03, 0x19
        /*00ea*/ 	.short	0x0290


	//----- nvinfo : EIATTR_PARAM_CBANK
	.align		4
        /*00ec*/ 	.byte	0x04, 0x0a
        /*00ee*/ 	.short	(.L_6228 - .L_6227)
	.align		4
.L_6227:
        /*00f0*/ 	.word	index@(.nv.constant0._ZN2at6native18elementwise_kernelILi128ELi4EZNS0_15gpu_kernel_implINS0_13BinaryFunctorIN3c104HalfES5_bZZZNS0_22logical_or_kernel_cudaERNS_14TensorIteratorEENKUlvE0_clEvENKUlvE6_clEvEUlS5_S5_E_EEEEvRNS_18TensorIteratorBaseERKT_EUliE_EEviT1_)
        /*00f4*/ 	.short	0x0210
        /*00f6*/ 	.short	0x0290


	//----- nvinfo : EIATTR_SW_WAR
	.align		4
.L_6228:
        /*00f8*/ 	.byte	0x04, 0x36
        /*00fa*/ 	.short	(.L_6230 - .L_6229)
.L_6229:
        /*00fc*/ 	.word	0x00000008
.L_6230:


//--------------------- .nv.info._ZN2at6native27unrolled_elementwise_kernelINS0_13BinaryFunctorIN3c104HalfES4_bZZZNS0_22logical_or_kernel_cudaERNS_14TensorIteratorEENKUlvE0_clEvENKUlvE6_clEvEUlS4_S4_E_EESt5arrayIPcLm3EELi4E23TrivialOffsetCalculatorILi2EjESE_ILi1EjENS0_6memory12LoadWithCastILi2EEENSH_13StoreWithCastILi1EEEEEviT_T0_T2_T3_T4_T5_ --------------------------
	.section	.nv.info._ZN2at6native27unrolled_elementwise_kernelINS0_13BinaryFunctorIN3c104HalfES4_bZZZNS0_22logical_or_kernel_cudaERNS_14TensorIteratorEENKUlvE0_clEvENKUlvE6_clEvEUlS4_S4_E_EESt5arrayIPcLm3EELi4E23TrivialOffsetCalculatorILi2EjESE_ILi1EjENS0_6memory12LoadWithCastILi2EEENSH_13StoreWithCastILi1EEEEEviT_T0_T2_T3_T4_T5_,"",@"SHT_CUDA_INFO"
	.sectionflags	@""
	.align	4


	//----- nvinfo : EIATTR_CUDA_API_VERSION
	.align		4
        /*0000*/ 	.byte	0x04, 0x37
        /*0002*/ 	.short	(.L_6232 - .L_6231)
.L_6231:
        /*0004*/ 	.word	0x00000082


	//----- nvinfo : EIATTR_KPARAM_INFO
	.align		4
.L_6232:
        /*0008*/ 	.byte	0x04, 0x17
        /*000a*/ 	.short	(.L_6234 - .L_6233)
.L_6233:
        /*000c*/ 	.word	0x00000000
        /*0010*/ 	.short	0x0006
        /*0012*/ 	.short	0x0030
        /*0014*/ 	.byte	0x00, 0xf0, 0x21, 0x00


	//----- nvinfo : EIATTR_KPARAM_INFO
	.align		4
.L_6234:
        /*0018*/ 	.byte	0x04, 0x17
        /*001a*/ 	.short	(.L_6236 - .L_6235)
.L_6235:
        /*001c*/ 	.word	0x00000000
        /*0020*/ 	.short	0x0005
        /*0022*/ 	.short	0x0024
        /*0024*/ 	.byte	0x00, 0xf0, 0x31, 0x00


	//----- nvinfo : EIATTR_KPARAM_INFO
	.align		4
.L_6236:
        /*0028*/ 	.byte	0x04, 0x17
        /*002a*/ 	.short	(.L_6238 - .L_6237)
.L_6237:
        /*002c*/ 	.word	0x00000000
        /*0030*/ 	.short	0x0004
        /*0032*/ 	.short	0x0021
        /*0034*/ 	.byte	0x00, 0xf0, 0x05, 0x00


	//----- nvinfo : EIATTR_KPARAM_INFO
	.align		4
.L_6238:
        /*0038*/ 	.byte	0x04, 0x17
        /*003a*/ 	.short	(.L_6240 - .L_6239)
.L_6239:
        /*003c*/ 	.word	0x00000000
        /*0040*/ 	.short	0x0003
        /*0042*/ 	.short	0x0020
        /*0044*/ 	.byte	0x00, 0xf0, 0x05, 0x00


	//----- nvinfo : EIATTR_KPARAM_INFO
	.align		4
.L_6240:
        /*0048*/ 	.byte	0x04, 0x17
        /*004a*/ 	.short	(.L_6242 - .L_6241)
.L_6241:
        /*004c*/ 	.word	0x00000000
        /*0050*/ 	.short	0x0002
        /*0052*/ 	.short	0x0008
        /*0054*/ 	.byte	0x00, 0xf0, 0x61, 0x00


	//----- nvinfo : EIATTR_KPARAM_INFO
	.align		4
.L_6242:
        /*0058*/ 	.byte	0x04, 0x17
        /*005a*/ 	.short	(.L_6244 - .L_6243)
.L_6243:
        /*005c*/ 	.word	0x00000000
        /*0060*/ 	.short	0x0001
        /*0062*/ 	.short	0x0004
        /*0064*/ 	.byte	0x00, 0xf0, 0x05, 0x00


	//----- nvinfo : EIATTR_KPARAM_INFO
	.align		4
.L_6244:
        /*0068*/ 	.byte	0x04, 0x17
        /*006a*/ 	.short	(.L_6246 - .L_6245)
.L_6245:
        /*006c*/ 	.word	0x00000000
        /*0070*/ 	.short	0x0000
        /*0072*/ 	.short	0x0000
        /*0074*/ 	.byte	0x00, 0xf0, 0x11, 0x00


	//----- nvinfo : EIATTR_SPARSE_MMA_MASK
	.align		4
.L_6246:
        /*0078*/ 	.byte	0x03, 0x50
        /*007a*/ 	.short	0x0000


	//----- nvinfo : EIATTR_MAXREG_COUNT
	.align		4
        /*007c*/ 	.byte	0x03, 0x1b
        /*007e*/ 	.short	0x00ff


	//----- nvinfo : EIATTR_EXTERNS
	.align		4
        /*0080*/ 	.byte	0x04, 0x0f
        /*0082*/ 	.short	(.L_6248 - .L_6247)


	//   ....[0]....
	.align		4
.L_6247:
        /*0084*/ 	.word	index@(__assertfail)


	//----- nvinfo : EIATTR_MERCURY_ISA_VERSION
	.align		4
.L_6248:
        /*0088*/ 	.byte	0x03, 0x5f
        /*008a*/ 	.short	0x0101


	//----- nvinfo : EIATTR_SYSCALL_OFFSETS
	.align		4
        /*008c*/ 	.byte	0x04, 0x46
        /*008e*/ 	.short	(.L_6250 - .L_6249)


	//   ....[0]....
.L_6249:
        /*0090*/ 	.word	0x000010c0


	//   ....[1]....
        /*0094*/ 	.word	0x00002150


	//   ....[2]....
        /*0098*/ 	.word	0x00003260


	//   ....[3]....
        /*009c*/ 	.word	0x000042f0


	//   ....[4]....
        /*00a0*/ 	.word	0x00005410


	//   ....[5]....
        /*00a4*/ 	.word	0x000064b0


	//   ....[6]....
        /*00a8*/ 	.word	0x000075b0


	//   ....[7]....
        /*00ac*/ 	.word	0x00008570


	//   ....[8]....
        /*00b0*/ 	.word	0x00009990


	//   ....[9]....
        /*00b4*/ 	.word	0x0000a9c0


	//   ....[10]....
        /*00b8*/ 	.word	0x0000b9b0


	//   ....[11]....
        /*00bc*/ 	.word	0x0000c9a0


	//----- nvinfo : EIATTR_EXIT_INSTR_OFFSETS
	.align		4
.L_6250:
        /*00c0*/ 	.byte	0x04, 0x1c
        /*00c2*/ 	.short	(.L_6252 - .L_6251)


	//   ....[0]....
.L_6251:
        /*00c4*/ 	.word	0x0000ba90


	//   ....[1]....
        /*00c8*/ 	.word	0x0000bbc0


	//   ....[2]....
        /*00cc*/ 	.word	0x0000bbe0


	//   ....[3]....
        /*00d0*/ 	.word	0x0000bca0


	//   ....[4]....
        /*00d4*/ 	.word	0x0000bce0


	//   ....[5]....
        /*00d8*/ 	.word	0x0000bd20


	//   ....[6]....
        /*00dc*/ 	.word	0x0000bdb0


	//   ....[7]....
        /*00e0*/ 	.word	0x0000bdf0


	//   ....[8]....
        /*00e4*/ 	.word	0x0000be90


	//   ....[9]....
        /*00e8*/ 	.word	0x0000bee0


	//   ....[10]....
        /*00ec*/ 	.word	0x0000bf30


	//   ....[11]....
        /*00f0*/ 	.word	0x0000bff0


	//   ....[12]....
        /*00f4*/ 	.word	0x0000c050


	//   ....[13]....
        /*00f8*/ 	.word	0x0000c1e0


	//   ....[14]....
        /*00fc*/ 	.word	0x0000c340


	//   ....[15]....
        /*0100*/ 	.word	0x0000c380


	//   ....[16]....
        /*0104*/ 	.word	0x0000c440


	//   ....[17]....
        /*0108*/ 	.word	0x0000c5c0


	//   ....[18]....
        /*010c*/ 	.word	0x0000c740


	//   ....[19]....
        /*0110*/ 	.word	0x0000c8a0


	//   ....[20]....
        /*0114*/ 	.word	0x0000c9b0


	//   ....[21]....
        /*0118*/ 	.word	0x0000ca10


	//   ....[22]....
        /*011c*/ 	.word	0x0000ca50


	//----- nvinfo : EIATTR_MAX_THREADS
	.align		4
.L_6252:
        /*0120*/ 	.byte	0x04, 0x05
        /*0122*/ 	.short	(.L_6254 - .L_6253)
.L_6253:
        /*0124*/ 	.word	0x00000080
        /*0128*/ 	.word	0x00000001
        /*012c*/ 	.word	0x00000001


	//----- nvinfo : EIATTR_CRS_STACK_SIZE
	.align		4
.L_6254:
        /*0130*/ 	.byte	0x04, 0x1e
        /*0132*/ 	.short	(.L_6256 - .L_6255)
.L_6255:
        /*0134*/ 	.word	0x00000000


	//----- nvinfo : EIATTR_CBANK_PARAM_SIZE
	.align		4
.L_6256:
        /*0138*/ 	.byte	0x03, 0x19
        /*013a*/ 	.short	0x0038


	//----- nvinfo : EIATTR_PARAM_CBANK
	.align		4
        /*013c*/ 	.byte	0x04, 0x0a
        /*013e*/ 	.short	(.L_6258 - .L_6257)
	.align		4
.L_6257:
        /*0140*/ 	.word	index@(.nv.constant0._ZN2at6native27unrolled_elementwise_kernelINS0_13BinaryFunctorIN3c104HalfES4_bZZZNS0_22logical_or_kernel_cudaERNS_14TensorIteratorEENKUlvE0_clEvENKUlvE6_clEvEUlS4_S4_E_EESt5arrayIPcLm3EELi4E23TrivialOffsetCalculatorILi2EjESE_ILi1EjENS0_6memory12LoadWithCastILi2EEENSH_13StoreWithCastILi1EEEEEviT_T0_T2_T3_T4_T5_)
        /*0144*/ 	.short	0x0210
        /*0146*/ 	.short	0x0038


	//----- nvinfo : EIATTR_SW_WAR
	.align		4
.L_6258:
        /*0148*/ 	.byte	0x04, 0x36
        /*014a*/ 	.short	(.L_6260 - .L_6259)
.L_6259:
        /*014c*/ 	.word	0x00000008
.L_6260:


//--------------------- .nv.info._ZN2at6native18elementwise_kernelILi128ELi4EZNS0_22gpu_kernel_impl_nocastINS0_13BinaryFunctorIN3c104HalfES5_bZZZNS0_22logical_or_kernel_cudaERNS_14TensorIteratorEENKUlvE0_clEvENKUlvE6_clEvEUlS5_S5_E_EEEEvRNS_18TensorIteratorBaseERKT_EUliE_EEviT1_ --------------------------
	.section	.nv.info._ZN2at6native18elementwise_kernelILi128ELi4EZNS0_22gpu_kernel_impl_nocastINS0_13BinaryFunctorIN3c104HalfES5_bZZZNS0_22logical_or_kernel_cudaERNS_14TensorIteratorEENKUlvE0_clEvENKUlvE6_clEvEUlS5_S5_E_EEEEvRNS_18TensorIteratorBaseERKT_EUliE_EEviT1_,"",@"SHT_CUDA_INFO"
	.sectionflags	@""
	.align	4


	//----- nvinfo : EIATTR_CUDA_API_VERSION
	.align		4
        /*0000*/ 	.byte	0x04, 0x37
        /*0002*/ 	.short	(.L_6262 - .L_6261)
.L_6261:
        /*0004*/ 	.word	0x00000082


	//----- nvinfo : EIATTR_KPARAM_INFO
	.align		4
.L_6262:
        /*0008*/ 	.byte	0x04, 0x17
        /*000a*/ 	.short	(.L_6264 - .L_6263)
.L_6263:
        /*000c*/ 	.word	0x00000000
        /*0010*/ 	.short	0x0001
        /*0012*/ 	.short	0x0008
        /*0014*/ 	.byte	0x00, 0xf0, 0x21, 0x0a


	//----- nvinfo : EIATTR_KPARAM_INFO
	.align		4
.L_6264:
        /*0018*/ 	.byte	0x04, 0x17
        /*001a*/ 	.short	(.L_6266 - .L_6265)
.L_6265:
        /*001c*/ 	.word	0x00000000
        /*0020*/ 	.short	0x0000
        /*0022*/ 	.short	0x0000
        /*0024*/ 	.byte	0x00, 0xf0, 0x11, 0x00


	//----- nvinfo : EIATTR_SPARSE_MMA_MASK
	.align		4
.L_6266:
        /*0028*/ 	.byte	0x03, 0x50
        /*002a*/ 	.short	0x0000


	//----- nvinfo : EIATTR_MAXREG_COUNT
	.align		4
        /*002c*/ 	.byte	0x03, 0x1b
        /*002e*/ 	.short	0x0080


	//----- nvinfo : EIATTR_MERCURY_ISA_VERSION
	.align		4
        /*0030*/ 	.byte	0x03, 0x5f
        /*0032*/ 	.short	0x0101


	//----- nvinfo : EIATTR_EXIT_INSTR_OFFSETS
	.align		4
        /*0034*/ 	.byte	0x04, 0x1c
        /*0036*/ 	.short	(.L_6268 - .L_6267)


	//   ....[0]....
.L_6267:
        /*0038*/ 	.word	0x00004710


	//   ....[1]....
        /*003c*/ 	.word	0x00005e60


	//----- nvinfo : EIATTR_MAX_THREADS
	.align		4
.L_6268:
        /*0040*/ 	.byte	0x04, 0x05
        /*0042*/ 	.short	(.L_6270 - .L_6269)
.L_6269:
        /*0044*/ 	.word	0x00000080
        /*0048*/ 	.word	0x00000001
        /*004c*/ 	.word	0x00000001


	//----- nvinfo : EIATTR_CRS_STACK_SIZE
	.align		4
.L_6270:
        /*0050*/ 	.byte	0x04, 0x1e
        /*0052*/ 	.short	(.L_6272 - .L_6271)
.L_6271:
        /*0054*/ 	.word	0x00000000


	//----- nvinfo : EIATTR_CBANK_PARAM_SIZE
	.align		4
.L_6272:
        /*0058*/ 	.byte	0x03, 0x19
        /*005a*/ 	.short	0x0290


	//----- nvinfo : EIATTR_PARAM_CBANK
	.align		4
        /*005c*/ 	.byte	0x04, 0x0a
        /*005e*/ 	.short	(.L_6274 - .L_6273)
	.align		4
.L_6273:
        /*0060*/ 	.word	index@(.nv.constant0._ZN2at6native18elementwise_kernelILi128ELi4EZNS0_22gpu_kernel_impl_nocastINS0_13BinaryFunctorIN3c104HalfES5_bZZZNS0_22logical_or_kernel_cudaERNS_14TensorIteratorEENKUlvE0_clEvENKUlvE6_clEvEUlS5_S5_E_EEEEvRNS_18TensorIteratorBaseERKT_EUliE_EEviT1_)
        /*0064*/ 	.short	0x0210
        /*0066*/ 	.short	0x0290


	//----- nvinfo : EIATTR_SW_WAR
	.align		4
.L_6274:
        /*0068*/ 	.byte	0x04, 0x36
        /*006a*/ 	.short	(.L_6276 - .L_6275)
.L_6275:
        /*006c*/ 	.word	0x00000008
.L_6276:


//--------------------- .nv.info._ZN2at6native27unrolled_elementwise_kernelINS0_13BinaryFunctorIN3c104HalfES4_bZZZNS0_22logical_or_kernel_cudaERNS_14TensorIteratorEENKUlvE0_clEvENKUlvE6_clEvEUlS4_S4_E_EESt5arrayIPcLm3EELi4E23TrivialOffsetCalculatorILi2EjESE_ILi1EjENS0_6memory15LoadWithoutCastENSH_16StoreWithoutCastEEEviT_T0_T2_T3_T4_T5_ --------------------------
	.section	.nv.info._ZN2at6native27unrolled_elementwise_kernelINS0_13BinaryFunctorIN3c104HalfES4_bZZZNS0_22logical_or_kernel_cudaERNS_14TensorIteratorEENKUlvE0_clEvENKUlvE6_clEvEUlS4_S4_E_EESt5arrayIPcLm3EELi4E23TrivialOffsetCalculatorILi2EjESE_ILi1EjENS0_6memory15LoadWithoutCastENSH_16StoreWithoutCastEEEviT_T0_T2_T3_T4_T5_,"",@"SHT_CUDA_INFO"
	.sectionflags	@""
	.align	4


	//----- nvinfo : EIATTR_CUDA_API_VERSION
	.align		4
        /*0000*/ 	.byte	0x04, 0x37
        /*0002*/ 	.short	(.L_6278 - .L_6277)
.L_6277:
        /*0004*/ 	.word	0x00000082


	//----- nvinfo : EIATTR_KPARAM_INFO
	.align		4
.L_6278:
        /*0008*/ 	.byte	0x04, 0x17
        /*000a*/ 	.short	(.L_6280 - .L_6279)
.L_6279:
        /*000c*/ 	.word	0x00000000
        /*0010*/ 	.short	0x0006
        /*0012*/ 	.short	0x0023
        /*0014*/ 	.byte	0x00, 0xf0, 0x05, 0x00


	//----- nvinfo : EIATTR_KPARAM_INFO
	.align		4
.L_6280:
        /*0018*/ 	.byte	0x04, 0x17
        /*001a*/ 	.short	(.L_6282 - .L_6281)
.L_6281:
        /*001c*/ 	.word	0x00000000
        /*0020*/ 	.short	0x0005
        /*0022*/ 	.short	0x0022
        /*0024*/ 	.byte	0x00, 0xf0, 0x05, 0x00


	//----- nvinfo : EIATTR_KPARAM_INFO
	.align		4
.L_6282:
        /*0028*/ 	.byte	0x04, 0x17
        /*002a*/ 	.short	(.L_6284 - .L_6283)
.L_6283:
        /*002c*/ 	.word	0x00000000
        /*0030*/ 	.short	0x0004
        /*0032*/ 	.short	0x0021
        /*0034*/ 	.byte	0x00, 0xf0, 0x05, 0x00


	//----- nvinfo : EIATTR_KPARAM_INFO
	.align		4
.L_6284:
        /*0038*/ 	.byte	0x04, 0x17
        /*003a*/ 	.short	(.L_6286 - .L_6285)
.L_6285:
        /*003c*/ 	.word	0x00000000
        /*0040*/ 	.short	0x0003
        /*0042*/ 	.short	0x0020
        /*0044*/ 	.byte	0x00, 0xf0, 0x05, 0x00


	//----- nvinfo : EIATTR_KPARAM_INFO
	.align		4
.L_6286:
        /*0048*/ 	.byte	0x04, 0x17
        /*004a*/ 	.short	(.L_6288 - .L_6287)
.L_6287:
        /*004c*/ 	.word	0x00000000
        /*0050*/ 	.short	0x0002
        /*0052*/ 	.short	0x0008
        /*0054*/ 	.byte	0x00, 0xf0, 0x61, 0x00


	//----- nvinfo : EIATTR_KPARAM_INFO
	.align		4
.L_6288:
        /*0058*/ 	.byte	0x04, 0x17
        /*005a*/ 	.short	(.L_6290 - .L_6289)
.L_6289:
        /*005c*/ 	.word	0x00000000
        /*0060*/ 	.short	0x0001
        /*0062*/ 	.short	0x0004
        /*0064*/ 	.byte	0x00, 0xf0, 0x05, 0x00


	//----- nvinfo : EIATTR_KPARAM_INFO
	.align		4
.L_6290:
        /*0068*/ 	.byte	0x04, 0x17
        /*006a*/ 	.short	(.L_6292 - .L_6291)
.L_6291:
        /*006c*/ 	.word	0x00000000
        /*0070*/ 	.short	0x0000
        /*0072*/ 	.short	0x0000
        /*0074*/ 	.byte	0x00, 0xf0, 0x11, 0x00


	//----- nvinfo : EIATTR_SPARSE_MMA_MASK
	.align		4
.L_6292:
        /*0078*/ 	.byte	0x03, 0x50
        /*007a*/ 	.short	0x0000


	//----- nvinfo : EIATTR_MAXREG_COUNT
	.align		4
        /*007c*/ 	.byte	0x03, 0x1b
        /*007e*/ 	.short	0x00ff


	//----- nvinfo : EIATTR_MERCURY_ISA_VERSION
	.align		4
        /*0080*/ 	.byte	0x03, 0x5f
        /*0082*/ 	.short	0x0101


	//----- nvinfo : EIATTR_EXIT_INSTR_OFFSETS
	.align		4
        /*0084*/ 	.byte	0x04, 0x1c
        /*0086*/ 	.short	(.L_6294 - .L_6293)


	//   ....[0]....
.L_6293:
        /*0088*/ 	.word	0x00000780


	//   ....[1]....
        /*008c*/ 	.word	0x000007e0


	//----- nvinfo : EIATTR_MAX_THREADS
	.align		4
.L_6294:
        /*0090*/ 	.byte	0x04, 0x05
        /*0092*/ 	.short	(.L_6296 - .L_6295)
.L_6295:
        /*0094*/ 	.word	0x00000080
        /*0098*/ 	.word	0x00000001
        /*009c*/ 	.word	0x00000001


	//----- nvinfo : EIATTR_CRS_STACK_SIZE
	.align		4
.L_6296:
        /*00a0*/ 	.byte	0x04, 0x1e
        /*00a2*/ 	.short	(.L_6298 - .L_6297)
.L_6297:
        /*00a4*/ 	.word	0x00000000


	//----- nvinfo : EIATTR_CBANK_PARAM_SIZE
	.align		4
.L_6298:
        /*00a8*/ 	.byte	0x03, 0x19
        /*00aa*/ 	.short	0x0024


	//----- nvinfo : EIATTR_PARAM_CBANK
	.align		4
        /*00ac*/ 	.byte	0x04, 0x0a
        /*00ae*/ 	.short	(.L_6300 - .L_6299)
	.align		4
.L_6299:
        /*00b0*/ 	.word	index@(.nv.constant0._ZN2at6native27unrolled_elementwise_kernelINS0_13BinaryFunctorIN3c104HalfES4_bZZZNS0_22logical_or_kernel_cudaERNS_14TensorIteratorEENKUlvE0_clEvENKUlvE6_clEvEUlS4_S4_E_EESt5arrayIPcLm3EELi4E23TrivialOffsetCalculatorILi2EjESE_ILi1EjENS0_6memory15LoadWithoutCastENSH_16StoreWithoutCastEEEviT_T0_T2_T3_T4_T5_)
        /*00b4*/ 	.short	0x0210
        /*00b6*/ 	.short	0x0024


	//----- nvinfo : EIATTR_SW_WAR
	.align		4
.L_6300:
        /*00b8*/ 	.byte	0x04, 0x36
        /*00ba*/ 	.short	(.L_6302 - .L_6301)
.L_6301:
        /*00bc*/ 	.word	0x00000008
.L_6302:


//--------------------- .nv.info._ZN2at6native29vectorized_elementwise_kernelILi2ENS0_13BinaryFunctorIN3c104HalfES4_bZZZNS0_22logical_or_kernel_cudaERNS_14TensorIteratorEENKUlvE0_clEvENKUlvE6_clEvEUlS4_S4_E_EESt5arrayIPcLm3EEEEviT0_T1_ --------------------------
	.section	.nv.info._ZN2at6native29vectorized_elementwise_kernelILi2ENS0_13BinaryFunctorIN3c104HalfES4_bZZZNS0_22logical_or_kernel_cudaERNS_14TensorIteratorEENKUlvE0_clEvENKUlvE6_clEvEUlS4_S4_E_EESt5arrayIPcLm3EEEEviT0_T1_,"",@"SHT_CUDA_INFO"
	.sectionflags	@""
	.align	4


	//----- nvinfo : EIATTR_CUDA_API_VERSION
	.align		4
        /*0000*/ 	.byte	0x04, 0x37
        /*0002*/ 	.short	(.L_6304 - .L_6303)
.L_6303:
        /*0004*/ 	.word	0x00000082


	//----- nvinfo : EIATTR_KPARAM_INFO
	.align		4
.L_6304:
        /*0008*/ 	.byte	0x04, 0x17
        /*000a*/ 	.short	(.L_6306 - .L_6305)
.L_6305:
        /*000c*/ 	.word	0x00000000
        /*0010*/ 	.short	0x0002
        /*0012*/ 	.short	0x0008
        /*0014*/ 	.byte	0x00, 0xf0, 0x61, 0x00


	//----- nvinfo : EIATTR_KPARAM_INFO
	.align		4
.L_6306:
        /*0018*/ 	.byte	0x04, 0x17
        /*001a*/ 	.short	(.L_6308 - .L_6307)
.L_6307:
        /*001c*/ 	.word	0x00000000
        /*0020*/ 	.short	0x0001
        /*0022*/ 	.short	0x0004
        /*0024*/ 	.byte	0x00, 0xf0, 0x05, 0x00


	//----- nvinfo : EIATTR_KPARAM_INFO
	.align		4
.L_6308:
        /*0028*/ 	.byte	0x04, 0x17
        /*002a*/ 	.short	(.L_6310 - .L_6309)
.L_6309:
        /*002c*/ 	.word	0x00000000
        /*0030*/ 	.short	0x0000
        /*0032*/ 	.short	0x0000
        /*0034*/ 	.byte	0x00, 0xf0, 0x11, 0x00


	//----- nvinfo : EIATTR_SPARSE_MMA_MASK
	.align		4
.L_6310:
        /*0038*/ 	.byte	0x03, 0x50
        /*003a*/ 	.short	0x0000


	//----- nvinfo : EIATTR_MAXREG_COUNT
	.align		4
        /*003c*/ 	.byte	0x03, 0x1b
        /*003e*/ 	.short	0x00ff


	//----- nvinfo : EIATTR_MERCURY_ISA_VERSION
	.align		4
        /*0040*/ 	.byte	0x03, 0x5f
        /*0042*/ 	.short	0x0101


	//----- nvinfo : EIATTR_EXIT_INSTR_OFFSETS
	.align		4
        /*0044*/ 	.byte	0x04, 0x1c
        /*0046*/ 	.short	(.L_6312 - .L_6311)


	//   ....[0]....
.L_6311:
        /*0048*/ 	.word	0x00000550


	//   ....[1]....
        /*004c*/ 	.word	0x000014f0


	//   ....[2]....
        /*0050*/ 	.word	0x00001550


	//----- nvinfo : EIATTR_MAX_THREADS
	.align		4
.L_6312:
        /*0054*/ 	.byte	0x04, 0x05
        /*0056*/ 	.short	(.L_6314 - .L_6313)
.L_6313:
        /*0058*/ 	.word	0x00000080
        /*005c*/ 	.word	0x00000001
        /*0060*/ 	.word	0x00000001


	//----- nvinfo : EIATTR_CRS_STACK_SIZE
	.align		4
.L_6314:
        /*0064*/ 	.byte	0x04, 0x1e
        /*0066*/ 	.short	(.L_6316 - .L_6315)
.L_6315:
        /*0068*/ 	.word	0x00000000


	//----- nvinfo : EIATTR_CBANK_PARAM_SIZE
	.align		4
.L_6316:
        /*006c*/ 	.byte	0x03, 0x19
        /*006e*/ 	.short	0x0020


	//----- nvinfo : EIATTR_PARAM_CBANK
	.align		4
        /*0070*/ 	.byte	0x04, 0x0a
        /*0072*/ 	.short	(.L_6318 - .L_6317)
	.align		4
.L_6317:
        /*0074*/ 	.word	index@(.nv.constant0._ZN2at6native29vectorized_elementwise_kernelILi2ENS0_13BinaryFunctorIN3c104HalfES4_bZZZNS0_22logical_or_kernel_cudaERNS_14TensorIteratorEENKUlvE0_clEvENKUlvE6_clEvEUlS4_S4_E_EESt5arrayIPcLm3EEEEviT0_T1_)
        /*0078*/ 	.short	0x0210
        /*007a*/ 	.short	0x0020


	//----- nvinfo : EIATTR_SW_WAR
	.align		4
.L_6318:
        /*007c*/ 	.byte	0x04, 0x36
        /*007e*/ 	.short	(.L_6320 - .L_6319)
.L_6319:
        /*0080*/ 	.word	0x00000008
.L_6320:


//--------------------- .nv.info._ZN2at6native29vectorized_elementwise_kernelILi4ENS0_13BinaryFunctorIN3c104HalfES4_bZZZNS0_22logical_or_kernel_cudaERNS_14TensorIteratorEENKUlvE0_clEvENKUlvE6_clEvEUlS4_S4_E_EESt5arrayIPcLm3EEEEviT0_T1_ --------------------------
	.section	.nv.info._ZN2at6native29vectorized_elementwise_kernelILi4ENS0_13BinaryFunctorIN3c104HalfES4_bZZZNS0_22logical_or_kernel_cudaERNS_14TensorIteratorEENKUlvE0_clEvENKUlvE6_clEvEUlS4_S4_E_EESt5arrayIPcLm3EEEEviT0_T1_,"",@"SHT_CUDA_INFO"
	.sectionflags	@""
	.align	4


	//----- nvinfo : EIATTR_CUDA_API_VERSION
	.align		4
        /*0000*/ 	.byte	0x04, 0x37
        /*0002*/ 	.short	(.L_6322 - .L_6321)
.L_6321:
        /*0004*/ 	.word	0x00000082


	//----- nvinfo : EIATTR_KPARAM_INFO
	.align		4
.L_6322:
        /*0008*/ 	.byte	0x04, 0x17
        /*000a*/ 	.short	(.L_6324 - .L_6323)
.L_6323:
        /*000c*/ 	.word	0x00000000
        /*0010*/ 	.short	0x0002
        /*0012*/ 	.short	0x0008
        /*0014*/ 	.byte	0x00, 0xf0, 0x61, 0x00


	//----- nvinfo : EIATTR_KPARAM_INFO
	.align		4
.L_6324:
        /*0018*/ 	.byte	0x04, 0x17
        /*001a*/ 	.short	(.L_6326 - .L_6325)
.L_6325:
        /*001c*/ 	.word	0x00000000
        /*0020*/ 	.short	0x0001
        /*0022*/ 	.short	0x0004
        /*0024*/ 	.byte	0x00, 0xf0, 0x05, 0x00


	//----- nvinfo : EIATTR_KPARAM_INFO
	.align		4
.L_6326:
        /*0028*/ 	.byte	0x04, 0x17
        /*002a*/ 	.short	(.L_6328 - .L_6327)
.L_6327:
        /*002c*/ 	.word	0x00000000
        /*0030*/ 	.short	0x0000
        /*0032*/ 	.short	0x0000
        /*0034*/ 	.byte	0x00, 0xf0, 0x11, 0x00


	//----- nvinfo : EIATTR_SPARSE_MMA_MASK
	.align		4
.L_6328:
        /*0038*/ 	.byte	0x03, 0x50
        /*003a*/ 	.short	0x0000


	//----- nvinfo : EIATTR_MAXREG_COUNT
	.align		4
        /*003c*/ 	.byte	0x03, 0x1b
        /*003e*/ 	.short	0x00ff


	//----- nvinfo : EIATTR_MERCURY_ISA_VERSION
	.align		4
        /*0040*/ 	.byte	0x03, 0x5f
        /*0042*/ 	.short	0x0101


	//----- nvinfo : EIATTR_EXIT_INSTR_OFFSETS
	.align		4
        /*0044*/ 	.byte	0x04, 0x1c
        /*0046*/ 	.short	(.L_6330 - .L_6329)


	//   ....[0]....
.L_6329:
        /*0048*/ 	.word	0x00000500


	//   ....[1]....
        /*004c*/ 	.word	0x000014a0


	//   ....[2]....
        /*0050*/ 	.word	0x00001500


	//----- nvinfo : EIATTR_MAX_THREADS
	.align		4
.L_6330:
        /*0054*/ 	.byte	0x04, 0x05
        /*0056*/ 	.short	(.L_6332 - .L_6331)
.L_6331:
        /*0058*/ 	.word	0x00000080
        /*005c*/ 	.word	0x00000001
        /*0060*/ 	.word	0x00000001


	//----- nvinfo : EIATTR_CRS_STACK_SIZE
	.align		4
.L_6332:
        /*0064*/ 	.byte	0x04, 0x1e
        /*0066*/ 	.short	(.L_6334 - .L_6333)
.L_6333:
        /*0068*/ 	.word	0x00000000


	//----- nvinfo : EIATTR_CBANK_PARAM_SIZE
	.align		4
.L_6334:
        /*006c*/ 	.byte	0x03, 0x19
        /*006e*/ 	.short	0x0020


	//----- nvinfo : EIATTR_PARAM_CBANK
	.align		4
        /*0070*/ 	.byte	0x04, 0x0a
        /*0072*/ 	.short	(.L_6336 - .L_6335)
	.align		4
.L_6335:
        /*0074*/ 	.word	index@(.nv.constant0._ZN2at6native29vectorized_elementwise_kernelILi4ENS0_13BinaryFunctorIN3c104HalfES4_bZZZNS0_22logical_or_kernel_cudaERNS_14TensorIteratorEENKUlvE0_clEvENKUlvE6_clEvEUlS4_S4_E_EESt5arrayIPcLm3EEEEviT0_T1_)
        /*0078*/ 	.short	0x0210
        /*007a*/ 	.short	0x0020


	//----- nvinfo : EIATTR_SW_WAR
	.align		4
.L_6336:
        /*007c*/ 	.byte	0x04, 0x36
        /*007e*/ 	.short	(.L_6338 - .L_6337)
.L_6337:
        /*0080*/ 	.word	0x00000008
.L_6338:


//--------------------- .nv.info._ZN2at6native29vectorized_elementwise_kernelILi8ENS0_13BinaryFunctorIN3c104HalfES4_bZZZNS0_22logical_or_kernel_cudaERNS_14TensorIteratorEENKUlvE0_clEvENKUlvE6_clEvEUlS4_S4_E_EESt5arrayIPcLm3EEEEviT0_T1_ --------------------------
	.section	.nv.info._ZN2at6native29vectorized_elementwise_kernelILi8ENS0_13BinaryFunctorIN3c104HalfES4_bZZZNS0_22logical_or_kernel_cudaERNS_14TensorIteratorEENKUlvE0_clEvENKUlvE6_clEvEUlS4_S4_E_EESt5arrayIPcLm3EEEEviT0_T1_,"",@"SHT_CUDA_INFO"
	.sectionflags	@""
	.align	4


	//----- nvinfo : EIATTR_CUDA_API_VERSION
	.align		4
        /*0000*/ 	.byte	0x04, 0x37
        /*0002*/ 	.short	(.L_6340 - .L_6339)
.L_6339:
        /*0004*/ 	.word	0x00000082


	//----- nvinfo : EIATTR_KPARAM_INFO
	.align		4
.L_6340:
        /*0008*/ 	.byte	0x04, 0x17
        /*000a*/ 	.short	(.L_6342 - .L_6341)
.L_6341:
        /*000c*/ 	.word	0x00000000
        /*0010*/ 	.short	0x0002
        /*0012*/ 	.short	0x0008
        /*0014*/ 	.byte	0x00, 0xf0, 0x61, 0x00


	//----- nvinfo : EIATTR_KPARAM_INFO
	.align		4
.L_6342:
        /*0018*/ 	.byte	0x04, 0x17
        /*001a*/ 	.short	(.L_6344 - .L_6343)
.L_6343:
        /*001c*/ 	.word	0x00000000
        /*0020*/ 	.short	0x0001
        /*0022*/ 	.short	0x0004
        /*0024*/ 	.byte	0x00, 0xf0, 0x05, 0x00


	//----- nvinfo : EIATTR_KPARAM_INFO
	.align		4
.L_6344:
        /*0028*/ 	.byte	0x04, 0x17
        /*002a*/ 	.short	(.L_6346 - .L_6345)
.L_6345:
        /*002c*/ 	.word	0x00000000
        /*0030*/ 	.short	0x0000
        /*0032*/ 	.short	0x0000
        /*0034*/ 	.byte	0x00, 0xf0, 0x11, 0x00


	//----- nvinfo : EIATTR_SPARSE_MMA_MASK
	.align		4
.L_6346:
        /*0038*/ 	.byte	0x03, 0x50
        /*003a*/ 	.short	0x0000


	//----- nvinfo : EIATTR_MAXREG_COUNT
	.align		4
        /*003c*/ 	.byte	0x03, 0x1b
        /*003e*/ 	.short	0x00ff


	//----- nvinfo : EIATTR_MERCURY_ISA_VERSION
	.align		4
        /*0040*/ 	.byte	0x03, 0x5f
        /*0042*/ 	.short	0x0101


	//----- nvinfo : EIATTR_EXIT_INSTR_OFFSETS
	.align		4
        /*0044*/ 	.byte	0x04, 0x1c
        /*0046*/ 	.short	(.L_6348 - .L_6347)


	//   ....[0]....
.L_6347:
        /*0048*/ 	.word	0x00000510


	//   ....[1]....
        /*004c*/ 	.word	0x000014b0


	//   ....[2]....
        /*0050*/ 	.word	0x00001510


	//----- nvinfo : EIATTR_MAX_THREADS
	.align		4
.L_6348:
        /*0054*/ 	.byte	0x04, 0x05
        /*0056*/ 	.short	(.L_6350 - .L_6349)
.L_6349:
        /*0058*/ 	.word	0x00000080
        /*005c*/ 	.word	0x00000001
        /*0060*/ 	.word	0x00000001


	//----- nvinfo : EIATTR_CRS_STACK_SIZE
	.align		4
.L_6350:
        /*0064*/ 	.byte	0x04, 0x1e
        /*0066*/ 	.short	(.L_6352 - .L_6351)
.L_6351:
        /*0068*/ 	.word	0x00000000


	//----- nvinfo : EIATTR_CBANK_PARAM_SIZE
	.align		4
.L_6352:
        /*006c*/ 	.byte	0x03, 0x19
        /*006e*/ 	.short	0x0020


	//----- nvinfo : EIATTR_PARAM_CBANK
	.align		4
        /*0070*/ 	.byte	0x04, 0x0a
        /*0072*/ 	.short	(.L_6354 - .L_6353)
	.align		4
.L_6353:
        /*0074*/ 	.word	index@(.nv.constant0._ZN2at6native29vectorized_elementwise_kernelILi8ENS0_13BinaryFunctorIN3c104HalfES4_bZZZNS0_22logical_or_kernel_cudaERNS_14TensorIteratorEENKUlvE0_clEvENKUlvE6_clEvEUlS4_S4_E_EESt5arrayIPcLm3EEEEviT0_T1_)
        /*0078*/ 	.short	0x0210
        /*007a*/ 	.short	0x0020


	//----- nvinfo : EIATTR_SW_WAR
	.align		4
.L_6354:
        /*007c*/ 	.byte	0x04, 0x36
        /*007e*/ 	.short	(.L_6356 - .L_6355)
.L_6355:
        /*0080*/ 	.word	0x00000008
.L_6356:


//--------------------- .nv.info._ZN2at6native18elementwise_kernelILi128ELi4EZNS0_15gpu_kernel_implINS0_13AUnaryFunctorIffbZZZNS0_22logical_or_kernel_cudaERNS_14TensorIteratorEENKUlvE0_clEvENKUlvE5_clEvEUlffE_EEEEvRNS_18TensorIteratorBaseERKT_EUliE_EEviT1_ --------------------------
	.section	.nv.info._ZN2at6native18elementwise_kernelILi128ELi4EZNS0_15gpu_kernel_implINS0_13AUnaryFunctorIffbZZZNS0_22logical_or_kernel_cudaERNS_14TensorIteratorEENKUlvE0_clEvENKUlvE5_clEvEUlffE_EEEEvRNS_18TensorIteratorBaseERKT_EUliE_EEviT1_,"",@"SHT_CUDA_INFO"
	.sectionflags	@""
	.align	4


	//----- nvinfo : EIATTR_CUDA_API_VERSION
	.align		4
        /*0000*/ 	.byte	0x04, 0x37
        /*0002*/ 	.short	(.L_6358 - .L_6357)
.L_6357:
        /*0004*/ 	.word	0x00000082


	//----- nvinfo : EIATTR_KPARAM_INFO
	.align		4
.L_6358:
        /*0008*/ 	.byte	0x04, 0x17
        /*000a*/ 	.short	(.L_6360 - .L_6359)
.L_6359:
        /*000c*/ 	.word	0x00000000
        /*0010*/ 	.short	0x0001
        /*0012*/ 	.short	0x0008
        /*0014*/ 	.byte	0x00, 0xf0, 0x81, 0x08


	//----- nvinfo : EIATTR_KPARAM_INFO
	.align		4
.L_6360:
        /*0018*/ 	.byte	0x04, 0x17
        /*001a*/ 	.short	(.L_6362 - .L_6361)
.L_6361:
        /*001c*/ 	.word	0x00000000
        /*0020*/ 	.short	0x0000
        /*0022*/ 	.short	0x0000
        /*0024*/ 	.byte	0x00, 0xf0, 0x11, 0x00


	//----- nvinfo : EIATTR_SPARSE_MMA_MASK
	.align		4
.L_6362:
        /*0028*/ 	.byte	0x03, 0x50
        /*002a*/ 	.short	0x0000


	//----- nvinfo : EIATTR_MAXREG_COUNT
	.align		4
        /*002c*/ 	.byte	0x03, 0x1b
        /*002e*/ 	.short	0x0080


	//----- nvinfo : EIATTR_EXTERNS
	.align		4
        /*0030*/ 	.byte	0x04, 0x0f
        /*0032*/ 	.short	(.L_6364 - .L_6363)


	//   ....[0]....
	.align		4
.L_6363:
        /*0034*/ 	.word	index@(__assertfail)


	//----- nvinfo : EIATTR_MERCURY_ISA_VERSION
	.align		4
.L_6364:
        /*0038*/ 	.byte	0x03, 0x5f
        /*003a*/ 	.short	0x0101


	//----- nvinfo : EIATTR_SYSCALL_OFFSETS
	.align		4
        /*003c*/ 	.byte	0x04, 0x46
        /*003e*/ 	.short	(.L_6366 - .L_6365)


	//   ....[0]....
.L_6365:
        /*0040*/ 	.word	0x00002160


	//   ....[1]....
        /*0044*/ 	.word	0x00003010


	//   ....[2]....
        /*0048*/ 	.word	0x00005190


	//   ....[3]....
        /*004c*/ 	.word	0x00006040


	//   ....[4]....
        /*0050*/ 	.word	0x000081b0


	//   ....[5]....
        /*0054*/ 	.word	0x00009060


	//   ....[6]....
        /*0058*/ 	.word	0x0000b1c0


	//   ....[7]....
        /*005c*/ 	.word	0x0000c070


	//----- nvinfo : EIATTR_EXIT_INSTR_OFFSETS
	.align		4
.L_6366:
        /*0060*/ 	.byte	0x04, 0x1c
        /*0062*/ 	.short	(.L_6368 - .L_6367)


	//   ....[0]....
.L_6367:
        /*0064*/ 	.word	0x00009100


	//   ....[1]....
        /*0068*/ 	.word	0x0000b380


	//   ....[2]....
        /*006c*/ 	.word	0x0000b3a0


	//   ....[3]....
        /*0070*/ 	.word	0x0000b430


	//   ....[4]....
        /*0074*/ 	.word	0x0000b450


	//   ....[5]....
        /*0078*/ 	.word	0x0000b470


	//   ....[6]....
        /*007c*/ 	.word	0x0000b500


	//   ....[7]....
        /*0080*/ 	.word	0x0000b540


	//   ....[8]....
        /*0084*/ 	.word	0x0000b5e0


	//   ....[9]....
        /*0088*/ 	.word	0x0000b630


	//   ....[10]....
        /*008c*/ 	.word	0x0000b660


	//   ....[11]....
        /*0090*/ 	.word	0x0000b700


	//   ....[12]....
        /*0094*/ 	.word	0x0000b740


	//   ....[13]....
        /*0098*/ 	.word	0x0000b8d0


	//   ....[14]....
        /*009c*/ 	.word	0x0000ba30


	//   ....[15]....
        /*00a0*/ 	.word	0x0000ba70


	//   ....[16]....
        /*00a4*/ 	.word	0x0000bb10


	//   ....[17]....
        /*00a8*/ 	.word	0x0000bc90


	//   ....[18]....
        /*00ac*/ 	.word	0x0000be10


	//   ....[19]....
        /*00b0*/ 	.word	0x0000bf70


	//   ....[20]....
        /*00b4*/ 	.word	0x0000c080


	//   ....[21]....
        /*00b8*/ 	.word	0x0000c0b0


	//   ....[22]....
        /*00bc*/ 	.word	0x0000c0d0


	//----- nvinfo : EIATTR_MAX_THREADS
	.align		4
.L_6368:
        /*00c0*/ 	.byte	0x04, 0x05
        /*00c2*/ 	.short	(.L_6370 - .L_6369)
.L_6369:
        /*00c4*/ 	.word	0x00000080
        /*00c8*/ 	.word	0x00000001
        /*00cc*/ 	.word	0x00000001


	//----- nvinfo : EIATTR_CRS_STACK_SIZE
	.align		4
.L_6370:
        /*00d0*/ 	.byte	0x04, 0x1e
        /*00d2*/ 	.short	(.L_6372 - .L_6371)
.L_6371:
        /*00d4*/ 	.word	0x00000000


	//----- nvinfo : EIATTR_CBANK_PARAM_SIZE
	.align		4
.L_6372:
        /*00d8*/ 	.byte	0x03, 0x19
        /*00da*/ 	.short	0x0228


	//----- nvinfo : EIATTR_PARAM_CBANK
	.align		4
        /*00dc*/ 	.byte	0x04, 0x0a
        /*00de*/ 	.short	(.L_6374 - .L_6373)
	.align		4
.L_6373:
        /*00e0*/ 	.word	index@(.nv.constant0._ZN2at6native18elementwise_kernelILi128ELi4EZNS0_15gpu_kernel_implINS0_13AUnaryFunctorIffbZZZNS0_22logical_or_kernel_cudaERNS_14TensorIteratorEENKUlvE0_clEvENKUlvE5_clEvEUlffE_EEEEvRNS_18TensorIteratorBaseERKT_EUliE_EEviT1_)
        /*00e4*/ 	.short	0x0210
        /*00e6*/ 	.short	0x0228


	//----- nvinfo : EIATTR_SW_WAR
	.align		4
.L_6374:
        /*00e8*/ 	.byte	0x04, 0x36
        /*00ea*/ 	.short	(.L_6376 - .L_6375)
.L_6375:
        /*00ec*/ 	.word	0x00000008
.L_6376:


//--------------------- .nv.info._ZN2at6native27unrolled_elementwise_kernelINS0_13AUnaryFunctorIffbZZZNS0_22logical_or_kernel_cudaERNS_14TensorIteratorEENKUlvE0_clEvENKUlvE5_clEvEUlffE_EESt5arrayIPcLm2EELi4E23TrivialOffsetCalculatorILi1EjESD_NS0_6memory12LoadWithCastILi1EEENSE_13StoreWithCastILi1EEEEEviT_T0_T2_T3_T4_T5_ --------------------------
	.section	.nv.info._ZN2at6native27unrolled_elementwise_kernelINS0_13AUnaryFunctorIffbZZZNS0_22logical_or_kernel_cudaERNS_14TensorIteratorEENKUlvE0_clEvENKUlvE5_clEvEUlffE_EESt5arrayIPcLm2EELi4E23TrivialOffsetCalculatorILi1EjESD_NS0_6memory12LoadWithCastILi1EEENSE_13StoreWithCastILi1EEEEEviT_T0_T2_T3_T4_T5_,"",@"SHT_CUDA_INFO"
	.sectionflags	@""
	.align	4


	//----- nvinfo : EIATTR_CUDA_API_VERSION
	.align		4
        /*0000*/ 	.byte	0x04, 0x37
        /*0002*/ 	.short	(.L_6378 - .L_6377)
.L_6377:
        /*0004*/ 	.word	0x00000082


	//----- nvinfo : EIATTR_KPARAM_INFO
	.align		4
.L_6378:
        /*0008*/ 	.byte	0x04, 0x17
        /*000a*/ 	.short	(.L_6380 - .L_6379)
.L_6379:
        /*000c*/ 	.word	0x00000000
        /*0010*/ 	.short	0x0006
        /*0012*/ 	.short	0x002c
        /*0014*/ 	.byte	0x00, 0xf0, 0x21, 0x00


	//----- nvinfo : EIATTR_KPARAM_INFO
	.align		4
.L_6380:
        /*0018*/ 	.byte	0x04, 0x17
        /*001a*/ 	.short	(.L_6382 - .L_6381)
.L_6381:
        /*001c*/ 	.word	0x00000000
        /*0020*/ 	.short	0x0005
        /*0022*/ 	.short	0x0024
        /*0024*/ 	.byte	0x00, 0xf0, 0x21, 0x00


	//----- nvinfo : EIATTR_KPARAM_INFO
	.align		4
.L_6382:
        /*0028*/ 	.byte	0x04, 0x17
        /*002a*/ 	.short	(.L_6384 - .L_6383)
.L_6383:
        /*002c*/ 	.word	0x00000000
        /*0030*/ 	.short	0x0004
        /*0032*/ 	.short	0x0021
        /*0034*/ 	.byte	0x00, 0xf0, 0x05, 0x00


	//----- nvinfo : EIATTR_KPARAM_INFO
	.align		4
.L_6384:
        /*0038*/ 	.byte	0x04, 0x17
        /*003a*/ 	.short	(.L_6386 - .L_6385)
.L_6385:
        /*003c*/ 	.word	0x00000000
        /*0040*/ 	.short	0x0003
        /*0042*/ 	.short	0x0020
        /*0044*/ 	.byte	0x00, 0xf0, 0x05, 0x00


	//----- nvinfo : EIATTR_KPARAM_INFO
	.align		4
.L_6386:
        /*0048*/ 	.byte	0x04, 0x17
        /*004a*/ 	.short	(.L_6388 - .L_6387)
.L_6387:
        /*004c*/ 	.word	0x00000000
        /*0050*/ 	.short	0x0002
        /*0052*/ 	.short	0x0010
        /*0054*/ 	.byte	0x00, 0xf0, 0x41, 0x00


	//----- nvinfo : EIATTR_KPARAM_INFO
	.align		4
.L_6388:
        /*0058*/ 	.byte	0x04, 0x17
        /*005a*/ 	.short	(.L_6390 - .L_6389)
.L_6389:
        /*005c*/ 	.word	0x00000000
        /*0060*/ 	.short	0x0001
        /*0062*/ 	.short	0x0004
        /*0064*/ 	.byte	0x00, 0xf0, 0x21, 0x00


	//----- nvinfo : EIATTR_KPARAM_INFO
	.align		4
.L_6390:
        /*0068*/ 	.byte	0x04, 0x17
        /*006a*/ 	.short	(.L_6392 - .L_6391)
.L_6391:
        /*006c*/ 	.word	0x00000000
        /*0070*/ 	.short	0x0000
        /*0072*/ 	.short	0x0000
        /*0074*/ 	.byte	0x00, 0xf0, 0x11, 0x00


	//----- nvinfo : EIATTR_SPARSE_MMA_MASK
	.align		4
.L_6392:
        /*0078*/ 	.byte	0x03, 0x50
        /*007a*/ 	.short	0x0000


	//----- nvinfo : EIATTR_MAXREG_COUNT
	.align		4
        /*007c*/ 	.byte	0x03, 0x1b
        /*007e*/ 	.short	0x00ff


	//----- nvinfo : EIATTR_EXTERNS
	.align		4
        /*0080*/ 	.byte	0x04, 0x0f
        /*0082*/ 	.short	(.L_6394 - .L_6393)


	//   ....[0]....
	.align		4
.L_6393:
        /*0084*/ 	.word	index@(__assertfail)


	//----- nvinfo : EIATTR_MERCURY_ISA_VERSION
	.align		4
.L_6394:
        /*0088*/ 	.byte	0x03, 0x5f
        /*008a*/ 	.short	0x0101


	//----- nvinfo : EIATTR_SYSCALL_OFFSETS
	.align		4
        /*008c*/ 	.byte	0x04, 0x46
        /*008e*/ 	.short	(.L_6396 - .L_6395)


	//   ....[0]....
.L_6395:
        /*0090*/ 	.word	0x00000e80


	//   ....[1]....
        /*0094*/ 	.word	0x00001d30


	//   ....[2]....
        /*0098*/ 	.word	0x00002bf0


	//   ....[3]....
        /*009c*/ 	.word	0x00003a50


	//   ....[4]....
        /*00a0*/ 	.word	0x00004a50


	//   ....[5]....
        /*00a4*/ 	.word	0x00005930


	//   ....[6]....
        /*00a8*/ 	.word	0x00006800


	//   ....[7]....
        /*00ac*/ 	.word	0x000076c0


	//----- nvinfo : EIATTR_EXIT_INSTR_OFFSETS
	.align		4
.L_6396:
        /*00b0*/ 	.byte	0x04, 0x1c
        /*00b2*/ 	.short	(.L_6398 - .L_6397)


	//   ....[0]....
.L_6397:
        /*00b4*/ 	.word	0x000068a0


	//   ....[1]....
        /*00b8*/ 	.word	0x000069d0


	//   ....[2]....
        /*00bc*/ 	.word	0x000069f0


	//   ....[3]....
        /*00c0*/ 	.word	0x00006a80


	//   ....[4]....
        /*00c4*/ 	.word	0x00006aa0


	//   ....[5]....
        /*00c8*/ 	.word	0x00006ac0


	//   ....[6]....
        /*00cc*/ 	.word	0x00006b50


	//   ....[7]....
        /*00d0*/ 	.word	0x00006b90


	//   ....[8]....
        /*00d4*/ 	.word	0x00006c30


	//   ....[9]....
        /*00d8*/ 	.word	0x00006c80


	//   ....[10]....
        /*00dc*/ 	.word	0x00006cb0


	//   ....[11]....
        /*00e0*/ 	.word	0x00006d50


	//   ....[12]....
        /*00e4*/ 	.word	0x00006d90


	//   ....[13]....
        /*00e8*/ 	.word	0x00006f20


	//   ....[14]....
        /*00ec*/ 	.word	0x00007080


	//   ....[15]....
        /*00f0*/ 	.word	0x000070c0


	//   ....[16]....
        /*00f4*/ 	.word	0x00007160


	//   ....[17]....
        /*00f8*/ 	.word	0x000072e0


	//   ....[18]....
        /*00fc*/ 	.word	0x00007460


	//   ....[19]....
        /*0100*/ 	.word	0x000075c0


	//   ....[20]....
        /*0104*/ 	.word	0x000076d0


	//   ....[21]....
        /*0108*/ 	.word	0x00007700


	//   ....[22]....
        /*010c*/ 	.word	0x00007720


	//----- nvinfo : EIATTR_MAX_THREADS
	.align		4
.L_6398:
        /*0110*/ 	.byte	0x04, 0x05
        /*0112*/ 	.short	(.L_6400 - .L_6399)
.L_6399:
        /*0114*/ 	.word	0x00000080
        /*0118*/ 	.word	0x00000001
        /*011c*/ 	.word	0x00000001


	//----- nvinfo : EIATTR_CRS_STACK_SIZE
	.align		4
.L_6400:
        /*0120*/ 	.byte	0x04, 0x1e
        /*0122*/ 	.short	(.L_6402 - .L_6401)
.L_6401:
        /*0124*/ 	.word	0x00000000


	//----- nvinfo : EIATTR_CBANK_PARAM_SIZE
	.align		4
.L_6402:
        /*0128*/ 	.byte	0x03, 0x19
        /*012a*/ 	.short	0x0034


	//----- nvinfo : EIATTR_PARAM_CBANK
	.align		4
        /*012c*/ 	.byte	0x04, 0x0a
        /*012e*/ 	.short	(.L_6404 - .L_6403)
	.align		4
.L_6403:
        /*0130*/ 	.word	index@(.nv.constant0._ZN2at6native27unrolled_elementwise_kernelINS0_13AUnaryFunctorIffbZZZNS0_22logical_or_kernel_cudaERNS_14TensorIteratorEENKUlvE0_clEvENKUlvE5_clEvEUlffE_EESt5arrayIPcLm2EELi4E23TrivialOffsetCalculatorILi1EjESD_NS0_6memory12LoadWithCastILi1EEENSE_13StoreWithCastILi1EEEEEviT_T0_T2_T3_T4_T5_)
        /*0134*/ 	.short	0x0210
        /*0136*/ 	.short	0x0034


	//----- nvinfo : EIATTR_SW_WAR
	.align		4
.L_6404:
        /*0138*/ 	.byte	0x04, 0x36
        /*013a*/ 	.short	(.L_6406 - .L_6405)
.L_6405:
        /*013c*/ 	.word	0x00000008
.L_6406:


//--------------------- .nv.info._ZN2at6native18elementwise_kernelILi128ELi4EZNS0_22gpu_kernel_impl_nocastINS0_13AUnaryFunctorIffbZZZNS0_22logical_or_kernel_cudaERNS_14TensorIteratorEENKUlvE0_clEvENKUlvE5_clEvEUlffE_EEEEvRNS_18TensorIteratorBaseERKT_EUliE_EEviT1_ --------------------------
	.section	.nv.info._ZN2at6native18elementwise_kernelILi128ELi4EZNS0_22gpu_kernel_impl_nocastINS0_13AUnaryFunctorIffbZZZNS0_22logical_or_kernel_cudaERNS_14TensorIteratorEENKUlvE0_clEvENKUlvE5_clEvEUlffE_EEEEvRNS_18TensorIteratorBaseERKT_EUliE_EEviT1_,"",@"SHT_CUDA_INFO"
	.sectionflags	@""
	.align	4


	//----- nvinfo : EIATTR_CUDA_API_VERSION
	.align		4
        /*0000*/ 	.byte	0x04, 0x37
        /*0002*/ 	.short	(.L_6408 - .L_6407)
.L_6407:
        /*0004*/ 	.word	0x00000082


	//----- nvinfo : EIATTR_KPARAM_INFO
	.align		4
.L_6408:
        /*0008*/ 	.byte	0x04, 0x17
        /*000a*/ 	.short	(.L_6410 - .L_6409)
.L_6409:
        /*000c*/ 	.word	0x00000000
        /*0010*/ 	.short	0x0001
        /*0012*/ 	.short	0x0008
        /*0014*/ 	.byte	0x00, 0xf0, 0x61, 0x08


	//----- nvinfo : EIATTR_KPARAM_INFO
	.align		4
.L_6410:
        /*0018*/ 	.byte	0x04, 0x17
        /*001a*/ 	.short	(.L_6412 - .L_6411)
.L_6411:
        /*001c*/ 	.word	0x00000000
        /*0020*/ 	.short	0x0000
        /*0022*/ 	.short	0x0000
        /*0024*/ 	.byte	0x00, 0xf0, 0x11, 0x00


	//----- nvinfo : EIATTR_SPARSE_MMA_MASK
	.align		4
.L_6412:
        /*0028*/ 	.byte	0x03, 0x50
        /*002a*/ 	.short	0x0000


	//----- nvinfo : EIATTR_MAXREG_COUNT
	.align		4
        /*002c*/ 	.byte	0x03, 0x1b
        /*002e*/ 	.short	0x0080


	//----- nvinfo : EIATTR_MERCURY_ISA_VERSION
	.align		4
        /*0030*/ 	.byte	0x03, 0x5f
        /*0032*/ 	.short	0x0101


	//----- nvinfo : EIATTR_EXIT_INSTR_OFFSETS
	.align		4
        /*0034*/ 	.byte	0x04, 0x1c
        /*0036*/ 	.short	(.L_6414 - .L_6413)


	//   ....[0]....
.L_6413:
        /*0038*/ 	.word	0x00003c50


	//   ....[1]....
        /*003c*/ 	.word	0x00005010


	//----- nvinfo : EIATTR_MAX_THREADS
	.align		4
.L_6414:
        /*0040*/ 	.byte	0x04, 0x05
        /*0042*/ 	.short	(.L_6416 - .L_6415)
.L_6415:
        /*0044*/ 	.word	0x00000080
        /*0048*/ 	.word	0x00000001
        /*004c*/ 	.word	0x00000001


	//----- nvinfo : EIATTR_CRS_STACK_SIZE
	.align		4
.L_6416:
        /*0050*/ 	.byte	0x04, 0x1e
        /*0052*/ 	.short	(.L_6418 - .L_6417)
.L_6417:
        /*0054*/ 	.word	0x00000000


	//----- nvinfo : EIATTR_CBANK_PARAM_SIZE
	.align		4
.L_6418:
        /*0058*/ 	.byte	0x03, 0x19
        /*005a*/ 	.short	0x0220


	//----- nvinfo : EIATTR_PARAM_CBANK
	.align		4
        /*005c*/ 	.byte	0x04, 0x0a
        /*005e*/ 	.short	(.L_6420 - .L_6419)
	.align		4
.L_6419:
        /*0060*/ 	.word	index@(.nv.constant0._ZN2at6native18elementwise_kernelILi128ELi4EZNS0_22gpu_kernel_impl_nocastINS0_13AUnaryFunctorIffbZZZNS0_22logical_or_kernel_cudaERNS_14TensorIteratorEENKUlvE0_clEvENKUlvE5_clEvEUlffE_EEEEvRNS_18TensorIteratorBaseERKT_EUliE_EEviT1_)
        /*0064*/ 	.short	0x0210
        /*0066*/ 	.short	0x0220


	//----- nvinfo : EIATTR_SW_WAR
	.align		4
.L_6420:
        /*0068*/ 	.byte	0x04, 0x36
        /*006a*/ 	.short	(.L_6422 - .L_6421)
.L_6421:
        /*006c*/ 	.word	0x00000008
.L_6422:


//--------------------- .nv.info._ZN2at6native27unrolled_elementwise_kernelINS0_13AUnaryFunctorIffbZZZNS0_22logical_or_kernel_cudaERNS_14TensorIteratorEENKUlvE0_clEvENKUlvE5_clEvEUlffE_EESt5arrayIPcLm2EELi4E23TrivialOffsetCalculatorILi1EjESD_NS0_6memory15LoadWithoutCastENSE_16StoreWithoutCastEEEviT_T0_T2_T3_T4_T5_ --------------------------
	.section	.nv.info._ZN2at6native27unrolled_elementwise_kernelINS0_13AUnaryFunctorIffbZZZNS0_22logical_or_kernel_cudaERNS_14TensorIteratorEENKUlvE0_clEvENKUlvE5_clEvEUlffE_EESt5arrayIPcLm2EELi4E23TrivialOffsetCalculatorILi1EjESD_NS0_6memory15LoadWithoutCastENSE_16StoreWithoutCastEEEviT_T0_T2_T3_T4_T5_,"",@"SHT_CUDA_INFO"
	.sectionflags	@""
	.align	4


	//----- nvinfo : EIATTR_CUDA_API_VERSION
	.align		4
        /*0000*/ 	.byte	0x04, 0x37
        /*0002*/ 	.short	(.L_6424 - .L_6423)
.L_6423:
        /*0004*/ 	.word	0x00000082


	//----- nvinfo : EIATTR_KPARAM_INFO
	.align		4
.L_6424:
        /*0008*/ 	.byte	0x04, 0x17
        /*000a*/ 	.short	(.L_6426 - .L_6425)
.L_6425:
        /*000c*/ 	.word	0x00000000
        /*0010*/ 	.short	0x0006
        /*0012*/ 	.short	0x0023
        /*0014*/ 	.byte	0x00, 0xf0, 0x05, 0x00


	//----- nvinfo : EIATTR_KPARAM_INFO
	.align		4
.L_6426:
        /*0018*/ 	.byte	0x04, 0x17
        /*001a*/ 	.short	(.L_6428 - .L_6427)
.L_6427:
        /*001c*/ 	.word	0x00000000
        /*0020*/ 	.short	0x0005
        /*0022*/ 	.short	0x0022
        /*0024*/ 	.byte	0x00, 0xf0, 0x05, 0x00


	//----- nvinfo : EIATTR_KPARAM_INFO
	.align		4
.L_6428:
        /*0028*/ 	.byte	0x04, 0x17
        /*002a*/ 	.short	(.L_6430 - .L_6429)
.L_6429:
        /*002c*/ 	.word	0x00000000
        /*0030*/ 	.short	0x0004
        /*0032*/ 	.short	0x0021
        /*0034*/ 	.byte	0x00, 0xf0, 0x05, 0x00


	//----- nvinfo : EIATTR_KPARAM_INFO
	.align		4
.L_6430:
        /*0038*/ 	.byte	0x04, 0x17
        /*003a*/ 	.short	(.L_6432 - .L_6431)
.L_6431:
        /*003c*/ 	.word	0x00000000
        /*0040*/ 	.short	0x0003
        /*0042*/ 	.short	0x0020
        /*0044*/ 	.byte	0x00, 0xf0, 0x05, 0x00


	//----- nvinfo : EIATTR_KPARAM_INFO
	.align		4
.L_6432:
        /*0048*/ 	.byte	0x04, 0x17
        /*004a*/ 	.short	(.L_6434 - .L_6433)
.L_6433:
        /*004c*/ 	.word	0x00000000
        /*0050*/ 	.short	0x0002
        /*0052*/ 	.short	0x0010
        /*0054*/ 	.byte	0x00, 0xf0, 0x41, 0x00


	//----- nvinfo : EIATTR_KPARAM_INFO
	.align		4
.L_6434:
        /*0058*/ 	.byte	0x04, 0x17
        /*005a*/ 	.short	(.L_6436 - .L_6435)
.L_6435:
        /*005c*/ 	.word	0x00000000
        /*0060*/ 	.short	0x0001
        /*0062*/ 	.short	0x0004
        /*0064*/ 	.byte	0x00, 0xf0, 0x21, 0x00


	//----- nvinfo : EIATTR_KPARAM_INFO
	.align		4
.L_6436:
        /*0068*/ 	.byte	0x04, 0x17
        /*006a*/ 	.short	(.L_6438 - .L_6437)
.L_6437:
        /*006c*/ 	.word	0x00000000
        /*0070*/ 	.short	0x0000
        /*0072*/ 	.short	0x0000
        /*0074*/ 	.byte	0x00, 0xf0, 0x11, 0x00


	//----- nvinfo : EIATTR_SPARSE_MMA_MASK
	.align		4
.L_6438:
        /*0078*/ 	.byte	0x03, 0x50
        /*007a*/ 	.short	0x0000


	//----- nvinfo : EIATTR_MAXREG_COUNT
	.align		4
        /*007c*/ 	.byte	0x03, 0x1b
        /*007e*/ 	.short	0x00ff


	//----- nvinfo : EIATTR_MERCURY_ISA_VERSION
	.align		4
        /*0080*/ 	.byte	0x03, 0x5f
        /*0082*/ 	.short	0x0101


	//----- nvinfo : EIATTR_EXIT_INSTR_OFFSETS
	.align		4
        /*0084*/ 	.byte	0x04, 0x1c
        /*0086*/ 	.short	(.L_6440 - .L_6439)


	//   ....[0]....
.L_6439:
        /*0088*/ 	.word	0x00000440


	//   ....[1]....
        /*008c*/ 	.word	0x000004d0


	//----- nvinfo : EIATTR_MAX_THREADS
	.align		4
.L_6440:
        /*0090*/ 	.byte	0x04, 0x05
        /*0092*/ 	.short	(.L_6442 - .L_6441)
.L_6441:
        /*0094*/ 	.word	0x00000080
        /*0098*/ 	.word	0x00000001
        /*009c*/ 	.word	0x00000001


	//----- nvinfo : EIATTR_CRS_STACK_SIZE
	.align		4
.L_6442:
        /*00a0*/ 	.byte	0x04, 0x1e
        /*00a2*/ 	.short	(.L_6444 - .L_6443)
.L_6443:
        /*00a4*/ 	.word	0x00000000


	//----- nvinfo : EIATTR_CBANK_PARAM_SIZE
	.align		4
.L_6444:
        /*00a8*/ 	.byte	0x03, 0x19
        /*00aa*/ 	.short	0x0024


	//----- nvinfo : EIATTR_PARAM_CBANK
	.align		4
        /*00ac*/ 	.byte	0x04, 0x0a
        /*00ae*/ 	.short	(.L_6446 - .L_6445)
	.align		4
.L_6445:
        /*00b0*/ 	.word	index@(.nv.constant0._ZN2at6native27unrolled_elementwise_kernelINS0_13AUnaryFunctorIffbZZZNS0_22logical_or_kernel_cudaERNS_14TensorIteratorEENKUlvE0_clEvENKUlvE5_clEvEUlffE_EESt5arrayIPcLm2EELi4E23TrivialOffsetCalculatorILi1EjESD_NS0_6memory15LoadWithoutCastENSE_16StoreWithoutCastEEEviT_T0_T2_T3_T4_T5_)
        /*00b4*/ 	.short	0x0210
        /*00b6*/ 	.short	0x0024


	//----- nvinfo : EIATTR_SW_WAR
	.align		4
.L_6446:
        /*00b8*/ 	.byte	0x04, 0x36
        /*00ba*/ 	.short	(.L_6448 - .L_6447)
.L_6447:
        /*00bc*/ 	.word	0x00000008
.L_6448:


//--------------------- .nv.info._ZN2at6native29vectorized_elementwise_kernelILi2ENS0_13AUnaryFunctorIffbZZZNS0_22logical_or_kernel_cudaERNS_14TensorIteratorEENKUlvE0_clEvENKUlvE5_clEvEUlffE_EESt5arrayIPcLm2EEEEviT0_T1_ --------------------------
	.section	.nv.info._ZN2at6native29vectorized_elementwise_kernelILi2ENS0_13AUnaryFunctorIffbZZZNS0_22logical_or_kernel_cudaERNS_14TensorIteratorEENKUlvE0_clEvENKUlvE5_clEvEUlffE_EESt5arrayIPcLm2EEEEviT0_T1_,"",@"SHT_CUDA_INFO"
	.sectionflags	@""
	.align	4


	//----- nvinfo : EIATTR_CUDA_API_VERSION
	.align		4
        /*0000*/ 	.byte	0x04, 0x37
        /*0002*/ 	.short	(.L_6450 - .L_6449)
.L_6449:
        /*0004*/ 	.word	0x00000082


	//----- nvinfo : EIATTR_KPARAM_INFO
	.align		4
.L_6450:
        /*0008*/ 	.byte	0x04, 0x17
        /*000a*/ 	.short	(.L_6452 - .L_6451)
.L_6451:
        /*000c*/ 	.word	0x00000000
        /*0010*/ 	.short	0x0002
        /*0012*/ 	.short	0x0010
        /*0014*/ 	.byte	0x00, 0xf0, 0x41, 0x00


	//----- nvinfo : EIATTR_KPARAM_INFO
	.align		4
.L_6452:
        /*0018*/ 	.byte	0x04, 0x17
        /*001a*/ 	.short	(.L_6454 - .L_6453)
.L_6453:
        /*001c*/ 	.word	0x00000000
        /*0020*/ 	.short	0x0001
        /*0022*/ 	.short	0x0004
        /*0024*/ 	.byte	0x00, 0xf0, 0x21, 0x00


	//----- nvinfo : EIATTR_KPARAM_INFO
	.align		4
.L_6454:
        /*0028*/ 	.byte	0x04, 0x17
        /*002a*/ 	.short	(.L_6456 - .L_6455)
.L_6455:
        /*002c*/ 	.word	0x00000000
        /*0030*/ 	.short	0x0000
        /*0032*/ 	.short	0x0000
        /*0034*/ 	.byte	0x00, 0xf0, 0x11, 0x00


	//----- nvinfo : EIATTR_SPARSE_MMA_MASK
	.align		4
.L_6456:
        /*0038*/ 	.byte	0x03, 0x50
        /*003a*/ 	.short	0x0000


	//----- nvinfo : EIATTR_MAXREG_COUNT
	.align		4
        /*003c*/ 	.byte	0x03, 0x1b
        /*003e*/ 	.short	0x00ff


	//----- nvinfo : EIATTR_MERCURY_ISA_VERSION
	.align		4
        /*0040*/ 	.byte	0x03, 0x5f
        /*0042*/ 	.short	0x0101


	//----- nvinfo : EIATTR_EXIT_INSTR_OFFSETS
	.align		4
        /*0044*/ 	.byte	0x04, 0x1c
        /*0046*/ 	.short	(.L_6458 - .L_6457)


	//   ....[0]....
.L_6457:
        /*0048*/ 	.word	0x00000360


	//   ....[1]....
        /*004c*/ 	.word	0x00000c40


	//   ....[2]....
        /*0050*/ 	.word	0x00000cb0


	//----- nvinfo : EIATTR_MAX_THREADS
	.align		4
.L_6458:
        /*0054*/ 	.byte	0x04, 0x05
        /*0056*/ 	.short	(.L_6460 - .L_6459)
.L_6459:
        /*0058*/ 	.word	0x00000080
        /*005c*/ 	.word	0x00000001
        /*0060*/ 	.word	0x00000001


	//----- nvinfo : EIATTR_CRS_STACK_SIZE
	.align		4
.L_6460:
        /*0064*/ 	.byte	0x04, 0x1e
        /*0066*/ 	.short	(.L_6462 - .L_6461)
.L_6461:
        /*0068*/ 	.word	0x00000000


	//----- nvinfo : EIATTR_CBANK_PARAM_SIZE
	.align		4
.L_6462:
        /*006c*/ 	.byte	0x03, 0x19
        /*006e*/ 	.short	0x0020


	//----- nvinfo : EIATTR_PARAM_CBANK
	.align		4
        /*0070*/ 	.byte	0x04, 0x0a
        /*0072*/ 	.short	(.L_6464 - .L_6463)
	.align		4
.L_6463:
        /*0074*/ 	.word	index@(.nv.constant0._ZN2at6native29vectorized_elementwise_kernelILi2ENS0_13AUnaryFunctorIffbZZZNS0_22logical_or_kernel_cudaERNS_14TensorIteratorEENKUlvE0_clEvENKUlvE5_clEvEUlffE_EESt5arrayIPcLm2EEEEviT0_T1_)
        /*0078*/ 	.short	0x0210
        /*007a*/ 	.short	0x0020


	//----- nvinfo : EIATTR_SW_WAR
	.align		4
.L_6464:
        /*007c*/ 	.byte	0x04, 0x36
        /*007e*/ 	.short	(.L_6466 - .L_6465)
.L_6465:
        /*0080*/ 	.word	0x00000008
.L_6466:


//--------------------- .nv.info._ZN2at6native29vectorized_elementwise_kernelILi4ENS0_13AUnaryFunctorIffbZZZNS0_22logical_or_kernel_cudaERNS_14TensorIteratorEENKUlvE0_clEvENKUlvE5_clEvEUlffE_EESt5arrayIPcLm2EEEEviT0_T1_ --------------------------
	.section	.nv.info._ZN2at6native29vectorized_elementwise_kernelILi4ENS0_13AUnaryFunctorIffbZZZNS0_22logical_or_kernel_cudaERNS_14TensorIteratorEENKUlvE0_clEvENKUlvE5_clEvEUlffE_EESt5arrayIPcLm2EEEEviT0_T1_,"",@"SHT_CUDA_INFO"
	.sectionflags	@""
	.align	4


	//----- nvinfo : EIATTR_CUDA_API_VERSION
	.align		4
        /*0000*/ 	.byte	0x04, 0x37
        /*0002*/ 	.short	(.L_6468 - .L_6467)
.L_6467:
        /*0004*/ 	.word	0x00000082


	//----- nvinfo : EIATTR_KPARAM_INFO
	.align		4
.L_6468:
        /*0008*/ 	.byte	0x04, 0x17
        /*000a*/ 	.short	(.L_6470 - .L_6469)
.L_6469:
        /*000c*/ 	.word	0x00000000
        /*0010*/ 	.short	0x0002
        /*0012*/ 	.short	0x0010
        /*0014*/ 	.byte	0x00, 0xf0, 0x41, 0x00


	//----- nvinfo : EIATTR_KPARAM_INFO
	.align		4
.L_6470:
        /*0018*/ 	.byte	0x04, 0x17
        /*001a*/ 	.short	(.L_6472 - .L_6471)
.L_6471:
        /*001c*/ 	.word	0x00000000
        /*0020*/ 	.short	0x0001
        /*0022*/ 	.short	0x0004
        /*0024*/ 	.byte	0x00, 0xf0, 0x21, 0x00


	//----- nvinfo : EIATTR_KPARAM_INFO
	.align		4
.L_6472:
        /*0028*/ 	.byte	0x04, 0x17
        /*002a*/ 	.short	(.L_6474 - .L_6473)
.L_6473:
        /*002c*/ 	.word	0x00000000
        /*0030*/ 	.short	0x0000
        /*0032*/ 	.short	0x0000
        /*0034*/ 	.byte	0x00, 0xf0, 0x11, 0x00


	//----- nvinfo : EIATTR_SPARSE_MMA_MASK
	.align		4
.L_6474:
        /*0038*/ 	.byte	0x03, 0x50
        /*003a*/ 	.short	0x0000


	//----- nvinfo : EIATTR_MAXREG_COUNT
	.align		4
        /*003c*/ 	.byte	0x03, 0x1b
        /*003e*/ 	.short	0x00ff


	//----- nvinfo : EIATTR_MERCURY_ISA_VERSION
	.align		4
        /*0040*/ 	.byte	0x03, 0x5f
        /*0042*/ 	.short	0x0101


	//----- nvinfo : EIATTR_EXIT_INSTR_OFFSETS
	.align		4
        /*0044*/ 	.byte	0x04, 0x1c
        /*0046*/ 	.short	(.L_6476 - .L_6475)


	//   ....[0]....
.L_6475:
        /*0048*/ 	.word	0x00000340


	//   ....[1]....
        /*004c*/ 	.word	0x00000c20


	//   ....[2]....
        /*0050*/ 	.word	0x00000c90


	//----- nvinfo : EIATTR_MAX_THREADS
	.align		4
.L_6476:
        /*0054*/ 	.byte	0x04, 0x05
        /*0056*/ 	.short	(.L_6478 - .L_6477)
.L_6477:
        /*0058*/ 	.word	0x00000080
        /*005c*/ 	.word	0x00000001
        /*0060*/ 	.word	0x00000001


	//----- nvinfo : EIATTR_CRS_STACK_SIZE
	.align		4
.L_6478:
        /*0064*/ 	.byte	0x04, 0x1e
        /*0066*/ 	.short	(.L_6480 - .L_6479)
.L_6479:
        /*0068*/ 	.word	0x00000000


	//----- nvinfo : EIATTR_CBANK_PARAM_SIZE
	.align		4
.L_6480:
        /*006c*/ 	.byte	0x03, 0x19
        /*006e*/ 	.short	0x0020


	//----- nvinfo : EIATTR_PARAM_CBANK
	.align		4
        /*0070*/ 	.byte	0x04, 0x0a
        /*0072*/ 	.short	(.L_6482 - .L_6481)
	.align		4
.L_6481:
        /*0074*/ 	.word	index@(.nv.constant0._ZN2at6native29vectorized_elementwise_kernelILi4ENS0_13AUnaryFunctorIffbZZZNS0_22logical_or_kernel_cudaERNS_14TensorIteratorEENKUlvE0_clEvENKUlvE5_clEvEUlffE_EESt5arrayIPcLm2EEEEviT0_T1_)
        /*0078*/ 	.short	0x0210
        /*007a*/ 	.short	0x0020


	//----- nvinfo : EIATTR_SW_WAR
	.align		4
.L_6482:
        /*007c*/ 	.byte	0x04, 0x36
        /*007e*/ 	.short	(.L_6484 - .L_6483)
.L_6483:
        /*0080*/ 	.word	0x00000008
.L_6484:


//--------------------- .nv.info._ZN2at6native29vectorized_elementwise_kernelILi8ENS0_13AUnaryFunctorIffbZZZNS0_22logical_or_kernel_cudaERNS_14TensorIteratorEENKUlvE0_clEvENKUlvE5_clEvEUlffE_EESt5arrayIPcLm2EEEEviT0_T1_ --------------------------
	.section	.nv.info._ZN2at6native29vectorized_elementwise_kernelILi8ENS0_13AUnaryFunctorIffbZZZNS0_22logical_or_kernel_cudaERNS_14TensorIteratorEENKUlvE0_clEvENKUlvE5_clEvEUlffE_EESt5arrayIPcLm2EEEEviT0_T1_,"",@"SHT_CUDA_INFO"
	.sectionflags	@""
	.align	4


	//----- nvinfo : EIATTR_CUDA_API_VERSION
	.align		4
        /*0000*/ 	.byte	0x04, 0x37
        /*0002*/ 	.short	(.L_6486 - .L_6485)
.L_6485:
        /*0004*/ 	.word	0x00000082


	//----- nvinfo : EIATTR_KPARAM_INFO
	.align		4
.L_6486:
        /*0008*/ 	.byte	0x04, 0x17
        /*000a*/ 	.short	(.L_6488 - .L_6487)
.L_6487:
        /*000c*/ 	.word	0x00000000
        /*0010*/ 	.short	0x0002
        /*0012*/ 	.short	0x0010
        /*0014*/ 	.byte	0x00, 0xf0, 0x41, 0x00


	//----- nvinfo : EIATTR_KPARAM_INFO
	.align		4
.L_6488:
        /*0018*/ 	.byte	0x04, 0x17
        /*001a*/ 	.short	(.L_6490 - .L_6489)
.L_6489:
        /*001c*/ 	.word	0x00000000
        /*0020*/ 	.short	0x0001
        /*0022*/ 	.short	0x0004
        /*0024*/ 	.byte	0x00, 0xf0, 0x21, 0x00


	//----- nvinfo : EIATTR_KPARAM_INFO
	.align		4
.L_6490:
        /*0028*/ 	.byte	0x04, 0x17
        /*002a*/ 	.short	(.L_6492 - .L_6491)
.L_6491:
        /*002c*/ 	.word	0x00000000
        /*0030*/ 	.short	0x0000
        /*0032*/ 	.short	0x0000
        /*0034*/ 	.byte	0x00, 0xf0, 0x11, 0x00


	//----- nvinfo : EIATTR_SPARSE_MMA_MASK
	.align		4
.L_6492:
        /*0038*/ 	.byte	0x03, 0x50
        /*003a*/ 	.short	0x0000


	//----- nvinfo : EIATTR_MAXREG_COUNT
	.align		4
        /*003c*/ 	.byte	0x03, 0x1b
        /*003e*/ 	.short	0x00ff


	//----- nvinfo : EIATTR_MERCURY_ISA_VERSION
	.align		4
        /*0040*/ 	.byte	0x03, 0x5f
        /*0042*/ 	.short	0x0101


	//----- nvinfo : EIATTR_EXIT_INSTR_OFFSETS
	.align		4
        /*0044*/ 	.byte	0x04, 0x1c
        /*0046*/ 	.short	(.L_6494 - .L_6493)


	//   ....[0]....
.L_6493:
        /*0048*/ 	.word	0x00000370


	//   ....[1]....
        /*004c*/ 	.word	0x00000c50


	//   ....[2]....
        /*0050*/ 	.word	0x00000cc0


	//----- nvinfo : EIATTR_MAX_THREADS
	.align		4
.L_6494:
        /*0054*/ 	.byte	0x04, 0x05
        /*0056*/ 	.short	(.L_6496 - .L_6495)
.L_6495:
        /*0058*/ 	.word	0x00000080
        /*005c*/ 	.word	0x00000001
        /*0060*/ 	.word	0x00000001


	//----- nvinfo : EIATTR_CRS_STACK_SIZE
	.align		4
.L_6496:
        /*0064*/ 	.byte	0x04, 0x1e
        /*0066*/ 	.short	(.L_6498 - .L_6497)
.L_6497:
        /*0068*/ 	.word	0x00000000


	//----- nvinfo : EIATTR_CBANK_PARAM_SIZE
	.align		4
.L_6498:
        /*006c*/ 	.byte	0x03, 0x19
        /*006e*/ 	.short	0x0020


	//----- nvinfo : EIATTR_PARAM_CBANK
	.align		4
        /*0070*/ 	.byte	0x04, 0x0a
        /*0072*/ 	.short	(.L_6500 - .L_6499)
	.align		4
.L_6499:
        /*0074*/ 	.word	index@(.nv.constant0._ZN2at6native29vectorized_elementwise_kernelILi8ENS0_13AUnaryFunctorIffbZZZNS0_22logical_or_kernel_cudaERNS_14TensorIteratorEENKUlvE0_clEvENKUlvE5_clEvEUlffE_EESt5arrayIPcLm2EEEEviT0_T1_)
        /*0078*/ 	.short	0x0210
        /*007a*/ 	.short	0x0020


	//----- nvinfo : EIATTR_SW_WAR
	.align		4
.L_6500:
        /*007c*/ 	.byte	0x04, 0x36
        /*007e*/ 	.short	(.L_6502 - .L_6501)
.L_6501:
        /*0080*/ 	.word	0x00000008
.L_6502:


//--------------------- .nv.info._ZN2at6native18elementwise_kernelILi128ELi4EZNS0_15gpu_kernel_implINS0_13BinaryFunctorIffbZZZNS0_22logical_or_kernel_cudaERNS_14TensorIteratorEENKUlvE0_clEvENKUlvE5_clEvEUlffE_EEEEvRNS_18TensorIteratorBaseERKT_EUliE_EEviT1_ --------------------------
	.section	.nv.info._ZN2at6native18elementwise_kernelILi128ELi4EZNS0_15gpu_kernel_implINS0_13BinaryFunctorIffbZZZNS0_22logical_or_kernel_cudaERNS_14TensorIteratorEENKUlvE0_clEvENKUlvE5_clEvEUlffE_EEEEvRNS_18TensorIteratorBaseERKT_EUliE_EEviT1_,"",@"SHT_CUDA_INFO"
	.sectionflags	@""
	.align	4


	//----- nvinfo : EIATTR_CUDA_API_VERSION
	.align		4
        /*0000*/ 	.byte	0x04, 0x37
        /*0002*/ 	.short	(.L_6504 - .L_6503)
.L_6503:
        /*0004*/ 	.word	0x00000082


	//----- nvinfo : EIATTR_KPARAM_INFO
	.align		4
.L_6504:
        /*0008*/ 	.byte	0x04, 0x17
        /*000a*/ 	.short	(.L_6506 - .L_6505)
.L_6505:
        /*000c*/ 	.word	0x00000000
        /*0010*/ 	.short	0x0001
        /*0012*/ 	.short	0x0008
        /*0014*/ 	.byte	0x00, 0xf0, 0x21, 0x0a


	//----- nvinfo : EIATTR_KPARAM_INFO
	.align		4
.L_6506:
        /*0018*/ 	.byte	0x04, 0x17
        /*001a*/ 	.short	(.L_6508 - .L_6507)
.L_6507:
        /*001c*/ 	.word	0x00000000
        /*0020*/ 	.short	0x0000
        /*0022*/ 	.short	0x0000
        /*0024*/ 	.byte	0x00, 0xf0, 0x11, 0x00


	//----- nvinfo : EIATTR_SPARSE_MMA_MASK
	.align		4
.L_6508:
        /*0028*/ 	.byte	0x03, 0x50
        /*002a*/ 	.short	0x0000


	//----- nvinfo : EIATTR_MAXREG_COUNT
	.align		4
        /*002c*/ 	.byte	0x03, 0x1b
        /*002e*/ 	.short	0x0080


	//----- nvinfo : EIATTR_EXTERNS
	.align		4
        /*0030*/ 	.byte	0x04, 0x0f
        /*0032*/ 	.short	(.L_6510 - .L_6509)


	//   ....[0]....
	.align		4
.L_6509:
        /*0034*/ 	.word	index@(__assertfail)


	//----- nvinfo : EIATTR_MERCURY_ISA_VERSION
	.align		4
.L_6510:
        /*0038*/ 	.byte	0x03, 0x5f
        /*003a*/ 	.short	0x0101


	//----- nvinfo : EIATTR_SYSCALL_OFFSETS
	.align		4
        /*003c*/ 	.byte	0x04, 0x46
        /*003e*/ 	.short	(.L_6512 - .L_6511)


	//   ....[0]....
.L_6511:
        /*0040*/ 	.word	0x00002490


	//   ....[1]....
        /*0044*/ 	.word	0x000032b0


	//   ....[2]....
        /*0048*/ 	.word	0x00004150


	//   ....[3]....
        /*004c*/ 	.word	0x00006600


	//   ....[4]....
        /*0050*/ 	.word	0x00007420


	//   ....[5]....
        /*0054*/ 	.word	0x000082c0


	//   ....[6]....
        /*0058*/ 	.word	0x0000a760


	//   ....[7]....
        /*005c*/ 	.word	0x0000b580


	//   ....[8]....
        /*0060*/ 	.word	0x0000c420


	//   ....[9]....
        /*0064*/ 	.word	0x0000e8b0


	//   ....[10]....
        /*0068*/ 	.word	0x0000f6d0


	//   ....[11]....
        /*006c*/ 	.word	0x00010570


	//----- nvinfo : EIATTR_EXIT_INSTR_OFFSETS
	.align		4
.L_6512:
        /*0070*/ 	.byte	0x04, 0x1c
        /*0072*/ 	.short	(.L_6514 - .L_6513)


	//   ....[0]....
.L_6513:
        /*0074*/ 	.word	0x0000c4c0


	//   ....[1]....
        /*0078*/ 	.word	0x0000f880


	//   ....[2]....
        /*007c*/ 	.word	0x0000f8a0


	//   ....[3]....
        /*0080*/ 	.word	0x0000f930


	//   ....[4]....
        /*0084*/ 	.word	0x0000f950


	//   ....[5]....
        /*0088*/ 	.word	0x0000f970


	//   ....[6]....
        /*008c*/ 	.word	0x0000fa00


	//   ....[7]....
        /*0090*/ 	.word	0x0000fa40


	//   ....[8]....
        /*0094*/ 	.word	0x0000fae0


	//   ....[9]....
        /*0098*/ 	.word	0x0000fb30


	//   ....[10]....
        /*009c*/ 	.word	0x0000fb60


	//   ....[11]....
        /*00a0*/ 	.word	0x0000fc00


	//   ....[12]....
        /*00a4*/ 	.word	0x0000fc40


	//   ....[13]....
        /*00a8*/ 	.word	0x0000fdd0


	//   ....[14]....
        /*00ac*/ 	.word	0x0000ff30


	//   ....[15]....
        /*00b0*/ 	.word	0x0000ff70


	//   ....[16]....
        /*00b4*/ 	.word	0x00010010


	//   ....[17]....
        /*00b8*/ 	.word	0x00010190


	//   ....[18]....
        /*00bc*/ 	.word	0x00010310


	//   ....[19]....
        /*00c0*/ 	.word	0x00010470


	//   ....[20]....
        /*00c4*/ 	.word	0x00010580


	//   ....[21]....
        /*00c8*/ 	.word	0x000105b0


	//   ....[22]....
        /*00cc*/ 	.word	0x000105d0


	//----- nvinfo : EIATTR_MAX_THREADS
	.align		4
.L_6514:
        /*00d0*/ 	.byte	0x04, 0x05
        /*00d2*/ 	.short	(.L_6516 - .L_6515)
.L_6515:
        /*00d4*/ 	.word	0x00000080
        /*00d8*/ 	.word	0x00000001
        /*00dc*/ 	.word	0x00000001


	//----- nvinfo : EIATTR_CRS_STACK_SIZE
	.align		4
.L_6516:
        /*00e0*/ 	.byte	0x04, 0x1e
        /*00e2*/ 	.short	(.L_6518 - .L_6517)
.L_6517:
        /*00e4*/ 	.word	0x00000000


	//----- nvinfo : EIATTR_CBANK_PARAM_SIZE
	.align		4
.L_6518:
        /*00e8*/ 	.byte	0x03, 0x19
        /*00ea*/ 	.short	0x0290


	//----- nvinfo : EIATTR_PARAM_CBANK
	.align		4
        /*00ec*/ 	.byte	0x04, 0x0a
        /*00ee*/ 	.short	(.L_6520 - .L_6519)
	.align		4
.L_6519:
        /*00f0*/ 	.word	index@(.nv.constant0._ZN2at6native18elementwise_kernelILi128ELi4EZNS0_15gpu_kernel_implINS0_13BinaryFunctorIffbZZZNS0_22logical_or_kernel_cudaERNS_14TensorIteratorEENKUlvE0_clEvENKUlvE5_clEvEUlffE_EEEEvRNS_18TensorIteratorBaseERKT_EUliE_EEviT1_)
        /*00f4*/ 	.short	0x0210
        /*00f6*/ 	.short	0x0290


	//----- nvinfo : EIATTR_SW_WAR
	.align		4
.L_6520:
        /*00f8*/ 	.byte	0x04, 0x36
        /*00fa*/ 	.short	(.L_6522 - .L_6521)
.L_6521:
        /*00fc*/ 	.word	0x00000008
.L_6522:


//--------------------- .nv.info._ZN2at6native27unrolled_elementwise_kernelINS0_13BinaryFunctorIffbZZZNS0_22logical_or_kernel_cudaERNS_14TensorIteratorEENKUlvE0_clEvENKUlvE5_clEvEUlffE_EESt5arrayIPcLm3EELi4E23TrivialOffsetCalculatorILi2EjESC_ILi1EjENS0_6memory12LoadWithCastILi2EEENSF_13StoreWithCastILi1EEEEEviT_T0_T2_T3_T4_T5_ --------------------------
	.section	.nv.info._ZN2at6native27unrolled_elementwise_kernelINS0_13BinaryFunctorIffbZZZNS0_22logical_or_kernel_cudaERNS_14TensorIteratorEENKUlvE0_clEvENKUlvE5_clEvEUlffE_EESt5arrayIPcLm3EELi4E23TrivialOffsetCalculatorILi2EjESC_ILi1EjENS0_6memory12LoadWithCastILi2EEENSF_13StoreWithCastILi1EEEEEviT_T0_T2_T3_T4_T5_,"",@"SHT_CUDA_INFO"
	.sectionflags	@""
	.align	4


	//----- nvinfo : EIATTR_CUDA_API_VERSION
	.align		4
        /*0000*/ 	.byte	0x04, 0x37
        /*0002*/ 	.short	(.L_6524 - .L_6523)
.L_6523:
        /*0004*/ 	.word	0x00000082


	//----- nvinfo : EIATTR_KPARAM_INFO
	.align		4
.L_6524:
        /*0008*/ 	.byte	0x04, 0x17
        /*000a*/ 	.short	(.L_6526 - .L_6525)
.L_6525:
        /*000c*/ 	.word	0x00000000
        /*0010*/ 	.short	0x0006
        /*0012*/ 	.short	0x0030
        /*0014*/ 	.byte	0x00, 0xf0, 0x21, 0x00


	//----- nvinfo : EIATTR_KPARAM_INFO
	.align		4
.L_6526:
        /*0018*/ 	.byte	0x04, 0x17
        /*001a*/ 	.short	(.L_6528 - .L_6527)
.L_6527:
        /*001c*/ 	.word	0x00000000
        /*0020*/ 	.short	0x0005
        /*0022*/ 	.short	0x0024
        /*0024*/ 	.byte	0x00, 0xf0, 0x31, 0x00


	//----- nvinfo : EIATTR_KPARAM_INFO
	.align		4
.L_6528:
        /*0028*/ 	.byte	0x04, 0x17
        /*002a*/ 	.short	(.L_6530 - .L_6529)
.L_6529:
        /*002c*/ 	.word	0x00000000
        /*0030*/ 	.short	0x0004
        /*0032*/ 	.short	0x0021
        /*0034*/ 	.byte	0x00, 0xf0, 0x05, 0x00


	//----- nvinfo : EIATTR_KPARAM_INFO
	.align		4
.L_6530:
        /*0038*/ 	.byte	0x04, 0x17
        /*003a*/ 	.short	(.L_6532 - .L_6531)
.L_6531:
        /*003c*/ 	.word	0x00000000
        /*0040*/ 	.short	0x0003
        /*0042*/ 	.short	0x0020
        /*0044*/ 	.byte	0x00, 0xf0, 0x05, 0x00


	//----- nvinfo : EIATTR_KPARAM_INFO
	.align		4
.L_6532:
        /*0048*/ 	.byte	0x04, 0x17
        /*004a*/ 	.short	(.L_6534 - .L_6533)
.L_6533:
        /*004c*/ 	.word	0x00000000
        /*0050*/ 	.short	0x0002
        /*0052*/ 	.short	0x0008
        /*0054*/ 	.byte	0x00, 0xf0, 0x61, 0x00


	//----- nvinfo : EIATTR_KPARAM_INFO
	.align		4
.L_6534:
        /*0058*/ 	.byte	0x04, 0x17
        /*005a*/ 	.short	(.L_6536 - .L_6535)
.L_6535:
        /*005c*/ 	.word	0x00000000
        /*0060*/ 	.short	0x0001
        /*0062*/ 	.short	0x0004
        /*0064*/ 	.byte	0x00, 0xf0, 0x05, 0x00


	//----- nvinfo : EIATTR_KPARAM_INFO
	.align		4
.L_6536:
        /*0068*/ 	.byte	0x04, 0x17
        /*006a*/ 	.short	(.L_6538 - .L_6537)
.L_6537:
        /*006c*/ 	.word	0x00000000
        /*0070*/ 	.short	0x0000
        /*0072*/ 	.short	0x0000
        /*0074*/ 	.byte	0x00, 0xf0, 0x11, 0x00


	//----- nvinfo : EIATTR_SPARSE_MMA_MASK
	.align		4
.L_6538:
        /*0078*/ 	.byte	0x03, 0x50
        /*007a*/ 	.short	0x0000


	//----- nvinfo : EIATTR_MAXREG_COUNT
	.align		4
        /*007c*/ 	.byte	0x03, 0x1b
        /*007e*/ 	.short	0x00ff


	//----- nvinfo : EIATTR_EXTERNS
	.align		4
        /*0080*/ 	.byte	0x04, 0x0f
        /*0082*/ 	.short	(.L_6540 - .L_6539)


	//   ....[0]....
	.align		4
.L_6539:
        /*0084*/ 	.word	index@(__assertfail)


	//----- nvinfo : EIATTR_MERCURY_ISA_VERSION
	.align		4
.L_6540:
        /*0088*/ 	.byte	0x03, 0x5f
        /*008a*/ 	.short	0x0101


	//----- nvinfo : EIATTR_SYSCALL_OFFSETS
	.align		4
        /*008c*/ 	.byte	0x04, 0x46
        /*008e*/ 	.short	(.L_6542 - .L_6541)


	//   ....[0]....
.L_6541:
        /*0090*/ 	.word	0x00000e90


	//   ....[1]....
        /*0094*/ 	.word	0x00001cc0


	//   ....[2]....
        /*0098*/ 	.word	0x00002b70


	//   ....[3]....
        /*009c*/ 	.word	0x000039a0


	//   ....[4]....
        /*00a0*/ 	.word	0x00004850


	//   ....[5]....
        /*00a4*/ 	.word	0x00005690


	//   ....[6]....
        /*00a8*/ 	.word	0x00006530


	//   ....[7]....
        /*00ac*/ 	.word	0x00007340


	//   ....[8]....
        /*00b0*/ 	.word	0x00008360


	//   ....[9]....
        /*00b4*/ 	.word	0x00009230


	//   ....[10]....
        /*00b8*/ 	.word	0x0000a0e0


	//   ....[11]....
        /*00bc*/ 	.word	0x0000af90


	//----- nvinfo : EIATTR_EXIT_INSTR_OFFSETS
	.align		4
.L_6542:
        /*00c0*/ 	.byte	0x04, 0x1c
        /*00c2*/ 	.short	(.L_6544 - .L_6543)


	//   ....[0]....
.L_6543:
        /*00c4*/ 	.word	0x0000a170


	//   ....[1]....
        /*00c8*/ 	.word	0x0000a2a0


	//   ....[2]....
        /*00cc*/ 	.word	0x0000a2c0


	//   ....[3]....
        /*00d0*/ 	.word	0x0000a350


	//   ....[4]....
        /*00d4*/ 	.word	0x0000a370


	//   ....[5]....
        /*00d8*/ 	.word	0x0000a390


	//   ....[6]....
        /*00dc*/ 	.word	0x0000a420


	//   ....[7]....
        /*00e0*/ 	.word	0x0000a460


	//   ....[8]....
        /*00e4*/ 	.word	0x0000a500


	//   ....[9]....
        /*00e8*/ 	.word	0x0000a550


	//   ....[10]....
        /*00ec*/ 	.word	0x0000a580


	//   ....[11]....
        /*00f0*/ 	.word	0x0000a620


	//   ....[12]....
        /*00f4*/ 	.word	0x0000a660


	//   ....[13]....
        /*00f8*/ 	.word	0x0000a7f0


	//   ....[14]....
        /*00fc*/ 	.word	0x0000a950


	//   ....[15]....
        /*0100*/ 	.word	0x0000a990


	//   ....[16]....
        /*0104*/ 	.word	0x0000aa30


	//   ....[17]....
        /*0108*/ 	.word	0x0000abb0


	//   ....[18]....
        /*010c*/ 	.word	0x0000ad30


	//   ....[19]....
        /*0110*/ 	.word	0x0000ae90


	//   ....[20]....
        /*0114*/ 	.word	0x0000afa0


	//   ....[21]....
        /*0118*/ 	.word	0x0000afd0


	//   ....[22]....
        /*011c*/ 	.word	0x0000aff0


	//----- nvinfo : EIATTR_MAX_THREADS
	.align		4
.L_6544:
        /*0120*/ 	.byte	0x04, 0x05
        /*0122*/ 	.short	(.L_6546 - .L_6545)
.L_6545:
        /*0124*/ 	.word	0x00000080
        /*0128*/ 	.word	0x00000001
        /*012c*/ 	.word	0x00000001


	//----- nvinfo : EIATTR_CRS_STACK_SIZE
	.align		4
.L_6546:
        /*0130*/ 	.byte	0x04, 0x1e
        /*0132*/ 	.short	(.L_6548 - .L_6547)
.L_6547:
        /*0134*/ 	.word	0x00000000


	//----- nvinfo : EIATTR_CBANK_PARAM_SIZE
	.align		4
.L_6548:
        /*0138*/ 	.byte	0x03, 0x19
        /*013a*/ 	.short	0x0038


	//----- nvinfo : EIATTR_PARAM_CBANK
	.align		4
        /*013c*/ 	.byte	0x04, 0x0a
        /*013e*/ 	.short	(.L_6550 - .L_6549)
	.align		4
.L_6549:
        /*0140*/ 	.word	index@(.nv.constant0._ZN2at6native27unrolled_elementwise_kernelINS0_13BinaryFunctorIffbZZZNS0_22logical_or_kernel_cudaERNS_14TensorIteratorEENKUlvE0_clEvENKUlvE5_clEvEUlffE_EESt5arrayIPcLm3EELi4E23TrivialOffsetCalculatorILi2EjESC_ILi1EjENS0_6memory12LoadWithCastILi2EEENSF_13StoreWithCastILi1EEEEEviT_T0_T2_T3_T4_T5_)
        /*0144*/ 	.short	0x0210
        /*0146*/ 	.short	0x0038


	//----- nvinfo : EIATTR_SW_WAR
	.align		4
.L_6550:
        /*0148*/ 	.byte	0x04, 0x36
        /*014a*/ 	.short	(.L_6552 - .L_6551)
.L_6551:
        /*014c*/ 	.word	0x00000008
.L_6552:


//--------------------- .nv.info._ZN2at6native18elementwise_kernelILi128ELi4EZNS0_22gpu_kernel_impl_nocastINS0_13BinaryFunctorIffbZZZNS0_22logical_or_kernel_cudaERNS_14TensorIteratorEENKUlvE0_clEvENKUlvE5_clEvEUlffE_EEEEvRNS_18TensorIteratorBaseERKT_EUliE_EEviT1_ --------------------------
	.section	.nv.info._ZN2at6native18elementwise_kernelILi128ELi4EZNS0_22gpu_kernel_impl_nocastINS0_13BinaryFunctorIffbZZZNS0_22logical_or_kernel_cudaERNS_14TensorIteratorEENKUlvE0_clEvENKUlvE5_clEvEUlffE_EEEEvRNS_18TensorIteratorBaseERKT_EUliE_EEviT1_,"",@"SHT_CUDA_INFO"
	.sectionflags	@""
	.align	4


	//----- nvinfo : EIATTR_CUDA_API_VERSION
	.align		4
        /*0000*/ 	.byte	0x04, 0x37
        /*0002*/ 	.short	(.L_6554 - .L_6553)
.L_6553:
        /*0004*/ 	.word	0x00000082


	//----- nvinfo : EIATTR_KPARAM_INFO
	.align		4
.L_6554:
        /*0008*/ 	.byte	0x04, 0x17
        /*000a*/ 	.short	(.L_6556 - .L_6555)
.L_6555:
        /*000c*/ 	.word	0x00000000
        /*0010*/ 	.short	0x0001
        /*0012*/ 	.short	0x0008
        /*0014*/ 	.byte	0x00, 0xf0, 0x21, 0x0a


	//----- nvinfo : EIATTR_KPARAM_INFO
	.align		4
.L_6556:
        /*0018*/ 	.byte	0x04, 0x17
        /*001a*/ 	.short	(.L_6558 - .L_6557)
.L_6557:
        /*001c*/ 	.word	0x00000000
        /*0020*/ 	.short	0x0000
        /*0022*/ 	.short	0x0000
        /*0024*/ 	.byte	0x00, 0xf0, 0x11, 0x00


	//----- nvinfo : EIATTR_SPARSE_MMA_MASK
	.align		4
.L_6558:
        /*0028*/ 	.byte	0x03, 0x50
        /*002a*/ 	.short	0x0000


	//----- nvinfo : EIATTR_MAXREG_COUNT
	.align		4
        /*002c*/ 	.byte	0x03, 0x1b
        /*002e*/ 	.short	0x0080


	//----- nvinfo : EIATTR_MERCURY_ISA_VERSION
	.align		4
        /*0030*/ 	.byte	0x03, 0x5f
        /*0032*/ 	.short	0x0101


	//----- nvinfo : EIATTR_EXIT_INSTR_OFFSETS
	.align		4
        /*0034*/ 	.byte	0x04, 0x1c
        /*0036*/ 	.short	(.L_6560 - .L_6559)


	//   ....[0]....
.L_6559:
        /*0038*/ 	.word	0x00004680


	//   ....[1]....
        /*003c*/ 	.word	0x00005da0


	//----- nvinfo : EIATTR_MAX_THREADS
	.align		4
.L_6560:
        /*0040*/ 	.byte	0x04, 0x05
        /*0042*/ 	.short	(.L_6562 - .L_6561)
.L_6561:
        /*0044*/ 	.word	0x00000080
        /*0048*/ 	.word	0x00000001
        /*004c*/ 	.word	0x00000001


	//----- nvinfo : EIATTR_CRS_STACK_SIZE
	.align		4
.L_6562:
        /*0050*/ 	.byte	0x04, 0x1e
        /*0052*/ 	.short	(.L_6564 - .L_6563)
.L_6563:
        /*0054*/ 	.word	0x00000000


	//----- nvinfo : EIATTR_CBANK_PARAM_SIZE
	.align		4
.L_6564:
        /*0058*/ 	.byte	0x03, 0x19
        /*005a*/ 	.short	0x0290


	//----- nvinfo : EIATTR_PARAM_CBANK
	.align		4
        /*005c*/ 	.byte	0x04, 0x0a
        /*005e*/ 	.short	(.L_6566 - .L_6565)
	.align		4
.L_6565:
        /*0060*/ 	.word	index@(.nv.constant0._ZN2at6native18elementwise_kernelILi128ELi4EZNS0_22gpu_kernel_impl_nocastINS0_13BinaryFunctorIffbZZZNS0_22logical_or_kernel_cudaERNS_14TensorIteratorEENKUlvE0_clEvENKUlvE5_clEvEUlffE_EEEEvRNS_18TensorIteratorBaseERKT_EUliE_EEviT1_)
        /*0064*/ 	.short	0x0210
        /*0066*/ 	.short	0x0290


	//----- nvinfo : EIATTR_SW_WAR
	.align		4
.L_6566:
        /*0068*/ 	.byte	0x04, 0x36
        /*006a*/ 	.short	(.L_6568 - .L_6567)
.L_6567:
        /*006c*/ 	.word	0x00000008
.L_6568:


//--------------------- .nv.info._ZN2at6native27unrolled_elementwise_kernelINS0_13BinaryFunctorIffbZZZNS0_22logical_or_kernel_cudaERNS_14TensorIteratorEENKUlvE0_clEvENKUlvE5_clEvEUlffE_EESt5arrayIPcLm3EELi4E23TrivialOffsetCalculatorILi2EjESC_ILi1EjENS0_6memory15LoadWithoutCastENSF_16StoreWithoutCastEEEviT_T0_T2_T3_T4_T5_ --------------------------
	.section	.nv.info._ZN2at6native27unrolled_elementwise_kernelINS0_13BinaryFunctorIffbZZZNS0_22logical_or_kernel_cudaERNS_14TensorIteratorEENKUlvE0_clEvENKUlvE5_clEvEUlffE_EESt5arrayIPcLm3EELi4E23TrivialOffsetCalculatorILi2EjESC_ILi1EjENS0_6memory15LoadWithoutCastENSF_16StoreWithoutCastEEEviT_T0_T2_T3_T4_T5_,"",@"SHT_CUDA_INFO"
	.sectionflags	@""
	.align	4


	//----- nvinfo : EIATTR_CUDA_API_VERSION
	.align		4
        /*0000*/ 	.byte	0x04, 0x37
        /*0002*/ 	.short	(.L_6570 - .L_6569)
.L_6569:
        /*0004*/ 	.word	0x00000082


	//----- nvinfo : EIATTR_KPARAM_INFO
	.align		4
.L_6570:
        /*0008*/ 	.byte	0x04, 0x17
        /*000a*/ 	.short	(.L_6572 - .L_6571)
.L_6571:
        /*000c*/ 	.word	0x00000000
        /*0010*/ 	.short	0x0006
        /*0012*/ 	.short	0x0023
        /*0014*/ 	.byte	0x00, 0xf0, 0x05, 0x00


	//----- nvinfo : EIATTR_KPARAM_INFO
	.align		4
.L_6572:
        /*0018*/ 	.byte	0x04, 0x17
        /*001a*/ 	.short	(.L_6574 - .L_6573)
.L_6573:
        /*001c*/ 	.word	0x00000000
        /*0020*/ 	.short	0x0005
        /*0022*/ 	.short	0x0022
        /*0024*/ 	.byte	0x00, 0xf0, 0x05, 0x00


	//----- nvinfo : EIATTR_KPARAM_INFO
	.align		4
.L_6574:
        /*0028*/ 	.byte	0x04, 0x17
        /*002a*/ 	.short	(.L_6576 - .L_6575)
.L_6575:
        /*002c*/ 	.word	0x00000000
        /*0030*/ 	.short	0x0004
        /*0032*/ 	.short	0x0021
        /*0034*/ 	.byte	0x00, 0xf0, 0x05, 0x00


	//----- nvinfo : EIATTR_KPARAM_INFO
	.align		4
.L_6576:
        /*0038*/ 	.byte	0x04, 0x17
        /*003a*/ 	.short	(.L_6578 - .L_6577)
.L_6577:
        /*003c*/ 	.word	0x00000000
        /*0040*/ 	.short	0x0003
        /*0042*/ 	.short	0x0020
        /*0044*/ 	.byte	0x00, 0xf0, 0x05, 0x00


	//----- nvinfo : EIATTR_KPARAM_INFO
	.align		4
.L_6578:
        /*0048*/ 	.byte	0x04, 0x17
        /*004a*/ 	.short	(.L_6580 - .L_6579)
.L_6579:
        /*004c*/ 	.word	0x00000000
        /*0050*/ 	.short	0x0002
        /*0052*/ 	.short	0x0008
        /*0054*/ 	.byte	0x00, 0xf0, 0x61, 0x00


	//----- nvinfo : EIATTR_KPARAM_INFO
	.align		4
.L_6580:
        /*0058*/ 	.byte	0x04, 0x17
        /*005a*/ 	.short	(.L_6582 - .L_6581)
.L_6581:
        /*005c*/ 	.word	0x00000000
        /*0060*/ 	.short	0x0001
        /*0062*/ 	.short	0x0004
        /*0064*/ 	.byte	0x00, 0xf0, 0x05, 0x00


	//----- nvinfo : EIATTR_KPARAM_INFO
	.align		4
.L_6582:
        /*0068*/ 	.byte	0x04, 0x17
        /*006a*/ 	.short	(.L_6584 - .L_6583)
.L_6583:
        /*006c*/ 	.word	0x00000000
        /*0070*/ 	.short	0x0000
        /*0072*/ 	.short	0x0000
        /*0074*/ 	.byte	0x00, 0xf0, 0x11, 0x00


	//----- nvinfo : EIATTR_SPARSE_MMA_MASK
	.align		4
.L_6584:
        /*0078*/ 	.byte	0x03, 0x50
        /*007a*/ 	.short	0x0000


	//----- nvinfo : EIATTR_MAXREG_COUNT
	.align		4
        /*007c*/ 	.byte	0x03, 0x1b
        /*007e*/ 	.short	0x00ff


	//----- nvinfo : EIATTR_MERCURY_ISA_VERSION
	.align		4
        /*0080*/ 	.byte	0x03, 0x5f
        /*0082*/ 	.short	0x0101


	//----- nvinfo : EIATTR_EXIT_INSTR_OFFSETS
	.align		4
        /*0084*/ 	.byte	0x04, 0x1c
        /*0086*/ 	.short	(.L_6586 - .L_6585)


	//   ....[0]....
.L_6585:
        /*0088*/ 	.word	0x00000540


	//   ....[1]....
        /*008c*/ 	.word	0x000005d0


	//----- nvinfo : EIATTR_MAX_THREADS
	.align		4
.L_6586:
        /*0090*/ 	.byte	0x04, 0x05
        /*0092*/ 	.short	(.L_6588 - .L_6587)
.L_6587:
        /*0094*/ 	.word	0x00000080
        /*0098*/ 	.word	0x00000001
        /*009c*/ 	.word	0x00000001


	//----- nvinfo : EIATTR_CRS_STACK_SIZE
	.align		4
.L_6588:
        /*00a0*/ 	.byte	0x04, 0x1e
        /*00a2*/ 	.short	(.L_6590 - .L_6589)
.L_6589:
        /*00a4*/ 	.word	0x00000000


	//----- nvinfo : EIATTR_CBANK_PARAM_SIZE
	.align		4
.L_6590:
        /*00a8*/ 	.byte	0x03, 0x19
        /*00aa*/ 	.short	0x0024


	//----- nvinfo : EIATTR_PARAM_CBANK
	.align		4
        /*00ac*/ 	.byte	0x04, 0x0a
        /*00ae*/ 	.short	(.L_6592 - .L_6591)
	.align		4
.L_6591:
        /*00b0*/ 	.word	index@(.nv.constant0._ZN2at6native27unrolled_elementwise_kernelINS0_13BinaryFunctorIffbZZZNS0_22logical_or_kernel_cudaERNS_14TensorIteratorEENKUlvE0_clEvENKUlvE5_clEvEUlffE_EESt5arrayIPcLm3EELi4E23TrivialOffsetCalculatorILi2EjESC_ILi1EjENS0_6memory15LoadWithoutCastENSF_16StoreWithoutCastEEEviT_T0_T2_T3_T4_T5_)
        /*00b4*/ 	.short	0x0210
        /*00b6*/ 	.short	0x0024


	//----- nvinfo : EIATTR_SW_WAR
	.align		4
.L_6592:
        /*00b8*/ 	.byte	0x04, 0x36
        /*00ba*/ 	.short	(.L_6594 - .L_6593)
.L_6593:
        /*00bc*/ 	.word	0x00000008
.L_6594:


//--------------------- .nv.info._ZN2at6native29vectorized_elementwise_kernelILi2ENS0_13BinaryFunctorIffbZZZNS0_22logical_or_kernel_cudaERNS_14TensorIteratorEENKUlvE0_clEvENKUlvE5_clEvEUlffE_EESt5arrayIPcLm3EEEEviT0_T1_ --------------------------
	.section	.nv.info._ZN2at6native29vectorized_elementwise_kernelILi2ENS0_13BinaryFunctorIffbZZZNS0_22logical_or_kernel_cudaERNS_14TensorIteratorEENKUlvE0_clEvENKUlvE5_clEvEUlffE_EESt5arrayIPcLm3EEEEviT0_T1_,"",@"SHT_CUDA_INFO"
	.sectionflags	@""
	.align	4


	//----- nvinfo : EIATTR_CUDA_API_VERSION
	.align		4
        /*0000*/ 	.byte	0x04, 0x37
        /*0002*/ 	.short	(.L_6596 - .L_6595)
.L_6595:
        /*0004*/ 	.word	0x00000082


	//----- nvinfo : EIATTR_KPARAM_INFO
	.align		4
.L_6596:
        /*0008*/ 	.byte	0x04, 0x17
        /*000a*/ 	.short	(.L_6598 - .L_6597)
.L_6597:
        /*000c*/ 	.word	0x00000000
        /*0010*/ 	.short	0x0002
        /*0012*/ 	.short	0x0008
        /*0014*/ 	.byte	0x00, 0xf0, 0x61, 0x00


	//----- nvinfo : EIATTR_KPARAM_INFO
	.align		4
.L_6598:
        /*0018*/ 	.byte	0x04, 0x17
        /*001a*/ 	.short	(.L_6600 - .L_6599)
.L_6599:
        /*001c*/ 	.word	0x00000000
        /*0020*/ 	.short	0x0001
        /*0022*/ 	.short	0x0004
        /*0024*/ 	.byte	0x00, 0xf0, 0x05, 0x00


	//----- nvinfo : EIATTR_KPARAM_INFO
	.align		4
.L_6600:
        /*0028*/ 	.byte	0x04, 0x17
        /*002a*/ 	.short	(.L_6602 - .L_6601)
.L_6601:
        /*002c*/ 	.word	0x00000000
        /*0030*/ 	.short	0x0000
        /*0032*/ 	.short	0x0000
        /*0034*/ 	.byte	0x00, 0xf0, 0x11, 0x00


	//----- nvinfo : EIATTR_SPARSE_MMA_MASK
	.align		4
.L_6602:
        /*0038*/ 	.byte	0x03, 0x50
        /*003a*/ 	.short	0x0000


	//----- nvinfo : EIATTR_MAXREG_COUNT
	.align		4
        /*003c*/ 	.byte	0x03, 0x1b
        /*003e*/ 	.short	0x00ff


	//----- nvinfo : EIATTR_MERCURY_ISA_VERSION
	.align		4
        /*0040*/ 	.byte	0x03, 0x5f
        /*0042*/ 	.short	0x0101


	//----- nvinfo : EIATTR_EXIT_INSTR_OFFSETS
	.align		4
        /*0044*/ 	.byte	0x04, 0x1c
        /*0046*/ 	.short	(.L_6604 - .L_6603)


	//   ....[0]....
.L_6603:
        /*0048*/ 	.word	0x00000430


	//   ....[1]....
        /*004c*/ 	.word	0x00000f40


	//   ....[2]....
        /*0050*/ 	.word	0x00000fb0


	//----- nvinfo : EIATTR_MAX_THREADS
	.align		4
.L_6604:
        /*0054*/ 	.byte	0x04, 0x05
        /*0056*/ 	.short	(.L_6606 - .L_6605)
.L_6605:
        /*0058*/ 	.word	0x00000080
        /*005c*/ 	.word	0x00000001
        /*0060*/ 	.word	0x00000001


	//----- nvinfo : EIATTR_CRS_STACK_SIZE
	.align		4
.L_6606:
        /*0064*/ 	.byte	0x04, 0x1e
        /*0066*/ 	.short	(.L_6608 - .L_6607)
.L_6607:
        /*0068*/ 	.word	0x00000000


	//----- nvinfo : EIATTR_CBANK_PARAM_SIZE
	.align		4
.L_6608:
        /*006c*/ 	.byte	0x03, 0x19
        /*006e*/ 	.short	0x0020


	//----- nvinfo : EIATTR_PARAM_CBANK
	.align		4
        /*0070*/ 	.byte	0x04, 0x0a
        /*0072*/ 	.short	(.L_6610 - .L_6609)
	.align		4
.L_6609:
        /*0074*/ 	.word	index@(.nv.constant0._ZN2at6native29vectorized_elementwise_kernelILi2ENS0_13BinaryFunctorIffbZZZNS0_22logical_or_kernel_cudaERNS_14TensorIteratorEENKUlvE0_clEvENKUlvE5_clEvEUlffE_EESt5arrayIPcLm3EEEEviT0_T1_)
        /*0078*/ 	.short	0x0210
        /*007a*/ 	.short	0x0020


	//----- nvinfo : EIATTR_SW_WAR
	.align		4
.L_6610:
        /*007c*/ 	.byte	0x04, 0x36
        /*007e*/ 	.short	(.L_6612 - .L_6611)
.L_6611:
        /*0080*/ 	.word	0x00000008
.L_6612:


//--------------------- .nv.info._ZN2at6native29vectorized_elementwise_kernelILi4ENS0_13BinaryFunctorIffbZZZNS0_22logical_or_kernel_cudaERNS_14TensorIteratorEENKUlvE0_clEvENKUlvE5_clEvEUlffE_EESt5arrayIPcLm3EEEEviT0_T1_ --------------------------
	.section	.nv.info._ZN2at6native29vectorized_elementwise_kernelILi4ENS0_13BinaryFunctorIffbZZZNS0_22logical_or_kernel_cudaERNS_14TensorIteratorEENKUlvE0_clEvENKUlvE5_clEvEUlffE_EESt5arrayIPcLm3EEEEviT0_T1_,"",@"SHT_CUDA_INFO"
	.sectionflags	@""
	.align	4


	//----- nvinfo : EIATTR_CUDA_API_VERSION
	.align		4
        /*0000*/ 	.byte	0x04, 0x37
        /*0002*/ 	.short	(.L_6614 - .L_6613)
.L_6613:
        /*0004*/ 	.word	0x00000082


	//----- nvinfo : EIATTR_KPARAM_INFO
	.align		4
.L_6614:
        /*0008*/ 	.byte	0x04, 0x17
        /*000a*/ 	.short	(.L_6616 - .L_6615)
.L_6615:
        /*000c*/ 	.word	0x00000000
        /*0010*/ 	.short	0x0002
        /*0012*/ 	.short	0x0008
        /*0014*/ 	.byte	0x00, 0xf0, 0x61, 0x00


	//----- nvinfo : EIATTR_KPARAM_INFO
	.align		4
.L_6616:
        /*0018*/ 	.byte	0x04, 0x17
        /*001a*/ 	.short	(.L_6618 - .L_6617)
.L_6617:
        /*001c*/ 	.word	0x00000000
        /*0020*/ 	.short	0x0001
        /*0022*/ 	.short	0x0004
        /*0024*/ 	.byte	0x00, 0xf0, 0x05, 0x00


	//----- nvinfo : EIATTR_KPARAM_INFO
	.align		4
.L_6618:
        /*0028*/ 	.byte	0x04, 0x17
        /*002a*/ 	.short	(.L_6620 - .L_6619)
.L_6619:
        /*002c*/ 	.word	0x00000000
        /*0030*/ 	.short	0x0000
        /*0032*/ 	.short	0x0000
        /*0034*/ 	.byte	0x00, 0xf0, 0x11, 0x00


	//----- nvinfo : EIATTR_SPARSE_MMA_MASK
	.align		4
.L_6620:
        /*0038*/ 	.byte	0x03, 0x50
        /*003a*/ 	.short	0x0000


	//----- nvinfo : EIATTR_MAXREG_COUNT
	.align		4
        /*003c*/ 	.byte	0x03, 0x1b
        /*003e*/ 	.short	0x00ff


	//----- nvinfo : EIATTR_MERCURY_ISA_VERSION
	.align		4
        /*0040*/ 	.byte	0x03, 0x5f
        /*0042*/ 	.short	0x0101


	//----- nvinfo : EIATTR_EXIT_INSTR_OFFSETS
	.align		4
        /*0044*/ 	.byte	0x04, 0x1c
        /*0046*/ 	.short	(.L_6622 - .L_6621)


	//   ....[0]....
.L_6621:
        /*0048*/ 	.word	0x000003f0


	//   ....[1]....
        /*004c*/ 	.word	0x00000f00


	//   ....[2]....
        /*0050*/ 	.word	0x00000f70


	//----- nvinfo : EIATTR_MAX_THREADS
	.align		4
.L_6622:
        /*0054*/ 	.byte	0x04, 0x05
        /*0056*/ 	.short	(.L_6624 - .L_6623)
.L_6623:
        /*0058*/ 	.word	0x00000080
        /*005c*/ 	.word	0x00000001
        /*0060*/ 	.word	0x00000001


	//----- nvinfo : EIATTR_CRS_STACK_SIZE
	.align		4
.L_6624:
        /*0064*/ 	.byte	0x04, 0x1e
        /*0066*/ 	.short	(.L_6626 - .L_6625)
.L_6625:
        /*0068*/ 	.word	0x00000000


	//----- nvinfo : EIATTR_CBANK_PARAM_SIZE
	.align		4
.L_6626:
        /*006c*/ 	.byte	0x03, 0x19
        /*006e*/ 	.short	0x0020


	//----- nvinfo : EIATTR_PARAM_CBANK
	.align		4
        /*0070*/ 	.byte	0x04, 0x0a
        /*0072*/ 	.short	(.L_6628 - .L_6627)
	.align		4
.L_6627:
        /*0074*/ 	.word	index@(.nv.constant0._ZN2at6native29vectorized_elementwise_kernelILi4ENS0_13BinaryFunctorIffbZZZNS0_22logical_or_kernel_cudaERNS_14TensorIteratorEENKUlvE0_clEvENKUlvE5_clEvEUlffE_EESt5arrayIPcLm3EEEEviT0_T1_)
        /*0078*/ 	.short	0x0210
        /*007a*/ 	.short	0x0020


	//----- nvinfo : EIATTR_SW_WAR
	.align		4
.L_6628:
        /*007c*/ 	.byte	0x04, 0x36
        /*007e*/ 	.short	(.L_6630 - .L_6629)
.L_6629:
        /*0080*/ 	.word	0x00000008
.L_6630:


//--------------------- .nv.info._ZN2at6native29vectorized_elementwise_kernelILi8ENS0_13BinaryFunctorIffbZZZNS0_22logical_or_kernel_cudaERNS_14TensorIteratorEENKUlvE0_clEvENKUlvE5_clEvEUlffE_EESt5arrayIPcLm3EEEEviT0_T1_ --------------------------
	.section	.nv.info._ZN2at6native29vectorized_elementwise_kernelILi8ENS0_13BinaryFunctorIffbZZZNS0_22logical_or_kernel_cudaERNS_14TensorIteratorEENKUlvE0_clEvENKUlvE5_clEvEUlffE_EESt5arrayIPcLm3EEEEviT0_T1_,"",@"SHT_CUDA_INFO"
	.sectionflags	@""
	.align	4


	//----- nvinfo : EIATTR_CUDA_API_VERSION
	.align		4
        /*0000*/ 	.byte	0x04, 0x37
        /*0002*/ 	.short	(.L_6632 - .L_6631)
.L_6631:
        /*0004*/ 	.word	0x00000082


	//----- nvinfo : EIATTR_KPARAM_INFO
	.align		4
.L_6632:
        /*0008*/ 	.byte	0x04, 0x17
        /*000a*/ 	.short	(.L_6634 - .L_6633)
.L_6633:
        /*000c*/ 	.word	0x00000000
        /*0010*/ 	.short	0x0002
        /*0012*/ 	.short	0x0008
        /*0014*/ 	.byte	0x00, 0xf0, 0x61, 0x00


	//----- nvinfo : EIATTR_KPARAM_INFO
	.align		4
.L_6634:
        /*0018*/ 	.byte	0x04, 0x17
        /*001a*/ 	.short	(.L_6636 - .L_6635)
.L_6635:
        /*001c*/ 	.word	0x00000000
        /*0020*/ 	.short	0x0001
        /*0022*/ 	.short	0x0004
        /*0024*/ 	.byte	0x00, 0xf0, 0x05, 0x00


	//----- nvinfo : EIATTR_KPARAM_INFO
	.align		4
.L_6636:
        /*0028*/ 	.byte	0x04, 0x17
        /*002a*/ 	.short	(.L_6638 - .L_6637)
.L_6637:
        /*002c*/ 	.word	0x00000000
        /*0030*/ 	.short	0x0000
        /*0032*/ 	.short	0x0000
        /*0034*/ 	.byte	0x00, 0xf0, 0x11, 0x00


	//----- nvinfo : EIATTR_SPARSE_MMA_MASK
	.align		4
.L_6638:
        /*0038*/ 	.byte	0x03, 0x50
        /*003a*/ 	.short	0x0000


	//----- nvinfo : EIATTR_MAXREG_COUNT
	.align		4
        /*003c*/ 	.byte	0x03, 0x1b
        /*003e*/ 	.short	0x00ff


	//----- nvinfo : EIATTR_MERCURY_ISA_VERSION
	.align		4
        /*0040*/ 	.byte	0x03, 0x5f
        /*0042*/ 	.short	0x0101


	//----- nvinfo : EIATTR_EXIT_INSTR_OFFSETS
	.align		4
        /*0044*/ 	.byte	0x04, 0x1c
        /*0046*/ 	.short	(.L_6640 - .L_6639)


	//   ....[0]....
.L_6639:
        /*0048*/ 	.word	0x00000420


	//   ....[1]....
        /*004c*/ 	.word	0x00000f30


	//   ....[2]....
        /*0050*/ 	.word	0x00000fa0


	//----- nvinfo : EIATTR_MAX_THREADS
	.align		4
.L_6640:
        /*0054*/ 	.byte	0x04, 0x05
        /*0056*/ 	.short	(.L_6642 - .L_6641)
.L_6641:
        /*0058*/ 	.word	0x00000080
        /*005c*/ 	.word	0x00000001
        /*0060*/ 	.word	0x00000001


	//----- nvinfo : EIATTR_CRS_STACK_SIZE
	.align		4
.L_6642:
        /*0064*/ 	.byte	0x04, 0x1e
        /*0066*/ 	.short	(.L_6644 - .L_6643)
.L_6643:
        /*0068*/ 	.word	0x00000000


	//----- nvinfo : EIATTR_CBANK_PARAM_SIZE
	.align		4
.L_6644:
        /*006c*/ 	.byte	0x03, 0x19
        /*006e*/ 	.short	0x0020


	//----- nvinfo : EIATTR_PARAM_CBANK
	.align		4
        /*0070*/ 	.byte	0x04, 0x0a
        /*0072*/ 	.short	(.L_6646 - .L_6645)
	.align		4
.L_6645:
        /*0074*/ 	.word	index@(.nv.constant0._ZN2at6native29vectorized_elementwise_kernelILi8ENS0_13BinaryFunctorIffbZZZNS0_22logical_or_kernel_cudaERNS_14TensorIteratorEENKUlvE0_clEvENKUlvE5_clEvEUlffE_EESt5arrayIPcLm3EEEEviT0_T1_)
        /*0078*/ 	.short	0x0210
        /*007a*/ 	.short	0x0020


	//----- nvinfo : EIATTR_SW_WAR
	.align		4
.L_6646:
        /*007c*/ 	.byte	0x04, 0x36
        /*007e*/ 	.short	(.L_6648 - .L_6647)
.L_6647:
        /*0080*/ 	.word	0x00000008
.L_6648:


//--------------------- .nv.info._ZN2at6native18elementwise_kernelILi128ELi4EZNS0_15gpu_kernel_implINS0_13AUnaryFunctorIddbZZZNS0_22logical_or_kernel_cudaERNS_14TensorIteratorEENKUlvE0_clEvENKUlvE4_clEvEUlddE_EEEEvRNS_18TensorIteratorBaseERKT_EUliE_EEviT1_ --------------------------
	.section	.nv.info._ZN2at6native18elementwise_kernelILi128ELi4EZNS0_15gpu_kernel_implINS0_13AUnaryFunctorIddbZZZNS0_22logical_or_kernel_cudaERNS_14TensorIteratorEENKUlvE0_clEvENKUlvE4_clEvEUlddE_EEEEvRNS_18TensorIteratorBaseERKT_EUliE_EEviT1_,"",@"SHT_CUDA_INFO"
	.sectionflags	@""
	.align	4


	//----- nvinfo : EIATTR_CUDA_API_VERSION
	.align		4
        /*0000*/ 	.byte	0x04, 0x37
        /*0002*/ 	.short	(.L_6650 - .L_6649)
.L_6649:
        /*0004*/ 	.word	0x00000082


	//----- nvinfo : EIATTR_KPARAM_INFO
	.align		4
.L_6650:
        /*0008*/ 	.byte	0x04, 0x17
        /*000a*/ 	.short	(.L_6652 - .L_6651)
.L_6651:
        /*000c*/ 	.word	0x00000000
        /*0010*/ 	.short	0x0001
        /*0012*/ 	.short	0x0008
        /*0014*/ 	.byte	0x00, 0xf0, 0xa1, 0x08


	//----- nvinfo : EIATTR_KPARAM_INFO
	.align		4
.L_6652:
        /*0018*/ 	.byte	0x04, 0x17
        /*001a*/ 	.short	(.L_6654 - .L_6653)
.L_6653:
        /*001c*/ 	.word	0x00000000
        /*0020*/ 	.short	0x0000
        /*0022*/ 	.short	0x0000
        /*0024*/ 	.byte	0x00, 0xf0, 0x11, 0x00


	//----- nvinfo : EIATTR_SPARSE_MMA_MASK
	.align		4
.L_6654:
        /*0028*/ 	.byte	0x03, 0x50
        /*002a*/ 	.short	0x0000


	//----- nvinfo : EIATTR_MAXREG_COUNT
	.align		4
        /*002c*/ 	.byte	0x03, 0x1b
        /*002e*/ 	.short	0x0080


	//----- nvinfo : EIATTR_EXTERNS
	.align		4
        /*0030*/ 	.byte	0x04, 0x0f
        /*0032*/ 	.short	(.L_6656 - .L_6655)


	//   ....[0]....
	.align		4
.L_6655:
        /*0034*/ 	.word	index@(__assertfail)


	//----- nvinfo : EIATTR_MERCURY_ISA_VERSION
	.align		4
.L_6656:
        /*0038*/ 	.byte	0x03, 0x5f
        /*003a*/ 	.short	0x0101


	//----- nvinfo : EIATTR_SYSCALL_OFFSETS
	.align		4
        /*003c*/ 	.byte	0x04, 0x46
        /*003e*/ 	.short	(.L_6658 - .L_6657)


	//   ....[0]....
.L_6657:
        /*0040*/ 	.word	0x00002260


	//   ....[1]....
        /*0044*/ 	.word	0x000030e0


	//   ....[2]....
        /*0048*/ 	.word	0x00005360


	//   ....[3]....
        /*004c*/ 	.word	0x000061e0


	//   ....[4]....
        /*0050*/ 	.word	0x00008450


	//   ....[5]....
        /*0054*/ 	.word	0x000092d0


	//   ....[6]....
        /*0058*/ 	.word	0x0000b530


	//   ....[7]....
        /*005c*/ 	.word	0x0000c3b0


	//----- nvinfo : EIATTR_EXIT_INSTR_OFFSETS
	.align		4
.L_6658:
        /*0060*/ 	.byte	0x04, 0x1c
        /*0062*/ 	.short	(.L_6660 - .L_6659)


	//   ....[0]....
.L_6659:
        /*0064*/ 	.word	0x00009370


	//   ....[1]....
        /*0068*/ 	.word	0x0000b6c0


	//   ....[2]....
        /*006c*/ 	.word	0x0000b6e0


	//   ....[3]....
        /*0070*/ 	.word	0x0000b770


	//   ....[4]....
        /*0074*/ 	.word	0x0000b790


	//   ....[5]....
        /*0078*/ 	.word	0x0000b7b0


	//   ....[6]....
        /*007c*/ 	.word	0x0000b840


	//   ....[7]....
        /*0080*/ 	.word	0x0000b880


	//   ....[8]....
        /*0084*/ 	.word	0x0000b920


	//   ....[9]....
        /*0088*/ 	.word	0x0000b970


	//   ....[10]....
        /*008c*/ 	.word	0x0000b9a0


	//   ....[11]....
        /*0090*/ 	.word	0x0000ba40


	//   ....[12]....
        /*0094*/ 	.word	0x0000ba80


	//   ....[13]....
        /*0098*/ 	.word	0x0000bc10


	//   ....[14]....
        /*009c*/ 	.word	0x0000bd70


	//   ....[15]....
        /*00a0*/ 	.word	0x0000bdb0


	//   ....[16]....
        /*00a4*/ 	.word	0x0000be50


	//   ....[17]....
        /*00a8*/ 	.word	0x0000bfd0


	//   ....[18]....
        /*00ac*/ 	.word	0x0000c150


	//   ....[19]....
        /*00b0*/ 	.word	0x0000c2b0


	//   ....[20]....
        /*00b4*/ 	.word	0x0000c3c0


	//   ....[21]....
        /*00b8*/ 	.word	0x0000c3f0


	//   ....[22]....
        /*00bc*/ 	.word	0x0000c410


	//----- nvinfo : EIATTR_MAX_THREADS
	.align		4
.L_6660:
        /*00c0*/ 	.byte	0x04, 0x05
        /*00c2*/ 	.short	(.L_6662 - .L_6661)
.L_6661:
        /*00c4*/ 	.word	0x00000080
        /*00c8*/ 	.word	0x00000001
        /*00cc*/ 	.word	0x00000001


	//----- nvinfo : EIATTR_CRS_STACK_SIZE
	.align		4
.L_6662:
        /*00d0*/ 	.byte	0x04, 0x1e
        /*00d2*/ 	.short	(.L_6664 - .L_6663)
.L_6663:
        /*00d4*/ 	.word	0x00000000


	//----- nvinfo : EIATTR_CBANK_PARAM_SIZE
	.align		4
.L_6664:
        /*00d8*/ 	.byte	0x03, 0x19
        /*00da*/ 	.short	0x0230


	//----- nvinfo : EIATTR_PARAM_CBANK
	.align		4
        /*00dc*/ 	.byte	0x04, 0x0a
        /*00de*/ 	.short	(.L_6666 - .L_6665)
	.align		4
.L_6665:
        /*00e0*/ 	.word	index@(.nv.constant0._ZN2at6native18elementwise_kernelILi128ELi4EZNS0_15gpu_kernel_implINS0_13AUnaryFunctorIddbZZZNS0_22logical_or_kernel_cudaERNS_14TensorIteratorEENKUlvE0_clEvENKUlvE4_clEvEUlddE_EEEEvRNS_18TensorIteratorBaseERKT_EUliE_EEviT1_)
        /*00e4*/ 	.short	0x0210
        /*00e6*/ 	.short	0x0230


	//----- nvinfo : EIATTR_SW_WAR
	.align		4
.L_6666:
        /*00e8*/ 	.byte	0x04, 0x36
        /*00ea*/ 	.short	(.L_6668 - .L_6667)
.L_6667:
        /*00ec*/ 	.word	0x00000008
.L_6668:


//--------------------- .nv.info._ZN2at6native27unrolled_elementwise_kernelINS0_13AUnaryFunctorIddbZZZNS0_22logical_or_kernel_cudaERNS_14TensorIteratorEENKUlvE0_clEvENKUlvE4_clEvEUlddE_EESt5arrayIPcLm2EELi4E23TrivialOffsetCalculatorILi1EjESD_NS0_6memory12LoadWithCastILi1EEENSE_13StoreWithCastILi1EEEEEviT_T0_T2_T3_T4_T5_ --------------------------
	.section	.nv.info._ZN2at6native27unrolled_elementwise_kernelINS0_13AUnaryFunctorIddbZZZNS0_22logical_or_kernel_cudaERNS_14TensorIteratorEENKUlvE0_clEvENKUlvE4_clEvEUlddE_EESt5arrayIPcLm2EELi4E23TrivialOffsetCalculatorILi1EjESD_NS0_6memory12LoadWithCastILi1EEENSE_13StoreWithCastILi1EEEEEviT_T0_T2_T3_T4_T5_,"",@"SHT_CUDA_INFO"
	.sectionflags	@""
	.align	4


	//----- nvinfo : EIATTR_CUDA_API_VERSION
	.align		4
        /*0000*/ 	.byte	0x04, 0x37
        /*0002*/ 	.short	(.L_6670 - .L_6669)
.L_6669:
        /*0004*/ 	.word	0x00000082


	//----- nvinfo : EIATTR_KPARAM_INFO
	.align		4
.L_6670:
        /*0008*/ 	.byte	0x04, 0x17
        /*000a*/ 	.short	(.L_6672 - .L_6671)
.L_6671:
        /*000c*/ 	.word	0x00000000
        /*0010*/ 	.short	0x0006
        /*0012*/ 	.short	0x0034
        /*0014*/ 	.byte	0x00, 0xf0, 0x21, 0x00


	//----- nvinfo : EIATTR_KPARAM_INFO
	.align		4
.L_6672:
        /*0018*/ 	.byte	0x04, 0x17
        /*001a*/ 	.short	(.L_6674 - .L_6673)
.L_6673:
        /*001c*/ 	.word	0x00000000
        /*0020*/ 	.short	0x0005
        /*0022*/ 	.short	0x002c
        /*0024*/ 	.byte	0x00, 0xf0, 0x21, 0x00


	//----- nvinfo : EIATTR_KPARAM_INFO
	.align		4
.L_6674:
        /*0028*/ 	.byte	0x04, 0x17
        /*002a*/ 	.short	(.L_6676 - .L_6675)
.L_6675:
        /*002c*/ 	.word	0x00000000
        /*0030*/ 	.short	0x0004
        /*0032*/ 	.short	0x0029
        /*0034*/ 	.byte	0x00, 0xf0, 0x05, 0x00


	//----- nvinfo : EIATTR_KPARAM_INFO
	.align		4
.L_6676:
        /*0038*/ 	.byte	0x04, 0x17
        /*003a*/ 	.short	(.L_6678 - .L_6677)
.L_6677:
        /*003c*/ 	.word	0x00000000
        /*0040*/ 	.short	0x0003
        /*0042*/ 	.short	0x0028
        /*0044*/ 	.byte	0x00, 0xf0, 0x05, 0x00


	//----- nvinfo : EIATTR_KPARAM_INFO
	.align		4
.L_6678:
        /*0048*/ 	.byte	0x04, 0x17
        /*004a*/ 	.short	(.L_6680 - .L_6679)
.L_6679:
        /*004c*/ 	.word	0x00000000
        /*0050*/ 	.short	0x0002
        /*0052*/ 	.short	0x0018
        /*0054*/ 	.byte	0x00, 0xf0, 0x41, 0x00


	//----- nvinfo : EIATTR_KPARAM_INFO
	.align		4
.L_6680:
        /*0058*/ 	.byte	0x04, 0x17
        /*005a*/ 	.short	(.L_6682 - .L_6681)
.L_6681:
        /*005c*/ 	.word	0x00000000
        /*0060*/ 	.short	0x0001
        /*0062*/ 	.short	0x0008
        /*0064*/ 	.byte	0x00, 0xf0, 0x41, 0x00


	//----- nvinfo : EIATTR_KPARAM_INFO
	.align		4
.L_6682:
        /*0068*/ 	.byte	0x04, 0x17
        /*006a*/ 	.short	(.L_6684 - .L_6683)
.L_6683:
        /*006c*/ 	.word	0x00000000
        /*0070*/ 	.short	0x0000
        /*0072*/ 	.short	0x0000
        /*0074*/ 	.byte	0x00, 0xf0, 0x11, 0x00


	//----- nvinfo : EIATTR_SPARSE_MMA_MASK
	.align		4
.L_6684:
        /*0078*/ 	.byte	0x03, 0x50
        /*007a*/ 	.short	0x0000


	//----- nvinfo : EIATTR_MAXREG_COUNT
	.align		4
        /*007c*/ 	.byte	0x03, 0x1b
        /*007e*/ 	.short	0x00ff


	//----- nvinfo : EIATTR_EXTERNS
	.align		4
        /*0080*/ 	.byte	0x04, 0x0f
        /*0082*/ 	.short	(.L_6686 - .L_6685)


	//   ....[0]....
	.align		4
.L_6685:
        /*0084*/ 	.word	index@(__assertfail)


	//----- nvinfo : EIATTR_MERCURY_ISA_VERSION
	.align		4
.L_6686:
        /*0088*/ 	.byte	0x03, 0x5f
        /*008a*/ 	.short	0x0101


	//----- nvinfo : EIATTR_SYSCALL_OFFSETS
	.align		4
        /*008c*/ 	.byte	0x04, 0x46
        /*008e*/ 	.short	(.L_6688 - .L_6687)


	//   ....[0]....
.L_6687:
        /*0090*/ 	.word	0x00000f80


	//   ....[1]....
        /*0094*/ 	.word	0x00001f20


	//   ....[2]....
        /*0098*/ 	.word	0x00002ed0


	//   ....[3]....
        /*009c*/ 	.word	0x00003e50


	//   ....[4]....
        /*00a0*/ 	.word	0x00004e10


	//   ....[5]....
        /*00a4*/ 	.word	0x00005ce0


	//   ....[6]....
        /*00a8*/ 	.word	0x00006b90


	//   ....[7]....
        /*00ac*/ 	.word	0x00007a40


	//----- nvinfo : EIATTR_EXIT_INSTR_OFFSETS
	.align		4
.L_6688:
        /*00b0*/ 	.byte	0x04, 0x1c
        /*00b2*/ 	.short	(.L_6690 - .L_6689)


	//   ....[0]....
.L_6689:
        /*00b4*/ 	.word	0x00006c20


	//   ....[1]....
        /*00b8*/ 	.word	0x00006d50


	//   ....[2]....
        /*00bc*/ 	.word	0x00006d70


	//   ....[3]....
        /*00c0*/ 	.word	0x00006e00


	//   ....[4]....
        /*00c4*/ 	.word	0x00006e20


	//   ....[5]....
        /*00c8*/ 	.word	0x00006e40


	//   ....[6]....
        /*00cc*/ 	.word	0x00006ed0


	//   ....[7]....
        /*00d0*/ 	.word	0x00006f10


	//   ....[8]....
        /*00d4*/ 	.word	0x00006fb0


	//   ....[9]....
        /*00d8*/ 	.word	0x00007000


	//   ....[10]....
        /*00dc*/ 	.word	0x00007030


	//   ....[11]....
        /*00e0*/ 	.word	0x000070d0


	//   ....[12]....
        /*00e4*/ 	.word	0x00007110


	//   ....[13]....
        /*00e8*/ 	.word	0x000072a0


	//   ....[14]....
        /*00ec*/ 	.word	0x00007400


	//   ....[15]....
        /*00f0*/ 	.word	0x00007440


	//   ....[16]....
        /*00f4*/ 	.word	0x000074e0


	//   ....[17]....
        /*00f8*/ 	.word	0x00007660


	//   ....[18]....
        /*00fc*/ 	.word	0x000077e0


	//   ....[19]....
        /*0100*/ 	.word	0x00007940


	//   ....[20]....
        /*0104*/ 	.word	0x00007a50


	//   ....[21]....
        /*0108*/ 	.word	0x00007a80


	//   ....[22]....
        /*010c*/ 	.word	0x00007aa0


	//----- nvinfo : EIATTR_MAX_THREADS
	.align		4
.L_6690:
        /*0110*/ 	.byte	0x04, 0x05
        /*0112*/ 	.short	(.L_6692 - .L_6691)
.L_6691:
        /*0114*/ 	.word	0x00000080
        /*0118*/ 	.word	0x00000001
        /*011c*/ 	.word	0x00000001


	//----- nvinfo : EIATTR_CRS_STACK_SIZE
	.align		4
.L_6692:
        /*0120*/ 	.byte	0x04, 0x1e
        /*0122*/ 	.short	(.L_6694 - .L_6693)
.L_6693:
        /*0124*/ 	.word	0x00000000


	//----- nvinfo : EIATTR_CBANK_PARAM_SIZE
	.align		4
.L_6694:
        /*0128*/ 	.byte	0x03, 0x19
        /*012a*/ 	.short	0x003c


	//----- nvinfo : EIATTR_PARAM_CBANK
	.align		4
        /*012c*/ 	.byte	0x04, 0x0a
        /*012e*/ 	.short	(.L_6696 - .L_6695)
	.align		4
.L_6695:
        /*0130*/ 	.word	index@(.nv.constant0._ZN2at6native27unrolled_elementwise_kernelINS0_13AUnaryFunctorIddbZZZNS0_22logical_or_kernel_cudaERNS_14TensorIteratorEENKUlvE0_clEvENKUlvE4_clEvEUlddE_EESt5arrayIPcLm2EELi4E23TrivialOffsetCalculatorILi1EjESD_NS0_6memory12LoadWithCastILi1EEENSE_13StoreWithCastILi1EEEEEviT_T0_T2_T3_T4_T5_)
        /*0134*/ 	.short	0x0210
        /*0136*/ 	.short	0x003c


	//----- nvinfo : EIATTR_SW_WAR
	.align		4
.L_6696:
        /*0138*/ 	.byte	0x04, 0x36
        /*013a*/ 	.short	(.L_6698 - .L_6697)
.L_6697:
        /*013c*/ 	.word	0x00000008
.L_6698:


//--------------------- .nv.info._ZN2at6native18elementwise_kernelILi128ELi4EZNS0_22gpu_kernel_impl_nocastINS0_13AUnaryFunctorIddbZZZNS0_22logical_or_kernel_cudaERNS_14TensorIteratorEENKUlvE0_clEvENKUlvE4_clEvEUlddE_EEEEvRNS_18TensorIteratorBaseERKT_EUliE_EEviT1_ --------------------------
	.section	.nv.info._ZN2at6native18elementwise_kernelILi128ELi4EZNS0_22gpu_kernel_impl_nocastINS0_13AUnaryFunctorIddbZZZNS0_22logical_or_kernel_cudaERNS_14TensorIteratorEENKUlvE0_clEvENKUlvE4_clEvEUlddE_EEEEvRNS_18TensorIteratorBaseERKT_EUliE_EEviT1_,"",@"SHT_CUDA_INFO"
	.sectionflags	@""
	.align	4


	//----- nvinfo : EIATTR_CUDA_API_VERSION
	.align		4
        /*0000*/ 	.byte	0x04, 0x37
        /*0002*/ 	.short	(.L_6700 - .L_6699)
.L_6699:
        /*0004*/ 	.word	0x00000082


	//----- nvinfo : EIATTR_KPARAM_INFO
	.align		4
.L_6700:
        /*0008*/ 	.byte	0x04, 0x17
        /*000a*/ 	.short	(.L_6702 - .L_6701)
.L_6701:
        /*000c*/ 	.word	0x00000000
        /*0010*/ 	.short	0x0001
        /*0012*/ 	.short	0x0008
        /*0014*/ 	.byte	0x00, 0xf0, 0x81, 0x08


	//----- nvinfo : EIATTR_KPARAM_INFO
	.align		4
.L_6702:
        /*0018*/ 	.byte	0x04, 0x17
        /*001a*/ 	.short	(.L_6704 - .L_6703)
.L_6703:
        /*001c*/ 	.word	0x00000000
        /*0020*/ 	.short	0x0000
        /*0022*/ 	.short	0x0000
        /*0024*/ 	.byte	0x00, 0xf0, 0x11, 0x00


	//----- nvinfo : EIATTR_SPARSE_MMA_MASK
	.align		4
.L_6704:
        /*0028*/ 	.byte	0x03, 0x50
        /*002a*/ 	.short	0x0000


	//----- nvinfo : EIATTR_MAXREG_COUNT
	.align		4
        /*002c*/ 	.byte	0x03, 0x1b
        /*002e*/ 	.short	0x0080


	//----- nvinfo : EIATTR_MERCURY_ISA_VERSION
	.align		4
        /*0030*/ 	.byte	0x03, 0x5f
        /*0032*/ 	.short	0x0101


	//----- nvinfo : EIATTR_EXIT_INSTR_OFFSETS
	.align		4
        /*0034*/ 	.byte	0x04, 0x1c
        /*0036*/ 	.short	(.L_6706 - .L_6705)


	//   ....[0]....
.L_6705:
        /*0038*/ 	.word	0x00003c30


	//   ....[1]....
        /*003c*/ 	.word	0x00004fe0


	//----- nvinfo : EIATTR_MAX_THREADS
	.align		4
.L_6706:
        /*0040*/ 	.byte	0x04, 0x05
        /*0042*/ 	.short	(.L_6708 - .L_6707)
.L_6707:
        /*0044*/ 	.word	0x00000080
        /*0048*/ 	.word	0x00000001
        /*004c*/ 	.word	0x00000001


	//----- nvinfo : EIATTR_CRS_STACK_SIZE
	.align		4
.L_6708:
        /*0050*/ 	.byte	0x04, 0x1e
        /*0052*/ 	.short	(.L_6710 - .L_6709)
.L_6709:
        /*0054*/ 	.word	0x00000000


	//----- nvinfo : EIATTR_CBANK_PARAM_SIZE
	.align		4
.L_6710:
        /*0058*/ 	.byte	0x03, 0x19
        /*005a*/ 	.short	0x0228


	//----- nvinfo : EIATTR_PARAM_CBANK
	.align		4
        /*005c*/ 	.byte	0x04, 0x0a
        /*005e*/ 	.short	(.L_6712 - .L_6711)
	.align		4
.L_6711:
        /*0060*/ 	.word	index@(.nv.constant0._ZN2at6native18elementwise_kernelILi128ELi4EZNS0_22gpu_kernel_impl_nocastINS0_13AUnaryFunctorIddbZZZNS0_22logical_or_kernel_cudaERNS_14TensorIteratorEENKUlvE0_clEvENKUlvE4_clEvEUlddE_EEEEvRNS_18TensorIteratorBaseERKT_EUliE_EEviT1_)
        /*0064*/ 	.short	0x0210
        /*0066*/ 	.short	0x0228


	//----- nvinfo : EIATTR_SW_WAR
	.align		4
.L_6712:
        /*0068*/ 	.byte	0x04, 0x36
        /*006a*/ 	.short	(.L_6714 - .L_6713)
.L_6713:
        /*006c*/ 	.word	0x00000008
.L_6714:


//--------------------- .nv.info._ZN2at6native27unrolled_elementwise_kernelINS0_13AUnaryFunctorIddbZZZNS0_22logical_or_kernel_cudaERNS_14TensorIteratorEENKUlvE0_clEvENKUlvE4_clEvEUlddE_EESt5arrayIPcLm2EELi4E23TrivialOffsetCalculatorILi1EjESD_NS0_6memory15LoadWithoutCastENSE_16StoreWithoutCastEEEviT_T0_T2_T3_T4_T5_ --------------------------
	.section	.nv.info._ZN2at6native27unrolled_elementwise_kernelINS0_13AUnaryFunctorIddbZZZNS0_22logical_or_kernel_cudaERNS_14TensorIteratorEENKUlvE0_clEvENKUlvE4_clEvEUlddE_EESt5arrayIPcLm2EELi4E23TrivialOffsetCalculatorILi1EjESD_NS0_6memory15LoadWithoutCastENSE_16StoreWithoutCastEEEviT_T0_T2_T3_T4_T5_,"",@"SHT_CUDA_INFO"
	.sectionflags	@""
	.align	4


	//----- nvinfo : EIATTR_CUDA_API_VERSION
	.align		4
        /*0000*/ 	.byte	0x04, 0x37
        /*0002*/ 	.short	(.L_6716 - .L_6715)
.L_6715:
        /*0004*/ 	.word	0x00000082


	//----- nvinfo : EIATTR_KPARAM_INFO
	.align		4
.L_6716:
        /*0008*/ 	.byte	0x04, 0x17
        /*000a*/ 	.short	(.L_6718 - .L_6717)
.L_6717:
        /*000c*/ 	.word	0x00000000
        /*0010*/ 	.short	0x0006
        /*0012*/ 	.short	0x002b
        /*0014*/ 	.byte	0x00, 0xf0, 0x05, 0x00


	//----- nvinfo : EIATTR_KPARAM_INFO
	.align		4
.L_6718:
        /*0018*/ 	.byte	0x04, 0x17
        /*001a*/ 	.short	(.L_6720 - .L_6719)
.L_6719:
        /*001c*/ 	.word	0x00000000
        /*0020*/ 	.short	0x0005
        /*0022*/ 	.short	0x002a
        /*0024*/ 	.byte	0x00, 0xf0, 0x05, 0x00


	//----- nvinfo : EIATTR_KPARAM_INFO
	.align		4
.L_6720:
        /*0028*/ 	.byte	0x04, 0x17
        /*002a*/ 	.short	(.L_6722 - .L_6721)
.L_6721:
        /*002c*/ 	.word	0x00000000
        /*0030*/ 	.short	0x0004
        /*0032*/ 	.short	0x0029
        /*0034*/ 	.byte	0x00, 0xf0, 0x05, 0x00


	//----- nvinfo : EIATTR_KPARAM_INFO
	.align		4
.L_6722:
        /*0038*/ 	.byte	0x04, 0x17
        /*003a*/ 	.short	(.L_6724 - .L_6723)
.L_6723:
        /*003c*/ 	.word	0x00000000
        /*0040*/ 	.short	0x0003
        /*0042*/ 	.short	0x0028
        /*0044*/ 	.byte	0x00, 0xf0, 0x05, 0x00


	//----- nvinfo : EIATTR_KPARAM_INFO
	.align		4
.L_6724:
        /*0048*/ 	.byte	0x04, 0x17
        /*004a*/ 	.short	(.L_6726 - .L_6725)
.L_6725:
        /*004c*/ 	.word	0x00000000
        /*0050*/ 	.short	0x0002
        /*0052*/ 	.short	0x0018
        /*0054*/ 	.byte	0x00, 0xf0, 0x41, 0x00


	//----- nvinfo : EIATTR_KPARAM_INFO
	.align		4
.L_6726:
        /*0058*/ 	.byte	0x04, 0x17
        /*005a*/ 	.short	(.L_6728 - .L_6727)
.L_6727:
        /*005c*/ 	.word	0x00000000
        /*0060*/ 	.short	0x0001
        /*0062*/ 	.short	0x0008
        /*0064*/ 	.byte	0x00, 0xf0, 0x41, 0x00


	//----- nvinfo : EIATTR_KPARAM_INFO
	.align		4
.L_6728:
        /*0068*/ 	.byte	0x04, 0x17
        /*006a*/ 	.short	(.L_6730 - .L_6729)
.L_6729:
        /*006c*/ 	.word	0x00000000
        /*0070*/ 	.short	0x0000
        /*0072*/ 	.short	0x0000
        /*0074*/ 	.byte	0x00, 0xf0, 0x11, 0x00


	//----- nvinfo : EIATTR_SPARSE_MMA_MASK
	.align		4
.L_6730:
        /*0078*/ 	.byte	0x03, 0x50
        /*007a*/ 	.short	0x0000


	//----- nvinfo : EIATTR_MAXREG_COUNT
	.align		4
        /*007c*/ 	.byte	0x03, 0x1b
        /*007e*/ 	.short	0x00ff


	//----- nvinfo : EIATTR_MERCURY_ISA_VERSION
	.align		4
        /*0080*/ 	.byte	0x03, 0x5f
        /*0082*/ 	.short	0x0101


	//----- nvinfo : EIATTR_EXIT_INSTR_OFFSETS
	.align		4
        /*0084*/ 	.byte	0x04, 0x1c
        /*0086*/ 	.short	(.L_6732 - .L_6731)


	//   ....[0]....
.L_6731:
        /*0088*/ 	.word	0x00000470


	//   ....[1]....
        /*008c*/ 	.word	0x000004e0


	//----- nvinfo : EIATTR_MAX_THREADS
	.align		4
.L_6732:
        /*0090*/ 	.byte	0x04, 0x05
        /*0092*/ 	.short	(.L_6734 - .L_6733)
.L_6733:
        /*0094*/ 	.word	0x00000080
        /*0098*/ 	.word	0x00000001
        /*009c*/ 	.word	0x00000001


	//----- nvinfo : EIATTR_CRS_STACK_SIZE
	.align		4
.L_6734:
        /*00a0*/ 	.byte	0x04, 0x1e
        /*00a2*/ 	.short	(.L_6736 - .L_6735)
.L_6735:
        /*00a4*/ 	.word	0x00000000


	//----- nvinfo : EIATTR_CBANK_PARAM_SIZE
	.align		4
.L_6736:
        /*00a8*/ 	.byte	0x03, 0x19
        /*00aa*/ 	.short	0x002c


	//----- nvinfo : EIATTR_PARAM_CBANK
	.align		4
        /*00ac*/ 	.byte	0x04, 0x0a
        /*00ae*/ 	.short	(.L_6738 - .L_6737)
	.align		4
.L_6737:
        /*00b0*/ 	.word	index@(.nv.constant0._ZN2at6native27unrolled_elementwise_kernelINS0_13AUnaryFunctorIddbZZZNS0_22logical_or_kernel_cudaERNS_14TensorIteratorEENKUlvE0_clEvENKUlvE4_clEvEUlddE_EESt5arrayIPcLm2EELi4E23TrivialOffsetCalculatorILi1EjESD_NS0_6memory15LoadWithoutCastENSE_16StoreWithoutCastEEEviT_T0_T2_T3_T4_T5_)
        /*00b4*/ 	.short	0x0210
        /*00b6*/ 	.short	0x002c


	//----- nvinfo : EIATTR_SW_WAR
	.align		4
.L_6738:
        /*00b8*/ 	.byte	0x04, 0x36
        /*00ba*/ 	.short	(.L_6740 - .L_6739)
.L_6739:
        /*00bc*/ 	.word	0x00000008
.L_6740:


//--------------------- .nv.info._ZN2at6native29vectorized_elementwise_kernelILi2ENS0_13AUnaryFunctorIddbZZZNS0_22logical_or_kernel_cudaERNS_14TensorIteratorEENKUlvE0_clEvENKUlvE4_clEvEUlddE_EESt5arrayIPcLm2EEEEviT0_T1_ --------------------------
	.section	.nv.info._ZN2at6native29vectorized_elementwise_kernelILi2ENS0_13AUnaryFunctorIddbZZZNS0_22logical_or_kernel_cudaERNS_14TensorIteratorEENKUlvE0_clEvENKUlvE4_clEvEUlddE_EESt5arrayIPcLm2EEEEviT0_T1_,"",@"SHT_CUDA_INFO"
	.sectionflags	@""
	.align	4


	//----- nvinfo : EIATTR_CUDA_API_VERSION
	.align		4
        /*0000*/ 	.byte	0x04, 0x37
        /*0002*/ 	.short	(.L_6742 - .L_6741)
.L_6741:
        /*0004*/ 	.word	0x00000082


	//----- nvinfo : EIATTR_KPARAM_INFO
	.align		4
.L_6742:
        /*0008*/ 	.byte	0x04, 0x17
        /*000a*/ 	.short	(.L_6744 - .L_6743)
.L_6743:
        /*000c*/ 	.word	0x00000000
        /*0010*/ 	.short	0x0002
        /*0012*/ 	.short	0x0018
        /*0014*/ 	.byte	0x00, 0xf0, 0x41, 0x00


	//----- nvinfo : EIATTR_KPARAM_INFO
	.align		4
.L_6744:
        /*0018*/ 	.byte	0x04, 0x17
        /*001a*/ 	.short	(.L_6746 - .L_6745)
.L_6745:
        /*001c*/ 	.word	0x00000000
        /*0020*/ 	.short	0x0001
        /*0022*/ 	.short	0x0008
        /*0024*/ 	.byte	0x00, 0xf0, 0x41, 0x00


	//----- nvinfo : EIATTR_KPARAM_INFO
	.align		4
.L_6746:
        /*0028*/ 	.byte	0x04, 0x17
        /*002a*/ 	.short	(.L_6748 - .L_6747)
.L_6747:
        /*002c*/ 	.word	0x00000000
        /*0030*/ 	.short	0x0000
        /*0032*/ 	.short	0x0000
        /*0034*/ 	.byte	0x00, 0xf0, 0x11, 0x00


	//----- nvinfo : EIATTR_SPARSE_MMA_MASK
	.align		4
.L_6748:
        /*0038*/ 	.byte	0x03, 0x50
        /*003a*/ 	.short	0x0000


	//----- nvinfo : EIATTR_MAXREG_COUNT
	.align		4
        /*003c*/ 	.byte	0x03, 0x1b
        /*003e*/ 	.short	0x00ff


	//----- nvinfo : EIATTR_MERCURY_ISA_VERSION
	.align		4
        /*0040*/ 	.byte	0x03, 0x5f
        /*0042*/ 	.short	0x0101


	//----- nvinfo : EIATTR_EXIT_INSTR_OFFSETS
	.align		4
        /*0044*/ 	.byte	0x04, 0x1c
        /*0046*/ 	.short	(.L_6750 - .L_6749)


	//   ....[0]....
.L_6749:
        /*0048*/ 	.word	0x000002e0


	//   ....[1]....
        /*004c*/ 	.word	0x00000ba0


	//   ....[2]....
        /*0050*/ 	.word	0x00000c10


	//----- nvinfo : EIATTR_MAX_THREADS
	.align		4
.L_6750:
        /*0054*/ 	.byte	0x04, 0x05
        /*0056*/ 	.short	(.L_6752 - .L_6751)
.L_6751:
        /*0058*/ 	.word	0x00000080
        /*005c*/ 	.word	0x00000001
        /*0060*/ 	.word	0x00000001


	//----- nvinfo : EIATTR_CRS_STACK_SIZE
	.align		4
.L_6752:
        /*0064*/ 	.byte	0x04, 0x1e
        /*0066*/ 	.short	(.L_6754 - .L_6753)
.L_6753:
        /*0068*/ 	.word	0x00000000


	//----- nvinfo : EIATTR_CBANK_PARAM_SIZE
	.align		4
.L_6754:
        /*006c*/ 	.byte	0x03, 0x19
        /*006e*/ 	.short	0x0028


	//----- nvinfo : EIATTR_PARAM_CBANK
	.align		4
        /*0070*/ 	.byte	0x04, 0x0a
        /*0072*/ 	.short	(.L_6756 - .L_6755)
	.align		4
.L_6755:
        /*0074*/ 	.word	index@(.nv.constant0._ZN2at6native29vectorized_elementwise_kernelILi2ENS0_13AUnaryFunctorIddbZZZNS0_22logical_or_kernel_cudaERNS_14TensorIteratorEENKUlvE0_clEvENKUlvE4_clEvEUlddE_EESt5arrayIPcLm2EEEEviT0_T1_)
        /*0078*/ 	.short	0x0210
        /*007a*/ 	.short	0x0028


	//----- nvinfo : EIATTR_SW_WAR
	.align		4
.L_6756:
        /*007c*/ 	.byte	0x04, 0x36
        /*007e*/ 	.short	(.L_6758 - .L_6757)
.L_6757:
        /*0080*/ 	.word	0x00000008
.L_6758:


//--------------------- .nv.info._ZN2at6native29vectorized_elementwise_kernelILi4ENS0_13AUnaryFunctorIddbZZZNS0_22logical_or_kernel_cudaERNS_14TensorIteratorEENKUlvE0_clEvENKUlvE4_clEvEUlddE_EESt5arrayIPcLm2EEEEviT0_T1_ --------------------------
	.section	.nv.info._ZN2at6native29vectorized_elementwise_kernelILi4ENS0_13AUnaryFunctorIddbZZZNS0_22logical_or_kernel_cudaERNS_14TensorIteratorEENKUlvE0_clEvENKUlvE4_clEvEUlddE_EESt5arrayIPcLm2EEEEviT0_T1_,"",@"SHT_CUDA_INFO"
	.sectionflags	@""
	.align	4


	//----- nvinfo : EIATTR_CUDA_API_VERSION
	.align		4
        /*0000*/ 	.byte	0x04, 0x37
        /*0002*/ 	.short	(.L_6760 - .L_6759)
.L_6759:
        /*0004*/ 	.word	0x00000082


	//----- nvinfo : EIATTR_KPARAM_INFO
	.align		4
.L_6760:
        /*0008*/ 	.byte	0x04, 0x17
        /*000a*/ 	.short	(.L_6762 - .L_6761)
.L_6761:
        /*000c*/ 	.word	0x00000000
        /*0010*/ 	.short	0x0002
        /*0012*/ 	.short	0x0018
        /*0014*/ 	.byte	0x00, 0xf0, 0x41, 0x00


	//----- nvinfo : EIATTR_KPARAM_INFO
	.align		4
.L_6762:
        /*0018*/ 	.byte	0x04, 0x17
        /*001a*/ 	.short	(.L_6764 - .L_6763)
.L_6763:
        /*001c*/ 	.word	0x00000000
        /*0020*/ 	.short	0x0001
        /*0022*/ 	.short	0x0008
        /*0024*/ 	.byte	0x00, 0xf0, 0x41, 0x00


	//----- nvinfo : EIATTR_KPARAM_INFO
	.align		4
.L_6764:
        /*0028*/ 	.byte	0x04, 0x17
        /*002a*/ 	.short	(.L_6766 - .L_6765)
.L_6765:
        /*002c*/ 	.word	0x00000000
        /*0030*/ 	.short	0x0000
        /*0032*/ 	.short	0x0000
        /*0034*/ 	.byte	0x00, 0xf0, 0x11, 0x00


	//----- nvinfo : EIATTR_SPARSE_MMA_MASK
	.align		4
.L_6766:
        /*0038*/ 	.byte	0x03, 0x50
        /*003a*/ 	.short	0x0000


	//----- nvinfo : EIATTR_MAXREG_COUNT
	.align		4
        /*003c*/ 	.byte	0x03, 0x1b
        /*003e*/ 	.short	0x00ff


	//----- nvinfo : EIATTR_MERCURY_ISA_VERSION
	.align		4
        /*0040*/ 	.byte	0x03, 0x5f
        /*0042*/ 	.short	0x0101


	//----- nvinfo : EIATTR_EXIT_INSTR_OFFSETS
	.align		4
        /*0044*/ 	.byte	0x04, 0x1c
        /*0046*/ 	.short	(.L_6768 - .L_6767)


	//   ....[0]....
.L_6767:
        /*0048*/ 	.word	0x000002e0


	//   ....[1]....
        /*004c*/ 	.word	0x00000ba0


	//   ....[2]....
        /*0050*/ 	.word	0x00000c10


	//----- nvinfo : EIATTR_MAX_THREADS
	.align		4
.L_6768:
        /*0054*/ 	.byte	0x04, 0x05
        /*0056*/ 	.short	(.L_6770 - .L_6769)
.L_6769:
        /*0058*/ 	.word	0x00000080
        /*005c*/ 	.word	0x00000001
        /*0060*/ 	.word	0x00000001


	//----- nvinfo : EIATTR_CRS_STACK_SIZE
	.align		4
.L_6770:
        /*0064*/ 	.byte	0x04, 0x1e
        /*0066*/ 	.short	(.L_6772 - .L_6771)
.L_6771:
        /*0068*/ 	.word	0x00000000


	//----- nvinfo : EIATTR_CBANK_PARAM_SIZE
	.align		4
.L_6772:
        /*006c*/ 	.byte	0x03, 0x19
        /*006e*/ 	.short	0x0028


	//----- nvinfo : EIATTR_PARAM_CBANK
	.align		4
        /*0070*/ 	.byte	0x04, 0x0a
        /*0072*/ 	.short	(.L_6774 - .L_6773)
	.align		4
.L_6773:
        /*0074*/ 	.word	index@(.nv.constant0._ZN2at6native29vectorized_elementwise_kernelILi4ENS0_13AUnaryFunctorIddbZZZNS0_22logical_or_kernel_cudaERNS_14TensorIteratorEENKUlvE0_clEvENKUlvE4_clEvEUlddE_EESt5arrayIPcLm2EEEEviT0_T1_)
        /*0078*/ 	.short	0x0210
        /*007a*/ 	.short	0x0028


	//----- nvinfo : EIATTR_SW_WAR
	.align		4
.L_6774:
        /*007c*/ 	.byte	0x04, 0x36
        /*007e*/ 	.short	(.L_6776 - .L_6775)
.L_6775:
        /*0080*/ 	.word	0x00000008
.L_6776:


//--------------------- .nv.info._ZN2at6native29vectorized_elementwise_kernelILi8ENS0_13AUnaryFunctorIddbZZZNS0_22logical_or_kernel_cudaERNS_14TensorIteratorEENKUlvE0_clEvENKUlvE4_clEvEUlddE_EESt5arrayIPcLm2EEEEviT0_T1_ --------------------------
	.section	.nv.info._ZN2at6native29vectorized_elementwise_kernelILi8ENS0_13AUnaryFunctorIddbZZZNS0_22logical_or_kernel_cudaERNS_14TensorIteratorEENKUlvE0_clEvENKUlvE4_clEvEUlddE_EESt5arrayIPcLm2EEEEviT0_T1_,"",@"SHT_CUDA_INFO"
	.sectionflags	@""
	.align	4


	//----- nvinfo : EIATTR_CUDA_API_VERSION
	.align		4
        /*0000*/ 	.byte	0x04, 0x37
        /*0002*/ 	.short	(.L_6778 - .L_6777)
.L_6777:
        /*0004*/ 	.word	0x00000082


	//----- nvinfo : EIATTR_KPARAM_INFO
	.align		4
.L_6778:
        /*0008*/ 	.byte	0x04, 0x17
        /*000a*/ 	.short	(.L_6780 - .L_6779)
.L_6779:
        /*000c*/ 	.word	0x00000000
        /*0010*/ 	.short	0x0002
        /*0012*/ 	.short	0x0018
        /*0014*/ 	.byte	0x00, 0xf0, 0x41, 0x00


	//----- nvinfo : EIATTR_KPARAM_INFO
	.align		4
.L_6780:
        /*0018*/ 	.byte	0x04, 0x17
        /*001a*/ 	.short	(.L_6782 - .L_6781)
.L_6781:
        /*001c*/ 	.word	0x00000000
        /*0020*/ 	.short	0x0001
        /*0022*/ 	.short	0x0008
        /*0024*/ 	.byte	0x00, 0xf0, 0x41, 0x00


	//----- nvinfo : EIATTR_KPARAM_INFO
	.align		4
.L_6782:
        /*0028*/ 	.byte	0x04, 0x17
        /*002a*/ 	.short	(.L_6784 - .L_6783)
.L_6783:
        /*002c*/ 	.word	0x00000000
        /*0030*/ 	.short	0x0000
        /*0032*/ 	.short	0x0000
        /*0034*/ 	.byte	0x00, 0xf0, 0x11, 0x00


	//----- nvinfo : EIATTR_SPARSE_MMA_MASK
	.align		4
.L_6784:
        /*0038*/ 	.byte	0x03, 0x50
        /*003a*/ 	.short	0x0000


	//----- nvinfo : EIATTR_MAXREG_COUNT
	.align		4
        /*003c*/ 	.byte	0x03, 0x1b
        /*003e*/ 	.short	0x00ff


	//----- nvinfo : EIATTR_MERCURY_ISA_VERSION
	.align		4
        /*0040*/ 	.byte	0x03, 0x5f
        /*0042*/ 	.short	0x0101


	//----- nvinfo : EIATTR_EXIT_INSTR_OFFSETS
	.align		4
        /*0044*/ 	.byte	0x04, 0x1c
        /*0046*/ 	.short	(.L_6786 - .L_6785)


	//   ....[0]....
.L_6785:
        /*0048*/ 	.word	0x00000310


	//   ....[1]....
        /*004c*/ 	.word	0x00000bd0


	//   ....[2]....
        /*0050*/ 	.word	0x00000c40


	//----- nvinfo : EIATTR_MAX_THREADS
	.align		4
.L_6786:
        /*0054*/ 	.byte	0x04, 0x05
        /*0056*/ 	.short	(.L_6788 - .L_6787)
.L_6787:
        /*0058*/ 	.word	0x00000080
        /*005c*/ 	.word	0x00000001
        /*0060*/ 	.word	0x00000001


	//----- nvinfo : EIATTR_CRS_STACK_SIZE
	.align		4
.L_6788:
        /*0064*/ 	.byte	0x04, 0x1e
        /*0066*/ 	.short	(.L_6790 - .L_6789)
.L_6789:
        /*0068*/ 	.word	0x00000000


	//----- nvinfo : EIATTR_CBANK_PARAM_SIZE
	.align		4
.L_6790:
        /*006c*/ 	.byte	0x03, 0x19
        /*006e*/ 	.short	0x0028


	//----- nvinfo : EIATTR_PARAM_CBANK
	.align		4
        /*0070*/ 	.byte	0x04, 0x0a
        /*0072*/ 	.short	(.L_6792 - .L_6791)
	.align		4
.L_6791:
        /*0074*/ 	.word	index@(.nv.constant0._ZN2at6native29vectorized_elementwise_kernelILi8ENS0_13AUnaryFunctorIddbZZZNS0_22logical_or_kernel_cudaERNS_14TensorIteratorEENKUlvE0_clEvENKUlvE4_clEvEUlddE_EESt5arrayIPcLm2EEEEviT0_T1_)
        /*0078*/ 	.short	0x0210
        /*007a*/ 	.short	0x0028


	//----- nvinfo : EIATTR_SW_WAR
	.align		4
.L_6792:
        /*007c*/ 	.byte	0x04, 0x36
        /*007e*/ 	.short	(.L_6794 - .L_6793)
.L_6793:
        /*0080*/ 	.word	0x00000008
.L_6794:


//--------------------- .nv.info._ZN2at6native18elementwise_kernelILi128ELi4EZNS0_15gpu_kernel_implINS0_13BinaryFunctorIddbZZZNS0_22logical_or_kernel_cudaERNS_14TensorIteratorEENKUlvE0_clEvENKUlvE4_clEvEUlddE_EEEEvRNS_18TensorIteratorBaseERKT_EUliE_EEviT1_ --------------------------
	.section	.nv.info._ZN2at6native18elementwise_kernelILi128ELi4EZNS0_15gpu_kernel_implINS0_13BinaryFunctorIddbZZZNS0_22logical_or_kernel_cudaERNS_14TensorIteratorEENKUlvE0_clEvENKUlvE4_clEvEUlddE_EEEEvRNS_18TensorIteratorBaseERKT_EUliE_EEviT1_,"",@"SHT_CUDA_INFO"
	.sectionflags	@""
	.align	4


	//----- nvinfo : EIATTR_CUDA_API_VERSION
	.align		4
        /*0000*/ 	.byte	0x04, 0x37
        /*0002*/ 	.short	(.L_6796 - .L_6795)
.L_6795:
        /*0004*/ 	.word	0x00000082


	//----- nvinfo : EIATTR_KPARAM_INFO
	.align		4
.L_6796:
        /*0008*/ 	.byte	0x04, 0x17
        /*000a*/ 	.short	(.L_6798 - .L_6797)
.L_6797:
        /*000c*/ 	.word	0x00000000
        /*0010*/ 	.short	0x0001
        /*0012*/ 	.short	0x0008
        /*0014*/ 	.byte	0x00, 0xf0, 0x21, 0x0a


	//----- nvinfo : EIATTR_KPARAM_INFO
	.align		4
.L_6798:
        /*0018*/ 	.byte	0x04, 0x17
        /*001a*/ 	.short	(.L_6800 - .L_6799)
.L_6799:
        /*001c*/ 	.word	0x00000000
        /*0020*/ 	.short	0x0000
        /*0022*/ 	.short	0x0000
        /*0024*/ 	.byte	0x00, 0xf0, 0x11, 0x00


	//----- nvinfo : EIATTR_SPARSE_MMA_MASK
	.align		4
.L_6800:
        /*0028*/ 	.byte	0x03, 0x50
        /*002a*/ 	.short	0x0000


	//----- nvinfo : EIATTR_MAXREG_COUNT
	.align		4
        /*002c*/ 	.byte	0x03, 0x1b
        /*002e*/ 	.short	0x0080


	//----- nvinfo : EIATTR_EXTERNS
	.align		4
        /*0030*/ 	.byte	0x04, 0x0f
        /*0032*/ 	.short	(.L_6802 - .L_6801)


	//   ....[0]....
	.align		4
.L_6801:
        /*0034*/ 	.word	index@(__assertfail)


	//----- nvinfo : EIATTR_MERCURY_ISA_VERSION
	.align		4
.L_6802:
        /*0038*/ 	.byte	0x03, 0x5f
        /*003a*/ 	.short	0x0101


	//----- nvinfo : EIATTR_SYSCALL_OFFSETS
	.align		4
        /*003c*/ 	.byte	0x04, 0x46
        /*003e*/ 	.short	(.L_6804 - .L_6803)


	//   ....[0]....
.L_6803:
        /*0040*/ 	.word	0x00002590


	//   ....[1]....
        /*0044*/ 	.word	0x000034a0


	//   ....[2]....
        /*0048*/ 	.word	0x00004310


	//   ....[3]....
        /*004c*/ 	.word	0x000068c0


	//   ....[4]....
        /*0050*/ 	.word	0x000077d0


	//   ....[5]....
        /*0054*/ 	.word	0x00008640


	//   ....[6]....
        /*0058*/ 	.word	0x0000abe0


	//   ....[7]....
        /*005c*/ 	.word	0x0000baf0


	//   ....[8]....
        /*0060*/ 	.word	0x0000c960


	//   ....[9]....
        /*0064*/ 	.word	0x0000eef0


	//   ....[10]....
        /*0068*/ 	.word	0x0000fe00


	//   ....[11]....
        /*006c*/ 	.word	0x00010c70


	//----- nvinfo : EIATTR_EXIT_INSTR_OFFSETS
	.align		4
.L_6804:
        /*0070*/ 	.byte	0x04, 0x1c
        /*0072*/ 	.short	(.L_6806 - .L_6805)


	//   ....[0]....
.L_6805:
        /*0074*/ 	.word	0x0000ca00


	//   ....[1]....
        /*0078*/ 	.word	0x0000ff80


	//   ....[2]....
        /*007c*/ 	.word	0x0000ffa0


	//   ....[3]....
        /*0080*/ 	.word	0x00010030


	//   ....[4]....
        /*0084*/ 	.word	0x00010050


	//   ....[5]....
        /*0088*/ 	.word	0x00010070


	//   ....[6]....
        /*008c*/ 	.word	0x00010100


	//   ....[7]....
        /*0090*/ 	.word	0x00010140


	//   ....[8]....
        /*0094*/ 	.word	0x000101e0


	//   ....[9]....
        /*0098*/ 	.word	0x00010230


	//   ....[10]....
        /*009c*/ 	.word	0x00010260


	//   ....[11]....
        /*00a0*/ 	.word	0x00010300


	//   ....[12]....
        /*00a4*/ 	.word	0x00010340


	//   ....[13]....
        /*00a8*/ 	.word	0x000104d0


	//   ....[14]....
        /*00ac*/ 	.word	0x00010630


	//   ....[15]....
        /*00b0*/ 	.word	0x00010670


	//   ....[16]....
        /*00b4*/ 	.word	0x00010710


	//   ....[17]....
        /*00b8*/ 	.word	0x00010890


	//   ....[18]....
        /*00bc*/ 	.word	0x00010a10


	//   ....[19]....
        /*00c0*/ 	.word	0x00010b70


	//   ....[20]....
        /*00c4*/ 	.word	0x00010c80


	//   ....[21]....
        /*00c8*/ 	.word	0x00010cb0


	//   ....[22]....
        /*00cc*/ 	.word	0x00010cd0


	//----- nvinfo : EIATTR_MAX_THREADS
	.align		4
.L_6806:
        /*00d0*/ 	.byte	0x04, 0x05
        /*00d2*/ 	.short	(.L_6808 - .L_6807)
.L_6807:
        /*00d4*/ 	.word	0x00000080
        /*00d8*/ 	.word	0x00000001
        /*00dc*/ 	.word	0x00000001


	//----- nvinfo : EIATTR_CRS_STACK_SIZE
	.align		4
.L_6808:
        /*00e0*/ 	.byte	0x04, 0x1e
        /*00e2*/ 	.short	(.L_6810 - .L_6809)
.L_6809:
        /*00e4*/ 	.word	0x00000000


	//----- nvinfo : EIATTR_CBANK_PARAM_SIZE
	.align		4
.L_6810:
        /*00e8*/ 	.byte	0x03, 0x19
        /*00ea*/ 	.short	0x0290


	//----- nvinfo : EIATTR_PARAM_CBANK
	.align		4
        /*00ec*/ 	.byte	0x04, 0x0a
        /*00ee*/ 	.short	(.L_6812 - .L_6811)
	.align		4
.L_6811:
        /*00f0*/ 	.word	index@(.nv.constant0._ZN2at6native18elementwise_kernelILi128ELi4EZNS0_15gpu_kernel_implINS0_13BinaryFunctorIddbZZZNS0_22logical_or_kernel_cudaERNS_14TensorIteratorEENKUlvE0_clEvENKUlvE4_clEvEUlddE_EEEEvRNS_18TensorIteratorBaseERKT_EUliE_EEviT1_)
        /*00f4*/ 	.short	0x0210
        /*00f6*/ 	.short	0x0290


	//----- nvinfo : EIATTR_SW_WAR
	.align		4
.L_6812:
        /*00f8*/ 	.byte	0x04, 0x36
        /*00fa*/ 	.short	(.L_6814 - .L_6813)
.L_6813:
        /*00fc*/ 	.word	0x00000008
.L_6814:


//--------------------- .nv.info._ZN2at6native27unrolled_elementwise_kernelINS0_13BinaryFunctorIddbZZZNS0_22logical_or_kernel_cudaERNS_14TensorIteratorEENKUlvE0_clEvENKUlvE4_clEvEUlddE_EESt5arrayIPcLm3EELi4E23TrivialOffsetCalculatorILi2EjESC_ILi1EjENS0_6memory12LoadWithCastILi2EEENSF_13StoreWithCastILi1EEEEEviT_T0_T2_T3_T4_T5_ --------------------------
	.section	.nv.info._ZN2at6native27unrolled_elementwise_kernelINS0_13BinaryFunctorIddbZZZNS0_22logical_or_kernel_cudaERNS_14TensorIteratorEENKUlvE0_clEvENKUlvE4_clEvEUlddE_EESt5arrayIPcLm3EELi4E23TrivialOffsetCalculatorILi2EjESC_ILi1EjENS0_6memory12LoadWithCastILi2EEENSF_13StoreWithCastILi1EEEEEviT_T0_T2_T3_T4_T5_,"",@"SHT_CUDA_INFO"
	.sectionflags	@""
	.align	4


	//----- nvinfo : EIATTR_CUDA_API_VERSION
	.align		4
        /*0000*/ 	.byte	0x04, 0x37
        /*0002*/ 	.short	(.L_6816 - .L_6815)
.L_6815:
        /*0004*/ 	.word	0x00000082


	//----- nvinfo : EIATTR_KPARAM_INFO
	.align		4
.L_6816:
        /*0008*/ 	.byte	0x04, 0x17
        /*000a*/ 	.short	(.L_6818 - .L_6817)
.L_6817:
        /*000c*/ 	.word	0x00000000
        /*0010*/ 	.short	0x0006
        /*0012*/ 	.short	0x0030
        /*0014*/ 	.byte	0x00, 0xf0, 0x21, 0x00


	//----- nvinfo : EIATTR_KPARAM_INFO
	.align		4
.L_6818:
        /*0018*/ 	.byte	0x04, 0x17
        /*001a*/ 	.short	(.L_6820 - .L_6819)
.L_6819:
        /*001c*/ 	.word	0x00000000
        /*0020*/ 	.short	0x0005
        /*0022*/ 	.short	0x0024
        /*0024*/ 	.byte	0x00, 0xf0, 0x31, 0x00


	//----- nvinfo : EIATTR_KPARAM_INFO
	.align		4
.L_6820:
        /*0028*/ 	.byte	0x04, 0x17
        /*002a*/ 	.short	(.L_6822 - .L_6821)
.L_6821:
        /*002c*/ 	.word	0x00000000
        /*0030*/ 	.short	0x0004
        /*0032*/ 	.short	0x0021
        /*0034*/ 	.byte	0x00, 0xf0, 0x05, 0x00


	//----- nvinfo : EIATTR_KPARAM_INFO
	.align		4
.L_6822:
        /*0038*/ 	.byte	0x04, 0x17
        /*003a*/ 	.short	(.L_6824 - .L_6823)
.L_6823:
        /*003c*/ 	.word	0x00000000
        /*0040*/ 	.short	0x0003
        /*0042*/ 	.short	0x0020
        /*0044*/ 	.byte	0x00, 0xf0, 0x05, 0x00


	//----- nvinfo : EIATTR_KPARAM_INFO
	.align		4
.L_6824:
        /*0048*/ 	.byte	0x04, 0x17
        /*004a*/ 	.short	(.L_6826 - .L_6825)
.L_6825:
        /*004c*/ 	.word	0x00000000
        /*0050*/ 	.short	0x0002
        /*0052*/ 	.short	0x0008
        /*0054*/ 	.byte	0x00, 0xf0, 0x61, 0x00


	//----- nvinfo : EIATTR_KPARAM_INFO
	.align		4
.L_6826:
        /*0058*/ 	.byte	0x04, 0x17
        /*005a*/ 	.short	(.L_6828 - .L_6827)
.L_6827:
        /*005c*/ 	.word	0x00000000
        /*0060*/ 	.short	0x0001
        /*0062*/ 	.short	0x0004
        /*0064*/ 	.byte	0x00, 0xf0, 0x05, 0x00


	//----- nvinfo : EIATTR_KPARAM_INFO
	.align		4
.L_6828:
        /*0068*/ 	.byte	0x04, 0x17
        /*006a*/ 	.short	(.L_6830 - .L_6829)
.L_6829:
        /*006c*/ 	.word	0x00000000
        /*0070*/ 	.short	0x0000
        /*0072*/ 	.short	0x0000
        /*0074*/ 	.byte	0x00, 0xf0, 0x11, 0x00


	//----- nvinfo : EIATTR_SPARSE_MMA_MASK
	.align		4
.L_6830:
        /*0078*/ 	.byte	0x03, 0x50
        /*007a*/ 	.short	0x0000


	//----- nvinfo : EIATTR_MAXREG_COUNT
	.align		4
        /*007c*/ 	.byte	0x03, 0x1b
        /*007e*/ 	.short	0x00ff


	//----- nvinfo : EIATTR_EXTERNS
	.align		4
        /*0080*/ 	.byte	0x04, 0x0f
        /*0082*/ 	.short	(.L_6832 - .L_6831)


	//   ....[0]....
	.align		4
.L_6831:
        /*0084*/ 	.word	index@(__assertfail)


	//----- nvinfo : EIATTR_MERCURY_ISA_VERSION
	.align		4
.L_6832:
        /*0088*/ 	.byte	0x03, 0x5f
        /*008a*/ 	.short	0x0101


	//----- nvinfo : EIATTR_SYSCALL_OFFSETS
	.align		4
        /*008c*/ 	.byte	0x04, 0x46
        /*008e*/ 	.short	(.L_6834 - .L_6833)


	//   ....[0]....
.L_6833:
        /*0090*/ 	.word	0x00000fa0


	//   ....[1]....
        /*0094*/ 	.word	0x00001ec0


	//   ....[2]....
        /*0098*/ 	.word	0x00002e60


	//   ....[3]....
        /*009c*/ 	.word	0x00003d80


	//   ....[4]....
        /*00a0*/ 	.word	0x00004d30


	//   ....[5]....
        /*00a4*/ 	.word	0x00005c50


	//   ....[6]....
        /*00a8*/ 	.word	0x00006be0


	//   ....[7]....
        /*00ac*/ 	.word	0x00007b10


	//   ....[8]....
        /*00b0*/ 	.word	0x00008af0


	//   ....[9]....
        /*00b4*/ 	.word	0x000099a0


	//   ....[10]....
        /*00b8*/ 	.word	0x0000a830


	//   ....[11]....
        /*00bc*/ 	.word	0x0000b6e0


	//----- nvinfo : EIATTR_EXIT_INSTR_OFFSETS
	.align		4
.L_6834:
        /*00c0*/ 	.byte	0x04, 0x1c
        /*00c2*/ 	.short	(.L_6836 - .L_6835)


	//   ....[0]....
.L_6835:
        /*00c4*/ 	.word	0x0000a8c0


	//   ....[1]....
        /*00c8*/ 	.word	0x0000a9f0


	//   ....[2]....
        /*00cc*/ 	.word	0x0000aa10


	//   ....[3]....
        /*00d0*/ 	.word	0x0000aaa0


	//   ....[4]....
        /*00d4*/ 	.word	0x0000aac0


	//   ....[5]....
        /*00d8*/ 	.word	0x0000aae0


	//   ....[6]....
        /*00dc*/ 	.word	0x0000ab70


	//   ....[7]....
        /*00e0*/ 	.word	0x0000abb0


	//   ....[8]....
        /*00e4*/ 	.word	0x0000ac50


	//   ....[9]....
        /*00e8*/ 	.word	0x0000aca0


	//   ....[10]....
        /*00ec*/ 	.word	0x0000acd0


	//   ....[11]....
        /*00f0*/ 	.word	0x0000ad70


	//   ....[12]....
        /*00f4*/ 	.word	0x0000adb0


	//   ....[13]....
        /*00f8*/ 	.word	0x0000af40


	//   ....[14]....
        /*00fc*/ 	.word	0x0000b0a0


	//   ....[15]....
        /*0100*/ 	.word	0x0000b0e0


	//   ....[16]....
        /*0104*/ 	.word	0x0000b180


	//   ....[17]....
        /*0108*/ 	.word	0x0000b300


	//   ....[18]....
        /*010c*/ 	.word	0x0000b480


	//   ....[19]....
        /*0110*/ 	.word	0x0000b5e0


	//   ....[20]....
        /*0114*/ 	.word	0x0000b6f0


	//   ....[21]....
        /*0118*/ 	.word	0x0000b720


	//   ....[22]....
        /*011c*/ 	.word	0x0000b740


	//----- nvinfo : EIATTR_MAX_THREADS
	.align		4
.L_6836:
        /*0120*/ 	.byte	0x04, 0x05
        /*0122*/ 	.short	(.L_6838 - .L_6837)
.L_6837:
        /*0124*/ 	.word	0x00000080
        /*0128*/ 	.word	0x00000001
        /*012c*/ 	.word	0x00000001


	//----- nvinfo : EIATTR_CRS_STACK_SIZE
	.align		4
.L_6838:
        /*0130*/ 	.byte	0x04, 0x1e
        /*0132*/ 	.short	(.L_6840 - .L_6839)
.L_6839:
        /*0134*/ 	.word	0x00000000


	//----- nvinfo : EIATTR_CBANK_PARAM_SIZE
	.align		4
.L_6840:
        /*0138*/ 	.byte	0x03, 0x19
        /*013a*/ 	.short	0x0038


	//----- nvinfo : EIATTR_PARAM_CBANK
	.align		4
        /*013c*/ 	.byte	0x04, 0x0a
        /*013e*/ 	.short	(.L_6842 - .L_6841)
	.align		4
.L_6841:
        /*0140*/ 	.word	index@(.nv.constant0._ZN2at6native27unrolled_elementwise_kernelINS0_13BinaryFunctorIddbZZZNS0_22logical_or_kernel_cudaERNS_14TensorIteratorEENKUlvE0_clEvENKUlvE4_clEvEUlddE_EESt5arrayIPcLm3EELi4E23TrivialOffsetCalculatorILi2EjESC_ILi1EjENS0_6memory12LoadWithCastILi2EEENSF_13StoreWithCastILi1EEEEEviT_T0_T2_T3_T4_T5_)
        /*0144*/ 	.short	0x0210
        /*0146*/ 	.short	0x0038


	//----- nvinfo : EIATTR_SW_WAR
	.align		4
.L_6842:
        /*0148*/ 	.byte	0x04, 0x36
        /*014a*/ 	.short	(.L_6844 - .L_6843)
.L_6843:
        /*014c*/ 	.word	0x00000008
.L_6844:


//--------------------- .nv.info._ZN2at6native18elementwise_kernelILi128ELi4EZNS0_22gpu_kernel_impl_nocastINS0_13BinaryFunctorIddbZZZNS0_22logical_or_kernel_cudaERNS_14TensorIteratorEENKUlvE0_clEvENKUlvE4_clEvEUlddE_EEEEvRNS_18TensorIteratorBaseERKT_EUliE_EEviT1_ --------------------------
	.section	.nv.info._ZN2at6native18elementwise_kernelILi128ELi4EZNS0_22gpu_kernel_impl_nocastINS0_13BinaryFunctorIddbZZZNS0_22logical_or_kernel_cudaERNS_14TensorIteratorEENKUlvE0_clEvENKUlvE4_clEvEUlddE_EEEEvRNS_18TensorIteratorBaseERKT_EUliE_EEviT1_,"",@"SHT_CUDA_INFO"
	.sectionflags	@""
	.align	4


	//----- nvinfo : EIATTR_CUDA_API_VERSION
	.align		4
        /*0000*/ 	.byte	0x04, 0x37
        /*0002*/ 	.short	(.L_6846 - .L_6845)
.L_6845:
        /*0004*/ 	.word	0x00000082


	//----- nvinfo : EIATTR_KPARAM_INFO
	.align		4
.L_6846:
        /*0008*/ 	.byte	0x04, 0x17
        /*000a*/ 	.short	(.L_6848 - .L_6847)
.L_6847:
        /*000c*/ 	.word	0x00000000
        /*0010*/ 	.short	0x0001
        /*0012*/ 	.short	0x0008
        /*0014*/ 	.byte	0x00, 0xf0, 0x21, 0x0a


	//----- nvinfo : EIATTR_KPARAM_INFO
	.align		4
.L_6848:
        /*0018*/ 	.byte	0x04, 0x17
        /*001a*/ 	.short	(.L_6850 - .L_6849)
.L_6849:
        /*001c*/ 	.word	0x00000000
        /*0020*/ 	.short	0x0000
        /*0022*/ 	.short	0x0000
        /*0024*/ 	.byte	0x00, 0xf0, 0x11, 0x00


	//----- nvinfo : EIATTR_SPARSE_MMA_MASK
	.align		4
.L_6850:
        /*0028*/ 	.byte	0x03, 0x50
        /*002a*/ 	.short	0x0000


	//----- nvinfo : EIATTR_MAXREG_COUNT
	.align		4
        /*002c*/ 	.byte	0x03, 0x1b
        /*002e*/ 	.short	0x0080


	//----- nvinfo : EIATTR_MERCURY_ISA_VERSION
	.align		4
        /*0030*/ 	.byte	0x03, 0x5f
        /*0032*/ 	.short	0x0101


	//----- nvinfo : EIATTR_EXIT_INSTR_OFFSETS
	.align		4
        /*0034*/ 	.byte	0x04, 0x1c
        /*0036*/ 	.short	(.L_6852 - .L_6851)


	//   ....[0]....
.L_6851:
        /*0038*/ 	.word	0x00004650


	//   ....[1]....
        /*003c*/ 	.word	0x00005d60


	//----- nvinfo : EIATTR_MAX_THREADS
	.align		4
.L_6852:
        /*0040*/ 	.byte	0x04, 0x05
        /*0042*/ 	.short	(.L_6854 - .L_6853)
.L_6853:
        /*0044*/ 	.word	0x00000080
        /*0048*/ 	.word	0x00000001
        /*004c*/ 	.word	0x00000001


	//----- nvinfo : EIATTR_CRS_STACK_SIZE
	.align		4
.L_6854:
        /*0050*/ 	.byte	0x04, 0x1e
        /*0052*/ 	.short	(.L_6856 - .L_6855)
.L_6855:
        /*0054*/ 	.word	0x00000000


	//----- nvinfo : EIATTR_CBANK_PARAM_SIZE
	.align		4
.L_6856:
        /*0058*/ 	.byte	0x03, 0x19
        /*005a*/ 	.short	0x0290


	//----- nvinfo : EIATTR_PARAM_CBANK
	.align		4
        /*005c*/ 	.byte	0x04, 0x0a
        /*005e*/ 	.short	(.L_6858 - .L_6857)
	.align		4
.L_6857:
        /*0060*/ 	.word	index@(.nv.constant0._ZN2at6native18elementwise_kernelILi128ELi4EZNS0_22gpu_kernel_impl_nocastINS0_13BinaryFunctorIddbZZZNS0_22logical_or_kernel_cudaERNS_14TensorIteratorEENKUlvE0_clEvENKUlvE4_clEvEUlddE_EEEEvRNS_18TensorIteratorBaseERKT_EUliE_EEviT1_)
        /*0064*/ 	.short	0x0210
        /*0066*/ 	.short	0x0290


	//----- nvinfo : EIATTR_SW_WAR
	.align		4
.L_6858:
        /*0068*/ 	.byte	0x04, 0x36
        /*006a*/ 	.short	(.L_6860 - .L_6859)
.L_6859:
        /*006c*/ 	.word	0x00000008
.L_6860:


//--------------------- .nv.info._ZN2at6native27unrolled_elementwise_kernelINS0_13BinaryFunctorIddbZZZNS0_22logical_or_kernel_cudaERNS_14TensorIteratorEENKUlvE0_clEvENKUlvE4_clEvEUlddE_EESt5arrayIPcLm3EELi4E23TrivialOffsetCalculatorILi2EjESC_ILi1EjENS0_6memory15LoadWithoutCastENSF_16StoreWithoutCastEEEviT_T0_T2_T3_T4_T5_ --------------------------
	.section	.nv.info._ZN2at6native27unrolled_elementwise_kernelINS0_13BinaryFunctorIddbZZZNS0_22logical_or_kernel_cudaERNS_14TensorIteratorEENKUlvE0_clEvENKUlvE4_clEvEUlddE_EESt5arrayIPcLm3EELi4E23TrivialOffsetCalculatorILi2EjESC_ILi1EjENS0_6memory15LoadWithoutCastENSF_16StoreWithoutCastEEEviT_T0_T2_T3_T4_T5_,"",@"SHT_CUDA_INFO"
	.sectionflags	@""
	.align	4


	//----- nvinfo : EIATTR_CUDA_API_VERSION
	.align		4
        /*0000*/ 	.byte	0x04, 0x37
        /*0002*/ 	.short	(.L_6862 - .L_6861)
.L_6861:
        /*0004*/ 	.word	0x00000082


	//----- nvinfo : EIATTR_KPARAM_INFO
	.align		4
.L_6862:
        /*0008*/ 	.byte	0x04, 0x17
        /*000a*/ 	.short	(.L_6864 - .L_6863)
.L_6863:
        /*000c*/ 	.word	0x00000000
        /*0010*/ 	.short	0x0006
        /*0012*/ 	.short	0x0023
        /*0014*/ 	.byte	0x00, 0xf0, 0x05, 0x00


	//----- nvinfo : EIATTR_KPARAM_INFO
	.align		4
.L_6864:
        /*0018*/ 	.byte	0x04, 0x17
        /*001a*/ 	.short	(.L_6866 - .L_6865)
.L_6865:
        /*001c*/ 	.word	0x00000000
        /*0020*/ 	.short	0x0005
        /*0022*/ 	.short	0x0022
        /*0024*/ 	.byte	0x00, 0xf0, 0x05, 0x00


	//----- nvinfo : EIATTR_KPARAM_INFO
	.align		4
.L_6866:
        /*0028*/ 	.byte	0x04, 0x17
        /*002a*/ 	.short	(.L_6868 - .L_6867)
.L_6867:
        /*002c*/ 	.word	0x00000000
        /*0030*/ 	.short	0x0004
        /*0032*/ 	.short	0x0021
        /*0034*/ 	.byte	0x00, 0xf0, 0x05, 0x00


	//----- nvinfo : EIATTR_KPARAM_INFO
	.align		4
.L_6868:
        /*0038*/ 	.byte	0x04, 0x17
        /*003a*/ 	.short	(.L_6870 - .L_6869)
.L_6869:
        /*003c*/ 	.word	0x00000000
        /*0040*/ 	.short	0x0003
        /*0042*/ 	.short	0x0020
        /*0044*/ 	.byte	0x00, 0xf0, 0x05, 0x00


	//----- nvinfo : EIATTR_KPARAM_INFO
	.align		4
.L_6870:
        /*0048*/ 	.byte	0x04, 0x17
        /*004a*/ 	.short	(.L_6872 - .L_6871)
.L_6871:
        /*004c*/ 	.word	0x00000000
        /*0050*/ 	.short	0x0002
        /*0052*/ 	.short	0x0008
        /*0054*/ 	.byte	0x00, 0xf0, 0x61, 0x00


	//----- nvinfo : EIATTR_KPARAM_INFO
	.align		4
.L_6872:
        /*0058*/ 	.byte	0x04, 0x17
        /*005a*/ 	.short	(.L_6874 - .L_6873)
.L_6873:
        /*005c*/ 	.word	0x00000000
        /*0060*/ 	.short	0x0001
        /*0062*/ 	.short	0x0004
        /*0064*/ 	.byte	0x00, 0xf0, 0x05, 0x00


	//----- nvinfo : EIATTR_KPARAM_INFO
	.align		4
.L_6874:
        /*0068*/ 	.byte	0x04, 0x17
        /*006a*/ 	.short	(.L_6876 - .L_6875)
.L_6875:
        /*006c*/ 	.word	0x00000000
        /*0070*/ 	.short	0x0000
        /*0072*/ 	.short	0x0000
        /*0074*/ 	.byte	0x00, 0xf0, 0x11, 0x00


	//----- nvinfo : EIATTR_SPARSE_MMA_MASK
	.align		4
.L_6876:
        /*0078*/ 	.byte	0x03, 0x50
        /*007a*/ 	.short	0x0000


	//----- nvinfo : EIATTR_MAXREG_COUNT
	.align		4
        /*007c*/ 	.byte	0x03, 0x1b
        /*007e*/ 	.short	0x00ff


	//----- nvinfo : EIATTR_MERCURY_ISA_VERSION
	.align		4
        /*0080*/ 	.byte	0x03, 0x5f
        /*0082*/ 	.short	0x0101


	//----- nvinfo : EIATTR_EXIT_INSTR_OFFSETS
	.align		4
        /*0084*/ 	.byte	0x04, 0x1c
        /*0086*/ 	.short	(.L_6878 - .L_6877)


	//   ....[0]....
.L_6877:
        /*0088*/ 	.word	0x00000580


	//   ....[1]....
        /*008c*/ 	.word	0x00000600


	//----- nvinfo : EIATTR_MAX_THREADS
	.align		4
.L_6878:
        /*0090*/ 	.byte	0x04, 0x05
        /*0092*/ 	.short	(.L_6880 - .L_6879)
.L_6879:
        /*0094*/ 	.word	0x00000080
        /*0098*/ 	.word	0x00000001
        /*009c*/ 	.word	0x00000001


	//----- nvinfo : EIATTR_CRS_STACK_SIZE
	.align		4
.L_6880:
        /*00a0*/ 	.byte	0x04, 0x1e
        /*00a2*/ 	.short	(.L_6882 - .L_6881)
.L_6881:
        /*00a4*/ 	.word	0x00000000


	//----- nvinfo : EIATTR_CBANK_PARAM_SIZE
	.align		4
.L_6882:
        /*00a8*/ 	.byte	0x03, 0x19
        /*00aa*/ 	.short	0x0024


	//----- nvinfo : EIATTR_PARAM_CBANK
	.align		4
        /*00ac*/ 	.byte	0x04, 0x0a
        /*00ae*/ 	.short	(.L_6884 - .L_6883)
	.align		4
.L_6883:
        /*00b0*/ 	.word	index@(.nv.constant0._ZN2at6native27unrolled_elementwise_kernelINS0_13BinaryFunctorIddbZZZNS0_22logical_or_kernel_cudaERNS_14TensorIteratorEENKUlvE0_clEvENKUlvE4_clEvEUlddE_EESt5arrayIPcLm3EELi4E23TrivialOffsetCalculatorILi2EjESC_ILi1EjENS0_6memory15LoadWithoutCastENSF_16StoreWithoutCastEEEviT_T0_T2_T3_T4_T5_)
        /*00b4*/ 	.short	0x0210
        /*00b6*/ 	.short	0x0024


	//----- nvinfo : EIATTR_SW_WAR
	.align		4
.L_6884:
        /*00b8*/ 	.byte	0x04, 0x36
        /*00ba*/ 	.short	(.L_6886 - .L_6885)
.L_6885:
        /*00bc*/ 	.word	0x00000008
.L_6886:


//--------------------- .nv.info._ZN2at6native29vectorized_elementwise_kernelILi2ENS0_13BinaryFunctorIddbZZZNS0_22logical_or_kernel_cudaERNS_14TensorIteratorEENKUlvE0_clEvENKUlvE4_clEvEUlddE_EESt5arrayIPcLm3EEEEviT0_T1_ --------------------------
	.section	.nv.info._ZN2at6native29vectorized_elementwise_kernelILi2ENS0_13BinaryFunctorIddbZZZNS0_22logical_or_kernel_cudaERNS_14TensorIteratorEENKUlvE0_clEvENKUlvE4_clEvEUlddE_EESt5arrayIPcLm3EEEEviT0_T1_,"",@"SHT_CUDA_INFO"
	.sectionflags	@""
	.align	4


	//----- nvinfo : EIATTR_CUDA_API_VERSION
	.align		4
        /*0000*/ 	.byte	0x04, 0x37
        /*0002*/ 	.short	(.L_6888 - .L_6887)
.L_6887:
        /*0004*/ 	.word	0x00000082


	//----- nvinfo : EIATTR_KPARAM_INFO
	.align		4
.L_6888:
        /*0008*/ 	.byte	0x04, 0x17
        /*000a*/ 	.short	(.L_6890 - .L_6889)
.L_6889:
        /*000c*/ 	.word	0x00000000
        /*0010*/ 	.short	0x0002
        /*0012*/ 	.short	0x0008
        /*0014*/ 	.byte	0x00, 0xf0, 0x61, 0x00


	//----- nvinfo : EIATTR_KPARAM_INFO
	.align		4
.L_6890:
        /*0018*/ 	.byte	0x04, 0x17
        /*001a*/ 	.short	(.L_6892 - .L_6891)
.L_6891:
        /*001c*/ 	.word	0x00000000
        /*0020*/ 	.short	0x0001
        /*0022*/ 	.short	0x0004
        /*0024*/ 	.byte	0x00, 0xf0, 0x05, 0x00


	//----- nvinfo : EIATTR_KPARAM_INFO
	.align		4
.L_6892:
        /*0028*/ 	.byte	0x04, 0x17
        /*002a*/ 	.short	(.L_6894 - .L_6893)
.L_6893:
        /*002c*/ 	.word	0x00000000
        /*0030*/ 	.short	0x0000
        /*0032*/ 	.short	0x0000
        /*0034*/ 	.byte	0x00, 0xf0, 0x11, 0x00


	//----- nvinfo : EIATTR_SPARSE_MMA_MASK
	.align		4
.L_6894:
        /*0038*/ 	.byte	0x03, 0x50
        /*003a*/ 	.short	0x0000


	//----- nvinfo : EIATTR_MAXREG_COUNT
	.align		4
        /*003c*/ 	.byte	0x03, 0x1b
        /*003e*/ 	.short	0x00ff


	//----- nvinfo : EIATTR_MERCURY_ISA_VERSION
	.align		4
        /*0040*/ 	.byte	0x03, 0x5f
        /*0042*/ 	.short	0x0101


	//----- nvinfo : EIATTR_EXIT_INSTR_OFFSETS
	.align		4
        /*0044*/ 	.byte	0x04, 0x1c
        /*0046*/ 	.short	(.L_6896 - .L_6895)


	//   ....[0]....
.L_6895:
        /*0048*/ 	.word	0x000003c0


	//   ....[1]....
        /*004c*/ 	.word	0x00000f80


	//   ....[2]....
        /*0050*/ 	.word	0x00000ff0


	//----- nvinfo : EIATTR_MAX_THREADS
	.align		4
.L_6896:
        /*0054*/ 	.byte	0x04, 0x05
        /*0056*/ 	.short	(.L_6898 - .L_6897)
.L_6897:
        /*0058*/ 	.word	0x00000080
        /*005c*/ 	.word	0x00000001
        /*0060*/ 	.word	0x00000001


	//----- nvinfo : EIATTR_CRS_STACK_SIZE
	.align		4
.L_6898:
        /*0064*/ 	.byte	0x04, 0x1e
        /*0066*/ 	.short	(.L_6900 - .L_6899)
.L_6899:
        /*0068*/ 	.word	0x00000000


	//----- nvinfo : EIATTR_CBANK_PARAM_SIZE
	.align		4
.L_6900:
        /*006c*/ 	.byte	0x03, 0x19
        /*006e*/ 	.short	0x0020


	//----- nvinfo : EIATTR_PARAM_CBANK
	.align		4
        /*0070*/ 	.byte	0x04, 0x0a
        /*0072*/ 	.short	(.L_6902 - .L_6901)
	.align		4
.L_6901:
        /*0074*/ 	.word	index@(.nv.constant0._ZN2at6native29vectorized_elementwise_kernelILi2ENS0_13BinaryFunctorIddbZZZNS0_22logical_or_kernel_cudaERNS_14TensorIteratorEENKUlvE0_clEvENKUlvE4_clEvEUlddE_EESt5arrayIPcLm3EEEEviT0_T1_)
        /*0078*/ 	.short	0x0210
        /*007a*/ 	.short	0x0020


	//----- nvinfo : EIATTR_SW_WAR
	.align		4
.L_6902:
        /*007c*/ 	.byte	0x04, 0x36
        /*007e*/ 	.short	(.L_6904 - .L_6903)
.L_6903:
        /*0080*/ 	.word	0x00000008
.L_6904:


//--------------------- .nv.info._ZN2at6native29vectorized_elementwise_kernelILi4ENS0_13BinaryFunctorIddbZZZNS0_22logical_or_kernel_cudaERNS_14TensorIteratorEENKUlvE0_clEvENKUlvE4_clEvEUlddE_EESt5arrayIPcLm3EEEEviT0_T1_ --------------------------
	.section	.nv.info._ZN2at6native29vectorized_elementwise_kernelILi4ENS0_13BinaryFunctorIddbZZZNS0_22logical_or_kernel_cudaERNS_14TensorIteratorEENKUlvE0_clEvENKUlvE4_clEvEUlddE_EESt5arrayIPcLm3EEEEviT0_T1_,"",@"SHT_CUDA_INFO"
	.sectionflags	@""
	.align	4


	//----- nvinfo : EIATTR_CUDA_API_VERSION
	.align		4
        /*0000*/ 	.byte	0x04, 0x37
        /*0002*/ 	.short	(.L_6906 - .L_6905)
.L_6905:
        /*0004*/ 	.word	0x00000082


	//----- nvinfo : EIATTR_KPARAM_INFO
	.align		4
.L_6906:
        /*0008*/ 	.byte	0x04, 0x17
        /*000a*/ 	.short	(.L_6908 - .L_6907)
.L_6907:
        /*000c*/ 	.word	0x00000000
        /*0010*/ 	.short	0x0002
        /*0012*/ 	.short	0x0008
        /*0014*/ 	.byte	0x00, 0xf0, 0x61, 0x00


	//----- nvinfo : EIATTR_KPARAM_INFO
	.align		4
.L_6908:
        /*0018*/ 	.byte	0x04, 0x17
        /*001a*/ 	.short	(.L_6910 - .L_6909)
.L_6909:
        /*001c*/ 	.word	0x00000000
        /*0020*/ 	.short	0x0001
        /*0022*/ 	.short	0x0004
        /*0024*/ 	.byte	0x00, 0xf0, 0x05, 0x00


	//----- nvinfo : EIATTR_KPARAM_INFO
	.align		4
.L_6910:
        /*0028*/ 	.byte	0x04, 0x17
        /*002a*/ 	.short	(.L_6912 - .L_6911)
.L_6911:
        /*002c*/ 	.word	0x00000000
        /*0030*/ 	.short	0x0000
        /*0032*/ 	.short	0x0000
        /*0034*/ 	.byte	0x00, 0xf0, 0x11, 0x00


	//----- nvinfo : EIATTR_SPARSE_MMA_MASK
	.align		4
.L_6912:
        /*0038*/ 	.byte	0x03, 0x50
        /*003a*/ 	.short	0x0000


	//----- nvinfo : EIATTR_MAXREG_COUNT
	.align		4
        /*003c*/ 	.byte	0x03, 0x1b
        /*003e*/ 	.short	0x00ff


	//----- nvinfo : EIATTR_MERCURY_ISA_VERSION
	.align		4
        /*0040*/ 	.byte	0x03, 0x5f
        /*0042*/ 	.short	0x0101


	//----- nvinfo : EIATTR_EXIT_INSTR_OFFSETS
	.align		4
        /*0044*/ 	.byte	0x04, 0x1c
        /*0046*/ 	.short	(.L_6914 - .L_6913)


	//   ....[0]....
.L_6913:
        /*0048*/ 	.word	0x000003c0


	//   ....[1]....
        /*004c*/ 	.word	0x00000f90


	//   ....[2]....
        /*0050*/ 	.word	0x00001000


	//----- nvinfo : EIATTR_MAX_THREADS
	.align		4
.L_6914:
        /*0054*/ 	.byte	0x04, 0x05
        /*0056*/ 	.short	(.L_6916 - .L_6915)
.L_6915:
        /*0058*/ 	.word	0x00000080
        /*005c*/ 	.word	0x00000001
        /*0060*/ 	.word	0x00000001


	//----- nvinfo : EIATTR_CRS_STACK_SIZE
	.align		4
.L_6916:
        /*0064*/ 	.byte	0x04, 0x1e
        /*0066*/ 	.short	(.L_6918 - .L_6917)
.L_6917:
        /*0068*/ 	.word	0x00000000


	//----- nvinfo : EIATTR_CBANK_PARAM_SIZE
	.align		4
.L_6918:
        /*006c*/ 	.byte	0x03, 0x19
        /*006e*/ 	.short	0x0020


	//----- nvinfo : EIATTR_PARAM_CBANK
	.align		4
        /*0070*/ 	.byte	0x04, 0x0a
        /*0072*/ 	.short	(.L_6920 - .L_6919)
	.align		4
.L_6919:
        /*0074*/ 	.word	index@(.nv.constant0._ZN2at6native29vectorized_elementwise_kernelILi4ENS0_13BinaryFunctorIddbZZZNS0_22logical_or_kernel_cudaERNS_14TensorIteratorEENKUlvE0_clEvENKUlvE4_clEvEUlddE_EESt5arrayIPcLm3EEEEviT0_T1_)
        /*0078*/ 	.short	0x0210
        /*007a*/ 	.short	0x0020


	//----- nvinfo : EIATTR_SW_WAR
	.align		4
.L_6920:
        /*007c*/ 	.byte	0x04, 0x36
        /*007e*/ 	.short	(.L_6922 - .L_6921)
.L_6921:
        /*0080*/ 	.word	0x00000008
.L_6922:


//--------------------- .nv.info._ZN2at6native29vectorized_elementwise_kernelILi8ENS0_13BinaryFunctorIddbZZZNS0_22logical_or_kernel_cudaERNS_14TensorIteratorEENKUlvE0_clEvENKUlvE4_clEvEUlddE_EESt5arrayIPcLm3EEEEviT0_T1_ --------------------------
	.section	.nv.info._ZN2at6native29vectorized_elementwise_kernelILi8ENS0_13BinaryFunctorIddbZZZNS0_22logical_or_kernel_cudaERNS_14TensorIteratorEENKUlvE0_clEvENKUlvE4_clEvEUlddE_EESt5arrayIPcLm3EEEEviT0_T1_,"",@"SHT_CUDA_INFO"
	.sectionflags	@""
	.align	4


	//----- nvinfo : EIATTR_CUDA_API_VERSION
	.align		4
        /*0000*/ 	.byte	0x04, 0x37
        /*0002*/ 	.short	(.L_6924 - .L_6923)
.L_6923:
        /*0004*/ 	.word	0x00000082


	//----- nvinfo : EIATTR_KPARAM_INFO
	.align		4
.L_6924:
        /*0008*/ 	.byte	0x04, 0x17
        /*000a*/ 	.short	(.L_6926 - .L_6925)
.L_6925:
        /*000c*/ 	.word	0x00000000
        /*0010*/ 	.short	0x0002
        /*0012*/ 	.short	0x0008
        /*0014*/ 	.byte	0x00, 0xf0, 0x61, 0x00


	//----- nvinfo : EIATTR_KPARAM_INFO
	.align		4
.L_6926:
        /*0018*/ 	.byte	0x04, 0x17
        /*001a*/ 	.short	(.L_6928 - .L_6927)
.L_6927:
        /*001c*/ 	.word	0x00000000
        /*0020*/ 	.short	0x0001
        /*0022*/ 	.short	0x0004
        /*0024*/ 	.byte	0x00, 0xf0, 0x05, 0x00


	//----- nvinfo : EIATTR_KPARAM_INFO
	.align		4
.L_6928:
        /*0028*/ 	.byte	0x04, 0x17
        /*002a*/ 	.short	(.L_6930 - .L_6929)
.L_6929:
        /*002c*/ 	.word	0x00000000
        /*0030*/ 	.short	0x0000
        /*0032*/ 	.short	0x0000
        /*0034*/ 	.byte	0x00, 0xf0, 0x11, 0x00


	//----- nvinfo : EIATTR_SPARSE_MMA_MASK
	.align		4
.L_6930:
        /*0038*/ 	.byte	0x03, 0x50
        /*003a*/ 	.short	0x0000


	//----- nvinfo : EIATTR_MAXREG_COUNT
	.align		4
        /*003c*/ 	.byte	0x03, 0x1b
        /*003e*/ 	.short	0x00ff


	//----- nvinfo : EIATTR_MERCURY_ISA_VERSION
	.align		4
        /*0040*/ 	.byte	0x03, 0x5f
        /*0042*/ 	.short	0x0101


	//----- nvinfo : EIATTR_EXIT_INSTR_OFFSETS
	.align		4
        /*0044*/ 	.byte	0x04, 0x1c
        /*0046*/ 	.short	(.L_6932 - .L_6931)


	//   ....[0]....
.L_6931:
        /*0048*/ 	.word	0x000003f0


	//   ....[1]....
        /*004c*/ 	.word	0x00000fb0


	//   ....[2]....
        /*0050*/ 	.word	0x00001020


	//----- nvinfo : EIATTR_MAX_THREADS
	.align		4
.L_6932:
        /*0054*/ 	.byte	0x04, 0x05
        /*0056*/ 	.short	(.L_6934 - .L_6933)
.L_6933:
        /*0058*/ 	.word	0x00000080
        /*005c*/ 	.word	0x00000001
        /*0060*/ 	.word	0x00000001


	//----- nvinfo : EIATTR_CRS_STACK_SIZE
	.align		4
.L_6934:
        /*0064*/ 	.byte	0x04, 0x1e
        /*0066*/ 	.short	(.L_6936 - .L_6935)
.L_6935:
        /*0068*/ 	.word	0x00000000


	//----- nvinfo : EIATTR_CBANK_PARAM_SIZE
	.align		4
.L_6936:
        /*006c*/ 	.byte	0x03, 0x19
        /*006e*/ 	.short	0x0020


	//----- nvinfo : EIATTR_PARAM_CBANK
	.align		4
        /*0070*/ 	.byte	0x04, 0x0a
        /*0072*/ 	.short	(.L_6938 - .L_6937)
	.align		4
.L_6937:
        /*0074*/ 	.word	index@(.nv.constant0._ZN2at6native29vectorized_elementwise_kernelILi8ENS0_13BinaryFunctorIddbZZZNS0_22logical_or_kernel_cudaERNS_14TensorIteratorEENKUlvE0_clEvENKUlvE4_clEvEUlddE_EESt5arrayIPcLm3EEEEviT0_T1_)
        /*0078*/ 	.short	0x0210
        /*007a*/ 	.short	0x0020


	//----- nvinfo : EIATTR_SW_WAR
	.align		4
.L_6938:
        /*007c*/ 	.byte	0x04, 0x36
        /*007e*/ 	.short	(.L_6940 - .L_6939)
.L_6939:
        /*0080*/ 	.word	0x00000008
.L_6940:


//--------------------- .nv.info._ZN2at6native18elementwise_kernelILi128ELi4EZNS0_15gpu_kernel_implINS0_13AUnaryFunctorIssbZZZNS0_22logical_or_kernel_cudaERNS_14TensorIteratorEENKUlvE0_clEvENKUlvE3_clEvEUlssE_EEEEvRNS_18TensorIteratorBaseERKT_EUliE_EEviT1_ --------------------------
	.section	.nv.info._ZN2at6native18elementwise_kernelILi128ELi4EZNS0_15gpu_kernel_implINS0_13AUnaryFunctorIssbZZZNS0_22logical_or_kernel_cudaERNS_14TensorIteratorEENKUlvE0_clEvENKUlvE3_clEvEUlssE_EEEEvRNS_18TensorIteratorBaseERKT_EUliE_EEviT1_,"",@"SHT_CUDA_INFO"
	.sectionflags	@""
	.align	4


	//----- nvinfo : EIATTR_CUDA_API_VERSION
	.align		4
        /*0000*/ 	.byte	0x04, 0x37
        /*0002*/ 	.short	(.L_6942 - .L_6941)
.L_6941:
        /*0004*/ 	.word	0x00000082


	//----- nvinfo : EIATTR_KPARAM_INFO
	.align		4
.L_6942:
        /*0008*/ 	.byte	0x04, 0x17
        /*000a*/ 	.short	(.L_6944 - .L_6943)
.L_6943:
        /*000c*/ 	.word	0x00000000
        /*0010*/ 	.short	0x0001
        /*0012*/ 	.short	0x0008
        /*0014*/ 	.byte	0x00, 0xf0, 0x61, 0x08


	//----- nvinfo : EIATTR_KPARAM_INFO
	.align		4
.L_6944:
        /*0018*/ 	.byte	0x04, 0x17
        /*001a*/ 	.short	(.L_6946 - .L_6945)
.L_6945:
        /*001c*/ 	.word	0x00000000
        /*0020*/ 	.short	0x0000
        /*0022*/ 	.short	0x0000
        /*0024*/ 	.byte	0x00, 0xf0, 0x11, 0x00


	//----- nvinfo : EIATTR_SPARSE_MMA_MASK
	.align		4
.L_6946:
        /*0028*/ 	.byte	0x03, 0x50
        /*002a*/ 	.short	0x0000


	//----- nvinfo : EIATTR_MAXREG_COUNT
	.align		4
        /*002c*/ 	.byte	0x03, 0x1b
        /*002e*/ 	.short	0x0080


	//----- nvinfo : EIATTR_EXTERNS
	.align		4
        /*0030*/ 	.byte	0x04, 0x0f
        /*0032*/ 	.short	(.L_6948 - .L_6947)


	//   ....[0]....
	.align		4
.L_6947:
        /*0034*/ 	.word	index@(__assertfail)


	//----- nvinfo : EIATTR_MERCURY_ISA_VERSION
	.align		4
.L_6948:
        /*0038*/ 	.byte	0x03, 0x5f
        /*003a*/ 	.short	0x0101


	//----- nvinfo : EIATTR_SYSCALL_OFFSETS
	.align		4
        /*003c*/ 	.byte	0x04, 0x46
        /*003e*/ 	.short	(.L_6950 - .L_6949)


	//   ....[0]....
.L_6949:
        /*0040*/ 	.word	0x000021f0


	//   ....[1]....
        /*0044*/ 	.word	0x00002f90


	//   ....[2]....
        /*0048*/ 	.word	0x000051c0


	//   ....[3]....
        /*004c*/ 	.word	0x00005f50


	//   ....[4]....
        /*0050*/ 	.word	0x00008160


	//   ....[5]....
        /*0054*/ 	.word	0x00008ef0


	//   ....[6]....
        /*0058*/ 	.word	0x0000b0f0


	//   ....[7]....
        /*005c*/ 	.word	0x0000be80


	//----- nvinfo : EIATTR_EXIT_INSTR_OFFSETS
	.align		4
.L_6950:
        /*0060*/ 	.byte	0x04, 0x1c
        /*0062*/ 	.short	(.L_6952 - .L_6951)


	//   ....[0]....
.L_6951:
        /*0064*/ 	.word	0x00008fa0


	//   ....[1]....
        /*0068*/ 	.word	0x0000b270


	//   ....[2]....
        /*006c*/ 	.word	0x0000b290


	//   ....[3]....
        /*0070*/ 	.word	0x0000b320


	//   ....[4]....
        /*0074*/ 	.word	0x0000b340


	//   ....[5]....
        /*0078*/ 	.word	0x0000b360


	//   ....[6]....
        /*007c*/ 	.word	0x0000b3f0


	//   ....[7]....
        /*0080*/ 	.word	0x0000b430


	//   ....[8]....
        /*0084*/ 	.word	0x0000b4d0


	//   ....[9]....
        /*0088*/ 	.word	0x0000b520


	//   ....[10]....
        /*008c*/ 	.word	0x0000b560


	//   ....[11]....
        /*0090*/ 	.word	0x0000b600


	//   ....[12]....
        /*0094*/ 	.word	0x0000b650


	//   ....[13]....
        /*0098*/ 	.word	0x0000b7a0


	//   ....[14]....
        /*009c*/ 	.word	0x0000b840


	//   ....[15]....
        /*00a0*/ 	.word	0x0000b880


	//   ....[16]....
        /*00a4*/ 	.word	0x0000b8d0


	//   ....[17]....
        /*00a8*/ 	.word	0x0000b910


	//   ....[18]....
        /*00ac*/ 	.word	0x0000b9b0


	//   ....[19]....
        /*00b0*/ 	.word	0x0000baf0


	//   ....[20]....
        /*00b4*/ 	.word	0x0000bc30


	//   ....[21]....
        /*00b8*/ 	.word	0x0000bd80


	//   ....[22]....
        /*00bc*/ 	.word	0x0000be90


	//   ....[23]....
        /*00c0*/ 	.word	0x0000bec0


	//   ....[24]....
        /*00c4*/ 	.word	0x0000bee0


	//----- nvinfo : EIATTR_MAX_THREADS
	.align		4
.L_6952:
        /*00c8*/ 	.byte	0x04, 0x05
        /*00ca*/ 	.short	(.L_6954 - .L_6953)
.L_6953:
        /*00cc*/ 	.word	0x00000080
        /*00d0*/ 	.word	0x00000001
        /*00d4*/ 	.word	0x00000001


	//----- nvinfo : EIATTR_CRS_STACK_SIZE
	.align		4
.L_6954:
        /*00d8*/ 	.byte	0x04, 0x1e
        /*00da*/ 	.short	(.L_6956 - .L_6955)
.L_6955:
        /*00dc*/ 	.word	0x00000000


	//----- nvinfo : EIATTR_CBANK_PARAM_SIZE
	.align		4
.L_6956:
        /*00e0*/ 	.byte	0x03, 0x19
        /*00e2*/ 	.short	0x0220


	//----- nvinfo : EIATTR_PARAM_CBANK
	.align		4
        /*00e4*/ 	.byte	0x04, 0x0a
        /*00e6*/ 	.short	(.L_6958 - .L_6957)
	.align		4
.L_6957:
        /*00e8*/ 	.word	index@(.nv.constant0._ZN2at6native18elementwise_kernelILi128ELi4EZNS0_15gpu_kernel_implINS0_13AUnaryFunctorIssbZZZNS0_22logical_or_kernel_cudaERNS_14TensorIteratorEENKUlvE0_clEvENKUlvE3_clEvEUlssE_EEEEvRNS_18TensorIteratorBaseERKT_EUliE_EEviT1_)
        /*00ec*/ 	.short	0x0210
        /*00ee*/ 	.short	0x0220


	//----- nvinfo : EIATTR_SW_WAR
	.align		4
.L_6958:
        /*00f0*/ 	.byte	0x04, 0x36
        /*00f2*/ 	.short	(.L_6960 - .L_6959)
.L_6959:
        /*00f4*/ 	.word	0x00000008
.L_6960:


//--------------------- .nv.info._ZN2at6native27unrolled_elementwise_kernelINS0_13AUnaryFunctorIssbZZZNS0_22logical_or_kernel_cudaERNS_14TensorIteratorEENKUlvE0_clEvENKUlvE3_clEvEUlssE_EESt5arrayIPcLm2EELi4E23TrivialOffsetCalculatorILi1EjESD_NS0_6memory12LoadWithCastILi1EEENSE_13StoreWithCastILi1EEEEEviT_T0_T2_T3_T4_T5_ --------------------------
	.section	.nv.info._ZN2at6native27unrolled_elementwise_kernelINS0_13AUnaryFunctorIssbZZZNS0_22logical_or_kernel_cudaERNS_14TensorIteratorEENKUlvE0_clEvENKUlvE3_clEvEUlssE_EESt5arrayIPcLm2EELi4E23TrivialOffsetCalculatorILi1EjESD_NS0_6memory12LoadWithCastILi1EEENSE_13StoreWithCastILi1EEEEEviT_T0_T2_T3_T4_T5_,"",@"SHT_CUDA_INFO"
	.sectionflags	@""
	.align	4


	//----- nvinfo : EIATTR_CUDA_API_VERSION
	.align		4
        /*0000*/ 	.byte	0x04, 0x37
        /*0002*/ 	.short	(.L_6962 - .L_6961)
.L_6961:
        /*0004*/ 	.word	0x00000082


	//----- nvinfo : EIATTR_KPARAM_INFO
	.align		4
.L_6962:
        /*0008*/ 	.byte	0x04, 0x17
        /*000a*/ 	.short	(.L_6964 - .L_6963)
.L_6963:
        /*000c*/ 	.word	0x00000000
        /*0010*/ 	.short	0x0006
        /*0012*/ 	.short	0x0024
        /*0014*/ 	.byte	0x00, 0xf0, 0x21, 0x00


	//----- nvinfo : EIATTR_KPARAM_INFO
	.align		4
.L_6964:
        /*0018*/ 	.byte	0x04, 0x17
        /*001a*/ 	.short	(.L_6966 - .L_6965)
.L_6965:
        /*001c*/ 	.word	0x00000000
        /*0020*/ 	.short	0x0005
        /*0022*/ 	.short	0x001c
        /*0024*/ 	.byte	0x00, 0xf0, 0x21, 0x00


	//----- nvinfo : EIATTR_KPARAM_INFO
	.align		4
.L_6966:
        /*0028*/ 	.byte	0x04, 0x17
        /*002a*/ 	.short	(.L_6968 - .L_6967)
.L_6967:
        /*002c*/ 	.word	0x00000000
        /*0030*/ 	.short	0x0004
        /*0032*/ 	.short	0x0019
        /*0034*/ 	.byte	0x00, 0xf0, 0x05, 0x00


	//----- nvinfo : EIATTR_KPARAM_INFO
	.align		4
.L_6968:
        /*0038*/ 	.byte	0x04, 0x17
        /*003a*/ 	.short	(.L_6970 - .L_6969)
.L_6969:
        /*003c*/ 	.word	0x00000000
        /*0040*/ 	.short	0x0003
        /*0042*/ 	.short	0x0018
        /*0044*/ 	.byte	0x00, 0xf0, 0x05, 0x00


	//----- nvinfo : EIATTR_KPARAM_INFO
	.align		4
.L_6970:
        /*0048*/ 	.byte	0x04, 0x17
        /*004a*/ 	.short	(.L_6972 - .L_6971)
.L_6971:
        /*004c*/ 	.word	0x00000000
        /*0050*/ 	.short	0x0002
        /*0052*/ 	.short	0x0008
        /*0054*/ 	.byte	0x00, 0xf0, 0x41, 0x00


	//----- nvinfo : EIATTR_KPARAM_INFO
	.align		4
.L_6972:
        /*0058*/ 	.byte	0x04, 0x17
        /*005a*/ 	.short	(.L_6974 - .L_6973)
.L_6973:
        /*005c*/ 	.word	0x00000000
        /*0060*/ 	.short	0x0001
        /*0062*/ 	.short	0x0004
        /*0064*/ 	.byte	0x00, 0xf0, 0x11, 0x00


	//----- nvinfo : EIATTR_KPARAM_INFO
	.align		4
.L_6974:
        /*0068*/ 	.byte	0x04, 0x17
        /*006a*/ 	.short	(.L_6976 - .L_6975)
.L_6975:
        /*006c*/ 	.word	0x00000000
        /*0070*/ 	.short	0x0000
        /*0072*/ 	.short	0x0000
        /*0074*/ 	.byte	0x00, 0xf0, 0x11, 0x00


	//----- nvinfo : EIATTR_SPARSE_MMA_MASK
	.align		4
.L_6976:
        /*0078*/ 	.byte	0x03, 0x50
        /*007a*/ 	.short	0x0000


	//----- nvinfo : EIATTR_MAXREG_COUNT
	.align		4
        /*007c*/ 	.byte	0x03, 0x1b
        /*007e*/ 	.short	0x00ff


	//----- nvinfo : EIATTR_EXTERNS
	.align		4
        /*0080*/ 	.byte	0x04, 0x0f
        /*0082*/ 	.short	(.L_6978 - .L_6977)


	//   ....[0]....
	.align		4
.L_6977:
        /*0084*/ 	.word	index@(__assertfail)


	//----- nvinfo : EIATTR_MERCURY_ISA_VERSION
	.align		4
.L_6978:
        /*0088*/ 	.byte	0x03, 0x5f
        /*008a*/ 	.short	0x0101


	//----- nvinfo : EIATTR_SYSCALL_OFFSETS
	.align		4
        /*008c*/ 	.byte	0x04, 0x46
        /*008e*/ 	.short	(.L_6980 - .L_6979)


	//   ....[0]....
.L_6979:
        /*0090*/ 	.word	0x00000f10


	//   ....[1]....
        /*0094*/ 	.word	0x00001e20


	//   ....[2]....
        /*0098*/ 	.word	0x00002d40


	//   ....[3]....
        /*009c*/ 	.word	0x00003c40


	//   ....[4]....
        /*00a0*/ 	.word	0x00004c40


	//   ....[5]....
        /*00a4*/ 	.word	0x00005b20


	//   ....[6]....
        /*00a8*/ 	.word	0x000069f0


	//   ....[7]....
        /*00ac*/ 	.word	0x000078b0


	//----- nvinfo : EIATTR_EXIT_INSTR_OFFSETS
	.align		4
.L_6980:
        /*00b0*/ 	.byte	0x04, 0x1c
        /*00b2*/ 	.short	(.L_6982 - .L_6981)


	//   ....[0]....
.L_6981:
        /*00b4*/ 	.word	0x00006a90


	//   ....[1]....
        /*00b8*/ 	.word	0x00006bc0


	//   ....[2]....
        /*00bc*/ 	.word	0x00006be0


	//   ....[3]....
        /*00c0*/ 	.word	0x00006c70


	//   ....[4]....
        /*00c4*/ 	.word	0x00006c90


	//   ....[5]....
        /*00c8*/ 	.word	0x00006cb0


	//   ....[6]....
        /*00cc*/ 	.word	0x00006d40


	//   ....[7]....
        /*00d0*/ 	.word	0x00006d80


	//   ....[8]....
        /*00d4*/ 	.word	0x00006e20


	//   ....[9]....
        /*00d8*/ 	.word	0x00006e70


	//   ....[10]....
        /*00dc*/ 	.word	0x00006ea0


	//   ....[11]....
        /*00e0*/ 	.word	0x00006f40


	//   ....[12]....
        /*00e4*/ 	.word	0x00006f80


	//   ....[13]....
        /*00e8*/ 	.word	0x00007110


	//   ....[14]....
        /*00ec*/ 	.word	0x00007270


	//   ....[15]....
        /*00f0*/ 	.word	0x000072b0


	//   ....[16]....
        /*00f4*/ 	.word	0x00007350


	//   ....[17]....
        /*00f8*/ 	.word	0x000074d0


	//   ....[18]....
        /*00fc*/ 	.word	0x00007650


	//   ....[19]....
        /*0100*/ 	.word	0x000077b0


	//   ....[20]....
        /*0104*/ 	.word	0x000078c0


	//   ....[21]....
        /*0108*/ 	.word	0x000078f0


	//   ....[22]....
        /*010c*/ 	.word	0x00007910


	//----- nvinfo : EIATTR_MAX_THREADS
	.align		4
.L_6982:
        /*0110*/ 	.byte	0x04, 0x05
        /*0112*/ 	.short	(.L_6984 - .L_6983)
.L_6983:
        /*0114*/ 	.word	0x00000080
        /*0118*/ 	.word	0x00000001
        /*011c*/ 	.word	0x00000001


	//----- nvinfo : EIATTR_CRS_STACK_SIZE
	.align		4
.L_6984:
        /*0120*/ 	.byte	0x04, 0x1e
        /*0122*/ 	.short	(.L_6986 - .L_6985)
.L_6985:
        /*0124*/ 	.word	0x00000000


	//----- nvinfo : EIATTR_CBANK_PARAM_SIZE
	.align		4
.L_6986:
        /*0128*/ 	.byte	0x03, 0x19
        /*012a*/ 	.short	0x002c


	//----- nvinfo : EIATTR_PARAM_CBANK
	.align		4
        /*012c*/ 	.byte	0x04, 0x0a
        /*012e*/ 	.short	(.L_6988 - .L_6987)
	.align		4
.L_6987:
        /*0130*/ 	.word	index@(.nv.constant0._ZN2at6native27unrolled_elementwise_kernelINS0_13AUnaryFunctorIssbZZZNS0_22logical_or_kernel_cudaERNS_14TensorIteratorEENKUlvE0_clEvENKUlvE3_clEvEUlssE_EESt5arrayIPcLm2EELi4E23TrivialOffsetCalculatorILi1EjESD_NS0_6memory12LoadWithCastILi1EEENSE_13StoreWithCastILi1EEEEEviT_T0_T2_T3_T4_T5_)
        /*0134*/ 	.short	0x0210
        /*0136*/ 	.short	0x002c


	//----- nvinfo : EIATTR_SW_WAR
	.align		4
.L_6988:
        /*0138*/ 	.byte	0x04, 0x36
        /*013a*/ 	.short	(.L_6990 - .L_6989)
.L_6989:
        /*013c*/ 	.word	0x00000008
.L_6990:


//--------------------- .nv.info._ZN2at6native18elementwise_kernelILi128ELi4EZNS0_22gpu_kernel_impl_nocastINS0_13AUnaryFunctorIssbZZZNS0_22logical_or_kernel_cudaERNS_14TensorIteratorEENKUlvE0_clEvENKUlvE3_clEvEUlssE_EEEEvRNS_18TensorIteratorBaseERKT_EUliE_EEviT1_ --------------------------
	.section	.nv.info._ZN2at6native18elementwise_kernelILi128ELi4EZNS0_22gpu_kernel_impl_nocastINS0_13AUnaryFunctorIssbZZZNS0_22logical_or_kernel_cudaERNS_14TensorIteratorEENKUlvE0_clEvENKUlvE3_clEvEUlssE_EEEEvRNS_18TensorIteratorBaseERKT_EUliE_EEviT1_,"",@"SHT_CUDA_INFO"
	.sectionflags	@""
	.align	4


	//----- nvinfo : EIATTR_CUDA_API_VERSION
	.align		4
        /*0000*/ 	.byte	0x04, 0x37
        /*0002*/ 	.short	(.L_6992 - .L_6991)
.L_6991:
        /*0004*/ 	.word	0x00000082


	//----- nvinfo : EIATTR_KPARAM_INFO
	.align		4
.L_6992:
        /*0008*/ 	.byte	0x04, 0x17
        /*000a*/ 	.short	(.L_6994 - .L_6993)
.L_6993:
        /*000c*/ 	.word	0x00000000
        /*0010*/ 	.short	0x0001
        /*0012*/ 	.short	0x0008
        /*0014*/ 	.byte	0x00, 0xf0, 0x61, 0x08


	//----- nvinfo : EIATTR_KPARAM_INFO
	.align		4
.L_6994:
        /*0018*/ 	.byte	0x04, 0x17
        /*001a*/ 	.short	(.L_6996 - .L_6995)
.L_6995:
        /*001c*/ 	.word	0x00000000
        /*0020*/ 	.short	0x0000
        /*0022*/ 	.short	0x0000
        /*0024*/ 	.byte	0x00, 0xf0, 0x11, 0x00


	//----- nvinfo : EIATTR_SPARSE_MMA_MASK
	.align		4
.L_6996:
        /*0028*/ 	.byte	0x03, 0x50
        /*002a*/ 	.short	0x0000


	//----- nvinfo : EIATTR_MAXREG_COUNT
	.align		4
        /*002c*/ 	.byte	0x03, 0x1b
        /*002e*/ 	.short	0x0080


	//----- nvinfo : EIATTR_MERCURY_ISA_VERSION
	.align		4
        /*0030*/ 	.byte	0x03, 0x5f
        /*0032*/ 	.short	0x0101


	//----- nvinfo : EIATTR_EXIT_INSTR_OFFSETS
	.align		4
        /*0034*/ 	.byte	0x04, 0x1c
        /*0036*/ 	.short	(.L_6998 - .L_6997)


	//   ....[0]....
.L_6997:
        /*0038*/ 	.word	0x00003c30


	//   ....[1]....
        /*003c*/ 	.word	0x00004fe0


	//----- nvinfo : EIATTR_MAX_THREADS
	.align		4
.L_6998:
        /*0040*/ 	.byte	0x04, 0x05
        /*0042*/ 	.short	(.L_7000 - .L_6999)
.L_6999:
        /*0044*/ 	.word	0x00000080
        /*0048*/ 	.word	0x00000001
        /*004c*/ 	.word	0x00000001


	//----- nvinfo : EIATTR_CRS_STACK_SIZE
	.align		4
.L_7000:
        /*0050*/ 	.byte	0x04, 0x1e
        /*0052*/ 	.short	(.L_7002 - .L_7001)
.L_7001:
        /*0054*/ 	.word	0x00000000


	//----- nvinfo : EIATTR_CBANK_PARAM_SIZE
	.align		4
.L_7002:
        /*0058*/ 	.byte	0x03, 0x19
        /*005a*/ 	.short	0x0220


	//----- nvinfo : EIATTR_PARAM_CBANK
	.align		4
        /*005c*/ 	.byte	0x04, 0x0a
        /*005e*/ 	.short	(.L_7004 - .L_7003)
	.align		4
.L_7003:
        /*0060*/ 	.word	index@(.nv.constant0._ZN2at6native18elementwise_kernelILi128ELi4EZNS0_22gpu_kernel_impl_nocastINS0_13AUnaryFunctorIssbZZZNS0_22logical_or_kernel_cudaERNS_14TensorIteratorEENKUlvE0_clEvENKUlvE3_clEvEUlssE_EEEEvRNS_18TensorIteratorBaseERKT_EUliE_EEviT1_)
        /*0064*/ 	.short	0x0210
        /*0066*/ 	.short	0x0220


	//----- nvinfo : EIATTR_SW_WAR
	.align		4
.L_7004:
        /*0068*/ 	.byte	0x04, 0x36
        /*006a*/ 	.short	(.L_7006 - .L_7005)
.L_7005:
        /*006c*/ 	.word	0x00000008
.L_7006:


//--------------------- .nv.info._ZN2at6native27unrolled_elementwise_kernelINS0_13AUnaryFunctorIssbZZZNS0_22logical_or_kernel_cudaERNS_14TensorIteratorEENKUlvE0_clEvENKUlvE3_clEvEUlssE_EESt5arrayIPcLm2EELi4E23TrivialOffsetCalculatorILi1EjESD_NS0_6memory15LoadWithoutCastENSE_16StoreWithoutCastEEEviT_T0_T2_T3_T4_T5_ --------------------------
	.section	.nv.info._ZN2at6native27unrolled_elementwise_kernelINS0_13AUnaryFunctorIssbZZZNS0_22logical_or_kernel_cudaERNS_14TensorIteratorEENKUlvE0_clEvENKUlvE3_clEvEUlssE_EESt5arrayIPcLm2EELi4E23TrivialOffsetCalculatorILi1EjESD_NS0_6memory15LoadWithoutCastENSE_16StoreWithoutCastEEEviT_T0_T2_T3_T4_T5_,"",@"SHT_CUDA_INFO"
	.sectionflags	@""
	.align	4


	//----- nvinfo : EIATTR_CUDA_API_VERSION
	.align		4
        /*0000*/ 	.byte	0x04, 0x37
        /*0002*/ 	.short	(.L_7008 - .L_7007)
.L_7007:
        /*0004*/ 	.word	0x00000082


	//----- nvinfo : EIATTR_KPARAM_INFO
	.align		4
.L_7008:
        /*0008*/ 	.byte	0x04, 0x17
        /*000a*/ 	.short	(.L_7010 - .L_7009)
.L_7009:
        /*000c*/ 	.word	0x00000000
        /*0010*/ 	.short	0x0006
        /*0012*/ 	.short	0x001b
        /*0014*/ 	.byte	0x00, 0xf0, 0x05, 0x00


	//----- nvinfo : EIATTR_KPARAM_INFO
	.align		4
.L_7010:
        /*0018*/ 	.byte	0x04, 0x17
        /*001a*/ 	.short	(.L_7012 - .L_7011)
.L_7011:
        /*001c*/ 	.word	0x00000000
        /*0020*/ 	.short	0x0005
        /*0022*/ 	.short	0x001a
        /*0024*/ 	.byte	0x00, 0xf0, 0x05, 0x00


	//----- nvinfo : EIATTR_KPARAM_INFO
	.align		4
.L_7012:
        /*0028*/ 	.byte	0x04, 0x17
        /*002a*/ 	.short	(.L_7014 - .L_7013)
.L_7013:
        /*002c*/ 	.word	0x00000000
        /*0030*/ 	.short	0x0004
        /*0032*/ 	.short	0x0019
        /*0034*/ 	.byte	0x00, 0xf0, 0x05, 0x00


	//----- nvinfo : EIATTR_KPARAM_INFO
	.align		4
.L_7014:
        /*0038*/ 	.byte	0x04, 0x17
        /*003a*/ 	.short	(.L_7016 - .L_7015)
.L_7015:
        /*003c*/ 	.word	0x00000000
        /*0040*/ 	.short	0x0003
        /*0042*/ 	.short	0x0018
        /*0044*/ 	.byte	0x00, 0xf0, 0x05, 0x00


	//----- nvinfo : EIATTR_KPARAM_INFO
	.align		4
.L_7016:
        /*0048*/ 	.byte	0x04, 0x17
        /*004a*/ 	.short	(.L_7018 - .L_7017)
.L_7017:
        /*004c*/ 	.word	0x00000000
        /*0050*/ 	.short	0x0002
        /*0052*/ 	.short	0x0008
        /*0054*/ 	.byte	0x00, 0xf0, 0x41, 0x00


	//----- nvinfo : EIATTR_KPARAM_INFO
	.align		4
.L_7018:
        /*0058*/ 	.byte	0x04, 0x17
        /*005a*/ 	.short	(.L_7020 - .L_7019)
.L_7019:
        /*005c*/ 	.word	0x00000000
        /*0060*/ 	.short	0x0001
        /*0062*/ 	.short	0x0004
        /*0064*/ 	.byte	0x00, 0xf0, 0x11, 0x00


	//----- nvinfo : EIATTR_KPARAM_INFO
	.align		4
.L_7020:
        /*0068*/ 	.byte	0x04, 0x17
        /*006a*/ 	.short	(.L_7022 - .L_7021)
.L_7021:
        /*006c*/ 	.word	0x00000000
        /*0070*/ 	.short	0x0000
        /*0072*/ 	.short	0x0000
        /*0074*/ 	.byte	0x00, 0xf0, 0x11, 0x00


	//----- nvinfo : EIATTR_SPARSE_MMA_MASK
	.align		4
.L_7022:
        /*0078*/ 	.byte	0x03, 0x50
        /*007a*/ 	.short	0x0000


	//----- nvinfo : EIATTR_MAXREG_COUNT
	.align		4
        /*007c*/ 	.byte	0x03, 0x1b
        /*007e*/ 	.short	0x00ff


	//----- nvinfo : EIATTR_MERCURY_ISA_VERSION
	.align		4
        /*0080*/ 	.byte	0x03, 0x5f
        /*0082*/ 	.short	0x0101


	//----- nvinfo : EIATTR_EXIT_INSTR_OFFSETS
	.align		4
        /*0084*/ 	.byte	0x04, 0x1c
        /*0086*/ 	.short	(.L_7024 - .L_7023)


	//   ....[0]....
.L_7023:
        /*0088*/ 	.word	0x000004b0


	//   ....[1]....
        /*008c*/ 	.word	0x00000540


	//----- nvinfo : EIATTR_MAX_THREADS
	.align		4
.L_7024:
        /*0090*/ 	.byte	0x04, 0x05
        /*0092*/ 	.short	(.L_7026 - .L_7025)
.L_7025:
        /*0094*/ 	.word	0x00000080
        /*0098*/ 	.word	0x00000001
        /*009c*/ 	.word	0x00000001


	//----- nvinfo : EIATTR_CRS_STACK_SIZE
	.align		4
.L_7026:
        /*00a0*/ 	.byte	0x04, 0x1e
        /*00a2*/ 	.short	(.L_7028 - .L_7027)
.L_7027:
        /*00a4*/ 	.word	0x00000000


	//----- nvinfo : EIATTR_CBANK_PARAM_SIZE
	.align		4
.L_7028:
        /*00a8*/ 	.byte	0x03, 0x19
        /*00aa*/ 	.short	0x001c


	//----- nvinfo : EIATTR_PARAM_CBANK
	.align		4
        /*00ac*/ 	.byte	0x04, 0x0a
        /*00ae*/ 	.short	(.L_7030 - .L_7029)
	.align		4
.L_7029:
        /*00b0*/ 	.word	index@(.nv.constant0._ZN2at6native27unrolled_elementwise_kernelINS0_13AUnaryFunctorIssbZZZNS0_22logical_or_kernel_cudaERNS_14TensorIteratorEENKUlvE0_clEvENKUlvE3_clEvEUlssE_EESt5arrayIPcLm2EELi4E23TrivialOffsetCalculatorILi1EjESD_NS0_6memory15LoadWithoutCastENSE_16StoreWithoutCastEEEviT_T0_T2_T3_T4_T5_)
        /*00b4*/ 	.short	0x0210
        /*00b6*/ 	.short	0x001c


	//----- nvinfo : EIATTR_SW_WAR
	.align		4
.L_7030:
        /*00b8*/ 	.byte	0x04, 0x36
        /*00ba*/ 	.short	(.L_7032 - .L_7031)
.L_7031:
        /*00bc*/ 	.word	0x00000008
.L_7032:


//--------------------- .nv.info._ZN2at6native29vectorized_elementwise_kernelILi2ENS0_13AUnaryFunctorIssbZZZNS0_22logical_or_kernel_cudaERNS_14TensorIteratorEENKUlvE0_clEvENKUlvE3_clEvEUlssE_EESt5arrayIPcLm2EEEEviT0_T1_ --------------------------
	.section	.nv.info._ZN2at6native29vectorized_elementwise_kernelILi2ENS0_13AUnaryFunctorIssbZZZNS0_22logical_or_kernel_cudaERNS_14TensorIteratorEENKUlvE0_clEvENKUlvE3_clEvEUlssE_EESt5arrayIPcLm2EEEEviT0_T1_,"",@"SHT_CUDA_INFO"
	.sectionflags	@""
	.align	4


	//----- nvinfo : EIATTR_CUDA_API_VERSION
	.align		4
        /*0000*/ 	.byte	0x04, 0x37
        /*0002*/ 	.short	(.L_7034 - .L_7033)
.L_7033:
        /*0004*/ 	.word	0x00000082


	//----- nvinfo : EIATTR_KPARAM_INFO
	.align		4
.L_7034:
        /*0008*/ 	.byte	0x04, 0x17
        /*000a*/ 	.short	(.L_7036 - .L_7035)
.L_7035:
        /*000c*/ 	.word	0x00000000
        /*0010*/ 	.short	0x0002
        /*0012*/ 	.short	0x0008
        /*0014*/ 	.byte	0x00, 0xf0, 0x41, 0x00


	//----- nvinfo : EIATTR_KPARAM_INFO
	.align		4
.L_7036:
        /*0018*/ 	.byte	0x04, 0x17
        /*001a*/ 	.short	(.L_7038 - .L_7037)
.L_7037:
        /*001c*/ 	.word	0x00000000
        /*0020*/ 	.short	0x0001
        /*0022*/ 	.short	0x0004
        /*0024*/ 	.byte	0x00, 0xf0, 0x11, 0x00


	//----- nvinfo : EIATTR_KPARAM_INFO
	.align		4
.L_7038:
        /*0028*/ 	.byte	0x04, 0x17
        /*002a*/ 	.short	(.L_7040 - .L_7039)
.L_7039:
        /*002c*/ 	.word	0x00000000
        /*0030*/ 	.short	0x0000
        /*0032*/ 	.short	0x0000
        /*0034*/ 	.byte	0x00, 0xf0, 0x11, 0x00


	//----- nvinfo : EIATTR_SPARSE_MMA_MASK
	.align		4
.L_7040:
        /*0038*/ 	.byte	0x03, 0x50
        /*003a*/ 	.short	0x0000


	//----- nvinfo : EIATTR_MAXREG_COUNT
	.align		4
        /*003c*/ 	.byte	0x03, 0x1b
        /*003e*/ 	.short	0x00ff


	//----- nvinfo : EIATTR_MERCURY_ISA_VERSION
	.align		4
        /*0040*/ 	.byte	0x03, 0x5f
        /*0042*/ 	.short	0x0101


	//----- nvinfo : EIATTR_EXIT_INSTR_OFFSETS
	.align		4
        /*0044*/ 	.byte	0x04, 0x1c
        /*0046*/ 	.short	(.L_7042 - .L_7041)


	//   ....[0]....
.L_7041:
        /*0048*/ 	.word	0x00000460


	//   ....[1]....
        /*004c*/ 	.word	0x00000dd0


	//   ....[2]....
        /*0050*/ 	.word	0x00000e60


	//----- nvinfo : EIATTR_MAX_THREADS
	.align		4
.L_7042:
        /*0054*/ 	.byte	0x04, 0x05
        /*0056*/ 	.short	(.L_7044 - .L_7043)
.L_7043:
        /*0058*/ 	.word	0x00000080
        /*005c*/ 	.word	0x00000001
        /*0060*/ 	.word	0x00000001


	//----- nvinfo : EIATTR_CRS_STACK_SIZE
	.align		4
.L_7044:
        /*0064*/ 	.byte	0x04, 0x1e
        /*0066*/ 	.short	(.L_7046 - .L_7045)
.L_7045:
        /*0068*/ 	.word	0x00000000


	//----- nvinfo : EIATTR_CBANK_PARAM_SIZE
	.align		4
.L_7046:
        /*006c*/ 	.byte	0x03, 0x19
        /*006e*/ 	.short	0x0018


	//----- nvinfo : EIATTR_PARAM_CBANK
	.align		4
        /*0070*/ 	.byte	0x04, 0x0a
        /*0072*/ 	.short	(.L_7048 - .L_7047)
	.align		4
.L_7047:
        /*0074*/ 	.word	index@(.nv.constant0._ZN2at6native29vectorized_elementwise_kernelILi2ENS0_13AUnaryFunctorIssbZZZNS0_22logical_or_kernel_cudaERNS_14TensorIteratorEENKUlvE0_clEvENKUlvE3_clEvEUlssE_EESt5arrayIPcLm2EEEEviT0_T1_)
        /*0078*/ 	.short	0x0210
        /*007a*/ 	.short	0x0018


	//----- nvinfo : EIATTR_SW_WAR
	.align		4
.L_7048:
        /*007c*/ 	.byte	0x04, 0x36
        /*007e*/ 	.short	(.L_7050 - .L_7049)
.L_7049:
        /*0080*/ 	.word	0x00000008
.L_7050:


//--------------------- .nv.info._ZN2at6native29vectorized_elementwise_kernelILi4ENS0_13AUnaryFunctorIssbZZZNS0_22logical_or_kernel_cudaERNS_14TensorIteratorEENKUlvE0_clEvENKUlvE3_clEvEUlssE_EESt5arrayIPcLm2EEEEviT0_T1_ --------------------------
	.section	.nv.info._ZN2at6native29vectorized_elementwise_kernelILi4ENS0_13AUnaryFunctorIssbZZZNS0_22logical_or_kernel_cudaERNS_14TensorIteratorEENKUlvE0_clEvENKUlvE3_clEvEUlssE_EESt5arrayIPcLm2EEEEviT0_T1_,"",@"SHT_CUDA_INFO"
	.sectionflags	@""
	.align	4


	//----- nvinfo : EIATTR_CUDA_API_VERSION
	.align		4
        /*0000*/ 	.byte	0x04, 0x37
        /*0002*/ 	.short	(.L_7052 - .L_7051)
.L_7051:
        /*0004*/ 	.word	0x00000082


	//----- nvinfo : EIATTR_KPARAM_INFO
	.align		4
.L_7052:
        /*0008*/ 	.byte	0x04, 0x17
        /*000a*/ 	.short	(.L_7054 - .L_7053)
.L_7053:
        /*000c*/ 	.word	0x00000000
        /*0010*/ 	.short	0x0002
        /*0012*/ 	.short	0x0008
        /*0014*/ 	.byte	0x00, 0xf0, 0x41, 0x00


	//----- nvinfo : EIATTR_KPARAM_INFO
	.align		4
.L_7054:
        /*0018*/ 	.byte	0x04, 0x17
        /*001a*/ 	.short	(.L_7056 - .L_7055)
.L_7055:
        /*001c*/ 	.word	0x00000000
        /*0020*/ 	.short	0x0001
        /*0022*/ 	.short	0x0004
        /*0024*/ 	.byte	0x00, 0xf0, 0x11, 0x00


	//----- nvinfo : EIATTR_KPARAM_INFO
	.align		4
.L_7056:
        /*0028*/ 	.byte	0x04, 0x17
        /*002a*/ 	.short	(.L_7058 - .L_7057)
.L_7057:
        /*002c*/ 	.word	0x00000000
        /*0030*/ 	.short	0x0000
        /*0032*/ 	.short	0x0000
        /*0034*/ 	.byte	0x00, 0xf0, 0x11, 0x00


	//----- nvinfo : EIATTR_SPARSE_MMA_MASK
	.align		4
.L_7058:
        /*0038*/ 	.byte	0x03, 0x50
        /*003a*/ 	.short	0x0000


	//----- nvinfo : EIATTR_MAXREG_COUNT
	.align		4
        /*003c*/ 	.byte	0x03, 0x1b
        /*003e*/ 	.short	0x00ff


	//----- nvinfo : EIATTR_MERCURY_ISA_VERSION
	.align		4
        /*0040*/ 	.byte	0x03, 0x5f
        /*0042*/ 	.short	0x0101


	//----- nvinfo : EIATTR_EXIT_INSTR_OFFSETS
	.align		4
        /*0044*/ 	.byte	0x04, 0x1c
        /*0046*/ 	.short	(.L_7060 - .L_7059)


	//   ....[0]....
.L_7059:
        /*0048*/ 	.word	0x00000420


	//   ....[1]....
        /*004c*/ 	.word	0x00000d90


	//   ....[2]....
        /*0050*/ 	.word	0x00000e20


	//----- nvinfo : EIATTR_MAX_THREADS
	.align		4
.L_7060:
        /*0054*/ 	.byte	0x04, 0x05
        /*0056*/ 	.short	(.L_7062 - .L_7061)
.L_7061:
        /*0058*/ 	.word	0x00000080
        /*005c*/ 	.word	0x00000001
        /*0060*/ 	.word	0x00000001


	//----- nvinfo : EIATTR_CRS_STACK_SIZE
	.align		4
.L_7062:
        /*0064*/ 	.byte	0x04, 0x1e
        /*0066*/ 	.short	(.L_7064 - .L_7063)
.L_7063:
        /*0068*/ 	.word	0x00000000


	//----- nvinfo : EIATTR_CBANK_PARAM_SIZE
	.align		4
.L_7064:
        /*006c*/ 	.byte	0x03, 0x19
        /*006e*/ 	.short	0x0018


	//----- nvinfo : EIATTR_PARAM_CBANK
	.align		4
        /*0070*/ 	.byte	0x04, 0x0a
        /*0072*/ 	.short	(.L_7066 - .L_7065)
	.align		4
.L_7065:
        /*0074*/ 	.word	index@(.nv.constant0._ZN2at6native29vectorized_elementwise_kernelILi4ENS0_13AUnaryFunctorIssbZZZNS0_22logical_or_kernel_cudaERNS_14TensorIteratorEENKUlvE0_clEvENKUlvE3_clEvEUlssE_EESt5arrayIPcLm2EEEEviT0_T1_)
        /*0078*/ 	.short	0x0210
        /*007a*/ 	.short	0x0018


	//----- nvinfo : EIATTR_SW_WAR
	.align		4
.L_7066:
        /*007c*/ 	.byte	0x04, 0x36
        /*007e*/ 	.short	(.L_7068 - .L_7067)
.L_7067:
        /*0080*/ 	.word	0x00000008
.L_7068:


//--------------------- .nv.info._ZN2at6native29vectorized_elementwise_kernelILi8ENS0_13AUnaryFunctorIssbZZZNS0_22logical_or_kernel_cudaERNS_14TensorIteratorEENKUlvE0_clEvENKUlvE3_clEvEUlssE_EESt5arrayIPcLm2EEEEviT0_T1_ --------------------------
	.section	.nv.info._ZN2at6native29vectorized_elementwise_kernelILi8ENS0_13AUnaryFunctorIssbZZZNS0_22logical_or_kernel_cudaERNS_14TensorIteratorEENKUlvE0_clEvENKUlvE3_clEvEUlssE_EESt5arrayIPcLm2EEEEviT0_T1_,"",@"SHT_CUDA_INFO"
	.sectionflags	@""
	.align	4


	//----- nvinfo : EIATTR_CUDA_API_VERSION
	.align		4
        /*0000*/ 	.byte	0x04, 0x37
        /*0002*/ 	.short	(.L_7070 - .L_7069)
.L_7069:
        /*0004*/ 	.word	0x00000082


	//----- nvinfo : EIATTR_KPARAM_INFO
	.align		4
.L_7070:
        /*0008*/ 	.byte	0x04, 0x17
        /*000a*/ 	.short	(.L_7072 - .L_7071)
.L_7071:
        /*000c*/ 	.word	0x00000000
        /*0010*/ 	.short	0x0002
        /*0012*/ 	.short	0x0008
        /*0014*/ 	.byte	0x00, 0xf0, 0x41, 0x00


	//----- nvinfo : EIATTR_KPARAM_INFO
	.align		4
.L_7072:
        /*0018*/ 	.byte	0x04, 0x17
        /*001a*/ 	.short	(.L_7074 - .L_7073)
.L_7073:
        /*001c*/ 	.word	0x00000000
        /*0020*/ 	.short	0x0001
        /*0022*/ 	.short	0x0004
        /*0024*/ 	.byte	0x00, 0xf0, 0x11, 0x00


	//----- nvinfo : EIATTR_KPARAM_INFO
	.align		4
.L_7074:
        /*0028*/ 	.byte	0x04, 0x17
        /*002a*/ 	.short	(.L_7076 - .L_7075)
.L_7075:
        /*002c*/ 	.word	0x00000000
        /*0030*/ 	.short	0x0000
        /*0032*/ 	.short	0x0000
        /*0034*/ 	.byte	0x00, 0xf0, 0x11, 0x00


	//----- nvinfo : EIATTR_SPARSE_MMA_MASK
	.align		4
.L_7076:
        /*0038*/ 	.byte	0x03, 0x50
        /*003a*/ 	.short	0x0000


	//----- nvinfo : EIATTR_MAXREG_COUNT
	.align		4
        /*003c*/ 	.byte	0x03, 0x1b
        /*003e*/ 	.short	0x00ff


	//----- nvinfo : EIATTR_MERCURY_ISA_VERSION
	.align		4
        /*0040*/ 	.byte	0x03, 0x5f
        /*0042*/ 	.short	0x0101


	//----- nvinfo : EIATTR_EXIT_INSTR_OFFSETS
	.align		4
        /*0044*/ 	.byte	0x04, 0x1c
        /*0046*/ 	.short	(.L_7078 - .L_7077)


	//   ....[0]....
.L_7077:
        /*0048*/ 	.word	0x00000430


	//   ....[1]....
        /*004c*/ 	.word	0x00000da0


	//   ....[2]....
        /*0050*/ 	.word	0x00000e30


	//----- nvinfo : EIATTR_MAX_THREADS
	.align		4
.L_7078:
        /*0054*/ 	.byte	0x04, 0x05
        /*0056*/ 	.short	(.L_7080 - .L_7079)
.L_7079:
        /*0058*/ 	.word	0x00000080
        /*005c*/ 	.word	0x00000001
        /*0060*/ 	.word	0x00000001


	//----- nvinfo : EIATTR_CRS_STACK_SIZE
	.align		4
.L_7080:
        /*0064*/ 	.byte	0x04, 0x1e
        /*0066*/ 	.short	(.L_7082 - .L_7081)
.L_7081:
        /*0068*/ 	.word	0x00000000


	//----- nvinfo : EIATTR_CBANK_PARAM_SIZE
	.align		4
.L_7082:
        /*006c*/ 	.byte	0x03, 0x19
        /*006e*/ 	.short	0x0018


	//----- nvinfo : EIATTR_PARAM_CBANK
	.align		4
        /*0070*/ 	.byte	0x04, 0x0a
        /*0072*/ 	.short	(.L_7084 - .L_7083)
	.align		4
.L_7083:
        /*0074*/ 	.word	index@(.nv.constant0._ZN2at6native29vectorized_elementwise_kernelILi8ENS0_13AUnaryFunctorIssbZZZNS0_22logical_or_kernel_cudaERNS_14TensorIteratorEENKUlvE0_clEvENKUlvE3_clEvEUlssE_EESt5arrayIPcLm2EEEEviT0_T1_)
        /*0078*/ 	.short	0x0210
        /*007a*/ 	.short	0x0018


	//----- nvinfo : EIATTR_SW_WAR
	.align		4
.L_7084:
        /*007c*/ 	.byte	0x04, 0x36
        /*007e*/ 	.short	(.L_7086 - .L_7085)
.L_7085:
        /*0080*/ 	.word	0x00000008
.L_7086:


//--------------------- .nv.info._ZN2at6native18elementwise_kernelILi128ELi4EZNS0_15gpu_kernel_implINS0_13BinaryFunctorIssbZZZNS0_22logical_or_kernel_cudaERNS_14TensorIteratorEENKUlvE0_clEvENKUlvE3_clEvEUlssE_EEEEvRNS_18TensorIteratorBaseERKT_EUliE_EEviT1_ --------------------------
	.section	.nv.info._ZN2at6native18elementwise_kernelILi128ELi4EZNS0_15gpu_kernel_implINS0_13BinaryFunctorIssbZZZNS0_22logical_or_kernel_cudaERNS_14TensorIteratorEENKUlvE0_clEvENKUlvE3_clEvEUlssE_EEEEvRNS_18TensorIteratorBaseERKT_EUliE_EEviT1_,"",@"SHT_CUDA_INFO"
	.sectionflags	@""
	.align	4


	//----- nvinfo : EIATTR_CUDA_API_VERSION
	.align		4
        /*0000*/ 	.byte	0x04, 0x37
        /*0002*/ 	.short	(.L_7088 - .L_7087)
.L_7087:
        /*0004*/ 	.word	0x00000082


	//----- nvinfo : EIATTR_KPARAM_INFO
	.align		4
.L_7088:
        /*0008*/ 	.byte	0x04, 0x17
        /*000a*/ 	.short	(.L_7090 - .L_7089)
.L_7089:
        /*000c*/ 	.word	0x00000000
        /*0010*/ 	.short	0x0001
        /*0012*/ 	.short	0x0008
        /*0014*/ 	.byte	0x00, 0xf0, 0x21, 0x0a


	//----- nvinfo : EIATTR_KPARAM_INFO
	.align		4
.L_7090:
        /*0018*/ 	.byte	0x04, 0x17
        /*001a*/ 	.short	(.L_7092 - .L_7091)
.L_7091:
        /*001c*/ 	.word	0x00000000
        /*0020*/ 	.short	0x0000
        /*0022*/ 	.short	0x0000
        /*0024*/ 	.byte	0x00, 0xf0, 0x11, 0x00


	//----- nvinfo : EIATTR_SPARSE_MMA_MASK
	.align		4
.L_7092:
        /*0028*/ 	.byte	0x03, 0x50
        /*002a*/ 	.short	0x0000


	//----- nvinfo : EIATTR_MAXREG_COUNT
	.align		4
        /*002c*/ 	.byte	0x03, 0x1b
        /*002e*/ 	.short	0x0080


	//----- nvinfo : EIATTR_EXTERNS
	.align		4
        /*0030*/ 	.byte	0x04, 0x0f
        /*0032*/ 	.short	(.L_7094 - .L_7093)


	//   ....[0]....
	.align		4
.L_7093:
        /*0034*/ 	.word	index@(__assertfail)


	//----- nvinfo : EIATTR_MERCURY_ISA_VERSION
	.align		4
.L_7094:
        /*0038*/ 	.byte	0x03, 0x5f
        /*003a*/ 	.short	0x0101


	//----- nvinfo : EIATTR_SYSCALL_OFFSETS
	.align		4
        /*003c*/ 	.byte	0x04, 0x46
        /*003e*/ 	.short	(.L_7096 - .L_7095)


	//   ....[0]....
.L_7095:
        /*0040*/ 	.word	0x00002520


	//   ....[1]....
        /*0044*/ 	.word	0x000033a0


	//   ....[2]....
        /*0048*/ 	.word	0x00004130


	//   ....[3]....
        /*004c*/ 	.word	0x00006690


	//   ....[4]....
        /*0050*/ 	.word	0x00007510


	//   ....[5]....
        /*0054*/ 	.word	0x00008290


	//   ....[6]....
        /*0058*/ 	.word	0x0000a7d0


	//   ....[7]....
        /*005c*/ 	.word	0x0000b650


	//   ....[8]....
        /*0060*/ 	.word	0x0000c3d0


	//   ....[9]....
        /*0064*/ 	.word	0x0000e900


	//   ....[10]....
        /*0068*/ 	.word	0x0000f780


	//   ....[11]....
        /*006c*/ 	.word	0x00010500


	//----- nvinfo : EIATTR_EXIT_INSTR_OFFSETS
	.align		4
.L_7096:
        /*0070*/ 	.byte	0x04, 0x1c
        /*0072*/ 	.short	(.L_7098 - .L_7097)


	//   ....[0]....
.L_7097:
        /*0074*/ 	.word	0x0000c480


	//   ....[1]....
        /*0078*/ 	.word	0x0000f8f0


	//   ....[2]....
        /*007c*/ 	.word	0x0000f910


	//   ....[3]....
        /*0080*/ 	.word	0x0000f9a0


	//   ....[4]....
        /*0084*/ 	.word	0x0000f9c0


	//   ....[5]....
        /*0088*/ 	.word	0x0000f9e0


	//   ....[6]....
        /*008c*/ 	.word	0x0000fa70


	//   ....[7]....
        /*0090*/ 	.word	0x0000fab0


	//   ....[8]....
        /*0094*/ 	.word	0x0000fb50


	//   ....[9]....
        /*0098*/ 	.word	0x0000fba0


	//   ....[10]....
        /*009c*/ 	.word	0x0000fbe0


	//   ....[11]....
        /*00a0*/ 	.word	0x0000fc80


	//   ....[12]....
        /*00a4*/ 	.word	0x0000fcd0


	//   ....[13]....
        /*00a8*/ 	.word	0x0000fe20


	//   ....[14]....
        /*00ac*/ 	.word	0x0000fec0


	//   ....[15]....
        /*00b0*/ 	.word	0x0000ff00


	//   ....[16]....
        /*00b4*/ 	.word	0x0000ff50


	//   ....[17]....
        /*00b8*/ 	.word	0x0000ff90


	//   ....[18]....
        /*00bc*/ 	.word	0x00010030


	//   ....[19]....
        /*00c0*/ 	.word	0x00010170


	//   ....[20]....
        /*00c4*/ 	.word	0x000102b0


	//   ....[21]....
        /*00c8*/ 	.word	0x00010400


	//   ....[22]....
        /*00cc*/ 	.word	0x00010510


	//   ....[23]....
        /*00d0*/ 	.word	0x00010540


	//   ....[24]....
        /*00d4*/ 	.word	0x00010560


	//----- nvinfo : EIATTR_MAX_THREADS
	.align		4
.L_7098:
        /*00d8*/ 	.byte	0x04, 0x05
        /*00da*/ 	.short	(.L_7100 - .L_7099)
.L_7099:
        /*00dc*/ 	.word	0x00000080
        /*00e0*/ 	.word	0x00000001
        /*00e4*/ 	.word	0x00000001


	//----- nvinfo : EIATTR_CRS_STACK_SIZE
	.align		4
.L_7100:
        /*00e8*/ 	.byte	0x04, 0x1e
        /*00ea*/ 	.short	(.L_7102 - .L_7101)
.L_7101:
        /*00ec*/ 	.word	0x00000000


	//----- nvinfo : EIATTR_CBANK_PARAM_SIZE
	.align		4
.L_7102:
        /*00f0*/ 	.byte	0x03, 0x19
        /*00f2*/ 	.short	0x0290


	//----- nvinfo : EIATTR_PARAM_CBANK
	.align		4
        /*00f4*/ 	.byte	0x04, 0x0a
        /*00f6*/ 	.short	(.L_7104 - .L_7103)
	.align		4
.L_7103:
        /*00f8*/ 	.word	index@(.nv.constant0._ZN2at6native18elementwise_kernelILi128ELi4EZNS0_15gpu_kernel_implINS0_13BinaryFunctorIssbZZZNS0_22logical_or_kernel_cudaERNS_14TensorIteratorEENKUlvE0_clEvENKUlvE3_clEvEUlssE_EEEEvRNS_18TensorIteratorBaseERKT_EUliE_EEviT1_)
        /*00fc*/ 	.short	0x0210
        /*00fe*/ 	.short	0x0290


	//----- nvinfo : EIATTR_SW_WAR
	.align		4
.L_7104:
        /*0100*/ 	.byte	0x04, 0x36
        /*0102*/ 	.short	(.L_7106 - .L_7105)
.L_7105:
        /*0104*/ 	.word	0x00000008
.L_7106:


//--------------------- .nv.info._ZN2at6native27unrolled_elementwise_kernelINS0_13BinaryFunctorIssbZZZNS0_22logical_or_kernel_cudaERNS_14TensorIteratorEENKUlvE0_clEvENKUlvE3_clEvEUlssE_EESt5arrayIPcLm3EELi4E23TrivialOffsetCalculatorILi2EjESC_ILi1EjENS0_6memory12LoadWithCastILi2EEENSF_13StoreWithCastILi1EEEEEviT_T0_T2_T3_T4_T5_ --------------------------
	.section	.nv.info._ZN2at6native27unrolled_elementwise_kernelINS0_13BinaryFunctorIssbZZZNS0_22logical_or_kernel_cudaERNS_14TensorIteratorEENKUlvE0_clEvENKUlvE3_clEvEUlssE_EESt5arrayIPcLm3EELi4E23TrivialOffsetCalculatorILi2EjESC_ILi1EjENS0_6memory12LoadWithCastILi2EEENSF_13StoreWithCastILi1EEEEEviT_T0_T2_T3_T4_T5_,"",@"SHT_CUDA_INFO"
	.sectionflags	@""
	.align	4


	//----- nvinfo : EIATTR_CUDA_API_VERSION
	.align		4
        /*0000*/ 	.byte	0x04, 0x37
        /*0002*/ 	.short	(.L_7108 - .L_7107)
.L_7107:
        /*0004*/ 	.word	0x00000082


	//----- nvinfo : EIATTR_KPARAM_INFO
	.align		4
.L_7108:
        /*0008*/ 	.byte	0x04, 0x17
        /*000a*/ 	.short	(.L_7110 - .L_7109)
.L_7109:
        /*000c*/ 	.word	0x00000000
        /*0010*/ 	.short	0x0006
        /*0012*/ 	.short	0x0030
        /*0014*/ 	.byte	0x00, 0xf0, 0x21, 0x00


	//----- nvinfo : EIATTR_KPARAM_INFO
	.align		4
.L_7110:
        /*0018*/ 	.byte	0x04, 0x17
        /*001a*/ 	.short	(.L_7112 - .L_7111)
.L_7111:
        /*001c*/ 	.word	0x00000000
        /*0020*/ 	.short	0x0005
        /*0022*/ 	.short	0x0024
        /*0024*/ 	.byte	0x00, 0xf0, 0x31, 0x00


	//----- nvinfo : EIATTR_KPARAM_INFO
	.align		4
.L_7112:
        /*0028*/ 	.byte	0x04, 0x17
        /*002a*/ 	.short	(.L_7114 - .L_7113)
.L_7113:
        /*002c*/ 	.word	0x00000000
        /*0030*/ 	.short	0x0004
        /*0032*/ 	.short	0x0021
        /*0034*/ 	.byte	0x00, 0xf0, 0x05, 0x00


	//----- nvinfo : EIATTR_KPARAM_INFO
	.align		4
.L_7114:
        /*0038*/ 	.byte	0x04, 0x17
        /*003a*/ 	.short	(.L_7116 - .L_7115)
.L_7115:
        /*003c*/ 	.word	0x00000000
        /*0040*/ 	.short	0x0003
        /*0042*/ 	.short	0x0020
        /*0044*/ 	.byte	0x00, 0xf0, 0x05, 0x00


	//----- nvinfo : EIATTR_KPARAM_INFO
	.align		4
.L_7116:
        /*0048*/ 	.byte	0x04, 0x17
        /*004a*/ 	.short	(.L_7118 - .L_7117)
.L_7117:
        /*004c*/ 	.word	0x00000000
        /*0050*/ 	.short	0x0002
        /*0052*/ 	.short	0x0008
        /*0054*/ 	.byte	0x00, 0xf0, 0x61, 0x00


	//----- nvinfo : EIATTR_KPARAM_INFO
	.align		4
.L_7118:
        /*0058*/ 	.byte	0x04, 0x17
        /*005a*/ 	.short	(.L_7120 - .L_7119)
.L_7119:
        /*005c*/ 	.word	0x00000000
        /*0060*/ 	.short	0x0001
        /*0062*/ 	.short	0x0004
        /*0064*/ 	.byte	0x00, 0xf0, 0x05, 0x00


	//----- nvinfo : EIATTR_KPARAM_INFO
	.align		4
.L_7120:
        /*0068*/ 	.byte	0x04, 0x17
        /*006a*/ 	.short	(.L_7122 - .L_7121)
.L_7121:
        /*006c*/ 	.word	0x00000000
        /*0070*/ 	.short	0x0000
        /*0072*/ 	.short	0x0000
        /*0074*/ 	.byte	0x00, 0xf0, 0x11, 0x00


	//----- nvinfo : EIATTR_SPARSE_MMA_MASK
	.align		4
.L_7122:
        /*0078*/ 	.byte	0x03, 0x50
        /*007a*/ 	.short	0x0000


	//----- nvinfo : EIATTR_MAXREG_COUNT
	.align		4
        /*007c*/ 	.byte	0x03, 0x1b
        /*007e*/ 	.short	0x00ff


	//----- nvinfo : EIATTR_EXTERNS
	.align		4
        /*0080*/ 	.byte	0x04, 0x0f
        /*0082*/ 	.short	(.L_7124 - .L_7123)


	//   ....[0]....
	.align		4
.L_7123:
        /*0084*/ 	.word	index@(__assertfail)


	//----- nvinfo : EIATTR_MERCURY_ISA_VERSION
	.align		4
.L_7124:
        /*0088*/ 	.byte	0x03, 0x5f
        /*008a*/ 	.short	0x0101


	//----- nvinfo : EIATTR_SYSCALL_OFFSETS
	.align		4
        /*008c*/ 	.byte	0x04, 0x46
        /*008e*/ 	.short	(.L_7126 - .L_7125)


	//   ....[0]....
.L_7125:
        /*0090*/ 	.word	0x00000f30


	//   ....[1]....
        /*0094*/ 	.word	0x00001dc0


	//   ....[2]....
        /*0098*/ 	.word	0x00002cd0


	//   ....[3]....
        /*009c*/ 	.word	0x00003b60


	//   ....[4]....
        /*00a0*/ 	.word	0x00004a80


	//   ....[5]....
        /*00a4*/ 	.word	0x00005920


	//   ....[6]....
        /*00a8*/ 	.word	0x00006830


	//   ....[7]....
        /*00ac*/ 	.word	0x000076d0


	//   ....[8]....
        /*00b0*/ 	.word	0x000086d0


	//   ....[9]....
        /*00b4*/ 	.word	0x000095a0


	//   ....[10]....
        /*00b8*/ 	.word	0x0000a450


	//   ....[11]....
        /*00bc*/ 	.word	0x0000b300


	//----- nvinfo : EIATTR_EXIT_INSTR_OFFSETS
	.align		4
.L_7126:
        /*00c0*/ 	.byte	0x04, 0x1c
        /*00c2*/ 	.short	(.L_7128 - .L_7127)


	//   ....[0]....
.L_7127:
        /*00c4*/ 	.word	0x0000a4e0


	//   ....[1]....
        /*00c8*/ 	.word	0x0000a610


	//   ....[2]....
        /*00cc*/ 	.word	0x0000a630


	//   ....[3]....
        /*00d0*/ 	.word	0x0000a6c0


	//   ....[4]....
        /*00d4*/ 	.word	0x0000a6e0


	//   ....[5]....
        /*00d8*/ 	.word	0x0000a700


	//   ....[6]....
        /*00dc*/ 	.word	0x0000a790


	//   ....[7]....
        /*00e0*/ 	.word	0x0000a7d0


	//   ....[8]....
        /*00e4*/ 	.word	0x0000a870


	//   ....[9]....
        /*00e8*/ 	.word	0x0000a8c0


	//   ....[10]....
        /*00ec*/ 	.word	0x0000a8f0


	//   ....[11]....
        /*00f0*/ 	.word	0x0000a990


	//   ....[12]....
        /*00f4*/ 	.word	0x0000a9d0


	//   ....[13]....
        /*00f8*/ 	.word	0x0000ab60


	//   ....[14]....
        /*00fc*/ 	.word	0x0000acc0


	//   ....[15]....
        /*0100*/ 	.word	0x0000ad00


	//   ....[16]....
        /*0104*/ 	.word	0x0000ada0


	//   ....[17]....
        /*0108*/ 	.word	0x0000af20


	//   ....[18]....
        /*010c*/ 	.word	0x0000b0a0


	//   ....[19]....
        /*0110*/ 	.word	0x0000b200


	//   ....[20]....
        /*0114*/ 	.word	0x0000b310


	//   ....[21]....
        /*0118*/ 	.word	0x0000b340


	//   ....[22]....
        /*011c*/ 	.word	0x0000b360


	//----- nvinfo : EIATTR_MAX_THREADS
	.align		4
.L_7128:
        /*0120*/ 	.byte	0x04, 0x05
        /*0122*/ 	.short	(.L_7130 - .L_7129)
.L_7129:
        /*0124*/ 	.word	0x00000080
        /*0128*/ 	.word	0x00000001
        /*012c*/ 	.word	0x00000001


	//----- nvinfo : EIATTR_CRS_STACK_SIZE
	.align		4
.L_7130:
        /*0130*/ 	.byte	0x04, 0x1e
        /*0132*/ 	.short	(.L_7132 - .L_7131)
.L_7131:
        /*0134*/ 	.word	0x00000000


	//----- nvinfo : EIATTR_CBANK_PARAM_SIZE
	.align		4
.L_7132:
        /*0138*/ 	.byte	0x03, 0x19
        /*013a*/ 	.short	0x0038


	//----- nvinfo : EIATTR_PARAM_CBANK
	.align		4
        /*013c*/ 	.byte	0x04, 0x0a
        /*013e*/ 	.short	(.L_7134 - .L_7133)
	.align		4
.L_7133:
        /*0140*/ 	.word	index@(.nv.constant0._ZN2at6native27unrolled_elementwise_kernelINS0_13BinaryFunctorIssbZZZNS0_22logical_or_kernel_cudaERNS_14TensorIteratorEENKUlvE0_clEvENKUlvE3_clEvEUlssE_EESt5arrayIPcLm3EELi4E23TrivialOffsetCalculatorILi2EjESC_ILi1EjENS0_6memory12LoadWithCastILi2EEENSF_13StoreWithCastILi1EEEEEviT_T0_T2_T3_T4_T5_)
        /*0144*/ 	.short	0x0210
        /*0146*/ 	.short	0x0038


	//----- nvinfo : EIATTR_SW_WAR
	.align		4
.L_7134:
        /*0148*/ 	.byte	0x04, 0x36
        /*014a*/ 	.short	(.L_7136 - .L_7135)
.L_7135:
        /*014c*/ 	.word	0x00000008
.L_7136:


//--------------------- .nv.info._ZN2at6native18elementwise_kernelILi128ELi4EZNS0_22gpu_kernel_impl_nocastINS0_13BinaryFunctorIssbZZZNS0_22logical_or_kernel_cudaERNS_14TensorIteratorEENKUlvE0_clEvENKUlvE3_clEvEUlssE_EEEEvRNS_18TensorIteratorBaseERKT_EUliE_EEviT1_ --------------------------
	.section	.nv.info._ZN2at6native18elementwise_kernelILi128ELi4EZNS0_22gpu_kernel_impl_nocastINS0_13BinaryFunctorIssbZZZNS0_22logical_or_kernel_cudaERNS_14TensorIteratorEENKUlvE0_clEvENKUlvE3_clEvEUlssE_EEEEvRNS_18TensorIteratorBaseERKT_EUliE_EEviT1_,"",@"SHT_CUDA_INFO"
	.sectionflags	@""
	.align	4


	//----- nvinfo : EIATTR_CUDA_API_VERSION
	.align		4
        /*0000*/ 	.byte	0x04, 0x37
        /*0002*/ 	.short	(.L_7138 - .L_7137)
.L_7137:
        /*0004*/ 	.word	0x00000082


	//----- nvinfo : EIATTR_KPARAM_INFO
	.align		4
.L_7138:
        /*0008*/ 	.byte	0x04, 0x17
        /*000a*/ 	.short	(.L_7140 - .L_7139)
.L_7139:
        /*000c*/ 	.word	0x00000000
        /*0010*/ 	.short	0x0001
        /*0012*/ 	.short	0x0008
        /*0014*/ 	.byte	0x00, 0xf0, 0x21, 0x0a


	//----- nvinfo : EIATTR_KPARAM_INFO
	.align		4
.L_7140:
        /*0018*/ 	.byte	0x04, 0x17
        /*001a*/ 	.short	(.L_7142 - .L_7141)
.L_7141:
        /*001c*/ 	.word	0x00000000
        /*0020*/ 	.short	0x0000
        /*0022*/ 	.short	0x0000
        /*0024*/ 	.byte	0x00, 0xf0, 0x11, 0x00


	//----- nvinfo : EIATTR_SPARSE_MMA_MASK
	.align		4
.L_7142:
        /*0028*/ 	.byte	0x03, 0x50
        /*002a*/ 	.short	0x0000


	//----- nvinfo : EIATTR_MAXREG_COUNT
	.align		4
        /*002c*/ 	.byte	0x03, 0x1b
        /*002e*/ 	.short	0x0080


	//----- nvinfo : EIATTR_MERCURY_ISA_VERSION
	.align		4
        /*0030*/ 	.byte	0x03, 0x5f
        /*0032*/ 	.short	0x0101


	//----- nvinfo : EIATTR_EXIT_INSTR_OFFSETS
	.align		4
        /*0034*/ 	.byte	0x04, 0x1c
        /*0036*/ 	.short	(.L_7144 - .L_7143)


	//   ....[0]....
.L_7143:
        /*0038*/ 	.word	0x00004680


	//   ....[1]....
        /*003c*/ 	.word	0x00005da0


	//----- nvinfo : EIATTR_MAX_THREADS
	.align		4
.L_7144:
        /*0040*/ 	.byte	0x04, 0x05
        /*0042*/ 	.short	(.L_7146 - .L_7145)
.L_7145:
        /*0044*/ 	.word	0x00000080
        /*0048*/ 	.word	0x00000001
        /*004c*/ 	.word	0x00000001


	//----- nvinfo : EIATTR_CRS_STACK_SIZE
	.align		4
.L_7146:
        /*0050*/ 	.byte	0x04, 0x1e
        /*0052*/ 	.short	(.L_7148 - .L_7147)
.L_7147:
        /*0054*/ 	.word	0x00000000


	//----- nvinfo : EIATTR_CBANK_PARAM_SIZE
	.align		4
.L_7148:
        /*0058*/ 	.byte	0x03, 0x19
        /*005a*/ 	.short	0x0290


	//----- nvinfo : EIATTR_PARAM_CBANK
	.align		4
        /*005c*/ 	.byte	0x04, 0x0a
        /*005e*/ 	.short	(.L_7150 - .L_7149)
	.align		4
.L_7149:
        /*0060*/ 	.word	index@(.nv.constant0._ZN2at6native18elementwise_kernelILi128ELi4EZNS0_22gpu_kernel_impl_nocastINS0_13BinaryFunctorIssbZZZNS0_22logical_or_kernel_cudaERNS_14TensorIteratorEENKUlvE0_clEvENKUlvE3_clEvEUlssE_EEEEvRNS_18TensorIteratorBaseERKT_EUliE_EEviT1_)
        /*0064*/ 	.short	0x0210
        /*0066*/ 	.short	0x0290


	//----- nvinfo : EIATTR_SW_WAR
	.align		4
.L_7150:
        /*0068*/ 	.byte	0x04, 0x36
        /*006a*/ 	.short	(.L_7152 - .L_7151)
.L_7151:
        /*006c*/ 	.word	0x00000008
.L_7152:


//--------------------- .nv.info._ZN2at6native27unrolled_elementwise_kernelINS0_13BinaryFunctorIssbZZZNS0_22logical_or_kernel_cudaERNS_14TensorIteratorEENKUlvE0_clEvENKUlvE3_clEvEUlssE_EESt5arrayIPcLm3EELi4E23TrivialOffsetCalculatorILi2EjESC_ILi1EjENS0_6memory15LoadWithoutCastENSF_16StoreWithoutCastEEEviT_T0_T2_T3_T4_T5_ --------------------------
	.section	.nv.info._ZN2at6native27unrolled_elementwise_kernelINS0_13BinaryFunctorIssbZZZNS0_22logical_or_kernel_cudaERNS_14TensorIteratorEENKUlvE0_clEvENKUlvE3_clEvEUlssE_EESt5arrayIPcLm3EELi4E23TrivialOffsetCalculatorILi2EjESC_ILi1EjENS0_6memory15LoadWithoutCastENSF_16StoreWithoutCastEEEviT_T0_T2_T3_T4_T5_,"",@"SHT_CUDA_INFO"
	.sectionflags	@""
	.align	4


	//----- nvinfo : EIATTR_CUDA_API_VERSION
	.align		4
        /*0000*/ 	.byte	0x04, 0x37
        /*0002*/ 	.short	(.L_7154 - .L_7153)
.L_7153:
        /*0004*/ 	.word	0x00000082


	//----- nvinfo : EIATTR_KPARAM_INFO
	.align		4
.L_7154:
        /*0008*/ 	.byte	0x04, 0x17
        /*000a*/ 	.short	(.L_7156 - .L_7155)
.L_7155:
        /*000c*/ 	.word	0x00000000
        /*0010*/ 	.short	0x0006
        /*0012*/ 	.short	0x0023
        /*0014*/ 	.byte	0x00, 0xf0, 0x05, 0x00


	//----- nvinfo : EIATTR_KPARAM_INFO
	.align		4
.L_7156:
        /*0018*/ 	.byte	0x04, 0x17
        /*001a*/ 	.short	(.L_7158 - .L_7157)
.L_7157:
        /*001c*/ 	.word	0x00000000
        /*0020*/ 	.short	0x0005
        /*0022*/ 	.short	0x0022
        /*0024*/ 	.byte	0x00, 0xf0, 0x05, 0x00


	//----- nvinfo : EIATTR_KPARAM_INFO
	.align		4
.L_7158:
        /*0028*/ 	.byte	0x04, 0x17
        /*002a*/ 	.short	(.L_7160 - .L_7159)
.L_7159:
        /*002c*/ 	.word	0x00000000
        /*0030*/ 	.short	0x0004
        /*0032*/ 	.short	0x0021
        /*0034*/ 	.byte	0x00, 0xf0, 0x05, 0x00


	//----- nvinfo : EIATTR_KPARAM_INFO
	.align		4
.L_7160:
        /*0038*/ 	.byte	0x04, 0x17
        /*003a*/ 	.short	(.L_7162 - .L_7161)
.L_7161:
        /*003c*/ 	.word	0x00000000
        /*0040*/ 	.short	0x0003
        /*0042*/ 	.short	0x0020
        /*0044*/ 	.byte	0x00, 0xf0, 0x05, 0x00


	//----- nvinfo : EIATTR_KPARAM_INFO
	.align		4
.L_7162:
        /*0048*/ 	.byte	0x04, 0x17
        /*004a*/ 	.short	(.L_7164 - .L_7163)
.L_7163:
        /*004c*/ 	.word	0x00000000
        /*0050*/ 	.short	0x0002
        /*0052*/ 	.short	0x0008
        /*0054*/ 	.byte	0x00, 0xf0, 0x61, 0x00


	//----- nvinfo : EIATTR_KPARAM_INFO
	.align		4
.L_7164:
        /*0058*/ 	.byte	0x04, 0x17
        /*005a*/ 	.short	(.L_7166 - .L_7165)
.L_7165:
        /*005c*/ 	.word	0x00000000
        /*0060*/ 	.short	0x0001
        /*0062*/ 	.short	0x0004
        /*0064*/ 	.byte	0x00, 0xf0, 0x05, 0x00


	//----- nvinfo : EIATTR_KPARAM_INFO
	.align		4
.L_7166:
        /*0068*/ 	.byte	0x04, 0x17
        /*006a*/ 	.short	(.L_7168 - .L_7167)
.L_7167:
        /*006c*/ 	.word	0x00000000
        /*0070*/ 	.short	0x0000
        /*0072*/ 	.short	0x0000
        /*0074*/ 	.byte	0x00, 0xf0, 0x11, 0x00


	//----- nvinfo : EIATTR_SPARSE_MMA_MASK
	.align		4
.L_7168:
        /*0078*/ 	.byte	0x03, 0x50
        /*007a*/ 	.short	0x0000


	//----- nvinfo : EIATTR_MAXREG_COUNT
	.align		4
        /*007c*/ 	.byte	0x03, 0x1b
        /*007e*/ 	.short	0x00ff


	//----- nvinfo : EIATTR_MERCURY_ISA_VERSION
	.align		4
        /*0080*/ 	.byte	0x03, 0x5f
        /*0082*/ 	.short	0x0101


	//----- nvinfo : EIATTR_EXIT_INSTR_OFFSETS
	.align		4
        /*0084*/ 	.byte	0x04, 0x1c
        /*0086*/ 	.short	(.L_7170 - .L_7169)


	//   ....[0]....
.L_7169:
        /*0088*/ 	.word	0x00000590


	//   ....[1]....
        /*008c*/ 	.word	0x00000620


	//----- nvinfo : EIATTR_MAX_THREADS
	.align		4
.L_7170:
        /*0090*/ 	.byte	0x04, 0x05
        /*0092*/ 	.short	(.L_7172 - .L_7171)
.L_7171:
        /*0094*/ 	.word	0x00000080
        /*0098*/ 	.word	0x00000001
        /*009c*/ 	.word	0x00000001


	//----- nvinfo : EIATTR_CRS_STACK_SIZE
	.align		4
.L_7172:
        /*00a0*/ 	.byte	0x04, 0x1e
        /*00a2*/ 	.short	(.L_7174 - .L_7173)
.L_7173:
        /*00a4*/ 	.word	0x00000000


	//----- nvinfo : EIATTR_CBANK_PARAM_SIZE
	.align		4
.L_7174:
        /*00a8*/ 	.byte	0x03, 0x19
        /*00aa*/ 	.short	0x0024


	//----- nvinfo : EIATTR_PARAM_CBANK
	.align		4
        /*00ac*/ 	.byte	0x04, 0x0a
        /*00ae*/ 	.short	(.L_7176 - .L_7175)
	.align		4
.L_7175:
        /*00b0*/ 	.word	index@(.nv.constant0._ZN2at6native27unrolled_elementwise_kernelINS0_13BinaryFunctorIssbZZZNS0_22logical_or_kernel_cudaERNS_14TensorIteratorEENKUlvE0_clEvENKUlvE3_clEvEUlssE_EESt5arrayIPcLm3EELi4E23TrivialOffsetCalculatorILi2EjESC_ILi1EjENS0_6memory15LoadWithoutCastENSF_16StoreWithoutCastEEEviT_T0_T2_T3_T4_T5_)
        /*00b4*/ 	.short	0x0210
        /*00b6*/ 	.short	0x0024


	//----- nvinfo : EIATTR_SW_WAR
	.align		4
.L_7176:
        /*00b8*/ 	.byte	0x04, 0x36
        /*00ba*/ 	.short	(.L_7178 - .L_7177)
.L_7177:
        /*00bc*/ 	.word	0x00000008
.L_7178:


//--------------------- .nv.info._ZN2at6native29vectorized_elementwise_kernelILi2ENS0_13BinaryFunctorIssbZZZNS0_22logical_or_kernel_cudaERNS_14TensorIteratorEENKUlvE0_clEvENKUlvE3_clEvEUlssE_EESt5arrayIPcLm3EEEEviT0_T1_ --------------------------
	.section	.nv.info._ZN2at6native29vectorized_elementwise_kernelILi2ENS0_13BinaryFunctorIssbZZZNS0_22logical_or_kernel_cudaERNS_14TensorIteratorEENKUlvE0_clEvENKUlvE3_clEvEUlssE_EESt5arrayIPcLm3EEEEviT0_T1_,"",@"SHT_CUDA_INFO"
	.sectionflags	@""
	.align	4


	//----- nvinfo : EIATTR_CUDA_API_VERSION
	.align		4
        /*0000*/ 	.byte	0x04, 0x37
        /*0002*/ 	.short	(.L_7180 - .L_7179)
.L_7179:
        /*0004*/ 	.word	0x00000082


	//----- nvinfo : EIATTR_KPARAM_INFO
	.align		4
.L_7180:
        /*0008*/ 	.byte	0x04, 0x17
        /*000a*/ 	.short	(.L_7182 - .L_7181)
.L_7181:
        /*000c*/ 	.word	0x00000000
        /*0010*/ 	.short	0x0002
        /*0012*/ 	.short	0x0008
        /*0014*/ 	.byte	0x00, 0xf0, 0x61, 0x00


	//----- nvinfo : EIATTR_KPARAM_INFO
	.align		4
.L_7182:
        /*0018*/ 	.byte	0x04, 0x17
        /*001a*/ 	.short	(.L_7184 - .L_7183)
.L_7183:
        /*001c*/ 	.word	0x00000000
        /*0020*/ 	.short	0x0001
        /*0022*/ 	.short	0x0004
        /*0024*/ 	.byte	0x00, 0xf0, 0x05, 0x00


	//----- nvinfo : EIATTR_KPARAM_INFO
	.align		4
.L_7184:
        /*0028*/ 	.byte	0x04, 0x17
        /*002a*/ 	.short	(.L_7186 - .L_7185)
.L_7185:
        /*002c*/ 	.word	0x00000000
        /*0030*/ 	.short	0x0000
        /*0032*/ 	.short	0x0000
        /*0034*/ 	.byte	0x00, 0xf0, 0x11, 0x00


	//----- nvinfo : EIATTR_SPARSE_MMA_MASK
	.align		4
.L_7186:
        /*0038*/ 	.byte	0x03, 0x50
        /*003a*/ 	.short	0x0000


	//----- nvinfo : EIATTR_MAXREG_COUNT
	.align		4
        /*003c*/ 	.byte	0x03, 0x1b
        /*003e*/ 	.short	0x00ff


	//----- nvinfo : EIATTR_MERCURY_ISA_VERSION
	.align		4
        /*0040*/ 	.byte	0x03, 0x5f
        /*0042*/ 	.short	0x0101


	//----- nvinfo : EIATTR_EXIT_INSTR_OFFSETS
	.align		4
        /*0044*/ 	.byte	0x04, 0x1c
        /*0046*/ 	.short	(.L_7188 - .L_7187)


	//   ....[0]....
.L_7187:
        /*0048*/ 	.word	0x00000530


	//   ....[1]....
        /*004c*/ 	.word	0x000010b0


	//   ....[2]....
        /*0050*/ 	.word	0x00001150


	//----- nvinfo : EIATTR_MAX_THREADS
	.align		4
.L_7188:
        /*0054*/ 	.byte	0x04, 0x05
        /*0056*/ 	.short	(.L_7190 - .L_7189)
.L_7189:
        /*0058*/ 	.word	0x00000080
        /*005c*/ 	.word	0x00000001
        /*0060*/ 	.word	0x00000001


	//----- nvinfo : EIATTR_CRS_STACK_SIZE
	.align		4
.L_7190:
        /*0064*/ 	.byte	0x04, 0x1e
        /*0066*/ 	.short	(.L_7192 - .L_7191)
.L_7191:
        /*0068*/ 	.word	0x00000000


	//----- nvinfo : EIATTR_CBANK_PARAM_SIZE
	.align		4
.L_7192:
        /*006c*/ 	.byte	0x03, 0x19
        /*006e*/ 	.short	0x0020


	//----- nvinfo : EIATTR_PARAM_CBANK
	.align		4
        /*0070*/ 	.byte	0x04, 0x0a
        /*0072*/ 	.short	(.L_7194 - .L_7193)
	.align		4
.L_7193:
        /*0074*/ 	.word	index@(.nv.constant0._ZN2at6native29vectorized_elementwise_kernelILi2ENS0_13BinaryFunctorIssbZZZNS0_22logical_or_kernel_cudaERNS_14TensorIteratorEENKUlvE0_clEvENKUlvE3_clEvEUlssE_EESt5arrayIPcLm3EEEEviT0_T1_)
        /*0078*/ 	.short	0x0210
        /*007a*/ 	.short	0x0020


	//----- nvinfo : EIATTR_SW_WAR
	.align		4
.L_7194:
        /*007c*/ 	.byte	0x04, 0x36
        /*007e*/ 	.short	(.L_7196 - .L_7195)
.L_7195:
        /*0080*/ 	.word	0x00000008
.L_7196:


//--------------------- .nv.info._ZN2at6native29vectorized_elementwise_kernelILi4ENS0_13BinaryFunctorIssbZZZNS0_22logical_or_kernel_cudaERNS_14TensorIteratorEENKUlvE0_clEvENKUlvE3_clEvEUlssE_EESt5arrayIPcLm3EEEEviT0_T1_ --------------------------
	.section	.nv.info._ZN2at6native29vectorized_elementwise_kernelILi4ENS0_13BinaryFunctorIssbZZZNS0_22logical_or_kernel_cudaERNS_14TensorIteratorEENKUlvE0_clEvENKUlvE3_clEvEUlssE_EESt5arrayIPcLm3EEEEviT0_T1_,"",@"SHT_CUDA_INFO"
	.sectionflags	@""
	.align	4


	//----- nvinfo : EIATTR_CUDA_API_VERSION
	.align		4
        /*0000*/ 	.byte	0x04, 0x37
        /*0002*/ 	.short	(.L_7198 - .L_7197)
.L_7197:
        /*0004*/ 	.word	0x00000082


	//----- nvinfo : EIATTR_KPARAM_INFO
	.align		4
.L_7198:
        /*0008*/ 	.byte	0x04, 0x17
        /*000a*/ 	.short	(.L_7200 - .L_7199)
.L_7199:
        /*000c*/ 	.word	0x00000000
        /*0010*/ 	.short	0x0002
        /*0012*/ 	.short	0x0008
        /*0014*/ 	.byte	0x00, 0xf0, 0x61, 0x00


	//----- nvinfo : EIATTR_KPARAM_INFO
	.align		4
.L_7200:
        /*0018*/ 	.byte	0x04, 0x17
        /*001a*/ 	.short	(.L_7202 - .L_7201)
.L_7201:
        /*001c*/ 	.word	0x00000000
        /*0020*/ 	.short	0x0001
        /*0022*/ 	.short	0x0004
        /*0024*/ 	.byte	0x00, 0xf0, 0x05, 0x00


	//----- nvinfo : EIATTR_KPARAM_INFO
	.align		4
.L_7202:
        /*0028*/ 	.byte	0x04, 0x17
        /*002a*/ 	.short	(.L_7204 - .L_7203)
.L_7203:
        /*002c*/ 	.word	0x00000000
        /*0030*/ 	.short	0x0000
        /*0032*/ 	.short	0x0000
        /*0034*/ 	.byte	0x00, 0xf0, 0x11, 0x00


	//----- nvinfo : EIATTR_SPARSE_MMA_MASK
	.align		4
.L_7204:
        /*0038*/ 	.byte	0x03, 0x50
        /*003a*/ 	.short	0x0000


	//----- nvinfo : EIATTR_MAXREG_COUNT
	.align		4
        /*003c*/ 	.byte	0x03, 0x1b
        /*003e*/ 	.short	0x00ff


	//----- nvinfo : EIATTR_MERCURY_ISA_VERSION
	.align		4
        /*0040*/ 	.byte	0x03, 0x5f
        /*0042*/ 	.short	0x0101


	//----- nvinfo : EIATTR_EXIT_INSTR_OFFSETS
	.align		4
        /*0044*/ 	.byte	0x04, 0x1c
        /*0046*/ 	.short	(.L_7206 - .L_7205)


	//   ....[0]....
.L_7205:
        /*0048*/ 	.word	0x000004b0


	//   ....[1]....
        /*004c*/ 	.word	0x00001030


	//   ....[2]....
        /*0050*/ 	.word	0x000010d0


	//----- nvinfo : EIATTR_MAX_THREADS
	.align		4
.L_7206:
        /*0054*/ 	.byte	0x04, 0x05
        /*0056*/ 	.short	(.L_7208 - .L_7207)
.L_7207:
        /*0058*/ 	.word	0x00000080
        /*005c*/ 	.word	0x00000001
        /*0060*/ 	.word	0x00000001


	//----- nvinfo : EIATTR_CRS_STACK_SIZE
	.align		4
.L_7208:
        /*0064*/ 	.byte	0x04, 0x1e
        /*0066*/ 	.short	(.L_7210 - .L_7209)
.L_7209:
        /*0068*/ 	.word	0x00000000


	//----- nvinfo : EIATTR_CBANK_PARAM_SIZE
	.align		4
.L_7210:
        /*006c*/ 	.byte	0x03, 0x19
        /*006e*/ 	.short	0x0020


	//----- nvinfo : EIATTR_PARAM_CBANK
	.align		4
        /*0070*/ 	.byte	0x04, 0x0a
        /*0072*/ 	.short	(.L_7212 - .L_7211)
	.align		4
.L_7211:
        /*0074*/ 	.word	index@(.nv.constant0._ZN2at6native29vectorized_elementwise_kernelILi4ENS0_13BinaryFunctorIssbZZZNS0_22logical_or_kernel_cudaERNS_14TensorIteratorEENKUlvE0_clEvENKUlvE3_clEvEUlssE_EESt5arrayIPcLm3EEEEviT0_T1_)
        /*0078*/ 	.short	0x0210
        /*007a*/ 	.short	0x0020


	//----- nvinfo : EIATTR_SW_WAR
	.align		4
.L_7212:
        /*007c*/ 	.byte	0x04, 0x36
        /*007e*/ 	.short	(.L_7214 - .L_7213)
.L_7213:
        /*0080*/ 	.word	0x00000008
.L_7214:


//--------------------- .nv.info._ZN2at6native29vectorized_elementwise_kernelILi8ENS0_13BinaryFunctorIssbZZZNS0_22logical_or_kernel_cudaERNS_14TensorIteratorEENKUlvE0_clEvENKUlvE3_clEvEUlssE_EESt5arrayIPcLm3EEEEviT0_T1_ --------------------------
	.section	.nv.info._ZN2at6native29vectorized_elementwise_kernelILi8ENS0_13BinaryFunctorIssbZZZNS0_22logical_or_kernel_cudaERNS_14TensorIteratorEENKUlvE0_clEvENKUlvE3_clEvEUlssE_EESt5arrayIPcLm3EEEEviT0_T1_,"",@"SHT_CUDA_INFO"
	.sectionflags	@""
	.align	4


	//----- nvinfo : EIATTR_CUDA_API_VERSION
	.align		4
        /*0000*/ 	.byte	0x04, 0x37
        /*0002*/ 	.short	(.L_7216 - .L_7215)
.L_7215:
        /*0004*/ 	.word	0x00000082


	//----- nvinfo : EIATTR_KPARAM_INFO
	.align		4
.L_7216:
        /*0008*/ 	.byte	0x04, 0x17
        /*000a*/ 	.short	(.L_7218 - .L_7217)
.L_7217:
        /*000c*/ 	.word	0x00000000
        /*0010*/ 	.short	0x0002
        /*0012*/ 	.short	0x0008
        /*0014*/ 	.byte	0x00, 0xf0, 0x61, 0x00


	//----- nvinfo : EIATTR_KPARAM_INFO
	.align		4
.L_7218:
        /*0018*/ 	.byte	0x04, 0x17
        /*001a*/ 	.short	(.L_7220 - .L_7219)
.L_7219:
        /*001c*/ 	.word	0x00000000
        /*0020*/ 	.short	0x0001
        /*0022*/ 	.short	0x0004
        /*0024*/ 	.byte	0x00, 0xf0, 0x05, 0x00


	//----- nvinfo : EIATTR_KPARAM_INFO
	.align		4
.L_7220:
        /*0028*/ 	.byte	0x04, 0x17
        /*002a*/ 	.short	(.L_7222 - .L_7221)
.L_7221:
        /*002c*/ 	.word	0x00000000
        /*0030*/ 	.short	0x0000
        /*0032*/ 	.short	0x0000
        /*0034*/ 	.byte	0x00, 0xf0, 0x11, 0x00


	//----- nvinfo : EIATTR_SPARSE_MMA_MASK
	.align		4
.L_7222:
        /*0038*/ 	.byte	0x03, 0x50
        /*003a*/ 	.short	0x0000


	//----- nvinfo : EIATTR_MAXREG_COUNT
	.align		4
        /*003c*/ 	.byte	0x03, 0x1b
        /*003e*/ 	.short	0x00ff


	//----- nvinfo : EIATTR_MERCURY_ISA_VERSION
	.align		4
        /*0040*/ 	.byte	0x03, 0x5f
        /*0042*/ 	.short	0x0101


	//----- nvinfo : EIATTR_EXIT_INSTR_OFFSETS
	.align		4
        /*0044*/ 	.byte	0x04, 0x1c
        /*0046*/ 	.short	(.L_7224 - .L_7223)


	//   ....[0]....
.L_7223:
        /*0048*/ 	.word	0x000004a0


	//   ....[1]....
        /*004c*/ 	.word	0x00001020


	//   ....[2]....
        /*0050*/ 	.word	0x000010c0


	//----- nvinfo : EIATTR_MAX_THREADS
	.align		4
.L_7224:
        /*0054*/ 	.byte	0x04, 0x05
        /*0056*/ 	.short	(.L_7226 - .L_7225)
.L_7225:
        /*0058*/ 	.word	0x00000080
        /*005c*/ 	.word	0x00000001
        /*0060*/ 	.word	0x00000001


	//----- nvinfo : EIATTR_CRS_STACK_SIZE
	.align		4
.L_7226:
        /*0064*/ 	.byte	0x04, 0x1e
        /*0066*/ 	.short	(.L_7228 - .L_7227)
.L_7227:
        /*0068*/ 	.word	0x00000000


	//----- nvinfo : EIATTR_CBANK_PARAM_SIZE
	.align		4
.L_7228:
        /*006c*/ 	.byte	0x03, 0x19
        /*006e*/ 	.short	0x0020


	//----- nvinfo : EIATTR_PARAM_CBANK
	.align		4
        /*0070*/ 	.byte	0x04, 0x0a
        /*0072*/ 	.short	(.L_7230 - .L_7229)
	.align		4
.L_7229:
        /*0074*/ 	.word	index@(.nv.constant0._ZN2at6native29vectorized_elementwise_kernelILi8ENS0_13BinaryFunctorIssbZZZNS0_22logical_or_kernel_cudaERNS_14TensorIteratorEENKUlvE0_clEvENKUlvE3_clEvEUlssE_EESt5arrayIPcLm3EEEEviT0_T1_)
        /*0078*/ 	.short	0x0210
        /*007a*/ 	.short	0x0020


	//----- nvinfo : EIATTR_SW_WAR
	.align		4
.L_7230:
        /*007c*/ 	.byte	0x04, 0x36
        /*007e*/ 	.short	(.L_7232 - .L_7231)
.L_7231:
        /*0080*/ 	.word	0x00000008
.L_7232:


//--------------------- .nv.info._ZN2at6native18elementwise_kernelILi128ELi4EZNS0_15gpu_kernel_implINS0_13AUnaryFunctorIllbZZZNS0_22logical_or_kernel_cudaERNS_14TensorIteratorEENKUlvE0_clEvENKUlvE2_clEvEUlllE_EEEEvRNS_18TensorIteratorBaseERKT_EUliE_EEviT1_ --------------------------
	.section	.nv.info._ZN2at6native18elementwise_kernelILi128ELi4EZNS0_15gpu_kernel_implINS0_13AUnaryFunctorIllbZZZNS0_22logical_or_kernel_cudaERNS_14TensorIteratorEENKUlvE0_clEvENKUlvE2_clEvEUlllE_EEEEvRNS_18TensorIteratorBaseERKT_EUliE_EEviT1_,"",@"SHT_CUDA_INFO"
	.sectionflags	@""
	.align	4


	//----- nvinfo : EIATTR_CUDA_API_VERSION
	.align		4
        /*0000*/ 	.byte	0x04, 0x37
        /*0002*/ 	.short	(.L_7234 - .L_7233)
.L_7233:
        /*0004*/ 	.word	0x00000082


	//----- nvinfo : EIATTR_KPARAM_INFO
	.align		4
.L_7234:
        /*0008*/ 	.byte	0x04, 0x17
        /*000a*/ 	.short	(.L_7236 - .L_7235)
.L_7235:
        /*000c*/ 	.word	0x00000000
        /*0010*/ 	.short	0x0001
        /*0012*/ 	.short	0x0008
        /*0014*/ 	.byte	0x00, 0xf0, 0xa1, 0x08


	//----- nvinfo : EIATTR_KPARAM_INFO
	.align		4
.L_7236:
        /*0018*/ 	.byte	0x04, 0x17
        /*001a*/ 	.short	(.L_7238 - .L_7237)
.L_7237:
        /*001c*/ 	.word	0x00000000
        /*0020*/ 	.short	0x0000
        /*0022*/ 	.short	0x0000
        /*0024*/ 	.byte	0x00, 0xf0, 0x11, 0x00


	//----- nvinfo : EIATTR_SPARSE_MMA_MASK
	.align		4
.L_7238:
        /*0028*/ 	.byte	0x03, 0x50
        /*002a*/ 	.short	0x0000


	//----- nvinfo : EIATTR_MAXREG_COUNT
	.align		4
        /*002c*/ 	.byte	0x03, 0x1b
        /*002e*/ 	.short	0x0080


	//----- nvinfo : EIATTR_EXTERNS
	.align		4
        /*0030*/ 	.byte	0x04, 0x0f
        /*0032*/ 	.short	(.L_7240 - .L_7239)


	//   ....[0]....
	.align		4
.L_7239:
        /*0034*/ 	.word	index@(__assertfail)


	//----- nvinfo : EIATTR_MERCURY_ISA_VERSION
	.align		4
.L_7240:
        /*0038*/ 	.byte	0x03, 0x5f
        /*003a*/ 	.short	0x0101


	//----- nvinfo : EIATTR_SYSCALL_OFFSETS
	.align		4
        /*003c*/ 	.byte	0x04, 0x46
        /*003e*/ 	.short	(.L_7242 - .L_7241)


	//   ....[0]....
.L_7241:
        /*0040*/ 	.word	0x000021d0


	//   ....[1]....
        /*0044*/ 	.word	0x00002f60


	//   ....[2]....
        /*0048*/ 	.word	0x00005160


	//   ....[3]....
        /*004c*/ 	.word	0x00005ef0


	//   ....[4]....
        /*0050*/ 	.word	0x000080e0


	//   ....[5]....
        /*0054*/ 	.word	0x00008e70


	//   ....[6]....
        /*0058*/ 	.word	0x0000b050


	//   ....[7]....
        /*005c*/ 	.word	0x0000bde0


	//----- nvinfo : EIATTR_EXIT_INSTR_OFFSETS
	.align		4
.L_7242:
        /*0060*/ 	.byte	0x04, 0x1c
        /*0062*/ 	.short	(.L_7244 - .L_7243)


	//   ....[0]....
.L_7243:
        /*0064*/ 	.word	0x00008f20


	//   ....[1]....
        /*0068*/ 	.word	0x0000b1d0


	//   ....[2]....
        /*006c*/ 	.word	0x0000b1f0


	//   ....[3]....
        /*0070*/ 	.word	0x0000b280


	//   ....[4]....
        /*0074*/ 	.word	0x0000b2a0


	//   ....[5]....
        /*0078*/ 	.word	0x0000b2c0


	//   ....[6]....
        /*007c*/ 	.word	0x0000b350


	//   ....[7]....
        /*0080*/ 	.word	0x0000b390


	//   ....[8]....
        /*0084*/ 	.word	0x0000b430


	//   ....[9]....
        /*0088*/ 	.word	0x0000b480


	//   ....[10]....
        /*008c*/ 	.word	0x0000b4c0


	//   ....[11]....
        /*0090*/ 	.word	0x0000b560


	//   ....[12]....
        /*0094*/ 	.word	0x0000b5b0


	//   ....[13]....
        /*0098*/ 	.word	0x0000b700


	//   ....[14]....
        /*009c*/ 	.word	0x0000b7a0


	//   ....[15]....
        /*00a0*/ 	.word	0x0000b7e0


	//   ....[16]....
        /*00a4*/ 	.word	0x0000b830


	//   ....[17]....
        /*00a8*/ 	.word	0x0000b870


	//   ....[18]....
        /*00ac*/ 	.word	0x0000b910


	//   ....[19]....
        /*00b0*/ 	.word	0x0000ba50


	//   ....[20]....
        /*00b4*/ 	.word	0x0000bb90


	//   ....[21]....
        /*00b8*/ 	.word	0x0000bce0


	//   ....[22]....
        /*00bc*/ 	.word	0x0000bdf0


	//   ....[23]....
        /*00c0*/ 	.word	0x0000be20


	//   ....[24]....
        /*00c4*/ 	.word	0x0000be40


	//----- nvinfo : EIATTR_MAX_THREADS
	.align		4
.L_7244:
        /*00c8*/ 	.byte	0x04, 0x05
        /*00ca*/ 	.short	(.L_7246 - .L_7245)
.L_7245:
        /*00cc*/ 	.word	0x00000080
        /*00d0*/ 	.word	0x00000001
        /*00d4*/ 	.word	0x00000001


	//----- nvinfo : EIATTR_CRS_STACK_SIZE
	.align		4
.L_7246:
        /*00d8*/ 	.byte	0x04, 0x1e
        /*00da*/ 	.short	(.L_7248 - .L_7247)
.L_7247:
        /*00dc*/ 	.word	0x00000000


	//----- nvinfo : EIATTR_CBANK_PARAM_SIZE
	.align		4
.L_7248:
        /*00e0*/ 	.byte	0x03, 0x19
        /*00e2*/ 	.short	0x0230


	//----- nvinfo : EIATTR_PARAM_CBANK
	.align		4
        /*00e4*/ 	.byte	0x04, 0x0a
        /*00e6*/ 	.short	(.L_7250 - .L_7249)
	.align		4
.L_7249:
        /*00e8*/ 	.word	index@(.nv.constant0._ZN2at6native18elementwise_kernelILi128ELi4EZNS0_15gpu_kernel_implINS0_13AUnaryFunctorIllbZZZNS0_22logical_or_kernel_cudaERNS_14TensorIteratorEENKUlvE0_clEvENKUlvE2_clEvEUlllE_EEEEvRNS_18TensorIteratorBaseERKT_EUliE_EEviT1_)
        /*00ec*/ 	.short	0x0210
        /*00ee*/ 	.short	0x0230


	//----- nvinfo : EIATTR_SW_WAR
	.align		4
.L_7250:
        /*00f0*/ 	.byte	0x04, 0x36
        /*00f2*/ 	.short	(.L_7252 - .L_7251)
.L_7251:
        /*00f4*/ 	.word	0x00000008
.L_7252:


//--------------------- .nv.info._ZN2at6native27unrolled_elementwise_kernelINS0_13AUnaryFunctorIllbZZZNS0_22logical_or_kernel_cudaERNS_14TensorIteratorEENKUlvE0_clEvENKUlvE2_clEvEUlllE_EESt5arrayIPcLm2EELi4E23TrivialOffsetCalculatorILi1EjESD_NS0_6memory12LoadWithCastILi1EEENSE_13StoreWithCastILi1EEEEEviT_T0_T2_T3_T4_T5_ --------------------------
	.section	.nv.info._ZN2at6native27unrolled_elementwise_kernelINS0_13AUnaryFunctorIllbZZZNS0_22logical_or_kernel_cudaERNS_14TensorIteratorEENKUlvE0_clEvENKUlvE2_clEvEUlllE_EESt5arrayIPcLm2EELi4E23TrivialOffsetCalculatorILi1EjESD_NS0_6memory12LoadWithCastILi1EEENSE_13StoreWithCastILi1EEEEEviT_T0_T2_T3_T4_T5_,"",@"SHT_CUDA_INFO"
	.sectionflags	@""
	.align	4


	//----- nvinfo : EIATTR_CUDA_API_VERSION
	.align		4
        /*0000*/ 	.byte	0x04, 0x37
        /*0002*/ 	.short	(.L_7254 - .L_7253)
.L_7253:
        /*0004*/ 	.word	0x00000082


	//----- nvinfo : EIATTR_KPARAM_INFO
	.align		4
.L_7254:
        /*0008*/ 	.byte	0x04, 0x17
        /*000a*/ 	.short	(.L_7256 - .L_7255)
.L_7255:
        /*000c*/ 	.word	0x00000000
        /*0010*/ 	.short	0x0006
        /*0012*/ 	.short	0x0034
        /*0014*/ 	.byte	0x00, 0xf0, 0x21, 0x00


	//----- nvinfo : EIATTR_KPARAM_INFO
	.align		4
.L_7256:
        /*0018*/ 	.byte	0x04, 0x17
        /*001a*/ 	.short	(.L_7258 - .L_7257)
.L_7257:
        /*001c*/ 	.word	0x00000000
        /*0020*/ 	.short	0x0005
        /*0022*/ 	.short	0x002c
        /*0024*/ 	.byte	0x00, 0xf0, 0x21, 0x00


	//----- nvinfo : EIATTR_KPARAM_INFO
	.align		4
.L_7258:
        /*0028*/ 	.byte	0x04, 0x17
        /*002a*/ 	.short	(.L_7260 - .L_7259)
.L_7259:
        /*002c*/ 	.word	0x00000000
        /*0030*/ 	.short	0x0004
        /*0032*/ 	.short	0x0029
        /*0034*/ 	.byte	0x00, 0xf0, 0x05, 0x00


	//----- nvinfo : EIATTR_KPARAM_INFO
	.align		4
.L_7260:
        /*0038*/ 	.byte	0x04, 0x17
        /*003a*/ 	.short	(.L_7262 - .L_7261)
.L_7261:
        /*003c*/ 	.word	0x00000000
        /*0040*/ 	.short	0x0003
        /*0042*/ 	.short	0x0028
        /*0044*/ 	.byte	0x00, 0xf0, 0x05, 0x00


	//----- nvinfo : EIATTR_KPARAM_INFO
	.align		4
.L_7262:
        /*0048*/ 	.byte	0x04, 0x17
        /*004a*/ 	.short	(.L_7264 - .L_7263)
.L_7263:
        /*004c*/ 	.word	0x00000000
        /*0050*/ 	.short	0x0002
        /*0052*/ 	.short	0x0018
        /*0054*/ 	.byte	0x00, 0xf0, 0x41, 0x00


	//----- nvinfo : EIATTR_KPARAM_INFO
	.align		4
.L_7264:
        /*0058*/ 	.byte	0x04, 0x17
        /*005a*/ 	.short	(.L_7266 - .L_7265)
.L_7265:
        /*005c*/ 	.word	0x00000000
        /*0060*/ 	.short	0x0001
        /*0062*/ 	.short	0x0008
        /*0064*/ 	.byte	0x00, 0xf0, 0x41, 0x00


	//----- nvinfo : EIATTR_KPARAM_INFO
	.align		4
.L_7266:
        /*0068*/ 	.byte	0x04, 0x17
        /*006a*/ 	.short	(.L_7268 - .L_7267)
.L_7267:
        /*006c*/ 	.word	0x00000000
        /*0070*/ 	.short	0x0000
        /*0072*/ 	.short	0x0000
        /*0074*/ 	.byte	0x00, 0xf0, 0x11, 0x00


	//----- nvinfo : EIATTR_SPARSE_MMA_MASK
	.align		4
.L_7268:
        /*0078*/ 	.byte	0x03, 0x50
        /*007a*/ 	.short	0x0000


	//----- nvinfo : EIATTR_MAXREG_COUNT
	.align		4
        /*007c*/ 	.byte	0x03, 0x1b
        /*007e*/ 	.short	0x00ff


	//----- nvinfo : EIATTR_EXTERNS
	.align		4
        /*0080*/ 	.byte	0x04, 0x0f
        /*0082*/ 	.short	(.L_7270 - .L_7269)


	//   ....[0]....
	.align		4
.L_7269:
        /*0084*/ 	.word	index@(__assertfail)


	//----- nvinfo : EIATTR_MERCURY_ISA_VERSION
	.align		4
.L_7270:
        /*0088*/ 	.byte	0x03, 0x5f
        /*008a*/ 	.short	0x0101


	//----- nvinfo : EIATTR_SYSCALL_OFFSETS
	.align		4
        /*008c*/ 	.byte	0x04, 0x46
        /*008e*/ 	.short	(.L_7272 - .L_7271)


	//   ....[0]....
.L_7271:
        /*0090*/ 	.word	0x00000ef0


	//   ....[1]....
        /*0094*/ 	.word	0x00001df0


	//   ....[2]....
        /*0098*/ 	.word	0x00002d00


	//   ....[3]....
        /*009c*/ 	.word	0x00003be0


	//   ....[4]....
        /*00a0*/ 	.word	0x00004bc0


	//   ....[5]....
        /*00a4*/ 	.word	0x00005a90


	//   ....[6]....
        /*00a8*/ 	.word	0x00006940


	//   ....[7]....
        /*00ac*/ 	.word	0x000077f0


	//----- nvinfo : EIATTR_EXIT_INSTR_OFFSETS
	.align		4
.L_7272:
        /*00b0*/ 	.byte	0x04, 0x1c
        /*00b2*/ 	.short	(.L_7274 - .L_7273)


	//   ....[0]....
.L_7273:
        /*00b4*/ 	.word	0x000069d0


	//   ....[1]....
        /*00b8*/ 	.word	0x00006b00


	//   ....[2]....
        /*00bc*/ 	.word	0x00006b20


	//   ....[3]....
        /*00c0*/ 	.word	0x00006bb0


	//   ....[4]....
        /*00c4*/ 	.word	0x00006bd0


	//   ....[5]....
        /*00c8*/ 	.word	0x00006bf0


	//   ....[6]....
        /*00cc*/ 	.word	0x00006c80


	//   ....[7]....
        /*00d0*/ 	.word	0x00006cc0


	//   ....[8]....
        /*00d4*/ 	.word	0x00006d60


	//   ....[9]....
        /*00d8*/ 	.word	0x00006db0


	//   ....[10]....
        /*00dc*/ 	.word	0x00006de0


	//   ....[11]....
        /*00e0*/ 	.word	0x00006e80


	//   ....[12]....
        /*00e4*/ 	.word	0x00006ec0


	//   ....[13]....
        /*00e8*/ 	.word	0x00007050


	//   ....[14]....
        /*00ec*/ 	.word	0x000071b0


	//   ....[15]....
        /*00f0*/ 	.word	0x000071f0


	//   ....[16]....
        /*00f4*/ 	.word	0x00007290


	//   ....[17]....
        /*00f8*/ 	.word	0x00007410


	//   ....[18]....
        /*00fc*/ 	.word	0x00007590


	//   ....[19]....
        /*0100*/ 	.word	0x000076f0


	//   ....[20]....
        /*0104*/ 	.word	0x00007800


	//   ....[21]....
        /*0108*/ 	.word	0x00007830


	//   ....[22]....
        /*010c*/ 	.word	0x00007850


	//----- nvinfo : EIATTR_MAX_THREADS
	.align		4
.L_7274:
        /*0110*/ 	.byte	0x04, 0x05
        /*0112*/ 	.short	(.L_7276 - .L_7275)
.L_7275:
        /*0114*/ 	.word	0x00000080
        /*0118*/ 	.word	0x00000001
        /*011c*/ 	.word	0x00000001


	//----- nvinfo : EIATTR_CRS_STACK_SIZE
	.align		4
.L_7276:
        /*0120*/ 	.byte	0x04, 0x1e
        /*0122*/ 	.short	(.L_7278 - .L_7277)
.L_7277:
        /*0124*/ 	.word	0x00000000


	//----- nvinfo : EIATTR_CBANK_PARAM_SIZE
	.align		4
.L_7278:
        /*0128*/ 	.byte	0x03, 0x19
        /*012a*/ 	.short	0x003c


	//----- nvinfo : EIATTR_PARAM_CBANK
	.align		4
        /*012c*/ 	.byte	0x04, 0x0a
        /*012e*/ 	.short	(.L_7280 - .L_7279)
	.align		4
.L_7279:
        /*0130*/ 	.word	index@(.nv.constant0._ZN2at6native27unrolled_elementwise_kernelINS0_13AUnaryFunctorIllbZZZNS0_22logical_or_kernel_cudaERNS_14TensorIteratorEENKUlvE0_clEvENKUlvE2_clEvEUlllE_EESt5arrayIPcLm2EELi4E23TrivialOffsetCalculatorILi1EjESD_NS0_6memory12LoadWithCastILi1EEENSE_13StoreWithCastILi1EEEEEviT_T0_T2_T3_T4_T5_)
        /*0134*/ 	.short	0x0210
        /*0136*/ 	.short	0x003c


	//----- nvinfo : EIATTR_SW_WAR
	.align		4
.L_7280:
        /*0138*/ 	.byte	0x04, 0x36
        /*013a*/ 	.short	(.L_7282 - .L_7281)
.L_7281:
        /*013c*/ 	.word	0x00000008
.L_7282:


//--------------------- .nv.info._ZN2at6native18elementwise_kernelILi128ELi4EZNS0_22gpu_kernel_impl_nocastINS0_13AUnaryFunctorIllbZZZNS0_22logical_or_kernel_cudaERNS_14TensorIteratorEENKUlvE0_clEvENKUlvE2_clEvEUlllE_EEEEvRNS_18TensorIteratorBaseERKT_EUliE_EEviT1_ --------------------------
	.section	.nv.info._ZN2at6native18elementwise_kernelILi128ELi4EZNS0_22gpu_kernel_impl_nocastINS0_13AUnaryFunctorIllbZZZNS0_22logical_or_kernel_cudaERNS_14TensorIteratorEENKUlvE0_clEvENKUlvE2_clEvEUlllE_EEEEvRNS_18TensorIteratorBaseERKT_EUliE_EEviT1_,"",@"SHT_CUDA_INFO"
	.sectionflags	@""
	.align	4


	//----- nvinfo : EIATTR_CUDA_API_VERSION
	.align		4
        /*0000*/ 	.byte	0x04, 0x37
        /*0002*/ 	.short	(.L_7284 - .L_7283)
.L_7283:
        /*0004*/ 	.word	0x00000082


	//----- nvinfo : EIATTR_KPARAM_INFO
	.align		4
.L_7284:
        /*0008*/ 	.byte	0x04, 0x17
        /*000a*/ 	.short	(.L_7286 - .L_7285)
.L_7285:
        /*000c*/ 	.word	0x00000000
        /*0010*/ 	.short	0x0001
        /*0012*/ 	.short	0x0008
        /*0014*/ 	.byte	0x00, 0xf0, 0x81, 0x08


	//----- nvinfo : EIATTR_KPARAM_INFO
	.align		4
.L_7286:
        /*0018*/ 	.byte	0x04, 0x17
        /*001a*/ 	.short	(.L_7288 - .L_7287)
.L_7287:
        /*001c*/ 	.word	0x00000000
        /*0020*/ 	.short	0x0000
        /*0022*/ 	.short	0x0000
        /*0024*/ 	.byte	0x00, 0xf0, 0x11, 0x00


	//----- nvinfo : EIATTR_SPARSE_MMA_MASK
	.align		4
.L_7288:
        /*0028*/ 	.byte	0x03, 0x50
        /*002a*/ 	.short	0x0000


	//----- nvinfo : EIATTR_MAXREG_COUNT
	.align		4
        /*002c*/ 	.byte	0x03, 0x1b
        /*002e*/ 	.short	0x0080


	//----- nvinfo : EIATTR_MERCURY_ISA_VERSION
	.align		4
        /*0030*/ 	.byte	0x03, 0x5f
        /*0032*/ 	.short	0x0101


	//----- nvinfo : EIATTR_EXIT_INSTR_OFFSETS
	.align		4
        /*0034*/ 	.byte	0x04, 0x1c
        /*0036*/ 	.short	(.L_7290 - .L_7289)


	//   ....[0]....
.L_7289:
        /*0038*/ 	.word	0x00003c30


	//   ....[1]....
        /*003c*/ 	.word	0x00004fe0


	//----- nvinfo : EIATTR_MAX_THREADS
	.align		4
.L_7290:
        /*0040*/ 	.byte	0x04, 0x05
        /*0042*/ 	.short	(.L_7292 - .L_7291)
.L_7291:
        /*0044*/ 	.word	0x00000080
        /*0048*/ 	.word	0x00000001
        /*004c*/ 	.word	0x00000001


	//----- nvinfo : EIATTR_CRS_STACK_SIZE
	.align		4
.L_7292:
        /*0050*/ 	.byte	0x04, 0x1e
        /*0052*/ 	.short	(.L_7294 - .L_7293)
.L_7293:
        /*0054*/ 	.word	0x00000000


	//----- nvinfo : EIATTR_CBANK_PARAM_SIZE
	.align		4
.L_7294:
        /*0058*/ 	.byte	0x03, 0x19
        /*005a*/ 	.short	0x0228


	//----- nvinfo : EIATTR_PARAM_CBANK
	.align		4
        /*005c*/ 	.byte	0x04, 0x0a
        /*005e*/ 	.short	(.L_7296 - .L_7295)
	.align		4
.L_7295:
        /*0060*/ 	.word	index@(.nv.constant0._ZN2at6native18elementwise_kernelILi128ELi4EZNS0_22gpu_kernel_impl_nocastINS0_13AUnaryFunctorIllbZZZNS0_22logical_or_kernel_cudaERNS_14TensorIteratorEENKUlvE0_clEvENKUlvE2_clEvEUlllE_EEEEvRNS_18TensorIteratorBaseERKT_EUliE_EEviT1_)
        /*0064*/ 	.short	0x0210
        /*0066*/ 	.short	0x0228


	//----- nvinfo : EIATTR_SW_WAR
	.align		4
.L_7296:
        /*0068*/ 	.byte	0x04, 0x36
        /*006a*/ 	.short	(.L_7298 - .L_7297)
.L_7297:
        /*006c*/ 	.word	0x00000008
.L_7298:


//--------------------- .nv.info._ZN2at6native27unrolled_elementwise_kernelINS0_13AUnaryFunctorIllbZZZNS0_22logical_or_kernel_cudaERNS_14TensorIteratorEENKUlvE0_clEvENKUlvE2_clEvEUlllE_EESt5arrayIPcLm2EELi4E23TrivialOffsetCalculatorILi1EjESD_NS0_6memory15LoadWithoutCastENSE_16StoreWithoutCastEEEviT_T0_T2_T3_T4_T5_ --------------------------
	.section	.nv.info._ZN2at6native27unrolled_elementwise_kernelINS0_13AUnaryFunctorIllbZZZNS0_22logical_or_kernel_cudaERNS_14TensorIteratorEENKUlvE0_clEvENKUlvE2_clEvEUlllE_EESt5arrayIPcLm2EELi4E23TrivialOffsetCalculatorILi1EjESD_NS0_6memory15LoadWithoutCastENSE_16StoreWithoutCastEEEviT_T0_T2_T3_T4_T5_,"",@"SHT_CUDA_INFO"
	.sectionflags	@""
	.align	4


	//----- nvinfo : EIATTR_CUDA_API_VERSION
	.align		4
        /*0000*/ 	.byte	0x04, 0x37
        /*0002*/ 	.short	(.L_7300 - .L_7299)
.L_7299:
        /*0004*/ 	.word	0x00000082


	//----- nvinfo : EIATTR_KPARAM_INFO
	.align		4
.L_7300:
        /*0008*/ 	.byte	0x04, 0x17
        /*000a*/ 	.short	(.L_7302 - .L_7301)
.L_7301:
        /*000c*/ 	.word	0x00000000
        /*0010*/ 	.short	0x0006
        /*0012*/ 	.short	0x002b
        /*0014*/ 	.byte	0x00, 0xf0, 0x05, 0x00


	//----- nvinfo : EIATTR_KPARAM_INFO
	.align		4
.L_7302:
        /*0018*/ 	.byte	0x04, 0x17
        /*001a*/ 	.short	(.L_7304 - .L_7303)
.L_7303:
        /*001c*/ 	.word	0x00000000
        /*0020*/ 	.short	0x0005
        /*0022*/ 	.short	0x002a
        /*0024*/ 	.byte	0x00, 0xf0, 0x05, 0x00


	//----- nvinfo : EIATTR_KPARAM_INFO
	.align		4
.L_7304:
        /*0028*/ 	.byte	0x04, 0x17
        /*002a*/ 	.short	(.L_7306 - .L_7305)
.L_7305:
        /*002c*/ 	.word	0x00000000
        /*0030*/ 	.short	0x0004
        /*0032*/ 	.short	0x0029
        /*0034*/ 	.byte	0x00, 0xf0, 0x05, 0x00


	//----- nvinfo : EIATTR_KPARAM_INFO
	.align		4
.L_7306:
        /*0038*/ 	.byte	0x04, 0x17
        /*003a*/ 	.short	(.L_7308 - .L_7307)
.L_7307:
        /*003c*/ 	.word	0x00000000
        /*0040*/ 	.short	0x0003
        /*0042*/ 	.short	0x0028
        /*0044*/ 	.byte	0x00, 0xf0, 0x05, 0x00


	//----- nvinfo : EIATTR_KPARAM_INFO
	.align		4
.L_7308:
        /*0048*/ 	.byte	0x04, 0x17
        /*004a*/ 	.short	(.L_7310 - .L_7309)
.L_7309:
        /*004c*/ 	.word	0x00000000
        /*0050*/ 	.short	0x0002
        /*0052*/ 	.short	0x0018
        /*0054*/ 	.byte	0x00, 0xf0, 0x41, 0x00


	//----- nvinfo : EIATTR_KPARAM_INFO
	.align		4
.L_7310:
        /*0058*/ 	.byte	0x04, 0x17
        /*005a*/ 	.short	(.L_7312 - .L_7311)
.L_7311:
        /*005c*/ 	.word	0x00000000
        /*0060*/ 	.short	0x0001
        /*0062*/ 	.short	0x0008
        /*0064*/ 	.byte	0x00, 0xf0, 0x41, 0x00


	//----- nvinfo : EIATTR_KPARAM_INFO
	.align		4
.L_7312:
        /*0068*/ 	.byte	0x04, 0x17
        /*006a*/ 	.short	(.L_7314 - .L_7313)
.L_7313:
        /*006c*/ 	.word	0x00000000
        /*0070*/ 	.short	0x0000
        /*0072*/ 	.short	0x0000
        /*0074*/ 	.byte	0x00, 0xf0, 0x11, 0x00


	//----- nvinfo : EIATTR_SPARSE_MMA_MASK
	.align		4
.L_7314:
        /*0078*/ 	.byte	0x03, 0x50
        /*007a*/ 	.short	0x0000


	//----- nvinfo : EIATTR_MAXREG_COUNT
	.align		4
        /*007c*/ 	.byte	0x03, 0x1b
        /*007e*/ 	.short	0x00ff


	//----- nvinfo : EIATTR_MERCURY_ISA_VERSION
	.align		4
        /*0080*/ 	.byte	0x03, 0x5f
        /*0082*/ 	.short	0x0101


	//----- nvinfo : EIATTR_EXIT_INSTR_OFFSETS
	.align		4
        /*0084*/ 	.byte	0x04, 0x1c
        /*0086*/ 	.short	(.L_7316 - .L_7315)


	//   ....[0]....
.L_7315:
        /*0088*/ 	.word	0x00000480


	//   ....[1]....
        /*008c*/ 	.word	0x00000510


	//----- nvinfo : EIATTR_MAX_THREADS
	.align		4
.L_7316:
        /*0090*/ 	.byte	0x04, 0x05
        /*0092*/ 	.short	(.L_7318 - .L_7317)
.L_7317:
        /*0094*/ 	.word	0x00000080
        /*0098*/ 	.word	0x00000001
        /*009c*/ 	.word	0x00000001


	//----- nvinfo : EIATTR_CRS_STACK_SIZE
	.align		4
.L_7318:
        /*00a0*/ 	.byte	0x04, 0x1e
        /*00a2*/ 	.short	(.L_7320 - .L_7319)
.L_7319:
        /*00a4*/ 	.word	0x00000000


	//----- nvinfo : EIATTR_CBANK_PARAM_SIZE
	.align		4
.L_7320:
        /*00a8*/ 	.byte	0x03, 0x19
        /*00aa*/ 	.short	0x002c


	//----- nvinfo : EIATTR_PARAM_CBANK
	.align		4
        /*00ac*/ 	.byte	0x04, 0x0a
        /*00ae*/ 	.short	(.L_7322 - .L_7321)
	.align		4
.L_7321:
        /*00b0*/ 	.word	index@(.nv.constant0._ZN2at6native27unrolled_elementwise_kernelINS0_13AUnaryFunctorIllbZZZNS0_22logical_or_kernel_cudaERNS_14TensorIteratorEENKUlvE0_clEvENKUlvE2_clEvEUlllE_EESt5arrayIPcLm2EELi4E23TrivialOffsetCalculatorILi1EjESD_NS0_6memory15LoadWithoutCastENSE_16StoreWithoutCastEEEviT_T0_T2_T3_T4_T5_)
        /*00b4*/ 	.short	0x0210
        /*00b6*/ 	.short	0x002c


	//----- nvinfo : EIATTR_SW_WAR
	.align		4
.L_7322:
        /*00b8*/ 	.byte	0x04, 0x36
        /*00ba*/ 	.short	(.L_7324 - .L_7323)
.L_7323:
        /*00bc*/ 	.word	0x00000008
.L_7324:


//--------------------- .nv.info._ZN2at6native29vectorized_elementwise_kernelILi2ENS0_13AUnaryFunctorIllbZZZNS0_22logical_or_kernel_cudaERNS_14TensorIteratorEENKUlvE0_clEvENKUlvE2_clEvEUlllE_EESt5arrayIPcLm2EEEEviT0_T1_ --------------------------
	.section	.nv.info._ZN2at6native29vectorized_elementwise_kernelILi2ENS0_13AUnaryFunctorIllbZZZNS0_22logical_or_kernel_cudaERNS_14TensorIteratorEENKUlvE0_clEvENKUlvE2_clEvEUlllE_EESt5arrayIPcLm2EEEEviT0_T1_,"",@"SHT_CUDA_INFO"
	.sectionflags	@""
	.align	4


	//----- nvinfo : EIATTR_CUDA_API_VERSION
	.align		4
        /*0000*/ 	.byte	0x04, 0x37
        /*0002*/ 	.short	(.L_7326 - .L_7325)
.L_7325:
        /*0004*/ 	.word	0x00000082


	//----- nvinfo : EIATTR_KPARAM_INFO
	.align		4
.L_7326:
        /*0008*/ 	.byte	0x04, 0x17
        /*000a*/ 	.short	(.L_7328 - .L_7327)
.L_7327:
        /*000c*/ 	.word	0x00000000
        /*0010*/ 	.short	0x0002
        /*0012*/ 	.short	0x0018
        /*0014*/ 	.byte	0x00, 0xf0, 0x41, 0x00


	//----- nvinfo : EIATTR_KPARAM_INFO
	.align		4
.L_7328:
        /*0018*/ 	.byte	0x04, 0x17
        /*001a*/ 	.short	(.L_7330 - .L_7329)
.L_7329:
        /*001c*/ 	.word	0x00000000
        /*0020*/ 	.short	0x0001
        /*0022*/ 	.short	0x0008
        /*0024*/ 	.byte	0x00, 0xf0, 0x41, 0x00


	//----- nvinfo : EIATTR_KPARAM_INFO
	.align		4
.L_7330:
        /*0028*/ 	.byte	0x04, 0x17
        /*002a*/ 	.short	(.L_7332 - .L_7331)
.L_7331:
        /*002c*/ 	.word	0x00000000
        /*0030*/ 	.short	0x0000
        /*0032*/ 	.short	0x0000
        /*0034*/ 	.byte	0x00, 0xf0, 0x11, 0x00


	//----- nvinfo : EIATTR_SPARSE_MMA_MASK
	.align		4
.L_7332:
        /*0038*/ 	.byte	0x03, 0x50
        /*003a*/ 	.short	0x0000


	//----- nvinfo : EIATTR_MAXREG_COUNT
	.align		4
        /*003c*/ 	.byte	0x03, 0x1b
        /*003e*/ 	.short	0x00ff


	//----- nvinfo : EIATTR_MERCURY_ISA_VERSION
	.align		4
        /*0040*/ 	.byte	0x03, 0x5f
        /*0042*/ 	.short	0x0101


	//----- nvinfo : EIATTR_EXIT_INSTR_OFFSETS
	.align		4
        /*0044*/ 	.byte	0x04, 0x1c
        /*0046*/ 	.short	(.L_7334 - .L_7333)


	//   ....[0]....
.L_7333:
        /*0048*/ 	.word	0x00000350


	//   ....[1]....
        /*004c*/ 	.word	0x00000c50


	//   ....[2]....
        /*0050*/ 	.word	0x00000ce0


	//----- nvinfo : EIATTR_MAX_THREADS
	.align		4
.L_7334:
        /*0054*/ 	.byte	0x04, 0x05
        /*0056*/ 	.short	(.L_7336 - .L_7335)
.L_7335:
        /*0058*/ 	.word	0x00000080
        /*005c*/ 	.word	0x00000001
        /*0060*/ 	.word	0x00000001


	//----- nvinfo : EIATTR_CRS_STACK_SIZE
	.align		4
.L_7336:
        /*0064*/ 	.byte	0x04, 0x1e
        /*0066*/ 	.short	(.L_7338 - .L_7337)
.L_7337:
        /*0068*/ 	.word	0x00000000


	//----- nvinfo : EIATTR_CBANK_PARAM_SIZE
	.align		4
.L_7338:
        /*006c*/ 	.byte	0x03, 0x19
        /*006e*/ 	.short	0x0028


	//----- nvinfo : EIATTR_PARAM_CBANK
	.align		4
        /*0070*/ 	.byte	0x04, 0x0a
        /*0072*/ 	.short	(.L_7340 - .L_7339)
	.align		4
.L_7339:
        /*0074*/ 	.word	index@(.nv.constant0._ZN2at6native29vectorized_elementwise_kernelILi2ENS0_13AUnaryFunctorIllbZZZNS0_22logical_or_kernel_cudaERNS_14TensorIteratorEENKUlvE0_clEvENKUlvE2_clEvEUlllE_EESt5arrayIPcLm2EEEEviT0_T1_)
        /*0078*/ 	.short	0x0210
        /*007a*/ 	.short	0x0028


	//----- nvinfo : EIATTR_SW_WAR
	.align		4
.L_7340:
        /*007c*/ 	.byte	0x04, 0x36
        /*007e*/ 	.short	(.L_7342 - .L_7341)
.L_7341:
        /*0080*/ 	.word	0x00000008
.L_7342:


//--------------------- .nv.info._ZN2at6native29vectorized_elementwise_kernelILi4ENS0_13AUnaryFunctorIllbZZZNS0_22logical_or_kernel_cudaERNS_14TensorIteratorEENKUlvE0_clEvENKUlvE2_clEvEUlllE_EESt5arrayIPcLm2EEEEviT0_T1_ --------------------------
	.section	.nv.info._ZN2at6native29vectorized_elementwise_kernelILi4ENS0_13AUnaryFunctorIllbZZZNS0_22logical_or_kernel_cudaERNS_14TensorIteratorEENKUlvE0_clEvENKUlvE2_clEvEUlllE_EESt5arrayIPcLm2EEEEviT0_T1_,"",@"SHT_CUDA_INFO"
	.sectionflags	@""
	.align	4


	//----- nvinfo : EIATTR_CUDA_API_VERSION
	.align		4
        /*0000*/ 	.byte	0x04, 0x37
        /*0002*/ 	.short	(.L_7344 - .L_7343)
.L_7343:
        /*0004*/ 	.word	0x00000082


	//----- nvinfo : EIATTR_KPARAM_INFO
	.align		4
.L_7344:
        /*0008*/ 	.byte	0x04, 0x17
        /*000a*/ 	.short	(.L_7346 - .L_7345)
.L_7345:
        /*000c*/ 	.word	0x00000000
        /*0010*/ 	.short	0x0002
        /*0012*/ 	.short	0x0018
        /*0014*/ 	.byte	0x00, 0xf0, 0x41, 0x00


	//----- nvinfo : EIATTR_KPARAM_INFO
	.align		4
.L_7346:
        /*0018*/ 	.byte	0x04, 0x17
        /*001a*/ 	.short	(.L_7348 - .L_7347)
.L_7347:
        /*001c*/ 	.word	0x00000000
        /*0020*/ 	.short	0x0001
        /*0022*/ 	.short	0x0008
        /*0024*/ 	.byte	0x00, 0xf0, 0x41, 0x00


	//----- nvinfo : EIATTR_KPARAM_INFO
	.align		4
.L_7348:
        /*0028*/ 	.byte	0x04, 0x17
        /*002a*/ 	.short	(.L_7350 - .L_7349)
.L_7349:
        /*002c*/ 	.word	0x00000000
        /*0030*/ 	.short	0x0000
        /*0032*/ 	.short	0x0000
        /*0034*/ 	.byte	0x00, 0xf0, 0x11, 0x00


	//----- nvinfo : EIATTR_SPARSE_MMA_MASK
	.align		4
.L_7350:
        /*0038*/ 	.byte	0x03, 0x50
        /*003a*/ 	.short	0x0000


	//----- nvinfo : EIATTR_MAXREG_COUNT
	.align		4
        /*003c*/ 	.byte	0x03, 0x1b
        /*003e*/ 	.short	0x00ff


	//----- nvinfo : EIATTR_MERCURY_ISA_VERSION
	.align		4
        /*0040*/ 	.byte	0x03, 0x5f
        /*0042*/ 	.short	0x0101


	//----- nvinfo : EIATTR_EXIT_INSTR_OFFSETS
	.align		4
        /*0044*/ 	.byte	0x04, 0x1c
        /*0046*/ 	.short	(.L_7352 - .L_7351)


	//   ....[0]....
.L_7351:
        /*0048*/ 	.word	0x00000350


	//   ....[1]....
        /*004c*/ 	.word	0x00000c50


	//   ....[2]....
        /*0050*/ 	.word	0x00000ce0


	//----- nvinfo : EIATTR_MAX_THREADS
	.align		4
.L_7352:
        /*0054*/ 	.byte	0x04, 0x05
        /*0056*/ 	.short	(.L_7354 - .L_7353)
.L_7353:
        /*0058*/ 	.word	0x00000080
        /*005c*/ 	.word	0x00000001
        /*0060*/ 	.word	0x00000001


	//----- nvinfo : EIATTR_CRS_STACK_SIZE
	.align		4
.L_7354:
        /*0064*/ 	.byte	0x04, 0x1e
        /*0066*/ 	.short	(.L_7356 - .L_7355)
.L_7355:
        /*0068*/ 	.word	0x00000000


	//----- nvinfo : EIATTR_CBANK_PARAM_SIZE
	.align		4
.L_7356:
        /*006c*/ 	.byte	0x03, 0x19
        /*006e*/ 	.short	0x0028


	//----- nvinfo : EIATTR_PARAM_CBANK
	.align		4
        /*0070*/ 	.byte	0x04, 0x0a
        /*0072*/ 	.short	(.L_7358 - .L_7357)
	.align		4
.L_7357:
        /*0074*/ 	.word	index@(.nv.constant0._ZN2at6native29vectorized_elementwise_kernelILi4ENS0_13AUnaryFunctorIllbZZZNS0_22logical_or_kernel_cudaERNS_14TensorIteratorEENKUlvE0_clEvENKUlvE2_clEvEUlllE_EESt5arrayIPcLm2EEEEviT0_T1_)
        /*0078*/ 	.short	0x0210
        /*007a*/ 	.short	0x0028


	//----- nvinfo : EIATTR_SW_WAR
	.align		4
.L_7358:
        /*007c*/ 	.byte	0x04, 0x36
        /*007e*/ 	.short	(.L_7360 - .L_7359)
.L_7359:
        /*0080*/ 	.word	0x00000008
.L_7360:


//--------------------- .nv.info._ZN2at6native29vectorized_elementwise_kernelILi8ENS0_13AUnaryFunctorIllbZZZNS0_22logical_or_kernel_cudaERNS_14TensorIteratorEENKUlvE0_clEvENKUlvE2_clEvEUlllE_EESt5arrayIPcLm2EEEEviT0_T1_ --------------------------
	.section	.nv.info._ZN2at6native29vectorized_elementwise_kernelILi8ENS0_13AUnaryFunctorIllbZZZNS0_22logical_or_kernel_cudaERNS_14TensorIteratorEENKUlvE0_clEvENKUlvE2_clEvEUlllE_EESt5arrayIPcLm2EEEEviT0_T1_,"",@"SHT_CUDA_INFO"
	.sectionflags	@""
	.align	4


	//----- nvinfo : EIATTR_CUDA_API_VERSION
	.align		4
        /*0000*/ 	.byte	0x04, 0x37
        /*0002*/ 	.short	(.L_7362 - .L_7361)
.L_7361:
        /*0004*/ 	.word	0x00000082


	//----- nvinfo : EIATTR_KPARAM_INFO
	.align		4
.L_7362:
        /*0008*/ 	.byte	0x04, 0x17
        /*000a*/ 	.short	(.L_7364 - .L_7363)
.L_7363:
        /*000c*/ 	.word	0x00000000
        /*0010*/ 	.short	0x0002
        /*0012*/ 	.short	0x0018
        /*0014*/ 	.byte	0x00, 0xf0, 0x41, 0x00


	//----- nvinfo : EIATTR_KPARAM_INFO
	.align		4
.L_7364:
        /*0018*/ 	.byte	0x04, 0x17
        /*001a*/ 	.short	(.L_7366 - .L_7365)
.L_7365:
        /*001c*/ 	.word	0x00000000
        /*0020*/ 	.short	0x0001
        /*0022*/ 	.short	0x0008
        /*0024*/ 	.byte	0x00, 0xf0, 0x41, 0x00


	//----- nvinfo : EIATTR_KPARAM_INFO
	.align		4
.L_7366:
        /*0028*/ 	.byte	0x04, 0x17
        /*002a*/ 	.short	(.L_7368 - .L_7367)
.L_7367:
        /*002c*/ 	.word	0x00000000
        /*0030*/ 	.short	0x0000
        /*0032*/ 	.short	0x0000
        /*0034*/ 	.byte	0x00, 0xf0, 0x11, 0x00


	//----- nvinfo : EIATTR_SPARSE_MMA_MASK
	.align		4
.L_7368:
        /*0038*/ 	.byte	0x03, 0x50
        /*003a*/ 	.short	0x0000


	//----- nvinfo : EIATTR_MAXREG_COUNT
	.align		4
        /*003c*/ 	.byte	0x03, 0x1b
        /*003e*/ 	.short	0x00ff


	//----- nvinfo : EIATTR_MERCURY_ISA_VERSION
	.align		4
        /*0040*/ 	.byte	0x03, 0x5f
        /*0042*/ 	.short	0x0101


	//----- nvinfo : EIATTR_EXIT_INSTR_OFFSETS
	.align		4
        /*0044*/ 	.byte	0x04, 0x1c
        /*0046*/ 	.short	(.L_7370 - .L_7369)


	//   ....[0]....
.L_7369:
        /*0048*/ 	.word	0x00000380


	//   ....[1]....
        /*004c*/ 	.word	0x00000c80


	//   ....[2]....
        /*0050*/ 	.word	0x00000d10


	//----- nvinfo : EIATTR_MAX_THREADS
	.align		4
.L_7370:
        /*0054*/ 	.byte	0x04, 0x05
        /*0056*/ 	.short	(.L_7372 - .L_7371)
.L_7371:
        /*0058*/ 	.word	0x00000080
        /*005c*/ 	.word	0x00000001
        /*0060*/ 	.word	0x00000001


	//----- nvinfo : EIATTR_CRS_STACK_SIZE
	.align		4
.L_7372:
        /*0064*/ 	.byte	0x04, 0x1e
        /*0066*/ 	.short	(.L_7374 - .L_7373)
.L_7373:
        /*0068*/ 	.word	0x00000000


	//----- nvinfo : EIATTR_CBANK_PARAM_SIZE
	.align		4
.L_7374:
        /*006c*/ 	.byte	0x03, 0x19
        /*006e*/ 	.short	0x0028


	//----- nvinfo : EIATTR_PARAM_CBANK
	.align		4
        /*0070*/ 	.byte	0x04, 0x0a
        /*0072*/ 	.short	(.L_7376 - .L_7375)
	.align		4
.L_7375:
        /*0074*/ 	.word	index@(.nv.constant0._ZN2at6native29vectorized_elementwise_kernelILi8ENS0_13AUnaryFunctorIllbZZZNS0_22logical_or_kernel_cudaERNS_14TensorIteratorEENKUlvE0_clEvENKUlvE2_clEvEUlllE_EESt5arrayIPcLm2EEEEviT0_T1_)
        /*0078*/ 	.short	0x0210
        /*007a*/ 	.short	0x0028


	//----- nvinfo : EIATTR_SW_WAR
	.align		4
.L_7376:
        /*007c*/ 	.byte	0x04, 0x36
        /*007e*/ 	.short	(.L_7378 - .L_7377)
.L_7377:
        /*0080*/ 	.word	0x00000008
.L_7378:


//--------------------- .nv.info._ZN2at6native18elementwise_kernelILi128ELi4EZNS0_15gpu_kernel_implINS0_13BinaryFunctorIllbZZZNS0_22logical_or_kernel_cudaERNS_14TensorIteratorEENKUlvE0_clEvENKUlvE2_clEvEUlllE_EEEEvRNS_18TensorIteratorBaseERKT_EUliE_EEviT1_ --------------------------
	.section	.nv.info._ZN2at6native18elementwise_kernelILi128ELi4EZNS0_15gpu_kernel_implINS0_13BinaryFunctorIllbZZZNS0_22logical_or_kernel_cudaERNS_14TensorIteratorEENKUlvE0_clEvENKUlvE2_clEvEUlllE_EEEEvRNS_18TensorIteratorBaseERKT_EUliE_EEviT1_,"",@"SHT_CUDA_INFO"
	.sectionflags	@""
	.align	4


	//----- nvinfo : EIATTR_CUDA_API_VERSION
	.align		4
        /*0000*/ 	.byte	0x04, 0x37
        /*0002*/ 	.short	(.L_7380 - .L_7379)
.L_7379:
        /*0004*/ 	.word	0x00000082


	//----- nvinfo : EIATTR_KPARAM_INFO
	.align		4
.L_7380:
        /*0008*/ 	.byte	0x04, 0x17
        /*000a*/ 	.short	(.L_7382 - .L_7381)
.L_7381:
        /*000c*/ 	.word	0x00000000
        /*0010*/ 	.short	0x0001
        /*0012*/ 	.short	0x0008
        /*0014*/ 	.byte	0x00, 0xf0, 0x21, 0x0a


	//----- nvinfo : EIATTR_KPARAM_INFO
	.align		4
.L_7382:
        /*0018*/ 	.byte	0x04, 0x17
        /*001a*/ 	.short	(.L_7384 - .L_7383)
.L_7383:
        /*001c*/ 	.word	0x00000000
        /*0020*/ 	.short	0x0000
        /*0022*/ 	.short	0x0000
        /*0024*/ 	.byte	0x00, 0xf0, 0x11, 0x00


	//----- nvinfo : EIATTR_SPARSE_MMA_MASK
	.align		4
.L_7384:
        /*0028*/ 	.byte	0x03, 0x50
        /*002a*/ 	.short	0x0000


	//----- nvinfo : EIATTR_MAXREG_COUNT
	.align		4
        /*002c*/ 	.byte	0x03, 0x1b
        /*002e*/ 	.short	0x0080


	//----- nvinfo : EIATTR_EXTERNS
	.align		4
        /*0030*/ 	.byte	0x04, 0x0f
        /*0032*/ 	.short	(.L_7386 - .L_7385)


	//   ....[0]....
	.align		4
.L_7385:
        /*0034*/ 	.word	index@(__assertfail)


	//----- nvinfo : EIATTR_MERCURY_ISA_VERSION
	.align		4
.L_7386:
        /*0038*/ 	.byte	0x03, 0x5f
        /*003a*/ 	.short	0x0101


	//----- nvinfo : EIATTR_SYSCALL_OFFSETS
	.align		4
        /*003c*/ 	.byte	0x04, 0x46
        /*003e*/ 	.short	(.L_7388 - .L_7387)


	//   ....[0]....
.L_7387:
        /*0040*/ 	.word	0x00002500


	//   ....[1]....
        /*0044*/ 	.word	0x00003370


	//   ....[2]....
        /*0048*/ 	.word	0x000040f0


	//   ....[3]....
        /*004c*/ 	.word	0x00006620


	//   ....[4]....
        /*0050*/ 	.word	0x00007490


	//   ....[5]....
        /*0054*/ 	.word	0x00008210


	//   ....[6]....
        /*0058*/ 	.word	0x0000a730


	//   ....[7]....
        /*005c*/ 	.word	0x0000b5a0


	//   ....[8]....
        /*0060*/ 	.word	0x0000c320


	//   ....[9]....
        /*0064*/ 	.word	0x0000e830


	//   ....[10]....
        /*0068*/ 	.word	0x0000f6a0


	//   ....[11]....
        /*006c*/ 	.word	0x00010420


	//----- nvinfo : EIATTR_EXIT_INSTR_OFFSETS
	.align		4
.L_7388:
        /*0070*/ 	.byte	0x04, 0x1c
        /*0072*/ 	.short	(.L_7390 - .L_7389)


	//   ....[0]....
.L_7389:
        /*0074*/ 	.word	0x0000c3d0


	//   ....[1]....
        /*0078*/ 	.word	0x0000f810


	//   ....[2]....
        /*007c*/ 	.word	0x0000f830


	//   ....[3]....
        /*0080*/ 	.word	0x0000f8c0


	//   ....[4]....
        /*0084*/ 	.word	0x0000f8e0


	//   ....[5]....
        /*0088*/ 	.word	0x0000f900


	//   ....[6]....
        /*008c*/ 	.word	0x0000f990


	//   ....[7]....
        /*0090*/ 	.word	0x0000f9d0


	//   ....[8]....
        /*0094*/ 	.word	0x0000fa70


	//   ....[9]....
        /*0098*/ 	.word	0x0000fac0


	//   ....[10]....
        /*009c*/ 	.word	0x0000fb00


	//   ....[11]....
        /*00a0*/ 	.word	0x0000fba0


	//   ....[12]....
        /*00a4*/ 	.word	0x0000fbf0


	//   ....[13]....
        /*00a8*/ 	.word	0x0000fd40


	//   ....[14]....
        /*00ac*/ 	.word	0x0000fde0


	//   ....[15]....
        /*00b0*/ 	.word	0x0000fe20


	//   ....[16]....
        /*00b4*/ 	.word	0x0000fe70


	//   ....[17]....
        /*00b8*/ 	.word	0x0000feb0


	//   ....[18]....
        /*00bc*/ 	.word	0x0000ff50


	//   ....[19]....
        /*00c0*/ 	.word	0x00010090


	//   ....[20]....
        /*00c4*/ 	.word	0x000101d0


	//   ....[21]....
        /*00c8*/ 	.word	0x00010320


	//   ....[22]....
        /*00cc*/ 	.word	0x00010430


	//   ....[23]....
        /*00d0*/ 	.word	0x00010460


	//   ....[24]....
        /*00d4*/ 	.word	0x00010480


	//----- nvinfo : EIATTR_MAX_THREADS
	.align		4
.L_7390:
        /*00d8*/ 	.byte	0x04, 0x05
        /*00da*/ 	.short	(.L_7392 - .L_7391)
.L_7391:
        /*00dc*/ 	.word	0x00000080
        /*00e0*/ 	.word	0x00000001
        /*00e4*/ 	.word	0x00000001


	//----- nvinfo : EIATTR_CRS_STACK_SIZE
	.align		4
.L_7392:
        /*00e8*/ 	.byte	0x04, 0x1e
        /*00ea*/ 	.short	(.L_7394 - .L_7393)
.L_7393:
        /*00ec*/ 	.word	0x00000000


	//----- nvinfo : EIATTR_CBANK_PARAM_SIZE
	.align		4
.L_7394:
        /*00f0*/ 	.byte	0x03, 0x19
        /*00f2*/ 	.short	0x0290


	//----- nvinfo : EIATTR_PARAM_CBANK
	.align		4
        /*00f4*/ 	.byte	0x04, 0x0a
        /*00f6*/ 	.short	(.L_7396 - .L_7395)
	.align		4
.L_7395:
        /*00f8*/ 	.word	index@(.nv.constant0._ZN2at6native18elementwise_kernelILi128ELi4EZNS0_15gpu_kernel_implINS0_13BinaryFunctorIllbZZZNS0_22logical_or_kernel_cudaERNS_14TensorIteratorEENKUlvE0_clEvENKUlvE2_clEvEUlllE_EEEEvRNS_18TensorIteratorBaseERKT_EUliE_EEviT1_)
        /*00fc*/ 	.short	0x0210
        /*00fe*/ 	.short	0x0290


	//----- nvinfo : EIATTR_SW_WAR
	.align		4
.L_7396:
        /*0100*/ 	.byte	0x04, 0x36
        /*0102*/ 	.short	(.L_7398 - .L_7397)
.L_7397:
        /*0104*/ 	.word	0x00000008
.L_7398:


//--------------------- .nv.info._ZN2at6native27unrolled_elementwise_kernelINS0_13BinaryFunctorIllbZZZNS0_22logical_or_kernel_cudaERNS_14TensorIteratorEENKUlvE0_clEvENKUlvE2_clEvEUlllE_EESt5arrayIPcLm3EELi4E23TrivialOffsetCalculatorILi2EjESC_ILi1EjENS0_6memory12LoadWithCastILi2EEENSF_13StoreWithCastILi1EEEEEviT_T0_T2_T3_T4_T5_ --------------------------
	.section	.nv.info._ZN2at6native27unrolled_elementwise_kernelINS0_13BinaryFunctorIllbZZZNS0_22logical_or_kernel_cudaERNS_14TensorIteratorEENKUlvE0_clEvENKUlvE2_clEvEUlllE_EESt5arrayIPcLm3EELi4E23TrivialOffsetCalculatorILi2EjESC_ILi1EjENS0_6memory12LoadWithCastILi2EEENSF_13StoreWithCastILi1EEEEEviT_T0_T2_T3_T4_T5_,"",@"SHT_CUDA_INFO"
	.sectionflags	@""
	.align	4


	//----- nvinfo : EIATTR_CUDA_API_VERSION
	.align		4
        /*0000*/ 	.byte	0x04, 0x37
        /*0002*/ 	.short	(.L_7400 - .L_7399)
.L_7399:
        /*0004*/ 	.word	0x00000082


	//----- nvinfo : EIATTR_KPARAM_INFO
	.align		4
.L_7400:
        /*0008*/ 	.byte	0x04, 0x17
        /*000a*/ 	.short	(.L_7402 - .L_7401)
.L_7401:
        /*000c*/ 	.word	0x00000000
        /*0010*/ 	.short	0x0006
        /*0012*/ 	.short	0x0030
        /*0014*/ 	.byte	0x00, 0xf0, 0x21, 0x00


	//----- nvinfo : EIATTR_KPARAM_INFO
	.align		4
.L_7402:
        /*0018*/ 	.byte	0x04, 0x17
        /*001a*/ 	.short	(.L_7404 - .L_7403)
.L_7403:
        /*001c*/ 	.word	0x00000000
        /*0020*/ 	.short	0x0005
        /*0022*/ 	.short	0x0024
        /*0024*/ 	.byte	0x00, 0xf0, 0x31, 0x00


	//----- nvinfo : EIATTR_KPARAM_INFO
	.align		4
.L_7404:
        /*0028*/ 	.byte	0x04, 0x17
        /*002a*/ 	.short	(.L_7406 - .L_7405)
.L_7405:
        /*002c*/ 	.word	0x00000000
        /*0030*/ 	.short	0x0004
        /*0032*/ 	.short	0x0021
        /*0034*/ 	.byte	0x00, 0xf0, 0x05, 0x00


	//----- nvinfo : EIATTR_KPARAM_INFO
	.align		4
.L_7406:
        /*0038*/ 	.byte	0x04, 0x17
        /*003a*/ 	.short	(.L_7408 - .L_7407)
.L_7407:
        /*003c*/ 	.word	0x00000000
        /*0040*/ 	.short	0x0003
        /*0042*/ 	.short	0x0020
        /*0044*/ 	.byte	0x00, 0xf0, 0x05, 0x00


	//----- nvinfo : EIATTR_KPARAM_INFO
	.align		4
.L_7408:
        /*0048*/ 	.byte	0x04, 0x17
        /*004a*/ 	.short	(.L_7410 - .L_7409)
.L_7409:
        /*004c*/ 	.word	0x00000000
        /*0050*/ 	.short	0x0002
        /*0052*/ 	.short	0x0008
        /*0054*/ 	.byte	0x00, 0xf0, 0x61, 0x00


	//----- nvinfo : EIATTR_KPARAM_INFO
	.align		4
.L_7410:
        /*0058*/ 	.byte	0x04, 0x17
        /*005a*/ 	.short	(.L_7412 - .L_7411)
.L_7411:
        /*005c*/ 	.word	0x00000000
        /*0060*/ 	.short	0x0001
        /*0062*/ 	.short	0x0004
        /*0064*/ 	.byte	0x00, 0xf0, 0x05, 0x00


	//----- nvinfo : EIATTR_KPARAM_INFO
	.align		4
.L_7412:
        /*0068*/ 	.byte	0x04, 0x17
        /*006a*/ 	.short	(.L_7414 - .L_7413)
.L_7413:
        /*006c*/ 	.word	0x00000000
        /*0070*/ 	.short	0x0000
        /*0072*/ 	.short	0x0000
        /*0074*/ 	.byte	0x00, 0xf0, 0x11, 0x00


	//----- nvinfo : EIATTR_SPARSE_MMA_MASK
	.align		4
.L_7414:
        /*0078*/ 	.byte	0x03, 0x50
        /*007a*/ 	.short	0x0000


	//----- nvinfo : EIATTR_MAXREG_COUNT
	.align		4
        /*007c*/ 	.byte	0x03, 0x1b
        /*007e*/ 	.short	0x00ff


	//----- nvinfo : EIATTR_EXTERNS
	.align		4
        /*0080*/ 	.byte	0x04, 0x0f
        /*0082*/ 	.short	(.L_7416 - .L_7415)


	//   ....[0]....
	.align		4
.L_7415:
        /*0084*/ 	.word	index@(__assertfail)


	//----- nvinfo : EIATTR_MERCURY_ISA_VERSION
	.align		4
.L_7416:
        /*0088*/ 	.byte	0x03, 0x5f
        /*008a*/ 	.short	0x0101


	//----- nvinfo : EIATTR_SYSCALL_OFFSETS
	.align		4
        /*008c*/ 	.byte	0x04, 0x46
        /*008e*/ 	.short	(.L_7418 - .L_7417)


	//   ....[0]....
.L_7417:
        /*0090*/ 	.word	0x00000f10


	//   ....[1]....
        /*0094*/ 	.word	0x00001d90


	//   ....[2]....
        /*0098*/ 	.word	0x00002c90


	//   ....[3]....
        /*009c*/ 	.word	0x00003b10


	//   ....[4]....
        /*00a0*/ 	.word	0x00004a20


	//   ....[5]....
        /*00a4*/ 	.word	0x000058a0


	//   ....[6]....
        /*00a8*/ 	.word	0x00006790


	//   ....[7]....
        /*00ac*/ 	.word	0x00007610


	//   ....[8]....
        /*00b0*/ 	.word	0x000085e0


	//   ....[9]....
        /*00b4*/ 	.word	0x00009490


	//   ....[10]....
        /*00b8*/ 	.word	0x0000a320


	//   ....[11]....
        /*00bc*/ 	.word	0x0000b1d0


	//----- nvinfo : EIATTR_EXIT_INSTR_OFFSETS
	.align		4
.L_7418:
        /*00c0*/ 	.byte	0x04, 0x1c
        /*00c2*/ 	.short	(.L_7420 - .L_7419)


	//   ....[0]....
.L_7419:
        /*00c4*/ 	.word	0x0000a3b0


	//   ....[1]....
        /*00c8*/ 	.word	0x0000a4e0


	//   ....[2]....
        /*00cc*/ 	.word	0x0000a500


	//   ....[3]....
        /*00d0*/ 	.word	0x0000a590


	//   ....[4]....
        /*00d4*/ 	.word	0x0000a5b0


	//   ....[5]....
        /*00d8*/ 	.word	0x0000a5d0


	//   ....[6]....
        /*00dc*/ 	.word	0x0000a660


	//   ....[7]....
        /*00e0*/ 	.word	0x0000a6a0


	//   ....[8]....
        /*00e4*/ 	.word	0x0000a740


	//   ....[9]....
        /*00e8*/ 	.word	0x0000a790


	//   ....[10]....
        /*00ec*/ 	.word	0x0000a7c0


	//   ....[11]....
        /*00f0*/ 	.word	0x0000a860


	//   ....[12]....
        /*00f4*/ 	.word	0x0000a8a0


	//   ....[13]....
        /*00f8*/ 	.word	0x0000aa30


	//   ....[14]....
        /*00fc*/ 	.word	0x0000ab90


	//   ....[15]....
        /*0100*/ 	.word	0x0000abd0


	//   ....[16]....
        /*0104*/ 	.word	0x0000ac70


	//   ....[17]....
        /*0108*/ 	.word	0x0000adf0


	//   ....[18]....
        /*010c*/ 	.word	0x0000af70


	//   ....[19]....
        /*0110*/ 	.word	0x0000b0d0


	//   ....[20]....
        /*0114*/ 	.word	0x0000b1e0


	//   ....[21]....
        /*0118*/ 	.word	0x0000b210


	//   ....[22]....
        /*011c*/ 	.word	0x0000b230


	//----- nvinfo : EIATTR_MAX_THREADS
	.align		4
.L_7420:
        /*0120*/ 	.byte	0x04, 0x05
        /*0122*/ 	.short	(.L_7422 - .L_7421)
.L_7421:
        /*0124*/ 	.word	0x00000080
        /*0128*/ 	.word	0x00000001
        /*012c*/ 	.word	0x00000001


	//----- nvinfo : EIATTR_CRS_STACK_SIZE
	.align		4
.L_7422:
        /*0130*/ 	.byte	0x04, 0x1e
        /*0132*/ 	.short	(.L_7424 - .L_7423)
.L_7423:
        /*0134*/ 	.word	0x00000000


	//----- nvinfo : EIATTR_CBANK_PARAM_SIZE
	.align		4
.L_7424:
        /*0138*/ 	.byte	0x03, 0x19
        /*013a*/ 	.short	0x0038


	//----- nvinfo : EIATTR_PARAM_CBANK
	.align		4
        /*013c*/ 	.byte	0x04, 0x0a
        /*013e*/ 	.short	(.L_7426 - .L_7425)
	.align		4
.L_7425:
        /*0140*/ 	.word	index@(.nv.constant0._ZN2at6native27unrolled_elementwise_kernelINS0_13BinaryFunctorIllbZZZNS0_22logical_or_kernel_cudaERNS_14TensorIteratorEENKUlvE0_clEvENKUlvE2_clEvEUlllE_EESt5arrayIPcLm3EELi4E23TrivialOffsetCalculatorILi2EjESC_ILi1EjENS0_6memory12LoadWithCastILi2EEENSF_13StoreWithCastILi1EEEEEviT_T0_T2_T3_T4_T5_)
        /*0144*/ 	.short	0x0210
        /*0146*/ 	.short	0x0038


	//----- nvinfo : EIATTR_SW_WAR
	.align		4
.L_7426:
        /*0148*/ 	.byte	0x04, 0x36
        /*014a*/ 	.short	(.L_7428 - .L_7427)
.L_7427:
        /*014c*/ 	.word	0x00000008
.L_7428:


//--------------------- .nv.info._ZN2at6native18elementwise_kernelILi128ELi4EZNS0_22gpu_kernel_impl_nocastINS0_13BinaryFunctorIllbZZZNS0_22logical_or_kernel_cudaERNS_14TensorIteratorEENKUlvE0_clEvENKUlvE2_clEvEUlllE_EEEEvRNS_18TensorIteratorBaseERKT_EUliE_EEviT1_ --------------------------
	.section	.nv.info._ZN2at6native18elementwise_kernelILi128ELi4EZNS0_22gpu_kernel_impl_nocastINS0_13BinaryFunctorIllbZZZNS0_22logical_or_kernel_cudaERNS_14TensorIteratorEENKUlvE0_clEvENKUlvE2_clEvEUlllE_EEEEvRNS_18TensorIteratorBaseERKT_EUliE_EEviT1_,"",@"SHT_CUDA_INFO"
	.sectionflags	@""
	.align	4


	//----- nvinfo : EIATTR_CUDA_API_VERSION
	.align		4
        /*0000*/ 	.byte	0x04, 0x37
        /*0002*/ 	.short	(.L_7430 - .L_7429)
.L_7429:
        /*0004*/ 	.word	0x00000082


	//----- nvinfo : EIATTR_KPARAM_INFO
	.align		4
.L_7430:
        /*0008*/ 	.byte	0x04, 0x17
        /*000a*/ 	.short	(.L_7432 - .L_7431)
.L_7431:
        /*000c*/ 	.word	0x00000000
        /*0010*/ 	.short	0x0001
        /*0012*/ 	.short	0x0008
        /*0014*/ 	.byte	0x00, 0xf0, 0x21, 0x0a


	//----- nvinfo : EIATTR_KPARAM_INFO
	.align		4
.L_7432:
        /*0018*/ 	.byte	0x04, 0x17
        /*001a*/ 	.short	(.L_7434 - .L_7433)
.L_7433:
        /*001c*/ 	.word	0x00000000
        /*0020*/ 	.short	0x0000
        /*0022*/ 	.short	0x0000
        /*0024*/ 	.byte	0x00, 0xf0, 0x11, 0x00


	//----- nvinfo : EIATTR_SPARSE_MMA_MASK
	.align		4
.L_7434:
        /*0028*/ 	.byte	0x03, 0x50
        /*002a*/ 	.short	0x0000


	//----- nvinfo : EIATTR_MAXREG_COUNT
	.align		4
        /*002c*/ 	.byte	0x03, 0x1b
        /*002e*/ 	.short	0x0080


	//----- nvinfo : EIATTR_MERCURY_ISA_VERSION
	.align		4
        /*0030*/ 	.byte	0x03, 0x5f
        /*0032*/ 	.short	0x0101


	//----- nvinfo : EIATTR_EXIT_INSTR_OFFSETS
	.align		4
        /*0034*/ 	.byte	0x04, 0x1c
        /*0036*/ 	.short	(.L_7436 - .L_7435)


	//   ....[0]....
.L_7435:
        /*0038*/ 	.word	0x00004650


	//   ....[1]....
        /*003c*/ 	.word	0x00005d60


	//----- nvinfo : EIATTR_MAX_THREADS
	.align		4
.L_7436:
        /*0040*/ 	.byte	0x04, 0x05
        /*0042*/ 	.short	(.L_7438 - .L_7437)
.L_7437:
        /*0044*/ 	.word	0x00000080
        /*0048*/ 	.word	0x00000001
        /*004c*/ 	.word	0x00000001


	//----- nvinfo : EIATTR_CRS_STACK_SIZE
	.align		4
.L_7438:
        /*0050*/ 	.byte	0x04, 0x1e
        /*0052*/ 	.short	(.L_7440 - .L_7439)
.L_7439:
        /*0054*/ 	.word	0x00000000


	//----- nvinfo : EIATTR_CBANK_PARAM_SIZE
	.align		4
.L_7440:
        /*0058*/ 	.byte	0x03, 0x19
        /*005a*/ 	.short	0x0290


	//----- nvinfo : EIATTR_PARAM_CBANK
	.align		4
        /*005c*/ 	.byte	0x04, 0x0a
        /*005e*/ 	.short	(.L_7442 - .L_7441)
	.align		4
.L_7441:
        /*0060*/ 	.word	index@(.nv.constant0._ZN2at6native18elementwise_kernelILi128ELi4EZNS0_22gpu_kernel_impl_nocastINS0_13BinaryFunctorIllbZZZNS0_22logical_or_kernel_cudaERNS_14TensorIteratorEENKUlvE0_clEvENKUlvE2_clEvEUlllE_EEEEvRNS_18TensorIteratorBaseERKT_EUliE_EEviT1_)
        /*0064*/ 	.short	0x0210
        /*0066*/ 	.short	0x0290


	//----- nvinfo : EIATTR_SW_WAR
	.align		4
.L_7442:
        /*0068*/ 	.byte	0x04, 0x36
        /*006a*/ 	.short	(.L_7444 - .L_7443)
.L_7443:
        /*006c*/ 	.word	0x00000008
.L_7444:


//--------------------- .nv.info._ZN2at6native27unrolled_elementwise_kernelINS0_13BinaryFunctorIllbZZZNS0_22logical_or_kernel_cudaERNS_14TensorIteratorEENKUlvE0_clEvENKUlvE2_clEvEUlllE_EESt5arrayIPcLm3EELi4E23TrivialOffsetCalculatorILi2EjESC_ILi1EjENS0_6memory15LoadWithoutCastENSF_16StoreWithoutCastEEEviT_T0_T2_T3_T4_T5_ --------------------------
	.section	.nv.info._ZN2at6native27unrolled_elementwise_kernelINS0_13BinaryFunctorIllbZZZNS0_22logical_or_kernel_cudaERNS_14TensorIteratorEENKUlvE0_clEvENKUlvE2_clEvEUlllE_EESt5arrayIPcLm3EELi4E23TrivialOffsetCalculatorILi2EjESC_ILi1EjENS0_6memory15LoadWithoutCastENSF_16StoreWithoutCastEEEviT_T0_T2_T3_T4_T5_,"",@"SHT_CUDA_INFO"
	.sectionflags	@""
	.align	4


	//----- nvinfo : EIATTR_CUDA_API_VERSION
	.align		4
        /*0000*/ 	.byte	0x04, 0x37
        /*0002*/ 	.short	(.L_7446 - .L_7445)
.L_7445:
        /*0004*/ 	.word	0x00000082


	//----- nvinfo : EIATTR_KPARAM_INFO
	.align		4
.L_7446:
        /*0008*/ 	.byte	0x04, 0x17
        /*000a*/ 	.short	(.L_7448 - .L_7447)
.L_7447:
        /*000c*/ 	.word	0x00000000
        /*0010*/ 	.short	0x0006
        /*0012*/ 	.short	0x0023
        /*0014*/ 	.byte	0x00, 0xf0, 0x05, 0x00


	//----- nvinfo : EIATTR_KPARAM_INFO
	.align		4
.L_7448:
        /*0018*/ 	.byte	0x04, 0x17
        /*001a*/ 	.short	(.L_7450 - .L_7449)
.L_7449:
        /*001c*/ 	.word	0x00000000
        /*0020*/ 	.short	0x0005
        /*0022*/ 	.short	0x0022
        /*0024*/ 	.byte	0x00, 0xf0, 0x05, 0x00


	//----- nvinfo : EIATTR_KPARAM_INFO
	.align		4
.L_7450:
        /*0028*/ 	.byte	0x04, 0x17
        /*002a*/ 	.short	(.L_7452 - .L_7451)
.L_7451:
        /*002c*/ 	.word	0x00000000
        /*0030*/ 	.short	0x0004
        /*0032*/ 	.short	0x0021
        /*0034*/ 	.byte	0x00, 0xf0, 0x05, 0x00


	//----- nvinfo : EIATTR_KPARAM_INFO
	.align		4
.L_7452:
        /*0038*/ 	.byte	0x04, 0x17
        /*003a*/ 	.short	(.L_7454 - .L_7453)
.L_7453:
        /*003c*/ 	.word	0x00000000
        /*0040*/ 	.short	0x0003
        /*0042*/ 	.short	0x0020
        /*0044*/ 	.byte	0x00, 0xf0, 0x05, 0x00


	//----- nvinfo : EIATTR_KPARAM_INFO
	.align		4
.L_7454:
        /*0048*/ 	.byte	0x04, 0x17
        /*004a*/ 	.short	(.L_7456 - .L_7455)
.L_7455:
        /*004c*/ 	.word	0x00000000
        /*0050*/ 	.short	0x0002
        /*0052*/ 	.short	0x0008
        /*0054*/ 	.byte	0x00, 0xf0, 0x61, 0x00


	//----- nvinfo : EIATTR_KPARAM_INFO
	.align		4
.L_7456:
        /*0058*/ 	.byte	0x04, 0x17
        /*005a*/ 	.short	(.L_7458 - .L_7457)
.L_7457:
        /*005c*/ 	.word	0x00000000
        /*0060*/ 	.short	0x0001
        /*0062*/ 	.short	0x0004
        /*0064*/ 	.byte	0x00, 0xf0, 0x05, 0x00


	//----- nvinfo : EIATTR_KPARAM_INFO
	.align		4
.L_7458:
        /*0068*/ 	.byte	0x04, 0x17
        /*006a*/ 	.short	(.L_7460 - .L_7459)
.L_7459:
        /*006c*/ 	.word	0x00000000
        /*0070*/ 	.short	0x0000
        /*0072*/ 	.short	0x0000
        /*0074*/ 	.byte	0x00, 0xf0, 0x11, 0x00


	//----- nvinfo : EIATTR_SPARSE_MMA_MASK
	.align		4
.L_7460:
        /*0078*/ 	.byte	0x03, 0x50
        /*007a*/ 	.short	0x0000


	//----- nvinfo : EIATTR_MAXREG_COUNT
	.align		4
        /*007c*/ 	.byte	0x03, 0x1b
        /*007e*/ 	.short	0x00ff


	//----- nvinfo : EIATTR_MERCURY_ISA_VERSION
	.align		4
        /*0080*/ 	.byte	0x03, 0x5f
        /*0082*/ 	.short	0x0101


	//----- nvinfo : EIATTR_EXIT_INSTR_OFFSETS
	.align		4
        /*0084*/ 	.byte	0x04, 0x1c
        /*0086*/ 	.short	(.L_7462 - .L_7461)


	//   ....[0]....
.L_7461:
        /*0088*/ 	.word	0x00000550


	//   ....[1]....
        /*008c*/ 	.word	0x000005e0


	//----- nvinfo : EIATTR_MAX_THREADS
	.align		4
.L_7462:
        /*0090*/ 	.byte	0x04, 0x05
        /*0092*/ 	.short	(.L_7464 - .L_7463)
.L_7463:
        /*0094*/ 	.word	0x00000080
        /*0098*/ 	.word	0x00000001
        /*009c*/ 	.word	0x00000001


	//----- nvinfo : EIATTR_CRS_STACK_SIZE
	.align		4
.L_7464:
        /*00a0*/ 	.byte	0x04, 0x1e
        /*00a2*/ 	.short	(.L_7466 - .L_7465)
.L_7465:
        /*00a4*/ 	.word	0x00000000


	//----- nvinfo : EIATTR_CBANK_PARAM_SIZE
	.align		4
.L_7466:
        /*00a8*/ 	.byte	0x03, 0x19
        /*00aa*/ 	.short	0x0024


	//----- nvinfo : EIATTR_PARAM_CBANK
	.align		4
        /*00ac*/ 	.byte	0x04, 0x0a
        /*00ae*/ 	.short	(.L_7468 - .L_7467)
	.align		4
.L_7467:
        /*00b0*/ 	.word	index@(.nv.constant0._ZN2at6native27unrolled_elementwise_kernelINS0_13BinaryFunctorIllbZZZNS0_22logical_or_kernel_cudaERNS_14TensorIteratorEENKUlvE0_clEvENKUlvE2_clEvEUlllE_EESt5arrayIPcLm3EELi4E23TrivialOffsetCalculatorILi2EjESC_ILi1EjENS0_6memory15LoadWithoutCastENSF_16StoreWithoutCastEEEviT_T0_T2_T3_T4_T5_)
        /*00b4*/ 	.short	0x0210
        /*00b6*/ 	.short	0x0024


	//----- nvinfo : EIATTR_SW_WAR
	.align		4
.L_7468:
        /*00b8*/ 	.byte	0x04, 0x36
        /*00ba*/ 	.short	(.L_7470 - .L_7469)
.L_7469:
        /*00bc*/ 	.word	0x00000008
.L_7470:


//--------------------- .nv.info._ZN2at6native29vectorized_elementwise_kernelILi2ENS0_13BinaryFunctorIllbZZZNS0_22logical_or_kernel_cudaERNS_14TensorIteratorEENKUlvE0_clEvENKUlvE2_clEvEUlllE_EESt5arrayIPcLm3EEEEviT0_T1_ --------------------------
	.section	.nv.info._ZN2at6native29vectorized_elementwise_kernelILi2ENS0_13BinaryFunctorIllbZZZNS0_22logical_or_kernel_cudaERNS_14TensorIteratorEENKUlvE0_clEvENKUlvE2_clEvEUlllE_EESt5arrayIPcLm3EEEEviT0_T1_,"",@"SHT_CUDA_INFO"
	.sectionflags	@""
	.align	4


	//----- nvinfo : EIATTR_CUDA_API_VERSION
	.align		4
        /*0000*/ 	.byte	0x04, 0x37
        /*0002*/ 	.short	(.L_7472 - .L_7471)
.L_7471:
        /*0004*/ 	.word	0x00000082


	//----- nvinfo : EIATTR_KPARAM_INFO
	.align		4
.L_7472:
        /*0008*/ 	.byte	0x04, 0x17
        /*000a*/ 	.short	(.L_7474 - .L_7473)
.L_7473:
        /*000c*/ 	.word	0x00000000
        /*0010*/ 	.short	0x0002
        /*0012*/ 	.short	0x0008
        /*0014*/ 	.byte	0x00, 0xf0, 0x61, 0x00


	//----- nvinfo : EIATTR_KPARAM_INFO
	.align		4
.L_7474:
        /*0018*/ 	.byte	0x04, 0x17
        /*001a*/ 	.short	(.L_7476 - .L_7475)
.L_7475:
        /*001c*/ 	.word	0x00000000
        /*0020*/ 	.short	0x0001
        /*0022*/ 	.short	0x0004
        /*0024*/ 	.byte	0x00, 0xf0, 0x05, 0x00


	//----- nvinfo : EIATTR_KPARAM_INFO
	.align		4
.L_7476:
        /*0028*/ 	.byte	0x04, 0x17
        /*002a*/ 	.short	(.L_7478 - .L_7477)
.L_7477:
        /*002c*/ 	.word	0x00000000
        /*0030*/ 	.short	0x0000
        /*0032*/ 	.short	0x0000
        /*0034*/ 	.byte	0x00, 0xf0, 0x11, 0x00


	//----- nvinfo : EIATTR_SPARSE_MMA_MASK
	.align		4
.L_7478:
        /*0038*/ 	.byte	0x03, 0x50
        /*003a*/ 	.short	0x0000


	//----- nvinfo : EIATTR_MAXREG_COUNT
	.align		4
        /*003c*/ 	.byte	0x03, 0x1b
        /*003e*/ 	.short	0x00ff


	//----- nvinfo : EIATTR_MERCURY_ISA_VERSION
	.align		4
        /*0040*/ 	.byte	0x03, 0x5f
        /*0042*/ 	.short	0x0101


	//----- nvinfo : EIATTR_EXIT_INSTR_OFFSETS
	.align		4
        /*0044*/ 	.byte	0x04, 0x1c
        /*0046*/ 	.short	(.L_7480 - .L_7479)


	//   ....[0]....
.L_7479:
        /*0048*/ 	.word	0x000003b0


	//   ....[1]....
        /*004c*/ 	.word	0x00000e90


	//   ....[2]....
        /*0050*/ 	.word	0x00000f20


	//----- nvinfo : EIATTR_MAX_THREADS
	.align		4
.L_7480:
        /*0054*/ 	.byte	0x04, 0x05
        /*0056*/ 	.short	(.L_7482 - .L_7481)
.L_7481:
        /*0058*/ 	.word	0x00000080
        /*005c*/ 	.word	0x00000001
        /*0060*/ 	.word	0x00000001


	//----- nvinfo : EIATTR_CRS_STACK_SIZE
	.align		4
.L_7482:
        /*0064*/ 	.byte	0x04, 0x1e
        /*0066*/ 	.short	(.L_7484 - .L_7483)
.L_7483:
        /*0068*/ 	.word	0x00000000


	//----- nvinfo : EIATTR_CBANK_PARAM_SIZE
	.align		4
.L_7484:
        /*006c*/ 	.byte	0x03, 0x19
        /*006e*/ 	.short	0x0020


	//----- nvinfo : EIATTR_PARAM_CBANK
	.align		4
        /*0070*/ 	.byte	0x04, 0x0a
        /*0072*/ 	.short	(.L_7486 - .L_7485)
	.align		4
.L_7485:
        /*0074*/ 	.word	index@(.nv.constant0._ZN2at6native29vectorized_elementwise_kernelILi2ENS0_13BinaryFunctorIllbZZZNS0_22logical_or_kernel_cudaERNS_14TensorIteratorEENKUlvE0_clEvENKUlvE2_clEvEUlllE_EESt5arrayIPcLm3EEEEviT0_T1_)
        /*0078*/ 	.short	0x0210
        /*007a*/ 	.short	0x0020


	//----- nvinfo : EIATTR_SW_WAR
	.align		4
.L_7486:
        /*007c*/ 	.byte	0x04, 0x36
        /*007e*/ 	.short	(.L_7488 - .L_7487)
.L_7487:
        /*0080*/ 	.word	0x00000008
.L_7488:


//--------------------- .nv.info._ZN2at6native29vectorized_elementwise_kernelILi4ENS0_13BinaryFunctorIllbZZZNS0_22logical_or_kernel_cudaERNS_14TensorIteratorEENKUlvE0_clEvENKUlvE2_clEvEUlllE_EESt5arrayIPcLm3EEEEviT0_T1_ --------------------------
	.section	.nv.info._ZN2at6native29vectorized_elementwise_kernelILi4ENS0_13BinaryFunctorIllbZZZNS0_22logical_or_kernel_cudaERNS_14TensorIteratorEENKUlvE0_clEvENKUlvE2_clEvEUlllE_EESt5arrayIPcLm3EEEEviT0_T1_,"",@"SHT_CUDA_INFO"
	.sectionflags	@""
	.align	4


	//----- nvinfo : EIATTR_CUDA_API_VERSION
	.align		4
        /*0000*/ 	.byte	0x04, 0x37
        /*0002*/ 	.short	(.L_7490 - .L_7489)
.L_7489:
        /*0004*/ 	.word	0x00000082


	//----- nvinfo : EIATTR_KPARAM_INFO
	.align		4
.L_7490:
        /*0008*/ 	.byte	0x04, 0x17
        /*000a*/ 	.short	(.L_7492 - .L_7491)
.L_7491:
        /*000c*/ 	.word	0x00000000
        /*0010*/ 	.short	0x0002
        /*0012*/ 	.short	0x0008
        /*0014*/ 	.byte	0x00, 0xf0, 0x61, 0x00


	//----- nvinfo : EIATTR_KPARAM_INFO
	.align		4
.L_7492:
        /*0018*/ 	.byte	0x04, 0x17
        /*001a*/ 	.short	(.L_7494 - .L_7493)
.L_7493:
        /*001c*/ 	.word	0x00000000
        /*0020*/ 	.short	0x0001
        /*0022*/ 	.short	0x0004
        /*0024*/ 	.byte	0x00, 0xf0, 0x05, 0x00


	//----- nvinfo : EIATTR_KPARAM_INFO
	.align		4
.L_7494:
        /*0028*/ 	.byte	0x04, 0x17
        /*002a*/ 	.short	(.L_7496 - .L_7495)
.L_7495:
        /*002c*/ 	.word	0x00000000
        /*0030*/ 	.short	0x0000
        /*0032*/ 	.short	0x0000
        /*0034*/ 	.byte	0x00, 0xf0, 0x11, 0x00


	//----- nvinfo : EIATTR_SPARSE_MMA_MASK
	.align		4
.L_7496:
        /*0038*/ 	.byte	0x03, 0x50
        /*003a*/ 	.short	0x0000


	//----- nvinfo : EIATTR_MAXREG_COUNT
	.align		4
        /*003c*/ 	.byte	0x03, 0x1b
        /*003e*/ 	.short	0x00ff


	//----- nvinfo : EIATTR_MERCURY_ISA_VERSION
	.align		4
        /*0040*/ 	.byte	0x03, 0x5f
        /*0042*/ 	.short	0x0101


	//----- nvinfo : EIATTR_EXIT_INSTR_OFFSETS
	.align		4
        /*0044*/ 	.byte	0x04, 0x1c
        /*0046*/ 	.short	(.L_7498 - .L_7497)


	//   ....[0]....
.L_7497:
        /*0048*/ 	.word	0x000003b0


	//   ....[1]....
        /*004c*/ 	.word	0x00000e90


	//   ....[2]....
        /*0050*/ 	.word	0x00000f20


	//----- nvinfo : EIATTR_MAX_THREADS
	.align		4
.L_7498:
        /*0054*/ 	.byte	0x04, 0x05
        /*0056*/ 	.short	(.L_7500 - .L_7499)
.L_7499:
        /*0058*/ 	.word	0x00000080
        /*005c*/ 	.word	0x00000001
        /*0060*/ 	.word	0x00000001


	//----- nvinfo : EIATTR_CRS_STACK_SIZE
	.align		4
.L_7500:
        /*0064*/ 	.byte	0x04, 0x1e
        /*0066*/ 	.short	(.L_7502 - .L_7501)
.L_7501:
        /*0068*/ 	.word	0x00000000


	//----- nvinfo : EIATTR_CBANK_PARAM_SIZE
	.align		4
.L_7502:
        /*006c*/ 	.byte	0x03, 0x19
        /*006e*/ 	.short	0x0020


	//----- nvinfo : EIATTR_PARAM_CBANK
	.align		4
        /*0070*/ 	.byte	0x04, 0x0a
        /*0072*/ 	.short	(.L_7504 - .L_7503)
	.align		4
.L_7503:
        /*0074*/ 	.word	index@(.nv.constant0._ZN2at6native29vectorized_elementwise_kernelILi4ENS0_13BinaryFunctorIllbZZZNS0_22logical_or_kernel_cudaERNS_14TensorIteratorEENKUlvE0_clEvENKUlvE2_clEvEUlllE_EESt5arrayIPcLm3EEEEviT0_T1_)
        /*0078*/ 	.short	0x0210
        /*007a*/ 	.short	0x0020


	//----- nvinfo : EIATTR_SW_WAR
	.align		4
.L_7504:
        /*007c*/ 	.byte	0x04, 0x36
        /*007e*/ 	.short	(.L_7506 - .L_7505)
.L_7505:
        /*0080*/ 	.word	0x00000008
.L_7506:


//--------------------- .nv.info._ZN2at6native29vectorized_elementwise_kernelILi8ENS0_13BinaryFunctorIllbZZZNS0_22logical_or_kernel_cudaERNS_14TensorIteratorEENKUlvE0_clEvENKUlvE2_clEvEUlllE_EESt5arrayIPcLm3EEEEviT0_T1_ --------------------------
	.section	.nv.info._ZN2at6native29vectorized_elementwise_kernelILi8ENS0_13BinaryFunctorIllbZZZNS0_22logical_or_kernel_cudaERNS_14TensorIteratorEENKUlvE0_clEvENKUlvE2_clEvEUlllE_EESt5arrayIPcLm3EEEEviT0_T1_,"",@"SHT_CUDA_INFO"
	.sectionflags	@""
	.align	4


	//----- nvinfo : EIATTR_CUDA_API_VERSION
	.align		4
        /*0000*/ 	.byte	0x04, 0x37
        /*0002*/ 	.short	(.L_7508 - .L_7507)
.L_7507:
        /*0004*/ 	.word	0x00000082


	//----- nvinfo : EIATTR_KPARAM_INFO
	.align		4
.L_7508:
        /*0008*/ 	.byte	0x04, 0x17
        /*000a*/ 	.short	(.L_7510 - .L_7509)
.L_7509:
        /*000c*/ 	.word	0x00000000
        /*0010*/ 	.short	0x0002
        /*0012*/ 	.short	0x0008
        /*0014*/ 	.byte	0x00, 0xf0, 0x61, 0x00


	//----- nvinfo : EIATTR_KPARAM_INFO
	.align		4
.L_7510:
        /*0018*/ 	.byte	0x04, 0x17
        /*001a*/ 	.short	(.L_7512 - .L_7511)
.L_7511:
        /*001c*/ 	.word	0x00000000
        /*0020*/ 	.short	0x0001
        /*0022*/ 	.short	0x0004
        /*0024*/ 	.byte	0x00, 0xf0, 0x05, 0x00


	//----- nvinfo : EIATTR_KPARAM_INFO
	.align		4
.L_7512:
        /*0028*/ 	.byte	0x04, 0x17
        /*002a*/ 	.short	(.L_7514 - .L_7513)
.L_7513:
        /*002c*/ 	.word	0x00000000
        /*0030*/ 	.short	0x0000
        /*0032*/ 	.short	0x0000
        /*0034*/ 	.byte	0x00, 0xf0, 0x11, 0x00


	//----- nvinfo : EIATTR_SPARSE_MMA_MASK
	.align		4
.L_7514:
        /*0038*/ 	.byte	0x03, 0x50
        /*003a*/ 	.short	0x0000


	//----- nvinfo : EIATTR_MAXREG_COUNT
	.align		4
        /*003c*/ 	.byte	0x03, 0x1b
        /*003e*/ 	.short	0x00ff


	//----- nvinfo : EIATTR_MERCURY_ISA_VERSION
	.align		4
        /*0040*/ 	.byte	0x03, 0x5f
        /*0042*/ 	.short	0x0101


	//----- nvinfo : EIATTR_EXIT_INSTR_OFFSETS
	.align		4
        /*0044*/ 	.byte	0x04, 0x1c
        /*0046*/ 	.short	(.L_7516 - .L_7515)


	//   ....[0]....
.L_7515:
        /*0048*/ 	.word	0x00000450


	//   ....[1]....
        /*004c*/ 	.word	0x00000f30


	//   ....[2]....
        /*0050*/ 	.word	0x00000fc0


	//----- nvinfo : EIATTR_MAX_THREADS
	.align		4
.L_7516:
        /*0054*/ 	.byte	0x04, 0x05
        /*0056*/ 	.short	(.L_7518 - .L_7517)
.L_7517:
        /*0058*/ 	.word	0x00000080
        /*005c*/ 	.word	0x00000001
        /*0060*/ 	.word	0x00000001


	//----- nvinfo : EIATTR_CRS_STACK_SIZE
	.align		4
.L_7518:
        /*0064*/ 	.byte	0x04, 0x1e
        /*0066*/ 	.short	(.L_7520 - .L_7519)
.L_7519:
        /*0068*/ 	.word	0x00000000


	//----- nvinfo : EIATTR_CBANK_PARAM_SIZE
	.align		4
.L_7520:
        /*006c*/ 	.byte	0x03, 0x19
        /*006e*/ 	.short	0x0020


	//----- nvinfo : EIATTR_PARAM_CBANK
	.align		4
        /*0070*/ 	.byte	0x04, 0x0a
        /*0072*/ 	.short	(.L_7522 - .L_7521)
	.align		4
.L_7521:
        /*0074*/ 	.word	index@(.nv.constant0._ZN2at6native29vectorized_elementwise_kernelILi8ENS0_13BinaryFunctorIllbZZZNS0_22logical_or_kernel_cudaERNS_14TensorIteratorEENKUlvE0_clEvENKUlvE2_clEvEUlllE_EESt5arrayIPcLm3EEEEviT0_T1_)
        /*0078*/ 	.short	0x0210
        /*007a*/ 	.short	0x0020


	//----- nvinfo : EIATTR_SW_WAR
	.align		4
.L_7522:
        /*007c*/ 	.byte	0x04, 0x36
        /*007e*/ 	.short	(.L_7524 - .L_7523)
.L_7523:
        /*0080*/ 	.word	0x00000008
.L_7524:


//--------------------- .nv.info._ZN2at6native18elementwise_kernelILi128ELi4EZNS0_15gpu_kernel_implINS0_13AUnaryFunctorIiibZZZNS0_22logical_or_kernel_cudaERNS_14TensorIteratorEENKUlvE0_clEvENKUlvE1_clEvEUliiE_EEEEvRNS_18TensorIteratorBaseERKT_EUliE_EEviT1_ --------------------------
	.section	.nv.info._ZN2at6native18elementwise_kernelILi128ELi4EZNS0_15gpu_kernel_implINS0_13AUnaryFunctorIiibZZZNS0_22logical_or_kernel_cudaERNS_14TensorIteratorEENKUlvE0_clEvENKUlvE1_clEvEUliiE_EEEEvRNS_18TensorIteratorBaseERKT_EUliE_EEviT1_,"",@"SHT_CUDA_INFO"
	.sectionflags	@""
	.align	4


	//----- nvinfo : EIATTR_CUDA_API_VERSION
	.align		4
        /*0000*/ 	.byte	0x04, 0x37
        /*0002*/ 	.short	(.L_7526 - .L_7525)
.L_7525:
        /*0004*/ 	.word	0x00000082


	//----- nvinfo : EIATTR_KPARAM_INFO
	.align		4
.L_7526:
        /*0008*/ 	.byte	0x04, 0x17
        /*000a*/ 	.short	(.L_7528 - .L_7527)
.L_7527:
        /*000c*/ 	.word	0x00000000
        /*0010*/ 	.short	0x0001
        /*0012*/ 	.short	0x0008
        /*0014*/ 	.byte	0x00, 0xf0, 0x81, 0x08


	//----- nvinfo : EIATTR_KPARAM_INFO
	.align		4
.L_7528:
        /*0018*/ 	.byte	0x04, 0x17
        /*001a*/ 	.short	(.L_7530 - .L_7529)
.L_7529:
        /*001c*/ 	.word	0x00000000
        /*0020*/ 	.short	0x0000
        /*0022*/ 	.short	0x0000
        /*0024*/ 	.byte	0x00, 0xf0, 0x11, 0x00


	//----- nvinfo : EIATTR_SPARSE_MMA_MASK
	.align		4
.L_7530:
        /*0028*/ 	.byte	0x03, 0x50
        /*002a*/ 	.short	0x0000


	//----- nvinfo : EIATTR_MAXREG_COUNT
	.align		4
        /*002c*/ 	.byte	0x03, 0x1b
        /*002e*/ 	.short	0x0080


	//----- nvinfo : EIATTR_EXTERNS
	.align		4
        /*0030*/ 	.byte	0x04, 0x0f
        /*0032*/ 	.short	(.L_7532 - .L_7531)


	//   ....[0]....
	.align		4
.L_7531:
        /*0034*/ 	.word	index@(__assertfail)


	//----- nvinfo : EIATTR_MERCURY_ISA_VERSION
	.align		4
.L_7532:
        /*0038*/ 	.byte	0x03, 0x5f
        /*003a*/ 	.short	0x0101


	//----- nvinfo : EIATTR_SYSCALL_OFFSETS
	.align		4
        /*003c*/ 	.byte	0x04, 0x46
        /*003e*/ 	.short	(.L_7534 - .L_7533)


	//   ....[0]....
.L_7533:
        /*0040*/ 	.word	0x00002180


	//   ....[1]....
        /*0044*/ 	.word	0x00002ee0


	//   ....[2]....
        /*0048*/ 	.word	0x00005090


	//   ....[3]....
        /*004c*/ 	.word	0x00005df0


	//   ....[4]....
        /*0050*/ 	.word	0x00007f90


	//   ....[5]....
        /*0054*/ 	.word	0x00008cf0


	//   ....[6]....
        /*0058*/ 	.word	0x0000ae80


	//   ....[7]....
        /*005c*/ 	.word	0x0000bbe0


	//----- nvinfo : EIATTR_EXIT_INSTR_OFFSETS
	.align		4
.L_7534:
        /*0060*/ 	.byte	0x04, 0x1c
        /*0062*/ 	.short	(.L_7536 - .L_7535)


	//   ....[0]....
.L_7535:
        /*0064*/ 	.word	0x00008da0


	//   ....[1]....
        /*0068*/ 	.word	0x0000afd0


	//   ....[2]....
        /*006c*/ 	.word	0x0000aff0


	//   ....[3]....
        /*0070*/ 	.word	0x0000b080


	//   ....[4]....
        /*0074*/ 	.word	0x0000b0a0


	//   ....[5]....
        /*0078*/ 	.word	0x0000b0c0


	//   ....[6]....
        /*007c*/ 	.word	0x0000b150


	//   ....[7]....
        /*0080*/ 	.word	0x0000b190


	//   ....[8]....
        /*0084*/ 	.word	0x0000b230


	//   ....[9]....
        /*0088*/ 	.word	0x0000b280


	//   ....[10]....
        /*008c*/ 	.word	0x0000b2c0


	//   ....[11]....
        /*0090*/ 	.word	0x0000b360


	//   ....[12]....
        /*0094*/ 	.word	0x0000b3b0


	//   ....[13]....
        /*0098*/ 	.word	0x0000b500


	//   ....[14]....
        /*009c*/ 	.word	0x0000b5a0


	//   ....[15]....
        /*00a0*/ 	.word	0x0000b5e0


	//   ....[16]....
        /*00a4*/ 	.word	0x0000b630


	//   ....[17]....
        /*00a8*/ 	.word	0x0000b670


	//   ....[18]....
        /*00ac*/ 	.word	0x0000b710


	//   ....[19]....
        /*00b0*/ 	.word	0x0000b850


	//   ....[20]....
        /*00b4*/ 	.word	0x0000b990


	//   ....[21]....
        /*00b8*/ 	.word	0x0000bae0


	//   ....[22]....
        /*00bc*/ 	.word	0x0000bbf0


	//   ....[23]....
        /*00c0*/ 	.word	0x0000bc20


	//   ....[24]....
        /*00c4*/ 	.word	0x0000bc40


	//----- nvinfo : EIATTR_MAX_THREADS
	.align		4
.L_7536:
        /*00c8*/ 	.byte	0x04, 0x05
        /*00ca*/ 	.short	(.L_7538 - .L_7537)
.L_7537:
        /*00cc*/ 	.word	0x00000080
        /*00d0*/ 	.word	0x00000001
        /*00d4*/ 	.word	0x00000001


	//----- nvinfo : EIATTR_CRS_STACK_SIZE
	.align		4
.L_7538:
        /*00d8*/ 	.byte	0x04, 0x1e
        /*00da*/ 	.short	(.L_7540 - .L_7539)
.L_7539:
        /*00dc*/ 	.word	0x00000000


	//----- nvinfo : EIATTR_CBANK_PARAM_SIZE
	.align		4
.L_7540:
        /*00e0*/ 	.byte	0x03, 0x19
        /*00e2*/ 	.short	0x0228


	//----- nvinfo : EIATTR_PARAM_CBANK
	.align		4
        /*00e4*/ 	.byte	0x04, 0x0a
        /*00e6*/ 	.short	(.L_7542 - .L_7541)
	.align		4
.L_7541:
        /*00e8*/ 	.word	index@(.nv.constant0._ZN2at6native18elementwise_kernelILi128ELi4EZNS0_15gpu_kernel_implINS0_13AUnaryFunctorIiibZZZNS0_22logical_or_kernel_cudaERNS_14TensorIteratorEENKUlvE0_clEvENKUlvE1_clEvEUliiE_EEEEvRNS_18TensorIteratorBaseERKT_EUliE_EEviT1_)
        /*00ec*/ 	.short	0x0210
        /*00ee*/ 	.short	0x0228


	//----- nvinfo : EIATTR_SW_WAR
	.align		4
.L_7542:
        /*00f0*/ 	.byte	0x04, 0x36
        /*00f2*/ 	.short	(.L_7544 - .L_7543)
.L_7543:
        /*00f4*/ 	.word	0x00000008
.L_7544:


//--------------------- .nv.info._ZN2at6native27unrolled_elementwise_kernelINS0_13AUnaryFunctorIiibZZZNS0_22logical_or_kernel_cudaERNS_14TensorIteratorEENKUlvE0_clEvENKUlvE1_clEvEUliiE_EESt5arrayIPcLm2EELi4E23TrivialOffsetCalculatorILi1EjESD_NS0_6memory12LoadWithCastILi1EEENSE_13StoreWithCastILi1EEEEEviT_T0_T2_T3_T4_T5_ --------------------------
	.section	.nv.info._ZN2at6native27unrolled_elementwise_kernelINS0_13AUnaryFunctorIiibZZZNS0_22logical_or_kernel_cudaERNS_14TensorIteratorEENKUlvE0_clEvENKUlvE1_clEvEUliiE_EESt5arrayIPcLm2EELi4E23TrivialOffsetCalculatorILi1EjESD_NS0_6memory12LoadWithCastILi1EEENSE_13StoreWithCastILi1EEEEEviT_T0_T2_T3_T4_T5_,"",@"SHT_CUDA_INFO"
	.sectionflags	@""
	.align	4


	//----- nvinfo : EIATTR_CUDA_API_VERSION
	.align		4
        /*0000*/ 	.byte	0x04, 0x37
        /*0002*/ 	.short	(.L_7546 - .L_7545)
.L_7545:
        /*0004*/ 	.word	0x00000082


	//----- nvinfo : EIATTR_KPARAM_INFO
	.align		4
.L_7546:
        /*0008*/ 	.byte	0x04, 0x17
        /*000a*/ 	.short	(.L_7548 - .L_7547)
.L_7547:
        /*000c*/ 	.word	0x00000000
        /*0010*/ 	.short	0x0006
        /*0012*/ 	.short	0x002c
        /*0014*/ 	.byte	0x00, 0xf0, 0x21, 0x00


	//----- nvinfo : EIATTR_KPARAM_INFO
	.align		4
.L_7548:
        /*0018*/ 	.byte	0x04, 0x17
        /*001a*/ 	.short	(.L_7550 - .L_7549)
.L_7549:
        /*001c*/ 	.word	0x00000000
        /*0020*/ 	.short	0x0005
        /*0022*/ 	.short	0x0024
        /*0024*/ 	.byte	0x00, 0xf0, 0x21, 0x00


	//----- nvinfo : EIATTR_KPARAM_INFO
	.align		4
.L_7550:
        /*0028*/ 	.byte	0x04, 0x17
        /*002a*/ 	.short	(.L_7552 - .L_7551)
.L_7551:
        /*002c*/ 	.word	0x00000000
        /*0030*/ 	.short	0x0004
        /*0032*/ 	.short	0x0021
        /*0034*/ 	.byte	0x00, 0xf0, 0x05, 0x00


	//----- nvinfo : EIATTR_KPARAM_INFO
	.align		4
.L_7552:
        /*0038*/ 	.byte	0x04, 0x17
        /*003a*/ 	.short	(.L_7554 - .L_7553)
.L_7553:
        /*003c*/ 	.word	0x00000000
        /*0040*/ 	.short	0x0003
        /*0042*/ 	.short	0x0020
        /*0044*/ 	.byte	0x00, 0xf0, 0x05, 0x00


	//----- nvinfo : EIATTR_KPARAM_INFO
	.align		4
.L_7554:
        /*0048*/ 	.byte	0x04, 0x17
        /*004a*/ 	.short	(.L_7556 - .L_7555)
.L_7555:
        /*004c*/ 	.word	0x00000000
        /*0050*/ 	.short	0x0002
        /*0052*/ 	.short	0x0010
        /*0054*/ 	.byte	0x00, 0xf0, 0x41, 0x00


	//----- nvinfo : EIATTR_KPARAM_INFO
	.align		4
.L_7556:
        /*0058*/ 	.byte	0x04, 0x17
        /*005a*/ 	.short	(.L_7558 - .L_7557)
.L_7557:
        /*005c*/ 	.word	0x00000000
        /*0060*/ 	.short	0x0001
        /*0062*/ 	.short	0x0004
        /*0064*/ 	.byte	0x00, 0xf0, 0x21, 0x00


	//----- nvinfo : EIATTR_KPARAM_INFO
	.align		4
.L_7558:
        /*0068*/ 	.byte	0x04, 0x17
        /*006a*/ 	.short	(.L_7560 - .L_7559)
.L_7559:
        /*006c*/ 	.word	0x00000000
        /*0070*/ 	.short	0x0000
        /*0072*/ 	.short	0x0000
        /*0074*/ 	.byte	0x00, 0xf0, 0x11, 0x00


	//----- nvinfo : EIATTR_SPARSE_MMA_MASK
	.align		4
.L_7560:
        /*0078*/ 	.byte	0x03, 0x50
        /*007a*/ 	.short	0x0000


	//----- nvinfo : EIATTR_MAXREG_COUNT
	.align		4
        /*007c*/ 	.byte	0x03, 0x1b
        /*007e*/ 	.short	0x00ff


	//----- nvinfo : EIATTR_EXTERNS
	.align		4
        /*0080*/ 	.byte	0x04, 0x0f
        /*0082*/ 	.short	(.L_7562 - .L_7561)


	//   ....[0]....
	.align		4
.L_7561:
        /*0084*/ 	.word	index@(__assertfail)


	//----- nvinfo : EIATTR_MERCURY_ISA_VERSION
	.align		4
.L_7562:
        /*0088*/ 	.byte	0x03, 0x5f
        /*008a*/ 	.short	0x0101


	//----- nvinfo : EIATTR_SYSCALL_OFFSETS
	.align		4
        /*008c*/ 	.byte	0x04, 0x46
        /*008e*/ 	.short	(.L_7564 - .L_7563)


	//   ....[0]....
.L_7563:
        /*0090*/ 	.word	0x00000ea0


	//   ....[1]....
        /*0094*/ 	.word	0x00001d30


	//   ....[2]....
        /*0098*/ 	.word	0x00002bd0


	//   ....[3]....
        /*009c*/ 	.word	0x00003a30


	//   ....[4]....
        /*00a0*/ 	.word	0x000049c0


	//   ....[5]....
        /*00a4*/ 	.word	0x000058a0


	//   ....[6]....
        /*00a8*/ 	.word	0x00006770


	//   ....[7]....
        /*00ac*/ 	.word	0x00007630


	//----- nvinfo : EIATTR_EXIT_INSTR_OFFSETS
	.align		4
.L_7564:
        /*00b0*/ 	.byte	0x04, 0x1c
        /*00b2*/ 	.short	(.L_7566 - .L_7565)


	//   ....[0]....
.L_7565:
        /*00b4*/ 	.word	0x00006810


	//   ....[1]....
        /*00b8*/ 	.word	0x00006940


	//   ....[2]....
        /*00bc*/ 	.word	0x00006960


	//   ....[3]....
        /*00c0*/ 	.word	0x000069f0


	//   ....[4]....
        /*00c4*/ 	.word	0x00006a10


	//   ....[5]....
        /*00c8*/ 	.word	0x00006a30


	//   ....[6]....
        /*00cc*/ 	.word	0x00006ac0


	//   ....[7]....
        /*00d0*/ 	.word	0x00006b00


	//   ....[8]....
        /*00d4*/ 	.word	0x00006ba0


	//   ....[9]....
        /*00d8*/ 	.word	0x00006bf0


	//   ....[10]....
        /*00dc*/ 	.word	0x00006c20


	//   ....[11]....
        /*00e0*/ 	.word	0x00006cc0


	//   ....[12]....
        /*00e4*/ 	.word	0x00006d00


	//   ....[13]....
        /*00e8*/ 	.word	0x00006e90


	//   ....[14]....
        /*00ec*/ 	.word	0x00006ff0


	//   ....[15]....
        /*00f0*/ 	.word	0x00007030


	//   ....[16]....
        /*00f4*/ 	.word	0x000070d0


	//   ....[17]....
        /*00f8*/ 	.word	0x00007250


	//   ....[18]....
        /*00fc*/ 	.word	0x000073d0


	//   ....[19]....
        /*0100*/ 	.word	0x00007530


	//   ....[20]....
        /*0104*/ 	.word	0x00007640


	//   ....[21]....
        /*0108*/ 	.word	0x00007670


	//   ....[22]....
        /*010c*/ 	.word	0x00007690


	//----- nvinfo : EIATTR_MAX_THREADS
	.align		4
.L_7566:
        /*0110*/ 	.byte	0x04, 0x05
        /*0112*/ 	.short	(.L_7568 - .L_7567)
.L_7567:
        /*0114*/ 	.word	0x00000080
        /*0118*/ 	.word	0x00000001
        /*011c*/ 	.word	0x00000001


	//----- nvinfo : EIATTR_CRS_STACK_SIZE
	.align		4
.L_7568:
        /*0120*/ 	.byte	0x04, 0x1e
        /*0122*/ 	.short	(.L_7570 - .L_7569)
.L_7569:
        /*0124*/ 	.word	0x00000000


	//----- nvinfo : EIATTR_CBANK_PARAM_SIZE
	.align		4
.L_7570:
        /*0128*/ 	.byte	0x03, 0x19
        /*012a*/ 	.short	0x0034


	//----- nvinfo : EIATTR_PARAM_CBANK
	.align		4
        /*012c*/ 	.byte	0x04, 0x0a
        /*012e*/ 	.short	(.L_7572 - .L_7571)
	.align		4
.L_7571:
        /*0130*/ 	.word	index@(.nv.constant0._ZN2at6native27unrolled_elementwise_kernelINS0_13AUnaryFunctorIiibZZZNS0_22logical_or_kernel_cudaERNS_14TensorIteratorEENKUlvE0_clEvENKUlvE1_clEvEUliiE_EESt5arrayIPcLm2EELi4E23TrivialOffsetCalculatorILi1EjESD_NS0_6memory12LoadWithCastILi1EEENSE_13StoreWithCastILi1EEEEEviT_T0_T2_T3_T4_T5_)
        /*0134*/ 	.short	0x0210
        /*0136*/ 	.short	0x0034


	//----- nvinfo : EIATTR_SW_WAR
	.align		4
.L_7572:
        /*0138*/ 	.byte	0x04, 0x36
        /*013a*/ 	.short	(.L_7574 - .L_7573)
.L_7573:
        /*013c*/ 	.word	0x00000008
.L_7574:


//--------------------- .nv.info._ZN2at6native18elementwise_kernelILi128ELi4EZNS0_22gpu_kernel_impl_nocastINS0_13AUnaryFunctorIiibZZZNS0_22logical_or_kernel_cudaERNS_14TensorIteratorEENKUlvE0_clEvENKUlvE1_clEvEUliiE_EEEEvRNS_18TensorIteratorBaseERKT_EUliE_EEviT1_ --------------------------
	.section	.nv.info._ZN2at6native18elementwise_kernelILi128ELi4EZNS0_22gpu_kernel_impl_nocastINS0_13AUnaryFunctorIiibZZZNS0_22logical_or_kernel_cudaERNS_14TensorIteratorEENKUlvE0_clEvENKUlvE1_clEvEUliiE_EEEEvRNS_18TensorIteratorBaseERKT_EUliE_EEviT1_,"",@"SHT_CUDA_INFO"
	.sectionflags	@""
	.align	4


	//----- nvinfo : EIATTR_CUDA_API_VERSION
	.align		4
        /*0000*/ 	.byte	0x04, 0x37
        /*0002*/ 	.short	(.L_7576 - .L_7575)
.L_7575:
        /*0004*/ 	.word	0x00000082


	//----- nvinfo : EIATTR_KPARAM_INFO
	.align		4
.L_7576:
        /*0008*/ 	.byte	0x04, 0x17
        /*000a*/ 	.short	(.L_7578 - .L_7577)
.L_7577:
        /*000c*/ 	.word	0x00000000
        /*0010*/ 	.short	0x0001
        /*0012*/ 	.short	0x0008
        /*0014*/ 	.byte	0x00, 0xf0, 0x61, 0x08


	//----- nvinfo : EIATTR_KPARAM_INFO
	.align		4
.L_7578:
        /*0018*/ 	.byte	0x04, 0x17
        /*001a*/ 	.short	(.L_7580 - .L_7579)
.L_7579:
        /*001c*/ 	.word	0x00000000
        /*0020*/ 	.short	0x0000
        /*0022*/ 	.short	0x0000
        /*0024*/ 	.byte	0x00, 0xf0, 0x11, 0x00


	//----- nvinfo : EIATTR_SPARSE_MMA_MASK
	.align		4
.L_7580:
        /*0028*/ 	.byte	0x03, 0x50
        /*002a*/ 	.short	0x0000


	//----- nvinfo : EIATTR_MAXREG_COUNT
	.align		4
        /*002c*/ 	.byte	0x03, 0x1b
        /*002e*/ 	.short	0x0080


	//----- nvinfo : EIATTR_MERCURY_ISA_VERSION
	.align		4
        /*0030*/ 	.byte	0x03, 0x5f
        /*0032*/ 	.short	0x0101


	//----- nvinfo : EIATTR_EXIT_INSTR_OFFSETS
	.align		4
        /*0034*/ 	.byte	0x04, 0x1c
        /*0036*/ 	.short	(.L_7582 - .L_7581)


	//   ....[0]....
.L_7581:
        /*0038*/ 	.word	0x00003bf0


	//   ....[1]....
        /*003c*/ 	.word	0x00004f90


	//----- nvinfo : EIATTR_MAX_THREADS
	.align		4
.L_7582:
        /*0040*/ 	.byte	0x04, 0x05
        /*0042*/ 	.short	(.L_7584 - .L_7583)
.L_7583:
        /*0044*/ 	.word	0x00000080
        /*0048*/ 	.word	0x00000001
        /*004c*/ 	.word	0x00000001


	//----- nvinfo : EIATTR_CRS_STACK_SIZE
	.align		4
.L_7584:
        /*0050*/ 	.byte	0x04, 0x1e
        /*0052*/ 	.short	(.L_7586 - .L_7585)
.L_7585:
        /*0054*/ 	.word	0x00000000


	//----- nvinfo : EIATTR_CBANK_PARAM_SIZE
	.align		4
.L_7586:
        /*0058*/ 	.byte	0x03, 0x19
        /*005a*/ 	.short	0x0220


	//----- nvinfo : EIATTR_PARAM_CBANK
	.align		4
        /*005c*/ 	.byte	0x04, 0x0a
        /*005e*/ 	.short	(.L_7588 - .L_7587)
	.align		4
.L_7587:
        /*0060*/ 	.word	index@(.nv.constant0._ZN2at6native18elementwise_kernelILi128ELi4EZNS0_22gpu_kernel_impl_nocastINS0_13AUnaryFunctorIiibZZZNS0_22logical_or_kernel_cudaERNS_14TensorIteratorEENKUlvE0_clEvENKUlvE1_clEvEUliiE_EEEEvRNS_18TensorIteratorBaseERKT_EUliE_EEviT1_)
        /*0064*/ 	.short	0x0210
        /*0066*/ 	.short	0x0220


	//----- nvinfo : EIATTR_SW_WAR
	.align		4
.L_7588:
        /*0068*/ 	.byte	0x04, 0x36
        /*006a*/ 	.short	(.L_7590 - .L_7589)
.L_7589:
        /*006c*/ 	.word	0x00000008
.L_7590:


//--------------------- .nv.info._ZN2at6native27unrolled_elementwise_kernelINS0_13AUnaryFunctorIiibZZZNS0_22logical_or_kernel_cudaERNS_14TensorIteratorEENKUlvE0_clEvENKUlvE1_clEvEUliiE_EESt5arrayIPcLm2EELi4E23TrivialOffsetCalculatorILi1EjESD_NS0_6memory15LoadWithoutCastENSE_16StoreWithoutCastEEEviT_T0_T2_T3_T4_T5_ --------------------------
	.section	.nv.info._ZN2at6native27unrolled_elementwise_kernelINS0_13AUnaryFunctorIiibZZZNS0_22logical_or_kernel_cudaERNS_14TensorIteratorEENKUlvE0_clEvENKUlvE1_clEvEUliiE_EESt5arrayIPcLm2EELi4E23TrivialOffsetCalculatorILi1EjESD_NS0_6memory15LoadWithoutCastENSE_16StoreWithoutCastEEEviT_T0_T2_T3_T4_T5_,"",@"SHT_CUDA_INFO"
	.sectionflags	@""
	.align	4


	//----- nvinfo : EIATTR_CUDA_API_VERSION
	.align		4
        /*0000*/ 	.byte	0x04, 0x37
        /*0002*/ 	.short	(.L_7592 - .L_7591)
.L_7591:
        /*0004*/ 	.word	0x00000082


	//----- nvinfo : EIATTR_KPARAM_INFO
	.align		4
.L_7592:
        /*0008*/ 	.byte	0x04, 0x17
        /*000a*/ 	.short	(.L_7594 - .L_7593)
.L_7593:
        /*000c*/ 	.word	0x00000000
        /*0010*/ 	.short	0x0006
        /*0012*/ 	.short	0x0023
        /*0014*/ 	.byte	0x00, 0xf0, 0x05, 0x00


	//----- nvinfo : EIATTR_KPARAM_INFO
	.align		4
.L_7594:
        /*0018*/ 	.byte	0x04, 0x17
        /*001a*/ 	.short	(.L_7596 - .L_7595)
.L_7595:
        /*001c*/ 	.word	0x00000000
        /*0020*/ 	.short	0x0005
        /*0022*/ 	.short	0x0022
        /*0024*/ 	.byte	0x00, 0xf0, 0x05, 0x00


	//----- nvinfo : EIATTR_KPARAM_INFO
	.align		4
.L_7596:
        /*0028*/ 	.byte	0x04, 0x17
        /*002a*/ 	.short	(.L_7598 - .L_7597)
.L_7597:
        /*002c*/ 	.word	0x00000000
        /*0030*/ 	.short	0x0004
        /*0032*/ 	.short	0x0021
        /*0034*/ 	.byte	0x00, 0xf0, 0x05, 0x00


	//----- nvinfo : EIATTR_KPARAM_INFO
	.align		4
.L_7598:
        /*0038*/ 	.byte	0x04, 0x17
        /*003a*/ 	.short	(.L_7600 - .L_7599)
.L_7599:
        /*003c*/ 	.word	0x00000000
        /*0040*/ 	.short	0x0003
        /*0042*/ 	.short	0x0020
        /*0044*/ 	.byte	0x00, 0xf0, 0x05, 0x00


	//----- nvinfo : EIATTR_KPARAM_INFO
	.align		4
.L_7600:
        /*0048*/ 	.byte	0x04, 0x17
        /*004a*/ 	.short	(.L_7602 - .L_7601)
.L_7601:
        /*004c*/ 	.word	0x00000000
        /*0050*/ 	.short	0x0002
        /*0052*/ 	.short	0x0010
        /*0054*/ 	.byte	0x00, 0xf0, 0x41, 0x00


	//----- nvinfo : EIATTR_KPARAM_INFO
	.align		4
.L_7602:
        /*0058*/ 	.byte	0x04, 0x17
        /*005a*/ 	.short	(.L_7604 - .L_7603)
.L_7603:
        /*005c*/ 	.word	0x00000000
        /*0060*/ 	.short	0x0001
        /*0062*/ 	.short	0x0004
        /*0064*/ 	.byte	0x00, 0xf0, 0x21, 0x00


	//----- nvinfo : EIATTR_KPARAM_INFO
	.align		4
.L_7604:
        /*0068*/ 	.byte	0x04, 0x17
        /*006a*/ 	.short	(.L_7606 - .L_7605)
.L_7605:
        /*006c*/ 	.word	0x00000000
        /*0070*/ 	.short	0x0000
        /*0072*/ 	.short	0x0000
        /*0074*/ 	.byte	0x00, 0xf0, 0x11, 0x00


	//----- nvinfo : EIATTR_SPARSE_MMA_MASK
	.align		4
.L_7606:
        /*0078*/ 	.byte	0x03, 0x50
        /*007a*/ 	.short	0x0000


	//----- nvinfo : EIATTR_MAXREG_COUNT
	.align		4
        /*007c*/ 	.byte	0x03, 0x1b
        /*007e*/ 	.short	0x00ff


	//----- nvinfo : EIATTR_MERCURY_ISA_VERSION
	.align		4
        /*0080*/ 	.byte	0x03, 0x5f
        /*0082*/ 	.short	0x0101


	//----- nvinfo : EIATTR_EXIT_INSTR_OFFSETS
	.align		4
        /*0084*/ 	.byte	0x04, 0x1c
        /*0086*/ 	.short	(.L_7608 - .L_7607)


	//   ....[0]....
.L_7607:
        /*0088*/ 	.word	0x00000410


	//   ....[1]....
        /*008c*/ 	.word	0x00000490


	//----- nvinfo : EIATTR_MAX_THREADS
	.align		4
.L_7608:
        /*0090*/ 	.byte	0x04, 0x05
        /*0092*/ 	.short	(.L_7610 - .L_7609)
.L_7609:
        /*0094*/ 	.word	0x00000080
        /*0098*/ 	.word	0x00000001
        /*009c*/ 	.word	0x00000001


	//----- nvinfo : EIATTR_CRS_STACK_SIZE
	.align		4
.L_7610:
        /*00a0*/ 	.byte	0x04, 0x1e
        /*00a2*/ 	.short	(.L_7612 - .L_7611)
.L_7611:
        /*00a4*/ 	.word	0x00000000


	//----- nvinfo : EIATTR_CBANK_PARAM_SIZE
	.align		4
.L_7612:
        /*00a8*/ 	.byte	0x03, 0x19
        /*00aa*/ 	.short	0x0024


	//----- nvinfo : EIATTR_PARAM_CBANK
	.align		4
        /*00ac*/ 	.byte	0x04, 0x0a
        /*00ae*/ 	.short	(.L_7614 - .L_7613)
	.align		4
.L_7613:
        /*00b0*/ 	.word	index@(.nv.constant0._ZN2at6native27unrolled_elementwise_kernelINS0_13AUnaryFunctorIiibZZZNS0_22logical_or_kernel_cudaERNS_14TensorIteratorEENKUlvE0_clEvENKUlvE1_clEvEUliiE_EESt5arrayIPcLm2EELi4E23TrivialOffsetCalculatorILi1EjESD_NS0_6memory15LoadWithoutCastENSE_16StoreWithoutCastEEEviT_T0_T2_T3_T4_T5_)
        /*00b4*/ 	.short	0x0210
        /*00b6*/ 	.short	0x0024


	//----- nvinfo : EIATTR_SW_WAR
	.align		4
.L_7614:
        /*00b8*/ 	.byte	0x04, 0x36
        /*00ba*/ 	.short	(.L_7616 - .L_7615)
.L_7615:
        /*00bc*/ 	.word	0x00000008
.L_7616:


//--------------------- .nv.info._ZN2at6native29vectorized_elementwise_kernelILi2ENS0_13AUnaryFunctorIiibZZZNS0_22logical_or_kernel_cudaERNS_14TensorIteratorEENKUlvE0_clEvENKUlvE1_clEvEUliiE_EESt5arrayIPcLm2EEEEviT0_T1_ --------------------------
	.section	.nv.info._ZN2at6native29vectorized_elementwise_kernelILi2ENS0_13AUnaryFunctorIiibZZZNS0_22logical_or_kernel_cudaERNS_14TensorIteratorEENKUlvE0_clEvENKUlvE1_clEvEUliiE_EESt5arrayIPcLm2EEEEviT0_T1_,"",@"SHT_CUDA_INFO"
	.sectionflags	@""
	.align	4


	//----- nvinfo : EIATTR_CUDA_API_VERSION
	.align		4
        /*0000*/ 	.byte	0x04, 0x37
        /*0002*/ 	.short	(.L_7618 - .L_7617)
.L_7617:
        /*0004*/ 	.word	0x00000082


	//----- nvinfo : EIATTR_KPARAM_INFO
	.align		4
.L_7618:
        /*0008*/ 	.byte	0x04, 0x17
        /*000a*/ 	.short	(.L_7620 - .L_7619)
.L_7619:
        /*000c*/ 	.word	0x00000000
        /*0010*/ 	.short	0x0002
        /*0012*/ 	.short	0x0010
        /*0014*/ 	.byte	0x00, 0xf0, 0x41, 0x00


	//----- nvinfo : EIATTR_KPARAM_INFO
	.align		4
.L_7620:
        /*0018*/ 	.byte	0x04, 0x17
        /*001a*/ 	.short	(.L_7622 - .L_7621)
.L_7621:
        /*001c*/ 	.word	0x00000000
        /*0020*/ 	.short	0x0001
        /*0022*/ 	.short	0x0004
        /*0024*/ 	.byte	0x00, 0xf0, 0x21, 0x00


	//----- nvinfo : EIATTR_KPARAM_INFO
	.align		4
.L_7622:
        /*0028*/ 	.byte	0x04, 0x17
        /*002a*/ 	.short	(.L_7624 - .L_7623)
.L_7623:
        /*002c*/ 	.word	0x00000000
        /*0030*/ 	.short	0x0000
        /*0032*/ 	.short	0x0000
        /*0034*/ 	.byte	0x00, 0xf0, 0x11, 0x00


	//----- nvinfo : EIATTR_SPARSE_MMA_MASK
	.align		4
.L_7624:
        /*0038*/ 	.byte	0x03, 0x50
        /*003a*/ 	.short	0x0000


	//----- nvinfo : EIATTR_MAXREG_COUNT
	.align		4
        /*003c*/ 	.byte	0x03, 0x1b
        /*003e*/ 	.short	0x00ff


	//----- nvinfo : EIATTR_MERCURY_ISA_VERSION
	.align		4
        /*0040*/ 	.byte	0x03, 0x5f
        /*0042*/ 	.short	0x0101


	//----- nvinfo : EIATTR_EXIT_INSTR_OFFSETS
	.align		4
        /*0044*/ 	.byte	0x04, 0x1c
        /*0046*/ 	.short	(.L_7626 - .L_7625)


	//   ....[0]....
.L_7625:
        /*0048*/ 	.word	0x000002d0


	//   ....[1]....
        /*004c*/ 	.word	0x00000b10


	//   ....[2]....
        /*0050*/ 	.word	0x00000b90


	//----- nvinfo : EIATTR_MAX_THREADS
	.align		4
.L_7626:
        /*0054*/ 	.byte	0x04, 0x05
        /*0056*/ 	.short	(.L_7628 - .L_7627)
.L_7627:
        /*0058*/ 	.word	0x00000080
        /*005c*/ 	.word	0x00000001
        /*0060*/ 	.word	0x00000001


	//----- nvinfo : EIATTR_CRS_STACK_SIZE
	.align		4
.L_7628:
        /*0064*/ 	.byte	0x04, 0x1e
        /*0066*/ 	.short	(.L_7630 - .L_7629)
.L_7629:
        /*0068*/ 	.word	0x00000000


	//----- nvinfo : EIATTR_CBANK_PARAM_SIZE
	.align		4
.L_7630:
        /*006c*/ 	.byte	0x03, 0x19
        /*006e*/ 	.short	0x0020


	//----- nvinfo : EIATTR_PARAM_CBANK
	.align		4
        /*0070*/ 	.byte	0x04, 0x0a
        /*0072*/ 	.short	(.L_7632 - .L_7631)
	.align		4
.L_7631:
        /*0074*/ 	.word	index@(.nv.constant0._ZN2at6native29vectorized_elementwise_kernelILi2ENS0_13AUnaryFunctorIiibZZZNS0_22logical_or_kernel_cudaERNS_14TensorIteratorEENKUlvE0_clEvENKUlvE1_clEvEUliiE_EESt5arrayIPcLm2EEEEviT0_T1_)
        /*0078*/ 	.short	0x0210
        /*007a*/ 	.short	0x0020


	//----- nvinfo : EIATTR_SW_WAR
	.align		4
.L_7632:
        /*007c*/ 	.byte	0x04, 0x36
        /*007e*/ 	.short	(.L_7634 - .L_7633)
.L_7633:
        /*0080*/ 	.word	0x00000008
.L_7634:


//--------------------- .nv.info._ZN2at6native29vectorized_elementwise_kernelILi4ENS0_13AUnaryFunctorIiibZZZNS0_22logical_or_kernel_cudaERNS_14TensorIteratorEENKUlvE0_clEvENKUlvE1_clEvEUliiE_EESt5arrayIPcLm2EEEEviT0_T1_ --------------------------
	.section	.nv.info._ZN2at6native29vectorized_elementwise_kernelILi4ENS0_13AUnaryFunctorIiibZZZNS0_22logical_or_kernel_cudaERNS_14TensorIteratorEENKUlvE0_clEvENKUlvE1_clEvEUliiE_EESt5arrayIPcLm2EEEEviT0_T1_,"",@"SHT_CUDA_INFO"
	.sectionflags	@""
	.align	4


	//----- nvinfo : EIATTR_CUDA_API_VERSION
	.align		4
        /*0000*/ 	.byte	0x04, 0x37
        /*0002*/ 	.short	(.L_7636 - .L_7635)
.L_7635:
        /*0004*/ 	.word	0x00000082


	//----- nvinfo : EIATTR_KPARAM_INFO
	.align		4
.L_7636:
        /*0008*/ 	.byte	0x04, 0x17
        /*000a*/ 	.short	(.L_7638 - .L_7637)
.L_7637:
        /*000c*/ 	.word	0x00000000
        /*0010*/ 	.short	0x0002
        /*0012*/ 	.short	0x0010
        /*0014*/ 	.byte	0x00, 0xf0, 0x41, 0x00


	//----- nvinfo : EIATTR_KPARAM_INFO
	.align		4
.L_7638:
        /*0018*/ 	.byte	0x04, 0x17
        /*001a*/ 	.short	(.L_7640 - .L_7639)
.L_7639:
        /*001c*/ 	.word	0x00000000
        /*0020*/ 	.short	0x0001
        /*0022*/ 	.short	0x0004
        /*0024*/ 	.byte	0x00, 0xf0, 0x21, 0x00


	//----- nvinfo : EIATTR_KPARAM_INFO
	.align		4
.L_7640:
        /*0028*/ 	.byte	0x04, 0x17
        /*002a*/ 	.short	(.L_7642 - .L_7641)
.L_7641:
        /*002c*/ 	.word	0x00000000
        /*0030*/ 	.short	0x0000
        /*0032*/ 	.short	0x0000
        /*0034*/ 	.byte	0x00, 0xf0, 0x11, 0x00


	//----- nvinfo : EIATTR_SPARSE_MMA_MASK
	.align		4
.L_7642:
        /*0038*/ 	.byte	0x03, 0x50
        /*003a*/ 	.short	0x0000


	//----- nvinfo : EIATTR_MAXREG_COUNT
	.align		4
        /*003c*/ 	.byte	0x03, 0x1b
        /*003e*/ 	.short	0x00ff


	//----- nvinfo : EIATTR_MERCURY_ISA_VERSION
	.align		4
        /*0040*/ 	.byte	0x03, 0x5f
        /*0042*/ 	.short	0x0101


	//----- nvinfo : EIATTR_EXIT_INSTR_OFFSETS
	.align		4
        /*0044*/ 	.byte	0x04, 0x1c
        /*0046*/ 	.short	(.L_7644 - .L_7643)


	//   ....[0]....
.L_7643:
        /*0048*/ 	.word	0x000002b0


	//   ....[1]....
        /*004c*/ 	.word	0x00000af0


	//   ....[2]....
        /*0050*/ 	.word	0x00000b70


	//----- nvinfo : EIATTR_MAX_THREADS
	.align		4
.L_7644:
        /*0054*/ 	.byte	0x04, 0x05
        /*0056*/ 	.short	(.L_7646 - .L_7645)
.L_7645:
        /*0058*/ 	.word	0x00000080
        /*005c*/ 	.word	0x00000001
        /*0060*/ 	.word	0x00000001


	//----- nvinfo : EIATTR_CRS_STACK_SIZE
	.align		4
.L_7646:
        /*0064*/ 	.byte	0x04, 0x1e
        /*0066*/ 	.short	(.L_7648 - .L_7647)
.L_7647:
        /*0068*/ 	.word	0x00000000


	//----- nvinfo : EIATTR_CBANK_PARAM_SIZE
	.align		4
.L_7648:
        /*006c*/ 	.byte	0x03, 0x19
        /*006e*/ 	.short	0x0020


	//----- nvinfo : EIATTR_PARAM_CBANK
	.align		4
        /*0070*/ 	.byte	0x04, 0x0a
        /*0072*/ 	.short	(.L_7650 - .L_7649)
	.align		4
.L_7649:
        /*0074*/ 	.word	index@(.nv.constant0._ZN2at6native29vectorized_elementwise_kernelILi4ENS0_13AUnaryFunctorIiibZZZNS0_22logical_or_kernel_cudaERNS_14TensorIteratorEENKUlvE0_clEvENKUlvE1_clEvEUliiE_EESt5arrayIPcLm2EEEEviT0_T1_)
        /*0078*/ 	.short	0x0210
        /*007a*/ 	.short	0x0020


	//----- nvinfo : EIATTR_SW_WAR
	.align		4
.L_7650:
        /*007c*/ 	.byte	0x04, 0x36
        /*007e*/ 	.short	(.L_7652 - .L_7651)
.L_7651:
        /*0080*/ 	.word	0x00000008
.L_7652:


//--------------------- .nv.info._ZN2at6native29vectorized_elementwise_kernelILi8ENS0_13AUnaryFunctorIiibZZZNS0_22logical_or_kernel_cudaERNS_14TensorIteratorEENKUlvE0_clEvENKUlvE1_clEvEUliiE_EESt5arrayIPcLm2EEEEviT0_T1_ --------------------------
	.section	.nv.info._ZN2at6native29vectorized_elementwise_kernelILi8ENS0_13AUnaryFunctorIiibZZZNS0_22logical_or_kernel_cudaERNS_14TensorIteratorEENKUlvE0_clEvENKUlvE1_clEvEUliiE_EESt5arrayIPcLm2EEEEviT0_T1_,"",@"SHT_CUDA_INFO"
	.sectionflags	@""
	.align	4


	//----- nvinfo : EIATTR_CUDA_API_VERSION
	.align		4
        /*0000*/ 	.byte	0x04, 0x37
        /*0002*/ 	.short	(.L_7654 - .L_7653)
.L_7653:
        /*0004*/ 	.word	0x00000082


	//----- nvinfo : EIATTR_KPARAM_INFO
	.align		4
.L_7654:
        /*0008*/ 	.byte	0x04, 0x17
        /*000a*/ 	.short	(.L_7656 - .L_7655)
.L_7655:
        /*000c*/ 	.word	0x00000000
        /*0010*/ 	.short	0x0002
        /*0012*/ 	.short	0x0010
        /*0014*/ 	.byte	0x00, 0xf0, 0x41, 0x00


	//----- nvinfo : EIATTR_KPARAM_INFO
	.align		4
.L_7656:
        /*0018*/ 	.byte	0x04, 0x17
        /*001a*/ 	.short	(.L_7658 - .L_7657)
.L_7657:
        /*001c*/ 	.word	0x00000000
        /*0020*/ 	.short	0x0001
        /*0022*/ 	.short	0x0004
        /*0024*/ 	.byte	0x00, 0xf0, 0x21, 0x00


	//----- nvinfo : EIATTR_KPARAM_INFO
	.align		4
.L_7658:
        /*0028*/ 	.byte	0x04, 0x17
        /*002a*/ 	.short	(.L_7660 - .L_7659)
.L_7659:
        /*002c*/ 	.word	0x00000000
        /*0030*/ 	.short	0x0000
        /*0032*/ 	.short	0x0000
        /*0034*/ 	.byte	0x00, 0xf0, 0x11, 0x00


	//----- nvinfo : EIATTR_SPARSE_MMA_MASK
	.align		4
.L_7660:
        /*0038*/ 	.byte	0x03, 0x50
        /*003a*/ 	.short	0x0000


	//----- nvinfo : EIATTR_MAXREG_COUNT
	.align		4
        /*003c*/ 	.byte	0x03, 0x1b
        /*003e*/ 	.short	0x00ff


	//----- nvinfo : EIATTR_MERCURY_ISA_VERSION
	.align		4
        /*0040*/ 	.byte	0x03, 0x5f
        /*0042*/ 	.short	0x0101


	//----- nvinfo : EIATTR_EXIT_INSTR_OFFSETS
	.align		4
        /*0044*/ 	.byte	0x04, 0x1c
        /*0046*/ 	.short	(.L_7662 - .L_7661)


	//   ....[0]....
.L_7661:
        /*0048*/ 	.word	0x000002e0


	//   ....[1]....
        /*004c*/ 	.word	0x00000b20


	//   ....[2]....
        /*0050*/ 	.word	0x00000ba0


	//----- nvinfo : EIATTR_MAX_THREADS
	.align		4
.L_7662:
        /*0054*/ 	.byte	0x04, 0x05
        /*0056*/ 	.short	(.L_7664 - .L_7663)
.L_7663:
        /*0058*/ 	.word	0x00000080
        /*005c*/ 	.word	0x00000001
        /*0060*/ 	.word	0x00000001


	//----- nvinfo : EIATTR_CRS_STACK_SIZE
	.align		4
.L_7664:
        /*0064*/ 	.byte	0x04, 0x1e
        /*0066*/ 	.short	(.L_7666 - .L_7665)
.L_7665:
        /*0068*/ 	.word	0x00000000


	//----- nvinfo : EIATTR_CBANK_PARAM_SIZE
	.align		4
.L_7666:
        /*006c*/ 	.byte	0x03, 0x19
        /*006e*/ 	.short	0x0020


	//----- nvinfo : EIATTR_PARAM_CBANK
	.align		4
        /*0070*/ 	.byte	0x04, 0x0a
        /*0072*/ 	.short	(.L_7668 - .L_7667)
	.align		4
.L_7667:
        /*0074*/ 	.word	index@(.nv.constant0._ZN2at6native29vectorized_elementwise_kernelILi8ENS0_13AUnaryFunctorIiibZZZNS0_22logical_or_kernel_cudaERNS_14TensorIteratorEENKUlvE0_clEvENKUlvE1_clEvEUliiE_EESt5arrayIPcLm2EEEEviT0_T1_)
        /*0078*/ 	.short	0x0210
        /*007a*/ 	.short	0x0020


	//----- nvinfo : EIATTR_SW_WAR
	.align		4
.L_7668:
        /*007c*/ 	.byte	0x04, 0x36
        /*007e*/ 	.short	(.L_7670 - .L_7669)
.L_7669:
        /*0080*/ 	.word	0x00000008
.L_7670:


//--------------------- .nv.info._ZN2at6native18elementwise_kernelILi128ELi4EZNS0_15gpu_kernel_implINS0_13BinaryFunctorIiibZZZNS0_22logical_or_kernel_cudaERNS_14TensorIteratorEENKUlvE0_clEvENKUlvE1_clEvEUliiE_EEEEvRNS_18TensorIteratorBaseERKT_EUliE_EEviT1_ --------------------------
	.section	.nv.info._ZN2at6native18elementwise_kernelILi128ELi4EZNS0_15gpu_kernel_implINS0_13BinaryFunctorIiibZZZNS0_22logical_or_kernel_cudaERNS_14TensorIteratorEENKUlvE0_clEvENKUlvE1_clEvEUliiE_EEEEvRNS_18TensorIteratorBaseERKT_EUliE_EEviT1_,"",@"SHT_CUDA_INFO"
	.sectionflags	@""
	.align	4


	//----- nvinfo : EIATTR_CUDA_API_VERSION
	.align		4
        /*0000*/ 	.byte	0x04, 0x37
        /*0002*/ 	.short	(.L_7672 - .L_7671)
.L_7671:
        /*0004*/ 	.word	0x00000082


	//----- nvinfo : EIATTR_KPARAM_INFO
	.align		4
.L_7672:
        /*0008*/ 	.byte	0x04, 0x17
        /*000a*/ 	.short	(.L_7674 - .L_7673)
.L_7673:
        /*000c*/ 	.word	0x00000000
        /*0010*/ 	.short	0x0001
        /*0012*/ 	.short	0x0008
        /*0014*/ 	.byte	0x00, 0xf0, 0x21, 0x0a


	//----- nvinfo : EIATTR_KPARAM_INFO
	.align		4
.L_7674:
        /*0018*/ 	.byte	0x04, 0x17
        /*001a*/ 	.short	(.L_7676 - .L_7675)
.L_7675:
        /*001c*/ 	.word	0x00000000
        /*0020*/ 	.short	0x0000
        /*0022*/ 	.short	0x0000
        /*0024*/ 	.byte	0x00, 0xf0, 0x11, 0x00


	//----- nvinfo : EIATTR_SPARSE_MMA_MASK
	.align		4
.L_7676:
        /*0028*/ 	.byte	0x03, 0x50
        /*002a*/ 	.short	0x0000


	//----- nvinfo : EIATTR_MAXREG_COUNT
	.align		4
        /*002c*/ 	.byte	0x03, 0x1b
        /*002e*/ 	.short	0x0080


	//----- nvinfo : EIATTR_EXTERNS
	.align		4
        /*0030*/ 	.byte	0x04, 0x0f
        /*0032*/ 	.short	(.L_7678 - .L_7677)


	//   ....[0]....
	.align		4
.L_7677:
        /*0034*/ 	.word	index@(__assertfail)


	//----- nvinfo : EIATTR_MERCURY_ISA_VERSION
	.align		4
.L_7678:
        /*0038*/ 	.byte	0x03, 0x5f
        /*003a*/ 	.short	0x0101


	//----- nvinfo : EIATTR_SYSCALL_OFFSETS
	.align		4
        /*003c*/ 	.byte	0x04, 0x46
        /*003e*/ 	.short	(.L_7680 - .L_7679)


	//   ....[0]....
.L_7679:
        /*0040*/ 	.word	0x000024b0


	//   ....[1]....
        /*0044*/ 	.word	0x000032b0


	//   ....[2]....
        /*0048*/ 	.word	0x00004000


	//   ....[3]....
        /*004c*/ 	.word	0x000064e0


	//   ....[4]....
        /*0050*/ 	.word	0x000072e0


	//   ....[5]....
        /*0054*/ 	.word	0x00008030


	//   ....[6]....
        /*0058*/ 	.word	0x0000a500


	//   ....[7]....
        /*005c*/ 	.word	0x0000b300


	//   ....[8]....
        /*0060*/ 	.word	0x0000c050


	//   ....[9]....
        /*0064*/ 	.word	0x0000e510


	//   ....[10]....
        /*0068*/ 	.word	0x0000f310


	//   ....[11]....
        /*006c*/ 	.word	0x00010060


	//----- nvinfo : EIATTR_EXIT_INSTR_OFFSETS
	.align		4
.L_7680:
        /*0070*/ 	.byte	0x04, 0x1c
        /*0072*/ 	.short	(.L_7682 - .L_7681)


	//   ....[0]....
.L_7681:
        /*0074*/ 	.word	0x0000c100


	//   ....[1]....
        /*0078*/ 	.word	0x0000f450


	//   ....[2]....
        /*007c*/ 	.word	0x0000f470


	//   ....[3]....
        /*0080*/ 	.word	0x0000f500


	//   ....[4]....
        /*0084*/ 	.word	0x0000f520


	//   ....[5]....
        /*0088*/ 	.word	0x0000f540


	//   ....[6]....
        /*008c*/ 	.word	0x0000f5d0


	//   ....[7]....
        /*0090*/ 	.word	0x0000f610


	//   ....[8]....
        /*0094*/ 	.word	0x0000f6b0


	//   ....[9]....
        /*0098*/ 	.word	0x0000f700


	//   ....[10]....
        /*009c*/ 	.word	0x0000f740


	//   ....[11]....
        /*00a0*/ 	.word	0x0000f7e0


	//   ....[12]....
        /*00a4*/ 	.word	0x0000f830


	//   ....[13]....
        /*00a8*/ 	.word	0x0000f980


	//   ....[14]....
        /*00ac*/ 	.word	0x0000fa20


	//   ....[15]....
        /*00b0*/ 	.word	0x0000fa60


	//   ....[16]....
        /*00b4*/ 	.word	0x0000fab0


	//   ....[17]....
        /*00b8*/ 	.word	0x0000faf0


	//   ....[18]....
        /*00bc*/ 	.word	0x0000fb90


	//   ....[19]....
        /*00c0*/ 	.word	0x0000fcd0


	//   ....[20]....
        /*00c4*/ 	.word	0x0000fe10


	//   ....[21]....
        /*00c8*/ 	.word	0x0000ff60


	//   ....[22]....
        /*00cc*/ 	.word	0x00010070


	//   ....[23]....
        /*00d0*/ 	.word	0x000100a0


	//   ....[24]....
        /*00d4*/ 	.word	0x000100c0


	//----- nvinfo : EIATTR_MAX_THREADS
	.align		4
.L_7682:
        /*00d8*/ 	.byte	0x04, 0x05
        /*00da*/ 	.short	(.L_7684 - .L_7683)
.L_7683:
        /*00dc*/ 	.word	0x00000080
        /*00e0*/ 	.word	0x00000001
        /*00e4*/ 	.word	0x00000001


	//----- nvinfo : EIATTR_CRS_STACK_SIZE
	.align		4
.L_7684:
        /*00e8*/ 	.byte	0x04, 0x1e
        /*00ea*/ 	.short	(.L_7686 - .L_7685)
.L_7685:
        /*00ec*/ 	.word	0x00000000


	//----- nvinfo : EIATTR_CBANK_PARAM_SIZE
	.align		4
.L_7686:
        /*00f0*/ 	.byte	0x03, 0x19
        /*00f2*/ 	.short	0x0290


	//----- nvinfo : EIATTR_PARAM_CBANK
	.align		4
        /*00f4*/ 	.byte	0x04, 0x0a
        /*00f6*/ 	.short	(.L_7688 - .L_7687)
	.align		4
.L_7687:
        /*00f8*/ 	.word	index@(.nv.constant0._ZN2at6native18elementwise_kernelILi128ELi4EZNS0_15gpu_kernel_implINS0_13BinaryFunctorIiibZZZNS0_22logical_or_kernel_cudaERNS_14TensorIteratorEENKUlvE0_clEvENKUlvE1_clEvEUliiE_EEEEvRNS_18TensorIteratorBaseERKT_EUliE_EEviT1_)
        /*00fc*/ 	.short	0x0210
        /*00fe*/ 	.short	0x0290


	//----- nvinfo : EIATTR_SW_WAR
	.align		4
.L_7688:
        /*0100*/ 	.byte	0x04, 0x36
        /*0102*/ 	.short	(.L_7690 - .L_7689)
.L_7689:
        /*0104*/ 	.word	0x00000008
.L_7690:


//--------------------- .nv.info._ZN2at6native27unrolled_elementwise_kernelINS0_13BinaryFunctorIiibZZZNS0_22logical_or_kernel_cudaERNS_14TensorIteratorEENKUlvE0_clEvENKUlvE1_clEvEUliiE_EESt5arrayIPcLm3EELi4E23TrivialOffsetCalculatorILi2EjESC_ILi1EjENS0_6memory12LoadWithCastILi2EEENSF_13StoreWithCastILi1EEEEEviT_T0_T2_T3_T4_T5_ --------------------------
	.section	.nv.info._ZN2at6native27unrolled_elementwise_kernelINS0_13BinaryFunctorIiibZZZNS0_22logical_or_kernel_cudaERNS_14TensorIteratorEENKUlvE0_clEvENKUlvE1_clEvEUliiE_EESt5arrayIPcLm3EELi4E23TrivialOffsetCalculatorILi2EjESC_ILi1EjENS0_6memory12LoadWithCastILi2EEENSF_13StoreWithCastILi1EEEEEviT_T0_T2_T3_T4_T5_,"",@"SHT_CUDA_INFO"
	.sectionflags	@""
	.align	4


	//----- nvinfo : EIATTR_CUDA_API_VERSION
	.align		4
        /*0000*/ 	.byte	0x04, 0x37
        /*0002*/ 	.short	(.L_7692 - .L_7691)
.L_7691:
        /*0004*/ 	.word	0x00000082


	//----- nvinfo : EIATTR_KPARAM_INFO
	.align		4
.L_7692:
        /*0008*/ 	.byte	0x04, 0x17
        /*000a*/ 	.short	(.L_7694 - .L_7693)
.L_7693:
        /*000c*/ 	.word	0x00000000
        /*0010*/ 	.short	0x0006
        /*0012*/ 	.short	0x0030
        /*0014*/ 	.byte	0x00, 0xf0, 0x21, 0x00


	//----- nvinfo : EIATTR_KPARAM_INFO
	.align		4
.L_7694:
        /*0018*/ 	.byte	0x04, 0x17
        /*001a*/ 	.short	(.L_7696 - .L_7695)
.L_7695:
        /*001c*/ 	.word	0x00000000
        /*0020*/ 	.short	0x0005
        /*0022*/ 	.short	0x0024
        /*0024*/ 	.byte	0x00, 0xf0, 0x31, 0x00


	//----- nvinfo : EIATTR_KPARAM_INFO
	.align		4
.L_7696:
        /*0028*/ 	.byte	0x04, 0x17
        /*002a*/ 	.short	(.L_7698 - .L_7697)
.L_7697:
        /*002c*/ 	.word	0x00000000
        /*0030*/ 	.short	0x0004
        /*0032*/ 	.short	0x0021
        /*0034*/ 	.byte	0x00, 0xf0, 0x05, 0x00


	//----- nvinfo : EIATTR_KPARAM_INFO
	.align		4
.L_7698:
        /*0038*/ 	.byte	0x04, 0x17
        /*003a*/ 	.short	(.L_7700 - .L_7699)
.L_7699:
        /*003c*/ 	.word	0x00000000
        /*0040*/ 	.short	0x0003
        /*0042*/ 	.short	0x0020
        /*0044*/ 	.byte	0x00, 0xf0, 0x05, 0x00


	//----- nvinfo : EIATTR_KPARAM_INFO
	.align		4
.L_7700:
        /*0048*/ 	.byte	0x04, 0x17
        /*004a*/ 	.short	(.L_7702 - .L_7701)
.L_7701:
        /*004c*/ 	.word	0x00000000
        /*0050*/ 	.short	0x0002
        /*0052*/ 	.short	0x0008
        /*0054*/ 	.byte	0x00, 0xf0, 0x61, 0x00


	//----- nvinfo : EIATTR_KPARAM_INFO
	.align		4
.L_7702:
        /*0058*/ 	.byte	0x04, 0x17
        /*005a*/ 	.short	(.L_7704 - .L_7703)
.L_7703:
        /*005c*/ 	.word	0x00000000
        /*0060*/ 	.short	0x0001
        /*0062*/ 	.short	0x0004
        /*0064*/ 	.byte	0x00, 0xf0, 0x05, 0x00


	//----- nvinfo : EIATTR_KPARAM_INFO
	.align		4
.L_7704:
        /*0068*/ 	.byte	0x04, 0x17
        /*006a*/ 	.short	(.L_7706 - .L_7705)
.L_7705:
        /*006c*/ 	.word	0x00000000
        /*0070*/ 	.short	0x0000
        /*0072*/ 	.short	0x0000
        /*0074*/ 	.byte	0x00, 0xf0, 0x11, 0x00


	//----- nvinfo : EIATTR_SPARSE_MMA_MASK
	.align		4
.L_7706:
        /*0078*/ 	.byte	0x03, 0x50
        /*007a*/ 	.short	0x0000


	//----- nvinfo : EIATTR_MAXREG_COUNT
	.align		4
        /*007c*/ 	.byte	0x03, 0x1b
        /*007e*/ 	.short	0x00ff


	//----- nvinfo : EIATTR_EXTERNS
	.align		4
        /*0080*/ 	.byte	0x04, 0x0f
        /*0082*/ 	.short	(.L_7708 - .L_7707)


	//   ....[0]....
	.align		4
.L_7707:
        /*0084*/ 	.word	index@(__assertfail)


	//----- nvinfo : EIATTR_MERCURY_ISA_VERSION
	.align		4
.L_7708:
        /*0088*/ 	.byte	0x03, 0x5f
        /*008a*/ 	.short	0x0101


	//----- nvinfo : EIATTR_SYSCALL_OFFSETS
	.align		4
        /*008c*/ 	.byte	0x04, 0x46
        /*008e*/ 	.short	(.L_7710 - .L_7709)


	//   ....[0]....
.L_7709:
        /*0090*/ 	.word	0x00000eb0


	//   ....[1]....
        /*0094*/ 	.word	0x00001cc0


	//   ....[2]....
        /*0098*/ 	.word	0x00002b50


	//   ....[3]....
        /*009c*/ 	.word	0x00003960


	//   ....[4]....
        /*00a0*/ 	.word	0x000047f0


	//   ....[5]....
        /*00a4*/ 	.word	0x00005610


	//   ....[6]....
        /*00a8*/ 	.word	0x00006490


	//   ....[7]....
        /*00ac*/ 	.word	0x000072a0


	//   ....[8]....
        /*00b0*/ 	.word	0x00008220


	//   ....[9]....
        /*00b4*/ 	.word	0x000090f0


	//   ....[10]....
        /*00b8*/ 	.word	0x00009fa0


	//   ....[11]....
        /*00bc*/ 	.word	0x0000ae50


	//----- nvinfo : EIATTR_EXIT_INSTR_OFFSETS
	.align		4
.L_7710:
        /*00c0*/ 	.byte	0x04, 0x1c
        /*00c2*/ 	.short	(.L_7712 - .L_7711)


	//   ....[0]....
.L_7711:
        /*00c4*/ 	.word	0x0000a030


	//   ....[1]....
        /*00c8*/ 	.word	0x0000a160


	//   ....[2]....
        /*00cc*/ 	.word	0x0000a180


	//   ....[3]....
        /*00d0*/ 	.word	0x0000a210


	//   ....[4]....
        /*00d4*/ 	.word	0x0000a230


	//   ....[5]....
        /*00d8*/ 	.word	0x0000a250


	//   ....[6]....
        /*00dc*/ 	.word	0x0000a2e0


	//   ....[7]....
        /*00e0*/ 	.word	0x0000a320


	//   ....[8]....
        /*00e4*/ 	.word	0x0000a3c0


	//   ....[9]....
        /*00e8*/ 	.word	0x0000a410


	//   ....[10]....
        /*00ec*/ 	.word	0x0000a440


	//   ....[11]....
        /*00f0*/ 	.word	0x0000a4e0


	//   ....[12]....
        /*00f4*/ 	.word	0x0000a520


	//   ....[13]....
        /*00f8*/ 	.word	0x0000a6b0


	//   ....[14]....
        /*00fc*/ 	.word	0x0000a810


	//   ....[15]....
        /*0100*/ 	.word	0x0000a850


	//   ....[16]....
        /*0104*/ 	.word	0x0000a8f0


	//   ....[17]....
        /*0108*/ 	.word	0x0000aa70


	//   ....[18]....
        /*010c*/ 	.word	0x0000abf0


	//   ....[19]....
        /*0110*/ 	.word	0x0000ad50


	//   ....[20]....
        /*0114*/ 	.word	0x0000ae60


	//   ....[21]....
        /*0118*/ 	.word	0x0000ae90


	//   ....[22]....
        /*011c*/ 	.word	0x0000aeb0


	//----- nvinfo : EIATTR_MAX_THREADS
	.align		4
.L_7712:
        /*0120*/ 	.byte	0x04, 0x05
        /*0122*/ 	.short	(.L_7714 - .L_7713)
.L_7713:
        /*0124*/ 	.word	0x00000080
        /*0128*/ 	.word	0x00000001
        /*012c*/ 	.word	0x00000001


	//----- nvinfo : EIATTR_CRS_STACK_SIZE
	.align		4
.L_7714:
        /*0130*/ 	.byte	0x04, 0x1e
        /*0132*/ 	.short	(.L_7716 - .L_7715)
.L_7715:
        /*0134*/ 	.word	0x00000000


	//----- nvinfo : EIATTR_CBANK_PARAM_SIZE
	.align		4
.L_7716:
        /*0138*/ 	.byte	0x03, 0x19
        /*013a*/ 	.short	0x0038


	//----- nvinfo : EIATTR_PARAM_CBANK
	.align		4
        /*013c*/ 	.byte	0x04, 0x0a
        /*013e*/ 	.short	(.L_7718 - .L_7717)
	.align		4
.L_7717:
        /*0140*/ 	.word	index@(.nv.constant0._ZN2at6native27unrolled_elementwise_kernelINS0_13BinaryFunctorIiibZZZNS0_22logical_or_kernel_cudaERNS_14TensorIteratorEENKUlvE0_clEvENKUlvE1_clEvEUliiE_EESt5arrayIPcLm3EELi4E23TrivialOffsetCalculatorILi2EjESC_ILi1EjENS0_6memory12LoadWithCastILi2EEENSF_13StoreWithCastILi1EEEEEviT_T0_T2_T3_T4_T5_)
        /*0144*/ 	.short	0x0210
        /*0146*/ 	.short	0x0038


	//----- nvinfo : EIATTR_SW_WAR
	.align		4
.L_7718:
        /*0148*/ 	.byte	0x04, 0x36
        /*014a*/ 	.short	(.L_7720 - .L_7719)
.L_7719:
        /*014c*/ 	.word	0x00000008
.L_7720:


//--------------------- .nv.info._ZN2at6native18elementwise_kernelILi128ELi4EZNS0_22gpu_kernel_impl_nocastINS0_13BinaryFunctorIiibZZZNS0_22logical_or_kernel_cudaERNS_14TensorIteratorEENKUlvE0_clEvENKUlvE1_clEvEUliiE_EEEEvRNS_18TensorIteratorBaseERKT_EUliE_EEviT1_ --------------------------
	.section	.nv.info._ZN2at6native18elementwise_kernelILi128ELi4EZNS0_22gpu_kernel_impl_nocastINS0_13BinaryFunctorIiibZZZNS0_22logical_or_kernel_cudaERNS_14TensorIteratorEENKUlvE0_clEvENKUlvE1_clEvEUliiE_EEEEvRNS_18TensorIteratorBaseERKT_EUliE_EEviT1_,"",@"SHT_CUDA_INFO"
	.sectionflags	@""
	.align	4


	//----- nvinfo : EIATTR_CUDA_API_VERSION
	.align		4
        /*0000*/ 	.byte	0x04, 0x37
        /*0002*/ 	.short	(.L_7722 - .L_7721)
.L_7721:
        /*0004*/ 	.word	0x00000082


	//----- nvinfo : EIATTR_KPARAM_INFO
	.align		4
.L_7722:
        /*0008*/ 	.byte	0x04, 0x17
        /*000a*/ 	.short	(.L_7724 - .L_7723)
.L_7723:
        /*000c*/ 	.word	0x00000000
        /*0010*/ 	.short	0x0001
        /*0012*/ 	.short	0x0008
        /*0014*/ 	.byte	0x00, 0xf0, 0x21, 0x0a


	//----- nvinfo : EIATTR_KPARAM_INFO
	.align		4
.L_7724:
        /*0018*/ 	.byte	0x04, 0x17
        /*001a*/ 	.short	(.L_7726 - .L_7725)
.L_7725:
        /*001c*/ 	.word	0x00000000
        /*0020*/ 	.short	0x0000
        /*0022*/ 	.short	0x0000
        /*0024*/ 	.byte	0x00, 0xf0, 0x11, 0x00


	//----- nvinfo : EIATTR_SPARSE_MMA_MASK
	.align		4
.L_7726:
        /*0028*/ 	.byte	0x03, 0x50
        /*002a*/ 	.short	0x0000


	//----- nvinfo : EIATTR_MAXREG_COUNT
	.align		4
        /*002c*/ 	.byte	0x03, 0x1b
        /*002e*/ 	.short	0x0080


	//----- nvinfo : EIATTR_MERCURY_ISA_VERSION
	.align		4
        /*0030*/ 	.byte	0x03, 0x5f
        /*0032*/ 	.short	0x0101


	//----- nvinfo : EIATTR_EXIT_INSTR_OFFSETS
	.align		4
        /*0034*/ 	.byte	0x04, 0x1c
        /*0036*/ 	.short	(.L_7728 - .L_7727)


	//   ....[0]....
.L_7727:
        /*0038*/ 	.word	0x00004620


	//   ....[1]....
        /*003c*/ 	.word	0x00005d20


	//----- nvinfo : EIATTR_MAX_THREADS
	.align		4
.L_7728:
        /*0040*/ 	.byte	0x04, 0x05
        /*0042*/ 	.short	(.L_7730 - .L_7729)
.L_7729:
        /*0044*/ 	.word	0x00000080
        /*0048*/ 	.word	0x00000001
        /*004c*/ 	.word	0x00000001


	//----- nvinfo : EIATTR_CRS_STACK_SIZE
	.align		4
.L_7730:
        /*0050*/ 	.byte	0x04, 0x1e
        /*0052*/ 	.short	(.L_7732 - .L_7731)
.L_7731:
        /*0054*/ 	.word	0x00000000


	//----- nvinfo : EIATTR_CBANK_PARAM_SIZE
	.align		4
.L_7732:
        /*0058*/ 	.byte	0x03, 0x19
        /*005a*/ 	.short	0x0290


	//----- nvinfo : EIATTR_PARAM_CBANK
	.align		4
        /*005c*/ 	.byte	0x04, 0x0a
        /*005e*/ 	.short	(.L_7734 - .L_7733)
	.align		4
.L_7733:
        /*0060*/ 	.word	index@(.nv.constant0._ZN2at6native18elementwise_kernelILi128ELi4EZNS0_22gpu_kernel_impl_nocastINS0_13BinaryFunctorIiibZZZNS0_22logical_or_kernel_cudaERNS_14TensorIteratorEENKUlvE0_clEvENKUlvE1_clEvEUliiE_EEEEvRNS_18TensorIteratorBaseERKT_EUliE_EEviT1_)
        /*0064*/ 	.short	0x0210
        /*0066*/ 	.short	0x0290


	//----- nvinfo : EIATTR_SW_WAR
	.align		4
.L_7734:
        /*0068*/ 	.byte	0x04, 0x36
        /*006a*/ 	.short	(.L_7736 - .L_7735)
.L_7735:
        /*006c*/ 	.word	0x00000008
.L_7736:


//--------------------- .nv.info._ZN2at6native27unrolled_elementwise_kernelINS0_13BinaryFunctorIiibZZZNS0_22logical_or_kernel_cudaERNS_14TensorIteratorEENKUlvE0_clEvENKUlvE1_clEvEUliiE_EESt5arrayIPcLm3EELi4E23TrivialOffsetCalculatorILi2EjESC_ILi1EjENS0_6memory15LoadWithoutCastENSF_16StoreWithoutCastEEEviT_T0_T2_T3_T4_T5_ --------------------------
	.section	.nv.info._ZN2at6native27unrolled_elementwise_kernelINS0_13BinaryFunctorIiibZZZNS0_22logical_or_kernel_cudaERNS_14TensorIteratorEENKUlvE0_clEvENKUlvE1_clEvEUliiE_EESt5arrayIPcLm3EELi4E23TrivialOffsetCalculatorILi2EjESC_ILi1EjENS0_6memory15LoadWithoutCastENSF_16StoreWithoutCastEEEviT_T0_T2_T3_T4_T5_,"",@"SHT_CUDA_INFO"
	.sectionflags	@""
	.align	4


	//----- nvinfo : EIATTR_CUDA_API_VERSION
	.align		4
        /*0000*/ 	.byte	0x04, 0x37
        /*0002*/ 	.short	(.L_7738 - .L_7737)
.L_7737:
        /*0004*/ 	.word	0x00000082


	//----- nvinfo : EIATTR_KPARAM_INFO
	.align		4
.L_7738:
        /*0008*/ 	.byte	0x04, 0x17
        /*000a*/ 	.short	(.L_7740 - .L_7739)
.L_7739:
        /*000c*/ 	.word	0x00000000
        /*0010*/ 	.short	0x0006
        /*0012*/ 	.short	0x0023
        /*0014*/ 	.byte	0x00, 0xf0, 0x05, 0x00


	//----- nvinfo : EIATTR_KPARAM_INFO
	.align		4
.L_7740:
        /*0018*/ 	.byte	0x04, 0x17
        /*001a*/ 	.short	(.L_7742 - .L_7741)
.L_7741:
        /*001c*/ 	.word	0x00000000
        /*0020*/ 	.short	0x0005
        /*0022*/ 	.short	0x0022
        /*0024*/ 	.byte	0x00, 0xf0, 0x05, 0x00


	//----- nvinfo : EIATTR_KPARAM_INFO
	.align		4
.L_7742:
        /*0028*/ 	.byte	0x04, 0x17
        /*002a*/ 	.short	(.L_7744 - .L_7743)
.L_7743:
        /*002c*/ 	.word	0x00000000
        /*0030*/ 	.short	0x0004
        /*0032*/ 	.short	0x0021
        /*0034*/ 	.byte	0x00, 0xf0, 0x05, 0x00


	//----- nvinfo : EIATTR_KPARAM_INFO
	.align		4
.L_7744:
        /*0038*/ 	.byte	0x04, 0x17
        /*003a*/ 	.short	(.L_7746 - .L_7745)
.L_7745:
        /*003c*/ 	.word	0x00000000
        /*0040*/ 	.short	0x0003
        /*0042*/ 	.short	0x0020
        /*0044*/ 	.byte	0x00, 0xf0, 0x05, 0x00


	//----- nvinfo : EIATTR_KPARAM_INFO
	.align		4
.L_7746:
        /*0048*/ 	.byte	0x04, 0x17
        /*004a*/ 	.short	(.L_7748 - .L_7747)
.L_7747:
        /*004c*/ 	.word	0x00000000
        /*0050*/ 	.short	0x0002
        /*0052*/ 	.short	0x0008
        /*0054*/ 	.byte	0x00, 0xf0, 0x61, 0x00


	//----- nvinfo : EIATTR_KPARAM_INFO
	.align		4
.L_7748:
        /*0058*/ 	.byte	0x04, 0x17
        /*005a*/ 	.short	(.L_7750 - .L_7749)
.L_7749:
        /*005c*/ 	.word	0x00000000
        /*0060*/ 	.short	0x0001
        /*0062*/ 	.short	0x0004
        /*0064*/ 	.byte	0x00, 0xf0, 0x05, 0x00


	//----- nvinfo : EIATTR_KPARAM_INFO
	.align		4
.L_7750:
        /*0068*/ 	.byte	0x04, 0x17
        /*006a*/ 	.short	(.L_7752 - .L_7751)
.L_7751:
        /*006c*/ 	.word	0x00000000
        /*0070*/ 	.short	0x0000
        /*0072*/ 	.short	0x0000
        /*0074*/ 	.byte	0x00, 0xf0, 0x11, 0x00


	//----- nvinfo : EIATTR_SPARSE_MMA_MASK
	.align		4
.L_7752:
        /*0078*/ 	.byte	0x03, 0x50
        /*007a*/ 	.short	0x0000


	//----- nvinfo : EIATTR_MAXREG_COUNT
	.align		4
        /*007c*/ 	.byte	0x03, 0x1b
        /*007e*/ 	.short	0x00ff


	//----- nvinfo : EIATTR_MERCURY_ISA_VERSION
	.align		4
        /*0080*/ 	.byte	0x03, 0x5f
        /*0082*/ 	.short	0x0101


	//----- nvinfo : EIATTR_EXIT_INSTR_OFFSETS
	.align		4
        /*0084*/ 	.byte	0x04, 0x1c
        /*0086*/ 	.short	(.L_7754 - .L_7753)


	//   ....[0]....
.L_7753:
        /*0088*/ 	.word	0x000004e0


	//   ....[1]....
        /*008c*/ 	.word	0x00000560


	//----- nvinfo : EIATTR_MAX_THREADS
	.align		4
.L_7754:
        /*0090*/ 	.byte	0x04, 0x05
        /*0092*/ 	.short	(.L_7756 - .L_7755)
.L_7755:
        /*0094*/ 	.word	0x00000080
        /*0098*/ 	.word	0x00000001
        /*009c*/ 	.word	0x00000001


	//----- nvinfo : EIATTR_CRS_STACK_SIZE
	.align		4
.L_7756:
        /*00a0*/ 	.byte	0x04, 0x1e
        /*00a2*/ 	.short	(.L_7758 - .L_7757)
.L_7757:
        /*00a4*/ 	.word	0x00000000


	//----- nvinfo : EIATTR_CBANK_PARAM_SIZE
	.align		4
.L_7758:
        /*00a8*/ 	.byte	0x03, 0x19
        /*00aa*/ 	.short	0x0024


	//----- nvinfo : EIATTR_PARAM_CBANK
	.align		4
        /*00ac*/ 	.byte	0x04, 0x0a
        /*00ae*/ 	.short	(.L_7760 - .L_7759)
	.align		4
.L_7759:
        /*00b0*/ 	.word	index@(.nv.constant0._ZN2at6native27unrolled_elementwise_kernelINS0_13BinaryFunctorIiibZZZNS0_22logical_or_kernel_cudaERNS_14TensorIteratorEENKUlvE0_clEvENKUlvE1_clEvEUliiE_EESt5arrayIPcLm3EELi4E23TrivialOffsetCalculatorILi2EjESC_ILi1EjENS0_6memory15LoadWithoutCastENSF_16StoreWithoutCastEEEviT_T0_T2_T3_T4_T5_)
        /*00b4*/ 	.short	0x0210
        /*00b6*/ 	.short	0x0024


	//----- nvinfo : EIATTR_SW_WAR
	.align		4
.L_7760:
        /*00b8*/ 	.byte	0x04, 0x36
        /*00ba*/ 	.short	(.L_7762 - .L_7761)
.L_7761:
        /*00bc*/ 	.word	0x00000008
.L_7762:


//--------------------- .nv.info._ZN2at6native29vectorized_elementwise_kernelILi2ENS0_13BinaryFunctorIiibZZZNS0_22logical_or_kernel_cudaERNS_14TensorIteratorEENKUlvE0_clEvENKUlvE1_clEvEUliiE_EESt5arrayIPcLm3EEEEviT0_T1_ --------------------------
	.section	.nv.info._ZN2at6native29vectorized_elementwise_kernelILi2ENS0_13BinaryFunctorIiibZZZNS0_22logical_or_kernel_cudaERNS_14TensorIteratorEENKUlvE0_clEvENKUlvE1_clEvEUliiE_EESt5arrayIPcLm3EEEEviT0_T1_,"",@"SHT_CUDA_INFO"
	.sectionflags	@""
	.align	4


	//----- nvinfo : EIATTR_CUDA_API_VERSION
	.align		4
        /*0000*/ 	.byte	0x04, 0x37
        /*0002*/ 	.short	(.L_7764 - .L_7763)
.L_7763:
        /*0004*/ 	.word	0x00000082


	//----- nvinfo : EIATTR_KPARAM_INFO
	.align		4
.L_7764:
        /*0008*/ 	.byte	0x04, 0x17
        /*000a*/ 	.short	(.L_7766 - .L_7765)
.L_7765:
        /*000c*/ 	.word	0x00000000
        /*0010*/ 	.short	0x0002
        /*0012*/ 	.short	0x0008
        /*0014*/ 	.byte	0x00, 0xf0, 0x61, 0x00


	//----- nvinfo : EIATTR_KPARAM_INFO
	.align		4
.L_7766:
        /*0018*/ 	.byte	0x04, 0x17
        /*001a*/ 	.short	(.L_7768 - .L_7767)
.L_7767:
        /*001c*/ 	.word	0x00000000
        /*0020*/ 	.short	0x0001
        /*0022*/ 	.short	0x0004
        /*0024*/ 	.byte	0x00, 0xf0, 0x05, 0x00


	//----- nvinfo : EIATTR_KPARAM_INFO
	.align		4
.L_7768:
        /*0028*/ 	.byte	0x04, 0x17
        /*002a*/ 	.short	(.L_7770 - .L_7769)
.L_7769:
        /*002c*/ 	.word	0x00000000
        /*0030*/ 	.short	0x0000
        /*0032*/ 	.short	0x0000
        /*0034*/ 	.byte	0x00, 0xf0, 0x11, 0x00


	//----- nvinfo : EIATTR_SPARSE_MMA_MASK
	.align		4
.L_7770:
        /*0038*/ 	.byte	0x03, 0x50
        /*003a*/ 	.short	0x0000


	//----- nvinfo : EIATTR_MAXREG_COUNT
	.align		4
        /*003c*/ 	.byte	0x03, 0x1b
        /*003e*/ 	.short	0x00ff


	//----- nvinfo : EIATTR_MERCURY_ISA_VERSION
	.align		4
        /*0040*/ 	.byte	0x03, 0x5f
        /*0042*/ 	.short	0x0101


	//----- nvinfo : EIATTR_EXIT_INSTR_OFFSETS
	.align		4
        /*0044*/ 	.byte	0x04, 0x1c
        /*0046*/ 	.short	(.L_7772 - .L_7771)


	//   ....[0]....
.L_7771:
        /*0048*/ 	.word	0x00000330


	//   ....[1]....
        /*004c*/ 	.word	0x00000d10


	//   ....[2]....
        /*0050*/ 	.word	0x00000d90


	//----- nvinfo : EIATTR_MAX_THREADS
	.align		4
.L_7772:
        /*0054*/ 	.byte	0x04, 0x05
        /*0056*/ 	.short	(.L_7774 - .L_7773)
.L_7773:
        /*0058*/ 	.word	0x00000080
        /*005c*/ 	.word	0x00000001
        /*0060*/ 	.word	0x00000001


	//----- nvinfo : EIATTR_CRS_STACK_SIZE
	.align		4
.L_7774:
        /*0064*/ 	.byte	0x04, 0x1e
        /*0066*/ 	.short	(.L_7776 - .L_7775)
.L_7775:
        /*0068*/ 	.word	0x00000000


	//----- nvinfo : EIATTR_CBANK_PARAM_SIZE
	.align		4
.L_7776:
        /*006c*/ 	.byte	0x03, 0x19
        /*006e*/ 	.short	0x0020


	//----- nvinfo : EIATTR_PARAM_CBANK
	.align		4
        /*0070*/ 	.byte	0x04, 0x0a
        /*0072*/ 	.short	(.L_7778 - .L_7777)
	.align		4
.L_7777:
        /*0074*/ 	.word	index@(.nv.constant0._ZN2at6native29vectorized_elementwise_kernelILi2ENS0_13BinaryFunctorIiibZZZNS0_22logical_or_kernel_cudaERNS_14TensorIteratorEENKUlvE0_clEvENKUlvE1_clEvEUliiE_EESt5arrayIPcLm3EEEEviT0_T1_)
        /*0078*/ 	.short	0x0210
        /*007a*/ 	.short	0x0020


	//----- nvinfo : EIATTR_SW_WAR
	.align		4
.L_7778:
        /*007c*/ 	.byte	0x04, 0x36
        /*007e*/ 	.short	(.L_7780 - .L_7779)
.L_7779:
        /*0080*/ 	.word	0x00000008
.L_7780:


//--------------------- .nv.info._ZN2at6native29vectorized_elementwise_kernelILi4ENS0_13BinaryFunctorIiibZZZNS0_22logical_or_kernel_cudaERNS_14TensorIteratorEENKUlvE0_clEvENKUlvE1_clEvEUliiE_EESt5arrayIPcLm3EEEEviT0_T1_ --------------------------
	.section	.nv.info._ZN2at6native29vectorized_elementwise_kernelILi4ENS0_13BinaryFunctorIiibZZZNS0_22logical_or_kernel_cudaERNS_14TensorIteratorEENKUlvE0_clEvENKUlvE1_clEvEUliiE_EESt5arrayIPcLm3EEEEviT0_T1_,"",@"SHT_CUDA_INFO"
	.sectionflags	@""
	.align	4


	//----- nvinfo : EIATTR_CUDA_API_VERSION
	.align		4
        /*0000*/ 	.byte	0x04, 0x37
        /*0002*/ 	.short	(.L_7782 - .L_7781)
.L_7781:
        /*0004*/ 	.word	0x00000082


	//----- nvinfo : EIATTR_KPARAM_INFO
	.align		4
.L_7782:
        /*0008*/ 	.byte	0x04, 0x17
        /*000a*/ 	.short	(.L_7784 - .L_7783)
.L_7783:
        /*000c*/ 	.word	0x00000000
        /*0010*/ 	.short	0x0002
        /*0012*/ 	.short	0x0008
        /*0014*/ 	.byte	0x00, 0xf0, 0x61, 0x00


	//----- nvinfo : EIATTR_KPARAM_INFO
	.align		4
.L_7784:
        /*0018*/ 	.byte	0x04, 0x17
        /*001a*/ 	.short	(.L_7786 - .L_7785)
.L_7785:
        /*001c*/ 	.word	0x00000000
        /*0020*/ 	.short	0x0001
        /*0022*/ 	.short	0x0004
        /*0024*/ 	.byte	0x00, 0xf0, 0x05, 0x00


	//----- nvinfo : EIATTR_KPARAM_INFO
	.align		4
.L_7786:
        /*0028*/ 	.byte	0x04, 0x17
        /*002a*/ 	.short	(.L_7788 - .L_7787)
.L_7787:
        /*002c*/ 	.word	0x00000000
        /*0030*/ 	.short	0x0000
        /*0032*/ 	.short	0x0000
        /*0034*/ 	.byte	0x00, 0xf0, 0x11, 0x00


	//----- nvinfo : EIATTR_SPARSE_MMA_MASK
	.align		4
.L_7788:
        /*0038*/ 	.byte	0x03, 0x50
        /*003a*/ 	.short	0x0000


	//----- nvinfo : EIATTR_MAXREG_COUNT
	.align		4
        /*003c*/ 	.byte	0x03, 0x1b
        /*003e*/ 	.short	0x00ff


	//----- nvinfo : EIATTR_MERCURY_ISA_VERSION
	.align		4
        /*0040*/ 	.byte	0x03, 0x5f
        /*0042*/ 	.short	0x0101


	//----- nvinfo : EIATTR_EXIT_INSTR_OFFSETS
	.align		4
        /*0044*/ 	.byte	0x04, 0x1c
        /*0046*/ 	.short	(.L_7790 - .L_7789)


	//   ....[0]....
.L_7789:
        /*0048*/ 	.word	0x000002f0


	//   ....[1]....
        /*004c*/ 	.word	0x00000cd0


	//   ....[2]....
        /*0050*/ 	.word	0x00000d50


	//----- nvinfo : EIATTR_MAX_THREADS
	.align		4
.L_7790:
        /*0054*/ 	.byte	0x04, 0x05
        /*0056*/ 	.short	(.L_7792 - .L_7791)
.L_7791:
        /*0058*/ 	.word	0x00000080
        /*005c*/ 	.word	0x00000001
        /*0060*/ 	.word	0x00000001


	//----- nvinfo : EIATTR_CRS_STACK_SIZE
	.align		4
.L_7792:
        /*0064*/ 	.byte	0x04, 0x1e
        /*0066*/ 	.short	(.L_7794 - .L_7793)
.L_7793:
        /*0068*/ 	.word	0x00000000


	//----- nvinfo : EIATTR_CBANK_PARAM_SIZE
	.align		4
.L_7794:
        /*006c*/ 	.byte	0x03, 0x19
        /*006e*/ 	.short	0x0020


	//----- nvinfo : EIATTR_PARAM_CBANK
	.align		4
        /*0070*/ 	.byte	0x04, 0x0a
        /*0072*/ 	.short	(.L_7796 - .L_7795)
	.align		4
.L_7795:
        /*0074*/ 	.word	index@(.nv.constant0._ZN2at6native29vectorized_elementwise_kernelILi4ENS0_13BinaryFunctorIiibZZZNS0_22logical_or_kernel_cudaERNS_14TensorIteratorEENKUlvE0_clEvENKUlvE1_clEvEUliiE_EESt5arrayIPcLm3EEEEviT0_T1_)
        /*0078*/ 	.short	0x0210
        /*007a*/ 	.short	0x0020


	//----- nvinfo : EIATTR_SW_WAR
	.align		4
.L_7796:
        /*007c*/ 	.byte	0x04, 0x36
        /*007e*/ 	.short	(.L_7798 - .L_7797)
.L_7797:
        /*0080*/ 	.word	0x00000008
.L_7798:


//--------------------- .nv.info._ZN2at6native29vectorized_elementwise_kernelILi8ENS0_13BinaryFunctorIiibZZZNS0_22logical_or_kernel_cudaERNS_14TensorIteratorEENKUlvE0_clEvENKUlvE1_clEvEUliiE_EESt5arrayIPcLm3EEEEviT0_T1_ --------------------------
	.section	.nv.info._ZN2at6native29vectorized_elementwise_kernelILi8ENS0_13BinaryFunctorIiibZZZNS0_22logical_or_kernel_cudaERNS_14TensorIteratorEENKUlvE0_clEvENKUlvE1_clEvEUliiE_EESt5arrayIPcLm3EEEEviT0_T1_,"",@"SHT_CUDA_INFO"
	.sectionflags	@""
	.align	4


	//----- nvinfo : EIATTR_CUDA_API_VERSION
	.align		4
        /*0000*/ 	.byte	0x04, 0x37
        /*0002*/ 	.short	(.L_7800 - .L_7799)
.L_7799:
        /*0004*/ 	.word	0x00000082


	//----- nvinfo : EIATTR_KPARAM_INFO
	.align		4
.L_7800:
        /*0008*/ 	.byte	0x04, 0x17
        /*000a*/ 	.short	(.L_7802 - .L_7801)
.L_7801:
        /*000c*/ 	.word	0x00000000
        /*0010*/ 	.short	0x0002
        /*0012*/ 	.short	0x0008
        /*0014*/ 	.byte	0x00, 0xf0, 0x61, 0x00


	//----- nvinfo : EIATTR_KPARAM_INFO
	.align		4
.L_7802:
        /*0018*/ 	.byte	0x04, 0x17
        /*001a*/ 	.short	(.L_7804 - .L_7803)
.L_7803:
        /*001c*/ 	.word	0x00000000
        /*0020*/ 	.short	0x0001
        /*0022*/ 	.short	0x0004
        /*0024*/ 	.byte	0x00, 0xf0, 0x05, 0x00


	//----- nvinfo : EIATTR_KPARAM_INFO
	.align		4
.L_7804:
        /*0028*/ 	.byte	0x04, 0x17
        /*002a*/ 	.short	(.L_7806 - .L_7805)
.L_7805:
        /*002c*/ 	.word	0x00000000
        /*0030*/ 	.short	0x0000
        /*0032*/ 	.short	0x0000
        /*0034*/ 	.byte	0x00, 0xf0, 0x11, 0x00


	//----- nvinfo : EIATTR_SPARSE_MMA_MASK
	.align		4
.L_7806:
        /*0038*/ 	.byte	0x03, 0x50
        /*003a*/ 	.short	0x0000


	//----- nvinfo : EIATTR_MAXREG_COUNT
	.align		4
        /*003c*/ 	.byte	0x03, 0x1b
        /*003e*/ 	.short	0x00ff


	//----- nvinfo : EIATTR_MERCURY_ISA_VERSION
	.align		4
        /*0040*/ 	.byte	0x03, 0x5f
        /*0042*/ 	.short	0x0101


	//----- nvinfo : EIATTR_EXIT_INSTR_OFFSETS
	.align		4
        /*0044*/ 	.byte	0x04, 0x1c
        /*0046*/ 	.short	(.L_7808 - .L_7807)


	//   ....[0]....
.L_7807:
        /*0048*/ 	.word	0x00000320


	//   ....[1]....
        /*004c*/ 	.word	0x00000d00


	//   ....[2]....
        /*0050*/ 	.word	0x00000d80


	//----- nvinfo : EIATTR_MAX_THREADS
	.align		4
.L_7808:
        /*0054*/ 	.byte	0x04, 0x05
        /*0056*/ 	.short	(.L_7810 - .L_7809)
.L_7809:
        /*0058*/ 	.word	0x00000080
        /*005c*/ 	.word	0x00000001
        /*0060*/ 	.word	0x00000001


	//----- nvinfo : EIATTR_CRS_STACK_SIZE
	.align		4
.L_7810:
        /*0064*/ 	.byte	0x04, 0x1e
        /*0066*/ 	.short	(.L_7812 - .L_7811)
.L_7811:
        /*0068*/ 	.word	0x00000000


	//----- nvinfo : EIATTR_CBANK_PARAM_SIZE
	.align		4
.L_7812:
        /*006c*/ 	.byte	0x03, 0x19
        /*006e*/ 	.short	0x0020


	//----- nvinfo : EIATTR_PARAM_CBANK
	.align		4
        /*0070*/ 	.byte	0x04, 0x0a
        /*0072*/ 	.short	(.L_7814 - .L_7813)
	.align		4
.L_7813:
        /*0074*/ 	.word	index@(.nv.constant0._ZN2at6native29vectorized_elementwise_kernelILi8ENS0_13BinaryFunctorIiibZZZNS0_22logical_or_kernel_cudaERNS_14TensorIteratorEENKUlvE0_clEvENKUlvE1_clEvEUliiE_EESt5arrayIPcLm3EEEEviT0_T1_)
        /*0078*/ 	.short	0x0210
        /*007a*/ 	.short	0x0020


	//----- nvinfo : EIATTR_SW_WAR
	.align		4
.L_7814:
        /*007c*/ 	.byte	0x04, 0x36
        /*007e*/ 	.short	(.L_7816 - .L_7815)
.L_7815:
        /*0080*/ 	.word	0x00000008
.L_7816:


//--------------------- .nv.info._ZN2at6native18elementwise_kernelILi128ELi4EZNS0_15gpu_kernel_implINS0_13AUnaryFunctorIaabZZZNS0_22logical_or_kernel_cudaERNS_14TensorIteratorEENKUlvE0_clEvENKUlvE0_clEvEUlaaE_EEEEvRNS_18TensorIteratorBaseERKT_EUliE_EEviT1_ --------------------------
	.section	.nv.info._ZN2at6native18elementwise_kernelILi128ELi4EZNS0_15gpu_kernel_implINS0_13AUnaryFunctorIaabZZZNS0_22logical_or_kernel_cudaERNS_14TensorIteratorEENKUlvE0_clEvENKUlvE0_clEvEUlaaE_EEEEvRNS_18TensorIteratorBaseERKT_EUliE_EEviT1_,"",@"SHT_CUDA_INFO"
	.sectionflags	@""
	.align	4


	//----- nvinfo : EIATTR_CUDA_API_VERSION
	.align		4
        /*0000*/ 	.byte	0x04, 0x37
        /*0002*/ 	.short	(.L_7818 - .L_7817)
.L_7817:
        /*0004*/ 	.word	0x00000082


	//----- nvinfo : EIATTR_KPARAM_INFO
	.align		4
.L_7818:
        /*0008*/ 	.byte	0x04, 0x17
        /*000a*/ 	.short	(.L_7820 - .L_7819)
.L_7819:
        /*000c*/ 	.word	0x00000000
        /*0010*/ 	.short	0x0001
        /*0012*/ 	.short	0x0008
        /*0014*/ 	.byte	0x00, 0xf0, 0x61, 0x08


	//----- nvinfo : EIATTR_KPARAM_INFO
	.align		4
.L_7820:
        /*0018*/ 	.byte	0x04, 0x17
        /*001a*/ 	.short	(.L_7822 - .L_7821)
.L_7821:
        /*001c*/ 	.word	0x00000000
        /*0020*/ 	.short	0x0000
        /*0022*/ 	.short	0x0000
        /*0024*/ 	.byte	0x00, 0xf0, 0x11, 0x00


	//----- nvinfo : EIATTR_SPARSE_MMA_MASK
	.align		4
.L_7822:
        /*0028*/ 	.byte	0x03, 0x50
        /*002a*/ 	.short	0x0000


	//----- nvinfo : EIATTR_MAXREG_COUNT
	.align		4
        /*002c*/ 	.byte	0x03, 0x1b
        /*002e*/ 	.short	0x0080


	//----- nvinfo : EIATTR_EXTERNS
	.align		4
        /*0030*/ 	.byte	0x04, 0x0f
        /*0032*/ 	.short	(.L_7824 - .L_7823)


	//   ....[0]....
	.align		4
.L_7823:
        /*0034*/ 	.word	index@(__assertfail)


	//----- nvinfo : EIATTR_MERCURY_ISA_VERSION
	.align		4
.L_7824:
        /*0038*/ 	.byte	0x03, 0x5f
        /*003a*/ 	.short	0x0101


	//----- nvinfo : EIATTR_SYSCALL_OFFSETS
	.align		4
        /*003c*/ 	.byte	0x04, 0x46
        /*003e*/ 	.short	(.L_7826 - .L_7825)


	//   ....[0]....
.L_7825:
        /*0040*/ 	.word	0x000021f0


	//   ....[1]....
        /*0044*/ 	.word	0x00002f70


	//   ....[2]....
        /*0048*/ 	.word	0x000051a0


	//   ....[3]....
        /*004c*/ 	.word	0x00005f10


	//   ....[4]....
        /*0050*/ 	.word	0x00008120


	//   ....[5]....
        /*0054*/ 	.word	0x00008e90


	//   ....[6]....
        /*0058*/ 	.word	0x0000b090


	//   ....[7]....
        /*005c*/ 	.word	0x0000be00


	//----- nvinfo : EIATTR_EXIT_INSTR_OFFSETS
	.align		4
.L_7826:
        /*0060*/ 	.byte	0x04, 0x1c
        /*0062*/ 	.short	(.L_7828 - .L_7827)


	//   ....[0]....
.L_7827:
        /*0064*/ 	.word	0x00008f40


	//   ....[1]....
        /*0068*/ 	.word	0x0000b1f0


	//   ....[2]....
        /*006c*/ 	.word	0x0000b210


	//   ....[3]....
        /*0070*/ 	.word	0x0000b2a0


	//   ....[4]....
        /*0074*/ 	.word	0x0000b2c0


	//   ....[5]....
        /*0078*/ 	.word	0x0000b2e0


	//   ....[6]....
        /*007c*/ 	.word	0x0000b370


	//   ....[7]....
        /*0080*/ 	.word	0x0000b3b0


	//   ....[8]....
        /*0084*/ 	.word	0x0000b450


	//   ....[9]....
        /*0088*/ 	.word	0x0000b4a0


	//   ....[10]....
        /*008c*/ 	.word	0x0000b4e0


	//   ....[11]....
        /*0090*/ 	.word	0x0000b580


	//   ....[12]....
        /*0094*/ 	.word	0x0000b5d0


	//   ....[13]....
        /*0098*/ 	.word	0x0000b720


	//   ....[14]....
        /*009c*/ 	.word	0x0000b7c0


	//   ....[15]....
        /*00a0*/ 	.word	0x0000b800


	//   ....[16]....
        /*00a4*/ 	.word	0x0000b850


	//   ....[17]....
        /*00a8*/ 	.word	0x0000b890


	//   ....[18]....
        /*00ac*/ 	.word	0x0000b930


	//   ....[19]....
        /*00b0*/ 	.word	0x0000ba70


	//   ....[20]....
        /*00b4*/ 	.word	0x0000bbb0


	//   ....[21]....
        /*00b8*/ 	.word	0x0000bd00


	//   ....[22]....
        /*00bc*/ 	.word	0x0000be10


	//   ....[23]....
        /*00c0*/ 	.word	0x0000be40


	//   ....[24]....
        /*00c4*/ 	.word	0x0000be60


	//----- nvinfo : EIATTR_MAX_THREADS
	.align		4
.L_7828:
        /*00c8*/ 	.byte	0x04, 0x05
        /*00ca*/ 	.short	(.L_7830 - .L_7829)
.L_7829:
        /*00cc*/ 	.word	0x00000080
        /*00d0*/ 	.word	0x00000001
        /*00d4*/ 	.word	0x00000001


	//----- nvinfo : EIATTR_CRS_STACK_SIZE
	.align		4
.L_7830:
        /*00d8*/ 	.byte	0x04, 0x1e
        /*00da*/ 	.short	(.L_7832 - .L_7831)
.L_7831:
        /*00dc*/ 	.word	0x00000000


	//----- nvinfo : EIATTR_CBANK_PARAM_SIZE
	.align		4
.L_7832:
        /*00e0*/ 	.byte	0x03, 0x19
        /*00e2*/ 	.short	0x0220


	//----- nvinfo : EIATTR_PARAM_CBANK
	.align		4
        /*00e4*/ 	.byte	0x04, 0x0a
        /*00e6*/ 	.short	(.L_7834 - .L_7833)
	.align		4
.L_7833:
        /*00e8*/ 	.word	index@(.nv.constant0._ZN2at6native18elementwise_kernelILi128ELi4EZNS0_15gpu_kernel_implINS0_13AUnaryFunctorIaabZZZNS0_22logical_or_kernel_cudaERNS_14TensorIteratorEENKUlvE0_clEvENKUlvE0_clEvEUlaaE_EEEEvRNS_18TensorIteratorBaseERKT_EUliE_EEviT1_)
        /*00ec*/ 	.short	0x0210
        /*00ee*/ 	.short	0x0220


	//----- nvinfo : EIATTR_SW_WAR
	.align		4
.L_7834:
        /*00f0*/ 	.byte	0x04, 0x36
        /*00f2*/ 	.short	(.L_7836 - .L_7835)
.L_7835:
        /*00f4*/ 	.word	0x00000008
.L_7836:


//--------------------- .nv.info._ZN2at6native27unrolled_elementwise_kernelINS0_13AUnaryFunctorIaabZZZNS0_22logical_or_kernel_cudaERNS_14TensorIteratorEENKUlvE0_clEvENKUlvE0_clEvEUlaaE_EESt5arrayIPcLm2EELi4E23TrivialOffsetCalculatorILi1EjESD_NS0_6memory12LoadWithCastILi1EEENSE_13StoreWithCastILi1EEEEEviT_T0_T2_T3_T4_T5_ --------------------------
	.section	.nv.info._ZN2at6native27unrolled_elementwise_kernelINS0_13AUnaryFunctorIaabZZZNS0_22logical_or_kernel_cudaERNS_14TensorIteratorEENKUlvE0_clEvENKUlvE0_clEvEUlaaE_EESt5arrayIPcLm2EELi4E23TrivialOffsetCalculatorILi1EjESD_NS0_6memory12LoadWithCastILi1EEENSE_13StoreWithCastILi1EEEEEviT_T0_T2_T3_T4_T5_,"",@"SHT_CUDA_INFO"
	.sectionflags	@""
	.align	4


	//----- nvinfo : EIATTR_CUDA_API_VERSION
	.align		4
        /*0000*/ 	.byte	0x04, 0x37
        /*0002*/ 	.short	(.L_7838 - .L_7837)
.L_7837:
        /*0004*/ 	.word	0x00000082


	//----- nvinfo : EIATTR_KPARAM_INFO
	.align		4
.L_7838:
        /*0008*/ 	.byte	0x04, 0x17
        /*000a*/ 	.short	(.L_7840 - .L_7839)
.L_7839:
        /*000c*/ 	.word	0x00000000
        /*0010*/ 	.short	0x0006
        /*0012*/ 	.short	0x0024
        /*0014*/ 	.byte	0x00, 0xf0, 0x21, 0x00


	//----- nvinfo : EIATTR_KPARAM_INFO
	.align		4
.L_7840:
        /*0018*/ 	.byte	0x04, 0x17
        /*001a*/ 	.short	(.L_7842 - .L_7841)
.L_7841:
        /*001c*/ 	.word	0x00000000
        /*0020*/ 	.short	0x0005
        /*0022*/ 	.short	0x001c
        /*0024*/ 	.byte	0x00, 0xf0, 0x21, 0x00


	//----- nvinfo : EIATTR_KPARAM_INFO
	.align		4
.L_7842:
        /*0028*/ 	.byte	0x04, 0x17
        /*002a*/ 	.short	(.L_7844 - .L_7843)
.L_7843:
        /*002c*/ 	.word	0x00000000
        /*0030*/ 	.short	0x0004
        /*0032*/ 	.short	0x0019
        /*0034*/ 	.byte	0x00, 0xf0, 0x05, 0x00


	//----- nvinfo : EIATTR_KPARAM_INFO
	.align		4
.L_7844:
        /*0038*/ 	.byte	0x04, 0x17
        /*003a*/ 	.short	(.L_7846 - .L_7845)
.L_7845:
        /*003c*/ 	.word	0x00000000
        /*0040*/ 	.short	0x0003
        /*0042*/ 	.short	0x0018
        /*0044*/ 	.byte	0x00, 0xf0, 0x05, 0x00


	//----- nvinfo : EIATTR_KPARAM_INFO
	.align		4
.L_7846:
        /*0048*/ 	.byte	0x04, 0x17
        /*004a*/ 	.short	(.L_7848 - .L_7847)
.L_7847:
        /*004c*/ 	.word	0x00000000
        /*0050*/ 	.short	0x0002
        /*0052*/ 	.short	0x0008
        /*0054*/ 	.byte	0x00, 0xf0, 0x41, 0x00


	//----- nvinfo : EIATTR_KPARAM_INFO
	.align		4
.L_7848:
        /*0058*/ 	.byte	0x04, 0x17
        /*005a*/ 	.short	(.L_7850 - .L_7849)
.L_7849:
        /*005c*/ 	.word	0x00000000
        /*0060*/ 	.short	0x0001
        /*0062*/ 	.short	0x0004
        /*0064*/ 	.byte	0x00, 0xf0, 0x09, 0x00


	//----- nvinfo : EIATTR_KPARAM_INFO
	.align		4
.L_7850:
        /*0068*/ 	.byte	0x04, 0x17
        /*006a*/ 	.short	(.L_7852 - .L_7851)
.L_7851:
        /*006c*/ 	.word	0x00000000
        /*0070*/ 	.short	0x0000
        /*0072*/ 	.short	0x0000
        /*0074*/ 	.byte	0x00, 0xf0, 0x11, 0x00


	//----- nvinfo : EIATTR_SPARSE_MMA_MASK
	.align		4
.L_7852:
        /*0078*/ 	.byte	0x03, 0x50
        /*007a*/ 	.short	0x0000


	//----- nvinfo : EIATTR_MAXREG_COUNT
	.align		4
        /*007c*/ 	.byte	0x03, 0x1b
        /*007e*/ 	.short	0x00ff


	//----- nvinfo : EIATTR_EXTERNS
	.align		4
        /*0080*/ 	.byte	0x04, 0x0f
        /*0082*/ 	.short	(.L_7854 - .L_7853)


	//   ....[0]....
	.align		4
.L_7853:
        /*0084*/ 	.word	index@(__assertfail)


	//----- nvinfo : EIATTR_MERCURY_ISA_VERSION
	.align		4
.L_7854:
        /*0088*/ 	.byte	0x03, 0x5f
        /*008a*/ 	.short	0x0101


	//----- nvinfo : EIATTR_SYSCALL_OFFSETS
	.align		4
        /*008c*/ 	.byte	0x04, 0x46
        /*008e*/ 	.short	(.L_7856 - .L_7855)


	//   ....[0]....
.L_7855:
        /*0090*/ 	.word	0x00000f10


	//   ....[1]....
        /*0094*/ 	.word	0x00001e20


	//   ....[2]....
        /*0098*/ 	.word	0x00002d40


	//   ....[3]....
        /*009c*/ 	.word	0x00003c40


	//   ....[4]....
        /*00a0*/ 	.word	0x00004bc0


	//   ....[5]....
        /*00a4*/ 	.word	0x00005aa0


	//   ....[6]....
        /*00a8*/ 	.word	0x00006970


	//   ....[7]....
        /*00ac*/ 	.word	0x00007830


	//----- nvinfo : EIATTR_EXIT_INSTR_OFFSETS
	.align		4
.L_7856:
        /*00b0*/ 	.byte	0x04, 0x1c
        /*00b2*/ 	.short	(.L_7858 - .L_7857)


	//   ....[0]....
.L_7857:
        /*00b4*/ 	.word	0x00006a10


	//   ....[1]....
        /*00b8*/ 	.word	0x00006b40


	//   ....[2]....
        /*00bc*/ 	.word	0x00006b60


	//   ....[3]....
        /*00c0*/ 	.word	0x00006bf0


	//   ....[4]....
        /*00c4*/ 	.word	0x00006c10


	//   ....[5]....
        /*00c8*/ 	.word	0x00006c30


	//   ....[6]....
        /*00cc*/ 	.word	0x00006cc0


	//   ....[7]....
        /*00d0*/ 	.word	0x00006d00


	//   ....[8]....
        /*00d4*/ 	.word	0x00006da0


	//   ....[9]....
        /*00d8*/ 	.word	0x00006df0


	//   ....[10]....
        /*00dc*/ 	.word	0x00006e20


	//   ....[11]....
        /*00e0*/ 	.word	0x00006ec0


	//   ....[12]....
        /*00e4*/ 	.word	0x00006f00


	//   ....[13]....
        /*00e8*/ 	.word	0x00007090


	//   ....[14]....
        /*00ec*/ 	.word	0x000071f0


	//   ....[15]....
        /*00f0*/ 	.word	0x00007230


	//   ....[16]....
        /*00f4*/ 	.word	0x000072d0


	//   ....[17]....
        /*00f8*/ 	.word	0x00007450


	//   ....[18]....
        /*00fc*/ 	.word	0x000075d0


	//   ....[19]....
        /*0100*/ 	.word	0x00007730


	//   ....[20]....
        /*0104*/ 	.word	0x00007840


	//   ....[21]....
        /*0108*/ 	.word	0x00007870


	//   ....[22]....
        /*010c*/ 	.word	0x00007890


	//----- nvinfo : EIATTR_MAX_THREADS
	.align		4
.L_7858:
        /*0110*/ 	.byte	0x04, 0x05
        /*0112*/ 	.short	(.L_7860 - .L_7859)
.L_7859:
        /*0114*/ 	.word	0x00000080
        /*0118*/ 	.word	0x00000001
        /*011c*/ 	.word	0x00000001


	//----- nvinfo : EIATTR_CRS_STACK_SIZE
	.align		4
.L_7860:
        /*0120*/ 	.byte	0x04, 0x1e
        /*0122*/ 	.short	(.L_7862 - .L_7861)
.L_7861:
        /*0124*/ 	.word	0x00000000


	//----- nvinfo : EIATTR_CBANK_PARAM_SIZE
	.align		4
.L_7862:
        /*0128*/ 	.byte	0x03, 0x19
        /*012a*/ 	.short	0x002c


	//----- nvinfo : EIATTR_PARAM_CBANK
	.align		4
        /*012c*/ 	.byte	0x04, 0x0a
        /*012e*/ 	.short	(.L_7864 - .L_7863)
	.align		4
.L_7863:
        /*0130*/ 	.word	index@(.nv.constant0._ZN2at6native27unrolled_elementwise_kernelINS0_13AUnaryFunctorIaabZZZNS0_22logical_or_kernel_cudaERNS_14TensorIteratorEENKUlvE0_clEvENKUlvE0_clEvEUlaaE_EESt5arrayIPcLm2EELi4E23TrivialOffsetCalculatorILi1EjESD_NS0_6memory12LoadWithCastILi1EEENSE_13StoreWithCastILi1EEEEEviT_T0_T2_T3_T4_T5_)
        /*0134*/ 	.short	0x0210
        /*0136*/ 	.short	0x002c


	//----- nvinfo : EIATTR_SW_WAR
	.align		4
.L_7864:
        /*0138*/ 	.byte	0x04, 0x36
        /*013a*/ 	.short	(.L_7866 - .L_7865)
.L_7865:
        /*013c*/ 	.word	0x00000008
.L_7866:


//--------------------- .nv.info._ZN2at6native18elementwise_kernelILi128ELi4EZNS0_22gpu_kernel_impl_nocastINS0_13AUnaryFunctorIaabZZZNS0_22logical_or_kernel_cudaERNS_14TensorIteratorEENKUlvE0_clEvENKUlvE0_clEvEUlaaE_EEEEvRNS_18TensorIteratorBaseERKT_EUliE_EEviT1_ --------------------------
	.section	.nv.info._ZN2at6native18elementwise_kernelILi128ELi4EZNS0_22gpu_kernel_impl_nocastINS0_13AUnaryFunctorIaabZZZNS0_22logical_or_kernel_cudaERNS_14TensorIteratorEENKUlvE0_clEvENKUlvE0_clEvEUlaaE_EEEEvRNS_18TensorIteratorBaseERKT_EUliE_EEviT1_,"",@"SHT_CUDA_INFO"
	.sectionflags	@""
	.align	4


	//----- nvinfo : EIATTR_CUDA_API_VERSION
	.align		4
        /*0000*/ 	.byte	0x04, 0x37
        /*0002*/ 	.short	(.L_7868 - .L_7867)
.L_7867:
        /*0004*/ 	.word	0x00000082


	//----- nvinfo : EIATTR_KPARAM_INFO
	.align		4
.L_7868:
        /*0008*/ 	.byte	0x04, 0x17
        /*000a*/ 	.short	(.L_7870 - .L_7869)
.L_7869:
        /*000c*/ 	.word	0x00000000
        /*0010*/ 	.short	0x0001
        /*0012*/ 	.short	0x0008
        /*0014*/ 	.byte	0x00, 0xf0, 0x61, 0x08


	//----- nvinfo : EIATTR_KPARAM_INFO
	.align		4
.L_7870:
        /*0018*/ 	.byte	0x04, 0x17
        /*001a*/ 	.short	(.L_7872 - .L_7871)
.L_7871:
        /*001c*/ 	.word	0x00000000
        /*0020*/ 	.short	0x0000
        /*0022*/ 	.short	0x0000
        /*0024*/ 	.byte	0x00, 0xf0, 0x11, 0x00


	//----- nvinfo : EIATTR_SPARSE_MMA_MASK
	.align		4
.L_7872:
        /*0028*/ 	.byte	0x03, 0x50
        /*002a*/ 	.short	0x0000


	//----- nvinfo : EIATTR_MAXREG_COUNT
	.align		4
        /*002c*/ 	.byte	0x03, 0x1b
        /*002e*/ 	.short	0x0080


	//----- nvinfo : EIATTR_MERCURY_ISA_VERSION
	.align		4
        /*0030*/ 	.byte	0x03, 0x5f
        /*0032*/ 	.short	0x0101


	//----- nvinfo : EIATTR_EXIT_INSTR_OFFSETS
	.align		4
        /*0034*/ 	.byte	0x04, 0x1c
        /*0036*/ 	.short	(.L_7874 - .L_7873)


	//   ....[0]....
.L_7873:
        /*0038*/ 	.word	0x00003be0


	//   ....[1]....
        /*003c*/ 	.word	0x00004f70


	//----- nvinfo : EIATTR_MAX_THREADS
	.align		4
.L_7874:
        /*0040*/ 	.byte	0x04, 0x05
        /*0042*/ 	.short	(.L_7876 - .L_7875)
.L_7875:
        /*0044*/ 	.word	0x00000080
        /*0048*/ 	.word	0x00000001
        /*004c*/ 	.word	0x00000001


	//----- nvinfo : EIATTR_CRS_STACK_SIZE
	.align		4
.L_7876:
        /*0050*/ 	.byte	0x04, 0x1e
        /*0052*/ 	.short	(.L_7878 - .L_7877)
.L_7877:
        /*0054*/ 	.word	0x00000000


	//----- nvinfo : EIATTR_CBANK_PARAM_SIZE
	.align		4
.L_7878:
        /*0058*/ 	.byte	0x03, 0x19
        /*005a*/ 	.short	0x0220


	//----- nvinfo : EIATTR_PARAM_CBANK
	.align		4
        /*005c*/ 	.byte	0x04, 0x0a
        /*005e*/ 	.short	(.L_7880 - .L_7879)
	.align		4
.L_7879:
        /*0060*/ 	.word	index@(.nv.constant0._ZN2at6native18elementwise_kernelILi128ELi4EZNS0_22gpu_kernel_impl_nocastINS0_13AUnaryFunctorIaabZZZNS0_22logical_or_kernel_cudaERNS_14TensorIteratorEENKUlvE0_clEvENKUlvE0_clEvEUlaaE_EEEEvRNS_18TensorIteratorBaseERKT_EUliE_EEviT1_)
        /*0064*/ 	.short	0x0210
        /*0066*/ 	.short	0x0220


	//----- nvinfo : EIATTR_SW_WAR
	.align		4
.L_7880:
        /*0068*/ 	.byte	0x04, 0x36
        /*006a*/ 	.short	(.L_7882 - .L_7881)
.L_7881:
        /*006c*/ 	.word	0x00000008
.L_7882:


//--------------------- .nv.info._ZN2at6native27unrolled_elementwise_kernelINS0_13AUnaryFunctorIaabZZZNS0_22logical_or_kernel_cudaERNS_14TensorIteratorEENKUlvE0_clEvENKUlvE0_clEvEUlaaE_EESt5arrayIPcLm2EELi4E23TrivialOffsetCalculatorILi1EjESD_NS0_6memory15LoadWithoutCastENSE_16StoreWithoutCastEEEviT_T0_T2_T3_T4_T5_ --------------------------
	.section	.nv.info._ZN2at6native27unrolled_elementwise_kernelINS0_13AUnaryFunctorIaabZZZNS0_22logical_or_kernel_cudaERNS_14TensorIteratorEENKUlvE0_clEvENKUlvE0_clEvEUlaaE_EESt5arrayIPcLm2EELi4E23TrivialOffsetCalculatorILi1EjESD_NS0_6memory15LoadWithoutCastENSE_16StoreWithoutCastEEEviT_T0_T2_T3_T4_T5_,"",@"SHT_CUDA_INFO"
	.sectionflags	@""
	.align	4


	//----- nvinfo : EIATTR_CUDA_API_VERSION
	.align		4
        /*0000*/ 	.byte	0x04, 0x37
        /*0002*/ 	.short	(.L_7884 - .L_7883)
.L_7883:
        /*0004*/ 	.word	0x00000082


	//----- nvinfo : EIATTR_KPARAM_INFO
	.align		4
.L_7884:
        /*0008*/ 	.byte	0x04, 0x17
        /*000a*/ 	.short	(.L_7886 - .L_7885)
.L_7885:
        /*000c*/ 	.word	0x00000000
        /*0010*/ 	.short	0x0006
        /*0012*/ 	.short	0x001b
        /*0014*/ 	.byte	0x00, 0xf0, 0x05, 0x00


	//----- nvinfo : EIATTR_KPARAM_INFO
	.align		4
.L_7886:
        /*0018*/ 	.byte	0x04, 0x17
        /*001a*/ 	.short	(.L_7888 - .L_7887)
.L_7887:
        /*001c*/ 	.word	0x00000000
        /*0020*/ 	.short	0x0005
        /*0022*/ 	.short	0x001a
        /*0024*/ 	.byte	0x00, 0xf0, 0x05, 0x00


	//----- nvinfo : EIATTR_KPARAM_INFO
	.align		4
.L_7888:
        /*0028*/ 	.byte	0x04, 0x17
        /*002a*/ 	.short	(.L_7890 - .L_7889)
.L_7889:
        /*002c*/ 	.word	0x00000000
        /*0030*/ 	.short	0x0004
        /*0032*/ 	.short	0x0019
        /*0034*/ 	.byte	0x00, 0xf0, 0x05, 0x00


	//----- nvinfo : EIATTR_KPARAM_INFO
	.align		4
.L_7890:
        /*0038*/ 	.byte	0x04, 0x17
        /*003a*/ 	.short	(.L_7892 - .L_7891)
.L_7891:
        /*003c*/ 	.word	0x00000000
        /*0040*/ 	.short	0x0003
        /*0042*/ 	.short	0x0018
        /*0044*/ 	.byte	0x00, 0xf0, 0x05, 0x00


	//----- nvinfo : EIATTR_KPARAM_INFO
	.align		4
.L_7892:
        /*0048*/ 	.byte	0x04, 0x17
        /*004a*/ 	.short	(.L_7894 - .L_7893)
.L_7893:
        /*004c*/ 	.word	0x00000000
        /*0050*/ 	.short	0x0002
        /*0052*/ 	.short	0x0008
        /*0054*/ 	.byte	0x00, 0xf0, 0x41, 0x00


	//----- nvinfo : EIATTR_KPARAM_INFO
	.align		4
.L_7894:
        /*0058*/ 	.byte	0x04, 0x17
        /*005a*/ 	.short	(.L_7896 - .L_7895)
.L_7895:
        /*005c*/ 	.word	0x00000000
        /*0060*/ 	.short	0x0001
        /*0062*/ 	.short	0x0004
        /*0064*/ 	.byte	0x00, 0xf0, 0x09, 0x00


	//----- nvinfo : EIATTR_KPARAM_INFO
	.align		4
.L_7896:
        /*0068*/ 	.byte	0x04, 0x17
        /*006a*/ 	.short	(.L_7898 - .L_7897)
.L_7897:
        /*006c*/ 	.word	0x00000000
        /*0070*/ 	.short	0x0000
        /*0072*/ 	.short	0x0000
        /*0074*/ 	.byte	0x00, 0xf0, 0x11, 0x00


	//----- nvinfo : EIATTR_SPARSE_MMA_MASK
	.align		4
.L_7898:
        /*0078*/ 	.byte	0x03, 0x50
        /*007a*/ 	.short	0x0000


	//----- nvinfo : EIATTR_MAXREG_COUNT
	.align		4
        /*007c*/ 	.byte	0x03, 0x1b
        /*007e*/ 	.short	0x00ff


	//----- nvinfo : EIATTR_MERCURY_ISA_VERSION
	.align		4
        /*0080*/ 	.byte	0x03, 0x5f
        /*0082*/ 	.short	0x0101


	//----- nvinfo : EIATTR_EXIT_INSTR_OFFSETS
	.align		4
        /*0084*/ 	.byte	0x04, 0x1c
        /*0086*/ 	.short	(.L_7900 - .L_7899)


	//   ....[0]....
.L_7899:
        /*0088*/ 	.word	0x00000460


	//   ....[1]....
        /*008c*/ 	.word	0x000004f0


	//----- nvinfo : EIATTR_MAX_THREADS
	.align		4
.L_7900:
        /*0090*/ 	.byte	0x04, 0x05
        /*0092*/ 	.short	(.L_7902 - .L_7901)
.L_7901:
        /*0094*/ 	.word	0x00000080
        /*0098*/ 	.word	0x00000001
        /*009c*/ 	.word	0x00000001


	//----- nvinfo : EIATTR_CRS_STACK_SIZE
	.align		4
.L_7902:
        /*00a0*/ 	.byte	0x04, 0x1e
        /*00a2*/ 	.short	(.L_7904 - .L_7903)
.L_7903:
        /*00a4*/ 	.word	0x00000000


	//----- nvinfo : EIATTR_CBANK_PARAM_SIZE
	.align		4
.L_7904:
        /*00a8*/ 	.byte	0x03, 0x19
        /*00aa*/ 	.short	0x001c


	//----- nvinfo : EIATTR_PARAM_CBANK
	.align		4
        /*00ac*/ 	.byte	0x04, 0x0a
        /*00ae*/ 	.short	(.L_7906 - .L_7905)
	.align		4
.L_7905:
        /*00b0*/ 	.word	index@(.nv.constant0._ZN2at6native27unrolled_elementwise_kernelINS0_13AUnaryFunctorIaabZZZNS0_22logical_or_kernel_cudaERNS_14TensorIteratorEENKUlvE0_clEvENKUlvE0_clEvEUlaaE_EESt5arrayIPcLm2EELi4E23TrivialOffsetCalculatorILi1EjESD_NS0_6memory15LoadWithoutCastENSE_16StoreWithoutCastEEEviT_T0_T2_T3_T4_T5_)
        /*00b4*/ 	.short	0x0210
        /*00b6*/ 	.short	0x001c


	//----- nvinfo : EIATTR_SW_WAR
	.align		4
.L_7906:
        /*00b8*/ 	.byte	0x04, 0x36
        /*00ba*/ 	.short	(.L_7908 - .L_7907)
.L_7907:
        /*00bc*/ 	.word	0x00000008
.L_7908:


//--------------------- .nv.info._ZN2at6native29vectorized_elementwise_kernelILi2ENS0_13AUnaryFunctorIaabZZZNS0_22logical_or_kernel_cudaERNS_14TensorIteratorEENKUlvE0_clEvENKUlvE0_clEvEUlaaE_EESt5arrayIPcLm2EEEEviT0_T1_ --------------------------
	.section	.nv.info._ZN2at6native29vectorized_elementwise_kernelILi2ENS0_13AUnaryFunctorIaabZZZNS0_22logical_or_kernel_cudaERNS_14TensorIteratorEENKUlvE0_clEvENKUlvE0_clEvEUlaaE_EESt5arrayIPcLm2EEEEviT0_T1_,"",@"SHT_CUDA_INFO"
	.sectionflags	@""
	.align	4


	//----- nvinfo : EIATTR_CUDA_API_VERSION
	.align		4
        /*0000*/ 	.byte	0x04, 0x37
        /*0002*/ 	.short	(.L_7910 - .L_7909)
.L_7909:
        /*0004*/ 	.word	0x00000082


	//----- nvinfo : EIATTR_KPARAM_INFO
	.align		4
.L_7910:
        /*0008*/ 	.byte	0x04, 0x17
        /*000a*/ 	.short	(.L_7912 - .L_7911)
.L_7911:
        /*000c*/ 	.word	0x00000000
        /*0010*/ 	.short	0x0002
        /*0012*/ 	.short	0x0008
        /*0014*/ 	.byte	0x00, 0xf0, 0x41, 0x00


	//----- nvinfo : EIATTR_KPARAM_INFO
	.align		4
.L_7912:
        /*0018*/ 	.byte	0x04, 0x17
        /*001a*/ 	.short	(.L_7914 - .L_7913)
.L_7913:
        /*001c*/ 	.word	0x00000000
        /*0020*/ 	.short	0x0001
        /*0022*/ 	.short	0x0004
        /*0024*/ 	.byte	0x00, 0xf0, 0x09, 0x00


	//----- nvinfo : EIATTR_KPARAM_INFO
	.align		4
.L_7914:
        /*0028*/ 	.byte	0x04, 0x17
        /*002a*/ 	.short	(.L_7916 - .L_7915)
.L_7915:
        /*002c*/ 	.word	0x00000000
        /*0030*/ 	.short	0x0000
        /*0032*/ 	.short	0x0000
        /*0034*/ 	.byte	0x00, 0xf0, 0x11, 0x00


	//----- nvinfo : EIATTR_SPARSE_MMA_MASK
	.align		4
.L_7916:
        /*0038*/ 	.byte	0x03, 0x50
        /*003a*/ 	.short	0x0000


	//----- nvinfo : EIATTR_MAXREG_COUNT
	.align		4
        /*003c*/ 	.byte	0x03, 0x1b
        /*003e*/ 	.short	0x00ff


	//----- nvinfo : EIATTR_MERCURY_ISA_VERSION
	.align		4
        /*0040*/ 	.byte	0x03, 0x5f
        /*0042*/ 	.short	0x0101


	//----- nvinfo : EIATTR_EXIT_INSTR_OFFSETS
	.align		4
        /*0044*/ 	.byte	0x04, 0x1c
        /*0046*/ 	.short	(.L_7918 - .L_7917)


	//   ....[0]....
.L_7917:
        /*0048*/ 	.word	0x000003a0


	//   ....[1]....
        /*004c*/ 	.word	0x00000c90


	//   ....[2]....
        /*0050*/ 	.word	0x00000d10


	//----- nvinfo : EIATTR_MAX_THREADS
	.align		4
.L_7918:
        /*0054*/ 	.byte	0x04, 0x05
        /*0056*/ 	.short	(.L_7920 - .L_7919)
.L_7919:
        /*0058*/ 	.word	0x00000080
        /*005c*/ 	.word	0x00000001
        /*0060*/ 	.word	0x00000001


	//----- nvinfo : EIATTR_CRS_STACK_SIZE
	.align		4
.L_7920:
        /*0064*/ 	.byte	0x04, 0x1e
        /*0066*/ 	.short	(.L_7922 - .L_7921)
.L_7921:
        /*0068*/ 	.word	0x00000000


	//----- nvinfo : EIATTR_CBANK_PARAM_SIZE
	.align		4
.L_7922:
        /*006c*/ 	.byte	0x03, 0x19
        /*006e*/ 	.short	0x0018


	//----- nvinfo : EIATTR_PARAM_CBANK
	.align		4
        /*0070*/ 	.byte	0x04, 0x0a
        /*0072*/ 	.short	(.L_7924 - .L_7923)
	.align		4
.L_7923:
        /*0074*/ 	.word	index@(.nv.constant0._ZN2at6native29vectorized_elementwise_kernelILi2ENS0_13AUnaryFunctorIaabZZZNS0_22logical_or_kernel_cudaERNS_14TensorIteratorEENKUlvE0_clEvENKUlvE0_clEvEUlaaE_EESt5arrayIPcLm2EEEEviT0_T1_)
        /*0078*/ 	.short	0x0210
        /*007a*/ 	.short	0x0018


	//----- nvinfo : EIATTR_SW_WAR
	.align		4
.L_7924:
        /*007c*/ 	.byte	0x04, 0x36
        /*007e*/ 	.short	(.L_7926 - .L_7925)
.L_7925:
        /*0080*/ 	.word	0x00000008
.L_7926:


//--------------------- .nv.info._ZN2at6native29vectorized_elementwise_kernelILi4ENS0_13AUnaryFunctorIaabZZZNS0_22logical_or_kernel_cudaERNS_14TensorIteratorEENKUlvE0_clEvENKUlvE0_clEvEUlaaE_EESt5arrayIPcLm2EEEEviT0_T1_ --------------------------
	.section	.nv.info._ZN2at6native29vectorized_elementwise_kernelILi4ENS0_13AUnaryFunctorIaabZZZNS0_22logical_or_kernel_cudaERNS_14TensorIteratorEENKUlvE0_clEvENKUlvE0_clEvEUlaaE_EESt5arrayIPcLm2EEEEviT0_T1_,"",@"SHT_CUDA_INFO"
	.sectionflags	@""
	.align	4


	//----- nvinfo : EIATTR_CUDA_API_VERSION
	.align		4
        /*0000*/ 	.byte	0x04, 0x37
        /*0002*/ 	.short	(.L_7928 - .L_7927)
.L_7927:
        /*0004*/ 	.word	0x00000082


	//----- nvinfo : EIATTR_KPARAM_INFO
	.align		4
.L_7928:
        /*0008*/ 	.byte	0x04, 0x17
        /*000a*/ 	.short	(.L_7930 - .L_7929)
.L_7929:
        /*000c*/ 	.word	0x00000000
        /*0010*/ 	.short	0x0002
        /*0012*/ 	.short	0x0008
        /*0014*/ 	.byte	0x00, 0xf0, 0x41, 0x00


	//----- nvinfo : EIATTR_KPARAM_INFO
	.align		4
.L_7930:
        /*0018*/ 	.byte	0x04, 0x17
        /*001a*/ 	.short	(.L_7932 - .L_7931)
.L_7931:
        /*001c*/ 	.word	0x00000000
        /*0020*/ 	.short	0x0001
        /*0022*/ 	.short	0x0004
        /*0024*/ 	.byte	0x00, 0xf0, 0x09, 0x00


	//----- nvinfo : EIATTR_KPARAM_INFO
	.align		4
.L_7932:
        /*0028*/ 	.byte	0x04, 0x17
        /*002a*/ 	.short	(.L_7934 - .L_7933)
.L_7933:
        /*002c*/ 	.word	0x00000000
        /*0030*/ 	.short	0x0000
        /*0032*/ 	.short	0x0000
        /*0034*/ 	.byte	0x00, 0xf0, 0x11, 0x00


	//----- nvinfo : EIATTR_SPARSE_MMA_MASK
	.align		4
.L_7934:
        /*0038*/ 	.byte	0x03, 0x50
        /*003a*/ 	.short	0x0000


	//----- nvinfo : EIATTR_MAXREG_COUNT
	.align		4
        /*003c*/ 	.byte	0x03, 0x1b
        /*003e*/ 	.short	0x00ff


	//----- nvinfo : EIATTR_MERCURY_ISA_VERSION
	.align		4
        /*0040*/ 	.byte	0x03, 0x5f
        /*0042*/ 	.short	0x0101


	//----- nvinfo : EIATTR_EXIT_INSTR_OFFSETS
	.align		4
        /*0044*/ 	.byte	0x04, 0x1c
        /*0046*/ 	.short	(.L_7936 - .L_7935)


	//   ....[0]....
.L_7935:
        /*0048*/ 	.word	0x00000380


	//   ....[1]....
        /*004c*/ 	.word	0x00000c70


	//   ....[2]....
        /*0050*/ 	.word	0x00000cf0


	//----- nvinfo : EIATTR_MAX_THREADS
	.align		4
.L_7936:
        /*0054*/ 	.byte	0x04, 0x05
        /*0056*/ 	.short	(.L_7938 - .L_7937)
.L_7937:
        /*0058*/ 	.word	0x00000080
        /*005c*/ 	.word	0x00000001
        /*0060*/ 	.word	0x00000001


	//----- nvinfo : EIATTR_CRS_STACK_SIZE
	.align		4
.L_7938:
        /*0064*/ 	.byte	0x04, 0x1e
        /*0066*/ 	.short	(.L_7940 - .L_7939)
.L_7939:
        /*0068*/ 	.word	0x00000000


	//----- nvinfo : EIATTR_CBANK_PARAM_SIZE
	.align		4
.L_7940:
        /*006c*/ 	.byte	0x03, 0x19
        /*006e*/ 	.short	0x0018


	//----- nvinfo : EIATTR_PARAM_CBANK
	.align		4
        /*0070*/ 	.byte	0x04, 0x0a
        /*0072*/ 	.short	(.L_7942 - .L_7941)
	.align		4
.L_7941:
        /*0074*/ 	.word	index@(.nv.constant0._ZN2at6native29vectorized_elementwise_kernelILi4ENS0_13AUnaryFunctorIaabZZZNS0_22logical_or_kernel_cudaERNS_14TensorIteratorEENKUlvE0_clEvENKUlvE0_clEvEUlaaE_EESt5arrayIPcLm2EEEEviT0_T1_)
        /*0078*/ 	.short	0x0210
        /*007a*/ 	.short	0x0018


	//----- nvinfo : EIATTR_SW_WAR
	.align		4
.L_7942:
        /*007c*/ 	.byte	0x04, 0x36
        /*007e*/ 	.short	(.L_7944 - .L_7943)
.L_7943:
        /*0080*/ 	.word	0x00000008
.L_7944:


//--------------------- .nv.info._ZN2at6native29vectorized_elementwise_kernelILi8ENS0_13AUnaryFunctorIaabZZZNS0_22logical_or_kernel_cudaERNS_14TensorIteratorEENKUlvE0_clEvENKUlvE0_clEvEUlaaE_EESt5arrayIPcLm2EEEEviT0_T1_ --------------------------
	.section	.nv.info._ZN2at6native29vectorized_elementwise_kernelILi8ENS0_13AUnaryFunctorIaabZZZNS0_22logical_or_kernel_cudaERNS_14TensorIteratorEENKUlvE0_clEvENKUlvE0_clEvEUlaaE_EESt5arrayIPcLm2EEEEviT0_T1_,"",@"SHT_CUDA_INFO"
	.sectionflags	@""
	.align	4


	//----- nvinfo : EIATTR_CUDA_API_VERSION
	.align		4
        /*0000*/ 	.byte	0x04, 0x37
        /*0002*/ 	.short	(.L_7946 - .L_7945)
.L_7945:
        /*0004*/ 	.word	0x00000082


	//----- nvinfo : EIATTR_KPARAM_INFO
	.align		4
.L_7946:
        /*0008*/ 	.byte	0x04, 0x17
        /*000a*/ 	.short	(.L_7948 - .L_7947)
.L_7947:
        /*000c*/ 	.word	0x00000000
        /*0010*/ 	.short	0x0002
        /*0012*/ 	.short	0x0008
        /*0014*/ 	.byte	0x00, 0xf0, 0x41, 0x00


	//----- nvinfo : EIATTR_KPARAM_INFO
	.align		4
.L_7948:
        /*0018*/ 	.byte	0x04, 0x17
        /*001a*/ 	.short	(.L_7950 - .L_7949)
.L_7949:
        /*001c*/ 	.word	0x00000000
        /*0020*/ 	.short	0x0001
        /*0022*/ 	.short	0x0004
        /*0024*/ 	.byte	0x00, 0xf0, 0x09, 0x00


	//----- nvinfo : EIATTR_KPARAM_INFO
	.align		4
.L_7950:
        /*0028*/ 	.byte	0x04, 0x17
        /*002a*/ 	.short	(.L_7952 - .L_7951)
.L_7951:
        /*002c*/ 	.word	0x00000000
        /*0030*/ 	.short	0x0000
        /*0032*/ 	.short	0x0000
        /*0034*/ 	.byte	0x00, 0xf0, 0x11, 0x00


	//----- nvinfo : EIATTR_SPARSE_MMA_MASK
	.align		4
.L_7952:
        /*0038*/ 	.byte	0x03, 0x50
        /*003a*/ 	.short	0x0000


	//----- nvinfo : EIATTR_MAXREG_COUNT
	.align		4
        /*003c*/ 	.byte	0x03, 0x1b
        /*003e*/ 	.short	0x00ff


	//----- nvinfo : EIATTR_MERCURY_ISA_VERSION
	.align		4
        /*0040*/ 	.byte	0x03, 0x5f
        /*0042*/ 	.short	0x0101


	//----- nvinfo : EIATTR_EXIT_INSTR_OFFSETS
	.align		4
        /*0044*/ 	.byte	0x04, 0x1c
        /*0046*/ 	.short	(.L_7954 - .L_7953)


	//   ....[0]....
.L_7953:
        /*0048*/ 	.word	0x000003d0


	//   ....[1]....
        /*004c*/ 	.word	0x00000cc0


	//   ....[2]....
        /*0050*/ 	.word	0x00000d40


	//----- nvinfo : EIATTR_MAX_THREADS
	.align		4
.L_7954:
        /*0054*/ 	.byte	0x04, 0x05
        /*0056*/ 	.short	(.L_7956 - .L_7955)
.L_7955:
        /*0058*/ 	.word	0x00000080
        /*005c*/ 	.word	0x00000001
        /*0060*/ 	.word	0x00000001


	//----- nvinfo : EIATTR_CRS_STACK_SIZE
	.align		4
.L_7956:
        /*0064*/ 	.byte	0x04, 0x1e
        /*0066*/ 	.short	(.L_7958 - .L_7957)
.L_7957:
        /*0068*/ 	.word	0x00000000


	//----- nvinfo : EIATTR_CBANK_PARAM_SIZE
	.align		4
.L_7958:
        /*006c*/ 	.byte	0x03, 0x19
        /*006e*/ 	.short	0x0018


	//----- nvinfo : EIATTR_PARAM_CBANK
	.align		4
        /*0070*/ 	.byte	0x04, 0x0a
        /*0072*/ 	.short	(.L_7960 - .L_7959)
	.align		4
.L_7959:
        /*0074*/ 	.word	index@(.nv.constant0._ZN2at6native29vectorized_elementwise_kernelILi8ENS0_13AUnaryFunctorIaabZZZNS0_22logical_or_kernel_cudaERNS_14TensorIteratorEENKUlvE0_clEvENKUlvE0_clEvEUlaaE_EESt5arrayIPcLm2EEEEviT0_T1_)
        /*0078*/ 	.short	0x0210
        /*007a*/ 	.short	0x0018


	//----- nvinfo : EIATTR_SW_WAR
	.align		4
.L_7960:
        /*007c*/ 	.byte	0x04, 0x36
        /*007e*/ 	.short	(.L_7962 - .L_7961)
.L_7961:
        /*0080*/ 	.word	0x00000008
.L_7962:


//--------------------- .nv.info._ZN2at6native18elementwise_kernelILi128ELi4EZNS0_15gpu_kernel_implINS0_13BinaryFunctorIaabZZZNS0_22logical_or_kernel_cudaERNS_14TensorIteratorEENKUlvE0_clEvENKUlvE0_clEvEUlaaE_EEEEvRNS_18TensorIteratorBaseERKT_EUliE_EEviT1_ --------------------------
	.section	.nv.info._ZN2at6native18elementwise_kernelILi128ELi4EZNS0_15gpu_kernel_implINS0_13BinaryFunctorIaabZZZNS0_22logical_or_kernel_cudaERNS_14TensorIteratorEENKUlvE0_clEvENKUlvE0_clEvEUlaaE_EEEEvRNS_18TensorIteratorBaseERKT_EUliE_EEviT1_,"",@"SHT_CUDA_INFO"
	.sectionflags	@""
	.align	4


	//----- nvinfo : EIATTR_CUDA_API_VERSION
	.align		4
        /*0000*/ 	.byte	0x04, 0x37
        /*0002*/ 	.short	(.L_7964 - .L_7963)
.L_7963:
        /*0004*/ 	.word	0x00000082


	//----- nvinfo : EIATTR_KPARAM_INFO
	.align		4
.L_7964:
        /*0008*/ 	.byte	0x04, 0x17
        /*000a*/ 	.short	(.L_7966 - .L_7965)
.L_7965:
        /*000c*/ 	.word	0x00000000
        /*0010*/ 	.short	0x0001
        /*0012*/ 	.short	0x0008
        /*0014*/ 	.byte	0x00, 0xf0, 0x21, 0x0a


	//----- nvinfo : EIATTR_KPARAM_INFO
	.align		4
.L_7966:
        /*0018*/ 	.byte	0x04, 0x17
        /*001a*/ 	.short	(.L_7968 - .L_7967)
.L_7967:
        /*001c*/ 	.word	0x00000000
        /*0020*/ 	.short	0x0000
        /*0022*/ 	.short	0x0000
        /*0024*/ 	.byte	0x00, 0xf0, 0x11, 0x00


	//----- nvinfo : EIATTR_SPARSE_MMA_MASK
	.align		4
.L_7968:
        /*0028*/ 	.byte	0x03, 0x50
        /*002a*/ 	.short	0x0000


	//----- nvinfo : EIATTR_MAXREG_COUNT
	.align		4
        /*002c*/ 	.byte	0x03, 0x1b
        /*002e*/ 	.short	0x0080


	//----- nvinfo : EIATTR_EXTERNS
	.align		4
        /*0030*/ 	.byte	0x04, 0x0f
        /*0032*/ 	.short	(.L_7970 - .L_7969)


	//   ....[0]....
	.align		4
.L_7969:
        /*0034*/ 	.word	index@(__assertfail)


	//----- nvinfo : EIATTR_MERCURY_ISA_VERSION
	.align		4
.L_7970:
        /*0038*/ 	.byte	0x03, 0x5f
        /*003a*/ 	.short	0x0101


	//----- nvinfo : EIATTR_SYSCALL_OFFSETS
	.align		4
        /*003c*/ 	.byte	0x04, 0x46
        /*003e*/ 	.short	(.L_7972 - .L_7971)


	//   ....[0]....
.L_7971:
        /*0040*/ 	.word	0x00002520


	//   ....[1]....
        /*0044*/ 	.word	0x000033a0


	//   ....[2]....
        /*0048*/ 	.word	0x00004110


	//   ....[3]....
        /*004c*/ 	.word	0x00006670


	//   ....[4]....
        /*0050*/ 	.word	0x000074f0


	//   ....[5]....
        /*0054*/ 	.word	0x00008250


	//   ....[6]....
        /*0058*/ 	.word	0x0000a790


	//   ....[7]....
        /*005c*/ 	.word	0x0000b610


	//   ....[8]....
        /*0060*/ 	.word	0x0000c370


	//   ....[9]....
        /*0064*/ 	.word	0x0000e8a0


	//   ....[10]....
        /*0068*/ 	.word	0x0000f720


	//   ....[11]....
        /*006c*/ 	.word	0x00010480


	//----- nvinfo : EIATTR_EXIT_INSTR_OFFSETS
	.align		4
.L_7972:
        /*0070*/ 	.byte	0x04, 0x1c
        /*0072*/ 	.short	(.L_7974 - .L_7973)


	//   ....[0]....
.L_7973:
        /*0074*/ 	.word	0x0000c420


	//   ....[1]....
        /*0078*/ 	.word	0x0000f870


	//   ....[2]....
        /*007c*/ 	.word	0x0000f890


	//   ....[3]....
        /*0080*/ 	.word	0x0000f920


	//   ....[4]....
        /*0084*/ 	.word	0x0000f940


	//   ....[5]....
        /*0088*/ 	.word	0x0000f960


	//   ....[6]....
        /*008c*/ 	.word	0x0000f9f0


	//   ....[7]....
        /*0090*/ 	.word	0x0000fa30


	//   ....[8]....
        /*0094*/ 	.word	0x0000fad0


	//   ....[9]....
        /*0098*/ 	.word	0x0000fb20


	//   ....[10]....
        /*009c*/ 	.word	0x0000fb60


	//   ....[11]....
        /*00a0*/ 	.word	0x0000fc00


	//   ....[12]....
        /*00a4*/ 	.word	0x0000fc50


	//   ....[13]....
        /*00a8*/ 	.word	0x0000fda0


	//   ....[14]....
        /*00ac*/ 	.word	0x0000fe40


	//   ....[15]....
        /*00b0*/ 	.word	0x0000fe80


	//   ....[16]....
        /*00b4*/ 	.word	0x0000fed0


	//   ....[17]....
        /*00b8*/ 	.word	0x0000ff10


	//   ....[18]....
        /*00bc*/ 	.word	0x0000ffb0


	//   ....[19]....
        /*00c0*/ 	.word	0x000100f0


	//   ....[20]....
        /*00c4*/ 	.word	0x00010230


	//   ....[21]....
        /*00c8*/ 	.word	0x00010380


	//   ....[22]....
        /*00cc*/ 	.word	0x00010490


	//   ....[23]....
        /*00d0*/ 	.word	0x000104c0


	//   ....[24]....
        /*00d4*/ 	.word	0x000104e0


	//----- nvinfo : EIATTR_MAX_THREADS
	.align		4
.L_7974:
        /*00d8*/ 	.byte	0x04, 0x05
        /*00da*/ 	.short	(.L_7976 - .L_7975)
.L_7975:
        /*00dc*/ 	.word	0x00000080
        /*00e0*/ 	.word	0x00000001
        /*00e4*/ 	.word	0x00000001


	//----- nvinfo : EIATTR_CRS_STACK_SIZE
	.align		4
.L_7976:
        /*00e8*/ 	.byte	0x04, 0x1e
        /*00ea*/ 	.short	(.L_7978 - .L_7977)
.L_7977:
        /*00ec*/ 	.word	0x00000000


	//----- nvinfo : EIATTR_CBANK_PARAM_SIZE
	.align		4
.L_7978:
        /*00f0*/ 	.byte	0x03, 0x19
        /*00f2*/ 	.short	0x0290


	//----- nvinfo : EIATTR_PARAM_CBANK
	.align		4
        /*00f4*/ 	.byte	0x04, 0x0a
        /*00f6*/ 	.short	(.L_7980 - .L_7979)
	.align		4
.L_7979:
        /*00f8*/ 	.word	index@(.nv.constant0._ZN2at6native18elementwise_kernelILi128ELi4EZNS0_15gpu_kernel_implINS0_13BinaryFunctorIaabZZZNS0_22logical_or_kernel_cudaERNS_14TensorIteratorEENKUlvE0_clEvENKUlvE0_clEvEUlaaE_EEEEvRNS_18TensorIteratorBaseERKT_EUliE_EEviT1_)
        /*00fc*/ 	.short	0x0210
        /*00fe*/ 	.short	0x0290


	//----- nvinfo : EIATTR_SW_WAR
	.align		4
.L_7980:
        /*0100*/ 	.byte	0x04, 0x36
        /*0102*/ 	.short	(.L_7982 - .L_7981)
.L_7981:
        /*0104*/ 	.word	0x00000008
.L_7982:


//--------------------- .nv.info._ZN2at6native27unrolled_elementwise_kernelINS0_13BinaryFunctorIaabZZZNS0_22logical_or_kernel_cudaERNS_14TensorIteratorEENKUlvE0_clEvENKUlvE0_clEvEUlaaE_EESt5arrayIPcLm3EELi4E23TrivialOffsetCalculatorILi2EjESC_ILi1EjENS0_6memory12LoadWithCastILi2EEENSF_13StoreWithCastILi1EEEEEviT_T0_T2_T3_T4_T5_ --------------------------
	.section	.nv.info._ZN2at6native27unrolled_elementwise_kernelINS0_13BinaryFunctorIaabZZZNS0_22logical_or_kernel_cudaERNS_14TensorIteratorEENKUlvE0_clEvENKUlvE0_clEvEUlaaE_EESt5arrayIPcLm3EELi4E23TrivialOffsetCalculatorILi2EjESC_ILi1EjENS0_6memory12LoadWithCastILi2EEENSF_13StoreWithCastILi1EEEEEviT_T0_T2_T3_T4_T5_,"",@"SHT_CUDA_INFO"
	.sectionflags	@""
	.align	4


	//----- nvinfo : EIATTR_CUDA_API_VERSION
	.align		4
        /*0000*/ 	.byte	0x04, 0x37
        /*0002*/ 	.short	(.L_7984 - .L_7983)
.L_7983:
        /*0004*/ 	.word	0x00000082


	//----- nvinfo : EIATTR_KPARAM_INFO
	.align		4
.L_7984:
        /*0008*/ 	.byte	0x04, 0x17
        /*000a*/ 	.short	(.L_7986 - .L_7985)
.L_7985:
        /*000c*/ 	.word	0x00000000
        /*0010*/ 	.short	0x0006
        /*0012*/ 	.short	0x0030
        /*0014*/ 	.byte	0x00, 0xf0, 0x21, 0x00


	//----- nvinfo : EIATTR_KPARAM_INFO
	.align		4
.L_7986:
        /*0018*/ 	.byte	0x04, 0x17
        /*001a*/ 	.short	(.L_7988 - .L_7987)
.L_7987:
        /*001c*/ 	.word	0x00000000
        /*0020*/ 	.short	0x0005
        /*0022*/ 	.short	0x0024
        /*0024*/ 	.byte	0x00, 0xf0, 0x31, 0x00


	//----- nvinfo : EIATTR_KPARAM_INFO
	.align		4
.L_7988:
        /*0028*/ 	.byte	0x04, 0x17
        /*002a*/ 	.short	(.L_7990 - .L_7989)
.L_7989:
        /*002c*/ 	.word	0x00000000
        /*0030*/ 	.short	0x0004
        /*0032*/ 	.short	0x0021
        /*0034*/ 	.byte	0x00, 0xf0, 0x05, 0x00


	//----- nvinfo : EIATTR_KPARAM_INFO
	.align		4
.L_7990:
        /*0038*/ 	.byte	0x04, 0x17
        /*003a*/ 	.short	(.L_7992 - .L_7991)
.L_7991:
        /*003c*/ 	.word	0x00000000
        /*0040*/ 	.short	0x0003
        /*0042*/ 	.short	0x0020
        /*0044*/ 	.byte	0x00, 0xf0, 0x05, 0x00


	//----- nvinfo : EIATTR_KPARAM_INFO
	.align		4
.L_7992:
        /*0048*/ 	.byte	0x04, 0x17
        /*004a*/ 	.short	(.L_7994 - .L_7993)
.L_7993:
        /*004c*/ 	.word	0x00000000
        /*0050*/ 	.short	0x0002
        /*0052*/ 	.short	0x0008
        /*0054*/ 	.byte	0x00, 0xf0, 0x61, 0x00


	//----- nvinfo : EIATTR_KPARAM_INFO
	.align		4
.L_7994:
        /*0058*/ 	.byte	0x04, 0x17
        /*005a*/ 	.short	(.L_7996 - .L_7995)
.L_7995:
        /*005c*/ 	.word	0x00000000
        /*0060*/ 	.short	0x0001
        /*0062*/ 	.short	0x0004
        /*0064*/ 	.byte	0x00, 0xf0, 0x05, 0x00


	//----- nvinfo : EIATTR_KPARAM_INFO
	.align		4
.L_7996:
        /*0068*/ 	.byte	0x04, 0x17
        /*006a*/ 	.short	(.L_7998 - .L_7997)
.L_7997:
        /*006c*/ 	.word	0x00000000
        /*0070*/ 	.short	0x0000
        /*0072*/ 	.short	0x0000
        /*0074*/ 	.byte	0x00, 0xf0, 0x11, 0x00


	//----- nvinfo : EIATTR_SPARSE_MMA_MASK
	.align		4
.L_7998:
        /*0078*/ 	.byte	0x03, 0x50
        /*007a*/ 	.short	0x0000


	//----- nvinfo : EIATTR_MAXREG_COUNT
	.align		4
        /*007c*/ 	.byte	0x03, 0x1b
        /*007e*/ 	.short	0x00ff


	//----- nvinfo : EIATTR_EXTERNS
	.align		4
        /*0080*/ 	.byte	0x04, 0x0f
        /*0082*/ 	.short	(.L_8000 - .L_7999)


	//   ....[0]....
	.align		4
.L_7999:
        /*0084*/ 	.word	index@(__assertfail)


	//----- nvinfo : EIATTR_MERCURY_ISA_VERSION
	.align		4
.L_8000:
        /*0088*/ 	.byte	0x03, 0x5f
        /*008a*/ 	.short	0x0101


	//----- nvinfo : EIATTR_SYSCALL_OFFSETS
	.align		4
        /*008c*/ 	.byte	0x04, 0x46
        /*008e*/ 	.short	(.L_8002 - .L_8001)


	//   ....[0]....
.L_8001:
        /*0090*/ 	.word	0x00000f30


	//   ....[1]....
        /*0094*/ 	.word	0x00001dc0


	//   ....[2]....
        /*0098*/ 	.word	0x00002cd0


	//   ....[3]....
        /*009c*/ 	.word	0x00003b60


	//   ....[4]....
        /*00a0*/ 	.word	0x00004a80


	//   ....[5]....
        /*00a4*/ 	.word	0x00005920


	//   ....[6]....
        /*00a8*/ 	.word	0x00006830


	//   ....[7]....
        /*00ac*/ 	.word	0x000076d0


	//   ....[8]....
        /*00b0*/ 	.word	0x00008650


	//   ....[9]....
        /*00b4*/ 	.word	0x00009520


	//   ....[10]....
        /*00b8*/ 	.word	0x0000a3d0


	//   ....[11]....
        /*00bc*/ 	.word	0x0000b280


	//----- nvinfo : EIATTR_EXIT_INSTR_OFFSETS
	.align		4
.L_8002:
        /*00c0*/ 	.byte	0x04, 0x1c
        /*00c2*/ 	.short	(.L_8004 - .L_8003)


	//   ....[0]....
.L_8003:
        /*00c4*/ 	.word	0x0000a460


	//   ....[1]....
        /*00c8*/ 	.word	0x0000a590


	//   ....[2]....
        /*00cc*/ 	.word	0x0000a5b0


	//   ....[3]....
        /*00d0*/ 	.word	0x0000a640


	//   ....[4]....
        /*00d4*/ 	.word	0x0000a660


	//   ....[5]....
        /*00d8*/ 	.word	0x0000a680


	//   ....[6]....
        /*00dc*/ 	.word	0x0000a710


	//   ....[7]....
        /*00e0*/ 	.word	0x0000a750


	//   ....[8]....
        /*00e4*/ 	.word	0x0000a7f0


	//   ....[9]....
        /*00e8*/ 	.word	0x0000a840


	//   ....[10]....
        /*00ec*/ 	.word	0x0000a870


	//   ....[11]....
        /*00f0*/ 	.word	0x0000a910


	//   ....[12]....
        /*00f4*/ 	.word	0x0000a950


	//   ....[13]....
        /*00f8*/ 	.word	0x0000aae0


	//   ....[14]....
        /*00fc*/ 	.word	0x0000ac40


	//   ....[15]....
        /*0100*/ 	.word	0x0000ac80


	//   ....[16]....
        /*0104*/ 	.word	0x0000ad20


	//   ....[17]....
        /*0108*/ 	.word	0x0000aea0


	//   ....[18]....
        /*010c*/ 	.word	0x0000b020


	//   ....[19]....
        /*0110*/ 	.word	0x0000b180


	//   ....[20]....
        /*0114*/ 	.word	0x0000b290


	//   ....[21]....
        /*0118*/ 	.word	0x0000b2c0


	//   ....[22]....
        /*011c*/ 	.word	0x0000b2e0


	//----- nvinfo : EIATTR_MAX_THREADS
	.align		4
.L_8004:
        /*0120*/ 	.byte	0x04, 0x05
        /*0122*/ 	.short	(.L_8006 - .L_8005)
.L_8005:
        /*0124*/ 	.word	0x00000080
        /*0128*/ 	.word	0x00000001
        /*012c*/ 	.word	0x00000001


	//----- nvinfo : EIATTR_CRS_STACK_SIZE
	.align		4
.L_8006:
        /*0130*/ 	.byte	0x04, 0x1e
        /*0132*/ 	.short	(.L_8008 - .L_8007)
.L_8007:
        /*0134*/ 	.word	0x00000000


	//----- nvinfo : EIATTR_CBANK_PARAM_SIZE
	.align		4
.L_8008:
        /*0138*/ 	.byte	0x03, 0x19
        /*013a*/ 	.short	0x0038


	//----- nvinfo : EIATTR_PARAM_CBANK
	.align		4
        /*013c*/ 	.byte	0x04, 0x0a
        /*013e*/ 	.short	(.L_8010 - .L_8009)
	.align		4
.L_8009:
        /*0140*/ 	.word	index@(.nv.constant0._ZN2at6native27unrolled_elementwise_kernelINS0_13BinaryFunctorIaabZZZNS0_22logical_or_kernel_cudaERNS_14TensorIteratorEENKUlvE0_clEvENKUlvE0_clEvEUlaaE_EESt5arrayIPcLm3EELi4E23TrivialOffsetCalculatorILi2EjESC_ILi1EjENS0_6memory12LoadWithCastILi2EEENSF_13StoreWithCastILi1EEEEEviT_T0_T2_T3_T4_T5_)
        /*0144*/ 	.short	0x0210
        /*0146*/ 	.short	0x0038


	//----- nvinfo : EIATTR_SW_WAR
	.align		4
.L_8010:
        /*0148*/ 	.byte	0x04, 0x36
        /*014a*/ 	.short	(.L_8012 - .L_8011)
.L_8011:
        /*014c*/ 	.word	0x00000008
.L_8012:


//--------------------- .nv.info._ZN2at6native18elementwise_kernelILi128ELi4EZNS0_22gpu_kernel_impl_nocastINS0_13BinaryFunctorIaabZZZNS0_22logical_or_kernel_cudaERNS_14TensorIteratorEENKUlvE0_clEvENKUlvE0_clEvEUlaaE_EEEEvRNS_18TensorIteratorBaseERKT_EUliE_EEviT1_ --------------------------
	.section	.nv.info._ZN2at6native18elementwise_kernelILi128ELi4EZNS0_22gpu_kernel_impl_nocastINS0_13BinaryFunctorIaabZZZNS0_22logical_or_kernel_cudaERNS_14TensorIteratorEENKUlvE0_clEvENKUlvE0_clEvEUlaaE_EEEEvRNS_18TensorIteratorBaseERKT_EUliE_EEviT1_,"",@"SHT_CUDA_INFO"
	.sectionflags	@""
	.align	4


	//----- nvinfo : EIATTR_CUDA_API_VERSION
	.align		4
        /*0000*/ 	.byte	0x04, 0x37
        /*0002*/ 	.short	(.L_8014 - .L_8013)
.L_8013:
        /*0004*/ 	.word	0x00000082


	//----- nvinfo : EIATTR_KPARAM_INFO
	.align		4
.L_8014:
        /*0008*/ 	.byte	0x04, 0x17
        /*000a*/ 	.short	(.L_8016 - .L_8015)
.L_8015:
        /*000c*/ 	.word	0x00000000
        /*0010*/ 	.short	0x0001
        /*0012*/ 	.short	0x0008
        /*0014*/ 	.byte	0x00, 0xf0, 0x21, 0x0a


	//----- nvinfo : EIATTR_KPARAM_INFO
	.align		4
.L_8016:
        /*0018*/ 	.byte	0x04, 0x17
        /*001a*/ 	.short	(.L_8018 - .L_8017)
.L_8017:
        /*001c*/ 	.word	0x00000000
        /*0020*/ 	.short	0x0000
        /*0022*/ 	.short	0x0000
        /*0024*/ 	.byte	0x00, 0xf0, 0x11, 0x00


	//----- nvinfo : EIATTR_SPARSE_MMA_MASK
	.align		4
.L_8018:
        /*0028*/ 	.byte	0x03, 0x50
        /*002a*/ 	.short	0x0000


	//----- nvinfo : EIATTR_MAXREG_COUNT
	.align		4
        /*002c*/ 	.byte	0x03, 0x1b
        /*002e*/ 	.short	0x0080


	//----- nvinfo : EIATTR_MERCURY_ISA_VERSION
	.align		4
        /*0030*/ 	.byte	0x03, 0x5f
        /*0032*/ 	.short	0x0101


	//----- nvinfo : EIATTR_EXIT_INSTR_OFFSETS
	.align		4
        /*0034*/ 	.byte	0x04, 0x1c
        /*0036*/ 	.short	(.L_8020 - .L_8019)


	//   ....[0]....
.L_8019:
        /*0038*/ 	.word	0x00004620


	//   ....[1]....
        /*003c*/ 	.word	0x00005d20


	//----- nvinfo : EIATTR_MAX_THREADS
	.align		4
.L_8020:
        /*0040*/ 	.byte	0x04, 0x05
        /*0042*/ 	.short	(.L_8022 - .L_8021)
.L_8021:
        /*0044*/ 	.word	0x00000080
        /*0048*/ 	.word	0x00000001
        /*004c*/ 	.word	0x00000001


	//----- nvinfo : EIATTR_CRS_STACK_SIZE
	.align		4
.L_8022:
        /*0050*/ 	.byte	0x04, 0x1e
        /*0052*/ 	.short	(.L_8024 - .L_8023)
.L_8023:
        /*0054*/ 	.word	0x00000000


	//----- nvinfo : EIATTR_CBANK_PARAM_SIZE
	.align		4
.L_8024:
        /*0058*/ 	.byte	0x03, 0x19
        /*005a*/ 	.short	0x0290


	//----- nvinfo : EIATTR_PARAM_CBANK
	.align		4
        /*005c*/ 	.byte	0x04, 0x0a
        /*005e*/ 	.short	(.L_8026 - .L_8025)
	.align		4
.L_8025:
        /*0060*/ 	.word	index@(.nv.constant0._ZN2at6native18elementwise_kernelILi128ELi4EZNS0_22gpu_kernel_impl_nocastINS0_13BinaryFunctorIaabZZZNS0_22logical_or_kernel_cudaERNS_14TensorIteratorEENKUlvE0_clEvENKUlvE0_clEvEUlaaE_EEEEvRNS_18TensorIteratorBaseERKT_EUliE_EEviT1_)
        /*0064*/ 	.short	0x0210
        /*0066*/ 	.short	0x0290


	//----- nvinfo : EIATTR_SW_WAR
	.align		4
.L_8026:
        /*0068*/ 	.byte	0x04, 0x36
        /*006a*/ 	.short	(.L_8028 - .L_8027)
.L_8027:
        /*006c*/ 	.word	0x00000008
.L_8028:


//--------------------- .nv.info._ZN2at6native27unrolled_elementwise_kernelINS0_13BinaryFunctorIaabZZZNS0_22logical_or_kernel_cudaERNS_14TensorIteratorEENKUlvE0_clEvENKUlvE0_clEvEUlaaE_EESt5arrayIPcLm3EELi4E23TrivialOffsetCalculatorILi2EjESC_ILi1EjENS0_6memory15LoadWithoutCastENSF_16StoreWithoutCastEEEviT_T0_T2_T3_T4_T5_ --------------------------
	.section	.nv.info._ZN2at6native27unrolled_elementwise_kernelINS0_13BinaryFunctorIaabZZZNS0_22logical_or_kernel_cudaERNS_14TensorIteratorEENKUlvE0_clEvENKUlvE0_clEvEUlaaE_EESt5arrayIPcLm3EELi4E23TrivialOffsetCalculatorILi2EjESC_ILi1EjENS0_6memory15LoadWithoutCastENSF_16StoreWithoutCastEEEviT_T0_T2_T3_T4_T5_,"",@"SHT_CUDA_INFO"
	.sectionflags	@""
	.align	4


	//----- nvinfo : EIATTR_CUDA_API_VERSION
	.align		4
        /*0000*/ 	.byte	0x04, 0x37
        /*0002*/ 	.short	(.L_8030 - .L_8029)
.L_8029:
        /*0004*/ 	.word	0x00000082


	//----- nvinfo : EIATTR_KPARAM_INFO
	.align		4
.L_8030:
        /*0008*/ 	.byte	0x04, 0x17
        /*000a*/ 	.short	(.L_8032 - .L_8031)
.L_8031:
        /*000c*/ 	.word	0x00000000
        /*0010*/ 	.short	0x0006
        /*0012*/ 	.short	0x0023
        /*0014*/ 	.byte	0x00, 0xf0, 0x05, 0x00


	//----- nvinfo : EIATTR_KPARAM_INFO
	.align		4
.L_8032:
        /*0018*/ 	.byte	0x04, 0x17
        /*001a*/ 	.short	(.L_8034 - .L_8033)
.L_8033:
        /*001c*/ 	.word	0x00000000
        /*0020*/ 	.short	0x0005
        /*0022*/ 	.short	0x0022
        /*0024*/ 	.byte	0x00, 0xf0, 0x05, 0x00


	//----- nvinfo : EIATTR_KPARAM_INFO
	.align		4
.L_8034:
        /*0028*/ 	.byte	0x04, 0x17
        /*002a*/ 	.short	(.L_8036 - .L_8035)
.L_8035:
        /*002c*/ 	.word	0x00000000
        /*0030*/ 	.short	0x0004
        /*0032*/ 	.short	0x0021
        /*0034*/ 	.byte	0x00, 0xf0, 0x05, 0x00


	//----- nvinfo : EIATTR_KPARAM_INFO
	.align		4
.L_8036:
        /*0038*/ 	.byte	0x04, 0x17
        /*003a*/ 	.short	(.L_8038 - .L_8037)
.L_8037:
        /*003c*/ 	.word	0x00000000
        /*0040*/ 	.short	0x0003
        /*0042*/ 	.short	0x0020
        /*0044*/ 	.byte	0x00, 0xf0, 0x05, 0x00


	//----- nvinfo : EIATTR_KPARAM_INFO
	.align		4
.L_8038:
        /*0048*/ 	.byte	0x04, 0x17
        /*004a*/ 	.short	(.L_8040 - .L_8039)
.L_8039:
        /*004c*/ 	.word	0x00000000
        /*0050*/ 	.short	0x0002
        /*0052*/ 	.short	0x0008
        /*0054*/ 	.byte	0x00, 0xf0, 0x61, 0x00


	//----- nvinfo : EIATTR_KPARAM_INFO
	.align		4
.L_8040:
        /*0058*/ 	.byte	0x04, 0x17
        /*005a*/ 	.short	(.L_8042 - .L_8041)
.L_8041:
        /*005c*/ 	.word	0x00000000
        /*0060*/ 	.short	0x0001
        /*0062*/ 	.short	0x0004
        /*0064*/ 	.byte	0x00, 0xf0, 0x05, 0x00


	//----- nvinfo : EIATTR_KPARAM_INFO
	.align		4
.L_8042:
        /*0068*/ 	.byte	0x04, 0x17
        /*006a*/ 	.short	(.L_8044 - .L_8043)
.L_8043:
        /*006c*/ 	.word	0x00000000
        /*0070*/ 	.short	0x0000
        /*0072*/ 	.short	0x0000
        /*0074*/ 	.byte	0x00, 0xf0, 0x11, 0x00


	//----- nvinfo : EIATTR_SPARSE_MMA_MASK
	.align		4
.L_8044:
        /*0078*/ 	.byte	0x03, 0x50
        /*007a*/ 	.short	0x0000


	//----- nvinfo : EIATTR_MAXREG_COUNT
	.align		4
        /*007c*/ 	.byte	0x03, 0x1b
        /*007e*/ 	.short	0x00ff


	//----- nvinfo : EIATTR_MERCURY_ISA_VERSION
	.align		4
        /*0080*/ 	.byte	0x03, 0x5f
        /*0082*/ 	.short	0x0101


	//----- nvinfo : EIATTR_EXIT_INSTR_OFFSETS
	.align		4
        /*0084*/ 	.byte	0x04, 0x1c
        /*0086*/ 	.short	(.L_8046 - .L_8045)


	//   ....[0]....
.L_8045:
        /*0088*/ 	.word	0x00000590


	//   ....[1]....
        /*008c*/ 	.word	0x00000620


	//----- nvinfo : EIATTR_MAX_THREADS
	.align		4
.L_8046:
        /*0090*/ 	.byte	0x04, 0x05
        /*0092*/ 	.short	(.L_8048 - .L_8047)
.L_8047:
        /*0094*/ 	.word	0x00000080
        /*0098*/ 	.word	0x00000001
        /*009c*/ 	.word	0x00000001


	//----- nvinfo : EIATTR_CRS_STACK_SIZE
	.align		4
.L_8048:
        /*00a0*/ 	.byte	0x04, 0x1e
        /*00a2*/ 	.short	(.L_8050 - .L_8049)
.L_8049:
        /*00a4*/ 	.word	0x00000000


	//----- nvinfo : EIATTR_CBANK_PARAM_SIZE
	.align		4
.L_8050:
        /*00a8*/ 	.byte	0x03, 0x19
        /*00aa*/ 	.short	0x0024


	//----- nvinfo : EIATTR_PARAM_CBANK
	.align		4
        /*00ac*/ 	.byte	0x04, 0x0a
        /*00ae*/ 	.short	(.L_8052 - .L_8051)
	.align		4
.L_8051:
        /*00b0*/ 	.word	index@(.nv.constant0._ZN2at6native27unrolled_elementwise_kernelINS0_13BinaryFunctorIaabZZZNS0_22logical_or_kernel_cudaERNS_14TensorIteratorEENKUlvE0_clEvENKUlvE0_clEvEUlaaE_EESt5arrayIPcLm3EELi4E23TrivialOffsetCalculatorILi2EjESC_ILi1EjENS0_6memory15LoadWithoutCastENSF_16StoreWithoutCastEEEviT_T0_T2_T3_T4_T5_)
        /*00b4*/ 	.short	0x0210
        /*00b6*/ 	.short	0x0024


	//----- nvinfo : EIATTR_SW_WAR
	.align		4
.L_8052:
        /*00b8*/ 	.byte	0x04, 0x36
        /*00ba*/ 	.short	(.L_8054 - .L_8053)
.L_8053:
        /*00bc*/ 	.word	0x00000008
.L_8054:


//--------------------- .nv.info._ZN2at6native29vectorized_elementwise_kernelILi2ENS0_13BinaryFunctorIaabZZZNS0_22logical_or_kernel_cudaERNS_14TensorIteratorEENKUlvE0_clEvENKUlvE0_clEvEUlaaE_EESt5arrayIPcLm3EEEEviT0_T1_ --------------------------
	.section	.nv.info._ZN2at6native29vectorized_elementwise_kernelILi2ENS0_13BinaryFunctorIaabZZZNS0_22logical_or_kernel_cudaERNS_14TensorIteratorEENKUlvE0_clEvENKUlvE0_clEvEUlaaE_EESt5arrayIPcLm3EEEEviT0_T1_,"",@"SHT_CUDA_INFO"
	.sectionflags	@""
	.align	4


	//----- nvinfo : EIATTR_CUDA_API_VERSION
	.align		4
        /*0000*/ 	.byte	0x04, 0x37
        /*0002*/ 	.short	(.L_8056 - .L_8055)
.L_8055:
        /*0004*/ 	.word	0x00000082


	//----- nvinfo : EIATTR_KPARAM_INFO
	.align		4
.L_8056:
        /*0008*/ 	.byte	0x04, 0x17
        /*000a*/ 	.short	(.L_8058 - .L_8057)
.L_8057:
        /*000c*/ 	.word	0x00000000
        /*0010*/ 	.short	0x0002
        /*0012*/ 	.short	0x0008
        /*0014*/ 	.byte	0x00, 0xf0, 0x61, 0x00


	//----- nvinfo : EIATTR_KPARAM_INFO
	.align		4
.L_8058:
        /*0018*/ 	.byte	0x04, 0x17
        /*001a*/ 	.short	(.L_8060 - .L_8059)
.L_8059:
        /*001c*/ 	.word	0x00000000
        /*0020*/ 	.short	0x0001
        /*0022*/ 	.short	0x0004
        /*0024*/ 	.byte	0x00, 0xf0, 0x05, 0x00


	//----- nvinfo : EIATTR_KPARAM_INFO
	.align		4
.L_8060:
        /*0028*/ 	.byte	0x04, 0x17
        /*002a*/ 	.short	(.L_8062 - .L_8061)
.L_8061:
        /*002c*/ 	.word	0x00000000
        /*0030*/ 	.short	0x0000
        /*0032*/ 	.short	0x0000
        /*0034*/ 	.byte	0x00, 0xf0, 0x11, 0x00


	//----- nvinfo : EIATTR_SPARSE_MMA_MASK
	.align		4
.L_8062:
        /*0038*/ 	.byte	0x03, 0x50
        /*003a*/ 	.short	0x0000


	//----- nvinfo : EIATTR_MAXREG_COUNT
	.align		4
        /*003c*/ 	.byte	0x03, 0x1b
        /*003e*/ 	.short	0x00ff


	//----- nvinfo : EIATTR_MERCURY_ISA_VERSION
	.align		4
        /*0040*/ 	.byte	0x03, 0x5f
        /*0042*/ 	.short	0x0101


	//----- nvinfo : EIATTR_EXIT_INSTR_OFFSETS
	.align		4
        /*0044*/ 	.byte	0x04, 0x1c
        /*0046*/ 	.short	(.L_8064 - .L_8063)


	//   ....[0]....
.L_8063:
        /*0048*/ 	.word	0x000004c0


	//   ....[1]....
        /*004c*/ 	.word	0x00001030


	//   ....[2]....
        /*0050*/ 	.word	0x000010b0


	//----- nvinfo : EIATTR_MAX_THREADS
	.align		4
.L_8064:
        /*0054*/ 	.byte	0x04, 0x05
        /*0056*/ 	.short	(.L_8066 - .L_8065)
.L_8065:
        /*0058*/ 	.word	0x00000080
        /*005c*/ 	.word	0x00000001
        /*0060*/ 	.word	0x00000001


	//----- nvinfo : EIATTR_CRS_STACK_SIZE
	.align		4
.L_8066:
        /*0064*/ 	.byte	0x04, 0x1e
        /*0066*/ 	.short	(.L_8068 - .L_8067)
.L_8067:
        /*0068*/ 	.word	0x00000000


	//----- nvinfo : EIATTR_CBANK_PARAM_SIZE
	.align		4
.L_8068:
        /*006c*/ 	.byte	0x03, 0x19
        /*006e*/ 	.short	0x0020


	//----- nvinfo : EIATTR_PARAM_CBANK
	.align		4
        /*0070*/ 	.byte	0x04, 0x0a
        /*0072*/ 	.short	(.L_8070 - .L_8069)
	.align		4
.L_8069:
        /*0074*/ 	.word	index@(.nv.constant0._ZN2at6native29vectorized_elementwise_kernelILi2ENS0_13BinaryFunctorIaabZZZNS0_22logical_or_kernel_cudaERNS_14TensorIteratorEENKUlvE0_clEvENKUlvE0_clEvEUlaaE_EESt5arrayIPcLm3EEEEviT0_T1_)
        /*0078*/ 	.short	0x0210
        /*007a*/ 	.short	0x0020


	//----- nvinfo : EIATTR_SW_WAR
	.align		4
.L_8070:
        /*007c*/ 	.byte	0x04, 0x36
        /*007e*/ 	.short	(.L_8072 - .L_8071)
.L_8071:
        /*0080*/ 	.word	0x00000008
.L_8072:


//--------------------- .nv.info._ZN2at6native29vectorized_elementwise_kernelILi4ENS0_13BinaryFunctorIaabZZZNS0_22logical_or_kernel_cudaERNS_14TensorIteratorEENKUlvE0_clEvENKUlvE0_clEvEUlaaE_EESt5arrayIPcLm3EEEEviT0_T1_ --------------------------
	.section	.nv.info._ZN2at6native29vectorized_elementwise_kernelILi4ENS0_13BinaryFunctorIaabZZZNS0_22logical_or_kernel_cudaERNS_14TensorIteratorEENKUlvE0_clEvENKUlvE0_clEvEUlaaE_EESt5arrayIPcLm3EEEEviT0_T1_,"",@"SHT_CUDA_INFO"
	.sectionflags	@""
	.align	4


	//----- nvinfo : EIATTR_CUDA_API_VERSION
	.align		4
        /*0000*/ 	.byte	0x04, 0x37
        /*0002*/ 	.short	(.L_8074 - .L_8073)
.L_8073:
        /*0004*/ 	.word	0x00000082


	//----- nvinfo : EIATTR_KPARAM_INFO
	.align		4
.L_8074:
        /*0008*/ 	.byte	0x04, 0x17
        /*000a*/ 	.short	(.L_8076 - .L_8075)
.L_8075:
        /*000c*/ 	.word	0x00000000
        /*0010*/ 	.short	0x0002
        /*0012*/ 	.short	0x0008
        /*0014*/ 	.byte	0x00, 0xf0, 0x61, 0x00


	//----- nvinfo : EIATTR_KPARAM_INFO
	.align		4
.L_8076:
        /*0018*/ 	.byte	0x04, 0x17
        /*001a*/ 	.short	(.L_8078 - .L_8077)
.L_8077:
        /*001c*/ 	.word	0x00000000
        /*0020*/ 	.short	0x0001
        /*0022*/ 	.short	0x0004
        /*0024*/ 	.byte	0x00, 0xf0, 0x05, 0x00


	//----- nvinfo : EIATTR_KPARAM_INFO
	.align		4
.L_8078:
        /*0028*/ 	.byte	0x04, 0x17
        /*002a*/ 	.short	(.L_8080 - .L_8079)
.L_8079:
        /*002c*/ 	.word	0x00000000
        /*0030*/ 	.short	0x0000
        /*0032*/ 	.short	0x0000
        /*0034*/ 	.byte	0x00, 0xf0, 0x11, 0x00


	//----- nvinfo : EIATTR_SPARSE_MMA_MASK
	.align		4
.L_8080:
        /*0038*/ 	.byte	0x03, 0x50
        /*003a*/ 	.short	0x0000


	//----- nvinfo : EIATTR_MAXREG_COUNT
	.align		4
        /*003c*/ 	.byte	0x03, 0x1b
        /*003e*/ 	.short	0x00ff


	//----- nvinfo : EIATTR_MERCURY_ISA_VERSION
	.align		4
        /*0040*/ 	.byte	0x03, 0x5f
        /*0042*/ 	.short	0x0101


	//----- nvinfo : EIATTR_EXIT_INSTR_OFFSETS
	.align		4
        /*0044*/ 	.byte	0x04, 0x1c
        /*0046*/ 	.short	(.L_8082 - .L_8081)


	//   ....[0]....
.L_8081:
        /*0048*/ 	.word	0x00000480


	//   ....[1]....
        /*004c*/ 	.word	0x00000ff0


	//   ....[2]....
        /*0050*/ 	.word	0x00001070


	//----- nvinfo : EIATTR_MAX_THREADS
	.align		4
.L_8082:
        /*0054*/ 	.byte	0x04, 0x05
        /*0056*/ 	.short	(.L_8084 - .L_8083)
.L_8083:
        /*0058*/ 	.word	0x00000080
        /*005c*/ 	.word	0x00000001
        /*0060*/ 	.word	0x00000001


	//----- nvinfo : EIATTR_CRS_STACK_SIZE
	.align		4
.L_8084:
        /*0064*/ 	.byte	0x04, 0x1e
        /*0066*/ 	.short	(.L_8086 - .L_8085)
.L_8085:
        /*0068*/ 	.word	0x00000000


	//----- nvinfo : EIATTR_CBANK_PARAM_SIZE
	.align		4
.L_8086:
        /*006c*/ 	.byte	0x03, 0x19
        /*006e*/ 	.short	0x0020


	//----- nvinfo : EIATTR_PARAM_CBANK
	.align		4
        /*0070*/ 	.byte	0x04, 0x0a
        /*0072*/ 	.short	(.L_8088 - .L_8087)
	.align		4
.L_8087:
        /*0074*/ 	.word	index@(.nv.constant0._ZN2at6native29vectorized_elementwise_kernelILi4ENS0_13BinaryFunctorIaabZZZNS0_22logical_or_kernel_cudaERNS_14TensorIteratorEENKUlvE0_clEvENKUlvE0_clEvEUlaaE_EESt5arrayIPcLm3EEEEviT0_T1_)
        /*0078*/ 	.short	0x0210
        /*007a*/ 	.short	0x0020


	//----- nvinfo : EIATTR_SW_WAR
	.align		4
.L_8088:
        /*007c*/ 	.byte	0x04, 0x36
        /*007e*/ 	.short	(.L_8090 - .L_8089)
.L_8089:
        /*0080*/ 	.word	0x00000008
.L_8090:


//--------------------- .nv.info._ZN2at6native29vectorized_elementwise_kernelILi8ENS0_13BinaryFunctorIaabZZZNS0_22logical_or_kernel_cudaERNS_14TensorIteratorEENKUlvE0_clEvENKUlvE0_clEvEUlaaE_EESt5arrayIPcLm3EEEEviT0_T1_ --------------------------
	.section	.nv.info._ZN2at6native29vectorized_elementwise_kernelILi8ENS0_13BinaryFunctorIaabZZZNS0_22logical_or_kernel_cudaERNS_14TensorIteratorEENKUlvE0_clEvENKUlvE0_clEvEUlaaE_EESt5arrayIPcLm3EEEEviT0_T1_,"",@"SHT_CUDA_INFO"
	.sectionflags	@""
	.align	4


	//----- nvinfo : EIATTR_CUDA_API_VERSION
	.align		4
        /*0000*/ 	.byte	0x04, 0x37
        /*0002*/ 	.short	(.L_8092 - .L_8091)
.L_8091:
        /*0004*/ 	.word	0x00000082


	//----- nvinfo : EIATTR_KPARAM_INFO
	.align		4
.L_8092:
        /*0008*/ 	.byte	0x04, 0x17
        /*000a*/ 	.short	(.L_8094 - .L_8093)
.L_8093:
        /*000c*/ 	.word	0x00000000
        /*0010*/ 	.short	0x0002
        /*0012*/ 	.short	0x0008
        /*0014*/ 	.byte	0x00, 0xf0, 0x61, 0x00


	//----- nvinfo : EIATTR_KPARAM_INFO
	.align		4
.L_8094:
        /*0018*/ 	.byte	0x04, 0x17
        /*001a*/ 	.short	(.L_8096 - .L_8095)
.L_8095:
        /*001c*/ 	.word	0x00000000
        /*0020*/ 	.short	0x0001
        /*0022*/ 	.short	0x0004
        /*0024*/ 	.byte	0x00, 0xf0, 0x05, 0x00


	//----- nvinfo : EIATTR_KPARAM_INFO
	.align		4
.L_8096:
        /*0028*/ 	.byte	0x04, 0x17
        /*002a*/ 	.short	(.L_8098 - .L_8097)
.L_8097:
        /*002c*/ 	.word	0x00000000
        /*0030*/ 	.short	0x0000
        /*0032*/ 	.short	0x0000
        /*0034*/ 	.byte	0x00, 0xf0, 0x11, 0x00


	//----- nvinfo : EIATTR_SPARSE_MMA_MASK
	.align		4
.L_8098:
        /*0038*/ 	.byte	0x03, 0x50
        /*003a*/ 	.short	0x0000


	//----- nvinfo : EIATTR_MAXREG_COUNT
	.align		4
        /*003c*/ 	.byte	0x03, 0x1b
        /*003e*/ 	.short	0x00ff


	//----- nvinfo : EIATTR_MERCURY_ISA_VERSION
	.align		4
        /*0040*/ 	.byte	0x03, 0x5f
        /*0042*/ 	.short	0x0101


	//----- nvinfo : EIATTR_EXIT_INSTR_OFFSETS
	.align		4
        /*0044*/ 	.byte	0x04, 0x1c
        /*0046*/ 	.short	(.L_8100 - .L_8099)


	//   ....[0]....
.L_8099:
        /*0048*/ 	.word	0x000004b0


	//   ....[1]....
        /*004c*/ 	.word	0x00001020


	//   ....[2]....
        /*0050*/ 	.word	0x000010a0


	//----- nvinfo : EIATTR_MAX_THREADS
	.align		4
.L_8100:
        /*0054*/ 	.byte	0x04, 0x05
        /*0056*/ 	.short	(.L_8102 - .L_8101)
.L_8101:
        /*0058*/ 	.word	0x00000080
        /*005c*/ 	.word	0x00000001
        /*0060*/ 	.word	0x00000001


	//----- nvinfo : EIATTR_CRS_STACK_SIZE
	.align		4
.L_8102:
        /*0064*/ 	.byte	0x04, 0x1e
        /*0066*/ 	.short	(.L_8104 - .L_8103)
.L_8103:
        /*0068*/ 	.word	0x00000000


	//----- nvinfo : EIATTR_CBANK_PARAM_SIZE
	.align		4
.L_8104:
        /*006c*/ 	.byte	0x03, 0x19
        /*006e*/ 	.short	0x0020


	//----- nvinfo : EIATTR_PARAM_CBANK
	.align		4
        /*0070*/ 	.byte	0x04, 0x0a
        /*0072*/ 	.short	(.L_8106 - .L_8105)
	.align		4
.L_8105:
        /*0074*/ 	.word	index@(.nv.constant0._ZN2at6native29vectorized_elementwise_kernelILi8ENS0_13BinaryFunctorIaabZZZNS0_22logical_or_kernel_cudaERNS_14TensorIteratorEENKUlvE0_clEvENKUlvE0_clEvEUlaaE_EESt5arrayIPcLm3EEEEviT0_T1_)
        /*0078*/ 	.short	0x0210
        /*007a*/ 	.short	0x0020


	//----- nvinfo : EIATTR_SW_WAR
	.align		4
.L_8106:
        /*007c*/ 	.byte	0x04, 0x36
        /*007e*/ 	.short	(.L_8108 - .L_8107)
.L_8107:
        /*0080*/ 	.word	0x00000008
.L_8108:


//--------------------- .nv.info._ZN2at6native18elementwise_kernelILi128ELi4EZNS0_15gpu_kernel_implINS0_13AUnaryFunctorIhhbZZZNS0_22logical_or_kernel_cudaERNS_14TensorIteratorEENKUlvE0_clEvENKUlvE_clEvEUlhhE_EEEEvRNS_18TensorIteratorBaseERKT_EUliE_EEviT1_ --------------------------
	.section	.nv.info._ZN2at6native18elementwise_kernelILi128ELi4EZNS0_15gpu_kernel_implINS0_13AUnaryFunctorIhhbZZZNS0_22logical_or_kernel_cudaERNS_14TensorIteratorEENKUlvE0_clEvENKUlvE_clEvEUlhhE_EEEEvRNS_18TensorIteratorBaseERKT_EUliE_EEviT1_,"",@"SHT_CUDA_INFO"
	.sectionflags	@""
	.align	4


	//----- nvinfo : EIATTR_CUDA_API_VERSION
	.align		4
        /*0000*/ 	.byte	0x04, 0x37
        /*0002*/ 	.short	(.L_8110 - .L_8109)
.L_8109:
        /*0004*/ 	.word	0x00000082


	//----- nvinfo : EIATTR_KPARAM_INFO
	.align		4
.L_8110:
        /*0008*/ 	.byte	0x04, 0x17
        /*000a*/ 	.short	(.L_8112 - .L_8111)
.L_8111:
        /*000c*/ 	.word	0x00000000
        /*0010*/ 	.short	0x0001
        /*0012*/ 	.short	0x0008
        /*0014*/ 	.byte	0x00, 0xf0, 0x61, 0x08


	//----- nvinfo : EIATTR_KPARAM_INFO
	.align		4
.L_8112:
        /*0018*/ 	.byte	0x04, 0x17
        /*001a*/ 	.short	(.L_8114 - .L_8113)
.L_8113:
        /*001c*/ 	.word	0x00000000
        /*0020*/ 	.short	0x0000
        /*0022*/ 	.short	0x0000
        /*0024*/ 	.byte	0x00, 0xf0, 0x11, 0x00


	//----- nvinfo : EIATTR_SPARSE_MMA_MASK
	.align		4
.L_8114:
        /*0028*/ 	.byte	0x03, 0x50
        /*002a*/ 	.short	0x0000


	//----- nvinfo : EIATTR_MAXREG_COUNT
	.align		4
        /*002c*/ 	.byte	0x03, 0x1b
        /*002e*/ 	.short	0x0080


	//----- nvinfo : EIATTR_EXTERNS
	.align		4
        /*0030*/ 	.byte	0x04, 0x0f
        /*0032*/ 	.short	(.L_8116 - .L_8115)


	//   ....[0]....
	.align		4
.L_8115:
        /*0034*/ 	.word	index@(__assertfail)


	//----- nvinfo : EIATTR_MERCURY_ISA_VERSION
	.align		4
.L_8116:
        /*0038*/ 	.byte	0x03, 0x5f
        /*003a*/ 	.short	0x0101


	//----- nvinfo : EIATTR_SYSCALL_OFFSETS
	.align		4
        /*003c*/ 	.byte	0x04, 0x46
        /*003e*/ 	.short	(.L_8118 - .L_8117)


	//   ....[0]....
.L_8117:
        /*0040*/ 	.word	0x00002230


	//   ....[1]....
        /*0044*/ 	.word	0x00002fb0


	//   ....[2]....
        /*0048*/ 	.word	0x00005220


	//   ....[3]....
        /*004c*/ 	.word	0x00005f90


	//   ....[4]....
        /*0050*/ 	.word	0x000081e0


	//   ....[5]....
        /*0054*/ 	.word	0x00008f50


	//   ....[6]....
        /*0058*/ 	.word	0x0000b190


	//   ....[7]....
        /*005c*/ 	.word	0x0000bf00


	//----- nvinfo : EIATTR_EXIT_INSTR_OFFSETS
	.align		4
.L_8118:
        /*0060*/ 	.byte	0x04, 0x1c
        /*0062*/ 	.short	(.L_8120 - .L_8119)


	//   ....[0]....
.L_8119:
        /*0064*/ 	.word	0x00009000


	//   ....[1]....
        /*0068*/ 	.word	0x0000b2f0


	//   ....[2]....
        /*006c*/ 	.word	0x0000b310


	//   ....[3]....
        /*0070*/ 	.word	0x0000b3a0


	//   ....[4]....
        /*0074*/ 	.word	0x0000b3c0


	//   ....[5]....
        /*0078*/ 	.word	0x0000b3e0


	//   ....[6]....
        /*007c*/ 	.word	0x0000b470


	//   ....[7]....
        /*0080*/ 	.word	0x0000b4b0


	//   ....[8]....
        /*0084*/ 	.word	0x0000b550


	//   ....[9]....
        /*0088*/ 	.word	0x0000b5a0


	//   ....[10]....
        /*008c*/ 	.word	0x0000b5e0


	//   ....[11]....
        /*0090*/ 	.word	0x0000b680


	//   ....[12]....
        /*0094*/ 	.word	0x0000b6d0


	//   ....[13]....
        /*0098*/ 	.word	0x0000b820


	//   ....[14]....
        /*009c*/ 	.word	0x0000b8c0


	//   ....[15]....
        /*00a0*/ 	.word	0x0000b900


	//   ....[16]....
        /*00a4*/ 	.word	0x0000b950


	//   ....[17]....
        /*00a8*/ 	.word	0x0000b990


	//   ....[18]....
        /*00ac*/ 	.word	0x0000ba30


	//   ....[19]....
        /*00b0*/ 	.word	0x0000bb70


	//   ....[20]....
        /*00b4*/ 	.word	0x0000bcb0


	//   ....[21]....
        /*00b8*/ 	.word	0x0000be00


	//   ....[22]....
        /*00bc*/ 	.word	0x0000bf10


	//   ....[23]....
        /*00c0*/ 	.word	0x0000bf40


	//   ....[24]....
        /*00c4*/ 	.word	0x0000bf60


	//----- nvinfo : EIATTR_MAX_THREADS
	.align		4
.L_8120:
        /*00c8*/ 	.byte	0x04, 0x05
        /*00ca*/ 	.short	(.L_8122 - .L_8121)
.L_8121:
        /*00cc*/ 	.word	0x00000080
        /*00d0*/ 	.word	0x00000001
        /*00d4*/ 	.word	0x00000001


	//----- nvinfo : EIATTR_CRS_STACK_SIZE
	.align		4
.L_8122:
        /*00d8*/ 	.byte	0x04, 0x1e
        /*00da*/ 	.short	(.L_8124 - .L_8123)
.L_8123:
        /*00dc*/ 	.word	0x00000000


	//----- nvinfo : EIATTR_CBANK_PARAM_SIZE
	.align		4
.L_8124:
        /*00e0*/ 	.byte	0x03, 0x19
        /*00e2*/ 	.short	0x0220


	//----- nvinfo : EIATTR_PARAM_CBANK
	.align		4
        /*00e4*/ 	.byte	0x04, 0x0a
        /*00e6*/ 	.short	(.L_8126 - .L_8125)
	.align		4
.L_8125:
        /*00e8*/ 	.word	index@(.nv.constant0._ZN2at6native18elementwise_kernelILi128ELi4EZNS0_15gpu_kernel_implINS0_13AUnaryFunctorIhhbZZZNS0_22logical_or_kernel_cudaERNS_14TensorIteratorEENKUlvE0_clEvENKUlvE_clEvEUlhhE_EEEEvRNS_18TensorIteratorBaseERKT_EUliE_EEviT1_)
        /*00ec*/ 	.short	0x0210
        /*00ee*/ 	.short	0x0220


	//----- nvinfo : EIATTR_SW_WAR
	.align		4
.L_8126:
        /*00f0*/ 	.byte	0x04, 0x36
        /*00f2*/ 	.short	(.L_8128 - .L_8127)
.L_8127:
        /*00f4*/ 	.word	0x00000008
.L_8128:


//--------------------- .nv.info._ZN2at6native27unrolled_elementwise_kernelINS0_13AUnaryFunctorIhhbZZZNS0_22logical_or_kernel_cudaERNS_14TensorIteratorEENKUlvE0_clEvENKUlvE_clEvEUlhhE_EESt5arrayIPcLm2EELi4E23TrivialOffsetCalculatorILi1EjESD_NS0_6memory12LoadWithCastILi1EEENSE_13StoreWithCastILi1EEEEEviT_T0_T2_T3_T4_T5_ --------------------------
	.section	.nv.info._ZN2at6native27unrolled_elementwise_kernelINS0_13AUnaryFunctorIhhbZZZNS0_22logical_or_kernel_cudaERNS_14TensorIteratorEENKUlvE0_clEvENKUlvE_clEvEUlhhE_EESt5arrayIPcLm2EELi4E23TrivialOffsetCalculatorILi1EjESD_NS0_6memory12LoadWithCastILi1EEENSE_13StoreWithCastILi1EEEEEviT_T0_T2_T3_T4_T5_,"",@"SHT_CUDA_INFO"
	.sectionflags	@""
	.align	4


	//----- nvinfo : EIATTR_CUDA_API_VERSION
	.align		4
        /*0000*/ 	.byte	0x04, 0x37
        /*0002*/ 	.short	(.L_8130 - .L_8129)
.L_8129:
        /*0004*/ 	.word	0x00000082


	//----- nvinfo : EIATTR_KPARAM_INFO
	.align		4
.L_8130:
        /*0008*/ 	.byte	0x04, 0x17
        /*000a*/ 	.short	(.L_8132 - .L_8131)
.L_8131:
        /*000c*/ 	.word	0x00000000
        /*0010*/ 	.short	0x0006
        /*0012*/ 	.short	0x0024
        /*0014*/ 	.byte	0x00, 0xf0, 0x21, 0x00


	//----- nvinfo : EIATTR_KPARAM_INFO
	.align		4
.L_8132:
        /*0018*/ 	.byte	0x04, 0x17
        /*001a*/ 	.short	(.L_8134 - .L_8133)
.L_8133:
        /*001c*/ 	.word	0x00000000
        /*0020*/ 	.short	0x0005
        /*0022*/ 	.short	0x001c
        /*0024*/ 	.byte	0x00, 0xf0, 0x21, 0x00


	//----- nvinfo : EIATTR_KPARAM_INFO
	.align		4
.L_8134:
        /*0028*/ 	.byte	0x04, 0x17
        /*002a*/ 	.short	(.L_8136 - .L_8135)
.L_8135:
        /*002c*/ 	.word	0x00000000
        /*0030*/ 	.short	0x0004
        /*0032*/ 	.short	0x0019
        /*0034*/ 	.byte	0x00, 0xf0, 0x05, 0x00


	//----- nvinfo : EIATTR_KPARAM_INFO
	.align		4
.L_8136:
        /*0038*/ 	.byte	0x04, 0x17
        /*003a*/ 	.short	(.L_8138 - .L_8137)
.L_8137:
        /*003c*/ 	.word	0x00000000
        /*0040*/ 	.short	0x0003
        /*0042*/ 	.short	0x0018
        /*0044*/ 	.byte	0x00, 0xf0, 0x05, 0x00


	//----- nvinfo : EIATTR_KPARAM_INFO
	.align		4
.L_8138:
        /*0048*/ 	.byte	0x04, 0x17
        /*004a*/ 	.short	(.L_8140 - .L_8139)
.L_8139:
        /*004c*/ 	.word	0x00000000
        /*0050*/ 	.short	0x0002
        /*0052*/ 	.short	0x0008
        /*0054*/ 	.byte	0x00, 0xf0, 0x41, 0x00


	//----- nvinfo : EIATTR_KPARAM_INFO
	.align		4
.L_8140:
        /*0058*/ 	.byte	0x04, 0x17
        /*005a*/ 	.short	(.L_8142 - .L_8141)
.L_8141:
        /*005c*/ 	.word	0x00000000
        /*0060*/ 	.short	0x0001
        /*0062*/ 	.short	0x0004
        /*0064*/ 	.byte	0x00, 0xf0, 0x09, 0x00


	//----- nvinfo : EIATTR_KPARAM_INFO
	.align		4
.L_8142:
        /*0068*/ 	.byte	0x04, 0x17
        /*006a*/ 	.short	(.L_8144 - .L_8143)
.L_8143:
        /*006c*/ 	.word	0x00000000
        /*0070*/ 	.short	0x0000
        /*0072*/ 	.short	0x0000
        /*0074*/ 	.byte	0x00, 0xf0, 0x11, 0x00


	//----- nvinfo : EIATTR_SPARSE_MMA_MASK
	.align		4
.L_8144:
        /*0078*/ 	.byte	0x03, 0x50
        /*007a*/ 	.short	0x0000


	//----- nvinfo : EIATTR_MAXREG_COUNT
	.align		4
        /*007c*/ 	.byte	0x03, 0x1b
        /*007e*/ 	.short	0x00ff


	//----- nvinfo : EIATTR_EXTERNS
	.align		4
        /*0080*/ 	.byte	0x04, 0x0f
        /*0082*/ 	.short	(.L_8146 - .L_8145)


	//   ....[0]....
	.align		4
.L_8145:
        /*0084*/ 	.word	index@(__assertfail)


	//----- nvinfo : EIATTR_MERCURY_ISA_VERSION
	.align		4
.L_8146:
        /*0088*/ 	.byte	0x03, 0x5f
        /*008a*/ 	.short	0x0101


	//----- nvinfo : EIATTR_SYSCALL_OFFSETS
	.align		4
        /*008c*/ 	.byte	0x04, 0x46
        /*008e*/ 	.short	(.L_8148 - .L_8147)


	//   ....[0]....
.L_8147:
        /*0090*/ 	.word	0x00000f50


	//   ....[1]....
        /*0094*/ 	.word	0x00001ea0


	//   ....[2]....
        /*0098*/ 	.word	0x00002e00


	//   ....[3]....
        /*009c*/ 	.word	0x00003d40


	//   ....[4]....
        /*00a0*/ 	.word	0x00004cc0


	//   ....[5]....
        /*00a4*/ 	.word	0x00005ba0


	//   ....[6]....
        /*00a8*/ 	.word	0x00006a70


	//   ....[7]....
        /*00ac*/ 	.word	0x00007930


	//----- nvinfo : EIATTR_EXIT_INSTR_OFFSETS
	.align		4
.L_8148:
        /*00b0*/ 	.byte	0x04, 0x1c
        /*00b2*/ 	.short	(.L_8150 - .L_8149)


	//   ....[0]....
.L_8149:
        /*00b4*/ 	.word	0x00006b10


	//   ....[1]....
        /*00b8*/ 	.word	0x00006c40


	//   ....[2]....
        /*00bc*/ 	.word	0x00006c60


	//   ....[3]....
        /*00c0*/ 	.word	0x00006cf0


	//   ....[4]....
        /*00c4*/ 	.word	0x00006d10


	//   ....[5]....
        /*00c8*/ 	.word	0x00006d30


	//   ....[6]....
        /*00cc*/ 	.word	0x00006dc0


	//   ....[7]....
        /*00d0*/ 	.word	0x00006e00


	//   ....[8]....
        /*00d4*/ 	.word	0x00006ea0


	//   ....[9]....
        /*00d8*/ 	.word	0x00006ef0


	//   ....[10]....
        /*00dc*/ 	.word	0x00006f20


	//   ....[11]....
        /*00e0*/ 	.word	0x00006fc0


	//   ....[12]....
        /*00e4*/ 	.word	0x00007000


	//   ....[13]....
        /*00e8*/ 	.word	0x00007190


	//   ....[14]....
        /*00ec*/ 	.word	0x000072f0


	//   ....[15]....
        /*00f0*/ 	.word	0x00007330


	//   ....[16]....
        /*00f4*/ 	.word	0x000073d0


	//   ....[17]....
        /*00f8*/ 	.word	0x00007550


	//   ....[18]....
        /*00fc*/ 	.word	0x000076d0


	//   ....[19]....
        /*0100*/ 	.word	0x00007830


	//   ....[20]....
        /*0104*/ 	.word	0x00007940


	//   ....[21]....
        /*0108*/ 	.word	0x00007970


	//   ....[22]....
        /*010c*/ 	.word	0x00007990


	//----- nvinfo : EIATTR_MAX_THREADS
	.align		4
.L_8150:
        /*0110*/ 	.byte	0x04, 0x05
        /*0112*/ 	.short	(.L_8152 - .L_8151)
.L_8151:
        /*0114*/ 	.word	0x00000080
        /*0118*/ 	.word	0x00000001
        /*011c*/ 	.word	0x00000001


	//----- nvinfo : EIATTR_CRS_STACK_SIZE
	.align		4
.L_8152:
        /*0120*/ 	.byte	0x04, 0x1e
        /*0122*/ 	.short	(.L_8154 - .L_8153)
.L_8153:
        /*0124*/ 	.word	0x00000000


	//----- nvinfo : EIATTR_CBANK_PARAM_SIZE
	.align		4
.L_8154:
        /*0128*/ 	.byte	0x03, 0x19
        /*012a*/ 	.short	0x002c


	//----- nvinfo : EIATTR_PARAM_CBANK
	.align		4
        /*012c*/ 	.byte	0x04, 0x0a
        /*012e*/ 	.short	(.L_8156 - .L_8155)
	.align		4
.L_8155:
        /*0130*/ 	.word	index@(.nv.constant0._ZN2at6native27unrolled_elementwise_kernelINS0_13AUnaryFunctorIhhbZZZNS0_22logical_or_kernel_cudaERNS_14TensorIteratorEENKUlvE0_clEvENKUlvE_clEvEUlhhE_EESt5arrayIPcLm2EELi4E23TrivialOffsetCalculatorILi1EjESD_NS0_6memory12LoadWithCastILi1EEENSE_13StoreWithCastILi1EEEEEviT_T0_T2_T3_T4_T5_)
        /*0134*/ 	.short	0x0210
        /*0136*/ 	.short	0x002c


	//----- nvinfo : EIATTR_SW_WAR
	.align		4
.L_8156:
        /*0138*/ 	.byte	0x04, 0x36
        /*013a*/ 	.short	(.L_8158 - .L_8157)
.L_8157:
        /*013c*/ 	.word	0x00000008
.L_8158:


//--------------------- .nv.info._ZN2at6native18elementwise_kernelILi128ELi4EZNS0_22gpu_kernel_impl_nocastINS0_13AUnaryFunctorIhhbZZZNS0_22logical_or_kernel_cudaERNS_14TensorIteratorEENKUlvE0_clEvENKUlvE_clEvEUlhhE_EEEEvRNS_18TensorIteratorBaseERKT_EUliE_EEviT1_ --------------------------
	.section	.nv.info._ZN2at6native18elementwise_kernelILi128ELi4EZNS0_22gpu_kernel_impl_nocastINS0_13AUnaryFunctorIhhbZZZNS0_22logical_or_kernel_cudaERNS_14TensorIteratorEENKUlvE0_clEvENKUlvE_clEvEUlhhE_EEEEvRNS_18TensorIteratorBaseERKT_EUliE_EEviT1_,"",@"SHT_CUDA_INFO"
	.sectionflags	@""
	.align	4


	//----- nvinfo : EIATTR_CUDA_API_VERSION
	.align		4
        /*0000*/ 	.byte	0x04, 0x37
        /*0002*/ 	.short	(.L_8160 - .L_8159)
.L_8159:
        /*0004*/ 	.word	0x00000082


	//----- nvinfo : EIATTR_KPARAM_INFO
	.align		4
.L_8160:
        /*0008*/ 	.byte	0x04, 0x17
        /*000a*/ 	.short	(.L_8162 - .L_8161)
.L_8161:
        /*000c*/ 	.word	0x00000000
        /*0010*/ 	.short	0x0001
        /*0012*/ 	.short	0x0008
        /*0014*/ 	.byte	0x00, 0xf0, 0x61, 0x08


	//----- nvinfo : EIATTR_KPARAM_INFO
	.align		4
.L_8162:
        /*0018*/ 	.byte	0x04, 0x17
        /*001a*/ 	.short	(.L_8164 - .L_8163)
.L_8163:
        /*001c*/ 	.word	0x00000000
        /*0020*/ 	.short	0x0000
        /*0022*/ 	.short	0x0000
        /*0024*/ 	.byte	0x00, 0xf0, 0x11, 0x00


	//----- nvinfo : EIATTR_SPARSE_MMA_MASK
	.align		4
.L_8164:
        /*0028*/ 	.byte	0x03, 0x50
        /*002a*/ 	.short	0x0000


	//----- nvinfo : EIATTR_MAXREG_COUNT
	.align		4
        /*002c*/ 	.byte	0x03, 0x1b
        /*002e*/ 	.short	0x0080


	//----- nvinfo : EIATTR_MERCURY_ISA_VERSION
	.align		4
        /*0030*/ 	.byte	0x03, 0x5f
        /*0032*/ 	.short	0x0101


	//----- nvinfo : EIATTR_EXIT_INSTR_OFFSETS
	.align		4
        /*0034*/ 	.byte	0x04, 0x1c
        /*0036*/ 	.short	(.L_8166 - .L_8165)


	//   ....[0]....
.L_8165:
        /*0038*/ 	.word	0x00003be0


	//   ....[1]....
        /*003c*/ 	.word	0x00004f70


	//----- nvinfo : EIATTR_MAX_THREADS
	.align		4
.L_8166:
        /*0040*/ 	.byte	0x04, 0x05
        /*0042*/ 	.short	(.L_8168 - .L_8167)
.L_8167:
        /*0044*/ 	.word	0x00000080
        /*0048*/ 	.word	0x00000001
        /*004c*/ 	.word	0x00000001


	//----- nvinfo : EIATTR_CRS_STACK_SIZE
	.align		4
.L_8168:
        /*0050*/ 	.byte	0x04, 0x1e
        /*0052*/ 	.short	(.L_8170 - .L_8169)
.L_8169:
        /*0054*/ 	.word	0x00000000


	//----- nvinfo : EIATTR_CBANK_PARAM_SIZE
	.align		4
.L_8170:
        /*0058*/ 	.byte	0x03, 0x19
        /*005a*/ 	.short	0x0220


	//----- nvinfo : EIATTR_PARAM_CBANK
	.align		4
        /*005c*/ 	.byte	0x04, 0x0a
        /*005e*/ 	.short	(.L_8172 - .L_8171)
	.align		4
.L_8171:
        /*0060*/ 	.word	index@(.nv.constant0._ZN2at6native18elementwise_kernelILi128ELi4EZNS0_22gpu_kernel_impl_nocastINS0_13AUnaryFunctorIhhbZZZNS0_22logical_or_kernel_cudaERNS_14TensorIteratorEENKUlvE0_clEvENKUlvE_clEvEUlhhE_EEEEvRNS_18TensorIteratorBaseERKT_EUliE_EEviT1_)
        /*0064*/ 	.short	0x0210
        /*0066*/ 	.short	0x0220


	//----- nvinfo : EIATTR_SW_WAR
	.align		4
.L_8172:
        /*0068*/ 	.byte	0x04, 0x36
        /*006a*/ 	.short	(.L_8174 - .L_8173)
.L_8173:
        /*006c*/ 	.word	0x00000008
.L_8174:


//--------------------- .nv.info._ZN2at6native27unrolled_elementwise_kernelINS0_13AUnaryFunctorIhhbZZZNS0_22logical_or_kernel_cudaERNS_14TensorIteratorEENKUlvE0_clEvENKUlvE_clEvEUlhhE_EESt5arrayIPcLm2EELi4E23TrivialOffsetCalculatorILi1EjESD_NS0_6memory15LoadWithoutCastENSE_16StoreWithoutCastEEEviT_T0_T2_T3_T4_T5_ --------------------------
	.section	.nv.info._ZN2at6native27unrolled_elementwise_kernelINS0_13AUnaryFunctorIhhbZZZNS0_22logical_or_kernel_cudaERNS_14TensorIteratorEENKUlvE0_clEvENKUlvE_clEvEUlhhE_EESt5arrayIPcLm2EELi4E23TrivialOffsetCalculatorILi1EjESD_NS0_6memory15LoadWithoutCastENSE_16StoreWithoutCastEEEviT_T0_T2_T3_T4_T5_,"",@"SHT_CUDA_INFO"
	.sectionflags	@""
	.align	4


	//----- nvinfo : EIATTR_CUDA_API_VERSION
	.align		4
        /*0000*/ 	.byte	0x04, 0x37
        /*0002*/ 	.short	(.L_8176 - .L_8175)
.L_8175:
        /*0004*/ 	.word	0x00000082


	//----- nvinfo : EIATTR_KPARAM_INFO
	.align		4
.L_8176:
        /*0008*/ 	.byte	0x04, 0x17
        /*000a*/ 	.short	(.L_8178 - .L_8177)
.L_8177:
        /*000c*/ 	.word	0x00000000
        /*0010*/ 	.short	0x0006
        /*0012*/ 	.short	0x001b
        /*0014*/ 	.byte	0x00, 0xf0, 0x05, 0x00


	//----- nvinfo : EIATTR_KPARAM_INFO
	.align		4
.L_8178:
        /*0018*/ 	.byte	0x04, 0x17
        /*001a*/ 	.short	(.L_8180 - .L_8179)
.L_8179:
        /*001c*/ 	.word	0x00000000
        /*0020*/ 	.short	0x0005
        /*0022*/ 	.short	0x001a
        /*0024*/ 	.byte	0x00, 0xf0, 0x05, 0x00


	//----- nvinfo : EIATTR_KPARAM_INFO
	.align		4
.L_8180:
        /*0028*/ 	.byte	0x04, 0x17
        /*002a*/ 	.short	(.L_8182 - .L_8181)
.L_8181:
        /*002c*/ 	.word	0x00000000
        /*0030*/ 	.short	0x0004
        /*0032*/ 	.short	0x0019
        /*0034*/ 	.byte	0x00, 0xf0, 0x05, 0x00


	//----- nvinfo : EIATTR_KPARAM_INFO
	.align		4
.L_8182:
        /*0038*/ 	.byte	0x04, 0x17
        /*003a*/ 	.short	(.L_8184 - .L_8183)
.L_8183:
        /*003c*/ 	.word	0x00000000
        /*0040*/ 	.short	0x0003
        /*0042*/ 	.short	0x0018
        /*0044*/ 	.byte	0x00, 0xf0, 0x05, 0x00


	//----- nvinfo : EIATTR_KPARAM_INFO
	.align		4
.L_8184:
        /*0048*/ 	.byte	0x04, 0x17
        /*004a*/ 	.short	(.L_8186 - .L_8185)
.L_8185:
        /*004c*/ 	.word	0x00000000
        /*0050*/ 	.short	0x0002
        /*0052*/ 	.short	0x0008
        /*0054*/ 	.byte	0x00, 0xf0, 0x41, 0x00


	//----- nvinfo : EIATTR_KPARAM_INFO
	.align		4
.L_8186:
        /*0058*/ 	.byte	0x04, 0x17
        /*005a*/ 	.short	(.L_8188 - .L_8187)
.L_8187:
        /*005c*/ 	.word	0x00000000
        /*0060*/ 	.short	0x0001
        /*0062*/ 	.short	0x0004
        /*0064*/ 	.byte	0x00, 0xf0, 0x09, 0x00


	//----- nvinfo : EIATTR_KPARAM_INFO
	.align		4
.L_8188:
        /*0068*/ 	.byte	0x04, 0x17
        /*006a*/ 	.short	(.L_8190 - .L_8189)
.L_8189:
        /*006c*/ 	.word	0x00000000
        /*0070*/ 	.short	0x0000
        /*0072*/ 	.short	0x0000
        /*0074*/ 	.byte	0x00, 0xf0, 0x11, 0x00


	//----- nvinfo : EIATTR_SPARSE_MMA_MASK
	.align		4
.L_8190:
        /*0078*/ 	.byte	0x03, 0x50
        /*007a*/ 	.short	0x0000


	//----- nvinfo : EIATTR_MAXREG_COUNT
	.align		4
        /*007c*/ 	.byte	0x03, 0x1b
        /*007e*/ 	.short	0x00ff


	//----- nvinfo : EIATTR_MERCURY_ISA_VERSION
	.align		4
        /*0080*/ 	.byte	0x03, 0x5f
        /*0082*/ 	.short	0x0101


	//----- nvinfo : EIATTR_EXIT_INSTR_OFFSETS
	.align		4
        /*0084*/ 	.byte	0x04, 0x1c
        /*0086*/ 	.short	(.L_8192 - .L_8191)


	//   ....[0]....
.L_8191:
        /*0088*/ 	.word	0x00000460


	//   ....[1]....
        /*008c*/ 	.word	0x000004f0


	//----- nvinfo : EIATTR_MAX_THREADS
	.align		4
.L_8192:
        /*0090*/ 	.byte	0x04, 0x05
        /*0092*/ 	.short	(.L_8194 - .L_8193)
.L_8193:
        /*0094*/ 	.word	0x00000080
        /*0098*/ 	.word	0x00000001
        /*009c*/ 	.word	0x00000001


	//----- nvinfo : EIATTR_CRS_STACK_SIZE
	.align		4
.L_8194:
        /*00a0*/ 	.byte	0x04, 0x1e
        /*00a2*/ 	.short	(.L_8196 - .L_8195)
.L_8195:
        /*00a4*/ 	.word	0x00000000


	//----- nvinfo : EIATTR_CBANK_PARAM_SIZE
	.align		4
.L_8196:
        /*00a8*/ 	.byte	0x03, 0x19
        /*00aa*/ 	.short	0x001c


	//----- nvinfo : EIATTR_PARAM_CBANK
	.align		4
        /*00ac*/ 	.byte	0x04, 0x0a
        /*00ae*/ 	.short	(.L_8198 - .L_8197)
	.align		4
.L_8197:
        /*00b0*/ 	.word	index@(.nv.constant0._ZN2at6native27unrolled_elementwise_kernelINS0_13AUnaryFunctorIhhbZZZNS0_22logical_or_kernel_cudaERNS_14TensorIteratorEENKUlvE0_clEvENKUlvE_clEvEUlhhE_EESt5arrayIPcLm2EELi4E23TrivialOffsetCalculatorILi1EjESD_NS0_6memory15LoadWithoutCastENSE_16StoreWithoutCastEEEviT_T0_T2_T3_T4_T5_)
        /*00b4*/ 	.short	0x0210
        /*00b6*/ 	.short	0x001c


	//----- nvinfo : EIATTR_SW_WAR
	.align		4
.L_8198:
        /*00b8*/ 	.byte	0x04, 0x36
        /*00ba*/ 	.short	(.L_8200 - .L_8199)
.L_8199:
        /*00bc*/ 	.word	0x00000008
.L_8200:


//--------------------- .nv.info._ZN2at6native29vectorized_elementwise_kernelILi2ENS0_13AUnaryFunctorIhhbZZZNS0_22logical_or_kernel_cudaERNS_14TensorIteratorEENKUlvE0_clEvENKUlvE_clEvEUlhhE_EESt5arrayIPcLm2EEEEviT0_T1_ --------------------------
	.section	.nv.info._ZN2at6native29vectorized_elementwise_kernelILi2ENS0_13AUnaryFunctorIhhbZZZNS0_22logical_or_kernel_cudaERNS_14TensorIteratorEENKUlvE0_clEvENKUlvE_clEvEUlhhE_EESt5arrayIPcLm2EEEEviT0_T1_,"",@"SHT_CUDA_INFO"
	.sectionflags	@""
	.align	4


	//----- nvinfo : EIATTR_CUDA_API_VERSION
	.align		4
        /*0000*/ 	.byte	0x04, 0x37
        /*0002*/ 	.short	(.L_8202 - .L_8201)
.L_8201:
        /*0004*/ 	.word	0x00000082


	//----- nvinfo : EIATTR_KPARAM_INFO
	.align		4
.L_8202:
        /*0008*/ 	.byte	0x04, 0x17
        /*000a*/ 	.short	(.L_8204 - .L_8203)
.L_8203:
        /*000c*/ 	.word	0x00000000
        /*0010*/ 	.short	0x0002
        /*0012*/ 	.short	0x0008
        /*0014*/ 	.byte	0x00, 0xf0, 0x41, 0x00


	//----- nvinfo : EIATTR_KPARAM_INFO
	.align		4
.L_8204:
        /*0018*/ 	.byte	0x04, 0x17
        /*001a*/ 	.short	(.L_8206 - .L_8205)
.L_8205:
        /*001c*/ 	.word	0x00000000
        /*0020*/ 	.short	0x0001
        /*0022*/ 	.short	0x0004
        /*0024*/ 	.byte	0x00, 0xf0, 0x09, 0x00


	//----- nvinfo : EIATTR_KPARAM_INFO
	.align		4
.L_8206:
        /*0028*/ 	.byte	0x04, 0x17
        /*002a*/ 	.short	(.L_8208 - .L_8207)
.L_8207:
        /*002c*/ 	.word	0x00000000
        /*0030*/ 	.short	0x0000
        /*0032*/ 	.short	0x0000
        /*0034*/ 	.byte	0x00, 0xf0, 0x11, 0x00


	//----- nvinfo : EIATTR_SPARSE_MMA_MASK
	.align		4
.L_8208:
        /*0038*/ 	.byte	0x03, 0x50
        /*003a*/ 	.short	0x0000


	//----- nvinfo : EIATTR_MAXREG_COUNT
	.align		4
        /*003c*/ 	.byte	0x03, 0x1b
        /*003e*/ 	.short	0x00ff


	//----- nvinfo : EIATTR_MERCURY_ISA_VERSION
	.align		4
        /*0040*/ 	.byte	0x03, 0x5f
        /*0042*/ 	.short	0x0101


	//----- nvinfo : EIATTR_EXIT_INSTR_OFFSETS
	.align		4
        /*0044*/ 	.byte	0x04, 0x1c
        /*0046*/ 	.short	(.L_8210 - .L_8209)


	//   ....[0]....
.L_8209:
        /*0048*/ 	.word	0x000003a0


	//   ....[1]....
        /*004c*/ 	.word	0x00000c90


	//   ....[2]....
        /*0050*/ 	.word	0x00000d10


	//----- nvinfo : EIATTR_MAX_THREADS
	.align		4
.L_8210:
        /*0054*/ 	.byte	0x04, 0x05
        /*0056*/ 	.short	(.L_8212 - .L_8211)
.L_8211:
        /*0058*/ 	.word	0x00000080
        /*005c*/ 	.word	0x00000001
        /*0060*/ 	.word	0x00000001


	//----- nvinfo : EIATTR_CRS_STACK_SIZE
	.align		4
.L_8212:
        /*0064*/ 	.byte	0x04, 0x1e
        /*0066*/ 	.short	(.L_8214 - .L_8213)
.L_8213:
        /*0068*/ 	.word	0x00000000


	//----- nvinfo : EIATTR_CBANK_PARAM_SIZE
	.align		4
.L_8214:
        /*006c*/ 	.byte	0x03, 0x19
        /*006e*/ 	.short	0x0018


	//----- nvinfo : EIATTR_PARAM_CBANK
	.align		4
        /*0070*/ 	.byte	0x04, 0x0a
        /*0072*/ 	.short	(.L_8216 - .L_8215)
	.align		4
.L_8215:
        /*0074*/ 	.word	index@(.nv.constant0._ZN2at6native29vectorized_elementwise_kernelILi2ENS0_13AUnaryFunctorIhhbZZZNS0_22logical_or_kernel_cudaERNS_14TensorIteratorEENKUlvE0_clEvENKUlvE_clEvEUlhhE_EESt5arrayIPcLm2EEEEviT0_T1_)
        /*0078*/ 	.short	0x0210
        /*007a*/ 	.short	0x0018


	//----- nvinfo : EIATTR_SW_WAR
	.align		4
.L_8216:
        /*007c*/ 	.byte	0x04, 0x36
        /*007e*/ 	.short	(.L_8218 - .L_8217)
.L_8217:
        /*0080*/ 	.word	0x00000008
.L_8218:


//--------------------- .nv.info._ZN2at6native29vectorized_elementwise_kernelILi4ENS0_13AUnaryFunctorIhhbZZZNS0_22logical_or_kernel_cudaERNS_14TensorIteratorEENKUlvE0_clEvENKUlvE_clEvEUlhhE_EESt5arrayIPcLm2EEEEviT0_T1_ --------------------------
	.section	.nv.info._ZN2at6native29vectorized_elementwise_kernelILi4ENS0_13AUnaryFunctorIhhbZZZNS0_22logical_or_kernel_cudaERNS_14TensorIteratorEENKUlvE0_clEvENKUlvE_clEvEUlhhE_EESt5arrayIPcLm2EEEEviT0_T1_,"",@"SHT_CUDA_INFO"
	.sectionflags	@""
	.align	4


	//----- nvinfo : EIATTR_CUDA_API_VERSION
	.align		4
        /*0000*/ 	.byte	0x04, 0x37
        /*0002*/ 	.short	(.L_8220 - .L_8219)
.L_8219:
        /*0004*/ 	.word	0x00000082


	//----- nvinfo : EIATTR_KPARAM_INFO
	.align		4
.L_8220:
        /*0008*/ 	.byte	0x04, 0x17
        /*000a*/ 	.short	(.L_8222 - .L_8221)
.L_8221:
        /*000c*/ 	.word	0x00000000
        /*0010*/ 	.short	0x0002
        /*0012*/ 	.short	0x0008
        /*0014*/ 	.byte	0x00, 0xf0, 0x41, 0x00


	//----- nvinfo : EIATTR_KPARAM_INFO
	.align		4
.L_8222:
        /*0018*/ 	.byte	0x04, 0x17
        /*001a*/ 	.short	(.L_8224 - .L_8223)
.L_8223:
        /*001c*/ 	.word	0x00000000
        /*0020*/ 	.short	0x0001
        /*0022*/ 	.short	0x0004
        /*0024*/ 	.byte	0x00, 0xf0, 0x09, 0x00


	//----- nvinfo : EIATTR_KPARAM_INFO
	.align		4
.L_8224:
        /*0028*/ 	.byte	0x04, 0x17
        /*002a*/ 	.short	(.L_8226 - .L_8225)
.L_8225:
        /*002c*/ 	.word	0x00000000
        /*0030*/ 	.short	0x0000
        /*0032*/ 	.short	0x0000
        /*0034*/ 	.byte	0x00, 0xf0, 0x11, 0x00


	//----- nvinfo : EIATTR_SPARSE_MMA_MASK
	.align		4
.L_8226:
        /*0038*/ 	.byte	0x03, 0x50
        /*003a*/ 	.short	0x0000


	//----- nvinfo : EIATTR_MAXREG_COUNT
	.align		4
        /*003c*/ 	.byte	0x03, 0x1b
        /*003e*/ 	.short	0x00ff


	//----- nvinfo : EIATTR_MERCURY_ISA_VERSION
	.align		4
        /*0040*/ 	.byte	0x03, 0x5f
        /*0042*/ 	.short	0x0101


	//----- nvinfo : EIATTR_EXIT_INSTR_OFFSETS
	.align		4
        /*0044*/ 	.byte	0x04, 0x1c
        /*0046*/ 	.short	(.L_8228 - .L_8227)


	//   ....[0]....
.L_8227:
        /*0048*/ 	.word	0x00000380


	//   ....[1]....
        /*004c*/ 	.word	0x00000c70


	//   ....[2]....
        /*0050*/ 	.word	0x00000cf0


	//----- nvinfo : EIATTR_MAX_THREADS
	.align		4
.L_8228:
        /*0054*/ 	.byte	0x04, 0x05
        /*0056*/ 	.short	(.L_8230 - .L_8229)
.L_8229:
        /*0058*/ 	.word	0x00000080
        /*005c*/ 	.word	0x00000001
        /*0060*/ 	.word	0x00000001


	//----- nvinfo : EIATTR_CRS_STACK_SIZE
	.align		4
.L_8230:
        /*0064*/ 	.byte	0x04, 0x1e
        /*0066*/ 	.short	(.L_8232 - .L_8231)
.L_8231:
        /*0068*/ 	.word	0x00000000


	//----- nvinfo : EIATTR_CBANK_PARAM_SIZE
	.align		4
.L_8232:
        /*006c*/ 	.byte	0x03, 0x19
        /*006e*/ 	.short	0x0018


	//----- nvinfo : EIATTR_PARAM_CBANK
	.align		4
        /*0070*/ 	.byte	0x04, 0x0a
        /*0072*/ 	.short	(.L_8234 - .L_8233)
	.align		4
.L_8233:
        /*0074*/ 	.word	index@(.nv.constant0._ZN2at6native29vectorized_elementwise_kernelILi4ENS0_13AUnaryFunctorIhhbZZZNS0_22logical_or_kernel_cudaERNS_14TensorIteratorEENKUlvE0_clEvENKUlvE_clEvEUlhhE_EESt5arrayIPcLm2EEEEviT0_T1_)
        /*0078*/ 	.short	0x0210
        /*007a*/ 	.short	0x0018


	//----- nvinfo : EIATTR_SW_WAR
	.align		4
.L_8234:
        /*007c*/ 	.byte	0x04, 0x36
        /*007e*/ 	.short	(.L_8236 - .L_8235)
.L_8235:
        /*0080*/ 	.word	0x00000008
.L_8236:


//--------------------- .nv.info._ZN2at6native29vectorized_elementwise_kernelILi8ENS0_13AUnaryFunctorIhhbZZZNS0_22logical_or_kernel_cudaERNS_14TensorIteratorEENKUlvE0_clEvENKUlvE_clEvEUlhhE_EESt5arrayIPcLm2EEEEviT0_T1_ --------------------------
	.section	.nv.info._ZN2at6native29vectorized_elementwise_kernelILi8ENS0_13AUnaryFunctorIhhbZZZNS0_22logical_or_kernel_cudaERNS_14TensorIteratorEENKUlvE0_clEvENKUlvE_clEvEUlhhE_EESt5arrayIPcLm2EEEEviT0_T1_,"",@"SHT_CUDA_INFO"
	.sectionflags	@""
	.align	4


	//----- nvinfo : EIATTR_CUDA_API_VERSION
	.align		4
        /*0000*/ 	.byte	0x04, 0x37
        /*0002*/ 	.short	(.L_8238 - .L_8237)
.L_8237:
        /*0004*/ 	.word	0x00000082


	//----- nvinfo : EIATTR_KPARAM_INFO
	.align		4
.L_8238:
        /*0008*/ 	.byte	0x04, 0x17
        /*000a*/ 	.short	(.L_8240 - .L_8239)
.L_8239:
        /*000c*/ 	.word	0x00000000
        /*0010*/ 	.short	0x0002
        /*0012*/ 	.short	0x0008
        /*0014*/ 	.byte	0x00, 0xf0, 0x41, 0x00


	//----- nvinfo : EIATTR_KPARAM_INFO
	.align		4
.L_8240:
        /*0018*/ 	.byte	0x04, 0x17
        /*001a*/ 	.short	(.L_8242 - .L_8241)
.L_8241:
        /*001c*/ 	.word	0x00000000
        /*0020*/ 	.short	0x0001
        /*0022*/ 	.short	0x0004
        /*0024*/ 	.byte	0x00, 0xf0, 0x09, 0x00


	//----- nvinfo : EIATTR_KPARAM_INFO
	.align		4
.L_8242:
        /*0028*/ 	.byte	0x04, 0x17
        /*002a*/ 	.short	(.L_8244 - .L_8243)
.L_8243:
        /*002c*/ 	.word	0x00000000
        /*0030*/ 	.short	0x0000
        /*0032*/ 	.short	0x0000
        /*0034*/ 	.byte	0x00, 0xf0, 0x11, 0x00


	//----- nvinfo : EIATTR_SPARSE_MMA_MASK
	.align		4
.L_8244:
        /*0038*/ 	.byte	0x03, 0x50
        /*003a*/ 	.short	0x0000


	//----- nvinfo : EIATTR_MAXREG_COUNT
	.align		4
        /*003c*/ 	.byte	0x03, 0x1b
        /*003e*/ 	.short	0x00ff


	//----- nvinfo : EIATTR_MERCURY_ISA_VERSION
	.align		4
        /*0040*/ 	.byte	0x03, 0x5f
        /*0042*/ 	.short	0x0101


	//----- nvinfo : EIATTR_EXIT_INSTR_OFFSETS
	.align		4
        /*0044*/ 	.byte	0x04, 0x1c
        /*0046*/ 	.short	(.L_8246 - .L_8245)


	//   ....[0]....
.L_8245:
        /*0048*/ 	.word	0x000003d0


	//   ....[1]....
        /*004c*/ 	.word	0x00000cc0


	//   ....[2]....
        /*0050*/ 	.word	0x00000d40


	//----- nvinfo : EIATTR_MAX_THREADS
	.align		4
.L_8246:
        /*0054*/ 	.byte	0x04, 0x05
        /*0056*/ 	.short	(.L_8248 - .L_8247)
.L_8247:
        /*0058*/ 	.word	0x00000080
        /*005c*/ 	.word	0x00000001
        /*0060*/ 	.word	0x00000001


	//----- nvinfo : EIATTR_CRS_STACK_SIZE
	.align		4
.L_8248:
        /*0064*/ 	.byte	0x04, 0x1e
        /*0066*/ 	.short	(.L_8250 - .L_8249)
.L_8249:
        /*0068*/ 	.word	0x00000000


	//----- nvinfo : EIATTR_CBANK_PARAM_SIZE
	.align		4
.L_8250:
        /*006c*/ 	.byte	0x03, 0x19
        /*006e*/ 	.short	0x0018


	//----- nvinfo : EIATTR_PARAM_CBANK
	.align		4
        /*0070*/ 	.byte	0x04, 0x0a
        /*0072*/ 	.short	(.L_8252 - .L_8251)
	.align		4
.L_8251:
        /*0074*/ 	.word	index@(.nv.constant0._ZN2at6native29vectorized_elementwise_kernelILi8ENS0_13AUnaryFunctorIhhbZZZNS0_22logical_or_kernel_cudaERNS_14TensorIteratorEENKUlvE0_clEvENKUlvE_clEvEUlhhE_EESt5arrayIPcLm2EEEEviT0_T1_)
        /*0078*/ 	.short	0x0210
        /*007a*/ 	.short	0x0018


	//----- nvinfo : EIATTR_SW_WAR
	.align		4
.L_8252:
        /*007c*/ 	.byte	0x04, 0x36
        /*007e*/ 	.short	(.L_8254 - .L_8253)
.L_8253:
        /*0080*/ 	.word	0x00000008
.L_8254:


//--------------------- .nv.info._ZN2at6native18elementwise_kernelILi128ELi4EZNS0_15gpu_kernel_implINS0_13BinaryFunctorIhhbZZZNS0_22logical_or_kernel_cudaERNS_14TensorIteratorEENKUlvE0_clEvENKUlvE_clEvEUlhhE_EEEEvRNS_18TensorIteratorBaseERKT_EUliE_EEviT1_ --------------------------
	.section	.nv.info._ZN2at6native18elementwise_kernelILi128ELi4EZNS0_15gpu_kernel_implINS0_13BinaryFunctorIhhbZZZNS0_22logical_or_kernel_cudaERNS_14TensorIteratorEENKUlvE0_clEvENKUlvE_clEvEUlhhE_EEEEvRNS_18TensorIteratorBaseERKT_EUliE_EEviT1_,"",@"SHT_CUDA_INFO"
	.sectionflags	@""
	.align	4


	//----- nvinfo : EIATTR_CUDA_API_VERSION
	.align		4
        /*0000*/ 	.byte	0x04, 0x37
        /*0002*/ 	.short	(.L_8256 - .L_8255)
.L_8255:
        /*0004*/ 	.word	0x00000082


	//----- nvinfo : EIATTR_KPARAM_INFO
	.align		4
.L_8256:
        /*0008*/ 	.byte	0x04, 0x17
        /*000a*/ 	.short	(.L_8258 - .L_8257)
.L_8257:
        /*000c*/ 	.word	0x00000000
        /*0010*/ 	.short	0x0001
        /*0012*/ 	.short	0x0008
        /*0014*/ 	.byte	0x00, 0xf0, 0x21, 0x0a


	//----- nvinfo : EIATTR_KPARAM_INFO
	.align		4
.L_8258:
        /*0018*/ 	.byte	0x04, 0x17
        /*001a*/ 	.short	(.L_8260 - .L_8259)
.L_8259:
        /*001c*/ 	.word	0x00000000
        /*0020*/ 	.short	0x0000
        /*0022*/ 	.short	0x0000
        /*0024*/ 	.byte	0x00, 0xf0, 0x11, 0x00


	//----- nvinfo : EIATTR_SPARSE_MMA_MASK
	.align		4
.L_8260:
        /*0028*/ 	.byte	0x03, 0x50
        /*002a*/ 	.short	0x0000


	//----- nvinfo : EIATTR_MAXREG_COUNT
	.align		4
        /*002c*/ 	.byte	0x03, 0x1b
        /*002e*/ 	.short	0x0080


	//----- nvinfo : EIATTR_EXTERNS
	.align		4
        /*0030*/ 	.byte	0x04, 0x0f
        /*0032*/ 	.short	(.L_8262 - .L_8261)


	//   ....[0]....
	.align		4
.L_8261:
        /*0034*/ 	.word	index@(__assertfail)


	//----- nvinfo : EIATTR_MERCURY_ISA_VERSION
	.align		4
.L_8262:
        /*0038*/ 	.byte	0x03, 0x5f
        /*003a*/ 	.short	0x0101


	//----- nvinfo : EIATTR_SYSCALL_OFFSETS
	.align		4
        /*003c*/ 	.byte	0x04, 0x46
        /*003e*/ 	.short	(.L_8264 - .L_8263)


	//   ....[0]....
.L_8263:
        /*0040*/ 	.word	0x00002560


	//   ....[1]....
        /*0044*/ 	.word	0x00003420


	//   ....[2]....
        /*0048*/ 	.word	0x00004190


	//   ....[3]....
        /*004c*/ 	.word	0x00006730


	//   ....[4]....
        /*0050*/ 	.word	0x000075f0


	//   ....[5]....
        /*0054*/ 	.word	0x00008350


	//   ....[6]....
        /*0058*/ 	.word	0x0000a8d0


	//   ....[7]....
        /*005c*/ 	.word	0x0000b790


	//   ....[8]....
        /*0060*/ 	.word	0x0000c4f0


	//   ....[9]....
        /*0064*/ 	.word	0x0000ea60


	//   ....[10]....
        /*0068*/ 	.word	0x0000f920


	//   ....[11]....
        /*006c*/ 	.word	0x00010680


	//----- nvinfo : EIATTR_EXIT_INSTR_OFFSETS
	.align		4
.L_8264:
        /*0070*/ 	.byte	0x04, 0x1c
        /*0072*/ 	.short	(.L_8266 - .L_8265)


	//   ....[0]....
.L_8265:
        /*0074*/ 	.word	0x0000c5a0


	//   ....[1]....
        /*0078*/ 	.word	0x0000fa70


	//   ....[2]....
        /*007c*/ 	.word	0x0000fa90


	//   ....[3]....
        /*0080*/ 	.word	0x0000fb20


	//   ....[4]....
        /*0084*/ 	.word	0x0000fb40


	//   ....[5]....
        /*0088*/ 	.word	0x0000fb60


	//   ....[6]....
        /*008c*/ 	.word	0x0000fbf0


	//   ....[7]....
        /*0090*/ 	.word	0x0000fc30


	//   ....[8]....
        /*0094*/ 	.word	0x0000fcd0


	//   ....[9]....
        /*0098*/ 	.word	0x0000fd20


	//   ....[10]....
        /*009c*/ 	.word	0x0000fd60


	//   ....[11]....
        /*00a0*/ 	.word	0x0000fe00


	//   ....[12]....
        /*00a4*/ 	.word	0x0000fe50


	//   ....[13]....
        /*00a8*/ 	.word	0x0000ffa0


	//   ....[14]....
        /*00ac*/ 	.word	0x00010040


	//   ....[15]....
        /*00b0*/ 	.word	0x00010080


	//   ....[16]....
        /*00b4*/ 	.word	0x000100d0


	//   ....[17]....
        /*00b8*/ 	.word	0x00010110


	//   ....[18]....
        /*00bc*/ 	.word	0x000101b0


	//   ....[19]....
        /*00c0*/ 	.word	0x000102f0


	//   ....[20]....
        /*00c4*/ 	.word	0x00010430


	//   ....[21]....
        /*00c8*/ 	.word	0x00010580


	//   ....[22]....
        /*00cc*/ 	.word	0x00010690


	//   ....[23]....
        /*00d0*/ 	.word	0x000106c0


	//   ....[24]....
        /*00d4*/ 	.word	0x000106e0


	//----- nvinfo : EIATTR_MAX_THREADS
	.align		4
.L_8266:
        /*00d8*/ 	.byte	0x04, 0x05
        /*00da*/ 	.short	(.L_8268 - .L_8267)
.L_8267:
        /*00dc*/ 	.word	0x00000080
        /*00e0*/ 	.word	0x00000001
        /*00e4*/ 	.word	0x00000001


	//----- nvinfo : EIATTR_CRS_STACK_SIZE
	.align		4
.L_8268:
        /*00e8*/ 	.byte	0x04, 0x1e
        /*00ea*/ 	.short	(.L_8270 - .L_8269)
.L_8269:
        /*00ec*/ 	.word	0x00000000


	//----- nvinfo : EIATTR_CBANK_PARAM_SIZE
	.align		4
.L_8270:
        /*00f0*/ 	.byte	0x03, 0x19
        /*00f2*/ 	.short	0x0290


	//----- nvinfo : EIATTR_PARAM_CBANK
	.align		4
        /*00f4*/ 	.byte	0x04, 0x0a
        /*00f6*/ 	.short	(.L_8272 - .L_8271)
	.align		4
.L_8271:
        /*00f8*/ 	.word	index@(.nv.constant0._ZN2at6native18elementwise_kernelILi128ELi4EZNS0_15gpu_kernel_implINS0_13BinaryFunctorIhhbZZZNS0_22logical_or_kernel_cudaERNS_14TensorIteratorEENKUlvE0_clEvENKUlvE_clEvEUlhhE_EEEEvRNS_18TensorIteratorBaseERKT_EUliE_EEviT1_)
        /*00fc*/ 	.short	0x0210
        /*00fe*/ 	.short	0x0290


	//----- nvinfo : EIATTR_SW_WAR
	.align		4
.L_8272:
        /*0100*/ 	.byte	0x04, 0x36
        /*0102*/ 	.short	(.L_8274 - .L_8273)
.L_8273:
        /*0104*/ 	.word	0x00000008
.L_8274:


//--------------------- .nv.info._ZN2at6native27unrolled_elementwise_kernelINS0_13BinaryFunctorIhhbZZZNS0_22logical_or_kernel_cudaERNS_14TensorIteratorEENKUlvE0_clEvENKUlvE_clEvEUlhhE_EESt5arrayIPcLm3EELi4E23TrivialOffsetCalculatorILi2EjESC_ILi1EjENS0_6memory12LoadWithCastILi2EEENSF_13StoreWithCastILi1EEEEEviT_T0_T2_T3_T4_T5_ --------------------------
	.section	.nv.info._ZN2at6native27unrolled_elementwise_kernelINS0_13BinaryFunctorIhhbZZZNS0_22logical_or_kernel_cudaERNS_14TensorIteratorEENKUlvE0_clEvENKUlvE_clEvEUlhhE_EESt5arrayIPcLm3EELi4E23TrivialOffsetCalculatorILi2EjESC_ILi1EjENS0_6memory12LoadWithCastILi2EEENSF_13StoreWithCastILi1EEEEEviT_T0_T2_T3_T4_T5_,"",@"SHT_CUDA_INFO"
	.sectionflags	@""
	.align	4


	//----- nvinfo : EIATTR_CUDA_API_VERSION
	.align		4
        /*0000*/ 	.byte	0x04, 0x37
        /*0002*/ 	.short	(.L_8276 - .L_8275)
.L_8275:
        /*0004*/ 	.word	0x00000082


	//----- nvinfo : EIATTR_KPARAM_INFO
	.align		4
.L_8276:
        /*0008*/ 	.byte	0x04, 0x17
        /*000a*/ 	.short	(.L_8278 - .L_8277)
.L_8277:
        /*000c*/ 	.word	0x00000000
        /*0010*/ 	.short	0x0006
        /*0012*/ 	.short	0x0030
        /*0014*/ 	.byte	0x00, 0xf0, 0x21, 0x00


	//----- nvinfo : EIATTR_KPARAM_INFO
	.align		4
.L_8278:
        /*0018*/ 	.byte	0x04, 0x17
        /*001a*/ 	.short	(.L_8280 - .L_8279)
.L_8279:
        /*001c*/ 	.word	0x00000000
        /*0020*/ 	.short	0x0005
        /*0022*/ 	.short	0x0024
        /*0024*/ 	.byte	0x00, 0xf0, 0x31, 0x00


	//----- nvinfo : EIATTR_KPARAM_INFO
	.align		4
.L_8280:
        /*0028*/ 	.byte	0x04, 0x17
        /*002a*/ 	.short	(.L_8282 - .L_8281)
.L_8281:
        /*002c*/ 	.word	0x00000000
        /*0030*/ 	.short	0x0004
        /*0032*/ 	.short	0x0021
        /*0034*/ 	.byte	0x00, 0xf0, 0x05, 0x00


	//----- nvinfo : EIATTR_KPARAM_INFO
	.align		4
.L_8282:
        /*0038*/ 	.byte	0x04, 0x17
        /*003a*/ 	.short	(.L_8284 - .L_8283)
.L_8283:
        /*003c*/ 	.word	0x00000000
        /*0040*/ 	.short	0x0003
        /*0042*/ 	.short	0x0020
        /*0044*/ 	.byte	0x00, 0xf0, 0x05, 0x00


	//----- nvinfo : EIATTR_KPARAM_INFO
	.align		4
.L_8284:
        /*0048*/ 	.byte	0x04, 0x17
        /*004a*/ 	.short	(.L_8286 - .L_8285)
.L_8285:
        /*004c*/ 	.word	0x00000000
        /*0050*/ 	.short	0x0002
        /*0052*/ 	.short	0x0008
        /*0054*/ 	.byte	0x00, 0xf0, 0x61, 0x00


	//----- nvinfo : EIATTR_KPARAM_INFO
	.align		4
.L_8286:
        /*0058*/ 	.byte	0x04, 0x17
        /*005a*/ 	.short	(.L_8288 - .L_8287)
.L_8287:
        /*005c*/ 	.word	0x00000000
        /*0060*/ 	.short	0x0001
        /*0062*/ 	.short	0x0004
        /*0064*/ 	.byte	0x00, 0xf0, 0x05, 0x00


	//----- nvinfo : EIATTR_KPARAM_INFO
	.align		4
.L_8288:
        /*0068*/ 	.byte	0x04, 0x17
        /*006a*/ 	.short	(.L_8290 - .L_8289)
.L_8289:
        /*006c*/ 	.word	0x00000000
        /*0070*/ 	.short	0x0000
        /*0072*/ 	.short	0x0000
        /*0074*/ 	.byte	0x00, 0xf0, 0x11, 0x00


	//----- nvinfo : EIATTR_SPARSE_MMA_MASK
	.align		4
.L_8290:
        /*0078*/ 	.byte	0x03, 0x50
        /*007a*/ 	.short	0x0000


	//----- nvinfo : EIATTR_MAXREG_COUNT
	.align		4
        /*007c*/ 	.byte	0x03, 0x1b
        /*007e*/ 	.short	0x00ff


	//----- nvinfo : EIATTR_EXTERNS
	.align		4
        /*0080*/ 	.byte	0x04, 0x0f
        /*0082*/ 	.short	(.L_8292 - .L_8291)


	//   ....[0]....
	.align		4
.L_8291:
        /*0084*/ 	.word	index@(__assertfail)


	//----- nvinfo : EIATTR_MERCURY_ISA_VERSION
	.align		4
.L_8292:
        /*0088*/ 	.byte	0x03, 0x5f
        /*008a*/ 	.short	0x0101


	//----- nvinfo : EIATTR_SYSCALL_OFFSETS
	.align		4
        /*008c*/ 	.byte	0x04, 0x46
        /*008e*/ 	.short	(.L_8294 - .L_8293)


	//   ....[0]....
.L_8293:
        /*0090*/ 	.word	0x00000f70


	//   ....[1]....
        /*0094*/ 	.word	0x00001e40


	//   ....[2]....
        /*0098*/ 	.word	0x00002d90


	//   ....[3]....
        /*009c*/ 	.word	0x00003c60


	//   ....[4]....
        /*00a0*/ 	.word	0x00004bc0


	//   ....[5]....
        /*00a4*/ 	.word	0x00005aa0


	//   ....[6]....
        /*00a8*/ 	.word	0x000069e0


	//   ....[7]....
        /*00ac*/ 	.word	0x000078c0


	//   ....[8]....
        /*00b0*/ 	.word	0x00008840


	//   ....[9]....
        /*00b4*/ 	.word	0x00009710


	//   ....[10]....
        /*00b8*/ 	.word	0x0000a5c0


	//   ....[11]....
        /*00bc*/ 	.word	0x0000b470


	//----- nvinfo : EIATTR_EXIT_INSTR_OFFSETS
	.align		4
.L_8294:
        /*00c0*/ 	.byte	0x04, 0x1c
        /*00c2*/ 	.short	(.L_8296 - .L_8295)


	//   ....[0]....
.L_8295:
        /*00c4*/ 	.word	0x0000a650


	//   ....[1]....
        /*00c8*/ 	.word	0x0000a780


	//   ....[2]....
        /*00cc*/ 	.word	0x0000a7a0


	//   ....[3]....
        /*00d0*/ 	.word	0x0000a830


	//   ....[4]....
        /*00d4*/ 	.word	0x0000a850


	//   ....[5]....
        /*00d8*/ 	.word	0x0000a870


	//   ....[6]....
        /*00dc*/ 	.word	0x0000a900


	//   ....[7]....
        /*00e0*/ 	.word	0x0000a940


	//   ....[8]....
        /*00e4*/ 	.word	0x0000a9e0


	//   ....[9]....
        /*00e8*/ 	.word	0x0000aa30


	//   ....[10]....
        /*00ec*/ 	.word	0x0000aa60


	//   ....[11]....
        /*00f0*/ 	.word	0x0000ab00


	//   ....[12]....
        /*00f4*/ 	.word	0x0000ab40


	//   ....[13]....
        /*00f8*/ 	.word	0x0000acd0


	//   ....[14]....
        /*00fc*/ 	.word	0x0000ae30


	//   ....[15]....
        /*0100*/ 	.word	0x0000ae70


	//   ....[16]....
        /*0104*/ 	.word	0x0000af10


	//   ....[17]....
        /*0108*/ 	.word	0x0000b090


	//   ....[18]....
        /*010c*/ 	.word	0x0000b210


	//   ....[19]....
        /*0110*/ 	.word	0x0000b370


	//   ....[20]....
        /*0114*/ 	.word	0x0000b480


	//   ....[21]....
        /*0118*/ 	.word	0x0000b4b0


	//   ....[22]....
        /*011c*/ 	.word	0x0000b4d0


	//----- nvinfo : EIATTR_MAX_THREADS
	.align		4
.L_8296:
        /*0120*/ 	.byte	0x04, 0x05
        /*0122*/ 	.short	(.L_8298 - .L_8297)
.L_8297:
        /*0124*/ 	.word	0x00000080
        /*0128*/ 	.word	0x00000001
        /*012c*/ 	.word	0x00000001


	//----- nvinfo : EIATTR_CRS_STACK_SIZE
	.align		4
.L_8298:
        /*0130*/ 	.byte	0x04, 0x1e
        /*0132*/ 	.short	(.L_8300 - .L_8299)
.L_8299:
        /*0134*/ 	.word	0x00000000


	//----- nvinfo : EIATTR_CBANK_PARAM_SIZE
	.align		4
.L_8300:
        /*0138*/ 	.byte	0x03, 0x19
        /*013a*/ 	.short	0x0038


	//----- nvinfo : EIATTR_PARAM_CBANK
	.align		4
        /*013c*/ 	.byte	0x04, 0x0a
        /*013e*/ 	.short	(.L_8302 - .L_8301)
	.align		4
.L_8301:
        /*0140*/ 	.word	index@(.nv.constant0._ZN2at6native27unrolled_elementwise_kernelINS0_13BinaryFunctorIhhbZZZNS0_22logical_or_kernel_cudaERNS_14TensorIteratorEENKUlvE0_clEvENKUlvE_clEvEUlhhE_EESt5arrayIPcLm3EELi4E23TrivialOffsetCalculatorILi2EjESC_ILi1EjENS0_6memory12LoadWithCastILi2EEENSF_13StoreWithCastILi1EEEEEviT_T0_T2_T3_T4_T5_)
        /*0144*/ 	.short	0x0210
        /*0146*/ 	.short	0x0038


	//----- nvinfo : EIATTR_SW_WAR
	.align		4
.L_8302:
        /*0148*/ 	.byte	0x04, 0x36
        /*014a*/ 	.short	(.L_8304 - .L_8303)
.L_8303:
        /*014c*/ 	.word	0x00000008
.L_8304:


//--------------------- .nv.info._ZN2at6native18elementwise_kernelILi128ELi4EZNS0_22gpu_kernel_impl_nocastINS0_13BinaryFunctorIhhbZZZNS0_22logical_or_kernel_cudaERNS_14TensorIteratorEENKUlvE0_clEvENKUlvE_clEvEUlhhE_EEEEvRNS_18TensorIteratorBaseERKT_EUliE_EEviT1_ --------------------------
	.section	.nv.info._ZN2at6native18elementwise_kernelILi128ELi4EZNS0_22gpu_kernel_impl_nocastINS0_13BinaryFunctorIhhbZZZNS0_22logical_or_kernel_cudaERNS_14TensorIteratorEENKUlvE0_clEvENKUlvE_clEvEUlhhE_EEEEvRNS_18TensorIteratorBaseERKT_EUliE_EEviT1_,"",@"SHT_CUDA_INFO"
	.sectionflags	@""
	.align	4


	//----- nvinfo : EIATTR_CUDA_API_VERSION
	.align		4
        /*0000*/ 	.byte	0x04, 0x37
        /*0002*/ 	.short	(.L_8306 - .L_8305)
.L_8305:
        /*0004*/ 	.word	0x00000082


	//----- nvinfo : EIATTR_KPARAM_INFO
	.align		4
.L_8306:
        /*0008*/ 	.byte	0x04, 0x17
        /*000a*/ 	.short	(.L_8308 - .L_8307)
.L_8307:
        /*000c*/ 	.word	0x00000000
        /*0010*/ 	.short	0x0001
        /*0012*/ 	.short	0x0008
        /*0014*/ 	.byte	0x00, 0xf0, 0x21, 0x0a


	//----- nvinfo : EIATTR_KPARAM_INFO
	.align		4
.L_8308:
        /*0018*/ 	.byte	0x04, 0x17
        /*001a*/ 	.short	(.L_8310 - .L_8309)
.L_8309:
        /*001c*/ 	.word	0x00000000
        /*0020*/ 	.short	0x0000
        /*0022*/ 	.short	0x0000
        /*0024*/ 	.byte	0x00, 0xf0, 0x11, 0x00


	//----- nvinfo : EIATTR_SPARSE_MMA_MASK
	.align		4
.L_8310:
        /*0028*/ 	.byte	0x03, 0x50
        /*002a*/ 	.short	0x0000


	//----- nvinfo : EIATTR_MAXREG_COUNT
	.align		4
        /*002c*/ 	.byte	0x03, 0x1b
        /*002e*/ 	.short	0x0080


	//----- nvinfo : EIATTR_MERCURY_ISA_VERSION
	.align		4
        /*0030*/ 	.byte	0x03, 0x5f
        /*0032*/ 	.short	0x0101


	//----- nvinfo : EIATTR_EXIT_INSTR_OFFSETS
	.align		4
        /*0034*/ 	.byte	0x04, 0x1c
        /*0036*/ 	.short	(.L_8312 - .L_8311)


	//   ....[0]....
.L_8311:
        /*0038*/ 	.word	0x00004620


	//   ....[1]....
        /*003c*/ 	.word	0x00005d20


	//----- nvinfo : EIATTR_MAX_THREADS
	.align		4
.L_8312:
        /*0040*/ 	.byte	0x04, 0x05
        /*0042*/ 	.short	(.L_8314 - .L_8313)
.L_8313:
        /*0044*/ 	.word	0x00000080
        /*0048*/ 	.word	0x00000001
        /*004c*/ 	.word	0x00000001


	//----- nvinfo : EIATTR_CRS_STACK_SIZE
	.align		4
.L_8314:
        /*0050*/ 	.byte	0x04, 0x1e
        /*0052*/ 	.short	(.L_8316 - .L_8315)
.L_8315:
        /*0054*/ 	.word	0x00000000


	//----- nvinfo : EIATTR_CBANK_PARAM_SIZE
	.align		4
.L_8316:
        /*0058*/ 	.byte	0x03, 0x19
        /*005a*/ 	.short	0x0290


	//----- nvinfo : EIATTR_PARAM_CBANK
	.align		4
        /*005c*/ 	.byte	0x04, 0x0a
        /*005e*/ 	.short	(.L_8318 - .L_8317)
	.align		4
.L_8317:
        /*0060*/ 	.word	index@(.nv.constant0._ZN2at6native18elementwise_kernelILi128ELi4EZNS0_22gpu_kernel_impl_nocastINS0_13BinaryFunctorIhhbZZZNS0_22logical_or_kernel_cudaERNS_14TensorIteratorEENKUlvE0_clEvENKUlvE_clEvEUlhhE_EEEEvRNS_18TensorIteratorBaseERKT_EUliE_EEviT1_)
        /*0064*/ 	.short	0x0210
        /*0066*/ 	.short	0x0290


	//----- nvinfo : EIATTR_SW_WAR
	.align		4
.L_8318:
        /*0068*/ 	.byte	0x04, 0x36
        /*006a*/ 	.short	(.L_8320 - .L_8319)
.L_8319:
        /*006c*/ 	.word	0x00000008
.L_8320:


//--------------------- .nv.info._ZN2at6native27unrolled_elementwise_kernelINS0_13BinaryFunctorIhhbZZZNS0_22logical_or_kernel_cudaERNS_14TensorIteratorEENKUlvE0_clEvENKUlvE_clEvEUlhhE_EESt5arrayIPcLm3EELi4E23TrivialOffsetCalculatorILi2EjESC_ILi1EjENS0_6memory15LoadWithoutCastENSF_16StoreWithoutCastEEEviT_T0_T2_T3_T4_T5_ --------------------------
	.section	.nv.info._ZN2at6native27unrolled_elementwise_kernelINS0_13BinaryFunctorIhhbZZZNS0_22logical_or_kernel_cudaERNS_14TensorIteratorEENKUlvE0_clEvENKUlvE_clEvEUlhhE_EESt5arrayIPcLm3EELi4E23TrivialOffsetCalculatorILi2EjESC_ILi1EjENS0_6memory15LoadWithoutCastENSF_16StoreWithoutCastEEEviT_T0_T2_T3_T4_T5_,"",@"SHT_CUDA_INFO"
	.sectionflags	@""
	.align	4


	//----- nvinfo : EIATTR_CUDA_API_VERSION
	.align		4
        /*0000*/ 	.byte	0x04, 0x37
        /*0002*/ 	.short	(.L_8322 - .L_8321)
.L_8321:
        /*0004*/ 	.word	0x00000082


	//----- nvinfo : EIATTR_KPARAM_INFO
	.align		4
.L_8322:
        /*0008*/ 	.byte	0x04, 0x17
        /*000a*/ 	.short	(.L_8324 - .L_8323)
.L_8323:
        /*000c*/ 	.word	0x00000000
        /*0010*/ 	.short	0x0006
        /*0012*/ 	.short	0x0023
        /*0014*/ 	.byte	0x00, 0xf0, 0x05, 0x00


	//----- nvinfo : EIATTR_KPARAM_INFO
	.align		4
.L_8324:
        /*0018*/ 	.byte	0x04, 0x17
        /*001a*/ 	.short	(.L_8326 - .L_8325)
.L_8325:
        /*001c*/ 	.word	0x00000000
        /*0020*/ 	.short	0x0005
        /*0022*/ 	.short	0x0022
        /*0024*/ 	.byte	0x00, 0xf0, 0x05, 0x00


	//----- nvinfo : EIATTR_KPARAM_INFO
	.align		4
.L_8326:
        /*0028*/ 	.byte	0x04, 0x17
        /*002a*/ 	.short	(.L_8328 - .L_8327)
.L_8327:
        /*002c*/ 	.word	0x00000000
        /*0030*/ 	.short	0x0004
        /*0032*/ 	.short	0x0021
        /*0034*/ 	.byte	0x00, 0xf0, 0x05, 0x00


	//----- nvinfo : EIATTR_KPARAM_INFO
	.align		4
.L_8328:
        /*0038*/ 	.byte	0x04, 0x17
        /*003a*/ 	.short	(.L_8330 - .L_8329)
.L_8329:
        /*003c*/ 	.word	0x00000000
        /*0040*/ 	.short	0x0003
        /*0042*/ 	.short	0x0020
        /*0044*/ 	.byte	0x00, 0xf0, 0x05, 0x00


	//----- nvinfo : EIATTR_KPARAM_INFO
	.align		4
.L_8330:
        /*0048*/ 	.byte	0x04, 0x17
        /*004a*/ 	.short	(.L_8332 - .L_8331)
.L_8331:
        /*004c*/ 	.word	0x00000000
        /*0050*/ 	.short	0x0002
        /*0052*/ 	.short	0x0008
        /*0054*/ 	.byte	0x00, 0xf0, 0x61, 0x00


	//----- nvinfo : EIATTR_KPARAM_INFO
	.align		4
.L_8332:
        /*0058*/ 	.byte	0x04, 0x17
        /*005a*/ 	.short	(.L_8334 - .L_8333)
.L_8333:
        /*005c*/ 	.word	0x00000000
        /*0060*/ 	.short	0x0001
        /*0062*/ 	.short	0x0004
        /*0064*/ 	.byte	0x00, 0xf0, 0x05, 0x00


	//----- nvinfo : EIATTR_KPARAM_INFO
	.align		4
.L_8334:
        /*0068*/ 	.byte	0x04, 0x17
        /*006a*/ 	.short	(.L_8336 - .L_8335)
.L_8335:
        /*006c*/ 	.word	0x00000000
        /*0070*/ 	.short	0x0000
        /*0072*/ 	.short	0x0000
        /*0074*/ 	.byte	0x00, 0xf0, 0x11, 0x00


	//----- nvinfo : EIATTR_SPARSE_MMA_MASK
	.align		4
.L_8336:
        /*0078*/ 	.byte	0x03, 0x50
        /*007a*/ 	.short	0x0000


	//----- nvinfo : EIATTR_MAXREG_COUNT
	.align		4
        /*007c*/ 	.byte	0x03, 0x1b
        /*007e*/ 	.short	0x00ff


	//----- nvinfo : EIATTR_MERCURY_ISA_VERSION
	.align		4
        /*0080*/ 	.byte	0x03, 0x5f
        /*0082*/ 	.short	0x0101


	//----- nvinfo : EIATTR_EXIT_INSTR_OFFSETS
	.align		4
        /*0084*/ 	.byte	0x04, 0x1c
        /*0086*/ 	.short	(.L_8338 - .L_8337)


	//   ....[0]....
.L_8337:
        /*0088*/ 	.word	0x00000590


	//   ....[1]....
        /*008c*/ 	.word	0x00000620


	//----- nvinfo : EIATTR_MAX_THREADS
	.align		4
.L_8338:
        /*0090*/ 	.byte	0x04, 0x05
        /*0092*/ 	.short	(.L_8340 - .L_8339)
.L_8339:
        /*0094*/ 	.word	0x00000080
        /*0098*/ 	.word	0x00000001
        /*009c*/ 	.word	0x00000001


	//----- nvinfo : EIATTR_CRS_STACK_SIZE
	.align		4
.L_8340:
        /*00a0*/ 	.byte	0x04, 0x1e
        /*00a2*/ 	.short	(.L_8342 - .L_8341)
.L_8341:
        /*00a4*/ 	.word	0x00000000


	//----- nvinfo : EIATTR_CBANK_PARAM_SIZE
	.align		4
.L_8342:
        /*00a8*/ 	.byte	0x03, 0x19
        /*00aa*/ 	.short	0x0024


	//----- nvinfo : EIATTR_PARAM_CBANK
	.align		4
        /*00ac*/ 	.byte	0x04, 0x0a
        /*00ae*/ 	.short	(.L_8344 - .L_8343)
	.align		4
.L_8343:
        /*00b0*/ 	.word	index@(.nv.constant0._ZN2at6native27unrolled_elementwise_kernelINS0_13BinaryFunctorIhhbZZZNS0_22logical_or_kernel_cudaERNS_14TensorIteratorEENKUlvE0_clEvENKUlvE_clEvEUlhhE_EESt5arrayIPcLm3EELi4E23TrivialOffsetCalculatorILi2EjESC_ILi1EjENS0_6memory15LoadWithoutCastENSF_16StoreWithoutCastEEEviT_T0_T2_T3_T4_T5_)
        /*00b4*/ 	.short	0x0210
        /*00b6*/ 	.short	0x0024


	//----- nvinfo : EIATTR_SW_WAR
	.align		4
.L_8344:
        /*00b8*/ 	.byte	0x04, 0x36
        /*00ba*/ 	.short	(.L_8346 - .L_8345)
.L_8345:
        /*00bc*/ 	.word	0x00000008
.L_8346:


//--------------------- .nv.info._ZN2at6native29vectorized_elementwise_kernelILi2ENS0_13BinaryFunctorIhhbZZZNS0_22logical_or_kernel_cudaERNS_14TensorIteratorEENKUlvE0_clEvENKUlvE_clEvEUlhhE_EESt5arrayIPcLm3EEEEviT0_T1_ --------------------------
	.section	.nv.info._ZN2at6native29vectorized_elementwise_kernelILi2ENS0_13BinaryFunctorIhhbZZZNS0_22logical_or_kernel_cudaERNS_14TensorIteratorEENKUlvE0_clEvENKUlvE_clEvEUlhhE_EESt5arrayIPcLm3EEEEviT0_T1_,"",@"SHT_CUDA_INFO"
	.sectionflags	@""
	.align	4


	//----- nvinfo : EIATTR_CUDA_API_VERSION
	.align		4
        /*0000*/ 	.byte	0x04, 0x37
        /*0002*/ 	.short	(.L_8348 - .L_8347)
.L_8347:
        /*0004*/ 	.word	0x00000082


	//----- nvinfo : EIATTR_KPARAM_INFO
	.align		4
.L_8348:
        /*0008*/ 	.byte	0x04, 0x17
        /*000a*/ 	.short	(.L_8350 - .L_8349)
.L_8349:
        /*000c*/ 	.word	0x00000000
        /*0010*/ 	.short	0x0002
        /*0012*/ 	.short	0x0008
        /*0014*/ 	.byte	0x00, 0xf0, 0x61, 0x00


	//----- nvinfo : EIATTR_KPARAM_INFO
	.align		4
.L_8350:
        /*0018*/ 	.byte	0x04, 0x17
        /*001a*/ 	.short	(.L_8352 - .L_8351)
.L_8351:
        /*001c*/ 	.word	0x00000000
        /*0020*/ 	.short	0x0001
        /*0022*/ 	.short	0x0004
        /*0024*/ 	.byte	0x00, 0xf0, 0x05, 0x00


	//----- nvinfo : EIATTR_KPARAM_INFO
	.align		4
.L_8352:
        /*0028*/ 	.byte	0x04, 0x17
        /*002a*/ 	.short	(.L_8354 - .L_8353)
.L_8353:
        /*002c*/ 	.word	0x00000000
        /*0030*/ 	.short	0x0000
        /*0032*/ 	.short	0x0000
        /*0034*/ 	.byte	0x00, 0xf0, 0x11, 0x00


	//----- nvinfo : EIATTR_SPARSE_MMA_MASK
	.align		4
.L_8354:
        /*0038*/ 	.byte	0x03, 0x50
        /*003a*/ 	.short	0x0000


	//----- nvinfo : EIATTR_MAXREG_COUNT
	.align		4
        /*003c*/ 	.byte	0x03, 0x1b
        /*003e*/ 	.short	0x00ff


	//----- nvinfo : EIATTR_MERCURY_ISA_VERSION
	.align		4
        /*0040*/ 	.byte	0x03, 0x5f
        /*0042*/ 	.short	0x0101


	//----- nvinfo : EIATTR_EXIT_INSTR_OFFSETS
	.align		4
        /*0044*/ 	.byte	0x04, 0x1c
        /*0046*/ 	.short	(.L_8356 - .L_8355)


	//   ....[0]....
.L_8355:
        /*0048*/ 	.word	0x000004c0


	//   ....[1]....
        /*004c*/ 	.word	0x00001030


	//   ....[2]....
        /*0050*/ 	.word	0x000010b0


	//----- nvinfo : EIATTR_MAX_THREADS
	.align		4
.L_8356:
        /*0054*/ 	.byte	0x04, 0x05
        /*0056*/ 	.short	(.L_8358 - .L_8357)
.L_8357:
        /*0058*/ 	.word	0x00000080
        /*005c*/ 	.word	0x00000001
        /*0060*/ 	.word	0x00000001


	//----- nvinfo : EIATTR_CRS_STACK_SIZE
	.align		4
.L_8358:
        /*0064*/ 	.byte	0x04, 0x1e
        /*0066*/ 	.short	(.L_8360 - .L_8359)
.L_8359:
        /*0068*/ 	.word	0x00000000


	//----- nvinfo : EIATTR_CBANK_PARAM_SIZE
	.align		4
.L_8360:
        /*006c*/ 	.byte	0x03, 0x19
        /*006e*/ 	.short	0x0020


	//----- nvinfo : EIATTR_PARAM_CBANK
	.align		4
        /*0070*/ 	.byte	0x04, 0x0a
        /*0072*/ 	.short	(.L_8362 - .L_8361)
	.align		4
.L_8361:
        /*0074*/ 	.word	index@(.nv.constant0._ZN2at6native29vectorized_elementwise_kernelILi2ENS0_13BinaryFunctorIhhbZZZNS0_22logical_or_kernel_cudaERNS_14TensorIteratorEENKUlvE0_clEvENKUlvE_clEvEUlhhE_EESt5arrayIPcLm3EEEEviT0_T1_)
        /*0078*/ 	.short	0x0210
        /*007a*/ 	.short	0x0020


	//----- nvinfo : EIATTR_SW_WAR
	.align		4
.L_8362:
        /*007c*/ 	.byte	0x04, 0x36
        /*007e*/ 	.short	(.L_8364 - .L_8363)
.L_8363:
        /*0080*/ 	.word	0x00000008
.L_8364:


//--------------------- .nv.info._ZN2at6native29vectorized_elementwise_kernelILi4ENS0_13BinaryFunctorIhhbZZZNS0_22logical_or_kernel_cudaERNS_14TensorIteratorEENKUlvE0_clEvENKUlvE_clEvEUlhhE_EESt5arrayIPcLm3EEEEviT0_T1_ --------------------------
	.section	.nv.info._ZN2at6native29vectorized_elementwise_kernelILi4ENS0_13BinaryFunctorIhhbZZZNS0_22logical_or_kernel_cudaERNS_14TensorIteratorEENKUlvE0_clEvENKUlvE_clEvEUlhhE_EESt5arrayIPcLm3EEEEviT0_T1_,"",@"SHT_CUDA_INFO"
	.sectionflags	@""
	.align	4


	//----- nvinfo : EIATTR_CUDA_API_VERSION
	.align		4
        /*0000*/ 	.byte	0x04, 0x37
        /*0002*/ 	.short	(.L_8366 - .L_8365)
.L_8365:
        /*0004*/ 	.word	0x00000082


	//----- nvinfo : EIATTR_KPARAM_INFO
	.align		4
.L_8366:
        /*0008*/ 	.byte	0x04, 0x17
        /*000a*/ 	.short	(.L_8368 - .L_8367)
.L_8367:
        /*000c*/ 	.word	0x00000000
        /*0010*/ 	.short	0x0002
        /*0012*/ 	.short	0x0008
        /*0014*/ 	.byte	0x00, 0xf0, 0x61, 0x00


	//----- nvinfo : EIATTR_KPARAM_INFO
	.align		4
.L_8368:
        /*0018*/ 	.byte	0x04, 0x17
        /*001a*/ 	.short	(.L_8370 - .L_8369)
.L_8369:
        /*001c*/ 	.word	0x00000000
        /*0020*/ 	.short	0x0001
        /*0022*/ 	.short	0x0004
        /*0024*/ 	.byte	0x00, 0xf0, 0x05, 0x00


	//----- nvinfo : EIATTR_KPARAM_INFO
	.align		4
.L_8370:
        /*0028*/ 	.byte	0x04, 0x17
        /*002a*/ 	.short	(.L_8372 - .L_8371)
.L_8371:
        /*002c*/ 	.word	0x00000000
        /*0030*/ 	.short	0x0000
        /*0032*/ 	.short	0x0000
        /*0034*/ 	.byte	0x00, 0xf0, 0x11, 0x00


	//----- nvinfo : EIATTR_SPARSE_MMA_MASK
	.align		4
.L_8372:
        /*0038*/ 	.byte	0x03, 0x50
        /*003a*/ 	.short	0x0000


	//----- nvinfo : EIATTR_MAXREG_COUNT
	.align		4
        /*003c*/ 	.byte	0x03, 0x1b
        /*003e*/ 	.short	0x00ff


	//----- nvinfo : EIATTR_MERCURY_ISA_VERSION
	.align		4
        /*0040*/ 	.byte	0x03, 0x5f
        /*0042*/ 	.short	0x0101


	//----- nvinfo : EIATTR_EXIT_INSTR_OFFSETS
	.align		4
        /*0044*/ 	.byte	0x04, 0x1c
        /*0046*/ 	.short	(.L_8374 - .L_8373)


	//   ....[0]....
.L_8373:
        /*0048*/ 	.word	0x00000480


	//   ....[1]....
        /*004c*/ 	.word	0x00000ff0


	//   ....[2]....
        /*0050*/ 	.word	0x00001070


	//----- nvinfo : EIATTR_MAX_THREADS
	.align		4
.L_8374:
        /*0054*/ 	.byte	0x04, 0x05
        /*0056*/ 	.short	(.L_8376 - .L_8375)
.L_8375:
        /*0058*/ 	.word	0x00000080
        /*005c*/ 	.word	0x00000001
        /*0060*/ 	.word	0x00000001


	//----- nvinfo : EIATTR_CRS_STACK_SIZE
	.align		4
.L_8376:
        /*0064*/ 	.byte	0x04, 0x1e
        /*0066*/ 	.short	(.L_8378 - .L_8377)
.L_8377:
        /*0068*/ 	.word	0x00000000


	//----- nvinfo : EIATTR_CBANK_PARAM_SIZE
	.align		4
.L_8378:
        /*006c*/ 	.byte	0x03, 0x19
        /*006e*/ 	.short	0x0020


	//----- nvinfo : EIATTR_PARAM_CBANK
	.align		4
        /*0070*/ 	.byte	0x04, 0x0a
        /*0072*/ 	.short	(.L_8380 - .L_8379)
	.align		4
.L_8379:
        /*0074*/ 	.word	index@(.nv.constant0._ZN2at6native29vectorized_elementwise_kernelILi4ENS0_13BinaryFunctorIhhbZZZNS0_22logical_or_kernel_cudaERNS_14TensorIteratorEENKUlvE0_clEvENKUlvE_clEvEUlhhE_EESt5arrayIPcLm3EEEEviT0_T1_)
        /*0078*/ 	.short	0x0210
        /*007a*/ 	.short	0x0020


	//----- nvinfo : EIATTR_SW_WAR
	.align		4
.L_8380:
        /*007c*/ 	.byte	0x04, 0x36
        /*007e*/ 	.short	(.L_8382 - .L_8381)
.L_8381:
        /*0080*/ 	.word	0x00000008
.L_8382:


//--------------------- .nv.info._ZN2at6native29vectorized_elementwise_kernelILi8ENS0_13BinaryFunctorIhhbZZZNS0_22logical_or_kernel_cudaERNS_14TensorIteratorEENKUlvE0_clEvENKUlvE_clEvEUlhhE_EESt5arrayIPcLm3EEEEviT0_T1_ --------------------------
	.section	.nv.info._ZN2at6native29vectorized_elementwise_kernelILi8ENS0_13BinaryFunctorIhhbZZZNS0_22logical_or_kernel_cudaERNS_14TensorIteratorEENKUlvE0_clEvENKUlvE_clEvEUlhhE_EESt5arrayIPcLm3EEEEviT0_T1_,"",@"SHT_CUDA_INFO"
	.sectionflags	@""
	.align	4


	//----- nvinfo : EIATTR_CUDA_API_VERSION
	.align		4
        /*0000*/ 	.byte	0x04, 0x37
        /*0002*/ 	.short	(.L_8384 - .L_8383)
.L_8383:
        /*0004*/ 	.word	0x00000082


	//----- nvinfo : EIATTR_KPARAM_INFO
	.align		4
.L_8384:
        /*0008*/ 	.byte	0x04, 0x17
        /*000a*/ 	.short	(.L_8386 - .L_8385)
.L_8385:
        /*000c*/ 	.word	0x00000000
        /*0010*/ 	.short	0x0002
        /*0012*/ 	.short	0x0008
        /*0014*/ 	.byte	0x00, 0xf0, 0x61, 0x00


	//----- nvinfo : EIATTR_KPARAM_INFO
	.align		4
.L_8386:
        /*0018*/ 	.byte	0x04, 0x17
        /*001a*/ 	.short	(.L_8388 - .L_8387)
.L_8387:
        /*001c*/ 	.word	0x00000000
        /*0020*/ 	.short	0x0001
        /*0022*/ 	.short	0x0004
        /*0024*/ 	.byte	0x00, 0xf0, 0x05, 0x00


	//----- nvinfo : EIATTR_KPARAM_INFO
	.align		4
.L_8388:
        /*0028*/ 	.byte	0x04, 0x17
        /*002a*/ 	.short	(.L_8390 - .L_8389)
.L_8389:
        /*002c*/ 	.word	0x00000000
        /*0030*/ 	.short	0x0000
        /*0032*/ 	.short	0x0000
        /*0034*/ 	.byte	0x00, 0xf0, 0x11, 0x00


	//----- nvinfo : EIATTR_SPARSE_MMA_MASK
	.align		4
.L_8390:
        /*0038*/ 	.byte	0x03, 0x50
        /*003a*/ 	.short	0x0000


	//----- nvinfo : EIATTR_MAXREG_COUNT
	.align		4
        /*003c*/ 	.byte	0x03, 0x1b
        /*003e*/ 	.short	0x00ff


	//----- nvinfo : EIATTR_MERCURY_ISA_VERSION
	.align		4
        /*0040*/ 	.byte	0x03, 0x5f
        /*0042*/ 	.short	0x0101


	//----- nvinfo : EIATTR_EXIT_INSTR_OFFSETS
	.align		4
        /*0044*/ 	.byte	0x04, 0x1c
        /*0046*/ 	.short	(.L_8392 - .L_8391)


	//   ....[0]....
.L_8391:
        /*0048*/ 	.word	0x000004b0


	//   ....[1]....
        /*004c*/ 	.word	0x00001020


	//   ....[2]....
        /*0050*/ 	.word	0x000010a0


	//----- nvinfo : EIATTR_MAX_THREADS
	.align		4
.L_8392:
        /*0054*/ 	.byte	0x04, 0x05
        /*0056*/ 	.short	(.L_8394 - .L_8393)
.L_8393:
        /*0058*/ 	.word	0x00000080
        /*005c*/ 	.word	0x00000001
        /*0060*/ 	.word	0x00000001


	//----- nvinfo : EIATTR_CRS_STACK_SIZE
	.align		4
.L_8394:
        /*0064*/ 	.byte	0x04, 0x1e
        /*0066*/ 	.short	(.L_8396 - .L_8395)
.L_8395:
        /*0068*/ 	.word	0x00000000


	//----- nvinfo : EIATTR_CBANK_PARAM_SIZE
	.align		4
.L_8396:
        /*006c*/ 	.byte	0x03, 0x19
        /*006e*/ 	.short	0x0020


	//----- nvinfo : EIATTR_PARAM_CBANK
	.align		4
        /*0070*/ 	.byte	0x04, 0x0a
        /*0072*/ 	.short	(.L_8398 - .L_8397)
	.align		4
.L_8397:
        /*0074*/ 	.word	index@(.nv.constant0._ZN2at6native29vectorized_elementwise_kernelILi8ENS0_13BinaryFunctorIhhbZZZNS0_22logical_or_kernel_cudaERNS_14TensorIteratorEENKUlvE0_clEvENKUlvE_clEvEUlhhE_EESt5arrayIPcLm3EEEEviT0_T1_)
        /*0078*/ 	.short	0x0210
        /*007a*/ 	.short	0x0020


	//----- nvinfo : EIATTR_SW_WAR
	.align		4
.L_8398:
        /*007c*/ 	.byte	0x04, 0x36
        /*007e*/ 	.short	(.L_8400 - .L_8399)
.L_8399:
        /*0080*/ 	.word	0x00000008
.L_8400:


//--------------------- .nv.info._ZN2at6native18elementwise_kernelILi128ELi4EZNS0_15gpu_kernel_implINS0_13AUnaryFunctorIN3c108BFloat16ES5_bZZZNS0_23logical_and_kernel_cudaERNS_14TensorIteratorEENKUlvE0_clEvENKUlvE8_clEvEUlS5_S5_E_EEEEvRNS_18TensorIteratorBaseERKT_EUliE_EEviT1_ --------------------------
	.section	.nv.info._ZN2at6native18elementwise_kernelILi128ELi4EZNS0_15gpu_kernel_implINS0_13AUnaryFunctorIN3c108BFloat16ES5_bZZZNS0_23logical_and_kernel_cudaERNS_14TensorIteratorEENKUlvE0_clEvENKUlvE8_clEvEUlS5_S5_E_EEEEvRNS_18TensorIteratorBaseERKT_EUliE_EEviT1_,"",@"SHT_CUDA_INFO"
	.sectionflags	@""
	.align	4


	//----- nvinfo : EIATTR_CUDA_API_VERSION
	.align		4
        /*0000*/ 	.byte	0x04, 0x37
        /*0002*/ 	.short	(.L_8402 - .L_8401)
.L_8401:
        /*0004*/ 	.word	0x00000082


	//----- nvinfo : EIATTR_KPARAM_INFO
	.align		4
.L_8402:
        /*0008*/ 	.byte	0x04, 0x17
        /*000a*/ 	.short	(.L_8404 - .L_8403)
.L_8403:
        /*000c*/ 	.word	0x00000000
        /*0010*/ 	.short	0x0001
        /*0012*/ 	.short	0x0008
        /*0014*/ 	.byte	0x00, 0xf0, 0x61, 0x08


	//----- nvinfo : EIATTR_KPARAM_INFO
	.align		4
.L_8404:
        /*0018*/ 	.byte	0x04, 0x17
        /*001a*/ 	.short	(.L_8406 - .L_8405)
.L_8405:
        /*001c*/ 	.word	0x00000000
        /*0020*/ 	.short	0x0000
        /*0022*/ 	.short	0x0000
        /*0024*/ 	.byte	0x00, 0xf0, 0x11, 0x00


	//----- nvinfo : EIATTR_SPARSE_MMA_MASK
	.align		4
.L_8406:
        /*0028*/ 	.byte	0x03, 0x50
        /*002a*/ 	.short	0x0000


	//----- nvinfo : EIATTR_MAXREG_COUNT
	.align		4
        /*002c*/ 	.byte	0x03, 0x1b
        /*002e*/ 	.short	0x0080


	//----- nvinfo : EIATTR_EXTERNS
	.align		4
        /*0030*/ 	.byte	0x04, 0x0f
        /*0032*/ 	.short	(.L_8408 - .L_8407)


	//   ....[0]....
	.align		4
.L_8407:
        /*0034*/ 	.word	index@(__assertfail)


	//----- nvinfo : EIATTR_MERCURY_ISA_VERSION
	.align		4
.L_8408:
        /*0038*/ 	.byte	0x03, 0x5f
        /*003a*/ 	.short	0x0101


	//----- nvinfo : EIATTR_SYSCALL_OFFSETS
	.align		4
        /*003c*/ 	.byte	0x04, 0x46
        /*003e*/ 	.short	(.L_8410 - .L_8409)


	//   ....[0]....
.L_8409:
        /*0040*/ 	.word	0x000022d0


	//   ....[1]....
        /*0044*/ 	.word	0x000031e0


	//   ....[2]....
        /*0048*/ 	.word	0x00005500


	//   ....[3]....
        /*004c*/ 	.word	0x00006410


	//   ....[4]....
        /*0050*/ 	.word	0x00008720


	//   ....[5]....
        /*0054*/ 	.word	0x00009630


	//   ....[6]....
        /*0058*/ 	.word	0x0000b930


	//   ....[7]....
        /*005c*/ 	.word	0x0000c840


	//----- nvinfo : EIATTR_EXIT_INSTR_OFFSETS
	.align		4
.L_8410:
        /*0060*/ 	.byte	0x04, 0x1c
        /*0062*/ 	.short	(.L_8412 - .L_8411)


	//   ....[0]....
.L_8411:
        /*0064*/ 	.word	0x000096f0


	//   ....[1]....
        /*0068*/ 	.word	0x0000bb20


	//   ....[2]....
        /*006c*/ 	.word	0x0000bb40


	//   ....[3]....
        /*0070*/ 	.word	0x0000bbe0


	//   ....[4]....
        /*0074*/ 	.word	0x0000bc10


	//   ....[5]....
        /*0078*/ 	.word	0x0000bc30


	//   ....[6]....
        /*007c*/ 	.word	0x0000bcc0


	//   ....[7]....
        /*0080*/ 	.word	0x0000bd00


	//   ....[8]....
        /*0084*/ 	.word	0x0000bda0


	//   ....[9]....
        /*0088*/ 	.word	0x0000bdf0


	//   ....[10]....
        /*008c*/ 	.word	0x0000be20


	//   ....[11]....
        /*0090*/ 	.word	0x0000bec0


	//   ....[12]....
        /*0094*/ 	.word	0x0000bf00


	//   ....[13]....
        /*0098*/ 	.word	0x0000c090


	//   ....[14]....
        /*009c*/ 	.word	0x0000c1f0


	//   ....[15]....
        /*00a0*/ 	.word	0x0000c230


	//   ....[16]....
        /*00a4*/ 	.word	0x0000c2d0


	//   ....[17]....
        /*00a8*/ 	.word	0x0000c450


	//   ....[18]....
        /*00ac*/ 	.word	0x0000c5d0


	//   ....[19]....
        /*00b0*/ 	.word	0x0000c740


	//   ....[20]....
        /*00b4*/ 	.word	0x0000c850


	//   ....[21]....
        /*00b8*/ 	.word	0x0000c890


	//   ....[22]....
        /*00bc*/ 	.word	0x0000c8c0


	//----- nvinfo : EIATTR_MAX_THREADS
	.align		4
.L_8412:
        /*00c0*/ 	.byte	0x04, 0x05
        /*00c2*/ 	.short	(.L_8414 - .L_8413)
.L_8413:
        /*00c4*/ 	.word	0x00000080
        /*00c8*/ 	.word	0x00000001
        /*00cc*/ 	.word	0x00000001


	//----- nvinfo : EIATTR_CRS_STACK_SIZE
	.align		4
.L_8414:
        /*00d0*/ 	.byte	0x04, 0x1e
        /*00d2*/ 	.short	(.L_8416 - .L_8415)
.L_8415:
        /*00d4*/ 	.word	0x00000000


	//----- nvinfo : EIATTR_CBANK_PARAM_SIZE
	.align		4
.L_8416:
        /*00d8*/ 	.byte	0x03, 0x19
        /*00da*/ 	.short	0x0220


	//----- nvinfo : EIATTR_PARAM_CBANK
	.align		4
        /*00dc*/ 	.byte	0x04, 0x0a
        /*00de*/ 	.short	(.L_8418 - .L_8417)
	.align		4
.L_8417:
        /*00e0*/ 	.word	index@(.nv.constant0._ZN2at6native18elementwise_kernelILi128ELi4EZNS0_15gpu_kernel_implINS0_13AUnaryFunctorIN3c108BFloat16ES5_bZZZNS0_23logical_and_kernel_cudaERNS_14TensorIteratorEENKUlvE0_clEvENKUlvE8_clEvEUlS5_S5_E_EEEEvRNS_18TensorIteratorBaseERKT_EUliE_EEviT1_)
        /*00e4*/ 	.short	0x0210
        /*00e6*/ 	.short	0x0220


	//----- nvinfo : EIATTR_SW_WAR
	.align		4
.L_8418:
        /*00e8*/ 	.byte	0x04, 0x36
        /*00ea*/ 	.short	(.L_8420 - .L_8419)
.L_8419:
        /*00ec*/ 	.word	0x00000008
.L_8420:


//--------------------- .nv.info._ZN2at6native27unrolled_elementwise_kernelINS0_13AUnaryFunctorIN3c108BFloat16ES4_bZZZNS0_23logical_and_kernel_cudaERNS_14TensorIteratorEENKUlvE0_clEvENKUlvE8_clEvEUlS4_S4_E_EESt5arrayIPcLm2EELi4E23TrivialOffsetCalculatorILi1EjESF_NS0_6memory12LoadWithCastILi1EEENSG_13StoreWithCastILi1EEEEEviT_T0_T2_T3_T4_T5_ --------------------------
	.section	.nv.info._ZN2at6native27unrolled_elementwise_kernelINS0_13AUnaryFunctorIN3c108BFloat16ES4_bZZZNS0_23logical_and_kernel_cudaERNS_14TensorIteratorEENKUlvE0_clEvENKUlvE8_clEvEUlS4_S4_E_EESt5arrayIPcLm2EELi4E23TrivialOffsetCalculatorILi1EjESF_NS0_6memory12LoadWithCastILi1EEENSG_13StoreWithCastILi1EEEEEviT_T0_T2_T3_T4_T5_,"",@"SHT_CUDA_INFO"
	.sectionflags	@""
	.align	4


	//----- nvinfo : EIATTR_CUDA_API_VERSION
	.align		4
        /*0000*/ 	.byte	0x04, 0x37
        /*0002*/ 	.short	(.L_8422 - .L_8421)
.L_8421:
        /*0004*/ 	.word	0x00000082


	//----- nvinfo : EIATTR_KPARAM_INFO
	.align		4
.L_8422:
        /*0008*/ 	.byte	0x04, 0x17
        /*000a*/ 	.short	(.L_8424 - .L_8423)
.L_8423:
        /*000c*/ 	.word	0x00000000
        /*0010*/ 	.short	0x0006
        /*0012*/ 	.short	0x0024
        /*0014*/ 	.byte	0x00, 0xf0, 0x21, 0x00


	//----- nvinfo : EIATTR_KPARAM_INFO
	.align		4
.L_8424:
        /*0018*/ 	.byte	0x04, 0x17
        /*001a*/ 	.short	(.L_8426 - .L_8425)
.L_8425:
        /*001c*/ 	.word	0x00000000
        /*0020*/ 	.short	0x0005
        /*0022*/ 	.short	0x001c
        /*0024*/ 	.byte	0x00, 0xf0, 0x21, 0x00


	//----- nvinfo : EIATTR_KPARAM_INFO
	.align		4
.L_8426:
        /*0028*/ 	.byte	0x04, 0x17
        /*002a*/ 	.short	(.L_8428 - .L_8427)
.L_8427:
        /*002c*/ 	.word	0x00000000
        /*0030*/ 	.short	0x0004
        /*0032*/ 	.short	0x0019
        /*0034*/ 	.byte	0x00, 0xf0, 0x05, 0x00


	//----- nvinfo : EIATTR_KPARAM_INFO
	.align		4
.L_8428:
        /*0038*/ 	.byte	0x04, 0x17
        /*003a*/ 	.short	(.L_8430 - .L_8429)
.L_8429:
        /*003c*/ 	.word	0x00000000
        /*0040*/ 	.short	0x0003
        /*0042*/ 	.short	0x0018
        /*0044*/ 	.byte	0x00, 0xf0, 0x05, 0x00


	//----- nvinfo : EIATTR_KPARAM_INFO
	.align		4
.L_8430:
        /*0048*/ 	.byte	0x04, 0x17
        /*004a*/ 	.short	(.L_8432 - .L_8431)
.L_8431:
        /*004c*/ 	.word	0x00000000
        /*0050*/ 	.short	0x0002
        /*0052*/ 	.short	0x0008
        /*0054*/ 	.byte	0x00, 0xf0, 0x41, 0x00


	//----- nvinfo : EIATTR_KPARAM_INFO
	.align		4
.L_8432:
        /*0058*/ 	.byte	0x04, 0x17
        /*005a*/ 	.short	(.L_8434 - .L_8433)
.L_8433:
        /*005c*/ 	.word	0x00000000
        /*0060*/ 	.short	0x0001
        /*0062*/ 	.short	0x0004
        /*0064*/ 	.byte	0x00, 0xf0, 0x11, 0x00


	//----- nvinfo : EIATTR_KPARAM_INFO
	.align		4
.L_8434:
        /*0068*/ 	.byte	0x04, 0x17
        /*006a*/ 	.short	(.L_8436 - .L_8435)
.L_8435:
        /*006c*/ 	.word	0x00000000
        /*0070*/ 	.short	0x0000
        /*0072*/ 	.short	0x0000
        /*0074*/ 	.byte	0x00, 0xf0, 0x11, 0x00


	//----- nvinfo : EIATTR_SPARSE_MMA_MASK
	.align		4
.L_8436:
        /*0078*/ 	.byte	0x03, 0x50
        /*007a*/ 	.short	0x0000


	//----- nvinfo : EIATTR_MAXREG_COUNT
	.align		4
        /*007c*/ 	.byte	0x03, 0x1b
        /*007e*/ 	.short	0x00ff


	//----- nvinfo : EIATTR_EXTERNS
	.align		4
        /*0080*/ 	.byte	0x04, 0x0f
        /*0082*/ 	.short	(.L_8438 - .L_8437)


	//   ....[0]....
	.align		4
.L_8437:
        /*0084*/ 	.word	index@(__assertfail)


	//----- nvinfo : EIATTR_MERCURY_ISA_VERSION
	.align		4
.L_8438:
        /*0088*/ 	.byte	0x03, 0x5f
        /*008a*/ 	.short	0x0101


	//----- nvinfo : EIATTR_SYSCALL_OFFSETS
	.align		4
        /*008c*/ 	.byte	0x04, 0x46
        /*008e*/ 	.short	(.L_8440 - .L_8439)


	//   ....[0]....
.L_8439:
        /*0090*/ 	.word	0x000010e0


	//   ....[1]....
        /*0094*/ 	.word	0x00002220


	//   ....[2]....
        /*0098*/ 	.word	0x00003370


	//   ....[3]....
        /*009c*/ 	.word	0x00004490


	//   ....[4]....
        /*00a0*/ 	.word	0x000058e0


	//   ....[5]....
        /*00a4*/ 	.word	0x00006910


	//   ....[6]....
        /*00a8*/ 	.word	0x00007900


	//   ....[7]....
        /*00ac*/ 	.word	0x000088f0


	//----- nvinfo : EIATTR_EXIT_INSTR_OFFSETS
	.align		4
.L_8440:
        /*00b0*/ 	.byte	0x04, 0x1c
        /*00b2*/ 	.short	(.L_8442 - .L_8441)


	//   ....[0]....
.L_8441:
        /*00b4*/ 	.word	0x000079e0


	//   ....[1]....
        /*00b8*/ 	.word	0x00007b10


	//   ....[2]....
        /*00bc*/ 	.word	0x00007b30


	//   ....[3]....
        /*00c0*/ 	.word	0x00007bf0


	//   ....[4]....
        /*00c4*/ 	.word	0x00007c30


	//   ....[5]....
        /*00c8*/ 	.word	0x00007c70


	//   ....[6]....
        /*00cc*/ 	.word	0x00007d00


	//   ....[7]....
        /*00d0*/ 	.word	0x00007d40


	//   ....[8]....
        /*00d4*/ 	.word	0x00007de0


	//   ....[9]....
        /*00d8*/ 	.word	0x00007e30


	//   ....[10]....
        /*00dc*/ 	.word	0x00007e80


	//   ....[11]....
        /*00e0*/ 	.word	0x00007f40


	//   ....[12]....
        /*00e4*/ 	.word	0x00007fa0


	//   ....[13]....
        /*00e8*/ 	.word	0x00008130


	//   ....[14]....
        /*00ec*/ 	.word	0x00008290


	//   ....[15]....
        /*00f0*/ 	.word	0x000082d0


	//   ....[16]....
        /*00f4*/ 	.word	0x00008390


	//   ....[17]....
        /*00f8*/ 	.word	0x00008510


	//   ....[18]....
        /*00fc*/ 	.word	0x00008690


	//   ....[19]....
        /*0100*/ 	.word	0x000087f0


	//   ....[20]....
        /*0104*/ 	.word	0x00008900


	//   ....[21]....
        /*0108*/ 	.word	0x00008960


	//   ....[22]....
        /*010c*/ 	.word	0x000089a0


	//----- nvinfo : EIATTR_MAX_THREADS
	.align		4
.L_8442:
        /*0110*/ 	.byte	0x04, 0x05
        /*0112*/ 	.short	(.L_8444 - .L_8443)
.L_8443:
        /*0114*/ 	.word	0x00000080
        /*0118*/ 	.word	0x00000001
        /*011c*/ 	.word	0x00000001


	//----- nvinfo : EIATTR_CRS_STACK_SIZE
	.align		4
.L_8444:
        /*0120*/ 	.byte	0x04, 0x1e
        /*0122*/ 	.short	(.L_8446 - .L_8445)
.L_8445:
        /*0124*/ 	.word	0x00000000


	//----- nvinfo : EIATTR_CBANK_PARAM_SIZE
	.align		4
.L_8446:
        /*0128*/ 	.byte	0x03, 0x19
        /*012a*/ 	.short	0x002c


	//----- nvinfo : EIATTR_PARAM_CBANK
	.align		4
        /*012c*/ 	.byte	0x04, 0x0a
        /*012e*/ 	.short	(.L_8448 - .L_8447)
	.align		4
.L_8447:
        /*0130*/ 	.word	index@(.nv.constant0._ZN2at6native27unrolled_elementwise_kernelINS0_13AUnaryFunctorIN3c108BFloat16ES4_bZZZNS0_23logical_and_kernel_cudaERNS_14TensorIteratorEENKUlvE0_clEvENKUlvE8_clEvEUlS4_S4_E_EESt5arrayIPcLm2EELi4E23TrivialOffsetCalculatorILi1EjESF_NS0_6memory12LoadWithCastILi1EEENSG_13StoreWithCastILi1EEEEEviT_T0_T2_T3_T4_T5_)
        /*0134*/ 	.short	0x0210
        /*0136*/ 	.short	0x002c


	//----- nvinfo : EIATTR_SW_WAR
	.align		4
.L_8448:
        /*0138*/ 	.byte	0x04, 0x36
        /*013a*/ 	.short	(.L_8450 - .L_8449)
.L_8449:
        /*013c*/ 	.word	0x00000008
.L_8450:


//--------------------- .nv.info._ZN2at6native18elementwise_kernelILi128ELi4EZNS0_22gpu_kernel_impl_nocastINS0_13AUnaryFunctorIN3c108BFloat16ES5_bZZZNS0_23logical_and_kernel_cudaERNS_14TensorIteratorEENKUlvE0_clEvENKUlvE8_clEvEUlS5_S5_E_EEEEvRNS_18TensorIteratorBaseERKT_EUliE_EEviT1_ --------------------------
	.section	.nv.info._ZN2at6native18elementwise_kernelILi128ELi4EZNS0_22gpu_kernel_impl_nocastINS0_13AUnaryFunctorIN3c108BFloat16ES5_bZZZNS0_23logical_and_kernel_cudaERNS_14TensorIteratorEENKUlvE0_clEvENKUlvE8_clEvEUlS5_S5_E_EEEEvRNS_18TensorIteratorBaseERKT_EUliE_EEviT1_,"",@"SHT_CUDA_INFO"
	.sectionflags	@""
	.align	4


	//----- nvinfo : EIATTR_CUDA_API_VERSION
	.align		4
        /*0000*/ 	.byte	0x04, 0x37
        /*0002*/ 	.short	(.L_8452 - .L_8451)
.L_8451:
        /*0004*/ 	.word	0x00000082


	//----- nvinfo : EIATTR_KPARAM_INFO
	.align		4
.L_8452:
        /*0008*/ 	.byte	0x04, 0x17
        /*000a*/ 	.short	(.L_8454 - .L_8453)
.L_8453:
        /*000c*/ 	.word	0x00000000
        /*0010*/ 	.short	0x0001
        /*0012*/ 	.short	0x0008
        /*0014*/ 	.byte	0x00, 0xf0, 0x61, 0x08


	//----- nvinfo : EIATTR_KPARAM_INFO
	.align		4
.L_8454:
        /*0018*/ 	.byte	0x04, 0x17
        /*001a*/ 	.short	(.L_8456 - .L_8455)
.L_8455:
        /*001c*/ 	.word	0x00000000
        /*0020*/ 	.short	0x0000
        /*0022*/ 	.short	0x0000
        /*0024*/ 	.byte	0x00, 0xf0, 0x11, 0x00


	//----- nvinfo : EIATTR_SPARSE_MMA_MASK
	.align		4
.L_8456:
        /*0028*/ 	.byte	0x03, 0x50
        /*002a*/ 	.short	0x0000


	//----- nvinfo : EIATTR_MAXREG_COUNT
	.align		4
        /*002c*/ 	.byte	0x03, 0x1b
        /*002e*/ 	.short	0x0080


	//----- nvinfo : EIATTR_MERCURY_ISA_VERSION
	.align		4
        /*0030*/ 	.byte	0x03, 0x5f
        /*0032*/ 	.short	0x0101


	//----- nvinfo : EIATTR_EXIT_INSTR_OFFSETS
	.align		4
        /*0034*/ 	.byte	0x04, 0x1c
        /*0036*/ 	.short	(.L_8458 - .L_8457)


	//   ....[0]....
.L_8457:
        /*0038*/ 	.word	0x00003c90


	//   ....[1]....
        /*003c*/ 	.word	0x00005060


	//----- nvinfo : EIATTR_MAX_THREADS
	.align		4
.L_8458:
        /*0040*/ 	.byte	0x04, 0x05
        /*0042*/ 	.short	(.L_8460 - .L_8459)
.L_8459:
        /*0044*/ 	.word	0x00000080
        /*0048*/ 	.word	0x00000001
        /*004c*/ 	.word	0x00000001


	//----- nvinfo : EIATTR_CRS_STACK_SIZE
	.align		4
.L_8460:
        /*0050*/ 	.byte	0x04, 0x1e
        /*0052*/ 	.short	(.L_8462 - .L_8461)
.L_8461:
        /*0054*/ 	.word	0x00000000


	//----- nvinfo : EIATTR_CBANK_PARAM_SIZE
	.align		4
.L_8462:
        /*0058*/ 	.byte	0x03, 0x19
        /*005a*/ 	.short	0x0220


	//----- nvinfo : EIATTR_PARAM_CBANK
	.align		4
        /*005c*/ 	.byte	0x04, 0x0a
        /*005e*/ 	.short	(.L_8464 - .L_8463)
	.align		4
.L_8463:
        /*0060*/ 	.word	index@(.nv.constant0._ZN2at6native18elementwise_kernelILi128ELi4EZNS0_22gpu_kernel_impl_nocastINS0_13AUnaryFunctorIN3c108BFloat16ES5_bZZZNS0_23logical_and_kernel_cudaERNS_14TensorIteratorEENKUlvE0_clEvENKUlvE8_clEvEUlS5_S5_E_EEEEvRNS_18TensorIteratorBaseERKT_EUliE_EEviT1_)
        /*0064*/ 	.short	0x0210
        /*0066*/ 	.short	0x0220


	//----- nvinfo : EIATTR_SW_WAR
	.align		4
.L_8464:
        /*0068*/ 	.byte	0x04, 0x36
        /*006a*/ 	.short	(.L_8466 - .L_8465)
.L_8465:
        /*006c*/ 	.word	0x00000008
.L_8466:


//--------------------- .nv.info._ZN2at6native27unrolled_elementwise_kernelINS0_13AUnaryFunctorIN3c108BFloat16ES4_bZZZNS0_23logical_and_kernel_cudaERNS_14TensorIteratorEENKUlvE0_clEvENKUlvE8_clEvEUlS4_S4_E_EESt5arrayIPcLm2EELi4E23TrivialOffsetCalculatorILi1EjESF_NS0_6memory15LoadWithoutCastENSG_16StoreWithoutCastEEEviT_T0_T2_T3_T4_T5_ --------------------------
	.section	.nv.info._ZN2at6native27unrolled_elementwise_kernelINS0_13AUnaryFunctorIN3c108BFloat16ES4_bZZZNS0_23logical_and_kernel_cudaERNS_14TensorIteratorEENKUlvE0_clEvENKUlvE8_clEvEUlS4_S4_E_EESt5arrayIPcLm2EELi4E23TrivialOffsetCalculatorILi1EjESF_NS0_6memory15LoadWithoutCastENSG_16StoreWithoutCastEEEviT_T0_T2_T3_T4_T5_,"",@"SHT_CUDA_INFO"
	.sectionflags	@""
	.align	4


	//----- nvinfo : EIATTR_CUDA_API_VERSION
	.align		4
        /*0000*/ 	.byte	0x04, 0x37
        /*0002*/ 	.short	(.L_8468 - .L_8467)
.L_8467:
        /*0004*/ 	.word	0x00000082


	//----- nvinfo : EIATTR_KPARAM_INFO
	.align		4
.L_8468:
        /*0008*/ 	.byte	0x04, 0x17
        /*000a*/ 	.short	(.L_8470 - .L_8469)
.L_8469:
        /*000c*/ 	.word	0x00000000
        /*0010*/ 	.short	0x0006
        /*0012*/ 	.short	0x001b
        /*0014*/ 	.byte	0x00, 0xf0, 0x05, 0x00


	//----- nvinfo : EIATTR_KPARAM_INFO
	.align		4
.L_8470:
        /*0018*/ 	.byte	0x04, 0x17
        /*001a*/ 	.short	(.L_8472 - .L_8471)
.L_8471:
        /*001c*/ 	.word	0x00000000
        /*0020*/ 	.short	0x0005
        /*0022*/ 	.short	0x001a
        /*0024*/ 	.byte	0x00, 0xf0, 0x05, 0x00


	//----- nvinfo : EIATTR_KPARAM_INFO
	.align		4
.L_8472:
        /*0028*/ 	.byte	0x04, 0x17
        /*002a*/ 	.short	(.L_8474 - .L_8473)
.L_8473:
        /*002c*/ 	.word	0x00000000
        /*0030*/ 	.short	0x0004
        /*0032*/ 	.short	0x0019
        /*0034*/ 	.byte	0x00, 0xf0, 0x05, 0x00


	//----- nvinfo : EIATTR_KPARAM_INFO
	.align		4
.L_8474:
        /*0038*/ 	.byte	0x04, 0x17
        /*003a*/ 	.short	(.L_8476 - .L_8475)
.L_8475:
        /*003c*/ 	.word	0x00000000
        /*0040*/ 	.short	0x0003
        /*0042*/ 	.short	0x0018
        /*0044*/ 	.byte	0x00, 0xf0, 0x05, 0x00


	//----- nvinfo : EIATTR_KPARAM_INFO
	.align		4
.L_8476:
        /*0048*/ 	.byte	0x04, 0x17
        /*004a*/ 	.short	(.L_8478 - .L_8477)
.L_8477:
        /*004c*/ 	.word	0x00000000
        /*0050*/ 	.short	0x0002
        /*0052*/ 	.short	0x0008
        /*0054*/ 	.byte	0x00, 0xf0, 0x41, 0x00


	//----- nvinfo : EIATTR_KPARAM_INFO
	.align		4
.L_8478:
        /*0058*/ 	.byte	0x04, 0x17
        /*005a*/ 	.short	(.L_8480 - .L_8479)
.L_8479:
        /*005c*/ 	.word	0x00000000
        /*0060*/ 	.short	0x0001
        /*0062*/ 	.short	0x0004
        /*0064*/ 	.byte	0x00, 0xf0, 0x11, 0x00


	//----- nvinfo : EIATTR_KPARAM_INFO
	.align		4
.L_8480:
        /*0068*/ 	.byte	0x04, 0x17
        /*006a*/ 	.short	(.L_8482 - .L_8481)
.L_8481:
        /*006c*/ 	.word	0x00000000
        /*0070*/ 	.short	0x0000
        /*0072*/ 	.short	0x0000
        /*0074*/ 	.byte	0x00, 0xf0, 0x11, 0x00


	//----- nvinfo : EIATTR_SPARSE_MMA_MASK
	.align		4
.L_8482:
        /*0078*/ 	.byte	0x03, 0x50
        /*007a*/ 	.short	0x0000


	//----- nvinfo : EIATTR_MAXREG_COUNT
	.align		4
        /*007c*/ 	.byte	0x03, 0x1b
        /*007e*/ 	.short	0x00ff


	//----- nvinfo : EIATTR_MERCURY_ISA_VERSION
	.align		4
        /*0080*/ 	.byte	0x03, 0x5f
        /*0082*/ 	.short	0x0101


	//----- nvinfo : EIATTR_EXIT_INSTR_OFFSETS
	.align		4
        /*0084*/ 	.byte	0x04, 0x1c
        /*0086*/ 	.short	(.L_8484 - .L_8483)


	//   ....[0]....
.L_8483:
        /*0088*/ 	.word	0x00000690


	//   ....[1]....
        /*008c*/ 	.word	0x000006f0


	//----- nvinfo : EIATTR_MAX_THREADS
	.align		4
.L_8484:
        /*0090*/ 	.byte	0x04, 0x05
        /*0092*/ 	.short	(.L_8486 - .L_8485)
.L_8485:
        /*0094*/ 	.word	0x00000080
        /*0098*/ 	.word	0x00000001
        /*009c*/ 	.word	0x00000001


	//----- nvinfo : EIATTR_CRS_STACK_SIZE
	.align		4
.L_8486:
        /*00a0*/ 	.byte	0x04, 0x1e
        /*00a2*/ 	.short	(.L_8488 - .L_8487)
.L_8487:
        /*00a4*/ 	.word	0x00000000


	//----- nvinfo : EIATTR_CBANK_PARAM_SIZE
	.align		4
.L_8488:
        /*00a8*/ 	.byte	0x03, 0x19
        /*00aa*/ 	.short	0x001c


	//----- nvinfo : EIATTR_PARAM_CBANK
	.align		4
        /*00ac*/ 	.byte	0x04, 0x0a
        /*00ae*/ 	.short	(.L_8490 - .L_8489)
	.align		4
.L_8489:
        /*00b0*/ 	.word	index@(.nv.constant0._ZN2at6native27unrolled_elementwise_kernelINS0_13AUnaryFunctorIN3c108BFloat16ES4_bZZZNS0_23logical_and_kernel_cudaERNS_14TensorIteratorEENKUlvE0_clEvENKUlvE8_clEvEUlS4_S4_E_EESt5arrayIPcLm2EELi4E23TrivialOffsetCalculatorILi1EjESF_NS0_6memory15LoadWithoutCastENSG_16StoreWithoutCastEEEviT_T0_T2_T3_T4_T5_)
        /*00b4*/ 	.short	0x0210
        /*00b6*/ 	.short	0x001c


	//----- nvinfo : EIATTR_SW_WAR
	.align		4
.L_8490:
        /*00b8*/ 	.byte	0x04, 0x36
        /*00ba*/ 	.short	(.L_8492 - .L_8491)
.L_8491:
        /*00bc*/ 	.word	0x00000008
.L_8492:


//--------------------- .nv.info._ZN2at6native29vectorized_elementwise_kernelILi2ENS0_13AUnaryFunctorIN3c108BFloat16ES4_bZZZNS0_23logical_and_kernel_cudaERNS_14TensorIteratorEENKUlvE0_clEvENKUlvE8_clEvEUlS4_S4_E_EESt5arrayIPcLm2EEEEviT0_T1_ --------------------------
	.section	.nv.info._ZN2at6native29vectorized_elementwise_kernelILi2ENS0_13AUnaryFunctorIN3c108BFloat16ES4_bZZZNS0_23logical_and_kernel_cudaERNS_14TensorIteratorEENKUlvE0_clEvENKUlvE8_clEvEUlS4_S4_E_EESt5arrayIPcLm2EEEEviT0_T1_,"",@"SHT_CUDA_INFO"
	.sectionflags	@""
	.align	4


	//----- nvinfo : EIATTR_CUDA_API_VERSION
	.align		4
        /*0000*/ 	.byte	0x04, 0x37
        /*0002*/ 	.short	(.L_8494 - .L_8493)
.L_8493:
        /*0004*/ 	.word	0x00000082


	//----- nvinfo : EIATTR_KPARAM_INFO
	.align		4
.L_8494:
        /*0008*/ 	.byte	0x04, 0x17
        /*000a*/ 	.short	(.L_8496 - .L_8495)
.L_8495:
        /*000c*/ 	.word	0x00000000
        /*0010*/ 	.short	0x0002
        /*0012*/ 	.short	0x0008
        /*0014*/ 	.byte	0x00, 0xf0, 0x41, 0x00


	//----- nvinfo : EIATTR_KPARAM_INFO
	.align		4
.L_8496:
        /*0018*/ 	.byte	0x04, 0x17
        /*001a*/ 	.short	(.L_8498 - .L_8497)
.L_8497:
        /*001c*/ 	.word	0x00000000
        /*0020*/ 	.short	0x0001
        /*0022*/ 	.short	0x0004
        /*0024*/ 	.byte	0x00, 0xf0, 0x11, 0x00


	//----- nvinfo : EIATTR_KPARAM_INFO
	.align		4
.L_8498:
        /*0028*/ 	.byte	0x04, 0x17
        /*002a*/ 	.short	(.L_8500 - .L_8499)
.L_8499:
        /*002c*/ 	.word	0x00000000
        /*0030*/ 	.short	0x0000
        /*0032*/ 	.short	0x0000
        /*0034*/ 	.byte	0x00, 0xf0, 0x11, 0x00


	//----- nvinfo : EIATTR_SPARSE_MMA_MASK
	.align		4
.L_8500:
        /*0038*/ 	.byte	0x03, 0x50
        /*003a*/ 	.short	0x0000


	//----- nvinfo : EIATTR_MAXREG_COUNT
	.align		4
        /*003c*/ 	.byte	0x03, 0x1b
        /*003e*/ 	.short	0x00ff


	//----- nvinfo : EIATTR_MERCURY_ISA_VERSION
	.align		4
        /*0040*/ 	.byte	0x03, 0x5f
        /*0042*/ 	.short	0x0101


	//----- nvinfo : EIATTR_EXIT_INSTR_OFFSETS
	.align		4
        /*0044*/ 	.byte	0x04, 0x1c
        /*0046*/ 	.short	(.L_8502 - .L_8501)


	//   ....[0]....
.L_8501:
        /*0048*/ 	.word	0x00000430


	//   ....[1]....
        /*004c*/ 	.word	0x00001170


	//   ....[2]....
        /*0050*/ 	.word	0x000011d0


	//----- nvinfo : EIATTR_MAX_THREADS
	.align		4
.L_8502:
        /*0054*/ 	.byte	0x04, 0x05
        /*0056*/ 	.short	(.L_8504 - .L_8503)
.L_8503:
        /*0058*/ 	.word	0x00000080
        /*005c*/ 	.word	0x00000001
        /*0060*/ 	.word	0x00000001


	//----- nvinfo : EIATTR_CRS_STACK_SIZE
	.align		4
.L_8504:
        /*0064*/ 	.byte	0x04, 0x1e
        /*0066*/ 	.short	(.L_8506 - .L_8505)
.L_8505:
        /*0068*/ 	.word	0x00000000


	//----- nvinfo : EIATTR_CBANK_PARAM_SIZE
	.align		4
.L_8506:
        /*006c*/ 	.byte	0x03, 0x19
        /*006e*/ 	.short	0x0018


	//----- nvinfo : EIATTR_PARAM_CBANK
	.align		4
        /*0070*/ 	.byte	0x04, 0x0a
        /*0072*/ 	.short	(.L_8508 - .L_8507)
	.align		4
.L_8507:
        /*0074*/ 	.word	index@(.nv.constant0._ZN2at6native29vectorized_elementwise_kernelILi2ENS0_13AUnaryFunctorIN3c108BFloat16ES4_bZZZNS0_23logical_and_kernel_cudaERNS_14TensorIteratorEENKUlvE0_clEvENKUlvE8_clEvEUlS4_S4_E_EESt5arrayIPcLm2EEEEviT0_T1_)
        /*0078*/ 	.short	0x0210
        /*007a*/ 	.short	0x0018


	//----- nvinfo : EIATTR_SW_WAR
	.align		4
.L_8508:
        /*007c*/ 	.byte	0x04, 0x36
        /*007e*/ 	.short	(.L_8510 - .L_8509)
.L_8509:
        /*0080*/ 	.word	0x00000008
.L_8510:


//--------------------- .nv.info._ZN2at6native29vectorized_elementwise_kernelILi4ENS0_13AUnaryFunctorIN3c108BFloat16ES4_bZZZNS0_23logical_and_kernel_cudaERNS_14TensorIteratorEENKUlvE0_clEvENKUlvE8_clEvEUlS4_S4_E_EESt5arrayIPcLm2EEEEviT0_T1_ --------------------------
	.section	.nv.info._ZN2at6native29vectorized_elementwise_kernelILi4ENS0_13AUnaryFunctorIN3c108BFloat16ES4_bZZZNS0_23logical_and_kernel_cudaERNS_14TensorIteratorEENKUlvE0_clEvENKUlvE8_clEvEUlS4_S4_E_EESt5arrayIPcLm2EEEEviT0_T1_,"",@"SHT_CUDA_INFO"
	.sectionflags	@""
	.align	4


	//----- nvinfo : EIATTR_CUDA_API_VERSION
	.align		4
        /*0000*/ 	.byte	0x04, 0x37
        /*0002*/ 	.short	(.L_8512 - .L_8511)
.L_8511:
        /*0004*/ 	.word	0x00000082


	//----- nvinfo : EIATTR_KPARAM_INFO
	.align		4
.L_8512:
        /*0008*/ 	.byte	0x04, 0x17
        /*000a*/ 	.short	(.L_8514 - .L_8513)
.L_8513:
        /*000c*/ 	.word	0x00000000
        /*0010*/ 	.short	0x0002
        /*0012*/ 	.short	0x0008
        /*0014*/ 	.byte	0x00, 0xf0, 0x41, 0x00


	//----- nvinfo : EIATTR_KPARAM_INFO
	.align		4
.L_8514:
        /*0018*/ 	.byte	0x04, 0x17
        /*001a*/ 	.short	(.L_8516 - .L_8515)
.L_8515:
        /*001c*/ 	.word	0x00000000
        /*0020*/ 	.short	0x0001
        /*0022*/ 	.short	0x0004
        /*0024*/ 	.byte	0x00, 0xf0, 0x11, 0x00


	//----- nvinfo : EIATTR_KPARAM_INFO
	.align		4
.L_8516:
        /*0028*/ 	.byte	0x04, 0x17
        /*002a*/ 	.short	(.L_8518 - .L_8517)
.L_8517:
        /*002c*/ 	.word	0x00000000
        /*0030*/ 	.short	0x0000
        /*0032*/ 	.short	0x0000
        /*0034*/ 	.byte	0x00, 0xf0, 0x11, 0x00


	//----- nvinfo : EIATTR_SPARSE_MMA_MASK
	.align		4
.L_8518:
        /*0038*/ 	.byte	0x03, 0x50
        /*003a*/ 	.short	0x0000


	//----- nvinfo : EIATTR_MAXREG_COUNT
	.align		4
        /*003c*/ 	.byte	0x03, 0x1b
        /*003e*/ 	.short	0x00ff


	//----- nvinfo : EIATTR_MERCURY_ISA_VERSION
	.align		4
        /*0040*/ 	.byte	0x03, 0x5f
        /*0042*/ 	.short	0x0101


	//----- nvinfo : EIATTR_EXIT_INSTR_OFFSETS
	.align		4
        /*0044*/ 	.byte	0x04, 0x1c
        /*0046*/ 	.short	(.L_8520 - .L_8519)


	//   ....[0]....
.L_8519:
        /*0048*/ 	.word	0x00000410


	//   ....[1]....
        /*004c*/ 	.word	0x00001150


	//   ....[2]....
        /*0050*/ 	.word	0x000011b0


	//----- nvinfo : EIATTR_MAX_THREADS
	.align		4
.L_8520:
        /*0054*/ 	.byte	0x04, 0x05
        /*0056*/ 	.short	(.L_8522 - .L_8521)
.L_8521:
        /*0058*/ 	.word	0x00000080
        /*005c*/ 	.word	0x00000001
        /*0060*/ 	.word	0x00000001


	//----- nvinfo : EIATTR_CRS_STACK_SIZE
	.align		4
.L_8522:
        /*0064*/ 	.byte	0x04, 0x1e
        /*0066*/ 	.short	(.L_8524 - .L_8523)
.L_8523:
        /*0068*/ 	.word	0x00000000


	//----- nvinfo : EIATTR_CBANK_PARAM_SIZE
	.align		4
.L_8524:
        /*006c*/ 	.byte	0x03, 0x19
        /*006e*/ 	.short	0x0018


	//----- nvinfo : EIATTR_PARAM_CBANK
	.align		4
        /*0070*/ 	.byte	0x04, 0x0a
        /*0072*/ 	.short	(.L_8526 - .L_8525)
	.align		4
.L_8525:
        /*0074*/ 	.word	index@(.nv.constant0._ZN2at6native29vectorized_elementwise_kernelILi4ENS0_13AUnaryFunctorIN3c108BFloat16ES4_bZZZNS0_23logical_and_kernel_cudaERNS_14TensorIteratorEENKUlvE0_clEvENKUlvE8_clEvEUlS4_S4_E_EESt5arrayIPcLm2EEEEviT0_T1_)
        /*0078*/ 	.short	0x0210
        /*007a*/ 	.short	0x0018


	//----- nvinfo : EIATTR_SW_WAR
	.align		4
.L_8526:
        /*007c*/ 	.byte	0x04, 0x36
        /*007e*/ 	.short	(.L_8528 - .L_8527)
.L_8527:
        /*0080*/ 	.word	0x00000008
.L_8528:


//--------------------- .nv.info._ZN2at6native29vectorized_elementwise_kernelILi8ENS0_13AUnaryFunctorIN3c108BFloat16ES4_bZZZNS0_23logical_and_kernel_cudaERNS_14TensorIteratorEENKUlvE0_clEvENKUlvE8_clEvEUlS4_S4_E_EESt5arrayIPcLm2EEEEviT0_T1_ --------------------------
	.section	.nv.info._ZN2at6native29vectorized_elementwise_kernelILi8ENS0_13AUnaryFunctorIN3c108BFloat16ES4_bZZZNS0_23logical_and_kernel_cudaERNS_14TensorIteratorEENKUlvE0_clEvENKUlvE8_clEvEUlS4_S4_E_EESt5arrayIPcLm2EEEEviT0_T1_,"",@"SHT_CUDA_INFO"
	.sectionflags	@""
	.align	4


	//----- nvinfo : EIATTR_CUDA_API_VERSION
	.align		4
        /*0000*/ 	.byte	0x04, 0x37
        /*0002*/ 	.short	(.L_8530 - .L_8529)
.L_8529:
        /*0004*/ 	.word	0x00000082


	//----- nvinfo : EIATTR_KPARAM_INFO
	.align		4
.L_8530:
        /*0008*/ 	.byte	0x04, 0x17
        /*000a*/ 	.short	(.L_8532 - .L_8531)
.L_8531:
        /*000c*/ 	.word	0x00000000
        /*0010*/ 	.short	0x0002
        /*0012*/ 	.short	0x0008
        /*0014*/ 	.byte	0x00, 0xf0, 0x41, 0x00


	//----- nvinfo : EIATTR_KPARAM_INFO
	.align		4
.L_8532:
        /*0018*/ 	.byte	0x04, 0x17
        /*001a*/ 	.short	(.L_8534 - .L_8533)
.L_8533:
        /*001c*/ 	.word	0x00000000
        /*0020*/ 	.short	0x0001
        /*0022*/ 	.short	0x0004
        /*0024*/ 	.byte	0x00, 0xf0, 0x11, 0x00


	//----- nvinfo : EIATTR_KPARAM_INFO
	.align		4
.L_8534:
        /*0028*/ 	.byte	0x04, 0x17
        /*002a*/ 	.short	(.L_8536 - .L_8535)
.L_8535:
        /*002c*/ 	.word	0x00000000
        /*0030*/ 	.short	0x0000
        /*0032*/ 	.short	0x0000
        /*0034*/ 	.byte	0x00, 0xf0, 0x11, 0x00


	//----- nvinfo : EIATTR_SPARSE_MMA_MASK
	.align		4
.L_8536:
        /*0038*/ 	.byte	0x03, 0x50
        /*003a*/ 	.short	0x0000


	//----- nvinfo : EIATTR_MAXREG_COUNT
	.align		4
        /*003c*/ 	.byte	0x03, 0x1b
        /*003e*/ 	.short	0x00ff


	//----- nvinfo : EIATTR_MERCURY_ISA_VERSION
	.align		4
        /*0040*/ 	.byte	0x03, 0x5f
        /*0042*/ 	.short	0x0101


	//----- nvinfo : EIATTR_EXIT_INSTR_OFFSETS
	.align		4
        /*0044*/ 	.byte	0x04, 0x1c
        /*0046*/ 	.short	(.L_8538 - .L_8537)


	//   ....[0]....
.L_8537:
        /*0048*/ 	.word	0x00000430


	//   ....[1]....
        /*004c*/ 	.word	0x00001170


	//   ....[2]....
        /*0050*/ 	.word	0x000011d0


	//----- nvinfo : EIATTR_MAX_THREADS
	.align		4
.L_8538:
        /*0054*/ 	.byte	0x04, 0x05
        /*0056*/ 	.short	(.L_8540 - .L_8539)
.L_8539:
        /*0058*/ 	.word	0x00000080
        /*005c*/ 	.word	0x00000001
        /*0060*/ 	.word	0x00000001


	//----- nvinfo : EIATTR_CRS_STACK_SIZE
	.align		4
.L_8540:
        /*0064*/ 	.byte	0x04, 0x1e
        /*0066*/ 	.short	(.L_8542 - .L_8541)
.L_8541:
        /*0068*/ 	.word	0x00000000


	//----- nvinfo : EIATTR_CBANK_PARAM_SIZE
	.align		4
.L_8542:
        /*006c*/ 	.byte	0x03, 0x19
        /*006e*/ 	.short	0x0018


	//----- nvinfo : EIATTR_PARAM_CBANK
	.align		4
        /*0070*/ 	.byte	0x04, 0x0a
        /*0072*/ 	.short	(.L_8544 - .L_8543)
	.align		4
.L_8543:
        /*0074*/ 	.word	index@(.nv.constant0._ZN2at6native29vectorized_elementwise_kernelILi8ENS0_13AUnaryFunctorIN3c108BFloat16ES4_bZZZNS0_23logical_and_kernel_cudaERNS_14TensorIteratorEENKUlvE0_clEvENKUlvE8_clEvEUlS4_S4_E_EESt5arrayIPcLm2EEEEviT0_T1_)
        /*0078*/ 	.short	0x0210
        /*007a*/ 	.short	0x0018


	//----- nvinfo : EIATTR_SW_WAR
	.align		4
.L_8544:
        /*007c*/ 	.byte	0x04, 0x36
        /*007e*/ 	.short	(.L_8546 - .L_8545)
.L_8545:
        /*0080*/ 	.word	0x00000008
.L_8546:


//--------------------- .nv.info._ZN2at6native18elementwise_kernelILi128ELi4EZNS0_15gpu_kernel_implINS0_13BinaryFunctorIN3c108BFloat16ES5_bZZZNS0_23logical_and_kernel_cudaERNS_14TensorIteratorEENKUlvE0_clEvENKUlvE8_clEvEUlS5_S5_E_EEEEvRNS_18TensorIteratorBaseERKT_EUliE_EEviT1_ --------------------------
	.section	.nv.info._ZN2at6native18elementwise_kernelILi128ELi4EZNS0_15gpu_kernel_implINS0_13BinaryFunctorIN3c108BFloat16ES5_bZZZNS0_23logical_and_kernel_cudaERNS_14TensorIteratorEENKUlvE0_clEvENKUlvE8_clEvEUlS5_S5_E_EEEEvRNS_18TensorIteratorBaseERKT_EUliE_EEviT1_,"",@"SHT_CUDA_INFO"
	.sectionflags	@""
	.align	4


	//----- nvinfo : EIATTR_CUDA_API_VERSION
	.align		4
        /*0000*/ 	.byte	0x04, 0x37
        /*0002*/ 	.short	(.L_8548 - .L_8547)
.L_8547:
        /*0004*/ 	.word	0x00000082


	//----- nvinfo : EIATTR_KPARAM_INFO
	.align		4
.L_8548:
        /*0008*/ 	.byte	0x04, 0x17
        /*000a*/ 	.short	(.L_8550 - .L_8549)
.L_8549:
        /*000c*/ 	.word	0x00000000
        /*0010*/ 	.short	0x0001
        /*0012*/ 	.short	0x0008
        /*0014*/ 	.byte	0x00, 0xf0, 0x21, 0x0a


	//----- nvinfo : EIATTR_KPARAM_INFO
	.align		4
.L_8550:
        /*0018*/ 	.byte	0x04, 0x17
        /*001a*/ 	.short	(.L_8552 - .L_8551)
.L_8551:
        /*001c*/ 	.word	0x00000000
        /*0020*/ 	.short	0x0000
        /*0022*/ 	.short	0x0000
        /*0024*/ 	.byte	0x00, 0xf0, 0x11, 0x00


	//----- nvinfo : EIATTR_SPARSE_MMA_MASK
	.align		4
.L_8552:
        /*0028*/ 	.byte	0x03, 0x50
        /*002a*/ 	.short	0x0000


	//----- nvinfo : EIATTR_MAXREG_COUNT
	.align		4
        /*002c*/ 	.byte	0x03, 0x1b
        /*002e*/ 	.short	0x0080


	//----- nvinfo : EIATTR_EXTERNS
	.align		4
        /*0030*/ 	.byte	0x04, 0x0f
        /*0032*/ 	.short	(.L_8554 - .L_8553)


	//   ....[0]....
	.align		4
.L_8553:
        /*0034*/ 	.word	index@(__assertfail)


	//----- nvinfo : EIATTR_MERCURY_ISA_VERSION
	.align		4
.L_8554:
        /*0038*/ 	.byte	0x03, 0x5f
        /*003a*/ 	.short	0x0101


	//----- nvinfo : EIATTR_SYSCALL_OFFSETS
	.align		4
        /*003c*/ 	.byte	0x04, 0x46
        /*003e*/ 	.short	(.L_8556 - .L_8555)


	//   ....[0]....
.L_8555:
        /*0040*/ 	.word	0x000026f0


	//   ....[1]....
        /*0044*/ 	.word	0x000036c0


	//   ....[2]....
        /*0048*/ 	.word	0x000045c0


	//   ....[3]....
        /*004c*/ 	.word	0x00006cf0


	//   ....[4]....
        /*0050*/ 	.word	0x00007cc0


	//   ....[5]....
        /*0054*/ 	.word	0x00008bc0


	//   ....[6]....
        /*0058*/ 	.word	0x0000b2e0


	//   ....[7]....
        /*005c*/ 	.word	0x0000c2b0


	//   ....[8]....
        /*0060*/ 	.word	0x0000d1b0


	//   ....[9]....
        /*0064*/ 	.word	0x0000f8c0


	//   ....[10]....
        /*0068*/ 	.word	0x00010890


	//   ....[11]....
        /*006c*/ 	.word	0x00011790


	//----- nvinfo : EIATTR_EXIT_INSTR_OFFSETS
	.align		4
.L_8556:
        /*0070*/ 	.byte	0x04, 0x1c
        /*0072*/ 	.short	(.L_8558 - .L_8557)


	//   ....[0]....
.L_8557:
        /*0074*/ 	.word	0x0000d270


	//   ....[1]....
        /*0078*/ 	.word	0x00010a70


	//   ....[2]....
        /*007c*/ 	.word	0x00010a90


	//   ....[3]....
        /*0080*/ 	.word	0x00010b30


	//   ....[4]....
        /*0084*/ 	.word	0x00010b60


	//   ....[5]....
        /*0088*/ 	.word	0x00010b80


	//   ....[6]....
        /*008c*/ 	.word	0x00010c10


	//   ....[7]....
        /*0090*/ 	.word	0x00010c50


	//   ....[8]....
        /*0094*/ 	.word	0x00010cf0


	//   ....[9]....
        /*0098*/ 	.word	0x00010d40


	//   ....[10]....
        /*009c*/ 	.word	0x00010d70


	//   ....[11]....
        /*00a0*/ 	.word	0x00010e10


	//   ....[12]....
        /*00a4*/ 	.word	0x00010e50


	//   ....[13]....
        /*00a8*/ 	.word	0x00010fe0


	//   ....[14]....
        /*00ac*/ 	.word	0x00011140


	//   ....[15]....
        /*00b0*/ 	.word	0x00011180


	//   ....[16]....
        /*00b4*/ 	.word	0x00011220


	//   ....[17]....
        /*00b8*/ 	.word	0x000113a0


	//   ....[18]....
        /*00bc*/ 	.word	0x00011520


	//   ....[19]....
        /*00c0*/ 	.word	0x00011690


	//   ....[20]....
        /*00c4*/ 	.word	0x000117a0


	//   ....[21]....
        /*00c8*/ 	.word	0x000117e0


	//   ....[22]....
        /*00cc*/ 	.word	0x00011810


	//----- nvinfo : EIATTR_MAX_THREADS
	.align		4
.L_8558:
        /*00d0*/ 	.byte	0x04, 0x05
        /*00d2*/ 	.short	(.L_8560 - .L_8559)
.L_8559:
        /*00d4*/ 	.word	0x00000080
        /*00d8*/ 	.word	0x00000001
        /*00dc*/ 	.word	0x00000001


	//----- nvinfo : EIATTR_CRS_STACK_SIZE
	.align		4
.L_8560:
        /*00e0*/ 	.byte	0x04, 0x1e
        /*00e2*/ 	.short	(.L_8562 - .L_8561)
.L_8561:
        /*00e4*/ 	.word	0x00000000


	//----- nvinfo : EIATTR_CBANK_PARAM_SIZE
	.align		4
.L_8562:
        /*00e8*/ 	.byte	0x03, 0x19
        /*00ea*/ 	.short	0x0290


	//----- nvinfo : EIATTR_PARAM_CBANK
	.align		4
        /*00ec*/ 	.byte	0x04, 0x0a
        /*00ee*/ 	.short	(.L_8564 - .L_8563)
	.align		4
.L_8563:
        /*00f0*/ 	.word	index@(.nv.constant0._ZN2at6native18elementwise_kernelILi128ELi4EZNS0_15gpu_kernel_implINS0_13BinaryFunctorIN3c108BFloat16ES5_bZZZNS0_23logical_and_kernel_cudaERNS_14TensorIteratorEENKUlvE0_clEvENKUlvE8_clEvEUlS5_S5_E_EEEEvRNS_18TensorIteratorBaseERKT_EUliE_EEviT1_)
        /*00f4*/ 	.short	0x0210
        /*00f6*/ 	.short	0x0290


	//----- nvinfo : EIATTR_SW_WAR
	.align		4
.L_8564:
        /*00f8*/ 	.byte	0x04, 0x36
        /*00fa*/ 	.short	(.L_8566 - .L_8565)
.L_8565:
        /*00fc*/ 	.word	0x00000008
.L_8566:


//--------------------- .nv.info._ZN2at6native27unrolled_elementwise_kernelINS0_13BinaryFunctorIN3c108BFloat16ES4_bZZZNS0_23logical_and_kernel_cudaERNS_14TensorIteratorEENKUlvE0_clEvENKUlvE8_clEvEUlS4_S4_E_EESt5arrayIPcLm3EELi4E23TrivialOffsetCalculatorILi2EjESE_ILi1EjENS0_6memory12LoadWithCastILi2EEENSH_13StoreWithCastILi1EEEEEviT_T0_T2_T3_T4_T5_ --------------------------
	.section	.nv.info._ZN2at6native27unrolled_elementwise_kernelINS0_13BinaryFunctorIN3c108BFloat16ES4_bZZZNS0_23logical_and_kernel_cudaERNS_14TensorIteratorEENKUlvE0_clEvENKUlvE8_clEvEUlS4_S4_E_EESt5arrayIPcLm3EELi4E23TrivialOffsetCalculatorILi2EjESE_ILi1EjENS0_6memory12LoadWithCastILi2EEENSH_13StoreWithCastILi1EEEEEviT_T0_T2_T3_T4_T5_,"",@"SHT_CUDA_INFO"
	.sectionflags	@""
	.align	4


	//----- nvinfo : EIATTR_CUDA_API_VERSION
	.align		4
        /*0000*/ 	.byte	0x04, 0x37
        /*0002*/ 	.short	(.L_8568 - .L_8567)
.L_8567:
        /*0004*/ 	.word	0x00000082


	//----- nvinfo : EIATTR_KPARAM_INFO
	.align		4
.L_8568:
        /*0008*/ 	.byte	0x04, 0x17
        /*000a*/ 	.short	(.L_8570 - .L_8569)
.L_8569:
        /*000c*/ 	.word	0x00000000
        /*0010*/ 	.short	0x0006
        /*0012*/ 	.short	0x0030
        /*0014*/ 	.byte	0x00, 0xf0, 0x21, 0x00


	//----- nvinfo : EIATTR_KPARAM_INFO
	.align		4
.L_8570:
        /*0018*/ 	.byte	0x04, 0x17
        /*001a*/ 	.short	(.L_8572 - .L_8571)
.L_8571:
        /*001c*/ 	.word	0x00000000
        /*0020*/ 	.short	0x0005
        /*0022*/ 	.short	0x0024
        /*0024*/ 	.byte	0x00, 0xf0, 0x31, 0x00


	//----- nvinfo : EIATTR_KPARAM_INFO
	.align		4
.L_8572:
        /*0028*/ 	.byte	0x04, 0x17
        /*002a*/ 	.short	(.L_8574 - .L_8573)
.L_8573:
        /*002c*/ 	.word	0x00000000
        /*0030*/ 	.short	0x0004
        /*0032*/ 	.short	0x0021
        /*0034*/ 	.byte	0x00, 0xf0, 0x05, 0x00


	//----- nvinfo : EIATTR_KPARAM_INFO
	.align		4
.L_8574:
        /*0038*/ 	.byte	0x04, 0x17
        /*003a*/ 	.short	(.L_8576 - .L_8575)
.L_8575:
        /*003c*/ 	.word	0x00000000
        /*0040*/ 	.short	0x0003
        /*0042*/ 	.short	0x0020
        /*0044*/ 	.byte	0x00, 0xf0, 0x05, 0x00


	//----- nvinfo : EIATTR_KPARAM_INFO
	.align		4
.L_8576:
        /*0048*/ 	.byte	0x04, 0x17
        /*004a*/ 	.short	(.L_8578 - .L_8577)
.L_8577:
        /*004c*/ 	.word	0x00000000
        /*0050*/ 	.short	0x0002
        /*0052*/ 	.short	0x0008
        /*0054*/ 	.byte	0x00, 0xf0, 0x61, 0x00


	//----- nvinfo : EIATTR_KPARAM_INFO
	.align		4
.L_8578:
        /*0058*/ 	.byte	0x04, 0x17
        /*005a*/ 	.short	(.L_8580 - .L_8579)
.L_8579:
        /*005c*/ 	.word	0x00000000
        /*0060*/ 	.short	0x0001
        /*0062*/ 	.short	0x0004
        /*0064*/ 	.byte	0x00, 0xf0, 0x05, 0x00


	//----- nvinfo : EIATTR_KPARAM_INFO
	.align		4
.L_8580:
        /*0068*/ 	.byte	0x04, 0x17
        /*006a*/ 	.short	(.L_8582 - .L_8581)
.L_8581:
        /*006c*/ 	.word	0x00000000
        /*0070*/ 	.short	0x0000
        /*0072*/ 	.short	0x0000
        /*0074*/ 	.byte	0x00, 0xf0, 0x11, 0x00


	//----- nvinfo : EIATTR_SPARSE_MMA_MASK
	.align		4
.L_8582:
        /*0078*/ 	.byte	0x03, 0x50
        /*007a*/ 	.short	0x0000


	//----- nvinfo : EIATTR_MAXREG_COUNT
	.align		4
        /*007c*/ 	.byte	0x03, 0x1b
        /*007e*/ 	.short	0x00ff


	//----- nvinfo : EIATTR_EXTERNS
	.align		4
        /*0080*/ 	.byte	0x04, 0x0f
        /*0082*/ 	.short	(.L_8584 - .L_8583)


	//   ....[0]....
	.align		4
.L_8583:
        /*0084*/ 	.word	index@(__assertfail)


	//----- nvinfo : EIATTR_MERCURY_ISA_VERSION
	.align		4
.L_8584:
        /*0088*/ 	.byte	0x03, 0x5f
        /*008a*/ 	.short	0x0101


	//----- nvinfo : EIATTR_SYSCALL_OFFSETS
	.align		4
        /*008c*/ 	.byte	0x04, 0x46
        /*008e*/ 	.short	(.L_8586 - .L_8585)


	//   ....[0]....
.L_8585:
        /*0090*/ 	.word	0x000010f0


	//   ....[1]....
        /*0094*/ 	.word	0x000021b0


	//   ....[2]....
        /*0098*/ 	.word	0x000032f0


	//   ....[3]....
        /*009c*/ 	.word	0x000043b0


	//   ....[4]....
        /*00a0*/ 	.word	0x00005500


	//   ....[5]....
        /*00a4*/ 	.word	0x000065d0


	//   ....[6]....
        /*00a8*/ 	.word	0x00007700


	//   ....[7]....
        /*00ac*/ 	.word	0x000086e0


	//   ....[8]....
        /*00b0*/ 	.word	0x00009b00


	//   ....[9]....
        /*00b4*/ 	.word	0x0000ab30


	//   ....[10]....
        /*00b8*/ 	.word	0x0000bb20


	//   ....[11]....
        /*00bc*/ 	.word	0x0000cb10


	//----- nvinfo : EIATTR_EXIT_INSTR_OFFSETS
	.align		4
.L_8586:
        /*00c0*/ 	.byte	0x04, 0x1c
        /*00c2*/ 	.short	(.L_8588 - .L_8587)


	//   ....[0]....
.L_8587:
        /*00c4*/ 	.word	0x0000bc00


	//   ....[1]....
        /*00c8*/ 	.word	0x0000bd30


	//   ....[2]....
        /*00cc*/ 	.word	0x0000bd50


	//   ....[3]....
        /*00d0*/ 	.word	0x0000be10


	//   ....[4]....
        /*00d4*/ 	.word	0x0000be50


	//   ....[5]....
        /*00d8*/ 	.word	0x0000be90


	//   ....[6]....
        /*00dc*/ 	.word	0x0000bf20


	//   ....[7]....
        /*00e0*/ 	.word	0x0000bf60


	//   ....[8]....
        /*00e4*/ 	.word	0x0000c000


	//   ....[9]....
        /*00e8*/ 	.word	0x0000c050


	//   ....[10]....
        /*00ec*/ 	.word	0x0000c0a0


	//   ....[11]....
        /*00f0*/ 	.word	0x0000c160


	//   ....[12]....
        /*00f4*/ 	.word	0x0000c1c0


	//   ....[13]....
        /*00f8*/ 	.word	0x0000c350


	//   ....[14]....
        /*00fc*/ 	.word	0x0000c4b0


	//   ....[15]....
        /*0100*/ 	.word	0x0000c4f0


	//   ....[16]....
        /*0104*/ 	.word	0x0000c5b0


	//   ....[17]....
        /*0108*/ 	.word	0x0000c730


	//   ....[18]....
        /*010c*/ 	.word	0x0000c8b0


	//   ....[19]....
        /*0110*/ 	.word	0x0000ca10


	//   ....[20]....
        /*0114*/ 	.word	0x0000cb20


	//   ....[21]....
        /*0118*/ 	.word	0x0000cb80


	//   ....[22]....
        /*011c*/ 	.word	0x0000cbc0


	//----- nvinfo : EIATTR_MAX_THREADS
	.align		4
.L_8588:
        /*0120*/ 	.byte	0x04, 0x05
        /*0122*/ 	.short	(.L_8590 - .L_8589)
.L_8589:
        /*0124*/ 	.word	0x00000080
        /*0128*/ 	.word	0x00000001
        /*012c*/ 	.word	0x00000001


	//----- nvinfo : EIATTR_CRS_STACK_SIZE
	.align		4
.L_8590:
        /*0130*/ 	.byte	0x04, 0x1e
        /*0132*/ 	.short	(.L_8592 - .L_8591)
.L_8591:
        /*0134*/ 	.word	0x00000000


	//----- nvinfo : EIATTR_CBANK_PARAM_SIZE
	.align		4
.L_8592:
        /*0138*/ 	.byte	0x03, 0x19
        /*013a*/ 	.short	0x0038


	//----- nvinfo : EIATTR_PARAM_CBANK
	.align		4
        /*013c*/ 	.byte	0x04, 0x0a
        /*013e*/ 	.short	(.L_8594 - .L_8593)
	.align		4
.L_8593:
        /*0140*/ 	.word	index@(.nv.constant0._ZN2at6native27unrolled_elementwise_kernelINS0_13BinaryFunctorIN3c108BFloat16ES4_bZZZNS0_23logical_and_kernel_cudaERNS_14TensorIteratorEENKUlvE0_clEvENKUlvE8_clEvEUlS4_S4_E_EESt5arrayIPcLm3EELi4E23TrivialOffsetCalculatorILi2EjESE_ILi1EjENS0_6memory12LoadWithCastILi2EEENSH_13StoreWithCastILi1EEEEEviT_T0_T2_T3_T4_T5_)
        /*0144*/ 	.short	0x0210
        /*0146*/ 	.short	0x0038


	//----- nvinfo : EIATTR_SW_WAR
	.align		4
.L_8594:
        /*0148*/ 	.byte	0x04, 0x36
        /*014a*/ 	.short	(.L_8596 - .L_8595)
.L_8595:
        /*014c*/ 	.word	0x00000008
.L_8596:


//--------------------- .nv.info._ZN2at6native18elementwise_kernelILi128ELi4EZNS0_22gpu_kernel_impl_nocastINS0_13BinaryFunctorIN3c108BFloat16ES5_bZZZNS0_23logical_and_kernel_cudaERNS_14TensorIteratorEENKUlvE0_clEvENKUlvE8_clEvEUlS5_S5_E_EEEEvRNS_18TensorIteratorBaseERKT_EUliE_EEviT1_ --------------------------
	.section	.nv.info._ZN2at6native18elementwise_kernelILi128ELi4EZNS0_22gpu_kernel_impl_nocastINS0_13BinaryFunctorIN3c108BFloat16ES5_bZZZNS0_23logical_and_kernel_cudaERNS_14TensorIteratorEENKUlvE0_clEvENKUlvE8_clEvEUlS5_S5_E_EEEEvRNS_18TensorIteratorBaseERKT_EUliE_EEviT1_,"",@"SHT_CUDA_INFO"
	.sectionflags	@""
	.align	4


	//----- nvinfo : EIATTR_CUDA_API_VERSION
	.align		4
        /*0000*/ 	.byte	0x04, 0x37
        /*0002*/ 	.short	(.L_8598 - .L_8597)
.L_8597:
        /*0004*/ 	.word	0x00000082


	//----- nvinfo : EIATTR_KPARAM_INFO
	.align		4
.L_8598:
        /*0008*/ 	.byte	0x04, 0x17
        /*000a*/ 	.short	(.L_8600 - .L_8599)
.L_8599:
        /*000c*/ 	.word	0x00000000
        /*0010*/ 	.short	0x0001
        /*0012*/ 	.short	0x0008
        /*0014*/ 	.byte	0x00, 0xf0, 0x21, 0x0a


	//----- nvinfo : EIATTR_KPARAM_INFO
	.align		4
.L_8600:
        /*0018*/ 	.byte	0x04, 0x17
        /*001a*/ 	.short	(.L_8602 - .L_8601)
.L_8601:
        /*001c*/ 	.word	0x00000000
        /*0020*/ 	.short	0x0000
        /*0022*/ 	.short	0x0000
        /*0024*/ 	.byte	0x00, 0xf0, 0x11, 0x00


	//----- nvinfo : EIATTR_SPARSE_MMA_MASK
	.align		4
.L_8602:
        /*0028*/ 	.byte	0x03, 0x50
        /*002a*/ 	.short	0x0000


	//----- nvinfo : EIATTR_MAXREG_COUNT
	.align		4
        /*002c*/ 	.byte	0x03, 0x1b
        /*002e*/ 	.short	0x0080


	//----- nvinfo : EIATTR_MERCURY_ISA_VERSION
	.align		4
        /*0030*/ 	.byte	0x03, 0x5f
        /*0032*/ 	.short	0x0101


	//----- nvinfo : EIATTR_EXIT_INSTR_OFFSETS
	.align		4
        /*0034*/ 	.byte	0x04, 0x1c
        /*0036*/ 	.short	(.L_8604 - .L_8603)


	//   ....[0]....
.L_8603:
        /*0038*/ 	.word	0x000046e0


	//   ....[1]....
        /*003c*/ 	.word	0x00005e20


	//----- nvinfo : EIATTR_MAX_THREADS
	.align		4
.L_8604:
        /*0040*/ 	.byte	0x04, 0x05
        /*0042*/ 	.short	(.L_8606 - .L_8605)
.L_8605:
        /*0044*/ 	.word	0x00000080
        /*0048*/ 	.word	0x00000001
        /*004c*/ 	.word	0x00000001


	//----- nvinfo : EIATTR_CRS_STACK_SIZE
	.align		4
.L_8606:
        /*0050*/ 	.byte	0x04, 0x1e
        /*0052*/ 	.short	(.L_8608 - .L_8607)
.L_8607:
        /*0054*/ 	.word	0x00000000


	//----- nvinfo : EIATTR_CBANK_PARAM_SIZE
	.align		4
.L_8608:
        /*0058*/ 	.byte	0x03, 0x19
        /*005a*/ 	.short	0x0290


	//----- nvinfo : EIATTR_PARAM_CBANK
	.align		4
        /*005c*/ 	.byte	0x04, 0x0a
        /*005e*/ 	.short	(.L_8610 - .L_8609)
	.align		4
.L_8609:
        /*0060*/ 	.word	index@(.nv.constant0._ZN2at6native18elementwise_kernelILi128ELi4EZNS0_22gpu_kernel_impl_nocastINS0_13BinaryFunctorIN3c108BFloat16ES5_bZZZNS0_23logical_and_kernel_cudaERNS_14TensorIteratorEENKUlvE0_clEvENKUlvE8_clEvEUlS5_S5_E_EEEEvRNS_18TensorIteratorBaseERKT_EUliE_EEviT1_)
        /*0064*/ 	.short	0x0210
        /*0066*/ 	.short	0x0290


	//----- nvinfo : EIATTR_SW_WAR
	.align		4
.L_8610:
        /*0068*/ 	.byte	0x04, 0x36
        /*006a*/ 	.short	(.L_8612 - .L_8611)
.L_8611:
        /*006c*/ 	.word	0x00000008
.L_8612:


//--------------------- .nv.info._ZN2at6native27unrolled_elementwise_kernelINS0_13BinaryFunctorIN3c108BFloat16ES4_bZZZNS0_23logical_and_kernel_cudaERNS_14TensorIteratorEENKUlvE0_clEvENKUlvE8_clEvEUlS4_S4_E_EESt5arrayIPcLm3EELi4E23TrivialOffsetCalculatorILi2EjESE_ILi1EjENS0_6memory15LoadWithoutCastENSH_16StoreWithoutCastEEEviT_T0_T2_T3_T4_T5_ --------------------------
	.section	.nv.info._ZN2at6native27unrolled_elementwise_kernelINS0_13BinaryFunctorIN3c108BFloat16ES4_bZZZNS0_23logical_and_kernel_cudaERNS_14TensorIteratorEENKUlvE0_clEvENKUlvE8_clEvEUlS4_S4_E_EESt5arrayIPcLm3EELi4E23TrivialOffsetCalculatorILi2EjESE_ILi1EjENS0_6memory15LoadWithoutCastENSH_16StoreWithoutCastEEEviT_T0_T2_T3_T4_T5_,"",@"SHT_CUDA_INFO"
	.sectionflags	@""
	.align	4


	//----- nvinfo : EIATTR_CUDA_API_VERSION
	.align		4
        /*0000*/ 	.byte	0x04, 0x37
        /*0002*/ 	.short	(.L_8614 - .L_8613)
.L_8613:
        /*0004*/ 	.word	0x00000082


	//----- nvinfo : EIATTR_KPARAM_INFO
	.align		4
.L_8614:
        /*0008*/ 	.byte	0x04, 0x17
        /*000a*/ 	.short	(.L_8616 - .L_8615)
.L_8615:
        /*000c*/ 	.word	0x00000000
        /*0010*/ 	.short	0x0006
        /*0012*/ 	.short	0x0023
        /*0014*/ 	.byte	0x00, 0xf0, 0x05, 0x00


	//----- nvinfo : EIATTR_KPARAM_INFO
	.align		4
.L_8616:
        /*0018*/ 	.byte	0x04, 0x17
        /*001a*/ 	.short	(.L_8618 - .L_8617)
.L_8617:
        /*001c*/ 	.word	0x00000000
        /*0020*/ 	.short	0x0005
        /*0022*/ 	.short	0x0022
        /*0024*/ 	.byte	0x00, 0xf0, 0x05, 0x00


	//----- nvinfo : EIATTR_KPARAM_INFO
	.align		4
.L_8618:
        /*0028*/ 	.byte	0x04, 0x17
        /*002a*/ 	.short	(.L_8620 - .L_8619)
.L_8619:
        /*002c*/ 	.word	0x00000000
        /*0030*/ 	.short	0x0004
        /*0032*/ 	.short	0x0021
        /*0034*/ 	.byte	0x00, 0xf0, 0x05, 0x00


	//----- nvinfo : EIATTR_KPARAM_INFO
	.align		4
.L_8620:
        /*0038*/ 	.byte	0x04, 0x17
        /*003a*/ 	.short	(.L_8622 - .L_8621)
.L_8621:
        /*003c*/ 	.word	0x00000000
        /*0040*/ 	.short	0x0003
        /*0042*/ 	.short	0x0020
        /*0044*/ 	.byte	0x00, 0xf0, 0x05, 0x00


	//----- nvinfo : EIATTR_KPARAM_INFO
	.align		4
.L_8622:
        /*0048*/ 	.byte	0x04, 0x17
        /*004a*/ 	.short	(.L_8624 - .L_8623)
.L_8623:
        /*004c*/ 	.word	0x00000000
        /*0050*/ 	.short	0x0002
        /*0052*/ 	.short	0x0008
        /*0054*/ 	.byte	0x00, 0xf0, 0x61, 0x00


	//----- nvinfo : EIATTR_KPARAM_INFO
	.align		4
.L_8624:
        /*0058*/ 	.byte	0x04, 0x17
        /*005a*/ 	.short	(.L_8626 - .L_8625)
.L_8625:
        /*005c*/ 	.word	0x00000000
        /*0060*/ 	.short	0x0001
        /*0062*/ 	.short	0x0004
        /*0064*/ 	.byte	0x00, 0xf0, 0x05, 0x00


	//----- nvinfo : EIATTR_KPARAM_INFO
	.align		4
.L_8626:
        /*0068*/ 	.byte	0x04, 0x17
        /*006a*/ 	.short	(.L_8628 - .L_8627)
.L_8627:
        /*006c*/ 	.word	0x00000000
        /*0070*/ 	.short	0x0000
        /*0072*/ 	.short	0x0000
        /*0074*/ 	.byte	0x00, 0xf0, 0x11, 0x00


	//----- nvinfo : EIATTR_SPARSE_MMA_MASK
	.align		4
.L_8628:
        /*0078*/ 	.byte	0x03, 0x50
        /*007a*/ 	.short	0x0000


	//----- nvinfo : EIATTR_MAXREG_COUNT
	.align		4
        /*007c*/ 	.byte	0x03, 0x1b
        /*007e*/ 	.short	0x00ff


	//----- nvinfo : EIATTR_MERCURY_ISA_VERSION
	.align		4
        /*0080*/ 	.byte	0x03, 0x5f
        /*0082*/ 	.short	0x0101


	//----- nvinfo : EIATTR_EXIT_INSTR_OFFSETS
	.align		4
        /*0084*/ 	.byte	0x04, 0x1c
        /*0086*/ 	.short	(.L_8630 - .L_8629)


	//   ....[0]....
.L_8629:
        /*0088*/ 	.word	0x00000780


	//   ....[1]....
        /*008c*/ 	.word	0x000007e0


	//----- nvinfo : EIATTR_MAX_THREADS
	.align		4
.L_8630:
        /*0090*/ 	.byte	0x04, 0x05
        /*0092*/ 	.short	(.L_8632 - .L_8631)
.L_8631:
        /*0094*/ 	.word	0x00000080
        /*0098*/ 	.word	0x00000001
        /*009c*/ 	.word	0x00000001


	//----- nvinfo : EIATTR_CRS_STACK_SIZE
	.align		4
.L_8632:
        /*00a0*/ 	.byte	0x04, 0x1e
        /*00a2*/ 	.short	(.L_8634 - .L_8633)
.L_8633:
        /*00a4*/ 	.word	0x00000000


	//----- nvinfo : EIATTR_CBANK_PARAM_SIZE
	.align		4
.L_8634:
        /*00a8*/ 	.byte	0x03, 0x19
        /*00aa*/ 	.short	0x0024


	//----- nvinfo : EIATTR_PARAM_CBANK
	.align		4
        /*00ac*/ 	.byte	0x04, 0x0a
        /*00ae*/ 	.short	(.L_8636 - .L_8635)
	.align		4
.L_8635:
        /*00b0*/ 	.word	index@(.nv.constant0._ZN2at6native27unrolled_elementwise_kernelINS0_13BinaryFunctorIN3c108BFloat16ES4_bZZZNS0_23logical_and_kernel_cudaERNS_14TensorIteratorEENKUlvE0_clEvENKUlvE8_clEvEUlS4_S4_E_EESt5arrayIPcLm3EELi4E23TrivialOffsetCalculatorILi2EjESE_ILi1EjENS0_6memory15LoadWithoutCastENSH_16StoreWithoutCastEEEviT_T0_T2_T3_T4_T5_)
        /*00b4*/ 	.short	0x0210
        /*00b6*/ 	.short	0x0024


	//----- nvinfo : EIATTR_SW_WAR
	.align		4
.L_8636:
        /*00b8*/ 	.byte	0x04, 0x36
        /*00ba*/ 	.short	(.L_8638 - .L_8637)
.L_8637:
        /*00bc*/ 	.word	0x00000008
.L_8638:


//--------------------- .nv.info._ZN2at6native29vectorized_elementwise_kernelILi2ENS0_13BinaryFunctorIN3c108BFloat16ES4_bZZZNS0_23logical_and_kernel_cudaERNS_14TensorIteratorEENKUlvE0_clEvENKUlvE8_clEvEUlS4_S4_E_EESt5arrayIPcLm3EEEEviT0_T1_ --------------------------
	.section	.nv.info._ZN2at6native29vectorized_elementwise_kernelILi2ENS0_13BinaryFunctorIN3c108BFloat16ES4_bZZZNS0_23logical_and_kernel_cudaERNS_14TensorIteratorEENKUlvE0_clEvENKUlvE8_clEvEUlS4_S4_E_EESt5arrayIPcLm3EEEEviT0_T1_,"",@"SHT_CUDA_INFO"
	.sectionflags	@""
	.align	4


	//----- nvinfo : EIATTR_CUDA_API_VERSION
	.align		4
        /*0000*/ 	.byte	0x04, 0x37
        /*0002*/ 	.short	(.L_8640 - .L_8639)
.L_8639:
        /*0004*/ 	.word	0x00000082


	//----- nvinfo : EIATTR_KPARAM_INFO
	.align		4
.L_8640:
        /*0008*/ 	.byte	0x04, 0x17
        /*000a*/ 	.short	(.L_8642 - .L_8641)
.L_8641:
        /*000c*/ 	.word	0x00000000
        /*0010*/ 	.short	0x0002
        /*0012*/ 	.short	0x0008
        /*0014*/ 	.byte	0x00, 0xf0, 0x61, 0x00


	//----- nvinfo : EIATTR_KPARAM_INFO
	.align		4
.L_8642:
        /*0018*/ 	.byte	0x04, 0x17
        /*001a*/ 	.short	(.L_8644 - .L_8643)
.L_8643:
        /*001c*/ 	.word	0x00000000
        /*0020*/ 	.short	0x0001
        /*0022*/ 	.short	0x0004
        /*0024*/ 	.byte	0x00, 0xf0, 0x05, 0x00


	//----- nvinfo : EIATTR_KPARAM_INFO
	.align		4
.L_8644:
        /*0028*/ 	.byte	0x04, 0x17
        /*002a*/ 	.short	(.L_8646 - .L_8645)
.L_8645:
        /*002c*/ 	.word	0x00000000
        /*0030*/ 	.short	0x0000
        /*0032*/ 	.short	0x0000
        /*0034*/ 	.byte	0x00, 0xf0, 0x11, 0x00


	//----- nvinfo : EIATTR_SPARSE_MMA_MASK
	.align		4
.L_8646:
        /*0038*/ 	.byte	0x03, 0x50
        /*003a*/ 	.short	0x0000


	//----- nvinfo : EIATTR_MAXREG_COUNT
	.align		4
        /*003c*/ 	.byte	0x03, 0x1b
        /*003e*/ 	.short	0x00ff


	//----- nvinfo : EIATTR_MERCURY_ISA_VERSION
	.align		4
        /*0040*/ 	.byte	0x03, 0x5f
        /*0042*/ 	.short	0x0101


	//----- nvinfo : EIATTR_EXIT_INSTR_OFFSETS
	.align		4
        /*0044*/ 	.byte	0x04, 0x1c
        /*0046*/ 	.short	(.L_8648 - .L_8647)


	//   ....[0]....
.L_8647:
        /*0048*/ 	.word	0x000005b0


	//   ....[1]....
        /*004c*/ 	.word	0x000014f0


	//   ....[2]....
        /*0050*/ 	.word	0x00001550


	//----- nvinfo : EIATTR_MAX_THREADS
	.align		4
.L_8648:
        /*0054*/ 	.byte	0x04, 0x05
        /*0056*/ 	.short	(.L_8650 - .L_8649)
.L_8649:
        /*0058*/ 	.word	0x00000080
        /*005c*/ 	.word	0x00000001
        /*0060*/ 	.word	0x00000001


	//----- nvinfo : EIATTR_CRS_STACK_SIZE
	.align		4
.L_8650:
        /*0064*/ 	.byte	0x04, 0x1e
        /*0066*/ 	.short	(.L_8652 - .L_8651)
.L_8651:
        /*0068*/ 	.word	0x00000000


	//----- nvinfo : EIATTR_CBANK_PARAM_SIZE
	.align		4
.L_8652:
        /*006c*/ 	.byte	0x03, 0x19
        /*006e*/ 	.short	0x0020


	//----- nvinfo : EIATTR_PARAM_CBANK
	.align		4
        /*0070*/ 	.byte	0x04, 0x0a
        /*0072*/ 	.short	(.L_8654 - .L_8653)
	.align		4
.L_8653:
        /*0074*/ 	.word	index@(.nv.constant0._ZN2at6native29vectorized_elementwise_kernelILi2ENS0_13BinaryFunctorIN3c108BFloat16ES4_bZZZNS0_23logical_and_kernel_cudaERNS_14TensorIteratorEENKUlvE0_clEvENKUlvE8_clEvEUlS4_S4_E_EESt5arrayIPcLm3EEEEviT0_T1_)
        /*0078*/ 	.short	0x0210
        /*007a*/ 	.short	0x0020


	//----- nvinfo : EIATTR_SW_WAR
	.align		4
.L_8654:
        /*007c*/ 	.byte	0x04, 0x36
        /*007e*/ 	.short	(.L_8656 - .L_8655)
.L_8655:
        /*0080*/ 	.word	0x00000008
.L_8656:


//--------------------- .nv.info._ZN2at6native29vectorized_elementwise_kernelILi4ENS0_13BinaryFunctorIN3c108BFloat16ES4_bZZZNS0_23logical_and_kernel_cudaERNS_14TensorIteratorEENKUlvE0_clEvENKUlvE8_clEvEUlS4_S4_E_EESt5arrayIPcLm3EEEEviT0_T1_ --------------------------
	.section	.nv.info._ZN2at6native29vectorized_elementwise_kernelILi4ENS0_13BinaryFunctorIN3c108BFloat16ES4_bZZZNS0_23logical_and_kernel_cudaERNS_14TensorIteratorEENKUlvE0_clEvENKUlvE8_clEvEUlS4_S4_E_EESt5arrayIPcLm3EEEEviT0_T1_,"",@"SHT_CUDA_INFO"
	.sectionflags	@""
	.align	4


	//----- nvinfo : EIATTR_CUDA_API_VERSION
	.align		4
        /*0000*/ 	.byte	0x04, 0x37
        /*0002*/ 	.short	(.L_8658 - .L_8657)
.L_8657:
        /*0004*/ 	.word	0x00000082


	//----- nvinfo : EIATTR_KPARAM_INFO
	.align		4
.L_8658:
        /*0008*/ 	.byte	0x04, 0x17
        /*000a*/ 	.short	(.L_8660 - .L_8659)
.L_8659:
        /*000c*/ 	.word	0x00000000
        /*0010*/ 	.short	0x0002
        /*0012*/ 	.short	0x0008
        /*0014*/ 	.byte	0x00, 0xf0, 0x61, 0x00


	//----- nvinfo : EIATTR_KPARAM_INFO
	.align		4
.L_8660:
        /*0018*/ 	.byte	0x04, 0x17
        /*001a*/ 	.short	(.L_8662 - .L_8661)
.L_8661:
        /*001c*/ 	.word	0x00000000
        /*0020*/ 	.short	0x0001
        /*0022*/ 	.short	0x0004
        /*0024*/ 	.byte	0x00, 0xf0, 0x05, 0x00


	//----- nvinfo : EIATTR_KPARAM_INFO
	.align		4
.L_8662:
        /*0028*/ 	.byte	0x04, 0x17
        /*002a*/ 	.short	(.L_8664 - .L_8663)
.L_8663:
        /*002c*/ 	.word	0x00000000
        /*0030*/ 	.short	0x0000
        /*0032*/ 	.short	0x0000
        /*0034*/ 	.byte	0x00, 0xf0, 0x11, 0x00


	//----- nvinfo : EIATTR_SPARSE_MMA_MASK
	.align		4
.L_8664:
        /*0038*/ 	.byte	0x03, 0x50
        /*003a*/ 	.short	0x0000


	//----- nvinfo : EIATTR_MAXREG_COUNT
	.align		4
        /*003c*/ 	.byte	0x03, 0x1b
        /*003e*/ 	.short	0x00ff


	//----- nvinfo : EIATTR_MERCURY_ISA_VERSION
	.align		4
        /*0040*/ 	.byte	0x03, 0x5f
        /*0042*/ 	.short	0x0101


	//----- nvinfo : EIATTR_EXIT_INSTR_OFFSETS
	.align		4
        /*0044*/ 	.byte	0x04, 0x1c
        /*0046*/ 	.short	(.L_8666 - .L_8665)


	//   ....[0]....
.L_8665:
        /*0048*/ 	.word	0x00000570


	//   ....[1]....
        /*004c*/ 	.word	0x000014b0


	//   ....[2]....
        /*0050*/ 	.word	0x00001510


	//----- nvinfo : EIATTR_MAX_THREADS
	.align		4
.L_8666:
        /*0054*/ 	.byte	0x04, 0x05
        /*0056*/ 	.short	(.L_8668 - .L_8667)
.L_8667:
        /*0058*/ 	.word	0x00000080
        /*005c*/ 	.word	0x00000001
        /*0060*/ 	.word	0x00000001


	//----- nvinfo : EIATTR_CRS_STACK_SIZE
	.align		4
.L_8668:
        /*0064*/ 	.byte	0x04, 0x1e
        /*0066*/ 	.short	(.L_8670 - .L_8669)
.L_8669:
        /*0068*/ 	.word	0x00000000


	//----- nvinfo : EIATTR_CBANK_PARAM_SIZE
	.align		4
.L_8670:
        /*006c*/ 	.byte	0x03, 0x19
        /*006e*/ 	.short	0x0020


	//----- nvinfo : EIATTR_PARAM_CBANK
	.align		4
        /*0070*/ 	.byte	0x04, 0x0a
        /*0072*/ 	.short	(.L_8672 - .L_8671)
	.align		4
.L_8671:
        /*0074*/ 	.word	index@(.nv.constant0._ZN2at6native29vectorized_elementwise_kernelILi4ENS0_13BinaryFunctorIN3c108BFloat16ES4_bZZZNS0_23logical_and_kernel_cudaERNS_14TensorIteratorEENKUlvE0_clEvENKUlvE8_clEvEUlS4_S4_E_EESt5arrayIPcLm3EEEEviT0_T1_)
        /*0078*/ 	.short	0x0210
        /*007a*/ 	.short	0x0020


	//----- nvinfo : EIATTR_SW_WAR
	.align		4
.L_8672:
        /*007c*/ 	.byte	0x04, 0x36
        /*007e*/ 	.short	(.L_8674 - .L_8673)
.L_8673:
        /*0080*/ 	.word	0x00000008
.L_8674:


//--------------------- .nv.info._ZN2at6native29vectorized_elementwise_kernelILi8ENS0_13BinaryFunctorIN3c108BFloat16ES4_bZZZNS0_23logical_and_kernel_cudaERNS_14TensorIteratorEENKUlvE0_clEvENKUlvE8_clEvEUlS4_S4_E_EESt5arrayIPcLm3EEEEviT0_T1_ --------------------------
	.section	.nv.info._ZN2at6native29vectorized_elementwise_kernelILi8ENS0_13BinaryFunctorIN3c108BFloat16ES4_bZZZNS0_23logical_and_kernel_cudaERNS_14TensorIteratorEENKUlvE0_clEvENKUlvE8_clEvEUlS4_S4_E_EESt5arrayIPcLm3EEEEviT0_T1_,"",@"SHT_CUDA_INFO"
	.sectionflags	@""
	.align	4


	//----- nvinfo : EIATTR_CUDA_API_VERSION
	.align		4
        /*0000*/ 	.byte	0x04, 0x37
        /*0002*/ 	.short	(.L_8676 - .L_8675)
.L_8675:
        /*0004*/ 	.word	0x00000082


	//----- nvinfo : EIATTR_KPARAM_INFO
	.align		4
.L_8676:
        /*0008*/ 	.byte	0x04, 0x17
        /*000a*/ 	.short	(.L_8678 - .L_8677)
.L_8677:
        /*000c*/ 	.word	0x00000000
        /*0010*/ 	.short	0x0002
        /*0012*/ 	.short	0x0008
        /*0014*/ 	.byte	0x00, 0xf0, 0x61, 0x00


	//----- nvinfo : EIATTR_KPARAM_INFO
	.align		4
.L_8678:
        /*0018*/ 	.byte	0x04, 0x17
        /*001a*/ 	.short	(.L_8680 - .L_8679)
.L_8679:
        /*001c*/ 	.word	0x00000000
        /*0020*/ 	.short	0x0001
        /*0022*/ 	.short	0x0004
        /*0024*/ 	.byte	0x00, 0xf0, 0x05, 0x00


	//----- nvinfo : EIATTR_KPARAM_INFO
	.align		4
.L_8680:
        /*0028*/ 	.byte	0x04, 0x17
        /*002a*/ 	.short	(.L_8682 - .L_8681)
.L_8681:
        /*002c*/ 	.word	0x00000000
        /*0030*/ 	.short	0x0000
        /*0032*/ 	.short	0x0000
        /*0034*/ 	.byte	0x00, 0xf0, 0x11, 0x00


	//----- nvinfo : EIATTR_SPARSE_MMA_MASK
	.align		4
.L_8682:
        /*0038*/ 	.byte	0x03, 0x50
        /*003a*/ 	.short	0x0000


	//----- nvinfo : EIATTR_MAXREG_COUNT
	.align		4
        /*003c*/ 	.byte	0x03, 0x1b
        /*003e*/ 	.short	0x00ff


	//----- nvinfo : EIATTR_MERCURY_ISA_VERSION
	.align		4
        /*0040*/ 	.byte	0x03, 0x5f
        /*0042*/ 	.short	0x0101


	//----- nvinfo : EIATTR_EXIT_INSTR_OFFSETS
	.align		4
        /*0044*/ 	.byte	0x04, 0x1c
        /*0046*/ 	.short	(.L_8684 - .L_8683)


	//   ....[0]....
.L_8683:
        /*0048*/ 	.word	0x00000580


	//   ....[1]....
        /*004c*/ 	.word	0x000014c0


	//   ....[2]....
        /*0050*/ 	.word	0x00001520


	//----- nvinfo : EIATTR_MAX_THREADS
	.align		4
.L_8684:
        /*0054*/ 	.byte	0x04, 0x05
        /*0056*/ 	.short	(.L_8686 - .L_8685)
.L_8685:
        /*0058*/ 	.word	0x00000080
        /*005c*/ 	.word	0x00000001
        /*0060*/ 	.word	0x00000001


	//----- nvinfo : EIATTR_CRS_STACK_SIZE
	.align		4
.L_8686:
        /*0064*/ 	.byte	0x04, 0x1e
        /*0066*/ 	.short	(.L_8688 - .L_8687)
.L_8687:
        /*0068*/ 	.word	0x00000000


	//----- nvinfo : EIATTR_CBANK_PARAM_SIZE
	.align		4
.L_8688:
        /*006c*/ 	.byte	0x03, 0x19
        /*006e*/ 	.short	0x0020


	//----- nvinfo : EIATTR_PARAM_CBANK
	.align		4
        /*0070*/ 	.byte	0x04, 0x0a
        /*0072*/ 	.short	(.L_8690 - .L_8689)
	.align		4
.L_8689:
        /*0074*/ 	.word	index@(.nv.constant0._ZN2at6native29vectorized_elementwise_kernelILi8ENS0_13BinaryFunctorIN3c108BFloat16ES4_bZZZNS0_23logical_and_kernel_cudaERNS_14TensorIteratorEENKUlvE0_clEvENKUlvE8_clEvEUlS4_S4_E_EESt5arrayIPcLm3EEEEviT0_T1_)
        /*0078*/ 	.short	0x0210
        /*007a*/ 	.short	0x0020


	//----- nvinfo : EIATTR_SW_WAR
	.align		4
.L_8690:
        /*007c*/ 	.byte	0x04, 0x36
        /*007e*/ 	.short	(.L_8692 - .L_8691)
.L_8691:
        /*0080*/ 	.word	0x00000008
.L_8692:


//--------------------- .nv.info._ZN2at6native18elementwise_kernelILi128ELi4EZNS0_15gpu_kernel_implINS0_13AUnaryFunctorIbbbZZZNS0_23logical_and_kernel_cudaERNS_14TensorIteratorEENKUlvE0_clEvENKUlvE7_clEvEUlbbE_EEEEvRNS_18TensorIteratorBaseERKT_EUliE_EEviT1_ --------------------------
	.section	.nv.info._ZN2at6native18elementwise_kernelILi128ELi4EZNS0_15gpu_kernel_implINS0_13AUnaryFunctorIbbbZZZNS0_23logical_and_kernel_cudaERNS_14TensorIteratorEENKUlvE0_clEvENKUlvE7_clEvEUlbbE_EEEEvRNS_18TensorIteratorBaseERKT_EUliE_EEviT1_,"",@"SHT_CUDA_INFO"
	.sectionflags	@""
	.align	4


	//----- nvinfo : EIATTR_CUDA_API_VERSION
	.align		4
        /*0000*/ 	.byte	0x04, 0x37
        /*0002*/ 	.short	(.L_8694 - .L_8693)
.L_8693:
        /*0004*/ 	.word	0x00000082


	//----- nvinfo : EIATTR_KPARAM_INFO
	.align		4
.L_8694:
        /*0008*/ 	.byte	0x04, 0x17
        /*000a*/ 	.short	(.L_8696 - .L_8695)
.L_8695:
        /*000c*/ 	.word	0x00000000
        /*0010*/ 	.short	0x0001
        /*0012*/ 	.short	0x0008
        /*0014*/ 	.byte	0x00, 0xf0, 0x61, 0x08


	//----- nvinfo : EIATTR_KPARAM_INFO
	.align		4
.L_8696:
        /*0018*/ 	.byte	0x04, 0x17
        /*001a*/ 	.short	(.L_8698 - .L_8697)
.L_8697:
        /*001c*/ 	.word	0x00000000
        /*0020*/ 	.short	0x0000
        /*0022*/ 	.short	0x0000
        /*0024*/ 	.byte	0x00, 0xf0, 0x11, 0x00


	//----- nvinfo : EIATTR_SPARSE_MMA_MASK
	.align		4
.L_8698:
        /*0028*/ 	.byte	0x03, 0x50
        /*002a*/ 	.short	0x0000


	//----- nvinfo : EIATTR_MAXREG_COUNT
	.align		4
        /*002c*/ 	.byte	0x03, 0x1b
        /*002e*/ 	.short	0x0080


	//----- nvinfo : EIATTR_EXTERNS
	.align		4
        /*0030*/ 	.byte	0x04, 0x0f
        /*0032*/ 	.short	(.L_8700 - .L_8699)


	//   ....[0]....
	.align		4
.L_8699:
        /*0034*/ 	.word	index@(__assertfail)


	//----- nvinfo : EIATTR_MERCURY_ISA_VERSION
	.align		4
.L_8700:
        /*0038*/ 	.byte	0x03, 0x5f
        /*003a*/ 	.short	0x0101


	//----- nvinfo : EIATTR_SYSCALL_OFFSETS
	.align		4
        /*003c*/ 	.byte	0x04, 0x46
        /*003e*/ 	.short	(.L_8702 - .L_8701)


	//   ....[0]....
.L_8701:
        /*0040*/ 	.word	0x00002260


	//   ....[1]....
        /*0044*/ 	.word	0x000030e0


	//   ....[2]....
        /*0048*/ 	.word	0x00005360


	//   ....[3]....
        /*004c*/ 	.word	0x000061e0


	//   ....[4]....
        /*0050*/ 	.word	0x00008450


	//   ....[5]....
        /*0054*/ 	.word	0x000092d0


	//   ....[6]....
        /*0058*/ 	.word	0x0000b530


	//   ....[7]....
        /*005c*/ 	.word	0x0000c3b0


	//----- nvinfo : EIATTR_EXIT_INSTR_OFFSETS
	.align		4
.L_8702:
        /*0060*/ 	.byte	0x04, 0x1c
        /*0062*/ 	.short	(.L_8704 - .L_8703)


	//   ....[0]....
.L_8703:
        /*0064*/ 	.word	0x00009370


	//   ....[1]....
        /*0068*/ 	.word	0x0000b6c0


	//   ....[2]....
        /*006c*/ 	.word	0x0000b6e0


	//   ....[3]....
        /*0070*/ 	.word	0x0000b770


	//   ....[4]....
        /*0074*/ 	.word	0x0000b790


	//   ....[5]....
        /*0078*/ 	.word	0x0000b7b0


	//   ....[6]....
        /*007c*/ 	.word	0x0000b840


	//   ....[7]....
        /*0080*/ 	.word	0x0000b880


	//   ....[8]....
        /*0084*/ 	.word	0x0000b920


	//   ....[9]....
        /*0088*/ 	.word	0x0000b970


	//   ....[10]....
        /*008c*/ 	.word	0x0000b9a0


	//   ....[11]....
        /*0090*/ 	.word	0x0000ba40


	//   ....[12]....
        /*0094*/ 	.word	0x0000ba80


	//   ....[13]....
        /*0098*/ 	.word	0x0000bc10


	//   ....[14]....
        /*009c*/ 	.word	0x0000bd70


	//   ....[15]....
        /*00a0*/ 	.word	0x0000bdb0


	//   ....[16]....
        /*00a4*/ 	.word	0x0000be50


	//   ....[17]....
        /*00a8*/ 	.word	0x0000bfd0


	//   ....[18]....
        /*00ac*/ 	.word	0x0000c150


	//   ....[19]....
        /*00b0*/ 	.word	0x0000c2b0


	//   ....[20]....
        /*00b4*/ 	.word	0x0000c3c0


	//   ....[21]....
        /*00b8*/ 	.word	0x0000c3f0


	//   ....[22]....
        /*00bc*/ 	.word	0x0000c410


	//----- nvinfo : EIATTR_MAX_THREADS
	.align		4
.L_8704:
        /*00c0*/ 	.byte	0x04, 0x05
        /*00c2*/ 	.short	(.L_8706 - .L_8705)
.L_8705:
        /*00c4*/ 	.word	0x00000080
        /*00c8*/ 	.word	0x00000001
        /*00cc*/ 	.word	0x00000001


	//----- nvinfo : EIATTR_CRS_STACK_SIZE
	.align		4
.L_8706:
        /*00d0*/ 	.byte	0x04, 0x1e
        /*00d2*/ 	.short	(.L_8708 - .L_8707)
.L_8707:
        /*00d4*/ 	.word	0x00000000


	//----- nvinfo : EIATTR_CBANK_PARAM_SIZE
	.align		4
.L_8708:
        /*00d8*/ 	.byte	0x03, 0x19
        /*00da*/ 	.short	0x0220


	//----- nvinfo : EIATTR_PARAM_CBANK
	.align		4
        /*00dc*/ 	.byte	0x04, 0x0a
        /*00de*/ 	.short	(.L_8710 - .L_8709)
	.align		4
.L_8709:
        /*00e0*/ 	.word	index@(.nv.constant0._ZN2at6native18elementwise_kernelILi128ELi4EZNS0_15gpu_kernel_implINS0_13AUnaryFunctorIbbbZZZNS0_23logical_and_kernel_cudaERNS_14TensorIteratorEENKUlvE0_clEvENKUlvE7_clEvEUlbbE_EEEEvRNS_18TensorIteratorBaseERKT_EUliE_EEviT1_)
        /*00e4*/ 	.short	0x0210
        /*00e6*/ 	.short	0x0220


	//----- nvinfo : EIATTR_SW_WAR
	.align		4
.L_8710:
        /*00e8*/ 	.byte	0x04, 0x36
        /*00ea*/ 	.short	(.L_8712 - .L_8711)
.L_8711:
        /*00ec*/ 	.word	0x00000008
.L_8712:


//--------------------- .nv.info._ZN2at6native27unrolled_elementwise_kernelINS0_13AUnaryFunctorIbbbZZZNS0_23logical_and_kernel_cudaERNS_14TensorIteratorEENKUlvE0_clEvENKUlvE7_clEvEUlbbE_EESt5arrayIPcLm2EELi4E23TrivialOffsetCalculatorILi1EjESD_NS0_6memory12LoadWithCastILi1EEENSE_13StoreWithCastILi1EEEEEviT_T0_T2_T3_T4_T5_ --------------------------
	.section	.nv.info._ZN2at6native27unrolled_elementwise_kernelINS0_13AUnaryFunctorIbbbZZZNS0_23logical_and_kernel_cudaERNS_14TensorIteratorEENKUlvE0_clEvENKUlvE7_clEvEUlbbE_EESt5arrayIPcLm2EELi4E23TrivialOffsetCalculatorILi1EjESD_NS0_6memory12LoadWithCastILi1EEENSE_13StoreWithCastILi1EEEEEviT_T0_T2_T3_T4_T5_,"",@"SHT_CUDA_INFO"
	.sectionflags	@""
	.align	4


	//----- nvinfo : EIATTR_CUDA_API_VERSION
	.align		4
        /*0000*/ 	.byte	0x04, 0x37
        /*0002*/ 	.short	(.L_8714 - .L_8713)
.L_8713:
        /*0004*/ 	.word	0x00000082


	//----- nvinfo : EIATTR_KPARAM_INFO
	.align		4
.L_8714:
        /*0008*/ 	.byte	0x04, 0x17
        /*000a*/ 	.short	(.L_8716 - .L_8715)
.L_8715:
        /*000c*/ 	.word	0x00000000
        /*0010*/ 	.short	0x0006
        /*0012*/ 	.short	0x0024
        /*0014*/ 	.byte	0x00, 0xf0, 0x21, 0x00


	//----- nvinfo : EIATTR_KPARAM_INFO
	.align		4
.L_8716:
        /*0018*/ 	.byte	0x04, 0x17
        /*001a*/ 	.short	(.L_8718 - .L_8717)
.L_8717:
        /*001c*/ 	.word	0x00000000
        /*0020*/ 	.short	0x0005
        /*0022*/ 	.short	0x001c
        /*0024*/ 	.byte	0x00, 0xf0, 0x21, 0x00


	//----- nvinfo : EIATTR_KPARAM_INFO
	.align		4
.L_8718:
        /*0028*/ 	.byte	0x04, 0x17
        /*002a*/ 	.short	(.L_8720 - .L_8719)
.L_8719:
        /*002c*/ 	.word	0x00000000
        /*0030*/ 	.short	0x0004
        /*0032*/ 	.short	0x0019
        /*0034*/ 	.byte	0x00, 0xf0, 0x05, 0x00


	//----- nvinfo : EIATTR_KPARAM_INFO
	.align		4
.L_8720:
        /*0038*/ 	.byte	0x04, 0x17
        /*003a*/ 	.short	(.L_8722 - .L_8721)
.L_8721:
        /*003c*/ 	.word	0x00000000
        /*0040*/ 	.short	0x0003
        /*0042*/ 	.short	0x0018
        /*0044*/ 	.byte	0x00, 0xf0, 0x05, 0x00


	//----- nvinfo : EIATTR_KPARAM_INFO
	.align		4
.L_8722:
        /*0048*/ 	.byte	0x04, 0x17
        /*004a*/ 	.short	(.L_8724 - .L_8723)
.L_8723:
        /*004c*/ 	.word	0x00000000
        /*0050*/ 	.short	0x0002
        /*0052*/ 	.short	0x0008
        /*0054*/ 	.byte	0x00, 0xf0, 0x41, 0x00


	//----- nvinfo : EIATTR_KPARAM_INFO
	.align		4
.L_8724:
        /*0058*/ 	.byte	0x04, 0x17
        /*005a*/ 	.short	(.L_8726 - .L_8725)
.L_8725:
        /*005c*/ 	.word	0x00000000
        /*0060*/ 	.short	0x0001
        /*0062*/ 	.short	0x0004
        /*0064*/ 	.byte	0x00, 0xf0, 0x09, 0x00


	//----- nvinfo : EIATTR_KPARAM_INFO
	.align		4
.L_8726:
        /*0068*/ 	.byte	0x04, 0x17
        /*006a*/ 	.short	(.L_8728 - .L_8727)
.L_8727:
        /*006c*/ 	.word	0x00000000
        /*0070*/ 	.short	0x0000
        /*0072*/ 	.short	0x0000
        /*0074*/ 	.byte	0x00, 0xf0, 0x11, 0x00


	//----- nvinfo : EIATTR_SPARSE_MMA_MASK
	.align		4
.L_8728:
        /*0078*/ 	.byte	0x03, 0x50
        /*007a*/ 	.short	0x0000


	//----- nvinfo : EIATTR_MAXREG_COUNT
	.align		4
        /*007c*/ 	.byte	0x03, 0x1b
        /*007e*/ 	.short	0x00ff


	//----- nvinfo : EIATTR_EXTERNS
	.align		4
        /*0080*/ 	.byte	0x04, 0x0f
        /*0082*/ 	.short	(.L_8730 - .L_8729)


	//   ....[0]....
	.align		4
.L_8729:
        /*0084*/ 	.word	index@(__assertfail)


	//----- nvinfo : EIATTR_MERCURY_ISA_VERSION
	.align		4
.L_8730:
        /*0088*/ 	.byte	0x03, 0x5f
        /*008a*/ 	.short	0x0101


	//----- nvinfo : EIATTR_SYSCALL_OFFSETS
	.align		4
        /*008c*/ 	.byte	0x04, 0x46
        /*008e*/ 	.short	(.L_8732 - .L_8731)


	//   ....[0]....
.L_8731:
        /*0090*/ 	.word	0x00000f80


	//   ....[1]....
        /*0094*/ 	.word	0x00001f40


	//   ....[2]....
        /*0098*/ 	.word	0x00002f10


	//   ....[3]....
        /*009c*/ 	.word	0x00003ec0


	//   ....[4]....
        /*00a0*/ 	.word	0x00004ef0


	//   ....[5]....
        /*00a4*/ 	.word	0x00005dc0


	//   ....[6]....
        /*00a8*/ 	.word	0x00006c70


	//   ....[7]....
        /*00ac*/ 	.word	0x00007b20


	//----- nvinfo : EIATTR_EXIT_INSTR_OFFSETS
	.align		4
.L_8732:
        /*00b0*/ 	.byte	0x04, 0x1c
        /*00b2*/ 	.short	(.L_8734 - .L_8733)


	//   ....[0]....
.L_8733:
        /*00b4*/ 	.word	0x00006d00


	//   ....[1]....
        /*00b8*/ 	.word	0x00006e30


	//   ....[2]....
        /*00bc*/ 	.word	0x00006e50


	//   ....[3]....
        /*00c0*/ 	.word	0x00006ee0


	//   ....[4]....
        /*00c4*/ 	.word	0x00006f00


	//   ....[5]....
        /*00c8*/ 	.word	0x00006f20


	//   ....[6]....
        /*00cc*/ 	.word	0x00006fb0


	//   ....[7]....
        /*00d0*/ 	.word	0x00006ff0


	//   ....[8]....
        /*00d4*/ 	.word	0x00007090


	//   ....[9]....
        /*00d8*/ 	.word	0x000070e0


	//   ....[10]....
        /*00dc*/ 	.word	0x00007110


	//   ....[11]....
        /*00e0*/ 	.word	0x000071b0


	//   ....[12]....
        /*00e4*/ 	.word	0x000071f0


	//   ....[13]....
        /*00e8*/ 	.word	0x00007380


	//   ....[14]....
        /*00ec*/ 	.word	0x000074e0


	//   ....[15]....
        /*00f0*/ 	.word	0x00007520


	//   ....[16]....
        /*00f4*/ 	.word	0x000075c0


	//   ....[17]....
        /*00f8*/ 	.word	0x00007740


	//   ....[18]....
        /*00fc*/ 	.word	0x000078c0


	//   ....[19]....
        /*0100*/ 	.word	0x00007a20


	//   ....[20]....
        /*0104*/ 	.word	0x00007b30


	//   ....[21]....
        /*0108*/ 	.word	0x00007b60


	//   ....[22]....
        /*010c*/ 	.word	0x00007b80


	//----- nvinfo : EIATTR_MAX_THREADS
	.align		4
.L_8734:
        /*0110*/ 	.byte	0x04, 0x05
        /*0112*/ 	.short	(.L_8736 - .L_8735)
.L_8735:
        /*0114*/ 	.word	0x00000080
        /*0118*/ 	.word	0x00000001
        /*011c*/ 	.word	0x00000001


	//----- nvinfo : EIATTR_CRS_STACK_SIZE
	.align		4
.L_8736:
        /*0120*/ 	.byte	0x04, 0x1e
        /*0122*/ 	.short	(.L_8738 - .L_8737)
.L_8737:
        /*0124*/ 	.word	0x00000000


	//----- nvinfo : EIATTR_CBANK_PARAM_SIZE
	.align		4
.L_8738:
        /*0128*/ 	.byte	0x03, 0x19
        /*012a*/ 	.short	0x002c


	//----- nvinfo : EIATTR_PARAM_CBANK
	.align		4
        /*012c*/ 	.byte	0x04, 0x0a
        /*012e*/ 	.short	(.L_8740 - .L_8739)
	.align		4
.L_8739:
        /*0130*/ 	.word	index@(.nv.constant0._ZN2at6native27unrolled_elementwise_kernelINS0_13AUnaryFunctorIbbbZZZNS0_23logical_and_kernel_cudaERNS_14TensorIteratorEENKUlvE0_clEvENKUlvE7_clEvEUlbbE_EESt5arrayIPcLm2EELi4E23TrivialOffsetCalculatorILi1EjESD_NS0_6memory12LoadWithCastILi1EEENSE_13StoreWithCastILi1EEEEEviT_T0_T2_T3_T4_T5_)
        /*0134*/ 	.short	0x0210
        /*0136*/ 	.short	0x002c


	//----- nvinfo : EIATTR_SW_WAR
	.align		4
.L_8740:
        /*0138*/ 	.byte	0x04, 0x36
        /*013a*/ 	.short	(.L_8742 - .L_8741)
.L_8741:
        /*013c*/ 	.word	0x00000008
.L_8742:


//--------------------- .nv.info._ZN2at6native18elementwise_kernelILi128ELi4EZNS0_22gpu_kernel_impl_nocastINS0_13AUnaryFunctorIbbbZZZNS0_23logical_and_kernel_cudaERNS_14TensorIteratorEENKUlvE0_clEvENKUlvE7_clEvEUlbbE_EEEEvRNS_18TensorIteratorBaseERKT_EUliE_EEviT1_ --------------------------
	.section	.nv.info._ZN2at6native18elementwise_kernelILi128ELi4EZNS0_22gpu_kernel_impl_nocastINS0_13AUnaryFunctorIbbbZZZNS0_23logical_and_kernel_cudaERNS_14TensorIteratorEENKUlvE0_clEvENKUlvE7_clEvEUlbbE_EEEEvRNS_18TensorIteratorBaseERKT_EUliE_EEviT1_,"",@"SHT_CUDA_INFO"
	.sectionflags	@""
	.align	4


	//----- nvinfo : EIATTR_CUDA_API_VERSION
	.align		4
        /*0000*/ 	.byte	0x04, 0x37
        /*0002*/ 	.short	(.L_8744 - .L_8743)
.L_8743:
        /*0004*/ 	.word	0x00000082


	//----- nvinfo : EIATTR_KPARAM_INFO
	.align		4
.L_8744:
        /*0008*/ 	.byte	0x04, 0x17
        /*000a*/ 	.short	(.L_8746 - .L_8745)
.L_8745:
        /*000c*/ 	.word	0x00000000
        /*0010*/ 	.short	0x0001
        /*0012*/ 	.short	0x0008
        /*0014*/ 	.byte	0x00, 0xf0, 0x61, 0x08


	//----- nvinfo : EIATTR_KPARAM_INFO
	.align		4
.L_8746:
        /*0018*/ 	.byte	0x04, 0x17
        /*001a*/ 	.short	(.L_8748 - .L_8747)
.L_8747:
        /*001c*/ 	.word	0x00000000
        /*0020*/ 	.short	0x0000
        /*0022*/ 	.short	0x0000
        /*0024*/ 	.byte	0x00, 0xf0, 0x11, 0x00


	//----- nvinfo : EIATTR_SPARSE_MMA_MASK
	.align		4
.L_8748:
        /*0028*/ 	.byte	0x03, 0x50
        /*002a*/ 	.short	0x0000


	//----- nvinfo : EIATTR_MAXREG_COUNT
	.align		4
        /*002c*/ 	.byte	0x03, 0x1b
        /*002e*/ 	.short	0x0080


	//----- nvinfo : EIATTR_MERCURY_ISA_VERSION
	.align		4
        /*0030*/ 	.byte	0x03, 0x5f
        /*0032*/ 	.short	0x0101


	//----- nvinfo : EIATTR_EXIT_INSTR_OFFSETS
	.align		4
        /*0034*/ 	.byte	0x04, 0x1c
        /*0036*/ 	.short	(.L_8750 - .L_8749)


	//   ....[0]....
.L_8749:
        /*0038*/ 	.word	0x00003c00


	//   ....[1]....
        /*003c*/ 	.word	0x00004fa0


	//----- nvinfo : EIATTR_MAX_THREADS
	.align		4
.L_8750:
        /*0040*/ 	.byte	0x04, 0x05
        /*0042*/ 	.short	(.L_8752 - .L_8751)
.L_8751:
        /*0044*/ 	.word	0x00000080
        /*0048*/ 	.word	0x00000001
        /*004c*/ 	.word	0x00000001


	//----- nvinfo : EIATTR_CRS_STACK_SIZE
	.align		4
.L_8752:
        /*0050*/ 	.byte	0x04, 0x1e
        /*0052*/ 	.short	(.L_8754 - .L_8753)
.L_8753:
        /*0054*/ 	.word	0x00000000


	//----- nvinfo : EIATTR_CBANK_PARAM_SIZE
	.align		4
.L_8754:
        /*0058*/ 	.byte	0x03, 0x19
        /*005a*/ 	.short	0x0220


	//----- nvinfo : EIATTR_PARAM_CBANK
	.align		4
        /*005c*/ 	.byte	0x04, 0x0a
        /*005e*/ 	.short	(.L_8756 - .L_8755)
	.align		4
.L_8755:
        /*0060*/ 	.word	index@(.nv.constant0._ZN2at6native18elementwise_kernelILi128ELi4EZNS0_22gpu_kernel_impl_nocastINS0_13AUnaryFunctorIbbbZZZNS0_23logical_and_kernel_cudaERNS_14TensorIteratorEENKUlvE0_clEvENKUlvE7_clEvEUlbbE_EEEEvRNS_18TensorIteratorBaseERKT_EUliE_EEviT1_)
        /*0064*/ 	.short	0x0210
        /*0066*/ 	.short	0x0220


	//----- nvinfo : EIATTR_SW_WAR
	.align		4
.L_8756:
        /*0068*/ 	.byte	0x04, 0x36
        /*006a*/ 	.short	(.L_8758 - .L_8757)
.L_8757:
        /*006c*/ 	.word	0x00000008
.L_8758:


//--------------------- .nv.info._ZN2at6native27unrolled_elementwise_kernelINS0_13AUnaryFunctorIbbbZZZNS0_23logical_and_kernel_cudaERNS_14TensorIteratorEENKUlvE0_clEvENKUlvE7_clEvEUlbbE_EESt5arrayIPcLm2EELi4E23TrivialOffsetCalculatorILi1EjESD_NS0_6memory15LoadWithoutCastENSE_16StoreWithoutCastEEEviT_T0_T2_T3_T4_T5_ --------------------------
	.section	.nv.info._ZN2at6native27unrolled_elementwise_kernelINS0_13AUnaryFunctorIbbbZZZNS0_23logical_and_kernel_cudaERNS_14TensorIteratorEENKUlvE0_clEvENKUlvE7_clEvEUlbbE_EESt5arrayIPcLm2EELi4E23TrivialOffsetCalculatorILi1EjESD_NS0_6memory15LoadWithoutCastENSE_16StoreWithoutCastEEEviT_T0_T2_T3_T4_T5_,"",@"SHT_CUDA_INFO"
	.sectionflags	@""
	.align	4


	//----- nvinfo : EIATTR_CUDA_API_VERSION
	.align		4
        /*0000*/ 	.byte	0x04, 0x37
        /*0002*/ 	.short	(.L_8760 - .L_8759)
.L_8759:
        /*0004*/ 	.word	0x00000082


	//----- nvinfo : EIATTR_KPARAM_INFO
	.align		4
.L_8760:
        /*0008*/ 	.byte	0x04, 0x17
        /*000a*/ 	.short	(.L_8762 - .L_8761)
.L_8761:
        /*000c*/ 	.word	0x00000000
        /*0010*/ 	.short	0x0006
        /*0012*/ 	.short	0x001b
        /*0014*/ 	.byte	0x00, 0xf0, 0x05, 0x00


	//----- nvinfo : EIATTR_KPARAM_INFO
	.align		4
.L_8762:
        /*0018*/ 	.byte	0x04, 0x17
        /*001a*/ 	.short	(.L_8764 - .L_8763)
.L_8763:
        /*001c*/ 	.word	0x00000000
        /*0020*/ 	.short	0x0005
        /*0022*/ 	.short	0x001a
        /*0024*/ 	.byte	0x00, 0xf0, 0x05, 0x00


	//----- nvinfo : EIATTR_KPARAM_INFO
	.align		4
.L_8764:
        /*0028*/ 	.byte	0x04, 0x17
        /*002a*/ 	.short	(.L_8766 - .L_8765)
.L_8765:
        /*002c*/ 	.word	0x00000000
        /*0030*/ 	.short	0x0004
        /*0032*/ 	.short	0x0019
        /*0034*/ 	.byte	0x00, 0xf0, 0x05, 0x00


	//----- nvinfo : EIATTR_KPARAM_INFO
	.align		4
.L_8766:
        /*0038*/ 	.byte	0x04, 0x17
        /*003a*/ 	.short	(.L_8768 - .L_8767)
.L_8767:
        /*003c*/ 	.word	0x00000000
        /*0040*/ 	.short	0x0003
        /*0042*/ 	.short	0x0018
        /*0044*/ 	.byte	0x00, 0xf0, 0x05, 0x00


	//----- nvinfo : EIATTR_KPARAM_INFO
	.align		4
.L_8768:
        /*0048*/ 	.byte	0x04, 0x17
        /*004a*/ 	.short	(.L_8770 - .L_8769)
.L_8769:
        /*004c*/ 	.word	0x00000000
        /*0050*/ 	.short	0x0002
        /*0052*/ 	.short	0x0008
        /*0054*/ 	.byte	0x00, 0xf0, 0x41, 0x00


	//----- nvinfo : EIATTR_KPARAM_INFO
	.align		4
.L_8770:
        /*0058*/ 	.byte	0x04, 0x17
        /*005a*/ 	.short	(.L_8772 - .L_8771)
.L_8771:
        /*005c*/ 	.word	0x00000000
        /*0060*/ 	.short	0x0001
        /*0062*/ 	.short	0x0004
        /*0064*/ 	.byte	0x00, 0xf0, 0x09, 0x00


	//----- nvinfo : EIATTR_KPARAM_INFO
	.align		4
.L_8772:
        /*0068*/ 	.byte	0x04, 0x17
        /*006a*/ 	.short	(.L_8774 - .L_8773)
.L_8773:
        /*006c*/ 	.word	0x00000000
        /*0070*/ 	.short	0x0000
        /*0072*/ 	.short	0x0000
        /*0074*/ 	.byte	0x00, 0xf0, 0x11, 0x00


	//----- nvinfo : EIATTR_SPARSE_MMA_MASK
	.align		4
.L_8774:
        /*0078*/ 	.byte	0x03, 0x50
        /*007a*/ 	.short	0x0000


	//----- nvinfo : EIATTR_MAXREG_COUNT
	.align		4
        /*007c*/ 	.byte	0x03, 0x1b
        /*007e*/ 	.short	0x00ff


	//----- nvinfo : EIATTR_MERCURY_ISA_VERSION
	.align		4
        /*0080*/ 	.byte	0x03, 0x5f
        /*0082*/ 	.short	0x0101


	//----- nvinfo : EIATTR_EXIT_INSTR_OFFSETS
	.align		4
        /*0084*/ 	.byte	0x04, 0x1c
        /*0086*/ 	.short	(.L_8776 - .L_8775)


	//   ....[0]....
.L_8775:
        /*0088*/ 	.word	0x00000520


	//   ....[1]....
        /*008c*/ 	.word	0x00000590


	//----- nvinfo : EIATTR_MAX_THREADS
	.align		4
.L_8776:
        /*0090*/ 	.byte	0x04, 0x05
        /*0092*/ 	.short	(.L_8778 - .L_8777)
.L_8777:
        /*0094*/ 	.word	0x00000080
        /*0098*/ 	.word	0x00000001
        /*009c*/ 	.word	0x00000001


	//----- nvinfo : EIATTR_CRS_STACK_SIZE
	.align		4
.L_8778:
        /*00a0*/ 	.byte	0x04, 0x1e
        /*00a2*/ 	.short	(.L_8780 - .L_8779)
.L_8779:
        /*00a4*/ 	.word	0x00000000


	//----- nvinfo : EIATTR_CBANK_PARAM_SIZE
	.align		4
.L_8780:
        /*00a8*/ 	.byte	0x03, 0x19
        /*00aa*/ 	.short	0x001c


	//----- nvinfo : EIATTR_PARAM_CBANK
	.align		4
        /*00ac*/ 	.byte	0x04, 0x0a
        /*00ae*/ 	.short	(.L_8782 - .L_8781)
	.align		4
.L_8781:
        /*00b0*/ 	.word	index@(.nv.constant0._ZN2at6native27unrolled_elementwise_kernelINS0_13AUnaryFunctorIbbbZZZNS0_23logical_and_kernel_cudaERNS_14TensorIteratorEENKUlvE0_clEvENKUlvE7_clEvEUlbbE_EESt5arrayIPcLm2EELi4E23TrivialOffsetCalculatorILi1EjESD_NS0_6memory15LoadWithoutCastENSE_16StoreWithoutCastEEEviT_T0_T2_T3_T4_T5_)
        /*00b4*/ 	.short	0x0210
        /*00b6*/ 	.short	0x001c


	//----- nvinfo : EIATTR_SW_WAR
	.align		4
.L_8782:
        /*00b8*/ 	.byte	0x04, 0x36
        /*00ba*/ 	.short	(.L_8784 - .L_8783)
.L_8783:
        /*00bc*/ 	.word	0x00000008
.L_8784:


//--------------------- .nv.info._ZN2at6native29vectorized_elementwise_kernelILi2ENS0_13AUnaryFunctorIbbbZZZNS0_23logical_and_kernel_cudaERNS_14TensorIteratorEENKUlvE0_clEvENKUlvE7_clEvEUlbbE_EESt5arrayIPcLm2EEEEviT0_T1_ --------------------------
	.section	.nv.info._ZN2at6native29vectorized_elementwise_kernelILi2ENS0_13AUnaryFunctorIbbbZZZNS0_23logical_and_kernel_cudaERNS_14TensorIteratorEENKUlvE0_clEvENKUlvE7_clEvEUlbbE_EESt5arrayIPcLm2EEEEviT0_T1_,"",@"SHT_CUDA_INFO"
	.sectionflags	@""
	.align	4


	//----- nvinfo : EIATTR_CUDA_API_VERSION
	.align		4
        /*0000*/ 	.byte	0x04, 0x37
        /*0002*/ 	.short	(.L_8786 - .L_8785)
.L_8785:
        /*0004*/ 	.word	0x00000082


	//----- nvinfo : EIATTR_KPARAM_INFO
	.align		4
.L_8786:
        /*0008*/ 	.byte	0x04, 0x17
        /*000a*/ 	.short	(.L_8788 - .L_8787)
.L_8787:
        /*000c*/ 	.word	0x00000000
        /*0010*/ 	.short	0x0002
        /*0012*/ 	.short	0x0008
        /*0014*/ 	.byte	0x00, 0xf0, 0x41, 0x00


	//----- nvinfo : EIATTR_KPARAM_INFO
	.align		4
.L_8788:
        /*0018*/ 	.byte	0x04, 0x17
        /*001a*/ 	.short	(.L_8790 - .L_8789)
.L_8789:
        /*001c*/ 	.word	0x00000000
        /*0020*/ 	.short	0x0001
        /*0022*/ 	.short	0x0004
        /*0024*/ 	.byte	0x00, 0xf0, 0x09, 0x00


	//----- nvinfo : EIATTR_KPARAM_INFO
	.align		4
.L_8790:
        /*0028*/ 	.byte	0x04, 0x17
        /*002a*/ 	.short	(.L_8792 - .L_8791)
.L_8791:
        /*002c*/ 	.word	0x00000000
        /*0030*/ 	.short	0x0000
        /*0032*/ 	.short	0x0000
        /*0034*/ 	.byte	0x00, 0xf0, 0x11, 0x00


	//----- nvinfo : EIATTR_SPARSE_MMA_MASK
	.align		4
.L_8792:
        /*0038*/ 	.byte	0x03, 0x50
        /*003a*/ 	.short	0x0000


	//----- nvinfo : EIATTR_MAXREG_COUNT
	.align		4
        /*003c*/ 	.byte	0x03, 0x1b
        /*003e*/ 	.short	0x00ff


	//----- nvinfo : EIATTR_MERCURY_ISA_VERSION
	.align		4
        /*0040*/ 	.byte	0x03, 0x5f
        /*0042*/ 	.short	0x0101


	//----- nvinfo : EIATTR_EXIT_INSTR_OFFSETS
	.align		4
        /*0044*/ 	.byte	0x04, 0x1c
        /*0046*/ 	.short	(.L_8794 - .L_8793)


	//   ....[0]....
.L_8793:
        /*0048*/ 	.word	0x000003b0


	//   ....[1]....
        /*004c*/ 	.word	0x00000e20


	//   ....[2]....
        /*0050*/ 	.word	0x00000e90


	//----- nvinfo : EIATTR_MAX_THREADS
	.align		4
.L_8794:
        /*0054*/ 	.byte	0x04, 0x05
        /*0056*/ 	.short	(.L_8796 - .L_8795)
.L_8795:
        /*0058*/ 	.word	0x00000080
        /*005c*/ 	.word	0x00000001
        /*0060*/ 	.word	0x00000001


	//----- nvinfo : EIATTR_CRS_STACK_SIZE
	.align		4
.L_8796:
        /*0064*/ 	.byte	0x04, 0x1e
        /*0066*/ 	.short	(.L_8798 - .L_8797)
.L_8797:
        /*0068*/ 	.word	0x00000000


	//----- nvinfo : EIATTR_CBANK_PARAM_SIZE
	.align		4
.L_8798:
        /*006c*/ 	.byte	0x03, 0x19
        /*006e*/ 	.short	0x0018


	//----- nvinfo : EIATTR_PARAM_CBANK
	.align		4
        /*0070*/ 	.byte	0x04, 0x0a
        /*0072*/ 	.short	(.L_8800 - .L_8799)
	.align		4
.L_8799:
        /*0074*/ 	.word	index@(.nv.constant0._ZN2at6native29vectorized_elementwise_kernelILi2ENS0_13AUnaryFunctorIbbbZZZNS0_23logical_and_kernel_cudaERNS_14TensorIteratorEENKUlvE0_clEvENKUlvE7_clEvEUlbbE_EESt5arrayIPcLm2EEEEviT0_T1_)
        /*0078*/ 	.short	0x0210
        /*007a*/ 	.short	0x0018


	//----- nvinfo : EIATTR_SW_WAR
	.align		4
.L_8800:
        /*007c*/ 	.byte	0x04, 0x36
        /*007e*/ 	.short	(.L_8802 - .L_8801)
.L_8801:
        /*0080*/ 	.word	0x00000008
.L_8802:


//--------------------- .nv.info._ZN2at6native29vectorized_elementwise_kernelILi4ENS0_13AUnaryFunctorIbbbZZZNS0_23logical_and_kernel_cudaERNS_14TensorIteratorEENKUlvE0_clEvENKUlvE7_clEvEUlbbE_EESt5arrayIPcLm2EEEEviT0_T1_ --------------------------
	.section	.nv.info._ZN2at6native29vectorized_elementwise_kernelILi4ENS0_13AUnaryFunctorIbbbZZZNS0_23logical_and_kernel_cudaERNS_14TensorIteratorEENKUlvE0_clEvENKUlvE7_clEvEUlbbE_EESt5arrayIPcLm2EEEEviT0_T1_,"",@"SHT_CUDA_INFO"
	.sectionflags	@""
	.align	4


	//----- nvinfo : EIATTR_CUDA_API_VERSION
	.align		4
        /*0000*/ 	.byte	0x04, 0x37
        /*0002*/ 	.short	(.L_8804 - .L_8803)
.L_8803:
        /*0004*/ 	.word	0x00000082


	//----- nvinfo : EIATTR_KPARAM_INFO
	.align		4
.L_8804:
        /*0008*/ 	.byte	0x04, 0x17
        /*000a*/ 	.short	(.L_8806 - .L_8805)
.L_8805:
        /*000c*/ 	.word	0x00000000
        /*0010*/ 	.short	0x0002
        /*0012*/ 	.short	0x0008
        /*0014*/ 	.byte	0x00, 0xf0, 0x41, 0x00


	//----- nvinfo : EIATTR_KPARAM_INFO
	.align		4
.L_8806:
        /*0018*/ 	.byte	0x04, 0x17
        /*001a*/ 	.short	(.L_8808 - .L_8807)
.L_8807:
        /*001c*/ 	.word	0x00000000
        /*0020*/ 	.short	0x0001
        /*0022*/ 	.short	0x0004
        /*0024*/ 	.byte	0x00, 0xf0, 0x09, 0x00


	//----- nvinfo : EIATTR_KPARAM_INFO
	.align		4
.L_8808:
        /*0028*/ 	.byte	0x04, 0x17
        /*002a*/ 	.short	(.L_8810 - .L_8809)
.L_8809:
        /*002c*/ 	.word	0x00000000
        /*0030*/ 	.short	0x0000
        /*0032*/ 	.short	0x0000
        /*0034*/ 	.byte	0x00, 0xf0, 0x11, 0x00


	//----- nvinfo : EIATTR_SPARSE_MMA_MASK
	.align		4
.L_8810:
        /*0038*/ 	.byte	0x03, 0x50
        /*003a*/ 	.short	0x0000


	//----- nvinfo : EIATTR_MAXREG_COUNT
	.align		4
        /*003c*/ 	.byte	0x03, 0x1b
        /*003e*/ 	.short	0x00ff


	//----- nvinfo : EIATTR_MERCURY_ISA_VERSION
	.align		4
        /*0040*/ 	.byte	0x03, 0x5f
        /*0042*/ 	.short	0x0101


	//----- nvinfo : EIATTR_EXIT_INSTR_OFFSETS
	.align		4
        /*0044*/ 	.byte	0x04, 0x1c
        /*0046*/ 	.short	(.L_8812 - .L_8811)


	//   ....[0]....
.L_8811:
        /*0048*/ 	.word	0x00000390


	//   ....[1]....
        /*004c*/ 	.word	0x00000e00


	//   ....[2]....
        /*0050*/ 	.word	0x00000e70


	//----- nvinfo : EIATTR_MAX_THREADS
	.align		4
.L_8812:
        /*0054*/ 	.byte	0x04, 0x05
        /*0056*/ 	.short	(.L_8814 - .L_8813)
.L_8813:
        /*0058*/ 	.word	0x00000080
        /*005c*/ 	.word	0x00000001
        /*0060*/ 	.word	0x00000001


	//----- nvinfo : EIATTR_CRS_STACK_SIZE
	.align		4
.L_8814:
        /*0064*/ 	.byte	0x04, 0x1e
        /*0066*/ 	.short	(.L_8816 - .L_8815)
.L_8815:
        /*0068*/ 	.word	0x00000000


	//----- nvinfo : EIATTR_CBANK_PARAM_SIZE
	.align		4
.L_8816:
        /*006c*/ 	.byte	0x03, 0x19
        /*006e*/ 	.short	0x0018


	//----- nvinfo : EIATTR_PARAM_CBANK
	.align		4
        /*0070*/ 	.byte	0x04, 0x0a
        /*0072*/ 	.short	(.L_8818 - .L_8817)
	.align		4
.L_8817:
        /*0074*/ 	.word	index@(.nv.constant0._ZN2at6native29vectorized_elementwise_kernelILi4ENS0_13AUnaryFunctorIbbbZZZNS0_23logical_and_kernel_cudaERNS_14TensorIteratorEENKUlvE0_clEvENKUlvE7_clEvEUlbbE_EESt5arrayIPcLm2EEEEviT0_T1_)
        /*0078*/ 	.short	0x0210
        /*007a*/ 	.short	0x0018


	//----- nvinfo : EIATTR_SW_WAR
	.align		4
.L_8818:
        /*007c*/ 	.byte	0x04, 0x36
        /*007e*/ 	.short	(.L_8820 - .L_8819)
.L_8819:
        /*0080*/ 	.word	0x00000008
.L_8820:


//--------------------- .nv.info._ZN2at6native29vectorized_elementwise_kernelILi8ENS0_13AUnaryFunctorIbbbZZZNS0_23logical_and_kernel_cudaERNS_14TensorIteratorEENKUlvE0_clEvENKUlvE7_clEvEUlbbE_EESt5arrayIPcLm2EEEEviT0_T1_ --------------------------
	.section	.nv.info._ZN2at6native29vectorized_elementwise_kernelILi8ENS0_13AUnaryFunctorIbbbZZZNS0_23logical_and_kernel_cudaERNS_14TensorIteratorEENKUlvE0_clEvENKUlvE7_clEvEUlbbE_EESt5arrayIPcLm2EEEEviT0_T1_,"",@"SHT_CUDA_INFO"
	.sectionflags	@""
	.align	4


	//----- nvinfo : EIATTR_CUDA_API_VERSION
	.align		4
        /*0000*/ 	.byte	0x04, 0x37
        /*0002*/ 	.short	(.L_8822 - .L_8821)
.L_8821:
        /*0004*/ 	.word	0x00000082


	//----- nvinfo : EIATTR_KPARAM_INFO
	.align		4
.L_8822:
        /*0008*/ 	.byte	0x04, 0x17
        /*000a*/ 	.short	(.L_8824 - .L_8823)
.L_8823:
        /*000c*/ 	.word	0x00000000
        /*0010*/ 	.short	0x0002
        /*0012*/ 	.short	0x0008
        /*0014*/ 	.byte	0x00, 0xf0, 0x41, 0x00


	//----- nvinfo : EIATTR_KPARAM_INFO
	.align		4
.L_8824:
        /*0018*/ 	.byte	0x04, 0x17
        /*001a*/ 	.short	(.L_8826 - .L_8825)
.L_8825:
        /*001c*/ 	.word	0x00000000
        /*0020*/ 	.short	0x0001
        /*0022*/ 	.short	0x0004
        /*0024*/ 	.byte	0x00, 0xf0, 0x09, 0x00


	//----- nvinfo : EIATTR_KPARAM_INFO
	.align		4
.L_8826:
        /*0028*/ 	.byte	0x04, 0x17
        /*002a*/ 	.short	(.L_8828 - .L_8827)
.L_8827:
        /*002c*/ 	.word	0x00000000
        /*0030*/ 	.short	0x0000
        /*0032*/ 	.short	0x0000
        /*0034*/ 	.byte	0x00, 0xf0, 0x11, 0x00


	//----- nvinfo : EIATTR_SPARSE_MMA_MASK
	.align		4
.L_8828:
        /*0038*/ 	.byte	0x03, 0x50
        /*003a*/ 	.short	0x0000


	//----- nvinfo : EIATTR_MAXREG_COUNT
	.align		4
        /*003c*/ 	.byte	0x03, 0x1b
        /*003e*/ 	.short	0x00ff


	//----- nvinfo : EIATTR_MERCURY_ISA_VERSION
	.align		4
        /*0040*/ 	.byte	0x03, 0x5f
        /*0042*/ 	.short	0x0101


	//----- nvinfo : EIATTR_EXIT_INSTR_OFFSETS
	.align		4
        /*0044*/ 	.byte	0x04, 0x1c
        /*0046*/ 	.short	(.L_8830 - .L_8829)


	//   ....[0]....
.L_8829:
        /*0048*/ 	.word	0x00000460


	//   ....[1]....
        /*004c*/ 	.word	0x00000ed0


	//   ....[2]....
        /*0050*/ 	.word	0x00000f40


	//----- nvinfo : EIATTR_MAX_THREADS
	.align		4
.L_8830:
        /*0054*/ 	.byte	0x04, 0x05
        /*0056*/ 	.short	(.L_8832 - .L_8831)
.L_8831:
        /*0058*/ 	.word	0x00000080
        /*005c*/ 	.word	0x00000001
        /*0060*/ 	.word	0x00000001


	//----- nvinfo : EIATTR_CRS_STACK_SIZE
	.align		4
.L_8832:
        /*0064*/ 	.byte	0x04, 0x1e
        /*0066*/ 	.short	(.L_8834 - .L_8833)
.L_8833:
        /*0068*/ 	.word	0x00000000


	//----- nvinfo : EIATTR_CBANK_PARAM_SIZE
	.align		4
.L_8834:
        /*006c*/ 	.byte	0x03, 0x19
        /*006e*/ 	.short	0x0018


	//----- nvinfo : EIATTR_PARAM_CBANK
	.align		4
        /*0070*/ 	.byte	0x04, 0x0a
        /*0072*/ 	.short	(.L_8836 - .L_8835)
	.align		4
.L_8835:
        /*0074*/ 	.word	index@(.nv.constant0._ZN2at6native29vectorized_elementwise_kernelILi8ENS0_13AUnaryFunctorIbbbZZZNS0_23logical_and_kernel_cudaERNS_14TensorIteratorEENKUlvE0_clEvENKUlvE7_clEvEUlbbE_EESt5arrayIPcLm2EEEEviT0_T1_)
        /*0078*/ 	.short	0x0210
        /*007a*/ 	.short	0x0018


	//----- nvinfo : EIATTR_SW_WAR
	.align		4
.L_8836:
        /*007c*/ 	.byte	0x04, 0x36
        /*007e*/ 	.short	(.L_8838 - .L_8837)
.L_8837:
        /*0080*/ 	.word	0x00000008
.L_8838:


//--------------------- .nv.info._ZN2at6native18elementwise_kernelILi128ELi4EZNS0_15gpu_kernel_implINS0_13BinaryFunctorIbbbZZZNS0_23logical_and_kernel_cudaERNS_14TensorIteratorEENKUlvE0_clEvENKUlvE7_clEvEUlbbE_EEEEvRNS_18TensorIteratorBaseERKT_EUliE_EEviT1_ --------------------------
	.section	.nv.info._ZN2at6native18elementwise_kernelILi128ELi4EZNS0_15gpu_kernel_implINS0_13BinaryFunctorIbbbZZZNS0_23logical_and_kernel_cudaERNS_14TensorIteratorEENKUlvE0_clEvENKUlvE7_clEvEUlbbE_EEEEvRNS_18TensorIteratorBaseERKT_EUliE_EEviT1_,"",@"SHT_CUDA_INFO"
	.sectionflags	@""
	.align	4


	//----- nvinfo : EIATTR_CUDA_API_VERSION
	.align		4
        /*0000*/ 	.byte	0x04, 0x37
        /*0002*/ 	.short	(.L_8840 - .L_8839)
.L_8839:
        /*0004*/ 	.word	0x00000082


	//----- nvinfo : EIATTR_KPARAM_INFO
	.align		4
.L_8840:
        /*0008*/ 	.byte	0x04, 0x17
        /*000a*/ 	.short	(.L_8842 - .L_8841)
.L_8841:
        /*000c*/ 	.word	0x00000000
        /*0010*/ 	.short	0x0001
        /*0012*/ 	.short	0x0008
        /*0014*/ 	.byte	0x00, 0xf0, 0x21, 0x0a


	//----- nvinfo : EIATTR_KPARAM_INFO
	.align		4
.L_8842:
        /*0018*/ 	.byte	0x04, 0x17
        /*001a*/ 	.short	(.L_8844 - .L_8843)
.L_8843:
        /*001c*/ 	.word	0x00000000
        /*0020*/ 	.short	0x0000
        /*0022*/ 	.short	0x0000
        /*0024*/ 	.byte	0x00, 0xf0, 0x11, 0x00


	//----- nvinfo : EIATTR_SPARSE_MMA_MASK
	.align		4
.L_8844:
        /*0028*/ 	.byte	0x03, 0x50
        /*002a*/ 	.short	0x0000


	//----- nvinfo : EIATTR_MAXREG_COUNT
	.align		4
        /*002c*/ 	.byte	0x03, 0x1b
        /*002e*/ 	.short	0x0080


	//----- nvinfo : EIATTR_EXTERNS
	.align		4
        /*0030*/ 	.byte	0x04, 0x0f
        /*0032*/ 	.short	(.L_8846 - .L_8845)


	//   ....[0]....
	.align		4
.L_8845:
        /*0034*/ 	.word	index@(__assertfail)


	//----- nvinfo : EIATTR_MERCURY_ISA_VERSION
	.align		4
.L_8846:
        /*0038*/ 	.byte	0x03, 0x5f
        /*003a*/ 	.short	0x0101


	//----- nvinfo : EIATTR_SYSCALL_OFFSETS
	.align		4
        /*003c*/ 	.byte	0x04, 0x46
        /*003e*/ 	.short	(.L_8848 - .L_8847)


	//   ....[0]....
.L_8847:
        /*0040*/ 	.word	0x000026c0


	//   ....[1]....
        /*0044*/ 	.word	0x00003610


	//   ....[2]....
        /*0048*/ 	.word	0x00004490


	//   ....[3]....
        /*004c*/ 	.word	0x00006b70


	//   ....[4]....
        /*0050*/ 	.word	0x00007ac0


	//   ....[5]....
        /*0054*/ 	.word	0x00008940


	//   ....[6]....
        /*0058*/ 	.word	0x0000b010


	//   ....[7]....
        /*005c*/ 	.word	0x0000bf60


	//   ....[8]....
        /*0060*/ 	.word	0x0000cde0


	//   ....[9]....
        /*0064*/ 	.word	0x0000f4a0


	//   ....[10]....
        /*0068*/ 	.word	0x000103f0


	//   ....[11]....
        /*006c*/ 	.word	0x00011270


	//----- nvinfo : EIATTR_EXIT_INSTR_OFFSETS
	.align		4
.L_8848:
        /*0070*/ 	.byte	0x04, 0x1c
        /*0072*/ 	.short	(.L_8850 - .L_8849)


	//   ....[0]....
.L_8849:
        /*0074*/ 	.word	0x0000ce80


	//   ....[1]....
        /*0078*/ 	.word	0x00010580


	//   ....[2]....
        /*007c*/ 	.word	0x000105a0


	//   ....[3]....
        /*0080*/ 	.word	0x00010630


	//   ....[4]....
        /*0084*/ 	.word	0x00010650


	//   ....[5]....
        /*0088*/ 	.word	0x00010670


	//   ....[6]....
        /*008c*/ 	.word	0x00010700


	//   ....[7]....
        /*0090*/ 	.word	0x00010740


	//   ....[8]....
        /*0094*/ 	.word	0x000107e0


	//   ....[9]....
        /*0098*/ 	.word	0x00010830


	//   ....[10]....
        /*009c*/ 	.word	0x00010860


	//   ....[11]....
        /*00a0*/ 	.word	0x00010900


	//   ....[12]....
        /*00a4*/ 	.word	0x00010940


	//   ....[13]....
        /*00a8*/ 	.word	0x00010ad0


	//   ....[14]....
        /*00ac*/ 	.word	0x00010c30


	//   ....[15]....
        /*00b0*/ 	.word	0x00010c70


	//   ....[16]....
        /*00b4*/ 	.word	0x00010d10


	//   ....[17]....
        /*00b8*/ 	.word	0x00010e90


	//   ....[18]....
        /*00bc*/ 	.word	0x00011010


	//   ....[19]....
        /*00c0*/ 	.word	0x00011170


	//   ....[20]....
        /*00c4*/ 	.word	0x00011280


	//   ....[21]....
        /*00c8*/ 	.word	0x000112b0


	//   ....[22]....
        /*00cc*/ 	.word	0x000112d0


	//----- nvinfo : EIATTR_MAX_THREADS
	.align		4
.L_8850:
        /*00d0*/ 	.byte	0x04, 0x05
        /*00d2*/ 	.short	(.L_8852 - .L_8851)
.L_8851:
        /*00d4*/ 	.word	0x00000080
        /*00d8*/ 	.word	0x00000001
        /*00dc*/ 	.word	0x00000001


	//----- nvinfo : EIATTR_CRS_STACK_SIZE
	.align		4
.L_8852:
        /*00e0*/ 	.byte	0x04, 0x1e
        /*00e2*/ 	.short	(.L_8854 - .L_8853)
.L_8853:
        /*00e4*/ 	.word	0x00000000


	//----- nvinfo : EIATTR_CBANK_PARAM_SIZE
	.align		4
.L_8854:
        /*00e8*/ 	.byte	0x03, 0x19
        /*00ea*/ 	.short	0x0290


	//----- nvinfo : EIATTR_PARAM_CBANK
	.align		4
        /*00ec*/ 	.byte	0x04, 0x0a
        /*00ee*/ 	.short	(.L_8856 - .L_8855)
	.align		4
.L_8855:
        /*00f0*/ 	.word	index@(.nv.constant0._ZN2at6native18elementwise_kernelILi128ELi4EZNS0_15gpu_kernel_implINS0_13BinaryFunctorIbbbZZZNS0_23logical_and_kernel_cudaERNS_14TensorIteratorEENKUlvE0_clEvENKUlvE7_clEvEUlbbE_EEEEvRNS_18TensorIteratorBaseERKT_EUliE_EEviT1_)
        /*00f4*/ 	.short	0x0210
        /*00f6*/ 	.short	0x0290


	//----- nvinfo : EIATTR_SW_WAR
	.align		4
.L_8856:
        /*00f8*/ 	.byte	0x04, 0x36
        /*00fa*/ 	.short	(.L_8858 - .L_8857)
.L_8857:
        /*00fc*/ 	.word	0x00000008
.L_8858:


//--------------------- .nv.info._ZN2at6native27unrolled_elementwise_kernelINS0_13BinaryFunctorIbbbZZZNS0_23logical_and_kernel_cudaERNS_14TensorIteratorEENKUlvE0_clEvENKUlvE7_clEvEUlbbE_EESt5arrayIPcLm3EELi4E23TrivialOffsetCalculatorILi2EjESC_ILi1EjENS0_6memory12LoadWithCastILi2EEENSF_13StoreWithCastILi1EEEEEviT_T0_T2_T3_T4_T5_ --------------------------
	.section	.nv.info._ZN2at6native27unrolled_elementwise_kernelINS0_13BinaryFunctorIbbbZZZNS0_23logical_and_kernel_cudaERNS_14TensorIteratorEENKUlvE0_clEvENKUlvE7_clEvEUlbbE_EESt5arrayIPcLm3EELi4E23TrivialOffsetCalculatorILi2EjESC_ILi1EjENS0_6memory12LoadWithCastILi2EEENSF_13StoreWithCastILi1EEEEEviT_T0_T2_T3_T4_T5_,"",@"SHT_CUDA_INFO"
	.sectionflags	@""
	.align	4


	//----- nvinfo : EIATTR_CUDA_API_VERSION
	.align		4
        /*0000*/ 	.byte	0x04, 0x37
        /*0002*/ 	.short	(.L_8860 - .L_8859)
.L_8859:
        /*0004*/ 	.word	0x00000082


	//----- nvinfo : EIATTR_KPARAM_INFO
	.align		4
.L_8860:
        /*0008*/ 	.byte	0x04, 0x17
        /*000a*/ 	.short	(.L_8862 - .L_8861)
.L_8861:
        /*000c*/ 	.word	0x00000000
        /*0010*/ 	.short	0x0006
        /*0012*/ 	.short	0x0030
        /*0014*/ 	.byte	0x00, 0xf0, 0x21, 0x00


	//----- nvinfo : EIATTR_KPARAM_INFO
	.align		4
.L_8862:
        /*0018*/ 	.byte	0x04, 0x17
        /*001a*/ 	.short	(.L_8864 - .L_8863)
.L_8863:
        /*001c*/ 	.word	0x00000000
        /*0020*/ 	.short	0x0005
        /*0022*/ 	.short	0x0024
        /*0024*/ 	.byte	0x00, 0xf0, 0x31, 0x00


	//----- nvinfo : EIATTR_KPARAM_INFO
	.align		4
.L_8864:
        /*0028*/ 	.byte	0x04, 0x17
        /*002a*/ 	.short	(.L_8866 - .L_8865)
.L_8865:
        /*002c*/ 	.word	0x00000000
        /*0030*/ 	.short	0x0004
        /*0032*/ 	.short	0x0021
        /*0034*/ 	.byte	0x00, 0xf0, 0x05, 0x00


	//----- nvinfo : EIATTR_KPARAM_INFO
	.align		4
.L_8866:
        /*0038*/ 	.byte	0x04, 0x17
        /*003a*/ 	.short	(.L_8868 - .L_8867)
.L_8867:
        /*003c*/ 	.word	0x00000000
        /*0040*/ 	.short	0x0003
        /*0042*/ 	.short	0x0020
        /*0044*/ 	.byte	0x00, 0xf0, 0x05, 0x00


	//----- nvinfo : EIATTR_KPARAM_INFO
	.align		4
.L_8868:
        /*0048*/ 	.byte	0x04, 0x17
        /*004a*/ 	.short	(.L_8870 - .L_8869)
.L_8869:
        /*004c*/ 	.word	0x00000000
        /*0050*/ 	.short	0x0002
        /*0052*/ 	.short	0x0008
        /*0054*/ 	.byte	0x00, 0xf0, 0x61, 0x00


	//----- nvinfo : EIATTR_KPARAM_INFO
	.align		4
.L_8870:
        /*0058*/ 	.byte	0x04, 0x17
        /*005a*/ 	.short	(.L_8872 - .L_8871)
.L_8871:
        /*005c*/ 	.word	0x00000000
        /*0060*/ 	.short	0x0001
        /*0062*/ 	.short	0x0004
        /*0064*/ 	.byte	0x00, 0xf0, 0x05, 0x00


	//----- nvinfo : EIATTR_KPARAM_INFO
	.align		4
.L_8872:
        /*0068*/ 	.byte	0x04, 0x17
        /*006a*/ 	.short	(.L_8874 - .L_8873)
.L_8873:
        /*006c*/ 	.word	0x00000000
        /*0070*/ 	.short	0x0000
        /*0072*/ 	.short	0x0000
        /*0074*/ 	.byte	0x00, 0xf0, 0x11, 0x00


	//----- nvinfo : EIATTR_SPARSE_MMA_MASK
	.align		4
.L_8874:
        /*0078*/ 	.byte	0x03, 0x50
        /*007a*/ 	.short	0x0000


	//----- nvinfo : EIATTR_MAXREG_COUNT
	.align		4
        /*007c*/ 	.byte	0x03, 0x1b
        /*007e*/ 	.short	0x00ff


	//----- nvinfo : EIATTR_EXTERNS
	.align		4
        /*0080*/ 	.byte	0x04, 0x0f
        /*0082*/ 	.short	(.L_8876 - .L_8875)


	//   ....[0]....
	.align		4
.L_8875:
        /*0084*/ 	.word	index@(__assertfail)


	//----- nvinfo : EIATTR_MERCURY_ISA_VERSION
	.align		4
.L_8876:
        /*0088*/ 	.byte	0x03, 0x5f
        /*008a*/ 	.short	0x0101


	//----- nvinfo : EIATTR_SYSCALL_OFFSETS
	.align		4
        /*008c*/ 	.byte	0x04, 0x46
        /*008e*/ 	.short	(.L_8878 - .L_8877)


	//   ....[0]....
.L_8877:
        /*0090*/ 	.word	0x000010c0


	//   ....[1]....
        /*0094*/ 	.word	0x00002020


	//   ....[2]....
        /*0098*/ 	.word	0x00003130


	//   ....[3]....
        /*009c*/ 	.word	0x00004090


	//   ....[4]....
        /*00a0*/ 	.word	0x000051b0


	//   ....[5]....
        /*00a4*/ 	.word	0x00006120


	//   ....[6]....
        /*00a8*/ 	.word	0x00007220


	//   ....[7]....
        /*00ac*/ 	.word	0x00008190


	//   ....[8]....
        /*00b0*/ 	.word	0x00009250


	//   ....[9]....
        /*00b4*/ 	.word	0x0000a120


	//   ....[10]....
        /*00b8*/ 	.word	0x0000afd0


	//   ....[11]....
        /*00bc*/ 	.word	0x0000be80


	//----- nvinfo : EIATTR_EXIT_INSTR_OFFSETS
	.align		4
.L_8878:
        /*00c0*/ 	.byte	0x04, 0x1c
        /*00c2*/ 	.short	(.L_8880 - .L_8879)


	//   ....[0]....
.L_8879:
        /*00c4*/ 	.word	0x0000b060


	//   ....[1]....
        /*00c8*/ 	.word	0x0000b190


	//   ....[2]....
        /*00cc*/ 	.word	0x0000b1b0


	//   ....[3]....
        /*00d0*/ 	.word	0x0000b240


	//   ....[4]....
        /*00d4*/ 	.word	0x0000b260


	//   ....[5]....
        /*00d8*/ 	.word	0x0000b280


	//   ....[6]....
        /*00dc*/ 	.word	0x0000b310


	//   ....[7]....
        /*00e0*/ 	.word	0x0000b350


	//   ....[8]....
        /*00e4*/ 	.word	0x0000b3f0


	//   ....[9]....
        /*00e8*/ 	.word	0x0000b440


	//   ....[10]....
        /*00ec*/ 	.word	0x0000b470


	//   ....[11]....
        /*00f0*/ 	.word	0x0000b510


	//   ....[12]....
        /*00f4*/ 	.word	0x0000b550


	//   ....[13]....
        /*00f8*/ 	.word	0x0000b6e0


	//   ....[14]....
        /*00fc*/ 	.word	0x0000b840


	//   ....[15]....
        /*0100*/ 	.word	0x0000b880


	//   ....[16]....
        /*0104*/ 	.word	0x0000b920


	//   ....[17]....
        /*0108*/ 	.word	0x0000baa0


	//   ....[18]....
        /*010c*/ 	.word	0x0000bc20


	//   ....[19]....
        /*0110*/ 	.word	0x0000bd80


	//   ....[20]....
        /*0114*/ 	.word	0x0000be90


	//   ....[21]....
        /*0118*/ 	.word	0x0000bec0


	//   ....[22]....
        /*011c*/ 	.word	0x0000bee0


	//----- nvinfo : EIATTR_MAX_THREADS
	.align		4
.L_8880:
        /*0120*/ 	.byte	0x04, 0x05
        /*0122*/ 	.short	(.L_8882 - .L_8881)
.L_8881:
        /*0124*/ 	.word	0x00000080
        /*0128*/ 	.word	0x00000001
        /*012c*/ 	.word	0x00000001


	//----- nvinfo : EIATTR_CRS_STACK_SIZE
	.align		4
.L_8882:
        /*0130*/ 	.byte	0x04, 0x1e
        /*0132*/ 	.short	(.L_8884 - .L_8883)
.L_8883:
        /*0134*/ 	.word	0x00000000


	//----- nvinfo : EIATTR_CBANK_PARAM_SIZE
	.align		4
.L_8884:
        /*0138*/ 	.byte	0x03, 0x19
        /*013a*/ 	.short	0x0038


	//----- nvinfo : EIATTR_PARAM_CBANK
	.align		4
        /*013c*/ 	.byte	0x04, 0x0a
        /*013e*/ 	.short	(.L_8886 - .L_8885)
	.align		4
.L_8885:
        /*0140*/ 	.word	index@(.nv.constant0._ZN2at6native27unrolled_elementwise_kernelINS0_13BinaryFunctorIbbbZZZNS0_23logical_and_kernel_cudaERNS_14TensorIteratorEENKUlvE0_clEvENKUlvE7_clEvEUlbbE_EESt5arrayIPcLm3EELi4E23TrivialOffsetCalculatorILi2EjESC_ILi1EjENS0_6memory12LoadWithCastILi2EEENSF_13StoreWithCastILi1EEEEEviT_T0_T2_T3_T4_T5_)
        /*0144*/ 	.short	0x0210
        /*0146*/ 	.short	0x0038


	//----- nvinfo : EIATTR_SW_WAR
	.align		4
.L_8886:
        /*0148*/ 	.byte	0x04, 0x36
        /*014a*/ 	.short	(.L_8888 - .L_8887)
.L_8887:
        /*014c*/ 	.word	0x00000008
.L_8888:


//--------------------- .nv.info._ZN2at6native18elementwise_kernelILi128ELi4EZNS0_22gpu_kernel_impl_nocastINS0_13BinaryFunctorIbbbZZZNS0_23logical_and_kernel_cudaERNS_14TensorIteratorEENKUlvE0_clEvENKUlvE7_clEvEUlbbE_EEEEvRNS_18TensorIteratorBaseERKT_EUliE_EEviT1_ --------------------------
	.section	.nv.info._ZN2at6native18elementwise_kernelILi128ELi4EZNS0_22gpu_kernel_impl_nocastINS0_13BinaryFunctorIbbbZZZNS0_23logical_and_kernel_cudaERNS_14TensorIteratorEENKUlvE0_clEvENKUlvE7_clEvEUlbbE_EEEEvRNS_18TensorIteratorBaseERKT_EUliE_EEviT1_,"",@"SHT_CUDA_INFO"
	.sectionflags	@""
	.align	4


	//----- nvinfo : EIATTR_CUDA_API_VERSION
	.align		4
        /*0000*/ 	.byte	0x04, 0x37
        /*0002*/ 	.short	(.L_8890 - .L_8889)
.L_8889:
        /*0004*/ 	.word	0x00000082


	//----- nvinfo : EIATTR_KPARAM_INFO
	.align		4
.L_8890:
        /*0008*/ 	.byte	0x04, 0x17
        /*000a*/ 	.short	(.L_8892 - .L_8891)
.L_8891:
        /*000c*/ 	.word	0x00000000
        /*0010*/ 	.short	0x0001
        /*0012*/ 	.short	0x0008
        /*0014*/ 	.byte	0x00, 0xf0, 0x21, 0x0a


	//----- nvinfo : EIATTR_KPARAM_INFO
	.align		4
.L_8892:
        /*0018*/ 	.byte	0x04, 0x17
        /*001a*/ 	.short	(.L_8894 - .L_8893)
.L_8893:
        /*001c*/ 	.word	0x00000000
        /*0020*/ 	.short	0x0000
        /*0022*/ 	.short	0x0000
        /*0024*/ 	.byte	0x00, 0xf0, 0x11, 0x00


	//----- nvinfo : EIATTR_SPARSE_MMA_MASK
	.align		4
.L_8894:
        /*0028*/ 	.byte	0x03, 0x50
        /*002a*/ 	.short	0x0000


	//----- nvinfo : EIATTR_MAXREG_COUNT
	.align		4
        /*002c*/ 	.byte	0x03, 0x1b
        /*002e*/ 	.short	0x0080


	//----- nvinfo : EIATTR_MERCURY_ISA_VERSION
	.align		4
        /*0030*/ 	.byte	0x03, 0x5f
        /*0032*/ 	.short	0x0101


	//----- nvinfo : EIATTR_EXIT_INSTR_OFFSETS
	.align		4
        /*0034*/ 	.byte	0x04, 0x1c
        /*0036*/ 	.short	(.L_8896 - .L_8895)


	//   ....[0]....
.L_8895:
        /*0038*/ 	.word	0x00004650


	//   ....[1]....
        /*003c*/ 	.word	0x00005d60


	//----- nvinfo : EIATTR_MAX_THREADS
	.align		4
.L_8896:
        /*0040*/ 	.byte	0x04, 0x05
        /*0042*/ 	.short	(.L_8898 - .L_8897)
.L_8897:
        /*0044*/ 	.word	0x00000080
        /*0048*/ 	.word	0x00000001
        /*004c*/ 	.word	0x00000001


	//----- nvinfo : EIATTR_CRS_STACK_SIZE
	.align		4
.L_8898:
        /*0050*/ 	.byte	0x04, 0x1e
        /*0052*/ 	.short	(.L_8900 - .L_8899)
.L_8899:
        /*0054*/ 	.word	0x00000000


	//----- nvinfo : EIATTR_CBANK_PARAM_SIZE
	.align		4
.L_8900:
        /*0058*/ 	.byte	0x03, 0x19
        /*005a*/ 	.short	0x0290


	//----- nvinfo : EIATTR_PARAM_CBANK
	.align		4
        /*005c*/ 	.byte	0x04, 0x0a
        /*005e*/ 	.short	(.L_8902 - .L_8901)
	.align		4
.L_8901:
        /*0060*/ 	.word	index@(.nv.constant0._ZN2at6native18elementwise_kernelILi128ELi4EZNS0_22gpu_kernel_impl_nocastINS0_13BinaryFunctorIbbbZZZNS0_23logical_and_kernel_cudaERNS_14TensorIteratorEENKUlvE0_clEvENKUlvE7_clEvEUlbbE_EEEEvRNS_18TensorIteratorBaseERKT_EUliE_EEviT1_)
        /*0064*/ 	.short	0x0210
        /*0066*/ 	.short	0x0290


	//----- nvinfo : EIATTR_SW_WAR
	.align		4
.L_8902:
        /*0068*/ 	.byte	0x04, 0x36
        /*006a*/ 	.short	(.L_8904 - .L_8903)
.L_8903:
        /*006c*/ 	.word	0x00000008
.L_8904:


//--------------------- .nv.info._ZN2at6native27unrolled_elementwise_kernelINS0_13BinaryFunctorIbbbZZZNS0_23logical_and_kernel_cudaERNS_14TensorIteratorEENKUlvE0_clEvENKUlvE7_clEvEUlbbE_EESt5arrayIPcLm3EELi4E23TrivialOffsetCalculatorILi2EjESC_ILi1EjENS0_6memory15LoadWithoutCastENSF_16StoreWithoutCastEEEviT_T0_T2_T3_T4_T5_ --------------------------
	.section	.nv.info._ZN2at6native27unrolled_elementwise_kernelINS0_13BinaryFunctorIbbbZZZNS0_23logical_and_kernel_cudaERNS_14TensorIteratorEENKUlvE0_clEvENKUlvE7_clEvEUlbbE_EESt5arrayIPcLm3EELi4E23TrivialOffsetCalculatorILi2EjESC_ILi1EjENS0_6memory15LoadWithoutCastENSF_16StoreWithoutCastEEEviT_T0_T2_T3_T4_T5_,"",@"SHT_CUDA_INFO"
	.sectionflags	@""
	.align	4


	//----- nvinfo : EIATTR_CUDA_API_VERSION
	.align		4
        /*0000*/ 	.byte	0x04, 0x37
        /*0002*/ 	.short	(.L_8906 - .L_8905)
.L_8905:
        /*0004*/ 	.word	0x00000082


	//----- nvinfo : EIATTR_KPARAM_INFO
	.align		4
.L_8906:
        /*0008*/ 	.byte	0x04, 0x17
        /*000a*/ 	.short	(.L_8908 - .L_8907)
.L_8907:
        /*000c*/ 	.word	0x00000000
        /*0010*/ 	.short	0x0006
        /*0012*/ 	.short	0x0023
        /*0014*/ 	.byte	0x00, 0xf0, 0x05, 0x00


	//----- nvinfo : EIATTR_KPARAM_INFO
	.align		4
.L_8908:
        /*0018*/ 	.byte	0x04, 0x17
        /*001a*/ 	.short	(.L_8910 - .L_8909)
.L_8909:
        /*001c*/ 	.word	0x00000000
        /*0020*/ 	.short	0x0005
        /*0022*/ 	.short	0x0022
        /*0024*/ 	.byte	0x00, 0xf0, 0x05, 0x00


	//----- nvinfo : EIATTR_KPARAM_INFO
	.align		4
.L_8910:
        /*0028*/ 	.byte	0x04, 0x17
        /*002a*/ 	.short	(.L_8912 - .L_8911)
.L_8911:
        /*002c*/ 	.word	0x00000000
        /*0030*/ 	.short	0x0004
        /*0032*/ 	.short	0x0021
        /*0034*/ 	.byte	0x00, 0xf0, 0x05, 0x00


	//----- nvinfo : EIATTR_KPARAM_INFO
	.align		4
.L_8912:
        /*0038*/ 	.byte	0x04, 0x17
        /*003a*/ 	.short	(.L_8914 - .L_8913)
.L_8913:
        /*003c*/ 	.word	0x00000000
        /*0040*/ 	.short	0x0003
        /*0042*/ 	.short	0x0020
        /*0044*/ 	.byte	0x00, 0xf0, 0x05, 0x00


	//----- nvinfo : EIATTR_KPARAM_INFO
	.align		4
.L_8914:
        /*0048*/ 	.byte	0x04, 0x17
        /*004a*/ 	.short	(.L_8916 - .L_8915)
.L_8915:
        /*004c*/ 	.word	0x00000000
        /*0050*/ 	.short	0x0002
        /*0052*/ 	.short	0x0008
        /*0054*/ 	.byte	0x00, 0xf0, 0x61, 0x00


	//----- nvinfo : EIATTR_KPARAM_INFO
	.align		4
.L_8916:
        /*0058*/ 	.byte	0x04, 0x17
        /*005a*/ 	.short	(.L_8918 - .L_8917)
.L_8917:
        /*005c*/ 	.word	0x00000000
        /*0060*/ 	.short	0x0001
        /*0062*/ 	.short	0x0004
        /*0064*/ 	.byte	0x00, 0xf0, 0x05, 0x00


	//----- nvinfo : EIATTR_KPARAM_INFO
	.align		4
.L_8918:
        /*0068*/ 	.byte	0x04, 0x17
        /*006a*/ 	.short	(.L_8920 - .L_8919)
.L_8919:
        /*006c*/ 	.word	0x00000000
        /*0070*/ 	.short	0x0000
        /*0072*/ 	.short	0x0000
        /*0074*/ 	.byte	0x00, 0xf0, 0x11, 0x00


	//----- nvinfo : EIATTR_SPARSE_MMA_MASK
	.align		4
.L_8920:
        /*0078*/ 	.byte	0x03, 0x50
        /*007a*/ 	.short	0x0000


	//----- nvinfo : EIATTR_MAXREG_COUNT
	.align		4
        /*007c*/ 	.byte	0x03, 0x1b
        /*007e*/ 	.short	0x00ff


	//----- nvinfo : EIATTR_MERCURY_ISA_VERSION
	.align		4
        /*0080*/ 	.byte	0x03, 0x5f
        /*0082*/ 	.short	0x0101


	//----- nvinfo : EIATTR_EXIT_INSTR_OFFSETS
	.align		4
        /*0084*/ 	.byte	0x04, 0x1c
        /*0086*/ 	.short	(.L_8922 - .L_8921)


	//   ....[0]....
.L_8921:
        /*0088*/ 	.word	0x00000700


	//   ....[1]....
        /*008c*/ 	.word	0x00000790


	//----- nvinfo : EIATTR_MAX_THREADS
	.align		4
.L_8922:
        /*0090*/ 	.byte	0x04, 0x05
        /*0092*/ 	.short	(.L_8924 - .L_8923)
.L_8923:
        /*0094*/ 	.word	0x00000080
        /*0098*/ 	.word	0x00000001
        /*009c*/ 	.word	0x00000001


	//----- nvinfo : EIATTR_CRS_STACK_SIZE
	.align		4
.L_8924:
        /*00a0*/ 	.byte	0x04, 0x1e
        /*00a2*/ 	.short	(.L_8926 - .L_8925)
.L_8925:
        /*00a4*/ 	.word	0x00000000


	//----- nvinfo : EIATTR_CBANK_PARAM_SIZE
	.align		4
.L_8926:
        /*00a8*/ 	.byte	0x03, 0x19
        /*00aa*/ 	.short	0x0024


	//----- nvinfo : EIATTR_PARAM_CBANK
	.align		4
        /*00ac*/ 	.byte	0x04, 0x0a
        /*00ae*/ 	.short	(.L_8928 - .L_8927)
	.align		4
.L_8927:
        /*00b0*/ 	.word	index@(.nv.constant0._ZN2at6native27unrolled_elementwise_kernelINS0_13BinaryFunctorIbbbZZZNS0_23logical_and_kernel_cudaERNS_14TensorIteratorEENKUlvE0_clEvENKUlvE7_clEvEUlbbE_EESt5arrayIPcLm3EELi4E23TrivialOffsetCalculatorILi2EjESC_ILi1EjENS0_6memory15LoadWithoutCastENSF_16StoreWithoutCastEEEviT_T0_T2_T3_T4_T5_)
        /*00b4*/ 	.short	0x0210
        /*00b6*/ 	.short	0x0024


	//----- nvinfo : EIATTR_SW_WAR
	.align		4
.L_8928:
        /*00b8*/ 	.byte	0x04, 0x36
        /*00ba*/ 	.short	(.L_8930 - .L_8929)
.L_8929:
        /*00bc*/ 	.word	0x00000008
.L_8930:


//--------------------- .nv.info._ZN2at6native29vectorized_elementwise_kernelILi2ENS0_13BinaryFunctorIbbbZZZNS0_23logical_and_kernel_cudaERNS_14TensorIteratorEENKUlvE0_clEvENKUlvE7_clEvEUlbbE_EESt5arrayIPcLm3EEEEviT0_T1_ --------------------------
	.section	.nv.info._ZN2at6native29vectorized_elementwise_kernelILi2ENS0_13BinaryFunctorIbbbZZZNS0_23logical_and_kernel_cudaERNS_14TensorIteratorEENKUlvE0_clEvENKUlvE7_clEvEUlbbE_EESt5arrayIPcLm3EEEEviT0_T1_,"",@"SHT_CUDA_INFO"
	.sectionflags	@""
	.align	4


	//----- nvinfo : EIATTR_CUDA_API_VERSION
	.align		4
        /*0000*/ 	.byte	0x04, 0x37
        /*0002*/ 	.short	(.L_8932 - .L_8931)
.L_8931:
        /*0004*/ 	.word	0x00000082


	//----- nvinfo : EIATTR_KPARAM_INFO
	.align		4
.L_8932:
        /*0008*/ 	.byte	0x04, 0x17
        /*000a*/ 	.short	(.L_8934 - .L_8933)
.L_8933:
        /*000c*/ 	.word	0x00000000
        /*0010*/ 	.short	0x0002
        /*0012*/ 	.short	0x0008
        /*0014*/ 	.byte	0x00, 0xf0, 0x61, 0x00


	//----- nvinfo : EIATTR_KPARAM_INFO
	.align		4
.L_8934:
        /*0018*/ 	.byte	0x04, 0x17
        /*001a*/ 	.short	(.L_8936 - .L_8935)
.L_8935:
        /*001c*/ 	.word	0x00000000
        /*0020*/ 	.short	0x0001
        /*0022*/ 	.short	0x0004
        /*0024*/ 	.byte	0x00, 0xf0, 0x05, 0x00


	//----- nvinfo : EIATTR_KPARAM_INFO
	.align		4
.L_8936:
        /*0028*/ 	.byte	0x04, 0x17
        /*002a*/ 	.short	(.L_8938 - .L_8937)
.L_8937:
        /*002c*/ 	.word	0x00000000
        /*0030*/ 	.short	0x0000
        /*0032*/ 	.short	0x0000
        /*0034*/ 	.byte	0x00, 0xf0, 0x11, 0x00


	//----- nvinfo : EIATTR_SPARSE_MMA_MASK
	.align		4
.L_8938:
        /*0038*/ 	.byte	0x03, 0x50
        /*003a*/ 	.short	0x0000


	//----- nvinfo : EIATTR_MAXREG_COUNT
	.align		4
        /*003c*/ 	.byte	0x03, 0x1b
        /*003e*/ 	.short	0x00ff


	//----- nvinfo : EIATTR_MERCURY_ISA_VERSION
	.align		4
        /*0040*/ 	.byte	0x03, 0x5f
        /*0042*/ 	.short	0x0101


	//----- nvinfo : EIATTR_EXIT_INSTR_OFFSETS
	.align		4
        /*0044*/ 	.byte	0x04, 0x1c
        /*0046*/ 	.short	(.L_8940 - .L_8939)


	//   ....[0]....
.L_8939:
        /*0048*/ 	.word	0x00000540


	//   ....[1]....
        /*004c*/ 	.word	0x00001410


	//   ....[2]....
        /*0050*/ 	.word	0x00001480


	//----- nvinfo : EIATTR_MAX_THREADS
	.align		4
.L_8940:
        /*0054*/ 	.byte	0x04, 0x05
        /*0056*/ 	.short	(.L_8942 - .L_8941)
.L_8941:
        /*0058*/ 	.word	0x00000080
        /*005c*/ 	.word	0x00000001
        /*0060*/ 	.word	0x00000001


	//----- nvinfo : EIATTR_CRS_STACK_SIZE
	.align		4
.L_8942:
        /*0064*/ 	.byte	0x04, 0x1e
        /*0066*/ 	.short	(.L_8944 - .L_8943)
.L_8943:
        /*0068*/ 	.word	0x00000000


	//----- nvinfo : EIATTR_CBANK_PARAM_SIZE
	.align		4
.L_8944:
        /*006c*/ 	.byte	0x03, 0x19
        /*006e*/ 	.short	0x0020


	//----- nvinfo : EIATTR_PARAM_CBANK
	.align		4
        /*0070*/ 	.byte	0x04, 0x0a
        /*0072*/ 	.short	(.L_8946 - .L_8945)
	.align		4
.L_8945:
        /*0074*/ 	.word	index@(.nv.constant0._ZN2at6native29vectorized_elementwise_kernelILi2ENS0_13BinaryFunctorIbbbZZZNS0_23logical_and_kernel_cudaERNS_14TensorIteratorEENKUlvE0_clEvENKUlvE7_clEvEUlbbE_EESt5arrayIPcLm3EEEEviT0_T1_)
        /*0078*/ 	.short	0x0210
        /*007a*/ 	.short	0x0020


	//----- nvinfo : EIATTR_SW_WAR
	.align		4
.L_8946:
        /*007c*/ 	.byte	0x04, 0x36
        /*007e*/ 	.short	(.L_8948 - .L_8947)
.L_8947:
        /*0080*/ 	.word	0x00000008
.L_8948:


//--------------------- .nv.info._ZN2at6native29vectorized_elementwise_kernelILi4ENS0_13BinaryFunctorIbbbZZZNS0_23logical_and_kernel_cudaERNS_14TensorIteratorEENKUlvE0_clEvENKUlvE7_clEvEUlbbE_EESt5arrayIPcLm3EEEEviT0_T1_ --------------------------
	.section	.nv.info._ZN2at6native29vectorized_elementwise_kernelILi4ENS0_13BinaryFunctorIbbbZZZNS0_23logical_and_kernel_cudaERNS_14TensorIteratorEENKUlvE0_clEvENKUlvE7_clEvEUlbbE_EESt5arrayIPcLm3EEEEviT0_T1_,"",@"SHT_CUDA_INFO"
	.sectionflags	@""
	.align	4


	//----- nvinfo : EIATTR_CUDA_API_VERSION
	.align		4
        /*0000*/ 	.byte	0x04, 0x37
        /*0002*/ 	.short	(.L_8950 - .L_8949)
.L_8949:
        /*0004*/ 	.word	0x00000082


	//----- nvinfo : EIATTR_KPARAM_INFO
	.align		4
.L_8950:
        /*0008*/ 	.byte	0x04, 0x17
        /*000a*/ 	.short	(.L_8952 - .L_8951)
.L_8951:
        /*000c*/ 	.word	0x00000000
        /*0010*/ 	.short	0x0002
        /*0012*/ 	.short	0x0008
        /*0014*/ 	.byte	0x00, 0xf0, 0x61, 0x00


	//----- nvinfo : EIATTR_KPARAM_INFO
	.align		4
.L_8952:
        /*0018*/ 	.byte	0x04, 0x17
        /*001a*/ 	.short	(.L_8954 - .L_8953)
.L_8953:
        /*001c*/ 	.word	0x00000000
        /*0020*/ 	.short	0x0001
        /*0022*/ 	.short	0x0004
        /*0024*/ 	.byte	0x00, 0xf0, 0x05, 0x00


	//----- nvinfo : EIATTR_KPARAM_INFO
	.align		4
.L_8954:
        /*0028*/ 	.byte	0x04, 0x17
        /*002a*/ 	.short	(.L_8956 - .L_8955)
.L_8955:
        /*002c*/ 	.word	0x00000000
        /*0030*/ 	.short	0x0000
        /*0032*/ 	.short	0x0000
        /*0034*/ 	.byte	0x00, 0xf0, 0x11, 0x00


	//----- nvinfo : EIATTR_SPARSE_MMA_MASK
	.align		4
.L_8956:
        /*0038*/ 	.byte	0x03, 0x50
        /*003a*/ 	.short	0x0000


	//----- nvinfo : EIATTR_MAXREG_COUNT
	.align		4
        /*003c*/ 	.byte	0x03, 0x1b
        /*003e*/ 	.short	0x00ff


	//----- nvinfo : EIATTR_MERCURY_ISA_VERSION
	.align		4
        /*0040*/ 	.byte	0x03, 0x5f
        /*0042*/ 	.short	0x0101


	//----- nvinfo : EIATTR_EXIT_INSTR_OFFSETS
	.align		4
        /*0044*/ 	.byte	0x04, 0x1c
        /*0046*/ 	.short	(.L_8958 - .L_8957)


	//   ....[0]....
.L_8957:
        /*0048*/ 	.word	0x00000500


	//   ....[1]....
        /*004c*/ 	.word	0x000013d0


	//   ....[2]....
        /*0050*/ 	.word	0x00001440


	//----- nvinfo : EIATTR_MAX_THREADS
	.align		4
.L_8958:
        /*0054*/ 	.byte	0x04, 0x05
        /*0056*/ 	.short	(.L_8960 - .L_8959)
.L_8959:
        /*0058*/ 	.word	0x00000080
        /*005c*/ 	.word	0x00000001
        /*0060*/ 	.word	0x00000001


	//----- nvinfo : EIATTR_CRS_STACK_SIZE
	.align		4
.L_8960:
        /*0064*/ 	.byte	0x04, 0x1e
        /*0066*/ 	.short	(.L_8962 - .L_8961)
.L_8961:
        /*0068*/ 	.word	0x00000000


	//----- nvinfo : EIATTR_CBANK_PARAM_SIZE
	.align		4
.L_8962:
        /*006c*/ 	.byte	0x03, 0x19
        /*006e*/ 	.short	0x0020


	//----- nvinfo : EIATTR_PARAM_CBANK
	.align		4
        /*0070*/ 	.byte	0x04, 0x0a
        /*0072*/ 	.short	(.L_8964 - .L_8963)
	.align		4
.L_8963:
        /*0074*/ 	.word	index@(.nv.constant0._ZN2at6native29vectorized_elementwise_kernelILi4ENS0_13BinaryFunctorIbbbZZZNS0_23logical_and_kernel_cudaERNS_14TensorIteratorEENKUlvE0_clEvENKUlvE7_clEvEUlbbE_EESt5arrayIPcLm3EEEEviT0_T1_)
        /*0078*/ 	.short	0x0210
        /*007a*/ 	.short	0x0020


	//----- nvinfo : EIATTR_SW_WAR
	.align		4
.L_8964:
        /*007c*/ 	.byte	0x04, 0x36
        /*007e*/ 	.short	(.L_8966 - .L_8965)
.L_8965:
        /*0080*/ 	.word	0x00000008
.L_8966:


//--------------------- .nv.info._ZN2at6native29vectorized_elementwise_kernelILi8ENS0_13BinaryFunctorIbbbZZZNS0_23logical_and_kernel_cudaERNS_14TensorIteratorEENKUlvE0_clEvENKUlvE7_clEvEUlbbE_EESt5arrayIPcLm3EEEEviT0_T1_ --------------------------
	.section	.nv.info._ZN2at6native29vectorized_elementwise_kernelILi8ENS0_13BinaryFunctorIbbbZZZNS0_23logical_and_kernel_cudaERNS_14TensorIteratorEENKUlvE0_clEvENKUlvE7_clEvEUlbbE_EESt5arrayIPcLm3EEEEviT0_T1_,"",@"SHT_CUDA_INFO"
	.sectionflags	@""
	.align	4


	//----- nvinfo : EIATTR_CUDA_API_VERSION
	.align		4
        /*0000*/ 	.byte	0x04, 0x37
        /*0002*/ 	.short	(.L_8968 - .L_8967)
.L_8967:
        /*0004*/ 	.word	0x00000082


	//----- nvinfo : EIATTR_KPARAM_INFO
	.align		4
.L_8968:
        /*0008*/ 	.byte	0x04, 0x17
        /*000a*/ 	.short	(.L_8970 - .L_8969)
.L_8969:
        /*000c*/ 	.word	0x00000000
        /*0010*/ 	.short	0x0002
        /*0012*/ 	.short	0x0008
        /*0014*/ 	.byte	0x00, 0xf0, 0x61, 0x00


	//----- nvinfo : EIATTR_KPARAM_INFO
	.align		4
.L_8970:
        /*0018*/ 	.byte	0x04, 0x17
        /*001a*/ 	.short	(.L_8972 - .L_8971)
.L_8971:
        /*001c*/ 	.word	0x00000000
        /*0020*/ 	.short	0x0001
        /*0022*/ 	.short	0x0004
        /*0024*/ 	.byte	0x00, 0xf0, 0x05, 0x00


	//----- nvinfo : EIATTR_KPARAM_INFO
	.align		4
.L_8972:
        /*0028*/ 	.byte	0x04, 0x17
        /*002a*/ 	.short	(.L_8974 - .L_8973)
.L_8973:
        /*002c*/ 	.word	0x00000000
        /*0030*/ 	.short	0x0000
        /*0032*/ 	.short	0x0000
        /*0034*/ 	.byte	0x00, 0xf0, 0x11, 0x00


	//----- nvinfo : EIATTR_SPARSE_MMA_MASK
	.align		4
.L_8974:
        /*0038*/ 	.byte	0x03, 0x50
        /*003a*/ 	.short	0x0000


	//----- nvinfo : EIATTR_MAXREG_COUNT
	.align		4
        /*003c*/ 	.byte	0x03, 0x1b
        /*003e*/ 	.short	0x00ff


	//----- nvinfo : EIATTR_MERCURY_ISA_VERSION
	.align		4
        /*0040*/ 	.byte	0x03, 0x5f
        /*0042*/ 	.short	0x0101


	//----- nvinfo : EIATTR_EXIT_INSTR_OFFSETS
	.align		4
        /*0044*/ 	.byte	0x04, 0x1c
        /*0046*/ 	.short	(.L_8976 - .L_8975)


	//   ....[0]....
.L_8975:
        /*0048*/ 	.word	0x00000620


	//   ....[1]....
        /*004c*/ 	.word	0x000014f0


	//   ....[2]....
        /*0050*/ 	.word	0x00001560


	//----- nvinfo : EIATTR_MAX_THREADS
	.align		4
.L_8976:
        /*0054*/ 	.byte	0x04, 0x05
        /*0056*/ 	.short	(.L_8978 - .L_8977)
.L_8977:
        /*0058*/ 	.word	0x00000080
        /*005c*/ 	.word	0x00000001
        /*0060*/ 	.word	0x00000001


	//----- nvinfo : EIATTR_CRS_STACK_SIZE
	.align		4
.L_8978:
        /*0064*/ 	.byte	0x04, 0x1e
        /*0066*/ 	.short	(.L_8980 - .L_8979)
.L_8979:
        /*0068*/ 	.word	0x00000000


	//----- nvinfo : EIATTR_CBANK_PARAM_SIZE
	.align		4
.L_8980:
        /*006c*/ 	.byte	0x03, 0x19
        /*006e*/ 	.short	0x0020


	//----- nvinfo : EIATTR_PARAM_CBANK
	.align		4
        /*0070*/ 	.byte	0x04, 0x0a
        /*0072*/ 	.short	(.L_8982 - .L_8981)
	.align		4
.L_8981:
        /*0074*/ 	.word	index@(.nv.constant0._ZN2at6native29vectorized_elementwise_kernelILi8ENS0_13BinaryFunctorIbbbZZZNS0_23logical_and_kernel_cudaERNS_14TensorIteratorEENKUlvE0_clEvENKUlvE7_clEvEUlbbE_EESt5arrayIPcLm3EEEEviT0_T1_)
        /*0078*/ 	.short	0x0210
        /*007a*/ 	.short	0x0020


	//----- nvinfo : EIATTR_SW_WAR
	.align		4
.L_8982:
        /*007c*/ 	.byte	0x04, 0x36
        /*007e*/ 	.short	(.L_8984 - .L_8983)
.L_8983:
        /*0080*/ 	.word	0x00000008
.L_8984:


//--------------------- .nv.info._ZN2at6native18elementwise_kernelILi128ELi4EZNS0_15gpu_kernel_implINS0_13AUnaryFunctorIN3c104HalfES5_bZZZNS0_23logical_and_kernel_cudaERNS_14TensorIteratorEENKUlvE0_clEvENKUlvE6_clEvEUlS5_S5_E_EEEEvRNS_18TensorIteratorBaseERKT_EUliE_EEviT1_ --------------------------
	.section	.nv.info._ZN2at6native18elementwise_kernelILi128ELi4EZNS0_15gpu_kernel_implINS0_13AUnaryFunctorIN3c104HalfES5_bZZZNS0_23logical_and_kernel_cudaERNS_14TensorIteratorEENKUlvE0_clEvENKUlvE6_clEvEUlS5_S5_E_EEEEvRNS_18TensorIteratorBaseERKT_EUliE_EEviT1_,"",@"SHT_CUDA_INFO"
	.sectionflags	@""
	.align	4


	//----- nvinfo : EIATTR_CUDA_API_VERSION
	.align		4
        /*0000*/ 	.byte	0x04, 0x37
        /*0002*/ 	.short	(.L_8986 - .L_8985)
.L_8985:
        /*0004*/ 	.word	0x00000082


	//----- nvinfo : EIATTR_KPARAM_INFO
	.align		4
.L_8986:
        /*0008*/ 	.byte	0x04, 0x17
        /*000a*/ 	.short	(.L_8988 - .L_8987)
.L_8987:
        /*000c*/ 	.word	0x00000000
        /*0010*/ 	.short	0x0001
        /*0012*/ 	.short	0x0008
        /*0014*/ 	.byte	0x00, 0xf0, 0x61, 0x08


	//----- nvinfo : EIATTR_KPARAM_INFO
	.align		4
.L_8988:
        /*0018*/ 	.byte	0x04, 0x17
        /*001a*/ 	.short	(.L_8990 - .L_8989)
.L_8989:
        /*001c*/ 	.word	0x00000000
        /*0020*/ 	.short	0x0000
        /*0022*/ 	.short	0x0000
        /*0024*/ 	.byte	0x00, 0xf0, 0x11, 0x00


	//----- nvinfo : EIATTR_SPARSE_MMA_MASK
	.align		4
.L_8990:
        /*0028*/ 	.byte	0x03, 0x50
        /*002a*/ 	.short	0x0000


	//----- nvinfo : EIATTR_MAXREG_COUNT
	.align		4
        /*002c*/ 	.byte	0x03, 0x1b
        /*002e*/ 	.short	0x0080


	//----- nvinfo : EIATTR_EXTERNS
	.align		4
        /*0030*/ 	.byte	0x04, 0x0f
        /*0032*/ 	.short	(.L_8992 - .L_8991)


	//   ....[0]....
	.align		4
.L_8991:
        /*0034*/ 	.word	index@(__assertfail)


	//----- nvinfo : EIATTR_MERCURY_ISA_VERSION
	.align		4
.L_8992:
        /*0038*/ 	.byte	0x03, 0x5f
        /*003a*/ 	.short	0x0101


	//----- nvinfo : EIATTR_SYSCALL_OFFSETS
	.align		4
        /*003c*/ 	.byte	0x04, 0x46
        /*003e*/ 	.short	(.L_8994 - .L_8993)


	//   ....[0]....
.L_8993:
        /*0040*/ 	.word	0x000022b0


	//   ....[1]....
        /*0044*/ 	.word	0x000031c0


	//   ....[2]....
        /*0048*/ 	.word	0x000054c0


	//   ....[3]....
        /*004c*/ 	.word	0x000063d0


	//   ....[4]....
        /*0050*/ 	.word	0x000086c0


	//   ....[5]....
        /*0054*/ 	.word	0x000095d0


	//   ....[6]....
        /*0058*/ 	.word	0x0000b8b0


	//   ....[7]....
        /*005c*/ 	.word	0x0000c7c0


	//----- nvinfo : EIATTR_EXIT_INSTR_OFFSETS
	.align		4
.L_8994:
        /*0060*/ 	.byte	0x04, 0x1c
        /*0062*/ 	.short	(.L_8996 - .L_8995)


	//   ....[0]....
.L_8995:
        /*0064*/ 	.word	0x00009690


	//   ....[1]....
        /*0068*/ 	.word	0x0000baa0


	//   ....[2]....
        /*006c*/ 	.word	0x0000bac0


	//   ....[3]....
        /*0070*/ 	.word	0x0000bb60


	//   ....[4]....
        /*0074*/ 	.word	0x0000bb90


	//   ....[5]....
        /*0078*/ 	.word	0x0000bbb0


	//   ....[6]....
        /*007c*/ 	.word	0x0000bc40


	//   ....[7]....
        /*0080*/ 	.word	0x0000bc80


	//   ....[8]....
        /*0084*/ 	.word	0x0000bd20


	//   ....[9]....
        /*0088*/ 	.word	0x0000bd70


	//   ....[10]....
        /*008c*/ 	.word	0x0000bda0


	//   ....[11]....
        /*0090*/ 	.word	0x0000be40


	//   ....[12]....
        /*0094*/ 	.word	0x0000be80


	//   ....[13]....
        /*0098*/ 	.word	0x0000c010


	//   ....[14]....
        /*009c*/ 	.word	0x0000c170


	//   ....[15]....
        /*00a0*/ 	.word	0x0000c1b0


	//   ....[16]....
        /*00a4*/ 	.word	0x0000c250


	//   ....[17]....
        /*00a8*/ 	.word	0x0000c3d0


	//   ....[18]....
        /*00ac*/ 	.word	0x0000c550


	//   ....[19]....
        /*00b0*/ 	.word	0x0000c6c0


	//   ....[20]....
        /*00b4*/ 	.word	0x0000c7d0


	//   ....[21]....
        /*00b8*/ 	.word	0x0000c810


	//   ....[22]....
        /*00bc*/ 	.word	0x0000c840


	//----- nvinfo : EIATTR_MAX_THREADS
	.align		4
.L_8996:
        /*00c0*/ 	.byte	0x04, 0x05
        /*00c2*/ 	.short	(.L_8998 - .L_8997)
.L_8997:
        /*00c4*/ 	.word	0x00000080
        /*00c8*/ 	.word	0x00000001
        /*00cc*/ 	.word	0x00000001


	//----- nvinfo : EIATTR_CRS_STACK_SIZE
	.align		4
.L_8998:
        /*00d0*/ 	.byte	0x04, 0x1e
        /*00d2*/ 	.short	(.L_9000 - .L_8999)
.L_8999:
        /*00d4*/ 	.word	0x00000000


	//----- nvinfo : EIATTR_CBANK_PARAM_SIZE
	.align		4
.L_9000:
        /*00d8*/ 	.byte	0x03, 0x19
        /*00da*/ 	.short	0x0220


	//----- nvinfo : EIATTR_PARAM_CBANK
	.align		4
        /*00dc*/ 	.byte	0x04, 0x0a
        /*00de*/ 	.short	(.L_9002 - .L_9001)
	.align		4
.L_9001:
        /*00e0*/ 	.word	index@(.nv.constant0._ZN2at6native18elementwise_kernelILi128ELi4EZNS0_15gpu_kernel_implINS0_13AUnaryFunctorIN3c104HalfES5_bZZZNS0_23logical_and_kernel_cudaERNS_14TensorIteratorEENKUlvE0_clEvENKUlvE6_clEvEUlS5_S5_E_EEEEvRNS_18TensorIteratorBaseERKT_EUliE_EEviT1_)
        /*00e4*/ 	.short	0x0210
        /*00e6*/ 	.short	0x0220


	//----- nvinfo : EIATTR_SW_WAR
	.align		4
.L_9002:
        /*00e8*/ 	.byte	0x04, 0x36
        /*00ea*/ 	.short	(.L_9004 - .L_9003)
.L_9003:
        /*00ec*/ 	.word	0x00000008
.L_9004:


//--------------------- .nv.info._ZN2at6native27unrolled_elementwise_kernelINS0_13AUnaryFunctorIN3c104HalfES4_bZZZNS0_23logical_and_kernel_cudaERNS_14TensorIteratorEENKUlvE0_clEvENKUlvE6_clEvEUlS4_S4_E_EESt5arrayIPcLm2EELi4E23TrivialOffsetCalculatorILi1EjESF_NS0_6memory12LoadWithCastILi1EEENSG_13StoreWithCastILi1EEEEEviT_T0_T2_T3_T4_T5_ --------------------------
	.section	.nv.info._ZN2at6native27unrolled_elementwise_kernelINS0_13AUnaryFunctorIN3c104HalfES4_bZZZNS0_23logical_and_kernel_cudaERNS_14TensorIteratorEENKUlvE0_clEvENKUlvE6_clEvEUlS4_S4_E_EESt5arrayIPcLm2EELi4E23TrivialOffsetCalculatorILi1EjESF_NS0_6memory12LoadWithCastILi1EEENSG_13StoreWithCastILi1EEEEEviT_T0_T2_T3_T4_T5_,"",@"SHT_CUDA_INFO"
	.sectionflags	@""
	.align	4


	//----- nvinfo : EIATTR_CUDA_API_VERSION
	.align		4
        /*0000*/ 	.byte	0x04, 0x37
        /*0002*/ 	.short	(.L_9006 - .L_9005)
.L_9005:
        /*0004*/ 	.word	0x00000082


	//----- nvinfo : EIATTR_KPARAM_INFO
	.align		4
.L_9006:
        /*0008*/ 	.byte	0x04, 0x17
        /*000a*/ 	.short	(.L_9008 - .L_9007)
.L_9007:
        /*000c*/ 	.word	0x00000000
        /*0010*/ 	.short	0x0006
        /*0012*/ 	.short	0x0024
        /*0014*/ 	.byte	0x00, 0xf0, 0x21, 0x00


	//----- nvinfo : EIATTR_KPARAM_INFO
	.align		4
.L_9008:
        /*0018*/ 	.byte	0x04, 0x17
        /*001a*/ 	.short	(.L_9010 - .L_9009)
.L_9009:
        /*001c*/ 	.word	0x00000000
        /*0020*/ 	.short	0x0005
        /*0022*/ 	.short	0x001c
        /*0024*/ 	.byte	0x00, 0xf0, 0x21, 0x00


	//----- nvinfo : EIATTR_KPARAM_INFO
	.align		4
.L_9010:
        /*0028*/ 	.byte	0x04, 0x17
        /*002a*/ 	.short	(.L_9012 - .L_9011)
.L_9011:
        /*002c*/ 	.word	0x00000000
        /*0030*/ 	.short	0x0004
        /*0032*/ 	.short	0x0019
        /*0034*/ 	.byte	0x00, 0xf0, 0x05, 0x00


	//----- nvinfo : EIATTR_KPARAM_INFO
	.align		4
.L_9012:
        /*0038*/ 	.byte	0x04, 0x17
        /*003a*/ 	.short	(.L_9014 - .L_9013)
.L_9013:
        /*003c*/ 	.word	0x00000000
        /*0040*/ 	.short	0x0003
        /*0042*/ 	.short	0x0018
        /*0044*/ 	.byte	0x00, 0xf0, 0x05, 0x00


	//----- nvinfo : EIATTR_KPARAM_INFO
	.align		4
.L_9014:
        /*0048*/ 	.byte	0x04, 0x17
        /*004a*/ 	.short	(.L_9016 - .L_9015)
.L_9015:
        /*004c*/ 	.word	0x00000000
        /*0050*/ 	.short	0x0002
        /*0052*/ 	.short	0x0008
        /*0054*/ 	.byte	0x00, 0xf0, 0x41, 0x00


	//----- nvinfo : EIATTR_KPARAM_INFO
	.align		4
.L_9016:
        /*0058*/ 	.byte	0x04, 0x17
        /*005a*/ 	.short	(.L_9018 - .L_9017)
.L_9017:
        /*005c*/ 	.word	0x00000000
        /*0060*/ 	.short	0x0001
        /*0062*/ 	.short	0x0004
        /*0064*/ 	.byte	0x00, 0xf0, 0x11, 0x00


	//----- nvinfo : EIATTR_KPARAM_INFO
	.align		4
.L_9018:
        /*0068*/ 	.byte	0x04, 0x17
        /*006a*/ 	.short	(.L_9020 - .L_9019)
.L_9019:
        /*006c*/ 	.word	0x00000000
        /*0070*/ 	.short	0x0000
        /*0072*/ 	.short	0x0000
        /*0074*/ 	.byte	0x00, 0xf0, 0x11, 0x00


	//----- nvinfo : EIATTR_SPARSE_MMA_MASK
	.align		4
.L_9020:
        /*0078*/ 	.byte	0x03, 0x50
        /*007a*/ 	.short	0x0000


	//----- nvinfo : EIATTR_MAXREG_COUNT
	.align		4
        /*007c*/ 	.byte	0x03, 0x1b
        /*007e*/ 	.short	0x00ff


	//----- nvinfo : EIATTR_EXTERNS
	.align		4
        /*0080*/ 	.byte	0x04, 0x0f
        /*0082*/ 	.short	(.L_9022 - .L_9021)


	//   ....[0]....
	.align		4
.L_9021:
        /*0084*/ 	.word	index@(__assertfail)


	//----- nvinfo : EIATTR_MERCURY_ISA_VERSION
	.align		4
.L_9022:
        /*0088*/ 	.byte	0x03, 0x5f
        /*008a*/ 	.short	0x0101


	//----- nvinfo : EIATTR_SYSCALL_OFFSETS
	.align		4
        /*008c*/ 	.byte	0x04, 0x46
        /*008e*/ 	.short	(.L_9024 - .L_9023)


	//   ....[0]....
.L_9023:
        /*0090*/ 	.word	0x000010b0


	//   ....[1]....
        /*0094*/ 	.word	0x000021c0


	//   ....[2]....
        /*0098*/ 	.word	0x000032e0


	//   ....[3]....
        /*009c*/ 	.word	0x000043d0


	//   ....[4]....
        /*00a0*/ 	.word	0x00005850


	//   ....[5]....
        /*00a4*/ 	.word	0x00006880


	//   ....[6]....
        /*00a8*/ 	.word	0x00007870


	//   ....[7]....
        /*00ac*/ 	.word	0x00008860


	//----- nvinfo : EIATTR_EXIT_INSTR_OFFSETS
	.align		4
.L_9024:
        /*00b0*/ 	.byte	0x04, 0x1c
        /*00b2*/ 	.short	(.L_9026 - .L_9025)


	//   ....[0]....
.L_9025:
        /*00b4*/ 	.word	0x00007950


	//   ....[1]....
        /*00b8*/ 	.word	0x00007a80


	//   ....[2]....
        /*00bc*/ 	.word	0x00007aa0


	//   ....[3]....
        /*00c0*/ 	.word	0x00007b60


	//   ....[4]....
        /*00c4*/ 	.word	0x00007ba0


	//   ....[5]....
        /*00c8*/ 	.word	0x00007be0


	//   ....[6]....
        /*00cc*/ 	.word	0x00007c70


	//   ....[7]....
        /*00d0*/ 	.word	0x00007cb0


	//   ....[8]....
        /*00d4*/ 	.word	0x00007d50


	//   ....[9]....
        /*00d8*/ 	.word	0x00007da0


	//   ....[10]....
        /*00dc*/ 	.word	0x00007df0


	//   ....[11]....
        /*00e0*/ 	.word	0x00007eb0


	//   ....[12]....
        /*00e4*/ 	.word	0x00007f10


	//   ....[13]....
        /*00e8*/ 	.word	0x000080a0


	//   ....[14]....
        /*00ec*/ 	.word	0x00008200


	//   ....[15]....
        /*00f0*/ 	.word	0x00008240


	//   ....[16]....
        /*00f4*/ 	.word	0x00008300


	//   ....[17]....
        /*00f8*/ 	.word	0x00008480


	//   ....[18]....
        /*00fc*/ 	.word	0x00008600


	//   ....[19]....
        /*0100*/ 	.word	0x00008760


	//   ....[20]....
        /*0104*/ 	.word	0x00008870


	//   ....[21]....
        /*0108*/ 	.word	0x000088d0


	//   ....[22]....
        /*010c*/ 	.word	0x00008910


	//----- nvinfo : EIATTR_MAX_THREADS
	.align		4
.L_9026:
        /*0110*/ 	.byte	0x04, 0x05
        /*0112*/ 	.short	(.L_9028 - .L_9027)
.L_9027:
        /*0114*/ 	.word	0x00000080
        /*0118*/ 	.word	0x00000001
        /*011c*/ 	.word	0x00000001


	//----- nvinfo : EIATTR_CRS_STACK_SIZE
	.align		4
.L_9028:
        /*0120*/ 	.byte	0x04, 0x1e
        /*0122*/ 	.short	(.L_9030 - .L_9029)
.L_9029:
        /*0124*/ 	.word	0x00000000


	//----- nvinfo : EIATTR_CBANK_PARAM_SIZE
	.align		4
.L_9030:
        /*0128*/ 	.byte	0x03, 0x19
        /*012a*/ 	.short	0x002c


	//----- nvinfo : EIATTR_PARAM_CBANK
	.align		4
        /*012c*/ 	.byte	0x04, 0x0a
        /*012e*/ 	.short	(.L_9032 - .L_9031)
	.align		4
.L_9031:
        /*0130*/ 	.word	index@(.nv.constant0._ZN2at6native27unrolled_elementwise_kernelINS0_13AUnaryFunctorIN3c104HalfES4_bZZZNS0_23logical_and_kernel_cudaERNS_14TensorIteratorEENKUlvE0_clEvENKUlvE6_clEvEUlS4_S4_E_EESt5arrayIPcLm2EELi4E23TrivialOffsetCalculatorILi1EjESF_NS0_6memory12LoadWithCastILi1EEENSG_13StoreWithCastILi1EEEEEviT_T0_T2_T3_T4_T5_)
        /*0134*/ 	.short	0x0210
        /*0136*/ 	.short	0x002c


	//----- nvinfo : EIATTR_SW_WAR
	.align		4
.L_9032:
        /*0138*/ 	.byte	0x04, 0x36
        /*013a*/ 	.short	(.L_9034 - .L_9033)
.L_9033:
        /*013c*/ 	.word	0x00000008
.L_9034:


//--------------------- .nv.info._ZN2at6native18elementwise_kernelILi128ELi4EZNS0_22gpu_kernel_impl_nocastINS0_13AUnaryFunctorIN3c104HalfES5_bZZZNS0_23logical_and_kernel_cudaERNS_14TensorIteratorEENKUlvE0_clEvENKUlvE6_clEvEUlS5_S5_E_EEEEvRNS_18TensorIteratorBaseERKT_EUliE_EEviT1_ --------------------------
	.section	.nv.info._ZN2at6native18elementwise_kernelILi128ELi4EZNS0_22gpu_kernel_impl_nocastINS0_13AUnaryFunctorIN3c104HalfES5_bZZZNS0_23logical_and_kernel_cudaERNS_14TensorIteratorEENKUlvE0_clEvENKUlvE6_clEvEUlS5_S5_E_EEEEvRNS_18TensorIteratorBaseERKT_EUliE_EEviT1_,"",@"SHT_CUDA_INFO"
	.sectionflags	@""
	.align	4


	//----- nvinfo : EIATTR_CUDA_API_VERSION
	.align		4
        /*0000*/ 	.byte	0x04, 0x37
        /*0002*/ 	.short	(.L_9036 - .L_9035)
.L_9035:
        /*0004*/ 	.word	0x00000082


	//----- nvinfo : EIATTR_KPARAM_INFO
	.align		4
.L_9036:
        /*0008*/ 	.byte	0x04, 0x17
        /*000a*/ 	.short	(.L_9038 - .L_9037)
.L_9037:
        /*000c*/ 	.word	0x00000000
        /*0010*/ 	.short	0x0001
        /*0012*/ 	.short	0x0008
        /*0014*/ 	.byte	0x00, 0xf0, 0x61, 0x08


	//----- nvinfo : EIATTR_KPARAM_INFO
	.align		4
.L_9038:
        /*0018*/ 	.byte	0x04, 0x17
        /*001a*/ 	.short	(.L_9040 - .L_9039)
.L_9039:
        /*001c*/ 	.word	0x00000000
        /*0020*/ 	.short	0x0000
        /*0022*/ 	.short	0x0000
        /*0024*/ 	.byte	0x00, 0xf0, 0x11, 0x00


	//----- nvinfo : EIATTR_SPARSE_MMA_MASK
	.align		4
.L_9040:
        /*0028*/ 	.byte	0x03, 0x50
        /*002a*/ 	.short	0x0000


	//----- nvinfo : EIATTR_MAXREG_COUNT
	.align		4
        /*002c*/ 	.byte	0x03, 0x1b
        /*002e*/ 	.short	0x0080


	//----- nvinfo : EIATTR_MERCURY_ISA_VERSION
	.align		4
        /*0030*/ 	.byte	0x03, 0x5f
        /*0032*/ 	.short	0x0101


	//----- nvinfo : EIATTR_EXIT_INSTR_OFFSETS
	.align		4
        /*0034*/ 	.byte	0x04, 0x1c
        /*0036*/ 	.short	(.L_9042 - .L_9041)


	//   ....[0]....
.L_9041:
        /*0038*/ 	.word	0x00003cb0


	//   ....[1]....
        /*003c*/ 	.word	0x00005090


	//----- nvinfo : EIATTR_MAX_THREADS
	.align		4
.L_9042:
        /*0040*/ 	.byte	0x04, 0x05
        /*0042*/ 	.short	(.L_9044 - .L_9043)
.L_9043:
        /*0044*/ 	.word	0x00000080
        /*0048*/ 	.word	0x00000001
        /*004c*/ 	.word	0x00000001


	//----- nvinfo : EIATTR_CRS_STACK_SIZE
	.align		4
.L_9044:
        /*0050*/ 	.byte	0x04, 0x1e
        /*0052*/ 	.short	(.L_9046 - .L_9045)
.L_9045:
        /*0054*/ 	.word	0x00000000


	//----- nvinfo : EIATTR_CBANK_PARAM_SIZE
	.align		4
.L_9046:
        /*0058*/ 	.byte	0x03, 0x19
        /*005a*/ 	.short	0x0220


	//----- nvinfo : EIATTR_PARAM_CBANK
	.align		4
        /*005c*/ 	.byte	0x04, 0x0a
        /*005e*/ 	.short	(.L_9048 - .L_9047)
	.align		4
.L_9047:
        /*0060*/ 	.word	index@(.nv.constant0._ZN2at6native18elementwise_kernelILi128ELi4EZNS0_22gpu_kernel_impl_nocastINS0_13AUnaryFunctorIN3c104HalfES5_bZZZNS0_23logical_and_kernel_cudaERNS_14TensorIteratorEENKUlvE0_clEvENKUlvE6_clEvEUlS5_S5_E_EEEEvRNS_18TensorIteratorBaseERKT_EUliE_EEviT1_)
        /*0064*/ 	.short	0x0210
        /*0066*/ 	.short	0x0220


	//----- nvinfo : EIATTR_SW_WAR
	.align		4
.L_9048:
        /*0068*/ 	.byte	0x04, 0x36
        /*006a*/ 	.short	(.L_9050 - .L_9049)
.L_9049:
        /*006c*/ 	.word	0x00000008
.L_9050:


//--------------------- .nv.info._ZN2at6native27unrolled_elementwise_kernelINS0_13AUnaryFunctorIN3c104HalfES4_bZZZNS0_23logical_and_kernel_cudaERNS_14TensorIteratorEENKUlvE0_clEvENKUlvE6_clEvEUlS4_S4_E_EESt5arrayIPcLm2EELi4E23TrivialOffsetCalculatorILi1EjESF_NS0_6memory15LoadWithoutCastENSG_16StoreWithoutCastEEEviT_T0_T2_T3_T4_T5_ --------------------------
	.section	.nv.info._ZN2at6native27unrolled_elementwise_kernelINS0_13AUnaryFunctorIN3c104HalfES4_bZZZNS0_23logical_and_kernel_cudaERNS_14TensorIteratorEENKUlvE0_clEvENKUlvE6_clEvEUlS4_S4_E_EESt5arrayIPcLm2EELi4E23TrivialOffsetCalculatorILi1EjESF_NS0_6memory15LoadWithoutCastENSG_16StoreWithoutCastEEEviT_T0_T2_T3_T4_T5_,"",@"SHT_CUDA_INFO"
	.sectionflags	@""
	.align	4


	//----- nvinfo : EIATTR_CUDA_API_VERSION
	.align		4
        /*0000*/ 	.byte	0x04, 0x37
        /*0002*/ 	.short	(.L_9052 - .L_9051)
.L_9051:
        /*0004*/ 	.word	0x00000082


	//----- nvinfo : EIATTR_KPARAM_INFO
	.align		4
.L_9052:
        /*0008*/ 	.byte	0x04, 0x17
        /*000a*/ 	.short	(.L_9054 - .L_9053)
.L_9053:
        /*000c*/ 	.word	0x00000000
        /*0010*/ 	.short	0x0006
        /*0012*/ 	.short	0x001b
        /*0014*/ 	.byte	0x00, 0xf0, 0x05, 0x00


	//----- nvinfo : EIATTR_KPARAM_INFO
	.align		4
.L_9054:
        /*0018*/ 	.byte	0x04, 0x17
        /*001a*/ 	.short	(.L_9056 - .L_9055)
.L_9055:
        /*001c*/ 	.word	0x00000000
        /*0020*/ 	.short	0x0005
        /*0022*/ 	.short	0x001a
        /*0024*/ 	.byte	0x00, 0xf0, 0x05, 0x00


	//----- nvinfo : EIATTR_KPARAM_INFO
	.align		4
.L_9056:
        /*0028*/ 	.byte	0x04, 0x17
        /*002a*/ 	.short	(.L_9058 - .L_9057)
.L_9057:
        /*002c*/ 	.word	0x00000000
        /*0030*/ 	.short	0x0004
        /*0032*/ 	.short	0x0019
        /*0034*/ 	.byte	0x00, 0xf0, 0x05, 0x00


	//----- nvinfo : EIATTR_KPARAM_INFO
	.align		4
.L_9058:
        /*0038*/ 	.byte	0x04, 0x17
        /*003a*/ 	.short	(.L_9060 - .L_9059)
.L_9059:
        /*003c*/ 	.word	0x00000000
        /*0040*/ 	.short	0x0003
        /*0042*/ 	.short	0x0018
        /*0044*/ 	.byte	0x00, 0xf0, 0x05, 0x00


	//----- nvinfo : EIATTR_KPARAM_INFO
	.align		4
.L_9060:
        /*0048*/ 	.byte	0x04, 0x17
        /*004a*/ 	.short	(.L_9062 - .L_9061)
.L_9061:
        /*004c*/ 	.word	0x00000000
        /*0050*/ 	.short	0x0002
        /*0052*/ 	.short	0x0008
        /*0054*/ 	.byte	0x00, 0xf0, 0x41, 0x00


	//----- nvinfo : EIATTR_KPARAM_INFO
	.align		4
.L_9062:
        /*0058*/ 	.byte	0x04, 0x17
        /*005a*/ 	.short	(.L_9064 - .L_9063)
.L_9063:
        /*005c*/ 	.word	0x00000000
        /*0060*/ 	.short	0x0001
        /*0062*/ 	.short	0x0004
        /*0064*/ 	.byte	0x00, 0xf0, 0x11, 0x00


	//----- nvinfo : EIATTR_KPARAM_INFO
	.align		4
.L_9064:
        /*0068*/ 	.byte	0x04, 0x17
        /*006a*/ 	.short	(.L_9066 - .L_9065)
.L_9065:
        /*006c*/ 	.word	0x00000000
        /*0070*/ 	.short	0x0000
        /*0072*/ 	.short	0x0000
        /*0074*/ 	.byte	0x00, 0xf0, 0x11, 0x00


	//----- nvinfo : EIATTR_SPARSE_MMA_MASK
	.align		4
.L_9066:
        /*0078*/ 	.byte	0x03, 0x50
        /*007a*/ 	.short	0x0000


	//----- nvinfo : EIATTR_MAXREG_COUNT
	.align		4
        /*007c*/ 	.byte	0x03, 0x1b
        /*007e*/ 	.short	0x00ff


	//----- nvinfo : EIATTR_MERCURY_ISA_VERSION
	.align		4
        /*0080*/ 	.byte	0x03, 0x5f
        /*0082*/ 	.short	0x0101


	//----- nvinfo : EIATTR_EXIT_INSTR_OFFSETS
	.align		4
        /*0084*/ 	.byte	0x04, 0x1c
        /*0086*/ 	.short	(.L_9068 - .L_9067)


	//   ....[0]....
.L_9067:
        /*0088*/ 	.word	0x000006c0


	//   ....[1]....
        /*008c*/ 	.word	0x00000720


	//----- nvinfo : EIATTR_MAX_THREADS
	.align		4
.L_9068:
        /*0090*/ 	.byte	0x04, 0x05
        /*0092*/ 	.short	(.L_9070 - .L_9069)
.L_9069:
        /*0094*/ 	.word	0x00000080
        /*0098*/ 	.word	0x00000001
        /*009c*/ 	.word	0x00000001


	//----- nvinfo : EIATTR_CRS_STACK_SIZE
	.align		4
.L_9070:
        /*00a0*/ 	.byte	0x04, 0x1e
        /*00a2*/ 	.short	(.L_9072 - .L_9071)
.L_9071:
        /*00a4*/ 	.word	0x00000000


	//----- nvinfo : EIATTR_CBANK_PARAM_SIZE
	.align		4
.L_9072:
        /*00a8*/ 	.byte	0x03, 0x19
        /*00aa*/ 	.short	0x001c


	//----- nvinfo : EIATTR_PARAM_CBANK
	.align		4
        /*00ac*/ 	.byte	0x04, 0x0a
        /*00ae*/ 	.short	(.L_9074 - .L_9073)
	.align		4
.L_9073:
        /*00b0*/ 	.word	index@(.nv.constant0._ZN2at6native27unrolled_elementwise_kernelINS0_13AUnaryFunctorIN3c104HalfES4_bZZZNS0_23logical_and_kernel_cudaERNS_14TensorIteratorEENKUlvE0_clEvENKUlvE6_clEvEUlS4_S4_E_EESt5arrayIPcLm2EELi4E23TrivialOffsetCalculatorILi1EjESF_NS0_6memory15LoadWithoutCastENSG_16StoreWithoutCastEEEviT_T0_T2_T3_T4_T5_)
        /*00b4*/ 	.short	0x0210
        /*00b6*/ 	.short	0x001c


	//----- nvinfo : EIATTR_SW_WAR
	.align		4
.L_9074:
        /*00b8*/ 	.byte	0x04, 0x36
        /*00ba*/ 	.short	(.L_9076 - .L_9075)
.L_9075:
        /*00bc*/ 	.word	0x00000008
.L_9076:


//--------------------- .nv.info._ZN2at6native29vectorized_elementwise_kernelILi2ENS0_13AUnaryFunctorIN3c104HalfES4_bZZZNS0_23logical_and_kernel_cudaERNS_14TensorIteratorEENKUlvE0_clEvENKUlvE6_clEvEUlS4_S4_E_EESt5arrayIPcLm2EEEEviT0_T1_ --------------------------
	.section	.nv.info._ZN2at6native29vectorized_elementwise_kernelILi2ENS0_13AUnaryFunctorIN3c104HalfES4_bZZZNS0_23logical_and_kernel_cudaERNS_14TensorIteratorEENKUlvE0_clEvENKUlvE6_clEvEUlS4_S4_E_EESt5arrayIPcLm2EEEEviT0_T1_,"",@"SHT_CUDA_INFO"
	.sectionflags	@""
	.align	4


	//----- nvinfo : EIATTR_CUDA_API_VERSION
	.align		4
        /*0000*/ 	.byte	0x04, 0x37
        /*0002*/ 	.short	(.L_9078 - .L_9077)
.L_9077:
        /*0004*/ 	.word	0x00000082


	//----- nvinfo : EIATTR_KPARAM_INFO
	.align		4
.L_9078:
        /*0008*/ 	.byte	0x04, 0x17
        /*000a*/ 	.short	(.L_9080 - .L_9079)
.L_9079:
        /*000c*/ 	.word	0x00000000
        /*0010*/ 	.short	0x0002
        /*0012*/ 	.short	0x0008
        /*0014*/ 	.byte	0x00, 0xf0, 0x41, 0x00


	//----- nvinfo : EIATTR_KPARAM_INFO
	.align		4
.L_9080:
        /*0018*/ 	.byte	0x04, 0x17
        /*001a*/ 	.short	(.L_9082 - .L_9081)
.L_9081:
        /*001c*/ 	.word	0x00000000
        /*0020*/ 	.short	0x0001
        /*0022*/ 	.short	0x0004
        /*0024*/ 	.byte	0x00, 0xf0, 0x11, 0x00


	//----- nvinfo : EIATTR_KPARAM_INFO
	.align		4
.L_9082:
        /*0028*/ 	.byte	0x04, 0x17
        /*002a*/ 	.short	(.L_9084 - .L_9083)
.L_9083:
        /*002c*/ 	.word	0x00000000
        /*0030*/ 	.short	0x0000
        /*0032*/ 	.short	0x0000
        /*0034*/ 	.byte	0x00, 0xf0, 0x11, 0x00


	//----- nvinfo : EIATTR_SPARSE_MMA_MASK
	.align		4
.L_9084:
        /*0038*/ 	.byte	0x03, 0x50
        /*003a*/ 	.short	0x0000


	//----- nvinfo : EIATTR_MAXREG_COUNT
	.align		4
        /*003c*/ 	.byte	0x03, 0x1b
        /*003e*/ 	.short	0x00ff


	//----- nvinfo : EIATTR_MERCURY_ISA_VERSION
	.align		4
        /*0040*/ 	.byte	0x03, 0x5f
        /*0042*/ 	.short	0x0101


	//----- nvinfo : EIATTR_EXIT_INSTR_OFFSETS
	.align		4
        /*0044*/ 	.byte	0x04, 0x1c
        /*0046*/ 	.short	(.L_9086 - .L_9085)


	//   ....[0]....
.L_9085:
        /*0048*/ 	.word	0x000003f0


	//   ....[1]....
        /*004c*/ 	.word	0x000011b0


	//   ....[2]....
        /*0050*/ 	.word	0x00001210


	//----- nvinfo : EIATTR_MAX_THREADS
	.align		4
.L_9086:
        /*0054*/ 	.byte	0x04, 0x05
        /*0056*/ 	.short	(.L_9088 - .L_9087)
.L_9087:
        /*0058*/ 	.word	0x00000080
        /*005c*/ 	.word	0x00000001
        /*0060*/ 	.word	0x00000001


	//----- nvinfo : EIATTR_CRS_STACK_SIZE
	.align		4
.L_9088:
        /*0064*/ 	.byte	0x04, 0x1e
        /*0066*/ 	.short	(.L_9090 - .L_9089)
.L_9089:
        /*0068*/ 	.word	0x00000000


	//----- nvinfo : EIATTR_CBANK_PARAM_SIZE
	.align		4
.L_9090:
        /*006c*/ 	.byte	0x03, 0x19
        /*006e*/ 	.short	0x0018


	//----- nvinfo : EIATTR_PARAM_CBANK
	.align		4
        /*0070*/ 	.byte	0x04, 0x0a
        /*0072*/ 	.short	(.L_9092 - .L_9091)
	.align		4
.L_9091:
        /*0074*/ 	.word	index@(.nv.constant0._ZN2at6native29vectorized_elementwise_kernelILi2ENS0_13AUnaryFunctorIN3c104HalfES4_bZZZNS0_23logical_and_kernel_cudaERNS_14TensorIteratorEENKUlvE0_clEvENKUlvE6_clEvEUlS4_S4_E_EESt5arrayIPcLm2EEEEviT0_T1_)
        /*0078*/ 	.short	0x0210
        /*007a*/ 	.short	0x0018


	//----- nvinfo : EIATTR_SW_WAR
	.align		4
.L_9092:
        /*007c*/ 	.byte	0x04, 0x36
        /*007e*/ 	.short	(.L_9094 - .L_9093)
.L_9093:
        /*0080*/ 	.word	0x00000008
.L_9094:


//--------------------- .nv.info._ZN2at6native29vectorized_elementwise_kernelILi4ENS0_13AUnaryFunctorIN3c104HalfES4_bZZZNS0_23logical_and_kernel_cudaERNS_14TensorIteratorEENKUlvE0_clEvENKUlvE6_clEvEUlS4_S4_E_EESt5arrayIPcLm2EEEEviT0_T1_ --------------------------
	.section	.nv.info._ZN2at6native29vectorized_elementwise_kernelILi4ENS0_13AUnaryFunctorIN3c104HalfES4_bZZZNS0_23logical_and_kernel_cudaERNS_14TensorIteratorEENKUlvE0_clEvENKUlvE6_clEvEUlS4_S4_E_EESt5arrayIPcLm2EEEEviT0_T1_,"",@"SHT_CUDA_INFO"
	.sectionflags	@""
	.align	4


	//----- nvinfo : EIATTR_CUDA_API_VERSION
	.align		4
        /*0000*/ 	.byte	0x04, 0x37
        /*0002*/ 	.short	(.L_9096 - .L_9095)
.L_9095:
        /*0004*/ 	.word	0x00000082


	//----- nvinfo : EIATTR_KPARAM_INFO
	.align		4
.L_9096:
        /*0008*/ 	.byte	0x04, 0x17
        /*000a*/ 	.short	(.L_9098 - .L_9097)
.L_9097:
        /*000c*/ 	.word	0x00000000
        /*0010*/ 	.short	0x0002
        /*0012*/ 	.short	0x0008
        /*0014*/ 	.byte	0x00, 0xf0, 0x41, 0x00


	//----- nvinfo : EIATTR_KPARAM_INFO
	.align		4
.L_9098:
        /*0018*/ 	.byte	0x04, 0x17
        /*001a*/ 	.short	(.L_9100 - .L_9099)
.L_9099:
        /*001c*/ 	.word	0x00000000
        /*0020*/ 	.short	0x0001
        /*0022*/ 	.short	0x0004
        /*0024*/ 	.byte	0x00, 0xf0, 0x11, 0x00


	//----- nvinfo : EIATTR_KPARAM_INFO
	.align		4
.L_9100:
        /*0028*/ 	.byte	0x04, 0x17
        /*002a*/ 	.short	(.L_9102 - .L_9101)
.L_9101:
        /*002c*/ 	.word	0x00000000
        /*0030*/ 	.short	0x0000
        /*0032*/ 	.short	0x0000
        /*0034*/ 	.byte	0x00, 0xf0, 0x11, 0x00


	//----- nvinfo : EIATTR_SPARSE_MMA_MASK
	.align		4
.L_9102:
        /*0038*/ 	.byte	0x03, 0x50
        /*003a*/ 	.short	0x0000


	//----- nvinfo : EIATTR_MAXREG_COUNT
	.align		4
        /*003c*/ 	.byte	0x03, 0x1b
        /*003e*/ 	.short	0x00ff


	//----- nvinfo : EIATTR_MERCURY_ISA_VERSION
	.align		4
        /*0040*/ 	.byte	0x03, 0x5f
        /*0042*/ 	.short	0x0101


	//----- nvinfo : EIATTR_EXIT_INSTR_OFFSETS
	.align		4
        /*0044*/ 	.byte	0x04, 0x1c
        /*0046*/ 	.short	(.L_9104 - .L_9103)


	//   ....[0]....
.L_9103:
        /*0048*/ 	.word	0x000003d0


	//   ....[1]....
        /*004c*/ 	.word	0x00001190


	//   ....[2]....
        /*0050*/ 	.word	0x000011f0


	//----- nvinfo : EIATTR_MAX_THREADS
	.align		4
.L_9104:
        /*0054*/ 	.byte	0x04, 0x05
        /*0056*/ 	.short	(.L_9106 - .L_9105)
.L_9105:
        /*0058*/ 	.word	0x00000080
        /*005c*/ 	.word	0x00000001
        /*0060*/ 	.word	0x00000001


	//----- nvinfo : EIATTR_CRS_STACK_SIZE
	.align		4
.L_9106:
        /*0064*/ 	.byte	0x04, 0x1e
        /*0066*/ 	.short	(.L_9108 - .L_9107)
.L_9107:
        /*0068*/ 	.word	0x00000000


	//----- nvinfo : EIATTR_CBANK_PARAM_SIZE
	.align		4
.L_9108:
        /*006c*/ 	.byte	0x03, 0x19
        /*006e*/ 	.short	0x0018


	//----- nvinfo : EIATTR_PARAM_CBANK
	.align		4
        /*0070*/ 	.byte	0x04, 0x0a
        /*0072*/ 	.short	(.L_9110 - .L_9109)
	.align		4
.L_9109:
        /*0074*/ 	.word	index@(.nv.constant0._ZN2at6native29vectorized_elementwise_kernelILi4ENS0_13AUnaryFunctorIN3c104HalfES4_bZZZNS0_23logical_and_kernel_cudaERNS_14TensorIteratorEENKUlvE0_clEvENKUlvE6_clEvEUlS4_S4_E_EESt5arrayIPcLm2EEEEviT0_T1_)
        /*0078*/ 	.short	0x0210
        /*007a*/ 	.short	0x0018


	//----- nvinfo : EIATTR_SW_WAR
	.align		4
.L_9110:
        /*007c*/ 	.byte	0x04, 0x36
        /*007e*/ 	.short	(.L_9112 - .L_9111)
.L_9111:
        /*0080*/ 	.word	0x00000008
.L_9112:


//--------------------- .nv.info._ZN2at6native29vectorized_elementwise_kernelILi8ENS0_13AUnaryFunctorIN3c104HalfES4_bZZZNS0_23logical_and_kernel_cudaERNS_14TensorIteratorEENKUlvE0_clEvENKUlvE6_clEvEUlS4_S4_E_EESt5arrayIPcLm2EEEEviT0_T1_ --------------------------
	.section	.nv.info._ZN2at6native29vectorized_elementwise_kernelILi8ENS0_13AUnaryFunctorIN3c104HalfES4_bZZZNS0_23logical_and_kernel_cudaERNS_14TensorIteratorEENKUlvE0_clEvENKUlvE6_clEvEUlS4_S4_E_EESt5arrayIPcLm2EEEEviT0_T1_,"",@"SHT_CUDA_INFO"
	.sectionflags	@""
	.align	4


	//----- nvinfo : EIATTR_CUDA_API_VERSION
	.align		4
        /*0000*/ 	.byte	0x04, 0x37
        /*0002*/ 	.short	(.L_9114 - .L_9113)
.L_9113:
        /*0004*/ 	.word	0x00000082


	//----- nvinfo : EIATTR_KPARAM_INFO
	.align		4
.L_9114:
        /*0008*/ 	.byte	0x04, 0x17
        /*000a*/ 	.short	(.L_9116 - .L_9115)
.L_9115:
        /*000c*/ 	.word	0x00000000
        /*0010*/ 	.short	0x0002
        /*0012*/ 	.short	0x0008
        /*0014*/ 	.byte	0x00, 0xf0, 0x41, 0x00


	//----- nvinfo : EIATTR_KPARAM_INFO
	.align		4
.L_9116:
        /*0018*/ 	.byte	0x04, 0x17
        /*001a*/ 	.short	(.L_9118 - .L_9117)
.L_9117:
        /*001c*/ 	.word	0x00000000
        /*0020*/ 	.short	0x0001
        /*0022*/ 	.short	0x0004
        /*0024*/ 	.byte	0x00, 0xf0, 0x11, 0x00


	//----- nvinfo : EIATTR_KPARAM_INFO
	.align		4
.L_9118:
        /*0028*/ 	.byte	0x04, 0x17
        /*002a*/ 	.short	(.L_9120 - .L_9119)
.L_9119:
        /*002c*/ 	.word	0x00000000
        /*0030*/ 	.short	0x0000
        /*0032*/ 	.short	0x0000
        /*0034*/ 	.byte	0x00, 0xf0, 0x11, 0x00


	//----- nvinfo : EIATTR_SPARSE_MMA_MASK
	.align		4
.L_9120:
        /*0038*/ 	.byte	0x03, 0x50
        /*003a*/ 	.short	0x0000


	//----- nvinfo : EIATTR_MAXREG_COUNT
	.align		4
        /*003c*/ 	.byte	0x03, 0x1b
        /*003e*/ 	.short	0x00ff


	//----- nvinfo : EIATTR_MERCURY_ISA_VERSION
	.align		4
        /*0040*/ 	.byte	0x03, 0x5f
        /*0042*/ 	.short	0x0101


	//----- nvinfo : EIATTR_EXIT_INSTR_OFFSETS
	.align		4
        /*0044*/ 	.byte	0x04, 0x1c
        /*0046*/ 	.short	(.L_9122 - .L_9121)


	//   ....[0]....
.L_9121:
        /*0048*/ 	.word	0x000003f0


	//   ....[1]....
        /*004c*/ 	.word	0x000011b0


	//   ....[2]....
        /*0050*/ 	.word	0x00001210


	//----- nvinfo : EIATTR_MAX_THREADS
	.align		4
.L_9122:
        /*0054*/ 	.byte	0x04, 0x05
        /*0056*/ 	.short	(.L_9124 - .L_9123)
.L_9123:
        /*0058*/ 	.word	0x00000080
        /*005c*/ 	.word	0x00000001
        /*0060*/ 	.word	0x00000001


	//----- nvinfo : EIATTR_CRS_STACK_SIZE
	.align		4
.L_9124:
        /*0064*/ 	.byte	0x04, 0x1e
        /*0066*/ 	.short	(.L_9126 - .L_9125)
.L_9125:
        /*0068*/ 	.word	0x00000000


	//----- nvinfo : EIATTR_CBANK_PARAM_SIZE
	.align		4
.L_9126:
        /*006c*/ 	.byte	0x03, 0x19
        /*006e*/ 	.short	0x0018


	//----- nvinfo : EIATTR_PARAM_CBANK
	.align		4
        /*0070*/ 	.byte	0x04, 0x0a
        /*0072*/ 	.short	(.L_9128 - .L_9127)
	.align		4
.L_9127:
        /*0074*/ 	.word	index@(.nv.constant0._ZN2at6native29vectorized_elementwise_kernelILi8ENS0_13AUnaryFunctorIN3c104HalfES4_bZZZNS0_23logical_and_kernel_cudaERNS_14TensorIteratorEENKUlvE0_clEvENKUlvE6_clEvEUlS4_S4_E_EESt5arrayIPcLm2EEEEviT0_T1_)
        /*0078*/ 	.short	0x0210
        /*007a*/ 	.short	0x0018


	//----- nvinfo : EIATTR_SW_WAR
	.align		4
.L_9128:
        /*007c*/ 	.byte	0x04, 0x36
        /*007e*/ 	.short	(.L_9130 - .L_9129)
.L_9129:
        /*0080*/ 	.word	0x00000008
.L_9130:


//--------------------- .nv.info._ZN2at6native18elementwise_kernelILi128ELi4EZNS0_15gpu_kernel_implINS0_13BinaryFunctorIN3c104HalfES5_bZZZNS0_23logical_and_kernel_cudaERNS_14TensorIteratorEENKUlvE0_clEvENKUlvE6_clEvEUlS5_S5_E_EEEEvRNS_18TensorIteratorBaseERKT_EUliE_EEviT1_ --------------------------
	.section	.nv.info._ZN2at6native18elementwise_kernelILi128ELi4EZNS0_15gpu_kernel_implINS0_13BinaryFunctorIN3c104HalfES5_bZZZNS0_23logical_and_kernel_cudaERNS_14TensorIteratorEENKUlvE0_clEvENKUlvE6_clEvEUlS5_S5_E_EEEEvRNS_18TensorIteratorBaseERKT_EUliE_EEviT1_,"",@"SHT_CUDA_INFO"
	.sectionflags	@""
	.align	4


	//----- nvinfo : EIATTR_CUDA_API_VERSION
	.align		4
        /*0000*/ 	.byte	0x04, 0x37
        /*0002*/ 	.short	(.L_9132 - .L_9131)
.L_9131:
        /*0004*/ 	.word	0x00000082


	//----- nvinfo : EIATTR_KPARAM_INFO
	.align		4
.L_9132:
        /*0008*/ 	.byte	0x04, 0x17
        /*000a*/ 	.short	(.L_9134 - .L_9133)
.L_9133:
        /*000c*/ 	.word	0x00000000
        /*0010*/ 	.short	0x0001
        /*0012*/ 	.short	0x0008
        /*0014*/ 	.byte	0x00, 0xf0, 0x21, 0x0a


	//----- nvinfo : EIATTR_KPARAM_INFO
	.align		4
.L_9134:
        /*0018*/ 	.byte	0x04, 0x17
        /*001a*/ 	.short	(.L_9136 - .L_9135)
.L_9135:
        /*001c*/ 	.word	0x00000000
        /*0020*/ 	.short	0x0000
        /*0022*/ 	.short	0x0000
        /*0024*/ 	.byte	0x00, 0xf0, 0x11, 0x00


	//----- nvinfo : EIATTR_SPARSE_MMA_MASK
	.align		4
.L_9136:
        /*0028*/ 	.byte	0x03, 0x50
        /*002a*/ 	.short	0x0000


	//----- nvinfo : EIATTR_MAXREG_COUNT
	.align		4
        /*002c*/ 	.byte	0x03, 0x1b
        /*002e*/ 	.short	0x0080


	//----- nvinfo : EIATTR_EXTERNS
	.align		4
        /*0030*/ 	.byte	0x04, 0x0f
        /*0032*/ 	.short	(.L_9138 - .L_9137)


	//   ....[0]....
	.align		4
.L_9137:
        /*0034*/ 	.word	index@(__assertfail)


	//----- nvinfo : EIATTR_MERCURY_ISA_VERSION
	.align		4
.L_9138:
        /*0038*/ 	.byte	0x03, 0x5f
        /*003a*/ 	.short	0x0101


	//----- nvinfo : EIATTR_SYSCALL_OFFSETS
	.align		4
        /*003c*/ 	.byte	0x04, 0x46
        /*003e*/ 	.short	(.L_9140 - .L_9139)


	//   ....[0]....
.L_9139:
        /*0040*/ 	.word	0x000026c0


	//   ....[1]....
        /*0044*/ 	.word	0x00003670


	//   ....[2]....
        /*0048*/ 	.word	0x00004570


	//   ....[3]....
        /*004c*/ 	.word	0x00006c70


	//   ....[4]....
        /*0050*/ 	.word	0x00007c20


	//   ....[5]....
        /*0054*/ 	.word	0x00008b20


	//   ....[6]....
        /*0058*/ 	.word	0x0000b210


	//   ....[7]....
        /*005c*/ 	.word	0x0000c1c0


	//   ....[8]....
        /*0060*/ 	.word	0x0000d0c0


	//   ....[9]....
        /*0064*/ 	.word	0x0000f7a0


	//   ....[10]....
        /*0068*/ 	.word	0x00010750


	//   ....[11]....
        /*006c*/ 	.word	0x00011650


	//----- nvinfo : EIATTR_EXIT_INSTR_OFFSETS
	.align		4
.L_9140:
        /*0070*/ 	.byte	0x04, 0x1c
        /*0072*/ 	.short	(.L_9142 - .L_9141)


	//   ....[0]....
.L_9141:
        /*0074*/ 	.word	0x0000d180


	//   ....[1]....
        /*0078*/ 	.word	0x00010930


	//   ....[2]....
        /*007c*/ 	.word	0x00010950


	//   ....[3]....
        /*0080*/ 	.word	0x000109f0


	//   ....[4]....
        /*0084*/ 	.word	0x00010a20


	//   ....[5]....
        /*0088*/ 	.word	0x00010a40


	//   ....[6]....
        /*008c*/ 	.word	0x00010ad0


	//   ....[7]....
        /*0090*/ 	.word	0x00010b10


	//   ....[8]....
        /*0094*/ 	.word	0x00010bb0


	//   ....[9]....
        /*0098*/ 	.word	0x00010c00


	//   ....[10]....
        /*009c*/ 	.word	0x00010c30


	//   ....[11]....
        /*00a0*/ 	.word	0x00010cd0


	//   ....[12]....
        /*00a4*/ 	.word	0x00010d10


	//   ....[13]....
        /*00a8*/ 	.word	0x00010ea0


	//   ....[14]....
        /*00ac*/ 	.word	0x00011000


	//   ....[15]....
        /*00b0*/ 	.word	0x00011040


	//   ....[16]....
        /*00b4*/ 	.word	0x000110e0


	//   ....[17]....
        /*00b8*/ 	.word	0x00011260


	//   ....[18]....
        /*00bc*/ 	.word	0x000113e0


	//   ....[19]....
        /*00c0*/ 	.word	0x00011550


	//   ....[20]....
        /*00c4*/ 	.word	0x00011660


	//   ....[21]....
        /*00c8*/ 	.word	0x000116a0


	//   ....[22]....
        /*00cc*/ 	.word	0x000116d0


	//----- nvinfo : EIATTR_MAX_THREADS
	.align		4
.L_9142:
        /*00d0*/ 	.byte	0x04, 0x05
        /*00d2*/ 	.short	(.L_9144 - .L_9143)
.L_9143:
        /*00d4*/ 	.word	0x00000080
        /*00d8*/ 	.word	0x00000001
        /*00dc*/ 	.word	0x00000001


	//----- nvinfo : EIATTR_CRS_STACK_SIZE
	.align		4
.L_9144:
        /*00e0*/ 	.byte	0x04, 0x1e
        /*00e2*/ 	.short	(.L_9146 - .L_9145)
.L_9145:
        /*00e4*/ 	.word	0x00000000


	//----- nvinfo : EIATTR_CBANK_PARAM_SIZE
	.align		4
.L_9146:
        /*00e8*/ 	.byte	0x03, 0x19
        /*00ea*/ 	.short	0x0290


	//----- nvinfo : EIATTR_PARAM_CBANK
	.align		4
        /*00ec*/ 	.byte	0x04, 0x0a
        /*00ee*/ 	.short	(.L_9148 - .L_9147)
	.align		4
.L_9147:
        /*00f0*/ 	.word	index@(.nv.constant0._ZN2at6native18elementwise_kernelILi128ELi4EZNS0_15gpu_kernel_implINS0_13BinaryFunctorIN3c104HalfES5_bZZZNS0_23logical_and_kernel_cudaERNS_14TensorIteratorEENKUlvE0_clEvENKUlvE6_clEvEUlS5_S5_E_EEEEvRNS_18TensorIteratorBaseERKT_EUliE_EEviT1_)
        /*00f4*/ 	.short	0x0210
        /*00f6*/ 	.short	0x0290


	//----- nvinfo : EIATTR_SW_WAR
	.align		4
.L_9148:
        /*00f8*/ 	.byte	0x04, 0x36
        /*00fa*/ 	.short	(.L_9150 - .L_9149)
.L_9149:
        /*00fc*/ 	.word	0x00000008
.L_9150:


//--------------------- .nv.info._ZN2at6native27unrolled_elementwise_kernelINS0_13BinaryFunctorIN3c104HalfES4_bZZZNS0_23logical_and_kernel_cudaERNS_14TensorIteratorEENKUlvE0_clEvENKUlvE6_clEvEUlS4_S4_E_EESt5arrayIPcLm3EELi4E23TrivialOffsetCalculatorILi2EjESE_ILi1EjENS0_6memory12LoadWithCastILi2EEENSH_13StoreWithCastILi1EEEEEviT_T0_T2_T3_T4_T5_ --------------------------
	.section	.nv.info._ZN2at6native27unrolled_elementwise_kernelINS0_13BinaryFunctorIN3c104HalfES4_bZZZNS0_23logical_and_kernel_cudaERNS_14TensorIteratorEENKUlvE0_clEvENKUlvE6_clEvEUlS4_S4_E_EESt5arrayIPcLm3EELi4E23TrivialOffsetCalculatorILi2EjESE_ILi1EjENS0_6memory12LoadWithCastILi2EEENSH_13StoreWithCastILi1EEEEEviT_T0_T2_T3_T4_T5_,"",@"SHT_CUDA_INFO"
	.sectionflags	@""
	.align	4


	//----- nvinfo : EIATTR_CUDA_API_VERSION
	.align		4
        /*0000*/ 	.byte	0x04, 0x37
        /*0002*/ 	.short	(.L_9152 - .L_9151)
.L_9151:
        /*0004*/ 	.word	0x00000082


	//----- nvinfo : EIATTR_KPARAM_INFO
	.align		4
.L_9152:
        /*0008*/ 	.byte	0x04, 0x17
        /*000a*/ 	.short	(.L_9154 - .L_9153)
.L_9153:
        /*000c*/ 	.word	0x00000000
        /*0010*/ 	.short	0x0006
        /*0012*/ 	.short	0x0030
        /*0014*/ 	.byte	0x00, 0xf0, 0x21, 0x00


	//----- nvinfo : EIATTR_KPARAM_INFO
	.align		4
.L_9154:
        /*0018*/ 	.byte	0x04, 0x17
        /*001a*/ 	.short	(.L_9156 - .L_9155)
.L_9155:
        /*001c*/ 	.word	0x00000000
        /*0020*/ 	.short	0x0005
        /*0022*/ 	.short	0x0024
        /*0024*/ 	.byte	0x00, 0xf0, 0x31, 0x00


	//----- nvinfo : EIATTR_KPARAM_INFO
	.align		4
.L_9156:
        /*0028*/ 	.byte	0x04, 0x17
        /*002a*/ 	.short	(.L_9158 - .L_9157)
.L_9157:
        /*002c*/ 	.word	0x00000000
        /*0030*/ 	.short	0x0004
        /*0032*/ 	.short	0x0021
        /*0034*/ 	.byte	0x00, 0xf0, 0x05, 0x00


	//----- nvinfo : EIATTR_KPARAM_INFO
	.align		4
.L_9158:
        /*0038*/ 	.byte	0x04, 0x17
        /*003a*/ 	.short	(.L_9160 - .L_9159)
.L_9159:
        /*003c*/ 	.word	0x00000000
        /*0040*/ 	.short	0x0003
        /*0042*/ 	.short	0x0020
        /*0044*/ 	.byte	0x00, 0xf0, 0x05, 0x00


	//----- nvinfo : EIATTR_KPARAM_INFO
	.align		4
.L_9160:
        /*0048*/ 	.byte	0x04, 0x17
        /*004a*/ 	.short	(.L_9162 - .L_9161)
.L_9161:
        /*004c*/ 	.word	0x00000000
        /*0050*/ 	.short	0x0002
        /*0052*/ 	.short	0x0008
        /*0054*/ 	.byte	0x00, 0xf0, 0x61, 0x00


	//----- nvinfo : EIATTR_KPARAM_INFO
	.align		4
.L_9162:
        /*0058*/ 	.byte	0x04, 0x17
        /*005a*/ 	.short	(.L_9164 - .L_9163)
.L_9163:
        /*005c*/ 	.word	0x00000000
        /*0060*/ 	.short	0x0001
        /*0062*/ 	.short	0x0004
        /*0064*/ 	.byte	0x00, 0xf0, 0x05, 0x00


	//----- nvinfo : EIATTR_KPARAM_INFO
	.align		4
.L_9164:
        /*0068*/ 	.byte	0x04, 0x17
        /*006a*/ 	.short	(.L_9166 - .L_9165)
.L_9165:
        /*006c*/ 	.word	0x00000000
        /*0070*/ 	.short	0x0000
        /*0072*/ 	.short	0x0000
        /*0074*/ 	.byte	0x00, 0xf0, 0x11, 0x00


	//----- nvinfo : EIATTR_SPARSE_MMA_MASK
	.align		4
.L_9166:
        /*0078*/ 	.byte	0x03, 0x50
        /*007a*/ 	.short	0x0000


	//----- nvinfo : EIATTR_MAXREG_COUNT
	.align		4
        /*007c*/ 	.byte	0x03, 0x1b
        /*007e*/ 	.short	0x00ff


	//----- nvinfo : EIATTR_EXTERNS
	.align		4
        /*0080*/ 	.byte	0x04, 0x0f
        /*0082*/ 	.short	(.L_9168 - .L_9167)


	//   ....[0]....
	.align		4
.L_9167:
        /*0084*/ 	.word	index@(__assertfail)


	//----- nvinfo : EIATTR_MERCURY_ISA_VERSION
	.align		4
.L_9168:
        /*0088*/ 	.byte	0x03, 0x5f
        /*008a*/ 	.short	0x0101


	//----- nvinfo : EIATTR_SYSCALL_OFFSETS
	.align		4
        /*008c*/ 	.byte	0x04, 0x46
        /*008e*/ 	.short	(.L_9170 - .L_9169)


	//   ....[0]....
.L_9169:
        /*0090*/ 	.word	0x000010c0


	//   ....[1]....
        /*0094*/ 	.word	0x00002150


	//   ....[2]....
        /*0098*/ 	.word	0x00003260


	//   ....[3]....
        /*009c*/ 	.word	0x000042f0


	//   ....[4]....
        /*00a0*/ 	.word	0x00005410


	//   ....[5]....
        /*00a4*/ 	.word	0x000064b0


	//   ....[6]....
        /*00a8*/ 	.word	0x000075b0


	//   ....[7]....
        /*00ac*/ 	.word	0x00008570


	//   ....[8]....
        /*00b0*/ 	.word	0x00009990


	//   ....[9]....
        /*00b4*/ 	.word	0x0000a9c0


	//   ....[10]....
        /*00b8*/ 	.word	0x0000b9b0


	//   ....[11]....
        /*00bc*/ 	.word	0x0000c9a0


	//----- nvinfo : EIATTR_EXIT_INSTR_OFFSETS
	.align		4
.L_9170:
        /*00c0*/ 	.byte	0x04, 0x1c
        /*00c2*/ 	.short	(.L_9172 - .L_9171)


	//   ....[0]....
.L_9171:
        /*00c4*/ 	.word	0x0000ba90


	//   ....[1]....
        /*00c8*/ 	.word	0x0000bbc0


	//   ....[2]....
        /*00cc*/ 	.word	0x0000bbe0


	//   ....[3]....
        /*00d0*/ 	.word	0x0000bca0


	//   ....[4]....
        /*00d4*/ 	.word	0x0000bce0


	//   ....[5]....
        /*00d8*/ 	.word	0x0000bd20


	//   ....[6]....
        /*00dc*/ 	.word	0x0000bdb0


	//   ....[7]....
        /*00e0*/ 	.word	0x0000bdf0


	//   ....[8]....
        /*00e4*/ 	.word	0x0000be90


	//   ....[9]....
        /*00e8*/ 	.word	0x0000bee0


	//   ....[10]....
        /*00ec*/ 	.word	0x0000bf30


	//   ....[11]....
        /*00f0*/ 	.word	0x0000bff0


	//   ....[12]....
        /*00f4*/ 	.word	0x0000c050


	//   ....[13]....
        /*00f8*/ 	.word	0x0000c1e0


	//   ....[14]....
        /*00fc*/ 	.word	0x0000c340


	//   ....[15]....
        /*0100*/ 	.word	0x0000c380


	//   ....[16]....
        /*0104*/ 	.word	0x0000c440


	//   ....[17]....
        /*0108*/ 	.word	0x0000c5c0


	//   ....[18]....
        /*010c*/ 	.word	0x0000c740


	//   ....[19]....
        /*0110*/ 	.word	0x0000c8a0


	//   ....[20]....
        /*0114*/ 	.word	0x0000c9b0


	//   ....[21]....
        /*0118*/ 	.word	0x0000ca10


	//   ....[22]....
        /*011c*/ 	.word	0x0000ca50


	//----- nvinfo : EIATTR_MAX_THREADS
	.align		4
.L_9172:
        /*0120*/ 	.byte	0x04, 0x05
        /*0122*/ 	.short	(.L_9174 - .L_9173)
.L_9173:
        /*0124*/ 	.word	0x00000080
        /*0128*/ 	.word	0x00000001
        /*012c*/ 	.word	0x00000001


	//----- nvinfo : EIATTR_CRS_STACK_SIZE
	.align		4
.L_9174:
        /*0130*/ 	.byte	0x04, 0x1e
        /*0132*/ 	.short	(.L_9176 - .L_9175)
.L_9175:
        /*0134*/ 	.word	0x00000000


	//----- nvinfo : EIATTR_CBANK_PARAM_SIZE
	.align		4
.L_9176:
        /*0138*/ 	.byte	0x03, 0x19
        /*013a*/ 	.short	0x0038


	//----- nvinfo : EIATTR_PARAM_CBANK
	.align		4
        /*013c*/ 	.byte	0x04, 0x0a
        /*013e*/ 	.short	(.L_9178 - .L_9177)
	.align		4
.L_9177:
        /*0140*/ 	.word	index@(.nv.constant0._ZN2at6native27unrolled_elementwise_kernelINS0_13BinaryFunctorIN3c104HalfES4_bZZZNS0_23logical_and_kernel_cudaERNS_14TensorIteratorEENKUlvE0_clEvENKUlvE6_clEvEUlS4_S4_E_EESt5arrayIPcLm3EELi4E23TrivialOffsetCalculatorILi2EjESE_ILi1EjENS0_6memory12LoadWithCastILi2EEENSH_13StoreWithCastILi1EEEEEviT_T0_T2_T3_T4_T5_)
        /*0144*/ 	.short	0x0210
        /*0146*/ 	.short	0x0038


	//----- nvinfo : EIATTR_SW_WAR
	.align		4
.L_9178:
        /*0148*/ 	.byte	0x04, 0x36
        /*014a*/ 	.short	(.L_9180 - .L_9179)
.L_9179:
        /*014c*/ 	.word	0x00000008
.L_9180:


//--------------------- .nv.info._ZN2at6native18elementwise_kernelILi128ELi4EZNS0_22gpu_kernel_impl_nocastINS0_13BinaryFunctorIN3c104HalfES5_bZZZNS0_23logical_and_kernel_cudaERNS_14TensorIteratorEENKUlvE0_clEvENKUlvE6_clEvEUlS5_S5_E_EEEEvRNS_18TensorIteratorBaseERKT_EUliE_EEviT1_ --------------------------
	.section	.nv.info._ZN2at6native18elementwise_kernelILi128ELi4EZNS0_22gpu_kernel_impl_nocastINS0_13BinaryFunctorIN3c104HalfES5_bZZZNS0_23logical_and_kernel_cudaERNS_14TensorIteratorEENKUlvE0_clEvENKUlvE6_clEvEUlS5_S5_E_EEEEvRNS_18TensorIteratorBaseERKT_EUliE_EEviT1_,"",@"SHT_CUDA_INFO"
	.sectionflags	@""
	.align	4


	//----- nvinfo : EIATTR_CUDA_API_VERSION
	.align		4
        /*0000*/ 	.byte	0x04, 0x37
        /*0002*/ 	.short	(.L_9182 - .L_9181)
.L_9181:
        /*0004*/ 	.word	0x00000082


	//----- nvinfo : EIATTR_KPARAM_INFO
	.align		4
.L_9182:
        /*0008*/ 	.byte	0x04, 0x17
        /*000a*/ 	.short	(.L_9184 - .L_9183)
.L_9183:
        /*000c*/ 	.word	0x00000000
        /*0010*/ 	.short	0x0001
        /*0012*/ 	.short	0x0008
        /*0014*/ 	.byte	0x00, 0xf0, 0x21, 0x0a


	//----- nvinfo : EIATTR_KPARAM_INFO
	.align		4
.L_9184:
        /*0018*/ 	.byte	0x04, 0x17
        /*001a*/ 	.short	(.L_9186 - .L_9185)
.L_9185:
        /*001c*/ 	.word	0x00000000
        /*0020*/ 	.short	0x0000
        /*0022*/ 	.short	0x0000
        /*0024*/ 	.byte	0x00, 0xf0, 0x11, 0x00


	//----- nvinfo : EIATTR_SPARSE_MMA_MASK
	.align		4
.L_9186:
        /*0028*/ 	.byte	0x03, 0x50
        /*002a*/ 	.short	0x0000


	//----- nvinfo : EIATTR_MAXREG_COUNT
	.align		4
        /*002c*/ 	.byte	0x03, 0x1b
        /*002e*/ 	.short	0x0080


	//----- nvinfo : EIATTR_MERCURY_ISA_VERSION
	.align		4
        /*0030*/ 	.byte	0x03, 0x5f
        /*0032*/ 	.short	0x0101


	//----- nvinfo : EIATTR_EXIT_INSTR_OFFSETS
	.align		4
        /*0034*/ 	.byte	0x04, 0x1c
        /*0036*/ 	.short	(.L_9188 - .L_9187)


	//   ....[0]....
.L_9187:
        /*0038*/ 	.word	0x000046e0


	//   ....[1]....
        /*003c*/ 	.word	0x00005e20


	//----- nvinfo : EIATTR_MAX_THREADS
	.align		4
.L_9188:
        /*0040*/ 	.byte	0x04, 0x05
        /*0042*/ 	.short	(.L_9190 - .L_9189)
.L_9189:
        /*0044*/ 	.word	0x00000080
        /*0048*/ 	.word	0x00000001
        /*004c*/ 	.word	0x00000001


	//----- nvinfo : EIATTR_CRS_STACK_SIZE
	.align		4
.L_9190:
        /*0050*/ 	.byte	0x04, 0x1e
        /*0052*/ 	.short	(.L_9192 - .L_9191)
.L_9191:
        /*0054*/ 	.word	0x00000000


	//----- nvinfo : EIATTR_CBANK_PARAM_SIZE
	.align		4
.L_9192:
        /*0058*/ 	.byte	0x03, 0x19
        /*005a*/ 	.short	0x0290


	//----- nvinfo : EIATTR_PARAM_CBANK
	.align		4
        /*005c*/ 	.byte	0x04, 0x0a
        /*005e*/ 	.short	(.L_9194 - .L_9193)
	.align		4
.L_9193:
        /*0060*/ 	.word	index@(.nv.constant0._ZN2at6native18elementwise_kernelILi128ELi4EZNS0_22gpu_kernel_impl_nocastINS0_13BinaryFunctorIN3c104HalfES5_bZZZNS0_23logical_and_kernel_cudaERNS_14TensorIteratorEENKUlvE0_clEvENKUlvE6_clEvEUlS5_S5_E_EEEEvRNS_18TensorIteratorBaseERKT_EUliE_EEviT1_)
        /*0064*/ 	.short	0x0210
        /*0066*/ 	.short	0x0290


	//----- nvinfo : EIATTR_SW_WAR
	.align		4
.L_9194:
        /*0068*/ 	.byte	0x04, 0x36
        /*006a*/ 	.short	(.L_9196 - .L_9195)
.L_9195:
        /*006c*/ 	.word	0x00000008
.L_9196:


//--------------------- .nv.info._ZN2at6native27unrolled_elementwise_kernelINS0_13BinaryFunctorIN3c104HalfES4_bZZZNS0_23logical_and_kernel_cudaERNS_14TensorIteratorEENKUlvE0_clEvENKUlvE6_clEvEUlS4_S4_E_EESt5arrayIPcLm3EELi4E23TrivialOffsetCalculatorILi2EjESE_ILi1EjENS0_6memory15LoadWithoutCastENSH_16StoreWithoutCastEEEviT_T0_T2_T3_T4_T5_ --------------------------
	.section	.nv.info._ZN2at6native27unrolled_elementwise_kernelINS0_13BinaryFunctorIN3c104HalfES4_bZZZNS0_23logical_and_kernel_cudaERNS_14TensorIteratorEENKUlvE0_clEvENKUlvE6_clEvEUlS4_S4_E_EESt5arrayIPcLm3EELi4E23TrivialOffsetCalculatorILi2EjESE_ILi1EjENS0_6memory15LoadWithoutCastENSH_16StoreWithoutCastEEEviT_T0_T2_T3_T4_T5_,"",@"SHT_CUDA_INFO"
	.sectionflags	@""
	.align	4


	//----- nvinfo : EIATTR_CUDA_API_VERSION
	.align		4
        /*0000*/ 	.byte	0x04, 0x37
        /*0002*/ 	.short	(.L_9198 - .L_9197)
.L_9197:
        /*0004*/ 	.word	0x00000082


	//----- nvinfo : EIATTR_KPARAM_INFO
	.align		4
.L_9198:
        /*0008*/ 	.byte	0x04, 0x17
        /*000a*/ 	.short	(.L_9200 - .L_9199)
.L_9199:
        /*000c*/ 	.word	0x00000000
        /*0010*/ 	.short	0x0006
        /*0012*/ 	.short	0x0023
        /*0014*/ 	.byte	0x00, 0xf0, 0x05, 0x00


	//----- nvinfo : EIATTR_KPARAM_INFO
	.align		4
.L_9200:
        /*0018*/ 	.byte	0x04, 0x17
        /*001a*/ 	.short	(.L_9202 - .L_9201)
.L_9201:
        /*001c*/ 	.word	0x00000000
        /*0020*/ 	.short	0x0005
        /*0022*/ 	.short	0x0022
        /*0024*/ 	.byte	0x00, 0xf0, 0x05, 0x00


	//----- nvinfo : EIATTR_KPARAM_INFO
	.align		4
.L_9202:
        /*0028*/ 	.byte	0x04, 0x17
        /*002a*/ 	.short	(.L_9204 - .L_9203)
.L_9203:
        /*002c*/ 	.word	0x00000000
        /*0030*/ 	.short	0x0004
        /*0032*/ 	.short	0x0021
        /*0034*/ 	.byte	0x00, 0xf0, 0x05, 0x00


	//----- nvinfo : EIATTR_KPARAM_INFO
	.align		4
.L_9204:
        /*0038*/ 	.byte	0x04, 0x17
        /*003a*/ 	.short	(.L_9206 - .L_9205)
.L_9205:
        /*003c*/ 	.word	0x00000000
        /*0040*/ 	.short	0x0003
        /*0042*/ 	.short	0x0020
        /*0044*/ 	.byte	0x00, 0xf0, 0x05, 0x00


	//----- nvinfo : EIATTR_KPARAM_INFO
	.align		4
.L_9206:
        /*0048*/ 	.byte	0x04, 0x17
        /*004a*/ 	.short	(.L_9208 - .L_9207)
.L_9207:
        /*004c*/ 	.word	0x00000000
        /*0050*/ 	.short	0x0002
        /*0052*/ 	.short	0x0008
        /*0054*/ 	.byte	0x00, 0xf0, 0x61, 0x00


	//----- nvinfo : EIATTR_KPARAM_INFO
	.align		4
.L_9208:
        /*0058*/ 	.byte	0x04, 0x17
        /*005a*/ 	.short	(.L_9210 - .L_9209)
.L_9209:
        /*005c*/ 	.word	0x00000000
        /*0060*/ 	.short	0x0001
        /*0062*/ 	.short	0x0004
        /*0064*/ 	.byte	0x00, 0xf0, 0x05, 0x00


	//----- nvinfo : EIATTR_KPARAM_INFO
	.align		4
.L_9210:
        /*0068*/ 	.byte	0x04, 0x17
        /*006a*/ 	.short	(.L_9212 - .L_9211)
.L_9211:
        /*006c*/ 	.word	0x00000000
        /*0070*/ 	.short	0x0000
        /*0072*/ 	.short	0x0000
        /*0074*/ 	.byte	0x00, 0xf0, 0x11, 0x00


	//----- nvinfo : EIATTR_SPARSE_MMA_MASK
	.align		4
.L_9212:
        /*0078*/ 	.byte	0x03, 0x50
        /*007a*/ 	.short	0x0000


	//----- nvinfo : EIATTR_MAXREG_COUNT
	.align		4
        /*007c*/ 	.byte	0x03, 0x1b
        /*007e*/ 	.short	0x00ff


	//----- nvinfo : EIATTR_MERCURY_ISA_VERSION
	.align		4
        /*0080*/ 	.byte	0x03, 0x5f
        /*0082*/ 	.short	0x0101


	//----- nvinfo : EIATTR_EXIT_INSTR_OFFSETS
	.align		4
        /*0084*/ 	.byte	0x04, 0x1c
        /*0086*/ 	.short	(.L_9214 - .L_9213)


	//   ....[0]....
.L_9213:
        /*0088*/ 	.word	0x00000780


	//   ....[1]....
        /*008c*/ 	.word	0x000007e0


	//----- nvinfo : EIATTR_MAX_THREADS
	.align		4
.L_9214:
        /*0090*/ 	.byte	0x04, 0x05
        /*0092*/ 	.short	(.L_9216 - .L_9215)
.L_9215:
        /*0094*/ 	.word	0x00000080
        /*0098*/ 	.word	0x00000001
        /*009c*/ 	.word	0x00000001


	//----- nvinfo : EIATTR_CRS_STACK_SIZE
	.align		4
.L_9216:
        /*00a0*/ 	.byte	0x04, 0x1e
        /*00a2*/ 	.short	(.L_9218 - .L_9217)
.L_9217:
        /*00a4*/ 	.word	0x00000000


	//----- nvinfo : EIATTR_CBANK_PARAM_SIZE
	.align		4
.L_9218:
        /*00a8*/ 	.byte	0x03, 0x19
        /*00aa*/ 	.short	0x0024


	//----- nvinfo : EIATTR_PARAM_CBANK
	.align		4
        /*00ac*/ 	.byte	0x04, 0x0a
        /*00ae*/ 	.short	(.L_9220 - .L_9219)
	.align		4
.L_9219:
        /*00b0*/ 	.word	index@(.nv.constant0._ZN2at6native27unrolled_elementwise_kernelINS0_13BinaryFunctorIN3c104HalfES4_bZZZNS0_23logical_and_kernel_cudaERNS_14TensorIteratorEENKUlvE0_clEvENKUlvE6_clEvEUlS4_S4_E_EESt5arrayIPcLm3EELi4E23TrivialOffsetCalculatorILi2EjESE_ILi1EjENS0_6memory15LoadWithoutCastENSH_16StoreWithoutCastEEEviT_T0_T2_T3_T4_T5_)
        /*00b4*/ 	.short	0x0210
        /*00b6*/ 	.short	0x0024


	//----- nvinfo : EIATTR_SW_WAR
	.align		4
.L_9220:
        /*00b8*/ 	.byte	0x04, 0x36
        /*00ba*/ 	.short	(.L_9222 - .L_9221)
.L_9221:
        /*00bc*/ 	.word	0x00000008
.L_9222:


//--------------------- .nv.info._ZN2at6native29vectorized_elementwise_kernelILi2ENS0_13BinaryFunctorIN3c104HalfES4_bZZZNS0_23logical_and_kernel_cudaERNS_14TensorIteratorEENKUlvE0_clEvENKUlvE6_clEvEUlS4_S4_E_EESt5arrayIPcLm3EEEEviT0_T1_ --------------------------
	.section	.nv.info._ZN2at6native29vectorized_elementwise_kernelILi2ENS0_13BinaryFunctorIN3c104HalfES4_bZZZNS0_23logical_and_kernel_cudaERNS_14TensorIteratorEENKUlvE0_clEvENKUlvE6_clEvEUlS4_S4_E_EESt5arrayIPcLm3EEEEviT0_T1_,"",@"SHT_CUDA_INFO"
	.sectionflags	@""
	.align	4


	//----- nvinfo : EIATTR_CUDA_API_VERSION
	.align		4
        /*0000*/ 	.byte	0x04, 0x37
        /*0002*/ 	.short	(.L_9224 - .L_9223)
.L_9223:
        /*0004*/ 	.word	0x00000082


	//----- nvinfo : EIATTR_KPARAM_INFO
	.align		4
.L_9224:
        /*0008*/ 	.byte	0x04, 0x17
        /*000a*/ 	.short	(.L_9226 - .L_9225)
.L_9225:
        /*000c*/ 	.word	0x00000000
        /*0010*/ 	.short	0x0002
        /*0012*/ 	.short	0x0008
        /*0014*/ 	.byte	0x00, 0xf0, 0x61, 0x00


	//----- nvinfo : EIATTR_KPARAM_INFO
	.align		4
.L_9226:
        /*0018*/ 	.byte	0x04, 0x17
        /*001a*/ 	.short	(.L_9228 - .L_9227)
.L_9227:
        /*001c*/ 	.word	0x00000000
        /*0020*/ 	.short	0x0001
        /*0022*/ 	.short	0x0004
        /*0024*/ 	.byte	0x00, 0xf0, 0x05, 0x00


	//----- nvinfo : EIATTR_KPARAM_INFO
	.align		4
.L_9228:
        /*0028*/ 	.byte	0x04, 0x17
        /*002a*/ 	.short	(.L_9230 - .L_9229)
.L_9229:
        /*002c*/ 	.word	0x00000000
        /*0030*/ 	.short	0x0000
        /*0032*/ 	.short	0x0000
        /*0034*/ 	.byte	0x00, 0xf0, 0x11, 0x00


	//----- nvinfo : EIATTR_SPARSE_MMA_MASK
	.align		4
.L_9230:
        /*0038*/ 	.byte	0x03, 0x50
        /*003a*/ 	.short	0x0000


	//----- nvinfo : EIATTR_MAXREG_COUNT
	.align		4
        /*003c*/ 	.byte	0x03, 0x1b
        /*003e*/ 	.short	0x00ff


	//----- nvinfo : EIATTR_MERCURY_ISA_VERSION
	.align		4
        /*0040*/ 	.byte	0x03, 0x5f
        /*0042*/ 	.short	0x0101


	//----- nvinfo : EIATTR_EXIT_INSTR_OFFSETS
	.align		4
        /*0044*/ 	.byte	0x04, 0x1c
        /*0046*/ 	.short	(.L_9232 - .L_9231)


	//   ....[0]....
.L_9231:
        /*0048*/ 	.word	0x00000530


	//   ....[1]....
        /*004c*/ 	.word	0x00001470


	//   ....[2]....
        /*0050*/ 	.word	0x000014d0


	//----- nvinfo : EIATTR_MAX_THREADS
	.align		4
.L_9232:
        /*0054*/ 	.byte	0x04, 0x05
        /*0056*/ 	.short	(.L_9234 - .L_9233)
.L_9233:
        /*0058*/ 	.word	0x00000080
        /*005c*/ 	.word	0x00000001
        /*0060*/ 	.word	0x00000001


	//----- nvinfo : EIATTR_CRS_STACK_SIZE
	.align		4
.L_9234:
        /*0064*/ 	.byte	0x04, 0x1e
        /*0066*/ 	.short	(.L_9236 - .L_9235)
.L_9235:
        /*0068*/ 	.word	0x00000000


	//----- nvinfo : EIATTR_CBANK_PARAM_SIZE
	.align		4
.L_9236:
        /*006c*/ 	.byte	0x03, 0x19
        /*006e*/ 	.short	0x0020


	//----- nvinfo : EIATTR_PARAM_CBANK
	.align		4
        /*0070*/ 	.byte	0x04, 0x0a
        /*0072*/ 	.short	(.L_9238 - .L_9237)
	.align		4
.L_9237:
        /*0074*/ 	.word	index@(.nv.constant0._ZN2at6native29vectorized_elementwise_kernelILi2ENS0_13BinaryFunctorIN3c104HalfES4_bZZZNS0_23logical_and_kernel_cudaERNS_14TensorIteratorEENKUlvE0_clEvENKUlvE6_clEvEUlS4_S4_E_EESt5arrayIPcLm3EEEEviT0_T1_)
        /*0078*/ 	.short	0x0210
        /*007a*/ 	.short	0x0020


	//----- nvinfo : EIATTR_SW_WAR
	.align		4
.L_9238:
        /*007c*/ 	.byte	0x04, 0x36
        /*007e*/ 	.short	(.L_9240 - .L_9239)
.L_9239:
        /*0080*/ 	.word	0x00000008
.L_9240:


//--------------------- .nv.info._ZN2at6native29vectorized_elementwise_kernelILi4ENS0_13BinaryFunctorIN3c104HalfES4_bZZZNS0_23logical_and_kernel_cudaERNS_14TensorIteratorEENKUlvE0_clEvENKUlvE6_clEvEUlS4_S4_E_EESt5arrayIPcLm3EEEEviT0_T1_ --------------------------
	.section	.nv.info._ZN2at6native29vectorized_elementwise_kernelILi4ENS0_13BinaryFunctorIN3c104HalfES4_bZZZNS0_23logical_and_kernel_cudaERNS_14TensorIteratorEENKUlvE0_clEvENKUlvE6_clEvEUlS4_S4_E_EESt5arrayIPcLm3EEEEviT0_T1_,"",@"SHT_CUDA_INFO"
	.sectionflags	@""
	.align	4


	//----- nvinfo : EIATTR_CUDA_API_VERSION
	.align		4
        /*0000*/ 	.byte	0x04, 0x37
        /*0002*/ 	.short	(.L_9242 - .L_9241)
.L_9241:
        /*0004*/ 	.word	0x00000082


	//----- nvinfo : EIATTR_KPARAM_INFO
	.align		4
.L_9242:
        /*0008*/ 	.byte	0x04, 0x17
        /*000a*/ 	.short	(.L_9244 - .L_9243)
.L_9243:
        /*000c*/ 	.word	0x00000000
        /*0010*/ 	.short	0x0002
        /*0012*/ 	.short	0x0008
        /*0014*/ 	.byte	0x00, 0xf0, 0x61, 0x00


	//----- nvinfo : EIATTR_KPARAM_INFO
	.align		4
.L_9244:
        /*0018*/ 	.byte	0x04, 0x17
        /*001a*/ 	.short	(.L_9246 - .L_9245)
.L_9245:
        /*001c*/ 	.word	0x00000000
        /*0020*/ 	.short	0x0001
        /*0022*/ 	.short	0x0004
        /*0024*/ 	.byte	0x00, 0xf0, 0x05, 0x00


	//----- nvinfo : EIATTR_KPARAM_INFO
	.align		4
.L_9246:
        /*0028*/ 	.byte	0x04, 0x17
        /*002a*/ 	.short	(.L_9248 - .L_9247)
.L_9247:
        /*002c*/ 	.word	0x00000000
        /*0030*/ 	.short	0x0000
        /*0032*/ 	.short	0x0000
        /*0034*/ 	.byte	0x00, 0xf0, 0x11, 0x00


	//----- nvinfo : EIATTR_SPARSE_MMA_MASK
	.align		4
.L_9248:
        /*0038*/ 	.byte	0x03, 0x50
        /*003a*/ 	.short	0x0000


	//----- nvinfo : EIATTR_MAXREG_COUNT
	.align		4
        /*003c*/ 	.byte	0x03, 0x1b
        /*003e*/ 	.short	0x00ff


	//----- nvinfo : EIATTR_MERCURY_ISA_VERSION
	.align		4
        /*0040*/ 	.byte	0x03, 0x5f
        /*0042*/ 	.short	0x0101


	//----- nvinfo : EIATTR_EXIT_INSTR_OFFSETS
	.align		4
        /*0044*/ 	.byte	0x04, 0x1c
        /*0046*/ 	.short	(.L_9250 - .L_9249)


	//   ....[0]....
.L_9249:
        /*0048*/ 	.word	0x000004f0


	//   ....[1]....
        /*004c*/ 	.word	0x00001430


	//   ....[2]....
        /*0050*/ 	.word	0x00001490


	//----- nvinfo : EIATTR_MAX_THREADS
	.align		4
.L_9250:
        /*0054*/ 	.byte	0x04, 0x05
        /*0056*/ 	.short	(.L_9252 - .L_9251)
.L_9251:
        /*0058*/ 	.word	0x00000080
        /*005c*/ 	.word	0x00000001
        /*0060*/ 	.word	0x00000001


	//----- nvinfo : EIATTR_CRS_STACK_SIZE
	.align		4
.L_9252:
        /*0064*/ 	.byte	0x04, 0x1e
        /*0066*/ 	.short	(.L_9254 - .L_9253)
.L_9253:
        /*0068*/ 	.word	0x00000000


	//----- nvinfo : EIATTR_CBANK_PARAM_SIZE
	.align		4
.L_9254:
        /*006c*/ 	.byte	0x03, 0x19
        /*006e*/ 	.short	0x0020


	//----- nvinfo : EIATTR_PARAM_CBANK
	.align		4
        /*0070*/ 	.byte	0x04, 0x0a
        /*0072*/ 	.short	(.L_9256 - .L_9255)
	.align		4
.L_9255:
        /*0074*/ 	.word	index@(.nv.constant0._ZN2at6native29vectorized_elementwise_kernelILi4ENS0_13BinaryFunctorIN3c104HalfES4_bZZZNS0_23logical_and_kernel_cudaERNS_14TensorIteratorEENKUlvE0_clEvENKUlvE6_clEvEUlS4_S4_E_EESt5arrayIPcLm3EEEEviT0_T1_)
        /*0078*/ 	.short	0x0210
        /*007a*/ 	.short	0x0020


	//----- nvinfo : EIATTR_SW_WAR
	.align		4
.L_9256:
        /*007c*/ 	.byte	0x04, 0x36
        /*007e*/ 	.short	(.L_9258 - .L_9257)
.L_9257:
        /*0080*/ 	.word	0x00000008
.L_9258:


//--------------------- .nv.info._ZN2at6native29vectorized_elementwise_kernelILi8ENS0_13BinaryFunctorIN3c104HalfES4_bZZZNS0_23logical_and_kernel_cudaERNS_14TensorIteratorEENKUlvE0_clEvENKUlvE6_clEvEUlS4_S4_E_EESt5arrayIPcLm3EEEEviT0_T1_ --------------------------
	.section	.nv.info._ZN2at6native29vectorized_elementwise_kernelILi8ENS0_13BinaryFunctorIN3c104HalfES4_bZZZNS0_23logical_and_kernel_cudaERNS_14TensorIteratorEENKUlvE0_clEvENKUlvE6_clEvEUlS4_S4_E_EESt5arrayIPcLm3EEEEviT0_T1_,"",@"SHT_CUDA_INFO"
	.sectionflags	@""
	.align	4


	//----- nvinfo : EIATTR_CUDA_API_VERSION
	.align		4
        /*0000*/ 	.byte	0x04, 0x37
        /*0002*/ 	.short	(.L_9260 - .L_9259)
.L_9259:
        /*0004*/ 	.word	0x00000082


	//----- nvinfo : EIATTR_KPARAM_INFO
	.align		4
.L_9260:
        /*0008*/ 	.byte	0x04, 0x17
        /*000a*/ 	.short	(.L_9262 - .L_9261)
.L_9261:
        /*000c*/ 	.word	0x00000000
        /*0010*/ 	.short	0x0002
        /*0012*/ 	.short	0x0008
        /*0014*/ 	.byte	0x00, 0xf0, 0x61, 0x00


	//----- nvinfo : EIATTR_KPARAM_INFO
	.align		4
.L_9262:
        /*0018*/ 	.byte	0x04, 0x17
        /*001a*/ 	.short	(.L_9264 - .L_9263)
.L_9263:
        /*001c*/ 	.word	0x00000000
        /*0020*/ 	.short	0x0001
        /*0022*/ 	.short	0x0004
        /*0024*/ 	.byte	0x00, 0xf0, 0x05, 0x00


	//----- nvinfo : EIATTR_KPARAM_INFO
	.align		4
.L_9264:
        /*0028*/ 	.byte	0x04, 0x17
        /*002a*/ 	.short	(.L_9266 - .L_9265)
.L_9265:
        /*002c*/ 	.word	0x00000000
        /*0030*/ 	.short	0x0000
        /*0032*/ 	.short	0x0000
        /*0034*/ 	.byte	0x00, 0xf0, 0x11, 0x00


	//----- nvinfo : EIATTR_SPARSE_MMA_MASK
	.align		4
.L_9266:
        /*0038*/ 	.byte	0x03, 0x50
        /*003a*/ 	.short	0x0000


	//----- nvinfo : EIATTR_MAXREG_COUNT
	.align		4
        /*003c*/ 	.byte	0x03, 0x1b
        /*003e*/ 	.short	0x00ff


	//----- nvinfo : EIATTR_MERCURY_ISA_VERSION
	.align		4
        /*0040*/ 	.byte	0x03, 0x5f
        /*0042*/ 	.short	0x0101


	//----- nvinfo : EIATTR_EXIT_INSTR_OFFSETS
	.align		4
        /*0044*/ 	.byte	0x04, 0x1c
        /*0046*/ 	.short	(.L_9268 - .L_9267)


	//   ....[0]....
.L_9267:
        /*0048*/ 	.word	0x00000500


	//   ....[1]....
        /*004c*/ 	.word	0x00001440


	//   ....[2]....
        /*0050*/ 	.word	0x000014a0


	//----- nvinfo : EIATTR_MAX_THREADS
	.align		4
.L_9268:
        /*0054*/ 	.byte	0x04, 0x05
        /*0056*/ 	.short	(.L_9270 - .L_9269)
.L_9269:
        /*0058*/ 	.word	0x00000080
        /*005c*/ 	.word	0x00000001
        /*0060*/ 	.word	0x00000001


	//----- nvinfo : EIATTR_CRS_STACK_SIZE
	.align		4
.L_9270:
        /*0064*/ 	.byte	0x04, 0x1e
        /*0066*/ 	.short	(.L_9272 - .L_9271)
.L_9271:
        /*0068*/ 	.word	0x00000000


	//----- nvinfo : EIATTR_CBANK_PARAM_SIZE
	.align		4
.L_9272:
        /*006c*/ 	.byte	0x03, 0x19
        /*006e*/ 	.short	0x0020


	//----- nvinfo : EIATTR_PARAM_CBANK
	.align		4
        /*0070*/ 	.byte	0x04, 0x0a
        /*0072*/ 	.short	(.L_9274 - .L_9273)
	.align		4
.L_9273:
        /*0074*/ 	.word	index@(.nv.constant0._ZN2at6native29vectorized_elementwise_kernelILi8ENS0_13BinaryFunctorIN3c104HalfES4_bZZZNS0_23logical_and_kernel_cudaERNS_14TensorIteratorEENKUlvE0_clEvENKUlvE6_clEvEUlS4_S4_E_EESt5arrayIPcLm3EEEEviT0_T1_)
        /*0078*/ 	.short	0x0210
        /*007a*/ 	.short	0x0020


	//----- nvinfo : EIATTR_SW_WAR
	.align		4
.L_9274:
        /*007c*/ 	.byte	0x04, 0x36
        /*007e*/ 	.short	(.L_9276 - .L_9275)
.L_9275:
        /*0080*/ 	.word	0x00000008
.L_9276:


//--------------------- .nv.info._ZN2at6native18elementwise_kernelILi128ELi4EZNS0_15gpu_kernel_implINS0_13AUnaryFunctorIffbZZZNS0_23logical_and_kernel_cudaERNS_14TensorIteratorEENKUlvE0_clEvENKUlvE5_clEvEUlffE_EEEEvRNS_18TensorIteratorBaseERKT_EUliE_EEviT1_ --------------------------
	.section	.nv.info._ZN2at6native18elementwise_kernelILi128ELi4EZNS0_15gpu_kernel_implINS0_13AUnaryFunctorIffbZZZNS0_23logical_and_kernel_cudaERNS_14TensorIteratorEENKUlvE0_clEvENKUlvE5_clEvEUlffE_EEEEvRNS_18TensorIteratorBaseERKT_EUliE_EEviT1_,"",@"SHT_CUDA_INFO"
	.sectionflags	@""
	.align	4


	//----- nvinfo : EIATTR_CUDA_API_VERSION
	.align		4
        /*0000*/ 	.byte	0x04, 0x37
        /*0002*/ 	.short	(.L_9278 - .L_9277)
.L_9277:
        /*0004*/ 	.word	0x00000082


	//----- nvinfo : EIATTR_KPARAM_INFO
	.align		4
.L_9278:
        /*0008*/ 	.byte	0x04, 0x17
        /*000a*/ 	.short	(.L_9280 - .L_9279)
.L_9279:
        /*000c*/ 	.word	0x00000000
        /*0010*/ 	.short	0x0001
        /*0012*/ 	.short	0x0008
        /*0014*/ 	.byte	0x00, 0xf0, 0x81, 0x08


	//----- nvinfo : EIATTR_KPARAM_INFO
	.align		4
.L_9280:
        /*0018*/ 	.byte	0x04, 0x17
        /*001a*/ 	.short	(.L_9282 - .L_9281)
.L_9281:
        /*001c*/ 	.word	0x00000000
        /*0020*/ 	.short	0x0000
        /*0022*/ 	.short	0x0000
        /*0024*/ 	.byte	0x00, 0xf0, 0x11, 0x00


	//----- nvinfo : EIATTR_SPARSE_MMA_MASK
	.align		4
.L_9282:
        /*0028*/ 	.byte	0x03, 0x50
        /*002a*/ 	.short	0x0000


	//----- nvinfo : EIATTR_MAXREG_COUNT
	.align		4
        /*002c*/ 	.byte	0x03, 0x1b
        /*002e*/ 	.short	0x0080


	//----- nvinfo : EIATTR_EXTERNS
	.align		4
        /*0030*/ 	.byte	0x04, 0x0f
        /*0032*/ 	.short	(.L_9284 - .L_9283)


	//   ....[0]....
	.align		4
.L_9283:
        /*0034*/ 	.word	index@(__assertfail)


	//----- nvinfo : EIATTR_MERCURY_ISA_VERSION
	.align		4
.L_9284:
        /*0038*/ 	.byte	0x03, 0x5f
        /*003a*/ 	.short	0x0101


	//----- nvinfo : EIATTR_SYSCALL_OFFSETS
	.align		4
        /*003c*/ 	.byte	0x04, 0x46
        /*003e*/ 	.short	(.L_9286 - .L_9285)


	//   ....[0]....
.L_9285:
        /*0040*/ 	.word	0x00002160


	//   ....[1]....
        /*0044*/ 	.word	0x00003010


	//   ....[2]....
        /*0048*/ 	.word	0x00005190


	//   ....[3]....
        /*004c*/ 	.word	0x00006040


	//   ....[4]....
        /*0050*/ 	.word	0x000081b0


	//   ....[5]....
        /*0054*/ 	.word	0x00009060


	//   ....[6]....
        /*0058*/ 	.word	0x0000b1c0


	//   ....[7]....
        /*005c*/ 	.word	0x0000c070


	//----- nvinfo : EIATTR_EXIT_INSTR_OFFSETS
	.align		4
.L_9286:
        /*0060*/ 	.byte	0x04, 0x1c
        /*0062*/ 	.short	(.L_9288 - .L_9287)


	//   ....[0]....
.L_9287:
        /*0064*/ 	.word	0x00009100


	//   ....[1]....
        /*0068*/ 	.word	0x0000b380


	//   ....[2]....
        /*006c*/ 	.word	0x0000b3a0


	//   ....[3]....
        /*0070*/ 	.word	0x0000b430


	//   ....[4]....
        /*0074*/ 	.word	0x0000b450


	//   ....[5]....
        /*0078*/ 	.word	0x0000b470


	//   ....[6]....
        /*007c*/ 	.word	0x0000b500


	//   ....[7]....
        /*0080*/ 	.word	0x0000b540


	//   ....[8]....
        /*0084*/ 	.word	0x0000b5e0


	//   ....[9]....
        /*0088*/ 	.word	0x0000b630


	//   ....[10]....
        /*008c*/ 	.word	0x0000b660


	//   ....[11]....
        /*0090*/ 	.word	0x0000b700


	//   ....[12]....
        /*0094*/ 	.word	0x0000b740


	//   ....[13]....
        /*0098*/ 	.word	0x0000b8d0


	//   ....[14]....
        /*009c*/ 	.word	0x0000ba30


	//   ....[15]....
        /*00a0*/ 	.word	0x0000ba70


	//   ....[16]....
        /*00a4*/ 	.word	0x0000bb10


	//   ....[17]....
        /*00a8*/ 	.word	0x0000bc90


	//   ....[18]....
        /*00ac*/ 	.word	0x0000be10


	//   ....[19]....
        /*00b0*/ 	.word	0x0000bf70


	//   ....[20]....
        /*00b4*/ 	.word	0x0000c080


	//   ....[21]....
        /*00b8*/ 	.word	0x0000c0b0


	//   ....[22]....
        /*00bc*/ 	.word	0x0000c0d0


	//----- nvinfo : EIATTR_MAX_THREADS
	.align		4
.L_9288:
        /*00c0*/ 	.byte	0x04, 0x05
        /*00c2*/ 	.short	(.L_9290 - .L_9289)
.L_9289:
        /*00c4*/ 	.word	0x00000080
        /*00c8*/ 	.word	0x00000001
        /*00cc*/ 	.word	0x00000001


	//----- nvinfo : EIATTR_CRS_STACK_SIZE
	.align		4
.L_9290:
        /*00d0*/ 	.byte	0x04, 0x1e
        /*00d2*/ 	.short	(.L_9292 - .L_9291)
.L_9291:
        /*00d4*/ 	.word	0x00000000


	//----- nvinfo : EIATTR_CBANK_PARAM_SIZE
	.align		4
.L_9292:
        /*00d8*/ 	.byte	0x03, 0x19
        /*00da*/ 	.short	0x0228


	//----- nvinfo : EIATTR_PARAM_CBANK
	.align		4
        /*00dc*/ 	.byte	0x04, 0x0a
        /*00de*/ 	.short	(.L_9294 - .L_9293)
	.align		4
.L_9293:
        /*00e0*/ 	.word	index@(.nv.constant0._ZN2at6native18elementwise_kernelILi128ELi4EZNS0_15gpu_kernel_implINS0_13AUnaryFunctorIffbZZZNS0_23logical_and_kernel_cudaERNS_14TensorIteratorEENKUlvE0_clEvENKUlvE5_clEvEUlffE_EEEEvRNS_18TensorIteratorBaseERKT_EUliE_EEviT1_)
        /*00e4*/ 	.short	0x0210
        /*00e6*/ 	.short	0x0228


	//----- nvinfo : EIATTR_SW_WAR
	.align		4
.L_9294:
        /*00e8*/ 	.byte	0x04, 0x36
        /*00ea*/ 	.short	(.L_9296 - .L_9295)
.L_9295:
        /*00ec*/ 	.word	0x00000008
.L_9296:


//--------------------- .nv.info._ZN2at6native27unrolled_elementwise_kernelINS0_13AUnaryFunctorIffbZZZNS0_23logical_and_kernel_cudaERNS_14TensorIteratorEENKUlvE0_clEvENKUlvE5_clEvEUlffE_EESt5arrayIPcLm2EELi4E23TrivialOffsetCalculatorILi1EjESD_NS0_6memory12LoadWithCastILi1EEENSE_13StoreWithCastILi1EEEEEviT_T0_T2_T3_T4_T5_ --------------------------
	.section	.nv.info._ZN2at6native27unrolled_elementwise_kernelINS0_13AUnaryFunctorIffbZZZNS0_23logical_and_kernel_cudaERNS_14TensorIteratorEENKUlvE0_clEvENKUlvE5_clEvEUlffE_EESt5arrayIPcLm2EELi4E23TrivialOffsetCalculatorILi1EjESD_NS0_6memory12LoadWithCastILi1EEENSE_13StoreWithCastILi1EEEEEviT_T0_T2_T3_T4_T5_,"",@"SHT_CUDA_INFO"
	.sectionflags	@""
	.align	4


	//----- nvinfo : EIATTR_CUDA_API_VERSION
	.align		4
        /*0000*/ 	.byte	0x04, 0x37
        /*0002*/ 	.short	(.L_9298 - .L_9297)
.L_9297:
        /*0004*/ 	.word	0x00000082


	//----- nvinfo : EIATTR_KPARAM_INFO
	.align		4
.L_9298:
        /*0008*/ 	.byte	0x04, 0x17
        /*000a*/ 	.short	(.L_9300 - .L_9299)
.L_9299:
        /*000c*/ 	.word	0x00000000
        /*0010*/ 	.short	0x0006
        /*0012*/ 	.short	0x002c
        /*0014*/ 	.byte	0x00, 0xf0, 0x21, 0x00


	//----- nvinfo : EIATTR_KPARAM_INFO
	.align		4
.L_9300:
        /*0018*/ 	.byte	0x04, 0x17
        /*001a*/ 	.short	(.L_9302 - .L_9301)
.L_9301:
        /*001c*/ 	.word	0x00000000
        /*0020*/ 	.short	0x0005
        /*0022*/ 	.short	0x0024
        /*0024*/ 	.byte	0x00, 0xf0, 0x21, 0x00


	//----- nvinfo : EIATTR_KPARAM_INFO
	.align		4
.L_9302:
        /*0028*/ 	.byte	0x04, 0x17
        /*002a*/ 	.short	(.L_9304 - .L_9303)
.L_9303:
        /*002c*/ 	.word	0x00000000
        /*0030*/ 	.short	0x0004
        /*0032*/ 	.short	0x0021
        /*0034*/ 	.byte	0x00, 0xf0, 0x05, 0x00


	//----- nvinfo : EIATTR_KPARAM_INFO
	.align		4
.L_9304:
        /*0038*/ 	.byte	0x04, 0x17
        /*003a*/ 	.short	(.L_9306 - .L_9305)
.L_9305:
        /*003c*/ 	.word	0x00000000
        /*0040*/ 	.short	0x0003
        /*0042*/ 	.short	0x0020
        /*0044*/ 	.byte	0x00, 0xf0, 0x05, 0x00


	//----- nvinfo : EIATTR_KPARAM_INFO
	.align		4
.L_9306:
        /*0048*/ 	.byte	0x04, 0x17
        /*004a*/ 	.short	(.L_9308 - .L_9307)
.L_9307:
        /*004c*/ 	.word	0x00000000
        /*0050*/ 	.short	0x0002
        /*0052*/ 	.short	0x0010
        /*0054*/ 	.byte	0x00, 0xf0, 0x41, 0x00


	//----- nvinfo : EIATTR_KPARAM_INFO
	.align		4
.L_9308:
        /*0058*/ 	.byte	0x04, 0x17
        /*005a*/ 	.short	(.L_9310 - .L_9309)
.L_9309:
        /*005c*/ 	.word	0x00000000
        /*0060*/ 	.short	0x0001
        /*0062*/ 	.short	0x0004
        /*0064*/ 	.byte	0x00, 0xf0, 0x21, 0x00


	//----- nvinfo : EIATTR_KPARAM_INFO
	.align		4
.L_9310:
        /*0068*/ 	.byte	0x04, 0x17
        /*006a*/ 	.short	(.L_9312 - .L_9311)
.L_9311:
        /*006c*/ 	.word	0x00000000
        /*0070*/ 	.short	0x0000
        /*0072*/ 	.short	0x0000
        /*0074*/ 	.byte	0x00, 0xf0, 0x11, 0x00


	//----- nvinfo : EIATTR_SPARSE_MMA_MASK
	.align		4
.L_9312:
        /*0078*/ 	.byte	0x03, 0x50
        /*007a*/ 	.short	0x0000


	//----- nvinfo : EIATTR_MAXREG_COUNT
	.align		4
        /*007c*/ 	.byte	0x03, 0x1b
        /*007e*/ 	.short	0x00ff


	//----- nvinfo : EIATTR_EXTERNS
	.align		4
        /*0080*/ 	.byte	0x04, 0x0f
        /*0082*/ 	.short	(.L_9314 - .L_9313)


	//   ....[0]....
	.align		4
.L_9313:
        /*0084*/ 	.word	index@(__assertfail)


	//----- nvinfo : EIATTR_MERCURY_ISA_VERSION
	.align		4
.L_9314:
        /*0088*/ 	.byte	0x03, 0x5f
        /*008a*/ 	.short	0x0101


	//----- nvinfo : EIATTR_SYSCALL_OFFSETS
	.align		4
        /*008c*/ 	.byte	0x04, 0x46
        /*008e*/ 	.short	(.L_9316 - .L_9315)


	//   ....[0]....
.L_9315:
        /*0090*/ 	.word	0x00000e80


	//   ....[1]....
        /*0094*/ 	.word	0x00001d30


	//   ....[2]....
        /*0098*/ 	.word	0x00002bf0


	//   ....[3]....
        /*009c*/ 	.word	0x00003a50


	//   ....[4]....
        /*00a0*/ 	.word	0x00004a50


	//   ....[5]....
        /*00a4*/ 	.word	0x00005930


	//   ....[6]....
        /*00a8*/ 	.word	0x00006800


	//   ....[7]....
        /*00ac*/ 	.word	0x000076c0


	//----- nvinfo : EIATTR_EXIT_INSTR_OFFSETS
	.align		4
.L_9316:
        /*00b0*/ 	.byte	0x04, 0x1c
        /*00b2*/ 	.short	(.L_9318 - .L_9317)


	//   ....[0]....
.L_9317:
        /*00b4*/ 	.word	0x000068a0


	//   ....[1]....
        /*00b8*/ 	.word	0x000069d0


	//   ....[2]....
        /*00bc*/ 	.word	0x000069f0


	//   ....[3]....
        /*00c0*/ 	.word	0x00006a80


	//   ....[4]....
        /*00c4*/ 	.word	0x00006aa0


	//   ....[5]....
        /*00c8*/ 	.word	0x00006ac0


	//   ....[6]....
        /*00cc*/ 	.word	0x00006b50


	//   ....[7]....
        /*00d0*/ 	.word	0x00006b90


	//   ....[8]....
        /*00d4*/ 	.word	0x00006c30


	//   ....[9]....
        /*00d8*/ 	.word	0x00006c80


	//   ....[10]....
        /*00dc*/ 	.word	0x00006cb0


	//   ....[11]....
        /*00e0*/ 	.word	0x00006d50


	//   ....[12]....
        /*00e4*/ 	.word	0x00006d90


	//   ....[13]....
        /*00e8*/ 	.word	0x00006f20


	//   ....[14]....
        /*00ec*/ 	.word	0x00007080


	//   ....[15]....
        /*00f0*/ 	.word	0x000070c0


	//   ....[16]....
        /*00f4*/ 	.word	0x00007160


	//   ....[17]....
        /*00f8*/ 	.word	0x000072e0


	//   ....[18]....
        /*00fc*/ 	.word	0x00007460


	//   ....[19]....
        /*0100*/ 	.word	0x000075c0


	//   ....[20]....
        /*0104*/ 	.word	0x000076d0


	//   ....[21]....
        /*0108*/ 	.word	0x00007700


	//   ....[22]....
        /*010c*/ 	.word	0x00007720


	//----- nvinfo : EIATTR_MAX_THREADS
	.align		4
.L_9318:
        /*0110*/ 	.byte	0x04, 0x05
        /*0112*/ 	.short	(.L_9320 - .L_9319)
.L_9319:
        /*0114*/ 	.word	0x00000080
        /*0118*/ 	.word	0x00000001
        /*011c*/ 	.word	0x00000001


	//----- nvinfo : EIATTR_CRS_STACK_SIZE
	.align		4
.L_9320:
        /*0120*/ 	.byte	0x04, 0x1e
        /*0122*/ 	.short	(.L_9322 - .L_9321)
.L_9321:
        /*0124*/ 	.word	0x00000000


	//----- nvinfo : EIATTR_CBANK_PARAM_SIZE
	.align		4
.L_9322:
        /*0128*/ 	.byte	0x03, 0x19
        /*012a*/ 	.short	0x0034


	//----- nvinfo : EIATTR_PARAM_CBANK
	.align		4
        /*012c*/ 	.byte	0x04, 0x0a
        /*012e*/ 	.short	(.L_9324 - .L_9323)
	.align		4
.L_9323:
        /*0130*/ 	.word	index@(.nv.constant0._ZN2at6native27unrolled_elementwise_kernelINS0_13AUnaryFunctorIffbZZZNS0_23logical_and_kernel_cudaERNS_14TensorIteratorEENKUlvE0_clEvENKUlvE5_clEvEUlffE_EESt5arrayIPcLm2EELi4E23TrivialOffsetCalculatorILi1EjESD_NS0_6memory12LoadWithCastILi1EEENSE_13StoreWithCastILi1EEEEEviT_T0_T2_T3_T4_T5_)
        /*0134*/ 	.short	0x0210
        /*0136*/ 	.short	0x0034


	//----- nvinfo : EIATTR_SW_WAR
	.align		4
.L_9324:
        /*0138*/ 	.byte	0x04, 0x36
        /*013a*/ 	.short	(.L_9326 - .L_9325)
.L_9325:
        /*013c*/ 	.word	0x00000008
.L_9326:


//--------------------- .nv.info._ZN2at6native18elementwise_kernelILi128ELi4EZNS0_22gpu_kernel_impl_nocastINS0_13AUnaryFunctorIffbZZZNS0_23logical_and_kernel_cudaERNS_14TensorIteratorEENKUlvE0_clEvENKUlvE5_clEvEUlffE_EEEEvRNS_18TensorIteratorBaseERKT_EUliE_EEviT1_ --------------------------
	.section	.nv.info._ZN2at6native18elementwise_kernelILi128ELi4EZNS0_22gpu_kernel_impl_nocastINS0_13AUnaryFunctorIffbZZZNS0_23logical_and_kernel_cudaERNS_14TensorIteratorEENKUlvE0_clEvENKUlvE5_clEvEUlffE_EEEEvRNS_18TensorIteratorBaseERKT_EUliE_EEviT1_,"",@"SHT_CUDA_INFO"
	.sectionflags	@""
	.align	4


	//----- nvinfo : EIATTR_CUDA_API_VERSION
	.align		4
        /*0000*/ 	.byte	0x04, 0x37
        /*0002*/ 	.short	(.L_9328 - .L_9327)
.L_9327:
        /*0004*/ 	.word	0x00000082


	//----- nvinfo : EIATTR_KPARAM_INFO
	.align		4
.L_9328:
        /*0008*/ 	.byte	0x04, 0x17
        /*000a*/ 	.short	(.L_9330 - .L_9329)
.L_9329:
        /*000c*/ 	.word	0x00000000
        /*0010*/ 	.short	0x0001
        /*0012*/ 	.short	0x0008
        /*0014*/ 	.byte	0x00, 0xf0, 0x61, 0x08


	//----- nvinfo : EIATTR_KPARAM_INFO
	.align		4
.L_9330:
        /*0018*/ 	.byte	0x04, 0x17
        /*001a*/ 	.short	(.L_9332 - .L_9331)
.L_9331:
        /*001c*/ 	.word	0x00000000
        /*0020*/ 	.short	0x0000
        /*0022*/ 	.short	0x0000
        /*0024*/ 	.byte	0x00, 0xf0, 0x11, 0x00


	//----- nvinfo : EIATTR_SPARSE_MMA_MASK
	.align		4
.L_9332:
        /*0028*/ 	.byte	0x03, 0x50
        /*002a*/ 	.short	0x0000


	//----- nvinfo : EIATTR_MAXREG_COUNT
	.align		4
        /*002c*/ 	.byte	0x03, 0x1b
        /*002e*/ 	.short	0x0080


	//----- nvinfo : EIATTR_MERCURY_ISA_VERSION
	.align		4
        /*0030*/ 	.byte	0x03, 0x5f
        /*0032*/ 	.short	0x0101


	//----- nvinfo : EIATTR_EXIT_INSTR_OFFSETS
	.align		4
        /*0034*/ 	.byte	0x04, 0x1c
        /*0036*/ 	.short	(.L_9334 - .L_9333)


	//   ....[0]....
.L_9333:
        /*0038*/ 	.word	0x00003c50


	//   ....[1]....
        /*003c*/ 	.word	0x00005010


	//----- nvinfo : EIATTR_MAX_THREADS
	.align		4
.L_9334:
        /*0040*/ 	.byte	0x04, 0x05
        /*0042*/ 	.short	(.L_9336 - .L_9335)
.L_9335:
        /*0044*/ 	.word	0x00000080
        /*0048*/ 	.word	0x00000001
        /*004c*/ 	.word	0x00000001


	//----- nvinfo : EIATTR_CRS_STACK_SIZE
	.align		4
.L_9336:
        /*0050*/ 	.byte	0x04, 0x1e
        /*0052*/ 	.short	(.L_9338 - .L_9337)
.L_9337:
        /*0054*/ 	.word	0x00000000


	//----- nvinfo : EIATTR_CBANK_PARAM_SIZE
	.align		4
.L_9338:
        /*0058*/ 	.byte	0x03, 0x19
        /*005a*/ 	.short	0x0220


	//----- nvinfo : EIATTR_PARAM_CBANK
	.align		4
        /*005c*/ 	.byte	0x04, 0x0a
        /*005e*/ 	.short	(.L_9340 - .L_9339)
	.align		4
.L_9339:
        /*0060*/ 	.word	index@(.nv.constant0._ZN2at6native18elementwise_kernelILi128ELi4EZNS0_22gpu_kernel_impl_nocastINS0_13AUnaryFunctorIffbZZZNS0_23logical_and_kernel_cudaERNS_14TensorIteratorEENKUlvE0_clEvENKUlvE5_clEvEUlffE_EEEEvRNS_18TensorIteratorBaseERKT_EUliE_EEviT1_)
        /*0064*/ 	.short	0x0210
        /*0066*/ 	.short	0x0220


	//----- nvinfo : EIATTR_SW_WAR
	.align		4
.L_9340:
        /*0068*/ 	.byte	0x04, 0x36
        /*006a*/ 	.short	(.L_9342 - .L_9341)
.L_9341:
        /*006c*/ 	.word	0x00000008
.L_9342:


//--------------------- .nv.info._ZN2at6native27unrolled_elementwise_kernelINS0_13AUnaryFunctorIffbZZZNS0_23logical_and_kernel_cudaERNS_14TensorIteratorEENKUlvE0_clEvENKUlvE5_clEvEUlffE_EESt5arrayIPcLm2EELi4E23TrivialOffsetCalculatorILi1EjESD_NS0_6memory15LoadWithoutCastENSE_16StoreWithoutCastEEEviT_T0_T2_T3_T4_T5_ --------------------------
	.section	.nv.info._ZN2at6native27unrolled_elementwise_kernelINS0_13AUnaryFunctorIffbZZZNS0_23logical_and_kernel_cudaERNS_14TensorIteratorEENKUlvE0_clEvENKUlvE5_clEvEUlffE_EESt5arrayIPcLm2EELi4E23TrivialOffsetCalculatorILi1EjESD_NS0_6memory15LoadWithoutCastENSE_16StoreWithoutCastEEEviT_T0_T2_T3_T4_T5_,"",@"SHT_CUDA_INFO"
	.sectionflags	@""
	.align	4


	//----- nvinfo : EIATTR_CUDA_API_VERSION
	.align		4
        /*0000*/ 	.byte	0x04, 0x37
        /*0002*/ 	.short	(.L_9344 - .L_9343)
.L_9343:
        /*0004*/ 	.word	0x00000082


	//----- nvinfo : EIATTR_KPARAM_INFO
	.align		4
.L_9344:
        /*0008*/ 	.byte	0x04, 0x17
        /*000a*/ 	.short	(.L_9346 - .L_9345)
.L_9345:
        /*000c*/ 	.word	0x00000000
        /*0010*/ 	.short	0x0006
        /*0012*/ 	.short	0x0023
        /*0014*/ 	.byte	0x00, 0xf0, 0x05, 0x00


	//----- nvinfo : EIATTR_KPARAM_INFO
	.align		4
.L_9346:
        /*0018*/ 	.byte	0x04, 0x17
        /*001a*/ 	.short	(.L_9348 - .L_9347)
.L_9347:
        /*001c*/ 	.word	0x00000000
        /*0020*/ 	.short	0x0005
        /*0022*/ 	.short	0x0022
        /*0024*/ 	.byte	0x00, 0xf0, 0x05, 0x00


	//----- nvinfo : EIATTR_KPARAM_INFO
	.align		4
.L_9348:
        /*0028*/ 	.byte	0x04, 0x17
        /*002a*/ 	.short	(.L_9350 - .L_9349)
.L_9349:
        /*002c*/ 	.word	0x00000000
        /*0030*/ 	.short	0x0004
        /*0032*/ 	.short	0x0021
        /*0034*/ 	.byte	0x00, 0xf0, 0x05, 0x00


	//----- nvinfo : EIATTR_KPARAM_INFO
	.align		4
.L_9350:
        /*0038*/ 	.byte	0x04, 0x17
        /*003a*/ 	.short	(.L_9352 - .L_9351)
.L_9351:
        /*003c*/ 	.word	0x00000000
        /*0040*/ 	.short	0x0003
        /*0042*/ 	.short	0x0020
        /*0044*/ 	.byte	0x00, 0xf0, 0x05, 0x00


	//----- nvinfo : EIATTR_KPARAM_INFO
	.align		4
.L_9352:
        /*0048*/ 	.byte	0x04, 0x17
        /*004a*/ 	.short	(.L_9354 - .L_9353)
.L_9353:
        /*004c*/ 	.word	0x00000000
        /*0050*/ 	.short	0x0002
        /*0052*/ 	.short	0x0010
        /*0054*/ 	.byte	0x00, 0xf0, 0x41, 0x00


	//----- nvinfo : EIATTR_KPARAM_INFO
	.align		4
.L_9354:
        /*0058*/ 	.byte	0x04, 0x17
        /*005a*/ 	.short	(.L_9356 - .L_9355)
.L_9355:
        /*005c*/ 	.word	0x00000000
        /*0060*/ 	.short	0x0001
        /*0062*/ 	.short	0x0004
        /*0064*/ 	.byte	0x00, 0xf0, 0x21, 0x00


	//----- nvinfo : EIATTR_KPARAM_INFO
	.align		4
.L_9356:
        /*0068*/ 	.byte	0x04, 0x17
        /*006a*/ 	.short	(.L_9358 - .L_9357)
.L_9357:
        /*006c*/ 	.word	0x00000000
        /*0070*/ 	.short	0x0000
        /*0072*/ 	.short	0x0000
        /*0074*/ 	.byte	0x00, 0xf0, 0x11, 0x00


	//----- nvinfo : EIATTR_SPARSE_MMA_MASK
	.align		4
.L_9358:
        /*0078*/ 	.byte	0x03, 0x50
        /*007a*/ 	.short	0x0000


	//----- nvinfo : EIATTR_MAXREG_COUNT
	.align		4
        /*007c*/ 	.byte	0x03, 0x1b
        /*007e*/ 	.short	0x00ff


	//----- nvinfo : EIATTR_MERCURY_ISA_VERSION
	.align		4
        /*0080*/ 	.byte	0x03, 0x5f
        /*0082*/ 	.short	0x0101


	//----- nvinfo : EIATTR_EXIT_INSTR_OFFSETS
	.align		4
        /*0084*/ 	.byte	0x04, 0x1c
        /*0086*/ 	.short	(.L_9360 - .L_9359)


	//   ....[0]....
.L_9359:
        /*0088*/ 	.word	0x00000440


	//   ....[1]....
        /*008c*/ 	.word	0x000004d0


	//----- nvinfo : EIATTR_MAX_THREADS
	.align		4
.L_9360:
        /*0090*/ 	.byte	0x04, 0x05
        /*0092*/ 	.short	(.L_9362 - .L_9361)
.L_9361:
        /*0094*/ 	.word	0x00000080
        /*0098*/ 	.word	0x00000001
        /*009c*/ 	.word	0x00000001


	//----- nvinfo : EIATTR_CRS_STACK_SIZE
	.align		4
.L_9362:
        /*00a0*/ 	.byte	0x04, 0x1e
        /*00a2*/ 	.short	(.L_9364 - .L_9363)
.L_9363:
        /*00a4*/ 	.word	0x00000000


	//----- nvinfo : EIATTR_CBANK_PARAM_SIZE
	.align		4
.L_9364:
        /*00a8*/ 	.byte	0x03, 0x19
        /*00aa*/ 	.short	0x0024


	//----- nvinfo : EIATTR_PARAM_CBANK
	.align		4
        /*00ac*/ 	.byte	0x04, 0x0a
        /*00ae*/ 	.short	(.L_9366 - .L_9365)
	.align		4
.L_9365:
        /*00b0*/ 	.word	index@(.nv.constant0._ZN2at6native27unrolled_elementwise_kernelINS0_13AUnaryFunctorIffbZZZNS0_23logical_and_kernel_cudaERNS_14TensorIteratorEENKUlvE0_clEvENKUlvE5_clEvEUlffE_EESt5arrayIPcLm2EELi4E23TrivialOffsetCalculatorILi1EjESD_NS0_6memory15LoadWithoutCastENSE_16StoreWithoutCastEEEviT_T0_T2_T3_T4_T5_)
        /*00b4*/ 	.short	0x0210
        /*00b6*/ 	.short	0x0024


	//----- nvinfo : EIATTR_SW_WAR
	.align		4
.L_9366:
        /*00b8*/ 	.byte	0x04, 0x36
        /*00ba*/ 	.short	(.L_9368 - .L_9367)
.L_9367:
        /*00bc*/ 	.word	0x00000008
.L_9368:


//--------------------- .nv.info._ZN2at6native29vectorized_elementwise_kernelILi2ENS0_13AUnaryFunctorIffbZZZNS0_23logical_and_kernel_cudaERNS_14TensorIteratorEENKUlvE0_clEvENKUlvE5_clEvEUlffE_EESt5arrayIPcLm2EEEEviT0_T1_ --------------------------
	.section	.nv.info._ZN2at6native29vectorized_elementwise_kernelILi2ENS0_13AUnaryFunctorIffbZZZNS0_23logical_and_kernel_cudaERNS_14TensorIteratorEENKUlvE0_clEvENKUlvE5_clEvEUlffE_EESt5arrayIPcLm2EEEEviT0_T1_,"",@"SHT_CUDA_INFO"
	.sectionflags	@""
	.align	4


	//----- nvinfo : EIATTR_CUDA_API_VERSION
	.align		4
        /*0000*/ 	.byte	0x04, 0x37
        /*0002*/ 	.short	(.L_9370 - .L_9369)
.L_9369:
        /*0004*/ 	.word	0x00000082


	//----- nvinfo : EIATTR_KPARAM_INFO
	.align		4
.L_9370:
        /*0008*/ 	.byte	0x04, 0x17
        /*000a*/ 	.short	(.L_9372 - .L_9371)
.L_9371:
        /*000c*/ 	.word	0x00000000
        /*0010*/ 	.short	0x0002
        /*0012*/ 	.short	0x0010
        /*0014*/ 	.byte	0x00, 0xf0, 0x41, 0x00


	//----- nvinfo : EIATTR_KPARAM_INFO
	.align		4
.L_9372:
        /*0018*/ 	.byte	0x04, 0x17
        /*001a*/ 	.short	(.L_9374 - .L_9373)
.L_9373:
        /*001c*/ 	.word	0x00000000
        /*0020*/ 	.short	0x0001
        /*0022*/ 	.short	0x0004
        /*0024*/ 	.byte	0x00, 0xf0, 0x21, 0x00


	//----- nvinfo : EIATTR_KPARAM_INFO
	.align		4
.L_9374:
        /*0028*/ 	.byte	0x04, 0x17
        /*002a*/ 	.short	(.L_9376 - .L_9375)
.L_9375:
        /*002c*/ 	.word	0x00000000
        /*0030*/ 	.short	0x0000
        /*0032*/ 	.short	0x0000
        /*0034*/ 	.byte	0x00, 0xf0, 0x11, 0x00


	//----- nvinfo : EIATTR_SPARSE_MMA_MASK
	.align		4
.L_9376:
        /*0038*/ 	.byte	0x03, 0x50
        /*003a*/ 	.short	0x0000


	//----- nvinfo : EIATTR_MAXREG_COUNT
	.align		4
        /*003c*/ 	.byte	0x03, 0x1b
        /*003e*/ 	.short	0x00ff


	//----- nvinfo : EIATTR_MERCURY_ISA_VERSION
	.align		4
        /*0040*/ 	.byte	0x03, 0x5f
        /*0042*/ 	.short	0x0101


	//----- nvinfo : EIATTR_EXIT_INSTR_OFFSETS
	.align		4
        /*0044*/ 	.byte	0x04, 0x1c
        /*0046*/ 	.short	(.L_9378 - .L_9377)


	//   ....[0]....
.L_9377:
        /*0048*/ 	.word	0x00000360


	//   ....[1]....
        /*004c*/ 	.word	0x00000c40


	//   ....[2]....
        /*0050*/ 	.word	0x00000cb0


	//----- nvinfo : EIATTR_MAX_THREADS
	.align		4
.L_9378:
        /*0054*/ 	.byte	0x04, 0x05
        /*0056*/ 	.short	(.L_9380 - .L_9379)
.L_9379:
        /*0058*/ 	.word	0x00000080
        /*005c*/ 	.word	0x00000001
        /*0060*/ 	.word	0x00000001


	//----- nvinfo : EIATTR_CRS_STACK_SIZE
	.align		4
.L_9380:
        /*0064*/ 	.byte	0x04, 0x1e
        /*0066*/ 	.short	(.L_9382 - .L_9381)
.L_9381:
        /*0068*/ 	.word	0x00000000


	//----- nvinfo : EIATTR_CBANK_PARAM_SIZE
	.align		4
.L_9382:
        /*006c*/ 	.byte	0x03, 0x19
        /*006e*/ 	.short	0x0020


	//----- nvinfo : EIATTR_PARAM_CBANK
	.align		4
        /*0070*/ 	.byte	0x04, 0x0a
        /*0072*/ 	.short	(.L_9384 - .L_9383)
	.align		4
.L_9383:
        /*0074*/ 	.word	index@(.nv.constant0._ZN2at6native29vectorized_elementwise_kernelILi2ENS0_13AUnaryFunctorIffbZZZNS0_23logical_and_kernel_cudaERNS_14TensorIteratorEENKUlvE0_clEvENKUlvE5_clEvEUlffE_EESt5arrayIPcLm2EEEEviT0_T1_)
        /*0078*/ 	.short	0x0210
        /*007a*/ 	.short	0x0020


	//----- nvinfo : EIATTR_SW_WAR
	.align		4
.L_9384:
        /*007c*/ 	.byte	0x04, 0x36
        /*007e*/ 	.short	(.L_9386 - .L_9385)
.L_9385:
        /*0080*/ 	.word	0x00000008
.L_9386:


//--------------------- .nv.info._ZN2at6native29vectorized_elementwise_kernelILi4ENS0_13AUnaryFunctorIffbZZZNS0_23logical_and_kernel_cudaERNS_14TensorIteratorEENKUlvE0_clEvENKUlvE5_clEvEUlffE_EESt5arrayIPcLm2EEEEviT0_T1_ --------------------------
	.section	.nv.info._ZN2at6native29vectorized_elementwise_kernelILi4ENS0_13AUnaryFunctorIffbZZZNS0_23logical_and_kernel_cudaERNS_14TensorIteratorEENKUlvE0_clEvENKUlvE5_clEvEUlffE_EESt5arrayIPcLm2EEEEviT0_T1_,"",@"SHT_CUDA_INFO"
	.sectionflags	@""
	.align	4


	//----- nvinfo : EIATTR_CUDA_API_VERSION
	.align		4
        /*0000*/ 	.byte	0x04, 0x37
        /*0002*/ 	.short	(.L_9388 - .L_9387)
.L_9387:
        /*0004*/ 	.word	0x00000082


	//----- nvinfo : EIATTR_KPARAM_INFO
	.align		4
.L_9388:
        /*0008*/ 	.byte	0x04, 0x17
        /*000a*/ 	.short	(.L_9390 - .L_9389)
.L_9389:
        /*000c*/ 	.word	0x00000000
        /*0010*/ 	.short	0x0002
        /*0012*/ 	.short	0x0010
        /*0014*/ 	.byte	0x00, 0xf0, 0x41, 0x00


	//----- nvinfo : EIATTR_KPARAM_INFO
	.align		4
.L_9390:
        /*0018*/ 	.byte	0x04, 0x17
        /*001a*/ 	.short	(.L_9392 - .L_9391)
.L_9391:
        /*001c*/ 	.word	0x00000000
        /*0020*/ 	.short	0x0001
        /*0022*/ 	.short	0x0004
        /*0024*/ 	.byte	0x00, 0xf0, 0x21, 0x00


	//----- nvinfo : EIATTR_KPARAM_INFO
	.align		4
.L_9392:
        /*0028*/ 	.byte	0x04, 0x17
        /*002a*/ 	.short	(.L_9394 - .L_9393)
.L_9393:
        /*002c*/ 	.word	0x00000000
        /*0030*/ 	.short	0x0000
        /*0032*/ 	.short	0x0000
        /*0034*/ 	.byte	0x00, 0xf0, 0x11, 0x00


	//----- nvinfo : EIATTR_SPARSE_MMA_MASK
	.align		4
.L_9394:
        /*0038*/ 	.byte	0x03, 0x50
        /*003a*/ 	.short	0x0000


	//----- nvinfo : EIATTR_MAXREG_COUNT
	.align		4
        /*003c*/ 	.byte	0x03, 0x1b
        /*003e*/ 	.short	0x00ff


	//----- nvinfo : EIATTR_MERCURY_ISA_VERSION
	.align		4
        /*0040*/ 	.byte	0x03, 0x5f
        /*0042*/ 	.short	0x0101


	//----- nvinfo : EIATTR_EXIT_INSTR_OFFSETS
	.align		4
        /*0044*/ 	.byte	0x04, 0x1c
        /*0046*/ 	.short	(.L_9396 - .L_9395)


	//   ....[0]....
.L_9395:
        /*0048*/ 	.word	0x00000340


	//   ....[1]....
        /*004c*/ 	.word	0x00000c20


	//   ....[2]....
        /*0050*/ 	.word	0x00000c90


	//----- nvinfo : EIATTR_MAX_THREADS
	.align		4
.L_9396:
        /*0054*/ 	.byte	0x04, 0x05
        /*0056*/ 	.short	(.L_9398 - .L_9397)
.L_9397:
        /*0058*/ 	.word	0x00000080
        /*005c*/ 	.word	0x00000001
        /*0060*/ 	.word	0x00000001


	//----- nvinfo : EIATTR_CRS_STACK_SIZE
	.align		4
.L_9398:
        /*0064*/ 	.byte	0x04, 0x1e
        /*0066*/ 	.short	(.L_9400 - .L_9399)
.L_9399:
        /*0068*/ 	.word	0x00000000


	//----- nvinfo : EIATTR_CBANK_PARAM_SIZE
	.align		4
.L_9400:
        /*006c*/ 	.byte	0x03, 0x19
        /*006e*/ 	.short	0x0020


	//----- nvinfo : EIATTR_PARAM_CBANK
	.align		4
        /*0070*/ 	.byte	0x04, 0x0a
        /*0072*/ 	.short	(.L_9402 - .L_9401)
	.align		4
.L_9401:
        /*0074*/ 	.word	index@(.nv.constant0._ZN2at6native29vectorized_elementwise_kernelILi4ENS0_13AUnaryFunctorIffbZZZNS0_23logical_and_kernel_cudaERNS_14TensorIteratorEENKUlvE0_clEvENKUlvE5_clEvEUlffE_EESt5arrayIPcLm2EEEEviT0_T1_)
        /*0078*/ 	.short	0x0210
        /*007a*/ 	.short	0x0020


	//----- nvinfo : EIATTR_SW_WAR
	.align		4
.L_9402:
        /*007c*/ 	.byte	0x04, 0x36
        /*007e*/ 	.short	(.L_9404 - .L_9403)
.L_9403:
        /*0080*/ 	.word	0x00000008
.L_9404:


//--------------------- .nv.info._ZN2at6native29vectorized_elementwise_kernelILi8ENS0_13AUnaryFunctorIffbZZZNS0_23logical_and_kernel_cudaERNS_14TensorIteratorEENKUlvE0_clEvENKUlvE5_clEvEUlffE_EESt5arrayIPcLm2EEEEviT0_T1_ --------------------------
	.section	.nv.info._ZN2at6native29vectorized_elementwise_kernelILi8ENS0_13AUnaryFunctorIffbZZZNS0_23logical_and_kernel_cudaERNS_14TensorIteratorEENKUlvE0_clEvENKUlvE5_clEvEUlffE_EESt5arrayIPcLm2EEEEviT0_T1_,"",@"SHT_CUDA_INFO"
	.sectionflags	@""
	.align	4


	//----- nvinfo : EIATTR_CUDA_API_VERSION
	.align		4
        /*0000*/ 	.byte	0x04, 0x37
        /*0002*/ 	.short	(.L_9406 - .L_9405)
.L_9405:
        /*0004*/ 	.word	0x00000082


	//----- nvinfo : EIATTR_KPARAM_INFO
	.align		4
.L_9406:
        /*0008*/ 	.byte	0x04, 0x17
        /*000a*/ 	.short	(.L_9408 - .L_9407)
.L_9407:
        /*000c*/ 	.word	0x00000000
        /*0010*/ 	.short	0x0002
        /*0012*/ 	.short	0x0010
        /*0014*/ 	.byte	0x00, 0xf0, 0x41, 0x00


	//----- nvinfo : EIATTR_KPARAM_INFO
	.align		4
.L_9408:
        /*0018*/ 	.byte	0x04, 0x17
        /*001a*/ 	.short	(.L_9410 - .L_9409)
.L_9409:
        /*001c*/ 	.word	0x00000000
        /*0020*/ 	.short	0x0001
        /*0022*/ 	.short	0x0004
        /*0024*/ 	.byte	0x00, 0xf0, 0x21, 0x00


	//----- nvinfo : EIATTR_KPARAM_INFO
	.align		4
.L_9410:
        /*0028*/ 	.byte	0x04, 0x17
        /*002a*/ 	.short	(.L_9412 - .L_9411)
.L_9411:
        /*002c*/ 	.word	0x00000000
        /*0030*/ 	.short	0x0000
        /*0032*/ 	.short	0x0000
        /*0034*/ 	.byte	0x00, 0xf0, 0x11, 0x00


	//----- nvinfo : EIATTR_SPARSE_MMA_MASK
	.align		4
.L_9412:
        /*0038*/ 	.byte	0x03, 0x50
        /*003a*/ 	.short	0x0000


	//----- nvinfo : EIATTR_MAXREG_COUNT
	.align		4
        /*003c*/ 	.byte	0x03, 0x1b
        /*003e*/ 	.short	0x00ff


	//----- nvinfo : EIATTR_MERCURY_ISA_VERSION
	.align		4
        /*0040*/ 	.byte	0x03, 0x5f
        /*0042*/ 	.short	0x0101


	//----- nvinfo : EIATTR_EXIT_INSTR_OFFSETS
	.align		4
        /*0044*/ 	.byte	0x04, 0x1c
        /*0046*/ 	.short	(.L_9414 - .L_9413)


	//   ....[0]....
.L_9413:
        /*0048*/ 	.word	0x00000370


	//   ....[1]....
        /*004c*/ 	.word	0x00000c50


	//   ....[2]....
        /*0050*/ 	.word	0x00000cc0


	//----- nvinfo : EIATTR_MAX_THREADS
	.align		4
.L_9414:
        /*0054*/ 	.byte	0x04, 0x05
        /*0056*/ 	.short	(.L_9416 - .L_9415)
.L_9415:
        /*0058*/ 	.word	0x00000080
        /*005c*/ 	.word	0x00000001
        /*0060*/ 	.word	0x00000001


	//----- nvinfo : EIATTR_CRS_STACK_SIZE
	.align		4
.L_9416:
        /*0064*/ 	.byte	0x04, 0x1e
        /*0066*/ 	.short	(.L_9418 - .L_9417)
.L_9417:
        /*0068*/ 	.word	0x00000000


	//----- nvinfo : EIATTR_CBANK_PARAM_SIZE
	.align		4
.L_9418:
        /*006c*/ 	.byte	0x03, 0x19
        /*006e*/ 	.short	0x0020


	//----- nvinfo : EIATTR_PARAM_CBANK
	.align		4
        /*0070*/ 	.byte	0x04, 0x0a
        /*0072*/ 	.short	(.L_9420 - .L_9419)
	.align		4
.L_9419:
        /*0074*/ 	.word	index@(.nv.constant0._ZN2at6native29vectorized_elementwise_kernelILi8ENS0_13AUnaryFunctorIffbZZZNS0_23logical_and_kernel_cudaERNS_14TensorIteratorEENKUlvE0_clEvENKUlvE5_clEvEUlffE_EESt5arrayIPcLm2EEEEviT0_T1_)
        /*0078*/ 	.short	0x0210
        /*007a*/ 	.short	0x0020


	//----- nvinfo : EIATTR_SW_WAR
	.align		4
.L_9420:
        /*007c*/ 	.byte	0x04, 0x36
        /*007e*/ 	.short	(.L_9422 - .L_9421)
.L_9421:
        /*0080*/ 	.word	0x00000008
.L_9422:


//--------------------- .nv.info._ZN2at6native18elementwise_kernelILi128ELi4EZNS0_15gpu_kernel_implINS0_13BinaryFunctorIffbZZZNS0_23logical_and_kernel_cudaERNS_14TensorIteratorEENKUlvE0_clEvENKUlvE5_clEvEUlffE_EEEEvRNS_18TensorIteratorBaseERKT_EUliE_EEviT1_ --------------------------
	.section	.nv.info._ZN2at6native18elementwise_kernelILi128ELi4EZNS0_15gpu_kernel_implINS0_13BinaryFunctorIffbZZZNS0_23logical_and_kernel_cudaERNS_14TensorIteratorEENKUlvE0_clEvENKUlvE5_clEvEUlffE_EEEEvRNS_18TensorIteratorBaseERKT_EUliE_EEviT1_,"",@"SHT_CUDA_INFO"
	.sectionflags	@""
	.align	4


	//----- nvinfo : EIATTR_CUDA_API_VERSION
	.align		4
        /*0000*/ 	.byte	0x04, 0x37
        /*0002*/ 	.short	(.L_9424 - .L_9423)
.L_9423:
        /*0004*/ 	.word	0x00000082


	//----- nvinfo : EIATTR_KPARAM_INFO
	.align		4
.L_9424:
        /*0008*/ 	.byte	0x04, 0x17
        /*000a*/ 	.short	(.L_9426 - .L_9425)
.L_9425:
        /*000c*/ 	.word	0x00000000
        /*0010*/ 	.short	0x0001
        /*0012*/ 	.short	0x0008
        /*0014*/ 	.byte	0x00, 0xf0, 0x21, 0x0a


	//----- nvinfo : EIATTR_KPARAM_INFO
	.align		4
.L_9426:
        /*0018*/ 	.byte	0x04, 0x17
        /*001a*/ 	.short	(.L_9428 - .L_9427)
.L_9427:
        /*001c*/ 	.word	0x00000000
        /*0020*/ 	.short	0x0000
        /*0022*/ 	.short	0x0000
        /*0024*/ 	.byte	0x00, 0xf0, 0x11, 0x00


	//----- nvinfo : EIATTR_SPARSE_MMA_MASK
	.align		4
.L_9428:
        /*0028*/ 	.byte	0x03, 0x50
        /*002a*/ 	.short	0x0000


	//----- nvinfo : EIATTR_MAXREG_COUNT
	.align		4
        /*002c*/ 	.byte	0x03, 0x1b
        /*002e*/ 	.short	0x0080


	//----- nvinfo : EIATTR_EXTERNS
	.align		4
        /*0030*/ 	.byte	0x04, 0x0f
        /*0032*/ 	.short	(.L_9430 - .L_9429)


	//   ....[0]....
	.align		4
.L_9429:
        /*0034*/ 	.word	index@(__assertfail)


	//----- nvinfo : EIATTR_MERCURY_ISA_VERSION
	.align		4
.L_9430:
        /*0038*/ 	.byte	0x03, 0x5f
        /*003a*/ 	.short	0x0101


	//----- nvinfo : EIATTR_SYSCALL_OFFSETS
	.align		4
        /*003c*/ 	.byte	0x04, 0x46
        /*003e*/ 	.short	(.L_9432 - .L_9431)


	//   ....[0]....
.L_9431:
        /*0040*/ 	.word	0x00002490


	//   ....[1]....
        /*0044*/ 	.word	0x000032b0


	//   ....[2]....
        /*0048*/ 	.word	0x00004150


	//   ....[3]....
        /*004c*/ 	.word	0x00006600


	//   ....[4]....
        /*0050*/ 	.word	0x00007420


	//   ....[5]....
        /*0054*/ 	.word	0x000082c0


	//   ....[6]....
        /*0058*/ 	.word	0x0000a760


	//   ....[7]....
        /*005c*/ 	.word	0x0000b580


	//   ....[8]....
        /*0060*/ 	.word	0x0000c420


	//   ....[9]....
        /*0064*/ 	.word	0x0000e8b0


	//   ....[10]....
        /*0068*/ 	.word	0x0000f6d0


	//   ....[11]....
        /*006c*/ 	.word	0x00010570


	//----- nvinfo : EIATTR_EXIT_INSTR_OFFSETS
	.align		4
.L_9432:
        /*0070*/ 	.byte	0x04, 0x1c
        /*0072*/ 	.short	(.L_9434 - .L_9433)


	//   ....[0]....
.L_9433:
        /*0074*/ 	.word	0x0000c4c0


	//   ....[1]....
        /*0078*/ 	.word	0x0000f880


	//   ....[2]....
        /*007c*/ 	.word	0x0000f8a0


	//   ....[3]....
        /*0080*/ 	.word	0x0000f930


	//   ....[4]....
        /*0084*/ 	.word	0x0000f950


	//   ....[5]....
        /*0088*/ 	.word	0x0000f970


	//   ....[6]....
        /*008c*/ 	.word	0x0000fa00


	//   ....[7]....
        /*0090*/ 	.word	0x0000fa40


	//   ....[8]....
        /*0094*/ 	.word	0x0000fae0


	//   ....[9]....
        /*0098*/ 	.word	0x0000fb30


	//   ....[10]....
        /*009c*/ 	.word	0x0000fb60


	//   ....[11]....
        /*00a0*/ 	.word	0x0000fc00


	//   ....[12]....
        /*00a4*/ 	.word	0x0000fc40


	//   ....[13]....
        /*00a8*/ 	.word	0x0000fdd0


	//   ....[14]....
        /*00ac*/ 	.word	0x0000ff30


	//   ....[15]....
        /*00b0*/ 	.word	0x0000ff70


	//   ....[16]....
        /*00b4*/ 	.word	0x00010010


	//   ....[17]....
        /*00b8*/ 	.word	0x00010190


	//   ....[18]....
        /*00bc*/ 	.word	0x00010310


	//   ....[19]....
        /*00c0*/ 	.word	0x00010470


	//   ....[20]....
        /*00c4*/ 	.word	0x00010580


	//   ....[21]....
        /*00c8*/ 	.word	0x000105b0


	//   ....[22]....
        /*00cc*/ 	.word	0x000105d0


	//----- nvinfo : EIATTR_MAX_THREADS
	.align		4
.L_9434:
        /*00d0*/ 	.byte	0x04, 0x05
        /*00d2*/ 	.short	(.L_9436 - .L_9435)
.L_9435:
        /*00d4*/ 	.word	0x00000080
        /*00d8*/ 	.word	0x00000001
        /*00dc*/ 	.word	0x00000001


	//----- nvinfo : EIATTR_CRS_STACK_SIZE
	.align		4
.L_9436:
        /*00e0*/ 	.byte	0x04, 0x1e
        /*00e2*/ 	.short	(.L_9438 - .L_9437)
.L_9437:
        /*00e4*/ 	.word	0x00000000


	//----- nvinfo : EIATTR_CBANK_PARAM_SIZE
	.align		4
.L_9438:
        /*00e8*/ 	.byte	0x03, 0x19
        /*00ea*/ 	.short	0x0290


	//----- nvinfo : EIATTR_PARAM_CBANK
	.align		4
        /*00ec*/ 	.byte	0x04, 0x0a
        /*00ee*/ 	.short	(.L_9440 - .L_9439)
	.align		4
.L_9439:
        /*00f0*/ 	.word	index@(.nv.constant0._ZN2at6native18elementwise_kernelILi128ELi4EZNS0_15gpu_kernel_implINS0_13BinaryFunctorIffbZZZNS0_23logical_and_kernel_cudaERNS_14TensorIteratorEENKUlvE0_clEvENKUlvE5_clEvEUlffE_EEEEvRNS_18TensorIteratorBaseERKT_EUliE_EEviT1_)
        /*00f4*/ 	.short	0x0210
        /*00f6*/ 	.short	0x0290


	//----- nvinfo : EIATTR_SW_WAR
	.align		4
.L_9440:
        /*00f8*/ 	.byte	0x04, 0x36
        /*00fa*/ 	.short	(.L_9442 - .L_9441)
.L_9441:
        /*00fc*/ 	.word	0x00000008
.L_9442:


//--------------------- .nv.info._ZN2at6native27unrolled_elementwise_kernelINS0_13BinaryFunctorIffbZZZNS0_23logical_and_kernel_cudaERNS_14TensorIteratorEENKUlvE0_clEvENKUlvE5_clEvEUlffE_EESt5arrayIPcLm3EELi4E23TrivialOffsetCalculatorILi2EjESC_ILi1EjENS0_6memory12LoadWithCastILi2EEENSF_13StoreWithCastILi1EEEEEviT_T0_T2_T3_T4_T5_ --------------------------
	.section	.nv.info._ZN2at6native27unrolled_elementwise_kernelINS0_13BinaryFunctorIffbZZZNS0_23logical_and_kernel_cudaERNS_14TensorIteratorEENKUlvE0_clEvENKUlvE5_clEvEUlffE_EESt5arrayIPcLm3EELi4E23TrivialOffsetCalculatorILi2EjESC_ILi1EjENS0_6memory12LoadWithCastILi2EEENSF_13StoreWithCastILi1EEEEEviT_T0_T2_T3_T4_T5_,"",@"SHT_CUDA_INFO"
	.sectionflags	@""
	.align	4


	//----- nvinfo : EIATTR_CUDA_API_VERSION
	.align		4
        /*0000*/ 	.byte	0x04, 0x37
        /*0002*/ 	.short	(.L_9444 - .L_9443)
.L_9443:
        /*0004*/ 	.word	0x00000082


	//----- nvinfo : EIATTR_KPARAM_INFO
	.align		4
.L_9444:
        /*0008*/ 	.byte	0x04, 0x17
        /*000a*/ 	.short	(.L_9446 - .L_9445)
.L_9445:
        /*000c*/ 	.word	0x00000000
        /*0010*/ 	.short	0x0006
        /*0012*/ 	.short	0x0030
        /*0014*/ 	.byte	0x00, 0xf0, 0x21, 0x00


	//----- nvinfo : EIATTR_KPARAM_INFO
	.align		4
.L_9446:
        /*0018*/ 	.byte	0x04, 0x17
        /*001a*/ 	.short	(.L_9448 - .L_9447)
.L_9447:
        /*001c*/ 	.word	0x00000000
        /*0020*/ 	.short	0x0005
        /*0022*/ 	.short	0x0024
        /*0024*/ 	.byte	0x00, 0xf0, 0x31, 0x00


	//----- nvinfo : EIATTR_KPARAM_INFO
	.align		4
.L_9448:
        /*0028*/ 	.byte	0x04, 0x17
        /*002a*/ 	.short	(.L_9450 - .L_9449)
.L_9449:
        /*002c*/ 	.word	0x00000000
        /*0030*/ 	.short	0x0004
        /*0032*/ 	.short	0x0021
        /*0034*/ 	.byte	0x00, 0xf0, 0x05, 0x00


	//----- nvinfo : EIATTR_KPARAM_INFO
	.align		4
.L_9450:
        /*0038*/ 	.byte	0x04, 0x17
        /*003a*/ 	.short	(.L_9452 - .L_9451)
.L_9451:
        /*003c*/ 	.word	0x00000000
        /*0040*/ 	.short	0x0003
        /*0042*/ 	.short	0x0020
        /*0044*/ 	.byte	0x00, 0xf0, 0x05, 0x00


	//----- nvinfo : EIATTR_KPARAM_INFO
	.align		4
.L_9452:
        /*0048*/ 	.byte	0x04, 0x17
        /*004a*/ 	.short	(.L_9454 - .L_9453)
.L_9453:
        /*004c*/ 	.word	0x00000000
        /*0050*/ 	.short	0x0002
        /*0052*/ 	.short	0x0008
        /*0054*/ 	.byte	0x00, 0xf0, 0x61, 0x00


	//----- nvinfo : EIATTR_KPARAM_INFO
	.align		4
.L_9454:
        /*0058*/ 	.byte	0x04, 0x17
        /*005a*/ 	.short	(.L_9456 - .L_9455)
.L_9455:
        /*005c*/ 	.word	0x00000000
        /*0060*/ 	.short	0x0001
        /*0062*/ 	.short	0x0004
        /*0064*/ 	.byte	0x00, 0xf0, 0x05, 0x00


	//----- nvinfo : EIATTR_KPARAM_INFO
	.align		4
.L_9456:
        /*0068*/ 	.byte	0x04, 0x17
        /*006a*/ 	.short	(.L_9458 - .L_9457)
.L_9457:
        /*006c*/ 	.word	0x00000000
        /*0070*/ 	.short	0x0000
        /*0072*/ 	.short	0x0000
        /*0074*/ 	.byte	0x00, 0xf0, 0x11, 0x00


	//----- nvinfo : EIATTR_SPARSE_MMA_MASK
	.align		4
.L_9458:
        /*0078*/ 	.byte	0x03, 0x50
        /*007a*/ 	.short	0x0000


	//----- nvinfo : EIATTR_MAXREG_COUNT
	.align		4
        /*007c*/ 	.byte	0x03, 0x1b
        /*007e*/ 	.short	0x00ff


	//----- nvinfo : EIATTR_EXTERNS
	.align		4
        /*0080*/ 	.byte	0x04, 0x0f
        /*0082*/ 	.short	(.L_9460 - .L_9459)


	//   ....[0]....
	.align		4
.L_9459:
        /*0084*/ 	.word	index@(__assertfail)


	//----- nvinfo : EIATTR_MERCURY_ISA_VERSION
	.align		4
.L_9460:
        /*0088*/ 	.byte	0x03, 0x5f
        /*008a*/ 	.short	0x0101


	//----- nvinfo : EIATTR_SYSCALL_OFFSETS
	.align		4
        /*008c*/ 	.byte	0x04, 0x46
        /*008e*/ 	.short	(.L_9462 - .L_9461)


	//   ....[0]....
.L_9461:
        /*0090*/ 	.word	0x00000e90


	//   ....[1]....
        /*0094*/ 	.word	0x00001cc0


	//   ....[2]....
        /*0098*/ 	.word	0x00002b70


	//   ....[3]....
        /*009c*/ 	.word	0x000039a0


	//   ....[4]....
        /*00a0*/ 	.word	0x00004850


	//   ....[5]....
        /*00a4*/ 	.word	0x00005690


	//   ....[6]....
        /*00a8*/ 	.word	0x00006530


	//   ....[7]....
        /*00ac*/ 	.word	0x00007340


	//   ....[8]....
        /*00b0*/ 	.word	0x00008360


	//   ....[9]....
        /*00b4*/ 	.word	0x00009230


	//   ....[10]....
        /*00b8*/ 	.word	0x0000a0e0


	//   ....[11]....
        /*00bc*/ 	.word	0x0000af90


	//----- nvinfo : EIATTR_EXIT_INSTR_OFFSETS
	.align		4
.L_9462:
        /*00c0*/ 	.byte	0x04, 0x1c
        /*00c2*/ 	.short	(.L_9464 - .L_9463)


	//   ....[0]....
.L_9463:
        /*00c4*/ 	.word	0x0000a170


	//   ....[1]....
        /*00c8*/ 	.word	0x0000a2a0


	//   ....[2]....
        /*00cc*/ 	.word	0x0000a2c0


	//   ....[3]....
        /*00d0*/ 	.word	0x0000a350


	//   ....[4]....
        /*00d4*/ 	.word	0x0000a370


	//   ....[5]....
        /*00d8*/ 	.word	0x0000a390


	//   ....[6]....
        /*00dc*/ 	.word	0x0000a420


	//   ....[7]....
        /*00e0*/ 	.word	0x0000a460


	//   ....[8]....
        /*00e4*/ 	.word	0x0000a500


	//   ....[9]....
        /*00e8*/ 	.word	0x0000a550


	//   ....[10]....
        /*00ec*/ 	.word	0x0000a580


	//   ....[11]....
        /*00f0*/ 	.word	0x0000a620


	//   ....[12]....
        /*00f4*/ 	.word	0x0000a660


	//   ....[13]....
        /*00f8*/ 	.word	0x0000a7f0


	//   ....[14]....
        /*00fc*/ 	.word	0x0000a950


	//   ....[15]....
        /*0100*/ 	.word	0x0000a990


	//   ....[16]....
        /*0104*/ 	.word	0x0000aa30


	//   ....[17]....
        /*0108*/ 	.word	0x0000abb0


	//   ....[18]....
        /*010c*/ 	.word	0x0000ad30


	//   ....[19]....
        /*0110*/ 	.word	0x0000ae90


	//   ....[20]....
        /*0114*/ 	.word	0x0000afa0


	//   ....[21]....
        /*0118*/ 	.word	0x0000afd0


	//   ....[22]....
        /*011c*/ 	.word	0x0000aff0


	//----- nvinfo : EIATTR_MAX_THREADS
	.align		4
.L_9464:
        /*0120*/ 	.byte	0x04, 0x05
        /*0122*/ 	.short	(.L_9466 - .L_9465)
.L_9465:
        /*0124*/ 	.word	0x00000080
        /*0128*/ 	.word	0x00000001
        /*012c*/ 	.word	0x00000001


	//----- nvinfo : EIATTR_CRS_STACK_SIZE
	.align		4
.L_9466:
        /*0130*/ 	.byte	0x04, 0x1e
        /*0132*/ 	.short	(.L_9468 - .L_9467)
.L_9467:
        /*0134*/ 	.word	0x00000000


	//----- nvinfo : EIATTR_CBANK_PARAM_SIZE
	.align		4
.L_9468:
        /*0138*/ 	.byte	0x03, 0x19
        /*013a*/ 	.short	0x0038


	//----- nvinfo : EIATTR_PARAM_CBANK
	.align		4
        /*013c*/ 	.byte	0x04, 0x0a
        /*013e*/ 	.short	(.L_9470 - .L_9469)
	.align		4
.L_9469:
        /*0140*/ 	.word	index@(.nv.constant0._ZN2at6native27unrolled_elementwise_kernelINS0_13BinaryFunctorIffbZZZNS0_23logical_and_kernel_cudaERNS_14TensorIteratorEENKUlvE0_clEvENKUlvE5_clEvEUlffE_EESt5arrayIPcLm3EELi4E23TrivialOffsetCalculatorILi2EjESC_ILi1EjENS0_6memory12LoadWithCastILi2EEENSF_13StoreWithCastILi1EEEEEviT_T0_T2_T3_T4_T5_)
        /*0144*/ 	.short	0x0210
        /*0146*/ 	.short	0x0038


	//----- nvinfo : EIATTR_SW_WAR
	.align		4
.L_9470:
        /*0148*/ 	.byte	0x04, 0x36
        /*014a*/ 	.short	(.L_9472 - .L_9471)
.L_9471:
        /*014c*/ 	.word	0x00000008
.L_9472:


//--------------------- .nv.info._ZN2at6native18elementwise_kernelILi128ELi4EZNS0_22gpu_kernel_impl_nocastINS0_13BinaryFunctorIffbZZZNS0_23logical_and_kernel_cudaERNS_14TensorIteratorEENKUlvE0_clEvENKUlvE5_clEvEUlffE_EEEEvRNS_18TensorIteratorBaseERKT_EUliE_EEviT1_ --------------------------
	.section	.nv.info._ZN2at6native18elementwise_kernelILi128ELi4EZNS0_22gpu_kernel_impl_nocastINS0_13BinaryFunctorIffbZZZNS0_23logical_and_kernel_cudaERNS_14TensorIteratorEENKUlvE0_clEvENKUlvE5_clEvEUlffE_EEEEvRNS_18TensorIteratorBaseERKT_EUliE_EEviT1_,"",@"SHT_CUDA_INFO"
	.sectionflags	@""
	.align	4


	//----- nvinfo : EIATTR_CUDA_API_VERSION
	.align		4
        /*0000*/ 	.byte	0x04, 0x37
        /*0002*/ 	.short	(.L_9474 - .L_9473)
.L_9473:
        /*0004*/ 	.word	0x00000082


	//----- nvinfo : EIATTR_KPARAM_INFO
	.align		4
.L_9474:
        /*0008*/ 	.byte	0x04, 0x17
        /*000a*/ 	.short	(.L_9476 - .L_9475)
.L_9475:
        /*000c*/ 	.word	0x00000000
        /*0010*/ 	.short	0x0001
        /*0012*/ 	.short	0x0008
        /*0014*/ 	.byte	0x00, 0xf0, 0x21, 0x0a


	//----- nvinfo : EIATTR_KPARAM_INFO
	.align		4
.L_9476:
        /*0018*/ 	.byte	0x04, 0x17
        /*001a*/ 	.short	(.L_9478 - .L_9477)
.L_9477:
        /*001c*/ 	.word	0x00000000
        /*0020*/ 	.short	0x0000
        /*0022*/ 	.short	0x0000
        /*0024*/ 	.byte	0x00, 0xf0, 0x11, 0x00


	//----- nvinfo : EIATTR_SPARSE_MMA_MASK
	.align		4
.L_9478:
        /*0028*/ 	.byte	0x03, 0x50
        /*002a*/ 	.short	0x0000


	//----- nvinfo : EIATTR_MAXREG_COUNT
	.align		4
        /*002c*/ 	.byte	0x03, 0x1b
        /*002e*/ 	.short	0x0080


	//----- nvinfo : EIATTR_MERCURY_ISA_VERSION
	.align		4
        /*0030*/ 	.byte	0x03, 0x5f
        /*0032*/ 	.short	0x0101


	//----- nvinfo : EIATTR_EXIT_INSTR_OFFSETS
	.align		4
        /*0034*/ 	.byte	0x04, 0x1c
        /*0036*/ 	.short	(.L_9480 - .L_9479)


	//   ....[0]....
.L_9479:
        /*0038*/ 	.word	0x00004680


	//   ....[1]....
        /*003c*/ 	.word	0x00005da0


	//----- nvinfo : EIATTR_MAX_THREADS
	.align		4
.L_9480:
        /*0040*/ 	.byte	0x04, 0x05
        /*0042*/ 	.short	(.L_9482 - .L_9481)
.L_9481:
        /*0044*/ 	.word	0x00000080
        /*0048*/ 	.word	0x00000001
        /*004c*/ 	.word	0x00000001


	//----- nvinfo : EIATTR_CRS_STACK_SIZE
	.align		4
.L_9482:
        /*0050*/ 	.byte	0x04, 0x1e
        /*0052*/ 	.short	(.L_9484 - .L_9483)
.L_9483:
        /*0054*/ 	.word	0x00000000


	//----- nvinfo : EIATTR_CBANK_PARAM_SIZE
	.align		4
.L_9484:
        /*0058*/ 	.byte	0x03, 0x19
        /*005a*/ 	.short	0x0290


	//----- nvinfo : EIATTR_PARAM_CBANK
	.align		4
        /*005c*/ 	.byte	0x04, 0x0a
        /*005e*/ 	.short	(.L_9486 - .L_9485)
	.align		4
.L_9485:
        /*0060*/ 	.word	index@(.nv.constant0._ZN2at6native18elementwise_kernelILi128ELi4EZNS0_22gpu_kernel_impl_nocastINS0_13BinaryFunctorIffbZZZNS0_23logical_and_kernel_cudaERNS_14TensorIteratorEENKUlvE0_clEvENKUlvE5_clEvEUlffE_EEEEvRNS_18TensorIteratorBaseERKT_EUliE_EEviT1_)
        /*0064*/ 	.short	0x0210
        /*0066*/ 	.short	0x0290


	//----- nvinfo : EIATTR_SW_WAR
	.align		4
.L_9486:
        /*0068*/ 	.byte	0x04, 0x36
        /*006a*/ 	.short	(.L_9488 - .L_9487)
.L_9487:
        /*006c*/ 	.word	0x00000008
.L_9488:


//--------------------- .nv.info._ZN2at6native27unrolled_elementwise_kernelINS0_13BinaryFunctorIffbZZZNS0_23logical_and_kernel_cudaERNS_14TensorIteratorEENKUlvE0_clEvENKUlvE5_clEvEUlffE_EESt5arrayIPcLm3EELi4E23TrivialOffsetCalculatorILi2EjESC_ILi1EjENS0_6memory15LoadWithoutCastENSF_16StoreWithoutCastEEEviT_T0_T2_T3_T4_T5_ --------------------------
	.section	.nv.info._ZN2at6native27unrolled_elementwise_kernelINS0_13BinaryFunctorIffbZZZNS0_23logical_and_kernel_cudaERNS_14TensorIteratorEENKUlvE0_clEvENKUlvE5_clEvEUlffE_EESt5arrayIPcLm3EELi4E23TrivialOffsetCalculatorILi2EjESC_ILi1EjENS0_6memory15LoadWithoutCastENSF_16StoreWithoutCastEEEviT_T0_T2_T3_T4_T5_,"",@"SHT_CUDA_INFO"
	.sectionflags	@""
	.align	4


	//----- nvinfo : EIATTR_CUDA_API_VERSION
	.align		4
        /*0000*/ 	.byte	0x04, 0x37
        /*0002*/ 	.short	(.L_9490 - .L_9489)
.L_9489:
        /*0004*/ 	.word	0x00000082


	//----- nvinfo : EIATTR_KPARAM_INFO
	.align		4
.L_9490:
        /*0008*/ 	.byte	0x04, 0x17
        /*000a*/ 	.short	(.L_9492 - .L_9491)
.L_9491:
        /*000c*/ 	.word	0x00000000
        /*0010*/ 	.short	0x0006
        /*0012*/ 	.short	0x0023
        /*0014*/ 	.byte	0x00, 0xf0, 0x05, 0x00


	//----- nvinfo : EIATTR_KPARAM_INFO
	.align		4
.L_9492:
        /*0018*/ 	.byte	0x04, 0x17
        /*001a*/ 	.short	(.L_9494 - .L_9493)
.L_9493:
        /*001c*/ 	.word	0x00000000
        /*0020*/ 	.short	0x0005
        /*0022*/ 	.short	0x0022
        /*0024*/ 	.byte	0x00, 0xf0, 0x05, 0x00


	//----- nvinfo : EIATTR_KPARAM_INFO
	.align		4
.L_9494:
        /*0028*/ 	.byte	0x04, 0x17
        /*002a*/ 	.short	(.L_9496 - .L_9495)
.L_9495:
        /*002c*/ 	.word	0x00000000
        /*0030*/ 	.short	0x0004
        /*0032*/ 	.short	0x0021
        /*0034*/ 	.byte	0x00, 0xf0, 0x05, 0x00


	//----- nvinfo : EIATTR_KPARAM_INFO
	.align		4
.L_9496:
        /*0038*/ 	.byte	0x04, 0x17
        /*003a*/ 	.short	(.L_9498 - .L_9497)
.L_9497:
        /*003c*/ 	.word	0x00000000
        /*0040*/ 	.short	0x0003
        /*0042*/ 	.short	0x0020
        /*0044*/ 	.byte	0x00, 0xf0, 0x05, 0x00


	//----- nvinfo : EIATTR_KPARAM_INFO
	.align		4
.L_9498:
        /*0048*/ 	.byte	0x04, 0x17
        /*004a*/ 	.short	(.L_9500 - .L_9499)
.L_9499:
        /*004c*/ 	.word	0x00000000
        /*0050*/ 	.short	0x0002
        /*0052*/ 	.short	0x0008
        /*0054*/ 	.byte	0x00, 0xf0, 0x61, 0x00


	//----- nvinfo : EIATTR_KPARAM_INFO
	.align		4
.L_9500:
        /*0058*/ 	.byte	0x04, 0x17
        /*005a*/ 	.short	(.L_9502 - .L_9501)
.L_9501:
        /*005c*/ 	.word	0x00000000
        /*0060*/ 	.short	0x0001
        /*0062*/ 	.short	0x0004
        /*0064*/ 	.byte	0x00, 0xf0, 0x05, 0x00


	//----- nvinfo : EIATTR_KPARAM_INFO
	.align		4
.L_9502:
        /*0068*/ 	.byte	0x04, 0x17
        /*006a*/ 	.short	(.L_9504 - .L_9503)
.L_9503:
        /*006c*/ 	.word	0x00000000
        /*0070*/ 	.short	0x0000
        /*0072*/ 	.short	0x0000
        /*0074*/ 	.byte	0x00, 0xf0, 0x11, 0x00


	//----- nvinfo : EIATTR_SPARSE_MMA_MASK
	.align		4
.L_9504:
        /*0078*/ 	.byte	0x03, 0x50
        /*007a*/ 	.short	0x0000


	//----- nvinfo : EIATTR_MAXREG_COUNT
	.align		4
        /*007c*/ 	.byte	0x03, 0x1b
        /*007e*/ 	.short	0x00ff


	//----- nvinfo : EIATTR_MERCURY_ISA_VERSION
	.align		4
        /*0080*/ 	.byte	0x03, 0x5f
        /*0082*/ 	.short	0x0101


	//----- nvinfo : EIATTR_EXIT_INSTR_OFFSETS
	.align		4
        /*0084*/ 	.byte	0x04, 0x1c
        /*0086*/ 	.short	(.L_9506 - .L_9505)


	//   ....[0]....
.L_9505:
        /*0088*/ 	.word	0x00000540


	//   ....[1]....
        /*008c*/ 	.word	0x000005d0


	//----- nvinfo : EIATTR_MAX_THREADS
	.align		4
.L_9506:
        /*0090*/ 	.byte	0x04, 0x05
        /*0092*/ 	.short	(.L_9508 - .L_9507)
.L_9507:
        /*0094*/ 	.word	0x00000080
        /*0098*/ 	.word	0x00000001
        /*009c*/ 	.word	0x00000001


	//----- nvinfo : EIATTR_CRS_STACK_SIZE
	.align		4
.L_9508:
        /*00a0*/ 	.byte	0x04, 0x1e
        /*00a2*/ 	.short	(.L_9510 - .L_9509)
.L_9509:
        /*00a4*/ 	.word	0x00000000


	//----- nvinfo : EIATTR_CBANK_PARAM_SIZE
	.align		4
.L_9510:
        /*00a8*/ 	.byte	0x03, 0x19
        /*00aa*/ 	.short	0x0024


	//----- nvinfo : EIATTR_PARAM_CBANK
	.align		4
        /*00ac*/ 	.byte	0x04, 0x0a
        /*00ae*/ 	.short	(.L_9512 - .L_9511)
	.align		4
.L_9511:
        /*00b0*/ 	.word	index@(.nv.constant0._ZN2at6native27unrolled_elementwise_kernelINS0_13BinaryFunctorIffbZZZNS0_23logical_and_kernel_cudaERNS_14TensorIteratorEENKUlvE0_clEvENKUlvE5_clEvEUlffE_EESt5arrayIPcLm3EELi4E23TrivialOffsetCalculatorILi2EjESC_ILi1EjENS0_6memory15LoadWithoutCastENSF_16StoreWithoutCastEEEviT_T0_T2_T3_T4_T5_)
        /*00b4*/ 	.short	0x0210
        /*00b6*/ 	.short	0x0024


	//----- nvinfo : EIATTR_SW_WAR
	.align		4
.L_9512:
        /*00b8*/ 	.byte	0x04, 0x36
        /*00ba*/ 	.short	(.L_9514 - .L_9513)
.L_9513:
        /*00bc*/ 	.word	0x00000008
.L_9514:


//--------------------- .nv.info._ZN2at6native29vectorized_elementwise_kernelILi2ENS0_13BinaryFunctorIffbZZZNS0_23logical_and_kernel_cudaERNS_14TensorIteratorEENKUlvE0_clEvENKUlvE5_clEvEUlffE_EESt5arrayIPcLm3EEEEviT0_T1_ --------------------------
	.section	.nv.info._ZN2at6native29vectorized_elementwise_kernelILi2ENS0_13BinaryFunctorIffbZZZNS0_23logical_and_kernel_cudaERNS_14TensorIteratorEENKUlvE0_clEvENKUlvE5_clEvEUlffE_EESt5arrayIPcLm3EEEEviT0_T1_,"",@"SHT_CUDA_INFO"
	.sectionflags	@""
	.align	4


	//----- nvinfo : EIATTR_CUDA_API_VERSION
	.align		4
        /*0000*/ 	.byte	0x04, 0x37
        /*0002*/ 	.short	(.L_9516 - .L_9515)
.L_9515:
        /*0004*/ 	.word	0x00000082


	//----- nvinfo : EIATTR_KPARAM_INFO
	.align		4
.L_9516:
        /*0008*/ 	.byte	0x04, 0x17
        /*000a*/ 	.short	(.L_9518 - .L_9517)
.L_9517:
        /*000c*/ 	.word	0x00000000
        /*0010*/ 	.short	0x0002
        /*0012*/ 	.short	0x0008
        /*0014*/ 	.byte	0x00, 0xf0, 0x61, 0x00


	//----- nvinfo : EIATTR_KPARAM_INFO
	.align		4
.L_9518:
        /*0018*/ 	.byte	0x04, 0x17
        /*001a*/ 	.short	(.L_9520 - .L_9519)
.L_9519:
        /*001c*/ 	.word	0x00000000
        /*0020*/ 	.short	0x0001
        /*0022*/ 	.short	0x0004
        /*0024*/ 	.byte	0x00, 0xf0, 0x05, 0x00


	//----- nvinfo : EIATTR_KPARAM_INFO
	.align		4
.L_9520:
        /*0028*/ 	.byte	0x04, 0x17
        /*002a*/ 	.short	(.L_9522 - .L_9521)
.L_9521:
        /*002c*/ 	.word	0x00000000
        /*0030*/ 	.short	0x0000
        /*0032*/ 	.short	0x0000
        /*0034*/ 	.byte	0x00, 0xf0, 0x11, 0x00


	//----- nvinfo : EIATTR_SPARSE_MMA_MASK
	.align		4
.L_9522:
        /*0038*/ 	.byte	0x03, 0x50
        /*003a*/ 	.short	0x0000


	//----- nvinfo : EIATTR_MAXREG_COUNT
	.align		4
        /*003c*/ 	.byte	0x03, 0x1b
        /*003e*/ 	.short	0x00ff


	//----- nvinfo : EIATTR_MERCURY_ISA_VERSION
	.align		4
        /*0040*/ 	.byte	0x03, 0x5f
        /*0042*/ 	.short	0x0101


	//----- nvinfo : EIATTR_EXIT_INSTR_OFFSETS
	.align		4
        /*0044*/ 	.byte	0x04, 0x1c
        /*0046*/ 	.short	(.L_9524 - .L_9523)


	//   ....[0]....
.L_9523:
        /*0048*/ 	.word	0x00000430


	//   ....[1]....
        /*004c*/ 	.word	0x00000f40


	//   ....[2]....
        /*0050*/ 	.word	0x00000fb0


	//----- nvinfo : EIATTR_MAX_THREADS
	.align		4
.L_9524:
        /*0054*/ 	.byte	0x04, 0x05
        /*0056*/ 	.short	(.L_9526 - .L_9525)
.L_9525:
        /*0058*/ 	.word	0x00000080
        /*005c*/ 	.word	0x00000001
        /*0060*/ 	.word	0x00000001


	//----- nvinfo : EIATTR_CRS_STACK_SIZE
	.align		4
.L_9526:
        /*0064*/ 	.byte	0x04, 0x1e
        /*0066*/ 	.short	(.L_9528 - .L_9527)
.L_9527:
        /*0068*/ 	.word	0x00000000


	//----- nvinfo : EIATTR_CBANK_PARAM_SIZE
	.align		4
.L_9528:
        /*006c*/ 	.byte	0x03, 0x19
        /*006e*/ 	.short	0x0020


	//----- nvinfo : EIATTR_PARAM_CBANK
	.align		4
        /*0070*/ 	.byte	0x04, 0x0a
        /*0072*/ 	.short	(.L_9530 - .L_9529)
	.align		4
.L_9529:
        /*0074*/ 	.word	index@(.nv.constant0._ZN2at6native29vectorized_elementwise_kernelILi2ENS0_13BinaryFunctorIffbZZZNS0_23logical_and_kernel_cudaERNS_14TensorIteratorEENKUlvE0_clEvENKUlvE5_clEvEUlffE_EESt5arrayIPcLm3EEEEviT0_T1_)
        /*0078*/ 	.short	0x0210
        /*007a*/ 	.short	0x0020


	//----- nvinfo : EIATTR_SW_WAR
	.align		4
.L_9530:
        /*007c*/ 	.byte	0x04, 0x36
        /*007e*/ 	.short	(.L_9532 - .L_9531)
.L_9531:
        /*0080*/ 	.word	0x00000008
.L_9532:


//--------------------- .nv.info._ZN2at6native29vectorized_elementwise_kernelILi4ENS0_13BinaryFunctorIffbZZZNS0_23logical_and_kernel_cudaERNS_14TensorIteratorEENKUlvE0_clEvENKUlvE5_clEvEUlffE_EESt5arrayIPcLm3EEEEviT0_T1_ --------------------------
	.section	.nv.info._ZN2at6native29vectorized_elementwise_kernelILi4ENS0_13BinaryFunctorIffbZZZNS0_23logical_and_kernel_cudaERNS_14TensorIteratorEENKUlvE0_clEvENKUlvE5_clEvEUlffE_EESt5arrayIPcLm3EEEEviT0_T1_,"",@"SHT_CUDA_INFO"
	.sectionflags	@""
	.align	4


	//----- nvinfo : EIATTR_CUDA_API_VERSION
	.align		4
        /*0000*/ 	.byte	0x04, 0x37
        /*0002*/ 	.short	(.L_9534 - .L_9533)
.L_9533:
        /*0004*/ 	.word	0x00000082


	//----- nvinfo : EIATTR_KPARAM_INFO
	.align		4
.L_9534:
        /*0008*/ 	.byte	0x04, 0x17
        /*000a*/ 	.short	(.L_9536 - .L_9535)
.L_9535:
        /*000c*/ 	.word	0x00000000
        /*0010*/ 	.short	0x0002
        /*0012*/ 	.short	0x0008
        /*0014*/ 	.byte	0x00, 0xf0, 0x61, 0x00


	//----- nvinfo : EIATTR_KPARAM_INFO
	.align		4
.L_9536:
        /*0018*/ 	.byte	0x04, 0x17
        /*001a*/ 	.short	(.L_9538 - .L_9537)
.L_9537:
        /*001c*/ 	.word	0x00000000
        /*0020*/ 	.short	0x0001
        /*0022*/ 	.short	0x0004
        /*0024*/ 	.byte	0x00, 0xf0, 0x05, 0x00


	//----- nvinfo : EIATTR_KPARAM_INFO
	.align		4
.L_9538:
        /*0028*/ 	.byte	0x04, 0x17
        /*002a*/ 	.short	(.L_9540 - .L_9539)
.L_9539:
        /*002c*/ 	.word	0x00000000
        /*0030*/ 	.short	0x0000
        /*0032*/ 	.short	0x0000
        /*0034*/ 	.byte	0x00, 0xf0, 0x11, 0x00


	//----- nvinfo : EIATTR_SPARSE_MMA_MASK
	.align		4
.L_9540:
        /*0038*/ 	.byte	0x03, 0x50
        /*003a*/ 	.short	0x0000


	//----- nvinfo : EIATTR_MAXREG_COUNT
	.align		4
        /*003c*/ 	.byte	0x03, 0x1b
        /*003e*/ 	.short	0x00ff


	//----- nvinfo : EIATTR_MERCURY_ISA_VERSION
	.align		4
        /*0040*/ 	.byte	0x03, 0x5f
        /*0042*/ 	.short	0x0101


	//----- nvinfo : EIATTR_EXIT_INSTR_OFFSETS
	.align		4
        /*0044*/ 	.byte	0x04, 0x1c
        /*0046*/ 	.short	(.L_9542 - .L_9541)


	//   ....[0]....
.L_9541:
        /*0048*/ 	.word	0x000003f0


	//   ....[1]....
        /*004c*/ 	.word	0x00000f00


	//   ....[2]....
        /*0050*/ 	.word	0x00000f70


	//----- nvinfo : EIATTR_MAX_THREADS
	.align		4
.L_9542:
        /*0054*/ 	.byte	0x04, 0x05
        /*0056*/ 	.short	(.L_9544 - .L_9543)
.L_9543:
        /*0058*/ 	.word	0x00000080
        /*005c*/ 	.word	0x00000001
        /*0060*/ 	.word	0x00000001


	//----- nvinfo : EIATTR_CRS_STACK_SIZE
	.align		4
.L_9544:
        /*0064*/ 	.byte	0x04, 0x1e
        /*0066*/ 	.short	(.L_9546 - .L_9545)
.L_9545:
        /*0068*/ 	.word	0x00000000


	//----- nvinfo : EIATTR_CBANK_PARAM_SIZE
	.align		4
.L_9546:
        /*006c*/ 	.byte	0x03, 0x19
        /*006e*/ 	.short	0x0020


	//----- nvinfo : EIATTR_PARAM_CBANK
	.align		4
        /*0070*/ 	.byte	0x04, 0x0a
        /*0072*/ 	.short	(.L_9548 - .L_9547)
	.align		4
.L_9547:
        /*0074*/ 	.word	index@(.nv.constant0._ZN2at6native29vectorized_elementwise_kernelILi4ENS0_13BinaryFunctorIffbZZZNS0_23logical_and_kernel_cudaERNS_14TensorIteratorEENKUlvE0_clEvENKUlvE5_clEvEUlffE_EESt5arrayIPcLm3EEEEviT0_T1_)
        /*0078*/ 	.short	0x0210
        /*007a*/ 	.short	0x0020


	//----- nvinfo : EIATTR_SW_WAR
	.align		4
.L_9548:
        /*007c*/ 	.byte	0x04, 0x36
        /*007e*/ 	.short	(.L_9550 - .L_9549)
.L_9549:
        /*0080*/ 	.word	0x00000008
.L_9550:


//--------------------- .nv.info._ZN2at6native29vectorized_elementwise_kernelILi8ENS0_13BinaryFunctorIffbZZZNS0_23logical_and_kernel_cudaERNS_14TensorIteratorEENKUlvE0_clEvENKUlvE5_clEvEUlffE_EESt5arrayIPcLm3EEEEviT0_T1_ --------------------------
	.section	.nv.info._ZN2at6native29vectorized_elementwise_kernelILi8ENS0_13BinaryFunctorIffbZZZNS0_23logical_and_kernel_cudaERNS_14TensorIteratorEENKUlvE0_clEvENKUlvE5_clEvEUlffE_EESt5arrayIPcLm3EEEEviT0_T1_,"",@"SHT_CUDA_INFO"
	.sectionflags	@""
	.align	4


	//----- nvinfo : EIATTR_CUDA_API_VERSION
	.align		4
        /*0000*/ 	.byte	0x04, 0x37
        /*0002*/ 	.short	(.L_9552 - .L_9551)
.L_9551:
        /*0004*/ 	.word	0x00000082


	//----- nvinfo : EIATTR_KPARAM_INFO
	.align		4
.L_9552:
        /*0008*/ 	.byte	0x04, 0x17
        /*000a*/ 	.short	(.L_9554 - .L_9553)
.L_9553:
        /*000c*/ 	.word	0x00000000
        /*0010*/ 	.short	0x0002
        /*0012*/ 	.short	0x0008
        /*0014*/ 	.byte	0x00, 0xf0, 0x61, 0x00


	//----- nvinfo : EIATTR_KPARAM_INFO
	.align		4
.L_9554:
        /*0018*/ 	.byte	0x04, 0x17
        /*001a*/ 	.short	(.L_9556 - .L_9555)
.L_9555:
        /*001c*/ 	.word	0x00000000
        /*0020*/ 	.short	0x0001
        /*0022*/ 	.short	0x0004
        /*0024*/ 	.byte	0x00, 0xf0, 0x05, 0x00


	//----- nvinfo : EIATTR_KPARAM_INFO
	.align		4
.L_9556:
        /*0028*/ 	.byte	0x04, 0x17
        /*002a*/ 	.short	(.L_9558 - .L_9557)
.L_9557:
        /*002c*/ 	.word	0x00000000
        /*0030*/ 	.short	0x0000
        /*0032*/ 	.short	0x0000
        /*0034*/ 	.byte	0x00, 0xf0, 0x11, 0x00


	//----- nvinfo : EIATTR_SPARSE_MMA_MASK
	.align		4
.L_9558:
        /*0038*/ 	.byte	0x03, 0x50
        /*003a*/ 	.short	0x0000


	//----- nvinfo : EIATTR_MAXREG_COUNT
	.align		4
        /*003c*/ 	.byte	0x03, 0x1b
        /*003e*/ 	.short	0x00ff


	//----- nvinfo : EIATTR_MERCURY_ISA_VERSION
	.align		4
        /*0040*/ 	.byte	0x03, 0x5f
        /*0042*/ 	.short	0x0101


	//----- nvinfo : EIATTR_EXIT_INSTR_OFFSETS
	.align		4
        /*0044*/ 	.byte	0x04, 0x1c
        /*0046*/ 	.short	(.L_9560 - .L_9559)


	//   ....[0]....
.L_9559:
        /*0048*/ 	.word	0x00000420


	//   ....[1]....
        /*004c*/ 	.word	0x00000f30


	//   ....[2]....
        /*0050*/ 	.word	0x00000fa0


	//----- nvinfo : EIATTR_MAX_THREADS
	.align		4
.L_9560:
        /*0054*/ 	.byte	0x04, 0x05
        /*0056*/ 	.short	(.L_9562 - .L_9561)
.L_9561:
        /*0058*/ 	.word	0x00000080
        /*005c*/ 	.word	0x00000001
        /*0060*/ 	.word	0x00000001


	//----- nvinfo : EIATTR_CRS_STACK_SIZE
	.align		4
.L_9562:
        /*0064*/ 	.byte	0x04, 0x1e
        /*0066*/ 	.short	(.L_9564 - .L_9563)
.L_9563:
        /*0068*/ 	.word	0x00000000


	//----- nvinfo : EIATTR_CBANK_PARAM_SIZE
	.align		4
.L_9564:
        /*006c*/ 	.byte	0x03, 0x19
        /*006e*/ 	.short	0x0020


	//----- nvinfo : EIATTR_PARAM_CBANK
	.align		4
        /*0070*/ 	.byte	0x04, 0x0a
        /*0072*/ 	.short	(.L_9566 - .L_9565)
	.align		4
.L_9565:
        /*0074*/ 	.word	index@(.nv.constant0._ZN2at6native29vectorized_elementwise_kernelILi8ENS0_13BinaryFunctorIffbZZZNS0_23logical_and_kernel_cudaERNS_14TensorIteratorEENKUlvE0_clEvENKUlvE5_clEvEUlffE_EESt5arrayIPcLm3EEEEviT0_T1_)
        /*0078*/ 	.short	0x0210
        /*007a*/ 	.short	0x0020


	//----- nvinfo : EIATTR_SW_WAR
	.align		4
.L_9566:
        /*007c*/ 	.byte	0x04, 0x36
        /*007e*/ 	.short	(.L_9568 - .L_9567)
.L_9567:
        /*0080*/ 	.word	0x00000008
.L_9568:


//--------------------- .nv.info._ZN2at6native18elementwise_kernelILi128ELi4EZNS0_15gpu_kernel_implINS0_13AUnaryFunctorIddbZZZNS0_23logical_and_kernel_cudaERNS_14TensorIteratorEENKUlvE0_clEvENKUlvE4_clEvEUlddE_EEEEvRNS_18TensorIteratorBaseERKT_EUliE_EEviT1_ --------------------------
	.section	.nv.info._ZN2at6native18elementwise_kernelILi128ELi4EZNS0_15gpu_kernel_implINS0_13AUnaryFunctorIddbZZZNS0_23logical_and_kernel_cudaERNS_14TensorIteratorEENKUlvE0_clEvENKUlvE4_clEvEUlddE_EEEEvRNS_18TensorIteratorBaseERKT_EUliE_EEviT1_,"",@"SHT_CUDA_INFO"
	.sectionflags	@""
	.align	4


	//----- nvinfo : EIATTR_CUDA_API_VERSION
	.align		4
        /*0000*/ 	.byte	0x04, 0x37
        /*0002*/ 	.short	(.L_9570 - .L_9569)
.L_9569:
        /*0004*/ 	.word	0x00000082


	//----- nvinfo : EIATTR_KPARAM_INFO
	.align		4
.L_9570:
        /*0008*/ 	.byte	0x04, 0x17
        /*000a*/ 	.short	(.L_9572 - .L_9571)
.L_9571:
        /*000c*/ 	.word	0x00000000
        /*0010*/ 	.short	0x0001
        /*0012*/ 	.short	0x0008
        /*0014*/ 	.byte	0x00, 0xf0, 0xa1, 0x08


	//----- nvinfo : EIATTR_KPARAM_INFO
	.align		4
.L_9572:
        /*0018*/ 	.byte	0x04, 0x17
        /*001a*/ 	.short	(.L_9574 - .L_9573)
.L_9573:
        /*001c*/ 	.word	0x00000000
        /*0020*/ 	.short	0x0000
        /*0022*/ 	.short	0x0000
        /*0024*/ 	.byte	0x00, 0xf0, 0x11, 0x00


	//----- nvinfo : EIATTR_SPARSE_MMA_MASK
	.align		4
.L_9574:
        /*0028*/ 	.byte	0x03, 0x50
        /*002a*/ 	.short	0x0000


	//----- nvinfo : EIATTR_MAXREG_COUNT
	.align		4
        /*002c*/ 	.byte	0x03, 0x1b
        /*002e*/ 	.short	0x0080


	//----- nvinfo : EIATTR_EXTERNS
	.align		4
        /*0030*/ 	.byte	0x04, 0x0f
        /*0032*/ 	.short	(.L_9576 - .L_9575)


	//   ....[0]....
	.align		4
.L_9575:
        /*0034*/ 	.word	index@(__assertfail)


	//----- nvinfo : EIATTR_MERCURY_ISA_VERSION
	.align		4
.L_9576:
        /*0038*/ 	.byte	0x03, 0x5f
        /*003a*/ 	.short	0x0101


	//----- nvinfo : EIATTR_SYSCALL_OFFSETS
	.align		4
        /*003c*/ 	.byte	0x04, 0x46
        /*003e*/ 	.short	(.L_9578 - .L_9577)


	//   ....[0]....
.L_9577:
        /*0040*/ 	.word	0x00002260


	//   ....[1]....
        /*0044*/ 	.word	0x000030e0


	//   ....[2]....
        /*0048*/ 	.word	0x00005360


	//   ....[3]....
        /*004c*/ 	.word	0x000061e0


	//   ....[4]....
        /*0050*/ 	.word	0x00008450


	//   ....[5]....
        /*0054*/ 	.word	0x000092d0


	//   ....[6]....
        /*0058*/ 	.word	0x0000b530


	//   ....[7]....
        /*005c*/ 	.word	0x0000c3b0


	//----- nvinfo : EIATTR_EXIT_INSTR_OFFSETS
	.align		4
.L_9578:
        /*0060*/ 	.byte	0x04, 0x1c
        /*0062*/ 	.short	(.L_9580 - .L_9579)


	//   ....[0]....
.L_9579:
        /*0064*/ 	.word	0x00009370


	//   ....[1]....
        /*0068*/ 	.word	0x0000b6c0


	//   ....[2]....
        /*006c*/ 	.word	0x0000b6e0


	//   ....[3]....
        /*0070*/ 	.word	0x0000b770


	//   ....[4]....
        /*0074*/ 	.word	0x0000b790


	//   ....[5]....
        /*0078*/ 	.word	0x0000b7b0


	//   ....[6]....
        /*007c*/ 	.word	0x0000b840


	//   ....[7]....
        /*0080*/ 	.word	0x0000b880


	//   ....[8]....
        /*0084*/ 	.word	0x0000b920


	//   ....[9]....
        /*0088*/ 	.word	0x0000b970


	//   ....[10]....
        /*008c*/ 	.word	0x0000b9a0


	//   ....[11]....
        /*0090*/ 	.word	0x0000ba40


	//   ....[12]....
        /*0094*/ 	.word	0x0000ba80


	//   ....[13]....
        /*0098*/ 	.word	0x0000bc10


	//   ....[14]....
        /*009c*/ 	.word	0x0000bd70


	//   ....[15]....
        /*00a0*/ 	.word	0x0000bdb0


	//   ....[16]....
        /*00a4*/ 	.word	0x0000be50


	//   ....[17]....
        /*00a8*/ 	.word	0x0000bfd0


	//   ....[18]....
        /*00ac*/ 	.word	0x0000c150


	//   ....[19]....
        /*00b0*/ 	.word	0x0000c2b0


	//   ....[20]....
        /*00b4*/ 	.word	0x0000c3c0


	//   ....[21]....
        /*00b8*/ 	.word	0x0000c3f0


	//   ....[22]....
        /*00bc*/ 	.word	0x0000c410


	//----- nvinfo : EIATTR_MAX_THREADS
	.align		4
.L_9580:
        /*00c0*/ 	.byte	0x04, 0x05
        /*00c2*/ 	.short	(.L_9582 - .L_9581)
.L_9581:
        /*00c4*/ 	.word	0x00000080
        /*00c8*/ 	.word	0x00000001
        /*00cc*/ 	.word	0x00000001


	//----- nvinfo : EIATTR_CRS_STACK_SIZE
	.align		4
.L_9582:
        /*00d0*/ 	.byte	0x04, 0x1e
        /*00d2*/ 	.short	(.L_9584 - .L_9583)
.L_9583:
        /*00d4*/ 	.word	0x00000000


	//----- nvinfo : EIATTR_CBANK_PARAM_SIZE
	.align		4
.L_9584:
        /*00d8*/ 	.byte	0x03, 0x19
        /*00da*/ 	.short	0x0230


	//----- nvinfo : EIATTR_PARAM_CBANK
	.align		4
        /*00dc*/ 	.byte	0x04, 0x0a
        /*00de*/ 	.short	(.L_9586 - .L_9585)
	.align		4
.L_9585:
        /*00e0*/ 	.word	index@(.nv.constant0._ZN2at6native18elementwise_kernelILi128ELi4EZNS0_15gpu_kernel_implINS0_13AUnaryFunctorIddbZZZNS0_23logical_and_kernel_cudaERNS_14TensorIteratorEENKUlvE0_clEvENKUlvE4_clEvEUlddE_EEEEvRNS_18TensorIteratorBaseERKT_EUliE_EEviT1_)
        /*00e4*/ 	.short	0x0210
        /*00e6*/ 	.short	0x0230


	//----- nvinfo : EIATTR_SW_WAR
	.align		4
.L_9586:
        /*00e8*/ 	.byte	0x04, 0x36
        /*00ea*/ 	.short	(.L_9588 - .L_9587)
.L_9587:
        /*00ec*/ 	.word	0x00000008
.L_9588:


//--------------------- .nv.info._ZN2at6native27unrolled_elementwise_kernelINS0_13AUnaryFunctorIddbZZZNS0_23logical_and_kernel_cudaERNS_14TensorIteratorEENKUlvE0_clEvENKUlvE4_clEvEUlddE_EESt5arrayIPcLm2EELi4E23TrivialOffsetCalculatorILi1EjESD_NS0_6memory12LoadWithCastILi1EEENSE_13StoreWithCastILi1EEEEEviT_T0_T2_T3_T4_T5_ --------------------------
	.section	.nv.info._ZN2at6native27unrolled_elementwise_kernelINS0_13AUnaryFunctorIddbZZZNS0_23logical_and_kernel_cudaERNS_14TensorIteratorEENKUlvE0_clEvENKUlvE4_clEvEUlddE_EESt5arrayIPcLm2EELi4E23TrivialOffsetCalculatorILi1EjESD_NS0_6memory12LoadWithCastILi1EEENSE_13StoreWithCastILi1EEEEEviT_T0_T2_T3_T4_T5_,"",@"SHT_CUDA_INFO"
	.sectionflags	@""
	.align	4


	//----- nvinfo : EIATTR_CUDA_API_VERSION
	.align		4
        /*0000*/ 	.byte	0x04, 0x37
        /*0002*/ 	.short	(.L_9590 - .L_9589)
.L_9589:
        /*0004*/ 	.word	0x00000082


	//----- nvinfo : EIATTR_KPARAM_INFO
	.align		4
.L_9590:
        /*0008*/ 	.byte	0x04, 0x17
        /*000a*/ 	.short	(.L_9592 - .L_9591)
.L_9591:
        /*000c*/ 	.word	0x00000000
        /*0010*/ 	.short	0x0006
        /*0012*/ 	.short	0x0034
        /*0014*/ 	.byte	0x00, 0xf0, 0x21, 0x00


	//----- nvinfo : EIATTR_KPARAM_INFO
	.align		4
.L_9592:
        /*0018*/ 	.byte	0x04, 0x17
        /*001a*/ 	.short	(.L_9594 - .L_9593)
.L_9593:
        /*001c*/ 	.word	0x00000000
        /*0020*/ 	.short	0x0005
        /*0022*/ 	.short	0x002c
        /*0024*/ 	.byte	0x00, 0xf0, 0x21, 0x00


	//----- nvinfo : EIATTR_KPARAM_INFO
	.align		4
.L_9594:
        /*0028*/ 	.byte	0x04, 0x17
        /*002a*/ 	.short	(.L_9596 - .L_9595)
.L_9595:
        /*002c*/ 	.word	0x00000000
        /*0030*/ 	.short	0x0004
        /*0032*/ 	.short	0x0029
        /*0034*/ 	.byte	0x00, 0xf0, 0x05, 0x00


	//----- nvinfo : EIATTR_KPARAM_INFO
	.align		4
.L_9596:
        /*0038*/ 	.byte	0x04, 0x17
        /*003a*/ 	.short	(.L_9598 - .L_9597)
.L_9597:
        /*003c*/ 	.word	0x00000000
        /*0040*/ 	.short	0x0003
        /*0042*/ 	.short	0x0028
        /*0044*/ 	.byte	0x00, 0xf0, 0x05, 0x00


	//----- nvinfo : EIATTR_KPARAM_INFO
	.align		4
.L_9598:
        /*0048*/ 	.byte	0x04, 0x17
        /*004a*/ 	.short	(.L_9600 - .L_9599)
.L_9599:
        /*004c*/ 	.word	0x00000000
        /*0050*/ 	.short	0x0002
        /*0052*/ 	.short	0x0018
        /*0054*/ 	.byte	0x00, 0xf0, 0x41, 0x00


	//----- nvinfo : EIATTR_KPARAM_INFO
	.align		4
.L_9600:
        /*0058*/ 	.byte	0x04, 0x17
        /*005a*/ 	.short	(.L_9602 - .L_9601)
.L_9601:
        /*005c*/ 	.word	0x00000000
        /*0060*/ 	.short	0x0001
        /*0062*/ 	.short	0x0008
        /*0064*/ 	.byte	0x00, 0xf0, 0x41, 0x00


	//----- nvinfo : EIATTR_KPARAM_INFO
	.align		4
.L_9602:
        /*0068*/ 	.byte	0x04, 0x17
        /*006a*/ 	.short	(.L_9604 - .L_9603)
.L_9603:
        /*006c*/ 	.word	0x00000000
        /*0070*/ 	.short	0x0000
        /*0072*/ 	.short	0x0000
        /*0074*/ 	.byte	0x00, 0xf0, 0x11, 0x00


	//----- nvinfo : EIATTR_SPARSE_MMA_MASK
	.align		4
.L_9604:
        /*0078*/ 	.byte	0x03, 0x50
        /*007a*/ 	.short	0x0000


	//----- nvinfo : EIATTR_MAXREG_COUNT
	.align		4
        /*007c*/ 	.byte	0x03, 0x1b
        /*007e*/ 	.short	0x00ff


	//----- nvinfo : EIATTR_EXTERNS
	.align		4
        /*0080*/ 	.byte	0x04, 0x0f
        /*0082*/ 	.short	(.L_9606 - .L_9605)


	//   ....[0]....
	.align		4
.L_9605:
        /*0084*/ 	.word	index@(__assertfail)


	//----- nvinfo : EIATTR_MERCURY_ISA_VERSION
	.align		4
.L_9606:
        /*0088*/ 	.byte	0x03, 0x5f
        /*008a*/ 	.short	0x0101


	//----- nvinfo : EIATTR_SYSCALL_OFFSETS
	.align		4
        /*008c*/ 	.byte	0x04, 0x46
        /*008e*/ 	.short	(.L_9608 - .L_9607)


	//   ....[0]....
.L_9607:
        /*0090*/ 	.word	0x00000f80


	//   ....[1]....
        /*0094*/ 	.word	0x00001f20


	//   ....[2]....
        /*0098*/ 	.word	0x00002ed0


	//   ....[3]....
        /*009c*/ 	.word	0x00003e50


	//   ....[4]....
        /*00a0*/ 	.word	0x00004e10


	//   ....[5]....
        /*00a4*/ 	.word	0x00005ce0


	//   ....[6]....
        /*00a8*/ 	.word	0x00006b90


	//   ....[7]....
        /*00ac*/ 	.word	0x00007a40


	//----- nvinfo : EIATTR_EXIT_INSTR_OFFSETS
	.align		4
.L_9608:
        /*00b0*/ 	.byte	0x04, 0x1c
        /*00b2*/ 	.short	(.L_9610 - .L_9609)


	//   ....[0]....
.L_9609:
        /*00b4*/ 	.word	0x00006c20


	//   ....[1]....
        /*00b8*/ 	.word	0x00006d50


	//   ....[2]....
        /*00bc*/ 	.word	0x00006d70


	//   ....[3]....
        /*00c0*/ 	.word	0x00006e00


	//   ....[4]....
        /*00c4*/ 	.word	0x00006e20


	//   ....[5]....
        /*00c8*/ 	.word	0x00006e40


	//   ....[6]....
        /*00cc*/ 	.word	0x00006ed0


	//   ....[7]....
        /*00d0*/ 	.word	0x00006f10


	//   ....[8]....
        /*00d4*/ 	.word	0x00006fb0


	//   ....[9]....
        /*00d8*/ 	.word	0x00007000


	//   ....[10]....
        /*00dc*/ 	.word	0x00007030


	//   ....[11]....
        /*00e0*/ 	.word	0x000070d0


	//   ....[12]....
        /*00e4*/ 	.word	0x00007110


	//   ....[13]....
        /*00e8*/ 	.word	0x000072a0


	//   ....[14]....
        /*00ec*/ 	.word	0x00007400


	//   ....[15]....
        /*00f0*/ 	.word	0x00007440


	//   ....[16]....
        /*00f4*/ 	.word	0x000074e0


	//   ....[17]....
        /*00f8*/ 	.word	0x00007660


	//   ....[18]....
        /*00fc*/ 	.word	0x000077e0


	//   ....[19]....
        /*0100*/ 	.word	0x00007940


	//   ....[20]....
        /*0104*/ 	.word	0x00007a50


	//   ....[21]....
        /*0108*/ 	.word	0x00007a80


	//   ....[22]....
        /*010c*/ 	.word	0x00007aa0


	//----- nvinfo : EIATTR_MAX_THREADS
	.align		4
.L_9610:
        /*0110*/ 	.byte	0x04, 0x05
        /*0112*/ 	.short	(.L_9612 - .L_9611)
.L_9611:
        /*0114*/ 	.word	0x00000080
        /*0118*/ 	.word	0x00000001
        /*011c*/ 	.word	0x00000001


	//----- nvinfo : EIATTR_CRS_STACK_SIZE
	.align		4
.L_9612:
        /*0120*/ 	.byte	0x04, 0x1e
        /*0122*/ 	.short	(.L_9614 - .L_9613)
.L_9613:
        /*0124*/ 	.word	0x00000000


	//----- nvinfo : EIATTR_CBANK_PARAM_SIZE
	.align		4
.L_9614:
        /*0128*/ 	.byte	0x03, 0x19
        /*012a*/ 	.short	0x003c


	//----- nvinfo : EIATTR_PARAM_CBANK
	.align		4
        /*012c*/ 	.byte	0x04, 0x0a
        /*012e*/ 	.short	(.L_9616 - .L_9615)
	.align		4
.L_9615:
        /*0130*/ 	.word	index@(.nv.constant0._ZN2at6native27unrolled_elementwise_kernelINS0_13AUnaryFunctorIddbZZZNS0_23logical_and_kernel_cudaERNS_14TensorIteratorEENKUlvE0_clEvENKUlvE4_clEvEUlddE_EESt5arrayIPcLm2EELi4E23TrivialOffsetCalculatorILi1EjESD_NS0_6memory12LoadWithCastILi1EEENSE_13StoreWithCastILi1EEEEEviT_T0_T2_T3_T4_T5_)
        /*0134*/ 	.short	0x0210
        /*0136*/ 	.short	0x003c


	//----- nvinfo : EIATTR_SW_WAR
	.align		4
.L_9616:
        /*0138*/ 	.byte	0x04, 0x36
        /*013a*/ 	.short	(.L_9618 - .L_9617)
.L_9617:
        /*013c*/ 	.word	0x00000008
.L_9618:


//--------------------- .nv.info._ZN2at6native18elementwise_kernelILi128ELi4EZNS0_22gpu_kernel_impl_nocastINS0_13AUnaryFunctorIddbZZZNS0_23logical_and_kernel_cudaERNS_14TensorIteratorEENKUlvE0_clEvENKUlvE4_clEvEUlddE_EEEEvRNS_18TensorIteratorBaseERKT_EUliE_EEviT1_ --------------------------
	.section	.nv.info._ZN2at6native18elementwise_kernelILi128ELi4EZNS0_22gpu_kernel_impl_nocastINS0_13AUnaryFunctorIddbZZZNS0_23logical_and_kernel_cudaERNS_14TensorIteratorEENKUlvE0_clEvENKUlvE4_clEvEUlddE_EEEEvRNS_18TensorIteratorBaseERKT_EUliE_EEviT1_,"",@"SHT_CUDA_INFO"
	.sectionflags	@""
	.align	4


	//----- nvinfo : EIATTR_CUDA_API_VERSION
	.align		4
        /*0000*/ 	.byte	0x04, 0x37
        /*0002*/ 	.short	(.L_9620 - .L_9619)
.L_9619:
        /*0004*/ 	.word	0x00000082


	//----- nvinfo : EIATTR_KPARAM_INFO
	.align		4
.L_9620:
        /*0008*/ 	.byte	0x04, 0x17
        /*000a*/ 	.short	(.L_9622 - .L_9621)
.L_9621:
        /*000c*/ 	.word	0x00000000
        /*0010*/ 	.short	0x0001
        /*0012*/ 	.short	0x0008
        /*0014*/ 	.byte	0x00, 0xf0, 0x81, 0x08


	//----- nvinfo : EIATTR_KPARAM_INFO
	.align		4
.L_9622:
        /*0018*/ 	.byte	0x04, 0x17
        /*001a*/ 	.short	(.L_9624 - .L_9623)
.L_9623:
        /*001c*/ 	.word	0x00000000
        /*0020*/ 	.short	0x0000
        /*0022*/ 	.short	0x0000
        /*0024*/ 	.byte	0x00, 0xf0, 0x11, 0x00


	//----- nvinfo : EIATTR_SPARSE_MMA_MASK
	.align		4
.L_9624:
        /*0028*/ 	.byte	0x03, 0x50
        /*002a*/ 	.short	0x0000


	//----- nvinfo : EIATTR_MAXREG_COUNT
	.align		4
        /*002c*/ 	.byte	0x03, 0x1b
        /*002e*/ 	.short	0x0080


	//----- nvinfo : EIATTR_MERCURY_ISA_VERSION
	.align		4
        /*0030*/ 	.byte	0x03, 0x5f
        /*0032*/ 	.short	0x0101


	//----- nvinfo : EIATTR_EXIT_INSTR_OFFSETS
	.align		4
        /*0034*/ 	.byte	0x04, 0x1c
        /*0036*/ 	.short	(.L_9626 - .L_9625)


	//   ....[0]....
.L_9625:
        /*0038*/ 	.word	0x00003c30


	//   ....[1]....
        /*003c*/ 	.word	0x00004fe0


	//----- nvinfo : EIATTR_MAX_THREADS
	.align		4
.L_9626:
        /*0040*/ 	.byte	0x04, 0x05
        /*0042*/ 	.short	(.L_9628 - .L_9627)
.L_9627:
        /*0044*/ 	.word	0x00000080
        /*0048*/ 	.word	0x00000001
        /*004c*/ 	.word	0x00000001


	//----- nvinfo : EIATTR_CRS_STACK_SIZE
	.align		4
.L_9628:
        /*0050*/ 	.byte	0x04, 0x1e
        /*0052*/ 	.short	(.L_9630 - .L_9629)
.L_9629:
        /*0054*/ 	.word	0x00000000


	//----- nvinfo : EIATTR_CBANK_PARAM_SIZE
	.align		4
.L_9630:
        /*0058*/ 	.byte	0x03, 0x19
        /*005a*/ 	.short	0x0228


	//----- nvinfo : EIATTR_PARAM_CBANK
	.align		4
        /*005c*/ 	.byte	0x04, 0x0a
        /*005e*/ 	.short	(.L_9632 - .L_9631)
	.align		4
.L_9631:
        /*0060*/ 	.word	index@(.nv.constant0._ZN2at6native18elementwise_kernelILi128ELi4EZNS0_22gpu_kernel_impl_nocastINS0_13AUnaryFunctorIddbZZZNS0_23logical_and_kernel_cudaERNS_14TensorIteratorEENKUlvE0_clEvENKUlvE4_clEvEUlddE_EEEEvRNS_18TensorIteratorBaseERKT_EUliE_EEviT1_)
        /*0064*/ 	.short	0x0210
        /*0066*/ 	.short	0x0228


	//----- nvinfo : EIATTR_SW_WAR
	.align		4
.L_9632:
        /*0068*/ 	.byte	0x04, 0x36
        /*006a*/ 	.short	(.L_9634 - .L_9633)
.L_9633:
        /*006c*/ 	.word	0x00000008
.L_9634:


//--------------------- .nv.info._ZN2at6native27unrolled_elementwise_kernelINS0_13AUnaryFunctorIddbZZZNS0_23logical_and_kernel_cudaERNS_14TensorIteratorEENKUlvE0_clEvENKUlvE4_clEvEUlddE_EESt5arrayIPcLm2EELi4E23TrivialOffsetCalculatorILi1EjESD_NS0_6memory15LoadWithoutCastENSE_16StoreWithoutCastEEEviT_T0_T2_T3_T4_T5_ --------------------------
	.section	.nv.info._ZN2at6native27unrolled_elementwise_kernelINS0_13AUnaryFunctorIddbZZZNS0_23logical_and_kernel_cudaERNS_14TensorIteratorEENKUlvE0_clEvENKUlvE4_clEvEUlddE_EESt5arrayIPcLm2EELi4E23TrivialOffsetCalculatorILi1EjESD_NS0_6memory15LoadWithoutCastENSE_16StoreWithoutCastEEEviT_T0_T2_T3_T4_T5_,"",@"SHT_CUDA_INFO"
	.sectionflags	@""
	.align	4


	//----- nvinfo : EIATTR_CUDA_API_VERSION
	.align		4
        /*0000*/ 	.byte	0x04, 0x37
        /*0002*/ 	.short	(.L_9636 - .L_9635)
.L_9635:
        /*0004*/ 	.word	0x00000082


	//----- nvinfo : EIATTR_KPARAM_INFO
	.align		4
.L_9636:
        /*0008*/ 	.byte	0x04, 0x17
        /*000a*/ 	.short	(.L_9638 - .L_9637)
.L_9637:
        /*000c*/ 	.word	0x00000000
        /*0010*/ 	.short	0x0006
        /*0012*/ 	.short	0x002b
        /*0014*/ 	.byte	0x00, 0xf0, 0x05, 0x00


	//----- nvinfo : EIATTR_KPARAM_INFO
	.align		4
.L_9638:
        /*0018*/ 	.byte	0x04, 0x17
        /*001a*/ 	.short	(.L_9640 - .L_9639)
.L_9639:
        /*001c*/ 	.word	0x00000000
        /*0020*/ 	.short	0x0005
        /*0022*/ 	.short	0x002a
        /*0024*/ 	.byte	0x00, 0xf0, 0x05, 0x00


	//----- nvinfo : EIATTR_KPARAM_INFO
	.align		4
.L_9640:
        /*0028*/ 	.byte	0x04, 0x17
        /*002a*/ 	.short	(.L_9642 - .L_9641)
.L_9641:
        /*002c*/ 	.word	0x00000000
        /*0030*/ 	.short	0x0004
        /*0032*/ 	.short	0x0029
        /*0034*/ 	.byte	0x00, 0xf0, 0x05, 0x00


	//----- nvinfo : EIATTR_KPARAM_INFO
	.align		4
.L_9642:
        /*0038*/ 	.byte	0x04, 0x17
        /*003a*/ 	.short	(.L_9644 - .L_9643)
.L_9643:
        /*003c*/ 	.word	0x00000000
        /*0040*/ 	.short	0x0003
        /*0042*/ 	.short	0x0028
        /*0044*/ 	.byte	0x00, 0xf0, 0x05, 0x00


	//----- nvinfo : EIATTR_KPARAM_INFO
	.align		4
.L_9644:
        /*0048*/ 	.byte	0x04, 0x17
        /*004a*/ 	.short	(.L_9646 - .L_9645)
.L_9645:
        /*004c*/ 	.word	0x00000000
        /*0050*/ 	.short	0x0002
        /*0052*/ 	.short	0x0018
        /*0054*/ 	.byte	0x00, 0xf0, 0x41, 0x00


	//----- nvinfo : EIATTR_KPARAM_INFO
	.align		4
.L_9646:
        /*0058*/ 	.byte	0x04, 0x17
        /*005a*/ 	.short	(.L_9648 - .L_9647)
.L_9647:
        /*005c*/ 	.word	0x00000000
        /*0060*/ 	.short	0x0001
        /*0062*/ 	.short	0x0008
        /*0064*/ 	.byte	0x00, 0xf0, 0x41, 0x00


	//----- nvinfo : EIATTR_KPARAM_INFO
	.align		4
.L_9648:
        /*0068*/ 	.byte	0x04, 0x17
        /*006a*/ 	.short	(.L_9650 - .L_9649)
.L_9649:
        /*006c*/ 	.word	0x00000000
        /*0070*/ 	.short	0x0000
        /*0072*/ 	.short	0x0000
        /*0074*/ 	.byte	0x00, 0xf0, 0x11, 0x00


	//----- nvinfo : EIATTR_SPARSE_MMA_MASK
	.align		4
.L_9650:
        /*0078*/ 	.byte	0x03, 0x50
        /*007a*/ 	.short	0x0000


	//----- nvinfo : EIATTR_MAXREG_COUNT
	.align		4
        /*007c*/ 	.byte	0x03, 0x1b
        /*007e*/ 	.short	0x00ff


	//----- nvinfo : EIATTR_MERCURY_ISA_VERSION
	.align		4
        /*0080*/ 	.byte	0x03, 0x5f
        /*0082*/ 	.short	0x0101


	//----- nvinfo : EIATTR_EXIT_INSTR_OFFSETS
	.align		4
        /*0084*/ 	.byte	0x04, 0x1c
        /*0086*/ 	.short	(.L_9652 - .L_9651)


	//   ....[0]....
.L_9651:
        /*0088*/ 	.word	0x00000470


	//   ....[1]....
        /*008c*/ 	.word	0x000004e0


	//----- nvinfo : EIATTR_MAX_THREADS
	.align		4
.L_9652:
        /*0090*/ 	.byte	0x04, 0x05
        /*0092*/ 	.short	(.L_9654 - .L_9653)
.L_9653:
        /*0094*/ 	.word	0x00000080
        /*0098*/ 	.word	0x00000001
        /*009c*/ 	.word	0x00000001


	//----- nvinfo : EIATTR_CRS_STACK_SIZE
	.align		4
.L_9654:
        /*00a0*/ 	.byte	0x04, 0x1e
        /*00a2*/ 	.short	(.L_9656 - .L_9655)
.L_9655:
        /*00a4*/ 	.word	0x00000000


	//----- nvinfo : EIATTR_CBANK_PARAM_SIZE
	.align		4
.L_9656:
        /*00a8*/ 	.byte	0x03, 0x19
        /*00aa*/ 	.short	0x002c


	//----- nvinfo : EIATTR_PARAM_CBANK
	.align		4
        /*00ac*/ 	.byte	0x04, 0x0a
        /*00ae*/ 	.short	(.L_9658 - .L_9657)
	.align		4
.L_9657:
        /*00b0*/ 	.word	index@(.nv.constant0._ZN2at6native27unrolled_elementwise_kernelINS0_13AUnaryFunctorIddbZZZNS0_23logical_and_kernel_cudaERNS_14TensorIteratorEENKUlvE0_clEvENKUlvE4_clEvEUlddE_EESt5arrayIPcLm2EELi4E23TrivialOffsetCalculatorILi1EjESD_NS0_6memory15LoadWithoutCastENSE_16StoreWithoutCastEEEviT_T0_T2_T3_T4_T5_)
        /*00b4*/ 	.short	0x0210
        /*00b6*/ 	.short	0x002c


	//----- nvinfo : EIATTR_SW_WAR
	.align		4
.L_9658:
        /*00b8*/ 	.byte	0x04, 0x36
        /*00ba*/ 	.short	(.L_9660 - .L_9659)
.L_9659:
        /*00bc*/ 	.word	0x00000008
.L_9660:


//--------------------- .nv.info._ZN2at6native29vectorized_elementwise_kernelILi2ENS0_13AUnaryFunctorIddbZZZNS0_23logical_and_kernel_cudaERNS_14TensorIteratorEENKUlvE0_clEvENKUlvE4_clEvEUlddE_EESt5arrayIPcLm2EEEEviT0_T1_ --------------------------
	.section	.nv.info._ZN2at6native29vectorized_elementwise_kernelILi2ENS0_13AUnaryFunctorIddbZZZNS0_23logical_and_kernel_cudaERNS_14TensorIteratorEENKUlvE0_clEvENKUlvE4_clEvEUlddE_EESt5arrayIPcLm2EEEEviT0_T1_,"",@"SHT_CUDA_INFO"
	.sectionflags	@""
	.align	4


	//----- nvinfo : EIATTR_CUDA_API_VERSION
	.align		4
        /*0000*/ 	.byte	0x04, 0x37
        /*0002*/ 	.short	(.L_9662 - .L_9661)
.L_9661:
        /*0004*/ 	.word	0x00000082


	//----- nvinfo : EIATTR_KPARAM_INFO
	.align		4
.L_9662:
        /*0008*/ 	.byte	0x04, 0x17
        /*000a*/ 	.short	(.L_9664 - .L_9663)
.L_9663:
        /*000c*/ 	.word	0x00000000
        /*0010*/ 	.short	0x0002
        /*0012*/ 	.short	0x0018
        /*0014*/ 	.byte	0x00, 0xf0, 0x41, 0x00


	//----- nvinfo : EIATTR_KPARAM_INFO
	.align		4
.L_9664:
        /*0018*/ 	.byte	0x04, 0x17
        /*001a*/ 	.short	(.L_9666 - .L_9665)
.L_9665:
        /*001c*/ 	.word	0x00000000
        /*0020*/ 	.short	0x0001
        /*0022*/ 	.short	0x0008
        /*0024*/ 	.byte	0x00, 0xf0, 0x41, 0x00


	//----- nvinfo : EIATTR_KPARAM_INFO
	.align		4
.L_9666:
        /*0028*/ 	.byte	0x04, 0x17
        /*002a*/ 	.short	(.L_9668 - .L_9667)
.L_9667:
        /*002c*/ 	.word	0x00000000
        /*0030*/ 	.short	0x0000
        /*0032*/ 	.short	0x0000
        /*0034*/ 	.byte	0x00, 0xf0, 0x11, 0x00


	//----- nvinfo : EIATTR_SPARSE_MMA_MASK
	.align		4
.L_9668:
        /*0038*/ 	.byte	0x03, 0x50
        /*003a*/ 	.short	0x0000


	//----- nvinfo : EIATTR_MAXREG_COUNT
	.align		4
        /*003c*/ 	.byte	0x03, 0x1b
        /*003e*/ 	.short	0x00ff


	//----- nvinfo : EIATTR_MERCURY_ISA_VERSION
	.align		4
        /*0040*/ 	.byte	0x03, 0x5f
        /*0042*/ 	.short	0x0101


	//----- nvinfo : EIATTR_EXIT_INSTR_OFFSETS
	.align		4
        /*0044*/ 	.byte	0x04, 0x1c
        /*0046*/ 	.short	(.L_9670 - .L_9669)


	//   ....[0]....
.L_9669:
        /*0048*/ 	.word	0x000002e0


	//   ....[1]....
        /*004c*/ 	.word	0x00000ba0


	//   ....[2]....
        /*0050*/ 	.word	0x00000c10


	//----- nvinfo : EIATTR_MAX_THREADS
	.align		4
.L_9670:
        /*0054*/ 	.byte	0x04, 0x05
        /*0056*/ 	.short	(.L_9672 - .L_9671)
.L_9671:
        /*0058*/ 	.word	0x00000080
        /*005c*/ 	.word	0x00000001
        /*0060*/ 	.word	0x00000001


	//----- nvinfo : EIATTR_CRS_STACK_SIZE
	.align		4
.L_9672:
        /*0064*/ 	.byte	0x04, 0x1e
        /*0066*/ 	.short	(.L_9674 - .L_9673)
.L_9673:
        /*0068*/ 	.word	0x00000000


	//----- nvinfo : EIATTR_CBANK_PARAM_SIZE
	.align		4
.L_9674:
        /*006c*/ 	.byte	0x03, 0x19
        /*006e*/ 	.short	0x0028


	//----- nvinfo : EIATTR_PARAM_CBANK
	.align		4
        /*0070*/ 	.byte	0x04, 0x0a
        /*0072*/ 	.short	(.L_9676 - .L_9675)
	.align		4
.L_9675:
        /*0074*/ 	.word	index@(.nv.constant0._ZN2at6native29vectorized_elementwise_kernelILi2ENS0_13AUnaryFunctorIddbZZZNS0_23logical_and_kernel_cudaERNS_14TensorIteratorEENKUlvE0_clEvENKUlvE4_clEvEUlddE_EESt5arrayIPcLm2EEEEviT0_T1_)
        /*0078*/ 	.short	0x0210
        /*007a*/ 	.short	0x0028


	//----- nvinfo : EIATTR_SW_WAR
	.align		4
.L_9676:
        /*007c*/ 	.byte	0x04, 0x36
        /*007e*/ 	.short	(.L_9678 - .L_9677)
.L_9677:
        /*0080*/ 	.word	0x00000008
.L_9678:


//--------------------- .nv.info._ZN2at6native29vectorized_elementwise_kernelILi4ENS0_13AUnaryFunctorIddbZZZNS0_23logical_and_kernel_cudaERNS_14TensorIteratorEENKUlvE0_clEvENKUlvE4_clEvEUlddE_EESt5arrayIPcLm2EEEEviT0_T1_ --------------------------
	.section	.nv.info._ZN2at6native29vectorized_elementwise_kernelILi4ENS0_13AUnaryFunctorIddbZZZNS0_23logical_and_kernel_cudaERNS_14TensorIteratorEENKUlvE0_clEvENKUlvE4_clEvEUlddE_EESt5arrayIPcLm2EEEEviT0_T1_,"",@"SHT_CUDA_INFO"
	.sectionflags	@""
	.align	4


	//----- nvinfo : EIATTR_CUDA_API_VERSION
	.align		4
        /*0000*/ 	.byte	0x04, 0x37
        /*0002*/ 	.short	(.L_9680 - .L_9679)
.L_9679:
        /*0004*/ 	.word	0x00000082


	//----- nvinfo : EIATTR_KPARAM_INFO
	.align		4
.L_9680:
        /*0008*/ 	.byte	0x04, 0x17
        /*000a*/ 	.short	(.L_9682 - .L_9681)
.L_9681:
        /*000c*/ 	.word	0x00000000
        /*0010*/ 	.short	0x0002
        /*0012*/ 	.short	0x0018
        /*0014*/ 	.byte	0x00, 0xf0, 0x41, 0x00


	//----- nvinfo : EIATTR_KPARAM_INFO
	.align		4
.L_9682:
        /*0018*/ 	.byte	0x04, 0x17
        /*001a*/ 	.short	(.L_9684 - .L_9683)
.L_9683:
        /*001c*/ 	.word	0x00000000
        /*0020*/ 	.short	0x0001
        /*0022*/ 	.short	0x0008
        /*0024*/ 	.byte	0x00, 0xf0, 0x41, 0x00


	//----- nvinfo : EIATTR_KPARAM_INFO
	.align		4
.L_9684:
        /*0028*/ 	.byte	0x04, 0x17
        /*002a*/ 	.short	(.L_9686 - .L_9685)
.L_9685:
        /*002c*/ 	.word	0x00000000
        /*0030*/ 	.short	0x0000
        /*0032*/ 	.short	0x0000
        /*0034*/ 	.byte	0x00, 0xf0, 0x11, 0x00


	//----- nvinfo : EIATTR_SPARSE_MMA_MASK
	.align		4
.L_9686:
        /*0038*/ 	.byte	0x03, 0x50
        /*003a*/ 	.short	0x0000


	//----- nvinfo : EIATTR_MAXREG_COUNT
	.align		4
        /*003c*/ 	.byte	0x03, 0x1b
        /*003e*/ 	.short	0x00ff


	//----- nvinfo : EIATTR_MERCURY_ISA_VERSION
	.align		4
        /*0040*/ 	.byte	0x03, 0x5f
        /*0042*/ 	.short	0x0101


	//----- nvinfo : EIATTR_EXIT_INSTR_OFFSETS
	.align		4
        /*0044*/ 	.byte	0x04, 0x1c
        /*0046*/ 	.short	(.L_9688 - .L_9687)


	//   ....[0]....
.L_9687:
        /*0048*/ 	.word	0x000002e0


	//   ....[1]....
        /*004c*/ 	.word	0x00000ba0


	//   ....[2]....
        /*0050*/ 	.word	0x00000c10


	//----- nvinfo : EIATTR_MAX_THREADS
	.align		4
.L_9688:
        /*0054*/ 	.byte	0x04, 0x05
        /*0056*/ 	.short	(.L_9690 - .L_9689)
.L_9689:
        /*0058*/ 	.word	0x00000080
        /*005c*/ 	.word	0x00000001
        /*0060*/ 	.word	0x00000001


	//----- nvinfo : EIATTR_CRS_STACK_SIZE
	.align		4
.L_9690:
        /*0064*/ 	.byte	0x04, 0x1e
        /*0066*/ 	.short	(.L_9692 - .L_9691)
.L_9691:
        /*0068*/ 	.word	0x00000000


	//----- nvinfo : EIATTR_CBANK_PARAM_SIZE
	.align		4
.L_9692:
        /*006c*/ 	.byte	0x03, 0x19
        /*006e*/ 	.short	0x0028


	//----- nvinfo : EIATTR_PARAM_CBANK
	.align		4
        /*0070*/ 	.byte	0x04, 0x0a
        /*0072*/ 	.short	(.L_9694 - .L_9693)
	.align		4
.L_9693:
        /*0074*/ 	.word	index@(.nv.constant0._ZN2at6native29vectorized_elementwise_kernelILi4ENS0_13AUnaryFunctorIddbZZZNS0_23logical_and_kernel_cudaERNS_14TensorIteratorEENKUlvE0_clEvENKUlvE4_clEvEUlddE_EESt5arrayIPcLm2EEEEviT0_T1_)
        /*0078*/ 	.short	0x0210
        /*007a*/ 	.short	0x0028


	//----- nvinfo : EIATTR_SW_WAR
	.align		4
.L_9694:
        /*007c*/ 	.byte	0x04, 0x36
        /*007e*/ 	.short	(.L_9696 - .L_9695)
.L_9695:
        /*0080*/ 	.word	0x00000008
.L_9696:


//--------------------- .nv.info._ZN2at6native29vectorized_elementwise_kernelILi8ENS0_13AUnaryFunctorIddbZZZNS0_23logical_and_kernel_cudaERNS_14TensorIteratorEENKUlvE0_clEvENKUlvE4_clEvEUlddE_EESt5arrayIPcLm2EEEEviT0_T1_ --------------------------
	.section	.nv.info._ZN2at6native29vectorized_elementwise_kernelILi8ENS0_13AUnaryFunctorIddbZZZNS0_23logical_and_kernel_cudaERNS_14TensorIteratorEENKUlvE0_clEvENKUlvE4_clEvEUlddE_EESt5arrayIPcLm2EEEEviT0_T1_,"",@"SHT_CUDA_INFO"
	.sectionflags	@""
	.align	4


	//----- nvinfo : EIATTR_CUDA_API_VERSION
	.align		4
        /*0000*/ 	.byte	0x04, 0x37
        /*0002*/ 	.short	(.L_9698 - .L_9697)
.L_9697:
        /*0004*/ 	.word	0x00000082


	//----- nvinfo : EIATTR_KPARAM_INFO
	.align		4
.L_9698:
        /*0008*/ 	.byte	0x04, 0x17
        /*000a*/ 	.short	(.L_9700 - .L_9699)
.L_9699:
        /*000c*/ 	.word	0x00000000
        /*0010*/ 	.short	0x0002
        /*0012*/ 	.short	0x0018
        /*0014*/ 	.byte	0x00, 0xf0, 0x41, 0x00


	//----- nvinfo : EIATTR_KPARAM_INFO
	.align		4
.L_9700:
        /*0018*/ 	.byte	0x04, 0x17
        /*001a*/ 	.short	(.L_9702 - .L_9701)
.L_9701:
        /*001c*/ 	.word	0x00000000
        /*0020*/ 	.short	0x0001
        /*0022*/ 	.short	0x0008
        /*0024*/ 	.byte	0x00, 0xf0, 0x41, 0x00


	//----- nvinfo : EIATTR_KPARAM_INFO
	.align		4
.L_9702:
        /*0028*/ 	.byte	0x04, 0x17
        /*002a*/ 	.short	(.L_9704 - .L_9703)
.L_9703:
        /*002c*/ 	.word	0x00000000
        /*0030*/ 	.short	0x0000
        /*0032*/ 	.short	0x0000
        /*0034*/ 	.byte	0x00, 0xf0, 0x11, 0x00


	//----- nvinfo : EIATTR_SPARSE_MMA_MASK
	.align		4
.L_9704:
        /*0038*/ 	.byte	0x03, 0x50
        /*003a*/ 	.short	0x0000


	//----- nvinfo : EIATTR_MAXREG_COUNT
	.align		4
        /*003c*/ 	.byte	0x03, 0x1b
        /*003e*/ 	.short	0x00ff


	//----- nvinfo : EIATTR_MERCURY_ISA_VERSION
	.align		4
        /*0040*/ 	.byte	0x03, 0x5f
        /*0042*/ 	.short	0x0101


	//----- nvinfo : EIATTR_EXIT_INSTR_OFFSETS
	.align		4
        /*0044*/ 	.byte	0x04, 0x1c
        /*0046*/ 	.short	(.L_9706 - .L_9705)


	//   ....[0]....
.L_9705:
        /*0048*/ 	.word	0x00000310


	//   ....[1]....
        /*004c*/ 	.word	0x00000bd0


	//   ....[2]....
        /*0050*/ 	.word	0x00000c40


	//----- nvinfo : EIATTR_MAX_THREADS
	.align		4
.L_9706:
        /*0054*/ 	.byte	0x04, 0x05
        /*0056*/ 	.short	(.L_9708 - .L_9707)
.L_9707:
        /*0058*/ 	.word	0x00000080
        /*005c*/ 	.word	0x00000001
        /*0060*/ 	.word	0x00000001


	//----- nvinfo : EIATTR_CRS_STACK_SIZE
	.align		4
.L_9708:
        /*0064*/ 	.byte	0x04, 0x1e
        /*0066*/ 	.short	(.L_9710 - .L_9709)
.L_9709:
        /*0068*/ 	.word	0x00000000


	//----- nvinfo : EIATTR_CBANK_PARAM_SIZE
	.align		4
.L_9710:
        /*006c*/ 	.byte	0x03, 0x19
        /*006e*/ 	.short	0x0028


	//----- nvinfo : EIATTR_PARAM_CBANK
	.align		4
        /*0070*/ 	.byte	0x04, 0x0a
        /*0072*/ 	.short	(.L_9712 - .L_9711)
	.align		4
.L_9711:
        /*0074*/ 	.word	index@(.nv.constant0._ZN2at6native29vectorized_elementwise_kernelILi8ENS0_13AUnaryFunctorIddbZZZNS0_23logical_and_kernel_cudaERNS_14TensorIteratorEENKUlvE0_clEvENKUlvE4_clEvEUlddE_EESt5arrayIPcLm2EEEEviT0_T1_)
        /*0078*/ 	.short	0x0210
        /*007a*/ 	.short	0x0028


	//----- nvinfo : EIATTR_SW_WAR
	.align		4
.L_9712:
        /*007c*/ 	.byte	0x04, 0x36
        /*007e*/ 	.short	(.L_9714 - .L_9713)
.L_9713:
        /*0080*/ 	.word	0x00000008
.L_9714:


//--------------------- .nv.info._ZN2at6native18elementwise_kernelILi128ELi4EZNS0_15gpu_kernel_implINS0_13BinaryFunctorIddbZZZNS0_23logical_and_kernel_cudaERNS_14TensorIteratorEENKUlvE0_clEvENKUlvE4_clEvEUlddE_EEEEvRNS_18TensorIteratorBaseERKT_EUliE_EEviT1_ --------------------------
	.section	.nv.info._ZN2at6native18elementwise_kernelILi128ELi4EZNS0_15gpu_kernel_implINS0_13BinaryFunctorIddbZZZNS0_23logical_and_kernel_cudaERNS_14TensorIteratorEENKUlvE0_clEvENKUlvE4_clEvEUlddE_EEEEvRNS_18TensorIteratorBaseERKT_EUliE_EEviT1_,"",@"SHT_CUDA_INFO"
	.sectionflags	@""
	.align	4


	//----- nvinfo : EIATTR_CUDA_API_VERSION
	.align		4
        /*0000*/ 	.byte	0x04, 0x37
        /*0002*/ 	.short	(.L_9716 - .L_9715)
.L_9715:
        /*0004*/ 	.word	0x00000082


	//----- nvinfo : EIATTR_KPARAM_INFO
	.align		4
.L_9716:
        /*0008*/ 	.byte	0x04, 0x17
        /*000a*/ 	.short	(.L_9718 - .L_9717)
.L_9717:
        /*000c*/ 	.word	0x00000000
        /*0010*/ 	.short	0x0001
        /*0012*/ 	.short	0x0008
        /*0014*/ 	.byte	0x00, 0xf0, 0x21, 0x0a


	//----- nvinfo : EIATTR_KPARAM_INFO
	.align		4
.L_9718:
        /*0018*/ 	.byte	0x04, 0x17
        /*001a*/ 	.short	(.L_9720 - .L_9719)
.L_9719:
        /*001c*/ 	.word	0x00000000
        /*0020*/ 	.short	0x0000
        /*0022*/ 	.short	0x0000
        /*0024*/ 	.byte	0x00, 0xf0, 0x11, 0x00


	//----- nvinfo : EIATTR_SPARSE_MMA_MASK
	.align		4
.L_9720:
        /*0028*/ 	.byte	0x03, 0x50
        /*002a*/ 	.short	0x0000


	//----- nvinfo : EIATTR_MAXREG_COUNT
	.align		4
        /*002c*/ 	.byte	0x03, 0x1b
        /*002e*/ 	.short	0x0080


	//----- nvinfo : EIATTR_EXTERNS
	.align		4
        /*0030*/ 	.byte	0x04, 0x0f
        /*0032*/ 	.short	(.L_9722 - .L_9721)


	//   ....[0]....
	.align		4
.L_9721:
        /*0034*/ 	.word	index@(__assertfail)


	//----- nvinfo : EIATTR_MERCURY_ISA_VERSION
	.align		4
.L_9722:
        /*0038*/ 	.byte	0x03, 0x5f
        /*003a*/ 	.short	0x0101


	//----- nvinfo : EIATTR_SYSCALL_OFFSETS
	.align		4
        /*003c*/ 	.byte	0x04, 0x46
        /*003e*/ 	.short	(.L_9724 - .L_9723)


	//   ....[0]....
.L_9723:
        /*0040*/ 	.word	0x00002590


	//   ....[1]....
        /*0044*/ 	.word	0x000034a0


	//   ....[2]....
        /*0048*/ 	.word	0x00004310


	//   ....[3]....
        /*004c*/ 	.word	0x000068c0


	//   ....[4]....
        /*0050*/ 	.word	0x000077d0


	//   ....[5]....
        /*0054*/ 	.word	0x00008640


	//   ....[6]....
        /*0058*/ 	.word	0x0000abe0


	//   ....[7]....
        /*005c*/ 	.word	0x0000baf0


	//   ....[8]....
        /*0060*/ 	.word	0x0000c960


	//   ....[9]....
        /*0064*/ 	.word	0x0000eef0


	//   ....[10]....
        /*0068*/ 	.word	0x0000fe00


	//   ....[11]....
        /*006c*/ 	.word	0x00010c70


	//----- nvinfo : EIATTR_EXIT_INSTR_OFFSETS
	.align		4
.L_9724:
        /*0070*/ 	.byte	0x04, 0x1c
        /*0072*/ 	.short	(.L_9726 - .L_9725)


	//   ....[0]....
.L_9725:
        /*0074*/ 	.word	0x0000ca00


	//   ....[1]....
        /*0078*/ 	.word	0x0000ff80


	//   ....[2]....
        /*007c*/ 	.word	0x0000ffa0


	//   ....[3]....
        /*0080*/ 	.word	0x00010030


	//   ....[4]....
        /*0084*/ 	.word	0x00010050


	//   ....[5]....
        /*0088*/ 	.word	0x00010070


	//   ....[6]....
        /*008c*/ 	.word	0x00010100


	//   ....[7]....
        /*0090*/ 	.word	0x00010140


	//   ....[8]....
        /*0094*/ 	.word	0x000101e0


	//   ....[9]....
        /*0098*/ 	.word	0x00010230


	//   ....[10]....
        /*009c*/ 	.word	0x00010260


	//   ....[11]....
        /*00a0*/ 	.word	0x00010300


	//   ....[12]....
        /*00a4*/ 	.word	0x00010340


	//   ....[13]....
        /*00a8*/ 	.word	0x000104d0


	//   ....[14]....
        /*00ac*/ 	.word	0x00010630


	//   ....[15]....
        /*00b0*/ 	.word	0x00010670


	//   ....[16]....
        /*00b4*/ 	.word	0x00010710


	//   ....[17]....
        /*00b8*/ 	.word	0x00010890


	//   ....[18]....
        /*00bc*/ 	.word	0x00010a10


	//   ....[19]....
        /*00c0*/ 	.word	0x00010b70


	//   ....[20]....
        /*00c4*/ 	.word	0x00010c80


	//   ....[21]....
        /*00c8*/ 	.word	0x00010cb0


	//   ....[22]....
        /*00cc*/ 	.word	0x00010cd0


	//----- nvinfo : EIATTR_MAX_THREADS
	.align		4
.L_9726:
        /*00d0*/ 	.byte	0x04, 0x05
        /*00d2*/ 	.short	(.L_9728 - .L_9727)
.L_9727:
        /*00d4*/ 	.word	0x00000080
        /*00d8*/ 	.word	0x00000001
        /*00dc*/ 	.word	0x00000001


	//----- nvinfo : EIATTR_CRS_STACK_SIZE
	.align		4
.L_9728:
        /*00e0*/ 	.byte	0x04, 0x1e
        /*00e2*/ 	.short	(.L_9730 - .L_9729)
.L_9729:
        /*00e4*/ 	.word	0x00000000


	//----- nvinfo : EIATTR_CBANK_PARAM_SIZE
	.align		4
.L_9730:
        /*00e8*/ 	.byte	0x03, 0x19
        /*00ea*/ 	.short	0x0290


	//----- nvinfo : EIATTR_PARAM_CBANK
	.align		4
        /*00ec*/ 	.byte	0x04, 0x0a
        /*00ee*/ 	.short	(.L_9732 - .L_9731)
	.align		4
.L_9731:
        /*00f0*/ 	.word	index@(.nv.constant0._ZN2at6native18elementwise_kernelILi128ELi4EZNS0_15gpu_kernel_implINS0_13BinaryFunctorIddbZZZNS0_23logical_and_kernel_cudaERNS_14TensorIteratorEENKUlvE0_clEvENKUlvE4_clEvEUlddE_EEEEvRNS_18TensorIteratorBaseERKT_EUliE_EEviT1_)
        /*00f4*/ 	.short	0x0210
        /*00f6*/ 	.short	0x0290


	//----- nvinfo : EIATTR_SW_WAR
	.align		4
.L_9732:
        /*00f8*/ 	.byte	0x04, 0x36
        /*00fa*/ 	.short	(.L_9734 - .L_9733)
.L_9733:
        /*00fc*/ 	.word	0x00000008
.L_9734:


//--------------------- .nv.info._ZN2at6native27unrolled_elementwise_kernelINS0_13BinaryFunctorIddbZZZNS0_23logical_and_kernel_cudaERNS_14TensorIteratorEENKUlvE0_clEvENKUlvE4_clEvEUlddE_EESt5arrayIPcLm3EELi4E23TrivialOffsetCalculatorILi2EjESC_ILi1EjENS0_6memory12LoadWithCastILi2EEENSF_13StoreWithCastILi1EEEEEviT_T0_T2_T3_T4_T5_ --------------------------
	.section	.nv.info._ZN2at6native27unrolled_elementwise_kernelINS0_13BinaryFunctorIddbZZZNS0_23logical_and_kernel_cudaERNS_14TensorIteratorEENKUlvE0_clEvENKUlvE4_clEvEUlddE_EESt5arrayIPcLm3EELi4E23TrivialOffsetCalculatorILi2EjESC_ILi1EjENS0_6memory12LoadWithCastILi2EEENSF_13StoreWithCastILi1EEEEEviT_T0_T2_T3_T4_T5_,"",@"SHT_CUDA_INFO"
	.sectionflags	@""
	.align	4


	//----- nvinfo : EIATTR_CUDA_API_VERSION
	.align		4
        /*0000*/ 	.byte	0x04, 0x37
        /*0002*/ 	.short	(.L_9736 - .L_9735)
.L_9735:
        /*0004*/ 	.word	0x00000082


	//----- nvinfo : EIATTR_KPARAM_INFO
	.align		4
.L_9736:
        /*0008*/ 	.byte	0x04, 0x17
        /*000a*/ 	.short	(.L_9738 - .L_9737)
.L_9737:
        /*000c*/ 	.word	0x00000000
        /*0010*/ 	.short	0x0006
        /*0012*/ 	.short	0x0030
        /*0014*/ 	.byte	0x00, 0xf0, 0x21, 0x00


	//----- nvinfo : EIATTR_KPARAM_INFO
	.align		4
.L_9738:
        /*0018*/ 	.byte	0x04, 0x17
        /*001a*/ 	.short	(.L_9740 - .L_9739)
.L_9739:
        /*001c*/ 	.word	0x00000000
        /*0020*/ 	.short	0x0005
        /*0022*/ 	.short	0x0024
        /*0024*/ 	.byte	0x00, 0xf0, 0x31, 0x00


	//----- nvinfo : EIATTR_KPARAM_INFO
	.align		4
.L_9740:
        /*0028*/ 	.byte	0x04, 0x17
        /*002a*/ 	.short	(.L_9742 - .L_9741)
.L_9741:
        /*002c*/ 	.word	0x00000000
        /*0030*/ 	.short	0x0004
        /*0032*/ 	.short	0x0021
        /*0034*/ 	.byte	0x00, 0xf0, 0x05, 0x00


	//----- nvinfo : EIATTR_KPARAM_INFO
	.align		4
.L_9742:
        /*0038*/ 	.byte	0x04, 0x17
        /*003a*/ 	.short	(.L_9744 - .L_9743)
.L_9743:
        /*003c*/ 	.word	0x00000000
        /*0040*/ 	.short	0x0003
        /*0042*/ 	.short	0x0020
        /*0044*/ 	.byte	0x00, 0xf0, 0x05, 0x00


	//----- nvinfo : EIATTR_KPARAM_INFO
	.align		4
.L_9744:
        /*0048*/ 	.byte	0x04, 0x17
        /*004a*/ 	.short	(.L_9746 - .L_9745)
.L_9745:
        /*004c*/ 	.word	0x00000000
        /*0050*/ 	.short	0x0002
        /*0052*/ 	.short	0x0008
        /*0054*/ 	.byte	0x00, 0xf0, 0x61, 0x00


	//----- nvinfo : EIATTR_KPARAM_INFO
	.align		4
.L_9746:
        /*0058*/ 	.byte	0x04, 0x17
        /*005a*/ 	.short	(.L_9748 - .L_9747)
.L_9747:
        /*005c*/ 	.word	0x00000000
        /*0060*/ 	.short	0x0001
        /*0062*/ 	.short	0x0004
        /*0064*/ 	.byte	0x00, 0xf0, 0x05, 0x00


	//----- nvinfo : EIATTR_KPARAM_INFO
	.align		4
.L_9748:
        /*0068*/ 	.byte	0x04, 0x17
        /*006a*/ 	.short	(.L_9750 - .L_9749)
.L_9749:
        /*006c*/ 	.word	0x00000000
        /*0070*/ 	.short	0x0000
        /*0072*/ 	.short	0x0000
        /*0074*/ 	.byte	0x00, 0xf0, 0x11, 0x00


	//----- nvinfo : EIATTR_SPARSE_MMA_MASK
	.align		4
.L_9750:
        /*0078*/ 	.byte	0x03, 0x50
        /*007a*/ 	.short	0x0000


	//----- nvinfo : EIATTR_MAXREG_COUNT
	.align		4
        /*007c*/ 	.byte	0x03, 0x1b
        /*007e*/ 	.short	0x00ff


	//----- nvinfo : EIATTR_EXTERNS
	.align		4
        /*0080*/ 	.byte	0x04, 0x0f
        /*0082*/ 	.short	(.L_9752 - .L_9751)


	//   ....[0]....
	.align		4
.L_9751:
        /*0084*/ 	.word	index@(__assertfail)


	//----- nvinfo : EIATTR_MERCURY_ISA_VERSION
	.align		4
.L_9752:
        /*0088*/ 	.byte	0x03, 0x5f
        /*008a*/ 	.short	0x0101


	//----- nvinfo : EIATTR_SYSCALL_OFFSETS
	.align		4
        /*008c*/ 	.byte	0x04, 0x46
        /*008e*/ 	.short	(.L_9754 - .L_9753)


	//   ....[0]....
.L_9753:
        /*0090*/ 	.word	0x00000fa0


	//   ....[1]....
        /*0094*/ 	.word	0x00001ec0


	//   ....[2]....
        /*0098*/ 	.word	0x00002e60


	//   ....[3]....
        /*009c*/ 	.word	0x00003d80


	//   ....[4]....
        /*00a0*/ 	.word	0x00004d30


	//   ....[5]....
        /*00a4*/ 	.word	0x00005c50


	//   ....[6]....
        /*00a8*/ 	.word	0x00006be0


	//   ....[7]....
        /*00ac*/ 	.word	0x00007b10


	//   ....[8]....
        /*00b0*/ 	.word	0x00008af0


	//   ....[9]....
        /*00b4*/ 	.word	0x000099a0


	//   ....[10]....
        /*00b8*/ 	.word	0x0000a830


	//   ....[11]....
        /*00bc*/ 	.word	0x0000b6e0


	//----- nvinfo : EIATTR_EXIT_INSTR_OFFSETS
	.align		4
.L_9754:
        /*00c0*/ 	.byte	0x04, 0x1c
        /*00c2*/ 	.short	(.L_9756 - .L_9755)


	//   ....[0]....
.L_9755:
        /*00c4*/ 	.word	0x0000a8c0


	//   ....[1]....
        /*00c8*/ 	.word	0x0000a9f0


	//   ....[2]....
        /*00cc*/ 	.word	0x0000aa10


	//   ....[3]....
        /*00d0*/ 	.word	0x0000aaa0


	//   ....[4]....
        /*00d4*/ 	.word	0x0000aac0


	//   ....[5]....
        /*00d8*/ 	.word	0x0000aae0


	//   ....[6]....
        /*00dc*/ 	.word	0x0000ab70


	//   ....[7]....
        /*00e0*/ 	.word	0x0000abb0


	//   ....[8]....
        /*00e4*/ 	.word	0x0000ac50


	//   ....[9]....
        /*00e8*/ 	.word	0x0000aca0


	//   ....[10]....
        /*00ec*/ 	.word	0x0000acd0


	//   ....[11]....
        /*00f0*/ 	.word	0x0000ad70


	//   ....[12]....
        /*00f4*/ 	.word	0x0000adb0


	//   ....[13]....
        /*00f8*/ 	.word	0x0000af40


	//   ....[14]....
        /*00fc*/ 	.word	0x0000b0a0


	//   ....[15]....
        /*0100*/ 	.word	0x0000b0e0


	//   ....[16]....
        /*0104*/ 	.word	0x0000b180


	//   ....[17]....
        /*0108*/ 	.word	0x0000b300


	//   ....[18]....
        /*010c*/ 	.word	0x0000b480


	//   ....[19]....
        /*0110*/ 	.word	0x0000b5e0


	//   ....[20]....
        /*0114*/ 	.word	0x0000b6f0


	//   ....[21]....
        /*0118*/ 	.word	0x0000b720


	//   ....[22]....
        /*011c*/ 	.word	0x0000b740


	//----- nvinfo : EIATTR_MAX_THREADS
	.align		4
.L_9756:
        /*0120*/ 	.byte	0x04, 0x05
        /*0122*/ 	.short	(.L_9758 - .L_9757)
.L_9757:
        /*0124*/ 	.word	0x00000080
        /*0128*/ 	.word	0x00000001
        /*012c*/ 	.word	0x00000001


	//----- nvinfo : EIATTR_CRS_STACK_SIZE
	.align		4
.L_9758:
        /*0130*/ 	.byte	0x04, 0x1e
        /*0132*/ 	.short	(.L_9760 - .L_9759)
.L_9759:
        /*0134*/ 	.word	0x00000000


	//----- nvinfo : EIATTR_CBANK_PARAM_SIZE
	.align		4
.L_9760:
        /*0138*/ 	.byte	0x03, 0x19
        /*013a*/ 	.short	0x0038


	//----- nvinfo : EIATTR_PARAM_CBANK
	.align		4
        /*013c*/ 	.byte	0x04, 0x0a
        /*013e*/ 	.short	(.L_9762 - .L_9761)
	.align		4
.L_9761:
        /*0140*/ 	.word	index@(.nv.constant0._ZN2at6native27unrolled_elementwise_kernelINS0_13BinaryFunctorIddbZZZNS0_23logical_and_kernel_cudaERNS_14TensorIteratorEENKUlvE0_clEvENKUlvE4_clEvEUlddE_EESt5arrayIPcLm3EELi4E23TrivialOffsetCalculatorILi2EjESC_ILi1EjENS0_6memory12LoadWithCastILi2EEENSF_13StoreWithCastILi1EEEEEviT_T0_T2_T3_T4_T5_)
        /*0144*/ 	.short	0x0210
        /*0146*/ 	.short	0x0038


	//----- nvinfo : EIATTR_SW_WAR
	.align		4
.L_9762:
        /*0148*/ 	.byte	0x04, 0x36
        /*014a*/ 	.short	(.L_9764 - .L_9763)
.L_9763:
        /*014c*/ 	.word	0x00000008
.L_9764:


//--------------------- .nv.info._ZN2at6native18elementwise_kernelILi128ELi4EZNS0_22gpu_kernel_impl_nocastINS0_13BinaryFunctorIddbZZZNS0_23logical_and_kernel_cudaERNS_14TensorIteratorEENKUlvE0_clEvENKUlvE4_clEvEUlddE_EEEEvRNS_18TensorIteratorBaseERKT_EUliE_EEviT1_ --------------------------
	.section	.nv.info._ZN2at6native18elementwise_kernelILi128ELi4EZNS0_22gpu_kernel_impl_nocastINS0_13BinaryFunctorIddbZZZNS0_23logical_and_kernel_cudaERNS_14TensorIteratorEENKUlvE0_clEvENKUlvE4_clEvEUlddE_EEEEvRNS_18TensorIteratorBaseERKT_EUliE_EEviT1_,"",@"SHT_CUDA_INFO"
	.sectionflags	@""
	.align	4


	//----- nvinfo : EIATTR_CUDA_API_VERSION
	.align		4
        /*0000*/ 	.byte	0x04, 0x37
        /*0002*/ 	.short	(.L_9766 - .L_9765)
.L_9765:
        /*0004*/ 	.word	0x00000082


	//----- nvinfo : EIATTR_KPARAM_INFO
	.align		4
.L_9766:
        /*0008*/ 	.byte	0x04, 0x17
        /*000a*/ 	.short	(.L_9768 - .L_9767)
.L_9767:
        /*000c*/ 	.word	0x00000000
        /*0010*/ 	.short	0x0001
        /*0012*/ 	.short	0x0008
        /*0014*/ 	.byte	0x00, 0xf0, 0x21, 0x0a


	//----- nvinfo : EIATTR_KPARAM_INFO
	.align		4
.L_9768:
        /*0018*/ 	.byte	0x04, 0x17
        /*001a*/ 	.short	(.L_9770 - .L_9769)
.L_9769:
        /*001c*/ 	.word	0x00000000
        /*0020*/ 	.short	0x0000
        /*0022*/ 	.short	0x0000
        /*0024*/ 	.byte	0x00, 0xf0, 0x11, 0x00


	//----- nvinfo : EIATTR_SPARSE_MMA_MASK
	.align		4
.L_9770:
        /*0028*/ 	.byte	0x03, 0x50
        /*002a*/ 	.short	0x0000


	//----- nvinfo : EIATTR_MAXREG_COUNT
	.align		4
        /*002c*/ 	.byte	0x03, 0x1b
        /*002e*/ 	.short	0x0080


	//----- nvinfo : EIATTR_MERCURY_ISA_VERSION
	.align		4
        /*0030*/ 	.byte	0x03, 0x5f
        /*0032*/ 	.short	0x0101


	//----- nvinfo : EIATTR_EXIT_INSTR_OFFSETS
	.align		4
        /*0034*/ 	.byte	0x04, 0x1c
        /*0036*/ 	.short	(.L_9772 - .L_9771)


	//   ....[0]....
.L_9771:
        /*0038*/ 	.word	0x00004650


	//   ....[1]....
        /*003c*/ 	.word	0x00005d60


	//----- nvinfo : EIATTR_MAX_THREADS
	.align		4
.L_9772:
        /*0040*/ 	.byte	0x04, 0x05
        /*0042*/ 	.short	(.L_9774 - .L_9773)
.L_9773:
        /*0044*/ 	.word	0x00000080
        /*0048*/ 	.word	0x00000001
        /*004c*/ 	.word	0x00000001


	//----- nvinfo : EIATTR_CRS_STACK_SIZE
	.align		4
.L_9774:
        /*0050*/ 	.byte	0x04, 0x1e
        /*0052*/ 	.short	(.L_9776 - .L_9775)
.L_9775:
        /*0054*/ 	.word	0x00000000


	//----- nvinfo : EIATTR_CBANK_PARAM_SIZE
	.align		4
.L_9776:
        /*0058*/ 	.byte	0x03, 0x19
        /*005a*/ 	.short	0x0290


	//----- nvinfo : EIATTR_PARAM_CBANK
	.align		4
        /*005c*/ 	.byte	0x04, 0x0a
        /*005e*/ 	.short	(.L_9778 - .L_9777)
	.align		4
.L_9777:
        /*0060*/ 	.word	index@(.nv.constant0._ZN2at6native18elementwise_kernelILi128ELi4EZNS0_22gpu_kernel_impl_nocastINS0_13BinaryFunctorIddbZZZNS0_23logical_and_kernel_cudaERNS_14TensorIteratorEENKUlvE0_clEvENKUlvE4_clEvEUlddE_EEEEvRNS_18TensorIteratorBaseERKT_EUliE_EEviT1_)
        /*0064*/ 	.short	0x0210
        /*0066*/ 	.short	0x0290


	//----- nvinfo : EIATTR_SW_WAR
	.align		4
.L_9778:
        /*0068*/ 	.byte	0x04, 0x36
        /*006a*/ 	.short	(.L_9780 - .L_9779)
.L_9779:
        /*006c*/ 	.word	0x00000008
.L_9780:


//--------------------- .nv.info._ZN2at6native27unrolled_elementwise_kernelINS0_13BinaryFunctorIddbZZZNS0_23logical_and_kernel_cudaERNS_14TensorIteratorEENKUlvE0_clEvENKUlvE4_clEvEUlddE_EESt5arrayIPcLm3EELi4E23TrivialOffsetCalculatorILi2EjESC_ILi1EjENS0_6memory15LoadWithoutCastENSF_16StoreWithoutCastEEEviT_T0_T2_T3_T4_T5_ --------------------------
	.section	.nv.info._ZN2at6native27unrolled_elementwise_kernelINS0_13BinaryFunctorIddbZZZNS0_23logical_and_kernel_cudaERNS_14TensorIteratorEENKUlvE0_clEvENKUlvE4_clEvEUlddE_EESt5arrayIPcLm3EELi4E23TrivialOffsetCalculatorILi2EjESC_ILi1EjENS0_6memory15LoadWithoutCastENSF_16StoreWithoutCastEEEviT_T0_T2_T3_T4_T5_,"",@"SHT_CUDA_INFO"
	.sectionflags	@""
	.align	4


	//----- nvinfo : EIATTR_CUDA_API_VERSION
	.align		4
        /*0000*/ 	.byte	0x04, 0x37
        /*0002*/ 	.short	(.L_9782 - .L_9781)
.L_9781:
        /*0004*/ 	.word	0x00000082


	//----- nvinfo : EIATTR_KPARAM_INFO
	.align		4
.L_9782:
        /*0008*/ 	.byte	0x04, 0x17
        /*000a*/ 	.short	(.L_9784 - .L_9783)
.L_9783:
        /*000c*/ 	.word	0x00000000
        /*0010*/ 	.short	0x0006
        /*0012*/ 	.short	0x0023
        /*0014*/ 	.byte	0x00, 0xf0, 0x05, 0x00


	//----- nvinfo : EIATTR_KPARAM_INFO
	.align		4
.L_9784:
        /*0018*/ 	.byte	0x04, 0x17
        /*001a*/ 	.short	(.L_9786 - .L_9785)
.L_9785:
        /*001c*/ 	.word	0x00000000
        /*0020*/ 	.short	0x0005
        /*0022*/ 	.short	0x0022
        /*0024*/ 	.byte	0x00, 0xf0, 0x05, 0x00


	//----- nvinfo : EIATTR_KPARAM_INFO
	.align		4
.L_9786:
        /*0028*/ 	.byte	0x04, 0x17
        /*002a*/ 	.short	(.L_9788 - .L_9787)
.L_9787:
        /*002c*/ 	.word	0x00000000
        /*0030*/ 	.short	0x0004
        /*0032*/ 	.short	0x0021
        /*0034*/ 	.byte	0x00, 0xf0, 0x05, 0x00


	//----- nvinfo : EIATTR_KPARAM_INFO
	.align		4
.L_9788:
        /*0038*/ 	.byte	0x04, 0x17
        /*003a*/ 	.short	(.L_9790 - .L_9789)
.L_9789:
        /*003c*/ 	.word	0x00000000
        /*0040*/ 	.short	0x0003
        /*0042*/ 	.short	0x0020
        /*0044*/ 	.byte	0x00, 0xf0, 0x05, 0x00


	//----- nvinfo : EIATTR_KPARAM_INFO
	.align		4
.L_9790:
        /*0048*/ 	.byte	0x04, 0x17
        /*004a*/ 	.short	(.L_9792 - .L_9791)
.L_9791:
        /*004c*/ 	.word	0x00000000
        /*0050*/ 	.short	0x0002
        /*0052*/ 	.short	0x0008
        /*0054*/ 	.byte	0x00, 0xf0, 0x61, 0x00


	//----- nvinfo : EIATTR_KPARAM_INFO
	.align		4
.L_9792:
        /*0058*/ 	.byte	0x04, 0x17
        /*005a*/ 	.short	(.L_9794 - .L_9793)
.L_9793:
        /*005c*/ 	.word	0x00000000
        /*0060*/ 	.short	0x0001
        /*0062*/ 	.short	0x0004
        /*0064*/ 	.byte	0x00, 0xf0, 0x05, 0x00


	//----- nvinfo : EIATTR_KPARAM_INFO
	.align		4
.L_9794:
        /*0068*/ 	.byte	0x04, 0x17
        /*006a*/ 	.short	(.L_9796 - .L_9795)
.L_9795:
        /*006c*/ 	.word	0x00000000
        /*0070*/ 	.short	0x0000
        /*0072*/ 	.short	0x0000
        /*0074*/ 	.byte	0x00, 0xf0, 0x11, 0x00


	//----- nvinfo : EIATTR_SPARSE_MMA_MASK
	.align		4
.L_9796:
        /*0078*/ 	.byte	0x03, 0x50
        /*007a*/ 	.short	0x0000


	//----- nvinfo : EIATTR_MAXREG_COUNT
	.align		4
        /*007c*/ 	.byte	0x03, 0x1b
        /*007e*/ 	.short	0x00ff


	//----- nvinfo : EIATTR_MERCURY_ISA_VERSION
	.align		4
        /*0080*/ 	.byte	0x03, 0x5f
        /*0082*/ 	.short	0x0101


	//----- nvinfo : EIATTR_EXIT_INSTR_OFFSETS
	.align		4
        /*0084*/ 	.byte	0x04, 0x1c
        /*0086*/ 	.short	(.L_9798 - .L_9797)


	//   ....[0]....
.L_9797:
        /*0088*/ 	.word	0x00000580


	//   ....[1]....
        /*008c*/ 	.word	0x00000600


	//----- nvinfo : EIATTR_MAX_THREADS
	.align		4
.L_9798:
        /*0090*/ 	.byte	0x04, 0x05
        /*0092*/ 	.short	(.L_9800 - .L_9799)
.L_9799:
        /*0094*/ 	.word	0x00000080
        /*0098*/ 	.word	0x00000001
        /*009c*/ 	.word	0x00000001


	//----- nvinfo : EIATTR_CRS_STACK_SIZE
	.align		4
.L_9800:
        /*00a0*/ 	.byte	0x04, 0x1e
        /*00a2*/ 	.short	(.L_9802 - .L_9801)
.L_9801:
        /*00a4*/ 	.word	0x00000000


	//----- nvinfo : EIATTR_CBANK_PARAM_SIZE
	.align		4
.L_9802:
        /*00a8*/ 	.byte	0x03, 0x19
        /*00aa*/ 	.short	0x0024


	//----- nvinfo : EIATTR_PARAM_CBANK
	.align		4
        /*00ac*/ 	.byte	0x04, 0x0a
        /*00ae*/ 	.short	(.L_9804 - .L_9803)
	.align		4
.L_9803:
        /*00b0*/ 	.word	index@(.nv.constant0._ZN2at6native27unrolled_elementwise_kernelINS0_13BinaryFunctorIddbZZZNS0_23logical_and_kernel_cudaERNS_14TensorIteratorEENKUlvE0_clEvENKUlvE4_clEvEUlddE_EESt5arrayIPcLm3EELi4E23TrivialOffsetCalculatorILi2EjESC_ILi1EjENS0_6memory15LoadWithoutCastENSF_16StoreWithoutCastEEEviT_T0_T2_T3_T4_T5_)
        /*00b4*/ 	.short	0x0210
        /*00b6*/ 	.short	0x0024


	//----- nvinfo : EIATTR_SW_WAR
	.align		4
.L_9804:
        /*00b8*/ 	.byte	0x04, 0x36
        /*00ba*/ 	.short	(.L_9806 - .L_9805)
.L_9805:
        /*00bc*/ 	.word	0x00000008
.L_9806:


//--------------------- .nv.info._ZN2at6native29vectorized_elementwise_kernelILi2ENS0_13BinaryFunctorIddbZZZNS0_23logical_and_kernel_cudaERNS_14TensorIteratorEENKUlvE0_clEvENKUlvE4_clEvEUlddE_EESt5arrayIPcLm3EEEEviT0_T1_ --------------------------
	.section	.nv.info._ZN2at6native29vectorized_elementwise_kernelILi2ENS0_13BinaryFunctorIddbZZZNS0_23logical_and_kernel_cudaERNS_14TensorIteratorEENKUlvE0_clEvENKUlvE4_clEvEUlddE_EESt5arrayIPcLm3EEEEviT0_T1_,"",@"SHT_CUDA_INFO"
	.sectionflags	@""
	.align	4


	//----- nvinfo : EIATTR_CUDA_API_VERSION
	.align		4
        /*0000*/ 	.byte	0x04, 0x37
        /*0002*/ 	.short	(.L_9808 - .L_9807)
.L_9807:
        /*0004*/ 	.word	0x00000082


	//----- nvinfo : EIATTR_KPARAM_INFO
	.align		4
.L_9808:
        /*0008*/ 	.byte	0x04, 0x17
        /*000a*/ 	.short	(.L_9810 - .L_9809)
.L_9809:
        /*000c*/ 	.word	0x00000000
        /*0010*/ 	.short	0x0002
        /*0012*/ 	.short	0x0008
        /*0014*/ 	.byte	0x00, 0xf0, 0x61, 0x00


	//----- nvinfo : EIATTR_KPARAM_INFO
	.align		4
.L_9810:
        /*0018*/ 	.byte	0x04, 0x17
        /*001a*/ 	.short	(.L_9812 - .L_9811)
.L_9811:
        /*001c*/ 	.word	0x00000000
        /*0020*/ 	.short	0x0001
        /*0022*/ 	.short	0x0004
        /*0024*/ 	.byte	0x00, 0xf0, 0x05, 0x00


	//----- nvinfo : EIATTR_KPARAM_INFO
	.align		4
.L_9812:
        /*0028*/ 	.byte	0x04, 0x17
        /*002a*/ 	.short	(.L_9814 - .L_9813)
.L_9813:
        /*002c*/ 	.word	0x00000000
        /*0030*/ 	.short	0x0000
        /*0032*/ 	.short	0x0000
        /*0034*/ 	.byte	0x00, 0xf0, 0x11, 0x00


	//----- nvinfo : EIATTR_SPARSE_MMA_MASK
	.align		4
.L_9814:
        /*0038*/ 	.byte	0x03, 0x50
        /*003a*/ 	.short	0x0000


	//----- nvinfo : EIATTR_MAXREG_COUNT
	.align		4
        /*003c*/ 	.byte	0x03, 0x1b
        /*003e*/ 	.short	0x00ff


	//----- nvinfo : EIATTR_MERCURY_ISA_VERSION
	.align		4
        /*0040*/ 	.byte	0x03, 0x5f
        /*0042*/ 	.short	0x0101


	//----- nvinfo : EIATTR_EXIT_INSTR_OFFSETS
	.align		4
        /*0044*/ 	.byte	0x04, 0x1c
        /*0046*/ 	.short	(.L_9816 - .L_9815)


	//   ....[0]....
.L_9815:
        /*0048*/ 	.word	0x000003c0


	//   ....[1]....
        /*004c*/ 	.word	0x00000f80


	//   ....[2]....
        /*0050*/ 	.word	0x00000ff0


	//----- nvinfo : EIATTR_MAX_THREADS
	.align		4
.L_9816:
        /*0054*/ 	.byte	0x04, 0x05
        /*0056*/ 	.short	(.L_9818 - .L_9817)
.L_9817:
        /*0058*/ 	.word	0x00000080
        /*005c*/ 	.word	0x00000001
        /*0060*/ 	.word	0x00000001


	//----- nvinfo : EIATTR_CRS_STACK_SIZE
	.align		4
.L_9818:
        /*0064*/ 	.byte	0x04, 0x1e
        /*0066*/ 	.short	(.L_9820 - .L_9819)
.L_9819:
        /*0068*/ 	.word	0x00000000


	//----- nvinfo : EIATTR_CBANK_PARAM_SIZE
	.align		4
.L_9820:
        /*006c*/ 	.byte	0x03, 0x19
        /*006e*/ 	.short	0x0020


	//----- nvinfo : EIATTR_PARAM_CBANK
	.align		4
        /*0070*/ 	.byte	0x04, 0x0a
        /*0072*/ 	.short	(.L_9822 - .L_9821)
	.align		4
.L_9821:
        /*0074*/ 	.word	index@(.nv.constant0._ZN2at6native29vectorized_elementwise_kernelILi2ENS0_13BinaryFunctorIddbZZZNS0_23logical_and_kernel_cudaERNS_14TensorIteratorEENKUlvE0_clEvENKUlvE4_clEvEUlddE_EESt5arrayIPcLm3EEEEviT0_T1_)
        /*0078*/ 	.short	0x0210
        /*007a*/ 	.short	0x0020


	//----- nvinfo : EIATTR_SW_WAR
	.align		4
.L_9822:
        /*007c*/ 	.byte	0x04, 0x36
        /*007e*/ 	.short	(.L_9824 - .L_9823)
.L_9823:
        /*0080*/ 	.word	0x00000008
.L_9824:


//--------------------- .nv.info._ZN2at6native29vectorized_elementwise_kernelILi4ENS0_13BinaryFunctorIddbZZZNS0_23logical_and_kernel_cudaERNS_14TensorIteratorEENKUlvE0_clEvENKUlvE4_clEvEUlddE_EESt5arrayIPcLm3EEEEviT0_T1_ --------------------------
	.section	.nv.info._ZN2at6native29vectorized_elementwise_kernelILi4ENS0_13BinaryFunctorIddbZZZNS0_23logical_and_kernel_cudaERNS_14TensorIteratorEENKUlvE0_clEvENKUlvE4_clEvEUlddE_EESt5arrayIPcLm3EEEEviT0_T1_,"",@"SHT_CUDA_INFO"
	.sectionflags	@""
	.align	4


	//----- nvinfo : EIATTR_CUDA_API_VERSION
	.align		4
        /*0000*/ 	.byte	0x04, 0x37
        /*0002*/ 	.short	(.L_9826 - .L_9825)
.L_9825:
        /*0004*/ 	.word	0x00000082


	//----- nvinfo : EIATTR_KPARAM_INFO
	.align		4
.L_9826:
        /*0008*/ 	.byte	0x04, 0x17
        /*000a*/ 	.short	(.L_9828 - .L_9827)
.L_9827:
        /*000c*/ 	.word	0x00000000
        /*0010*/ 	.short	0x0002
        /*0012*/ 	.short	0x0008
        /*0014*/ 	.byte	0x00, 0xf0, 0x61, 0x00


	//----- nvinfo : EIATTR_KPARAM_INFO
	.align		4
.L_9828:
        /*0018*/ 	.byte	0x04, 0x17
        /*001a*/ 	.short	(.L_9830 - .L_9829)
.L_9829:
        /*001c*/ 	.word	0x00000000
        /*0020*/ 	.short	0x0001
        /*0022*/ 	.short	0x0004
        /*0024*/ 	.byte	0x00, 0xf0, 0x05, 0x00


	//----- nvinfo : EIATTR_KPARAM_INFO
	.align		4
.L_9830:
        /*0028*/ 	.byte	0x04, 0x17
        /*002a*/ 	.short	(.L_9832 - .L_9831)
.L_9831:
        /*002c*/ 	.word	0x00000000
        /*0030*/ 	.short	0x0000
        /*0032*/ 	.short	0x0000
        /*0034*/ 	.byte	0x00, 0xf0, 0x11, 0x00


	//----- nvinfo : EIATTR_SPARSE_MMA_MASK
	.align		4
.L_9832:
        /*0038*/ 	.byte	0x03, 0x50
        /*003a*/ 	.short	0x0000


	//----- nvinfo : EIATTR_MAXREG_COUNT
	.align		4
        /*003c*/ 	.byte	0x03, 0x1b
        /*003e*/ 	.short	0x00ff


	//----- nvinfo : EIATTR_MERCURY_ISA_VERSION
	.align		4
        /*0040*/ 	.byte	0x03, 0x5f
        /*0042*/ 	.short	0x0101


	//----- nvinfo : EIATTR_EXIT_INSTR_OFFSETS
	.align		4
        /*0044*/ 	.byte	0x04, 0x1c
        /*0046*/ 	.short	(.L_9834 - .L_9833)


	//   ....[0]....
.L_9833:
        /*0048*/ 	.word	0x000003c0


	//   ....[1]....
        /*004c*/ 	.word	0x00000f90


	//   ....[2]....
        /*0050*/ 	.word	0x00001000


	//----- nvinfo : EIATTR_MAX_THREADS
	.align		4
.L_9834:
        /*0054*/ 	.byte	0x04, 0x05
        /*0056*/ 	.short	(.L_9836 - .L_9835)
.L_9835:
        /*0058*/ 	.word	0x00000080
        /*005c*/ 	.word	0x00000001
        /*0060*/ 	.word	0x00000001


	//----- nvinfo : EIATTR_CRS_STACK_SIZE
	.align		4
.L_9836:
        /*0064*/ 	.byte	0x04, 0x1e
        /*0066*/ 	.short	(.L_9838 - .L_9837)
.L_9837:
        /*0068*/ 	.word	0x00000000


	//----- nvinfo : EIATTR_CBANK_PARAM_SIZE
	.align		4
.L_9838:
        /*006c*/ 	.byte	0x03, 0x19
        /*006e*/ 	.short	0x0020


	//----- nvinfo : EIATTR_PARAM_CBANK
	.align		4
        /*0070*/ 	.byte	0x04, 0x0a
        /*0072*/ 	.short	(.L_9840 - .L_9839)
	.align		4
.L_9839:
        /*0074*/ 	.word	index@(.nv.constant0._ZN2at6native29vectorized_elementwise_kernelILi4ENS0_13BinaryFunctorIddbZZZNS0_23logical_and_kernel_cudaERNS_14TensorIteratorEENKUlvE0_clEvENKUlvE4_clEvEUlddE_EESt5arrayIPcLm3EEEEviT0_T1_)
        /*0078*/ 	.short	0x0210
        /*007a*/ 	.short	0x0020


	//----- nvinfo : EIATTR_SW_WAR
	.align		4
.L_9840:
        /*007c*/ 	.byte	0x04, 0x36
        /*007e*/ 	.short	(.L_9842 - .L_9841)
.L_9841:
        /*0080*/ 	.word	0x00000008
.L_9842:


//--------------------- .nv.info._ZN2at6native29vectorized_elementwise_kernelILi8ENS0_13BinaryFunctorIddbZZZNS0_23logical_and_kernel_cudaERNS_14TensorIteratorEENKUlvE0_clEvENKUlvE4_clEvEUlddE_EESt5arrayIPcLm3EEEEviT0_T1_ --------------------------
	.section	.nv.info._ZN2at6native29vectorized_elementwise_kernelILi8ENS0_13BinaryFunctorIddbZZZNS0_23logical_and_kernel_cudaERNS_14TensorIteratorEENKUlvE0_clEvENKUlvE4_clEvEUlddE_EESt5arrayIPcLm3EEEEviT0_T1_,"",@"SHT_CUDA_INFO"
	.sectionflags	@""
	.align	4


	//----- nvinfo : EIATTR_CUDA_API_VERSION
	.align		4
        /*0000*/ 	.byte	0x04, 0x37
        /*0002*/ 	.short	(.L_9844 - .L_9843)
.L_9843:
        /*0004*/ 	.word	0x00000082


	//----- nvinfo : EIATTR_KPARAM_INFO
	.align		4
.L_9844:
        /*0008*/ 	.byte	0x04, 0x17
        /*000a*/ 	.short	(.L_9846 - .L_9845)
.L_9845:
        /*000c*/ 	.word	0x00000000
        /*0010*/ 	.short	0x0002
        /*0012*/ 	.short	0x0008
        /*0014*/ 	.byte	0x00, 0xf0, 0x61, 0x00


	//----- nvinfo : EIATTR_KPARAM_INFO
	.align		4
.L_9846:
        /*0018*/ 	.byte	0x04, 0x17
        /*001a*/ 	.short	(.L_9848 - .L_9847)
.L_9847:
        /*001c*/ 	.word	0x00000000
        /*0020*/ 	.short	0x0001
        /*0022*/ 	.short	0x0004
        /*0024*/ 	.byte	0x00, 0xf0, 0x05, 0x00


	//----- nvinfo : EIATTR_KPARAM_INFO
	.align		4
.L_9848:
        /*0028*/ 	.byte	0x04, 0x17
        /*002a*/ 	.short	(.L_9850 - .L_9849)
.L_9849:
        /*002c*/ 	.word	0x00000000
        /*0030*/ 	.short	0x0000
        /*0032*/ 	.short	0x0000
        /*0034*/ 	.byte	0x00, 0xf0, 0x11, 0x00


	//----- nvinfo : EIATTR_SPARSE_MMA_MASK
	.align		4
.L_9850:
        /*0038*/ 	.byte	0x03, 0x50
        /*003a*/ 	.short	0x0000


	//----- nvinfo : EIATTR_MAXREG_COUNT
	.align		4
        /*003c*/ 	.byte	0x03, 0x1b
        /*003e*/ 	.short	0x00ff


	//----- nvinfo : EIATTR_MERCURY_ISA_VERSION
	.align		4
        /*0040*/ 	.byte	0x03, 0x5f
        /*0042*/ 	.short	0x0101


	//----- nvinfo : EIATTR_EXIT_INSTR_OFFSETS
	.align		4
        /*0044*/ 	.byte	0x04, 0x1c
        /*0046*/ 	.short	(.L_9852 - .L_9851)


	//   ....[0]....
.L_9851:
        /*0048*/ 	.word	0x000003f0


	//   ....[1]....
        /*004c*/ 	.word	0x00000fb0


	//   ....[2]....
        /*0050*/ 	.word	0x00001020


	//----- nvinfo : EIATTR_MAX_THREADS
	.align		4
.L_9852:
        /*0054*/ 	.byte	0x04, 0x05
        /*0056*/ 	.short	(.L_9854 - .L_9853)
.L_9853:
        /*0058*/ 	.word	0x00000080
        /*005c*/ 	.word	0x00000001
        /*0060*/ 	.word	0x00000001


	//----- nvinfo : EIATTR_CRS_STACK_SIZE
	.align		4
.L_9854:
        /*0064*/ 	.byte	0x04, 0x1e
        /*0066*/ 	.short	(.L_9856 - .L_9855)
.L_9855:
        /*0068*/ 	.word	0x00000000


	//----- nvinfo : EIATTR_CBANK_PARAM_SIZE
	.align		4
.L_9856:
        /*006c*/ 	.byte	0x03, 0x19
        /*006e*/ 	.short	0x0020


	//----- nvinfo : EIATTR_PARAM_CBANK
	.align		4
        /*0070*/ 	.byte	0x04, 0x0a
        /*0072*/ 	.short	(.L_9858 - .L_9857)
	.align		4
.L_9857:
        /*0074*/ 	.word	index@(.nv.constant0._ZN2at6native29vectorized_elementwise_kernelILi8ENS0_13BinaryFunctorIddbZZZNS0_23logical_and_kernel_cudaERNS_14TensorIteratorEENKUlvE0_clEvENKUlvE4_clEvEUlddE_EESt5arrayIPcLm3EEEEviT0_T1_)
        /*0078*/ 	.short	0x0210
        /*007a*/ 	.short	0x0020


	//----- nvinfo : EIATTR_SW_WAR
	.align		4
.L_9858:
        /*007c*/ 	.byte	0x04, 0x36
        /*007e*/ 	.short	(.L_9860 - .L_9859)
.L_9859:
        /*0080*/ 	.word	0x00000008
.L_9860:


//--------------------- .nv.info._ZN2at6native18elementwise_kernelILi128ELi4EZNS0_15gpu_kernel_implINS0_13AUnaryFunctorIssbZZZNS0_23logical_and_kernel_cudaERNS_14TensorIteratorEENKUlvE0_clEvENKUlvE3_clEvEUlssE_EEEEvRNS_18TensorIteratorBaseERKT_EUliE_EEviT1_ --------------------------
	.section	.nv.info._ZN2at6native18elementwise_kernelILi128ELi4EZNS0_15gpu_kernel_implINS0_13AUnaryFunctorIssbZZZNS0_23logical_and_kernel_cudaERNS_14TensorIteratorEENKUlvE0_clEvENKUlvE3_clEvEUlssE_EEEEvRNS_18TensorIteratorBaseERKT_EUliE_EEviT1_,"",@"SHT_CUDA_INFO"
	.sectionflags	@""
	.align	4


	//----- nvinfo : EIATTR_CUDA_API_VERSION
	.align		4
        /*0000*/ 	.byte	0x04, 0x37
        /*0002*/ 	.short	(.L_9862 - .L_9861)
.L_9861:
        /*0004*/ 	.word	0x00000082


	//----- nvinfo : EIATTR_KPARAM_INFO
	.align		4
.L_9862:
        /*0008*/ 	.byte	0x04, 0x17
        /*000a*/ 	.short	(.L_9864 - .L_9863)
.L_9863:
        /*000c*/ 	.word	0x00000000
        /*0010*/ 	.short	0x0001
        /*0012*/ 	.short	0x0008
        /*0014*/ 	.byte	0x00, 0xf0, 0x61, 0x08


	//----- nvinfo : EIATTR_KPARAM_INFO
	.align		4
.L_9864:
        /*0018*/ 	.byte	0x04, 0x17
        /*001a*/ 	.short	(.L_9866 - .L_9865)
.L_9865:
        /*001c*/ 	.word	0x00000000
        /*0020*/ 	.short	0x0000
        /*0022*/ 	.short	0x0000
        /*0024*/ 	.byte	0x00, 0xf0, 0x11, 0x00


	//----- nvinfo : EIATTR_SPARSE_MMA_MASK
	.align		4
.L_9866:
        /*0028*/ 	.byte	0x03, 0x50
        /*002a*/ 	.short	0x0000


	//----- nvinfo : EIATTR_MAXREG_COUNT
	.align		4
        /*002c*/ 	.byte	0x03, 0x1b
        /*002e*/ 	.short	0x0080


	//----- nvinfo : EIATTR_EXTERNS
	.align		4
        /*0030*/ 	.byte	0x04, 0x0f
        /*0032*/ 	.short	(.L_9868 - .L_9867)


	//   ....[0]....
	.align		4
.L_9867:
        /*0034*/ 	.word	index@(__assertfail)


	//----- nvinfo : EIATTR_MERCURY_ISA_VERSION
	.align		4
.L_9868:
        /*0038*/ 	.byte	0x03, 0x5f
        /*003a*/ 	.short	0x0101


	//----- nvinfo : EIATTR_SYSCALL_OFFSETS
	.align		4
        /*003c*/ 	.byte	0x04, 0x46
        /*003e*/ 	.short	(.L_9870 - .L_9869)


	//   ....[0]....
.L_9869:
        /*0040*/ 	.word	0x000021f0


	//   ....[1]....
        /*0044*/ 	.word	0x00003080


	//   ....[2]....
        /*0048*/ 	.word	0x000052a0


	//   ....[3]....
        /*004c*/ 	.word	0x00006120


	//   ....[4]....
        /*0050*/ 	.word	0x00008320


	//   ....[5]....
        /*0054*/ 	.word	0x000091a0


	//   ....[6]....
        /*0058*/ 	.word	0x0000b390


	//   ....[7]....
        /*005c*/ 	.word	0x0000c210


	//----- nvinfo : EIATTR_EXIT_INSTR_OFFSETS
	.align		4
.L_9870:
        /*0060*/ 	.byte	0x04, 0x1c
        /*0062*/ 	.short	(.L_9872 - .L_9871)


	//   ....[0]....
.L_9871:
        /*0064*/ 	.word	0x00009240


	//   ....[1]....
        /*0068*/ 	.word	0x0000b520


	//   ....[2]....
        /*006c*/ 	.word	0x0000b540


	//   ....[3]....
        /*0070*/ 	.word	0x0000b5d0


	//   ....[4]....
        /*0074*/ 	.word	0x0000b5f0


	//   ....[5]....
        /*0078*/ 	.word	0x0000b610


	//   ....[6]....
        /*007c*/ 	.word	0x0000b6a0


	//   ....[7]....
        /*0080*/ 	.word	0x0000b6e0


	//   ....[8]....
        /*0084*/ 	.word	0x0000b780


	//   ....[9]....
        /*0088*/ 	.word	0x0000b7d0


	//   ....[10]....
        /*008c*/ 	.word	0x0000b800


	//   ....[11]....
        /*0090*/ 	.word	0x0000b8a0


	//   ....[12]....
        /*0094*/ 	.word	0x0000b8e0


	//   ....[13]....
        /*0098*/ 	.word	0x0000ba70


	//   ....[14]....
        /*009c*/ 	.word	0x0000bbd0


	//   ....[15]....
        /*00a0*/ 	.word	0x0000bc10


	//   ....[16]....
        /*00a4*/ 	.word	0x0000bcb0


	//   ....[17]....
        /*00a8*/ 	.word	0x0000be30


	//   ....[18]....
        /*00ac*/ 	.word	0x0000bfb0


	//   ....[19]....
        /*00b0*/ 	.word	0x0000c110


	//   ....[20]....
        /*00b4*/ 	.word	0x0000c220


	//   ....[21]....
        /*00b8*/ 	.word	0x0000c250


	//   ....[22]....
        /*00bc*/ 	.word	0x0000c270


	//----- nvinfo : EIATTR_MAX_THREADS
	.align		4
.L_9872:
        /*00c0*/ 	.byte	0x04, 0x05
        /*00c2*/ 	.short	(.L_9874 - .L_9873)
.L_9873:
        /*00c4*/ 	.word	0x00000080
        /*00c8*/ 	.word	0x00000001
        /*00cc*/ 	.word	0x00000001


	//----- nvinfo : EIATTR_CRS_STACK_SIZE
	.align		4
.L_9874:
        /*00d0*/ 	.byte	0x04, 0x1e
        /*00d2*/ 	.short	(.L_9876 - .L_9875)
.L_9875:
        /*00d4*/ 	.word	0x00000000


	//----- nvinfo : EIATTR_CBANK_PARAM_SIZE
	.align		4
.L_9876:
        /*00d8*/ 	.byte	0x03, 0x19
        /*00da*/ 	.short	0x0220


	//----- nvinfo : EIATTR_PARAM_CBANK
	.align		4
        /*00dc*/ 	.byte	0x04, 0x0a
        /*00de*/ 	.short	(.L_9878 - .L_9877)
	.align		4
.L_9877:
        /*00e0*/ 	.word	index@(.nv.constant0._ZN2at6native18elementwise_kernelILi128ELi4EZNS0_15gpu_kernel_implINS0_13AUnaryFunctorIssbZZZNS0_23logical_and_kernel_cudaERNS_14TensorIteratorEENKUlvE0_clEvENKUlvE3_clEvEUlssE_EEEEvRNS_18TensorIteratorBaseERKT_EUliE_EEviT1_)
        /*00e4*/ 	.short	0x0210
        /*00e6*/ 	.short	0x0220


	//----- nvinfo : EIATTR_SW_WAR
	.align		4
.L_9878:
        /*00e8*/ 	.byte	0x04, 0x36
        /*00ea*/ 	.short	(.L_9880 - .L_9879)
.L_9879:
        /*00ec*/ 	.word	0x00000008
.L_9880:


//--------------------- .nv.info._ZN2at6native27unrolled_elementwise_kernelINS0_13AUnaryFunctorIssbZZZNS0_23logical_and_kernel_cudaERNS_14TensorIteratorEENKUlvE0_clEvENKUlvE3_clEvEUlssE_EESt5arrayIPcLm2EELi4E23TrivialOffsetCalculatorILi1EjESD_NS0_6memory12LoadWithCastILi1EEENSE_13StoreWithCastILi1EEEEEviT_T0_T2_T3_T4_T5_ --------------------------
	.section	.nv.info._ZN2at6native27unrolled_elementwise_kernelINS0_13AUnaryFunctorIssbZZZNS0_23logical_and_kernel_cudaERNS_14TensorIteratorEENKUlvE0_clEvENKUlvE3_clEvEUlssE_EESt5arrayIPcLm2EELi4E23TrivialOffsetCalculatorILi1EjESD_NS0_6memory12LoadWithCastILi1EEENSE_13StoreWithCastILi1EEEEEviT_T0_T2_T3_T4_T5_,"",@"SHT_CUDA_INFO"
	.sectionflags	@""
	.align	4


	//----- nvinfo : EIATTR_CUDA_API_VERSION
	.align		4
        /*0000*/ 	.byte	0x04, 0x37
        /*0002*/ 	.short	(.L_9882 - .L_9881)
.L_9881:
        /*0004*/ 	.word	0x00000082


	//----- nvinfo : EIATTR_KPARAM_INFO
	.align		4
.L_9882:
        /*0008*/ 	.byte	0x04, 0x17
        /*000a*/ 	.short	(.L_9884 - .L_9883)
.L_9883:
        /*000c*/ 	.word	0x00000000
        /*0010*/ 	.short	0x0006
        /*0012*/ 	.short	0x0024
        /*0014*/ 	.byte	0x00, 0xf0, 0x21, 0x00


	//----- nvinfo : EIATTR_KPARAM_INFO
	.align		4
.L_9884:
        /*0018*/ 	.byte	0x04, 0x17
        /*001a*/ 	.short	(.L_9886 - .L_9885)
.L_9885:
        /*001c*/ 	.word	0x00000000
        /*0020*/ 	.short	0x0005
        /*0022*/ 	.short	0x001c
        /*0024*/ 	.byte	0x00, 0xf0, 0x21, 0x00


	//----- nvinfo : EIATTR_KPARAM_INFO
	.align		4
.L_9886:
        /*0028*/ 	.byte	0x04, 0x17
        /*002a*/ 	.short	(.L_9888 - .L_9887)
.L_9887:
        /*002c*/ 	.word	0x00000000
        /*0030*/ 	.short	0x0004
        /*0032*/ 	.short	0x0019
        /*0034*/ 	.byte	0x00, 0xf0, 0x05, 0x00


	//----- nvinfo : EIATTR_KPARAM_INFO
	.align		4
.L_9888:
        /*0038*/ 	.byte	0x04, 0x17
        /*003a*/ 	.short	(.L_9890 - .L_9889)
.L_9889:
        /*003c*/ 	.word	0x00000000
        /*0040*/ 	.short	0x0003
        /*0042*/ 	.short	0x0018
        /*0044*/ 	.byte	0x00, 0xf0, 0x05, 0x00


	//----- nvinfo : EIATTR_KPARAM_INFO
	.align		4
.L_9890:
        /*0048*/ 	.byte	0x04, 0x17
        /*004a*/ 	.short	(.L_9892 - .L_9891)
.L_9891:
        /*004c*/ 	.word	0x00000000
        /*0050*/ 	.short	0x0002
        /*0052*/ 	.short	0x0008
        /*0054*/ 	.byte	0x00, 0xf0, 0x41, 0x00


	//----- nvinfo : EIATTR_KPARAM_INFO
	.align		4
.L_9892:
        /*0058*/ 	.byte	0x04, 0x17
        /*005a*/ 	.short	(.L_9894 - .L_9893)
.L_9893:
        /*005c*/ 	.word	0x00000000
        /*0060*/ 	.short	0x0001
        /*0062*/ 	.short	0x0004
        /*0064*/ 	.byte	0x00, 0xf0, 0x11, 0x00


	//----- nvinfo : EIATTR_KPARAM_INFO
	.align		4
.L_9894:
        /*0068*/ 	.byte	0x04, 0x17
        /*006a*/ 	.short	(.L_9896 - .L_9895)
.L_9895:
        /*006c*/ 	.word	0x00000000
        /*0070*/ 	.short	0x0000
        /*0072*/ 	.short	0x0000
        /*0074*/ 	.byte	0x00, 0xf0, 0x11, 0x00


	//----- nvinfo : EIATTR_SPARSE_MMA_MASK
	.align		4
.L_9896:
        /*0078*/ 	.byte	0x03, 0x50
        /*007a*/ 	.short	0x0000


	//----- nvinfo : EIATTR_MAXREG_COUNT
	.align		4
        /*007c*/ 	.byte	0x03, 0x1b
        /*007e*/ 	.short	0x00ff


	//----- nvinfo : EIATTR_EXTERNS
	.align		4
        /*0080*/ 	.byte	0x04, 0x0f
        /*0082*/ 	.short	(.L_9898 - .L_9897)


	//   ....[0]....
	.align		4
.L_9897:
        /*0084*/ 	.word	index@(__assertfail)


	//----- nvinfo : EIATTR_MERCURY_ISA_VERSION
	.align		4
.L_9898:
        /*0088*/ 	.byte	0x03, 0x5f
        /*008a*/ 	.short	0x0101


	//----- nvinfo : EIATTR_SYSCALL_OFFSETS
	.align		4
        /*008c*/ 	.byte	0x04, 0x46
        /*008e*/ 	.short	(.L_9900 - .L_9899)


	//   ....[0]....
.L_9899:
        /*0090*/ 	.word	0x00000f10


	//   ....[1]....
        /*0094*/ 	.word	0x00001e20


	//   ....[2]....
        /*0098*/ 	.word	0x00002d40


	//   ....[3]....
        /*009c*/ 	.word	0x00003c30


	//   ....[4]....
        /*00a0*/ 	.word	0x00004c20


	//   ....[5]....
        /*00a4*/ 	.word	0x00005b00


	//   ....[6]....
        /*00a8*/ 	.word	0x000069d0


	//   ....[7]....
        /*00ac*/ 	.word	0x00007890


	//----- nvinfo : EIATTR_EXIT_INSTR_OFFSETS
	.align		4
.L_9900:
        /*00b0*/ 	.byte	0x04, 0x1c
        /*00b2*/ 	.short	(.L_9902 - .L_9901)


	//   ....[0]....
.L_9901:
        /*00b4*/ 	.word	0x00006a70


	//   ....[1]....
        /*00b8*/ 	.word	0x00006ba0


	//   ....[2]....
        /*00bc*/ 	.word	0x00006bc0


	//   ....[3]....
        /*00c0*/ 	.word	0x00006c50


	//   ....[4]....
        /*00c4*/ 	.word	0x00006c70


	//   ....[5]....
        /*00c8*/ 	.word	0x00006c90


	//   ....[6]....
        /*00cc*/ 	.word	0x00006d20


	//   ....[7]....
        /*00d0*/ 	.word	0x00006d60


	//   ....[8]....
        /*00d4*/ 	.word	0x00006e00


	//   ....[9]....
        /*00d8*/ 	.word	0x00006e50


	//   ....[10]....
        /*00dc*/ 	.word	0x00006e80


	//   ....[11]....
        /*00e0*/ 	.word	0x00006f20


	//   ....[12]....
        /*00e4*/ 	.word	0x00006f60


	//   ....[13]....
        /*00e8*/ 	.word	0x000070f0


	//   ....[14]....
        /*00ec*/ 	.word	0x00007250


	//   ....[15]....
        /*00f0*/ 	.word	0x00007290


	//   ....[16]....
        /*00f4*/ 	.word	0x00007330


	//   ....[17]....
        /*00f8*/ 	.word	0x000074b0


	//   ....[18]....
        /*00fc*/ 	.word	0x00007630


	//   ....[19]....
        /*0100*/ 	.word	0x00007790


	//   ....[20]....
        /*0104*/ 	.word	0x000078a0


	//   ....[21]....
        /*0108*/ 	.word	0x000078d0


	//   ....[22]....
        /*010c*/ 	.word	0x000078f0


	//----- nvinfo : EIATTR_MAX_THREADS
	.align		4
.L_9902:
        /*0110*/ 	.byte	0x04, 0x05
        /*0112*/ 	.short	(.L_9904 - .L_9903)
.L_9903:
        /*0114*/ 	.word	0x00000080
        /*0118*/ 	.word	0x00000001
        /*011c*/ 	.word	0x00000001


	//----- nvinfo : EIATTR_CRS_STACK_SIZE
	.align		4
.L_9904:
        /*0120*/ 	.byte	0x04, 0x1e
        /*0122*/ 	.short	(.L_9906 - .L_9905)
.L_9905:
        /*0124*/ 	.word	0x00000000


	//----- nvinfo : EIATTR_CBANK_PARAM_SIZE
	.align		4
.L_9906:
        /*0128*/ 	.byte	0x03, 0x19
        /*012a*/ 	.short	0x002c


	//----- nvinfo : EIATTR_PARAM_CBANK
	.align		4
        /*012c*/ 	.byte	0x04, 0x0a
        /*012e*/ 	.short	(.L_9908 - .L_9907)
	.align		4
.L_9907:
        /*0130*/ 	.word	index@(.nv.constant0._ZN2at6native27unrolled_elementwise_kernelINS0_13AUnaryFunctorIssbZZZNS0_23logical_and_kernel_cudaERNS_14TensorIteratorEENKUlvE0_clEvENKUlvE3_clEvEUlssE_EESt5arrayIPcLm2EELi4E23TrivialOffsetCalculatorILi1EjESD_NS0_6memory12LoadWithCastILi1EEENSE_13StoreWithCastILi1EEEEEviT_T0_T2_T3_T4_T5_)
        /*0134*/ 	.short	0x0210
        /*0136*/ 	.short	0x002c


	//----- nvinfo : EIATTR_SW_WAR
	.align		4
.L_9908:
        /*0138*/ 	.byte	0x04, 0x36
        /*013a*/ 	.short	(.L_9910 - .L_9909)
.L_9909:
        /*013c*/ 	.word	0x00000008
.L_9910:


//--------------------- .nv.info._ZN2at6native18elementwise_kernelILi128ELi4EZNS0_22gpu_kernel_impl_nocastINS0_13AUnaryFunctorIssbZZZNS0_23logical_and_kernel_cudaERNS_14TensorIteratorEENKUlvE0_clEvENKUlvE3_clEvEUlssE_EEEEvRNS_18TensorIteratorBaseERKT_EUliE_EEviT1_ --------------------------
	.section	.nv.info._ZN2at6native18elementwise_kernelILi128ELi4EZNS0_22gpu_kernel_impl_nocastINS0_13AUnaryFunctorIssbZZZNS0_23logical_and_kernel_cudaERNS_14TensorIteratorEENKUlvE0_clEvENKUlvE3_clEvEUlssE_EEEEvRNS_18TensorIteratorBaseERKT_EUliE_EEviT1_,"",@"SHT_CUDA_INFO"
	.sectionflags	@""
	.align	4


	//----- nvinfo : EIATTR_CUDA_API_VERSION
	.align		4
        /*0000*/ 	.byte	0x04, 0x37
        /*0002*/ 	.short	(.L_9912 - .L_9911)
.L_9911:
        /*0004*/ 	.word	0x00000082


	//----- nvinfo : EIATTR_KPARAM_INFO
	.align		4
.L_9912:
        /*0008*/ 	.byte	0x04, 0x17
        /*000a*/ 	.short	(.L_9914 - .L_9913)
.L_9913:
        /*000c*/ 	.word	0x00000000
        /*0010*/ 	.short	0x0001
        /*0012*/ 	.short	0x0008
        /*0014*/ 	.byte	0x00, 0xf0, 0x61, 0x08


	//----- nvinfo : EIATTR_KPARAM_INFO
	.align		4
.L_9914:
        /*0018*/ 	.byte	0x04, 0x17
        /*001a*/ 	.short	(.L_9916 - .L_9915)
.L_9915:
        /*001c*/ 	.word	0x00000000
        /*0020*/ 	.short	0x0000
        /*0022*/ 	.short	0x0000
        /*0024*/ 	.byte	0x00, 0xf0, 0x11, 0x00


	//----- nvinfo : EIATTR_SPARSE_MMA_MASK
	.align		4
.L_9916:
        /*0028*/ 	.byte	0x03, 0x50
        /*002a*/ 	.short	0x0000


	//----- nvinfo : EIATTR_MAXREG_COUNT
	.align		4
        /*002c*/ 	.byte	0x03, 0x1b
        /*002e*/ 	.short	0x0080


	//----- nvinfo : EIATTR_MERCURY_ISA_VERSION
	.align		4
        /*0030*/ 	.byte	0x03, 0x5f
        /*0032*/ 	.short	0x0101


	//----- nvinfo : EIATTR_EXIT_INSTR_OFFSETS
	.align		4
        /*0034*/ 	.byte	0x04, 0x1c
        /*0036*/ 	.short	(.L_9918 - .L_9917)


	//   ....[0]....
.L_9917:
        /*0038*/ 	.word	0x00003c50


	//   ....[1]....
        /*003c*/ 	.word	0x00005010


	//----- nvinfo : EIATTR_MAX_THREADS
	.align		4
.L_9918:
        /*0040*/ 	.byte	0x04, 0x05
        /*0042*/ 	.short	(.L_9920 - .L_9919)
.L_9919:
        /*0044*/ 	.word	0x00000080
        /*0048*/ 	.word	0x00000001
        /*004c*/ 	.word	0x00000001


	//----- nvinfo : EIATTR_CRS_STACK_SIZE
	.align		4
.L_9920:
        /*0050*/ 	.byte	0x04, 0x1e
        /*0052*/ 	.short	(.L_9922 - .L_9921)
.L_9921:
        /*0054*/ 	.word	0x00000000


	//----- nvinfo : EIATTR_CBANK_PARAM_SIZE
	.align		4
.L_9922:
        /*0058*/ 	.byte	0x03, 0x19
        /*005a*/ 	.short	0x0220


	//----- nvinfo : EIATTR_PARAM_CBANK
	.align		4
        /*005c*/ 	.byte	0x04, 0x0a
        /*005e*/ 	.short	(.L_9924 - .L_9923)
	.align		4
.L_9923:
        /*0060*/ 	.word	index@(.nv.constant0._ZN2at6native18elementwise_kernelILi128ELi4EZNS0_22gpu_kernel_impl_nocastINS0_13AUnaryFunctorIssbZZZNS0_23logical_and_kernel_cudaERNS_14TensorIteratorEENKUlvE0_clEvENKUlvE3_clEvEUlssE_EEEEvRNS_18TensorIteratorBaseERKT_EUliE_EEviT1_)
        /*0064*/ 	.short	0x0210
        /*0066*/ 	.short	0x0220


	//----- nvinfo : EIATTR_SW_WAR
	.align		4
.L_9924:
        /*0068*/ 	.byte	0x04, 0x36
        /*006a*/ 	.short	(.L_9926 - .L_9925)
.L_9925:
        /*006c*/ 	.word	0x00000008
.L_9926:


//--------------------- .nv.info._ZN2at6native27unrolled_elementwise_kernelINS0_13AUnaryFunctorIssbZZZNS0_23logical_and_kernel_cudaERNS_14TensorIteratorEENKUlvE0_clEvENKUlvE3_clEvEUlssE_EESt5arrayIPcLm2EELi4E23TrivialOffsetCalculatorILi1EjESD_NS0_6memory15LoadWithoutCastENSE_16StoreWithoutCastEEEviT_T0_T2_T3_T4_T5_ --------------------------
	.section	.nv.info._ZN2at6native27unrolled_elementwise_kernelINS0_13AUnaryFunctorIssbZZZNS0_23logical_and_kernel_cudaERNS_14TensorIteratorEENKUlvE0_clEvENKUlvE3_clEvEUlssE_EESt5arrayIPcLm2EELi4E23TrivialOffsetCalculatorILi1EjESD_NS0_6memory15LoadWithoutCastENSE_16StoreWithoutCastEEEviT_T0_T2_T3_T4_T5_,"",@"SHT_CUDA_INFO"
	.sectionflags	@""
	.align	4


	//----- nvinfo : EIATTR_CUDA_API_VERSION
	.align		4
        /*0000*/ 	.byte	0x04, 0x37
        /*0002*/ 	.short	(.L_9928 - .L_9927)
.L_9927:
        /*0004*/ 	.word	0x00000082


	//----- nvinfo : EIATTR_KPARAM_INFO
	.align		4
.L_9928:
        /*0008*/ 	.byte	0x04, 0x17
        /*000a*/ 	.short	(.L_9930 - .L_9929)
.L_9929:
        /*000c*/ 	.word	0x00000000
        /*0010*/ 	.short	0x0006
        /*0012*/ 	.short	0x001b
        /*0014*/ 	.byte	0x00, 0xf0, 0x05, 0x00


	//----- nvinfo : EIATTR_KPARAM_INFO
	.align		4
.L_9930:
        /*0018*/ 	.byte	0x04, 0x17
        /*001a*/ 	.short	(.L_9932 - .L_9931)
.L_9931:
        /*001c*/ 	.word	0x00000000
        /*0020*/ 	.short	0x0005
        /*0022*/ 	.short	0x001a
        /*0024*/ 	.byte	0x00, 0xf0, 0x05, 0x00


	//----- nvinfo : EIATTR_KPARAM_INFO
	.align		4
.L_9932:
        /*0028*/ 	.byte	0x04, 0x17
        /*002a*/ 	.short	(.L_9934 - .L_9933)
.L_9933:
        /*002c*/ 	.word	0x00000000
        /*0030*/ 	.short	0x0004
        /*0032*/ 	.short	0x0019
        /*0034*/ 	.byte	0x00, 0xf0, 0x05, 0x00


	//----- nvinfo : EIATTR_KPARAM_INFO
	.align		4
.L_9934:
        /*0038*/ 	.byte	0x04, 0x17
        /*003a*/ 	.short	(.L_9936 - .L_9935)
.L_9935:
        /*003c*/ 	.word	0x00000000
        /*0040*/ 	.short	0x0003
        /*0042*/ 	.short	0x0018
        /*0044*/ 	.byte	0x00, 0xf0, 0x05, 0x00


	//----- nvinfo : EIATTR_KPARAM_INFO
	.align		4
.L_9936:
        /*0048*/ 	.byte	0x04, 0x17
        /*004a*/ 	.short	(.L_9938 - .L_9937)
.L_9937:
        /*004c*/ 	.word	0x00000000
        /*0050*/ 	.short	0x0002
        /*0052*/ 	.short	0x0008
        /*0054*/ 	.byte	0x00, 0xf0, 0x41, 0x00


	//----- nvinfo : EIATTR_KPARAM_INFO
	.align		4
.L_9938:
        /*0058*/ 	.byte	0x04, 0x17
        /*005a*/ 	.short	(.L_9940 - .L_9939)
.L_9939:
        /*005c*/ 	.word	0x00000000
        /*0060*/ 	.short	0x0001
        /*0062*/ 	.short	0x0004
        /*0064*/ 	.byte	0x00, 0xf0, 0x11, 0x00


	//----- nvinfo : EIATTR_KPARAM_INFO
	.align		4
.L_9940:
        /*0068*/ 	.byte	0x04, 0x17
        /*006a*/ 	.short	(.L_9942 - .L_9941)
.L_9941:
        /*006c*/ 	.word	0x00000000
        /*0070*/ 	.short	0x0000
        /*0072*/ 	.short	0x0000
        /*0074*/ 	.byte	0x00, 0xf0, 0x11, 0x00


	//----- nvinfo : EIATTR_SPARSE_MMA_MASK
	.align		4
.L_9942:
        /*0078*/ 	.byte	0x03, 0x50
        /*007a*/ 	.short	0x0000


	//----- nvinfo : EIATTR_MAXREG_COUNT
	.align		4
        /*007c*/ 	.byte	0x03, 0x1b
        /*007e*/ 	.short	0x00ff


	//----- nvinfo : EIATTR_MERCURY_ISA_VERSION
	.align		4
        /*0080*/ 	.byte	0x03, 0x5f
        /*0082*/ 	.short	0x0101


	//----- nvinfo : EIATTR_EXIT_INSTR_OFFSETS
	.align		4
        /*0084*/ 	.byte	0x04, 0x1c
        /*0086*/ 	.short	(.L_9944 - .L_9943)


	//   ....[0]....
.L_9943:
        /*0088*/ 	.word	0x00000480


	//   ....[1]....
        /*008c*/ 	.word	0x000004f0


	//----- nvinfo : EIATTR_MAX_THREADS
	.align		4
.L_9944:
        /*0090*/ 	.byte	0x04, 0x05
        /*0092*/ 	.short	(.L_9946 - .L_9945)
.L_9945:
        /*0094*/ 	.word	0x00000080
        /*0098*/ 	.word	0x00000001
        /*009c*/ 	.word	0x00000001


	//----- nvinfo : EIATTR_CRS_STACK_SIZE
	.align		4
.L_9946:
        /*00a0*/ 	.byte	0x04, 0x1e
        /*00a2*/ 	.short	(.L_9948 - .L_9947)
.L_9947:
        /*00a4*/ 	.word	0x00000000


	//----- nvinfo : EIATTR_CBANK_PARAM_SIZE
	.align		4
.L_9948:
        /*00a8*/ 	.byte	0x03, 0x19
        /*00aa*/ 	.short	0x001c


	//----- nvinfo : EIATTR_PARAM_CBANK
	.align		4
        /*00ac*/ 	.byte	0x04, 0x0a
        /*00ae*/ 	.short	(.L_9950 - .L_9949)
	.align		4
.L_9949:
        /*00b0*/ 	.word	index@(.nv.constant0._ZN2at6native27unrolled_elementwise_kernelINS0_13AUnaryFunctorIssbZZZNS0_23logical_and_kernel_cudaERNS_14TensorIteratorEENKUlvE0_clEvENKUlvE3_clEvEUlssE_EESt5arrayIPcLm2EELi4E23TrivialOffsetCalculatorILi1EjESD_NS0_6memory15LoadWithoutCastENSE_16StoreWithoutCastEEEviT_T0_T2_T3_T4_T5_)
        /*00b4*/ 	.short	0x0210
        /*00b6*/ 	.short	0x001c


	//----- nvinfo : EIATTR_SW_WAR
	.align		4
.L_9950:
        /*00b8*/ 	.byte	0x04, 0x36
        /*00ba*/ 	.short	(.L_9952 - .L_9951)
.L_9951:
        /*00bc*/ 	.word	0x00000008
.L_9952:


//--------------------- .nv.info._ZN2at6native29vectorized_elementwise_kernelILi2ENS0_13AUnaryFunctorIssbZZZNS0_23logical_and_kernel_cudaERNS_14TensorIteratorEENKUlvE0_clEvENKUlvE3_clEvEUlssE_EESt5arrayIPcLm2EEEEviT0_T1_ --------------------------
	.section	.nv.info._ZN2at6native29vectorized_elementwise_kernelILi2ENS0_13AUnaryFunctorIssbZZZNS0_23logical_and_kernel_cudaERNS_14TensorIteratorEENKUlvE0_clEvENKUlvE3_clEvEUlssE_EESt5arrayIPcLm2EEEEviT0_T1_,"",@"SHT_CUDA_INFO"
	.sectionflags	@""
	.align	4


	//----- nvinfo : EIATTR_CUDA_API_VERSION
	.align		4
        /*0000*/ 	.byte	0x04, 0x37
        /*0002*/ 	.short	(.L_9954 - .L_9953)
.L_9953:
        /*0004*/ 	.word	0x00000082


	//----- nvinfo : EIATTR_KPARAM_INFO
	.align		4
.L_9954:
        /*0008*/ 	.byte	0x04, 0x17
        /*000a*/ 	.short	(.L_9956 - .L_9955)
.L_9955:
        /*000c*/ 	.word	0x00000000
        /*0010*/ 	.short	0x0002
        /*0012*/ 	.short	0x0008
        /*0014*/ 	.byte	0x00, 0xf0, 0x41, 0x00


	//----- nvinfo : EIATTR_KPARAM_INFO
	.align		4
.L_9956:
        /*0018*/ 	.byte	0x04, 0x17
        /*001a*/ 	.short	(.L_9958 - .L_9957)
.L_9957:
        /*001c*/ 	.word	0x00000000
        /*0020*/ 	.short	0x0001
        /*0022*/ 	.short	0x0004
        /*0024*/ 	.byte	0x00, 0xf0, 0x11, 0x00


	//----- nvinfo : EIATTR_KPARAM_INFO
	.align		4
.L_9958:
        /*0028*/ 	.byte	0x04, 0x17
        /*002a*/ 	.short	(.L_9960 - .L_9959)
.L_9959:
        /*002c*/ 	.word	0x00000000
        /*0030*/ 	.short	0x0000
        /*0032*/ 	.short	0x0000
        /*0034*/ 	.byte	0x00, 0xf0, 0x11, 0x00


	//----- nvinfo : EIATTR_SPARSE_MMA_MASK
	.align		4
.L_9960:
        /*0038*/ 	.byte	0x03, 0x50
        /*003a*/ 	.short	0x0000


	//----- nvinfo : EIATTR_MAXREG_COUNT
	.align		4
        /*003c*/ 	.byte	0x03, 0x1b
        /*003e*/ 	.short	0x00ff


	//----- nvinfo : EIATTR_MERCURY_ISA_VERSION
	.align		4
        /*0040*/ 	.byte	0x03, 0x5f
        /*0042*/ 	.short	0x0101


	//----- nvinfo : EIATTR_EXIT_INSTR_OFFSETS
	.align		4
        /*0044*/ 	.byte	0x04, 0x1c
        /*0046*/ 	.short	(.L_9962 - .L_9961)


	//   ....[0]....
.L_9961:
        /*0048*/ 	.word	0x000003c0


	//   ....[1]....
        /*004c*/ 	.word	0x00000d10


	//   ....[2]....
        /*0050*/ 	.word	0x00000d80


	//----- nvinfo : EIATTR_MAX_THREADS
	.align		4
.L_9962:
        /*0054*/ 	.byte	0x04, 0x05
        /*0056*/ 	.short	(.L_9964 - .L_9963)
.L_9963:
        /*0058*/ 	.word	0x00000080
        /*005c*/ 	.word	0x00000001
        /*0060*/ 	.word	0x00000001


	//----- nvinfo : EIATTR_CRS_STACK_SIZE
	.align		4
.L_9964:
        /*0064*/ 	.byte	0x04, 0x1e
        /*0066*/ 	.short	(.L_9966 - .L_9965)
.L_9965:
        /*0068*/ 	.word	0x00000000


	//----- nvinfo : EIATTR_CBANK_PARAM_SIZE
	.align		4
.L_9966:
        /*006c*/ 	.byte	0x03, 0x19
        /*006e*/ 	.short	0x0018


	//----- nvinfo : EIATTR_PARAM_CBANK
	.align		4
        /*0070*/ 	.byte	0x04, 0x0a
        /*0072*/ 	.short	(.L_9968 - .L_9967)
	.align		4
.L_9967:
        /*0074*/ 	.word	index@(.nv.constant0._ZN2at6native29vectorized_elementwise_kernelILi2ENS0_13AUnaryFunctorIssbZZZNS0_23logical_and_kernel_cudaERNS_14TensorIteratorEENKUlvE0_clEvENKUlvE3_clEvEUlssE_EESt5arrayIPcLm2EEEEviT0_T1_)
        /*0078*/ 	.short	0x0210
        /*007a*/ 	.short	0x0018


	//----- nvinfo : EIATTR_SW_WAR
	.align		4
.L_9968:
        /*007c*/ 	.byte	0x04, 0x36
        /*007e*/ 	.short	(.L_9970 - .L_9969)
.L_9969:
        /*0080*/ 	.word	0x00000008
.L_9970:


//--------------------- .nv.info._ZN2at6native29vectorized_elementwise_kernelILi4ENS0_13AUnaryFunctorIssbZZZNS0_23logical_and_kernel_cudaERNS_14TensorIteratorEENKUlvE0_clEvENKUlvE3_clEvEUlssE_EESt5arrayIPcLm2EEEEviT0_T1_ --------------------------
	.section	.nv.info._ZN2at6native29vectorized_elementwise_kernelILi4ENS0_13AUnaryFunctorIssbZZZNS0_23logical_and_kernel_cudaERNS_14TensorIteratorEENKUlvE0_clEvENKUlvE3_clEvEUlssE_EESt5arrayIPcLm2EEEEviT0_T1_,"",@"SHT_CUDA_INFO"
	.sectionflags	@""
	.align	4


	//----- nvinfo : EIATTR_CUDA_API_VERSION
	.align		4
        /*0000*/ 	.byte	0x04, 0x37
        /*0002*/ 	.short	(.L_9972 - .L_9971)
.L_9971:
        /*0004*/ 	.word	0x00000082


	//----- nvinfo : EIATTR_KPARAM_INFO
	.align		4
.L_9972:
        /*0008*/ 	.byte	0x04, 0x17
        /*000a*/ 	.short	(.L_9974 - .L_9973)
.L_9973:
        /*000c*/ 	.word	0x00000000
        /*0010*/ 	.short	0x0002
        /*0012*/ 	.short	0x0008
        /*0014*/ 	.byte	0x00, 0xf0, 0x41, 0x00


	//----- nvinfo : EIATTR_KPARAM_INFO
	.align		4
.L_9974:
        /*0018*/ 	.byte	0x04, 0x17
        /*001a*/ 	.short	(.L_9976 - .L_9975)
.L_9975:
        /*001c*/ 	.word	0x00000000
        /*0020*/ 	.short	0x0001
        /*0022*/ 	.short	0x0004
        /*0024*/ 	.byte	0x00, 0xf0, 0x11, 0x00


	//----- nvinfo : EIATTR_KPARAM_INFO
	.align		4
.L_9976:
        /*0028*/ 	.byte	0x04, 0x17
        /*002a*/ 	.short	(.L_9978 - .L_9977)
.L_9977:
        /*002c*/ 	.word	0x00000000
        /*0030*/ 	.short	0x0000
        /*0032*/ 	.short	0x0000
        /*0034*/ 	.byte	0x00, 0xf0, 0x11, 0x00


	//----- nvinfo : EIATTR_SPARSE_MMA_MASK
	.align		4
.L_9978:
        /*0038*/ 	.byte	0x03, 0x50
        /*003a*/ 	.short	0x0000


	//----- nvinfo : EIATTR_MAXREG_COUNT
	.align		4
        /*003c*/ 	.byte	0x03, 0x1b
        /*003e*/ 	.short	0x00ff


	//----- nvinfo : EIATTR_MERCURY_ISA_VERSION
	.align		4
        /*0040*/ 	.byte	0x03, 0x5f
        /*0042*/ 	.short	0x0101


	//----- nvinfo : EIATTR_EXIT_INSTR_OFFSETS
	.align		4
        /*0044*/ 	.byte	0x04, 0x1c
        /*0046*/ 	.short	(.L_9980 - .L_9979)


	//   ....[0]....
.L_9979:
        /*0048*/ 	.word	0x00000380


	//   ....[1]....
        /*004c*/ 	.word	0x00000cd0


	//   ....[2]....
        /*0050*/ 	.word	0x00000d40


	//----- nvinfo : EIATTR_MAX_THREADS
	.align		4
.L_9980:
        /*0054*/ 	.byte	0x04, 0x05
        /*0056*/ 	.short	(.L_9982 - .L_9981)
.L_9981:
        /*0058*/ 	.word	0x00000080
        /*005c*/ 	.word	0x00000001
        /*0060*/ 	.word	0x00000001


	//----- nvinfo : EIATTR_CRS_STACK_SIZE
	.align		4
.L_9982:
        /*0064*/ 	.byte	0x04, 0x1e
        /*0066*/ 	.short	(.L_9984 - .L_9983)
.L_9983:
        /*0068*/ 	.word	0x00000000


	//----- nvinfo : EIATTR_CBANK_PARAM_SIZE
	.align		4
.L_9984:
        /*006c*/ 	.byte	0x03, 0x19
        /*006e*/ 	.short	0x0018


	//----- nvinfo : EIATTR_PARAM_CBANK
	.align		4
        /*0070*/ 	.byte	0x04, 0x0a
        /*0072*/ 	.short	(.L_9986 - .L_9985)
	.align		4
.L_9985:
        /*0074*/ 	.word	index@(.nv.constant0._ZN2at6native29vectorized_elementwise_kernelILi4ENS0_13AUnaryFunctorIssbZZZNS0_23logical_and_kernel_cudaERNS_14TensorIteratorEENKUlvE0_clEvENKUlvE3_clEvEUlssE_EESt5arrayIPcLm2EEEEviT0_T1_)
        /*0078*/ 	.short	0x0210
        /*007a*/ 	.short	0x0018


	//----- nvinfo : EIATTR_SW_WAR
	.align		4
.L_9986:
        /*007c*/ 	.byte	0x04, 0x36
        /*007e*/ 	.short	(.L_9988 - .L_9987)
.L_9987:
        /*0080*/ 	.word	0x00000008
.L_9988:


//--------------------- .nv.info._ZN2at6native29vectorized_elementwise_kernelILi8ENS0_13AUnaryFunctorIssbZZZNS0_23logical_and_kernel_cudaERNS_14TensorIteratorEENKUlvE0_clEvENKUlvE3_clEvEUlssE_EESt5arrayIPcLm2EEEEviT0_T1_ --------------------------
	.section	.nv.info._ZN2at6native29vectorized_elementwise_kernelILi8ENS0_13AUnaryFunctorIssbZZZNS0_23logical_and_kernel_cudaERNS_14TensorIteratorEENKUlvE0_clEvENKUlvE3_clEvEUlssE_EESt5arrayIPcLm2EEEEviT0_T1_,"",@"SHT_CUDA_INFO"
	.sectionflags	@""
	.align	4


	//----- nvinfo : EIATTR_CUDA_API_VERSION
	.align		4
        /*0000*/ 	.byte	0x04, 0x37
        /*0002*/ 	.short	(.L_9990 - .L_9989)
.L_9989:
        /*0004*/ 	.word	0x00000082


	//----- nvinfo : EIATTR_KPARAM_INFO
	.align		4
.L_9990:
        /*0008*/ 	.byte	0x04, 0x17
        /*000a*/ 	.short	(.L_9992 - .L_9991)
.L_9991:
        /*000c*/ 	.word	0x00000000
        /*0010*/ 	.short	0x0002
        /*0012*/ 	.short	0x0008
        /*0014*/ 	.byte	0x00, 0xf0, 0x41, 0x00


	//----- nvinfo : EIATTR_KPARAM_INFO
	.align		4
.L_9992:
        /*0018*/ 	.byte	0x04, 0x17
        /*001a*/ 	.short	(.L_9994 - .L_9993)
.L_9993:
        /*001c*/ 	.word	0x00000000
        /*0020*/ 	.short	0x0001
        /*0022*/ 	.short	0x0004
        /*0024*/ 	.byte	0x00, 0xf0, 0x11, 0x00


	//----- nvinfo : EIATTR_KPARAM_INFO
	.align		4
.L_9994:
        /*0028*/ 	.byte	0x04, 0x17
        /*002a*/ 	.short	(.L_9996 - .L_9995)
.L_9995:
        /*002c*/ 	.word	0x00000000
        /*0030*/ 	.short	0x0000
        /*0032*/ 	.short	0x0000
        /*0034*/ 	.byte	0x00, 0xf0, 0x11, 0x00


	//----- nvinfo : EIATTR_SPARSE_MMA_MASK
	.align		4
.L_9996:
        /*0038*/ 	.byte	0x03, 0x50
        /*003a*/ 	.short	0x0000


	//----- nvinfo : EIATTR_MAXREG_COUNT
	.align		4
        /*003c*/ 	.byte	0x03, 0x1b
        /*003e*/ 	.short	0x00ff


	//----- nvinfo : EIATTR_MERCURY_ISA_VERSION
	.align		4
        /*0040*/ 	.byte	0x03, 0x5f
        /*0042*/ 	.short	0x0101


	//----- nvinfo : EIATTR_EXIT_INSTR_OFFSETS
	.align		4
        /*0044*/ 	.byte	0x04, 0x1c
        /*0046*/ 	.short	(.L_9998 - .L_9997)


	//   ....[0]....
.L_9997:
        /*0048*/ 	.word	0x000003b0


	//   ....[1]....
        /*004c*/ 	.word	0x00000d00


	//   ....[2]....
        /*0050*/ 	.word	0x00000d70


	//----- nvinfo : EIATTR_MAX_THREADS
	.align		4
.L_9998:
        /*0054*/ 	.byte	0x04, 0x05
        /*0056*/ 	.short	(.L_10000 - .L_9999)
.L_9999:
        /*0058*/ 	.word	0x00000080
        /*005c*/ 	.word	0x00000001
        /*0060*/ 	.word	0x00000001


	//----- nvinfo : EIATTR_CRS_STACK_SIZE
	.align		4
.L_10000:
        /*0064*/ 	.byte	0x04, 0x1e
        /*0066*/ 	.short	(.L_10002 - .L_10001)
.L_10001:
        /*0068*/ 	.word	0x00000000


	//----- nvinfo : EIATTR_CBANK_PARAM_SIZE
	.align		4
.L_10002:
        /*006c*/ 	.byte	0x03, 0x19
        /*006e*/ 	.short	0x0018


	//----- nvinfo : EIATTR_PARAM_CBANK
	.align		4
        /*0070*/ 	.byte	0x04, 0x0a
        /*0072*/ 	.short	(.L_10004 - .L_10003)
	.align		4
.L_10003:
        /*0074*/ 	.word	index@(.nv.constant0._ZN2at6native29vectorized_elementwise_kernelILi8ENS0_13AUnaryFunctorIssbZZZNS0_23logical_and_kernel_cudaERNS_14TensorIteratorEENKUlvE0_clEvENKUlvE3_clEvEUlssE_EESt5arrayIPcLm2EEEEviT0_T1_)
        /*0078*/ 	.short	0x0210
        /*007a*/ 	.short	0x0018


	//----- nvinfo : EIATTR_SW_WAR
	.align		4
.L_10004:
        /*007c*/ 	.byte	0x04, 0x36
        /*007e*/ 	.short	(.L_10006 - .L_10005)
.L_10005:
        /*0080*/ 	.word	0x00000008
.L_10006:


//--------------------- .nv.info._ZN2at6native18elementwise_kernelILi128ELi4EZNS0_15gpu_kernel_implINS0_13BinaryFunctorIssbZZZNS0_23logical_and_kernel_cudaERNS_14TensorIteratorEENKUlvE0_clEvENKUlvE3_clEvEUlssE_EEEEvRNS_18TensorIteratorBaseERKT_EUliE_EEviT1_ --------------------------
	.section	.nv.info._ZN2at6native18elementwise_kernelILi128ELi4EZNS0_15gpu_kernel_implINS0_13BinaryFunctorIssbZZZNS0_23logical_and_kernel_cudaERNS_14TensorIteratorEENKUlvE0_clEvENKUlvE3_clEvEUlssE_EEEEvRNS_18TensorIteratorBaseERKT_EUliE_EEviT1_,"",@"SHT_CUDA_INFO"
	.sectionflags	@""
	.align	4


	//----- nvinfo : EIATTR_CUDA_API_VERSION
	.align		4
        /*0000*/ 	.byte	0x04, 0x37
        /*0002*/ 	.short	(.L_10008 - .L_10007)
.L_10007:
        /*0004*/ 	.word	0x00000082


	//----- nvinfo : EIATTR_KPARAM_INFO
	.align		4
.L_10008:
        /*0008*/ 	.byte	0x04, 0x17
        /*000a*/ 	.short	(.L_10010 - .L_10009)
.L_10009:
        /*000c*/ 	.word	0x00000000
        /*0010*/ 	.short	0x0001
        /*0012*/ 	.short	0x0008
        /*0014*/ 	.byte	0x00, 0xf0, 0x21, 0x0a


	//----- nvinfo : EIATTR_KPARAM_INFO
	.align		4
.L_10010:
        /*0018*/ 	.byte	0x04, 0x17
        /*001a*/ 	.short	(.L_10012 - .L_10011)
.L_10011:
        /*001c*/ 	.word	0x00000000
        /*0020*/ 	.short	0x0000
        /*0022*/ 	.short	0x0000
        /*0024*/ 	.byte	0x00, 0xf0, 0x11, 0x00


	//----- nvinfo : EIATTR_SPARSE_MMA_MASK
	.align		4
.L_10012:
        /*0028*/ 	.byte	0x03, 0x50
        /*002a*/ 	.short	0x0000


	//----- nvinfo : EIATTR_MAXREG_COUNT
	.align		4
        /*002c*/ 	.byte	0x03, 0x1b
        /*002e*/ 	.short	0x0080


	//----- nvinfo : EIATTR_EXTERNS
	.align		4
        /*0030*/ 	.byte	0x04, 0x0f
        /*0032*/ 	.short	(.L_10014 - .L_10013)


	//   ....[0]....
	.align		4
.L_10013:
        /*0034*/ 	.word	index@(__assertfail)


	//----- nvinfo : EIATTR_MERCURY_ISA_VERSION
	.align		4
.L_10014:
        /*0038*/ 	.byte	0x03, 0x5f
        /*003a*/ 	.short	0x0101


	//----- nvinfo : EIATTR_SYSCALL_OFFSETS
	.align		4
        /*003c*/ 	.byte	0x04, 0x46
        /*003e*/ 	.short	(.L_10016 - .L_10015)


	//   ....[0]....
.L_10015:
        /*0040*/ 	.word	0x00002520


	//   ....[1]....
        /*0044*/ 	.word	0x000033a0


	//   ....[2]....
        /*0048*/ 	.word	0x00004220


	//   ....[3]....
        /*004c*/ 	.word	0x00006760


	//   ....[4]....
        /*0050*/ 	.word	0x000075e0


	//   ....[5]....
        /*0054*/ 	.word	0x00008460


	//   ....[6]....
        /*0058*/ 	.word	0x0000a990


	//   ....[7]....
        /*005c*/ 	.word	0x0000b810


	//   ....[8]....
        /*0060*/ 	.word	0x0000c690


	//   ....[9]....
        /*0064*/ 	.word	0x0000ebb0


	//   ....[10]....
        /*0068*/ 	.word	0x0000fa30


	//   ....[11]....
        /*006c*/ 	.word	0x000108b0


	//----- nvinfo : EIATTR_EXIT_INSTR_OFFSETS
	.align		4
.L_10016:
        /*0070*/ 	.byte	0x04, 0x1c
        /*0072*/ 	.short	(.L_10018 - .L_10017)


	//   ....[0]....
.L_10017:
        /*0074*/ 	.word	0x0000c730


	//   ....[1]....
        /*0078*/ 	.word	0x0000fbc0


	//   ....[2]....
        /*007c*/ 	.word	0x0000fbe0


	//   ....[3]....
        /*0080*/ 	.word	0x0000fc70


	//   ....[4]....
        /*0084*/ 	.word	0x0000fc90


	//   ....[5]....
        /*0088*/ 	.word	0x0000fcb0


	//   ....[6]....
        /*008c*/ 	.word	0x0000fd40


	//   ....[7]....
        /*0090*/ 	.word	0x0000fd80


	//   ....[8]....
        /*0094*/ 	.word	0x0000fe20


	//   ....[9]....
        /*0098*/ 	.word	0x0000fe70


	//   ....[10]....
        /*009c*/ 	.word	0x0000fea0


	//   ....[11]....
        /*00a0*/ 	.word	0x0000ff40


	//   ....[12]....
        /*00a4*/ 	.word	0x0000ff80


	//   ....[13]....
        /*00a8*/ 	.word	0x00010110


	//   ....[14]....
        /*00ac*/ 	.word	0x00010270


	//   ....[15]....
        /*00b0*/ 	.word	0x000102b0


	//   ....[16]....
        /*00b4*/ 	.word	0x00010350


	//   ....[17]....
        /*00b8*/ 	.word	0x000104d0


	//   ....[18]....
        /*00bc*/ 	.word	0x00010650


	//   ....[19]....
        /*00c0*/ 	.word	0x000107b0


	//   ....[20]....
        /*00c4*/ 	.word	0x000108c0


	//   ....[21]....
        /*00c8*/ 	.word	0x000108f0


	//   ....[22]....
        /*00cc*/ 	.word	0x00010910


	//----- nvinfo : EIATTR_MAX_THREADS
	.align		4
.L_10018:
        /*00d0*/ 	.byte	0x04, 0x05
        /*00d2*/ 	.short	(.L_10020 - .L_10019)
.L_10019:
        /*00d4*/ 	.word	0x00000080
        /*00d8*/ 	.word	0x00000001
        /*00dc*/ 	.word	0x00000001


	//----- nvinfo : EIATTR_CRS_STACK_SIZE
	.align		4
.L_10020:
        /*00e0*/ 	.byte	0x04, 0x1e
        /*00e2*/ 	.short	(.L_10022 - .L_10021)
.L_10021:
        /*00e4*/ 	.word	0x00000000


	//----- nvinfo : EIATTR_CBANK_PARAM_SIZE
	.align		4
.L_10022:
        /*00e8*/ 	.byte	0x03, 0x19
        /*00ea*/ 	.short	0x0290


	//----- nvinfo : EIATTR_PARAM_CBANK
	.align		4
        /*00ec*/ 	.byte	0x04, 0x0a
        /*00ee*/ 	.short	(.L_10024 - .L_10023)
	.align		4
.L_10023:
        /*00f0*/ 	.word	index@(.nv.constant0._ZN2at6native18elementwise_kernelILi128ELi4EZNS0_15gpu_kernel_implINS0_13BinaryFunctorIssbZZZNS0_23logical_and_kernel_cudaERNS_14TensorIteratorEENKUlvE0_clEvENKUlvE3_clEvEUlssE_EEEEvRNS_18TensorIteratorBaseERKT_EUliE_EEviT1_)
        /*00f4*/ 	.short	0x0210
        /*00f6*/ 	.short	0x0290


	//----- nvinfo : EIATTR_SW_WAR
	.align		4
.L_10024:
        /*00f8*/ 	.byte	0x04, 0x36
        /*00fa*/ 	.short	(.L_10026 - .L_10025)
.L_10025:
        /*00fc*/ 	.word	0x00000008
.L_10026:


//--------------------- .nv.info._ZN2at6native27unrolled_elementwise_kernelINS0_13BinaryFunctorIssbZZZNS0_23logical_and_kernel_cudaERNS_14TensorIteratorEENKUlvE0_clEvENKUlvE3_clEvEUlssE_EESt5arrayIPcLm3EELi4E23TrivialOffsetCalculatorILi2EjESC_ILi1EjENS0_6memory12LoadWithCastILi2EEENSF_13StoreWithCastILi1EEEEEviT_T0_T2_T3_T4_T5_ --------------------------
	.section	.nv.info._ZN2at6native27unrolled_elementwise_kernelINS0_13BinaryFunctorIssbZZZNS0_23logical_and_kernel_cudaERNS_14TensorIteratorEENKUlvE0_clEvENKUlvE3_clEvEUlssE_EESt5arrayIPcLm3EELi4E23TrivialOffsetCalculatorILi2EjESC_ILi1EjENS0_6memory12LoadWithCastILi2EEENSF_13StoreWithCastILi1EEEEEviT_T0_T2_T3_T4_T5_,"",@"SHT_CUDA_INFO"
	.sectionflags	@""
	.align	4


	//----- nvinfo : EIATTR_CUDA_API_VERSION
	.align		4
        /*0000*/ 	.byte	0x04, 0x37
        /*0002*/ 	.short	(.L_10028 - .L_10027)
.L_10027:
        /*0004*/ 	.word	0x00000082


	//----- nvinfo : EIATTR_KPARAM_INFO
	.align		4
.L_10028:
        /*0008*/ 	.byte	0x04, 0x17
        /*000a*/ 	.short	(.L_10030 - .L_10029)
.L_10029:
        /*000c*/ 	.word	0x00000000
        /*0010*/ 	.short	0x0006
        /*0012*/ 	.short	0x0030
        /*0014*/ 	.byte	0x00, 0xf0, 0x21, 0x00


	//----- nvinfo : EIATTR_KPARAM_INFO
	.align		4
.L_10030:
        /*0018*/ 	.byte	0x04, 0x17
        /*001a*/ 	.short	(.L_10032 - .L_10031)
.L_10031:
        /*001c*/ 	.word	0x00000000
        /*0020*/ 	.short	0x0005
        /*0022*/ 	.short	0x0024
        /*0024*/ 	.byte	0x00, 0xf0, 0x31, 0x00


	//----- nvinfo : EIATTR_KPARAM_INFO
	.align		4
.L_10032:
        /*0028*/ 	.byte	0x04, 0x17
        /*002a*/ 	.short	(.L_10034 - .L_10033)
.L_10033:
        /*002c*/ 	.word	0x00000000
        /*0030*/ 	.short	0x0004
        /*0032*/ 	.short	0x0021
        /*0034*/ 	.byte	0x00, 0xf0, 0x05, 0x00


	//----- nvinfo : EIATTR_KPARAM_INFO
	.align		4
.L_10034:
        /*0038*/ 	.byte	0x04, 0x17
        /*003a*/ 	.short	(.L_10036 - .L_10035)
.L_10035:
        /*003c*/ 	.word	0x00000000
        /*0040*/ 	.short	0x0003
        /*0042*/ 	.short	0x0020
        /*0044*/ 	.byte	0x00, 0xf0, 0x05, 0x00


	//----- nvinfo : EIATTR_KPARAM_INFO
	.align		4
.L_10036:
        /*0048*/ 	.byte	0x04, 0x17
        /*004a*/ 	.short	(.L_10038 - .L_10037)
.L_10037:
        /*004c*/ 	.word	0x00000000
        /*0050*/ 	.short	0x0002
        /*0052*/ 	.short	0x0008
        /*0054*/ 	.byte	0x00, 0xf0, 0x61, 0x00


	//----- nvinfo : EIATTR_KPARAM_INFO
	.align		4
.L_10038:
        /*0058*/ 	.byte	0x04, 0x17
        /*005a*/ 	.short	(.L_10040 - .L_10039)
.L_10039:
        /*005c*/ 	.word	0x00000000
        /*0060*/ 	.short	0x0001
        /*0062*/ 	.short	0x0004
        /*0064*/ 	.byte	0x00, 0xf0, 0x05, 0x00


	//----- nvinfo : EIATTR_KPARAM_INFO
	.align		4
.L_10040:
        /*0068*/ 	.byte	0x04, 0x17
        /*006a*/ 	.short	(.L_10042 - .L_10041)
.L_10041:
        /*006c*/ 	.word	0x00000000
        /*0070*/ 	.short	0x0000
        /*0072*/ 	.short	0x0000
        /*0074*/ 	.byte	0x00, 0xf0, 0x11, 0x00


	//----- nvinfo : EIATTR_SPARSE_MMA_MASK
	.align		4
.L_10042:
        /*0078*/ 	.byte	0x03, 0x50
        /*007a*/ 	.short	0x0000


	//----- nvinfo : EIATTR_MAXREG_COUNT
	.align		4
        /*007c*/ 	.byte	0x03, 0x1b
        /*007e*/ 	.short	0x00ff


	//----- nvinfo : EIATTR_EXTERNS
	.align		4
        /*0080*/ 	.byte	0x04, 0x0f
        /*0082*/ 	.short	(.L_10044 - .L_10043)


	//   ....[0]....
	.align		4
.L_10043:
        /*0084*/ 	.word	index@(__assertfail)


	//----- nvinfo : EIATTR_MERCURY_ISA_VERSION
	.align		4
.L_10044:
        /*0088*/ 	.byte	0x03, 0x5f
        /*008a*/ 	.short	0x0101


	//----- nvinfo : EIATTR_SYSCALL_OFFSETS
	.align		4
        /*008c*/ 	.byte	0x04, 0x46
        /*008e*/ 	.short	(.L_10046 - .L_10045)


	//   ....[0]....
.L_10045:
        /*0090*/ 	.word	0x00000f30


	//   ....[1]....
        /*0094*/ 	.word	0x00001dc0


	//   ....[2]....
        /*0098*/ 	.word	0x00002cd0


	//   ....[3]....
        /*009c*/ 	.word	0x00003b60


	//   ....[4]....
        /*00a0*/ 	.word	0x00004a80


	//   ....[5]....
        /*00a4*/ 	.word	0x00005920


	//   ....[6]....
        /*00a8*/ 	.word	0x00006830


	//   ....[7]....
        /*00ac*/ 	.word	0x000076d0


	//   ....[8]....
        /*00b0*/ 	.word	0x00008710


	//   ....[9]....
        /*00b4*/ 	.word	0x000095e0


	//   ....[10]....
        /*00b8*/ 	.word	0x0000a490


	//   ....[11]....
        /*00bc*/ 	.word	0x0000b340


	//----- nvinfo : EIATTR_EXIT_INSTR_OFFSETS
	.align		4
.L_10046:
        /*00c0*/ 	.byte	0x04, 0x1c
        /*00c2*/ 	.short	(.L_10048 - .L_10047)


	//   ....[0]....
.L_10047:
        /*00c4*/ 	.word	0x0000a520


	//   ....[1]....
        /*00c8*/ 	.word	0x0000a650


	//   ....[2]....
        /*00cc*/ 	.word	0x0000a670


	//   ....[3]....
        /*00d0*/ 	.word	0x0000a700


	//   ....[4]....
        /*00d4*/ 	.word	0x0000a720


	//   ....[5]....
        /*00d8*/ 	.word	0x0000a740


	//   ....[6]....
        /*00dc*/ 	.word	0x0000a7d0


	//   ....[7]....
        /*00e0*/ 	.word	0x0000a810


	//   ....[8]....
        /*00e4*/ 	.word	0x0000a8b0


	//   ....[9]....
        /*00e8*/ 	.word	0x0000a900


	//   ....[10]....
        /*00ec*/ 	.word	0x0000a930


	//   ....[11]....
        /*00f0*/ 	.word	0x0000a9d0


	//   ....[12]....
        /*00f4*/ 	.word	0x0000aa10


	//   ....[13]....
        /*00f8*/ 	.word	0x0000aba0


	//   ....[14]....
        /*00fc*/ 	.word	0x0000ad00


	//   ....[15]....
        /*0100*/ 	.word	0x0000ad40


	//   ....[16]....
        /*0104*/ 	.word	0x0000ade0


	//   ....[17]....
        /*0108*/ 	.word	0x0000af60


	//   ....[18]....
        /*010c*/ 	.word	0x0000b0e0


	//   ....[19]....
        /*0110*/ 	.word	0x0000b240


	//   ....[20]....
        /*0114*/ 	.word	0x0000b350


	//   ....[21]....
        /*0118*/ 	.word	0x0000b380


	//   ....[22]....
        /*011c*/ 	.word	0x0000b3a0


	//----- nvinfo : EIATTR_MAX_THREADS
	.align		4
.L_10048:
        /*0120*/ 	.byte	0x04, 0x05
        /*0122*/ 	.short	(.L_10050 - .L_10049)
.L_10049:
        /*0124*/ 	.word	0x00000080
        /*0128*/ 	.word	0x00000001
        /*012c*/ 	.word	0x00000001


	//----- nvinfo : EIATTR_CRS_STACK_SIZE
	.align		4
.L_10050:
        /*0130*/ 	.byte	0x04, 0x1e
        /*0132*/ 	.short	(.L_10052 - .L_10051)
.L_10051:
        /*0134*/ 	.word	0x00000000


	//----- nvinfo : EIATTR_CBANK_PARAM_SIZE
	.align		4
.L_10052:
        /*0138*/ 	.byte	0x03, 0x19
        /*013a*/ 	.short	0x0038


	//----- nvinfo : EIATTR_PARAM_CBANK
	.align		4
        /*013c*/ 	.byte	0x04, 0x0a
        /*013e*/ 	.short	(.L_10054 - .L_10053)
	.align		4
.L_10053:
        /*0140*/ 	.word	index@(.nv.constant0._ZN2at6native27unrolled_elementwise_kernelINS0_13BinaryFunctorIssbZZZNS0_23logical_and_kernel_cudaERNS_14TensorIteratorEENKUlvE0_clEvENKUlvE3_clEvEUlssE_EESt5arrayIPcLm3EELi4E23TrivialOffsetCalculatorILi2EjESC_ILi1EjENS0_6memory12LoadWithCastILi2EEENSF_13StoreWithCastILi1EEEEEviT_T0_T2_T3_T4_T5_)
        /*0144*/ 	.short	0x0210
        /*0146*/ 	.short	0x0038


	//----- nvinfo : EIATTR_SW_WAR
	.align		4
.L_10054:
        /*0148*/ 	.byte	0x04, 0x36
        /*014a*/ 	.short	(.L_10056 - .L_10055)
.L_10055:
        /*014c*/ 	.word	0x00000008
.L_10056:


//--------------------- .nv.info._ZN2at6native18elementwise_kernelILi128ELi4EZNS0_22gpu_kernel_impl_nocastINS0_13BinaryFunctorIssbZZZNS0_23logical_and_kernel_cudaERNS_14TensorIteratorEENKUlvE0_clEvENKUlvE3_clEvEUlssE_EEEEvRNS_18TensorIteratorBaseERKT_EUliE_EEviT1_ --------------------------
	.section	.nv.info._ZN2at6native18elementwise_kernelILi128ELi4EZNS0_22gpu_kernel_impl_nocastINS0_13BinaryFunctorIssbZZZNS0_23logical_and_kernel_cudaERNS_14TensorIteratorEENKUlvE0_clEvENKUlvE3_clEvEUlssE_EEEEvRNS_18TensorIteratorBaseERKT_EUliE_EEviT1_,"",@"SHT_CUDA_INFO"
	.sectionflags	@""
	.align	4


	//----- nvinfo : EIATTR_CUDA_API_VERSION
	.align		4
        /*0000*/ 	.byte	0x04, 0x37
        /*0002*/ 	.short	(.L_10058 - .L_10057)
.L_10057:
        /*0004*/ 	.word	0x00000082


	//----- nvinfo : EIATTR_KPARAM_INFO
	.align		4
.L_10058:
        /*0008*/ 	.byte	0x04, 0x17
        /*000a*/ 	.short	(.L_10060 - .L_10059)
.L_10059:
        /*000c*/ 	.word	0x00000000
        /*0010*/ 	.short	0x0001
        /*0012*/ 	.short	0x0008
        /*0014*/ 	.byte	0x00, 0xf0, 0x21, 0x0a


	//----- nvinfo : EIATTR_KPARAM_INFO
	.align		4
.L_10060:
        /*0018*/ 	.byte	0x04, 0x17
        /*001a*/ 	.short	(.L_10062 - .L_10061)
.L_10061:
        /*001c*/ 	.word	0x00000000
        /*0020*/ 	.short	0x0000
        /*0022*/ 	.short	0x0000
        /*0024*/ 	.byte	0x00, 0xf0, 0x11, 0x00


	//----- nvinfo : EIATTR_SPARSE_MMA_MASK
	.align		4
.L_10062:
        /*0028*/ 	.byte	0x03, 0x50
        /*002a*/ 	.short	0x0000


	//----- nvinfo : EIATTR_MAXREG_COUNT
	.align		4
        /*002c*/ 	.byte	0x03, 0x1b
        /*002e*/ 	.short	0x0080


	//----- nvinfo : EIATTR_MERCURY_ISA_VERSION
	.align		4
        /*0030*/ 	.byte	0x03, 0x5f
        /*0032*/ 	.short	0x0101


	//----- nvinfo : EIATTR_EXIT_INSTR_OFFSETS
	.align		4
        /*0034*/ 	.byte	0x04, 0x1c
        /*0036*/ 	.short	(.L_10064 - .L_10063)


	//   ....[0]....
.L_10063:
        /*0038*/ 	.word	0x00004650


	//   ....[1]....
        /*003c*/ 	.word	0x00005d60


	//----- nvinfo : EIATTR_MAX_THREADS
	.align		4
.L_10064:
        /*0040*/ 	.byte	0x04, 0x05
        /*0042*/ 	.short	(.L_10066 - .L_10065)
.L_10065:
        /*0044*/ 	.word	0x00000080
        /*0048*/ 	.word	0x00000001
        /*004c*/ 	.word	0x00000001


	//----- nvinfo : EIATTR_CRS_STACK_SIZE
	.align		4
.L_10066:
        /*0050*/ 	.byte	0x04, 0x1e
        /*0052*/ 	.short	(.L_10068 - .L_10067)
.L_10067:
        /*0054*/ 	.word	0x00000000


	//----- nvinfo : EIATTR_CBANK_PARAM_SIZE
	.align		4
.L_10068:
        /*0058*/ 	.byte	0x03, 0x19
        /*005a*/ 	.short	0x0290


	//----- nvinfo : EIATTR_PARAM_CBANK
	.align		4
        /*005c*/ 	.byte	0x04, 0x0a
        /*005e*/ 	.short	(.L_10070 - .L_10069)
	.align		4
.L_10069:
        /*0060*/ 	.word	index@(.nv.constant0._ZN2at6native18elementwise_kernelILi128ELi4EZNS0_22gpu_kernel_impl_nocastINS0_13BinaryFunctorIssbZZZNS0_23logical_and_kernel_cudaERNS_14TensorIteratorEENKUlvE0_clEvENKUlvE3_clEvEUlssE_EEEEvRNS_18TensorIteratorBaseERKT_EUliE_EEviT1_)
        /*0064*/ 	.short	0x0210
        /*0066*/ 	.short	0x0290


	//----- nvinfo : EIATTR_SW_WAR
	.align		4
.L_10070:
        /*0068*/ 	.byte	0x04, 0x36
        /*006a*/ 	.short	(.L_10072 - .L_10071)
.L_10071:
        /*006c*/ 	.word	0x00000008
.L_10072:


//--------------------- .nv.info._ZN2at6native27unrolled_elementwise_kernelINS0_13BinaryFunctorIssbZZZNS0_23logical_and_kernel_cudaERNS_14TensorIteratorEENKUlvE0_clEvENKUlvE3_clEvEUlssE_EESt5arrayIPcLm3EELi4E23TrivialOffsetCalculatorILi2EjESC_ILi1EjENS0_6memory15LoadWithoutCastENSF_16StoreWithoutCastEEEviT_T0_T2_T3_T4_T5_ --------------------------
	.section	.nv.info._ZN2at6native27unrolled_elementwise_kernelINS0_13BinaryFunctorIssbZZZNS0_23logical_and_kernel_cudaERNS_14TensorIteratorEENKUlvE0_clEvENKUlvE3_clEvEUlssE_EESt5arrayIPcLm3EELi4E23TrivialOffsetCalculatorILi2EjESC_ILi1EjENS0_6memory15LoadWithoutCastENSF_16StoreWithoutCastEEEviT_T0_T2_T3_T4_T5_,"",@"SHT_CUDA_INFO"
	.sectionflags	@""
	.align	4


	//----- nvinfo : EIATTR_CUDA_API_VERSION
	.align		4
        /*0000*/ 	.byte	0x04, 0x37
        /*0002*/ 	.short	(.L_10074 - .L_10073)
.L_10073:
        /*0004*/ 	.word	0x00000082


	//----- nvinfo : EIATTR_KPARAM_INFO
	.align		4
.L_10074:
        /*0008*/ 	.byte	0x04, 0x17
        /*000a*/ 	.short	(.L_10076 - .L_10075)
.L_10075:
        /*000c*/ 	.word	0x00000000
        /*0010*/ 	.short	0x0006
        /*0012*/ 	.short	0x0023
        /*0014*/ 	.byte	0x00, 0xf0, 0x05, 0x00


	//----- nvinfo : EIATTR_KPARAM_INFO
	.align		4
.L_10076:
        /*0018*/ 	.byte	0x04, 0x17
        /*001a*/ 	.short	(.L_10078 - .L_10077)
.L_10077:
        /*001c*/ 	.word	0x00000000
        /*0020*/ 	.short	0x0005
        /*0022*/ 	.short	0x0022
        /*0024*/ 	.byte	0x00, 0xf0, 0x05, 0x00


	//----- nvinfo : EIATTR_KPARAM_INFO
	.align		4
.L_10078:
        /*0028*/ 	.byte	0x04, 0x17
        /*002a*/ 	.short	(.L_10080 - .L_10079)
.L_10079:
        /*002c*/ 	.word	0x00000000
        /*0030*/ 	.short	0x0004
        /*0032*/ 	.short	0x0021
        /*0034*/ 	.byte	0x00, 0xf0, 0x05, 0x00


	//----- nvinfo : EIATTR_KPARAM_INFO
	.align		4
.L_10080:
        /*0038*/ 	.byte	0x04, 0x17
        /*003a*/ 	.short	(.L_10082 - .L_10081)
.L_10081:
        /*003c*/ 	.word	0x00000000
        /*0040*/ 	.short	0x0003
        /*0042*/ 	.short	0x0020
        /*0044*/ 	.byte	0x00, 0xf0, 0x05, 0x00


	//----- nvinfo : EIATTR_KPARAM_INFO
	.align		4
.L_10082:
        /*0048*/ 	.byte	0x04, 0x17
        /*004a*/ 	.short	(.L_10084 - .L_10083)
.L_10083:
        /*004c*/ 	.word	0x00000000
        /*0050*/ 	.short	0x0002
        /*0052*/ 	.short	0x0008
        /*0054*/ 	.byte	0x00, 0xf0, 0x61, 0x00


	//----- nvinfo : EIATTR_KPARAM_INFO
	.align		4
.L_10084:
        /*0058*/ 	.byte	0x04, 0x17
        /*005a*/ 	.short	(.L_10086 - .L_10085)
.L_10085:
        /*005c*/ 	.word	0x00000000
        /*0060*/ 	.short	0x0001
        /*0062*/ 	.short	0x0004
        /*0064*/ 	.byte	0x00, 0xf0, 0x05, 0x00


	//----- nvinfo : EIATTR_KPARAM_INFO
	.align		4
.L_10086:
        /*0068*/ 	.byte	0x04, 0x17
        /*006a*/ 	.short	(.L_10088 - .L_10087)
.L_10087:
        /*006c*/ 	.word	0x00000000
        /*0070*/ 	.short	0x0000
        /*0072*/ 	.short	0x0000
        /*0074*/ 	.byte	0x00, 0xf0, 0x11, 0x00


	//----- nvinfo : EIATTR_SPARSE_MMA_MASK
	.align		4
.L_10088:
        /*0078*/ 	.byte	0x03, 0x50
        /*007a*/ 	.short	0x0000


	//----- nvinfo : EIATTR_MAXREG_COUNT
	.align		4
        /*007c*/ 	.byte	0x03, 0x1b
        /*007e*/ 	.short	0x00ff


	//----- nvinfo : EIATTR_MERCURY_ISA_VERSION
	.align		4
        /*0080*/ 	.byte	0x03, 0x5f
        /*0082*/ 	.short	0x0101


	//----- nvinfo : EIATTR_EXIT_INSTR_OFFSETS
	.align		4
        /*0084*/ 	.byte	0x04, 0x1c
        /*0086*/ 	.short	(.L_10090 - .L_10089)


	//   ....[0]....
.L_10089:
        /*0088*/ 	.word	0x000005b0


	//   ....[1]....
        /*008c*/ 	.word	0x00000640


	//----- nvinfo : EIATTR_MAX_THREADS
	.align		4
.L_10090:
        /*0090*/ 	.byte	0x04, 0x05
        /*0092*/ 	.short	(.L_10092 - .L_10091)
.L_10091:
        /*0094*/ 	.word	0x00000080
        /*0098*/ 	.word	0x00000001
        /*009c*/ 	.word	0x00000001


	//----- nvinfo : EIATTR_CRS_STACK_SIZE
	.align		4
.L_10092:
        /*00a0*/ 	.byte	0x04, 0x1e
        /*00a2*/ 	.short	(.L_10094 - .L_10093)
.L_10093:
        /*00a4*/ 	.word	0x00000000


	//----- nvinfo : EIATTR_CBANK_PARAM_SIZE
	.align		4
.L_10094:
        /*00a8*/ 	.byte	0x03, 0x19
        /*00aa*/ 	.short	0x0024


	//----- nvinfo : EIATTR_PARAM_CBANK
	.align		4
        /*00ac*/ 	.byte	0x04, 0x0a
        /*00ae*/ 	.short	(.L_10096 - .L_10095)
	.align		4
.L_10095:
        /*00b0*/ 	.word	index@(.nv.constant0._ZN2at6native27unrolled_elementwise_kernelINS0_13BinaryFunctorIssbZZZNS0_23logical_and_kernel_cudaERNS_14TensorIteratorEENKUlvE0_clEvENKUlvE3_clEvEUlssE_EESt5arrayIPcLm3EELi4E23TrivialOffsetCalculatorILi2EjESC_ILi1EjENS0_6memory15LoadWithoutCastENSF_16StoreWithoutCastEEEviT_T0_T2_T3_T4_T5_)
        /*00b4*/ 	.short	0x0210
        /*00b6*/ 	.short	0x0024


	//----- nvinfo : EIATTR_SW_WAR
	.align		4
.L_10096:
        /*00b8*/ 	.byte	0x04, 0x36
        /*00ba*/ 	.short	(.L_10098 - .L_10097)
.L_10097:
        /*00bc*/ 	.word	0x00000008
.L_10098:


//--------------------- .nv.info._ZN2at6native29vectorized_elementwise_kernelILi2ENS0_13BinaryFunctorIssbZZZNS0_23logical_and_kernel_cudaERNS_14TensorIteratorEENKUlvE0_clEvENKUlvE3_clEvEUlssE_EESt5arrayIPcLm3EEEEviT0_T1_ --------------------------
	.section	.nv.info._ZN2at6native29vectorized_elementwise_kernelILi2ENS0_13BinaryFunctorIssbZZZNS0_23logical_and_kernel_cudaERNS_14TensorIteratorEENKUlvE0_clEvENKUlvE3_clEvEUlssE_EESt5arrayIPcLm3EEEEviT0_T1_,"",@"SHT_CUDA_INFO"
	.sectionflags	@""
	.align	4


	//----- nvinfo : EIATTR_CUDA_API_VERSION
	.align		4
        /*0000*/ 	.byte	0x04, 0x37
        /*0002*/ 	.short	(.L_10100 - .L_10099)
.L_10099:
        /*0004*/ 	.word	0x00000082


	//----- nvinfo : EIATTR_KPARAM_INFO
	.align		4
.L_10100:
        /*0008*/ 	.byte	0x04, 0x17
        /*000a*/ 	.short	(.L_10102 - .L_10101)
.L_10101:
        /*000c*/ 	.word	0x00000000
        /*0010*/ 	.short	0x0002
        /*0012*/ 	.short	0x0008
        /*0014*/ 	.byte	0x00, 0xf0, 0x61, 0x00


	//----- nvinfo : EIATTR_KPARAM_INFO
	.align		4
.L_10102:
        /*0018*/ 	.byte	0x04, 0x17
        /*001a*/ 	.short	(.L_10104 - .L_10103)
.L_10103:
        /*001c*/ 	.word	0x00000000
        /*0020*/ 	.short	0x0001
        /*0022*/ 	.short	0x0004
        /*0024*/ 	.byte	0x00, 0xf0, 0x05, 0x00


	//----- nvinfo : EIATTR_KPARAM_INFO
	.align		4
.L_10104:
        /*0028*/ 	.byte	0x04, 0x17
        /*002a*/ 	.short	(.L_10106 - .L_10105)
.L_10105:
        /*002c*/ 	.word	0x00000000
        /*0030*/ 	.short	0x0000
        /*0032*/ 	.short	0x0000
        /*0034*/ 	.byte	0x00, 0xf0, 0x11, 0x00


	//----- nvinfo : EIATTR_SPARSE_MMA_MASK
	.align		4
.L_10106:
        /*0038*/ 	.byte	0x03, 0x50
        /*003a*/ 	.short	0x0000


	//----- nvinfo : EIATTR_MAXREG_COUNT
	.align		4
        /*003c*/ 	.byte	0x03, 0x1b
        /*003e*/ 	.short	0x00ff


	//----- nvinfo : EIATTR_MERCURY_ISA_VERSION
	.align		4
        /*0040*/ 	.byte	0x03, 0x5f
        /*0042*/ 	.short	0x0101


	//----- nvinfo : EIATTR_EXIT_INSTR_OFFSETS
	.align		4
        /*0044*/ 	.byte	0x04, 0x1c
        /*0046*/ 	.short	(.L_10108 - .L_10107)


	//   ....[0]....
.L_10107:
        /*0048*/ 	.word	0x00000570


	//   ....[1]....
        /*004c*/ 	.word	0x000011b0


	//   ....[2]....
        /*0050*/ 	.word	0x00001220


	//----- nvinfo : EIATTR_MAX_THREADS
	.align		4
.L_10108:
        /*0054*/ 	.byte	0x04, 0x05
        /*0056*/ 	.short	(.L_10110 - .L_10109)
.L_10109:
        /*0058*/ 	.word	0x00000080
        /*005c*/ 	.word	0x00000001
        /*0060*/ 	.word	0x00000001


	//----- nvinfo : EIATTR_CRS_STACK_SIZE
	.align		4
.L_10110:
        /*0064*/ 	.byte	0x04, 0x1e
        /*0066*/ 	.short	(.L_10112 - .L_10111)
.L_10111:
        /*0068*/ 	.word	0x00000000


	//----- nvinfo : EIATTR_CBANK_PARAM_SIZE
	.align		4
.L_10112:
        /*006c*/ 	.byte	0x03, 0x19
        /*006e*/ 	.short	0x0020


	//----- nvinfo : EIATTR_PARAM_CBANK
	.align		4
        /*0070*/ 	.byte	0x04, 0x0a
        /*0072*/ 	.short	(.L_10114 - .L_10113)
	.align		4
.L_10113:
        /*0074*/ 	.word	index@(.nv.constant0._ZN2at6native29vectorized_elementwise_kernelILi2ENS0_13BinaryFunctorIssbZZZNS0_23logical_and_kernel_cudaERNS_14TensorIteratorEENKUlvE0_clEvENKUlvE3_clEvEUlssE_EESt5arrayIPcLm3EEEEviT0_T1_)
        /*0078*/ 	.short	0x0210
        /*007a*/ 	.short	0x0020


	//----- nvinfo : EIATTR_SW_WAR
	.align		4
.L_10114:
        /*007c*/ 	.byte	0x04, 0x36
        /*007e*/ 	.short	(.L_10116 - .L_10115)
.L_10115:
        /*0080*/ 	.word	0x00000008
.L_10116:


//--------------------- .nv.info._ZN2at6native29vectorized_elementwise_kernelILi4ENS0_13BinaryFunctorIssbZZZNS0_23logical_and_kernel_cudaERNS_14TensorIteratorEENKUlvE0_clEvENKUlvE3_clEvEUlssE_EESt5arrayIPcLm3EEEEviT0_T1_ --------------------------
	.section	.nv.info._ZN2at6native29vectorized_elementwise_kernelILi4ENS0_13BinaryFunctorIssbZZZNS0_23logical_and_kernel_cudaERNS_14TensorIteratorEENKUlvE0_clEvENKUlvE3_clEvEUlssE_EESt5arrayIPcLm3EEEEviT0_T1_,"",@"SHT_CUDA_INFO"
	.sectionflags	@""
	.align	4


	//----- nvinfo : EIATTR_CUDA_API_VERSION
	.align		4
        /*0000*/ 	.byte	0x04, 0x37
        /*0002*/ 	.short	(.L_10118 - .L_10117)
.L_10117:
        /*0004*/ 	.word	0x00000082


	//----- nvinfo : EIATTR_KPARAM_INFO
	.align		4
.L_10118:
        /*0008*/ 	.byte	0x04, 0x17
        /*000a*/ 	.short	(.L_10120 - .L_10119)
.L_10119:
        /*000c*/ 	.word	0x00000000
        /*0010*/ 	.short	0x0002
        /*0012*/ 	.short	0x0008
        /*0014*/ 	.byte	0x00, 0xf0, 0x61, 0x00


	//----- nvinfo : EIATTR_KPARAM_INFO
	.align		4
.L_10120:
        /*0018*/ 	.byte	0x04, 0x17
        /*001a*/ 	.short	(.L_10122 - .L_10121)
.L_10121:
        /*001c*/ 	.word	0x00000000
        /*0020*/ 	.short	0x0001
        /*0022*/ 	.short	0x0004
        /*0024*/ 	.byte	0x00, 0xf0, 0x05, 0x00


	//----- nvinfo : EIATTR_KPARAM_INFO
	.align		4
.L_10122:
        /*0028*/ 	.byte	0x04, 0x17
        /*002a*/ 	.short	(.L_10124 - .L_10123)
.L_10123:
        /*002c*/ 	.word	0x00000000
        /*0030*/ 	.short	0x0000
        /*0032*/ 	.short	0x0000
        /*0034*/ 	.byte	0x00, 0xf0, 0x11, 0x00


	//----- nvinfo : EIATTR_SPARSE_MMA_MASK
	.align		4
.L_10124:
        /*0038*/ 	.byte	0x03, 0x50
        /*003a*/ 	.short	0x0000


	//----- nvinfo : EIATTR_MAXREG_COUNT
	.align		4
        /*003c*/ 	.byte	0x03, 0x1b
        /*003e*/ 	.short	0x00ff


	//----- nvinfo : EIATTR_MERCURY_ISA_VERSION
	.align		4
        /*0040*/ 	.byte	0x03, 0x5f
        /*0042*/ 	.short	0x0101


	//----- nvinfo : EIATTR_EXIT_INSTR_OFFSETS
	.align		4
        /*0044*/ 	.byte	0x04, 0x1c
        /*0046*/ 	.short	(.L_10126 - .L_10125)


	//   ....[0]....
.L_10125:
        /*0048*/ 	.word	0x00000500


	//   ....[1]....
        /*004c*/ 	.word	0x00001140


	//   ....[2]....
        /*0050*/ 	.word	0x000011b0


	//----- nvinfo : EIATTR_MAX_THREADS
	.align		4
.L_10126:
        /*0054*/ 	.byte	0x04, 0x05
        /*0056*/ 	.short	(.L_10128 - .L_10127)
.L_10127:
        /*0058*/ 	.word	0x00000080
        /*005c*/ 	.word	0x00000001
        /*0060*/ 	.word	0x00000001


	//----- nvinfo : EIATTR_CRS_STACK_SIZE
	.align		4
.L_10128:
        /*0064*/ 	.byte	0x04, 0x1e
        /*0066*/ 	.short	(.L_10130 - .L_10129)
.L_10129:
        /*0068*/ 	.word	0x00000000


	//----- nvinfo : EIATTR_CBANK_PARAM_SIZE
	.align		4
.L_10130:
        /*006c*/ 	.byte	0x03, 0x19
        /*006e*/ 	.short	0x0020


	//----- nvinfo : EIATTR_PARAM_CBANK
	.align		4
        /*0070*/ 	.byte	0x04, 0x0a
        /*0072*/ 	.short	(.L_10132 - .L_10131)
	.align		4
.L_10131:
        /*0074*/ 	.word	index@(.nv.constant0._ZN2at6native29vectorized_elementwise_kernelILi4ENS0_13BinaryFunctorIssbZZZNS0_23logical_and_kernel_cudaERNS_14TensorIteratorEENKUlvE0_clEvENKUlvE3_clEvEUlssE_EESt5arrayIPcLm3EEEEviT0_T1_)
        /*0078*/ 	.short	0x0210
        /*007a*/ 	.short	0x0020


	//----- nvinfo : EIATTR_SW_WAR
	.align		4
.L_10132:
        /*007c*/ 	.byte	0x04, 0x36
        /*007e*/ 	.short	(.L_10134 - .L_10133)
.L_10133:
        /*0080*/ 	.word	0x00000008
.L_10134:


//--------------------- .nv.info._ZN2at6native29vectorized_elementwise_kernelILi8ENS0_13BinaryFunctorIssbZZZNS0_23logical_and_kernel_cudaERNS_14TensorIteratorEENKUlvE0_clEvENKUlvE3_clEvEUlssE_EESt5arrayIPcLm3EEEEviT0_T1_ --------------------------
	.section	.nv.info._ZN2at6native29vectorized_elementwise_kernelILi8ENS0_13BinaryFunctorIssbZZZNS0_23logical_and_kernel_cudaERNS_14TensorIteratorEENKUlvE0_clEvENKUlvE3_clEvEUlssE_EESt5arrayIPcLm3EEEEviT0_T1_,"",@"SHT_CUDA_INFO"
	.sectionflags	@""
	.align	4


	//----- nvinfo : EIATTR_CUDA_API_VERSION
	.align		4
        /*0000*/ 	.byte	0x04, 0x37
        /*0002*/ 	.short	(.L_10136 - .L_10135)
.L_10135:
        /*0004*/ 	.word	0x00000082


	//----- nvinfo : EIATTR_KPARAM_INFO
	.align		4
.L_10136:
        /*0008*/ 	.byte	0x04, 0x17
        /*000a*/ 	.short	(.L_10138 - .L_10137)
.L_10137:
        /*000c*/ 	.word	0x00000000
        /*0010*/ 	.short	0x0002
        /*0012*/ 	.short	0x0008
        /*0014*/ 	.byte	0x00, 0xf0, 0x61, 0x00


	//----- nvinfo : EIATTR_KPARAM_INFO
	.align		4
.L_10138:
        /*0018*/ 	.byte	0x04, 0x17
        /*001a*/ 	.short	(.L_10140 - .L_10139)
.L_10139:
        /*001c*/ 	.word	0x00000000
        /*0020*/ 	.short	0x0001
        /*0022*/ 	.short	0x0004
        /*0024*/ 	.byte	0x00, 0xf0, 0x05, 0x00


	//----- nvinfo : EIATTR_KPARAM_INFO
	.align		4
.L_10140:
        /*0028*/ 	.byte	0x04, 0x17
        /*002a*/ 	.short	(.L_10142 - .L_10141)
.L_10141:
        /*002c*/ 	.word	0x00000000
        /*0030*/ 	.short	0x0000
        /*0032*/ 	.short	0x0000
        /*0034*/ 	.byte	0x00, 0xf0, 0x11, 0x00


	//----- nvinfo : EIATTR_SPARSE_MMA_MASK
	.align		4
.L_10142:
        /*0038*/ 	.byte	0x03, 0x50
        /*003a*/ 	.short	0x0000


	//----- nvinfo : EIATTR_MAXREG_COUNT
	.align		4
        /*003c*/ 	.byte	0x03, 0x1b
        /*003e*/ 	.short	0x00ff


	//----- nvinfo : EIATTR_MERCURY_ISA_VERSION
	.align		4
        /*0040*/ 	.byte	0x03, 0x5f
        /*0042*/ 	.short	0x0101


	//----- nvinfo : EIATTR_EXIT_INSTR_OFFSETS
	.align		4
        /*0044*/ 	.byte	0x04, 0x1c
        /*0046*/ 	.short	(.L_10144 - .L_10143)


	//   ....[0]....
.L_10143:
        /*0048*/ 	.word	0x00000530


	//   ....[1]....
        /*004c*/ 	.word	0x00001170


	//   ....[2]....
        /*0050*/ 	.word	0x000011e0


	//----- nvinfo : EIATTR_MAX_THREADS
	.align		4
.L_10144:
        /*0054*/ 	.byte	0x04, 0x05
        /*0056*/ 	.short	(.L_10146 - .L_10145)
.L_10145:
        /*0058*/ 	.word	0x00000080
        /*005c*/ 	.word	0x00000001
        /*0060*/ 	.word	0x00000001


	//----- nvinfo : EIATTR_CRS_STACK_SIZE
	.align		4
.L_10146:
        /*0064*/ 	.byte	0x04, 0x1e
        /*0066*/ 	.short	(.L_10148 - .L_10147)
.L_10147:
        /*0068*/ 	.word	0x00000000


	//----- nvinfo : EIATTR_CBANK_PARAM_SIZE
	.align		4
.L_10148:
        /*006c*/ 	.byte	0x03, 0x19
        /*006e*/ 	.short	0x0020


	//----- nvinfo : EIATTR_PARAM_CBANK
	.align		4
        /*0070*/ 	.byte	0x04, 0x0a
        /*0072*/ 	.short	(.L_10150 - .L_10149)
	.align		4
.L_10149:
        /*0074*/ 	.word	index@(.nv.constant0._ZN2at6native29vectorized_elementwise_kernelILi8ENS0_13BinaryFunctorIssbZZZNS0_23logical_and_kernel_cudaERNS_14TensorIteratorEENKUlvE0_clEvENKUlvE3_clEvEUlssE_EESt5arrayIPcLm3EEEEviT0_T1_)
        /*0078*/ 	.short	0x0210
        /*007a*/ 	.short	0x0020


	//----- nvinfo : EIATTR_SW_WAR
	.align		4
.L_10150:
        /*007c*/ 	.byte	0x04, 0x36
        /*007e*/ 	.short	(.L_10152 - .L_10151)
.L_10151:
        /*0080*/ 	.word	0x00000008
.L_10152:


//--------------------- .nv.info._ZN2at6native18elementwise_kernelILi128ELi4EZNS0_15gpu_kernel_implINS0_13AUnaryFunctorIllbZZZNS0_23logical_and_kernel_cudaERNS_14TensorIteratorEENKUlvE0_clEvENKUlvE2_clEvEUlllE_EEEEvRNS_18TensorIteratorBaseERKT_EUliE_EEviT1_ --------------------------
	.section	.nv.info._ZN2at6native18elementwise_kernelILi128ELi4EZNS0_15gpu_kernel_implINS0_13AUnaryFunctorIllbZZZNS0_23logical_and_kernel_cudaERNS_14TensorIteratorEENKUlvE0_clEvENKUlvE2_clEvEUlllE_EEEEvRNS_18TensorIteratorBaseERKT_EUliE_EEviT1_,"",@"SHT_CUDA_INFO"
	.sectionflags	@""
	.align	4


	//----- nvinfo : EIATTR_CUDA_API_VERSION
	.align		4
        /*0000*/ 	.byte	0x04, 0x37
        /*0002*/ 	.short	(.L_10154 - .L_10153)
.L_10153:
        /*0004*/ 	.word	0x00000082


	//----- nvinfo : EIATTR_KPARAM_INFO
	.align		4
.L_10154:
        /*0008*/ 	.byte	0x04, 0x17
        /*000a*/ 	.short	(.L_10156 - .L_10155)
.L_10155:
        /*000c*/ 	.word	0x00000000
        /*0010*/ 	.short	0x0001
        /*0012*/ 	.short	0x0008
        /*0014*/ 	.byte	0x00, 0xf0, 0xa1, 0x08


	//----- nvinfo : EIATTR_KPARAM_INFO
	.align		4
.L_10156:
        /*0018*/ 	.byte	0x04, 0x17
        /*001a*/ 	.short	(.L_10158 - .L_10157)
.L_10157:
        /*001c*/ 	.word	0x00000000
        /*0020*/ 	.short	0x0000
        /*0022*/ 	.short	0x0000
        /*0024*/ 	.byte	0x00, 0xf0, 0x11, 0x00


	//----- nvinfo : EIATTR_SPARSE_MMA_MASK
	.align		4
.L_10158:
        /*0028*/ 	.byte	0x03, 0x50
        /*002a*/ 	.short	0x0000


	//----- nvinfo : EIATTR_MAXREG_COUNT
	.align		4
        /*002c*/ 	.byte	0x03, 0x1b
        /*002e*/ 	.short	0x0080


	//----- nvinfo : EIATTR_EXTERNS
	.align		4
        /*0030*/ 	.byte	0x04, 0x0f
        /*0032*/ 	.short	(.L_10160 - .L_10159)


	//   ....[0]....
	.align		4
.L_10159:
        /*0034*/ 	.word	index@(__assertfail)


	//----- nvinfo : EIATTR_MERCURY_ISA_VERSION
	.align		4
.L_10160:
        /*0038*/ 	.byte	0x03, 0x5f
        /*003a*/ 	.short	0x0101


	//----- nvinfo : EIATTR_SYSCALL_OFFSETS
	.align		4
        /*003c*/ 	.byte	0x04, 0x46
        /*003e*/ 	.short	(.L_10162 - .L_10161)


	//   ....[0]....
.L_10161:
        /*0040*/ 	.word	0x000021d0


	//   ....[1]....
        /*0044*/ 	.word	0x00003060


	//   ....[2]....
        /*0048*/ 	.word	0x00005250


	//   ....[3]....
        /*004c*/ 	.word	0x000060e0


	//   ....[4]....
        /*0050*/ 	.word	0x000082c0


	//   ....[5]....
        /*0054*/ 	.word	0x00009150


	//   ....[6]....
        /*0058*/ 	.word	0x0000b320


	//   ....[7]....
        /*005c*/ 	.word	0x0000c1b0


	//----- nvinfo : EIATTR_EXIT_INSTR_OFFSETS
	.align		4
.L_10162:
        /*0060*/ 	.byte	0x04, 0x1c
        /*0062*/ 	.short	(.L_10164 - .L_10163)


	//   ....[0]....
.L_10163:
        /*0064*/ 	.word	0x000091f0


	//   ....[1]....
        /*0068*/ 	.word	0x0000b4c0


	//   ....[2]....
        /*006c*/ 	.word	0x0000b4e0


	//   ....[3]....
        /*0070*/ 	.word	0x0000b570


	//   ....[4]....
        /*0074*/ 	.word	0x0000b590


	//   ....[5]....
        /*0078*/ 	.word	0x0000b5b0


	//   ....[6]....
        /*007c*/ 	.word	0x0000b640


	//   ....[7]....
        /*0080*/ 	.word	0x0000b680


	//   ....[8]....
        /*0084*/ 	.word	0x0000b720


	//   ....[9]....
        /*0088*/ 	.word	0x0000b770


	//   ....[10]....
        /*008c*/ 	.word	0x0000b7a0


	//   ....[11]....
        /*0090*/ 	.word	0x0000b840


	//   ....[12]....
        /*0094*/ 	.word	0x0000b880


	//   ....[13]....
        /*0098*/ 	.word	0x0000ba10


	//   ....[14]....
        /*009c*/ 	.word	0x0000bb70


	//   ....[15]....
        /*00a0*/ 	.word	0x0000bbb0


	//   ....[16]....
        /*00a4*/ 	.word	0x0000bc50


	//   ....[17]....
        /*00a8*/ 	.word	0x0000bdd0


	//   ....[18]....
        /*00ac*/ 	.word	0x0000bf50


	//   ....[19]....
        /*00b0*/ 	.word	0x0000c0b0


	//   ....[20]....
        /*00b4*/ 	.word	0x0000c1c0


	//   ....[21]....
        /*00b8*/ 	.word	0x0000c1f0


	//   ....[22]....
        /*00bc*/ 	.word	0x0000c210


	//----- nvinfo : EIATTR_MAX_THREADS
	.align		4
.L_10164:
        /*00c0*/ 	.byte	0x04, 0x05
        /*00c2*/ 	.short	(.L_10166 - .L_10165)
.L_10165:
        /*00c4*/ 	.word	0x00000080
        /*00c8*/ 	.word	0x00000001
        /*00cc*/ 	.word	0x00000001


	//----- nvinfo : EIATTR_CRS_STACK_SIZE
	.align		4
.L_10166:
        /*00d0*/ 	.byte	0x04, 0x1e
        /*00d2*/ 	.short	(.L_10168 - .L_10167)
.L_10167:
        /*00d4*/ 	.word	0x00000000


	//----- nvinfo : EIATTR_CBANK_PARAM_SIZE
	.align		4
.L_10168:
        /*00d8*/ 	.byte	0x03, 0x19
        /*00da*/ 	.short	0x0230


	//----- nvinfo : EIATTR_PARAM_CBANK
	.align		4
        /*00dc*/ 	.byte	0x04, 0x0a
        /*00de*/ 	.short	(.L_10170 - .L_10169)
	.align		4
.L_10169:
        /*00e0*/ 	.word	index@(.nv.constant0._ZN2at6native18elementwise_kernelILi128ELi4EZNS0_15gpu_kernel_implINS0_13AUnaryFunctorIllbZZZNS0_23logical_and_kernel_cudaERNS_14TensorIteratorEENKUlvE0_clEvENKUlvE2_clEvEUlllE_EEEEvRNS_18TensorIteratorBaseERKT_EUliE_EEviT1_)
        /*00e4*/ 	.short	0x0210
        /*00e6*/ 	.short	0x0230


	//----- nvinfo : EIATTR_SW_WAR
	.align		4
.L_10170:
        /*00e8*/ 	.byte	0x04, 0x36
        /*00ea*/ 	.short	(.L_10172 - .L_10171)
.L_10171:
        /*00ec*/ 	.word	0x00000008
.L_10172:


//--------------------- .nv.info._ZN2at6native27unrolled_elementwise_kernelINS0_13AUnaryFunctorIllbZZZNS0_23logical_and_kernel_cudaERNS_14TensorIteratorEENKUlvE0_clEvENKUlvE2_clEvEUlllE_EESt5arrayIPcLm2EELi4E23TrivialOffsetCalculatorILi1EjESD_NS0_6memory12LoadWithCastILi1EEENSE_13StoreWithCastILi1EEEEEviT_T0_T2_T3_T4_T5_ --------------------------
	.section	.nv.info._ZN2at6native27unrolled_elementwise_kernelINS0_13AUnaryFunctorIllbZZZNS0_23logical_and_kernel_cudaERNS_14TensorIteratorEENKUlvE0_clEvENKUlvE2_clEvEUlllE_EESt5arrayIPcLm2EELi4E23TrivialOffsetCalculatorILi1EjESD_NS0_6memory12LoadWithCastILi1EEENSE_13StoreWithCastILi1EEEEEviT_T0_T2_T3_T4_T5_,"",@"SHT_CUDA_INFO"
	.sectionflags	@""
	.align	4


	//----- nvinfo : EIATTR_CUDA_API_VERSION
	.align		4
        /*0000*/ 	.byte	0x04, 0x37
        /*0002*/ 	.short	(.L_10174 - .L_10173)
.L_10173:
        /*0004*/ 	.word	0x00000082


	//----- nvinfo : EIATTR_KPARAM_INFO
	.align		4
.L_10174:
        /*0008*/ 	.byte	0x04, 0x17
        /*000a*/ 	.short	(.L_10176 - .L_10175)
.L_10175:
        /*000c*/ 	.word	0x00000000
        /*0010*/ 	.short	0x0006
        /*0012*/ 	.short	0x0034
        /*0014*/ 	.byte	0x00, 0xf0, 0x21, 0x00


	//----- nvinfo : EIATTR_KPARAM_INFO
	.align		4
.L_10176:
        /*0018*/ 	.byte	0x04, 0x17
        /*001a*/ 	.short	(.L_10178 - .L_10177)
.L_10177:
        /*001c*/ 	.word	0x00000000
        /*0020*/ 	.short	0x0005
        /*0022*/ 	.short	0x002c
        /*0024*/ 	.byte	0x00, 0xf0, 0x21, 0x00


	//----- nvinfo : EIATTR_KPARAM_INFO
	.align		4
.L_10178:
        /*0028*/ 	.byte	0x04, 0x17
        /*002a*/ 	.short	(.L_10180 - .L_10179)
.L_10179:
        /*002c*/ 	.word	0x00000000
        /*0030*/ 	.short	0x0004
        /*0032*/ 	.short	0x0029
        /*0034*/ 	.byte	0x00, 0xf0, 0x05, 0x00


	//----- nvinfo : EIATTR_KPARAM_INFO
	.align		4
.L_10180:
        /*0038*/ 	.byte	0x04, 0x17
        /*003a*/ 	.short	(.L_10182 - .L_10181)
.L_10181:
        /*003c*/ 	.word	0x00000000
        /*0040*/ 	.short	0x0003
        /*0042*/ 	.short	0x0028
        /*0044*/ 	.byte	0x00, 0xf0, 0x05, 0x00


	//----- nvinfo : EIATTR_KPARAM_INFO
	.align		4
.L_10182:
        /*0048*/ 	.byte	0x04, 0x17
        /*004a*/ 	.short	(.L_10184 - .L_10183)
.L_10183:
        /*004c*/ 	.word	0x00000000
        /*0050*/ 	.short	0x0002
        /*0052*/ 	.short	0x0018
        /*0054*/ 	.byte	0x00, 0xf0, 0x41, 0x00


	//----- nvinfo : EIATTR_KPARAM_INFO
	.align		4
.L_10184:
        /*0058*/ 	.byte	0x04, 0x17
        /*005a*/ 	.short	(.L_10186 - .L_10185)
.L_10185:
        /*005c*/ 	.word	0x00000000
        /*0060*/ 	.short	0x0001
        /*0062*/ 	.short	0x0008
        /*0064*/ 	.byte	0x00, 0xf0, 0x41, 0x00


	//----- nvinfo : EIATTR_KPARAM_INFO
	.align		4
.L_10186:
        /*0068*/ 	.byte	0x04, 0x17
        /*006a*/ 	.short	(.L_10188 - .L_10187)
.L_10187:
        /*006c*/ 	.word	0x00000000
        /*0070*/ 	.short	0x0000
        /*0072*/ 	.short	0x0000
        /*0074*/ 	.byte	0x00, 0xf0, 0x11, 0x00


	//----- nvinfo : EIATTR_SPARSE_MMA_MASK
	.align		4
.L_10188:
        /*0078*/ 	.byte	0x03, 0x50
        /*007a*/ 	.short	0x0000


	//----- nvinfo : EIATTR_MAXREG_COUNT
	.align		4
        /*007c*/ 	.byte	0x03, 0x1b
        /*007e*/ 	.short	0x00ff


	//----- nvinfo : EIATTR_EXTERNS
	.align		4
        /*0080*/ 	.byte	0x04, 0x0f
        /*0082*/ 	.short	(.L_10190 - .L_10189)


	//   ....[0]....
	.align		4
.L_10189:
        /*0084*/ 	.word	index@(__assertfail)


	//----- nvinfo : EIATTR_MERCURY_ISA_VERSION
	.align		4
.L_10190:
        /*0088*/ 	.byte	0x03, 0x5f
        /*008a*/ 	.short	0x0101


	//----- nvinfo : EIATTR_SYSCALL_OFFSETS
	.align		4
        /*008c*/ 	.byte	0x04, 0x46
        /*008e*/ 	.short	(.L_10192 - .L_10191)


	//   ....[0]....
.L_10191:
        /*0090*/ 	.word	0x00000ef0


	//   ....[1]....
        /*0094*/ 	.word	0x00001df0


	//   ....[2]....
        /*0098*/ 	.word	0x00002d00


	//   ....[3]....
        /*009c*/ 	.word	0x00003be0


	//   ....[4]....
        /*00a0*/ 	.word	0x00004be0


	//   ....[5]....
        /*00a4*/ 	.word	0x00005ab0


	//   ....[6]....
        /*00a8*/ 	.word	0x00006960


	//   ....[7]....
        /*00ac*/ 	.word	0x00007810


	//----- nvinfo : EIATTR_EXIT_INSTR_OFFSETS
	.align		4
.L_10192:
        /*00b0*/ 	.byte	0x04, 0x1c
        /*00b2*/ 	.short	(.L_10194 - .L_10193)


	//   ....[0]....
.L_10193:
        /*00b4*/ 	.word	0x000069f0


	//   ....[1]....
        /*00b8*/ 	.word	0x00006b20


	//   ....[2]....
        /*00bc*/ 	.word	0x00006b40


	//   ....[3]....
        /*00c0*/ 	.word	0x00006bd0


	//   ....[4]....
        /*00c4*/ 	.word	0x00006bf0


	//   ....[5]....
        /*00c8*/ 	.word	0x00006c10


	//   ....[6]....
        /*00cc*/ 	.word	0x00006ca0


	//   ....[7]....
        /*00d0*/ 	.word	0x00006ce0


	//   ....[8]....
        /*00d4*/ 	.word	0x00006d80


	//   ....[9]....
        /*00d8*/ 	.word	0x00006dd0


	//   ....[10]....
        /*00dc*/ 	.word	0x00006e00


	//   ....[11]....
        /*00e0*/ 	.word	0x00006ea0


	//   ....[12]....
        /*00e4*/ 	.word	0x00006ee0


	//   ....[13]....
        /*00e8*/ 	.word	0x00007070


	//   ....[14]....
        /*00ec*/ 	.word	0x000071d0


	//   ....[15]....
        /*00f0*/ 	.word	0x00007210


	//   ....[16]....
        /*00f4*/ 	.word	0x000072b0


	//   ....[17]....
        /*00f8*/ 	.word	0x00007430


	//   ....[18]....
        /*00fc*/ 	.word	0x000075b0


	//   ....[19]....
        /*0100*/ 	.word	0x00007710


	//   ....[20]....
        /*0104*/ 	.word	0x00007820


	//   ....[21]....
        /*0108*/ 	.word	0x00007850


	//   ....[22]....
        /*010c*/ 	.word	0x00007870


	//----- nvinfo : EIATTR_MAX_THREADS
	.align		4
.L_10194:
        /*0110*/ 	.byte	0x04, 0x05
        /*0112*/ 	.short	(.L_10196 - .L_10195)
.L_10195:
        /*0114*/ 	.word	0x00000080
        /*0118*/ 	.word	0x00000001
        /*011c*/ 	.word	0x00000001


	//----- nvinfo : EIATTR_CRS_STACK_SIZE
	.align		4
.L_10196:
        /*0120*/ 	.byte	0x04, 0x1e
        /*0122*/ 	.short	(.L_10198 - .L_10197)
.L_10197:
        /*0124*/ 	.word	0x00000000


	//----- nvinfo : EIATTR_CBANK_PARAM_SIZE
	.align		4
.L_10198:
        /*0128*/ 	.byte	0x03, 0x19
        /*012a*/ 	.short	0x003c


	//----- nvinfo : EIATTR_PARAM_CBANK
	.align		4
        /*012c*/ 	.byte	0x04, 0x0a
        /*012e*/ 	.short	(.L_10200 - .L_10199)
	.align		4
.L_10199:
        /*0130*/ 	.word	index@(.nv.constant0._ZN2at6native27unrolled_elementwise_kernelINS0_13AUnaryFunctorIllbZZZNS0_23logical_and_kernel_cudaERNS_14TensorIteratorEENKUlvE0_clEvENKUlvE2_clEvEUlllE_EESt5arrayIPcLm2EELi4E23TrivialOffsetCalculatorILi1EjESD_NS0_6memory12LoadWithCastILi1EEENSE_13StoreWithCastILi1EEEEEviT_T0_T2_T3_T4_T5_)
        /*0134*/ 	.short	0x0210
        /*0136*/ 	.short	0x003c


	//----- nvinfo : EIATTR_SW_WAR
	.align		4
.L_10200:
        /*0138*/ 	.byte	0x04, 0x36
        /*013a*/ 	.short	(.L_10202 - .L_10201)
.L_10201:
        /*013c*/ 	.word	0x00000008
.L_10202:


//--------------------- .nv.info._ZN2at6native18elementwise_kernelILi128ELi4EZNS0_22gpu_kernel_impl_nocastINS0_13AUnaryFunctorIllbZZZNS0_23logical_and_kernel_cudaERNS_14TensorIteratorEENKUlvE0_clEvENKUlvE2_clEvEUlllE_EEEEvRNS_18TensorIteratorBaseERKT_EUliE_EEviT1_ --------------------------
	.section	.nv.info._ZN2at6native18elementwise_kernelILi128ELi4EZNS0_22gpu_kernel_impl_nocastINS0_13AUnaryFunctorIllbZZZNS0_23logical_and_kernel_cudaERNS_14TensorIteratorEENKUlvE0_clEvENKUlvE2_clEvEUlllE_EEEEvRNS_18TensorIteratorBaseERKT_EUliE_EEviT1_,"",@"SHT_CUDA_INFO"
	.sectionflags	@""
	.align	4


	//----- nvinfo : EIATTR_CUDA_API_VERSION
	.align		4
        /*0000*/ 	.byte	0x04, 0x37
        /*0002*/ 	.short	(.L_10204 - .L_10203)
.L_10203:
        /*0004*/ 	.word	0x00000082


	//----- nvinfo : EIATTR_KPARAM_INFO
	.align		4
.L_10204:
        /*0008*/ 	.byte	0x04, 0x17
        /*000a*/ 	.short	(.L_10206 - .L_10205)
.L_10205:
        /*000c*/ 	.word	0x00000000
        /*0010*/ 	.short	0x0001
        /*0012*/ 	.short	0x0008
        /*0014*/ 	.byte	0x00, 0xf0, 0x81, 0x08


	//----- nvinfo : EIATTR_KPARAM_INFO
	.align		4
.L_10206:
        /*0018*/ 	.byte	0x04, 0x17
        /*001a*/ 	.short	(.L_10208 - .L_10207)
.L_10207:
        /*001c*/ 	.word	0x00000000
        /*0020*/ 	.short	0x0000
        /*0022*/ 	.short	0x0000
        /*0024*/ 	.byte	0x00, 0xf0, 0x11, 0x00


	//----- nvinfo : EIATTR_SPARSE_MMA_MASK
	.align		4
.L_10208:
        /*0028*/ 	.byte	0x03, 0x50
        /*002a*/ 	.short	0x0000


	//----- nvinfo : EIATTR_MAXREG_COUNT
	.align		4
        /*002c*/ 	.byte	0x03, 0x1b
        /*002e*/ 	.short	0x0080


	//----- nvinfo : EIATTR_MERCURY_ISA_VERSION
	.align		4
        /*0030*/ 	.byte	0x03, 0x5f
        /*0032*/ 	.short	0x0101


	//----- nvinfo : EIATTR_EXIT_INSTR_OFFSETS
	.align		4
        /*0034*/ 	.byte	0x04, 0x1c
        /*0036*/ 	.short	(.L_10210 - .L_10209)


	//   ....[0]....
.L_10209:
        /*0038*/ 	.word	0x00003c90


	//   ....[1]....
        /*003c*/ 	.word	0x00005060


	//----- nvinfo : EIATTR_MAX_THREADS
	.align		4
.L_10210:
        /*0040*/ 	.byte	0x04, 0x05
        /*0042*/ 	.short	(.L_10212 - .L_10211)
.L_10211:
        /*0044*/ 	.word	0x00000080
        /*0048*/ 	.word	0x00000001
        /*004c*/ 	.word	0x00000001


	//----- nvinfo : EIATTR_CRS_STACK_SIZE
	.align		4
.L_10212:
        /*0050*/ 	.byte	0x04, 0x1e
        /*0052*/ 	.short	(.L_10214 - .L_10213)
.L_10213:
        /*0054*/ 	.word	0x00000000


	//----- nvinfo : EIATTR_CBANK_PARAM_SIZE
	.align		4
.L_10214:
        /*0058*/ 	.byte	0x03, 0x19
        /*005a*/ 	.short	0x0228


	//----- nvinfo : EIATTR_PARAM_CBANK
	.align		4
        /*005c*/ 	.byte	0x04, 0x0a
        /*005e*/ 	.short	(.L_10216 - .L_10215)
	.align		4
.L_10215:
        /*0060*/ 	.word	index@(.nv.constant0._ZN2at6native18elementwise_kernelILi128ELi4EZNS0_22gpu_kernel_impl_nocastINS0_13AUnaryFunctorIllbZZZNS0_23logical_and_kernel_cudaERNS_14TensorIteratorEENKUlvE0_clEvENKUlvE2_clEvEUlllE_EEEEvRNS_18TensorIteratorBaseERKT_EUliE_EEviT1_)
        /*0064*/ 	.short	0x0210
        /*0066*/ 	.short	0x0228


	//----- nvinfo : EIATTR_SW_WAR
	.align		4
.L_10216:
        /*0068*/ 	.byte	0x04, 0x36
        /*006a*/ 	.short	(.L_10218 - .L_10217)
.L_10217:
        /*006c*/ 	.word	0x00000008
.L_10218:


//--------------------- .nv.info._ZN2at6native27unrolled_elementwise_kernelINS0_13AUnaryFunctorIllbZZZNS0_23logical_and_kernel_cudaERNS_14TensorIteratorEENKUlvE0_clEvENKUlvE2_clEvEUlllE_EESt5arrayIPcLm2EELi4E23TrivialOffsetCalculatorILi1EjESD_NS0_6memory15LoadWithoutCastENSE_16StoreWithoutCastEEEviT_T0_T2_T3_T4_T5_ --------------------------
	.section	.nv.info._ZN2at6native27unrolled_elementwise_kernelINS0_13AUnaryFunctorIllbZZZNS0_23logical_and_kernel_cudaERNS_14TensorIteratorEENKUlvE0_clEvENKUlvE2_clEvEUlllE_EESt5arrayIPcLm2EELi4E23TrivialOffsetCalculatorILi1EjESD_NS0_6memory15LoadWithoutCastENSE_16StoreWithoutCastEEEviT_T0_T2_T3_T4_T5_,"",@"SHT_CUDA_INFO"
	.sectionflags	@""
	.align	4


	//----- nvinfo : EIATTR_CUDA_API_VERSION
	.align		4
        /*0000*/ 	.byte	0x04, 0x37
        /*0002*/ 	.short	(.L_10220 - .L_10219)
.L_10219:
        /*0004*/ 	.word	0x00000082


	//----- nvinfo : EIATTR_KPARAM_INFO
	.align		4
.L_10220:
        /*0008*/ 	.byte	0x04, 0x17
        /*000a*/ 	.short	(.L_10222 - .L_10221)
.L_10221:
        /*000c*/ 	.word	0x00000000
        /*0010*/ 	.short	0x0006
        /*0012*/ 	.short	0x002b
        /*0014*/ 	.byte	0x00, 0xf0, 0x05, 0x00


	//----- nvinfo : EIATTR_KPARAM_INFO
	.align		4
.L_10222:
        /*0018*/ 	.byte	0x04, 0x17
        /*001a*/ 	.short	(.L_10224 - .L_10223)
.L_10223:
        /*001c*/ 	.word	0x00000000
        /*0020*/ 	.short	0x0005
        /*0022*/ 	.short	0x002a
        /*0024*/ 	.byte	0x00, 0xf0, 0x05, 0x00


	//----- nvinfo : EIATTR_KPARAM_INFO
	.align		4
.L_10224:
        /*0028*/ 	.byte	0x04, 0x17
        /*002a*/ 	.short	(.L_10226 - .L_10225)
.L_10225:
        /*002c*/ 	.word	0x00000000
        /*0030*/ 	.short	0x0004
        /*0032*/ 	.short	0x0029
        /*0034*/ 	.byte	0x00, 0xf0, 0x05, 0x00


	//----- nvinfo : EIATTR_KPARAM_INFO
	.align		4
.L_10226:
        /*0038*/ 	.byte	0x04, 0x17
        /*003a*/ 	.short	(.L_10228 - .L_10227)
.L_10227:
        /*003c*/ 	.word	0x00000000
        /*0040*/ 	.short	0x0003
        /*0042*/ 	.short	0x0028
        /*0044*/ 	.byte	0x00, 0xf0, 0x05, 0x00


	//----- nvinfo : EIATTR_KPARAM_INFO
	.align		4
.L_10228:
        /*0048*/ 	.byte	0x04, 0x17
        /*004a*/ 	.short	(.L_10230 - .L_10229)
.L_10229:
        /*004c*/ 	.word	0x00000000
        /*0050*/ 	.short	0x0002
        /*0052*/ 	.short	0x0018
        /*0054*/ 	.byte	0x00, 0xf0, 0x41, 0x00


	//----- nvinfo : EIATTR_KPARAM_INFO
	.align		4
.L_10230:
        /*0058*/ 	.byte	0x04, 0x17
        /*005a*/ 	.short	(.L_10232 - .L_10231)
.L_10231:
        /*005c*/ 	.word	0x00000000
        /*0060*/ 	.short	0x0001
        /*0062*/ 	.short	0x0008
        /*0064*/ 	.byte	0x00, 0xf0, 0x41, 0x00


	//----- nvinfo : EIATTR_KPARAM_INFO
	.align		4
.L_10232:
        /*0068*/ 	.byte	0x04, 0x17
        /*006a*/ 	.short	(.L_10234 - .L_10233)
.L_10233:
        /*006c*/ 	.word	0x00000000
        /*0070*/ 	.short	0x0000
        /*0072*/ 	.short	0x0000
        /*0074*/ 	.byte	0x00, 0xf0, 0x11, 0x00


	//----- nvinfo : EIATTR_SPARSE_MMA_MASK
	.align		4
.L_10234:
        /*0078*/ 	.byte	0x03, 0x50
        /*007a*/ 	.short	0x0000


	//----- nvinfo : EIATTR_MAXREG_COUNT
	.align		4
        /*007c*/ 	.byte	0x03, 0x1b
        /*007e*/ 	.short	0x00ff


	//----- nvinfo : EIATTR_MERCURY_ISA_VERSION
	.align		4
        /*0080*/ 	.byte	0x03, 0x5f
        /*0082*/ 	.short	0x0101


	//----- nvinfo : EIATTR_EXIT_INSTR_OFFSETS
	.align		4
        /*0084*/ 	.byte	0x04, 0x1c
        /*0086*/ 	.short	(.L_10236 - .L_10235)


	//   ....[0]....
.L_10235:
        /*0088*/ 	.word	0x000004b0


	//   ....[1]....
        /*008c*/ 	.word	0x00000520


	//----- nvinfo : EIATTR_MAX_THREADS
	.align		4
.L_10236:
        /*0090*/ 	.byte	0x04, 0x05
        /*0092*/ 	.short	(.L_10238 - .L_10237)
.L_10237:
        /*0094*/ 	.word	0x00000080
        /*0098*/ 	.word	0x00000001
        /*009c*/ 	.word	0x00000001


	//----- nvinfo : EIATTR_CRS_STACK_SIZE
	.align		4
.L_10238:
        /*00a0*/ 	.byte	0x04, 0x1e
        /*00a2*/ 	.short	(.L_10240 - .L_10239)
.L_10239:
        /*00a4*/ 	.word	0x00000000


	//----- nvinfo : EIATTR_CBANK_PARAM_SIZE
	.align		4
.L_10240:
        /*00a8*/ 	.byte	0x03, 0x19
        /*00aa*/ 	.short	0x002c


	//----- nvinfo : EIATTR_PARAM_CBANK
	.align		4
        /*00ac*/ 	.byte	0x04, 0x0a
        /*00ae*/ 	.short	(.L_10242 - .L_10241)
	.align		4
.L_10241:
        /*00b0*/ 	.word	index@(.nv.constant0._ZN2at6native27unrolled_elementwise_kernelINS0_13AUnaryFunctorIllbZZZNS0_23logical_and_kernel_cudaERNS_14TensorIteratorEENKUlvE0_clEvENKUlvE2_clEvEUlllE_EESt5arrayIPcLm2EELi4E23TrivialOffsetCalculatorILi1EjESD_NS0_6memory15LoadWithoutCastENSE_16StoreWithoutCastEEEviT_T0_T2_T3_T4_T5_)
        /*00b4*/ 	.short	0x0210
        /*00b6*/ 	.short	0x002c


	//----- nvinfo : EIATTR_SW_WAR
	.align		4
.L_10242:
        /*00b8*/ 	.byte	0x04, 0x36
        /*00ba*/ 	.short	(.L_10244 - .L_10243)
.L_10243:
        /*00bc*/ 	.word	0x00000008
.L_10244:


//--------------------- .nv.info._ZN2at6native29vectorized_elementwise_kernelILi2ENS0_13AUnaryFunctorIllbZZZNS0_23logical_and_kernel_cudaERNS_14TensorIteratorEENKUlvE0_clEvENKUlvE2_clEvEUlllE_EESt5arrayIPcLm2EEEEviT0_T1_ --------------------------
	.section	.nv.info._ZN2at6native29vectorized_elementwise_kernelILi2ENS0_13AUnaryFunctorIllbZZZNS0_23logical_and_kernel_cudaERNS_14TensorIteratorEENKUlvE0_clEvENKUlvE2_clEvEUlllE_EESt5arrayIPcLm2EEEEviT0_T1_,"",@"SHT_CUDA_INFO"
	.sectionflags	@""
	.align	4


	//----- nvinfo : EIATTR_CUDA_API_VERSION
	.align		4
        /*0000*/ 	.byte	0x04, 0x37
        /*0002*/ 	.short	(.L_10246 - .L_10245)
.L_10245:
        /*0004*/ 	.word	0x00000082


	//----- nvinfo : EIATTR_KPARAM_INFO
	.align		4
.L_10246:
        /*0008*/ 	.byte	0x04, 0x17
        /*000a*/ 	.short	(.L_10248 - .L_10247)
.L_10247:
        /*000c*/ 	.word	0x00000000
        /*0010*/ 	.short	0x0002
        /*0012*/ 	.short	0x0018
        /*0014*/ 	.byte	0x00, 0xf0, 0x41, 0x00


	//----- nvinfo : EIATTR_KPARAM_INFO
	.align		4
.L_10248:
        /*0018*/ 	.byte	0x04, 0x17
        /*001a*/ 	.short	(.L_10250 - .L_10249)
.L_10249:
        /*001c*/ 	.word	0x00000000
        /*0020*/ 	.short	0x0001
        /*0022*/ 	.short	0x0008
        /*0024*/ 	.byte	0x00, 0xf0, 0x41, 0x00


	//----- nvinfo : EIATTR_KPARAM_INFO
	.align		4
.L_10250:
        /*0028*/ 	.byte	0x04, 0x17
        /*002a*/ 	.short	(.L_10252 - .L_10251)
.L_10251:
        /*002c*/ 	.word	0x00000000
        /*0030*/ 	.short	0x0000
        /*0032*/ 	.short	0x0000
        /*0034*/ 	.byte	0x00, 0xf0, 0x11, 0x00


	//----- nvinfo : EIATTR_SPARSE_MMA_MASK
	.align		4
.L_10252:
        /*0038*/ 	.byte	0x03, 0x50
        /*003a*/ 	.short	0x0000


	//----- nvinfo : EIATTR_MAXREG_COUNT
	.align		4
        /*003c*/ 	.byte	0x03, 0x1b
        /*003e*/ 	.short	0x00ff


	//----- nvinfo : EIATTR_MERCURY_ISA_VERSION
	.align		4
        /*0040*/ 	.byte	0x03, 0x5f
        /*0042*/ 	.short	0x0101


	//----- nvinfo : EIATTR_EXIT_INSTR_OFFSETS
	.align		4
        /*0044*/ 	.byte	0x04, 0x1c
        /*0046*/ 	.short	(.L_10254 - .L_10253)


	//   ....[0]....
.L_10253:
        /*0048*/ 	.word	0x00000370


	//   ....[1]....
        /*004c*/ 	.word	0x00000d60


	//   ....[2]....
        /*0050*/ 	.word	0x00000dd0


	//----- nvinfo : EIATTR_MAX_THREADS
	.align		4
.L_10254:
        /*0054*/ 	.byte	0x04, 0x05
        /*0056*/ 	.short	(.L_10256 - .L_10255)
.L_10255:
        /*0058*/ 	.word	0x00000080
        /*005c*/ 	.word	0x00000001
        /*0060*/ 	.word	0x00000001


	//----- nvinfo : EIATTR_CRS_STACK_SIZE
	.align		4
.L_10256:
        /*0064*/ 	.byte	0x04, 0x1e
        /*0066*/ 	.short	(.L_10258 - .L_10257)
.L_10257:
        /*0068*/ 	.word	0x00000000


	//----- nvinfo : EIATTR_CBANK_PARAM_SIZE
	.align		4
.L_10258:
        /*006c*/ 	.byte	0x03, 0x19
        /*006e*/ 	.short	0x0028


	//----- nvinfo : EIATTR_PARAM_CBANK
	.align		4
        /*0070*/ 	.byte	0x04, 0x0a
        /*0072*/ 	.short	(.L_10260 - .L_10259)
	.align		4
.L_10259:
        /*0074*/ 	.word	index@(.nv.constant0._ZN2at6native29vectorized_elementwise_kernelILi2ENS0_13AUnaryFunctorIllbZZZNS0_23logical_and_kernel_cudaERNS_14TensorIteratorEENKUlvE0_clEvENKUlvE2_clEvEUlllE_EESt5arrayIPcLm2EEEEviT0_T1_)
        /*0078*/ 	.short	0x0210
        /*007a*/ 	.short	0x0028


	//----- nvinfo : EIATTR_SW_WAR
	.align		4
.L_10260:
        /*007c*/ 	.byte	0x04, 0x36
        /*007e*/ 	.short	(.L_10262 - .L_10261)
.L_10261:
        /*0080*/ 	.word	0x00000008
.L_10262:


//--------------------- .nv.info._ZN2at6native29vectorized_elementwise_kernelILi4ENS0_13AUnaryFunctorIllbZZZNS0_23logical_and_kernel_cudaERNS_14TensorIteratorEENKUlvE0_clEvENKUlvE2_clEvEUlllE_EESt5arrayIPcLm2EEEEviT0_T1_ --------------------------
	.section	.nv.info._ZN2at6native29vectorized_elementwise_kernelILi4ENS0_13AUnaryFunctorIllbZZZNS0_23logical_and_kernel_cudaERNS_14TensorIteratorEENKUlvE0_clEvENKUlvE2_clEvEUlllE_EESt5arrayIPcLm2EEEEviT0_T1_,"",@"SHT_CUDA_INFO"
	.sectionflags	@""
	.align	4


	//----- nvinfo : EIATTR_CUDA_API_VERSION
	.align		4
        /*0000*/ 	.byte	0x04, 0x37
        /*0002*/ 	.short	(.L_10264 - .L_10263)
.L_10263:
        /*0004*/ 	.word	0x00000082


	//----- nvinfo : EIATTR_KPARAM_INFO
	.align		4
.L_10264:
        /*0008*/ 	.byte	0x04, 0x17
        /*000a*/ 	.short	(.L_10266 - .L_10265)
.L_10265:
        /*000c*/ 	.word	0x00000000
        /*0010*/ 	.short	0x0002
        /*0012*/ 	.short	0x0018
        /*0014*/ 	.byte	0x00, 0xf0, 0x41, 0x00


	//----- nvinfo : EIATTR_KPARAM_INFO
	.align		4
.L_10266:
        /*0018*/ 	.byte	0x04, 0x17
        /*001a*/ 	.short	(.L_10268 - .L_10267)
.L_10267:
        /*001c*/ 	.word	0x00000000
        /*0020*/ 	.short	0x0001
        /*0022*/ 	.short	0x0008
        /*0024*/ 	.byte	0x00, 0xf0, 0x41, 0x00


	//----- nvinfo : EIATTR_KPARAM_INFO
	.align		4
.L_10268:
        /*0028*/ 	.byte	0x04, 0x17
        /*002a*/ 	.short	(.L_10270 - .L_10269)
.L_10269:
        /*002c*/ 	.word	0x00000000
        /*0030*/ 	.short	0x0000
        /*0032*/ 	.short	0x0000
        /*0034*/ 	.byte	0x00, 0xf0, 0x11, 0x00


	//----- nvinfo : EIATTR_SPARSE_MMA_MASK
	.align		4
.L_10270:
        /*0038*/ 	.byte	0x03, 0x50
        /*003a*/ 	.short	0x0000


	//----- nvinfo : EIATTR_MAXREG_COUNT
	.align		4
        /*003c*/ 	.byte	0x03, 0x1b
        /*003e*/ 	.short	0x00ff


	//----- nvinfo : EIATTR_MERCURY_ISA_VERSION
	.align		4
        /*0040*/ 	.byte	0x03, 0x5f
        /*0042*/ 	.short	0x0101


	//----- nvinfo : EIATTR_EXIT_INSTR_OFFSETS
	.align		4
        /*0044*/ 	.byte	0x04, 0x1c
        /*0046*/ 	.short	(.L_10272 - .L_10271)


	//   ....[0]....
.L_10271:
        /*0048*/ 	.word	0x00000370


	//   ....[1]....
        /*004c*/ 	.word	0x00000d60


	//   ....[2]....
        /*0050*/ 	.word	0x00000dd0


	//----- nvinfo : EIATTR_MAX_THREADS
	.align		4
.L_10272:
        /*0054*/ 	.byte	0x04, 0x05
        /*0056*/ 	.short	(.L_10274 - .L_10273)
.L_10273:
        /*0058*/ 	.word	0x00000080
        /*005c*/ 	.word	0x00000001
        /*0060*/ 	.word	0x00000001


	//----- nvinfo : EIATTR_CRS_STACK_SIZE
	.align		4
.L_10274:
        /*0064*/ 	.byte	0x04, 0x1e
        /*0066*/ 	.short	(.L_10276 - .L_10275)
.L_10275:
        /*0068*/ 	.word	0x00000000


	//----- nvinfo : EIATTR_CBANK_PARAM_SIZE
	.align		4
.L_10276:
        /*006c*/ 	.byte	0x03, 0x19
        /*006e*/ 	.short	0x0028


	//----- nvinfo : EIATTR_PARAM_CBANK
	.align		4
        /*0070*/ 	.byte	0x04, 0x0a
        /*0072*/ 	.short	(.L_10278 - .L_10277)
	.align		4
.L_10277:
        /*0074*/ 	.word	index@(.nv.constant0._ZN2at6native29vectorized_elementwise_kernelILi4ENS0_13AUnaryFunctorIllbZZZNS0_23logical_and_kernel_cudaERNS_14TensorIteratorEENKUlvE0_clEvENKUlvE2_clEvEUlllE_EESt5arrayIPcLm2EEEEviT0_T1_)
        /*0078*/ 	.short	0x0210
        /*007a*/ 	.short	0x0028


	//----- nvinfo : EIATTR_SW_WAR
	.align		4
.L_10278:
        /*007c*/ 	.byte	0x04, 0x36
        /*007e*/ 	.short	(.L_10280 - .L_10279)
.L_10279:
        /*0080*/ 	.word	0x00000008
.L_10280:


//--------------------- .nv.info._ZN2at6native29vectorized_elementwise_kernelILi8ENS0_13AUnaryFunctorIllbZZZNS0_23logical_and_kernel_cudaERNS_14TensorIteratorEENKUlvE0_clEvENKUlvE2_clEvEUlllE_EESt5arrayIPcLm2EEEEviT0_T1_ --------------------------
	.section	.nv.info._ZN2at6native29vectorized_elementwise_kernelILi8ENS0_13AUnaryFunctorIllbZZZNS0_23logical_and_kernel_cudaERNS_14TensorIteratorEENKUlvE0_clEvENKUlvE2_clEvEUlllE_EESt5arrayIPcLm2EEEEviT0_T1_,"",@"SHT_CUDA_INFO"
	.sectionflags	@""
	.align	4


	//----- nvinfo : EIATTR_CUDA_API_VERSION
	.align		4
        /*0000*/ 	.byte	0x04, 0x37
        /*0002*/ 	.short	(.L_10282 - .L_10281)
.L_10281:
        /*0004*/ 	.word	0x00000082


	//----- nvinfo : EIATTR_KPARAM_INFO
	.align		4
.L_10282:
        /*0008*/ 	.byte	0x04, 0x17
        /*000a*/ 	.short	(.L_10284 - .L_10283)
.L_10283:
        /*000c*/ 	.word	0x00000000
        /*0010*/ 	.short	0x0002
        /*0012*/ 	.short	0x0018
        /*0014*/ 	.byte	0x00, 0xf0, 0x41, 0x00


	//----- nvinfo : EIATTR_KPARAM_INFO
	.align		4
.L_10284:
        /*0018*/ 	.byte	0x04, 0x17
        /*001a*/ 	.short	(.L_10286 - .L_10285)
.L_10285:
        /*001c*/ 	.word	0x00000000
        /*0020*/ 	.short	0x0001
        /*0022*/ 	.short	0x0008
        /*0024*/ 	.byte	0x00, 0xf0, 0x41, 0x00


	//----- nvinfo : EIATTR_KPARAM_INFO
	.align		4
.L_10286:
        /*0028*/ 	.byte	0x04, 0x17
        /*002a*/ 	.short	(.L_10288 - .L_10287)
.L_10287:
        /*002c*/ 	.word	0x00000000
        /*0030*/ 	.short	0x0000
        /*0032*/ 	.short	0x0000
        /*0034*/ 	.byte	0x00, 0xf0, 0x11, 0x00


	//----- nvinfo : EIATTR_SPARSE_MMA_MASK
	.align		4
.L_10288:
        /*0038*/ 	.byte	0x03, 0x50
        /*003a*/ 	.short	0x0000


	//----- nvinfo : EIATTR_MAXREG_COUNT
	.align		4
        /*003c*/ 	.byte	0x03, 0x1b
        /*003e*/ 	.short	0x00ff


	//----- nvinfo : EIATTR_MERCURY_ISA_VERSION
	.align		4
        /*0040*/ 	.byte	0x03, 0x5f
        /*0042*/ 	.short	0x0101


	//----- nvinfo : EIATTR_EXIT_INSTR_OFFSETS
	.align		4
        /*0044*/ 	.byte	0x04, 0x1c
        /*0046*/ 	.short	(.L_10290 - .L_10289)


	//   ....[0]....
.L_10289:
        /*0048*/ 	.word	0x000003a0


	//   ....[1]....
        /*004c*/ 	.word	0x00000d90


	//   ....[2]....
        /*0050*/ 	.word	0x00000e00


	//----- nvinfo : EIATTR_MAX_THREADS
	.align		4
.L_10290:
        /*0054*/ 	.byte	0x04, 0x05
        /*0056*/ 	.short	(.L_10292 - .L_10291)
.L_10291:
        /*0058*/ 	.word	0x00000080
        /*005c*/ 	.word	0x00000001
        /*0060*/ 	.word	0x00000001


	//----- nvinfo : EIATTR_CRS_STACK_SIZE
	.align		4
.L_10292:
        /*0064*/ 	.byte	0x04, 0x1e
        /*0066*/ 	.short	(.L_10294 - .L_10293)
.L_10293:
        /*0068*/ 	.word	0x00000000


	//----- nvinfo : EIATTR_CBANK_PARAM_SIZE
	.align		4
.L_10294:
        /*006c*/ 	.byte	0x03, 0x19
        /*006e*/ 	.short	0x0028


	//----- nvinfo : EIATTR_PARAM_CBANK
	.align		4
        /*0070*/ 	.byte	0x04, 0x0a
        /*0072*/ 	.short	(.L_10296 - .L_10295)
	.align		4
.L_10295:
        /*0074*/ 	.word	index@(.nv.constant0._ZN2at6native29vectorized_elementwise_kernelILi8ENS0_13AUnaryFunctorIllbZZZNS0_23logical_and_kernel_cudaERNS_14TensorIteratorEENKUlvE0_clEvENKUlvE2_clEvEUlllE_EESt5arrayIPcLm2EEEEviT0_T1_)
        /*0078*/ 	.short	0x0210
        /*007a*/ 	.short	0x0028


	//----- nvinfo : EIATTR_SW_WAR
	.align		4
.L_10296:
        /*007c*/ 	.byte	0x04, 0x36
        /*007e*/ 	.short	(.L_10298 - .L_10297)
.L_10297:
        /*0080*/ 	.word	0x00000008
.L_10298:


//--------------------- .nv.info._ZN2at6native18elementwise_kernelILi128ELi4EZNS0_15gpu_kernel_implINS0_13BinaryFunctorIllbZZZNS0_23logical_and_kernel_cudaERNS_14TensorIteratorEENKUlvE0_clEvENKUlvE2_clEvEUlllE_EEEEvRNS_18TensorIteratorBaseERKT_EUliE_EEviT1_ --------------------------
	.section	.nv.info._ZN2at6native18elementwise_kernelILi128ELi4EZNS0_15gpu_kernel_implINS0_13BinaryFunctorIllbZZZNS0_23logical_and_kernel_cudaERNS_14TensorIteratorEENKUlvE0_clEvENKUlvE2_clEvEUlllE_EEEEvRNS_18TensorIteratorBaseERKT_EUliE_EEviT1_,"",@"SHT_CUDA_INFO"
	.sectionflags	@""
	.align	4


	//----- nvinfo : EIATTR_CUDA_API_VERSION
	.align		4
        /*0000*/ 	.byte	0x04, 0x37
        /*0002*/ 	.short	(.L_10300 - .L_10299)
.L_10299:
        /*0004*/ 	.word	0x00000082


	//----- nvinfo : EIATTR_KPARAM_INFO
	.align		4
.L_10300:
        /*0008*/ 	.byte	0x04, 0x17
        /*000a*/ 	.short	(.L_10302 - .L_10301)
.L_10301:
        /*000c*/ 	.word	0x00000000
        /*0010*/ 	.short	0x0001
        /*0012*/ 	.short	0x0008
        /*0014*/ 	.byte	0x00, 0xf0, 0x21, 0x0a


	//----- nvinfo : EIATTR_KPARAM_INFO
	.align		4
.L_10302:
        /*0018*/ 	.byte	0x04, 0x17
        /*001a*/ 	.short	(.L_10304 - .L_10303)
.L_10303:
        /*001c*/ 	.word	0x00000000
        /*0020*/ 	.short	0x0000
        /*0022*/ 	.short	0x0000
        /*0024*/ 	.byte	0x00, 0xf0, 0x11, 0x00


	//----- nvinfo : EIATTR_SPARSE_MMA_MASK
	.align		4
.L_10304:
        /*0028*/ 	.byte	0x03, 0x50
        /*002a*/ 	.short	0x0000


	//----- nvinfo : EIATTR_MAXREG_COUNT
	.align		4
        /*002c*/ 	.byte	0x03, 0x1b
        /*002e*/ 	.short	0x0080


	//----- nvinfo : EIATTR_EXTERNS
	.align		4
        /*0030*/ 	.byte	0x04, 0x0f
        /*0032*/ 	.short	(.L_10306 - .L_10305)


	//   ....[0]....
	.align		4
.L_10305:
        /*0034*/ 	.word	index@(__assertfail)


	//----- nvinfo : EIATTR_MERCURY_ISA_VERSION
	.align		4
.L_10306:
        /*0038*/ 	.byte	0x03, 0x5f
        /*003a*/ 	.short	0x0101


	//----- nvinfo : EIATTR_SYSCALL_OFFSETS
	.align		4
        /*003c*/ 	.byte	0x04, 0x46
        /*003e*/ 	.short	(.L_10308 - .L_10307)


	//   ....[0]....
.L_10307:
        /*0040*/ 	.word	0x00002500


	//   ....[1]....
        /*0044*/ 	.word	0x00003370


	//   ....[2]....
        /*0048*/ 	.word	0x000041f0


	//   ....[3]....
        /*004c*/ 	.word	0x00006710


	//   ....[4]....
        /*0050*/ 	.word	0x00007580


	//   ....[5]....
        /*0054*/ 	.word	0x00008400


	//   ....[6]....
        /*0058*/ 	.word	0x0000a910


	//   ....[7]....
        /*005c*/ 	.word	0x0000b780


	//   ....[8]....
        /*0060*/ 	.word	0x0000c600


	//   ....[9]....
        /*0064*/ 	.word	0x0000eb00


	//   ....[10]....
        /*0068*/ 	.word	0x0000f970


	//   ....[11]....
        /*006c*/ 	.word	0x000107f0


	//----- nvinfo : EIATTR_EXIT_INSTR_OFFSETS
	.align		4
.L_10308:
        /*0070*/ 	.byte	0x04, 0x1c
        /*0072*/ 	.short	(.L_10310 - .L_10309)


	//   ....[0]....
.L_10309:
        /*0074*/ 	.word	0x0000c6a0


	//   ....[1]....
        /*0078*/ 	.word	0x0000fb00


	//   ....[2]....
        /*007c*/ 	.word	0x0000fb20


	//   ....[3]....
        /*0080*/ 	.word	0x0000fbb0


	//   ....[4]....
        /*0084*/ 	.word	0x0000fbd0


	//   ....[5]....
        /*0088*/ 	.word	0x0000fbf0


	//   ....[6]....
        /*008c*/ 	.word	0x0000fc80


	//   ....[7]....
        /*0090*/ 	.word	0x0000fcc0


	//   ....[8]....
        /*0094*/ 	.word	0x0000fd60


	//   ....[9]....
        /*0098*/ 	.word	0x0000fdb0


	//   ....[10]....
        /*009c*/ 	.word	0x0000fde0


	//   ....[11]....
        /*00a0*/ 	.word	0x0000fe80


	//   ....[12]....
        /*00a4*/ 	.word	0x0000fec0


	//   ....[13]....
        /*00a8*/ 	.word	0x00010050


	//   ....[14]....
        /*00ac*/ 	.word	0x000101b0


	//   ....[15]....
        /*00b0*/ 	.word	0x000101f0


	//   ....[16]....
        /*00b4*/ 	.word	0x00010290


	//   ....[17]....
        /*00b8*/ 	.word	0x00010410


	//   ....[18]....
        /*00bc*/ 	.word	0x00010590


	//   ....[19]....
        /*00c0*/ 	.word	0x000106f0


	//   ....[20]....
        /*00c4*/ 	.word	0x00010800


	//   ....[21]....
        /*00c8*/ 	.word	0x00010830


	//   ....[22]....
        /*00cc*/ 	.word	0x00010850


	//----- nvinfo : EIATTR_MAX_THREADS
	.align		4
.L_10310:
        /*00d0*/ 	.byte	0x04, 0x05
        /*00d2*/ 	.short	(.L_10312 - .L_10311)
.L_10311:
        /*00d4*/ 	.word	0x00000080
        /*00d8*/ 	.word	0x00000001
        /*00dc*/ 	.word	0x00000001


	//----- nvinfo : EIATTR_CRS_STACK_SIZE
	.align		4
.L_10312:
        /*00e0*/ 	.byte	0x04, 0x1e
        /*00e2*/ 	.short	(.L_10314 - .L_10313)
.L_10313:
        /*00e4*/ 	.word	0x00000000


	//----- nvinfo : EIATTR_CBANK_PARAM_SIZE
	.align		4
.L_10314:
        /*00e8*/ 	.byte	0x03, 0x19
        /*00ea*/ 	.short	0x0290


	//----- nvinfo : EIATTR_PARAM_CBANK
	.align		4
        /*00ec*/ 	.byte	0x04, 0x0a
        /*00ee*/ 	.short	(.L_10316 - .L_10315)
	.align		4
.L_10315:
        /*00f0*/ 	.word	index@(.nv.constant0._ZN2at6native18elementwise_kernelILi128ELi4EZNS0_15gpu_kernel_implINS0_13BinaryFunctorIllbZZZNS0_23logical_and_kernel_cudaERNS_14TensorIteratorEENKUlvE0_clEvENKUlvE2_clEvEUlllE_EEEEvRNS_18TensorIteratorBaseERKT_EUliE_EEviT1_)
        /*00f4*/ 	.short	0x0210
        /*00f6*/ 	.short	0x0290


	//----- nvinfo : EIATTR_SW_WAR
	.align		4
.L_10316:
        /*00f8*/ 	.byte	0x04, 0x36
        /*00fa*/ 	.short	(.L_10318 - .L_10317)
.L_10317:
        /*00fc*/ 	.word	0x00000008
.L_10318:


//--------------------- .nv.info._ZN2at6native27unrolled_elementwise_kernelINS0_13BinaryFunctorIllbZZZNS0_23logical_and_kernel_cudaERNS_14TensorIteratorEENKUlvE0_clEvENKUlvE2_clEvEUlllE_EESt5arrayIPcLm3EELi4E23TrivialOffsetCalculatorILi2EjESC_ILi1EjENS0_6memory12LoadWithCastILi2EEENSF_13StoreWithCastILi1EEEEEviT_T0_T2_T3_T4_T5_ --------------------------
	.section	.nv.info._ZN2at6native27unrolled_elementwise_kernelINS0_13BinaryFunctorIllbZZZNS0_23logical_and_kernel_cudaERNS_14TensorIteratorEENKUlvE0_clEvENKUlvE2_clEvEUlllE_EESt5arrayIPcLm3EELi4E23TrivialOffsetCalculatorILi2EjESC_ILi1EjENS0_6memory12LoadWithCastILi2EEENSF_13StoreWithCastILi1EEEEEviT_T0_T2_T3_T4_T5_,"",@"SHT_CUDA_INFO"
	.sectionflags	@""
	.align	4


	//----- nvinfo : EIATTR_CUDA_API_VERSION
	.align		4
        /*0000*/ 	.byte	0x04, 0x37
        /*0002*/ 	.short	(.L_10320 - .L_10319)
.L_10319:
        /*0004*/ 	.word	0x00000082


	//----- nvinfo : EIATTR_KPARAM_INFO
	.align		4
.L_10320:
        /*0008*/ 	.byte	0x04, 0x17
        /*000a*/ 	.short	(.L_10322 - .L_10321)
.L_10321:
        /*000c*/ 	.word	0x00000000
        /*0010*/ 	.short	0x0006
        /*0012*/ 	.short	0x0030
        /*0014*/ 	.byte	0x00, 0xf0, 0x21, 0x00


	//----- nvinfo : EIATTR_KPARAM_INFO
	.align		4
.L_10322:
        /*0018*/ 	.byte	0x04, 0x17
        /*001a*/ 	.short	(.L_10324 - .L_10323)
.L_10323:
        /*001c*/ 	.word	0x00000000
        /*0020*/ 	.short	0x0005
        /*0022*/ 	.short	0x0024
        /*0024*/ 	.byte	0x00, 0xf0, 0x31, 0x00


	//----- nvinfo : EIATTR_KPARAM_INFO
	.align		4
.L_10324:
        /*0028*/ 	.byte	0x04, 0x17
        /*002a*/ 	.short	(.L_10326 - .L_10325)
.L_10325:
        /*002c*/ 	.word	0x00000000
        /*0030*/ 	.short	0x0004
        /*0032*/ 	.short	0x0021
        /*0034*/ 	.byte	0x00, 0xf0, 0x05, 0x00


	//----- nvinfo : EIATTR_KPARAM_INFO
	.align		4
.L_10326:
        /*0038*/ 	.byte	0x04, 0x17
        /*003a*/ 	.short	(.L_10328 - .L_10327)
.L_10327:
        /*003c*/ 	.word	0x00000000
        /*0040*/ 	.short	0x0003
        /*0042*/ 	.short	0x0020
        /*0044*/ 	.byte	0x00, 0xf0, 0x05, 0x00


	//----- nvinfo : EIATTR_KPARAM_INFO
	.align		4
.L_10328:
        /*0048*/ 	.byte	0x04, 0x17
        /*004a*/ 	.short	(.L_10330 - .L_10329)
.L_10329:
        /*004c*/ 	.word	0x00000000
        /*0050*/ 	.short	0x0002
        /*0052*/ 	.short	0x0008
        /*0054*/ 	.byte	0x00, 0xf0, 0x61, 0x00


	//----- nvinfo : EIATTR_KPARAM_INFO
	.align		4
.L_10330:
        /*0058*/ 	.byte	0x04, 0x17
        /*005a*/ 	.short	(.L_10332 - .L_10331)
.L_10331:
        /*005c*/ 	.word	0x00000000
        /*0060*/ 	.short	0x0001
        /*0062*/ 	.short	0x0004
        /*0064*/ 	.byte	0x00, 0xf0, 0x05, 0x00


	//----- nvinfo : EIATTR_KPARAM_INFO
	.align		4
.L_10332:
        /*0068*/ 	.byte	0x04, 0x17
        /*006a*/ 	.short	(.L_10334 - .L_10333)
.L_10333:
        /*006c*/ 	.word	0x00000000
        /*0070*/ 	.short	0x0000
        /*0072*/ 	.short	0x0000
        /*0074*/ 	.byte	0x00, 0xf0, 0x11, 0x00


	//----- nvinfo : EIATTR_SPARSE_MMA_MASK
	.align		4
.L_10334:
        /*0078*/ 	.byte	0x03, 0x50
        /*007a*/ 	.short	0x0000


	//----- nvinfo : EIATTR_MAXREG_COUNT
	.align		4
        /*007c*/ 	.byte	0x03, 0x1b
        /*007e*/ 	.short	0x00ff


	//----- nvinfo : EIATTR_EXTERNS
	.align		4
        /*0080*/ 	.byte	0x04, 0x0f
        /*0082*/ 	.short	(.L_10336 - .L_10335)


	//   ....[0]....
	.align		4
.L_10335:
        /*0084*/ 	.word	index@(__assertfail)


	//----- nvinfo : EIATTR_MERCURY_ISA_VERSION
	.align		4
.L_10336:
        /*0088*/ 	.byte	0x03, 0x5f
        /*008a*/ 	.short	0x0101


	//----- nvinfo : EIATTR_SYSCALL_OFFSETS
	.align		4
        /*008c*/ 	.byte	0x04, 0x46
        /*008e*/ 	.short	(.L_10338 - .L_10337)


	//   ....[0]....
.L_10337:
        /*0090*/ 	.word	0x00000f10


	//   ....[1]....
        /*0094*/ 	.word	0x00001d90


	//   ....[2]....
        /*0098*/ 	.word	0x00002c90


	//   ....[3]....
        /*009c*/ 	.word	0x00003b10


	//   ....[4]....
        /*00a0*/ 	.word	0x00004a20


	//   ....[5]....
        /*00a4*/ 	.word	0x000058a0


	//   ....[6]....
        /*00a8*/ 	.word	0x00006790


	//   ....[7]....
        /*00ac*/ 	.word	0x00007610


	//   ....[8]....
        /*00b0*/ 	.word	0x00008660


	//   ....[9]....
        /*00b4*/ 	.word	0x00009510


	//   ....[10]....
        /*00b8*/ 	.word	0x0000a3a0


	//   ....[11]....
        /*00bc*/ 	.word	0x0000b250


	//----- nvinfo : EIATTR_EXIT_INSTR_OFFSETS
	.align		4
.L_10338:
        /*00c0*/ 	.byte	0x04, 0x1c
        /*00c2*/ 	.short	(.L_10340 - .L_10339)


	//   ....[0]....
.L_10339:
        /*00c4*/ 	.word	0x0000a430


	//   ....[1]....
        /*00c8*/ 	.word	0x0000a560


	//   ....[2]....
        /*00cc*/ 	.word	0x0000a580


	//   ....[3]....
        /*00d0*/ 	.word	0x0000a610


	//   ....[4]....
        /*00d4*/ 	.word	0x0000a630


	//   ....[5]....
        /*00d8*/ 	.word	0x0000a650


	//   ....[6]....
        /*00dc*/ 	.word	0x0000a6e0


	//   ....[7]....
        /*00e0*/ 	.word	0x0000a720


	//   ....[8]....
        /*00e4*/ 	.word	0x0000a7c0


	//   ....[9]....
        /*00e8*/ 	.word	0x0000a810


	//   ....[10]....
        /*00ec*/ 	.word	0x0000a840


	//   ....[11]....
        /*00f0*/ 	.word	0x0000a8e0


	//   ....[12]....
        /*00f4*/ 	.word	0x0000a920


	//   ....[13]....
        /*00f8*/ 	.word	0x0000aab0


	//   ....[14]....
        /*00fc*/ 	.word	0x0000ac10


	//   ....[15]....
        /*0100*/ 	.word	0x0000ac50


	//   ....[16]....
        /*0104*/ 	.word	0x0000acf0


	//   ....[17]....
        /*0108*/ 	.word	0x0000ae70


	//   ....[18]....
        /*010c*/ 	.word	0x0000aff0


	//   ....[19]....
        /*0110*/ 	.word	0x0000b150


	//   ....[20]....
        /*0114*/ 	.word	0x0000b260


	//   ....[21]....
        /*0118*/ 	.word	0x0000b290


	//   ....[22]....
        /*011c*/ 	.word	0x0000b2b0


	//----- nvinfo : EIATTR_MAX_THREADS
	.align		4
.L_10340:
        /*0120*/ 	.byte	0x04, 0x05
        /*0122*/ 	.short	(.L_10342 - .L_10341)
.L_10341:
        /*0124*/ 	.word	0x00000080
        /*0128*/ 	.word	0x00000001
        /*012c*/ 	.word	0x00000001


	//----- nvinfo : EIATTR_CRS_STACK_SIZE
	.align		4
.L_10342:
        /*0130*/ 	.byte	0x04, 0x1e
        /*0132*/ 	.short	(.L_10344 - .L_10343)
.L_10343:
        /*0134*/ 	.word	0x00000000


	//----- nvinfo : EIATTR_CBANK_PARAM_SIZE
	.align		4
.L_10344:
        /*0138*/ 	.byte	0x03, 0x19
        /*013a*/ 	.short	0x0038


	//----- nvinfo : EIATTR_PARAM_CBANK
	.align		4
        /*013c*/ 	.byte	0x04, 0x0a
        /*013e*/ 	.short	(.L_10346 - .L_10345)
	.align		4
.L_10345:
        /*0140*/ 	.word	index@(.nv.constant0._ZN2at6native27unrolled_elementwise_kernelINS0_13BinaryFunctorIllbZZZNS0_23logical_and_kernel_cudaERNS_14TensorIteratorEENKUlvE0_clEvENKUlvE2_clEvEUlllE_EESt5arrayIPcLm3EELi4E23TrivialOffsetCalculatorILi2EjESC_ILi1EjENS0_6memory12LoadWithCastILi2EEENSF_13StoreWithCastILi1EEEEEviT_T0_T2_T3_T4_T5_)
        /*0144*/ 	.short	0x0210
        /*0146*/ 	.short	0x0038


	//----- nvinfo : EIATTR_SW_WAR
	.align		4
.L_10346:
        /*0148*/ 	.byte	0x04, 0x36
        /*014a*/ 	.short	(.L_10348 - .L_10347)
.L_10347:
        /*014c*/ 	.word	0x00000008
.L_10348:


//--------------------- .nv.info._ZN2at6native18elementwise_kernelILi128ELi4EZNS0_22gpu_kernel_impl_nocastINS0_13BinaryFunctorIllbZZZNS0_23logical_and_kernel_cudaERNS_14TensorIteratorEENKUlvE0_clEvENKUlvE2_clEvEUlllE_EEEEvRNS_18TensorIteratorBaseERKT_EUliE_EEviT1_ --------------------------
	.section	.nv.info._ZN2at6native18elementwise_kernelILi128ELi4EZNS0_22gpu_kernel_impl_nocastINS0_13BinaryFunctorIllbZZZNS0_23logical_and_kernel_cudaERNS_14TensorIteratorEENKUlvE0_clEvENKUlvE2_clEvEUlllE_EEEEvRNS_18TensorIteratorBaseERKT_EUliE_EEviT1_,"",@"SHT_CUDA_INFO"
	.sectionflags	@""
	.align	4


	//----- nvinfo : EIATTR_CUDA_API_VERSION
	.align		4
        /*0000*/ 	.byte	0x04, 0x37
        /*0002*/ 	.short	(.L_10350 - .L_10349)
.L_10349:
        /*0004*/ 	.word	0x00000082


	//----- nvinfo : EIATTR_KPARAM_INFO
	.align		4
.L_10350:
        /*0008*/ 	.byte	0x04, 0x17
        /*000a*/ 	.short	(.L_10352 - .L_10351)
.L_10351:
        /*000c*/ 	.word	0x00000000
        /*0010*/ 	.short	0x0001
        /*0012*/ 	.short	0x0008
        /*0014*/ 	.byte	0x00, 0xf0, 0x21, 0x0a


	//----- nvinfo : EIATTR_KPARAM_INFO
	.align		4
.L_10352:
        /*0018*/ 	.byte	0x04, 0x17
        /*001a*/ 	.short	(.L_10354 - .L_10353)
.L_10353:
        /*001c*/ 	.word	0x00000000
        /*0020*/ 	.short	0x0000
        /*0022*/ 	.short	0x0000
        /*0024*/ 	.byte	0x00, 0xf0, 0x11, 0x00


	//----- nvinfo : EIATTR_SPARSE_MMA_MASK
	.align		4
.L_10354:
        /*0028*/ 	.byte	0x03, 0x50
        /*002a*/ 	.short	0x0000


	//----- nvinfo : EIATTR_MAXREG_COUNT
	.align		4
        /*002c*/ 	.byte	0x03, 0x1b
        /*002e*/ 	.short	0x0080


	//----- nvinfo : EIATTR_MERCURY_ISA_VERSION
	.align		4
        /*0030*/ 	.byte	0x03, 0x5f
        /*0032*/ 	.short	0x0101


	//----- nvinfo : EIATTR_EXIT_INSTR_OFFSETS
	.align		4
        /*0034*/ 	.byte	0x04, 0x1c
        /*0036*/ 	.short	(.L_10356 - .L_10355)


	//   ....[0]....
.L_10355:
        /*0038*/ 	.word	0x000046b0


	//   ....[1]....
        /*003c*/ 	.word	0x00005de0


	//----- nvinfo : EIATTR_MAX_THREADS
	.align		4
.L_10356:
        /*0040*/ 	.byte	0x04, 0x05
        /*0042*/ 	.short	(.L_10358 - .L_10357)
.L_10357:
        /*0044*/ 	.word	0x00000080
        /*0048*/ 	.word	0x00000001
        /*004c*/ 	.word	0x00000001


	//----- nvinfo : EIATTR_CRS_STACK_SIZE
	.align		4
.L_10358:
        /*0050*/ 	.byte	0x04, 0x1e
        /*0052*/ 	.short	(.L_10360 - .L_10359)
.L_10359:
        /*0054*/ 	.word	0x00000000


	//----- nvinfo : EIATTR_CBANK_PARAM_SIZE
	.align		4
.L_10360:
        /*0058*/ 	.byte	0x03, 0x19
        /*005a*/ 	.short	0x0290


	//----- nvinfo : EIATTR_PARAM_CBANK
	.align		4
        /*005c*/ 	.byte	0x04, 0x0a
        /*005e*/ 	.short	(.L_10362 - .L_10361)
	.align		4
.L_10361:
        /*0060*/ 	.word	index@(.nv.constant0._ZN2at6native18elementwise_kernelILi128ELi4EZNS0_22gpu_kernel_impl_nocastINS0_13BinaryFunctorIllbZZZNS0_23logical_and_kernel_cudaERNS_14TensorIteratorEENKUlvE0_clEvENKUlvE2_clEvEUlllE_EEEEvRNS_18TensorIteratorBaseERKT_EUliE_EEviT1_)
        /*0064*/ 	.short	0x0210
        /*0066*/ 	.short	0x0290


	//----- nvinfo : EIATTR_SW_WAR
	.align		4
.L_10362:
        /*0068*/ 	.byte	0x04, 0x36
        /*006a*/ 	.short	(.L_10364 - .L_10363)
.L_10363:
        /*006c*/ 	.word	0x00000008
.L_10364:


//--------------------- .nv.info._ZN2at6native27unrolled_elementwise_kernelINS0_13BinaryFunctorIllbZZZNS0_23logical_and_kernel_cudaERNS_14TensorIteratorEENKUlvE0_clEvENKUlvE2_clEvEUlllE_EESt5arrayIPcLm3EELi4E23TrivialOffsetCalculatorILi2EjESC_ILi1EjENS0_6memory15LoadWithoutCastENSF_16StoreWithoutCastEEEviT_T0_T2_T3_T4_T5_ --------------------------
	.section	.nv.info._ZN2at6native27unrolled_elementwise_kernelINS0_13BinaryFunctorIllbZZZNS0_23logical_and_kernel_cudaERNS_14TensorIteratorEENKUlvE0_clEvENKUlvE2_clEvEUlllE_EESt5arrayIPcLm3EELi4E23TrivialOffsetCalculatorILi2EjESC_ILi1EjENS0_6memory15LoadWithoutCastENSF_16StoreWithoutCastEEEviT_T0_T2_T3_T4_T5_,"",@"SHT_CUDA_INFO"
	.sectionflags	@""
	.align	4


	//----- nvinfo : EIATTR_CUDA_API_VERSION
	.align		4
        /*0000*/ 	.byte	0x04, 0x37
        /*0002*/ 	.short	(.L_10366 - .L_10365)
.L_10365:
        /*0004*/ 	.word	0x00000082


	//----- nvinfo : EIATTR_KPARAM_INFO
	.align		4
.L_10366:
        /*0008*/ 	.byte	0x04, 0x17
        /*000a*/ 	.short	(.L_10368 - .L_10367)
.L_10367:
        /*000c*/ 	.word	0x00000000
        /*0010*/ 	.short	0x0006
        /*0012*/ 	.short	0x0023
        /*0014*/ 	.byte	0x00, 0xf0, 0x05, 0x00


	//----- nvinfo : EIATTR_KPARAM_INFO
	.align		4
.L_10368:
        /*0018*/ 	.byte	0x04, 0x17
        /*001a*/ 	.short	(.L_10370 - .L_10369)
.L_10369:
        /*001c*/ 	.word	0x00000000
        /*0020*/ 	.short	0x0005
        /*0022*/ 	.short	0x0022
        /*0024*/ 	.byte	0x00, 0xf0, 0x05, 0x00


	//----- nvinfo : EIATTR_KPARAM_INFO
	.align		4
.L_10370:
        /*0028*/ 	.byte	0x04, 0x17
        /*002a*/ 	.short	(.L_10372 - .L_10371)
.L_10371:
        /*002c*/ 	.word	0x00000000
        /*0030*/ 	.short	0x0004
        /*0032*/ 	.short	0x0021
        /*0034*/ 	.byte	0x00, 0xf0, 0x05, 0x00


	//----- nvinfo : EIATTR_KPARAM_INFO
	.align		4
.L_10372:
        /*0038*/ 	.byte	0x04, 0x17
        /*003a*/ 	.short	(.L_10374 - .L_10373)
.L_10373:
        /*003c*/ 	.word	0x00000000
        /*0040*/ 	.short	0x0003
        /*0042*/ 	.short	0x0020
        /*0044*/ 	.byte	0x00, 0xf0, 0x05, 0x00


	//----- nvinfo : EIATTR_KPARAM_INFO
	.align		4
.L_10374:
        /*0048*/ 	.byte	0x04, 0x17
        /*004a*/ 	.short	(.L_10376 - .L_10375)
.L_10375:
        /*004c*/ 	.word	0x00000000
        /*0050*/ 	.short	0x0002
        /*0052*/ 	.short	0x0008
        /*0054*/ 	.byte	0x00, 0xf0, 0x61, 0x00


	//----- nvinfo : EIATTR_KPARAM_INFO
	.align		4
.L_10376:
        /*0058*/ 	.byte	0x04, 0x17
        /*005a*/ 	.short	(.L_10378 - .L_10377)
.L_10377:
        /*005c*/ 	.word	0x00000000
        /*0060*/ 	.short	0x0001
        /*0062*/ 	.short	0x0004
        /*0064*/ 	.byte	0x00, 0xf0, 0x05, 0x00


	//----- nvinfo : EIATTR_KPARAM_INFO
	.align		4
.L_10378:
        /*0068*/ 	.byte	0x04, 0x17
        /*006a*/ 	.short	(.L_10380 - .L_10379)
.L_10379:
        /*006c*/ 	.word	0x00000000
        /*0070*/ 	.short	0x0000
        /*0072*/ 	.short	0x0000
        /*0074*/ 	.byte	0x00, 0xf0, 0x11, 0x00


	//----- nvinfo : EIATTR_SPARSE_MMA_MASK
	.align		4
.L_10380:
        /*0078*/ 	.byte	0x03, 0x50
        /*007a*/ 	.short	0x0000


	//----- nvinfo : EIATTR_MAXREG_COUNT
	.align		4
        /*007c*/ 	.byte	0x03, 0x1b
        /*007e*/ 	.short	0x00ff


	//----- nvinfo : EIATTR_MERCURY_ISA_VERSION
	.align		4
        /*0080*/ 	.byte	0x03, 0x5f
        /*0082*/ 	.short	0x0101


	//----- nvinfo : EIATTR_EXIT_INSTR_OFFSETS
	.align		4
        /*0084*/ 	.byte	0x04, 0x1c
        /*0086*/ 	.short	(.L_10382 - .L_10381)


	//   ....[0]....
.L_10381:
        /*0088*/ 	.word	0x00000620


	//   ....[1]....
        /*008c*/ 	.word	0x000006c0


	//----- nvinfo : EIATTR_MAX_THREADS
	.align		4
.L_10382:
        /*0090*/ 	.byte	0x04, 0x05
        /*0092*/ 	.short	(.L_10384 - .L_10383)
.L_10383:
        /*0094*/ 	.word	0x00000080
        /*0098*/ 	.word	0x00000001
        /*009c*/ 	.word	0x00000001


	//----- nvinfo : EIATTR_CRS_STACK_SIZE
	.align		4
.L_10384:
        /*00a0*/ 	.byte	0x04, 0x1e
        /*00a2*/ 	.short	(.L_10386 - .L_10385)
.L_10385:
        /*00a4*/ 	.word	0x00000000


	//----- nvinfo : EIATTR_CBANK_PARAM_SIZE
	.align		4
.L_10386:
        /*00a8*/ 	.byte	0x03, 0x19
        /*00aa*/ 	.short	0x0024


	//----- nvinfo : EIATTR_PARAM_CBANK
	.align		4
        /*00ac*/ 	.byte	0x04, 0x0a
        /*00ae*/ 	.short	(.L_10388 - .L_10387)
	.align		4
.L_10387:
        /*00b0*/ 	.word	index@(.nv.constant0._ZN2at6native27unrolled_elementwise_kernelINS0_13BinaryFunctorIllbZZZNS0_23logical_and_kernel_cudaERNS_14TensorIteratorEENKUlvE0_clEvENKUlvE2_clEvEUlllE_EESt5arrayIPcLm3EELi4E23TrivialOffsetCalculatorILi2EjESC_ILi1EjENS0_6memory15LoadWithoutCastENSF_16StoreWithoutCastEEEviT_T0_T2_T3_T4_T5_)
        /*00b4*/ 	.short	0x0210
        /*00b6*/ 	.short	0x0024


	//----- nvinfo : EIATTR_SW_WAR
	.align		4
.L_10388:
        /*00b8*/ 	.byte	0x04, 0x36
        /*00ba*/ 	.short	(.L_10390 - .L_10389)
.L_10389:
        /*00bc*/ 	.word	0x00000008
.L_10390:


//--------------------- .nv.info._ZN2at6native29vectorized_elementwise_kernelILi2ENS0_13BinaryFunctorIllbZZZNS0_23logical_and_kernel_cudaERNS_14TensorIteratorEENKUlvE0_clEvENKUlvE2_clEvEUlllE_EESt5arrayIPcLm3EEEEviT0_T1_ --------------------------
	.section	.nv.info._ZN2at6native29vectorized_elementwise_kernelILi2ENS0_13BinaryFunctorIllbZZZNS0_23logical_and_kernel_cudaERNS_14TensorIteratorEENKUlvE0_clEvENKUlvE2_clEvEUlllE_EESt5arrayIPcLm3EEEEviT0_T1_,"",@"SHT_CUDA_INFO"
	.sectionflags	@""
	.align	4


	//----- nvinfo : EIATTR_CUDA_API_VERSION
	.align		4
        /*0000*/ 	.byte	0x04, 0x37
        /*0002*/ 	.short	(.L_10392 - .L_10391)
.L_10391:
        /*0004*/ 	.word	0x00000082


	//----- nvinfo : EIATTR_KPARAM_INFO
	.align		4
.L_10392:
        /*0008*/ 	.byte	0x04, 0x17
        /*000a*/ 	.short	(.L_10394 - .L_10393)
.L_10393:
        /*000c*/ 	.word	0x00000000
        /*0010*/ 	.short	0x0002
        /*0012*/ 	.short	0x0008
        /*0014*/ 	.byte	0x00, 0xf0, 0x61, 0x00


	//----- nvinfo : EIATTR_KPARAM_INFO
	.align		4
.L_10394:
        /*0018*/ 	.byte	0x04, 0x17
        /*001a*/ 	.short	(.L_10396 - .L_10395)
.L_10395:
        /*001c*/ 	.word	0x00000000
        /*0020*/ 	.short	0x0001
        /*0022*/ 	.short	0x0004
        /*0024*/ 	.byte	0x00, 0xf0, 0x05, 0x00


	//----- nvinfo : EIATTR_KPARAM_INFO
	.align		4
.L_10396:
        /*0028*/ 	.byte	0x04, 0x17
        /*002a*/ 	.short	(.L_10398 - .L_10397)
.L_10397:
        /*002c*/ 	.word	0x00000000
        /*0030*/ 	.short	0x0000
        /*0032*/ 	.short	0x0000
        /*0034*/ 	.byte	0x00, 0xf0, 0x11, 0x00


	//----- nvinfo : EIATTR_SPARSE_MMA_MASK
	.align		4
.L_10398:
        /*0038*/ 	.byte	0x03, 0x50
        /*003a*/ 	.short	0x0000


	//----- nvinfo : EIATTR_MAXREG_COUNT
	.align		4
        /*003c*/ 	.byte	0x03, 0x1b
        /*003e*/ 	.short	0x00ff


	//----- nvinfo : EIATTR_MERCURY_ISA_VERSION
	.align		4
        /*0040*/ 	.byte	0x03, 0x5f
        /*0042*/ 	.short	0x0101


	//----- nvinfo : EIATTR_EXIT_INSTR_OFFSETS
	.align		4
        /*0044*/ 	.byte	0x04, 0x1c
        /*0046*/ 	.short	(.L_10400 - .L_10399)


	//   ....[0]....
.L_10399:
        /*0048*/ 	.word	0x000004c0


	//   ....[1]....
        /*004c*/ 	.word	0x00001220


	//   ....[2]....
        /*0050*/ 	.word	0x00001290


	//----- nvinfo : EIATTR_MAX_THREADS
	.align		4
.L_10400:
        /*0054*/ 	.byte	0x04, 0x05
        /*0056*/ 	.short	(.L_10402 - .L_10401)
.L_10401:
        /*0058*/ 	.word	0x00000080
        /*005c*/ 	.word	0x00000001
        /*0060*/ 	.word	0x00000001


	//----- nvinfo : EIATTR_CRS_STACK_SIZE
	.align		4
.L_10402:
        /*0064*/ 	.byte	0x04, 0x1e
        /*0066*/ 	.short	(.L_10404 - .L_10403)
.L_10403:
        /*0068*/ 	.word	0x00000000


	//----- nvinfo : EIATTR_CBANK_PARAM_SIZE
	.align		4
.L_10404:
        /*006c*/ 	.byte	0x03, 0x19
        /*006e*/ 	.short	0x0020


	//----- nvinfo : EIATTR_PARAM_CBANK
	.align		4
        /*0070*/ 	.byte	0x04, 0x0a
        /*0072*/ 	.short	(.L_10406 - .L_10405)
	.align		4
.L_10405:
        /*0074*/ 	.word	index@(.nv.constant0._ZN2at6native29vectorized_elementwise_kernelILi2ENS0_13BinaryFunctorIllbZZZNS0_23logical_and_kernel_cudaERNS_14TensorIteratorEENKUlvE0_clEvENKUlvE2_clEvEUlllE_EESt5arrayIPcLm3EEEEviT0_T1_)
        /*0078*/ 	.short	0x0210
        /*007a*/ 	.short	0x0020


	//----- nvinfo : EIATTR_SW_WAR
	.align		4
.L_10406:
        /*007c*/ 	.byte	0x04, 0x36
        /*007e*/ 	.short	(.L_10408 - .L_10407)
.L_10407:
        /*0080*/ 	.word	0x00000008
.L_10408:


//--------------------- .nv.info._ZN2at6native29vectorized_elementwise_kernelILi4ENS0_13BinaryFunctorIllbZZZNS0_23logical_and_kernel_cudaERNS_14TensorIteratorEENKUlvE0_clEvENKUlvE2_clEvEUlllE_EESt5arrayIPcLm3EEEEviT0_T1_ --------------------------
	.section	.nv.info._ZN2at6native29vectorized_elementwise_kernelILi4ENS0_13BinaryFunctorIllbZZZNS0_23logical_and_kernel_cudaERNS_14TensorIteratorEENKUlvE0_clEvENKUlvE2_clEvEUlllE_EESt5arrayIPcLm3EEEEviT0_T1_,"",@"SHT_CUDA_INFO"
	.sectionflags	@""
	.align	4


	//----- nvinfo : EIATTR_CUDA_API_VERSION
	.align		4
        /*0000*/ 	.byte	0x04, 0x37
        /*0002*/ 	.short	(.L_10410 - .L_10409)
.L_10409:
        /*0004*/ 	.word	0x00000082


	//----- nvinfo : EIATTR_KPARAM_INFO
	.align		4
.L_10410:
        /*0008*/ 	.byte	0x04, 0x17
        /*000a*/ 	.short	(.L_10412 - .L_10411)
.L_10411:
        /*000c*/ 	.word	0x00000000
        /*0010*/ 	.short	0x0002
        /*0012*/ 	.short	0x0008
        /*0014*/ 	.byte	0x00, 0xf0, 0x61, 0x00


	//----- nvinfo : EIATTR_KPARAM_INFO
	.align		4
.L_10412:
        /*0018*/ 	.byte	0x04, 0x17
        /*001a*/ 	.short	(.L_10414 - .L_10413)
.L_10413:
        /*001c*/ 	.word	0x00000000
        /*0020*/ 	.short	0x0001
        /*0022*/ 	.short	0x0004
        /*0024*/ 	.byte	0x00, 0xf0, 0x05, 0x00


	//----- nvinfo : EIATTR_KPARAM_INFO
	.align		4
.L_10414:
        /*0028*/ 	.byte	0x04, 0x17
        /*002a*/ 	.short	(.L_10416 - .L_10415)
.L_10415:
        /*002c*/ 	.word	0x00000000
        /*0030*/ 	.short	0x0000
        /*0032*/ 	.short	0x0000
        /*0034*/ 	.byte	0x00, 0xf0, 0x11, 0x00


	//----- nvinfo : EIATTR_SPARSE_MMA_MASK
	.align		4
.L_10416:
        /*0038*/ 	.byte	0x03, 0x50
        /*003a*/ 	.short	0x0000


	//----- nvinfo : EIATTR_MAXREG_COUNT
	.align		4
        /*003c*/ 	.byte	0x03, 0x1b
        /*003e*/ 	.short	0x00ff


	//----- nvinfo : EIATTR_MERCURY_ISA_VERSION
	.align		4
        /*0040*/ 	.byte	0x03, 0x5f
        /*0042*/ 	.short	0x0101


	//----- nvinfo : EIATTR_EXIT_INSTR_OFFSETS
	.align		4
        /*0044*/ 	.byte	0x04, 0x1c
        /*0046*/ 	.short	(.L_10418 - .L_10417)


	//   ....[0]....
.L_10417:
        /*0048*/ 	.word	0x000004c0


	//   ....[1]....
        /*004c*/ 	.word	0x00001220


	//   ....[2]....
        /*0050*/ 	.word	0x00001290


	//----- nvinfo : EIATTR_MAX_THREADS
	.align		4
.L_10418:
        /*0054*/ 	.byte	0x04, 0x05
        /*0056*/ 	.short	(.L_10420 - .L_10419)
.L_10419:
        /*0058*/ 	.word	0x00000080
        /*005c*/ 	.word	0x00000001
        /*0060*/ 	.word	0x00000001


	//----- nvinfo : EIATTR_CRS_STACK_SIZE
	.align		4
.L_10420:
        /*0064*/ 	.byte	0x04, 0x1e
        /*0066*/ 	.short	(.L_10422 - .L_10421)
.L_10421:
        /*0068*/ 	.word	0x00000000


	//----- nvinfo : EIATTR_CBANK_PARAM_SIZE
	.align		4
.L_10422:
        /*006c*/ 	.byte	0x03, 0x19
        /*006e*/ 	.short	0x0020


	//----- nvinfo : EIATTR_PARAM_CBANK
	.align		4
        /*0070*/ 	.byte	0x04, 0x0a
        /*0072*/ 	.short	(.L_10424 - .L_10423)
	.align		4
.L_10423:
        /*0074*/ 	.word	index@(.nv.constant0._ZN2at6native29vectorized_elementwise_kernelILi4ENS0_13BinaryFunctorIllbZZZNS0_23logical_and_kernel_cudaERNS_14TensorIteratorEENKUlvE0_clEvENKUlvE2_clEvEUlllE_EESt5arrayIPcLm3EEEEviT0_T1_)
        /*0078*/ 	.short	0x0210
        /*007a*/ 	.short	0x0020


	//----- nvinfo : EIATTR_SW_WAR
	.align		4
.L_10424:
        /*007c*/ 	.byte	0x04, 0x36
        /*007e*/ 	.short	(.L_10426 - .L_10425)
.L_10425:
        /*0080*/ 	.word	0x00000008
.L_10426:


//--------------------- .nv.info._ZN2at6native29vectorized_elementwise_kernelILi8ENS0_13BinaryFunctorIllbZZZNS0_23logical_and_kernel_cudaERNS_14TensorIteratorEENKUlvE0_clEvENKUlvE2_clEvEUlllE_EESt5arrayIPcLm3EEEEviT0_T1_ --------------------------
	.section	.nv.info._ZN2at6native29vectorized_elementwise_kernelILi8ENS0_13BinaryFunctorIllbZZZNS0_23logical_and_kernel_cudaERNS_14TensorIteratorEENKUlvE0_clEvENKUlvE2_clEvEUlllE_EESt5arrayIPcLm3EEEEviT0_T1_,"",@"SHT_CUDA_INFO"
	.sectionflags	@""
	.align	4


	//----- nvinfo : EIATTR_CUDA_API_VERSION
	.align		4
        /*0000*/ 	.byte	0x04, 0x37
        /*0002*/ 	.short	(.L_10428 - .L_10427)
.L_10427:
        /*0004*/ 	.word	0x00000082


	//----- nvinfo : EIATTR_KPARAM_INFO
	.align		4
.L_10428:
        /*0008*/ 	.byte	0x04, 0x17
        /*000a*/ 	.short	(.L_10430 - .L_10429)
.L_10429:
        /*000c*/ 	.word	0x00000000
        /*0010*/ 	.short	0x0002
        /*0012*/ 	.short	0x0008
        /*0014*/ 	.byte	0x00, 0xf0, 0x61, 0x00


	//----- nvinfo : EIATTR_KPARAM_INFO
	.align		4
.L_10430:
        /*0018*/ 	.byte	0x04, 0x17
        /*001a*/ 	.short	(.L_10432 - .L_10431)
.L_10431:
        /*001c*/ 	.word	0x00000000
        /*0020*/ 	.short	0x0001
        /*0022*/ 	.short	0x0004
        /*0024*/ 	.byte	0x00, 0xf0, 0x05, 0x00


	//----- nvinfo : EIATTR_KPARAM_INFO
	.align		4
.L_10432:
        /*0028*/ 	.byte	0x04, 0x17
        /*002a*/ 	.short	(.L_10434 - .L_10433)
.L_10433:
        /*002c*/ 	.word	0x00000000
        /*0030*/ 	.short	0x0000
        /*0032*/ 	.short	0x0000
        /*0034*/ 	.byte	0x00, 0xf0, 0x11, 0x00


	//----- nvinfo : EIATTR_SPARSE_MMA_MASK
	.align		4
.L_10434:
        /*0038*/ 	.byte	0x03, 0x50
        /*003a*/ 	.short	0x0000


	//----- nvinfo : EIATTR_MAXREG_COUNT
	.align		4
        /*003c*/ 	.byte	0x03, 0x1b
        /*003e*/ 	.short	0x00ff


	//----- nvinfo : EIATTR_MERCURY_ISA_VERSION
	.align		4
        /*0040*/ 	.byte	0x03, 0x5f
        /*0042*/ 	.short	0x0101


	//----- nvinfo : EIATTR_EXIT_INSTR_OFFSETS
	.align		4
        /*0044*/ 	.byte	0x04, 0x1c
        /*0046*/ 	.short	(.L_10436 - .L_10435)


	//   ....[0]....
.L_10435:
        /*0048*/ 	.word	0x000004f0


	//   ....[1]....
        /*004c*/ 	.word	0x00001250


	//   ....[2]....
        /*0050*/ 	.word	0x000012c0


	//----- nvinfo : EIATTR_MAX_THREADS
	.align		4
.L_10436:
        /*0054*/ 	.byte	0x04, 0x05
        /*0056*/ 	.short	(.L_10438 - .L_10437)
.L_10437:
        /*0058*/ 	.word	0x00000080
        /*005c*/ 	.word	0x00000001
        /*0060*/ 	.word	0x00000001


	//----- nvinfo : EIATTR_CRS_STACK_SIZE
	.align		4
.L_10438:
        /*0064*/ 	.byte	0x04, 0x1e
        /*0066*/ 	.short	(.L_10440 - .L_10439)
.L_10439:
        /*0068*/ 	.word	0x00000000


	//----- nvinfo : EIATTR_CBANK_PARAM_SIZE
	.align		4
.L_10440:
        /*006c*/ 	.byte	0x03, 0x19
        /*006e*/ 	.short	0x0020


	//----- nvinfo : EIATTR_PARAM_CBANK
	.align		4
        /*0070*/ 	.byte	0x04, 0x0a
        /*0072*/ 	.short	(.L_10442 - .L_10441)
	.align		4
.L_10441:
        /*0074*/ 	.word	index@(.nv.constant0._ZN2at6native29vectorized_elementwise_kernelILi8ENS0_13BinaryFunctorIllbZZZNS0_23logical_and_kernel_cudaERNS_14TensorIteratorEENKUlvE0_clEvENKUlvE2_clEvEUlllE_EESt5arrayIPcLm3EEEEviT0_T1_)
        /*0078*/ 	.short	0x0210
        /*007a*/ 	.short	0x0020


	//----- nvinfo : EIATTR_SW_WAR
	.align		4
.L_10442:
        /*007c*/ 	.byte	0x04, 0x36
        /*007e*/ 	.short	(.L_10444 - .L_10443)
.L_10443:
        /*0080*/ 	.word	0x00000008
.L_10444:


//--------------------- .nv.info._ZN2at6native18elementwise_kernelILi128ELi4EZNS0_15gpu_kernel_implINS0_13AUnaryFunctorIiibZZZNS0_23logical_and_kernel_cudaERNS_14TensorIteratorEENKUlvE0_clEvENKUlvE1_clEvEUliiE_EEEEvRNS_18TensorIteratorBaseERKT_EUliE_EEviT1_ --------------------------
	.section	.nv.info._ZN2at6native18elementwise_kernelILi128ELi4EZNS0_15gpu_kernel_implINS0_13AUnaryFunctorIiibZZZNS0_23logical_and_kernel_cudaERNS_14TensorIteratorEENKUlvE0_clEvENKUlvE1_clEvEUliiE_EEEEvRNS_18TensorIteratorBaseERKT_EUliE_EEviT1_,"",@"SHT_CUDA_INFO"
	.sectionflags	@""
	.align	4


	//----- nvinfo : EIATTR_CUDA_API_VERSION
	.align		4
        /*0000*/ 	.byte	0x04, 0x37
        /*0002*/ 	.short	(.L_10446 - .L_10445)
.L_10445:
        /*0004*/ 	.word	0x00000082


	//----- nvinfo : EIATTR_KPARAM_INFO
	.align		4
.L_10446:
        /*0008*/ 	.byte	0x04, 0x17
        /*000a*/ 	.short	(.L_10448 - .L_10447)
.L_10447:
        /*000c*/ 	.word	0x00000000
        /*0010*/ 	.short	0x0001
        /*0012*/ 	.short	0x0008
        /*0014*/ 	.byte	0x00, 0xf0, 0x81, 0x08


	//----- nvinfo : EIATTR_KPARAM_INFO
	.align		4
.L_10448:
        /*0018*/ 	.byte	0x04, 0x17
        /*001a*/ 	.short	(.L_10450 - .L_10449)
.L_10449:
        /*001c*/ 	.word	0x00000000
        /*0020*/ 	.short	0x0000
        /*0022*/ 	.short	0x0000
        /*0024*/ 	.byte	0x00, 0xf0, 0x11, 0x00


	//----- nvinfo : EIATTR_SPARSE_MMA_MASK
	.align		4
.L_10450:
        /*0028*/ 	.byte	0x03, 0x50
        /*002a*/ 	.short	0x0000


	//----- nvinfo : EIATTR_MAXREG_COUNT
	.align		4
        /*002c*/ 	.byte	0x03, 0x1b
        /*002e*/ 	.short	0x0080


	//----- nvinfo : EIATTR_EXTERNS
	.align		4
        /*0030*/ 	.byte	0x04, 0x0f
        /*0032*/ 	.short	(.L_10452 - .L_10451)


	//   ....[0]....
	.align		4
.L_10451:
        /*0034*/ 	.word	index@(__assertfail)


	//----- nvinfo : EIATTR_MERCURY_ISA_VERSION
	.align		4
.L_10452:
        /*0038*/ 	.byte	0x03, 0x5f
        /*003a*/ 	.short	0x0101


	//----- nvinfo : EIATTR_SYSCALL_OFFSETS
	.align		4
        /*003c*/ 	.byte	0x04, 0x46
        /*003e*/ 	.short	(.L_10454 - .L_10453)


	//   ....[0]....
.L_10453:
        /*0040*/ 	.word	0x00002180


	//   ....[1]....
        /*0044*/ 	.word	0x00002fd0


	//   ....[2]....
        /*0048*/ 	.word	0x00005170


	//   ....[3]....
        /*004c*/ 	.word	0x00005fc0


	//   ....[4]....
        /*0050*/ 	.word	0x00008150


	//   ....[5]....
        /*0054*/ 	.word	0x00008fa0


	//   ....[6]....
        /*0058*/ 	.word	0x0000b120


	//   ....[7]....
        /*005c*/ 	.word	0x0000bf70


	//----- nvinfo : EIATTR_EXIT_INSTR_OFFSETS
	.align		4
.L_10454:
        /*0060*/ 	.byte	0x04, 0x1c
        /*0062*/ 	.short	(.L_10456 - .L_10455)


	//   ....[0]....
.L_10455:
        /*0064*/ 	.word	0x00009040


	//   ....[1]....
        /*0068*/ 	.word	0x0000b280


	//   ....[2]....
        /*006c*/ 	.word	0x0000b2a0


	//   ....[3]....
        /*0070*/ 	.word	0x0000b330


	//   ....[4]....
        /*0074*/ 	.word	0x0000b350


	//   ....[5]....
        /*0078*/ 	.word	0x0000b370


	//   ....[6]....
        /*007c*/ 	.word	0x0000b400


	//   ....[7]....
        /*0080*/ 	.word	0x0000b440


	//   ....[8]....
        /*0084*/ 	.word	0x0000b4e0


	//   ....[9]....
        /*0088*/ 	.word	0x0000b530


	//   ....[10]....
        /*008c*/ 	.word	0x0000b560


	//   ....[11]....
        /*0090*/ 	.word	0x0000b600


	//   ....[12]....
        /*0094*/ 	.word	0x0000b640


	//   ....[13]....
        /*0098*/ 	.word	0x0000b7d0


	//   ....[14]....
        /*009c*/ 	.word	0x0000b930


	//   ....[15]....
        /*00a0*/ 	.word	0x0000b970


	//   ....[16]....
        /*00a4*/ 	.word	0x0000ba10


	//   ....[17]....
        /*00a8*/ 	.word	0x0000bb90


	//   ....[18]....
        /*00ac*/ 	.word	0x0000bd10


	//   ....[19]....
        /*00b0*/ 	.word	0x0000be70


	//   ....[20]....
        /*00b4*/ 	.word	0x0000bf80


	//   ....[21]....
        /*00b8*/ 	.word	0x0000bfb0


	//   ....[22]....
        /*00bc*/ 	.word	0x0000bfd0


	//----- nvinfo : EIATTR_MAX_THREADS
	.align		4
.L_10456:
        /*00c0*/ 	.byte	0x04, 0x05
        /*00c2*/ 	.short	(.L_10458 - .L_10457)
.L_10457:
        /*00c4*/ 	.word	0x00000080
        /*00c8*/ 	.word	0x00000001
        /*00cc*/ 	.word	0x00000001


	//----- nvinfo : EIATTR_CRS_STACK_SIZE
	.align		4
.L_10458:
        /*00d0*/ 	.byte	0x04, 0x1e
        /*00d2*/ 	.short	(.L_10460 - .L_10459)
.L_10459:
        /*00d4*/ 	.word	0x00000000


	//----- nvinfo : EIATTR_CBANK_PARAM_SIZE
	.align		4
.L_10460:
        /*00d8*/ 	.byte	0x03, 0x19
        /*00da*/ 	.short	0x0228


	//----- nvinfo : EIATTR_PARAM_CBANK
	.align		4
        /*00dc*/ 	.byte	0x04, 0x0a
        /*00de*/ 	.short	(.L_10462 - .L_10461)
	.align		4
.L_10461:
        /*00e0*/ 	.word	index@(.nv.constant0._ZN2at6native18elementwise_kernelILi128ELi4EZNS0_15gpu_kernel_implINS0_13AUnaryFunctorIiibZZZNS0_23logical_and_kernel_cudaERNS_14TensorIteratorEENKUlvE0_clEvENKUlvE1_clEvEUliiE_EEEEvRNS_18TensorIteratorBaseERKT_EUliE_EEviT1_)
        /*00e4*/ 	.short	0x0210
        /*00e6*/ 	.short	0x0228


	//----- nvinfo : EIATTR_SW_WAR
	.align		4
.L_10462:
        /*00e8*/ 	.byte	0x04, 0x36
        /*00ea*/ 	.short	(.L_10464 - .L_10463)
.L_10463:
        /*00ec*/ 	.word	0x00000008
.L_10464:


//--------------------- .nv.info._ZN2at6native27unrolled_elementwise_kernelINS0_13AUnaryFunctorIiibZZZNS0_23logical_and_kernel_cudaERNS_14TensorIteratorEENKUlvE0_clEvENKUlvE1_clEvEUliiE_EESt5arrayIPcLm2EELi4E23TrivialOffsetCalculatorILi1EjESD_NS0_6memory12LoadWithCastILi1EEENSE_13StoreWithCastILi1EEEEEviT_T0_T2_T3_T4_T5_ --------------------------
	.section	.nv.info._ZN2at6native27unrolled_elementwise_kernelINS0_13AUnaryFunctorIiibZZZNS0_23logical_and_kernel_cudaERNS_14TensorIteratorEENKUlvE0_clEvENKUlvE1_clEvEUliiE_EESt5arrayIPcLm2EELi4E23TrivialOffsetCalculatorILi1EjESD_NS0_6memory12LoadWithCastILi1EEENSE_13StoreWithCastILi1EEEEEviT_T0_T2_T3_T4_T5_,"",@"SHT_CUDA_INFO"
	.sectionflags	@""
	.align	4


	//----- nvinfo : EIATTR_CUDA_API_VERSION
	.align		4
        /*0000*/ 	.byte	0x04, 0x37
        /*0002*/ 	.short	(.L_10466 - .L_10465)
.L_10465:
        /*0004*/ 	.word	0x00000082


	//----- nvinfo : EIATTR_KPARAM_INFO
	.align		4
.L_10466:
        /*0008*/ 	.byte	0x04, 0x17
        /*000a*/ 	.short	(.L_10468 - .L_10467)
.L_10467:
        /*000c*/ 	.word	0x00000000
        /*0010*/ 	.short	0x0006
        /*0012*/ 	.short	0x002c
        /*0014*/ 	.byte	0x00, 0xf0, 0x21, 0x00


	//----- nvinfo : EIATTR_KPARAM_INFO
	.align		4
.L_10468:
        /*0018*/ 	.byte	0x04, 0x17
        /*001a*/ 	.short	(.L_10470 - .L_10469)
.L_10469:
        /*001c*/ 	.word	0x00000000
        /*0020*/ 	.short	0x0005
        /*0022*/ 	.short	0x0024
        /*0024*/ 	.byte	0x00, 0xf0, 0x21, 0x00


	//----- nvinfo : EIATTR_KPARAM_INFO
	.align		4
.L_10470:
        /*0028*/ 	.byte	0x04, 0x17
        /*002a*/ 	.short	(.L_10472 - .L_10471)
.L_10471:
        /*002c*/ 	.word	0x00000000
        /*0030*/ 	.short	0x0004
        /*0032*/ 	.short	0x0021
        /*0034*/ 	.byte	0x00, 0xf0, 0x05, 0x00


	//----- nvinfo : EIATTR_KPARAM_INFO
	.align		4
.L_10472:
        /*0038*/ 	.byte	0x04, 0x17
        /*003a*/ 	.short	(.L_10474 - .L_10473)
.L_10473:
        /*003c*/ 	.word	0x00000000
        /*0040*/ 	.short	0x0003
        /*0042*/ 	.short	0x0020
        /*0044*/ 	.byte	0x00, 0xf0, 0x05, 0x00


	//----- nvinfo : EIATTR_KPARAM_INFO
	.align		4
.L_10474:
        /*0048*/ 	.byte	0x04, 0x17
        /*004a*/ 	.short	(.L_10476 - .L_10475)
.L_10475:
        /*004c*/ 	.word	0x00000000
        /*0050*/ 	.short	0x0002
        /*0052*/ 	.short	0x0010
        /*0054*/ 	.byte	0x00, 0xf0, 0x41, 0x00


	//----- nvinfo : EIATTR_KPARAM_INFO
	.align		4
.L_10476:
        /*0058*/ 	.byte	0x04, 0x17
        /*005a*/ 	.short	(.L_10478 - .L_10477)
.L_10477:
        /*005c*/ 	.word	0x00000000
        /*0060*/ 	.short	0x0001
        /*0062*/ 	.short	0x0004
        /*0064*/ 	.byte	0x00, 0xf0, 0x21, 0x00


	//----- nvinfo : EIATTR_KPARAM_INFO
	.align		4
.L_10478:
        /*0068*/ 	.byte	0x04, 0x17
        /*006a*/ 	.short	(.L_10480 - .L_10479)
.L_10479:
        /*006c*/ 	.word	0x00000000
        /*0070*/ 	.short	0x0000
        /*0072*/ 	.short	0x0000
        /*0074*/ 	.byte	0x00, 0xf0, 0x11, 0x00


	//----- nvinfo : EIATTR_SPARSE_MMA_MASK
	.align		4
.L_10480:
        /*0078*/ 	.byte	0x03, 0x50
        /*007a*/ 	.short	0x0000


	//----- nvinfo : EIATTR_MAXREG_COUNT
	.align		4
        /*007c*/ 	.byte	0x03, 0x1b
        /*007e*/ 	.short	0x00ff


	//----- nvinfo : EIATTR_EXTERNS
	.align		4
        /*0080*/ 	.byte	0x04, 0x0f
        /*0082*/ 	.short	(.L_10482 - .L_10481)


	//   ....[0]....
	.align		4
.L_10481:
        /*0084*/ 	.word	index@(__assertfail)


	//----- nvinfo : EIATTR_MERCURY_ISA_VERSION
	.align		4
.L_10482:
        /*0088*/ 	.byte	0x03, 0x5f
        /*008a*/ 	.short	0x0101


	//----- nvinfo : EIATTR_SYSCALL_OFFSETS
	.align		4
        /*008c*/ 	.byte	0x04, 0x46
        /*008e*/ 	.short	(.L_10484 - .L_10483)


	//   ....[0]....
.L_10483:
        /*0090*/ 	.word	0x00000ea0


	//   ....[1]....
        /*0094*/ 	.word	0x00001d30


	//   ....[2]....
        /*0098*/ 	.word	0x00002bd0


	//   ....[3]....
        /*009c*/ 	.word	0x00003a30


	//   ....[4]....
        /*00a0*/ 	.word	0x000049d0


	//   ....[5]....
        /*00a4*/ 	.word	0x000058b0


	//   ....[6]....
        /*00a8*/ 	.word	0x00006780


	//   ....[7]....
        /*00ac*/ 	.word	0x00007640


	//----- nvinfo : EIATTR_EXIT_INSTR_OFFSETS
	.align		4
.L_10484:
        /*00b0*/ 	.byte	0x04, 0x1c
        /*00b2*/ 	.short	(.L_10486 - .L_10485)


	//   ....[0]....
.L_10485:
        /*00b4*/ 	.word	0x00006820


	//   ....[1]....
        /*00b8*/ 	.word	0x00006950


	//   ....[2]....
        /*00bc*/ 	.word	0x00006970


	//   ....[3]....
        /*00c0*/ 	.word	0x00006a00


	//   ....[4]....
        /*00c4*/ 	.word	0x00006a20


	//   ....[5]....
        /*00c8*/ 	.word	0x00006a40


	//   ....[6]....
        /*00cc*/ 	.word	0x00006ad0


	//   ....[7]....
        /*00d0*/ 	.word	0x00006b10


	//   ....[8]....
        /*00d4*/ 	.word	0x00006bb0


	//   ....[9]....
        /*00d8*/ 	.word	0x00006c00


	//   ....[10]....
        /*00dc*/ 	.word	0x00006c30


	//   ....[11]....
        /*00e0*/ 	.word	0x00006cd0


	//   ....[12]....
        /*00e4*/ 	.word	0x00006d10


	//   ....[13]....
        /*00e8*/ 	.word	0x00006ea0


	//   ....[14]....
        /*00ec*/ 	.word	0x00007000


	//   ....[15]....
        /*00f0*/ 	.word	0x00007040


	//   ....[16]....
        /*00f4*/ 	.word	0x000070e0


	//   ....[17]....
        /*00f8*/ 	.word	0x00007260


	//   ....[18]....
        /*00fc*/ 	.word	0x000073e0


	//   ....[19]....
        /*0100*/ 	.word	0x00007540


	//   ....[20]....
        /*0104*/ 	.word	0x00007650


	//   ....[21]....
        /*0108*/ 	.word	0x00007680


	//   ....[22]....
        /*010c*/ 	.word	0x000076a0


	//----- nvinfo : EIATTR_MAX_THREADS
	.align		4
.L_10486:
        /*0110*/ 	.byte	0x04, 0x05
        /*0112*/ 	.short	(.L_10488 - .L_10487)
.L_10487:
        /*0114*/ 	.word	0x00000080
        /*0118*/ 	.word	0x00000001
        /*011c*/ 	.word	0x00000001


	//----- nvinfo : EIATTR_CRS_STACK_SIZE
	.align		4
.L_10488:
        /*0120*/ 	.byte	0x04, 0x1e
        /*0122*/ 	.short	(.L_10490 - .L_10489)
.L_10489:
        /*0124*/ 	.word	0x00000000


	//----- nvinfo : EIATTR_CBANK_PARAM_SIZE
	.align		4
.L_10490:
        /*0128*/ 	.byte	0x03, 0x19
        /*012a*/ 	.short	0x0034


	//----- nvinfo : EIATTR_PARAM_CBANK
	.align		4
        /*012c*/ 	.byte	0x04, 0x0a
        /*012e*/ 	.short	(.L_10492 - .L_10491)
	.align		4
.L_10491:
        /*0130*/ 	.word	index@(.nv.constant0._ZN2at6native27unrolled_elementwise_kernelINS0_13AUnaryFunctorIiibZZZNS0_23logical_and_kernel_cudaERNS_14TensorIteratorEENKUlvE0_clEvENKUlvE1_clEvEUliiE_EESt5arrayIPcLm2EELi4E23TrivialOffsetCalculatorILi1EjESD_NS0_6memory12LoadWithCastILi1EEENSE_13StoreWithCastILi1EEEEEviT_T0_T2_T3_T4_T5_)
        /*0134*/ 	.short	0x0210
        /*0136*/ 	.short	0x0034


	//----- nvinfo : EIATTR_SW_WAR
	.align		4
.L_10492:
        /*0138*/ 	.byte	0x04, 0x36
        /*013a*/ 	.short	(.L_10494 - .L_10493)
.L_10493:
        /*013c*/ 	.word	0x00000008
.L_10494:


//--------------------- .nv.info._ZN2at6native18elementwise_kernelILi128ELi4EZNS0_22gpu_kernel_impl_nocastINS0_13AUnaryFunctorIiibZZZNS0_23logical_and_kernel_cudaERNS_14TensorIteratorEENKUlvE0_clEvENKUlvE1_clEvEUliiE_EEEEvRNS_18TensorIteratorBaseERKT_EUliE_EEviT1_ --------------------------
	.section	.nv.info._ZN2at6native18elementwise_kernelILi128ELi4EZNS0_22gpu_kernel_impl_nocastINS0_13AUnaryFunctorIiibZZZNS0_23logical_and_kernel_cudaERNS_14TensorIteratorEENKUlvE0_clEvENKUlvE1_clEvEUliiE_EEEEvRNS_18TensorIteratorBaseERKT_EUliE_EEviT1_,"",@"SHT_CUDA_INFO"
	.sectionflags	@""
	.align	4


	//----- nvinfo : EIATTR_CUDA_API_VERSION
	.align		4
        /*0000*/ 	.byte	0x04, 0x37
        /*0002*/ 	.short	(.L_10496 - .L_10495)
.L_10495:
        /*0004*/ 	.word	0x00000082


	//----- nvinfo : EIATTR_KPARAM_INFO
	.align		4
.L_10496:
        /*0008*/ 	.byte	0x04, 0x17
        /*000a*/ 	.short	(.L_10498 - .L_10497)
.L_10497:
        /*000c*/ 	.word	0x00000000
        /*0010*/ 	.short	0x0001
        /*0012*/ 	.short	0x0008
        /*0014*/ 	.byte	0x00, 0xf0, 0x61, 0x08


	//----- nvinfo : EIATTR_KPARAM_INFO
	.align		4
.L_10498:
        /*0018*/ 	.byte	0x04, 0x17
        /*001a*/ 	.short	(.L_10500 - .L_10499)
.L_10499:
        /*001c*/ 	.word	0x00000000
        /*0020*/ 	.short	0x0000
        /*0022*/ 	.short	0x0000
        /*0024*/ 	.byte	0x00, 0xf0, 0x11, 0x00


	//----- nvinfo : EIATTR_SPARSE_MMA_MASK
	.align		4
.L_10500:
        /*0028*/ 	.byte	0x03, 0x50
        /*002a*/ 	.short	0x0000


	//----- nvinfo : EIATTR_MAXREG_COUNT
	.align		4
        /*002c*/ 	.byte	0x03, 0x1b
        /*002e*/ 	.short	0x0080


	//----- nvinfo : EIATTR_MERCURY_ISA_VERSION
	.align		4
        /*0030*/ 	.byte	0x03, 0x5f
        /*0032*/ 	.short	0x0101


	//----- nvinfo : EIATTR_EXIT_INSTR_OFFSETS
	.align		4
        /*0034*/ 	.byte	0x04, 0x1c
        /*0036*/ 	.short	(.L_10502 - .L_10501)


	//   ....[0]....
.L_10501:
        /*0038*/ 	.word	0x00003c20


	//   ....[1]....
        /*003c*/ 	.word	0x00004fd0


	//----- nvinfo : EIATTR_MAX_THREADS
	.align		4
.L_10502:
        /*0040*/ 	.byte	0x04, 0x05
        /*0042*/ 	.short	(.L_10504 - .L_10503)
.L_10503:
        /*0044*/ 	.word	0x00000080
        /*0048*/ 	.word	0x00000001
        /*004c*/ 	.word	0x00000001


	//----- nvinfo : EIATTR_CRS_STACK_SIZE
	.align		4
.L_10504:
        /*0050*/ 	.byte	0x04, 0x1e
        /*0052*/ 	.short	(.L_10506 - .L_10505)
.L_10505:
        /*0054*/ 	.word	0x00000000


	//----- nvinfo : EIATTR_CBANK_PARAM_SIZE
	.align		4
.L_10506:
        /*0058*/ 	.byte	0x03, 0x19
        /*005a*/ 	.short	0x0220


	//----- nvinfo : EIATTR_PARAM_CBANK
	.align		4
        /*005c*/ 	.byte	0x04, 0x0a
        /*005e*/ 	.short	(.L_10508 - .L_10507)
	.align		4
.L_10507:
        /*0060*/ 	.word	index@(.nv.constant0._ZN2at6native18elementwise_kernelILi128ELi4EZNS0_22gpu_kernel_impl_nocastINS0_13AUnaryFunctorIiibZZZNS0_23logical_and_kernel_cudaERNS_14TensorIteratorEENKUlvE0_clEvENKUlvE1_clEvEUliiE_EEEEvRNS_18TensorIteratorBaseERKT_EUliE_EEviT1_)
        /*0064*/ 	.short	0x0210
        /*0066*/ 	.short	0x0220


	//----- nvinfo : EIATTR_SW_WAR
	.align		4
.L_10508:
        /*0068*/ 	.byte	0x04, 0x36
        /*006a*/ 	.short	(.L_10510 - .L_10509)
.L_10509:
        /*006c*/ 	.word	0x00000008
.L_10510:


//--------------------- .nv.info._ZN2at6native27unrolled_elementwise_kernelINS0_13AUnaryFunctorIiibZZZNS0_23logical_and_kernel_cudaERNS_14TensorIteratorEENKUlvE0_clEvENKUlvE1_clEvEUliiE_EESt5arrayIPcLm2EELi4E23TrivialOffsetCalculatorILi1EjESD_NS0_6memory15LoadWithoutCastENSE_16StoreWithoutCastEEEviT_T0_T2_T3_T4_T5_ --------------------------
	.section	.nv.info._ZN2at6native27unrolled_elementwise_kernelINS0_13AUnaryFunctorIiibZZZNS0_23logical_and_kernel_cudaERNS_14TensorIteratorEENKUlvE0_clEvENKUlvE1_clEvEUliiE_EESt5arrayIPcLm2EELi4E23TrivialOffsetCalculatorILi1EjESD_NS0_6memory15LoadWithoutCastENSE_16StoreWithoutCastEEEviT_T0_T2_T3_T4_T5_,"",@"SHT_CUDA_INFO"
	.sectionflags	@""
	.align	4


	//----- nvinfo : EIATTR_CUDA_API_VERSION
	.align		4
        /*0000*/ 	.byte	0x04, 0x37
        /*0002*/ 	.short	(.L_10512 - .L_10511)
.L_10511:
        /*0004*/ 	.word	0x00000082


	//----- nvinfo : EIATTR_KPARAM_INFO
	.align		4
.L_10512:
        /*0008*/ 	.byte	0x04, 0x17
        /*000a*/ 	.short	(.L_10514 - .L_10513)
.L_10513:
        /*000c*/ 	.word	0x00000000
        /*0010*/ 	.short	0x0006
        /*0012*/ 	.short	0x0023
        /*0014*/ 	.byte	0x00, 0xf0, 0x05, 0x00


	//----- nvinfo : EIATTR_KPARAM_INFO
	.align		4
.L_10514:
        /*0018*/ 	.byte	0x04, 0x17
        /*001a*/ 	.short	(.L_10516 - .L_10515)
.L_10515:
        /*001c*/ 	.word	0x00000000
        /*0020*/ 	.short	0x0005
        /*0022*/ 	.short	0x0022
        /*0024*/ 	.byte	0x00, 0xf0, 0x05, 0x00


	//----- nvinfo : EIATTR_KPARAM_INFO
	.align		4
.L_10516:
        /*0028*/ 	.byte	0x04, 0x17
        /*002a*/ 	.short	(.L_10518 - .L_10517)
.L_10517:
        /*002c*/ 	.word	0x00000000
        /*0030*/ 	.short	0x0004
        /*0032*/ 	.short	0x0021
        /*0034*/ 	.byte	0x00, 0xf0, 0x05, 0x00


	//----- nvinfo : EIATTR_KPARAM_INFO
	.align		4
.L_10518:
        /*0038*/ 	.byte	0x04, 0x17
        /*003a*/ 	.short	(.L_10520 - .L_10519)
.L_10519:
        /*003c*/ 	.word	0x00000000
        /*0040*/ 	.short	0x0003
        /*0042*/ 	.short	0x0020
        /*0044*/ 	.byte	0x00, 0xf0, 0x05, 0x00


	//----- nvinfo : EIATTR_KPARAM_INFO
	.align		4
.L_10520:
        /*0048*/ 	.byte	0x04, 0x17
        /*004a*/ 	.short	(.L_10522 - .L_10521)
.L_10521:
        /*004c*/ 	.word	0x00000000
        /*0050*/ 	.short	0x0002
        /*0052*/ 	.short	0x0010
        /*0054*/ 	.byte	0x00, 0xf0, 0x41, 0x00


	//----- nvinfo : EIATTR_KPARAM_INFO
	.align		4
.L_10522:
        /*0058*/ 	.byte	0x04, 0x17
        /*005a*/ 	.short	(.L_10524 - .L_10523)
.L_10523:
        /*005c*/ 	.word	0x00000000
        /*0060*/ 	.short	0x0001
        /*0062*/ 	.short	0x0004
        /*0064*/ 	.byte	0x00, 0xf0, 0x21, 0x00


	//----- nvinfo : EIATTR_KPARAM_INFO
	.align		4
.L_10524:
        /*0068*/ 	.byte	0x04, 0x17
        /*006a*/ 	.short	(.L_10526 - .L_10525)
.L_10525:
        /*006c*/ 	.word	0x00000000
        /*0070*/ 	.short	0x0000
        /*0072*/ 	.short	0x0000
        /*0074*/ 	.byte	0x00, 0xf0, 0x11, 0x00


	//----- nvinfo : EIATTR_SPARSE_MMA_MASK
	.align		4
.L_10526:
        /*0078*/ 	.byte	0x03, 0x50
        /*007a*/ 	.short	0x0000


	//----- nvinfo : EIATTR_MAXREG_COUNT
	.align		4
        /*007c*/ 	.byte	0x03, 0x1b
        /*007e*/ 	.short	0x00ff


	//----- nvinfo : EIATTR_MERCURY_ISA_VERSION
	.align		4
        /*0080*/ 	.byte	0x03, 0x5f
        /*0082*/ 	.short	0x0101


	//----- nvinfo : EIATTR_EXIT_INSTR_OFFSETS
	.align		4
        /*0084*/ 	.byte	0x04, 0x1c
        /*0086*/ 	.short	(.L_10528 - .L_10527)


	//   ....[0]....
.L_10527:
        /*0088*/ 	.word	0x00000420


	//   ....[1]....
        /*008c*/ 	.word	0x00000490


	//----- nvinfo : EIATTR_MAX_THREADS
	.align		4
.L_10528:
        /*0090*/ 	.byte	0x04, 0x05
        /*0092*/ 	.short	(.L_10530 - .L_10529)
.L_10529:
        /*0094*/ 	.word	0x00000080
        /*0098*/ 	.word	0x00000001
        /*009c*/ 	.word	0x00000001


	//----- nvinfo : EIATTR_CRS_STACK_SIZE
	.align		4
.L_10530:
        /*00a0*/ 	.byte	0x04, 0x1e
        /*00a2*/ 	.short	(.L_10532 - .L_10531)
.L_10531:
        /*00a4*/ 	.word	0x00000000


	//----- nvinfo : EIATTR_CBANK_PARAM_SIZE
	.align		4
.L_10532:
        /*00a8*/ 	.byte	0x03, 0x19
        /*00aa*/ 	.short	0x0024


	//----- nvinfo : EIATTR_PARAM_CBANK
	.align		4
        /*00ac*/ 	.byte	0x04, 0x0a
        /*00ae*/ 	.short	(.L_10534 - .L_10533)
	.align		4
.L_10533:
        /*00b0*/ 	.word	index@(.nv.constant0._ZN2at6native27unrolled_elementwise_kernelINS0_13AUnaryFunctorIiibZZZNS0_23logical_and_kernel_cudaERNS_14TensorIteratorEENKUlvE0_clEvENKUlvE1_clEvEUliiE_EESt5arrayIPcLm2EELi4E23TrivialOffsetCalculatorILi1EjESD_NS0_6memory15LoadWithoutCastENSE_16StoreWithoutCastEEEviT_T0_T2_T3_T4_T5_)
        /*00b4*/ 	.short	0x0210
        /*00b6*/ 	.short	0x0024


	//----- nvinfo : EIATTR_SW_WAR
	.align		4
.L_10534:
        /*00b8*/ 	.byte	0x04, 0x36
        /*00ba*/ 	.short	(.L_10536 - .L_10535)
.L_10535:
        /*00bc*/ 	.word	0x00000008
.L_10536:


//--------------------- .nv.info._ZN2at6native29vectorized_elementwise_kernelILi2ENS0_13AUnaryFunctorIiibZZZNS0_23logical_and_kernel_cudaERNS_14TensorIteratorEENKUlvE0_clEvENKUlvE1_clEvEUliiE_EESt5arrayIPcLm2EEEEviT0_T1_ --------------------------
	.section	.nv.info._ZN2at6native29vectorized_elementwise_kernelILi2ENS0_13AUnaryFunctorIiibZZZNS0_23logical_and_kernel_cudaERNS_14TensorIteratorEENKUlvE0_clEvENKUlvE1_clEvEUliiE_EESt5arrayIPcLm2EEEEviT0_T1_,"",@"SHT_CUDA_INFO"
	.sectionflags	@""
	.align	4


	//----- nvinfo : EIATTR_CUDA_API_VERSION
	.align		4
        /*0000*/ 	.byte	0x04, 0x37
        /*0002*/ 	.short	(.L_10538 - .L_10537)
.L_10537:
        /*0004*/ 	.word	0x00000082


	//----- nvinfo : EIATTR_KPARAM_INFO
	.align		4
.L_10538:
        /*0008*/ 	.byte	0x04, 0x17
        /*000a*/ 	.short	(.L_10540 - .L_10539)
.L_10539:
        /*000c*/ 	.word	0x00000000
        /*0010*/ 	.short	0x0002
        /*0012*/ 	.short	0x0010
        /*0014*/ 	.byte	0x00, 0xf0, 0x41, 0x00


	//----- nvinfo : EIATTR_KPARAM_INFO
	.align		4
.L_10540:
        /*0018*/ 	.byte	0x04, 0x17
        /*001a*/ 	.short	(.L_10542 - .L_10541)
.L_10541:
        /*001c*/ 	.word	0x00000000
        /*0020*/ 	.short	0x0001
        /*0022*/ 	.short	0x0004
        /*0024*/ 	.byte	0x00, 0xf0, 0x21, 0x00


	//----- nvinfo : EIATTR_KPARAM_INFO
	.align		4
.L_10542:
        /*0028*/ 	.byte	0x04, 0x17
        /*002a*/ 	.short	(.L_10544 - .L_10543)
.L_10543:
        /*002c*/ 	.word	0x00000000
        /*0030*/ 	.short	0x0000
        /*0032*/ 	.short	0x0000
        /*0034*/ 	.byte	0x00, 0xf0, 0x11, 0x00


	//----- nvinfo : EIATTR_SPARSE_MMA_MASK
	.align		4
.L_10544:
        /*0038*/ 	.byte	0x03, 0x50
        /*003a*/ 	.short	0x0000


	//----- nvinfo : EIATTR_MAXREG_COUNT
	.align		4
        /*003c*/ 	.byte	0x03, 0x1b
        /*003e*/ 	.short	0x00ff


	//----- nvinfo : EIATTR_MERCURY_ISA_VERSION
	.align		4
        /*0040*/ 	.byte	0x03, 0x5f
        /*0042*/ 	.short	0x0101


	//----- nvinfo : EIATTR_EXIT_INSTR_OFFSETS
	.align		4
        /*0044*/ 	.byte	0x04, 0x1c
        /*0046*/ 	.short	(.L_10546 - .L_10545)


	//   ....[0]....
.L_10545:
        /*0048*/ 	.word	0x000002e0


	//   ....[1]....
        /*004c*/ 	.word	0x00000b60


	//   ....[2]....
        /*0050*/ 	.word	0x00000bd0


	//----- nvinfo : EIATTR_MAX_THREADS
	.align		4
.L_10546:
        /*0054*/ 	.byte	0x04, 0x05
        /*0056*/ 	.short	(.L_10548 - .L_10547)
.L_10547:
        /*0058*/ 	.word	0x00000080
        /*005c*/ 	.word	0x00000001
        /*0060*/ 	.word	0x00000001


	//----- nvinfo : EIATTR_CRS_STACK_SIZE
	.align		4
.L_10548:
        /*0064*/ 	.byte	0x04, 0x1e
        /*0066*/ 	.short	(.L_10550 - .L_10549)
.L_10549:
        /*0068*/ 	.word	0x00000000


	//----- nvinfo : EIATTR_CBANK_PARAM_SIZE
	.align		4
.L_10550:
        /*006c*/ 	.byte	0x03, 0x19
        /*006e*/ 	.short	0x0020


	//----- nvinfo : EIATTR_PARAM_CBANK
	.align		4
        /*0070*/ 	.byte	0x04, 0x0a
        /*0072*/ 	.short	(.L_10552 - .L_10551)
	.align		4
.L_10551:
        /*0074*/ 	.word	index@(.nv.constant0._ZN2at6native29vectorized_elementwise_kernelILi2ENS0_13AUnaryFunctorIiibZZZNS0_23logical_and_kernel_cudaERNS_14TensorIteratorEENKUlvE0_clEvENKUlvE1_clEvEUliiE_EESt5arrayIPcLm2EEEEviT0_T1_)
        /*0078*/ 	.short	0x0210
        /*007a*/ 	.short	0x0020


	//----- nvinfo : EIATTR_SW_WAR
	.align		4
.L_10552:
        /*007c*/ 	.byte	0x04, 0x36
        /*007e*/ 	.short	(.L_10554 - .L_10553)
.L_10553:
        /*0080*/ 	.word	0x00000008
.L_10554:


//--------------------- .nv.info._ZN2at6native29vectorized_elementwise_kernelILi4ENS0_13AUnaryFunctorIiibZZZNS0_23logical_and_kernel_cudaERNS_14TensorIteratorEENKUlvE0_clEvENKUlvE1_clEvEUliiE_EESt5arrayIPcLm2EEEEviT0_T1_ --------------------------
	.section	.nv.info._ZN2at6native29vectorized_elementwise_kernelILi4ENS0_13AUnaryFunctorIiibZZZNS0_23logical_and_kernel_cudaERNS_14TensorIteratorEENKUlvE0_clEvENKUlvE1_clEvEUliiE_EESt5arrayIPcLm2EEEEviT0_T1_,"",@"SHT_CUDA_INFO"
	.sectionflags	@""
	.align	4


	//----- nvinfo : EIATTR_CUDA_API_VERSION
	.align		4
        /*0000*/ 	.byte	0x04, 0x37
        /*0002*/ 	.short	(.L_10556 - .L_10555)
.L_10555:
        /*0004*/ 	.word	0x00000082


	//----- nvinfo : EIATTR_KPARAM_INFO
	.align		4
.L_10556:
        /*0008*/ 	.byte	0x04, 0x17
        /*000a*/ 	.short	(.L_10558 - .L_10557)
.L_10557:
        /*000c*/ 	.word	0x00000000
        /*0010*/ 	.short	0x0002
        /*0012*/ 	.short	0x0010
        /*0014*/ 	.byte	0x00, 0xf0, 0x41, 0x00


	//----- nvinfo : EIATTR_KPARAM_INFO
	.align		4
.L_10558:
        /*0018*/ 	.byte	0x04, 0x17
        /*001a*/ 	.short	(.L_10560 - .L_10559)
.L_10559:
        /*001c*/ 	.word	0x00000000
        /*0020*/ 	.short	0x0001
        /*0022*/ 	.short	0x0004
        /*0024*/ 	.byte	0x00, 0xf0, 0x21, 0x00


	//----- nvinfo : EIATTR_KPARAM_INFO
	.align		4
.L_10560:
        /*0028*/ 	.byte	0x04, 0x17
        /*002a*/ 	.short	(.L_10562 - .L_10561)
.L_10561:
        /*002c*/ 	.word	0x00000000
        /*0030*/ 	.short	0x0000
        /*0032*/ 	.short	0x0000
        /*0034*/ 	.byte	0x00, 0xf0, 0x11, 0x00


	//----- nvinfo : EIATTR_SPARSE_MMA_MASK
	.align		4
.L_10562:
        /*0038*/ 	.byte	0x03, 0x50
        /*003a*/ 	.short	0x0000


	//----- nvinfo : EIATTR_MAXREG_COUNT
	.align		4
        /*003c*/ 	.byte	0x03, 0x1b
        /*003e*/ 	.short	0x00ff


	//----- nvinfo : EIATTR_MERCURY_ISA_VERSION
	.align		4
        /*0040*/ 	.byte	0x03, 0x5f
        /*0042*/ 	.short	0x0101


	//----- nvinfo : EIATTR_EXIT_INSTR_OFFSETS
	.align		4
        /*0044*/ 	.byte	0x04, 0x1c
        /*0046*/ 	.short	(.L_10564 - .L_10563)


	//   ....[0]....
.L_10563:
        /*0048*/ 	.word	0x000002c0


	//   ....[1]....
        /*004c*/ 	.word	0x00000b40


	//   ....[2]....
        /*0050*/ 	.word	0x00000bb0


	//----- nvinfo : EIATTR_MAX_THREADS
	.align		4
.L_10564:
        /*0054*/ 	.byte	0x04, 0x05
        /*0056*/ 	.short	(.L_10566 - .L_10565)
.L_10565:
        /*0058*/ 	.word	0x00000080
        /*005c*/ 	.word	0x00000001
        /*0060*/ 	.word	0x00000001


	//----- nvinfo : EIATTR_CRS_STACK_SIZE
	.align		4
.L_10566:
        /*0064*/ 	.byte	0x04, 0x1e
        /*0066*/ 	.short	(.L_10568 - .L_10567)
.L_10567:
        /*0068*/ 	.word	0x00000000


	//----- nvinfo : EIATTR_CBANK_PARAM_SIZE
	.align		4
.L_10568:
        /*006c*/ 	.byte	0x03, 0x19
        /*006e*/ 	.short	0x0020


	//----- nvinfo : EIATTR_PARAM_CBANK
	.align		4
        /*0070*/ 	.byte	0x04, 0x0a
        /*0072*/ 	.short	(.L_10570 - .L_10569)
	.align		4
.L_10569:
        /*0074*/ 	.word	index@(.nv.constant0._ZN2at6native29vectorized_elementwise_kernelILi4ENS0_13AUnaryFunctorIiibZZZNS0_23logical_and_kernel_cudaERNS_14TensorIteratorEENKUlvE0_clEvENKUlvE1_clEvEUliiE_EESt5arrayIPcLm2EEEEviT0_T1_)
        /*0078*/ 	.short	0x0210
        /*007a*/ 	.short	0x0020


	//----- nvinfo : EIATTR_SW_WAR
	.align		4
.L_10570:
        /*007c*/ 	.byte	0x04, 0x36
        /*007e*/ 	.short	(.L_10572 - .L_10571)
.L_10571:
        /*0080*/ 	.word	0x00000008
.L_10572:


//--------------------- .nv.info._ZN2at6native29vectorized_elementwise_kernelILi8ENS0_13AUnaryFunctorIiibZZZNS0_23logical_and_kernel_cudaERNS_14TensorIteratorEENKUlvE0_clEvENKUlvE1_clEvEUliiE_EESt5arrayIPcLm2EEEEviT0_T1_ --------------------------
	.section	.nv.info._ZN2at6native29vectorized_elementwise_kernelILi8ENS0_13AUnaryFunctorIiibZZZNS0_23logical_and_kernel_cudaERNS_14TensorIteratorEENKUlvE0_clEvENKUlvE1_clEvEUliiE_EESt5arrayIPcLm2EEEEviT0_T1_,"",@"SHT_CUDA_INFO"
	.sectionflags	@""
	.align	4


	//----- nvinfo : EIATTR_CUDA_API_VERSION
	.align		4
        /*0000*/ 	.byte	0x04, 0x37
        /*0002*/ 	.short	(.L_10574 - .L_10573)
.L_10573:
        /*0004*/ 	.word	0x00000082


	//----- nvinfo : EIATTR_KPARAM_INFO
	.align		4
.L_10574:
        /*0008*/ 	.byte	0x04, 0x17
        /*000a*/ 	.short	(.L_10576 - .L_10575)
.L_10575:
        /*000c*/ 	.word	0x00000000
        /*0010*/ 	.short	0x0002
        /*0012*/ 	.short	0x0010
        /*0014*/ 	.byte	0x00, 0xf0, 0x41, 0x00


	//----- nvinfo : EIATTR_KPARAM_INFO
	.align		4
.L_10576:
        /*0018*/ 	.byte	0x04, 0x17
        /*001a*/ 	.short	(.L_10578 - .L_10577)
.L_10577:
        /*001c*/ 	.word	0x00000000
        /*0020*/ 	.short	0x0001
        /*0022*/ 	.short	0x0004
        /*0024*/ 	.byte	0x00, 0xf0, 0x21, 0x00


	//----- nvinfo : EIATTR_KPARAM_INFO
	.align		4
.L_10578:
        /*0028*/ 	.byte	0x04, 0x17
        /*002a*/ 	.short	(.L_10580 - .L_10579)
.L_10579:
        /*002c*/ 	.word	0x00000000
        /*0030*/ 	.short	0x0000
        /*0032*/ 	.short	0x0000
        /*0034*/ 	.byte	0x00, 0xf0, 0x11, 0x00


	//----- nvinfo : EIATTR_SPARSE_MMA_MASK
	.align		4
.L_10580:
        /*0038*/ 	.byte	0x03, 0x50
        /*003a*/ 	.short	0x0000


	//----- nvinfo : EIATTR_MAXREG_COUNT
	.align		4
        /*003c*/ 	.byte	0x03, 0x1b
        /*003e*/ 	.short	0x00ff


	//----- nvinfo : EIATTR_MERCURY_ISA_VERSION
	.align		4
        /*0040*/ 	.byte	0x03, 0x5f
        /*0042*/ 	.short	0x0101


	//----- nvinfo : EIATTR_EXIT_INSTR_OFFSETS
	.align		4
        /*0044*/ 	.byte	0x04, 0x1c
        /*0046*/ 	.short	(.L_10582 - .L_10581)


	//   ....[0]....
.L_10581:
        /*0048*/ 	.word	0x000002f0


	//   ....[1]....
        /*004c*/ 	.word	0x00000b70


	//   ....[2]....
        /*0050*/ 	.word	0x00000be0


	//----- nvinfo : EIATTR_MAX_THREADS
	.align		4
.L_10582:
        /*0054*/ 	.byte	0x04, 0x05
        /*0056*/ 	.short	(.L_10584 - .L_10583)
.L_10583:
        /*0058*/ 	.word	0x00000080
        /*005c*/ 	.word	0x00000001
        /*0060*/ 	.word	0x00000001


	//----- nvinfo : EIATTR_CRS_STACK_SIZE
	.align		4
.L_10584:
        /*0064*/ 	.byte	0x04, 0x1e
        /*0066*/ 	.short	(.L_10586 - .L_10585)
.L_10585:
        /*0068*/ 	.word	0x00000000


	//----- nvinfo : EIATTR_CBANK_PARAM_SIZE
	.align		4
.L_10586:
        /*006c*/ 	.byte	0x03, 0x19
        /*006e*/ 	.short	0x0020


	//----- nvinfo : EIATTR_PARAM_CBANK
	.align		4
        /*0070*/ 	.byte	0x04, 0x0a
        /*0072*/ 	.short	(.L_10588 - .L_10587)
	.align		4
.L_10587:
        /*0074*/ 	.word	index@(.nv.constant0._ZN2at6native29vectorized_elementwise_kernelILi8ENS0_13AUnaryFunctorIiibZZZNS0_23logical_and_kernel_cudaERNS_14TensorIteratorEENKUlvE0_clEvENKUlvE1_clEvEUliiE_EESt5arrayIPcLm2EEEEviT0_T1_)
        /*0078*/ 	.short	0x0210
        /*007a*/ 	.short	0x0020


	//----- nvinfo : EIATTR_SW_WAR
	.align		4
.L_10588:
        /*007c*/ 	.byte	0x04, 0x36
        /*007e*/ 	.short	(.L_10590 - .L_10589)
.L_10589:
        /*0080*/ 	.word	0x00000008
.L_10590:


//--------------------- .nv.info._ZN2at6native18elementwise_kernelILi128ELi4EZNS0_15gpu_kernel_implINS0_13BinaryFunctorIiibZZZNS0_23logical_and_kernel_cudaERNS_14TensorIteratorEENKUlvE0_clEvENKUlvE1_clEvEUliiE_EEEEvRNS_18TensorIteratorBaseERKT_EUliE_EEviT1_ --------------------------
	.section	.nv.info._ZN2at6native18elementwise_kernelILi128ELi4EZNS0_15gpu_kernel_implINS0_13BinaryFunctorIiibZZZNS0_23logical_and_kernel_cudaERNS_14TensorIteratorEENKUlvE0_clEvENKUlvE1_clEvEUliiE_EEEEvRNS_18TensorIteratorBaseERKT_EUliE_EEviT1_,"",@"SHT_CUDA_INFO"
	.sectionflags	@""
	.align	4


	//----- nvinfo : EIATTR_CUDA_API_VERSION
	.align		4
        /*0000*/ 	.byte	0x04, 0x37
        /*0002*/ 	.short	(.L_10592 - .L_10591)
.L_10591:
        /*0004*/ 	.word	0x00000082


	//----- nvinfo : EIATTR_KPARAM_INFO
	.align		4
.L_10592:
        /*0008*/ 	.byte	0x04, 0x17
        /*000a*/ 	.short	(.L_10594 - .L_10593)
.L_10593:
        /*000c*/ 	.word	0x00000000
        /*0010*/ 	.short	0x0001
        /*0012*/ 	.short	0x0008
        /*0014*/ 	.byte	0x00, 0xf0, 0x21, 0x0a


	//----- nvinfo : EIATTR_KPARAM_INFO
	.align		4
.L_10594:
        /*0018*/ 	.byte	0x04, 0x17
        /*001a*/ 	.short	(.L_10596 - .L_10595)
.L_10595:
        /*001c*/ 	.word	0x00000000
        /*0020*/ 	.short	0x0000
        /*0022*/ 	.short	0x0000
        /*0024*/ 	.byte	0x00, 0xf0, 0x11, 0x00


	//----- nvinfo : EIATTR_SPARSE_MMA_MASK
	.align		4
.L_10596:
        /*0028*/ 	.byte	0x03, 0x50
        /*002a*/ 	.short	0x0000


	//----- nvinfo : EIATTR_MAXREG_COUNT
	.align		4
        /*002c*/ 	.byte	0x03, 0x1b
        /*002e*/ 	.short	0x0080


	//----- nvinfo : EIATTR_EXTERNS
	.align		4
        /*0030*/ 	.byte	0x04, 0x0f
        /*0032*/ 	.short	(.L_10598 - .L_10597)


	//   ....[0]....
	.align		4
.L_10597:
        /*0034*/ 	.word	index@(__assertfail)


	//----- nvinfo : EIATTR_MERCURY_ISA_VERSION
	.align		4
.L_10598:
        /*0038*/ 	.byte	0x03, 0x5f
        /*003a*/ 	.short	0x0101


	//----- nvinfo : EIATTR_SYSCALL_OFFSETS
	.align		4
        /*003c*/ 	.byte	0x04, 0x46
        /*003e*/ 	.short	(.L_10600 - .L_10599)


	//   ....[0]....
.L_10599:
        /*0040*/ 	.word	0x000024b0


	//   ....[1]....
        /*0044*/ 	.word	0x000032b0


	//   ....[2]....
        /*0048*/ 	.word	0x000040f0


	//   ....[3]....
        /*004c*/ 	.word	0x000065c0


	//   ....[4]....
        /*0050*/ 	.word	0x000073c0


	//   ....[5]....
        /*0054*/ 	.word	0x00008200


	//   ....[6]....
        /*0058*/ 	.word	0x0000a6c0


	//   ....[7]....
        /*005c*/ 	.word	0x0000b4c0


	//   ....[8]....
        /*0060*/ 	.word	0x0000c300


	//   ....[9]....
        /*0064*/ 	.word	0x0000e7b0


	//   ....[10]....
        /*0068*/ 	.word	0x0000f5b0


	//   ....[11]....
        /*006c*/ 	.word	0x000103f0


	//----- nvinfo : EIATTR_EXIT_INSTR_OFFSETS
	.align		4
.L_10600:
        /*0070*/ 	.byte	0x04, 0x1c
        /*0072*/ 	.short	(.L_10602 - .L_10601)


	//   ....[0]....
.L_10601:
        /*0074*/ 	.word	0x0000c3a0


	//   ....[1]....
        /*0078*/ 	.word	0x0000f700


	//   ....[2]....
        /*007c*/ 	.word	0x0000f720


	//   ....[3]....
        /*0080*/ 	.word	0x0000f7b0


	//   ....[4]....
        /*0084*/ 	.word	0x0000f7d0


	//   ....[5]....
        /*0088*/ 	.word	0x0000f7f0


	//   ....[6]....
        /*008c*/ 	.word	0x0000f880


	//   ....[7]....
        /*0090*/ 	.word	0x0000f8c0


	//   ....[8]....
        /*0094*/ 	.word	0x0000f960


	//   ....[9]....
        /*0098*/ 	.word	0x0000f9b0


	//   ....[10]....
        /*009c*/ 	.word	0x0000f9e0


	//   ....[11]....
        /*00a0*/ 	.word	0x0000fa80


	//   ....[12]....
        /*00a4*/ 	.word	0x0000fac0


	//   ....[13]....
        /*00a8*/ 	.word	0x0000fc50


	//   ....[14]....
        /*00ac*/ 	.word	0x0000fdb0


	//   ....[15]....
        /*00b0*/ 	.word	0x0000fdf0


	//   ....[16]....
        /*00b4*/ 	.word	0x0000fe90


	//   ....[17]....
        /*00b8*/ 	.word	0x00010010


	//   ....[18]....
        /*00bc*/ 	.word	0x00010190


	//   ....[19]....
        /*00c0*/ 	.word	0x000102f0


	//   ....[20]....
        /*00c4*/ 	.word	0x00010400


	//   ....[21]....
        /*00c8*/ 	.word	0x00010430


	//   ....[22]....
        /*00cc*/ 	.word	0x00010450


	//----- nvinfo : EIATTR_MAX_THREADS
	.align		4
.L_10602:
        /*00d0*/ 	.byte	0x04, 0x05
        /*00d2*/ 	.short	(.L_10604 - .L_10603)
.L_10603:
        /*00d4*/ 	.word	0x00000080
        /*00d8*/ 	.word	0x00000001
        /*00dc*/ 	.word	0x00000001


	//----- nvinfo : EIATTR_CRS_STACK_SIZE
	.align		4
.L_10604:
        /*00e0*/ 	.byte	0x04, 0x1e
        /*00e2*/ 	.short	(.L_10606 - .L_10605)
.L_10605:
        /*00e4*/ 	.word	0x00000000


	//----- nvinfo : EIATTR_CBANK_PARAM_SIZE
	.align		4
.L_10606:
        /*00e8*/ 	.byte	0x03, 0x19
        /*00ea*/ 	.short	0x0290


	//----- nvinfo : EIATTR_PARAM_CBANK
	.align		4
        /*00ec*/ 	.byte	0x04, 0x0a
        /*00ee*/ 	.short	(.L_10608 - .L_10607)
	.align		4
.L_10607:
        /*00f0*/ 	.word	index@(.nv.constant0._ZN2at6native18elementwise_kernelILi128ELi4EZNS0_15gpu_kernel_implINS0_13BinaryFunctorIiibZZZNS0_23logical_and_kernel_cudaERNS_14TensorIteratorEENKUlvE0_clEvENKUlvE1_clEvEUliiE_EEEEvRNS_18TensorIteratorBaseERKT_EUliE_EEviT1_)
        /*00f4*/ 	.short	0x0210
        /*00f6*/ 	.short	0x0290


	//----- nvinfo : EIATTR_SW_WAR
	.align		4
.L_10608:
        /*00f8*/ 	.byte	0x04, 0x36
        /*00fa*/ 	.short	(.L_10610 - .L_10609)
.L_10609:
        /*00fc*/ 	.word	0x00000008
.L_10610:


//--------------------- .nv.info._ZN2at6native27unrolled_elementwise_kernelINS0_13BinaryFunctorIiibZZZNS0_23logical_and_kernel_cudaERNS_14TensorIteratorEENKUlvE0_clEvENKUlvE1_clEvEUliiE_EESt5arrayIPcLm3EELi4E23TrivialOffsetCalculatorILi2EjESC_ILi1EjENS0_6memory12LoadWithCastILi2EEENSF_13StoreWithCastILi1EEEEEviT_T0_T2_T3_T4_T5_ --------------------------
	.section	.nv.info._ZN2at6native27unrolled_elementwise_kernelINS0_13BinaryFunctorIiibZZZNS0_23logical_and_kernel_cudaERNS_14TensorIteratorEENKUlvE0_clEvENKUlvE1_clEvEUliiE_EESt5arrayIPcLm3EELi4E23TrivialOffsetCalculatorILi2EjESC_ILi1EjENS0_6memory12LoadWithCastILi2EEENSF_13StoreWithCastILi1EEEEEviT_T0_T2_T3_T4_T5_,"",@"SHT_CUDA_INFO"
	.sectionflags	@""
	.align	4


	//----- nvinfo : EIATTR_CUDA_API_VERSION
	.align		4
        /*0000*/ 	.byte	0x04, 0x37
        /*0002*/ 	.short	(.L_10612 - .L_10611)
.L_10611:
        /*0004*/ 	.word	0x00000082


	//----- nvinfo : EIATTR_KPARAM_INFO
	.align		4
.L_10612:
        /*0008*/ 	.byte	0x04, 0x17
        /*000a*/ 	.short	(.L_10614 - .L_10613)
.L_10613:
        /*000c*/ 	.word	0x00000000
        /*0010*/ 	.short	0x0006
        /*0012*/ 	.short	0x0030
        /*0014*/ 	.byte	0x00, 0xf0, 0x21, 0x00


	//----- nvinfo : EIATTR_KPARAM_INFO
	.align		4
.L_10614:
        /*0018*/ 	.byte	0x04, 0x17
        /*001a*/ 	.short	(.L_10616 - .L_10615)
.L_10615:
        /*001c*/ 	.word	0x00000000
        /*0020*/ 	.short	0x0005
        /*0022*/ 	.short	0x0024
        /*0024*/ 	.byte	0x00, 0xf0, 0x31, 0x00


	//----- nvinfo : EIATTR_KPARAM_INFO
	.align		4
.L_10616:
        /*0028*/ 	.byte	0x04, 0x17
        /*002a*/ 	.short	(.L_10618 - .L_10617)
.L_10617:
        /*002c*/ 	.word	0x00000000
        /*0030*/ 	.short	0x0004
        /*0032*/ 	.short	0x0021
        /*0034*/ 	.byte	0x00, 0xf0, 0x05, 0x00


	//----- nvinfo : EIATTR_KPARAM_INFO
	.align		4
.L_10618:
        /*0038*/ 	.byte	0x04, 0x17
        /*003a*/ 	.short	(.L_10620 - .L_10619)
.L_10619:
        /*003c*/ 	.word	0x00000000
        /*0040*/ 	.short	0x0003
        /*0042*/ 	.short	0x0020
        /*0044*/ 	.byte	0x00, 0xf0, 0x05, 0x00


	//----- nvinfo : EIATTR_KPARAM_INFO
	.align		4
.L_10620:
        /*0048*/ 	.byte	0x04, 0x17
        /*004a*/ 	.short	(.L_10622 - .L_10621)
.L_10621:
        /*004c*/ 	.word	0x00000000
        /*0050*/ 	.short	0x0002
        /*0052*/ 	.short	0x0008
        /*0054*/ 	.byte	0x00, 0xf0, 0x61, 0x00


	//----- nvinfo : EIATTR_KPARAM_INFO
	.align		4
.L_10622:
        /*0058*/ 	.byte	0x04, 0x17
        /*005a*/ 	.short	(.L_10624 - .L_10623)
.L_10623:
        /*005c*/ 	.word	0x00000000
        /*0060*/ 	.short	0x0001
        /*0062*/ 	.short	0x0004
        /*0064*/ 	.byte	0x00, 0xf0, 0x05, 0x00


	//----- nvinfo : EIATTR_KPARAM_INFO
	.align		4
.L_10624:
        /*0068*/ 	.byte	0x04, 0x17
        /*006a*/ 	.short	(.L_10626 - .L_10625)
.L_10625:
        /*006c*/ 	.word	0x00000000
        /*0070*/ 	.short	0x0000
        /*0072*/ 	.short	0x0000
        /*0074*/ 	.byte	0x00, 0xf0, 0x11, 0x00


	//----- nvinfo : EIATTR_SPARSE_MMA_MASK
	.align		4
.L_10626:
        /*0078*/ 	.byte	0x03, 0x50
        /*007a*/ 	.short	0x0000


	//----- nvinfo : EIATTR_MAXREG_COUNT
	.align		4
        /*007c*/ 	.byte	0x03, 0x1b
        /*007e*/ 	.short	0x00ff


	//----- nvinfo : EIATTR_EXTERNS
	.align		4
        /*0080*/ 	.byte	0x04, 0x0f
        /*0082*/ 	.short	(.L_10628 - .L_10627)


	//   ....[0]....
	.align		4
.L_10627:
        /*0084*/ 	.word	index@(__assertfail)


	//----- nvinfo : EIATTR_MERCURY_ISA_VERSION
	.align		4
.L_10628:
        /*0088*/ 	.byte	0x03, 0x5f
        /*008a*/ 	.short	0x0101


	//----- nvinfo : EIATTR_SYSCALL_OFFSETS
	.align		4
        /*008c*/ 	.byte	0x04, 0x46
        /*008e*/ 	.short	(.L_10630 - .L_10629)


	//   ....[0]....
.L_10629:
        /*0090*/ 	.word	0x00000eb0


	//   ....[1]....
        /*0094*/ 	.word	0x00001cc0


	//   ....[2]....
        /*0098*/ 	.word	0x00002b50


	//   ....[3]....
        /*009c*/ 	.word	0x00003960


	//   ....[4]....
        /*00a0*/ 	.word	0x000047f0


	//   ....[5]....
        /*00a4*/ 	.word	0x00005610


	//   ....[6]....
        /*00a8*/ 	.word	0x00006490


	//   ....[7]....
        /*00ac*/ 	.word	0x000072a0


	//   ....[8]....
        /*00b0*/ 	.word	0x00008260


	//   ....[9]....
        /*00b4*/ 	.word	0x00009130


	//   ....[10]....
        /*00b8*/ 	.word	0x00009fe0


	//   ....[11]....
        /*00bc*/ 	.word	0x0000ae90


	//----- nvinfo : EIATTR_EXIT_INSTR_OFFSETS
	.align		4
.L_10630:
        /*00c0*/ 	.byte	0x04, 0x1c
        /*00c2*/ 	.short	(.L_10632 - .L_10631)


	//   ....[0]....
.L_10631:
        /*00c4*/ 	.word	0x0000a070


	//   ....[1]....
        /*00c8*/ 	.word	0x0000a1a0


	//   ....[2]....
        /*00cc*/ 	.word	0x0000a1c0


	//   ....[3]....
        /*00d0*/ 	.word	0x0000a250


	//   ....[4]....
        /*00d4*/ 	.word	0x0000a270


	//   ....[5]....
        /*00d8*/ 	.word	0x0000a290


	//   ....[6]....
        /*00dc*/ 	.word	0x0000a320


	//   ....[7]....
        /*00e0*/ 	.word	0x0000a360


	//   ....[8]....
        /*00e4*/ 	.word	0x0000a400


	//   ....[9]....
        /*00e8*/ 	.word	0x0000a450


	//   ....[10]....
        /*00ec*/ 	.word	0x0000a480


	//   ....[11]....
        /*00f0*/ 	.word	0x0000a520


	//   ....[12]....
        /*00f4*/ 	.word	0x0000a560


	//   ....[13]....
        /*00f8*/ 	.word	0x0000a6f0


	//   ....[14]....
        /*00fc*/ 	.word	0x0000a850


	//   ....[15]....
        /*0100*/ 	.word	0x0000a890


	//   ....[16]....
        /*0104*/ 	.word	0x0000a930


	//   ....[17]....
        /*0108*/ 	.word	0x0000aab0


	//   ....[18]....
        /*010c*/ 	.word	0x0000ac30


	//   ....[19]....
        /*0110*/ 	.word	0x0000ad90


	//   ....[20]....
        /*0114*/ 	.word	0x0000aea0


	//   ....[21]....
        /*0118*/ 	.word	0x0000aed0


	//   ....[22]....
        /*011c*/ 	.word	0x0000aef0


	//----- nvinfo : EIATTR_MAX_THREADS
	.align		4
.L_10632:
        /*0120*/ 	.byte	0x04, 0x05
        /*0122*/ 	.short	(.L_10634 - .L_10633)
.L_10633:
        /*0124*/ 	.word	0x00000080
        /*0128*/ 	.word	0x00000001
        /*012c*/ 	.word	0x00000001


	//----- nvinfo : EIATTR_CRS_STACK_SIZE
	.align		4
.L_10634:
        /*0130*/ 	.byte	0x04, 0x1e
        /*0132*/ 	.short	(.L_10636 - .L_10635)
.L_10635:
        /*0134*/ 	.word	0x00000000


	//----- nvinfo : EIATTR_CBANK_PARAM_SIZE
	.align		4
.L_10636:
        /*0138*/ 	.byte	0x03, 0x19
        /*013a*/ 	.short	0x0038


	//----- nvinfo : EIATTR_PARAM_CBANK
	.align		4
        /*013c*/ 	.byte	0x04, 0x0a
        /*013e*/ 	.short	(.L_10638 - .L_10637)
	.align		4
.L_10637:
        /*0140*/ 	.word	index@(.nv.constant0._ZN2at6native27unrolled_elementwise_kernelINS0_13BinaryFunctorIiibZZZNS0_23logical_and_kernel_cudaERNS_14TensorIteratorEENKUlvE0_clEvENKUlvE1_clEvEUliiE_EESt5arrayIPcLm3EELi4E23TrivialOffsetCalculatorILi2EjESC_ILi1EjENS0_6memory12LoadWithCastILi2EEENSF_13StoreWithCastILi1EEEEEviT_T0_T2_T3_T4_T5_)
        /*0144*/ 	.short	0x0210
        /*0146*/ 	.short	0x0038


	//----- nvinfo : EIATTR_SW_WAR
	.align		4
.L_10638:
        /*0148*/ 	.byte	0x04, 0x36
        /*014a*/ 	.short	(.L_10640 - .L_10639)
.L_10639:
        /*014c*/ 	.word	0x00000008
.L_10640:


//--------------------- .nv.info._ZN2at6native18elementwise_kernelILi128ELi4EZNS0_22gpu_kernel_impl_nocastINS0_13BinaryFunctorIiibZZZNS0_23logical_and_kernel_cudaERNS_14TensorIteratorEENKUlvE0_clEvENKUlvE1_clEvEUliiE_EEEEvRNS_18TensorIteratorBaseERKT_EUliE_EEviT1_ --------------------------
	.section	.nv.info._ZN2at6native18elementwise_kernelILi128ELi4EZNS0_22gpu_kernel_impl_nocastINS0_13BinaryFunctorIiibZZZNS0_23logical_and_kernel_cudaERNS_14TensorIteratorEENKUlvE0_clEvENKUlvE1_clEvEUliiE_EEEEvRNS_18TensorIteratorBaseERKT_EUliE_EEviT1_,"",@"SHT_CUDA_INFO"
	.sectionflags	@""
	.align	4


	//----- nvinfo : EIATTR_CUDA_API_VERSION
	.align		4
        /*0000*/ 	.byte	0x04, 0x37
        /*0002*/ 	.short	(.L_10642 - .L_10641)
.L_10641:
        /*0004*/ 	.word	0x00000082


	//----- nvinfo : EIATTR_KPARAM_INFO
	.align		4
.L_10642:
        /*0008*/ 	.byte	0x04, 0x17
        /*000a*/ 	.short	(.L_10644 - .L_10643)
.L_10643:
        /*000c*/ 	.word	0x00000000
        /*0010*/ 	.short	0x0001
        /*0012*/ 	.short	0x0008
        /*0014*/ 	.byte	0x00, 0xf0, 0x21, 0x0a


	//----- nvinfo : EIATTR_KPARAM_INFO
	.align		4
.L_10644:
        /*0018*/ 	.byte	0x04, 0x17
        /*001a*/ 	.short	(.L_10646 - .L_10645)
.L_10645:
        /*001c*/ 	.word	0x00000000
        /*0020*/ 	.short	0x0000
        /*0022*/ 	.short	0x0000
        /*0024*/ 	.byte	0x00, 0xf0, 0x11, 0x00


	//----- nvinfo : EIATTR_SPARSE_MMA_MASK
	.align		4
.L_10646:
        /*0028*/ 	.byte	0x03, 0x50
        /*002a*/ 	.short	0x0000


	//----- nvinfo : EIATTR_MAXREG_COUNT
	.align		4
        /*002c*/ 	.byte	0x03, 0x1b
        /*002e*/ 	.short	0x0080


	//----- nvinfo : EIATTR_MERCURY_ISA_VERSION
	.align		4
        /*0030*/ 	.byte	0x03, 0x5f
        /*0032*/ 	.short	0x0101


	//----- nvinfo : EIATTR_EXIT_INSTR_OFFSETS
	.align		4
        /*0034*/ 	.byte	0x04, 0x1c
        /*0036*/ 	.short	(.L_10648 - .L_10647)


	//   ....[0]....
.L_10647:
        /*0038*/ 	.word	0x00004650


	//   ....[1]....
        /*003c*/ 	.word	0x00005d60


	//----- nvinfo : EIATTR_MAX_THREADS
	.align		4
.L_10648:
        /*0040*/ 	.byte	0x04, 0x05
        /*0042*/ 	.short	(.L_10650 - .L_10649)
.L_10649:
        /*0044*/ 	.word	0x00000080
        /*0048*/ 	.word	0x00000001
        /*004c*/ 	.word	0x00000001


	//----- nvinfo : EIATTR_CRS_STACK_SIZE
	.align		4
.L_10650:
        /*0050*/ 	.byte	0x04, 0x1e
        /*0052*/ 	.short	(.L_10652 - .L_10651)
.L_10651:
        /*0054*/ 	.word	0x00000000


	//----- nvinfo : EIATTR_CBANK_PARAM_SIZE
	.align		4
.L_10652:
        /*0058*/ 	.byte	0x03, 0x19
        /*005a*/ 	.short	0x0290


	//----- nvinfo : EIATTR_PARAM_CBANK
	.align		4
        /*005c*/ 	.byte	0x04, 0x0a
        /*005e*/ 	.short	(.L_10654 - .L_10653)
	.align		4
.L_10653:
        /*0060*/ 	.word	index@(.nv.constant0._ZN2at6native18elementwise_kernelILi128ELi4EZNS0_22gpu_kernel_impl_nocastINS0_13BinaryFunctorIiibZZZNS0_23logical_and_kernel_cudaERNS_14TensorIteratorEENKUlvE0_clEvENKUlvE1_clEvEUliiE_EEEEvRNS_18TensorIteratorBaseERKT_EUliE_EEviT1_)
        /*0064*/ 	.short	0x0210
        /*0066*/ 	.short	0x0290


	//----- nvinfo : EIATTR_SW_WAR
	.align		4
.L_10654:
        /*0068*/ 	.byte	0x04, 0x36
        /*006a*/ 	.short	(.L_10656 - .L_10655)
.L_10655:
        /*006c*/ 	.word	0x00000008
.L_10656:


//--------------------- .nv.info._ZN2at6native27unrolled_elementwise_kernelINS0_13BinaryFunctorIiibZZZNS0_23logical_and_kernel_cudaERNS_14TensorIteratorEENKUlvE0_clEvENKUlvE1_clEvEUliiE_EESt5arrayIPcLm3EELi4E23TrivialOffsetCalculatorILi2EjESC_ILi1EjENS0_6memory15LoadWithoutCastENSF_16StoreWithoutCastEEEviT_T0_T2_T3_T4_T5_ --------------------------
	.section	.nv.info._ZN2at6native27unrolled_elementwise_kernelINS0_13BinaryFunctorIiibZZZNS0_23logical_and_kernel_cudaERNS_14TensorIteratorEENKUlvE0_clEvENKUlvE1_clEvEUliiE_EESt5arrayIPcLm3EELi4E23TrivialOffsetCalculatorILi2EjESC_ILi1EjENS0_6memory15LoadWithoutCastENSF_16StoreWithoutCastEEEviT_T0_T2_T3_T4_T5_,"",@"SHT_CUDA_INFO"
	.sectionflags	@""
	.align	4


	//----- nvinfo : EIATTR_CUDA_API_VERSION
	.align		4
        /*0000*/ 	.byte	0x04, 0x37
        /*0002*/ 	.short	(.L_10658 - .L_10657)
.L_10657:
        /*0004*/ 	.word	0x00000082


	//----- nvinfo : EIATTR_KPARAM_INFO
	.align		4
.L_10658:
        /*0008*/ 	.byte	0x04, 0x17
        /*000a*/ 	.short	(.L_10660 - .L_10659)
.L_10659:
        /*000c*/ 	.word	0x00000000
        /*0010*/ 	.short	0x0006
        /*0012*/ 	.short	0x0023
        /*0014*/ 	.byte	0x00, 0xf0, 0x05, 0x00


	//----- nvinfo : EIATTR_KPARAM_INFO
	.align		4
.L_10660:
        /*0018*/ 	.byte	0x04, 0x17
        /*001a*/ 	.short	(.L_10662 - .L_10661)
.L_10661:
        /*001c*/ 	.word	0x00000000
        /*0020*/ 	.short	0x0005
        /*0022*/ 	.short	0x0022
        /*0024*/ 	.byte	0x00, 0xf0, 0x05, 0x00


	//----- nvinfo : EIATTR_KPARAM_INFO
	.align		4
.L_10662:
        /*0028*/ 	.byte	0x04, 0x17
        /*002a*/ 	.short	(.L_10664 - .L_10663)
.L_10663:
        /*002c*/ 	.word	0x00000000
        /*0030*/ 	.short	0x0004
        /*0032*/ 	.short	0x0021
        /*0034*/ 	.byte	0x00, 0xf0, 0x05, 0x00


	//----- nvinfo : EIATTR_KPARAM_INFO
	.align		4
.L_10664:
        /*0038*/ 	.byte	0x04, 0x17
        /*003a*/ 	.short	(.L_10666 - .L_10665)
.L_10665:
        /*003c*/ 	.word	0x00000000
        /*0040*/ 	.short	0x0003
        /*0042*/ 	.short	0x0020
        /*0044*/ 	.byte	0x00, 0xf0, 0x05, 0x00


	//----- nvinfo : EIATTR_KPARAM_INFO
	.align		4
.L_10666:
        /*0048*/ 	.byte	0x04, 0x17
        /*004a*/ 	.short	(.L_10668 - .L_10667)
.L_10667:
        /*004c*/ 	.word	0x00000000
        /*0050*/ 	.short	0x0002
        /*0052*/ 	.short	0x0008
        /*0054*/ 	.byte	0x00, 0xf0, 0x61, 0x00


	//----- nvinfo : EIATTR_KPARAM_INFO
	.align		4
.L_10668:
        /*0058*/ 	.byte	0x04, 0x17
        /*005a*/ 	.short	(.L_10670 - .L_10669)
.L_10669:
        /*005c*/ 	.word	0x00000000
        /*0060*/ 	.short	0x0001
        /*0062*/ 	.short	0x0004
        /*0064*/ 	.byte	0x00, 0xf0, 0x05, 0x00


	//----- nvinfo : EIATTR_KPARAM_INFO
	.align		4
.L_10670:
        /*0068*/ 	.byte	0x04, 0x17
        /*006a*/ 	.short	(.L_10672 - .L_10671)
.L_10671:
        /*006c*/ 	.word	0x00000000
        /*0070*/ 	.short	0x0000
        /*0072*/ 	.short	0x0000
        /*0074*/ 	.byte	0x00, 0xf0, 0x11, 0x00


	//----- nvinfo : EIATTR_SPARSE_MMA_MASK
	.align		4
.L_10672:
        /*0078*/ 	.byte	0x03, 0x50
        /*007a*/ 	.short	0x0000


	//----- nvinfo : EIATTR_MAXREG_COUNT
	.align		4
        /*007c*/ 	.byte	0x03, 0x1b
        /*007e*/ 	.short	0x00ff


	//----- nvinfo : EIATTR_MERCURY_ISA_VERSION
	.align		4
        /*0080*/ 	.byte	0x03, 0x5f
        /*0082*/ 	.short	0x0101


	//----- nvinfo : EIATTR_EXIT_INSTR_OFFSETS
	.align		4
        /*0084*/ 	.byte	0x04, 0x1c
        /*0086*/ 	.short	(.L_10674 - .L_10673)


	//   ....[0]....
.L_10673:
        /*0088*/ 	.word	0x00000500


	//   ....[1]....
        /*008c*/ 	.word	0x00000590


	//----- nvinfo : EIATTR_MAX_THREADS
	.align		4
.L_10674:
        /*0090*/ 	.byte	0x04, 0x05
        /*0092*/ 	.short	(.L_10676 - .L_10675)
.L_10675:
        /*0094*/ 	.word	0x00000080
        /*0098*/ 	.word	0x00000001
        /*009c*/ 	.word	0x00000001


	//----- nvinfo : EIATTR_CRS_STACK_SIZE
	.align		4
.L_10676:
        /*00a0*/ 	.byte	0x04, 0x1e
        /*00a2*/ 	.short	(.L_10678 - .L_10677)
.L_10677:
        /*00a4*/ 	.word	0x00000000


	//----- nvinfo : EIATTR_CBANK_PARAM_SIZE
	.align		4
.L_10678:
        /*00a8*/ 	.byte	0x03, 0x19
        /*00aa*/ 	.short	0x0024


	//----- nvinfo : EIATTR_PARAM_CBANK
	.align		4
        /*00ac*/ 	.byte	0x04, 0x0a
        /*00ae*/ 	.short	(.L_10680 - .L_10679)
	.align		4
.L_10679:
        /*00b0*/ 	.word	index@(.nv.constant0._ZN2at6native27unrolled_elementwise_kernelINS0_13BinaryFunctorIiibZZZNS0_23logical_and_kernel_cudaERNS_14TensorIteratorEENKUlvE0_clEvENKUlvE1_clEvEUliiE_EESt5arrayIPcLm3EELi4E23TrivialOffsetCalculatorILi2EjESC_ILi1EjENS0_6memory15LoadWithoutCastENSF_16StoreWithoutCastEEEviT_T0_T2_T3_T4_T5_)
        /*00b4*/ 	.short	0x0210
        /*00b6*/ 	.short	0x0024


	//----- nvinfo : EIATTR_SW_WAR
	.align		4
.L_10680:
        /*00b8*/ 	.byte	0x04, 0x36
        /*00ba*/ 	.short	(.L_10682 - .L_10681)
.L_10681:
        /*00bc*/ 	.word	0x00000008
.L_10682:


//--------------------- .nv.info._ZN2at6native29vectorized_elementwise_kernelILi2ENS0_13BinaryFunctorIiibZZZNS0_23logical_and_kernel_cudaERNS_14TensorIteratorEENKUlvE0_clEvENKUlvE1_clEvEUliiE_EESt5arrayIPcLm3EEEEviT0_T1_ --------------------------
	.section	.nv.info._ZN2at6native29vectorized_elementwise_kernelILi2ENS0_13BinaryFunctorIiibZZZNS0_23logical_and_kernel_cudaERNS_14TensorIteratorEENKUlvE0_clEvENKUlvE1_clEvEUliiE_EESt5arrayIPcLm3EEEEviT0_T1_,"",@"SHT_CUDA_INFO"
	.sectionflags	@""
	.align	4


	//----- nvinfo : EIATTR_CUDA_API_VERSION
	.align		4
        /*0000*/ 	.byte	0x04, 0x37
        /*0002*/ 	.short	(.L_10684 - .L_10683)
.L_10683:
        /*0004*/ 	.word	0x00000082


	//----- nvinfo : EIATTR_KPARAM_INFO
	.align		4
.L_10684:
        /*0008*/ 	.byte	0x04, 0x17
        /*000a*/ 	.short	(.L_10686 - .L_10685)
.L_10685:
        /*000c*/ 	.word	0x00000000
        /*0010*/ 	.short	0x0002
        /*0012*/ 	.short	0x0008
        /*0014*/ 	.byte	0x00, 0xf0, 0x61, 0x00


	//----- nvinfo : EIATTR_KPARAM_INFO
	.align		4
.L_10686:
        /*0018*/ 	.byte	0x04, 0x17
        /*001a*/ 	.short	(.L_10688 - .L_10687)
.L_10687:
        /*001c*/ 	.word	0x00000000
        /*0020*/ 	.short	0x0001
        /*0022*/ 	.short	0x0004
        /*0024*/ 	.byte	0x00, 0xf0, 0x05, 0x00


	//----- nvinfo : EIATTR_KPARAM_INFO
	.align		4
.L_10688:
        /*0028*/ 	.byte	0x04, 0x17
        /*002a*/ 	.short	(.L_10690 - .L_10689)
.L_10689:
        /*002c*/ 	.word	0x00000000
        /*0030*/ 	.short	0x0000
        /*0032*/ 	.short	0x0000
        /*0034*/ 	.byte	0x00, 0xf0, 0x11, 0x00


	//----- nvinfo : EIATTR_SPARSE_MMA_MASK
	.align		4
.L_10690:
        /*0038*/ 	.byte	0x03, 0x50
        /*003a*/ 	.short	0x0000


	//----- nvinfo : EIATTR_MAXREG_COUNT
	.align		4
        /*003c*/ 	.byte	0x03, 0x1b
        /*003e*/ 	.short	0x00ff


	//----- nvinfo : EIATTR_MERCURY_ISA_VERSION
	.align		4
        /*0040*/ 	.byte	0x03, 0x5f
        /*0042*/ 	.short	0x0101


	//----- nvinfo : EIATTR_EXIT_INSTR_OFFSETS
	.align		4
        /*0044*/ 	.byte	0x04, 0x1c
        /*0046*/ 	.short	(.L_10692 - .L_10691)


	//   ....[0]....
.L_10691:
        /*0048*/ 	.word	0x000003b0


	//   ....[1]....
        /*004c*/ 	.word	0x00000e40


	//   ....[2]....
        /*0050*/ 	.word	0x00000eb0


	//----- nvinfo : EIATTR_MAX_THREADS
	.align		4
.L_10692:
        /*0054*/ 	.byte	0x04, 0x05
        /*0056*/ 	.short	(.L_10694 - .L_10693)
.L_10693:
        /*0058*/ 	.word	0x00000080
        /*005c*/ 	.word	0x00000001
        /*0060*/ 	.word	0x00000001


	//----- nvinfo : EIATTR_CRS_STACK_SIZE
	.align		4
.L_10694:
        /*0064*/ 	.byte	0x04, 0x1e
        /*0066*/ 	.short	(.L_10696 - .L_10695)
.L_10695:
        /*0068*/ 	.word	0x00000000


	//----- nvinfo : EIATTR_CBANK_PARAM_SIZE
	.align		4
.L_10696:
        /*006c*/ 	.byte	0x03, 0x19
        /*006e*/ 	.short	0x0020


	//----- nvinfo : EIATTR_PARAM_CBANK
	.align		4
        /*0070*/ 	.byte	0x04, 0x0a
        /*0072*/ 	.short	(.L_10698 - .L_10697)
	.align		4
.L_10697:
        /*0074*/ 	.word	index@(.nv.constant0._ZN2at6native29vectorized_elementwise_kernelILi2ENS0_13BinaryFunctorIiibZZZNS0_23logical_and_kernel_cudaERNS_14TensorIteratorEENKUlvE0_clEvENKUlvE1_clEvEUliiE_EESt5arrayIPcLm3EEEEviT0_T1_)
        /*0078*/ 	.short	0x0210
        /*007a*/ 	.short	0x0020


	//----- nvinfo : EIATTR_SW_WAR
	.align		4
.L_10698:
        /*007c*/ 	.byte	0x04, 0x36
        /*007e*/ 	.short	(.L_10700 - .L_10699)
.L_10699:
        /*0080*/ 	.word	0x00000008
.L_10700:


//--------------------- .nv.info._ZN2at6native29vectorized_elementwise_kernelILi4ENS0_13BinaryFunctorIiibZZZNS0_23logical_and_kernel_cudaERNS_14TensorIteratorEENKUlvE0_clEvENKUlvE1_clEvEUliiE_EESt5arrayIPcLm3EEEEviT0_T1_ --------------------------
	.section	.nv.info._ZN2at6native29vectorized_elementwise_kernelILi4ENS0_13BinaryFunctorIiibZZZNS0_23logical_and_kernel_cudaERNS_14TensorIteratorEENKUlvE0_clEvENKUlvE1_clEvEUliiE_EESt5arrayIPcLm3EEEEviT0_T1_,"",@"SHT_CUDA_INFO"
	.sectionflags	@""
	.align	4


	//----- nvinfo : EIATTR_CUDA_API_VERSION
	.align		4
        /*0000*/ 	.byte	0x04, 0x37
        /*0002*/ 	.short	(.L_10702 - .L_10701)
.L_10701:
        /*0004*/ 	.word	0x00000082


	//----- nvinfo : EIATTR_KPARAM_INFO
	.align		4
.L_10702:
        /*0008*/ 	.byte	0x04, 0x17
        /*000a*/ 	.short	(.L_10704 - .L_10703)
.L_10703:
        /*000c*/ 	.word	0x00000000
        /*0010*/ 	.short	0x0002
        /*0012*/ 	.short	0x0008
        /*0014*/ 	.byte	0x00, 0xf0, 0x61, 0x00


	//----- nvinfo : EIATTR_KPARAM_INFO
	.align		4
.L_10704:
        /*0018*/ 	.byte	0x04, 0x17
        /*001a*/ 	.short	(.L_10706 - .L_10705)
.L_10705:
        /*001c*/ 	.word	0x00000000
        /*0020*/ 	.short	0x0001
        /*0022*/ 	.short	0x0004
        /*0024*/ 	.byte	0x00, 0xf0, 0x05, 0x00


	//----- nvinfo : EIATTR_KPARAM_INFO
	.align		4
.L_10706:
        /*0028*/ 	.byte	0x04, 0x17
        /*002a*/ 	.short	(.L_10708 - .L_10707)
.L_10707:
        /*002c*/ 	.word	0x00000000
        /*0030*/ 	.short	0x0000
        /*0032*/ 	.short	0x0000
        /*0034*/ 	.byte	0x00, 0xf0, 0x11, 0x00


	//----- nvinfo : EIATTR_SPARSE_MMA_MASK
	.align		4
.L_10708:
        /*0038*/ 	.byte	0x03, 0x50
        /*003a*/ 	.short	0x0000


	//----- nvinfo : EIATTR_MAXREG_COUNT
	.align		4
        /*003c*/ 	.byte	0x03, 0x1b
        /*003e*/ 	.short	0x00ff


	//----- nvinfo : EIATTR_MERCURY_ISA_VERSION
	.align		4
        /*0040*/ 	.byte	0x03, 0x5f
        /*0042*/ 	.short	0x0101


	//----- nvinfo : EIATTR_EXIT_INSTR_OFFSETS
	.align		4
        /*0044*/ 	.byte	0x04, 0x1c
        /*0046*/ 	.short	(.L_10710 - .L_10709)


	//   ....[0]....
.L_10709:
        /*0048*/ 	.word	0x00000370


	//   ....[1]....
        /*004c*/ 	.word	0x00000e00


	//   ....[2]....
        /*0050*/ 	.word	0x00000e70


	//----- nvinfo : EIATTR_MAX_THREADS
	.align		4
.L_10710:
        /*0054*/ 	.byte	0x04, 0x05
        /*0056*/ 	.short	(.L_10712 - .L_10711)
.L_10711:
        /*0058*/ 	.word	0x00000080
        /*005c*/ 	.word	0x00000001
        /*0060*/ 	.word	0x00000001


	//----- nvinfo : EIATTR_CRS_STACK_SIZE
	.align		4
.L_10712:
        /*0064*/ 	.byte	0x04, 0x1e
        /*0066*/ 	.short	(.L_10714 - .L_10713)
.L_10713:
        /*0068*/ 	.word	0x00000000


	//----- nvinfo : EIATTR_CBANK_PARAM_SIZE
	.align		4
.L_10714:
        /*006c*/ 	.byte	0x03, 0x19
        /*006e*/ 	.short	0x0020


	//----- nvinfo : EIATTR_PARAM_CBANK
	.align		4
        /*0070*/ 	.byte	0x04, 0x0a
        /*0072*/ 	.short	(.L_10716 - .L_10715)
	.align		4
.L_10715:
        /*0074*/ 	.word	index@(.nv.constant0._ZN2at6native29vectorized_elementwise_kernelILi4ENS0_13BinaryFunctorIiibZZZNS0_23logical_and_kernel_cudaERNS_14TensorIteratorEENKUlvE0_clEvENKUlvE1_clEvEUliiE_EESt5arrayIPcLm3EEEEviT0_T1_)
        /*0078*/ 	.short	0x0210
        /*007a*/ 	.short	0x0020


	//----- nvinfo : EIATTR_SW_WAR
	.align		4
.L_10716:
        /*007c*/ 	.byte	0x04, 0x36
        /*007e*/ 	.short	(.L_10718 - .L_10717)
.L_10717:
        /*0080*/ 	.word	0x00000008
.L_10718:


//--------------------- .nv.info._ZN2at6native29vectorized_elementwise_kernelILi8ENS0_13BinaryFunctorIiibZZZNS0_23logical_and_kernel_cudaERNS_14TensorIteratorEENKUlvE0_clEvENKUlvE1_clEvEUliiE_EESt5arrayIPcLm3EEEEviT0_T1_ --------------------------
	.section	.nv.info._ZN2at6native29vectorized_elementwise_kernelILi8ENS0_13BinaryFunctorIiibZZZNS0_23logical_and_kernel_cudaERNS_14TensorIteratorEENKUlvE0_clEvENKUlvE1_clEvEUliiE_EESt5arrayIPcLm3EEEEviT0_T1_,"",@"SHT_CUDA_INFO"
	.sectionflags	@""
	.align	4


	//----- nvinfo : EIATTR_CUDA_API_VERSION
	.align		4
        /*0000*/ 	.byte	0x04, 0x37
        /*0002*/ 	.short	(.L_10720 - .L_10719)
.L_10719:
        /*0004*/ 	.word	0x00000082


	//----- nvinfo : EIATTR_KPARAM_INFO
	.align		4
.L_10720:
        /*0008*/ 	.byte	0x04, 0x17
        /*000a*/ 	.short	(.L_10722 - .L_10721)
.L_10721:
        /*000c*/ 	.word	0x00000000
        /*0010*/ 	.short	0x0002
        /*0012*/ 	.short	0x0008
        /*0014*/ 	.byte	0x00, 0xf0, 0x61, 0x00


	//----- nvinfo : EIATTR_KPARAM_INFO
	.align		4
.L_10722:
        /*0018*/ 	.byte	0x04, 0x17
        /*001a*/ 	.short	(.L_10724 - .L_10723)
.L_10723:
        /*001c*/ 	.word	0x00000000
        /*0020*/ 	.short	0x0001
        /*0022*/ 	.short	0x0004
        /*0024*/ 	.byte	0x00, 0xf0, 0x05, 0x00


	//----- nvinfo : EIATTR_KPARAM_INFO
	.align		4
.L_10724:
        /*0028*/ 	.byte	0x04, 0x17
        /*002a*/ 	.short	(.L_10726 - .L_10725)
.L_10725:
        /*002c*/ 	.word	0x00000000
        /*0030*/ 	.short	0x0000
        /*0032*/ 	.short	0x0000
        /*0034*/ 	.byte	0x00, 0xf0, 0x11, 0x00


	//----- nvinfo : EIATTR_SPARSE_MMA_MASK
	.align		4
.L_10726:
        /*0038*/ 	.byte	0x03, 0x50
        /*003a*/ 	.short	0x0000


	//----- nvinfo : EIATTR_MAXREG_COUNT
	.align		4
        /*003c*/ 	.byte	0x03, 0x1b
        /*003e*/ 	.short	0x00ff


	//----- nvinfo : EIATTR_MERCURY_ISA_VERSION
	.align		4
        /*0040*/ 	.byte	0x03, 0x5f
        /*0042*/ 	.short	0x0101


	//----- nvinfo : EIATTR_EXIT_INSTR_OFFSETS
	.align		4
        /*0044*/ 	.byte	0x04, 0x1c
        /*0046*/ 	.short	(.L_10728 - .L_10727)


	//   ....[0]....
.L_10727:
        /*0048*/ 	.word	0x000003a0


	//   ....[1]....
        /*004c*/ 	.word	0x00000e30


	//   ....[2]....
        /*0050*/ 	.word	0x00000ea0


	//----- nvinfo : EIATTR_MAX_THREADS
	.align		4
.L_10728:
        /*0054*/ 	.byte	0x04, 0x05
        /*0056*/ 	.short	(.L_10730 - .L_10729)
.L_10729:
        /*0058*/ 	.word	0x00000080
        /*005c*/ 	.word	0x00000001
        /*0060*/ 	.word	0x00000001


	//----- nvinfo : EIATTR_CRS_STACK_SIZE
	.align		4
.L_10730:
        /*0064*/ 	.byte	0x04, 0x1e
        /*0066*/ 	.short	(.L_10732 - .L_10731)
.L_10731:
        /*0068*/ 	.word	0x00000000


	//----- nvinfo : EIATTR_CBANK_PARAM_SIZE
	.align		4
.L_10732:
        /*006c*/ 	.byte	0x03, 0x19
        /*006e*/ 	.short	0x0020


	//----- nvinfo : EIATTR_PARAM_CBANK
	.align		4
        /*0070*/ 	.byte	0x04, 0x0a
        /*0072*/ 	.short	(.L_10734 - .L_10733)
	.align		4
.L_10733:
        /*0074*/ 	.word	index@(.nv.constant0._ZN2at6native29vectorized_elementwise_kernelILi8ENS0_13BinaryFunctorIiibZZZNS0_23logical_and_kernel_cudaERNS_14TensorIteratorEENKUlvE0_clEvENKUlvE1_clEvEUliiE_EESt5arrayIPcLm3EEEEviT0_T1_)
        /*0078*/ 	.short	0x0210
        /*007a*/ 	.short	0x0020


	//----- nvinfo : EIATTR_SW_WAR
	.align		4
.L_10734:
        /*007c*/ 	.byte	0x04, 0x36
        /*007e*/ 	.short	(.L_10736 - .L_10735)
.L_10735:
        /*0080*/ 	.word	0x00000008
.L_10736:


//--------------------- .nv.info._ZN2at6native18elementwise_kernelILi128ELi4EZNS0_15gpu_kernel_implINS0_13AUnaryFunctorIaabZZZNS0_23logical_and_kernel_cudaERNS_14TensorIteratorEENKUlvE0_clEvENKUlvE0_clEvEUlaaE_EEEEvRNS_18TensorIteratorBaseERKT_EUliE_EEviT1_ --------------------------
	.section	.nv.info._ZN2at6native18elementwise_kernelILi128ELi4EZNS0_15gpu_kernel_implINS0_13AUnaryFunctorIaabZZZNS0_23logical_and_kernel_cudaERNS_14TensorIteratorEENKUlvE0_clEvENKUlvE0_clEvEUlaaE_EEEEvRNS_18TensorIteratorBaseERKT_EUliE_EEviT1_,"",@"SHT_CUDA_INFO"
	.sectionflags	@""
	.align	4


	//----- nvinfo : EIATTR_CUDA_API_VERSION
	.align		4
        /*0000*/ 	.byte	0x04, 0x37
        /*0002*/ 	.short	(.L_10738 - .L_10737)
.L_10737:
        /*0004*/ 	.word	0x00000082


	//----- nvinfo : EIATTR_KPARAM_INFO
	.align		4
.L_10738:
        /*0008*/ 	.byte	0x04, 0x17
        /*000a*/ 	.short	(.L_10740 - .L_10739)
.L_10739:
        /*000c*/ 	.word	0x00000000
        /*0010*/ 	.short	0x0001
        /*0012*/ 	.short	0x0008
        /*0014*/ 	.byte	0x00, 0xf0, 0x61, 0x08


	//----- nvinfo : EIATTR_KPARAM_INFO
	.align		4
.L_10740:
        /*0018*/ 	.byte	0x04, 0x17
        /*001a*/ 	.short	(.L_10742 - .L_10741)
.L_10741:
        /*001c*/ 	.word	0x00000000
        /*0020*/ 	.short	0x0000
        /*0022*/ 	.short	0x0000
        /*0024*/ 	.byte	0x00, 0xf0, 0x11, 0x00


	//----- nvinfo : EIATTR_SPARSE_MMA_MASK
	.align		4
.L_10742:
        /*0028*/ 	.byte	0x03, 0x50
        /*002a*/ 	.short	0x0000


	//----- nvinfo : EIATTR_MAXREG_COUNT
	.align		4
        /*002c*/ 	.byte	0x03, 0x1b
        /*002e*/ 	.short	0x0080


	//----- nvinfo : EIATTR_EXTERNS
	.align		4
        /*0030*/ 	.byte	0x04, 0x0f
        /*0032*/ 	.short	(.L_10744 - .L_10743)


	//   ....[0]....
	.align		4
.L_10743:
        /*0034*/ 	.word	index@(__assertfail)


	//----- nvinfo : EIATTR_MERCURY_ISA_VERSION
	.align		4
.L_10744:
        /*0038*/ 	.byte	0x03, 0x5f
        /*003a*/ 	.short	0x0101


	//----- nvinfo : EIATTR_SYSCALL_OFFSETS
	.align		4
        /*003c*/ 	.byte	0x04, 0x46
        /*003e*/ 	.short	(.L_10746 - .L_10745)


	//   ....[0]....
.L_10745:
        /*0040*/ 	.word	0x000021f0


	//   ....[1]....
        /*0044*/ 	.word	0x00003060


	//   ....[2]....
        /*0048*/ 	.word	0x00005270


	//   ....[3]....
        /*004c*/ 	.word	0x000060e0


	//   ....[4]....
        /*0050*/ 	.word	0x000082e0


	//   ....[5]....
        /*0054*/ 	.word	0x00009150


	//   ....[6]....
        /*0058*/ 	.word	0x0000b340


	//   ....[7]....
        /*005c*/ 	.word	0x0000c1b0


	//----- nvinfo : EIATTR_EXIT_INSTR_OFFSETS
	.align		4
.L_10746:
        /*0060*/ 	.byte	0x04, 0x1c
        /*0062*/ 	.short	(.L_10748 - .L_10747)


	//   ....[0]....
.L_10747:
        /*0064*/ 	.word	0x000091f0


	//   ....[1]....
        /*0068*/ 	.word	0x0000b4c0


	//   ....[2]....
        /*006c*/ 	.word	0x0000b4e0


	//   ....[3]....
        /*0070*/ 	.word	0x0000b570


	//   ....[4]....
        /*0074*/ 	.word	0x0000b590


	//   ....[5]....
        /*0078*/ 	.word	0x0000b5b0


	//   ....[6]....
        /*007c*/ 	.word	0x0000b640


	//   ....[7]....
        /*0080*/ 	.word	0x0000b680


	//   ....[8]....
        /*0084*/ 	.word	0x0000b720


	//   ....[9]....
        /*0088*/ 	.word	0x0000b770


	//   ....[10]....
        /*008c*/ 	.word	0x0000b7a0


	//   ....[11]....
        /*0090*/ 	.word	0x0000b840


	//   ....[12]....
        /*0094*/ 	.word	0x0000b880


	//   ....[13]....
        /*0098*/ 	.word	0x0000ba10


	//   ....[14]....
        /*009c*/ 	.word	0x0000bb70


	//   ....[15]....
        /*00a0*/ 	.word	0x0000bbb0


	//   ....[16]....
        /*00a4*/ 	.word	0x0000bc50


	//   ....[17]....
        /*00a8*/ 	.word	0x0000bdd0


	//   ....[18]....
        /*00ac*/ 	.word	0x0000bf50


	//   ....[19]....
        /*00b0*/ 	.word	0x0000c0b0


	//   ....[20]....
        /*00b4*/ 	.word	0x0000c1c0


	//   ....[21]....
        /*00b8*/ 	.word	0x0000c1f0


	//   ....[22]....
        /*00bc*/ 	.word	0x0000c210


	//----- nvinfo : EIATTR_MAX_THREADS
	.align		4
.L_10748:
        /*00c0*/ 	.byte	0x04, 0x05
        /*00c2*/ 	.short	(.L_10750 - .L_10749)
.L_10749:
        /*00c4*/ 	.word	0x00000080
        /*00c8*/ 	.word	0x00000001
        /*00cc*/ 	.word	0x00000001


	//----- nvinfo : EIATTR_CRS_STACK_SIZE
	.align		4
.L_10750:
        /*00d0*/ 	.byte	0x04, 0x1e
        /*00d2*/ 	.short	(.L_10752 - .L_10751)
.L_10751:
        /*00d4*/ 	.word	0x00000000


	//----- nvinfo : EIATTR_CBANK_PARAM_SIZE
	.align		4
.L_10752:
        /*00d8*/ 	.byte	0x03, 0x19
        /*00da*/ 	.short	0x0220


	//----- nvinfo : EIATTR_PARAM_CBANK
	.align		4
        /*00dc*/ 	.byte	0x04, 0x0a
        /*00de*/ 	.short	(.L_10754 - .L_10753)
	.align		4
.L_10753:
        /*00e0*/ 	.word	index@(.nv.constant0._ZN2at6native18elementwise_kernelILi128ELi4EZNS0_15gpu_kernel_implINS0_13AUnaryFunctorIaabZZZNS0_23logical_and_kernel_cudaERNS_14TensorIteratorEENKUlvE0_clEvENKUlvE0_clEvEUlaaE_EEEEvRNS_18TensorIteratorBaseERKT_EUliE_EEviT1_)
        /*00e4*/ 	.short	0x0210
        /*00e6*/ 	.short	0x0220


	//----- nvinfo : EIATTR_SW_WAR
	.align		4
.L_10754:
        /*00e8*/ 	.byte	0x04, 0x36
        /*00ea*/ 	.short	(.L_10756 - .L_10755)
.L_10755:
        /*00ec*/ 	.word	0x00000008
.L_10756:


//--------------------- .nv.info._ZN2at6native27unrolled_elementwise_kernelINS0_13AUnaryFunctorIaabZZZNS0_23logical_and_kernel_cudaERNS_14TensorIteratorEENKUlvE0_clEvENKUlvE0_clEvEUlaaE_EESt5arrayIPcLm2EELi4E23TrivialOffsetCalculatorILi1EjESD_NS0_6memory12LoadWithCastILi1EEENSE_13StoreWithCastILi1EEEEEviT_T0_T2_T3_T4_T5_ --------------------------
	.section	.nv.info._ZN2at6native27unrolled_elementwise_kernelINS0_13AUnaryFunctorIaabZZZNS0_23logical_and_kernel_cudaERNS_14TensorIteratorEENKUlvE0_clEvENKUlvE0_clEvEUlaaE_EESt5arrayIPcLm2EELi4E23TrivialOffsetCalculatorILi1EjESD_NS0_6memory12LoadWithCastILi1EEENSE_13StoreWithCastILi1EEEEEviT_T0_T2_T3_T4_T5_,"",@"SHT_CUDA_INFO"
	.sectionflags	@""
	.align	4


	//----- nvinfo : EIATTR_CUDA_API_VERSION
	.align		4
        /*0000*/ 	.byte	0x04, 0x37
        /*0002*/ 	.short	(.L_10758 - .L_10757)
.L_10757:
        /*0004*/ 	.word	0x00000082


	//----- nvinfo : EIATTR_KPARAM_INFO
	.align		4
.L_10758:
        /*0008*/ 	.byte	0x04, 0x17
        /*000a*/ 	.short	(.L_10760 - .L_10759)
.L_10759:
        /*000c*/ 	.word	0x00000000
        /*0010*/ 	.short	0x0006
        /*0012*/ 	.short	0x0024
        /*0014*/ 	.byte	0x00, 0xf0, 0x21, 0x00


	//----- nvinfo : EIATTR_KPARAM_INFO
	.align		4
.L_10760:
        /*0018*/ 	.byte	0x04, 0x17
        /*001a*/ 	.short	(.L_10762 - .L_10761)
.L_10761:
        /*001c*/ 	.word	0x00000000
        /*0020*/ 	.short	0x0005
        /*0022*/ 	.short	0x001c
        /*0024*/ 	.byte	0x00, 0xf0, 0x21, 0x00


	//----- nvinfo : EIATTR_KPARAM_INFO
	.align		4
.L_10762:
        /*0028*/ 	.byte	0x04, 0x17
        /*002a*/ 	.short	(.L_10764 - .L_10763)
.L_10763:
        /*002c*/ 	.word	0x00000000
        /*0030*/ 	.short	0x0004
        /*0032*/ 	.short	0x0019
        /*0034*/ 	.byte	0x00, 0xf0, 0x05, 0x00


	//----- nvinfo : EIATTR_KPARAM_INFO
	.align		4
.L_10764:
        /*0038*/ 	.byte	0x04, 0x17
        /*003a*/ 	.short	(.L_10766 - .L_10765)
.L_10765:
        /*003c*/ 	.word	0x00000000
        /*0040*/ 	.short	0x0003
        /*0042*/ 	.short	0x0018
        /*0044*/ 	.byte	0x00, 0xf0, 0x05, 0x00


	//----- nvinfo : EIATTR_KPARAM_INFO
	.align		4
.L_10766:
        /*0048*/ 	.byte	0x04, 0x17
        /*004a*/ 	.short	(.L_10768 - .L_10767)
.L_10767:
        /*004c*/ 	.word	0x00000000
        /*0050*/ 	.short	0x0002
        /*0052*/ 	.short	0x0008
        /*0054*/ 	.byte	0x00, 0xf0, 0x41, 0x00


	//----- nvinfo : EIATTR_KPARAM_INFO
	.align		4
.L_10768:
        /*0058*/ 	.byte	0x04, 0x17
        /*005a*/ 	.short	(.L_10770 - .L_10769)
.L_10769:
        /*005c*/ 	.word	0x00000000
        /*0060*/ 	.short	0x0001
        /*0062*/ 	.short	0x0004
        /*0064*/ 	.byte	0x00, 0xf0, 0x09, 0x00


	//----- nvinfo : EIATTR_KPARAM_INFO
	.align		4
.L_10770:
        /*0068*/ 	.byte	0x04, 0x17
        /*006a*/ 	.short	(.L_10772 - .L_10771)
.L_10771:
        /*006c*/ 	.word	0x00000000
        /*0070*/ 	.short	0x0000
        /*0072*/ 	.short	0x0000
        /*0074*/ 	.byte	0x00, 0xf0, 0x11, 0x00


	//----- nvinfo : EIATTR_SPARSE_MMA_MASK
	.align		4
.L_10772:
        /*0078*/ 	.byte	0x03, 0x50
        /*007a*/ 	.short	0x0000


	//----- nvinfo : EIATTR_MAXREG_COUNT
	.align		4
        /*007c*/ 	.byte	0x03, 0x1b
        /*007e*/ 	.short	0x00ff


	//----- nvinfo : EIATTR_EXTERNS
	.align		4
        /*0080*/ 	.byte	0x04, 0x0f
        /*0082*/ 	.short	(.L_10774 - .L_10773)


	//   ....[0]....
	.align		4
.L_10773:
        /*0084*/ 	.word	index@(__assertfail)


	//----- nvinfo : EIATTR_MERCURY_ISA_VERSION
	.align		4
.L_10774:
        /*0088*/ 	.byte	0x03, 0x5f
        /*008a*/ 	.short	0x0101


	//----- nvinfo : EIATTR_SYSCALL_OFFSETS
	.align		4
        /*008c*/ 	.byte	0x04, 0x46
        /*008e*/ 	.short	(.L_10776 - .L_10775)


	//   ....[0]....
.L_10775:
        /*0090*/ 	.word	0x00000f10


	//   ....[1]....
        /*0094*/ 	.word	0x00001e20


	//   ....[2]....
        /*0098*/ 	.word	0x00002d40


	//   ....[3]....
        /*009c*/ 	.word	0x00003c40


	//   ....[4]....
        /*00a0*/ 	.word	0x00004c00


	//   ....[5]....
        /*00a4*/ 	.word	0x00005ae0


	//   ....[6]....
        /*00a8*/ 	.word	0x000069b0


	//   ....[7]....
        /*00ac*/ 	.word	0x00007870


	//----- nvinfo : EIATTR_EXIT_INSTR_OFFSETS
	.align		4
.L_10776:
        /*00b0*/ 	.byte	0x04, 0x1c
        /*00b2*/ 	.short	(.L_10778 - .L_10777)


	//   ....[0]....
.L_10777:
        /*00b4*/ 	.word	0x00006a50


	//   ....[1]....
        /*00b8*/ 	.word	0x00006b80


	//   ....[2]....
        /*00bc*/ 	.word	0x00006ba0


	//   ....[3]....
        /*00c0*/ 	.word	0x00006c30


	//   ....[4]....
        /*00c4*/ 	.word	0x00006c50


	//   ....[5]....
        /*00c8*/ 	.word	0x00006c70


	//   ....[6]....
        /*00cc*/ 	.word	0x00006d00


	//   ....[7]....
        /*00d0*/ 	.word	0x00006d40


	//   ....[8]....
        /*00d4*/ 	.word	0x00006de0


	//   ....[9]....
        /*00d8*/ 	.word	0x00006e30


	//   ....[10]....
        /*00dc*/ 	.word	0x00006e60


	//   ....[11]....
        /*00e0*/ 	.word	0x00006f00


	//   ....[12]....
        /*00e4*/ 	.word	0x00006f40


	//   ....[13]....
        /*00e8*/ 	.word	0x000070d0


	//   ....[14]....
        /*00ec*/ 	.word	0x00007230


	//   ....[15]....
        /*00f0*/ 	.word	0x00007270


	//   ....[16]....
        /*00f4*/ 	.word	0x00007310


	//   ....[17]....
        /*00f8*/ 	.word	0x00007490


	//   ....[18]....
        /*00fc*/ 	.word	0x00007610


	//   ....[19]....
        /*0100*/ 	.word	0x00007770


	//   ....[20]....
        /*0104*/ 	.word	0x00007880


	//   ....[21]....
        /*0108*/ 	.word	0x000078b0


	//   ....[22]....
        /*010c*/ 	.word	0x000078d0


	//----- nvinfo : EIATTR_MAX_THREADS
	.align		4
.L_10778:
        /*0110*/ 	.byte	0x04, 0x05
        /*0112*/ 	.short	(.L_10780 - .L_10779)
.L_10779:
        /*0114*/ 	.word	0x00000080
        /*0118*/ 	.word	0x00000001
        /*011c*/ 	.word	0x00000001


	//----- nvinfo : EIATTR_CRS_STACK_SIZE
	.align		4
.L_10780:
        /*0120*/ 	.byte	0x04, 0x1e
        /*0122*/ 	.short	(.L_10782 - .L_10781)
.L_10781:
        /*0124*/ 	.word	0x00000000


	//----- nvinfo : EIATTR_CBANK_PARAM_SIZE
	.align		4
.L_10782:
        /*0128*/ 	.byte	0x03, 0x19
        /*012a*/ 	.short	0x002c


	//----- nvinfo : EIATTR_PARAM_CBANK
	.align		4
        /*012c*/ 	.byte	0x04, 0x0a
        /*012e*/ 	.short	(.L_10784 - .L_10783)
	.align		4
.L_10783:
        /*0130*/ 	.word	index@(.nv.constant0._ZN2at6native27unrolled_elementwise_kernelINS0_13AUnaryFunctorIaabZZZNS0_23logical_and_kernel_cudaERNS_14TensorIteratorEENKUlvE0_clEvENKUlvE0_clEvEUlaaE_EESt5arrayIPcLm2EELi4E23TrivialOffsetCalculatorILi1EjESD_NS0_6memory12LoadWithCastILi1EEENSE_13StoreWithCastILi1EEEEEviT_T0_T2_T3_T4_T5_)
        /*0134*/ 	.short	0x0210
        /*0136*/ 	.short	0x002c


	//----- nvinfo : EIATTR_SW_WAR
	.align		4
.L_10784:
        /*0138*/ 	.byte	0x04, 0x36
        /*013a*/ 	.short	(.L_10786 - .L_10785)
.L_10785:
        /*013c*/ 	.word	0x00000008
.L_10786:


//--------------------- .nv.info._ZN2at6native18elementwise_kernelILi128ELi4EZNS0_22gpu_kernel_impl_nocastINS0_13AUnaryFunctorIaabZZZNS0_23logical_and_kernel_cudaERNS_14TensorIteratorEENKUlvE0_clEvENKUlvE0_clEvEUlaaE_EEEEvRNS_18TensorIteratorBaseERKT_EUliE_EEviT1_ --------------------------
	.section	.nv.info._ZN2at6native18elementwise_kernelILi128ELi4EZNS0_22gpu_kernel_impl_nocastINS0_13AUnaryFunctorIaabZZZNS0_23logical_and_kernel_cudaERNS_14TensorIteratorEENKUlvE0_clEvENKUlvE0_clEvEUlaaE_EEEEvRNS_18TensorIteratorBaseERKT_EUliE_EEviT1_,"",@"SHT_CUDA_INFO"
	.sectionflags	@""
	.align	4


	//----- nvinfo : EIATTR_CUDA_API_VERSION
	.align		4
        /*0000*/ 	.byte	0x04, 0x37
        /*0002*/ 	.short	(.L_10788 - .L_10787)
.L_10787:
        /*0004*/ 	.word	0x00000082


	//----- nvinfo : EIATTR_KPARAM_INFO
	.align		4
.L_10788:
        /*0008*/ 	.byte	0x04, 0x17
        /*000a*/ 	.short	(.L_10790 - .L_10789)
.L_10789:
        /*000c*/ 	.word	0x00000000
        /*0010*/ 	.short	0x0001
        /*0012*/ 	.short	0x0008
        /*0014*/ 	.byte	0x00, 0xf0, 0x61, 0x08


	//----- nvinfo : EIATTR_KPARAM_INFO
	.align		4
.L_10790:
        /*0018*/ 	.byte	0x04, 0x17
        /*001a*/ 	.short	(.L_10792 - .L_10791)
.L_10791:
        /*001c*/ 	.word	0x00000000
        /*0020*/ 	.short	0x0000
        /*0022*/ 	.short	0x0000
        /*0024*/ 	.byte	0x00, 0xf0, 0x11, 0x00


	//----- nvinfo : EIATTR_SPARSE_MMA_MASK
	.align		4
.L_10792:
        /*0028*/ 	.byte	0x03, 0x50
        /*002a*/ 	.short	0x0000


	//----- nvinfo : EIATTR_MAXREG_COUNT
	.align		4
        /*002c*/ 	.byte	0x03, 0x1b
        /*002e*/ 	.short	0x0080


	//----- nvinfo : EIATTR_MERCURY_ISA_VERSION
	.align		4
        /*0030*/ 	.byte	0x03, 0x5f
        /*0032*/ 	.short	0x0101


	//----- nvinfo : EIATTR_EXIT_INSTR_OFFSETS
	.align		4
        /*0034*/ 	.byte	0x04, 0x1c
        /*0036*/ 	.short	(.L_10794 - .L_10793)


	//   ....[0]....
.L_10793:
        /*0038*/ 	.word	0x00003c00


	//   ....[1]....
        /*003c*/ 	.word	0x00004fa0


	//----- nvinfo : EIATTR_MAX_THREADS
	.align		4
.L_10794:
        /*0040*/ 	.byte	0x04, 0x05
        /*0042*/ 	.short	(.L_10796 - .L_10795)
.L_10795:
        /*0044*/ 	.word	0x00000080
        /*0048*/ 	.word	0x00000001
        /*004c*/ 	.word	0x00000001


	//----- nvinfo : EIATTR_CRS_STACK_SIZE
	.align		4
.L_10796:
        /*0050*/ 	.byte	0x04, 0x1e
        /*0052*/ 	.short	(.L_10798 - .L_10797)
.L_10797:
        /*0054*/ 	.word	0x00000000


	//----- nvinfo : EIATTR_CBANK_PARAM_SIZE
	.align		4
.L_10798:
        /*0058*/ 	.byte	0x03, 0x19
        /*005a*/ 	.short	0x0220


	//----- nvinfo : EIATTR_PARAM_CBANK
	.align		4
        /*005c*/ 	.byte	0x04, 0x0a
        /*005e*/ 	.short	(.L_10800 - .L_10799)
	.align		4
.L_10799:
        /*0060*/ 	.word	index@(.nv.constant0._ZN2at6native18elementwise_kernelILi128ELi4EZNS0_22gpu_kernel_impl_nocastINS0_13AUnaryFunctorIaabZZZNS0_23logical_and_kernel_cudaERNS_14TensorIteratorEENKUlvE0_clEvENKUlvE0_clEvEUlaaE_EEEEvRNS_18TensorIteratorBaseERKT_EUliE_EEviT1_)
        /*0064*/ 	.short	0x0210
        /*0066*/ 	.short	0x0220


	//----- nvinfo : EIATTR_SW_WAR
	.align		4
.L_10800:
        /*0068*/ 	.byte	0x04, 0x36
        /*006a*/ 	.short	(.L_10802 - .L_10801)
.L_10801:
        /*006c*/ 	.word	0x00000008
.L_10802:


//--------------------- .nv.info._ZN2at6native27unrolled_elementwise_kernelINS0_13AUnaryFunctorIaabZZZNS0_23logical_and_kernel_cudaERNS_14TensorIteratorEENKUlvE0_clEvENKUlvE0_clEvEUlaaE_EESt5arrayIPcLm2EELi4E23TrivialOffsetCalculatorILi1EjESD_NS0_6memory15LoadWithoutCastENSE_16StoreWithoutCastEEEviT_T0_T2_T3_T4_T5_ --------------------------
	.section	.nv.info._ZN2at6native27unrolled_elementwise_kernelINS0_13AUnaryFunctorIaabZZZNS0_23logical_and_kernel_cudaERNS_14TensorIteratorEENKUlvE0_clEvENKUlvE0_clEvEUlaaE_EESt5arrayIPcLm2EELi4E23TrivialOffsetCalculatorILi1EjESD_NS0_6memory15LoadWithoutCastENSE_16StoreWithoutCastEEEviT_T0_T2_T3_T4_T5_,"",@"SHT_CUDA_INFO"
	.sectionflags	@""
	.align	4


	//----- nvinfo : EIATTR_CUDA_API_VERSION
	.align		4
        /*0000*/ 	.byte	0x04, 0x37
        /*0002*/ 	.short	(.L_10804 - .L_10803)
.L_10803:
        /*0004*/ 	.word	0x00000082


	//----- nvinfo : EIATTR_KPARAM_INFO
	.align		4
.L_10804:
        /*0008*/ 	.byte	0x04, 0x17
        /*000a*/ 	.short	(.L_10806 - .L_10805)
.L_10805:
        /*000c*/ 	.word	0x00000000
        /*0010*/ 	.short	0x0006
        /*0012*/ 	.short	0x001b
        /*0014*/ 	.byte	0x00, 0xf0, 0x05, 0x00


	//----- nvinfo : EIATTR_KPARAM_INFO
	.align		4
.L_10806:
        /*0018*/ 	.byte	0x04, 0x17
        /*001a*/ 	.short	(.L_10808 - .L_10807)
.L_10807:
        /*001c*/ 	.word	0x00000000
        /*0020*/ 	.short	0x0005
        /*0022*/ 	.short	0x001a
        /*0024*/ 	.byte	0x00, 0xf0, 0x05, 0x00


	//----- nvinfo : EIATTR_KPARAM_INFO
	.align		4
.L_10808:
        /*0028*/ 	.byte	0x04, 0x17
        /*002a*/ 	.short	(.L_10810 - .L_10809)
.L_10809:
        /*002c*/ 	.word	0x00000000
        /*0030*/ 	.short	0x0004
        /*0032*/ 	.short	0x0019
        /*0034*/ 	.byte	0x00, 0xf0, 0x05, 0x00


	//----- nvinfo : EIATTR_KPARAM_INFO
	.align		4
.L_10810:
        /*0038*/ 	.byte	0x04, 0x17
        /*003a*/ 	.short	(.L_10812 - .L_10811)
.L_10811:
        /*003c*/ 	.word	0x00000000
        /*0040*/ 	.short	0x0003
        /*0042*/ 	.short	0x0018
        /*0044*/ 	.byte	0x00, 0xf0, 0x05, 0x00


	//----- nvinfo : EIATTR_KPARAM_INFO
	.align		4
.L_10812:
        /*0048*/ 	.byte	0x04, 0x17
        /*004a*/ 	.short	(.L_10814 - .L_10813)
.L_10813:
        /*004c*/ 	.word	0x00000000
        /*0050*/ 	.short	0x0002
        /*0052*/ 	.short	0x0008
        /*0054*/ 	.byte	0x00, 0xf0, 0x41, 0x00


	//----- nvinfo : EIATTR_KPARAM_INFO
	.align		4
.L_10814:
        /*0058*/ 	.byte	0x04, 0x17
        /*005a*/ 	.short	(.L_10816 - .L_10815)
.L_10815:
        /*005c*/ 	.word	0x00000000
        /*0060*/ 	.short	0x0001
        /*0062*/ 	.short	0x0004
        /*0064*/ 	.byte	0x00, 0xf0, 0x09, 0x00


	//----- nvinfo : EIATTR_KPARAM_INFO
	.align		4
.L_10816:
        /*0068*/ 	.byte	0x04, 0x17
        /*006a*/ 	.short	(.L_10818 - .L_10817)
.L_10817:
        /*006c*/ 	.word	0x00000000
        /*0070*/ 	.short	0x0000
        /*0072*/ 	.short	0x0000
        /*0074*/ 	.byte	0x00, 0xf0, 0x11, 0x00


	//----- nvinfo : EIATTR_SPARSE_MMA_MASK
	.align		4
.L_10818:
        /*0078*/ 	.byte	0x03, 0x50
        /*007a*/ 	.short	0x0000


	//----- nvinfo : EIATTR_MAXREG_COUNT
	.align		4
        /*007c*/ 	.byte	0x03, 0x1b
        /*007e*/ 	.short	0x00ff


	//----- nvinfo : EIATTR_MERCURY_ISA_VERSION
	.align		4
        /*0080*/ 	.byte	0x03, 0x5f
        /*0082*/ 	.short	0x0101


	//----- nvinfo : EIATTR_EXIT_INSTR_OFFSETS
	.align		4
        /*0084*/ 	.byte	0x04, 0x1c
        /*0086*/ 	.short	(.L_10820 - .L_10819)


	//   ....[0]....
.L_10819:
        /*0088*/ 	.word	0x00000490


	//   ....[1]....
        /*008c*/ 	.word	0x00000500


	//----- nvinfo : EIATTR_MAX_THREADS
	.align		4
.L_10820:
        /*0090*/ 	.byte	0x04, 0x05
        /*0092*/ 	.short	(.L_10822 - .L_10821)
.L_10821:
        /*0094*/ 	.word	0x00000080
        /*0098*/ 	.word	0x00000001
        /*009c*/ 	.word	0x00000001


	//----- nvinfo : EIATTR_CRS_STACK_SIZE
	.align		4
.L_10822:
        /*00a0*/ 	.byte	0x04, 0x1e
        /*00a2*/ 	.short	(.L_10824 - .L_10823)
.L_10823:
        /*00a4*/ 	.word	0x00000000


	//----- nvinfo : EIATTR_CBANK_PARAM_SIZE
	.align		4
.L_10824:
        /*00a8*/ 	.byte	0x03, 0x19
        /*00aa*/ 	.short	0x001c


	//----- nvinfo : EIATTR_PARAM_CBANK
	.align		4
        /*00ac*/ 	.byte	0x04, 0x0a
        /*00ae*/ 	.short	(.L_10826 - .L_10825)
	.align		4
.L_10825:
        /*00b0*/ 	.word	index@(.nv.constant0._ZN2at6native27unrolled_elementwise_kernelINS0_13AUnaryFunctorIaabZZZNS0_23logical_and_kernel_cudaERNS_14TensorIteratorEENKUlvE0_clEvENKUlvE0_clEvEUlaaE_EESt5arrayIPcLm2EELi4E23TrivialOffsetCalculatorILi1EjESD_NS0_6memory15LoadWithoutCastENSE_16StoreWithoutCastEEEviT_T0_T2_T3_T4_T5_)
        /*00b4*/ 	.short	0x0210
        /*00b6*/ 	.short	0x001c


	//----- nvinfo : EIATTR_SW_WAR
	.align		4
.L_10826:
        /*00b8*/ 	.byte	0x04, 0x36
        /*00ba*/ 	.short	(.L_10828 - .L_10827)
.L_10827:
        /*00bc*/ 	.word	0x00000008
.L_10828:


//--------------------- .nv.info._ZN2at6native29vectorized_elementwise_kernelILi2ENS0_13AUnaryFunctorIaabZZZNS0_23logical_and_kernel_cudaERNS_14TensorIteratorEENKUlvE0_clEvENKUlvE0_clEvEUlaaE_EESt5arrayIPcLm2EEEEviT0_T1_ --------------------------
	.section	.nv.info._ZN2at6native29vectorized_elementwise_kernelILi2ENS0_13AUnaryFunctorIaabZZZNS0_23logical_and_kernel_cudaERNS_14TensorIteratorEENKUlvE0_clEvENKUlvE0_clEvEUlaaE_EESt5arrayIPcLm2EEEEviT0_T1_,"",@"SHT_CUDA_INFO"
	.sectionflags	@""
	.align	4


	//----- nvinfo : EIATTR_CUDA_API_VERSION
	.align		4
        /*0000*/ 	.byte	0x04, 0x37
        /*0002*/ 	.short	(.L_10830 - .L_10829)
.L_10829:
        /*0004*/ 	.word	0x00000082


	//----- nvinfo : EIATTR_KPARAM_INFO
	.align		4
.L_10830:
        /*0008*/ 	.byte	0x04, 0x17
        /*000a*/ 	.short	(.L_10832 - .L_10831)
.L_10831:
        /*000c*/ 	.word	0x00000000
        /*0010*/ 	.short	0x0002
        /*0012*/ 	.short	0x0008
        /*0014*/ 	.byte	0x00, 0xf0, 0x41, 0x00


	//----- nvinfo : EIATTR_KPARAM_INFO
	.align		4
.L_10832:
        /*0018*/ 	.byte	0x04, 0x17
        /*001a*/ 	.short	(.L_10834 - .L_10833)
.L_10833:
        /*001c*/ 	.word	0x00000000
        /*0020*/ 	.short	0x0001
        /*0022*/ 	.short	0x0004
        /*0024*/ 	.byte	0x00, 0xf0, 0x09, 0x00


	//----- nvinfo : EIATTR_KPARAM_INFO
	.align		4
.L_10834:
        /*0028*/ 	.byte	0x04, 0x17
        /*002a*/ 	.short	(.L_10836 - .L_10835)
.L_10835:
        /*002c*/ 	.word	0x00000000
        /*0030*/ 	.short	0x0000
        /*0032*/ 	.short	0x0000
        /*0034*/ 	.byte	0x00, 0xf0, 0x11, 0x00


	//----- nvinfo : EIATTR_SPARSE_MMA_MASK
	.align		4
.L_10836:
        /*0038*/ 	.byte	0x03, 0x50
        /*003a*/ 	.short	0x0000


	//----- nvinfo : EIATTR_MAXREG_COUNT
	.align		4
        /*003c*/ 	.byte	0x03, 0x1b
        /*003e*/ 	.short	0x00ff


	//----- nvinfo : EIATTR_MERCURY_ISA_VERSION
	.align		4
        /*0040*/ 	.byte	0x03, 0x5f
        /*0042*/ 	.short	0x0101


	//----- nvinfo : EIATTR_EXIT_INSTR_OFFSETS
	.align		4
        /*0044*/ 	.byte	0x04, 0x1c
        /*0046*/ 	.short	(.L_10838 - .L_10837)


	//   ....[0]....
.L_10837:
        /*0048*/ 	.word	0x000003b0


	//   ....[1]....
        /*004c*/ 	.word	0x00000d00


	//   ....[2]....
        /*0050*/ 	.word	0x00000d70


	//----- nvinfo : EIATTR_MAX_THREADS
	.align		4
.L_10838:
        /*0054*/ 	.byte	0x04, 0x05
        /*0056*/ 	.short	(.L_10840 - .L_10839)
.L_10839:
        /*0058*/ 	.word	0x00000080
        /*005c*/ 	.word	0x00000001
        /*0060*/ 	.word	0x00000001


	//----- nvinfo : EIATTR_CRS_STACK_SIZE
	.align		4
.L_10840:
        /*0064*/ 	.byte	0x04, 0x1e
        /*0066*/ 	.short	(.L_10842 - .L_10841)
.L_10841:
        /*0068*/ 	.word	0x00000000


	//----- nvinfo : EIATTR_CBANK_PARAM_SIZE
	.align		4
.L_10842:
        /*006c*/ 	.byte	0x03, 0x19
        /*006e*/ 	.short	0x0018


	//----- nvinfo : EIATTR_PARAM_CBANK
	.align		4
        /*0070*/ 	.byte	0x04, 0x0a
        /*0072*/ 	.short	(.L_10844 - .L_10843)
	.align		4
.L_10843:
        /*0074*/ 	.word	index@(.nv.constant0._ZN2at6native29vectorized_elementwise_kernelILi2ENS0_13AUnaryFunctorIaabZZZNS0_23logical_and_kernel_cudaERNS_14TensorIteratorEENKUlvE0_clEvENKUlvE0_clEvEUlaaE_EESt5arrayIPcLm2EEEEviT0_T1_)
        /*0078*/ 	.short	0x0210
        /*007a*/ 	.short	0x0018


	//----- nvinfo : EIATTR_SW_WAR
	.align		4
.L_10844:
        /*007c*/ 	.byte	0x04, 0x36
        /*007e*/ 	.short	(.L_10846 - .L_10845)
.L_10845:
        /*0080*/ 	.word	0x00000008
.L_10846:


//--------------------- .nv.info._ZN2at6native29vectorized_elementwise_kernelILi4ENS0_13AUnaryFunctorIaabZZZNS0_23logical_and_kernel_cudaERNS_14TensorIteratorEENKUlvE0_clEvENKUlvE0_clEvEUlaaE_EESt5arrayIPcLm2EEEEviT0_T1_ --------------------------
	.section	.nv.info._ZN2at6native29vectorized_elementwise_kernelILi4ENS0_13AUnaryFunctorIaabZZZNS0_23logical_and_kernel_cudaERNS_14TensorIteratorEENKUlvE0_clEvENKUlvE0_clEvEUlaaE_EESt5arrayIPcLm2EEEEviT0_T1_,"",@"SHT_CUDA_INFO"
	.sectionflags	@""
	.align	4


	//----- nvinfo : EIATTR_CUDA_API_VERSION
	.align		4
        /*0000*/ 	.byte	0x04, 0x37
        /*0002*/ 	.short	(.L_10848 - .L_10847)
.L_10847:
        /*0004*/ 	.word	0x00000082


	//----- nvinfo : EIATTR_KPARAM_INFO
	.align		4
.L_10848:
        /*0008*/ 	.byte	0x04, 0x17
        /*000a*/ 	.short	(.L_10850 - .L_10849)
.L_10849:
        /*000c*/ 	.word	0x00000000
        /*0010*/ 	.short	0x0002
        /*0012*/ 	.short	0x0008
        /*0014*/ 	.byte	0x00, 0xf0, 0x41, 0x00


	//----- nvinfo : EIATTR_KPARAM_INFO
	.align		4
.L_10850:
        /*0018*/ 	.byte	0x04, 0x17
        /*001a*/ 	.short	(.L_10852 - .L_10851)
.L_10851:
        /*001c*/ 	.word	0x00000000
        /*0020*/ 	.short	0x0001
        /*0022*/ 	.short	0x0004
        /*0024*/ 	.byte	0x00, 0xf0, 0x09, 0x00


	//----- nvinfo : EIATTR_KPARAM_INFO
	.align		4
.L_10852:
        /*0028*/ 	.byte	0x04, 0x17
        /*002a*/ 	.short	(.L_10854 - .L_10853)
.L_10853:
        /*002c*/ 	.word	0x00000000
        /*0030*/ 	.short	0x0000
        /*0032*/ 	.short	0x0000
        /*0034*/ 	.byte	0x00, 0xf0, 0x11, 0x00


	//----- nvinfo : EIATTR_SPARSE_MMA_MASK
	.align		4
.L_10854:
        /*0038*/ 	.byte	0x03, 0x50
        /*003a*/ 	.short	0x0000


	//----- nvinfo : EIATTR_MAXREG_COUNT
	.align		4
        /*003c*/ 	.byte	0x03, 0x1b
        /*003e*/ 	.short	0x00ff


	//----- nvinfo : EIATTR_MERCURY_ISA_VERSION
	.align		4
        /*0040*/ 	.byte	0x03, 0x5f
        /*0042*/ 	.short	0x0101


	//----- nvinfo : EIATTR_EXIT_INSTR_OFFSETS
	.align		4
        /*0044*/ 	.byte	0x04, 0x1c
        /*0046*/ 	.short	(.L_10856 - .L_10855)


	//   ....[0]....
.L_10855:
        /*0048*/ 	.word	0x00000390


	//   ....[1]....
        /*004c*/ 	.word	0x00000ce0


	//   ....[2]....
        /*0050*/ 	.word	0x00000d50


	//----- nvinfo : EIATTR_MAX_THREADS
	.align		4
.L_10856:
        /*0054*/ 	.byte	0x04, 0x05
        /*0056*/ 	.short	(.L_10858 - .L_10857)
.L_10857:
        /*0058*/ 	.word	0x00000080
        /*005c*/ 	.word	0x00000001
        /*0060*/ 	.word	0x00000001


	//----- nvinfo : EIATTR_CRS_STACK_SIZE
	.align		4
.L_10858:
        /*0064*/ 	.byte	0x04, 0x1e
        /*0066*/ 	.short	(.L_10860 - .L_10859)
.L_10859:
        /*0068*/ 	.word	0x00000000


	//----- nvinfo : EIATTR_CBANK_PARAM_SIZE
	.align		4
.L_10860:
        /*006c*/ 	.byte	0x03, 0x19
        /*006e*/ 	.short	0x0018


	//----- nvinfo : EIATTR_PARAM_CBANK
	.align		4
        /*0070*/ 	.byte	0x04, 0x0a
        /*0072*/ 	.short	(.L_10862 - .L_10861)
	.align		4
.L_10861:
        /*0074*/ 	.word	index@(.nv.constant0._ZN2at6native29vectorized_elementwise_kernelILi4ENS0_13AUnaryFunctorIaabZZZNS0_23logical_and_kernel_cudaERNS_14TensorIteratorEENKUlvE0_clEvENKUlvE0_clEvEUlaaE_EESt5arrayIPcLm2EEEEviT0_T1_)
        /*0078*/ 	.short	0x0210
        /*007a*/ 	.short	0x0018


	//----- nvinfo : EIATTR_SW_WAR
	.align		4
.L_10862:
        /*007c*/ 	.byte	0x04, 0x36
        /*007e*/ 	.short	(.L_10864 - .L_10863)
.L_10863:
        /*0080*/ 	.word	0x00000008
.L_10864:


//--------------------- .nv.info._ZN2at6native29vectorized_elementwise_kernelILi8ENS0_13AUnaryFunctorIaabZZZNS0_23logical_and_kernel_cudaERNS_14TensorIteratorEENKUlvE0_clEvENKUlvE0_clEvEUlaaE_EESt5arrayIPcLm2EEEEviT0_T1_ --------------------------
	.section	.nv.info._ZN2at6native29vectorized_elementwise_kernelILi8ENS0_13AUnaryFunctorIaabZZZNS0_23logical_and_kernel_cudaERNS_14TensorIteratorEENKUlvE0_clEvENKUlvE0_clEvEUlaaE_EESt5arrayIPcLm2EEEEviT0_T1_,"",@"SHT_CUDA_INFO"
	.sectionflags	@""
	.align	4


	//----- nvinfo : EIATTR_CUDA_API_VERSION
	.align		4
        /*0000*/ 	.byte	0x04, 0x37
        /*0002*/ 	.short	(.L_10866 - .L_10865)
.L_10865:
        /*0004*/ 	.word	0x00000082


	//----- nvinfo : EIATTR_KPARAM_INFO
	.align		4
.L_10866:
        /*0008*/ 	.byte	0x04, 0x17
        /*000a*/ 	.short	(.L_10868 - .L_10867)
.L_10867:
        /*000c*/ 	.word	0x00000000
        /*0010*/ 	.short	0x0002
        /*0012*/ 	.short	0x0008
        /*0014*/ 	.byte	0x00, 0xf0, 0x41, 0x00


	//----- nvinfo : EIATTR_KPARAM_INFO
	.align		4
.L_10868:
        /*0018*/ 	.byte	0x04, 0x17
        /*001a*/ 	.short	(.L_10870 - .L_10869)
.L_10869:
        /*001c*/ 	.word	0x00000000
        /*0020*/ 	.short	0x0001
        /*0022*/ 	.short	0x0004
        /*0024*/ 	.byte	0x00, 0xf0, 0x09, 0x00


	//----- nvinfo : EIATTR_KPARAM_INFO
	.align		4
.L_10870:
        /*0028*/ 	.byte	0x04, 0x17
        /*002a*/ 	.short	(.L_10872 - .L_10871)
.L_10871:
        /*002c*/ 	.word	0x00000000
        /*0030*/ 	.short	0x0000
        /*0032*/ 	.short	0x0000
        /*0034*/ 	.byte	0x00, 0xf0, 0x11, 0x00


	//----- nvinfo : EIATTR_SPARSE_MMA_MASK
	.align		4
.L_10872:
        /*0038*/ 	.byte	0x03, 0x50
        /*003a*/ 	.short	0x0000


	//----- nvinfo : EIATTR_MAXREG_COUNT
	.align		4
        /*003c*/ 	.byte	0x03, 0x1b
        /*003e*/ 	.short	0x00ff


	//----- nvinfo : EIATTR_MERCURY_ISA_VERSION
	.align		4
        /*0040*/ 	.byte	0x03, 0x5f
        /*0042*/ 	.short	0x0101


	//----- nvinfo : EIATTR_EXIT_INSTR_OFFSETS
	.align		4
        /*0044*/ 	.byte	0x04, 0x1c
        /*0046*/ 	.short	(.L_10874 - .L_10873)


	//   ....[0]....
.L_10873:
        /*0048*/ 	.word	0x00000460


	//   ....[1]....
        /*004c*/ 	.word	0x00000db0


	//   ....[2]....
        /*0050*/ 	.word	0x00000e20


	//----- nvinfo : EIATTR_MAX_THREADS
	.align		4
.L_10874:
        /*0054*/ 	.byte	0x04, 0x05
        /*0056*/ 	.short	(.L_10876 - .L_10875)
.L_10875:
        /*0058*/ 	.word	0x00000080
        /*005c*/ 	.word	0x00000001
        /*0060*/ 	.word	0x00000001


	//----- nvinfo : EIATTR_CRS_STACK_SIZE
	.align		4
.L_10876:
        /*0064*/ 	.byte	0x04, 0x1e
        /*0066*/ 	.short	(.L_10878 - .L_10877)
.L_10877:
        /*0068*/ 	.word	0x00000000


	//----- nvinfo : EIATTR_CBANK_PARAM_SIZE
	.align		4
.L_10878:
        /*006c*/ 	.byte	0x03, 0x19
        /*006e*/ 	.short	0x0018


	//----- nvinfo : EIATTR_PARAM_CBANK
	.align		4
        /*0070*/ 	.byte	0x04, 0x0a
        /*0072*/ 	.short	(.L_10880 - .L_10879)
	.align		4
.L_10879:
        /*0074*/ 	.word	index@(.nv.constant0._ZN2at6native29vectorized_elementwise_kernelILi8ENS0_13AUnaryFunctorIaabZZZNS0_23logical_and_kernel_cudaERNS_14TensorIteratorEENKUlvE0_clEvENKUlvE0_clEvEUlaaE_EESt5arrayIPcLm2EEEEviT0_T1_)
        /*0078*/ 	.short	0x0210
        /*007a*/ 	.short	0x0018


	//----- nvinfo : EIATTR_SW_WAR
	.align		4
.L_10880:
        /*007c*/ 	.byte	0x04, 0x36
        /*007e*/ 	.short	(.L_10882 - .L_10881)
.L_10881:
        /*0080*/ 	.word	0x00000008
.L_10882:


//--------------------- .nv.info._ZN2at6native18elementwise_kernelILi128ELi4EZNS0_15gpu_kernel_implINS0_13BinaryFunctorIaabZZZNS0_23logical_and_kernel_cudaERNS_14TensorIteratorEENKUlvE0_clEvENKUlvE0_clEvEUlaaE_EEEEvRNS_18TensorIteratorBaseERKT_EUliE_EEviT1_ --------------------------
	.section	.nv.info._ZN2at6native18elementwise_kernelILi128ELi4EZNS0_15gpu_kernel_implINS0_13BinaryFunctorIaabZZZNS0_23logical_and_kernel_cudaERNS_14TensorIteratorEENKUlvE0_clEvENKUlvE0_clEvEUlaaE_EEEEvRNS_18TensorIteratorBaseERKT_EUliE_EEviT1_,"",@"SHT_CUDA_INFO"
	.sectionflags	@""
	.align	4


	//----- nvinfo : EIATTR_CUDA_API_VERSION
	.align		4
        /*0000*/ 	.byte	0x04, 0x37
        /*0002*/ 	.short	(.L_10884 - .L_10883)
.L_10883:
        /*0004*/ 	.word	0x00000082


	//----- nvinfo : EIATTR_KPARAM_INFO
	.align		4
.L_10884:
        /*0008*/ 	.byte	0x04, 0x17
        /*000a*/ 	.short	(.L_10886 - .L_10885)
.L_10885:
        /*000c*/ 	.word	0x00000000
        /*0010*/ 	.short	0x0001
        /*0012*/ 	.short	0x0008
        /*0014*/ 	.byte	0x00, 0xf0, 0x21, 0x0a


	//----- nvinfo : EIATTR_KPARAM_INFO
	.align		4
.L_10886:
        /*0018*/ 	.byte	0x04, 0x17
        /*001a*/ 	.short	(.L_10888 - .L_10887)
.L_10887:
        /*001c*/ 	.word	0x00000000
        /*0020*/ 	.short	0x0000
        /*0022*/ 	.short	0x0000
        /*0024*/ 	.byte	0x00, 0xf0, 0x11, 0x00


	//----- nvinfo : EIATTR_SPARSE_MMA_MASK
	.align		4
.L_10888:
        /*0028*/ 	.byte	0x03, 0x50
        /*002a*/ 	.short	0x0000


	//----- nvinfo : EIATTR_MAXREG_COUNT
	.align		4
        /*002c*/ 	.byte	0x03, 0x1b
        /*002e*/ 	.short	0x0080


	//----- nvinfo : EIATTR_EXTERNS
	.align		4
        /*0030*/ 	.byte	0x04, 0x0f
        /*0032*/ 	.short	(.L_10890 - .L_10889)


	//   ....[0]....
	.align		4
.L_10889:
        /*0034*/ 	.word	index@(__assertfail)


	//----- nvinfo : EIATTR_MERCURY_ISA_VERSION
	.align		4
.L_10890:
        /*0038*/ 	.byte	0x03, 0x5f
        /*003a*/ 	.short	0x0101


	//----- nvinfo : EIATTR_SYSCALL_OFFSETS
	.align		4
        /*003c*/ 	.byte	0x04, 0x46
        /*003e*/ 	.short	(.L_10892 - .L_10891)


	//   ....[0]....
.L_10891:
        /*0040*/ 	.word	0x00002520


	//   ....[1]....
        /*0044*/ 	.word	0x000033a0


	//   ....[2]....
        /*0048*/ 	.word	0x00004210


	//   ....[3]....
        /*004c*/ 	.word	0x00006750


	//   ....[4]....
        /*0050*/ 	.word	0x000075d0


	//   ....[5]....
        /*0054*/ 	.word	0x00008440


	//   ....[6]....
        /*0058*/ 	.word	0x0000a970


	//   ....[7]....
        /*005c*/ 	.word	0x0000b7f0


	//   ....[8]....
        /*0060*/ 	.word	0x0000c660


	//   ....[9]....
        /*0064*/ 	.word	0x0000eb80


	//   ....[10]....
        /*0068*/ 	.word	0x0000fa00


	//   ....[11]....
        /*006c*/ 	.word	0x00010870


	//----- nvinfo : EIATTR_EXIT_INSTR_OFFSETS
	.align		4
.L_10892:
        /*0070*/ 	.byte	0x04, 0x1c
        /*0072*/ 	.short	(.L_10894 - .L_10893)


	//   ....[0]....
.L_10893:
        /*0074*/ 	.word	0x0000c700


	//   ....[1]....
        /*0078*/ 	.word	0x0000fb80


	//   ....[2]....
        /*007c*/ 	.word	0x0000fba0


	//   ....[3]....
        /*0080*/ 	.word	0x0000fc30


	//   ....[4]....
        /*0084*/ 	.word	0x0000fc50


	//   ....[5]....
        /*0088*/ 	.word	0x0000fc70


	//   ....[6]....
        /*008c*/ 	.word	0x0000fd00


	//   ....[7]....
        /*0090*/ 	.word	0x0000fd40


	//   ....[8]....
        /*0094*/ 	.word	0x0000fde0


	//   ....[9]....
        /*0098*/ 	.word	0x0000fe30


	//   ....[10]....
        /*009c*/ 	.word	0x0000fe60


	//   ....[11]....
        /*00a0*/ 	.word	0x0000ff00


	//   ....[12]....
        /*00a4*/ 	.word	0x0000ff40


	//   ....[13]....
        /*00a8*/ 	.word	0x000100d0


	//   ....[14]....
        /*00ac*/ 	.word	0x00010230


	//   ....[15]....
        /*00b0*/ 	.word	0x00010270


	//   ....[16]....
        /*00b4*/ 	.word	0x00010310


	//   ....[17]....
        /*00b8*/ 	.word	0x00010490


	//   ....[18]....
        /*00bc*/ 	.word	0x00010610


	//   ....[19]....
        /*00c0*/ 	.word	0x00010770


	//   ....[20]....
        /*00c4*/ 	.word	0x00010880


	//   ....[21]....
        /*00c8*/ 	.word	0x000108b0


	//   ....[22]....
        /*00cc*/ 	.word	0x000108d0


	//----- nvinfo : EIATTR_MAX_THREADS
	.align		4
.L_10894:
        /*00d0*/ 	.byte	0x04, 0x05
        /*00d2*/ 	.short	(.L_10896 - .L_10895)
.L_10895:
        /*00d4*/ 	.word	0x00000080
        /*00d8*/ 	.word	0x00000001
        /*00dc*/ 	.word	0x00000001


	//----- nvinfo : EIATTR_CRS_STACK_SIZE
	.align		4
.L_10896:
        /*00e0*/ 	.byte	0x04, 0x1e
        /*00e2*/ 	.short	(.L_10898 - .L_10897)
.L_10897:
        /*00e4*/ 	.word	0x00000000


	//----- nvinfo : EIATTR_CBANK_PARAM_SIZE
	.align		4
.L_10898:
        /*00e8*/ 	.byte	0x03, 0x19
        /*00ea*/ 	.short	0x0290


	//----- nvinfo : EIATTR_PARAM_CBANK
	.align		4
        /*00ec*/ 	.byte	0x04, 0x0a
        /*00ee*/ 	.short	(.L_10900 - .L_10899)
	.align		4
.L_10899:
        /*00f0*/ 	.word	index@(.nv.constant0._ZN2at6native18elementwise_kernelILi128ELi4EZNS0_15gpu_kernel_implINS0_13BinaryFunctorIaabZZZNS0_23logical_and_kernel_cudaERNS_14TensorIteratorEENKUlvE0_clEvENKUlvE0_clEvEUlaaE_EEEEvRNS_18TensorIteratorBaseERKT_EUliE_EEviT1_)
        /*00f4*/ 	.short	0x0210
        /*00f6*/ 	.short	0x0290


	//----- nvinfo : EIATTR_SW_WAR
	.align		4
.L_10900:
        /*00f8*/ 	.byte	0x04, 0x36
        /*00fa*/ 	.short	(.L_10902 - .L_10901)
.L_10901:
        /*00fc*/ 	.word	0x00000008
.L_10902:


//--------------------- .nv.info._ZN2at6native27unrolled_elementwise_kernelINS0_13BinaryFunctorIaabZZZNS0_23logical_and_kernel_cudaERNS_14TensorIteratorEENKUlvE0_clEvENKUlvE0_clEvEUlaaE_EESt5arrayIPcLm3EELi4E23TrivialOffsetCalculatorILi2EjESC_ILi1EjENS0_6memory12LoadWithCastILi2EEENSF_13StoreWithCastILi1EEEEEviT_T0_T2_T3_T4_T5_ --------------------------
	.section	.nv.info._ZN2at6native27unrolled_elementwise_kernelINS0_13BinaryFunctorIaabZZZNS0_23logical_and_kernel_cudaERNS_14TensorIteratorEENKUlvE0_clEvENKUlvE0_clEvEUlaaE_EESt5arrayIPcLm3EELi4E23TrivialOffsetCalculatorILi2EjESC_ILi1EjENS0_6memory12LoadWithCastILi2EEENSF_13StoreWithCastILi1EEEEEviT_T0_T2_T3_T4_T5_,"",@"SHT_CUDA_INFO"
	.sectionflags	@""
	.align	4


	//----- nvinfo : EIATTR_CUDA_API_VERSION
	.align		4
        /*0000*/ 	.byte	0x04, 0x37
        /*0002*/ 	.short	(.L_10904 - .L_10903)
.L_10903:
        /*0004*/ 	.word	0x00000082


	//----- nvinfo : EIATTR_KPARAM_INFO
	.align		4
.L_10904:
        /*0008*/ 	.byte	0x04, 0x17
        /*000a*/ 	.short	(.L_10906 - .L_10905)
.L_10905:
        /*000c*/ 	.word	0x00000000
        /*0010*/ 	.short	0x0006
        /*0012*/ 	.short	0x0030
        /*0014*/ 	.byte	0x00, 0xf0, 0x21, 0x00


	//----- nvinfo : EIATTR_KPARAM_INFO
	.align		4
.L_10906:
        /*0018*/ 	.byte	0x04, 0x17
        /*001a*/ 	.short	(.L_10908 - .L_10907)
.L_10907:
        /*001c*/ 	.word	0x00000000
        /*0020*/ 	.short	0x0005
        /*0022*/ 	.short	0x0024
        /*0024*/ 	.byte	0x00, 0xf0, 0x31, 0x00


	//----- nvinfo : EIATTR_KPARAM_INFO
	.align		4
.L_10908:
        /*0028*/ 	.byte	0x04, 0x17
        /*002a*/ 	.short	(.L_10910 - .L_10909)
.L_10909:
        /*002c*/ 	.word	0x00000000
        /*0030*/ 	.short	0x0004
        /*0032*/ 	.short	0x0021
        /*0034*/ 	.byte	0x00, 0xf0, 0x05, 0x00


	//----- nvinfo : EIATTR_KPARAM_INFO
	.align		4
.L_10910:
        /*0038*/ 	.byte	0x04, 0x17
        /*003a*/ 	.short	(.L_10912 - .L_10911)
.L_10911:
        /*003c*/ 	.word	0x00000000
        /*0040*/ 	.short	0x0003
        /*0042*/ 	.short	0x0020
        /*0044*/ 	.byte	0x00, 0xf0, 0x05, 0x00


	//----- nvinfo : EIATTR_KPARAM_INFO
	.align		4
.L_10912:
        /*0048*/ 	.byte	0x04, 0x17
        /*004a*/ 	.short	(.L_10914 - .L_10913)
.L_10913:
        /*004c*/ 	.word	0x00000000
        /*0050*/ 	.short	0x0002
        /*0052*/ 	.short	0x0008
        /*0054*/ 	.byte	0x00, 0xf0, 0x61, 0x00


	//----- nvinfo : EIATTR_KPARAM_INFO
	.align		4
.L_10914:
        /*0058*/ 	.byte	0x04, 0x17
        /*005a*/ 	.short	(.L_10916 - .L_10915)
.L_10915:
        /*005c*/ 	.word	0x00000000
        /*0060*/ 	.short	0x0001
        /*0062*/ 	.short	0x0004
        /*0064*/ 	.byte	0x00, 0xf0, 0x05, 0x00


	//----- nvinfo : EIATTR_KPARAM_INFO
	.align		4
.L_10916:
        /*0068*/ 	.byte	0x04, 0x17
        /*006a*/ 	.short	(.L_10918 - .L_10917)
.L_10917:
        /*006c*/ 	.word	0x00000000
        /*0070*/ 	.short	0x0000
        /*0072*/ 	.short	0x0000
        /*0074*/ 	.byte	0x00, 0xf0, 0x11, 0x00


	//----- nvinfo : EIATTR_SPARSE_MMA_MASK
	.align		4
.L_10918:
        /*0078*/ 	.byte	0x03, 0x50
        /*007a*/ 	.short	0x0000


	//----- nvinfo : EIATTR_MAXREG_COUNT
	.align		4
        /*007c*/ 	.byte	0x03, 0x1b
        /*007e*/ 	.short	0x00ff


	//----- nvinfo : EIATTR_EXTERNS
	.align		4
        /*0080*/ 	.byte	0x04, 0x0f
        /*0082*/ 	.short	(.L_10920 - .L_10919)


	//   ....[0]....
	.align		4
.L_10919:
        /*0084*/ 	.word	index@(__assertfail)


	//----- nvinfo : EIATTR_MERCURY_ISA_VERSION
	.align		4
.L_10920:
        /*0088*/ 	.byte	0x03, 0x5f
        /*008a*/ 	.short	0x0101


	//----- nvinfo : EIATTR_SYSCALL_OFFSETS
	.align		4
        /*008c*/ 	.byte	0x04, 0x46
        /*008e*/ 	.short	(.L_10922 - .L_10921)


	//   ....[0]....
.L_10921:
        /*0090*/ 	.word	0x00000f30


	//   ....[1]....
        /*0094*/ 	.word	0x00001dc0


	//   ....[2]....
        /*0098*/ 	.word	0x00002cd0


	//   ....[3]....
        /*009c*/ 	.word	0x00003b60


	//   ....[4]....
        /*00a0*/ 	.word	0x00004a80


	//   ....[5]....
        /*00a4*/ 	.word	0x00005920


	//   ....[6]....
        /*00a8*/ 	.word	0x00006830


	//   ....[7]....
        /*00ac*/ 	.word	0x000076d0


	//   ....[8]....
        /*00b0*/ 	.word	0x000086d0


	//   ....[9]....
        /*00b4*/ 	.word	0x000095a0


	//   ....[10]....
        /*00b8*/ 	.word	0x0000a450


	//   ....[11]....
        /*00bc*/ 	.word	0x0000b300


	//----- nvinfo : EIATTR_EXIT_INSTR_OFFSETS
	.align		4
.L_10922:
        /*00c0*/ 	.byte	0x04, 0x1c
        /*00c2*/ 	.short	(.L_10924 - .L_10923)


	//   ....[0]....
.L_10923:
        /*00c4*/ 	.word	0x0000a4e0


	//   ....[1]....
        /*00c8*/ 	.word	0x0000a610


	//   ....[2]....
        /*00cc*/ 	.word	0x0000a630


	//   ....[3]....
        /*00d0*/ 	.word	0x0000a6c0


	//   ....[4]....
        /*00d4*/ 	.word	0x0000a6e0


	//   ....[5]....
        /*00d8*/ 	.word	0x0000a700


	//   ....[6]....
        /*00dc*/ 	.word	0x0000a790


	//   ....[7]....
        /*00e0*/ 	.word	0x0000a7d0


	//   ....[8]....
        /*00e4*/ 	.word	0x0000a870


	//   ....[9]....
        /*00e8*/ 	.word	0x0000a8c0


	//   ....[10]....
        /*00ec*/ 	.word	0x0000a8f0


	//   ....[11]....
        /*00f0*/ 	.word	0x0000a990


	//   ....[12]....
        /*00f4*/ 	.word	0x0000a9d0


	//   ....[13]....
        /*00f8*/ 	.word	0x0000ab60


	//   ....[14]....
        /*00fc*/ 	.word	0x0000acc0


	//   ....[15]....
        /*0100*/ 	.word	0x0000ad00


	//   ....[16]....
        /*0104*/ 	.word	0x0000ada0


	//   ....[17]....
        /*0108*/ 	.word	0x0000af20


	//   ....[18]....
        /*010c*/ 	.word	0x0000b0a0


	//   ....[19]....
        /*0110*/ 	.word	0x0000b200


	//   ....[20]....
        /*0114*/ 	.word	0x0000b310


	//   ....[21]....
        /*0118*/ 	.word	0x0000b340


	//   ....[22]....
        /*011c*/ 	.word	0x0000b360


	//----- nvinfo : EIATTR_MAX_THREADS
	.align		4
.L_10924:
        /*0120*/ 	.byte	0x04, 0x05
        /*0122*/ 	.short	(.L_10926 - .L_10925)
.L_10925:
        /*0124*/ 	.word	0x00000080
        /*0128*/ 	.word	0x00000001
        /*012c*/ 	.word	0x00000001


	//----- nvinfo : EIATTR_CRS_STACK_SIZE
	.align		4
.L_10926:
        /*0130*/ 	.byte	0x04, 0x1e
        /*0132*/ 	.short	(.L_10928 - .L_10927)
.L_10927:
        /*0134*/ 	.word	0x00000000


	//----- nvinfo : EIATTR_CBANK_PARAM_SIZE
	.align		4
.L_10928:
        /*0138*/ 	.byte	0x03, 0x19
        /*013a*/ 	.short	0x0038


	//----- nvinfo : EIATTR_PARAM_CBANK
	.align		4
        /*013c*/ 	.byte	0x04, 0x0a
        /*013e*/ 	.short	(.L_10930 - .L_10929)
	.align		4
.L_10929:
        /*0140*/ 	.word	index@(.nv.constant0._ZN2at6native27unrolled_elementwise_kernelINS0_13BinaryFunctorIaabZZZNS0_23logical_and_kernel_cudaERNS_14TensorIteratorEENKUlvE0_clEvENKUlvE0_clEvEUlaaE_EESt5arrayIPcLm3EELi4E23TrivialOffsetCalculatorILi2EjESC_ILi1EjENS0_6memory12LoadWithCastILi2EEENSF_13StoreWithCastILi1EEEEEviT_T0_T2_T3_T4_T5_)
        /*0144*/ 	.short	0x0210
        /*0146*/ 	.short	0x0038


	//----- nvinfo : EIATTR_SW_WAR
	.align		4
.L_10930:
        /*0148*/ 	.byte	0x04, 0x36
        /*014a*/ 	.short	(.L_10932 - .L_10931)
.L_10931:
        /*014c*/ 	.word	0x00000008
.L_10932:


//--------------------- .nv.info._ZN2at6native18elementwise_kernelILi128ELi4EZNS0_22gpu_kernel_impl_nocastINS0_13BinaryFunctorIaabZZZNS0_23logical_and_kernel_cudaERNS_14TensorIteratorEENKUlvE0_clEvENKUlvE0_clEvEUlaaE_EEEEvRNS_18TensorIteratorBaseERKT_EUliE_EEviT1_ --------------------------
	.section	.nv.info._ZN2at6native18elementwise_kernelILi128ELi4EZNS0_22gpu_kernel_impl_nocastINS0_13BinaryFunctorIaabZZZNS0_23logical_and_kernel_cudaERNS_14TensorIteratorEENKUlvE0_clEvENKUlvE0_clEvEUlaaE_EEEEvRNS_18TensorIteratorBaseERKT_EUliE_EEviT1_,"",@"SHT_CUDA_INFO"
	.sectionflags	@""
	.align	4


	//----- nvinfo : EIATTR_CUDA_API_VERSION
	.align		4
        /*0000*/ 	.byte	0x04, 0x37
        /*0002*/ 	.short	(.L_10934 - .L_10933)
.L_10933:
        /*0004*/ 	.word	0x00000082


	//----- nvinfo : EIATTR_KPARAM_INFO
	.align		4
.L_10934:
        /*0008*/ 	.byte	0x04, 0x17
        /*000a*/ 	.short	(.L_10936 - .L_10935)
.L_10935:
        /*000c*/ 	.word	0x00000000
        /*0010*/ 	.short	0x0001
        /*0012*/ 	.short	0x0008
        /*0014*/ 	.byte	0x00, 0xf0, 0x21, 0x0a


	//----- nvinfo : EIATTR_KPARAM_INFO
	.align		4
.L_10936:
        /*0018*/ 	.byte	0x04, 0x17
        /*001a*/ 	.short	(.L_10938 - .L_10937)
.L_10937:
        /*001c*/ 	.word	0x00000000
        /*0020*/ 	.short	0x0000
        /*0022*/ 	.short	0x0000
        /*0024*/ 	.byte	0x00, 0xf0, 0x11, 0x00


	//----- nvinfo : EIATTR_SPARSE_MMA_MASK
	.align		4
.L_10938:
        /*0028*/ 	.byte	0x03, 0x50
        /*002a*/ 	.short	0x0000


	//----- nvinfo : EIATTR_MAXREG_COUNT
	.align		4
        /*002c*/ 	.byte	0x03, 0x1b
        /*002e*/ 	.short	0x0080


	//----- nvinfo : EIATTR_MERCURY_ISA_VERSION
	.align		4
        /*0030*/ 	.byte	0x03, 0x5f
        /*0032*/ 	.short	0x0101


	//----- nvinfo : EIATTR_EXIT_INSTR_OFFSETS
	.align		4
        /*0034*/ 	.byte	0x04, 0x1c
        /*0036*/ 	.short	(.L_10940 - .L_10939)


	//   ....[0]....
.L_10939:
        /*0038*/ 	.word	0x00004650


	//   ....[1]....
        /*003c*/ 	.word	0x00005d60


	//----- nvinfo : EIATTR_MAX_THREADS
	.align		4
.L_10940:
        /*0040*/ 	.byte	0x04, 0x05
        /*0042*/ 	.short	(.L_10942 - .L_10941)
.L_10941:
        /*0044*/ 	.word	0x00000080
        /*0048*/ 	.word	0x00000001
        /*004c*/ 	.word	0x00000001


	//----- nvinfo : EIATTR_CRS_STACK_SIZE
	.align		4
.L_10942:
        /*0050*/ 	.byte	0x04, 0x1e
        /*0052*/ 	.short	(.L_10944 - .L_10943)
.L_10943:
        /*0054*/ 	.word	0x00000000


	//----- nvinfo : EIATTR_CBANK_PARAM_SIZE
	.align		4
.L_10944:
        /*0058*/ 	.byte	0x03, 0x19
        /*005a*/ 	.short	0x0290


	//----- nvinfo : EIATTR_PARAM_CBANK
	.align		4
        /*005c*/ 	.byte	0x04, 0x0a
        /*005e*/ 	.short	(.L_10946 - .L_10945)
	.align		4
.L_10945:
        /*0060*/ 	.word	index@(.nv.constant0._ZN2at6native18elementwise_kernelILi128ELi4EZNS0_22gpu_kernel_impl_nocastINS0_13BinaryFunctorIaabZZZNS0_23logical_and_kernel_cudaERNS_14TensorIteratorEENKUlvE0_clEvENKUlvE0_clEvEUlaaE_EEEEvRNS_18TensorIteratorBaseERKT_EUliE_EEviT1_)
        /*0064*/ 	.short	0x0210
        /*0066*/ 	.short	0x0290


	//----- nvinfo : EIATTR_SW_WAR
	.align		4
.L_10946:
        /*0068*/ 	.byte	0x04, 0x36
        /*006a*/ 	.short	(.L_10948 - .L_10947)
.L_10947:
        /*006c*/ 	.word	0x00000008
.L_10948:


//--------------------- .nv.info._ZN2at6native27unrolled_elementwise_kernelINS0_13BinaryFunctorIaabZZZNS0_23logical_and_kernel_cudaERNS_14TensorIteratorEENKUlvE0_clEvENKUlvE0_clEvEUlaaE_EESt5arrayIPcLm3EELi4E23TrivialOffsetCalculatorILi2EjESC_ILi1EjENS0_6memory15LoadWithoutCastENSF_16StoreWithoutCastEEEviT_T0_T2_T3_T4_T5_ --------------------------
	.section	.nv.info._ZN2at6native27unrolled_elementwise_kernelINS0_13BinaryFunctorIaabZZZNS0_23logical_and_kernel_cudaERNS_14TensorIteratorEENKUlvE0_clEvENKUlvE0_clEvEUlaaE_EESt5arrayIPcLm3EELi4E23TrivialOffsetCalculatorILi2EjESC_ILi1EjENS0_6memory15LoadWithoutCastENSF_16StoreWithoutCastEEEviT_T0_T2_T3_T4_T5_,"",@"SHT_CUDA_INFO"
	.sectionflags	@""
	.align	4


	//----- nvinfo : EIATTR_CUDA_API_VERSION
	.align		4
        /*0000*/ 	.byte	0x04, 0x37
        /*0002*/ 	.short	(.L_10950 - .L_10949)
.L_10949:
        /*0004*/ 	.word	0x00000082


	//----- nvinfo : EIATTR_KPARAM_INFO
	.align		4
.L_10950:
        /*0008*/ 	.byte	0x04, 0x17
        /*000a*/ 	.short	(.L_10952 - .L_10951)
.L_10951:
        /*000c*/ 	.word	0x00000000
        /*0010*/ 	.short	0x0006
        /*0012*/ 	.short	0x0023
        /*0014*/ 	.byte	0x00, 0xf0, 0x05, 0x00


	//----- nvinfo : EIATTR_KPARAM_INFO
	.align		4
.L_10952:
        /*0018*/ 	.byte	0x04, 0x17
        /*001a*/ 	.short	(.L_10954 - .L_10953)
.L_10953:
        /*001c*/ 	.word	0x00000000
        /*0020*/ 	.short	0x0005
        /*0022*/ 	.short	0x0022
        /*0024*/ 	.byte	0x00, 0xf0, 0x05, 0x00


	//----- nvinfo : EIATTR_KPARAM_INFO
	.align		4
.L_10954:
        /*0028*/ 	.byte	0x04, 0x17
        /*002a*/ 	.short	(.L_10956 - .L_10955)
.L_10955:
        /*002c*/ 	.word	0x00000000
        /*0030*/ 	.short	0x0004
        /*0032*/ 	.short	0x0021
        /*0034*/ 	.byte	0x00, 0xf0, 0x05, 0x00


	//----- nvinfo : EIATTR_KPARAM_INFO
	.align		4
.L_10956:
        /*0038*/ 	.byte	0x04, 0x17
        /*003a*/ 	.short	(.L_10958 - .L_10957)
.L_10957:
        /*003c*/ 	.word	0x00000000
        /*0040*/ 	.short	0x0003
        /*0042*/ 	.short	0x0020
        /*0044*/ 	.byte	0x00, 0xf0, 0x05, 0x00


	//----- nvinfo : EIATTR_KPARAM_INFO
	.align		4
.L_10958:
        /*0048*/ 	.byte	0x04, 0x17
        /*004a*/ 	.short	(.L_10960 - .L_10959)
.L_10959:
        /*004c*/ 	.word	0x00000000
        /*0050*/ 	.short	0x0002
        /*0052*/ 	.short	0x0008
        /*0054*/ 	.byte	0x00, 0xf0, 0x61, 0x00


	//----- nvinfo : EIATTR_KPARAM_INFO
	.align		4
.L_10960:
        /*0058*/ 	.byte	0x04, 0x17
        /*005a*/ 	.short	(.L_10962 - .L_10961)
.L_10961:
        /*005c*/ 	.word	0x00000000
        /*0060*/ 	.short	0x0001
        /*0062*/ 	.short	0x0004
        /*0064*/ 	.byte	0x00, 0xf0, 0x05, 0x00


	//----- nvinfo : EIATTR_KPARAM_INFO
	.align		4
.L_10962:
        /*0068*/ 	.byte	0x04, 0x17
        /*006a*/ 	.short	(.L_10964 - .L_10963)
.L_10963:
        /*006c*/ 	.word	0x00000000
        /*0070*/ 	.short	0x0000
        /*0072*/ 	.short	0x0000
        /*0074*/ 	.byte	0x00, 0xf0, 0x11, 0x00


	//----- nvinfo : EIATTR_SPARSE_MMA_MASK
	.align		4
.L_10964:
        /*0078*/ 	.byte	0x03, 0x50
        /*007a*/ 	.short	0x0000


	//----- nvinfo : EIATTR_MAXREG_COUNT
	.align		4
        /*007c*/ 	.byte	0x03, 0x1b
        /*007e*/ 	.short	0x00ff


	//----- nvinfo : EIATTR_MERCURY_ISA_VERSION
	.align		4
        /*0080*/ 	.byte	0x03, 0x5f
        /*0082*/ 	.short	0x0101


	//----- nvinfo : EIATTR_EXIT_INSTR_OFFSETS
	.align		4
        /*0084*/ 	.byte	0x04, 0x1c
        /*0086*/ 	.short	(.L_10966 - .L_10965)


	//   ....[0]....
.L_10965:
        /*0088*/ 	.word	0x000005e0


	//   ....[1]....
        /*008c*/ 	.word	0x00000670


	//----- nvinfo : EIATTR_MAX_THREADS
	.align		4
.L_10966:
        /*0090*/ 	.byte	0x04, 0x05
        /*0092*/ 	.short	(.L_10968 - .L_10967)
.L_10967:
        /*0094*/ 	.word	0x00000080
        /*0098*/ 	.word	0x00000001
        /*009c*/ 	.word	0x00000001


	//----- nvinfo : EIATTR_CRS_STACK_SIZE
	.align		4
.L_10968:
        /*00a0*/ 	.byte	0x04, 0x1e
        /*00a2*/ 	.short	(.L_10970 - .L_10969)
.L_10969:
        /*00a4*/ 	.word	0x00000000


	//----- nvinfo : EIATTR_CBANK_PARAM_SIZE
	.align		4
.L_10970:
        /*00a8*/ 	.byte	0x03, 0x19
        /*00aa*/ 	.short	0x0024


	//----- nvinfo : EIATTR_PARAM_CBANK
	.align		4
        /*00ac*/ 	.byte	0x04, 0x0a
        /*00ae*/ 	.short	(.L_10972 - .L_10971)
	.align		4
.L_10971:
        /*00b0*/ 	.word	index@(.nv.constant0._ZN2at6native27unrolled_elementwise_kernelINS0_13BinaryFunctorIaabZZZNS0_23logical_and_kernel_cudaERNS_14TensorIteratorEENKUlvE0_clEvENKUlvE0_clEvEUlaaE_EESt5arrayIPcLm3EELi4E23TrivialOffsetCalculatorILi2EjESC_ILi1EjENS0_6memory15LoadWithoutCastENSF_16StoreWithoutCastEEEviT_T0_T2_T3_T4_T5_)
        /*00b4*/ 	.short	0x0210
        /*00b6*/ 	.short	0x0024


	//----- nvinfo : EIATTR_SW_WAR
	.align		4
.L_10972:
        /*00b8*/ 	.byte	0x04, 0x36
        /*00ba*/ 	.short	(.L_10974 - .L_10973)
.L_10973:
        /*00bc*/ 	.word	0x00000008
.L_10974:


//--------------------- .nv.info._ZN2at6native29vectorized_elementwise_kernelILi2ENS0_13BinaryFunctorIaabZZZNS0_23logical_and_kernel_cudaERNS_14TensorIteratorEENKUlvE0_clEvENKUlvE0_clEvEUlaaE_EESt5arrayIPcLm3EEEEviT0_T1_ --------------------------
	.section	.nv.info._ZN2at6native29vectorized_elementwise_kernelILi2ENS0_13BinaryFunctorIaabZZZNS0_23logical_and_kernel_cudaERNS_14TensorIteratorEENKUlvE0_clEvENKUlvE0_clEvEUlaaE_EESt5arrayIPcLm3EEEEviT0_T1_,"",@"SHT_CUDA_INFO"
	.sectionflags	@""
	.align	4


	//----- nvinfo : EIATTR_CUDA_API_VERSION
	.align		4
        /*0000*/ 	.byte	0x04, 0x37
        /*0002*/ 	.short	(.L_10976 - .L_10975)
.L_10975:
        /*0004*/ 	.word	0x00000082


	//----- nvinfo : EIATTR_KPARAM_INFO
	.align		4
.L_10976:
        /*0008*/ 	.byte	0x04, 0x17
        /*000a*/ 	.short	(.L_10978 - .L_10977)
.L_10977:
        /*000c*/ 	.word	0x00000000
        /*0010*/ 	.short	0x0002
        /*0012*/ 	.short	0x0008
        /*0014*/ 	.byte	0x00, 0xf0, 0x61, 0x00


	//----- nvinfo : EIATTR_KPARAM_INFO
	.align		4
.L_10978:
        /*0018*/ 	.byte	0x04, 0x17
        /*001a*/ 	.short	(.L_10980 - .L_10979)
.L_10979:
        /*001c*/ 	.word	0x00000000
        /*0020*/ 	.short	0x0001
        /*0022*/ 	.short	0x0004
        /*0024*/ 	.byte	0x00, 0xf0, 0x05, 0x00


	//----- nvinfo : EIATTR_KPARAM_INFO
	.align		4
.L_10980:
        /*0028*/ 	.byte	0x04, 0x17
        /*002a*/ 	.short	(.L_10982 - .L_10981)
.L_10981:
        /*002c*/ 	.word	0x00000000
        /*0030*/ 	.short	0x0000
        /*0032*/ 	.short	0x0000
        /*0034*/ 	.byte	0x00, 0xf0, 0x11, 0x00


	//----- nvinfo : EIATTR_SPARSE_MMA_MASK
	.align		4
.L_10982:
        /*0038*/ 	.byte	0x03, 0x50
        /*003a*/ 	.short	0x0000


	//----- nvinfo : EIATTR_MAXREG_COUNT
	.align		4
        /*003c*/ 	.byte	0x03, 0x1b
        /*003e*/ 	.short	0x00ff


	//----- nvinfo : EIATTR_MERCURY_ISA_VERSION
	.align		4
        /*0040*/ 	.byte	0x03, 0x5f
        /*0042*/ 	.short	0x0101


	//----- nvinfo : EIATTR_EXIT_INSTR_OFFSETS
	.align		4
        /*0044*/ 	.byte	0x04, 0x1c
        /*0046*/ 	.short	(.L_10984 - .L_10983)


	//   ....[0]....
.L_10983:
        /*0048*/ 	.word	0x00000540


	//   ....[1]....
        /*004c*/ 	.word	0x00001180


	//   ....[2]....
        /*0050*/ 	.word	0x000011f0


	//----- nvinfo : EIATTR_MAX_THREADS
	.align		4
.L_10984:
        /*0054*/ 	.byte	0x04, 0x05
        /*0056*/ 	.short	(.L_10986 - .L_10985)
.L_10985:
        /*0058*/ 	.word	0x00000080
        /*005c*/ 	.word	0x00000001
        /*0060*/ 	.word	0x00000001


	//----- nvinfo : EIATTR_CRS_STACK_SIZE
	.align		4
.L_10986:
        /*0064*/ 	.byte	0x04, 0x1e
        /*0066*/ 	.short	(.L_10988 - .L_10987)
.L_10987:
        /*0068*/ 	.word	0x00000000


	//----- nvinfo : EIATTR_CBANK_PARAM_SIZE
	.align		4
.L_10988:
        /*006c*/ 	.byte	0x03, 0x19
        /*006e*/ 	.short	0x0020


	//----- nvinfo : EIATTR_PARAM_CBANK
	.align		4
        /*0070*/ 	.byte	0x04, 0x0a
        /*0072*/ 	.short	(.L_10990 - .L_10989)
	.align		4
.L_10989:
        /*0074*/ 	.word	index@(.nv.constant0._ZN2at6native29vectorized_elementwise_kernelILi2ENS0_13BinaryFunctorIaabZZZNS0_23logical_and_kernel_cudaERNS_14TensorIteratorEENKUlvE0_clEvENKUlvE0_clEvEUlaaE_EESt5arrayIPcLm3EEEEviT0_T1_)
        /*0078*/ 	.short	0x0210
        /*007a*/ 	.short	0x0020


	//----- nvinfo : EIATTR_SW_WAR
	.align		4
.L_10990:
        /*007c*/ 	.byte	0x04, 0x36
        /*007e*/ 	.short	(.L_10992 - .L_10991)
.L_10991:
        /*0080*/ 	.word	0x00000008
.L_10992:


//--------------------- .nv.info._ZN2at6native29vectorized_elementwise_kernelILi4ENS0_13BinaryFunctorIaabZZZNS0_23logical_and_kernel_cudaERNS_14TensorIteratorEENKUlvE0_clEvENKUlvE0_clEvEUlaaE_EESt5arrayIPcLm3EEEEviT0_T1_ --------------------------
	.section	.nv.info._ZN2at6native29vectorized_elementwise_kernelILi4ENS0_13BinaryFunctorIaabZZZNS0_23logical_and_kernel_cudaERNS_14TensorIteratorEENKUlvE0_clEvENKUlvE0_clEvEUlaaE_EESt5arrayIPcLm3EEEEviT0_T1_,"",@"SHT_CUDA_INFO"
	.sectionflags	@""
	.align	4


	//----- nvinfo : EIATTR_CUDA_API_VERSION
	.align		4
        /*0000*/ 	.byte	0x04, 0x37
        /*0002*/ 	.short	(.L_10994 - .L_10993)
.L_10993:
        /*0004*/ 	.word	0x00000082


	//----- nvinfo : EIATTR_KPARAM_INFO
	.align		4
.L_10994:
        /*0008*/ 	.byte	0x04, 0x17
        /*000a*/ 	.short	(.L_10996 - .L_10995)
.L_10995:
        /*000c*/ 	.word	0x00000000
        /*0010*/ 	.short	0x0002
        /*0012*/ 	.short	0x0008
        /*0014*/ 	.byte	0x00, 0xf0, 0x61, 0x00


	//----- nvinfo : EIATTR_KPARAM_INFO
	.align		4
.L_10996:
        /*0018*/ 	.byte	0x04, 0x17
        /*001a*/ 	.short	(.L_10998 - .L_10997)
.L_10997:
        /*001c*/ 	.word	0x00000000
        /*0020*/ 	.short	0x0001
        /*0022*/ 	.short	0x0004
        /*0024*/ 	.byte	0x00, 0xf0, 0x05, 0x00


	//----- nvinfo : EIATTR_KPARAM_INFO
	.align		4
.L_10998:
        /*0028*/ 	.byte	0x04, 0x17
        /*002a*/ 	.short	(.L_11000 - .L_10999)
.L_10999:
        /*002c*/ 	.word	0x00000000
        /*0030*/ 	.short	0x0000
        /*0032*/ 	.short	0x0000
        /*0034*/ 	.byte	0x00, 0xf0, 0x11, 0x00


	//----- nvinfo : EIATTR_SPARSE_MMA_MASK
	.align		4
.L_11000:
        /*0038*/ 	.byte	0x03, 0x50
        /*003a*/ 	.short	0x0000


	//----- nvinfo : EIATTR_MAXREG_COUNT
	.align		4
        /*003c*/ 	.byte	0x03, 0x1b
        /*003e*/ 	.short	0x00ff


	//----- nvinfo : EIATTR_MERCURY_ISA_VERSION
	.align		4
        /*0040*/ 	.byte	0x03, 0x5f
        /*0042*/ 	.short	0x0101


	//----- nvinfo : EIATTR_EXIT_INSTR_OFFSETS
	.align		4
        /*0044*/ 	.byte	0x04, 0x1c
        /*0046*/ 	.short	(.L_11002 - .L_11001)


	//   ....[0]....
.L_11001:
        /*0048*/ 	.word	0x00000500


	//   ....[1]....
        /*004c*/ 	.word	0x00001140


	//   ....[2]....
        /*0050*/ 	.word	0x000011b0


	//----- nvinfo : EIATTR_MAX_THREADS
	.align		4
.L_11002:
        /*0054*/ 	.byte	0x04, 0x05
        /*0056*/ 	.short	(.L_11004 - .L_11003)
.L_11003:
        /*0058*/ 	.word	0x00000080
        /*005c*/ 	.word	0x00000001
        /*0060*/ 	.word	0x00000001


	//----- nvinfo : EIATTR_CRS_STACK_SIZE
	.align		4
.L_11004:
        /*0064*/ 	.byte	0x04, 0x1e
        /*0066*/ 	.short	(.L_11006 - .L_11005)
.L_11005:
        /*0068*/ 	.word	0x00000000


	//----- nvinfo : EIATTR_CBANK_PARAM_SIZE
	.align		4
.L_11006:
        /*006c*/ 	.byte	0x03, 0x19
        /*006e*/ 	.short	0x0020


	//----- nvinfo : EIATTR_PARAM_CBANK
	.align		4
        /*0070*/ 	.byte	0x04, 0x0a
        /*0072*/ 	.short	(.L_11008 - .L_11007)
	.align		4
.L_11007:
        /*0074*/ 	.word	index@(.nv.constant0._ZN2at6native29vectorized_elementwise_kernelILi4ENS0_13BinaryFunctorIaabZZZNS0_23logical_and_kernel_cudaERNS_14TensorIteratorEENKUlvE0_clEvENKUlvE0_clEvEUlaaE_EESt5arrayIPcLm3EEEEviT0_T1_)
        /*0078*/ 	.short	0x0210
        /*007a*/ 	.short	0x0020


	//----- nvinfo : EIATTR_SW_WAR
	.align		4
.L_11008:
        /*007c*/ 	.byte	0x04, 0x36
        /*007e*/ 	.short	(.L_11010 - .L_11009)
.L_11009:
        /*0080*/ 	.word	0x00000008
.L_11010:


//--------------------- .nv.info._ZN2at6native29vectorized_elementwise_kernelILi8ENS0_13BinaryFunctorIaabZZZNS0_23logical_and_kernel_cudaERNS_14TensorIteratorEENKUlvE0_clEvENKUlvE0_clEvEUlaaE_EESt5arrayIPcLm3EEEEviT0_T1_ --------------------------
	.section	.nv.info._ZN2at6native29vectorized_elementwise_kernelILi8ENS0_13BinaryFunctorIaabZZZNS0_23logical_and_kernel_cudaERNS_14TensorIteratorEENKUlvE0_clEvENKUlvE0_clEvEUlaaE_EESt5arrayIPcLm3EEEEviT0_T1_,"",@"SHT_CUDA_INFO"
	.sectionflags	@""
	.align	4


	//----- nvinfo : EIATTR_CUDA_API_VERSION
	.align		4
        /*0000*/ 	.byte	0x04, 0x37
        /*0002*/ 	.short	(.L_11012 - .L_11011)
.L_11011:
        /*0004*/ 	.word	0x00000082


	//----- nvinfo : EIATTR_KPARAM_INFO
	.align		4
.L_11012:
        /*0008*/ 	.byte	0x04, 0x17
        /*000a*/ 	.short	(.L_11014 - .L_11013)
.L_11013:
        /*000c*/ 	.word	0x00000000
        /*0010*/ 	.short	0x0002
        /*0012*/ 	.short	0x0008
        /*0014*/ 	.byte	0x00, 0xf0, 0x61, 0x00


	//----- nvinfo : EIATTR_KPARAM_INFO
	.align		4
.L_11014:
        /*0018*/ 	.byte	0x04, 0x17
        /*001a*/ 	.short	(.L_11016 - .L_11015)
.L_11015:
        /*001c*/ 	.word	0x00000000
        /*0020*/ 	.short	0x0001
        /*0022*/ 	.short	0x0004
        /*0024*/ 	.byte	0x00, 0xf0, 0x05, 0x00


	//----- nvinfo : EIATTR_KPARAM_INFO
	.align		4
.L_11016:
        /*0028*/ 	.byte	0x04, 0x17
        /*002a*/ 	.short	(.L_11018 - .L_11017)
.L_11017:
        /*002c*/ 	.word	0x00000000
        /*0030*/ 	.short	0x0000
        /*0032*/ 	.short	0x0000
        /*0034*/ 	.byte	0x00, 0xf0, 0x11, 0x00


	//----- nvinfo : EIATTR_SPARSE_MMA_MASK
	.align		4
.L_11018:
        /*0038*/ 	.byte	0x03, 0x50
        /*003a*/ 	.short	0x0000


	//----- nvinfo : EIATTR_MAXREG_COUNT
	.align		4
        /*003c*/ 	.byte	0x03, 0x1b
        /*003e*/ 	.short	0x00ff


	//----- nvinfo : EIATTR_MERCURY_ISA_VERSION
	.align		4
        /*0040*/ 	.byte	0x03, 0x5f
        /*0042*/ 	.short	0x0101


	//----- nvinfo : EIATTR_EXIT_INSTR_OFFSETS
	.align		4
        /*0044*/ 	.byte	0x04, 0x1c
        /*0046*/ 	.short	(.L_11020 - .L_11019)


	//   ....[0]....
.L_11019:
        /*0048*/ 	.word	0x00000620


	//   ....[1]....
        /*004c*/ 	.word	0x00001260


	//   ....[2]....
        /*0050*/ 	.word	0x000012d0


	//----- nvinfo : EIATTR_MAX_THREADS
	.align		4
.L_11020:
        /*0054*/ 	.byte	0x04, 0x05
        /*0056*/ 	.short	(.L_11022 - .L_11021)
.L_11021:
        /*0058*/ 	.word	0x00000080
        /*005c*/ 	.word	0x00000001
        /*0060*/ 	.word	0x00000001


	//----- nvinfo : EIATTR_CRS_STACK_SIZE
	.align		4
.L_11022:
        /*0064*/ 	.byte	0x04, 0x1e
        /*0066*/ 	.short	(.L_11024 - .L_11023)
.L_11023:
        /*0068*/ 	.word	0x00000000


	//----- nvinfo : EIATTR_CBANK_PARAM_SIZE
	.align		4
.L_11024:
        /*006c*/ 	.byte	0x03, 0x19
        /*006e*/ 	.short	0x0020


	//----- nvinfo : EIATTR_PARAM_CBANK
	.align		4
        /*0070*/ 	.byte	0x04, 0x0a
        /*0072*/ 	.short	(.L_11026 - .L_11025)
	.align		4
.L_11025:
        /*0074*/ 	.word	index@(.nv.constant0._ZN2at6native29vectorized_elementwise_kernelILi8ENS0_13BinaryFunctorIaabZZZNS0_23logical_and_kernel_cudaERNS_14TensorIteratorEENKUlvE0_clEvENKUlvE0_clEvEUlaaE_EESt5arrayIPcLm3EEEEviT0_T1_)
        /*0078*/ 	.short	0x0210
        /*007a*/ 	.short	0x0020


	//----- nvinfo : EIATTR_SW_WAR
	.align		4
.L_11026:
        /*007c*/ 	.byte	0x04, 0x36
        /*007e*/ 	.short	(.L_11028 - .L_11027)
.L_11027:
        /*0080*/ 	.word	0x00000008
.L_11028:


//--------------------- .nv.info._ZN2at6native18elementwise_kernelILi128ELi4EZNS0_15gpu_kernel_implINS0_13AUnaryFunctorIhhbZZZNS0_23logical_and_kernel_cudaERNS_14TensorIteratorEENKUlvE0_clEvENKUlvE_clEvEUlhhE_EEEEvRNS_18TensorIteratorBaseERKT_EUliE_EEviT1_ --------------------------
	.section	.nv.info._ZN2at6native18elementwise_kernelILi128ELi4EZNS0_15gpu_kernel_implINS0_13AUnaryFunctorIhhbZZZNS0_23logical_and_kernel_cudaERNS_14TensorIteratorEENKUlvE0_clEvENKUlvE_clEvEUlhhE_EEEEvRNS_18TensorIteratorBaseERKT_EUliE_EEviT1_,"",@"SHT_CUDA_INFO"
	.sectionflags	@""
	.align	4


	//----- nvinfo : EIATTR_CUDA_API_VERSION
	.align		4
        /*0000*/ 	.byte	0x04, 0x37
        /*0002*/ 	.short	(.L_11030 - .L_11029)
.L_11029:
        /*0004*/ 	.word	0x00000082


	//----- nvinfo : EIATTR_KPARAM_INFO
	.align		4
.L_11030:
        /*0008*/ 	.byte	0x04, 0x17
        /*000a*/ 	.short	(.L_11032 - .L_11031)
.L_11031:
        /*000c*/ 	.word	0x00000000
        /*0010*/ 	.short	0x0001
        /*0012*/ 	.short	0x0008
        /*0014*/ 	.byte	0x00, 0xf0, 0x61, 0x08


	//----- nvinfo : EIATTR_KPARAM_INFO
	.align		4
.L_11032:
        /*0018*/ 	.byte	0x04, 0x17
        /*001a*/ 	.short	(.L_11034 - .L_11033)
.L_11033:
        /*001c*/ 	.word	0x00000000
        /*0020*/ 	.short	0x0000
        /*0022*/ 	.short	0x0000
        /*0024*/ 	.byte	0x00, 0xf0, 0x11, 0x00


	//----- nvinfo : EIATTR_SPARSE_MMA_MASK
	.align		4
.L_11034:
        /*0028*/ 	.byte	0x03, 0x50
        /*002a*/ 	.short	0x0000


	//----- nvinfo : EIATTR_MAXREG_COUNT
	.align		4
        /*002c*/ 	.byte	0x03, 0x1b
        /*002e*/ 	.short	0x0080


	//----- nvinfo : EIATTR_EXTERNS
	.align		4
        /*0030*/ 	.byte	0x04, 0x0f
        /*0032*/ 	.short	(.L_11036 - .L_11035)


	//   ....[0]....
	.align		4
.L_11035:
        /*0034*/ 	.word	index@(__assertfail)


	//----- nvinfo : EIATTR_MERCURY_ISA_VERSION
	.align		4
.L_11036:
        /*0038*/ 	.byte	0x03, 0x5f
        /*003a*/ 	.short	0x0101


	//----- nvinfo : EIATTR_SYSCALL_OFFSETS
	.align		4
        /*003c*/ 	.byte	0x04, 0x46
        /*003e*/ 	.short	(.L_11038 - .L_11037)


	//   ....[0]....
.L_11037:
        /*0040*/ 	.word	0x00002230


	//   ....[1]....
        /*0044*/ 	.word	0x000030a0


	//   ....[2]....
        /*0048*/ 	.word	0x000052f0


	//   ....[3]....
        /*004c*/ 	.word	0x00006160


	//   ....[4]....
        /*0050*/ 	.word	0x000083a0


	//   ....[5]....
        /*0054*/ 	.word	0x00009210


	//   ....[6]....
        /*0058*/ 	.word	0x0000b440


	//   ....[7]....
        /*005c*/ 	.word	0x0000c2b0


	//----- nvinfo : EIATTR_EXIT_INSTR_OFFSETS
	.align		4
.L_11038:
        /*0060*/ 	.byte	0x04, 0x1c
        /*0062*/ 	.short	(.L_11040 - .L_11039)


	//   ....[0]....
.L_11039:
        /*0064*/ 	.word	0x000092b0


	//   ....[1]....
        /*0068*/ 	.word	0x0000b5c0


	//   ....[2]....
        /*006c*/ 	.word	0x0000b5e0


	//   ....[3]....
        /*0070*/ 	.word	0x0000b670


	//   ....[4]....
        /*0074*/ 	.word	0x0000b690


	//   ....[5]....
        /*0078*/ 	.word	0x0000b6b0


	//   ....[6]....
        /*007c*/ 	.word	0x0000b740


	//   ....[7]....
        /*0080*/ 	.word	0x0000b780


	//   ....[8]....
        /*0084*/ 	.word	0x0000b820


	//   ....[9]....
        /*0088*/ 	.word	0x0000b870


	//   ....[10]....
        /*008c*/ 	.word	0x0000b8a0


	//   ....[11]....
        /*0090*/ 	.word	0x0000b940


	//   ....[12]....
        /*0094*/ 	.word	0x0000b980


	//   ....[13]....
        /*0098*/ 	.word	0x0000bb10


	//   ....[14]....
        /*009c*/ 	.word	0x0000bc70


	//   ....[15]....
        /*00a0*/ 	.word	0x0000bcb0


	//   ....[16]....
        /*00a4*/ 	.word	0x0000bd50


	//   ....[17]....
        /*00a8*/ 	.word	0x0000bed0


	//   ....[18]....
        /*00ac*/ 	.word	0x0000c050


	//   ....[19]....
        /*00b0*/ 	.word	0x0000c1b0


	//   ....[20]....
        /*00b4*/ 	.word	0x0000c2c0


	//   ....[21]....
        /*00b8*/ 	.word	0x0000c2f0


	//   ....[22]....
        /*00bc*/ 	.word	0x0000c310


	//----- nvinfo : EIATTR_MAX_THREADS
	.align		4
.L_11040:
        /*00c0*/ 	.byte	0x04, 0x05
        /*00c2*/ 	.short	(.L_11042 - .L_11041)
.L_11041:
        /*00c4*/ 	.word	0x00000080
        /*00c8*/ 	.word	0x00000001
        /*00cc*/ 	.word	0x00000001


	//----- nvinfo : EIATTR_CRS_STACK_SIZE
	.align		4
.L_11042:
        /*00d0*/ 	.byte	0x04, 0x1e
        /*00d2*/ 	.short	(.L_11044 - .L_11043)
.L_11043:
        /*00d4*/ 	.word	0x00000000


	//----- nvinfo : EIATTR_CBANK_PARAM_SIZE
	.align		4
.L_11044:
        /*00d8*/ 	.byte	0x03, 0x19
        /*00da*/ 	.short	0x0220


	//----- nvinfo : EIATTR_PARAM_CBANK
	.align		4
        /*00dc*/ 	.byte	0x04, 0x0a
        /*00de*/ 	.short	(.L_11046 - .L_11045)
	.align		4
.L_11045:
        /*00e0*/ 	.word	index@(.nv.constant0._ZN2at6native18elementwise_kernelILi128ELi4EZNS0_15gpu_kernel_implINS0_13AUnaryFunctorIhhbZZZNS0_23logical_and_kernel_cudaERNS_14TensorIteratorEENKUlvE0_clEvENKUlvE_clEvEUlhhE_EEEEvRNS_18TensorIteratorBaseERKT_EUliE_EEviT1_)
        /*00e4*/ 	.short	0x0210
        /*00e6*/ 	.short	0x0220


	//----- nvinfo : EIATTR_SW_WAR
	.align		4
.L_11046:
        /*00e8*/ 	.byte	0x04, 0x36
        /*00ea*/ 	.short	(.L_11048 - .L_11047)
.L_11047:
        /*00ec*/ 	.word	0x00000008
.L_11048:


//--------------------- .nv.info._ZN2at6native27unrolled_elementwise_kernelINS0_13AUnaryFunctorIhhbZZZNS0_23logical_and_kernel_cudaERNS_14TensorIteratorEENKUlvE0_clEvENKUlvE_clEvEUlhhE_EESt5arrayIPcLm2EELi4E23TrivialOffsetCalculatorILi1EjESD_NS0_6memory12LoadWithCastILi1EEENSE_13StoreWithCastILi1EEEEEviT_T0_T2_T3_T4_T5_ --------------------------
	.section	.nv.info._ZN2at6native27unrolled_elementwise_kernelINS0_13AUnaryFunctorIhhbZZZNS0_23logical_and_kernel_cudaERNS_14TensorIteratorEENKUlvE0_clEvENKUlvE_clEvEUlhhE_EESt5arrayIPcLm2EELi4E23TrivialOffsetCalculatorILi1EjESD_NS0_6memory12LoadWithCastILi1EEENSE_13StoreWithCastILi1EEEEEviT_T0_T2_T3_T4_T5_,"",@"SHT_CUDA_INFO"
	.sectionflags	@""
	.align	4


	//----- nvinfo : EIATTR_CUDA_API_VERSION
	.align		4
        /*0000*/ 	.byte	0x04, 0x37
        /*0002*/ 	.short	(.L_11050 - .L_11049)
.L_11049:
        /*0004*/ 	.word	0x00000082


	//----- nvinfo : EIATTR_KPARAM_INFO
	.align		4
.L_11050:
        /*0008*/ 	.byte	0x04, 0x17
        /*000a*/ 	.short	(.L_11052 - .L_11051)
.L_11051:
        /*000c*/ 	.word	0x00000000
        /*0010*/ 	.short	0x0006
        /*0012*/ 	.short	0x0024
        /*0014*/ 	.byte	0x00, 0xf0, 0x21, 0x00


	//----- nvinfo : EIATTR_KPARAM_INFO
	.align		4
.L_11052:
        /*0018*/ 	.byte	0x04, 0x17
        /*001a*/ 	.short	(.L_11054 - .L_11053)
.L_11053:
        /*001c*/ 	.word	0x00000000
        /*0020*/ 	.short	0x0005
        /*0022*/ 	.short	0x001c
        /*0024*/ 	.byte	0x00, 0xf0, 0x21, 0x00


	//----- nvinfo : EIATTR_KPARAM_INFO
	.align		4
.L_11054:
        /*0028*/ 	.byte	0x04, 0x17
        /*002a*/ 	.short	(.L_11056 - .L_11055)
.L_11055:
        /*002c*/ 	.word	0x00000000
        /*0030*/ 	.short	0x0004
        /*0032*/ 	.short	0x0019
        /*0034*/ 	.byte	0x00, 0xf0, 0x05, 0x00


	//----- nvinfo : EIATTR_KPARAM_INFO
	.align		4
.L_11056:
        /*0038*/ 	.byte	0x04, 0x17
        /*003a*/ 	.short	(.L_11058 - .L_11057)
.L_11057:
        /*003c*/ 	.word	0x00000000
        /*0040*/ 	.short	0x0003
        /*0042*/ 	.short	0x0018
        /*0044*/ 	.byte	0x00, 0xf0, 0x05, 0x00


	//----- nvinfo : EIATTR_KPARAM_INFO
	.align		4
.L_11058:
        /*0048*/ 	.byte	0x04, 0x17
        /*004a*/ 	.short	(.L_11060 - .L_11059)
.L_11059:
        /*004c*/ 	.word	0x00000000
        /*0050*/ 	.short	0x0002
        /*0052*/ 	.short	0x0008
        /*0054*/ 	.byte	0x00, 0xf0, 0x41, 0x00


	//----- nvinfo : EIATTR_KPARAM_INFO
	.align		4
.L_11060:
        /*0058*/ 	.byte	0x04, 0x17
        /*005a*/ 	.short	(.L_11062 - .L_11061)
.L_11061:
        /*005c*/ 	.word	0x00000000
        /*0060*/ 	.short	0x0001
        /*0062*/ 	.short	0x0004
        /*0064*/ 	.byte	0x00, 0xf0, 0x09, 0x00


	//----- nvinfo : EIATTR_KPARAM_INFO
	.align		4
.L_11062:
        /*0068*/ 	.byte	0x04, 0x17
        /*006a*/ 	.short	(.L_11064 - .L_11063)
.L_11063:
        /*006c*/ 	.word	0x00000000
        /*0070*/ 	.short	0x0000
        /*0072*/ 	.short	0x0000
        /*0074*/ 	.byte	0x00, 0xf0, 0x11, 0x00


	//----- nvinfo : EIATTR_SPARSE_MMA_MASK
	.align		4
.L_11064:
        /*0078*/ 	.byte	0x03, 0x50
        /*007a*/ 	.short	0x0000


	//----- nvinfo : EIATTR_MAXREG_COUNT
	.align		4
        /*007c*/ 	.byte	0x03, 0x1b
        /*007e*/ 	.short	0x00ff


	//----- nvinfo : EIATTR_EXTERNS
	.align		4
        /*0080*/ 	.byte	0x04, 0x0f
        /*0082*/ 	.short	(.L_11066 - .L_11065)


	//   ....[0]....
	.align		4
.L_11065:
        /*0084*/ 	.word	index@(__assertfail)


	//----- nvinfo : EIATTR_MERCURY_ISA_VERSION
	.align		4
.L_11066:
        /*0088*/ 	.byte	0x03, 0x5f
        /*008a*/ 	.short	0x0101


	//----- nvinfo : EIATTR_SYSCALL_OFFSETS
	.align		4
        /*008c*/ 	.byte	0x04, 0x46
        /*008e*/ 	.short	(.L_11068 - .L_11067)


	//   ....[0]....
.L_11067:
        /*0090*/ 	.word	0x00000f50


	//   ....[1]....
        /*0094*/ 	.word	0x00001ea0


	//   ....[2]....
        /*0098*/ 	.word	0x00002e00


	//   ....[3]....
        /*009c*/ 	.word	0x00003d40


	//   ....[4]....
        /*00a0*/ 	.word	0x00004d00


	//   ....[5]....
        /*00a4*/ 	.word	0x00005be0


	//   ....[6]....
        /*00a8*/ 	.word	0x00006ab0


	//   ....[7]....
        /*00ac*/ 	.word	0x00007970


	//----- nvinfo : EIATTR_EXIT_INSTR_OFFSETS
	.align		4
.L_11068:
        /*00b0*/ 	.byte	0x04, 0x1c
        /*00b2*/ 	.short	(.L_11070 - .L_11069)


	//   ....[0]....
.L_11069:
        /*00b4*/ 	.word	0x00006b50


	//   ....[1]....
        /*00b8*/ 	.word	0x00006c80


	//   ....[2]....
        /*00bc*/ 	.word	0x00006ca0


	//   ....[3]....
        /*00c0*/ 	.word	0x00006d30


	//   ....[4]....
        /*00c4*/ 	.word	0x00006d50


	//   ....[5]....
        /*00c8*/ 	.word	0x00006d70


	//   ....[6]....
        /*00cc*/ 	.word	0x00006e00


	//   ....[7]....
        /*00d0*/ 	.word	0x00006e40


	//   ....[8]....
        /*00d4*/ 	.word	0x00006ee0


	//   ....[9]....
        /*00d8*/ 	.word	0x00006f30


	//   ....[10]....
        /*00dc*/ 	.word	0x00006f60


	//   ....[11]....
        /*00e0*/ 	.word	0x00007000


	//   ....[12]....
        /*00e4*/ 	.word	0x00007040


	//   ....[13]....
        /*00e8*/ 	.word	0x000071d0


	//   ....[14]....
        /*00ec*/ 	.word	0x00007330


	//   ....[15]....
        /*00f0*/ 	.word	0x00007370


	//   ....[16]....
        /*00f4*/ 	.word	0x00007410


	//   ....[17]....
        /*00f8*/ 	.word	0x00007590


	//   ....[18]....
        /*00fc*/ 	.word	0x00007710


	//   ....[19]....
        /*0100*/ 	.word	0x00007870


	//   ....[20]....
        /*0104*/ 	.word	0x00007980


	//   ....[21]....
        /*0108*/ 	.word	0x000079b0


	//   ....[22]....
        /*010c*/ 	.word	0x000079d0


	//----- nvinfo : EIATTR_MAX_THREADS
	.align		4
.L_11070:
        /*0110*/ 	.byte	0x04, 0x05
        /*0112*/ 	.short	(.L_11072 - .L_11071)
.L_11071:
        /*0114*/ 	.word	0x00000080
        /*0118*/ 	.word	0x00000001
        /*011c*/ 	.word	0x00000001


	//----- nvinfo : EIATTR_CRS_STACK_SIZE
	.align		4
.L_11072:
        /*0120*/ 	.byte	0x04, 0x1e
        /*0122*/ 	.short	(.L_11074 - .L_11073)
.L_11073:
        /*0124*/ 	.word	0x00000000


	//----- nvinfo : EIATTR_CBANK_PARAM_SIZE
	.align		4
.L_11074:
        /*0128*/ 	.byte	0x03, 0x19
        /*012a*/ 	.short	0x002c


	//----- nvinfo : EIATTR_PARAM_CBANK
	.align		4
        /*012c*/ 	.byte	0x04, 0x0a
        /*012e*/ 	.short	(.L_11076 - .L_11075)
	.align		4
.L_11075:
        /*0130*/ 	.word	index@(.nv.constant0._ZN2at6native27unrolled_elementwise_kernelINS0_13AUnaryFunctorIhhbZZZNS0_23logical_and_kernel_cudaERNS_14TensorIteratorEENKUlvE0_clEvENKUlvE_clEvEUlhhE_EESt5arrayIPcLm2EELi4E23TrivialOffsetCalculatorILi1EjESD_NS0_6memory12LoadWithCastILi1EEENSE_13StoreWithCastILi1EEEEEviT_T0_T2_T3_T4_T5_)
        /*0134*/ 	.short	0x0210
        /*0136*/ 	.short	0x002c


	//----- nvinfo : EIATTR_SW_WAR
	.align		4
.L_11076:
        /*0138*/ 	.byte	0x04, 0x36
        /*013a*/ 	.short	(.L_11078 - .L_11077)
.L_11077:
        /*013c*/ 	.word	0x00000008
.L_11078:


//--------------------- .nv.info._ZN2at6native18elementwise_kernelILi128ELi4EZNS0_22gpu_kernel_impl_nocastINS0_13AUnaryFunctorIhhbZZZNS0_23logical_and_kernel_cudaERNS_14TensorIteratorEENKUlvE0_clEvENKUlvE_clEvEUlhhE_EEEEvRNS_18TensorIteratorBaseERKT_EUliE_EEviT1_ --------------------------
	.section	.nv.info._ZN2at6native18elementwise_kernelILi128ELi4EZNS0_22gpu_kernel_impl_nocastINS0_13AUnaryFunctorIhhbZZZNS0_23logical_and_kernel_cudaERNS_14TensorIteratorEENKUlvE0_clEvENKUlvE_clEvEUlhhE_EEEEvRNS_18TensorIteratorBaseERKT_EUliE_EEviT1_,"",@"SHT_CUDA_INFO"
	.sectionflags	@""
	.align	4


	//----- nvinfo : EIATTR_CUDA_API_VERSION
	.align		4
        /*0000*/ 	.byte	0x04, 0x37
        /*0002*/ 	.short	(.L_11080 - .L_11079)
.L_11079:
        /*0004*/ 	.word	0x00000082


	//----- nvinfo : EIATTR_KPARAM_INFO
	.align		4
.L_11080:
        /*0008*/ 	.byte	0x04, 0x17
        /*000a*/ 	.short	(.L_11082 - .L_11081)
.L_11081:
        /*000c*/ 	.word	0x00000000
        /*0010*/ 	.short	0x0001
        /*0012*/ 	.short	0x0008
        /*0014*/ 	.byte	0x00, 0xf0, 0x61, 0x08


	//----- nvinfo : EIATTR_KPARAM_INFO
	.align		4
.L_11082:
        /*0018*/ 	.byte	0x04, 0x17
        /*001a*/ 	.short	(.L_11084 - .L_11083)
.L_11083:
        /*001c*/ 	.word	0x00000000
        /*0020*/ 	.short	0x0000
        /*0022*/ 	.short	0x0000
        /*0024*/ 	.byte	0x00, 0xf0, 0x11, 0x00


	//----- nvinfo : EIATTR_SPARSE_MMA_MASK
	.align		4
.L_11084:
        /*0028*/ 	.byte	0x03, 0x50
        /*002a*/ 	.short	0x0000


	//----- nvinfo : EIATTR_MAXREG_COUNT
	.align		4
        /*002c*/ 	.byte	0x03, 0x1b
        /*002e*/ 	.short	0x0080


	//----- nvinfo : EIATTR_MERCURY_ISA_VERSION
	.align		4
        /*0030*/ 	.byte	0x03, 0x5f
        /*0032*/ 	.short	0x0101


	//----- nvinfo : EIATTR_EXIT_INSTR_OFFSETS
	.align		4
        /*0034*/ 	.byte	0x04, 0x1c
        /*0036*/ 	.short	(.L_11086 - .L_11085)


	//   ....[0]....
.L_11085:
        /*0038*/ 	.word	0x00003c00


	//   ....[1]....
        /*003c*/ 	.word	0x00004fa0


	//----- nvinfo : EIATTR_MAX_THREADS
	.align		4
.L_11086:
        /*0040*/ 	.byte	0x04, 0x05
        /*0042*/ 	.short	(.L_11088 - .L_11087)
.L_11087:
        /*0044*/ 	.word	0x00000080
        /*0048*/ 	.word	0x00000001
        /*004c*/ 	.word	0x00000001


	//----- nvinfo : EIATTR_CRS_STACK_SIZE
	.align		4
.L_11088:
        /*0050*/ 	.byte	0x04, 0x1e
        /*0052*/ 	.short	(.L_11090 - .L_11089)
.L_11089:
        /*0054*/ 	.word	0x00000000


	//----- nvinfo : EIATTR_CBANK_PARAM_SIZE
	.align		4
.L_11090:
        /*0058*/ 	.byte	0x03, 0x19
        /*005a*/ 	.short	0x0220


	//----- nvinfo : EIATTR_PARAM_CBANK
	.align		4
        /*005c*/ 	.byte	0x04, 0x0a
        /*005e*/ 	.short	(.L_11092 - .L_11091)
	.align		4
.L_11091:
        /*0060*/ 	.word	index@(.nv.constant0._ZN2at6native18elementwise_kernelILi128ELi4EZNS0_22gpu_kernel_impl_nocastINS0_13AUnaryFunctorIhhbZZZNS0_23logical_and_kernel_cudaERNS_14TensorIteratorEENKUlvE0_clEvENKUlvE_clEvEUlhhE_EEEEvRNS_18TensorIteratorBaseERKT_EUliE_EEviT1_)
        /*0064*/ 	.short	0x0210
        /*0066*/ 	.short	0x0220


	//----- nvinfo : EIATTR_SW_WAR
	.align		4
.L_11092:
        /*0068*/ 	.byte	0x04, 0x36
        /*006a*/ 	.short	(.L_11094 - .L_11093)
.L_11093:
        /*006c*/ 	.word	0x00000008
.L_11094:


//--------------------- .nv.info._ZN2at6native27unrolled_elementwise_kernelINS0_13AUnaryFunctorIhhbZZZNS0_23logical_and_kernel_cudaERNS_14TensorIteratorEENKUlvE0_clEvENKUlvE_clEvEUlhhE_EESt5arrayIPcLm2EELi4E23TrivialOffsetCalculatorILi1EjESD_NS0_6memory15LoadWithoutCastENSE_16StoreWithoutCastEEEviT_T0_T2_T3_T4_T5_ --------------------------
	.section	.nv.info._ZN2at6native27unrolled_elementwise_kernelINS0_13AUnaryFunctorIhhbZZZNS0_23logical_and_kernel_cudaERNS_14TensorIteratorEENKUlvE0_clEvENKUlvE_clEvEUlhhE_EESt5arrayIPcLm2EELi4E23TrivialOffsetCalculatorILi1EjESD_NS0_6memory15LoadWithoutCastENSE_16StoreWithoutCastEEEviT_T0_T2_T3_T4_T5_,"",@"SHT_CUDA_INFO"
	.sectionflags	@""
	.align	4


	//----- nvinfo : EIATTR_CUDA_API_VERSION
	.align		4
        /*0000*/ 	.byte	0x04, 0x37
        /*0002*/ 	.short	(.L_11096 - .L_11095)
.L_11095:
        /*0004*/ 	.word	0x00000082


	//----- nvinfo : EIATTR_KPARAM_INFO
	.align		4
.L_11096:
        /*0008*/ 	.byte	0x04, 0x17
        /*000a*/ 	.short	(.L_11098 - .L_11097)
.L_11097:
        /*000c*/ 	.word	0x00000000
        /*0010*/ 	.short	0x0006
        /*0012*/ 	.short	0x001b
        /*0014*/ 	.byte	0x00, 0xf0, 0x05, 0x00


	//----- nvinfo : EIATTR_KPARAM_INFO
	.align		4
.L_11098:
        /*0018*/ 	.byte	0x04, 0x17
        /*001a*/ 	.short	(.L_11100 - .L_11099)
.L_11099:
        /*001c*/ 	.word	0x00000000
        /*0020*/ 	.short	0x0005
        /*0022*/ 	.short	0x001a
        /*0024*/ 	.byte	0x00, 0xf0, 0x05, 0x00


	//----- nvinfo : EIATTR_KPARAM_INFO
	.align		4
.L_11100:
        /*0028*/ 	.byte	0x04, 0x17
        /*002a*/ 	.short	(.L_11102 - .L_11101)
.L_11101:
        /*002c*/ 	.word	0x00000000
        /*0030*/ 	.short	0x0004
        /*0032*/ 	.short	0x0019
        /*0034*/ 	.byte	0x00, 0xf0, 0x05, 0x00


	//----- nvinfo : EIATTR_KPARAM_INFO
	.align		4
.L_11102:
        /*0038*/ 	.byte	0x04, 0x17
        /*003a*/ 	.short	(.L_11104 - .L_11103)
.L_11103:
        /*003c*/ 	.word	0x00000000
        /*0040*/ 	.short	0x0003
        /*0042*/ 	.short	0x0018
        /*0044*/ 	.byte	0x00, 0xf0, 0x05, 0x00


	//----- nvinfo : EIATTR_KPARAM_INFO
	.align		4
.L_11104:
        /*0048*/ 	.byte	0x04, 0x17
        /*004a*/ 	.short	(.L_11106 - .L_11105)
.L_11105:
        /*004c*/ 	.word	0x00000000
        /*0050*/ 	.short	0x0002
        /*0052*/ 	.short	0x0008
        /*0054*/ 	.byte	0x00, 0xf0, 0x41, 0x00


	//----- nvinfo : EIATTR_KPARAM_INFO
	.align		4
.L_11106:
        /*0058*/ 	.byte	0x04, 0x17
        /*005a*/ 	.short	(.L_11108 - .L_11107)
.L_11107:
        /*005c*/ 	.word	0x00000000
        /*0060*/ 	.short	0x0001
        /*0062*/ 	.short	0x0004
        /*0064*/ 	.byte	0x00, 0xf0, 0x09, 0x00


	//----- nvinfo : EIATTR_KPARAM_INFO
	.align		4
.L_11108:
        /*0068*/ 	.byte	0x04, 0x17
        /*006a*/ 	.short	(.L_11110 - .L_11109)
.L_11109:
        /*006c*/ 	.word	0x00000000
        /*0070*/ 	.short	0x0000
        /*0072*/ 	.short	0x0000
        /*0074*/ 	.byte	0x00, 0xf0, 0x11, 0x00


	//----- nvinfo : EIATTR_SPARSE_MMA_MASK
	.align		4
.L_11110:
        /*0078*/ 	.byte	0x03, 0x50
        /*007a*/ 	.short	0x0000


	//----- nvinfo : EIATTR_MAXREG_COUNT
	.align		4
        /*007c*/ 	.byte	0x03, 0x1b
        /*007e*/ 	.short	0x00ff


	//----- nvinfo : EIATTR_MERCURY_ISA_VERSION
	.align		4
        /*0080*/ 	.byte	0x03, 0x5f
        /*0082*/ 	.short	0x0101


	//----- nvinfo : EIATTR_EXIT_INSTR_OFFSETS
	.align		4
        /*0084*/ 	.byte	0x04, 0x1c
        /*0086*/ 	.short	(.L_11112 - .L_11111)


	//   ....[0]....
.L_11111:
        /*0088*/ 	.word	0x00000490


	//   ....[1]....
        /*008c*/ 	.word	0x00000500


	//----- nvinfo : EIATTR_MAX_THREADS
	.align		4
.L_11112:
        /*0090*/ 	.byte	0x04, 0x05
        /*0092*/ 	.short	(.L_11114 - .L_11113)
.L_11113:
        /*0094*/ 	.word	0x00000080
        /*0098*/ 	.word	0x00000001
        /*009c*/ 	.word	0x00000001


	//----- nvinfo : EIATTR_CRS_STACK_SIZE
	.align		4
.L_11114:
        /*00a0*/ 	.byte	0x04, 0x1e
        /*00a2*/ 	.short	(.L_11116 - .L_11115)
.L_11115:
        /*00a4*/ 	.word	0x00000000


	//----- nvinfo : EIATTR_CBANK_PARAM_SIZE
	.align		4
.L_11116:
        /*00a8*/ 	.byte	0x03, 0x19
        /*00aa*/ 	.short	0x001c


	//----- nvinfo : EIATTR_PARAM_CBANK
	.align		4
        /*00ac*/ 	.byte	0x04, 0x0a
        /*00ae*/ 	.short	(.L_11118 - .L_11117)
	.align		4
.L_11117:
        /*00b0*/ 	.word	index@(.nv.constant0._ZN2at6native27unrolled_elementwise_kernelINS0_13AUnaryFunctorIhhbZZZNS0_23logical_and_kernel_cudaERNS_14TensorIteratorEENKUlvE0_clEvENKUlvE_clEvEUlhhE_EESt5arrayIPcLm2EELi4E23TrivialOffsetCalculatorILi1EjESD_NS0_6memory15LoadWithoutCastENSE_16StoreWithoutCastEEEviT_T0_T2_T3_T4_T5_)
        /*00b4*/ 	.short	0x0210
        /*00b6*/ 	.short	0x001c


	//----- nvinfo : EIATTR_SW_WAR
	.align		4
.L_11118:
        /*00b8*/ 	.byte	0x04, 0x36
        /*00ba*/ 	.short	(.L_11120 - .L_11119)
.L_11119:
        /*00bc*/ 	.word	0x00000008
.L_11120:


//--------------------- .nv.info._ZN2at6native29vectorized_elementwise_kernelILi2ENS0_13AUnaryFunctorIhhbZZZNS0_23logical_and_kernel_cudaERNS_14TensorIteratorEENKUlvE0_clEvENKUlvE_clEvEUlhhE_EESt5arrayIPcLm2EEEEviT0_T1_ --------------------------
	.section	.nv.info._ZN2at6native29vectorized_elementwise_kernelILi2ENS0_13AUnaryFunctorIhhbZZZNS0_23logical_and_kernel_cudaERNS_14TensorIteratorEENKUlvE0_clEvENKUlvE_clEvEUlhhE_EESt5arrayIPcLm2EEEEviT0_T1_,"",@"SHT_CUDA_INFO"
	.sectionflags	@""
	.align	4


	//----- nvinfo : EIATTR_CUDA_API_VERSION
	.align		4
        /*0000*/ 	.byte	0x04, 0x37
        /*0002*/ 	.short	(.L_11122 - .L_11121)
.L_11121:
        /*0004*/ 	.word	0x00000082


	//----- nvinfo : EIATTR_KPARAM_INFO
	.align		4
.L_11122:
        /*0008*/ 	.byte	0x04, 0x17
        /*000a*/ 	.short	(.L_11124 - .L_11123)
.L_11123:
        /*000c*/ 	.word	0x00000000
        /*0010*/ 	.short	0x0002
        /*0012*/ 	.short	0x0008
        /*0014*/ 	.byte	0x00, 0xf0, 0x41, 0x00


	//----- nvinfo : EIATTR_KPARAM_INFO
	.align		4
.L_11124:
        /*0018*/ 	.byte	0x04, 0x17
        /*001a*/ 	.short	(.L_11126 - .L_11125)
.L_11125:
        /*001c*/ 	.word	0x00000000
        /*0020*/ 	.short	0x0001
        /*0022*/ 	.short	0x0004
        /*0024*/ 	.byte	0x00, 0xf0, 0x09, 0x00


	//----- nvinfo : EIATTR_KPARAM_INFO
	.align		4
.L_11126:
        /*0028*/ 	.byte	0x04, 0x17
        /*002a*/ 	.short	(.L_11128 - .L_11127)
.L_11127:
        /*002c*/ 	.word	0x00000000
        /*0030*/ 	.short	0x0000
        /*0032*/ 	.short	0x0000
        /*0034*/ 	.byte	0x00, 0xf0, 0x11, 0x00


	//----- nvinfo : EIATTR_SPARSE_MMA_MASK
	.align		4
.L_11128:
        /*0038*/ 	.byte	0x03, 0x50
        /*003a*/ 	.short	0x0000


	//----- nvinfo : EIATTR_MAXREG_COUNT
	.align		4
        /*003c*/ 	.byte	0x03, 0x1b
        /*003e*/ 	.short	0x00ff


	//----- nvinfo : EIATTR_MERCURY_ISA_VERSION
	.align		4
        /*0040*/ 	.byte	0x03, 0x5f
        /*0042*/ 	.short	0x0101


	//----- nvinfo : EIATTR_EXIT_INSTR_OFFSETS
	.align		4
        /*0044*/ 	.byte	0x04, 0x1c
        /*0046*/ 	.short	(.L_11130 - .L_11129)


	//   ....[0]....
.L_11129:
        /*0048*/ 	.word	0x000003b0


	//   ....[1]....
        /*004c*/ 	.word	0x00000d00


	//   ....[2]....
        /*0050*/ 	.word	0x00000d70


	//----- nvinfo : EIATTR_MAX_THREADS
	.align		4
.L_11130:
        /*0054*/ 	.byte	0x04, 0x05
        /*0056*/ 	.short	(.L_11132 - .L_11131)
.L_11131:
        /*0058*/ 	.word	0x00000080
        /*005c*/ 	.word	0x00000001
        /*0060*/ 	.word	0x00000001


	//----- nvinfo : EIATTR_CRS_STACK_SIZE
	.align		4
.L_11132:
        /*0064*/ 	.byte	0x04, 0x1e
        /*0066*/ 	.short	(.L_11134 - .L_11133)
.L_11133:
        /*0068*/ 	.word	0x00000000


	//----- nvinfo : EIATTR_CBANK_PARAM_SIZE
	.align		4
.L_11134:
        /*006c*/ 	.byte	0x03, 0x19
        /*006e*/ 	.short	0x0018


	//----- nvinfo : EIATTR_PARAM_CBANK
	.align		4
        /*0070*/ 	.byte	0x04, 0x0a
        /*0072*/ 	.short	(.L_11136 - .L_11135)
	.align		4
.L_11135:
        /*0074*/ 	.word	index@(.nv.constant0._ZN2at6native29vectorized_elementwise_kernelILi2ENS0_13AUnaryFunctorIhhbZZZNS0_23logical_and_kernel_cudaERNS_14TensorIteratorEENKUlvE0_clEvENKUlvE_clEvEUlhhE_EESt5arrayIPcLm2EEEEviT0_T1_)
        /*0078*/ 	.short	0x0210
        /*007a*/ 	.short	0x0018


	//----- nvinfo : EIATTR_SW_WAR
	.align		4
.L_11136:
        /*007c*/ 	.byte	0x04, 0x36
        /*007e*/ 	.short	(.L_11138 - .L_11137)
.L_11137:
        /*0080*/ 	.word	0x00000008
.L_11138:


//--------------------- .nv.info._ZN2at6native29vectorized_elementwise_kernelILi4ENS0_13AUnaryFunctorIhhbZZZNS0_23logical_and_kernel_cudaERNS_14TensorIteratorEENKUlvE0_clEvENKUlvE_clEvEUlhhE_EESt5arrayIPcLm2EEEEviT0_T1_ --------------------------
	.section	.nv.info._ZN2at6native29vectorized_elementwise_kernelILi4ENS0_13AUnaryFunctorIhhbZZZNS0_23logical_and_kernel_cudaERNS_14TensorIteratorEENKUlvE0_clEvENKUlvE_clEvEUlhhE_EESt5arrayIPcLm2EEEEviT0_T1_,"",@"SHT_CUDA_INFO"
	.sectionflags	@""
	.align	4


	//----- nvinfo : EIATTR_CUDA_API_VERSION
	.align		4
        /*0000*/ 	.byte	0x04, 0x37
        /*0002*/ 	.short	(.L_11140 - .L_11139)
.L_11139:
        /*0004*/ 	.word	0x00000082


	//----- nvinfo : EIATTR_KPARAM_INFO
	.align		4
.L_11140:
        /*0008*/ 	.byte	0x04, 0x17
        /*000a*/ 	.short	(.L_11142 - .L_11141)
.L_11141:
        /*000c*/ 	.word	0x00000000
        /*0010*/ 	.short	0x0002
        /*0012*/ 	.short	0x0008
        /*0014*/ 	.byte	0x00, 0xf0, 0x41, 0x00


	//----- nvinfo : EIATTR_KPARAM_INFO
	.align		4
.L_11142:
        /*0018*/ 	.byte	0x04, 0x17
        /*001a*/ 	.short	(.L_11144 - .L_11143)
.L_11143:
        /*001c*/ 	.word	0x00000000
        /*0020*/ 	.short	0x0001
        /*0022*/ 	.short	0x0004
        /*0024*/ 	.byte	0x00, 0xf0, 0x09, 0x00


	//----- nvinfo : EIATTR_KPARAM_INFO
	.align		4
.L_11144:
        /*0028*/ 	.byte	0x04, 0x17
        /*002a*/ 	.short	(.L_11146 - .L_11145)
.L_11145:
        /*002c*/ 	.word	0x00000000
        /*0030*/ 	.short	0x0000
        /*0032*/ 	.short	0x0000
        /*0034*/ 	.byte	0x00, 0xf0, 0x11, 0x00


	//----- nvinfo : EIATTR_SPARSE_MMA_MASK
	.align		4
.L_11146:
        /*0038*/ 	.byte	0x03, 0x50
        /*003a*/ 	.short	0x0000


	//----- nvinfo : EIATTR_MAXREG_COUNT
	.align		4
        /*003c*/ 	.byte	0x03, 0x1b
        /*003e*/ 	.short	0x00ff


	//----- nvinfo : EIATTR_MERCURY_ISA_VERSION
	.align		4
        /*0040*/ 	.byte	0x03, 0x5f
        /*0042*/ 	.short	0x0101


	//----- nvinfo : EIATTR_EXIT_INSTR_OFFSETS
	.align		4
        /*0044*/ 	.byte	0x04, 0x1c
        /*0046*/ 	.short	(.L_11148 - .L_11147)


	//   ....[0]....
.L_11147:
        /*0048*/ 	.word	0x00000390


	//   ....[1]....
        /*004c*/ 	.word	0x00000ce0


	//   ....[2]....
        /*0050*/ 	.word	0x00000d50


	//----- nvinfo : EIATTR_MAX_THREADS
	.align		4
.L_11148:
        /*0054*/ 	.byte	0x04, 0x05
        /*0056*/ 	.short	(.L_11150 - .L_11149)
.L_11149:
        /*0058*/ 	.word	0x00000080
        /*005c*/ 	.word	0x00000001
        /*0060*/ 	.word	0x00000001


	//----- nvinfo : EIATTR_CRS_STACK_SIZE
	.align		4
.L_11150:
        /*0064*/ 	.byte	0x04, 0x1e
        /*0066*/ 	.short	(.L_11152 - .L_11151)
.L_11151:
        /*0068*/ 	.word	0x00000000


	//----- nvinfo : EIATTR_CBANK_PARAM_SIZE
	.align		4
.L_11152:
        /*006c*/ 	.byte	0x03, 0x19
        /*006e*/ 	.short	0x0018


	//----- nvinfo : EIATTR_PARAM_CBANK
	.align		4
        /*0070*/ 	.byte	0x04, 0x0a
        /*0072*/ 	.short	(.L_11154 - .L_11153)
	.align		4
.L_11153:
        /*0074*/ 	.word	index@(.nv.constant0._ZN2at6native29vectorized_elementwise_kernelILi4ENS0_13AUnaryFunctorIhhbZZZNS0_23logical_and_kernel_cudaERNS_14TensorIteratorEENKUlvE0_clEvENKUlvE_clEvEUlhhE_EESt5arrayIPcLm2EEEEviT0_T1_)
        /*0078*/ 	.short	0x0210
        /*007a*/ 	.short	0x0018


	//----- nvinfo : EIATTR_SW_WAR
	.align		4
.L_11154:
        /*007c*/ 	.byte	0x04, 0x36
        /*007e*/ 	.short	(.L_11156 - .L_11155)
.L_11155:
        /*0080*/ 	.word	0x00000008
.L_11156:


//--------------------- .nv.info._ZN2at6native29vectorized_elementwise_kernelILi8ENS0_13AUnaryFunctorIhhbZZZNS0_23logical_and_kernel_cudaERNS_14TensorIteratorEENKUlvE0_clEvENKUlvE_clEvEUlhhE_EESt5arrayIPcLm2EEEEviT0_T1_ --------------------------
	.section	.nv.info._ZN2at6native29vectorized_elementwise_kernelILi8ENS0_13AUnaryFunctorIhhbZZZNS0_23logical_and_kernel_cudaERNS_14TensorIteratorEENKUlvE0_clEvENKUlvE_clEvEUlhhE_EESt5arrayIPcLm2EEEEviT0_T1_,"",@"SHT_CUDA_INFO"
	.sectionflags	@""
	.align	4


	//----- nvinfo : EIATTR_CUDA_API_VERSION
	.align		4
        /*0000*/ 	.byte	0x04, 0x37
        /*0002*/ 	.short	(.L_11158 - .L_11157)
.L_11157:
        /*0004*/ 	.word	0x00000082


	//----- nvinfo : EIATTR_KPARAM_INFO
	.align		4
.L_11158:
        /*0008*/ 	.byte	0x04, 0x17
        /*000a*/ 	.short	(.L_11160 - .L_11159)
.L_11159:
        /*000c*/ 	.word	0x00000000
        /*0010*/ 	.short	0x0002
        /*0012*/ 	.short	0x0008
        /*0014*/ 	.byte	0x00, 0xf0, 0x41, 0x00


	//----- nvinfo : EIATTR_KPARAM_INFO
	.align		4
.L_11160:
        /*0018*/ 	.byte	0x04, 0x17
        /*001a*/ 	.short	(.L_11162 - .L_11161)
.L_11161:
        /*001c*/ 	.word	0x00000000
        /*0020*/ 	.short	0x0001
        /*0022*/ 	.short	0x0004
        /*0024*/ 	.byte	0x00, 0xf0, 0x09, 0x00


	//----- nvinfo : EIATTR_KPARAM_INFO
	.align		4
.L_11162:
        /*0028*/ 	.byte	0x04, 0x17
        /*002a*/ 	.short	(.L_11164 - .L_11163)
.L_11163:
        /*002c*/ 	.word	0x00000000
        /*0030*/ 	.short	0x0000
        /*0032*/ 	.short	0x0000
        /*0034*/ 	.byte	0x00, 0xf0, 0x11, 0x00


	//----- nvinfo : EIATTR_SPARSE_MMA_MASK
	.align		4
.L_11164:
        /*0038*/ 	.byte	0x03, 0x50
        /*003a*/ 	.short	0x0000


	//----- nvinfo : EIATTR_MAXREG_COUNT
	.align		4
        /*003c*/ 	.byte	0x03, 0x1b
        /*003e*/ 	.short	0x00ff


	//----- nvinfo : EIATTR_MERCURY_ISA_VERSION
	.align		4
        /*0040*/ 	.byte	0x03, 0x5f
        /*0042*/ 	.short	0x0101


	//----- nvinfo : EIATTR_EXIT_INSTR_OFFSETS
	.align		4
        /*0044*/ 	.byte	0x04, 0x1c
        /*0046*/ 	.short	(.L_11166 - .L_11165)


	//   ....[0]....
.L_11165:
        /*0048*/ 	.word	0x00000460


	//   ....[1]....
        /*004c*/ 	.word	0x00000db0


	//   ....[2]....
        /*0050*/ 	.word	0x00000e20


	//----- nvinfo : EIATTR_MAX_THREADS
	.align		4
.L_11166:
        /*0054*/ 	.byte	0x04, 0x05
        /*0056*/ 	.short	(.L_11168 - .L_11167)
.L_11167:
        /*0058*/ 	.word	0x00000080
        /*005c*/ 	.word	0x00000001
        /*0060*/ 	.word	0x00000001


	//----- nvinfo : EIATTR_CRS_STACK_SIZE
	.align		4
.L_11168:
        /*0064*/ 	.byte	0x04, 0x1e
        /*0066*/ 	.short	(.L_11170 - .L_11169)
.L_11169:
        /*0068*/ 	.word	0x00000000


	//----- nvinfo : EIATTR_CBANK_PARAM_SIZE
	.align		4
.L_11170:
        /*006c*/ 	.byte	0x03, 0x19
        /*006e*/ 	.short	0x0018


	//----- nvinfo : EIATTR_PARAM_CBANK
	.align		4
        /*0070*/ 	.byte	0x04, 0x0a
        /*0072*/ 	.short	(.L_11172 - .L_11171)
	.align		4
.L_11171:
        /*0074*/ 	.word	index@(.nv.constant0._ZN2at6native29vectorized_elementwise_kernelILi8ENS0_13AUnaryFunctorIhhbZZZNS0_23logical_and_kernel_cudaERNS_14TensorIteratorEENKUlvE0_clEvENKUlvE_clEvEUlhhE_EESt5arrayIPcLm2EEEEviT0_T1_)
        /*0078*/ 	.short	0x0210
        /*007a*/ 	.short	0x0018


	//----- nvinfo : EIATTR_SW_WAR
	.align		4
.L_11172:
        /*007c*/ 	.byte	0x04, 0x36
        /*007e*/ 	.short	(.L_11174 - .L_11173)
.L_11173:
        /*0080*/ 	.word	0x00000008
.L_11174:


//--------------------- .nv.info._ZN2at6native18elementwise_kernelILi128ELi4EZNS0_15gpu_kernel_implINS0_13BinaryFunctorIhhbZZZNS0_23logical_and_kernel_cudaERNS_14TensorIteratorEENKUlvE0_clEvENKUlvE_clEvEUlhhE_EEEEvRNS_18TensorIteratorBaseERKT_EUliE_EEviT1_ --------------------------
	.section	.nv.info._ZN2at6native18elementwise_kernelILi128ELi4EZNS0_15gpu_kernel_implINS0_13BinaryFunctorIhhbZZZNS0_23logical_and_kernel_cudaERNS_14TensorIteratorEENKUlvE0_clEvENKUlvE_clEvEUlhhE_EEEEvRNS_18TensorIteratorBaseERKT_EUliE_EEviT1_,"",@"SHT_CUDA_INFO"
	.sectionflags	@""
	.align	4


	//----- nvinfo : EIATTR_CUDA_API_VERSION
	.align		4
        /*0000*/ 	.byte	0x04, 0x37
        /*0002*/ 	.short	(.L_11176 - .L_11175)
.L_11175:
        /*0004*/ 	.word	0x00000082


	//----- nvinfo : EIATTR_KPARAM_INFO
	.align		4
.L_11176:
        /*0008*/ 	.byte	0x04, 0x17
        /*000a*/ 	.short	(.L_11178 - .L_11177)
.L_11177:
        /*000c*/ 	.word	0x00000000
        /*0010*/ 	.short	0x0001
        /*0012*/ 	.short	0x0008
        /*0014*/ 	.byte	0x00, 0xf0, 0x21, 0x0a


	//----- nvinfo : EIATTR_KPARAM_INFO
	.align		4
.L_11178:
        /*0018*/ 	.byte	0x04, 0x17
        /*001a*/ 	.short	(.L_11180 - .L_11179)
.L_11179:
        /*001c*/ 	.word	0x00000000
        /*0020*/ 	.short	0x0000
        /*0022*/ 	.short	0x0000
        /*0024*/ 	.byte	0x00, 0xf0, 0x11, 0x00


	//----- nvinfo : EIATTR_SPARSE_MMA_MASK
	.align		4
.L_11180:
        /*0028*/ 	.byte	0x03, 0x50
        /*002a*/ 	.short	0x0000


	//----- nvinfo : EIATTR_MAXREG_COUNT
	.align		4
        /*002c*/ 	.byte	0x03, 0x1b
        /*002e*/ 	.short	0x0080


	//----- nvinfo : EIATTR_EXTERNS
	.align		4
        /*0030*/ 	.byte	0x04, 0x0f
        /*0032*/ 	.short	(.L_11182 - .L_11181)


	//   ....[0]....
	.align		4
.L_11181:
        /*0034*/ 	.word	index@(__assertfail)


	//----- nvinfo : EIATTR_MERCURY_ISA_VERSION
	.align		4
.L_11182:
        /*0038*/ 	.byte	0x03, 0x5f
        /*003a*/ 	.short	0x0101


	//----- nvinfo : EIATTR_SYSCALL_OFFSETS
	.align		4
        /*003c*/ 	.byte	0x04, 0x46
        /*003e*/ 	.short	(.L_11184 - .L_11183)


	//   ....[0]....
.L_11183:
        /*0040*/ 	.word	0x00002560


	//   ....[1]....
        /*0044*/ 	.word	0x00003420


	//   ....[2]....
        /*0048*/ 	.word	0x00004290


	//   ....[3]....
        /*004c*/ 	.word	0x00006810


	//   ....[4]....
        /*0050*/ 	.word	0x000076d0


	//   ....[5]....
        /*0054*/ 	.word	0x00008540


	//   ....[6]....
        /*0058*/ 	.word	0x0000aab0


	//   ....[7]....
        /*005c*/ 	.word	0x0000b970


	//   ....[8]....
        /*0060*/ 	.word	0x0000c7e0


	//   ....[9]....
        /*0064*/ 	.word	0x0000ed40


	//   ....[10]....
        /*0068*/ 	.word	0x0000fc00


	//   ....[11]....
        /*006c*/ 	.word	0x00010a70


	//----- nvinfo : EIATTR_EXIT_INSTR_OFFSETS
	.align		4
.L_11184:
        /*0070*/ 	.byte	0x04, 0x1c
        /*0072*/ 	.short	(.L_11186 - .L_11185)


	//   ....[0]....
.L_11185:
        /*0074*/ 	.word	0x0000c880


	//   ....[1]....
        /*0078*/ 	.word	0x0000fd80


	//   ....[2]....
        /*007c*/ 	.word	0x0000fda0


	//   ....[3]....
        /*0080*/ 	.word	0x0000fe30


	//   ....[4]....
        /*0084*/ 	.word	0x0000fe50


	//   ....[5]....
        /*0088*/ 	.word	0x0000fe70


	//   ....[6]....
        /*008c*/ 	.word	0x0000ff00


	//   ....[7]....
        /*0090*/ 	.word	0x0000ff40


	//   ....[8]....
        /*0094*/ 	.word	0x0000ffe0


	//   ....[9]....
        /*0098*/ 	.word	0x00010030


	//   ....[10]....
        /*009c*/ 	.word	0x00010060


	//   ....[11]....
        /*00a0*/ 	.word	0x00010100


	//   ....[12]....
        /*00a4*/ 	.word	0x00010140


	//   ....[13]....
        /*00a8*/ 	.word	0x000102d0


	//   ....[14]....
        /*00ac*/ 	.word	0x00010430


	//   ....[15]....
        /*00b0*/ 	.word	0x00010470


	//   ....[16]....
        /*00b4*/ 	.word	0x00010510


	//   ....[17]....
        /*00b8*/ 	.word	0x00010690


	//   ....[18]....
        /*00bc*/ 	.word	0x00010810


	//   ....[19]....
        /*00c0*/ 	.word	0x00010970


	//   ....[20]....
        /*00c4*/ 	.word	0x00010a80


	//   ....[21]....
        /*00c8*/ 	.word	0x00010ab0


	//   ....[22]....
        /*00cc*/ 	.word	0x00010ad0


	//----- nvinfo : EIATTR_MAX_THREADS
	.align		4
.L_11186:
        /*00d0*/ 	.byte	0x04, 0x05
        /*00d2*/ 	.short	(.L_11188 - .L_11187)
.L_11187:
        /*00d4*/ 	.word	0x00000080
        /*00d8*/ 	.word	0x00000001
        /*00dc*/ 	.word	0x00000001


	//----- nvinfo : EIATTR_CRS_STACK_SIZE
	.align		4
.L_11188:
        /*00e0*/ 	.byte	0x04, 0x1e
        /*00e2*/ 	.short	(.L_11190 - .L_11189)
.L_11189:
        /*00e4*/ 	.word	0x00000000


	//----- nvinfo : EIATTR_CBANK_PARAM_SIZE
	.align		4
.L_11190:
        /*00e8*/ 	.byte	0x03, 0x19
        /*00ea*/ 	.short	0x0290


	//----- nvinfo : EIATTR_PARAM_CBANK
	.align		4
        /*00ec*/ 	.byte	0x04, 0x0a
        /*00ee*/ 	.short	(.L_11192 - .L_11191)
	.align		4
.L_11191:
        /*00f0*/ 	.word	index@(.nv.constant0._ZN2at6native18elementwise_kernelILi128ELi4EZNS0_15gpu_kernel_implINS0_13BinaryFunctorIhhbZZZNS0_23logical_and_kernel_cudaERNS_14TensorIteratorEENKUlvE0_clEvENKUlvE_clEvEUlhhE_EEEEvRNS_18TensorIteratorBaseERKT_EUliE_EEviT1_)
        /*00f4*/ 	.short	0x0210
        /*00f6*/ 	.short	0x0290


	//----- nvinfo : EIATTR_SW_WAR
	.align		4
.L_11192:
        /*00f8*/ 	.byte	0x04, 0x36
        /*00fa*/ 	.short	(.L_11194 - .L_11193)
.L_11193:
        /*00fc*/ 	.word	0x00000008
.L_11194:


//--------------------- .nv.info._ZN2at6native27unrolled_elementwise_kernelINS0_13BinaryFunctorIhhbZZZNS0_23logical_and_kernel_cudaERNS_14TensorIteratorEENKUlvE0_clEvENKUlvE_clEvEUlhhE_EESt5arrayIPcLm3EELi4E23TrivialOffsetCalculatorILi2EjESC_ILi1EjENS0_6memory12LoadWithCastILi2EEENSF_13StoreWithCastILi1EEEEEviT_T0_T2_T3_T4_T5_ --------------------------
	.section	.nv.info._ZN2at6native27unrolled_elementwise_kernelINS0_13BinaryFunctorIhhbZZZNS0_23logical_and_kernel_cudaERNS_14TensorIteratorEENKUlvE0_clEvENKUlvE_clEvEUlhhE_EESt5arrayIPcLm3EELi4E23TrivialOffsetCalculatorILi2EjESC_ILi1EjENS0_6memory12LoadWithCastILi2EEENSF_13StoreWithCastILi1EEEEEviT_T0_T2_T3_T4_T5_,"",@"SHT_CUDA_INFO"
	.sectionflags	@""
	.align	4


	//----- nvinfo : EIATTR_CUDA_API_VERSION
	.align		4
        /*0000*/ 	.byte	0x04, 0x37
        /*0002*/ 	.short	(.L_11196 - .L_11195)
.L_11195:
        /*0004*/ 	.word	0x00000082


	//----- nvinfo : EIATTR_KPARAM_INFO
	.align		4
.L_11196:
        /*0008*/ 	.byte	0x04, 0x17
        /*000a*/ 	.short	(.L_11198 - .L_11197)
.L_11197:
        /*000c*/ 	.word	0x00000000
        /*0010*/ 	.short	0x0006
        /*0012*/ 	.short	0x0030
        /*0014*/ 	.byte	0x00, 0xf0, 0x21, 0x00


	//----- nvinfo : EIATTR_KPARAM_INFO
	.align		4
.L_11198:
        /*0018*/ 	.byte	0x04, 0x17
        /*001a*/ 	.short	(.L_11200 - .L_11199)
.L_11199:
        /*001c*/ 	.word	0x00000000
        /*0020*/ 	.short	0x0005
        /*0022*/ 	.short	0x0024
        /*0024*/ 	.byte	0x00, 0xf0, 0x31, 0x00


	//----- nvinfo : EIATTR_KPARAM_INFO
	.align		4
.L_11200:
        /*0028*/ 	.byte	0x04, 0x17
        /*002a*/ 	.short	(.L_11202 - .L_11201)
.L_11201:
        /*002c*/ 	.word	0x00000000
        /*0030*/ 	.short	0x0004
        /*0032*/ 	.short	0x0021
        /*0034*/ 	.byte	0x00, 0xf0, 0x05, 0x00


	//----- nvinfo : EIATTR_KPARAM_INFO
	.align		4
.L_11202:
        /*0038*/ 	.byte	0x04, 0x17
        /*003a*/ 	.short	(.L_11204 - .L_11203)
.L_11203:
        /*003c*/ 	.word	0x00000000
        /*0040*/ 	.short	0x0003
        /*0042*/ 	.short	0x0020
        /*0044*/ 	.byte	0x00, 0xf0, 0x05, 0x00


	//----- nvinfo : EIATTR_KPARAM_INFO
	.align		4
.L_11204:
        /*0048*/ 	.byte	0x04, 0x17
        /*004a*/ 	.short	(.L_11206 - .L_11205)
.L_11205:
        /*004c*/ 	.word	0x00000000
        /*0050*/ 	.short	0x0002
        /*0052*/ 	.short	0x0008
        /*0054*/ 	.byte	0x00, 0xf0, 0x61, 0x00


	//----- nvinfo : EIATTR_KPARAM_INFO
	.align		4
.L_11206:
        /*0058*/ 	.byte	0x04, 0x17
        /*005a*/ 	.short	(.L_11208 - .L_11207)
.L_11207:
        /*005c*/ 	.word	0x00000000
        /*0060*/ 	.short	0x0001
        /*0062*/ 	.short	0x0004
        /*0064*/ 	.byte	0x00, 0xf0, 0x05, 0x00


	//----- nvinfo : EIATTR_KPARAM_INFO
	.align		4
.L_11208:
        /*0068*/ 	.byte	0x04, 0x17
        /*006a*/ 	.short	(.L_11210 - .L_11209)
.L_11209:
        /*006c*/ 	.word	0x00000000
        /*0070*/ 	.short	0x0000
        /*0072*/ 	.short	0x0000
        /*0074*/ 	.byte	0x00, 0xf0, 0x11, 0x00


	//----- nvinfo : EIATTR_SPARSE_MMA_MASK
	.align		4
.L_11210:
        /*0078*/ 	.byte	0x03, 0x50
        /*007a*/ 	.short	0x0000


	//----- nvinfo : EIATTR_MAXREG_COUNT
	.align		4
        /*007c*/ 	.byte	0x03, 0x1b
        /*007e*/ 	.short	0x00ff


	//----- nvinfo : EIATTR_EXTERNS
	.align		4
        /*0080*/ 	.byte	0x04, 0x0f
        /*0082*/ 	.short	(.L_11212 - .L_11211)


	//   ....[0]....
	.align		4
.L_11211:
        /*0084*/ 	.word	index@(__assertfail)


	//----- nvinfo : EIATTR_MERCURY_ISA_VERSION
	.align		4
.L_11212:
        /*0088*/ 	.byte	0x03, 0x5f
        /*008a*/ 	.short	0x0101


	//----- nvinfo : EIATTR_SYSCALL_OFFSETS
	.align		4
        /*008c*/ 	.byte	0x04, 0x46
        /*008e*/ 	.short	(.L_11214 - .L_11213)


	//   ....[0]....
.L_11213:
        /*0090*/ 	.word	0x00000f70


	//   ....[1]....
        /*0094*/ 	.word	0x00001e40


	//   ....[2]....
        /*0098*/ 	.word	0x00002d90


	//   ....[3]....
        /*009c*/ 	.word	0x00003c60


	//   ....[4]....
        /*00a0*/ 	.word	0x00004bc0


	//   ....[5]....
        /*00a4*/ 	.word	0x00005aa0


	//   ....[6]....
        /*00a8*/ 	.word	0x000069e0


	//   ....[7]....
        /*00ac*/ 	.word	0x000078c0


	//   ....[8]....
        /*00b0*/ 	.word	0x000088c0


	//   ....[9]....
        /*00b4*/ 	.word	0x00009790


	//   ....[10]....
        /*00b8*/ 	.word	0x0000a640


	//   ....[11]....
        /*00bc*/ 	.word	0x0000b4f0


	//----- nvinfo : EIATTR_EXIT_INSTR_OFFSETS
	.align		4
.L_11214:
        /*00c0*/ 	.byte	0x04, 0x1c
        /*00c2*/ 	.short	(.L_11216 - .L_11215)


	//   ....[0]....
.L_11215:
        /*00c4*/ 	.word	0x0000a6d0


	//   ....[1]....
        /*00c8*/ 	.word	0x0000a800


	//   ....[2]....
        /*00cc*/ 	.word	0x0000a820


	//   ....[3]....
        /*00d0*/ 	.word	0x0000a8b0


	//   ....[4]....
        /*00d4*/ 	.word	0x0000a8d0


	//   ....[5]....
        /*00d8*/ 	.word	0x0000a8f0


	//   ....[6]....
        /*00dc*/ 	.word	0x0000a980


	//   ....[7]....
        /*00e0*/ 	.word	0x0000a9c0


	//   ....[8]....
        /*00e4*/ 	.word	0x0000aa60


	//   ....[9]....
        /*00e8*/ 	.word	0x0000aab0


	//   ....[10]....
        /*00ec*/ 	.word	0x0000aae0


	//   ....[11]....
        /*00f0*/ 	.word	0x0000ab80


	//   ....[12]....
        /*00f4*/ 	.word	0x0000abc0


	//   ....[13]....
        /*00f8*/ 	.word	0x0000ad50


	//   ....[14]....
        /*00fc*/ 	.word	0x0000aeb0


	//   ....[15]....
        /*0100*/ 	.word	0x0000aef0


	//   ....[16]....
        /*0104*/ 	.word	0x0000af90


	//   ....[17]....
        /*0108*/ 	.word	0x0000b110


	//   ....[18]....
        /*010c*/ 	.word	0x0000b290


	//   ....[19]....
        /*0110*/ 	.word	0x0000b3f0


	//   ....[20]....
        /*0114*/ 	.word	0x0000b500


	//   ....[21]....
        /*0118*/ 	.word	0x0000b530


	//   ....[22]....
        /*011c*/ 	.word	0x0000b550


	//----- nvinfo : EIATTR_MAX_THREADS
	.align		4
.L_11216:
        /*0120*/ 	.byte	0x04, 0x05
        /*0122*/ 	.short	(.L_11218 - .L_11217)
.L_11217:
        /*0124*/ 	.word	0x00000080
        /*0128*/ 	.word	0x00000001
        /*012c*/ 	.word	0x00000001


	//----- nvinfo : EIATTR_CRS_STACK_SIZE
	.align		4
.L_11218:
        /*0130*/ 	.byte	0x04, 0x1e
        /*0132*/ 	.short	(.L_11220 - .L_11219)
.L_11219:
        /*0134*/ 	.word	0x00000000


	//----- nvinfo : EIATTR_CBANK_PARAM_SIZE
	.align		4
.L_11220:
        /*0138*/ 	.byte	0x03, 0x19
        /*013a*/ 	.short	0x0038


	//----- nvinfo : EIATTR_PARAM_CBANK
	.align		4
        /*013c*/ 	.byte	0x04, 0x0a
        /*013e*/ 	.short	(.L_11222 - .L_11221)
	.align		4
.L_11221:
        /*0140*/ 	.word	index@(.nv.constant0._ZN2at6native27unrolled_elementwise_kernelINS0_13BinaryFunctorIhhbZZZNS0_23logical_and_kernel_cudaERNS_14TensorIteratorEENKUlvE0_clEvENKUlvE_clEvEUlhhE_EESt5arrayIPcLm3EELi4E23TrivialOffsetCalculatorILi2EjESC_ILi1EjENS0_6memory12LoadWithCastILi2EEENSF_13StoreWithCastILi1EEEEEviT_T0_T2_T3_T4_T5_)
        /*0144*/ 	.short	0x0210
        /*0146*/ 	.short	0x0038


	//----- nvinfo : EIATTR_SW_WAR
	.align		4
.L_11222:
        /*0148*/ 	.byte	0x04, 0x36
        /*014a*/ 	.short	(.L_11224 - .L_11223)
.L_11223:
        /*014c*/ 	.word	0x00000008
.L_11224:


//--------------------- .nv.info._ZN2at6native18elementwise_kernelILi128ELi4EZNS0_22gpu_kernel_impl_nocastINS0_13BinaryFunctorIhhbZZZNS0_23logical_and_kernel_cudaERNS_14TensorIteratorEENKUlvE0_clEvENKUlvE_clEvEUlhhE_EEEEvRNS_18TensorIteratorBaseERKT_EUliE_EEviT1_ --------------------------
	.section	.nv.info._ZN2at6native18elementwise_kernelILi128ELi4EZNS0_22gpu_kernel_impl_nocastINS0_13BinaryFunctorIhhbZZZNS0_23logical_and_kernel_cudaERNS_14TensorIteratorEENKUlvE0_clEvENKUlvE_clEvEUlhhE_EEEEvRNS_18TensorIteratorBaseERKT_EUliE_EEviT1_,"",@"SHT_CUDA_INFO"
	.sectionflags	@""
	.align	4


	//----- nvinfo : EIATTR_CUDA_API_VERSION
	.align		4
        /*0000*/ 	.byte	0x04, 0x37
        /*0002*/ 	.short	(.L_11226 - .L_11225)
.L_11225:
        /*0004*/ 	.word	0x00000082


	//----- nvinfo : EIATTR_KPARAM_INFO
	.align		4
.L_11226:
        /*0008*/ 	.byte	0x04, 0x17
        /*000a*/ 	.short	(.L_11228 - .L_11227)
.L_11227:
        /*000c*/ 	.word	0x00000000
        /*0010*/ 	.short	0x0001
        /*0012*/ 	.short	0x0008
        /*0014*/ 	.byte	0x00, 0xf0, 0x21, 0x0a


	//----- nvinfo : EIATTR_KPARAM_INFO
	.align		4
.L_11228:
        /*0018*/ 	.byte	0x04, 0x17
        /*001a*/ 	.short	(.L_11230 - .L_11229)
.L_11229:
        /*001c*/ 	.word	0x00000000
        /*0020*/ 	.short	0x0000
        /*0022*/ 	.short	0x0000
        /*0024*/ 	.byte	0x00, 0xf0, 0x11, 0x00


	//----- nvinfo : EIATTR_SPARSE_MMA_MASK
	.align		4
.L_11230:
        /*0028*/ 	.byte	0x03, 0x50
        /*002a*/ 	.short	0x0000


	//----- nvinfo : EIATTR_MAXREG_COUNT
	.align		4
        /*002c*/ 	.byte	0x03, 0x1b
        /*002e*/ 	.short	0x0080


	//----- nvinfo : EIATTR_MERCURY_ISA_VERSION
	.align		4
        /*0030*/ 	.byte	0x03, 0x5f
        /*0032*/ 	.short	0x0101


	//----- nvinfo : EIATTR_EXIT_INSTR_OFFSETS
	.align		4
        /*0034*/ 	.byte	0x04, 0x1c
        /*0036*/ 	.short	(.L_11232 - .L_11231)


	//   ....[0]....
.L_11231:
        /*0038*/ 	.word	0x00004650


	//   ....[1]....
        /*003c*/ 	.word	0x00005d60


	//----- nvinfo : EIATTR_MAX_THREADS
	.align		4
.L_11232:
        /*0040*/ 	.byte	0x04, 0x05
        /*0042*/ 	.short	(.L_11234 - .L_11233)
.L_11233:
        /*0044*/ 	.word	0x00000080
        /*0048*/ 	.word	0x00000001
        /*004c*/ 	.word	0x00000001


	//----- nvinfo : EIATTR_CRS_STACK_SIZE
	.align		4
.L_11234:
        /*0050*/ 	.byte	0x04, 0x1e
        /*0052*/ 	.short	(.L_11236 - .L_11235)
.L_11235:
        /*0054*/ 	.word	0x00000000


	//----- nvinfo : EIATTR_CBANK_PARAM_SIZE
	.align		4
.L_11236:
        /*0058*/ 	.byte	0x03, 0x19
        /*005a*/ 	.short	0x0290


	//----- nvinfo : EIATTR_PARAM_CBANK
	.align		4
        /*005c*/ 	.byte	0x04, 0x0a
        /*005e*/ 	.short	(.L_11238 - .L_11237)
	.align		4
.L_11237:
        /*0060*/ 	.word	index@(.nv.constant0._ZN2at6native18elementwise_kernelILi128ELi4EZNS0_22gpu_kernel_impl_nocastINS0_13BinaryFunctorIhhbZZZNS0_23logical_and_kernel_cudaERNS_14TensorIteratorEENKUlvE0_clEvENKUlvE_clEvEUlhhE_EEEEvRNS_18TensorIteratorBaseERKT_EUliE_EEviT1_)
        /*0064*/ 	.short	0x0210
        /*0066*/ 	.short	0x0290


	//----- nvinfo : EIATTR_SW_WAR
	.align		4
.L_11238:
        /*0068*/ 	.byte	0x04, 0x36
        /*006a*/ 	.short	(.L_11240 - .L_11239)
.L_11239:
        /*006c*/ 	.word	0x00000008
.L_11240:


//--------------------- .nv.info._ZN2at6native27unrolled_elementwise_kernelINS0_13BinaryFunctorIhhbZZZNS0_23logical_and_kernel_cudaERNS_14TensorIteratorEENKUlvE0_clEvENKUlvE_clEvEUlhhE_EESt5arrayIPcLm3EELi4E23TrivialOffsetCalculatorILi2EjESC_ILi1EjENS0_6memory15LoadWithoutCastENSF_16StoreWithoutCastEEEviT_T0_T2_T3_T4_T5_ --------------------------
	.section	.nv.info._ZN2at6native27unrolled_elementwise_kernelINS0_13BinaryFunctorIhhbZZZNS0_23logical_and_kernel_cudaERNS_14TensorIteratorEENKUlvE0_clEvENKUlvE_clEvEUlhhE_EESt5arrayIPcLm3EELi4E23TrivialOffsetCalculatorILi2EjESC_ILi1EjENS0_6memory15LoadWithoutCastENSF_16StoreWithoutCastEEEviT_T0_T2_T3_T4_T5_,"",@"SHT_CUDA_INFO"
	.sectionflags	@""
	.align	4


	//----- nvinfo : EIATTR_CUDA_API_VERSION
	.align		4
        /*0000*/ 	.byte	0x04, 0x37
        /*0002*/ 	.short	(.L_11242 - .L_11241)
.L_11241:
        /*0004*/ 	.word	0x00000082


	//----- nvinfo : EIATTR_KPARAM_INFO
	.align		4
.L_11242:
        /*0008*/ 	.byte	0x04, 0x17
        /*000a*/ 	.short	(.L_11244 - .L_11243)
.L_11243:
        /*000c*/ 	.word	0x00000000
        /*0010*/ 	.short	0x0006
        /*0012*/ 	.short	0x0023
        /*0014*/ 	.byte	0x00, 0xf0, 0x05, 0x00


	//----- nvinfo : EIATTR_KPARAM_INFO
	.align		4
.L_11244:
        /*0018*/ 	.byte	0x04, 0x17
        /*001a*/ 	.short	(.L_11246 - .L_11245)
.L_11245:
        /*001c*/ 	.word	0x00000000
        /*0020*/ 	.short	0x0005
        /*0022*/ 	.short	0x0022
        /*0024*/ 	.byte	0x00, 0xf0, 0x05, 0x00


	//----- nvinfo : EIATTR_KPARAM_INFO
	.align		4
.L_11246:
        /*0028*/ 	.byte	0x04, 0x17
        /*002a*/ 	.short	(.L_11248 - .L_11247)
.L_11247:
        /*002c*/ 	.word	0x00000000
        /*0030*/ 	.short	0x0004
        /*0032*/ 	.short	0x0021
        /*0034*/ 	.byte	0x00, 0xf0, 0x05, 0x00


	//----- nvinfo : EIATTR_KPARAM_INFO
	.align		4
.L_11248:
        /*0038*/ 	.byte	0x04, 0x17
        /*003a*/ 	.short	(.L_11250 - .L_11249)
.L_11249:
        /*003c*/ 	.word	0x00000000
        /*0040*/ 	.short	0x0003
        /*0042*/ 	.short	0x0020
        /*0044*/ 	.byte	0x00, 0xf0, 0x05, 0x00


	//----- nvinfo : EIATTR_KPARAM_INFO
	.align		4
.L_11250:
        /*0048*/ 	.byte	0x04, 0x17
        /*004a*/ 	.short	(.L_11252 - .L_11251)
.L_11251:
        /*004c*/ 	.word	0x00000000
        /*0050*/ 	.short	0x0002
        /*0052*/ 	.short	0x0008
        /*0054*/ 	.byte	0x00, 0xf0, 0x61, 0x00


	//----- nvinfo : EIATTR_KPARAM_INFO
	.align		4
.L_11252:
        /*0058*/ 	.byte	0x04, 0x17
        /*005a*/ 	.short	(.L_11254 - .L_11253)
.L_11253:
        /*005c*/ 	.word	0x00000000
        /*0060*/ 	.short	0x0001
        /*0062*/ 	.short	0x0004
        /*0064*/ 	.byte	0x00, 0xf0, 0x05, 0x00


	//----- nvinfo : EIATTR_KPARAM_INFO
	.align		4
.L_11254:
        /*0068*/ 	.byte	0x04, 0x17
        /*006a*/ 	.short	(.L_11256 - .L_11255)
.L_11255:
        /*006c*/ 	.word	0x00000000
        /*0070*/ 	.short	0x0000
        /*0072*/ 	.short	0x0000
        /*0074*/ 	.byte	0x00, 0xf0, 0x11, 0x00


	//----- nvinfo : EIATTR_SPARSE_MMA_MASK
	.align		4
.L_11256:
        /*0078*/ 	.byte	0x03, 0x50
        /*007a*/ 	.short	0x0000


	//----- nvinfo : EIATTR_MAXREG_COUNT
	.align		4
        /*007c*/ 	.byte	0x03, 0x1b
        /*007e*/ 	.short	0x00ff


	//----- nvinfo : EIATTR_MERCURY_ISA_VERSION
	.align		4
        /*0080*/ 	.byte	0x03, 0x5f
        /*0082*/ 	.short	0x0101


	//----- nvinfo : EIATTR_EXIT_INSTR_OFFSETS
	.align		4
        /*0084*/ 	.byte	0x04, 0x1c
        /*0086*/ 	.short	(.L_11258 - .L_11257)


	//   ....[0]....
.L_11257:
        /*0088*/ 	.word	0x000005e0


	//   ....[1]....
        /*008c*/ 	.word	0x00000670


	//----- nvinfo : EIATTR_MAX_THREADS
	.align		4
.L_11258:
        /*0090*/ 	.byte	0x04, 0x05
        /*0092*/ 	.short	(.L_11260 - .L_11259)
.L_11259:
        /*0094*/ 	.word	0x00000080
        /*0098*/ 	.word	0x00000001
        /*009c*/ 	.word	0x00000001


	//----- nvinfo : EIATTR_CRS_STACK_SIZE
	.align		4
.L_11260:
        /*00a0*/ 	.byte	0x04, 0x1e
        /*00a2*/ 	.short	(.L_11262 - .L_11261)
.L_11261:
        /*00a4*/ 	.word	0x00000000


	//----- nvinfo : EIATTR_CBANK_PARAM_SIZE
	.align		4
.L_11262:
        /*00a8*/ 	.byte	0x03, 0x19
        /*00aa*/ 	.short	0x0024


	//----- nvinfo : EIATTR_PARAM_CBANK
	.align		4
        /*00ac*/ 	.byte	0x04, 0x0a
        /*00ae*/ 	.short	(.L_11264 - .L_11263)
	.align		4
.L_11263:
        /*00b0*/ 	.word	index@(.nv.constant0._ZN2at6native27unrolled_elementwise_kernelINS0_13BinaryFunctorIhhbZZZNS0_23logical_and_kernel_cudaERNS_14TensorIteratorEENKUlvE0_clEvENKUlvE_clEvEUlhhE_EESt5arrayIPcLm3EELi4E23TrivialOffsetCalculatorILi2EjESC_ILi1EjENS0_6memory15LoadWithoutCastENSF_16StoreWithoutCastEEEviT_T0_T2_T3_T4_T5_)
        /*00b4*/ 	.short	0x0210
        /*00b6*/ 	.short	0x0024


	//----- nvinfo : EIATTR_SW_WAR
	.align		4
.L_11264:
        /*00b8*/ 	.byte	0x04, 0x36
        /*00ba*/ 	.short	(.L_11266 - .L_11265)
.L_11265:
        /*00bc*/ 	.word	0x00000008
.L_11266:


//--------------------- .nv.info._ZN2at6native29vectorized_elementwise_kernelILi2ENS0_13BinaryFunctorIhhbZZZNS0_23logical_and_kernel_cudaERNS_14TensorIteratorEENKUlvE0_clEvENKUlvE_clEvEUlhhE_EESt5arrayIPcLm3EEEEviT0_T1_ --------------------------
	.section	.nv.info._ZN2at6native29vectorized_elementwise_kernelILi2ENS0_13BinaryFunctorIhhbZZZNS0_23logical_and_kernel_cudaERNS_14TensorIteratorEENKUlvE0_clEvENKUlvE_clEvEUlhhE_EESt5arrayIPcLm3EEEEviT0_T1_,"",@"SHT_CUDA_INFO"
	.sectionflags	@""
	.align	4


	//----- nvinfo : EIATTR_CUDA_API_VERSION
	.align		4
        /*0000*/ 	.byte	0x04, 0x37
        /*0002*/ 	.short	(.L_11268 - .L_11267)
.L_11267:
        /*0004*/ 	.word	0x00000082


	//----- nvinfo : EIATTR_KPARAM_INFO
	.align		4
.L_11268:
        /*0008*/ 	.byte	0x04, 0x17
        /*000a*/ 	.short	(.L_11270 - .L_11269)
.L_11269:
        /*000c*/ 	.word	0x00000000
        /*0010*/ 	.short	0x0002
        /*0012*/ 	.short	0x0008
        /*0014*/ 	.byte	0x00, 0xf0, 0x61, 0x00


	//----- nvinfo : EIATTR_KPARAM_INFO
	.align		4
.L_11270:
        /*0018*/ 	.byte	0x04, 0x17
        /*001a*/ 	.short	(.L_11272 - .L_11271)
.L_11271:
        /*001c*/ 	.word	0x00000000
        /*0020*/ 	.short	0x0001
        /*0022*/ 	.short	0x0004
        /*0024*/ 	.byte	0x00, 0xf0, 0x05, 0x00


	//----- nvinfo : EIATTR_KPARAM_INFO
	.align		4
.L_11272:
        /*0028*/ 	.byte	0x04, 0x17
        /*002a*/ 	.short	(.L_11274 - .L_11273)
.L_11273:
        /*002c*/ 	.word	0x00000000
        /*0030*/ 	.short	0x0000
        /*0032*/ 	.short	0x0000
        /*0034*/ 	.byte	0x00, 0xf0, 0x11, 0x00


	//----- nvinfo : EIATTR_SPARSE_MMA_MASK
	.align		4
.L_11274:
        /*0038*/ 	.byte	0x03, 0x50
        /*003a*/ 	.short	0x0000


	//----- nvinfo : EIATTR_MAXREG_COUNT
	.align		4
        /*003c*/ 	.byte	0x03, 0x1b
        /*003e*/ 	.short	0x00ff


	//----- nvinfo : EIATTR_MERCURY_ISA_VERSION
	.align		4
        /*0040*/ 	.byte	0x03, 0x5f
        /*0042*/ 	.short	0x0101


	//----- nvinfo : EIATTR_EXIT_INSTR_OFFSETS
	.align		4
        /*0044*/ 	.byte	0x04, 0x1c
        /*0046*/ 	.short	(.L_11276 - .L_11275)


	//   ....[0]....
.L_11275:
        /*0048*/ 	.word	0x00000540


	//   ....[1]....
        /*004c*/ 	.word	0x00001180


	//   ....[2]....
        /*0050*/ 	.word	0x000011f0


	//----- nvinfo : EIATTR_MAX_THREADS
	.align		4
.L_11276:
        /*0054*/ 	.byte	0x04, 0x05
        /*0056*/ 	.short	(.L_11278 - .L_11277)
.L_11277:
        /*0058*/ 	.word	0x00000080
        /*005c*/ 	.word	0x00000001
        /*0060*/ 	.word	0x00000001


	//----- nvinfo : EIATTR_CRS_STACK_SIZE
	.align		4
.L_11278:
        /*0064*/ 	.byte	0x04, 0x1e
        /*0066*/ 	.short	(.L_11280 - .L_11279)
.L_11279:
        /*0068*/ 	.word	0x00000000


	//----- nvinfo : EIATTR_CBANK_PARAM_SIZE
	.align		4
.L_11280:
        /*006c*/ 	.byte	0x03, 0x19
        /*006e*/ 	.short	0x0020


	//----- nvinfo : EIATTR_PARAM_CBANK
	.align		4
        /*0070*/ 	.byte	0x04, 0x0a
        /*0072*/ 	.short	(.L_11282 - .L_11281)
	.align		4
.L_11281:
        /*0074*/ 	.word	index@(.nv.constant0._ZN2at6native29vectorized_elementwise_kernelILi2ENS0_13BinaryFunctorIhhbZZZNS0_23logical_and_kernel_cudaERNS_14TensorIteratorEENKUlvE0_clEvENKUlvE_clEvEUlhhE_EESt5arrayIPcLm3EEEEviT0_T1_)
        /*0078*/ 	.short	0x0210
        /*007a*/ 	.short	0x0020


	//----- nvinfo : EIATTR_SW_WAR
	.align		4
.L_11282:
        /*007c*/ 	.byte	0x04, 0x36
        /*007e*/ 	.short	(.L_11284 - .L_11283)
.L_11283:
        /*0080*/ 	.word	0x00000008
.L_11284:


//--------------------- .nv.info._ZN2at6native29vectorized_elementwise_kernelILi4ENS0_13BinaryFunctorIhhbZZZNS0_23logical_and_kernel_cudaERNS_14TensorIteratorEENKUlvE0_clEvENKUlvE_clEvEUlhhE_EESt5arrayIPcLm3EEEEviT0_T1_ --------------------------
	.section	.nv.info._ZN2at6native29vectorized_elementwise_kernelILi4ENS0_13BinaryFunctorIhhbZZZNS0_23logical_and_kernel_cudaERNS_14TensorIteratorEENKUlvE0_clEvENKUlvE_clEvEUlhhE_EESt5arrayIPcLm3EEEEviT0_T1_,"",@"SHT_CUDA_INFO"
	.sectionflags	@""
	.align	4


	//----- nvinfo : EIATTR_CUDA_API_VERSION
	.align		4
        /*0000*/ 	.byte	0x04, 0x37
        /*0002*/ 	.short	(.L_11286 - .L_11285)
.L_11285:
        /*0004*/ 	.word	0x00000082


	//----- nvinfo : EIATTR_KPARAM_INFO
	.align		4
.L_11286:
        /*0008*/ 	.byte	0x04, 0x17
        /*000a*/ 	.short	(.L_11288 - .L_11287)
.L_11287:
        /*000c*/ 	.word	0x00000000
        /*0010*/ 	.short	0x0002
        /*0012*/ 	.short	0x0008
        /*0014*/ 	.byte	0x00, 0xf0, 0x61, 0x00


	//----- nvinfo : EIATTR_KPARAM_INFO
	.align		4
.L_11288:
        /*0018*/ 	.byte	0x04, 0x17
        /*001a*/ 	.short	(.L_11290 - .L_11289)
.L_11289:
        /*001c*/ 	.word	0x00000000
        /*0020*/ 	.short	0x0001
        /*0022*/ 	.short	0x0004
        /*0024*/ 	.byte	0x00, 0xf0, 0x05, 0x00


	//----- nvinfo : EIATTR_KPARAM_INFO
	.align		4
.L_11290:
        /*0028*/ 	.byte	0x04, 0x17
        /*002a*/ 	.short	(.L_11292 - .L_11291)
.L_11291:
        /*002c*/ 	.word	0x00000000
        /*0030*/ 	.short	0x0000
        /*0032*/ 	.short	0x0000
        /*0034*/ 	.byte	0x00, 0xf0, 0x11, 0x00


	//----- nvinfo : EIATTR_SPARSE_MMA_MASK
	.align		4
.L_11292:
        /*0038*/ 	.byte	0x03, 0x50
        /*003a*/ 	.short	0x0000


	//----- nvinfo : EIATTR_MAXREG_COUNT
	.align		4
        /*003c*/ 	.byte	0x03, 0x1b
        /*003e*/ 	.short	0x00ff


	//----- nvinfo : EIATTR_MERCURY_ISA_VERSION
	.align		4
        /*0040*/ 	.byte	0x03, 0x5f
        /*0042*/ 	.short	0x0101


	//----- nvinfo : EIATTR_EXIT_INSTR_OFFSETS
	.align		4
        /*0044*/ 	.byte	0x04, 0x1c
        /*0046*/ 	.short	(.L_11294 - .L_11293)


	//   ....[0]....
.L_11293:
        /*0048*/ 	.word	0x00000500


	//   ....[1]....
        /*004c*/ 	.word	0x00001140


	//   ....[2]....
        /*0050*/ 	.word	0x000011b0


	//----- nvinfo : EIATTR_MAX_THREADS
	.align		4
.L_11294:
        /*0054*/ 	.byte	0x04, 0x05
        /*0056*/ 	.short	(.L_11296 - .L_11295)
.L_11295:
        /*0058*/ 	.word	0x00000080
        /*005c*/ 	.word	0x00000001
        /*0060*/ 	.word	0x00000001


	//----- nvinfo : EIATTR_CRS_STACK_SIZE
	.align		4
.L_11296:
        /*0064*/ 	.byte	0x04, 0x1e
        /*0066*/ 	.short	(.L_11298 - .L_11297)
.L_11297:
        /*0068*/ 	.word	0x00000000


	//----- nvinfo : EIATTR_CBANK_PARAM_SIZE
	.align		4
.L_11298:
        /*006c*/ 	.byte	0x03, 0x19
        /*006e*/ 	.short	0x0020


	//----- nvinfo : EIATTR_PARAM_CBANK
	.align		4
        /*0070*/ 	.byte	0x04, 0x0a
        /*0072*/ 	.short	(.L_11300 - .L_11299)
	.align		4
.L_11299:
        /*0074*/ 	.word	index@(.nv.constant0._ZN2at6native29vectorized_elementwise_kernelILi4ENS0_13BinaryFunctorIhhbZZZNS0_23logical_and_kernel_cudaERNS_14TensorIteratorEENKUlvE0_clEvENKUlvE_clEvEUlhhE_EESt5arrayIPcLm3EEEEviT0_T1_)
        /*0078*/ 	.short	0x0210
        /*007a*/ 	.short	0x0020


	//----- nvinfo : EIATTR_SW_WAR
	.align		4
.L_11300:
        /*007c*/ 	.byte	0x04, 0x36
        /*007e*/ 	.short	(.L_11302 - .L_11301)
.L_11301:
        /*0080*/ 	.word	0x00000008
.L_11302:


//--------------------- .nv.info._ZN2at6native29vectorized_elementwise_kernelILi8ENS0_13BinaryFunctorIhhbZZZNS0_23logical_and_kernel_cudaERNS_14TensorIteratorEENKUlvE0_clEvENKUlvE_clEvEUlhhE_EESt5arrayIPcLm3EEEEviT0_T1_ --------------------------
	.section	.nv.info._ZN2at6native29vectorized_elementwise_kernelILi8ENS0_13BinaryFunctorIhhbZZZNS0_23logical_and_kernel_cudaERNS_14TensorIteratorEENKUlvE0_clEvENKUlvE_clEvEUlhhE_EESt5arrayIPcLm3EEEEviT0_T1_,"",@"SHT_CUDA_INFO"
	.sectionflags	@""
	.align	4


	//----- nvinfo : EIATTR_CUDA_API_VERSION
	.align		4
        /*0000*/ 	.byte	0x04, 0x37
        /*0002*/ 	.short	(.L_11304 - .L_11303)
.L_11303:
        /*0004*/ 	.word	0x00000082


	//----- nvinfo : EIATTR_KPARAM_INFO
	.align		4
.L_11304:
        /*0008*/ 	.byte	0x04, 0x17
        /*000a*/ 	.short	(.L_11306 - .L_11305)
.L_11305:
        /*000c*/ 	.word	0x00000000
        /*0010*/ 	.short	0x0002
        /*0012*/ 	.short	0x0008
        /*0014*/ 	.byte	0x00, 0xf0, 0x61, 0x00


	//----- nvinfo : EIATTR_KPARAM_INFO
	.align		4
.L_11306:
        /*0018*/ 	.byte	0x04, 0x17
        /*001a*/ 	.short	(.L_11308 - .L_11307)
.L_11307:
        /*001c*/ 	.word	0x00000000
        /*0020*/ 	.short	0x0001
        /*0022*/ 	.short	0x0004
        /*0024*/ 	.byte	0x00, 0xf0, 0x05, 0x00


	//----- nvinfo : EIATTR_KPARAM_INFO
	.align		4
.L_11308:
        /*0028*/ 	.byte	0x04, 0x17
        /*002a*/ 	.short	(.L_11310 - .L_11309)
.L_11309:
        /*002c*/ 	.word	0x00000000
        /*0030*/ 	.short	0x0000
        /*0032*/ 	.short	0x0000
        /*0034*/ 	.byte	0x00, 0xf0, 0x11, 0x00


	//----- nvinfo : EIATTR_SPARSE_MMA_MASK
	.align		4
.L_11310:
        /*0038*/ 	.byte	0x03, 0x50
        /*003a*/ 	.short	0x0000


	//----- nvinfo : EIATTR_MAXREG_COUNT
	.align		4
        /*003c*/ 	.byte	0x03, 0x1b
        /*003e*/ 	.short	0x00ff


	//----- nvinfo : EIATTR_MERCURY_ISA_VERSION
	.align		4
        /*0040*/ 	.byte	0x03, 0x5f
        /*0042*/ 	.short	0x0101


	//----- nvinfo : EIATTR_EXIT_INSTR_OFFSETS
	.align		4
        /*0044*/ 	.byte	0x04, 0x1c
        /*0046*/ 	.short	(.L_11312 - .L_11311)


	//   ....[0]....
.L_11311:
        /*0048*/ 	.word	0x00000620


	//   ....[1]....
        /*004c*/ 	.word	0x00001260


	//   ....[2]....
        /*0050*/ 	.word	0x000012d0


	//----- nvinfo : EIATTR_MAX_THREADS
	.align		4
.L_11312:
        /*0054*/ 	.byte	0x04, 0x05
        /*0056*/ 	.short	(.L_11314 - .L_11313)
.L_11313:
        /*0058*/ 	.word	0x00000080
        /*005c*/ 	.word	0x00000001
        /*0060*/ 	.word	0x00000001


	//----- nvinfo : EIATTR_CRS_STACK_SIZE
	.align		4
.L_11314:
        /*0064*/ 	.byte	0x04, 0x1e
        /*0066*/ 	.short	(.L_11316 - .L_11315)
.L_11315:
        /*0068*/ 	.word	0x00000000


	//----- nvinfo : EIATTR_CBANK_PARAM_SIZE
	.align		4
.L_11316:
        /*006c*/ 	.byte	0x03, 0x19
        /*006e*/ 	.short	0x0020


	//----- nvinfo : EIATTR_PARAM_CBANK
	.align		4
        /*0070*/ 	.byte	0x04, 0x0a
        /*0072*/ 	.short	(.L_11318 - .L_11317)
	.align		4
.L_11317:
        /*0074*/ 	.word	index@(.nv.constant0._ZN2at6native29vectorized_elementwise_kernelILi8ENS0_13BinaryFunctorIhhbZZZNS0_23logical_and_kernel_cudaERNS_14TensorIteratorEENKUlvE0_clEvENKUlvE_clEvEUlhhE_EESt5arrayIPcLm3EEEEviT0_T1_)
        /*0078*/ 	.short	0x0210
        /*007a*/ 	.short	0x0020


	//----- nvinfo : EIATTR_SW_WAR
	.align		4
.L_11318:
        /*007c*/ 	.byte	0x04, 0x36
        /*007e*/ 	.short	(.L_11320 - .L_11319)
.L_11319:
        /*0080*/ 	.word	0x00000008
.L_11320:


//--------------------- .nv.callgraph             --------------------------
	.section	.nv.callgraph,"",@"SHT_CUDA_CALLGRAPH"
	.align	4
	.sectionentsize	8
	.align		4
        /*0000*/ 	.word	0x00000000
	.align		4
        /*0004*/ 	.word	0xffffffff
	.align		4
        /*0008*/ 	.word	index@(_ZN2at6native18elementwise_kernelILi128ELi4EZNS0_15gpu_kernel_implINS0_13AUnaryFunctorIN3c108BFloat16ES5_bZZZNS0_23logical_xor_kernel_cudaERNS_14TensorIteratorEENKUlvE0_clEvENKUlvE8_clEvEUlS5_S5_E_EEEEvRNS_18TensorIteratorBaseERKT_EUliE_EEviT1_)
	.align		4
        /*000c*/ 	.word	index@(__assertfail)
	.align		4
        /*0010*/ 	.word	index@(_ZN2at6native27unrolled_elementwise_kernelINS0_13AUnaryFunctorIN3c108BFloat16ES4_bZZZNS0_23logical_xor_kernel_cudaERNS_14TensorIteratorEENKUlvE0_clEvENKUlvE8_clEvEUlS4_S4_E_EESt5arrayIPcLm2EELi4E23TrivialOffsetCalculatorILi1EjESF_NS0_6memory12LoadWithCastILi1EEENSG_13StoreWithCastILi1EEEEEviT_T0_T2_T3_T4_T5_)
	.align		4
        /*0014*/ 	.word	index@(__assertfail)
	.align		4
        /*0018*/ 	.word	index@(_ZN2at6native18elementwise_kernelILi128ELi4EZNS0_15gpu_kernel_implINS0_13BinaryFunctorIN3c108BFloat16ES5_bZZZNS0_23logical_xor_kernel_cudaERNS_14TensorIteratorEENKUlvE0_clEvENKUlvE8_clEvEUlS5_S5_E_EEEEvRNS_18TensorIteratorBaseERKT_EUliE_EEviT1_)
	.align		4
        /*001c*/ 	.word	index@(__assertfail)
	.align		4
        /*0020*/ 	.word	index@(_ZN2at6native27unrolled_elementwise_kernelINS0_13BinaryFunctorIN3c108BFloat16ES4_bZZZNS0_23logical_xor_kernel_cudaERNS_14TensorIteratorEENKUlvE0_clEvENKUlvE8_clEvEUlS4_S4_E_EESt5arrayIPcLm3EELi4E23TrivialOffsetCalculatorILi2EjESE_ILi1EjENS0_6memory12LoadWithCastILi2EEENSH_13StoreWithCastILi1EEEEEviT_T0_T2_T3_T4_T5_)
	.align		4
        /*0024*/ 	.word	index@(__assertfail)
	.align		4
        /*0028*/ 	.word	index@(_ZN2at6native18elementwise_kernelILi128ELi4EZNS0_15gpu_kernel_implINS0_13AUnaryFunctorIbbbZZZNS0_23logical_xor_kernel_cudaERNS_14TensorIteratorEENKUlvE0_clEvENKUlvE7_clEvEUlbbE_EEEEvRNS_18TensorIteratorBaseERKT_EUliE_EEviT1_)
	.align		4
        /*002c*/ 	.word	index@(__assertfail)
	.align		4
        /*0030*/ 	.word	index@(_ZN2at6native27unrolled_elementwise_kernelINS0_13AUnaryFunctorIbbbZZZNS0_23logical_xor_kernel_cudaERNS_14TensorIteratorEENKUlvE0_clEvENKUlvE7_clEvEUlbbE_EESt5arrayIPcLm2EELi4E23TrivialOffsetCalculatorILi1EjESD_NS0_6memory12LoadWithCastILi1EEENSE_13StoreWithCastILi1EEEEEviT_T0_T2_T3_T4_T5_)
	.align		4
        /*0034*/ 	.word	index@(__assertfail)
	.align		4
        /*0038*/ 	.word	index@(_ZN2at6native18elementwise_kernelILi128ELi4EZNS0_15gpu_kernel_implINS0_13BinaryFunctorIbbbZZZNS0_23logical_xor_kernel_cudaERNS_14TensorIteratorEENKUlvE0_clEvENKUlvE7_clEvEUlbbE_EEEEvRNS_18TensorIteratorBaseERKT_EUliE_EEviT1_)
	.align		4
        /*003c*/ 	.word	index@(__assertfail)
	.align		4
        /*0040*/ 	.word	index@(_ZN2at6native27unrolled_elementwise_kernelINS0_13BinaryFunctorIbbbZZZNS0_23logical_xor_kernel_cudaERNS_14TensorIteratorEENKUlvE0_clEvENKUlvE7_clEvEUlbbE_EESt5arrayIPcLm3EELi4E23TrivialOffsetCalculatorILi2EjESC_ILi1EjENS0_6memory12LoadWithCastILi2EEENSF_13StoreWithCastILi1EEEEEviT_T0_T2_T3_T4_T5_)
	.align		4
        /*0044*/ 	.word	index@(__assertfail)
	.align		4
        /*0048*/ 	.word	index@(_ZN2at6native18elementwise_kernelILi128ELi4EZNS0_15gpu_kernel_implINS0_13AUnaryFunctorIN3c104HalfES5_bZZZNS0_23logical_xor_kernel_cudaERNS_14TensorIteratorEENKUlvE0_clEvENKUlvE6_clEvEUlS5_S5_E_EEEEvRNS_18TensorIteratorBaseERKT_EUliE_EEviT1_)
	.align		4
        /*004c*/ 	.word	index@(__assertfail)
	.align		4
        /*0050*/ 	.word	index@(_ZN2at6native27unrolled_elementwise_kernelINS0_13AUnaryFunctorIN3c104HalfES4_bZZZNS0_23logical_xor_kernel_cudaERNS_14TensorIteratorEENKUlvE0_clEvENKUlvE6_clEvEUlS4_S4_E_EESt5arrayIPcLm2EELi4E23TrivialOffsetCalculatorILi1EjESF_NS0_6memory12LoadWithCastILi1EEENSG_13StoreWithCastILi1EEEEEviT_T0_T2_T3_T4_T5_)
	.align		4
        /*0054*/ 	.word	index@(__assertfail)
	.align		4
        /*0058*/ 	.word	index@(_ZN2at6native18elementwise_kernelILi128ELi4EZNS0_15gpu_kernel_implINS0_13BinaryFunctorIN3c104HalfES5_bZZZNS0_23logical_xor_kernel_cudaERNS_14TensorIteratorEENKUlvE0_clEvENKUlvE6_clEvEUlS5_S5_E_EEEEvRNS_18TensorIteratorBaseERKT_EUliE_EEviT1_)
	.align		4
        /*005c*/ 	.word	index@(__assertfail)
	.align		4
        /*0060*/ 	.word	index@(_ZN2at6native27unrolled_elementwise_kernelINS0_13BinaryFunctorIN3c104HalfES4_bZZZNS0_23logical_xor_kernel_cudaERNS_14TensorIteratorEENKUlvE0_clEvENKUlvE6_clEvEUlS4_S4_E_EESt5arrayIPcLm3EELi4E23TrivialOffsetCalculatorILi2EjESE_ILi1EjENS0_6memory12LoadWithCastILi2EEENSH_13StoreWithCastILi1EEEEEviT_T0_T2_T3_T4_T5_)
	.align		4
        /*0064*/ 	.word	index@(__assertfail)
	.align		4
        /*0068*/ 	.word	index@(_ZN2at6native18elementwise_kernelILi128ELi4EZNS0_15gpu_kernel_implINS0_13AUnaryFunctorIffbZZZNS0_23logical_xor_kernel_cudaERNS_14TensorIteratorEENKUlvE0_clEvENKUlvE5_clEvEUlffE_EEEEvRNS_18TensorIteratorBaseERKT_EUliE_EEviT1_)
	.align		4
        /*006c*/ 	.word	index@(__assertfail)
	.align		4
        /*0070*/ 	.word	index@(_ZN2at6native27unrolled_elementwise_kernelINS0_13AUnaryFunctorIffbZZZNS0_23logical_xor_kernel_cudaERNS_14TensorIteratorEENKUlvE0_clEvENKUlvE5_clEvEUlffE_EESt5arrayIPcLm2EELi4E23TrivialOffsetCalculatorILi1EjESD_NS0_6memory12LoadWithCastILi1EEENSE_13StoreWithCastILi1EEEEEviT_T0_T2_T3_T4_T5_)
	.align		4
        /*0074*/ 	.word	index@(__assertfail)
	.align		4
        /*0078*/ 	.word	index@(_ZN2at6native18elementwise_kernelILi128ELi4EZNS0_15gpu_kernel_implINS0_13BinaryFunctorIffbZZZNS0_23logical_xor_kernel_cudaERNS_14TensorIteratorEENKUlvE0_clEvENKUlvE5_clEvEUlffE_EEEEvRNS_18TensorIteratorBaseERKT_EUliE_EEviT1_)
	.align		4
        /*007c*/ 	.word	index@(__assertfail)
	.align		4
        /*0080*/ 	.word	index@(_ZN2at6native27unrolled_elementwise_kernelINS0_13BinaryFunctorIffbZZZNS0_23logical_xor_kernel_cudaERNS_14TensorIteratorEENKUlvE0_clEvENKUlvE5_clEvEUlffE_EESt5arrayIPcLm3EELi4E23TrivialOffsetCalculatorILi2EjESC_ILi1EjENS0_6memory12LoadWithCastILi2EEENSF_13StoreWithCastILi1EEEEEviT_T0_T2_T3_T4_T5_)
	.align		4
        /*0084*/ 	.word	index@(__assertfail)
	.align		4
        /*0088*/ 	.word	index@(_ZN2at6native18elementwise_kernelILi128ELi4EZNS0_15gpu_kernel_implINS0_13AUnaryFunctorIddbZZZNS0_23logical_xor_kernel_cudaERNS_14TensorIteratorEENKUlvE0_clEvENKUlvE4_clEvEUlddE_EEEEvRNS_18TensorIteratorBaseERKT_EUliE_EEviT1_)
	.align		4
        /*008c*/ 	.word	index@(__assertfail)
	.align		4
        /*0090*/ 	.word	index@(_ZN2at6native27unrolled_elementwise_kernelINS0_13AUnaryFunctorIddbZZZNS0_23logical_xor_kernel_cudaERNS_14TensorIteratorEENKUlvE0_clEvENKUlvE4_clEvEUlddE_EESt5arrayIPcLm2EELi4E23TrivialOffsetCalculatorILi1EjESD_NS0_6memory12LoadWithCastILi1EEENSE_13StoreWithCastILi1EEEEEviT_T0_T2_T3_T4_T5_)
	.align		4
        /*0094*/ 	.word	index@(__assertfail)
	.align		4
        /*0098*/ 	.word	index@(_ZN2at6native18elementwise_kernelILi128ELi4EZNS0_15gpu_kernel_implINS0_13BinaryFunctorIddbZZZNS0_23logical_xor_kernel_cudaERNS_14TensorIteratorEENKUlvE0_clEvENKUlvE4_clEvEUlddE_EEEEvRNS_18TensorIteratorBaseERKT_EUliE_EEviT1_)
	.align		4
        /*009c*/ 	.word	index@(__assertfail)
	.align		4
        /*00a0*/ 	.word	index@(_ZN2at6native27unrolled_elementwise_kernelINS0_13BinaryFunctorIddbZZZNS0_23logical_xor_kernel_cudaERNS_14TensorIteratorEENKUlvE0_clEvENKUlvE4_clEvEUlddE_EESt5arrayIPcLm3EELi4E23TrivialOffsetCalculatorILi2EjESC_ILi1EjENS0_6memory12LoadWithCastILi2EEENSF_13StoreWithCastILi1EEEEEviT_T0_T2_T3_T4_T5_)
	.align		4
        /*00a4*/ 	.word	index@(__assertfail)
	.align		4
        /*00a8*/ 	.word	index@(_ZN2at6native18elementwise_kernelILi128ELi4EZNS0_15gpu_kernel_implINS0_13AUnaryFunctorIssbZZZNS0_23logical_xor_kernel_cudaERNS_14TensorIteratorEENKUlvE0_clEvENKUlvE3_clEvEUlssE_EEEEvRNS_18TensorIteratorBaseERKT_EUliE_EEviT1_)
	.align		4
        /*00ac*/ 	.word	index@(__assertfail)
	.align		4
        /*00b0*/ 	.word	index@(_ZN2at6native27unrolled_elementwise_kernelINS0_13AUnaryFunctorIssbZZZNS0_23logical_xor_kernel_cudaERNS_14TensorIteratorEENKUlvE0_clEvENKUlvE3_clEvEUlssE_EESt5arrayIPcLm2EELi4E23TrivialOffsetCalculatorILi1EjESD_NS0_6memory12LoadWithCastILi1EEENSE_13StoreWithCastILi1EEEEEviT_T0_T2_T3_T4_T5_)
	.align		4
        /*00b4*/ 	.word	index@(__assertfail)
	.align		4
        /*00b8*/ 	.word	index@(_ZN2at6native18elementwise_kernelILi128ELi4EZNS0_15gpu_kernel_implINS0_13BinaryFunctorIssbZZZNS0_23logical_xor_kernel_cudaERNS_14TensorIteratorEENKUlvE0_clEvENKUlvE3_clEvEUlssE_EEEEvRNS_18TensorIteratorBaseERKT_EUliE_EEviT1_)
	.align		4
        /*00bc*/ 	.word	index@(__assertfail)
	.align		4
        /*00c0*/ 	.word	index@(_ZN2at6native27unrolled_elementwise_kernelINS0_13BinaryFunctorIssbZZZNS0_23logical_xor_kernel_cudaERNS_14TensorIteratorEENKUlvE0_clEvENKUlvE3_clEvEUlssE_EESt5arrayIPcLm3EELi4E23TrivialOffsetCalculatorILi2EjESC_ILi1EjENS0_6memory12LoadWithCastILi2EEENSF_13StoreWithCastILi1EEEEEviT_T0_T2_T3_T4_T5_)
	.align		4
        /*00c4*/ 	.word	index@(__assertfail)
	.align		4
        /*00c8*/ 	.word	index@(_ZN2at6native18elementwise_kernelILi128ELi4EZNS0_15gpu_kernel_implINS0_13AUnaryFunctorIllbZZZNS0_23logical_xor_kernel_cudaERNS_14TensorIteratorEENKUlvE0_clEvENKUlvE2_clEvEUlllE_EEEEvRNS_18TensorIteratorBaseERKT_EUliE_EEviT1_)
	.align		4
        /*00cc*/ 	.word	index@(__assertfail)
	.align		4
        /*00d0*/ 	.word	index@(_ZN2at6native27unrolled_elementwise_kernelINS0_13AUnaryFunctorIllbZZZNS0_23logical_xor_kernel_cudaERNS_14TensorIteratorEENKUlvE0_clEvENKUlvE2_clEvEUlllE_EESt5arrayIPcLm2EELi4E23TrivialOffsetCalculatorILi1EjESD_NS0_6memory12LoadWithCastILi1EEENSE_13StoreWithCastILi1EEEEEviT_T0_T2_T3_T4_T5_)
	.align		4
        /*00d4*/ 	.word	index@(__assertfail)
	.align		4
        /*00d8*/ 	.word	index@(_ZN2at6native18elementwise_kernelILi128ELi4EZNS0_15gpu_kernel_implINS0_13BinaryFunctorIllbZZZNS0_23logical_xor_kernel_cudaERNS_14TensorIteratorEENKUlvE0_clEvENKUlvE2_clEvEUlllE_EEEEvRNS_18TensorIteratorBaseERKT_EUliE_EEviT1_)
	.align		4
        /*00dc*/ 	.word	index@(__assertfail)
	.align		4
        /*00e0*/ 	.word	index@(_ZN2at6native27unrolled_elementwise_kernelINS0_13BinaryFunctorIllbZZZNS0_23logical_xor_kernel_cudaERNS_14TensorIteratorEENKUlvE0_clEvENKUlvE2_clEvEUlllE_EESt5arrayIPcLm3EELi4E23TrivialOffsetCalculatorILi2EjESC_ILi1EjENS0_6memory12LoadWithCastILi2EEENSF_13StoreWithCastILi1EEEEEviT_T0_T2_T3_T4_T5_)
	.align		4
        /*00e4*/ 	.word	index@(__assertfail)
	.align		4
        /*00e8*/ 	.word	index@(_ZN2at6native18elementwise_kernelILi128ELi4EZNS0_15gpu_kernel_implINS0_13AUnaryFunctorIiibZZZNS0_23logical_xor_kernel_cudaERNS_14TensorIteratorEENKUlvE0_clEvENKUlvE1_clEvEUliiE_EEEEvRNS_18TensorIteratorBaseERKT_EUliE_EEviT1_)
	.align		4
        /*00ec*/ 	.word	index@(__assertfail)
	.align		4
        /*00f0*/ 	.word	index@(_ZN2at6native27unrolled_elementwise_kernelINS0_13AUnaryFunctorIiibZZZNS0_23logical_xor_kernel_cudaERNS_14TensorIteratorEENKUlvE0_clEvENKUlvE1_clEvEUliiE_EESt5arrayIPcLm2EELi4E23TrivialOffsetCalculatorILi1EjESD_NS0_6memory12LoadWithCastILi1EEENSE_13StoreWithCastILi1EEEEEviT_T0_T2_T3_T4_T5_)
	.align		4
        /*00f4*/ 	.word	index@(__assertfail)
	.align		4
        /*00f8*/ 	.word	index@(_ZN2at6native18elementwise_kernelILi128ELi4EZNS0_15gpu_kernel_implINS0_13BinaryFunctorIiibZZZNS0_23logical_xor_kernel_cudaERNS_14TensorIteratorEENKUlvE0_clEvENKUlvE1_clEvEUliiE_EEEEvRNS_18TensorIteratorBaseERKT_EUliE_EEviT1_)
	.align		4
        /*00fc*/ 	.word	index@(__assertfail)
	.align		4
        /*0100*/ 	.word	index@(_ZN2at6native27unrolled_elementwise_kernelINS0_13BinaryFunctorIiibZZZNS0_23logical_xor_kernel_cudaERNS_14TensorIteratorEENKUlvE0_clEvENKUlvE1_clEvEUliiE_EESt5arrayIPcLm3EELi4E23TrivialOffsetCalculatorILi2EjESC_ILi1EjENS0_6memory12LoadWithCastILi2EEENSF_13StoreWithCastILi1EEEEEviT_T0_T2_T3_T4_T5_)
	.align		4
        /*0104*/ 	.word	index@(__assertfail)
	.align		4
        /*0108*/ 	.word	index@(_ZN2at6native18elementwise_kernelILi128ELi4EZNS0_15gpu_kernel_implINS0_13AUnaryFunctorIaabZZZNS0_23logical_xor_kernel_cudaERNS_14TensorIteratorEENKUlvE0_clEvENKUlvE0_clEvEUlaaE_EEEEvRNS_18TensorIteratorBaseERKT_EUliE_EEviT1_)
	.align		4
        /*010c*/ 	.word	index@(__assertfail)
	.align		4
        /*0110*/ 	.word	index@(_ZN2at6native27unrolled_elementwise_kernelINS0_13AUnaryFunctorIaabZZZNS0_23logical_xor_kernel_cudaERNS_14TensorIteratorEENKUlvE0_clEvENKUlvE0_clEvEUlaaE_EESt5arrayIPcLm2EELi4E23TrivialOffsetCalculatorILi1EjESD_NS0_6memory12LoadWithCastILi1EEENSE_13StoreWithCastILi1EEEEEviT_T0_T2_T3_T4_T5_)
	.align		4
        /*0114*/ 	.word	index@(__assertfail)
	.align		4
        /*0118*/ 	.word	index@(_ZN2at6native18elementwise_kernelILi128ELi4EZNS0_15gpu_kernel_implINS0_13BinaryFunctorIaabZZZNS0_23logical_xor_kernel_cudaERNS_14TensorIteratorEENKUlvE0_clEvENKUlvE0_clEvEUlaaE_EEEEvRNS_18TensorIteratorBaseERKT_EUliE_EEviT1_)
	.align		4
        /*011c*/ 	.word	index@(__assertfail)
	.align		4
        /*0120*/ 	.word	index@(_ZN2at6native27unrolled_elementwise_kernelINS0_13BinaryFunctorIaabZZZNS0_23logical_xor_kernel_cudaERNS_14TensorIteratorEENKUlvE0_clEvENKUlvE0_clEvEUlaaE_EESt5arrayIPcLm3EELi4E23TrivialOffsetCalculatorILi2EjESC_ILi1EjENS0_6memory12LoadWithCastILi2EEENSF_13StoreWithCastILi1EEEEEviT_T0_T2_T3_T4_T5_)
	.align		4
        /*0124*/ 	.word	index@(__assertfail)
	.align		4
        /*0128*/ 	.word	index@(_ZN2at6native18elementwise_kernelILi128ELi4EZNS0_15gpu_kernel_implINS0_13AUnaryFunctorIhhbZZZNS0_23logical_xor_kernel_cudaERNS_14TensorIteratorEENKUlvE0_clEvENKUlvE_clEvEUlhhE_EEEEvRNS_18TensorIteratorBaseERKT_EUliE_EEviT1_)
	.align		4
        /*012c*/ 	.word	index@(__assertfail)
	.align		4
        /*0130*/ 	.word	index@(_ZN2at6native27unrolled_elementwise_kernelINS0_13AUnaryFunctorIhhbZZZNS0_23logical_xor_kernel_cudaERNS_14TensorIteratorEENKUlvE0_clEvENKUlvE_clEvEUlhhE_EESt5arrayIPcLm2EELi4E23TrivialOffsetCalculatorILi1EjESD_NS0_6memory12LoadWithCastILi1EEENSE_13StoreWithCastILi1EEEEEviT_T0_T2_T3_T4_T5_)
	.align		4
        /*0134*/ 	.word	index@(__assertfail)
	.align		4
        /*0138*/ 	.word	index@(_ZN2at6native18elementwise_kernelILi128ELi4EZNS0_15gpu_kernel_implINS0_13BinaryFunctorIhhbZZZNS0_23logical_xor_kernel_cudaERNS_14TensorIteratorEENKUlvE0_clEvENKUlvE_clEvEUlhhE_EEEEvRNS_18TensorIteratorBaseERKT_EUliE_EEviT1_)
	.align		4
        /*013c*/ 	.word	index@(__assertfail)
	.align		4
        /*0140*/ 	.word	index@(_ZN2at6native27unrolled_elementwise_kernelINS0_13BinaryFunctorIhhbZZZNS0_23logical_xor_kernel_cudaERNS_14TensorIteratorEENKUlvE0_clEvENKUlvE_clEvEUlhhE_EESt5arrayIPcLm3EELi4E23TrivialOffsetCalculatorILi2EjESC_ILi1EjENS0_6memory12LoadWithCastILi2EEENSF_13StoreWithCastILi1EEEEEviT_T0_T2_T3_T4_T5_)
	.align		4
        /*0144*/ 	.word	index@(__assertfail)
	.align		4
        /*0148*/ 	.word	index@(_ZN2at6native18elementwise_kernelILi128ELi4EZNS0_15gpu_kernel_implINS0_13AUnaryFunctorIN3c108BFloat16ES5_bZZZNS0_22logical_or_kernel_cudaERNS_14TensorIteratorEENKUlvE0_clEvENKUlvE8_clEvEUlS5_S5_E_EEEEvRNS_18TensorIteratorBaseERKT_EUliE_EEviT1_)
	.align		4
        /*014c*/ 	.word	index@(__assertfail)
	.align		4
        /*0150*/ 	.word	index@(_ZN2at6native27unrolled_elementwise_kernelINS0_13AUnaryFunctorIN3c108BFloat16ES4_bZZZNS0_22logical_or_kernel_cudaERNS_14TensorIteratorEENKUlvE0_clEvENKUlvE8_clEvEUlS4_S4_E_EESt5arrayIPcLm2EELi4E23TrivialOffsetCalculatorILi1EjESF_NS0_6memory12LoadWithCastILi1EEENSG_13StoreWithCastILi1EEEEEviT_T0_T2_T3_T4_T5_)
	.align		4
        /*0154*/ 	.word	index@(__assertfail)
	.align		4
        /*0158*/ 	.word	index@(_ZN2at6native18elementwise_kernelILi128ELi4EZNS0_15gpu_kernel_implINS0_13BinaryFunctorIN3c108BFloat16ES5_bZZZNS0_22logical_or_kernel_cudaERNS_14TensorIteratorEENKUlvE0_clEvENKUlvE8_clEvEUlS5_S5_E_EEEEvRNS_18TensorIteratorBaseERKT_EUliE_EEviT1_)
	.align		4
        /*015c*/ 	.word	index@(__assertfail)
	.align		4
        /*0160*/ 	.word	index@(_ZN2at6native27unrolled_elementwise_kernelINS0_13BinaryFunctorIN3c108BFloat16ES4_bZZZNS0_22logical_or_kernel_cudaERNS_14TensorIteratorEENKUlvE0_clEvENKUlvE8_clEvEUlS4_S4_E_EESt5arrayIPcLm3EELi4E23TrivialOffsetCalculatorILi2EjESE_ILi1EjENS0_6memory12LoadWithCastILi2EEENSH_13StoreWithCastILi1EEEEEviT_T0_T2_T3_T4_T5_)
	.align		4
        /*0164*/ 	.word	index@(__assertfail)
	.align		4
        /*0168*/ 	.word	index@(_ZN2at6native18elementwise_kernelILi128ELi4EZNS0_15gpu_kernel_implINS0_13AUnaryFunctorIbbbZZZNS0_22logical_or_kernel_cudaERNS_14TensorIteratorEENKUlvE0_clEvENKUlvE7_clEvEUlbbE_EEEEvRNS_18TensorIteratorBaseERKT_EUliE_EEviT1_)
	.align		4
        /*016c*/ 	.word	index@(__assertfail)
	.align		4
        /*0170*/ 	.word	index@(_ZN2at6native27unrolled_elementwise_kernelINS0_13AUnaryFunctorIbbbZZZNS0_22logical_or_kernel_cudaERNS_14TensorIteratorEENKUlvE0_clEvENKUlvE7_clEvEUlbbE_EESt5arrayIPcLm2EELi4E23TrivialOffsetCalculatorILi1EjESD_NS0_6memory12LoadWithCastILi1EEENSE_13StoreWithCastILi1EEEEEviT_T0_T2_T3_T4_T5_)
	.align		4
        /*0174*/ 	.word	index@(__assertfail)
	.align		4
        /*0178*/ 	.word	index@(_ZN2at6native18elementwise_kernelILi128ELi4EZNS0_15gpu_kernel_implINS0_13BinaryFunctorIbbbZZZNS0_22logical_or_kernel_cudaERNS_14TensorIteratorEENKUlvE0_clEvENKUlvE7_clEvEUlbbE_EEEEvRNS_18TensorIteratorBaseERKT_EUliE_EEviT1_)
	.align		4
        /*017c*/ 	.word	index@(__assertfail)
	.align		4
        /*0180*/ 	.word	index@(_ZN2at6native27unrolled_elementwise_kernelINS0_13BinaryFunctorIbbbZZZNS0_22logical_or_kernel_cudaERNS_14TensorIteratorEENKUlvE0_clEvENKUlvE7_clEvEUlbbE_EESt5arrayIPcLm3EELi4E23TrivialOffsetCalculatorILi2EjESC_ILi1EjENS0_6memory12LoadWithCastILi2EEENSF_13StoreWithCastILi1EEEEEviT_T0_T2_T3_T4_T5_)
	.align		4
        /*0184*/ 	.word	index@(__assertfail)
	.align		4
        /*0188*/ 	.word	index@(_ZN2at6native18elementwise_kernelILi128ELi4EZNS0_15gpu_kernel_implINS0_13AUnaryFunctorIN3c104HalfES5_bZZZNS0_22logical_or_kernel_cudaERNS_14TensorIteratorEENKUlvE0_clEvENKUlvE6_clEvEUlS5_S5_E_EEEEvRNS_18TensorIteratorBaseERKT_EUliE_EEviT1_)
	.align		4
        /*018c*/ 	.word	index@(__assertfail)
	.align		4
        /*0190*/ 	.word	index@(_ZN2at6native27unrolled_elementwise_kernelINS0_13AUnaryFunctorIN3c104HalfES4_bZZZNS0_22logical_or_kernel_cudaERNS_14TensorIteratorEENKUlvE0_clEvENKUlvE6_clEvEUlS4_S4_E_EESt5arrayIPcLm2EELi4E23TrivialOffsetCalculatorILi1EjESF_NS0_6memory12LoadWithCastILi1EEENSG_13StoreWithCastILi1EEEEEviT_T0_T2_T3_T4_T5_)
	.align		4
        /*0194*/ 	.word	index@(__assertfail)
	.align		4
        /*0198*/ 	.word	index@(_ZN2at6native18elementwise_kernelILi128ELi4EZNS0_15gpu_kernel_implINS0_13BinaryFunctorIN3c104HalfES5_bZZZNS0_22logical_or_kernel_cudaERNS_14TensorIteratorEENKUlvE0_clEvENKUlvE6_clEvEUlS5_S5_E_EEEEvRNS_18TensorIteratorBaseERKT_EUliE_EEviT1_)
	.align		4
        /*019c*/ 	.word	index@(__assertfail)
	.align		4
        /*01a0*/ 	.word	index@(_ZN2at6native27unrolled_elementwise_kernelINS0_13BinaryFunctorIN3c104HalfES4_bZZZNS0_22logical_or_kernel_cudaERNS_14TensorIteratorEENKUlvE0_clEvENKUlvE6_clEvEUlS4_S4_E_EESt5arrayIPcLm3EELi4E23TrivialOffsetCalculatorILi2EjESE_ILi1EjENS0_6memory12LoadWithCastILi2EEENSH_13StoreWithCastILi1EEEEEviT_T0_T2_T3_T4_T5_)
	.align		4
        /*01a4*/ 	.word	index@(__assertfail)
	.align		4
        /*01a8*/ 	.word	index@(_ZN2at6native18elementwise_kernelILi128ELi4EZNS0_15gpu_kernel_implINS0_13AUnaryFunctorIffbZZZNS0_22logical_or_kernel_cudaERNS_14TensorIteratorEENKUlvE0_clEvENKUlvE5_clEvEUlffE_EEEEvRNS_18TensorIteratorBaseERKT_EUliE_EEviT1_)
	.align		4
        /*01ac*/ 	.word	index@(__assertfail)
	.align		4
        /*01b0*/ 	.word	index@(_ZN2at6native27unrolled_elementwise_kernelINS0_13AUnaryFunctorIffbZZZNS0_22logical_or_kernel_cudaERNS_14TensorIteratorEENKUlvE0_clEvENKUlvE5_clEvEUlffE_EESt5arrayIPcLm2EELi4E23TrivialOffsetCalculatorILi1EjESD_NS0_6memory12LoadWithCastILi1EEENSE_13StoreWithCastILi1EEEEEviT_T0_T2_T3_T4_T5_)
	.align		4
        /*01b4*/ 	.word	index@(__assertfail)
	.align		4
        /*01b8*/ 	.word	index@(_ZN2at6native18elementwise_kernelILi128ELi4EZNS0_15gpu_kernel_implINS0_13BinaryFunctorIffbZZZNS0_22logical_or_kernel_cudaERNS_14TensorIteratorEENKUlvE0_clEvENKUlvE5_clEvEUlffE_EEEEvRNS_18TensorIteratorBaseERKT_EUliE_EEviT1_)
	.align		4
        /*01bc*/ 	.word	index@(__assertfail)
	.align		4
        /*01c0*/ 	.word	index@(_ZN2at6native27unrolled_elementwise_kernelINS0_13BinaryFunctorIffbZZZNS0_22logical_or_kernel_cudaERNS_14TensorIteratorEENKUlvE0_clEvENKUlvE5_clEvEUlffE_EESt5arrayIPcLm3EELi4E23TrivialOffsetCalculatorILi2EjESC_ILi1EjENS0_6memory12LoadWithCastILi2EEENSF_13StoreWithCastILi1EEEEEviT_T0_T2_T3_T4_T5_)
	.align		4
        /*01c4*/ 	.word	index@(__assertfail)
	.align		4
        /*01c8*/ 	.word	index@(_ZN2at6native18elementwise_kernelILi128ELi4EZNS0_15gpu_kernel_implINS0_13AUnaryFunctorIddbZZZNS0_22logical_or_kernel_cudaERNS_14TensorIteratorEENKUlvE0_clEvENKUlvE4_clEvEUlddE_EEEEvRNS_18TensorIteratorBaseERKT_EUliE_EEviT1_)
	.align		4
        /*01cc*/ 	.word	index@(__assertfail)
	.align		4
        /*01d0*/ 	.word	index@(_ZN2at6native27unrolled_elementwise_kernelINS0_13AUnaryFunctorIddbZZZNS0_22logical_or_kernel_cudaERNS_14TensorIteratorEENKUlvE0_clEvENKUlvE4_clEvEUlddE_EESt5arrayIPcLm2EELi4E23TrivialOffsetCalculatorILi1EjESD_NS0_6memory12LoadWithCastILi1EEENSE_13StoreWithCastILi1EEEEEviT_T0_T2_T3_T4_T5_)
	.align		4
        /*01d4*/ 	.word	index@(__assertfail)
	.align		4
        /*01d8*/ 	.word	index@(_ZN2at6native18elementwise_kernelILi128ELi4EZNS0_15gpu_kernel_implINS0_13BinaryFunctorIddbZZZNS0_22logical_or_kernel_cudaERNS_14TensorIteratorEENKUlvE0_clEvENKUlvE4_clEvEUlddE_EEEEvRNS_18TensorIteratorBaseERKT_EUliE_EEviT1_)
	.align		4
        /*01dc*/ 	.word	index@(__assertfail)
	.align		4
        /*01e0*/ 	.word	index@(_ZN2at6native27unrolled_elementwise_kernelINS0_13BinaryFunctorIddbZZZNS0_22logical_or_kernel_cudaERNS_14TensorIteratorEENKUlvE0_clEvENKUlvE4_clEvEUlddE_EESt5arrayIPcLm3EELi4E23TrivialOffsetCalculatorILi2EjESC_ILi1EjENS0_6memory12LoadWithCastILi2EEENSF_13StoreWithCastILi1EEEEEviT_T0_T2_T3_T4_T5_)
	.align		4
        /*01e4*/ 	.word	index@(__assertfail)
	.align		4
        /*01e8*/ 	.word	index@(_ZN2at6native18elementwise_kernelILi128ELi4EZNS0_15gpu_kernel_implINS0_13AUnaryFunctorIssbZZZNS0_22logical_or_kernel_cudaERNS_14TensorIteratorEENKUlvE0_clEvENKUlvE3_clEvEUlssE_EEEEvRNS_18TensorIteratorBaseERKT_EUliE_EEviT1_)
	.align		4
        /*01ec*/ 	.word	index@(__assertfail)
	.align		4
        /*01f0*/ 	.word	index@(_ZN2at6native27unrolled_elementwise_kernelINS0_13AUnaryFunctorIssbZZZNS0_22logical_or_kernel_cudaERNS_14TensorIteratorEENKUlvE0_clEvENKUlvE3_clEvEUlssE_EESt5arrayIPcLm2EELi4E23TrivialOffsetCalculatorILi1EjESD_NS0_6memory12LoadWithCastILi1EEENSE_13StoreWithCastILi1EEEEEviT_T0_T2_T3_T4_T5_)
	.align		4
        /*01f4*/ 	.word	index@(__assertfail)
	.align		4
        /*01f8*/ 	.word	index@(_ZN2at6native18elementwise_kernelILi128ELi4EZNS0_15gpu_kernel_implINS0_13BinaryFunctorIssbZZZNS0_22logical_or_kernel_cudaERNS_14TensorIteratorEENKUlvE0_clEvENKUlvE3_clEvEUlssE_EEEEvRNS_18TensorIteratorBaseERKT_EUliE_EEviT1_)
	.align		4
        /*01fc*/ 	.word	index@(__assertfail)
	.align		4
        /*0200*/ 	.word	index@(_ZN2at6native27unrolled_elementwise_kernelINS0_13BinaryFunctorIssbZZZNS0_22logical_or_kernel_cudaERNS_14TensorIteratorEENKUlvE0_clEvENKUlvE3_clEvEUlssE_EESt5arrayIPcLm3EELi4E23TrivialOffsetCalculatorILi2EjESC_ILi1EjENS0_6memory12LoadWithCastILi2EEENSF_13StoreWithCastILi1EEEEEviT_T0_T2_T3_T4_T5_)
	.align		4
        /*0204*/ 	.word	index@(__assertfail)
	.align		4
        /*0208*/ 	.word	index@(_ZN2at6native18elementwise_kernelILi128ELi4EZNS0_15gpu_kernel_implINS0_13AUnaryFunctorIllbZZZNS0_22logical_or_kernel_cudaERNS_14TensorIteratorEENKUlvE0_clEvENKUlvE2_clEvEUlllE_EEEEvRNS_18TensorIteratorBaseERKT_EUliE_EEviT1_)
	.align		4
        /*020c*/ 	.word	index@(__assertfail)
	.align		4
        /*0210*/ 	.word	index@(_ZN2at6native27unrolled_elementwise_kernelINS0_13AUnaryFunctorIllbZZZNS0_22logical_or_kernel_cudaERNS_14TensorIteratorEENKUlvE0_clEvENKUlvE2_clEvEUlllE_EESt5arrayIPcLm2EELi4E23TrivialOffsetCalculatorILi1EjESD_NS0_6memory12LoadWithCastILi1EEENSE_13StoreWithCastILi1EEEEEviT_T0_T2_T3_T4_T5_)
	.align		4
        /*0214*/ 	.word	index@(__assertfail)
	.align		4
        /*0218*/ 	.word	index@(_ZN2at6native18elementwise_kernelILi128ELi4EZNS0_15gpu_kernel_implINS0_13BinaryFunctorIllbZZZNS0_22logical_or_kernel_cudaERNS_14TensorIteratorEENKUlvE0_clEvENKUlvE2_clEvEUlllE_EEEEvRNS_18TensorIteratorBaseERKT_EUliE_EEviT1_)
	.align		4
        /*021c*/ 	.word	index@(__assertfail)
	.align		4
        /*0220*/ 	.word	index@(_ZN2at6native27unrolled_elementwise_kernelINS0_13BinaryFunctorIllbZZZNS0_22logical_or_kernel_cudaERNS_14TensorIteratorEENKUlvE0_clEvENKUlvE2_clEvEUlllE_EESt5arrayIPcLm3EELi4E23TrivialOffsetCalculatorILi2EjESC_ILi1EjENS0_6memory12LoadWithCastILi2EEENSF_13StoreWithCastILi1EEEEEviT_T0_T2_T3_T4_T5_)
	.align		4
        /*0224*/ 	.word	index@(__assertfail)
	.align		4
        /*0228*/ 	.word	index@(_ZN2at6native18elementwise_kernelILi128ELi4EZNS0_15gpu_kernel_implINS0_13AUnaryFunctorIiibZZZNS0_22logical_or_kernel_cudaERNS_14TensorIteratorEENKUlvE0_clEvENKUlvE1_clEvEUliiE_EEEEvRNS_18TensorIteratorBaseERKT_EUliE_EEviT1_)
	.align		4
        /*022c*/ 	.word	index@(__assertfail)
	.align		4
        /*0230*/ 	.word	index@(_ZN2at6native27unrolled_elementwise_kernelINS0_13AUnaryFunctorIiibZZZNS0_22logical_or_kernel_cudaERNS_14TensorIteratorEENKUlvE0_clEvENKUlvE1_clEvEUliiE_EESt5arrayIPcLm2EELi4E23TrivialOffsetCalculatorILi1EjESD_NS0_6memory12LoadWithCastILi1EEENSE_13StoreWithCastILi1EEEEEviT_T0_T2_T3_T4_T5_)
	.align		4
        /*0234*/ 	.word	index@(__assertfail)
	.align		4
        /*0238*/ 	.word	index@(_ZN2at6native18elementwise_kernelILi128ELi4EZNS0_15gpu_kernel_implINS0_13BinaryFunctorIiibZZZNS0_22logical_or_kernel_cudaERNS_14TensorIteratorEENKUlvE0_clEvENKUlvE1_clEvEUliiE_EEEEvRNS_18TensorIteratorBaseERKT_EUliE_EEviT1_)
	.align		4
        /*023c*/ 	.word	index@(__assertfail)
	.align		4
        /*0240*/ 	.word	index@(_ZN2at6native27unrolled_elementwise_kernelINS0_13BinaryFunctorIiibZZZNS0_22logical_or_kernel_cudaERNS_14TensorIteratorEENKUlvE0_clEvENKUlvE1_clEvEUliiE_EESt5arrayIPcLm3EELi4E23TrivialOffsetCalculatorILi2EjESC_ILi1EjENS0_6memory12LoadWithCastILi2EEENSF_13StoreWithCastILi1EEEEEviT_T0_T2_T3_T4_T5_)
	.align		4
        /*0244*/ 	.word	index@(__assertfail)
	.align		4
        /*0248*/ 	.word	index@(_ZN2at6native18elementwise_kernelILi128ELi4EZNS0_15gpu_kernel_implINS0_13AUnaryFunctorIaabZZZNS0_22logical_or_kernel_cudaERNS_14TensorIteratorEENKUlvE0_clEvENKUlvE0_clEvEUlaaE_EEEEvRNS_18TensorIteratorBaseERKT_EUliE_EEviT1_)
	.align		4
        /*024c*/ 	.word	index@(__assertfail)
	.align		4
        /*0250*/ 	.word	index@(_ZN2at6native27unrolled_elementwise_kernelINS0_13AUnaryFunctorIaabZZZNS0_22logical_or_kernel_cudaERNS_14TensorIteratorEENKUlvE0_clEvENKUlvE0_clEvEUlaaE_EESt5arrayIPcLm2EELi4E23TrivialOffsetCalculatorILi1EjESD_NS0_6memory12LoadWithCastILi1EEENSE_13StoreWithCastILi1EEEEEviT_T0_T2_T3_T4_T5_)
	.align		4
        /*0254*/ 	.word	index@(__assertfail)
	.align		4
        /*0258*/ 	.word	index@(_ZN2at6native18elementwise_kernelILi128ELi4EZNS0_15gpu_kernel_implINS0_13BinaryFunctorIaabZZZNS0_22logical_or_kernel_cudaERNS_14TensorIteratorEENKUlvE0_clEvENKUlvE0_clEvEUlaaE_EEEEvRNS_18TensorIteratorBaseERKT_EUliE_EEviT1_)
	.align		4
        /*025c*/ 	.word	index@(__assertfail)
	.align		4
        /*0260*/ 	.word	index@(_ZN2at6native27unrolled_elementwise_kernelINS0_13BinaryFunctorIaabZZZNS0_22logical_or_kernel_cudaERNS_14TensorIteratorEENKUlvE0_clEvENKUlvE0_clEvEUlaaE_EESt5arrayIPcLm3EELi4E23TrivialOffsetCalculatorILi2EjESC_ILi1EjENS0_6memory12LoadWithCastILi2EEENSF_13StoreWithCastILi1EEEEEviT_T0_T2_T3_T4_T5_)
	.align		4
        /*0264*/ 	.word	index@(__assertfail)
	.align		4
        /*0268*/ 	.word	index@(_ZN2at6native18elementwise_kernelILi128ELi4EZNS0_15gpu_kernel_implINS0_13AUnaryFunctorIhhbZZZNS0_22logical_or_kernel_cudaERNS_14TensorIteratorEENKUlvE0_clEvENKUlvE_clEvEUlhhE_EEEEvRNS_18TensorIteratorBaseERKT_EUliE_EEviT1_)
	.align		4
        /*026c*/ 	.word	index@(__assertfail)
	.align		4
        /*0270*/ 	.word	index@(_ZN2at6native27unrolled_elementwise_kernelINS0_13AUnaryFunctorIhhbZZZNS0_22logical_or_kernel_cudaERNS_14TensorIteratorEENKUlvE0_clEvENKUlvE_clEvEUlhhE_EESt5arrayIPcLm2EELi4E23TrivialOffsetCalculatorILi1EjESD_NS0_6memory12LoadWithCastILi1EEENSE_13StoreWithCastILi1EEEEEviT_T0_T2_T3_T4_T5_)
	.align		4
        /*0274*/ 	.word	index@(__assertfail)
	.align		4
        /*0278*/ 	.word	index@(_ZN2at6native18elementwise_kernelILi128ELi4EZNS0_15gpu_kernel_implINS0_13BinaryFunctorIhhbZZZNS0_22logical_or_kernel_cudaERNS_14TensorIteratorEENKUlvE0_clEvENKUlvE_clEvEUlhhE_EEEEvRNS_18TensorIteratorBaseERKT_EUliE_EEviT1_)
	.align		4
        /*027c*/ 	.word	index@(__assertfail)
	.align		4
        /*0280*/ 	.word	index@(_ZN2at6native27unrolled_elementwise_kernelINS0_13BinaryFunctorIhhbZZZNS0_22logical_or_kernel_cudaERNS_14TensorIteratorEENKUlvE0_clEvENKUlvE_clEvEUlhhE_EESt5arrayIPcLm3EELi4E23TrivialOffsetCalculatorILi2EjESC_ILi1EjENS0_6memory12LoadWithCastILi2EEENSF_13StoreWithCastILi1EEEEEviT_T0_T2_T3_T4_T5_)
	.align		4
        /*0284*/ 	.word	index@(__assertfail)
	.align		4
        /*0288*/ 	.word	index@(_ZN2at6native18elementwise_kernelILi128ELi4EZNS0_15gpu_kernel_implINS0_13AUnaryFunctorIN3c108BFloat16ES5_bZZZNS0_23logical_and_kernel_cudaERNS_14TensorIteratorEENKUlvE0_clEvENKUlvE8_clEvEUlS5_S5_E_EEEEvRNS_18TensorIteratorBaseERKT_EUliE_EEviT1_)
	.align		4
        /*028c*/ 	.word	index@(__assertfail)
	.align		4
        /*0290*/ 	.word	index@(_ZN2at6native27unrolled_elementwise_kernelINS0_13AUnaryFunctorIN3c108BFloat16ES4_bZZZNS0_23logical_and_kernel_cudaERNS_14TensorIteratorEENKUlvE0_clEvENKUlvE8_clEvEUlS4_S4_E_EESt5arrayIPcLm2EELi4E23TrivialOffsetCalculatorILi1EjESF_NS0_6memory12LoadWithCastILi1EEENSG_13StoreWithCastILi1EEEEEviT_T0_T2_T3_T4_T5_)
	.align		4
        /*0294*/ 	.word	index@(__assertfail)
	.align		4
        /*0298*/ 	.word	index@(_ZN2at6native18elementwise_kernelILi128ELi4EZNS0_15gpu_kernel_implINS0_13BinaryFunctorIN3c108BFloat16ES5_bZZZNS0_23logical_and_kernel_cudaERNS_14TensorIteratorEENKUlvE0_clEvENKUlvE8_clEvEUlS5_S5_E_EEEEvRNS_18TensorIteratorBaseERKT_EUliE_EEviT1_)
	.align		4
        /*029c*/ 	.word	index@(__assertfail)
	.align		4
        /*02a0*/ 	.word	index@(_ZN2at6native27unrolled_elementwise_kernelINS0_13BinaryFunctorIN3c108BFloat16ES4_bZZZNS0_23logical_and_kernel_cudaERNS_14TensorIteratorEENKUlvE0_clEvENKUlvE8_clEvEUlS4_S4_E_EESt5arrayIPcLm3EELi4E23TrivialOffsetCalculatorILi2EjESE_ILi1EjENS0_6memory12LoadWithCastILi2EEENSH_13StoreWithCastILi1EEEEEviT_T0_T2_T3_T4_T5_)
	.align		4
        /*02a4*/ 	.word	index@(__assertfail)
	.align		4
        /*02a8*/ 	.word	index@(_ZN2at6native18elementwise_kernelILi128ELi4EZNS0_15gpu_kernel_implINS0_13AUnaryFunctorIbbbZZZNS0_23logical_and_kernel_cudaERNS_14TensorIteratorEENKUlvE0_clEvENKUlvE7_clEvEUlbbE_EEEEvRNS_18TensorIteratorBaseERKT_EUliE_EEviT1_)
	.align		4
        /*02ac*/ 	.word	index@(__assertfail)
	.align		4
        /*02b0*/ 	.word	index@(_ZN2at6native27unrolled_elementwise_kernelINS0_13AUnaryFunctorIbbbZZZNS0_23logical_and_kernel_cudaERNS_14TensorIteratorEENKUlvE0_clEvENKUlvE7_clEvEUlbbE_EESt5arrayIPcLm2EELi4E23TrivialOffsetCalculatorILi1EjESD_NS0_6memory12LoadWithCastILi1EEENSE_13StoreWithCastILi1EEEEEviT_T0_T2_T3_T4_T5_)
	.align		4
        /*02b4*/ 	.word	index@(__assertfail)
	.align		4
        /*02b8*/ 	.word	index@(_ZN2at6native18elementwise_kernelILi128ELi4EZNS0_15gpu_kernel_implINS0_13BinaryFunctorIbbbZZZNS0_23logical_and_kernel_cudaERNS_14TensorIteratorEENKUlvE0_clEvENKUlvE7_clEvEUlbbE_EEEEvRNS_18TensorIteratorBaseERKT_EUliE_EEviT1_)
	.align		4
        /*02bc*/ 	.word	index@(__assertfail)
	.align		4
        /*02c0*/ 	.word	index@(_ZN2at6native27unrolled_elementwise_kernelINS0_13BinaryFunctorIbbbZZZNS0_23logical_and_kernel_cudaERNS_14TensorIteratorEENKUlvE0_clEvENKUlvE7_clEvEUlbbE_EESt5arrayIPcLm3EELi4E23TrivialOffsetCalculatorILi2EjESC_ILi1EjENS0_6memory12LoadWithCastILi2EEENSF_13StoreWithCastILi1EEEEEviT_T0_T2_T3_T4_T5_)
	.align		4
        /*02c4*/ 	.word	index@(__assertfail)
	.align		4
        /*02c8*/ 	.word	index@(_ZN2at6native18elementwise_kernelILi128ELi4EZNS0_15gpu_kernel_implINS0_13AUnaryFunctorIN3c104HalfES5_bZZZNS0_23logical_and_kernel_cudaERNS_14TensorIteratorEENKUlvE0_clEvENKUlvE6_clEvEUlS5_S5_E_EEEEvRNS_18TensorIteratorBaseERKT_EUliE_EEviT1_)
	.align		4
        /*02cc*/ 	.word	index@(__assertfail)
	.align		4
        /*02d0*/ 	.word	index@(_ZN2at6native27unrolled_elementwise_kernelINS0_13AUnaryFunctorIN3c104HalfES4_bZZZNS0_23logical_and_kernel_cudaERNS_14TensorIteratorEENKUlvE0_clEvENKUlvE6_clEvEUlS4_S4_E_EESt5arrayIPcLm2EELi4E23TrivialOffsetCalculatorILi1EjESF_NS0_6memory12LoadWithCastILi1EEENSG_13StoreWithCastILi1EEEEEviT_T0_T2_T3_T4_T5_)
	.align		4
        /*02d4*/ 	.word	index@(__assertfail)
	.align		4
        /*02d8*/ 	.word	index@(_ZN2at6native18elementwise_kernelILi128ELi4EZNS0_15gpu_kernel_implINS0_13BinaryFunctorIN3c104HalfES5_bZZZNS0_23logical_and_kernel_cudaERNS_14TensorIteratorEENKUlvE0_clEvENKUlvE6_clEvEUlS5_S5_E_EEEEvRNS_18TensorIteratorBaseERKT_EUliE_EEviT1_)
	.align		4
        /*02dc*/ 	.word	index@(__assertfail)
	.align		4
        /*02e0*/ 	.word	index@(_ZN2at6native27unrolled_elementwise_kernelINS0_13BinaryFunctorIN3c104HalfES4_bZZZNS0_23logical_and_kernel_cudaERNS_14TensorIteratorEENKUlvE0_clEvENKUlvE6_clEvEUlS4_S4_E_EESt5arrayIPcLm3EELi4E23TrivialOffsetCalculatorILi2EjESE_ILi1EjENS0_6memory12LoadWithCastILi2EEENSH_13StoreWithCastILi1EEEEEviT_T0_T2_T3_T4_T5_)
	.align		4
        /*02e4*/ 	.word	index@(__assertfail)
	.align		4
        /*02e8*/ 	.word	index@(_ZN2at6native18elementwise_kernelILi128ELi4EZNS0_15gpu_kernel_implINS0_13AUnaryFunctorIffbZZZNS0_23logical_and_kernel_cudaERNS_14TensorIteratorEENKUlvE0_clEvENKUlvE5_clEvEUlffE_EEEEvRNS_18TensorIteratorBaseERKT_EUliE_EEviT1_)
	.align		4
        /*02ec*/ 	.word	index@(__assertfail)
	.align		4
        /*02f0*/ 	.word	index@(_ZN2at6native27unrolled_elementwise_kernelINS0_13AUnaryFunctorIffbZZZNS0_23logical_and_kernel_cudaERNS_14TensorIteratorEENKUlvE0_clEvENKUlvE5_clEvEUlffE_EESt5arrayIPcLm2EELi4E23TrivialOffsetCalculatorILi1EjESD_NS0_6memory12LoadWithCastILi1EEENSE_13StoreWithCastILi1EEEEEviT_T0_T2_T3_T4_T5_)
	.align		4
        /*02f4*/ 	.word	index@(__assertfail)
	.align		4
        /*02f8*/ 	.word	index@(_ZN2at6native18elementwise_kernelILi128ELi4EZNS0_15gpu_kernel_implINS0_13BinaryFunctorIffbZZZNS0_23logical_and_kernel_cudaERNS_14TensorIteratorEENKUlvE0_clEvENKUlvE5_clEvEUlffE_EEEEvRNS_18TensorIteratorBaseERKT_EUliE_EEviT1_)
	.align		4
        /*02fc*/ 	.word	index@(__assertfail)
	.align		4
        /*0300*/ 	.word	index@(_ZN2at6native27unrolled_elementwise_kernelINS0_13BinaryFunctorIffbZZZNS0_23logical_and_kernel_cudaERNS_14TensorIteratorEENKUlvE0_clEvENKUlvE5_clEvEUlffE_EESt5arrayIPcLm3EELi4E23TrivialOffsetCalculatorILi2EjESC_ILi1EjENS0_6memory12LoadWithCastILi2EEENSF_13StoreWithCastILi1EEEEEviT_T0_T2_T3_T4_T5_)
	.align		4
        /*0304*/ 	.word	index@(__assertfail)
	.align		4
        /*0308*/ 	.word	index@(_ZN2at6native18elementwise_kernelILi128ELi4EZNS0_15gpu_kernel_implINS0_13AUnaryFunctorIddbZZZNS0_23logical_and_kernel_cudaERNS_14TensorIteratorEENKUlvE0_clEvENKUlvE4_clEvEUlddE_EEEEvRNS_18TensorIteratorBaseERKT_EUliE_EEviT1_)
	.align		4
        /*030c*/ 	.word	index@(__assertfail)
	.align		4
        /*0310*/ 	.word	index@(_ZN2at6native27unrolled_elementwise_kernelINS0_13AUnaryFunctorIddbZZZNS0_23logical_and_kernel_cudaERNS_14TensorIteratorEENKUlvE0_clEvENKUlvE4_clEvEUlddE_EESt5arrayIPcLm2EELi4E23TrivialOffsetCalculatorILi1EjESD_NS0_6memory12LoadWithCastILi1EEENSE_13StoreWithCastILi1EEEEEviT_T0_T2_T3_T4_T5_)
	.align		4
        /*0314*/ 	.word	index@(__assertfail)
	.align		4
        /*0318*/ 	.word	index@(_ZN2at6native18elementwise_kernelILi128ELi4EZNS0_15gpu_kernel_implINS0_13BinaryFunctorIddbZZZNS0_23logical_and_kernel_cudaERNS_14TensorIteratorEENKUlvE0_clEvENKUlvE4_clEvEUlddE_EEEEvRNS_18TensorIteratorBaseERKT_EUliE_EEviT1_)
	.align		4
        /*031c*/ 	.word	index@(__assertfail)
	.align		4
        /*0320*/ 	.word	index@(_ZN2at6native27unrolled_elementwise_kernelINS0_13BinaryFunctorIddbZZZNS0_23logical_and_kernel_cudaERNS_14TensorIteratorEENKUlvE0_clEvENKUlvE4_clEvEUlddE_EESt5arrayIPcLm3EELi4E23TrivialOffsetCalculatorILi2EjESC_ILi1EjENS0_6memory12LoadWithCastILi2EEENSF_13StoreWithCastILi1EEEEEviT_T0_T2_T3_T4_T5_)
	.align		4
        /*0324*/ 	.word	index@(__assertfail)
	.align		4
        /*0328*/ 	.word	index@(_ZN2at6native18elementwise_kernelILi128ELi4EZNS0_15gpu_kernel_implINS0_13AUnaryFunctorIssbZZZNS0_23logical_and_kernel_cudaERNS_14TensorIteratorEENKUlvE0_clEvENKUlvE3_clEvEUlssE_EEEEvRNS_18TensorIteratorBaseERKT_EUliE_EEviT1_)
	.align		4
        /*032c*/ 	.word	index@(__assertfail)
	.align		4
        /*0330*/ 	.word	index@(_ZN2at6native27unrolled_elementwise_kernelINS0_13AUnaryFunctorIssbZZZNS0_23logical_and_kernel_cudaERNS_14TensorIteratorEENKUlvE0_clEvENKUlvE3_clEvEUlssE_EESt5arrayIPcLm2EELi4E23TrivialOffsetCalculatorILi1EjESD_NS0_6memory12LoadWithCastILi1EEENSE_13StoreWithCastILi1EEEEEviT_T0_T2_T3_T4_T5_)
	.align		4
        /*0334*/ 	.word	index@(__assertfail)
	.align		4
        /*0338*/ 	.word	index@(_ZN2at6native18elementwise_kernelILi128ELi4EZNS0_15gpu_kernel_implINS0_13BinaryFunctorIssbZZZNS0_23logical_and_kernel_cudaERNS_14TensorIteratorEENKUlvE0_clEvENKUlvE3_clEvEUlssE_EEEEvRNS_18TensorIteratorBaseERKT_EUliE_EEviT1_)
	.align		4
        /*033c*/ 	.word	index@(__assertfail)
	.align		4
        /*0340*/ 	.word	index@(_ZN2at6native27unrolled_elementwise_kernelINS0_13BinaryFunctorIssbZZZNS0_23logical_and_kernel_cudaERNS_14TensorIteratorEENKUlvE0_clEvENKUlvE3_clEvEUlssE_EESt5arrayIPcLm3EELi4E23TrivialOffsetCalculatorILi2EjESC_ILi1EjENS0_6memory12LoadWithCastILi2EEENSF_13StoreWithCastILi1EEEEEviT_T0_T2_T3_T4_T5_)
	.align		4
        /*0344*/ 	.word	index@(__assertfail)
	.align		4
        /*0348*/ 	.word	index@(_ZN2at6native18elementwise_kernelILi128ELi4EZNS0_15gpu_kernel_implINS0_13AUnaryFunctorIllbZZZNS0_23logical_and_kernel_cudaERNS_14TensorIteratorEENKUlvE0_clEvENKUlvE2_clEvEUlllE_EEEEvRNS_18TensorIteratorBaseERKT_EUliE_EEviT1_)
	.align		4
        /*034c*/ 	.word	index@(__assertfail)
	.align		4
        /*0350*/ 	.word	index@(_ZN2at6native27unrolled_elementwise_kernelINS0_13AUnaryFunctorIllbZZZNS0_23logical_and_kernel_cudaERNS_14TensorIteratorEENKUlvE0_clEvENKUlvE2_clEvEUlllE_EESt5arrayIPcLm2EELi4E23TrivialOffsetCalculatorILi1EjESD_NS0_6memory12LoadWithCastILi1EEENSE_13StoreWithCastILi1EEEEEviT_T0_T2_T3_T4_T5_)
	.align		4
        /*0354*/ 	.word	index@(__assertfail)
	.align		4
        /*0358*/ 	.word	index@(_ZN2at6native18elementwise_kernelILi128ELi4EZNS0_15gpu_kernel_implINS0_13BinaryFunctorIllbZZZNS0_23logical_and_kernel_cudaERNS_14TensorIteratorEENKUlvE0_clEvENKUlvE2_clEvEUlllE_EEEEvRNS_18TensorIteratorBaseERKT_EUliE_EEviT1_)
	.align		4
        /*035c*/ 	.word	index@(__assertfail)
	.align		4
        /*0360*/ 	.word	index@(_ZN2at6native27unrolled_elementwise_kernelINS0_13BinaryFunctorIllbZZZNS0_23logical_and_kernel_cudaERNS_14TensorIteratorEENKUlvE0_clEvENKUlvE2_clEvEUlllE_EESt5arrayIPcLm3EELi4E23TrivialOffsetCalculatorILi2EjESC_ILi1EjENS0_6memory12LoadWithCastILi2EEENSF_13StoreWithCastILi1EEEEEviT_T0_T2_T3_T4_T5_)
	.align		4
        /*0364*/ 	.word	index@(__assertfail)
	.align		4
        /*0368*/ 	.word	index@(_ZN2at6native18elementwise_kernelILi128ELi4EZNS0_15gpu_kernel_implINS0_13AUnaryFunctorIiibZZZNS0_23logical_and_kernel_cudaERNS_14TensorIteratorEENKUlvE0_clEvENKUlvE1_clEvEUliiE_EEEEvRNS_18TensorIteratorBaseERKT_EUliE_EEviT1_)
	.align		4
        /*036c*/ 	.word	index@(__assertfail)
	.align		4
        /*0370*/ 	.word	index@(_ZN2at6native27unrolled_elementwise_kernelINS0_13AUnaryFunctorIiibZZZNS0_23logical_and_kernel_cudaERNS_14TensorIteratorEENKUlvE0_clEvENKUlvE1_clEvEUliiE_EESt5arrayIPcLm2EELi4E23TrivialOffsetCalculatorILi1EjESD_NS0_6memory12LoadWithCastILi1EEENSE_13StoreWithCastILi1EEEEEviT_T0_T2_T3_T4_T5_)
	.align		4
        /*0374*/ 	.word	index@(__assertfail)
	.align		4
        /*0378*/ 	.word	index@(_ZN2at6native18elementwise_kernelILi128ELi4EZNS0_15gpu_kernel_implINS0_13BinaryFunctorIiibZZZNS0_23logical_and_kernel_cudaERNS_14TensorIteratorEENKUlvE0_clEvENKUlvE1_clEvEUliiE_EEEEvRNS_18TensorIteratorBaseERKT_EUliE_EEviT1_)
	.align		4
        /*037c*/ 	.word	index@(__assertfail)
	.align		4
        /*0380*/ 	.word	index@(_ZN2at6native27unrolled_elementwise_kernelINS0_13BinaryFunctorIiibZZZNS0_23logical_and_kernel_cudaERNS_14TensorIteratorEENKUlvE0_clEvENKUlvE1_clEvEUliiE_EESt5arrayIPcLm3EELi4E23TrivialOffsetCalculatorILi2EjESC_ILi1EjENS0_6memory12LoadWithCastILi2EEENSF_13StoreWithCastILi1EEEEEviT_T0_T2_T3_T4_T5_)
	.align		4
        /*0384*/ 	.word	index@(__assertfail)
	.align		4
        /*0388*/ 	.word	index@(_ZN2at6native18elementwise_kernelILi128ELi4EZNS0_15gpu_kernel_implINS0_13AUnaryFunctorIaabZZZNS0_23logical_and_kernel_cudaERNS_14TensorIteratorEENKUlvE0_clEvENKUlvE0_clEvEUlaaE_EEEEvRNS_18TensorIteratorBaseERKT_EUliE_EEviT1_)
	.align		4
        /*038c*/ 	.word	index@(__assertfail)
	.align		4
        /*0390*/ 	.word	index@(_ZN2at6native27unrolled_elementwise_kernelINS0_13AUnaryFunctorIaabZZZNS0_23logical_and_kernel_cudaERNS_14TensorIteratorEENKUlvE0_clEvENKUlvE0_clEvEUlaaE_EESt5arrayIPcLm2EELi4E23TrivialOffsetCalculatorILi1EjESD_NS0_6memory12LoadWithCastILi1EEENSE_13StoreWithCastILi1EEEEEviT_T0_T2_T3_T4_T5_)
	.align		4
        /*0394*/ 	.word	index@(__assertfail)
	.align		4
        /*0398*/ 	.word	index@(_ZN2at6native18elementwise_kernelILi128ELi4EZNS0_15gpu_kernel_implINS0_13BinaryFunctorIaabZZZNS0_23logical_and_kernel_cudaERNS_14TensorIteratorEENKUlvE0_clEvENKUlvE0_clEvEUlaaE_EEEEvRNS_18TensorIteratorBaseERKT_EUliE_EEviT1_)
	.align		4
        /*039c*/ 	.word	index@(__assertfail)
	.align		4
        /*03a0*/ 	.word	index@(_ZN2at6native27unrolled_elementwise_kernelINS0_13BinaryFunctorIaabZZZNS0_23logical_and_kernel_cudaERNS_14TensorIteratorEENKUlvE0_clEvENKUlvE0_clEvEUlaaE_EESt5arrayIPcLm3EELi4E23TrivialOffsetCalculatorILi2EjESC_ILi1EjENS0_6memory12LoadWithCastILi2EEENSF_13StoreWithCastILi1EEEEEviT_T0_T2_T3_T4_T5_)
	.align		4
        /*03a4*/ 	.word	index@(__assertfail)
	.align		4
        /*03a8*/ 	.word	index@(_ZN2at6native18elementwise_kernelILi128ELi4EZNS0_15gpu_kernel_implINS0_13AUnaryFunctorIhhbZZZNS0_23logical_and_kernel_cudaERNS_14TensorIteratorEENKUlvE0_clEvENKUlvE_clEvEUlhhE_EEEEvRNS_18TensorIteratorBaseERKT_EUliE_EEviT1_)
	.align		4
        /*03ac*/ 	.word	index@(__assertfail)
	.align		4
        /*03b0*/ 	.word	index@(_ZN2at6native27unrolled_elementwise_kernelINS0_13AUnaryFunctorIhhbZZZNS0_23logical_and_kernel_cudaERNS_14TensorIteratorEENKUlvE0_clEvENKUlvE_clEvEUlhhE_EESt5arrayIPcLm2EELi4E23TrivialOffsetCalculatorILi1EjESD_NS0_6memory12LoadWithCastILi1EEENSE_13StoreWithCastILi1EEEEEviT_T0_T2_T3_T4_T5_)
	.align		4
        /*03b4*/ 	.word	index@(__assertfail)
	.align		4
        /*03b8*/ 	.word	index@(_ZN2at6native18elementwise_kernelILi128ELi4EZNS0_15gpu_kernel_implINS0_13BinaryFunctorIhhbZZZNS0_23logical_and_kernel_cudaERNS_14TensorIteratorEENKUlvE0_clEvENKUlvE_clEvEUlhhE_EEEEvRNS_18TensorIteratorBaseERKT_EUliE_EEviT1_)
	.align		4
        /*03bc*/ 	.word	index@(__assertfail)
	.align		4
        /*03c0*/ 	.word	index@(_ZN2at6native27unrolled_elementwise_kernelINS0_13BinaryFunctorIhhbZZZNS0_23logical_and_kernel_cudaERNS_14TensorIteratorEENKUlvE0_clEvENKUlvE_clEvEUlhhE_EESt5arrayIPcLm3EELi4E23TrivialOffsetCalculatorILi2EjESC_ILi1EjENS0_6memory12LoadWithCastILi2EEENSF_13StoreWithCastILi1EEEEEviT_T0_T2_T3_T4_T5_)
	.align		4
        /*03c4*/ 	.word	index@(__assertfail)
	.align		4
        /*03c8*/ 	.word	0x00000000
	.align		4
        /*03cc*/ 	.word	0xfffffffe
	.align		4
        /*03d0*/ 	.word	0x00000000
	.align		4
        /*03d4*/ 	.word	0xfffffffd
	.align		4
        /*03d8*/ 	.word	0x00000000
	.align		4
        /*03dc*/ 	.word	0xfffffffc


//--------------------- .nv.constant4             --------------------------
	.section	.nv.constant4,"a",@progbits
	.align	8
	.align		8
.nv.constant4:
        /*0000*/ 	.dword	__assertfail
	.align		8
        /*0008*/ 	.dword	__unnamed_1
	.align		8
        /*0010*/ 	.dword	__unnamed_2
	.align		8
        /*0018*/ 	.dword	__unnamed_3
	.align		8
        /*0020*/ 	.dword	__unnamed_4
	.align		8
        /*0028*/ 	.dword	__unnamed_5
	.align		8
        /*0030*/ 	.dword	__unnamed_6
	.align		8
        /*0038*/ 	.dword	__unnamed_7
	.align		8
        /*0040*/ 	.dword	__unnamed_8
	.align		8
        /*0048*/ 	.dword	__unnamed_9
	.align		8
        /*0050*/ 	.dword	__unnamed_10
	.align		8
        /*0058*/ 	.dword	__unnamed_11
	.align		8
        /*0060*/ 	.dword	_ZN57_INTERNAL_a5fe4eab_26_BinaryLogicalOpsKernels_cu_af2bb0934cuda3std3__45__cpo5beginE
	.align		8
        /*0068*/ 	.dword	_ZN57_INTERNAL_a5fe4eab_26_BinaryLogicalOpsKernels_cu_af2bb0934cuda3std3__45__cpo3endE
	.align		8
        /*0070*/ 	.dword	_ZN57_INTERNAL_a5fe4eab_26_BinaryLogicalOpsKernels_cu_af2bb0934cuda3std3__45__cpo6cbeginE
	.align		8
        /*0078*/ 	.dword	_ZN57_INTERNAL_a5fe4eab_26_BinaryLogicalOpsKernels_cu_af2bb0934cuda3std3__45__cpo4cendE
	.align		8
        /*0080*/ 	.dword	_ZN57_INTERNAL_a5fe4eab_26_BinaryLogicalOpsKernels_cu_af2bb0934cuda3std3__45__cpo6rbeginE
	.align		8
        /*0088*/ 	.dword	_ZN57_INTERNAL_a5fe4eab_26_BinaryLogicalOpsKernels_cu_af2bb0934cuda3std3__45__cpo4rendE
	.align		8
        /*0090*/ 	.dword	_ZN57_INTERNAL_a5fe4eab_26_BinaryLogicalOpsKernels_cu_af2bb0934cuda3std3__45__cpo7crbeginE
	.align		8
        /*0098*/ 	.dword	_ZN57_INTERNAL_a5fe4eab_26_BinaryLogicalOpsKernels_cu_af2bb0934cuda3std3__45__cpo5crendE
	.align		8
        /*00a0*/ 	.dword	_ZN57_INTERNAL_a5fe4eab_26_BinaryLogicalOpsKernels_cu_af2bb0934cuda3std3__459_GLOBAL__N__a5fe4eab_26_BinaryLogicalOpsKernels_cu_af2bb0936ignoreE
	.align		8
        /*00a8*/ 	.dword	_ZN57_INTERNAL_a5fe4eab_26_BinaryLogicalOpsKernels_cu_af2bb0934cuda3std3__419piecewise_constructE
	.align		8
        /*00b0*/ 	.dword	_ZN57_INTERNAL_a5fe4eab_26_BinaryLogicalOpsKernels_cu_af2bb0934cuda3std3__48in_placeE
	.align		8
        /*00b8*/ 	.dword	_ZN57_INTERNAL_a5fe4eab_26_BinaryLogicalOpsKernels_cu_af2bb0934cuda3std3__420unreachable_sentinelE
	.align		8
        /*00c0*/ 	.dword	_ZN57_INTERNAL_a5fe4eab_26_BinaryLogicalOpsKernels_cu_af2bb0934cuda3std6ranges3__45__cpo4swapE
	.align		8
        /*00c8*/ 	.dword	_ZN57_INTERNAL_a5fe4eab_26_BinaryLogicalOpsKernels_cu_af2bb0934cuda3std6ranges3__45__cpo9iter_moveE
	.align		8
        /*00d0*/ 	.dword	_ZN57_INTERNAL_a5fe4eab_26_BinaryLogicalOpsKernels_cu_af2bb0934cuda3std6ranges3__45__cpo5beginE
	.align		8
        /*00d8*/ 	.dword	_ZN57_INTERNAL_a5fe4eab_26_BinaryLogicalOpsKernels_cu_af2bb0934cuda3std6ranges3__45__cpo3endE
	.align		8
        /*00e0*/ 	.dword	_ZN57_INTERNAL_a5fe4eab_26_BinaryLogicalOpsKernels_cu_af2bb0934cuda3std6ranges3__45__cpo6cbeginE
	.align		8
        /*00e8*/ 	.dword	_ZN57_INTERNAL_a5fe4eab_26_BinaryLogicalOpsKernels_cu_af2bb0934cuda3std6ranges3__45__cpo4cendE
	.align		8
        /*00f0*/ 	.dword	_ZN57_INTERNAL_a5fe4eab_26_BinaryLogicalOpsKernels_cu_af2bb0934cuda3std6ranges3__45__cpo7advanceE
	.align		8
        /*00f8*/ 	.dword	_ZN57_INTERNAL_a5fe4eab_26_BinaryLogicalOpsKernels_cu_af2bb0934cuda3std6ranges3__45__cpo9iter_swapE
	.align		8
        /*0100*/ 	.dword	_ZN57_INTERNAL_a5fe4eab_26_BinaryLogicalOpsKernels_cu_af2bb0934cuda3std6ranges3__45__cpo4nextE
	.align		8
        /*0108*/ 	.dword	_ZN57_INTERNAL_a5fe4eab_26_BinaryLogicalOpsKernels_cu_af2bb0934cuda3std6ranges3__45__cpo4prevE
	.align		8
        /*0110*/ 	.dword	_ZN57_INTERNAL_a5fe4eab_26_BinaryLogicalOpsKernels_cu_af2bb0934cuda3std6ranges3__45__cpo4dataE
	.align		8
        /*0118*/ 	.dword	_ZN57_INTERNAL_a5fe4eab_26_BinaryLogicalOpsKernels_cu_af2bb0934cuda3std6ranges3__45__cpo5cdataE
	.align		8
        /*0120*/ 	.dword	_ZN57_INTERNAL_a5fe4eab_26_BinaryLogicalOpsKernels_cu_af2bb0934cuda3std6ranges3__45__cpo4sizeE
	.align		8
        /*0128*/ 	.dword	_ZN57_INTERNAL_a5fe4eab_26_BinaryLogicalOpsKernels_cu_af2bb0934cuda3std6ranges3__45__cpo5ssizeE
	.align		8
        /*0130*/ 	.dword	_ZN57_INTERNAL_a5fe4eab_26_BinaryLogicalOpsKernels_cu_af2bb0934cuda3std6ranges3__45__cpo8distanceE
	.align		8
        /*0138*/ 	.dword	_ZN57_INTERNAL_a5fe4eab_26_BinaryLogicalOpsKernels_cu_af2bb0936thrust23THRUST_300001_SM_900_NS6system6detail10sequential3seqE
	.align		8
        /*0140*/ 	.dword	$str$7
	.align		8
        /*0148*/ 	.dword	$str$8


//--------------------- .text._ZN2at6native18elementwise_kernelILi128ELi4EZNS0_15gpu_kernel_implINS0_13AUnaryFunctorIN3c108BFloat16ES5_bZZZNS0_23logical_xor_kernel_cudaERNS_14TensorIteratorEENKUlvE0_clEvENKUlvE8_clEvEUlS5_S5_E_EEEEvRNS_18TensorIteratorBaseERKT_EUliE_EEviT1_ --------------------------
	.section	.text._ZN2at6native18elementwise_kernelILi128ELi4EZNS0_15gpu_kernel_implINS0_13AUnaryFunctorIN3c108BFloat16ES5_bZZZNS0_23logical_xor_kernel_cudaERNS_14TensorIteratorEENKUlvE0_clEvENKUlvE8_clEvEUlS5_S5_E_EEEEvRNS_18TensorIteratorBaseERKT_EUliE_EEviT1_,"ax",@progbits
	.align	128
        .global         _ZN2at6native18elementwise_kernelILi128ELi4EZNS0_15gpu_kernel_implINS0_13AUnaryFunctorIN3c108BFloat16ES5_bZZZNS0_23logical_xor_kernel_cudaERNS_14TensorIteratorEENKUlvE0_clEvENKUlvE8_clEvEUlS5_S5_E_EEEEvRNS_18TensorIteratorBaseERKT_EUliE_EEviT1_
        .type           _ZN2at6native18elementwise_kernelILi128ELi4EZNS0_15gpu_kernel_implINS0_13AUnaryFunctorIN3c108BFloat16ES5_bZZZNS0_23logical_xor_kernel_cudaERNS_14TensorIteratorEENKUlvE0_clEvENKUlvE8_clEvEUlS5_S5_E_EEEEvRNS_18TensorIteratorBaseERKT_EUliE_EEviT1_,@function
        .size           _ZN2at6native18elementwise_kernelILi128ELi4EZNS0_15gpu_kernel_implINS0_13AUnaryFunctorIN3c108BFloat16ES5_bZZZNS0_23logical_xor_kernel_cudaERNS_14TensorIteratorEENKUlvE0_clEvENKUlvE8_clEvEUlS5_S5_E_EEEEvRNS_18TensorIteratorBaseERKT_EUliE_EEviT1_,(.L_x_43749 - _ZN2at6native18elementwise_kernelILi128ELi4EZNS0_15gpu_kernel_implINS0_13AUnaryFunctorIN3c108BFloat16ES5_bZZZNS0_23logical_xor_kernel_cudaERNS_14TensorIteratorEENKUlvE0_clEvENKUlvE8_clEvEUlS5_S5_E_EEEEvRNS_18TensorIteratorBaseERKT_EUliE_EEviT1_)
        .other          _ZN2at6native18elementwise_kernelILi128ELi4EZNS0_15gpu_kernel_implINS0_13AUnaryFunctorIN3c108BFloat16ES5_bZZZNS0_23logical_xor_kernel_cudaERNS_14TensorIteratorEENKUlvE0_clEvENKUlvE8_clEvEUlS5_S5_E_EEEEvRNS_18TensorIteratorBaseERKT_EUliE_EEviT1_,@"STO_CUDA_ENTRY STV_DEFAULT"
_ZN2at6native18elementwise_kernelILi128ELi4EZNS0_15gpu_kernel_implINS0_13AUnaryFunctorIN3c108BFloat16ES5_bZZZNS0_23logical_xor_kernel_cudaERNS_14TensorIteratorEENKUlvE0_clEvENKUlvE8_clEvEUlS5_S5_E_EEEEvRNS_18TensorIteratorBaseERKT_EUliE_EEviT1_:
.text._ZN2at6native18elementwise_kernelILi128ELi4EZNS0_15gpu_kernel_implINS0_13AUnaryFunctorIN3c108BFloat16ES5_bZZZNS0_23logical_xor_kernel_cudaERNS_14TensorIteratorEENKUlvE0_clEvENKUlvE8_clEvEUlS5_S5_E_EEEEvRNS_18TensorIteratorBaseERKT_EUliE_EEviT1_:
[----:B------:R-:W0:Y:S01]  /*0000*/  LDC R1, c[0x0][0x28] ;  /* 0x00000a00ff017b82 */ /* 0x000e220000000800 */
[----:B------:R-:W1:Y:S01]  /*0010*/  S2R R23, SR_CTAID.X ;  /* 0x0000000000177919 */ /* 0x000e620000002500 */
[----:B------:R-:W-:Y:S01]  /*0020*/  ULDC UR4, c[0x0][0x210] ;  /* 0x0000840000047ab9 */ /* 0x000fe20000000800 */
[----:B------:R-:W-:Y:S01]  /*0030*/  ULDC.64 UR36, c[0x0][0x208] ;  /* 0x0000820000247ab9 */ /* 0x000fe20000000a00 */
[----:B------:R-:W-:Y:S01]  /*0040*/  BSSY B6, `(.L_x_0) ;  /* 0x0000320000067945 */ /* 0x000fe20003800000 */
[----:B------:R-:W1:Y:S02]  /*0050*/  S2R R18, SR_TID.X ;  /* 0x0000000000127919 */ /* 0x000e640000002100 */
[----:B-1----:R-:W-:-:S05]  /*0060*/  IMAD R19, R23, 0x200, R18 ;  /* 0x0000020017137824 */ /* 0x002fca00078e0212 */
[----:B------:R-:W-:-:S13]  /*0070*/  ISETP.GE.AND P0, PT, R19, UR4, PT ;  /* 0x0000000413007c0c */ /* 0x000fda000bf06270 */
[----:B0-----:R-:W-:Y:S05]  /*0080*/  @P0 BRA `(.L_x_1) ;  /* 0x00000030006c0947 */ /* 0x001fea0003800000 */
[----:B------:R-:W0:Y:S01]  /*0090*/  LDC R6, c[0x0][0x218] ;  /* 0x00008600ff067b82 */ /* 0x000e220000000800 */
[----:B------:R-:W-:Y:S02]  /*00a0*/  IMAD.MOV.U32 R0, RZ, RZ, RZ ;  /* 0x000000ffff007224 */ /* 0x000fe400078e00ff */
[----:B------:R-:W-:Y:S01]  /*00b0*/  IMAD.MOV.U32 R16, RZ, RZ, RZ ;  /* 0x000000ffff107224 */ /* 0x000fe200078e00ff */
[----:B0-----:R-:W-:-:S13]  /*00c0*/  ISETP.NE.AND P0, PT, R6, RZ, PT ;  /* 0x000000ff0600720c */ /* 0x001fda0003f05270 */
[----:B------:R-:W-:Y:S05]  /*00d0*/  @!P0 BRA `(.L_x_2) ;  /* 0x0000001000b08947 */ /* 0x000fea0003800000 */
[----:B------:R-:W-:Y:S01]  /*00e0*/  IMAD.MOV.U32 R2, RZ, RZ, RZ ;  /* 0x000000ffff027224 */ /* 0x000fe200078e00ff */
[----:B------:R-:W-:Y:S01]  /*00f0*/  ULDC.64 UR4, c[0x0][0x220] ;  /* 0x0000880000047ab9 */ /* 0x000fe20000000a00 */
[----:B------:R-:W-:Y:S01]  /*0100*/  IMAD.MOV.U32 R3, RZ, RZ, R19 ;  /* 0x000000ffff037224 */ /* 0x000fe200078e0013 */
[----:B------:R-:W-:Y:S01]  /*0110*/  ISETP.NE.AND P0, PT, R6, 0x1, PT ;  /* 0x000000010600780c */ /* 0x000fe20003f05270 */
[----:B------:R-:W-:Y:S01]  /*0120*/  IMAD.HI.U32 R2, R19, UR4, R2 ;  /* 0x0000000413027c27 */ /* 0x000fe2000f8e0002 */
[----:B------:R-:W-:-:S04]  /*0130*/  ULDC UR4, c[0x0][0x21c] ;  /* 0x0000870000047ab9 */ /* 0x000fc80000000800 */
[----:B------:R-:W-:-:S05]  /*0140*/  SHF.R.U32.HI R3, RZ, UR5, R2 ;  /* 0x00000005ff037c19 */ /* 0x000fca0008011602 */
[----:B------:R-:W-:-:S04]  /*0150*/  IMAD.MOV R0, RZ, RZ, -R3 ;  /* 0x000000ffff007224 */ /* 0x000fc800078e0a03 */
[----:B------:R-:W-:Y:S01]  /*0160*/  IMAD R19, R0, UR4, R19 ;  /* 0x0000000400137c24 */ /* 0x000fe2000f8e0213 */
[----:B------:R-:W-:-:S03]  /*0170*/  ULDC.64 UR4, c[0x0][0x348] ;  /* 0x0000d20000047ab9 */ /* 0x000fc60000000a00 */
[C---:B------:R-:W-:Y:S02]  /*0180*/  IMAD R16, R19.reuse, UR4, RZ ;  /* 0x0000000413107c24 */ /* 0x040fe4000f8e02ff */
[----:B------:R-:W-:Y:S01]  /*0190*/  IMAD R0, R19, UR5, RZ ;  /* 0x0000000513007c24 */ /* 0x000fe2000f8e02ff */
[----:B------:R-:W-:Y:S06]  /*01a0*/  @!P0 BRA `(.L_x_2) ;  /* 0x00000010007c8947 */ /* 0x000fec0003800000 */
[----:B------:R-:W-:Y:S01]  /*01b0*/  IMAD.MOV.U32 R2, RZ, RZ, RZ ;  /* 0x000000ffff027224 */ /* 0x000fe200078e00ff */
[----:B------:R-:W-:Y:S01]  /*01c0*/  ULDC.64 UR6, c[0x0][0x228] ;  /* 0x00008a0000067ab9 */ /* 0x000fe20000000a00 */
[----:B------:R-:W-:Y:S01]  /*01d0*/  ULDC UR5, c[0x0][0x230] ;  /* 0x00008c0000057ab9 */ /* 0x000fe20000000800 */
[----:B------:R-:W-:Y:S01]  /*01e0*/  ISETP.NE.AND P0, PT, R6, 0x2, PT ;  /* 0x000000020600780c */ /* 0x000fe20003f05270 */
[----:B------:R-:W-:-:S05]  /*01f0*/  IMAD.HI.U32 R4, R3, UR7, R2 ;  /* 0x0000000703047c27 */ /* 0x000fca000f8e0002 */
[----:B------:R-:W-:-:S05]  /*0200*/  SHF.R.U32.HI R5, RZ, UR5, R4 ;  /* 0x00000005ff057c19 */ /* 0x000fca0008011604 */
[----:B------:R-:W-:-:S04]  /*0210*/  IMAD.MOV R2, RZ, RZ, -R5 ;  /* 0x000000ffff027224 */ /* 0x000fc800078e0a05 */
[----:B------:R-:W-:Y:S01]  /*0220*/  IMAD R3, R2, UR6, R3 ;  /* 0x0000000602037c24 */ /* 0x000fe2000f8e0203 */
[----:B------:R-:W-:-:S03]  /*0230*/  ULDC.64 UR6, c[0x0][0x350] ;  /* 0x0000d40000067ab9 */ /* 0x000fc60000000a00 */
[C---:B------:R-:W-:Y:S02]  /*0240*/  IMAD R16, R3.reuse, UR6, RZ ;  /* 0x0000000603107c24 */ /* 0x040fe4000f8e02ff */
[----:B------:R-:W-:Y:S02]  /*0250*/  IMAD R0, R3, UR7, R0 ;  /* 0x0000000703007c24 */ /* 0x000fe4000f8e0200 */
[----:B------:R-:W-:Y:S01]  /*0260*/  IMAD R16, R19, UR4, R16 ;  /* 0x0000000413107c24 */ /* 0x000fe2000f8e0210 */
[----:B------:R-:W-:Y:S06]  /*0270*/  @!P0 BRA `(.L_x_2) ;  /* 0x0000001000488947 */ /* 0x000fec0003800000 */
[----:B------:R-:W-:Y:S01]  /*0280*/  IMAD.MOV.U32 R4, RZ, RZ, RZ ;  /* 0x000000ffff047224 */ /* 0x000fe200078e00ff */
[----:B------:R-:W-:Y:S01]  /*0290*/  ULDC.64 UR4, c[0x0][0x238] ;  /* 0x00008e0000047ab9 */ /* 0x000fe20000000a00 */
[----:B------:R-:W-:Y:S02]  /*02a0*/  ISETP.NE.AND P0, PT, R6, 0x3, PT ;  /* 0x000000030600780c */ /* 0x000fe40003f05270 */
[----:B------:R-:W-:Y:S01]  /*02b0*/  IMAD.HI.U32 R2, R5, UR4, R4 ;  /* 0x0000000405027c27 */ /* 0x000fe2000f8e0004 */
[----:B------:R-:W-:-:S04]  /*02c0*/  ULDC UR4, c[0x0][0x234] ;  /* 0x00008d0000047ab9 */ /* 0x000fc80000000800 */
[----:B------:R-:W-:-:S05]  /*02d0*/  SHF.R.U32.HI R3, RZ, UR5, R2 ;  /* 0x00000005ff037c19 */ /* 0x000fca0008011602 */
[----:B------:R-:W-:-:S04]  /*02e0*/  IMAD.MOV R4, RZ, RZ, -R3 ;  /* 0x000000ffff047224 */ /* 0x000fc800078e0a03 */
[----:B------:R-:W-:Y:S01]  /*02f0*/  IMAD R5, R4, UR4, R5 ;  /* 0x0000000404057c24 */ /* 0x000fe2000f8e0205 */
[----:B------:R-:W-:-:S03]  /*0300*/  ULDC.64 UR4, c[0x0][0x358] ;  /* 0x0000d60000047ab9 */ /* 0x000fc60000000a00 */
[C---:B------:R-:W-:Y:S02]  /*0310*/  IMAD R16, R5.reuse, UR4, R16 ;  /* 0x0000000405107c24 */ /* 0x040fe4000f8e0210 */
[----:B------:R-:W-:Y:S01]  /*0320*/  IMAD R0, R5, UR5, R0 ;  /* 0x0000000505007c24 */ /* 0x000fe2000f8e0200 */
[----:B------:R-:W-:Y:S06]  /*0330*/  @!P0 BRA `(.L_x_2) ;  /* 0x0000001000188947 */ /* 0x000fec0003800000 */
[----:B------:R-:W-:Y:S01]  /*0340*/  IMAD.MOV.U32 R2, RZ, RZ, RZ ;  /* 0x000000ffff027224 */ /* 0x000fe200078e00ff */
[----:B------:R-:W-:Y:S01]  /*0350*/  ULDC.64 UR6, c[0x0][0x240] ;  /* 0x0000900000067ab9 */ /* 0x000fe20000000a00 */
[----:B------:R-:W-:Y:S01]  /*0360*/  ULDC UR4, c[0x0][0x248] ;  /* 0x0000920000047ab9 */ /* 0x000fe20000000800 */
[----:B------:R-:W-:Y:S01]  /*0370*/  ISETP.NE.AND P0, PT, R6, 0x4, PT ;  /* 0x000000040600780c */ /* 0x000fe20003f05270 */
[----:B------:R-:W-:-:S05]  /*0380*/  IMAD.HI.U32 R4, R3, UR7, R2 ;  /* 0x0000000703047c27 */ /* 0x000fca000f8e0002 */
[----:B------:R-:W-:Y:S01]  /*0390*/  SHF.R.U32.HI R5, RZ, UR4, R4 ;  /* 0x00000004ff057c19 */ /* 0x000fe20008011604 */
[----:B------:R-:W-:-:S04]  /*03a0*/  ULDC.64 UR4, c[0x0][0x360] ;  /* 0x0000d80000047ab9 */ /* 0x000fc80000000a00 */
[----:B------:R-:W-:-:S04]  /*03b0*/  IMAD.MOV R2, RZ, RZ, -R5 ;  /* 0x000000ffff027224 */ /* 0x000fc800078e0a05 */
[----:B------:R-:W-:-:S04]  /*03c0*/  IMAD R3, R2, UR6, R3 ;  /* 0x0000000602037c24 */ /* 0x000fc8000f8e0203 */
[C---:B------:R-:W-:Y:S02]  /*03d0*/  IMAD R16, R3.reuse, UR4, R16 ;  /* 0x0000000403107c24 */ /* 0x040fe4000f8e0210 */
        /* <DEDUP_REMOVED lines=243> */
[----:B------:R-:W-:-:S03]  /*1310*/  ULDC.64 UR4, c[0x0][0x340] ;  /* 0x0000d00000047ab9 */ /* 0x000fc60000000a00 */
[----:B------:R-:W-:Y:S01]  /*1320*/  IMAD.HI.U32 R2, R5, UR4, R4 ;  /* 0x0000000405027c27 */ /* 0x000fe2000f8e0004 */
[----:B------:R-:W-:-:S04]  /*1330*/  ULDC UR4, c[0x0][0x33c] ;  /* 0x0000cf0000047ab9 */ /* 0x000fc80000000800 */
[----:B------:R-:W-:-:S05]  /*1340*/  SHF.R.U32.HI R2, RZ, UR5, R2 ;  /* 0x00000005ff027c19 */ /* 0x000fca0008011602 */
[----:B------:R-:W-:-:S04]  /*1350*/  IMAD.MOV R3, RZ, RZ, -R2 ;  /* 0x000000ffff037224 */ /* 0x000fc800078e0a02 */
[----:B------:R-:W-:Y:S01]  /*1360*/  IMAD R5, R3, UR4, R5 ;  /* 0x0000000403057c24 */ /* 0x000fe2000f8e0205 */
[----:B------:R-:W-:-:S03]  /*1370*/  ULDC.64 UR4, c[0x0][0x408] ;  /* 0x0001020000047ab9 */ /* 0x000fc60000000a00 */
[C---:B------:R-:W-:Y:S02]  /*1380*/  IMAD R16, R5.reuse, UR4, R16 ;  /* 0x0000000405107c24 */ /* 0x040fe4000f8e0210 */
[----:B------:R-:W-:-:S07]  /*1390*/  IMAD R0, R5, UR5, R0 ;  /* 0x0000000505007c24 */ /* 0x000fce000f8e0200 */
.L_x_2:
[----:B------:R-:W0:Y:S01]  /*13a0*/  LDC.U8 R5, c[0x0][0x425] ;  /* 0x00010940ff057b82 */ /* 0x000e220000000000 */
[----:B------:R-:W-:Y:S01]  /*13b0*/  ULDC.64 UR4, c[0x0][0x410] ;  /* 0x0001040000047ab9 */ /* 0x000fe20000000a00 */
[----:B------:R-:W-:Y:S01]  /*13c0*/  ULDC.64 UR6, c[0x0][0x418] ;  /* 0x0001060000067ab9 */ /* 0x000fe20000000a00 */
[----:B------:R-:W-:Y:S02]  /*13d0*/  IADD3 R16, P1, R16, UR4, RZ ;  /* 0x0000000410107c10 */ /* 0x000fe4000ff3e0ff */
[----:B------:R-:W-:-:S03]  /*13e0*/  IADD3 R2, P2, R0, UR6, RZ ;  /* 0x0000000600027c10 */ /* 0x000fc6000ff5e0ff */
[----:B------:R-:W-:Y:S02]  /*13f0*/  IMAD.X R17, RZ, RZ, UR5, P1 ;  /* 0x00000005ff117e24 */ /* 0x000fe400088e06ff */
[----:B------:R-:W-:Y:S01]  /*1400*/  IMAD.X R3, RZ, RZ, UR7, P2 ;  /* 0x00000007ff037e24 */ /* 0x000fe200090e06ff */
[----:B0-----:R-:W-:-:S04]  /*1410*/  PRMT R4, R5, 0x9910, RZ ;  /* 0x0000991005047816 */ /* 0x001fc800000000ff */
[----:B------:R-:W-:-:S13]  /*1420*/  ISETP.GT.AND P0, PT, R4, 0x9, PT ;  /* 0x000000090400780c */ /* 0x000fda0003f04270 */
[----:B------:R-:W-:Y:S05]  /*1430*/  @P0 BRA `(.L_x_3) ;  /* 0x0000000400100947 */ /* 0x000fea0003800000 */
[----:B------:R-:W-:-:S13]  /*1440*/  ISETP.GT.AND P0, PT, R4, 0x4, PT ;  /* 0x000000040400780c */ /* 0x000fda0003f04270 */
[----:B------:R-:W-:Y:S05]  /*1450*/  @P0 BRA `(.L_x_4) ;  /* 0x0000000000800947 */ /* 0x000fea0003800000 */
[----:B------:R-:W-:-:S13]  /*1460*/  ISETP.GT.AND P0, PT, R4, 0x1, PT ;  /* 0x000000010400780c */ /* 0x000fda0003f04270 */
[----:B------:R-:W-:Y:S05]  /*1470*/  @P0 BRA `(.L_x_5) ;  /* 0x0000000000300947 */ /* 0x000fea0003800000 */
[----:B------:R-:W-:-:S13]  /*1480*/  ISETP.NE.AND P0, PT, R5, RZ, PT ;  /* 0x000000ff0500720c */ /* 0x000fda0003f05270 */
[----:B------:R-:W-:Y:S05]  /*1490*/  @!P0 BRA `(.L_x_6) ;  /* 0x0000000000188947 */ /* 0x000fea0003800000 */
[----:B------:R-:W-:-:S13]  /*14a0*/  ISETP.NE.AND P0, PT, R4, 0x1, PT ;  /* 0x000000010400780c */ /* 0x000fda0003f05270 */
[----:B------:R-:W-:Y:S05]  /*14b0*/  @P0 BRA `(.L_x_7) ;  /* 0x0000000c004c0947 */ /* 0x000fea0003800000 */
[----:B------:R-:W2:Y:S02]  /*14c0*/  LDG.E.S8 R2, desc[UR36][R2.64] ;  /* 0x0000002402027981 */ /* 0x000ea4000c1e1300 */
[----:B--2---:R-:W0:Y:S02]  /*14d0*/  I2F.S16 R0, R2 ;  /* 0x0000000200007306 */ /* 0x004e240000101400 */
[----:B0-----:R-:W-:Y:S01]  /*14e0*/  F2FP.BF16.F32.PACK_AB R0, RZ, R0 ;  /* 0x00000000ff00723e */ /* 0x001fe200000010ff */
[----:B------:R-:W-:Y:S06]  /*14f0*/  BRA `(.L_x_8) ;  /* 0x0000000c00a07947 */ /* 0x000fec0003800000 */
.L_x_6:
[----:B------:R-:W2:Y:S02]  /*1500*/  LDG.E.U8 R2, desc[UR36][R2.64] ;  /* 0x0000002402027981 */ /* 0x000ea4000c1e1100 */
[----:B--2---:R-:W-:-:S04]  /*1510*/  I2FP.F32.U32 R0, R2 ;  /* 0x0000000200007245 */ /* 0x004fc80000201000 */
[----:B------:R-:W-:Y:S01]  /*1520*/  F2FP.BF16.F32.PACK_AB R0, RZ, R0 ;  /* 0x00000000ff00723e */ /* 0x000fe200000010ff */
[----:B------:R-:W-:Y:S06]  /*1530*/  BRA `(.L_x_8) ;  /* 0x0000000c00907947 */ /* 0x000fec0003800000 */
.L_x_5:
[----:B------:R-:W-:-:S13]  /*1540*/  ISETP.NE.AND P0, PT, R4, 0x2, PT ;  /* 0x000000020400780c */ /* 0x000fda0003f05270 */
[----:B------:R-:W-:Y:S05]  /*1550*/  @!P0 BRA `(.L_x_9) ;  /* 0x0000000000308947 */ /* 0x000fea0003800000 */
[----:B------:R-:W-:-:S13]  /*1560*/  ISETP.NE.AND P0, PT, R4, 0x3, PT ;  /* 0x000000030400780c */ /* 0x000fda0003f05270 */
[----:B------:R-:W-:Y:S05]  /*1570*/  @!P0 BRA `(.L_x_10) ;  /* 0x0000000000188947 */ /* 0x000fea0003800000 */
[----:B------:R-:W-:-:S13]  /*1580*/  ISETP.NE.AND P0, PT, R4, 0x4, PT ;  /* 0x000000040400780c */ /* 0x000fda0003f05270 */
[----:B------:R-:W-:Y:S05]  /*1590*/  @P0 BRA `(.L_x_7) ;  /* 0x0000000c00140947 */ /* 0x000fea0003800000 */
[----:B------:R-:W2:Y:S02]  /*15a0*/  LDG.E.64 R2, desc[UR36][R2.64] ;  /* 0x0000002402027981 */ /* 0x000ea4000c1e1b00 */
[----:B--2---:R-:W0:Y:S02]  /*15b0*/  I2F.S64 R0, R2 ;  /* 0x0000000200007312 */ /* 0x004e240000301400 */
[----:B0-----:R-:W-:Y:S01]  /*15c0*/  F2FP.BF16.F32.PACK_AB R0, RZ, R0 ;  /* 0x00000000ff00723e */ /* 0x001fe200000010ff */
[----:B------:R-:W-:Y:S06]  /*15d0*/  BRA `(.L_x_8) ;  /* 0x0000000c00687947 */ /* 0x000fec0003800000 */
.L_x_10:
[----:B------:R-:W2:Y:S02]  /*15e0*/  LDG.E R2, desc[UR36][R2.64] ;  /* 0x0000002402027981 */ /* 0x000ea4000c1e1900 */
[----:B--2---:R-:W-:-:S04]  /*15f0*/  I2FP.F32.S32 R0, R2 ;  /* 0x0000000200007245 */ /* 0x004fc80000201400 */
[----:B------:R-:W-:Y:S01]  /*1600*/  F2FP.BF16.F32.PACK_AB R0, RZ, R0 ;  /* 0x00000000ff00723e */ /* 0x000fe200000010ff */
[----:B------:R-:W-:Y:S06]  /*1610*/  BRA `(.L_x_8) ;  /* 0x0000000c00587947 */ /* 0x000fec0003800000 */
.L_x_9:
[----:B------:R-:W2:Y:S02]  /*1620*/  LDG.E.U16 R2, desc[UR36][R2.64] ;  /* 0x0000002402027981 */ /* 0x000ea4000c1e1500 */
[----:B--2---:R-:W0:Y:S02]  /*1630*/  I2F.S16 R0, R2 ;  /* 0x0000000200007306 */ /* 0x004e240000101400 */
[----:B0-----:R-:W-:Y:S01]  /*1640*/  F2FP.BF16.F32.PACK_AB R0, RZ, R0 ;  /* 0x00000000ff00723e */ /* 0x001fe200000010ff */
[----:B------:R-:W-:Y:S06]  /*1650*/  BRA `(.L_x_8) ;  /* 0x0000000c00487947 */ /* 0x000fec0003800000 */
.L_x_4:
[----:B------:R-:W-:-:S13]  /*1660*/  ISETP.GT.AND P0, PT, R4, 0x6, PT ;  /* 0x000000060400780c */ /* 0x000fda0003f04270 */
[----:B------:R-:W-:Y:S05]  /*1670*/  @P0 BRA `(.L_x_11) ;  /* 0x00000000002c0947 */ /* 0x000fea0003800000 */
[----:B------:R-:W-:-:S13]  /*1680*/  ISETP.NE.AND P0, PT, R4, 0x5, PT ;  /* 0x000000050400780c */ /* 0x000fda0003f05270 */
[----:B------:R-:W-:Y:S05]  /*1690*/  @!P0 BRA `(.L_x_12) ;  /* 0x0000000000148947 */ /* 0x000fea0003800000 */
[----:B------:R-:W-:-:S13]  /*16a0*/  ISETP.NE.AND P0, PT, R4, 0x6, PT ;  /* 0x000000060400780c */ /* 0x000fda0003f05270 */
[----:B------:R-:W-:Y:S05]  /*16b0*/  @P0 BRA `(.L_x_7) ;  /* 0x0000000800cc0947 */ /* 0x000fea0003800000 */
[----:B------:R-:W2:Y:S02]  /*16c0*/  LDG.E R2, desc[UR36][R2.64] ;  /* 0x0000002402027981 */ /* 0x000ea4000c1e1900 */
[----:B--2---:R-:W-:Y:S01]  /*16d0*/  F2FP.BF16.F32.PACK_AB R0, RZ, R2 ;  /* 0x00000002ff00723e */ /* 0x004fe200000010ff */
[----:B------:R-:W-:Y:S06]  /*16e0*/  BRA `(.L_x_8) ;  /* 0x0000000c00247947 */ /* 0x000fec0003800000 */
.L_x_12:
[----:B------:R-:W2:Y:S02]  /*16f0*/  LDG.E.U16 R0, desc[UR36][R2.64] ;  /* 0x0000002402007981 */ /* 0x000ea4000c1e1500 */
[----:B--2---:R-:W-:-:S05]  /*1700*/  HADD2.F32 R0, -RZ, R0.H0_H0 ;  /* 0x20000000ff007230 */ /* 0x004fca0000004100 */
[----:B------:R-:W-:Y:S01]  /*1710*/  F2FP.BF16.F32.PACK_AB R0, RZ, R0 ;  /* 0x00000000ff00723e */ /* 0x000fe200000010ff */
[----:B------:R-:W-:Y:S06]  /*1720*/  BRA `(.L_x_8) ;  /* 0x0000000c00147947 */ /* 0x000fec0003800000 */
.L_x_11:
[----:B------:R-:W-:-:S13]  /*1730*/  ISETP.NE.AND P0, PT, R4, 0x7, PT ;  /* 0x000000070400780c */ /* 0x000fda0003f05270 */
[----:B------:R-:W-:Y:S05]  /*1740*/  @!P0 BRA `(.L_x_13) ;  /* 0x00000000002c8947 */ /* 0x000fea0003800000 */
[----:B------:R-:W-:-:S13]  /*1750*/  ISETP.NE.AND P0, PT, R4, 0x8, PT ;  /* 0x000000080400780c */ /* 0x000fda0003f05270 */
[----:B------:R-:W-:Y:S05]  /*1760*/  @!P0 BRA `(.L_x_14) ;  /* 0x0000000000148947 */ /* 0x000fea0003800000 */
[----:B------:R-:W-:-:S13]  /*1770*/  ISETP.NE.AND P0, PT, R4, 0x9, PT ;  /* 0x000000090400780c */ /* 0x000fda0003f05270 */
[----:B------:R-:W-:Y:S05]  /*1780*/  @P0 BRA `(.L_x_7) ;  /* 0x0000000800980947 */ /* 0x000fea0003800000 */
[----:B------:R-:W2:Y:S02]  /*1790*/  LDG.E R2, desc[UR36][R2.64] ;  /* 0x0000002402027981 */ /* 0x000ea4000c1e1900 */
[----:B--2---:R-:W-:Y:S01]  /*17a0*/  F2FP.BF16.F32.PACK_AB R0, RZ, R2 ;  /* 0x00000002ff00723e */ /* 0x004fe200000010ff */
[----:B------:R-:W-:Y:S06]  /*17b0*/  BRA `(.L_x_8) ;  /* 0x0000000800f07947 */ /* 0x000fec0003800000 */
.L_x_14:
[----:B------:R-:W2:Y:S02]  /*17c0*/  LDG.E.U16 R2, desc[UR36][R2.64] ;  /* 0x0000002402027981 */ /* 0x000ea4000c1e1500 */
[----:B--2---:R-:W-:-:S05]  /*17d0*/  HADD2.F32 R0, -RZ, R2.H0_H0 ;  /* 0x20000002ff007230 */ /* 0x004fca0000004100 */
[----:B------:R-:W-:Y:S01]  /*17e0*/  F2FP.BF16.F32.PACK_AB R0, RZ, R0 ;  /* 0x00000000ff00723e */ /* 0x000fe200000010ff */
[----:B------:R-:W-:Y:S06]  /*17f0*/  BRA `(.L_x_8) ;  /* 0x0000000800e07947 */ /* 0x000fec0003800000 */
.L_x_13:
[----:B------:R-:W2:Y:S01]  /*1800*/  LDG.E.64 R2, desc[UR36][R2.64] ;  /* 0x0000002402027981 */ /* 0x000ea2000c1e1b00 */
[----:B------:R-:W-:Y:S01]  /*1810*/  UMOV UR4, 0xf0000000 ;  /* 0xf000000000047882 */ /* 0x000fe20000000000 */
[----:B------:R-:W-:Y:S01]  /*1820*/  UMOV UR5, 0x380fffff ;  /* 0x380fffff00057882 */ /* 0x000fe20000000000 */
[----:B--2---:R-:W0:Y:S01]  /*1830*/  F2F.F32.F64 R0, R2 ;  /* 0x0000000200007310 */ /* 0x004e220000301000 */
[----:B------:R-:W-:-:S14]  /*1840*/  DSETP.GEU.AND P0, PT, |R2|, UR4, PT ;  /* 0x0000000402007e2a */ /* 0x000fdc000bf0e200 */
[----:B0-----:R-:W-:-:S05]  /*1850*/  @!P0 FMUL R0, R0, 1.175494350822287508e-38 ;  /* 0x0080000000008820 */ /* 0x001fca0000400000 */
[----:B------:R-:W-:Y:S01]  /*1860*/  F2FP.BF16.F32.PACK_AB R0, RZ, R0 ;  /* 0x00000000ff00723e */ /* 0x000fe200000010ff */
[----:B------:R-:W-:Y:S06]  /*1870*/  BRA `(.L_x_8) ;  /* 0x0000000800c07947 */ /* 0x000fec0003800000 */
.L_x_3:
[----:B------:R-:W-:-:S13]  /*1880*/  ISETP.GT.AND P0, PT, R4, 0x18, PT ;  /* 0x000000180400780c */ /* 0x000fda0003f04270 */
[----:B------:R-:W-:Y:S05]  /*1890*/  @P0 BRA `(.L_x_15) ;  /* 0x0000000400000947 */ /* 0x000fea0003800000 */
[----:B------:R-:W-:-:S13]  /*18a0*/  ISETP.GT.AND P0, PT, R4, 0xe, PT ;  /* 0x0000000e0400780c */ /* 0x000fda0003f04270 */
[----:B------:R-:W-:Y:S05]  /*18b0*/  @P0 BRA `(.L_x_16) ;  /* 0x0000000000440947 */ /* 0x000fea0003800000 */
[----:B------:R-:W-:-:S13]  /*18c0*/  ISETP.NE.AND P0, PT, R4, 0xa, PT ;  /* 0x0000000a0400780c */ /* 0x000fda0003f05270 */
[----:B------:R-:W-:Y:S05]  /*18d0*/  @!P0 BRA `(.L_x_17) ;  /* 0x00000000001c8947 */ /* 0x000fea0003800000 */
[----:B------:R-:W-:-:S13]  /*18e0*/  ISETP.NE.AND P0, PT, R4, 0xb, PT ;  /* 0x0000000b0400780c */ /* 0x000fda0003f05270 */
[----:B------:R-:W-:Y:S05]  /*18f0*/  @P0 BRA `(.L_x_7) ;  /* 0x00000008003c0947 */ /* 0x000fea0003800000 */
[----:B------:R-:W2:Y:S02]  /*1900*/  LDG.E.U8 R2, desc[UR36][R2.64] ;  /* 0x0000002402027981 */ /* 0x000ea4000c1e1100 */
[----:B--2---:R-:W-:-:S04]  /*1910*/  ISETP.NE.AND P0, PT, R2, RZ, PT ;  /* 0x000000ff0200720c */ /* 0x004fc80003f05270 */
[----:B------:R-:W-:-:S04]  /*1920*/  FSEL R0, RZ, 1, !P0 ;  /* 0x3f800000ff007808 */ /* 0x000fc80004000000 */
[----:B------:R-:W-:Y:S01]  /*1930*/  F2FP.BF16.F32.PACK_AB R0, RZ, R0 ;  /* 0x00000000ff00723e */ /* 0x000fe200000010ff */
[----:B------:R-:W-:Y:S06]  /*1940*/  BRA `(.L_x_8) ;  /* 0x00000008008c7947 */ /* 0x000fec0003800000 */
.L_x_17:
        /* <DEDUP_REMOVED lines=8> */
.L_x_16:
[----:B------:R-:W-:-:S13]  /*19d0*/  ISETP.NE.AND P0, PT, R4, 0xf, PT ;  /* 0x0000000f0400780c */ /* 0x000fda0003f05270 */
[----:B------:R-:W-:Y:S05]  /*19e0*/  @!P0 BRA `(.L_x_18) ;  /* 0x0000000000a48947 */ /* 0x000fea0003800000 */
[----:B------:R-:W-:-:S13]  /*19f0*/  ISETP.NE.AND P0, PT, R4, 0x17, PT ;  /* 0x000000170400780c */ /* 0x000fda0003f05270 */
[----:B------:R-:W-:Y:S05]  /*1a00*/  @!P0 BRA `(.L_x_19) ;  /* 0x0000000000608947 */ /* 0x000fea0003800000 */
[----:B------:R-:W-:-:S13]  /*1a10*/  ISETP.NE.AND P0, PT, R4, 0x18, PT ;  /* 0x000000180400780c */ /* 0x000fda0003f05270 */
[----:B------:R-:W-:Y:S05]  /*1a20*/  @P0 BRA `(.L_x_7) ;  /* 0x0000000400f00947 */ /* 0x000fea0003800000 */
[----:B------:R-:W2:Y:S01]  /*1a30*/  LDG.E.U8 R0, desc[UR36][R2.64] ;  /* 0x0000002402007981 */ /* 0x000ea2000c1e1100 */
[----:B------:R-:W-:Y:S02]  /*1a40*/  IMAD.MOV.U32 R8, RZ, RZ, -0x800000 ;  /* 0xff800000ff087424 */ /* 0x000fe400078e00ff */
[----:B--2---:R-:W-:-:S05]  /*1a50*/  IMAD.SHL.U32 R0, R0, 0x1000000, RZ ;  /* 0x0100000000007824 */ /* 0x004fca00078e00ff */
[----:B------:R-:W-:-:S04]  /*1a60*/  LOP3.LUT R4, R0, 0x7f000000, RZ, 0xc0, !PT ;  /* 0x7f00000000047812 */ /* 0x000fc800078ec0ff */
[----:B------:R-:W0:Y:S01]  /*1a70*/  FLO.U32 R5, R4 ;  /* 0x0000000400057300 */ /* 0x000e2200000e0000 */
[C---:B------:R-:W-:Y:S02]  /*1a80*/  VIADD R6, R4.reuse, 0x1000000 ;  /* 0x0100000004067836 */ /* 0x040fe40000000000 */
[----:B------:R-:W-:-:S03]  /*1a90*/  VIADD R2, R4, 0xffffffff ;  /* 0xffffffff04027836 */ /* 0x000fc60000000000 */
[----:B------:R-:W-:Y:S02]  /*1aa0*/  SHF.R.S32.HI R6, RZ, 0x8, R6 ;  /* 0x00000008ff067819 */ /* 0x000fe40000011406 */
[----:B------:R-:W-:Y:S02]  /*1ab0*/  SHF.R.S32.HI R2, RZ, 0x1f, R2 ;  /* 0x0000001fff027819 */ /* 0x000fe40000011402 */
[----:B0-----:R-:W-:-:S04]  /*1ac0*/  IADD3 R5, -R5, 0x1f, RZ ;  /* 0x0000001f05057810 */ /* 0x001fc80007ffe1ff */
[C---:B------:R-:W-:Y:S01]  /*1ad0*/  ISETP.GT.U32.AND P0, PT, R5.reuse, 0x4, PT ;  /* 0x000000040500780c */ /* 0x040fe20003f04070 */
[----:B------:R-:W-:-:S05]  /*1ae0*/  VIADD R5, R5, 0xfffffffc ;  /* 0xfffffffc05057836 */ /* 0x000fca0000000000 */
[----:B------:R-:W-:-:S05]  /*1af0*/  SEL R5, R5, RZ, P0 ;  /* 0x000000ff05057207 */ /* 0x000fca0000000000 */
[----:B------:R-:W-:Y:S01]  /*1b00*/  IMAD R8, R5, R8, 0x3c000000 ;  /* 0x3c00000005087424 */ /* 0x000fe200078e0208 */
[----:B------:R-:W-:-:S04]  /*1b10*/  SHF.L.U32 R5, R4, R5, RZ ;  /* 0x0000000504057219 */ /* 0x000fc800000006ff */
[----:B------:R-:W-:-:S04]  /*1b20*/  LEA.HI R5, R5, R8, RZ, 0x1c ;  /* 0x0000000805057211 */ /* 0x000fc800078fe0ff */
[----:B------:R-:W-:-:S04]  /*1b30*/  LOP3.LUT R5, R5, 0x7f800000, R6, 0xf8, !PT ;  /* 0x7f80000005057812 */ /* 0x000fc800078ef806 */
[----:B------:R-:W-:-:S04]  /*1b40*/  LOP3.LUT R5, R5, R2, RZ, 0x30, !PT ;  /* 0x0000000205057212 */ /* 0x000fc800078e30ff */
[----:B------:R-:W-:-:S04]  /*1b50*/  LOP3.LUT R5, R5, 0x80000000, R0, 0xf8, !PT ;  /* 0x8000000005057812 */ /* 0x000fc800078ef800 */
[----:B------:R-:W-:-:S04]  /*1b60*/  F2FP.BF16.F32.PACK_AB R5, RZ, R5 ;  /* 0x00000005ff05723e */ /* 0x000fc800000010ff */
[----:B------:R-:W-:Y:S01]  /*1b70*/  PRMT R0, R5, 0x7610, R0 ;  /* 0x0000761005007816 */ /* 0x000fe20000000000 */
[----:B------:R-:W-:Y:S06]  /*1b80*/  BRA `(.L_x_8) ;  /* 0x0000000400fc7947 */ /* 0x000fec0003800000 */
.L_x_19:
[----:B------:R-:W2:Y:S02]  /*1b90*/  LDG.E.U8 R2, desc[UR36][R2.64] ;  /* 0x0000002402027981 */ /* 0x000ea4000c1e1100 */
[C---:B--2---:R-:W-:Y:S02]  /*1ba0*/  IMAD.SHL.U32 R0, R2.reuse, 0x2000000, RZ ;  /* 0x0200000002007824 */ /* 0x044fe400078e00ff */
[----:B------:R-:W-:-:S03]  /*1bb0*/  IMAD.SHL.U32 R5, R2, 0x1000000, RZ ;  /* 0x0100000002057824 */ /* 0x000fc600078e00ff */
[----:B------:R-:W-:-:S13]  /*1bc0*/  ISETP.GE.U32.AND P0, PT, R0, 0x8000000, PT ;  /* 0x080000000000780c */ /* 0x000fda0003f06070 */
[C---:B------:R-:W-:Y:S02]  /*1bd0*/  @!P0 IMAD.SHL.U32 R0, R2.reuse, 0x100, RZ ;  /* 0x0000010002008824 */ /* 0x040fe400078e00ff */
[----:B------:R-:W-:-:S03]  /*1be0*/  @P0 IMAD.SHL.U32 R4, R2, 0x200000, RZ ;  /* 0x0020000002040824 */ /* 0x000fc600078e00ff */
[----:B------:R-:W-:Y:S02]  /*1bf0*/  @!P0 LOP3.LUT R0, R0, 0x7f00, RZ, 0xc0, !PT ;  /* 0x00007f0000008812 */ /* 0x000fe400078ec0ff */
[----:B------:R-:W-:Y:S02]  /*1c00*/  @P0 LOP3.LUT R4, R4, 0x70000000, RZ, 0xfc, !PT ;  /* 0x7000000004040812 */ /* 0x000fe400078efcff */
[----:B------:R-:W-:-:S03]  /*1c10*/  @!P0 LOP3.LUT R0, R0, 0x3f000000, RZ, 0xfc, !PT ;  /* 0x3f00000000008812 */ /* 0x000fc600078efcff */
[----:B------:R-:W-:Y:S02]  /*1c20*/  @P0 FMUL.FTZ R4, R4, 1.9259299443872358531e-34 ;  /* 0x0780000004040820 */ /* 0x000fe40000410000 */
[----:B------:R-:W-:-:S05]  /*1c30*/  @!P0 FADD.FTZ R4, R0, -0.5 ;  /* 0xbf00000000048421 */ /* 0x000fca0000010000 */
[----:B------:R-:W-:-:S04]  /*1c40*/  LOP3.LUT R4, R4, 0x80000000, R5, 0xf8, !PT ;  /* 0x8000000004047812 */ /* 0x000fc800078ef805 */
[----:B------:R-:W-:-:S04]  /*1c50*/  F2FP.BF16.F32.PACK_AB R4, RZ, R4 ;  /* 0x00000004ff04723e */ /* 0x000fc800000010ff */
[----:B------:R-:W-:Y:S01]  /*1c60*/  PRMT R0, R4, 0x7610, R0 ;  /* 0x0000761004007816 */ /* 0x000fe20000000000 */
[----:B------:R-:W-:Y:S06]  /*1c70*/  BRA `(.L_x_8) ;  /* 0x0000000400c07947 */ /* 0x000fec0003800000 */
.L_x_18:
[----:B------:R0:W5:Y:S01]  /*1c80*/  LDG.E.U16 R0, desc[UR36][R2.64] ;  /* 0x0000002402007981 */ /* 0x000162000c1e1500 */
[----:B------:R-:W-:Y:S05]  /*1c90*/  BRA `(.L_x_8) ;  /* 0x0000000400b87947 */ /* 0x000fea0003800000 */
.L_x_15:
[----:B------:R-:W-:-:S13]  /*1ca0*/  ISETP.GT.AND P0, PT, R4, 0x1b, PT ;  /* 0x0000001b0400780c */ /* 0x000fda0003f04270 */
[----:B------:R-:W-:Y:S05]  /*1cb0*/  @P0 BRA `(.L_x_20) ;  /* 0x0000000400080947 */ /* 0x000fea0003800000 */
[----:B------:R-:W-:-:S13]  /*1cc0*/  ISETP.NE.AND P0, PT, R4, 0x19, PT ;  /* 0x000000190400780c */ /* 0x000fda0003f05270 */
[----:B------:R-:W-:Y:S05]  /*1cd0*/  @!P0 BRA `(.L_x_21) ;  /* 0x0000000000908947 */ /* 0x000fea0003800000 */
[----:B------:R-:W-:-:S13]  /*1ce0*/  ISETP.NE.AND P0, PT, R4, 0x1a, PT ;  /* 0x0000001a0400780c */ /* 0x000fda0003f05270 */
[----:B------:R-:W-:Y:S05]  /*1cf0*/  @!P0 BRA `(.L_x_22) ;  /* 0x0000000000188947 */ /* 0x000fea0003800000 */
[----:B------:R-:W-:-:S13]  /*1d00*/  ISETP.NE.AND P0, PT, R4, 0x1b, PT ;  /* 0x0000001b0400780c */ /* 0x000fda0003f05270 */
[----:B------:R-:W-:Y:S05]  /*1d10*/  @P0 BRA `(.L_x_7) ;  /* 0x0000000400340947 */ /* 0x000fea0003800000 */
[----:B------:R-:W2:Y:S02]  /*1d20*/  LDG.E.U16 R0, desc[UR36][R2.64] ;  /* 0x0000002402007981 */ /* 0x000ea4000c1e1500 */
[----:B--2---:R-:W-:-:S04]  /*1d30*/  I2FP.F32.U32 R0, R0 ;  /* 0x0000000000007245 */ /* 0x004fc80000201000 */
[----:B------:R-:W-:Y:S01]  /*1d40*/  F2FP.BF16.F32.PACK_AB R0, RZ, R0 ;  /* 0x00000000ff00723e */ /* 0x000fe200000010ff */
[----:B------:R-:W-:Y:S06]  /*1d50*/  BRA `(.L_x_8) ;  /* 0x0000000400887947 */ /* 0x000fec0003800000 */
.L_x_22:
[----:B------:R-:W2:Y:S01]  /*1d60*/  LDG.E.U8 R2, desc[UR36][R2.64] ;  /* 0x0000002402027981 */ /* 0x000ea2000c1e1100 */
[----:B------:R-:W-:Y:S01]  /*1d70*/  BSSY B0, `(.L_x_23) ;  /* 0x0000018000007945 */ /* 0x000fe20003800000 */
[----:B------:R-:W-:Y:S01]  /*1d80*/  IMAD.MOV.U32 R0, RZ, RZ, RZ ;  /* 0x000000ffff007224 */ /* 0x000fe200078e00ff */
[----:B--2---:R-:W-:-:S13]  /*1d90*/  ISETP.NE.AND P0, PT, R2, RZ, PT ;  /* 0x000000ff0200720c */ /* 0x004fda0003f05270 */
[----:B------:R-:W-:Y:S05]  /*1da0*/  @!P0 BRA `(.L_x_24) ;  /* 0x0000000000508947 */ /* 0x000fea0003800000 */
[----:B------:R-:W-:-:S13]  /*1db0*/  ISETP.NE.AND P0, PT, R2, 0x80, PT ;  /* 0x000000800200780c */ /* 0x000fda0003f05270 */
[----:B------:R-:W-:Y:S01]  /*1dc0*/  @!P0 IMAD.MOV.U32 R0, RZ, RZ, 0x7f800001 ;  /* 0x7f800001ff008424 */ /* 0x000fe200078e00ff */
[----:B------:R-:W-:Y:S06]  /*1dd0*/  @!P0 BRA `(.L_x_24) ;  /* 0x0000000000448947 */ /* 0x000fec0003800000 */
[C---:B------:R-:W-:Y:S01]  /*1de0*/  LOP3.LUT P0, R0, R2.reuse, 0x78, RZ, 0xc0, !PT ;  /* 0x0000007802007812 */ /* 0x040fe2000780c0ff */
[----:B------:R-:W-:Y:S01]  /*1df0*/  BSSY B1, `(.L_x_25) ;  /* 0x000000c000017945 */ /* 0x000fe20003800000 */
[----:B------:R-:W-:Y:S02]  /*1e00*/  SHF.R.U32.HI R3, RZ, 0x7, R2 ;  /* 0x00000007ff037819 */ /* 0x000fe40000011602 */
[----:B------:R-:W-:Y:S02]  /*1e10*/  LOP3.LUT R2, R2, 0x7, RZ, 0xc0, !PT ;  /* 0x0000000702027812 */ /* 0x000fe400078ec0ff */
[----:B------:R-:W-:Y:S01]  /*1e20*/  SHF.R.U32.HI R0, RZ, 0x3, R0 ;  /* 0x00000003ff007819 */ /* 0x000fe20000011600 */
[----:B------:R-:W-:-:S06]  /*1e30*/  IMAD.U32 R4, R3, -0x80000000, RZ ;  /* 0x8000000003047824 */ /* 0x000fcc00078e00ff */
[----:B------:R-:W-:Y:S05]  /*1e40*/  @P0 BRA `(.L_x_26) ;  /* 0x0000000000180947 */ /* 0x000fea0003800000 */
[----:B------:R-:W0:Y:S02]  /*1e50*/  FLO.U32 R3, R2 ;  /* 0x0000000200037300 */ /* 0x000e2400000e0000 */
[----:B0-----:R-:W-:-:S04]  /*1e60*/  IADD3 R3, -R3, 0x1f, RZ ;  /* 0x0000001f03037810 */ /* 0x001fc80007ffe1ff */
[----:B------:R-:W-:Y:S01]  /*1e70*/  IADD3 R0, R0, 0x1d, -R3 ;  /* 0x0000001d00007810 */ /* 0x000fe20007ffe803 */
[----:B------:R-:W-:-:S05]  /*1e80*/  VIADD R5, R3, 0xffffffe4 ;  /* 0xffffffe403057836 */ /* 0x000fca0000000000 */
[----:B------:R-:W-:-:S04]  /*1e90*/  SHF.L.U32 R5, R2, R5, RZ ;  /* 0x0000000502057219 */ /* 0x000fc800000006ff */
[----:B------:R-:W-:-:S07]  /*1ea0*/  LOP3.LUT R2, R5, 0x7, RZ, 0xc0, !PT ;  /* 0x0000000705027812 */ /* 0x000fce00078ec0ff */
.L_x_26:
[----:B------:R-:W-:Y:S05]  /*1eb0*/  BSYNC B1 ;  /* 0x0000000000017941 */ /* 0x000fea0003800000 */
.L_x_25:
[----:B------:R-:W-:Y:S01]  /*1ec0*/  LEA R3, R0, 0x3b800000, 0x17 ;  /* 0x3b80000000037811 */ /* 0x000fe200078eb8ff */
[----:B------:R-:W-:-:S05]  /*1ed0*/  IMAD.SHL.U32 R0, R2, 0x100000, RZ ;  /* 0x0010000002007824 */ /* 0x000fca00078e00ff */
[----:B------:R-:W-:-:S07]  /*1ee0*/  LOP3.LUT R0, R3, R0, R4, 0xfe, !PT ;  /* 0x0000000003007212 */ /* 0x000fce00078efe04 */
.L_x_24:
[----:B------:R-:W-:Y:S05]  /*1ef0*/  BSYNC B0 ;  /* 0x0000000000007941 */ /* 0x000fea0003800000 */
.L_x_23:
[----:B------:R-:W-:Y:S01]  /*1f00*/  F2FP.BF16.F32.PACK_AB R0, RZ, R0 ;  /* 0x00000000ff00723e */ /* 0x000fe200000010ff */
[----:B------:R-:W-:Y:S06]  /*1f10*/  BRA `(.L_x_8) ;  /* 0x0000000400187947 */ /* 0x000fec0003800000 */
.L_x_21:
        /* <DEDUP_REMOVED lines=21> */
.L_x_30:
[----:B------:R-:W-:Y:S05]  /*2070*/  BSYNC B1 ;  /* 0x0000000000017941 */ /* 0x000fea0003800000 */
.L_x_29:
[----:B------:R-:W-:Y:S01]  /*2080*/  LEA R3, R0, 0x37800000, 0x17 ;  /* 0x3780000000037811 */ /* 0x000fe200078eb8ff */
[----:B------:R-:W-:-:S05]  /*2090*/  IMAD.SHL.U32 R0, R2, 0x200000, RZ ;  /* 0x0020000002007824 */ /* 0x000fca00078e00ff */
[----:B------:R-:W-:-:S07]  /*20a0*/  LOP3.LUT R0, R3, R0, R4, 0xfe, !PT ;  /* 0x0000000003007212 */ /* 0x000fce00078efe04 */
.L_x_28:
[----:B------:R-:W-:Y:S05]  /*20b0*/  BSYNC B0 ;  /* 0x0000000000007941 */ /* 0x000fea0003800000 */
.L_x_27:
[----:B------:R-:W-:Y:S01]  /*20c0*/  F2FP.BF16.F32.PACK_AB R0, RZ, R0 ;  /* 0x00000000ff00723e */ /* 0x000fe200000010ff */
[----:B------:R-:W-:Y:S06]  /*20d0*/  BRA `(.L_x_8) ;  /* 0x0000000000a87947 */ /* 0x000fec0003800000 */
.L_x_20:
[----:B------:R-:W-:-:S13]  /*20e0*/  ISETP.NE.AND P0, PT, R4, 0x1c, PT ;  /* 0x0000001c0400780c */ /* 0x000fda0003f05270 */
[----:B------:R-:W-:Y:S05]  /*20f0*/  @!P0 BRA `(.L_x_31) ;  /* 0x0000000000948947 */ /* 0x000fea0003800000 */
[----:B------:R-:W-:-:S13]  /*2100*/  ISETP.NE.AND P0, PT, R4, 0x1d, PT ;  /* 0x0000001d0400780c */ /* 0x000fda0003f05270 */
[----:B------:R-:W-:Y:S05]  /*2110*/  @!P0 BRA `(.L_x_32) ;  /* 0x00000000007c8947 */ /* 0x000fea0003800000 */
[----:B------:R-:W-:-:S13]  /*2120*/  ISETP.NE.AND P0, PT, R4, 0x2c, PT ;  /* 0x0000002c0400780c */ /* 0x000fda0003f05270 */
[----:B------:R-:W-:Y:S05]  /*2130*/  @P0 BRA `(.L_x_7) ;  /* 0x00000000002c0947 */ /* 0x000fea0003800000 */
[----:B------:R-:W2:Y:S01]  /*2140*/  LDG.E.U8 R2, desc[UR36][R2.64] ;  /* 0x0000002402027981 */ /* 0x000ea2000c1e1100 */
[----:B------:R-:W-:Y:S01]  /*2150*/  BSSY B0, `(.L_x_33) ;  /* 0x0000007000007945 */ /* 0x000fe20003800000 */
[----:B------:R-:W-:Y:S01]  /*2160*/  IMAD.MOV.U32 R0, RZ, RZ, 0x400000 ;  /* 0x00400000ff007424 */ /* 0x000fe200078e00ff */
[----:B--2---:R-:W-:-:S13]  /*2170*/  ISETP.NE.AND P0, PT, R2, RZ, PT ;  /* 0x000000ff0200720c */ /* 0x004fda0003f05270 */
[----:B------:R-:W-:Y:S05]  /*2180*/  @!P0 BRA `(.L_x_34) ;  /* 0x00000000000c8947 */ /* 0x000fea0003800000 */
[----:B------:R-:W-:-:S13]  /*2190*/  ISETP.NE.AND P0, PT, R2, 0xff, PT ;  /* 0x000000ff0200780c */ /* 0x000fda0003f05270 */
[----:B------:R-:W-:Y:S02]  /*21a0*/  @!P0 IMAD.MOV.U32 R0, RZ, RZ, 0x7f800001 ;  /* 0x7f800001ff008424 */ /* 0x000fe400078e00ff */
[----:B------:R-:W-:-:S07]  /*21b0*/  @P0 IMAD.SHL.U32 R0, R2, 0x800000, RZ ;  /* 0x0080000002000824 */ /* 0x000fce00078e00ff */
.L_x_34:
[----:B------:R-:W-:Y:S05]  /*21c0*/  BSYNC B0 ;  /* 0x0000000000007941 */ /* 0x000fea0003800000 */
.L_x_33:
[----:B------:R-:W-:Y:S01]  /*21d0*/  F2FP.BF16.F32.PACK_AB R0, RZ, R0 ;  /* 0x00000000ff00723e */ /* 0x000fe200000010ff */
[----:B------:R-:W-:Y:S06]  /*21e0*/  BRA `(.L_x_8) ;  /* 0x0000000000647947 */ /* 0x000fec0003800000 */
.L_x_7:
[----:B------:R-:W-:Y:S01]  /*21f0*/  MOV R2, 0x0 ;  /* 0x0000000000027802 */ /* 0x000fe20000000f00 */
[----:B------:R-:W-:Y:S01]  /*2200*/  ULDC.64 UR4, c[0x4][0x140] ;  /* 0x0100500000047ab9 */ /* 0x000fe20000000a00 */
[----:B------:R-:W-:Y:S01]  /*2210*/  ULDC.64 UR6, c[0x4][0x58] ;  /* 0x0100160000067ab9 */ /* 0x000fe20000000a00 */
[----:B------:R-:W-:Y:S02]  /*2220*/  IMAD.U32 R4, RZ, RZ, UR4 ;  /* 0x00000004ff047e24 */ /* 0x000fe4000f8e00ff */
[----:B------:R-:W-:Y:S01]  /*2230*/  IMAD.U32 R5, RZ, RZ, UR5 ;  /* 0x00000005ff057e24 */ /* 0x000fe2000f8e00ff */
[----:B------:R-:W0:Y:S01]  /*2240*/  LDC.64 R2, c[0x4][R2] ;  /* 0x0100000002027b82 */ /* 0x000e220000000a00 */
[----:B------:R-:W-:Y:S01]  /*2250*/  ULDC.64 UR4, c[0x4][0x148] ;  /* 0x0100520000047ab9 */ /* 0x000fe20000000a00 */
[----:B------:R-:W-:Y:S02]  /*2260*/  IMAD.U32 R10, RZ, RZ, UR6 ;  /* 0x00000006ff0a7e24 */ /* 0x000fe4000f8e00ff */
[----:B------:R-:W-:-:S02]  /*2270*/  IMAD.U32 R6, RZ, RZ, UR4 ;  /* 0x00000004ff067e24 */ /* 0x000fc4000f8e00ff */
[----:B------:R-:W-:Y:S02]  /*2280*/  IMAD.U32 R7, RZ, RZ, UR5 ;  /* 0x00000005ff077e24 */ /* 0x000fe4000f8e00ff */
[----:B------:R-:W-:Y:S02]  /*2290*/  IMAD.U32 R11, RZ, RZ, UR7 ;  /* 0x00000007ff0b7e24 */ /* 0x000fe4000f8e00ff */
[----:B------:R-:W-:Y:S02]  /*22a0*/  IMAD.MOV.U32 R8, RZ, RZ, 0x4e ;  /* 0x0000004eff087424 */ /* 0x000fe400078e00ff */
[----:B------:R-:W-:Y:S02]  /*22b0*/  IMAD.MOV.U32 R12, RZ, RZ, 0x1 ;  /* 0x00000001ff0c7424 */ /* 0x000fe400078e00ff */
[----:B------:R-:W-:-:S07]  /*22c0*/  IMAD.MOV.U32 R13, RZ, RZ, RZ ;  /* 0x000000ffff0d7224 */ /* 0x000fce00078e00ff */
[----:B------:R-:W-:-:S07]  /*22d0*/  LEPC R20, `(.L_x_35) ;  /* 0x000000001014794e */ /* 0x000fce0000000000 */
[----:B0-----:R-:W-:Y:S05]  /*22e0*/  CALL.ABS.NOINC R2 ;  /* 0x0000000002007343 */ /* 0x001fea0003c00000 */
.L_x_35:
[----:B------:R-:W-:Y:S01]  /*22f0*/  PRMT R0, RZ, 0x7610, R0 ;  /* 0x00007610ff007816 */ /* 0x000fe20000000000 */
[----:B------:R-:W-:Y:S06]  /*2300*/  BRA `(.L_x_8) ;  /* 0x00000000001c7947 */ /* 0x000fec0003800000 */
.L_x_32:
[----:B------:R-:W2:Y:S02]  /*2310*/  LDG.E.64 R2, desc[UR36][R2.64] ;  /* 0x0000002402027981 */ /* 0x000ea4000c1e1b00 */
[----:B--2---:R-:W0:Y:S02]  /*2320*/  I2F.U64 R0, R2 ;  /* 0x0000000200007312 */ /* 0x004e240000301000 */
[----:B0-----:R-:W-:Y:S01]  /*2330*/  F2FP.BF16.F32.PACK_AB R0, RZ, R0 ;  /* 0x00000000ff00723e */ /* 0x001fe200000010ff */
[----:B------:R-:W-:Y:S06]  /*2340*/  BRA `(.L_x_8) ;  /* 0x00000000000c7947 */ /* 0x000fec0003800000 */
.L_x_31:
[----:B------:R-:W2:Y:S02]  /*2350*/  LDG.E R2, desc[UR36][R2.64] ;  /* 0x0000002402027981 */ /* 0x000ea4000c1e1900 */
[----:B--2---:R-:W-:-:S04]  /*2360*/  I2FP.F32.U32 R0, R2 ;  /* 0x0000000200007245 */ /* 0x004fc80000201000 */
[----:B------:R-:W-:-:S07]  /*2370*/  F2FP.BF16.F32.PACK_AB R0, RZ, R0 ;  /* 0x00000000ff00723e */ /* 0x000fce00000010ff */
.L_x_8:
[----:B0-----:R-:W0:Y:S01]  /*2380*/  LDC.U8 R3, c[0x0][0x424] ;  /* 0x00010900ff037b82 */ /* 0x001e220000000000 */
[----:B------:R-:W-:Y:S01]  /*2390*/  ULDC.U16 UR4, c[0x0][0x422] ;  /* 0x0001088000047ab9 */ /* 0x000fe20000000400 */
[----:B-----5:R-:W-:Y:S01]  /*23a0*/  IMAD.U32 R0, R0, 0x10000, RZ ;  /* 0x0001000000007824 */ /* 0x020fe200078e00ff */
[----:B------:R-:W-:-:S04]  /*23b0*/  USHF.L.U32 UR4, UR4, 0x10, URZ ;  /* 0x0000001004047899 */ /* 0x000fc8000800063f */
[----:B------:R-:W-:Y:S02]  /*23c0*/  FSETP.NEU.FTZ.AND P1, PT, R0, RZ, PT ;  /* 0x000000ff0000720b */ /* 0x000fe40003f3d000 */
[----:B------:R-:W-:-:S04]  /*23d0*/  FSETP.NEU.FTZ.AND P0, PT, RZ, UR4, PT ;  /* 0x00000004ff007c0b */ /* 0x000fc8000bf1d000 */
[----:B------:R-:W-:Y:S02]  /*23e0*/  PLOP3.LUT P0, PT, P0, P1, PT, 0x28, 0x0 ;  /* 0x000000000000781c */ /* 0x000fe40000702570 */
[----:B0-----:R-:W-:-:S05]  /*23f0*/  PRMT R2, R3, 0x9910, RZ ;  /* 0x0000991003027816 */ /* 0x001fca00000000ff */
[----:B------:R-:W-:Y:S01]  /*2400*/  IMAD.MOV.U32 R0, RZ, RZ, R2 ;  /* 0x000000ffff007224 */ /* 0x000fe200078e0002 */
[----:B------:R-:W-:-:S04]  /*2410*/  SEL R2, RZ, 0x1, !P0 ;  /* 0x00000001ff027807 */ /* 0x000fc80004000000 */
        /* <DEDUP_REMOVED lines=10> */
[----:B------:R4:W-:Y:S01]  /*24c0*/  STG.E.U8 desc[UR36][R16.64], R2 ;  /* 0x0000000210007986 */ /* 0x0009e2000c101124 */
[----:B------:R-:W-:Y:S05]  /*24d0*/  BRA `(.L_x_41) ;  /* 0x0000000c00507947 */ /* 0x000fea0003800000 */
.L_x_39:
[----:B------:R3:W-:Y:S01]  /*24e0*/  STG.E.U8 desc[UR36][R16.64], R2 ;  /* 0x0000000210007986 */ /* 0x0007e2000c101124 */
[----:B------:R-:W-:Y:S05]  /*24f0*/  BRA `(.L_x_41) ;  /* 0x0000000c00487947 */ /* 0x000fea0003800000 */
.L_x_38:
[----:B------:R-:W-:-:S13]  /*2500*/  ISETP.NE.AND P0, PT, R0, 0x2, PT ;  /* 0x000000020000780c */ /* 0x000fda0003f05270 */
[----:B------:R-:W-:Y:S05]  /*2510*/  @!P0 BRA `(.L_x_42) ;  /* 0x0000000000248947 */ /* 0x000fea0003800000 */
[----:B------:R-:W-:-:S13]  /*2520*/  ISETP.NE.AND P0, PT, R0, 0x3, PT ;  /* 0x000000030000780c */ /* 0x000fda0003f05270 */
[----:B------:R-:W-:Y:S05]  /*2530*/  @!P0 BRA `(.L_x_43) ;  /* 0x0000000000148947 */ /* 0x000fea0003800000 */
[----:B------:R-:W-:-:S13]  /*2540*/  ISETP.NE.AND P0, PT, R0, 0x4, PT ;  /* 0x000000040000780c */ /* 0x000fda0003f05270 */
[----:B------:R-:W-:Y:S05]  /*2550*/  @P0 BRA `(.L_x_40) ;  /* 0x0000000800dc0947 */ /* 0x000fea0003800000 */
[----:B------:R-:W-:-:S05]  /*2560*/  IMAD.MOV.U32 R3, RZ, RZ, RZ ;  /* 0x000000ffff037224 */ /* 0x000fca00078e00ff */
[----:B------:R0:W-:Y:S01]  /*2570*/  STG.E.64 desc[UR36][R16.64], R2 ;  /* 0x0000000210007986 */ /* 0x0001e2000c101b24 */
[----:B------:R-:W-:Y:S05]  /*2580*/  BRA `(.L_x_41) ;  /* 0x0000000c00247947 */ /* 0x000fea0003800000 */
.L_x_43:
[----:B------:R1:W-:Y:S01]  /*2590*/  STG.E desc[UR36][R16.64], R2 ;  /* 0x0000000210007986 */ /* 0x0003e2000c101924 */
[----:B------:R-:W-:Y:S05]  /*25a0*/  BRA `(.L_x_41) ;  /* 0x0000000c001c7947 */ /* 0x000fea0003800000 */
.L_x_42:
[----:B------:R2:W-:Y:S01]  /*25b0*/  STG.E.U16 desc[UR36][R16.64], R2 ;  /* 0x0000000210007986 */ /* 0x0005e2000c101524 */
[----:B------:R-:W-:Y:S05]  /*25c0*/  BRA `(.L_x_41) ;  /* 0x0000000c00147947 */ /* 0x000fea0003800000 */
.L_x_37:
[----:B------:R-:W-:-:S13]  /*25d0*/  ISETP.GT.AND P0, PT, R0, 0x6, PT ;  /* 0x000000060000780c */ /* 0x000fda0003f04270 */
[----:B------:R-:W-:Y:S05]  /*25e0*/  @P0 BRA `(.L_x_44) ;  /* 0x00000000002c0947 */ /* 0x000fea0003800000 */
[----:B------:R-:W-:-:S13]  /*25f0*/  ISETP.NE.AND P0, PT, R0, 0x5, PT ;  /* 0x000000050000780c */ /* 0x000fda0003f05270 */
[----:B------:R-:W-:Y:S05]  /*2600*/  @!P0 BRA `(.L_x_45) ;  /* 0x0000000000148947 */ /* 0x000fea0003800000 */
[----:B------:R-:W-:-:S13]  /*2610*/  ISETP.NE.AND P0, PT, R0, 0x6, PT ;  /* 0x000000060000780c */ /* 0x000fda0003f05270 */
[----:B------:R-:W-:Y:S05]  /*2620*/  @P0 BRA `(.L_x_40) ;  /* 0x0000000800a80947 */ /* 0x000fea0003800000 */
[----:B------:R-:W-:-:S05]  /*2630*/  I2FP.F32.U32 R3, R2 ;  /* 0x0000000200037245 */ /* 0x000fca0000201000 */
[----:B------:R0:W-:Y:S01]  /*2640*/  STG.E desc[UR36][R16.64], R3 ;  /* 0x0000000310007986 */ /* 0x0001e2000c101924 */
[----:B------:R-:W-:Y:S05]  /*2650*/  BRA `(.L_x_41) ;  /* 0x0000000800f07947 */ /* 0x000fea0003800000 */
.L_x_45:
[----:B------:R-:W-:-:S04]  /*2660*/  I2FP.F32.U32 R0, R2 ;  /* 0x0000000200007245 */ /* 0x000fc80000201000 */
[----:B------:R-:W-:-:S05]  /*2670*/  F2FP.F16.F32.PACK_AB R0, RZ, R0 ;  /* 0x00000000ff00723e */ /* 0x000fca00000000ff */
[----:B------:R0:W-:Y:S01]  /*2680*/  STG.E.U16 desc[UR36][R16.64], R0 ;  /* 0x0000000010007986 */ /* 0x0001e2000c101524 */
[----:B------:R-:W-:Y:S05]  /*2690*/  BRA `(.L_x_41) ;  /* 0x0000000800e07947 */ /* 0x000fea0003800000 */
.L_x_44:
[----:B------:R-:W-:-:S13]  /*26a0*/  ISETP.NE.AND P0, PT, R0, 0x7, PT ;  /* 0x000000070000780c */ /* 0x000fda0003f05270 */
[----:B------:R-:W-:Y:S05]  /*26b0*/  @!P0 BRA `(.L_x_46) ;  /* 0x0000000000348947 */ /* 0x000fea0003800000 */
[----:B------:R-:W-:-:S13]  /*26c0*/  ISETP.NE.AND P0, PT, R0, 0x8, PT ;  /* 0x000000080000780c */ /* 0x000fda0003f05270 */
[----:B------:R-:W-:Y:S05]  /*26d0*/  @!P0 BRA `(.L_x_47) ;  /* 0x0000000000188947 */ /* 0x000fea0003800000 */
[----:B------:R-:W-:-:S13]  /*26e0*/  ISETP.NE.AND P0, PT, R0, 0x9, PT ;  /* 0x000000090000780c */ /* 0x000fda0003f05270 */
[----:B------:R-:W-:Y:S05]  /*26f0*/  @P0 BRA `(.L_x_40) ;  /* 0x0000000800740947 */ /* 0x000fea0003800000 */
[----:B------:R-:W-:Y:S01]  /*2700*/  I2FP.F32.U32 R2, R2 ;  /* 0x0000000200027245 */ /* 0x000fe20000201000 */
[----:B------:R-:W-:-:S05]  /*2710*/  IMAD.MOV.U32 R3, RZ, RZ, RZ ;  /* 0x000000ffff037224 */ /* 0x000fca00078e00ff */
[----:B------:R0:W-:Y:S01]  /*2720*/  STG.E.64 desc[UR36][R16.64], R2 ;  /* 0x0000000210007986 */ /* 0x0001e2000c101b24 */
[----:B------:R-:W-:Y:S05]  /*2730*/  BRA `(.L_x_41) ;  /* 0x0000000800b87947 */ /* 0x000fea0003800000 */
.L_x_47:
[----:B------:R-:W-:-:S04]  /*2740*/  I2FP.F32.U32 R2, R2 ;  /* 0x0000000200027245 */ /* 0x000fc80000201000 */
[----:B------:R-:W-:-:S04]  /*2750*/  F2FP.F16.F32.PACK_AB R3, RZ, R2 ;  /* 0x00000002ff03723e */ /* 0x000fc800000000ff */
[----:B------:R-:W-:-:S05]  /*2760*/  PRMT R3, R3, 0x5410, RZ ;  /* 0x0000541003037816 */ /* 0x000fca00000000ff */
[----:B------:R0:W-:Y:S01]  /*2770*/  STG.E desc[UR36][R16.64], R3 ;  /* 0x0000000310007986 */ /* 0x0001e2000c101924 */
[----:B------:R-:W-:Y:S05]  /*2780*/  BRA `(.L_x_41) ;  /* 0x0000000800a47947 */ /* 0x000fea0003800000 */
.L_x_46:
[----:B------:R-:W0:Y:S02]  /*2790*/  I2F.F64.U32 R2, R2 ;  /* 0x0000000200027312 */ /* 0x000e240000201800 */
[----:B0-----:R0:W-:Y:S01]  /*27a0*/  STG.E.64 desc[UR36][R16.64], R2 ;  /* 0x0000000210007986 */ /* 0x0011e2000c101b24 */
[----:B------:R-:W-:Y:S05]  /*27b0*/  BRA `(.L_x_41) ;  /* 0x0000000800987947 */ /* 0x000fea0003800000 */
.L_x_36:
        /* <DEDUP_REMOVED lines=8> */
[----:B------:R0:W-:Y:S01]  /*2840*/  STG.E.U8 desc[UR36][R16.64], R2 ;  /* 0x0000000210007986 */ /* 0x0001e2000c101124 */
[----:B------:R-:W-:Y:S05]  /*2850*/  BRA `(.L_x_41) ;  /* 0x0000000800707947 */ /* 0x000fea0003800000 */
.L_x_50:
[----:B------:R-:W0:Y:S01]  /*2860*/  I2F.F64.U32 R4, R2 ;  /* 0x0000000200047312 */ /* 0x000e220000201800 */
[----:B------:R-:W-:-:S05]  /*2870*/  CS2R R6, SRZ ;  /* 0x0000000000067805 */ /* 0x000fca000001ff00 */
[----:B0-----:R0:W-:Y:S01]  /*2880*/  STG.E.128 desc[UR36][R16.64], R4 ;  /* 0x0000000410007986 */ /* 0x0011e2000c101d24 */
[----:B------:R-:W-:Y:S05]  /*2890*/  BRA `(.L_x_41) ;  /* 0x0000000800607947 */ /* 0x000fea0003800000 */
.L_x_49:
[----:B------:R-:W-:-:S13]  /*28a0*/  ISETP.NE.AND P0, PT, R0, 0xf, PT ;  /* 0x0000000f0000780c */ /* 0x000fda0003f05270 */
[----:B------:R-:W-:Y:S05]  /*28b0*/  @!P0 BRA `(.L_x_51) ;  /* 0x0000000000b48947 */ /* 0x000fea0003800000 */
[----:B------:R-:W-:-:S13]  /*28c0*/  ISETP.NE.AND P0, PT, R0, 0x17, PT ;  /* 0x000000170000780c */ /* 0x000fda0003f05270 */
[----:B------:R-:W-:Y:S05]  /*28d0*/  @!P0 BRA `(.L_x_52) ;  /* 0x0000000000548947 */ /* 0x000fea0003800000 */
[----:B------:R-:W-:-:S13]  /*28e0*/  ISETP.NE.AND P0, PT, R0, 0x18, PT ;  /* 0x000000180000780c */ /* 0x000fda0003f05270 */
[----:B------:R-:W-:Y:S05]  /*28f0*/  @P0 BRA `(.L_x_40) ;  /* 0x0000000400f40947 */ /* 0x000fea0003800000 */
[----:B------:R-:W-:Y:S01]  /*2900*/  I2FP.F32.U32 R5, R2 ;  /* 0x0000000200057245 */ /* 0x000fe20000201000 */
[----:B------:R-:W-:Y:S03]  /*2910*/  BSSY B0, `(.L_x_53) ;  /* 0x000000e000007945 */ /* 0x000fe60003800000 */
[C---:B------:R-:W-:Y:S02]  /*2920*/  LOP3.LUT R2, R5.reuse, 0x7fffffff, RZ, 0xc0, !PT ;  /* 0x7fffffff05027812 */ /* 0x040fe400078ec0ff */
[----:B------:R-:W-:Y:S02]  /*2930*/  LOP3.LUT R0, R5, 0x80000000, RZ, 0xc0, !PT ;  /* 0x8000000005007812 */ /* 0x000fe400078ec0ff */
[----:B------:R-:W-:Y:S02]  /*2940*/  ISETP.GT.U32.AND P0, PT, R2, 0x43efffff, PT ;  /* 0x43efffff0200780c */ /* 0x000fe40003f04070 */
[----:B------:R-:W-:Y:S01]  /*2950*/  SHF.R.U32.HI R3, RZ, 0x18, R0 ;  /* 0x00000018ff037819 */ /* 0x000fe20000011600 */
[----:B------:R-:W-:-:S10]  /*2960*/  IMAD.MOV.U32 R0, RZ, RZ, 0x7f ;  /* 0x0000007fff007424 */ /* 0x000fd400078e00ff */
[----:B------:R-:W-:Y:S05]  /*2970*/  @P0 BRA `(.L_x_54) ;  /* 0x00000000001c0947 */ /* 0x000fea0003800000 */
[----:B------:R-:W-:-:S13]  /*2980*/  ISETP.GE.U32.AND P0, PT, R2, 0x3c800000, PT ;  /* 0x3c8000000200780c */ /* 0x000fda0003f06070 */
[----:B------:R-:W-:Y:S01]  /*2990*/  @P0 SHF.R.U32.HI R0, RZ, 0x14, R5 ;  /* 0x00000014ff000819 */ /* 0x000fe20000011605 */
[----:B------:R-:W-:-:S03]  /*29a0*/  @!P0 FADD.FTZ R2, R2, 16384 ;  /* 0x4680000002028421 */ /* 0x000fc60000010000 */
[----:B------:R-:W-:-:S04]  /*29b0*/  @P0 LOP3.LUT R0, R0, 0x1, RZ, 0xc0, !PT ;  /* 0x0000000100000812 */ /* 0x000fc800078ec0ff */
[----:B------:R-:W-:-:S04]  /*29c0*/  @P0 IADD3 R0, R5, 0x407ffff, R0 ;  /* 0x0407ffff05000810 */ /* 0x000fc80007ffe000 */
[----:B------:R-:W-:Y:S01]  /*29d0*/  @P0 SHF.R.U32.HI R0, RZ, 0x14, R0 ;  /* 0x00000014ff000819 */ /* 0x000fe20000011600 */
[----:B------:R-:W-:-:S07]  /*29e0*/  @!P0 VIADD R0, R2, 0xb9800000 ;  /* 0xb980000002008836 */ /* 0x000fce0000000000 */
.L_x_54:
[----:B------:R-:W-:Y:S05]  /*29f0*/  BSYNC B0 ;  /* 0x0000000000007941 */ /* 0x000fea0003800000 */
.L_x_53:
[----:B------:R-:W-:-:S05]  /*2a00*/  LOP3.LUT R3, R0, R3, RZ, 0xfc, !PT ;  /* 0x0000000300037212 */ /* 0x000fca00078efcff */
[----:B------:R0:W-:Y:S01]  /*2a10*/  STG.E.U8 desc[UR36][R16.64], R3 ;  /* 0x0000000310007986 */ /* 0x0001e2000c101124 */
[----:B------:R-:W-:Y:S05]  /*2a20*/  BRA `(.L_x_41) ;  /* 0x0000000400fc7947 */ /* 0x000fea0003800000 */
.L_x_52:
[----:B------:R-:W-:Y:S01]  /*2a30*/  I2FP.F32.U32 R3, R2 ;  /* 0x0000000200037245 */ /* 0x000fe20000201000 */
[----:B------:R-:W-:Y:S03]  /*2a40*/  BSSY B0, `(.L_x_55) ;  /* 0x000000f000007945 */ /* 0x000fe60003800000 */
[----:B------:R-:W-:-:S04]  /*2a50*/  LOP3.LUT R2, R3, 0x7fffffff, RZ, 0xc0, !PT ;  /* 0x7fffffff03027812 */ /* 0x000fc800078ec0ff */
[----:B------:R-:W-:-:S13]  /*2a60*/  ISETP.GT.U32.AND P0, PT, R2, 0x477fffff, PT ;  /* 0x477fffff0200780c */ /* 0x000fda0003f04070 */
[----:B------:R-:W-:Y:S05]  /*2a70*/  @P0 BRA `(.L_x_56) ;  /* 0x0000000000200947 */ /* 0x000fea0003800000 */
[----:B------:R-:W-:-:S13]  /*2a80*/  ISETP.GE.U32.AND P0, PT, R2, 0x38800000, PT ;  /* 0x388000000200780c */ /* 0x000fda0003f06070 */
[----:B------:R-:W-:Y:S01]  /*2a90*/  @P0 SHF.R.U32.HI R0, RZ, 0x15, R3 ;  /* 0x00000015ff000819 */ /* 0x000fe20000011603 */
[----:B------:R-:W-:-:S03]  /*2aa0*/  @!P0 FADD.FTZ R2, R2, 128 ;  /* 0x4300000002028421 */ /* 0x000fc60000010000 */
[----:B------:R-:W-:-:S04]  /*2ab0*/  @P0 LOP3.LUT R0, R0, 0x1, RZ, 0xc0, !PT ;  /* 0x0000000100000812 */ /* 0x000fc800078ec0ff */
[----:B------:R-:W-:-:S04]  /*2ac0*/  @P0 IADD3 R0, R3, 0x80fffff, R0 ;  /* 0x080fffff03000810 */ /* 0x000fc80007ffe000 */
[----:B------:R-:W-:Y:S01]  /*2ad0*/  @P0 SHF.R.U32.HI R0, RZ, 0x15, R0 ;  /* 0x00000015ff000819 */ /* 0x000fe20000011600 */
[----:B------:R-:W-:Y:S01]  /*2ae0*/  @!P0 VIADD R0, R2, 0xbd000000 ;  /* 0xbd00000002008836 */ /* 0x000fe20000000000 */
[----:B------:R-:W-:Y:S06]  /*2af0*/  BRA `(.L_x_57) ;  /* 0x00000000000c7947 */ /* 0x000fec0003800000 */
.L_x_56:
[----:B------:R-:W-:Y:S01]  /*2b00*/  IMAD.MOV.U32 R0, RZ, RZ, 0x7f ;  /* 0x0000007fff007424 */ /* 0x000fe200078e00ff */
[----:B------:R-:W-:-:S04]  /*2b10*/  ISETP.GT.U32.AND P0, PT, R2, 0x7f800000, PT ;  /* 0x7f8000000200780c */ /* 0x000fc80003f04070 */
[----:B------:R-:W-:-:S09]  /*2b20*/  SEL R0, R0, 0x7c, P0 ;  /* 0x0000007c00007807 */ /* 0x000fd20000000000 */
.L_x_57:
[----:B------:R-:W-:Y:S05]  /*2b30*/  BSYNC B0 ;  /* 0x0000000000007941 */ /* 0x000fea0003800000 */
.L_x_55:
[----:B------:R-:W-:-:S04]  /*2b40*/  LOP3.LUT R2, R3, 0x80000000, RZ, 0xc0, !PT ;  /* 0x8000000003027812 */ /* 0x000fc800078ec0ff */
[----:B------:R-:W-:-:S04]  /*2b50*/  SHF.R.U32.HI R3, RZ, 0x18, R2 ;  /* 0x00000018ff037819 */ /* 0x000fc80000011602 */
[----:B------:R-:W-:-:S05]  /*2b60*/  LOP3.LUT R3, R0, R3, RZ, 0xfc, !PT ;  /* 0x0000000300037212 */ /* 0x000fca00078efcff */
[----:B------:R0:W-:Y:S01]  /*2b70*/  STG.E.U8 desc[UR36][R16.64], R3 ;  /* 0x0000000310007986 */ /* 0x0001e2000c101124 */
[----:B------:R-:W-:Y:S05]  /*2b80*/  BRA `(.L_x_41) ;  /* 0x0000000400a47947 */ /* 0x000fea0003800000 */
.L_x_51:
[----:B------:R-:W-:-:S04]  /*2b90*/  I2FP.F32.U32 R0, R2 ;  /* 0x0000000200007245 */ /* 0x000fc80000201000 */
[----:B------:R-:W-:-:S05]  /*2ba0*/  F2FP.BF16.F32.PACK_AB R0, RZ, R0 ;  /* 0x00000000ff00723e */ /* 0x000fca00000010ff */
[----:B------:R0:W-:Y:S01]  /*2bb0*/  STG.E.U16 desc[UR36][R16.64], R0 ;  /* 0x0000000010007986 */ /* 0x0001e2000c101524 */
[----:B------:R-:W-:Y:S05]  /*2bc0*/  BRA `(.L_x_41) ;  /* 0x0000000400947947 */ /* 0x000fea0003800000 */
.L_x_48:
        /* <DEDUP_REMOVED lines=8> */
[----:B------:R0:W-:Y:S01]  /*2c50*/  STG.E.U16 desc[UR36][R16.64], R2 ;  /* 0x0000000210007986 */ /* 0x0001e2000c101524 */
[----:B------:R-:W-:Y:S05]  /*2c60*/  BRA `(.L_x_41) ;  /* 0x00000004006c7947 */ /* 0x000fea0003800000 */
.L_x_60:
[----:B------:R-:W-:Y:S01]  /*2c70*/  I2FP.F32.U32 R3, R2 ;  /* 0x0000000200037245 */ /* 0x000fe20000201000 */
[----:B------:R-:W-:Y:S01]  /*2c80*/  BSSY B0, `(.L_x_61) ;  /* 0x0000014000007945 */ /* 0x000fe20003800000 */
[----:B------:R-:W-:Y:S02]  /*2c90*/  IMAD.MOV.U32 R8, RZ, RZ, 0x80 ;  /* 0x00000080ff087424 */ /* 0x000fe400078e00ff */
[----:B------:R-:W-:-:S04]  /*2ca0*/  LOP3.LUT R2, R3, 0x7fffffff, RZ, 0xc0, !PT ;  /* 0x7fffffff03027812 */ /* 0x000fc800078ec0ff */
[----:B------:R-:W-:-:S13]  /*2cb0*/  ISETP.GT.U32.AND P0, PT, R2, 0x437fffff, PT ;  /* 0x437fffff0200780c */ /* 0x000fda0003f04070 */
[----:B------:R-:W-:Y:S05]  /*2cc0*/  @P0 BRA `(.L_x_62) ;  /* 0x00000000003c0947 */ /* 0x000fea0003800000 */
[----:B------:R-:W-:-:S13]  /*2cd0*/  ISETP.GE.U32.AND P0, PT, R2, 0x3c000000, PT ;  /* 0x3c0000000200780c */ /* 0x000fda0003f06070 */
[----:B------:R-:W-:-:S04]  /*2ce0*/  @P0 SHF.R.U32.HI R0, RZ, 0x14, R3 ;  /* 0x00000014ff000819 */ /* 0x000fc80000011603 */
[----:B------:R-:W-:-:S04]  /*2cf0*/  @P0 LOP3.LUT R0, R0, 0x1, RZ, 0xc0, !PT ;  /* 0x0000000100000812 */ /* 0x000fc800078ec0ff */
[----:B------:R-:W-:-:S04]  /*2d00*/  @P0 IADD3 R0, R3, 0x487ffff, R0 ;  /* 0x0487ffff03000810 */ /* 0x000fc80007ffe000 */
[----:B------:R-:W-:-:S04]  /*2d10*/  @P0 SHF.R.U32.HI R0, RZ, 0x14, R0 ;  /* 0x00000014ff000819 */ /* 0x000fc80000011600 */
[----:B------:R-:W-:Y:S01]  /*2d20*/  @P0 LOP3.LUT R0, R0, 0xff, RZ, 0xc0, !PT ;  /* 0x000000ff00000812 */ /* 0x000fe200078ec0ff */
[----:B------:R-:W-:Y:S06]  /*2d30*/  @P0 BRA `(.L_x_63) ;  /* 0x0000000000100947 */ /* 0x000fec0003800000 */
[----:B------:R-:W-:Y:S01]  /*2d40*/  FADD.FTZ R0, R2, 8192 ;  /* 0x4600000002007421 */ /* 0x000fe20000010000 */
[----:B------:R-:W-:-:S04]  /*2d50*/  PRMT R8, RZ, 0x7610, R8 ;  /* 0x00007610ff087816 */ /* 0x000fc80000000008 */
[----:B------:R-:W-:-:S13]  /*2d60*/  LOP3.LUT P0, R0, R0, 0xff, RZ, 0xc0, !PT ;  /* 0x000000ff00007812 */ /* 0x000fda000780c0ff */
[----:B------:R-:W-:Y:S05]  /*2d70*/  @!P0 BRA `(.L_x_62) ;  /* 0x0000000000108947 */ /* 0x000fea0003800000 */
.L_x_63:
[----:B------:R-:W-:-:S04]  /*2d80*/  LOP3.LUT R2, R3, 0x80000000, RZ, 0xc0, !PT ;  /* 0x8000000003027812 */ /* 0x000fc800078ec0ff */
[----:B------:R-:W-:-:S04]  /*2d90*/  SHF.R.U32.HI R3, RZ, 0x18, R2 ;  /* 0x00000018ff037819 */ /* 0x000fc80000011602 */
[----:B------:R-:W-:-:S04]  /*2da0*/  LOP3.LUT R0, R0, R3, RZ, 0xfc, !PT ;  /* 0x0000000300007212 */ /* 0x000fc800078efcff */
[----:B------:R-:W-:-:S07]  /*2db0*/  PRMT R8, R0, 0x7610, R8 ;  /* 0x0000761000087816 */ /* 0x000fce0000000008 */
.L_x_62:
[----:B------:R-:W-:Y:S05]  /*2dc0*/  BSYNC B0 ;  /* 0x0000000000007941 */ /* 0x000fea0003800000 */
.L_x_61:
[----:B------:R0:W-:Y:S01]  /*2dd0*/  STG.E.U8 desc[UR36][R16.64], R8 ;  /* 0x0000000810007986 */ /* 0x0001e2000c101124 */
[----:B------:R-:W-:Y:S05]  /*2de0*/  BRA `(.L_x_41) ;  /* 0x00000004000c7947 */ /* 0x000fea0003800000 */
.L_x_59:
        /* <DEDUP_REMOVED lines=17> */
.L_x_66:
[----:B------:R-:W-:-:S04]  /*2f00*/  LOP3.LUT R2, R3, 0x80000000, RZ, 0xc0, !PT ;  /* 0x8000000003027812 */ /* 0x000fc800078ec0ff */
[----:B------:R-:W-:-:S04]  /*2f10*/  SHF.R.U32.HI R3, RZ, 0x18, R2 ;  /* 0x00000018ff037819 */ /* 0x000fc80000011602 */
[----:B------:R-:W-:-:S04]  /*2f20*/  LOP3.LUT R0, R0, R3, RZ, 0xfc, !PT ;  /* 0x0000000300007212 */ /* 0x000fc800078efcff */
[----:B------:R-:W-:-:S07]  /*2f30*/  PRMT R8, R0, 0x7610, R8 ;  /* 0x0000761000087816 */ /* 0x000fce0000000008 */
.L_x_65:
[----:B------:R-:W-:Y:S05]  /*2f40*/  BSYNC B0 ;  /* 0x0000000000007941 */ /* 0x000fea0003800000 */
.L_x_64:
[----:B------:R0:W-:Y:S01]  /*2f50*/  STG.E.U8 desc[UR36][R16.64], R8 ;  /* 0x0000000810007986 */ /* 0x0001e2000c101124 */
[----:B------:R-:W-:Y:S05]  /*2f60*/  BRA `(.L_x_41) ;  /* 0x0000000000ac7947 */ /* 0x000fea0003800000 */
.L_x_58:
[----:B------:R-:W-:-:S13]  /*2f70*/  ISETP.NE.AND P0, PT, R0, 0x1c, PT ;  /* 0x0000001c0000780c */ /* 0x000fda0003f05270 */
[----:B------:R-:W-:Y:S05]  /*2f80*/  @!P0 BRA `(.L_x_67) ;  /* 0x0000000000a08947 */ /* 0x000fea0003800000 */
[----:B------:R-:W-:-:S13]  /*2f90*/  ISETP.NE.AND P0, PT, R0, 0x1d, PT ;  /* 0x0000001d0000780c */ /* 0x000fda0003f05270 */
[----:B------:R-:W-:Y:S05]  /*2fa0*/  @!P0 BRA `(.L_x_68) ;  /* 0x00000000008c8947 */ /* 0x000fea0003800000 */
[----:B------:R-:W-:-:S13]  /*2fb0*/  ISETP.NE.AND P0, PT, R0, 0x2c, PT ;  /* 0x0000002c0000780c */ /* 0x000fda0003f05270 */
[----:B------:R-:W-:Y:S05]  /*2fc0*/  @P0 BRA `(.L_x_40) ;  /* 0x0000000000400947 */ /* 0x000fea0003800000 */
[----:B------:R-:W-:-:S04]  /*2fd0*/  I2FP.F32.U32 R3, R2 ;  /* 0x0000000200037245 */ /* 0x000fc80000201000 */
[----:B------:R-:W-:-:S04]  /*2fe0*/  SHF.R.U32.HI R4, RZ, 0x17, R3 ;  /* 0x00000017ff047819 */ /* 0x000fc80000011603 */
[----:B------:R-:W-:-:S04]  /*2ff0*/  LOP3.LUT R2, R4, 0xff, RZ, 0xc0, !PT ;  /* 0x000000ff04027812 */ /* 0x000fc800078ec0ff */
[----:B------:R-:W-:-:S13]  /*3000*/  ISETP.NE.AND P1, PT, R2, 0xff, PT ;  /* 0x000000ff0200780c */ /* 0x000fda0003f25270 */
[--C-:B------:R-:W-:Y:S02]  /*3010*/  @P1 SHF.R.U32.HI R0, RZ, 0x16, R3.reuse ;  /* 0x00000016ff001819 */ /* 0x100fe40000011603 */
[----:B------:R-:W-:Y:S01]  /*3020*/  @P1 LOP3.LUT P0, RZ, R2, 0x3fffff, R3, 0xf8, !PT ;  /* 0x003fffff02ff1812 */ /* 0x000fe2000780f803 */
[----:B------:R-:W-:Y:S01]  /*3030*/  IMAD.MOV.U32 R3, RZ, RZ, 0xff ;  /* 0x000000ffff037424 */ /* 0x000fe200078e00ff */
[----:B------:R-:W-:-:S04]  /*3040*/  @P1 LOP3.LUT R0, R0, 0x1, RZ, 0xc0, !PT ;  /* 0x0000000100001812 */ /* 0x000fc800078ec0ff */
[----:B------:R-:W-:Y:S01]  /*3050*/  @P1 ISETP.EQ.U32.AND P2, PT, R0, 0x1, P0 ;  /* 0x000000010000180c */ /* 0x000fe20000742070 */
[----:B------:R-:W-:Y:S01]  /*3060*/  @P1 VIADD R0, R4, 0x1 ;  /* 0x0000000104001836 */ /* 0x000fe20000000000 */
[----:B------:R-:W-:Y:S02]  /*3070*/  PLOP3.LUT P0, PT, PT, PT, PT, 0x80, 0x0 ;  /* 0x000000000000781c */ /* 0x000fe40003f0f070 */
[----:B------:R-:W-:-:S13]  /*3080*/  @P1 PLOP3.LUT P0, PT, P2, PT, PT, 0x80, 0x0 ;  /* 0x000000000000181c */ /* 0x000fda000170f070 */
[----:B------:R-:W-:-:S04]  /*3090*/  @!P0 IMAD.MOV R0, RZ, RZ, R4 ;  /* 0x000000ffff008224 */ /* 0x000fc800078e0204 */
[----:B------:R-:W-:-:S05]  /*30a0*/  @P1 IMAD.MOV.U32 R3, RZ, RZ, R0 ;  /* 0x000000ffff031224 */ /* 0x000fca00078e0000 */
[----:B------:R0:W-:Y:S01]  /*30b0*/  STG.E.U8 desc[UR36][R16.64], R3 ;  /* 0x0000000310007986 */ /* 0x0001e2000c101124 */
[----:B------:R-:W-:Y:S05]  /*30c0*/  BRA `(.L_x_41) ;  /* 0x0000000000547947 */ /* 0x000fea0003800000 */
.L_x_40:
        /* <DEDUP_REMOVED lines=16> */
.L_x_69:
[----:B------:R-:W-:Y:S05]  /*31d0*/  BRA `(.L_x_41) ;  /* 0x0000000000107947 */ /* 0x000fea0003800000 */
.L_x_68:
[----:B------:R-:W-:-:S05]  /*31e0*/  IMAD.MOV.U32 R3, RZ, RZ, RZ ;  /* 0x000000ffff037224 */ /* 0x000fca00078e00ff */
[----:B------:R0:W-:Y:S01]  /*31f0*/  STG.E.64 desc[UR36][R16.64], R2 ;  /* 0x0000000210007986 */ /* 0x0001e2000c101b24 */
[----:B------:R-:W-:Y:S05]  /*3200*/  BRA `(.L_x_41) ;  /* 0x0000000000047947 */ /* 0x000fea0003800000 */
.L_x_67:
[----:B------:R0:W-:Y:S02]  /*3210*/  STG.E desc[UR36][R16.64], R2 ;  /* 0x0000000210007986 */ /* 0x0001e4000c101924 */
.L_x_41:
[----:B------:R-:W-:-:S04]  /*3220*/  IMAD R18, R23, 0x200, R18 ;  /* 0x0000020017127824 */ /* 0x000fc800078e0212 */
[----:B------:R-:W-:-:S07]  /*3230*/  VIADD R19, R18, 0x80 ;  /* 0x0000008012137836 */ /* 0x000fce0000000000 */
.L_x_1:
[----:B------:R-:W-:Y:S05]  /*3240*/  BSYNC B6 ;  /* 0x0000000000067941 */ /* 0x000fea0003800000 */
.L_x_0:
[----:B------:R-:W-:Y:S01]  /*3250*/  ULDC UR4, c[0x0][0x210] ;  /* 0x0000840000047ab9 */ /* 0x000fe20000000800 */
[----:B------:R-:W-:Y:S01]  /*3260*/  BSSY B6, `(.L_x_70) ;  /* 0x000031b000067945 */ /* 0x000fe20003800000 */
[----:B------:R-:W-:-:S13]  /*3270*/  ISETP.GE.AND P0, PT, R19, UR4, PT ;  /* 0x0000000413007c0c */ /* 0x000fda000bf06270 */
[----:B------:R-:W-:Y:S05]  /*3280*/  @P0 BRA `(.L_x_71) ;  /* 0x0000003000600947 */ /* 0x000fea0003800000 */
[----:B0-----:R-:W0:Y:S01]  /*3290*/  LDC R6, c[0x0][0x218] ;  /* 0x00008600ff067b82 */ /* 0x001e220000000800 */
[----:B------:R-:W-:Y:S02]  /*32a0*/  IMAD.MOV.U32 R0, RZ, RZ, RZ ;  /* 0x000000ffff007224 */ /* 0x000fe400078e00ff */
[----:B-1234-:R-:W-:Y:S01]  /*32b0*/  IMAD.MOV.U32 R16, RZ, RZ, RZ ;  /* 0x000000ffff107224 */ /* 0x01efe200078e00ff */
[----:B0-----:R-:W-:-:S13]  /*32c0*/  ISETP.NE.AND P0, PT, R6, RZ, PT ;  /* 0x000000ff0600720c */ /* 0x001fda0003f05270 */
[----:B------:R-:W-:Y:S05]  /*32d0*/  @!P0 BRA `(.L_x_72) ;  /* 0x0000001000a88947 */ /* 0x000fea0003800000 */
        /* <DEDUP_REMOVED lines=298> */
.L_x_72:
        /* <DEDUP_REMOVED lines=22> */
.L_x_76:
[----:B------:R-:W2:Y:S02]  /*46e0*/  LDG.E.U8 R2, desc[UR36][R2.64] ;  /* 0x0000002402027981 */ /* 0x000ea4000c1e1100 */
[----:B--2---:R-:W-:-:S04]  /*46f0*/  I2FP.F32.U32 R0, R2 ;  /* 0x0000000200007245 */ /* 0x004fc80000201000 */
[----:B------:R-:W-:Y:S01]  /*4700*/  F2FP.BF16.F32.PACK_AB R0, RZ, R0 ;  /* 0x00000000ff00723e */ /* 0x000fe200000010ff */
[----:B------:R-:W-:Y:S06]  /*4710*/  BRA `(.L_x_78) ;  /* 0x0000000c00907947 */ /* 0x000fec0003800000 */
.L_x_75:
        /* <DEDUP_REMOVED lines=10> */
.L_x_80:
[----:B------:R-:W2:Y:S02]  /*47c0*/  LDG.E R2, desc[UR36][R2.64] ;  /* 0x0000002402027981 */ /* 0x000ea4000c1e1900 */
[----:B--2---:R-:W-:-:S04]  /*47d0*/  I2FP.F32.S32 R0, R2 ;  /* 0x0000000200007245 */ /* 0x004fc80000201400 */
[----:B------:R-:W-:Y:S01]  /*47e0*/  F2FP.BF16.F32.PACK_AB R0, RZ, R0 ;  /* 0x00000000ff00723e */ /* 0x000fe200000010ff */
[----:B------:R-:W-:Y:S06]  /*47f0*/  BRA `(.L_x_78) ;  /* 0x0000000c00587947 */ /* 0x000fec0003800000 */
.L_x_79:
[----:B------:R-:W2:Y:S02]  /*4800*/  LDG.E.U16 R2, desc[UR36][R2.64] ;  /* 0x0000002402027981 */ /* 0x000ea4000c1e1500 */
[----:B--2---:R-:W0:Y:S02]  /*4810*/  I2F.S16 R0, R2 ;  /* 0x0000000200007306 */ /* 0x004e240000101400 */
[----:B0-----:R-:W-:Y:S01]  /*4820*/  F2FP.BF16.F32.PACK_AB R0, RZ, R0 ;  /* 0x00000000ff00723e */ /* 0x001fe200000010ff */
[----:B------:R-:W-:Y:S06]  /*4830*/  BRA `(.L_x_78) ;  /* 0x0000000c00487947 */ /* 0x000fec0003800000 */
.L_x_74:
        /* <DEDUP_REMOVED lines=9> */
.L_x_82:
[----:B------:R-:W2:Y:S02]  /*48d0*/  LDG.E.U16 R0, desc[UR36][R2.64] ;  /* 0x0000002402007981 */ /* 0x000ea4000c1e1500 */
[----:B--2---:R-:W-:-:S05]  /*48e0*/  HADD2.F32 R0, -RZ, R0.H0_H0 ;  /* 0x20000000ff007230 */ /* 0x004fca0000004100 */
[----:B------:R-:W-:Y:S01]  /*48f0*/  F2FP.BF16.F32.PACK_AB R0, RZ, R0 ;  /* 0x00000000ff00723e */ /* 0x000fe200000010ff */
[----:B------:R-:W-:Y:S06]  /*4900*/  BRA `(.L_x_78) ;  /* 0x0000000c00147947 */ /* 0x000fec0003800000 */
.L_x_81:
        /* <DEDUP_REMOVED lines=9> */
.L_x_84:
[----:B------:R-:W2:Y:S02]  /*49a0*/  LDG.E.U16 R2, desc[UR36][R2.64] ;  /* 0x0000002402027981 */ /* 0x000ea4000c1e1500 */
[----:B--2---:R-:W-:-:S05]  /*49b0*/  HADD2.F32 R0, -RZ, R2.H0_H0 ;  /* 0x20000002ff007230 */ /* 0x004fca0000004100 */
[----:B------:R-:W-:Y:S01]  /*49c0*/  F2FP.BF16.F32.PACK_AB R0, RZ, R0 ;  /* 0x00000000ff00723e */ /* 0x000fe200000010ff */
[----:B------:R-:W-:Y:S06]  /*49d0*/  BRA `(.L_x_78) ;  /* 0x0000000800e07947 */ /* 0x000fec0003800000 */
.L_x_83:
        /* <DEDUP_REMOVED lines=8> */
.L_x_73:
        /* <DEDUP_REMOVED lines=13> */
.L_x_87:
        /* <DEDUP_REMOVED lines=8> */
.L_x_86:
        /* <DEDUP_REMOVED lines=28> */
.L_x_89:
        /* <DEDUP_REMOVED lines=15> */
.L_x_88:
[----:B------:R0:W5:Y:S01]  /*4e60*/  LDG.E.U16 R0, desc[UR36][R2.64] ;  /* 0x0000002402007981 */ /* 0x000162000c1e1500 */
[----:B------:R-:W-:Y:S05]  /*4e70*/  BRA `(.L_x_78) ;  /* 0x0000000400b87947 */ /* 0x000fea0003800000 */
.L_x_85:
        /* <DEDUP_REMOVED lines=12> */
.L_x_92:
        /* <DEDUP_REMOVED lines=21> */
.L_x_96:
[----:B------:R-:W-:Y:S05]  /*5090*/  BSYNC B1 ;  /* 0x0000000000017941 */ /* 0x000fea0003800000 */
.L_x_95:
[----:B------:R-:W-:Y:S01]  /*50a0*/  LEA R3, R0, 0x3b800000, 0x17 ;  /* 0x3b80000000037811 */ /* 0x000fe200078eb8ff */
[----:B------:R-:W-:-:S05]  /*50b0*/  IMAD.SHL.U32 R0, R2, 0x100000, RZ ;  /* 0x0010000002007824 */ /* 0x000fca00078e00ff */
[----:B------:R-:W-:-:S07]  /*50c0*/  LOP3.LUT R0, R3, R0, R4, 0xfe, !PT ;  /* 0x0000000003007212 */ /* 0x000fce00078efe04 */
.L_x_94:
[----:B------:R-:W-:Y:S05]  /*50d0*/  BSYNC B0 ;  /* 0x0000000000007941 */ /* 0x000fea0003800000 */
.L_x_93:
[----:B------:R-:W-:Y:S01]  /*50e0*/  F2FP.BF16.F32.PACK_AB R0, RZ, R0 ;  /* 0x00000000ff00723e */ /* 0x000fe200000010ff */
[----:B------:R-:W-:Y:S06]  /*50f0*/  BRA `(.L_x_78) ;  /* 0x0000000400187947 */ /* 0x000fec0003800000 */
.L_x_91:
        /* <DEDUP_REMOVED lines=21> */
.L_x_100:
[----:B------:R-:W-:Y:S05]  /*5250*/  BSYNC B1 ;  /* 0x0000000000017941 */ /* 0x000fea0003800000 */
.L_x_99:
[----:B------:R-:W-:Y:S01]  /*5260*/  LEA R3, R0, 0x37800000, 0x17 ;  /* 0x3780000000037811 */ /* 0x000fe200078eb8ff */
[----:B------:R-:W-:-:S05]  /*5270*/  IMAD.SHL.U32 R0, R2, 0x200000, RZ ;  /* 0x0020000002007824 */ /* 0x000fca00078e00ff */
[----:B------:R-:W-:-:S07]  /*5280*/  LOP3.LUT R0, R3, R0, R4, 0xfe, !PT ;  /* 0x0000000003007212 */ /* 0x000fce00078efe04 */
.L_x_98:
[----:B------:R-:W-:Y:S05]  /*5290*/  BSYNC B0 ;  /* 0x0000000000007941 */ /* 0x000fea0003800000 */
.L_x_97:
[----:B------:R-:W-:Y:S01]  /*52a0*/  F2FP.BF16.F32.PACK_AB R0, RZ, R0 ;  /* 0x00000000ff00723e */ /* 0x000fe200000010ff */
[----:B------:R-:W-:Y:S06]  /*52b0*/  BRA `(.L_x_78) ;  /* 0x0000000000a87947 */ /* 0x000fec0003800000 */
.L_x_90:
        /* <DEDUP_REMOVED lines=14> */
.L_x_104:
[----:B------:R-:W-:Y:S05]  /*53a0*/  BSYNC B0 ;  /* 0x0000000000007941 */ /* 0x000fea0003800000 */
.L_x_103:
[----:B------:R-:W-:Y:S01]  /*53b0*/  F2FP.BF16.F32.PACK_AB R0, RZ, R0 ;  /* 0x00000000ff00723e */ /* 0x000fe200000010ff */
[----:B------:R-:W-:Y:S06]  /*53c0*/  BRA `(.L_x_78) ;  /* 0x0000000000647947 */ /* 0x000fec0003800000 */
.L_x_77:
        /* <DEDUP_REMOVED lines=16> */
.L_x_105:
[----:B------:R-:W-:Y:S01]  /*54d0*/  PRMT R0, RZ, 0x7610, R0 ;  /* 0x00007610ff007816 */ /* 0x000fe20000000000 */
[----:B------:R-:W-:Y:S06]  /*54e0*/  BRA `(.L_x_78) ;  /* 0x00000000001c7947 */ /* 0x000fec0003800000 */
.L_x_102:
[----:B------:R-:W2:Y:S02]  /*54f0*/  LDG.E.64 R2, desc[UR36][R2.64] ;  /* 0x0000002402027981 */ /* 0x000ea4000c1e1b00 */
[----:B--2---:R-:W0:Y:S02]  /*5500*/  I2F.U64 R0, R2 ;  /* 0x0000000200007312 */ /* 0x004e240000301000 */
[----:B0-----:R-:W-:Y:S01]  /*5510*/  F2FP.BF16.F32.PACK_AB R0, RZ, R0 ;  /* 0x00000000ff00723e */ /* 0x001fe200000010ff */
[----:B------:R-:W-:Y:S06]  /*5520*/  BRA `(.L_x_78) ;  /* 0x00000000000c7947 */ /* 0x000fec0003800000 */
.L_x_101:
[----:B------:R-:W2:Y:S02]  /*5530*/  LDG.E R2, desc[UR36][R2.64] ;  /* 0x0000002402027981 */ /* 0x000ea4000c1e1900 */
[----:B--2---:R-:W-:-:S04]  /*5540*/  I2FP.F32.U32 R0, R2 ;  /* 0x0000000200007245 */ /* 0x004fc80000201000 */
[----:B------:R-:W-:-:S07]  /*5550*/  F2FP.BF16.F32.PACK_AB R0, RZ, R0 ;  /* 0x00000000ff00723e */ /* 0x000fce00000010ff */
.L_x_78:
        /* <DEDUP_REMOVED lines=22> */
.L_x_109:
[----:B------:R0:W-:Y:S01]  /*56c0*/  STG.E.U8 desc[UR36][R16.64], R2 ;  /* 0x0000000210007986 */ /* 0x0001e2000c101124 */
[----:B------:R-:W-:Y:S05]  /*56d0*/  BRA `(.L_x_111) ;  /* 0x0000000c00487947 */ /* 0x000fea0003800000 */
.L_x_108:
        /* <DEDUP_REMOVED lines=9> */
.L_x_113:
[----:B------:R0:W-:Y:S01]  /*5770*/  STG.E desc[UR36][R16.64], R2 ;  /* 0x0000000210007986 */ /* 0x0001e2000c101924 */
[----:B------:R-:W-:Y:S05]  /*5780*/  BRA `(.L_x_111) ;  /* 0x0000000c001c7947 */ /* 0x000fea0003800000 */
.L_x_112:
[----:B------:R0:W-:Y:S01]  /*5790*/  STG.E.U16 desc[UR36][R16.64], R2 ;  /* 0x0000000210007986 */ /* 0x0001e2000c101524 */
[----:B------:R-:W-:Y:S05]  /*57a0*/  BRA `(.L_x_111) ;  /* 0x0000000c00147947 */ /* 0x000fea0003800000 */
.L_x_107:
        /* <DEDUP_REMOVED lines=9> */
.L_x_115:
[----:B------:R-:W-:-:S04]  /*5840*/  I2FP.F32.U32 R0, R2 ;  /* 0x0000000200007245 */ /* 0x000fc80000201000 */
[----:B------:R-:W-:-:S05]  /*5850*/  F2FP.F16.F32.PACK_AB R0, RZ, R0 ;  /* 0x00000000ff00723e */ /* 0x000fca00000000ff */
[----:B------:R0:W-:Y:S01]  /*5860*/  STG.E.U16 desc[UR36][R16.64], R0 ;  /* 0x0000000010007986 */ /* 0x0001e2000c101524 */
[----:B------:R-:W-:Y:S05]  /*5870*/  BRA `(.L_x_111) ;  /* 0x0000000800e07947 */ /* 0x000fea0003800000 */
.L_x_114:
        /* <DEDUP_REMOVED lines=10> */
.L_x_117:
[----:B------:R-:W-:-:S04]  /*5920*/  I2FP.F32.U32 R2, R2 ;  /* 0x0000000200027245 */ /* 0x000fc80000201000 */
[----:B------:R-:W-:-:S04]  /*5930*/  F2FP.F16.F32.PACK_AB R3, RZ, R2 ;  /* 0x00000002ff03723e */ /* 0x000fc800000000ff */
[----:B------:R-:W-:-:S05]  /*5940*/  PRMT R3, R3, 0x5410, RZ ;  /* 0x0000541003037816 */ /* 0x000fca00000000ff */
[----:B------:R0:W-:Y:S01]  /*5950*/  STG.E desc[UR36][R16.64], R3 ;  /* 0x0000000310007986 */ /* 0x0001e2000c101924 */
[----:B------:R-:W-:Y:S05]  /*5960*/  BRA `(.L_x_111) ;  /* 0x0000000800a47947 */ /* 0x000fea0003800000 */
.L_x_116:
[----:B------:R-:W0:Y:S02]  /*5970*/  I2F.F64.U32 R2, R2 ;  /* 0x0000000200027312 */ /* 0x000e240000201800 */
[----:B0-----:R0:W-:Y:S01]  /*5980*/  STG.E.64 desc[UR36][R16.64], R2 ;  /* 0x0000000210007986 */ /* 0x0011e2000c101b24 */
[----:B------:R-:W-:Y:S05]  /*5990*/  BRA `(.L_x_111) ;  /* 0x0000000800987947 */ /* 0x000fea0003800000 */
.L_x_106:
        /* <DEDUP_REMOVED lines=10> */
.L_x_120:
[----:B------:R-:W0:Y:S01]  /*5a40*/  I2F.F64.U32 R4, R2 ;  /* 0x0000000200047312 */ /* 0x000e220000201800 */
[----:B------:R-:W-:-:S05]  /*5a50*/  CS2R R6, SRZ ;  /* 0x0000000000067805 */ /* 0x000fca000001ff00 */
[----:B0-----:R0:W-:Y:S01]  /*5a60*/  STG.E.128 desc[UR36][R16.64], R4 ;  /* 0x0000000410007986 */ /* 0x0011e2000c101d24 */
[----:B------:R-:W-:Y:S05]  /*5a70*/  BRA `(.L_x_111) ;  /* 0x0000000800607947 */ /* 0x000fea0003800000 */
.L_x_119:
        /* <DEDUP_REMOVED lines=21> */
.L_x_124:
[----:B------:R-:W-:Y:S05]  /*5bd0*/  BSYNC B0 ;  /* 0x0000000000007941 */ /* 0x000fea0003800000 */
.L_x_123:
[----:B------:R-:W-:-:S05]  /*5be0*/  LOP3.LUT R3, R0, R3, RZ, 0xfc, !PT ;  /* 0x0000000300037212 */ /* 0x000fca00078efcff */
[----:B------:R0:W-:Y:S01]  /*5bf0*/  STG.E.U8 desc[UR36][R16.64], R3 ;  /* 0x0000000310007986 */ /* 0x0001e2000c101124 */
[----:B------:R-:W-:Y:S05]  /*5c00*/  BRA `(.L_x_111) ;  /* 0x0000000400fc7947 */ /* 0x000fea0003800000 */
.L_x_122:
        /* <DEDUP_REMOVED lines=13> */
.L_x_126:
[----:B------:R-:W-:Y:S01]  /*5ce0*/  IMAD.MOV.U32 R0, RZ, RZ, 0x7f ;  /* 0x0000007fff007424 */ /* 0x000fe200078e00ff */
[----:B------:R-:W-:-:S04]  /*5cf0*/  ISETP.GT.U32.AND P0, PT, R2, 0x7f800000, PT ;  /* 0x7f8000000200780c */ /* 0x000fc80003f04070 */
[----:B------:R-:W-:-:S09]  /*5d00*/  SEL R0, R0, 0x7c, P0 ;  /* 0x0000007c00007807 */ /* 0x000fd20000000000 */
.L_x_127:
[----:B------:R-:W-:Y:S05]  /*5d10*/  BSYNC B0 ;  /* 0x0000000000007941 */ /* 0x000fea0003800000 */
.L_x_125:
[----:B------:R-:W-:-:S04]  /*5d20*/  LOP3.LUT R2, R3, 0x80000000, RZ, 0xc0, !PT ;  /* 0x8000000003027812 */ /* 0x000fc800078ec0ff */
[----:B------:R-:W-:-:S04]  /*5d30*/  SHF.R.U32.HI R3, RZ, 0x18, R2 ;  /* 0x00000018ff037819 */ /* 0x000fc80000011602 */
[----:B------:R-:W-:-:S05]  /*5d40*/  LOP3.LUT R3, R0, R3, RZ, 0xfc, !PT ;  /* 0x0000000300037212 */ /* 0x000fca00078efcff */
[----:B------:R0:W-:Y:S01]  /*5d50*/  STG.E.U8 desc[UR36][R16.64], R3 ;  /* 0x0000000310007986 */ /* 0x0001e2000c101124 */
[----:B------:R-:W-:Y:S05]  /*5d60*/  BRA `(.L_x_111) ;  /* 0x0000000400a47947 */ /* 0x000fea0003800000 */
.L_x_121:
[----:B------:R-:W-:-:S04]  /*5d70*/  I2FP.F32.U32 R0, R2 ;  /* 0x0000000200007245 */ /* 0x000fc80000201000 */
[----:B------:R-:W-:-:S05]  /*5d80*/  F2FP.BF16.F32.PACK_AB R0, RZ, R0 ;  /* 0x00000000ff00723e */ /* 0x000fca00000010ff */
[----:B------:R0:W-:Y:S01]  /*5d90*/  STG.E.U16 desc[UR36][R16.64], R0 ;  /* 0x0000000010007986 */ /* 0x0001e2000c101524 */
[----:B------:R-:W-:Y:S05]  /*5da0*/  BRA `(.L_x_111) ;  /* 0x0000000400947947 */ /* 0x000fea0003800000 */
.L_x_118:
        /* <DEDUP_REMOVED lines=10> */
.L_x_130:
        /* <DEDUP_REMOVED lines=17> */
.L_x_133:
[----:B------:R-:W-:-:S04]  /*5f60*/  LOP3.LUT R2, R3, 0x80000000, RZ, 0xc0, !PT ;  /* 0x8000000003027812 */ /* 0x000fc800078ec0ff */
[----:B------:R-:W-:-:S04]  /*5f70*/  SHF.R.U32.HI R3, RZ, 0x18, R2 ;  /* 0x00000018ff037819 */ /* 0x000fc80000011602 */
[----:B------:R-:W-:-:S04]  /*5f80*/  LOP3.LUT R0, R0, R3, RZ, 0xfc, !PT ;  /* 0x0000000300007212 */ /* 0x000fc800078efcff */
[----:B------:R-:W-:-:S07]  /*5f90*/  PRMT R8, R0, 0x7610, R8 ;  /* 0x0000761000087816 */ /* 0x000fce0000000008 */
.L_x_132:
[----:B------:R-:W-:Y:S05]  /*5fa0*/  BSYNC B0 ;  /* 0x0000000000007941 */ /* 0x000fea0003800000 */
.L_x_131:
[----:B------:R3:W-:Y:S01]  /*5fb0*/  STG.E.U8 desc[UR36][R16.64], R8 ;  /* 0x0000000810007986 */ /* 0x0007e2000c101124 */
[----:B------:R-:W-:Y:S05]  /*5fc0*/  BRA `(.L_x_111) ;  /* 0x00000004000c7947 */ /* 0x000fea0003800000 */
.L_x_129:
        /* <DEDUP_REMOVED lines=17> */
.L_x_136:
[----:B------:R-:W-:-:S04]  /*60e0*/  LOP3.LUT R2, R3, 0x80000000, RZ, 0xc0, !PT ;  /* 0x8000000003027812 */ /* 0x000fc800078ec0ff */
[----:B------:R-:W-:-:S04]  /*60f0*/  SHF.R.U32.HI R3, RZ, 0x18, R2 ;  /* 0x00000018ff037819 */ /* 0x000fc80000011602 */
[----:B------:R-:W-:-:S04]  /*6100*/  LOP3.LUT R0, R0, R3, RZ, 0xfc, !PT ;  /* 0x0000000300007212 */ /* 0x000fc800078efcff */
[----:B------:R-:W-:-:S07]  /*6110*/  PRMT R8, R0, 0x7610, R8 ;  /* 0x0000761000087816 */ /* 0x000fce0000000008 */
.L_x_135:
[----:B------:R-:W-:Y:S05]  /*6120*/  BSYNC B0 ;  /* 0x0000000000007941 */ /* 0x000fea0003800000 */
.L_x_134:
[----:B------:R0:W-:Y:S01]  /*6130*/  STG.E.U8 desc[UR36][R16.64], R8 ;  /* 0x0000000810007986 */ /* 0x0001e2000c101124 */
[----:B------:R-:W-:Y:S05]  /*6140*/  BRA `(.L_x_111) ;  /* 0x0000000000ac7947 */ /* 0x000fea0003800000 */
.L_x_128:
        /* <DEDUP_REMOVED lines=22> */
.L_x_110:
[----:B------:R-:W-:Y:S01]  /*62b0*/  MOV R0, 0x0 ;  /* 0x0000000000007802 */ /* 0x000fe20000000f00 */
[----:B------:R-:W-:Y:S01]  /*62c0*/  ULDC.64 UR4, c[0x4][0x140] ;  /* 0x0100500000047ab9 */ /* 0x000fe20000000a00 */
[----:B------:R-:W-:Y:S01]  /*62d0*/  ULDC.64 UR6, c[0x4][0x10] ;  /* 0x0100040000067ab9 */ /* 0x000fe20000000a00 */
[----:B------:R-:W-:Y:S01]  /*62e0*/  IMAD.U32 R4, RZ, RZ, UR4 ;  /* 0x00000004ff047e24 */ /* 0x000fe2000f8e00ff */
[----:B------:R0:W1:Y:S01]  /*62f0*/  LDC.64 R2, c[0x4][R0] ;  /* 0x0100000000027b82 */ /* 0x0000620000000a00 */
[----:B------:R-:W-:Y:S01]  /*6300*/  IMAD.U32 R5, RZ, RZ, UR5 ;  /* 0x00000005ff057e24 */ /* 0x000fe2000f8e00ff */
[----:B------:R-:W-:Y:S01]  /*6310*/  ULDC.64 UR4, c[0x4][0x148] ;  /* 0x0100520000047ab9 */ /* 0x000fe20000000a00 */
[----:B------:R-:W-:Y:S02]  /*6320*/  IMAD.U32 R10, RZ, RZ, UR6 ;  /* 0x00000006ff0a7e24 */ /* 0x000fe4000f8e00ff */
[----:B------:R-:W-:Y:S02]  /*6330*/  IMAD.U32 R6, RZ, RZ, UR4 ;  /* 0x00000004ff067e24 */ /* 0x000fe4000f8e00ff */
[----:B------:R-:W-:-:S02]  /*6340*/  IMAD.U32 R7, RZ, RZ, UR5 ;  /* 0x00000005ff077e24 */ /* 0x000fc4000f8e00ff */
[----:B------:R-:W-:Y:S02]  /*6350*/  IMAD.U32 R11, RZ, RZ, UR7 ;  /* 0x00000007ff0b7e24 */ /* 0x000fe4000f8e00ff */
[----:B------:R-:W-:Y:S02]  /*6360*/  IMAD.MOV.U32 R8, RZ, RZ, 0x65 ;  /* 0x00000065ff087424 */ /* 0x000fe400078e00ff */
[----:B------:R-:W-:Y:S02]  /*6370*/  IMAD.MOV.U32 R12, RZ, RZ, 0x1 ;  /* 0x00000001ff0c7424 */ /* 0x000fe400078e00ff */
[----:B0-----:R-:W-:-:S07]  /*6380*/  IMAD.MOV.U32 R13, RZ, RZ, RZ ;  /* 0x000000ffff0d7224 */ /* 0x001fce00078e00ff */
[----:B------:R-:W-:-:S07]  /*6390*/  LEPC R20, `(.L_x_139) ;  /* 0x000000001014794e */ /* 0x000fce0000000000 */
[----:B-1----:R-:W-:Y:S05]  /*63a0*/  CALL.ABS.NOINC R2 ;  /* 0x0000000002007343 */ /* 0x002fea0003c00000 */
.L_x_139:
[----:B------:R-:W-:Y:S05]  /*63b0*/  BRA `(.L_x_111) ;  /* 0x0000000000107947 */ /* 0x000fea0003800000 */
.L_x_138:
[----:B------:R-:W-:-:S05]  /*63c0*/  IMAD.MOV.U32 R3, RZ, RZ, RZ ;  /* 0x000000ffff037224 */ /* 0x000fca00078e00ff */
[----:B------:R2:W-:Y:S01]  /*63d0*/  STG.E.64 desc[UR36][R16.64], R2 ;  /* 0x0000000210007986 */ /* 0x0005e2000c101b24 */
[----:B------:R-:W-:Y:S05]  /*63e0*/  BRA `(.L_x_111) ;  /* 0x0000000000047947 */ /* 0x000fea0003800000 */
.L_x_137:
[----:B------:R0:W-:Y:S02]  /*63f0*/  STG.E desc[UR36][R16.64], R2 ;  /* 0x0000000210007986 */ /* 0x0001e4000c101924 */
.L_x_111:
[----:B------:R-:W-:-:S07]  /*6400*/  VIADD R19, R19, 0x80 ;  /* 0x0000008013137836 */ /* 0x000fce0000000000 */
.L_x_71:
[----:B------:R-:W-:Y:S05]  /*6410*/  BSYNC B6 ;  /* 0x0000000000067941 */ /* 0x000fea0003800000 */
.L_x_70:
        /* <DEDUP_REMOVED lines=307> */
.L_x_142:
        /* <DEDUP_REMOVED lines=22> */
.L_x_146:
[----:B------:R-:W2:Y:S02]  /*78b0*/  LDG.E.U8 R2, desc[UR36][R2.64] ;  /* 0x0000002402027981 */ /* 0x000ea4000c1e1100 */
[----:B--2---:R-:W-:-:S04]  /*78c0*/  I2FP.F32.U32 R0, R2 ;  /* 0x0000000200007245 */ /* 0x004fc80000201000 */
[----:B------:R-:W-:Y:S01]  /*78d0*/  F2FP.BF16.F32.PACK_AB R0, RZ, R0 ;  /* 0x00000000ff00723e */ /* 0x000fe200000010ff */
[----:B------:R-:W-:Y:S06]  /*78e0*/  BRA `(.L_x_148) ;  /* 0x0000000c00907947 */ /* 0x000fec0003800000 */
.L_x_145:
        /* <DEDUP_REMOVED lines=10> */
.L_x_150:
[----:B------:R-:W2:Y:S02]  /*7990*/  LDG.E R2, desc[UR36][R2.64] ;  /* 0x0000002402027981 */ /* 0x000ea4000c1e1900 */
[----:B--2---:R-:W-:-:S04]  /*79a0*/  I2FP.F32.S32 R0, R2 ;  /* 0x0000000200007245 */ /* 0x004fc80000201400 */
[----:B------:R-:W-:Y:S01]  /*79b0*/  F2FP.BF16.F32.PACK_AB R0, RZ, R0 ;  /* 0x00000000ff00723e */ /* 0x000fe200000010ff */
[----:B------:R-:W-:Y:S06]  /*79c0*/  BRA `(.L_x_148) ;  /* 0x0000000c00587947 */ /* 0x000fec0003800000 */
.L_x_149:
[----:B------:R-:W2:Y:S02]  /*79d0*/  LDG.E.U16 R2, desc[UR36][R2.64] ;  /* 0x0000002402027981 */ /* 0x000ea4000c1e1500 */
[----:B--2---:R-:W0:Y:S02]  /*79e0*/  I2F.S16 R0, R2 ;  /* 0x0000000200007306 */ /* 0x004e240000101400 */
[----:B0-----:R-:W-:Y:S01]  /*79f0*/  F2FP.BF16.F32.PACK_AB R0, RZ, R0 ;  /* 0x00000000ff00723e */ /* 0x001fe200000010ff */
[----:B------:R-:W-:Y:S06]  /*7a00*/  BRA `(.L_x_148) ;  /* 0x0000000c00487947 */ /* 0x000fec0003800000 */
.L_x_144:
        /* <DEDUP_REMOVED lines=9> */
.L_x_152:
[----:B------:R-:W2:Y:S02]  /*7aa0*/  LDG.E.U16 R0, desc[UR36][R2.64] ;  /* 0x0000002402007981 */ /* 0x000ea4000c1e1500 */
[----:B--2---:R-:W-:-:S05]  /*7ab0*/  HADD2.F32 R0, -RZ, R0.H0_H0 ;  /* 0x20000000ff007230 */ /* 0x004fca0000004100 */
[----:B------:R-:W-:Y:S01]  /*7ac0*/  F2FP.BF16.F32.PACK_AB R0, RZ, R0 ;  /* 0x00000000ff00723e */ /* 0x000fe200000010ff */
[----:B------:R-:W-:Y:S06]  /*7ad0*/  BRA `(.L_x_148) ;  /* 0x0000000c00147947 */ /* 0x000fec0003800000 */
.L_x_151:
        /* <DEDUP_REMOVED lines=9> */
.L_x_154:
[----:B------:R-:W2:Y:S02]  /*7b70*/  LDG.E.U16 R2, desc[UR36][R2.64] ;  /* 0x0000002402027981 */ /* 0x000ea4000c1e1500 */
[----:B--2---:R-:W-:-:S05]  /*7b80*/  HADD2.F32 R0, -RZ, R2.H0_H0 ;  /* 0x20000002ff007230 */ /* 0x004fca0000004100 */
[----:B------:R-:W-:Y:S01]  /*7b90*/  F2FP.BF16.F32.PACK_AB R0, RZ, R0 ;  /* 0x00000000ff00723e */ /* 0x000fe200000010ff */
[----:B------:R-:W-:Y:S06]  /*7ba0*/  BRA `(.L_x_148) ;  /* 0x0000000800e07947 */ /* 0x000fec0003800000 */
.L_x_153:
        /* <DEDUP_REMOVED lines=8> */
.L_x_143:
        /* <DEDUP_REMOVED lines=13> */
.L_x_157:
        /* <DEDUP_REMOVED lines=8> */
.L_x_156:
        /* <DEDUP_REMOVED lines=28> */
.L_x_159:
        /* <DEDUP_REMOVED lines=15> */
.L_x_158:
[----:B------:R0:W5:Y:S01]  /*8030*/  LDG.E.U16 R0, desc[UR36][R2.64] ;  /* 0x0000002402007981 */ /* 0x000162000c1e1500 */
[----:B------:R-:W-:Y:S05]  /*8040*/  BRA `(.L_x_148) ;  /* 0x0000000400b87947 */ /* 0x000fea0003800000 */
.L_x_155:
        /* <DEDUP_REMOVED lines=12> */
.L_x_162:
        /* <DEDUP_REMOVED lines=21> */
.L_x_166:
[----:B------:R-:W-:Y:S05]  /*8260*/  BSYNC B1 ;  /* 0x0000000000017941 */ /* 0x000fea0003800000 */
.L_x_165:
[----:B------:R-:W-:Y:S01]  /*8270*/  LEA R3, R0, 0x3b800000, 0x17 ;  /* 0x3b80000000037811 */ /* 0x000fe200078eb8ff */
[----:B------:R-:W-:-:S05]  /*8280*/  IMAD.SHL.U32 R0, R2, 0x100000, RZ ;  /* 0x0010000002007824 */ /* 0x000fca00078e00ff */
[----:B------:R-:W-:-:S07]  /*8290*/  LOP3.LUT R0, R3, R0, R4, 0xfe, !PT ;  /* 0x0000000003007212 */ /* 0x000fce00078efe04 */
.L_x_164:
[----:B------:R-:W-:Y:S05]  /*82a0*/  BSYNC B0 ;  /* 0x0000000000007941 */ /* 0x000fea0003800000 */
.L_x_163:
[----:B------:R-:W-:Y:S01]  /*82b0*/  F2FP.BF16.F32.PACK_AB R0, RZ, R0 ;  /* 0x00000000ff00723e */ /* 0x000fe200000010ff */
[----:B------:R-:W-:Y:S06]  /*82c0*/  BRA `(.L_x_148) ;  /* 0x0000000400187947 */ /* 0x000fec0003800000 */
.L_x_161:
        /* <DEDUP_REMOVED lines=21> */
.L_x_170:
[----:B------:R-:W-:Y:S05]  /*8420*/  BSYNC B1 ;  /* 0x0000000000017941 */ /* 0x000fea0003800000 */
.L_x_169:
[----:B------:R-:W-:Y:S01]  /*8430*/  LEA R3, R0, 0x37800000, 0x17 ;  /* 0x3780000000037811 */ /* 0x000fe200078eb8ff */
[----:B------:R-:W-:-:S05]  /*8440*/  IMAD.SHL.U32 R0, R2, 0x200000, RZ ;  /* 0x0020000002007824 */ /* 0x000fca00078e00ff */
[----:B------:R-:W-:-:S07]  /*8450*/  LOP3.LUT R0, R3, R0, R4, 0xfe, !PT ;  /* 0x0000000003007212 */ /* 0x000fce00078efe04 */
.L_x_168:
[----:B------:R-:W-:Y:S05]  /*8460*/  BSYNC B0 ;  /* 0x0000000000007941 */ /* 0x000fea0003800000 */
.L_x_167:
[----:B------:R-:W-:Y:S01]  /*8470*/  F2FP.BF16.F32.PACK_AB R0, RZ, R0 ;  /* 0x00000000ff00723e */ /* 0x000fe200000010ff */
[----:B------:R-:W-:Y:S06]  /*8480*/  BRA `(.L_x_148) ;  /* 0x0000000000a87947 */ /* 0x000fec0003800000 */
.L_x_160:
        /* <DEDUP_REMOVED lines=14> */
.L_x_174:
[----:B------:R-:W-:Y:S05]  /*8570*/  BSYNC B0 ;  /* 0x0000000000007941 */ /* 0x000fea0003800000 */
.L_x_173:
[----:B------:R-:W-:Y:S01]  /*8580*/  F2FP.BF16.F32.PACK_AB R0, RZ, R0 ;  /* 0x00000000ff00723e */ /* 0x000fe200000010ff */
[----:B------:R-:W-:Y:S06]  /*8590*/  BRA `(.L_x_148) ;  /* 0x0000000000647947 */ /* 0x000fec0003800000 */
.L_x_147:
        /* <DEDUP_REMOVED lines=16> */
.L_x_175:
[----:B------:R-:W-:Y:S01]  /*86a0*/  PRMT R0, RZ, 0x7610, R0 ;  /* 0x00007610ff007816 */ /* 0x000fe20000000000 */
[----:B------:R-:W-:Y:S06]  /*86b0*/  BRA `(.L_x_148) ;  /* 0x00000000001c7947 */ /* 0x000fec0003800000 */
.L_x_172:
[----:B------:R-:W2:Y:S02]  /*86c0*/  LDG.E.64 R2, desc[UR36][R2.64] ;  /* 0x0000002402027981 */ /* 0x000ea4000c1e1b00 */
[----:B--2---:R-:W0:Y:S02]  /*86d0*/  I2F.U64 R0, R2 ;  /* 0x0000000200007312 */ /* 0x004e240000301000 */
[----:B0-----:R-:W-:Y:S01]  /*86e0*/  F2FP.BF16.F32.PACK_AB R0, RZ, R0 ;  /* 0x00000000ff00723e */ /* 0x001fe200000010ff */
[----:B------:R-:W-:Y:S06]  /*86f0*/  BRA `(.L_x_148) ;  /* 0x00000000000c7947 */ /* 0x000fec0003800000 */
.L_x_171:
[----:B------:R-:W2:Y:S02]  /*8700*/  LDG.E R2, desc[UR36][R2.64] ;  /* 0x0000002402027981 */ /* 0x000ea4000c1e1900 */
[----:B--2---:R-:W-:-:S04]  /*8710*/  I2FP.F32.U32 R0, R2 ;  /* 0x0000000200007245 */ /* 0x004fc80000201000 */
[----:B------:R-:W-:-:S07]  /*8720*/  F2FP.BF16.F32.PACK_AB R0, RZ, R0 ;  /* 0x00000000ff00723e */ /* 0x000fce00000010ff */
.L_x_148:
        /* <DEDUP_REMOVED lines=22> */
.L_x_179:
[----:B------:R3:W-:Y:S01]  /*8890*/  STG.E.U8 desc[UR36][R16.64], R2 ;  /* 0x0000000210007986 */ /* 0x0007e2000c101124 */
[----:B------:R-:W-:Y:S05]  /*88a0*/  BRA `(.L_x_181) ;  /* 0x0000000c00487947 */ /* 0x000fea0003800000 */
.L_x_178:
        /* <DEDUP_REMOVED lines=9> */
.L_x_183:
[----:B------:R2:W-:Y:S01]  /*8940*/  STG.E desc[UR36][R16.64], R2 ;  /* 0x0000000210007986 */ /* 0x0005e2000c101924 */
[----:B------:R-:W-:Y:S05]  /*8950*/  BRA `(.L_x_181) ;  /* 0x0000000c001c7947 */ /* 0x000fea0003800000 */
.L_x_182:
[----:B------:R0:W-:Y:S01]  /*8960*/  STG.E.U16 desc[UR36][R16.64], R2 ;  /* 0x0000000210007986 */ /* 0x0001e2000c101524 */
[----:B------:R-:W-:Y:S05]  /*8970*/  BRA `(.L_x_181) ;  /* 0x0000000c00147947 */ /* 0x000fea0003800000 */
.L_x_177:
        /* <DEDUP_REMOVED lines=9> */
.L_x_185:
[----:B------:R-:W-:-:S04]  /*8a10*/  I2FP.F32.U32 R0, R2 ;  /* 0x0000000200007245 */ /* 0x000fc80000201000 */
[----:B------:R-:W-:-:S05]  /*8a20*/  F2FP.F16.F32.PACK_AB R0, RZ, R0 ;  /* 0x00000000ff00723e */ /* 0x000fca00000000ff */
[----:B------:R0:W-:Y:S01]  /*8a30*/  STG.E.U16 desc[UR36][R16.64], R0 ;  /* 0x0000000010007986 */ /* 0x0001e2000c101524 */
[----:B------:R-:W-:Y:S05]  /*8a40*/  BRA `(.L_x_181) ;  /* 0x0000000800e07947 */ /* 0x000fea0003800000 */
.L_x_184:
        /* <DEDUP_REMOVED lines=10> */
.L_x_187:
[----:B------:R-:W-:-:S04]  /*8af0*/  I2FP.F32.U32 R2, R2 ;  /* 0x0000000200027245 */ /* 0x000fc80000201000 */
[----:B------:R-:W-:-:S04]  /*8b00*/  F2FP.F16.F32.PACK_AB R3, RZ, R2 ;  /* 0x00000002ff03723e */ /* 0x000fc800000000ff */
[----:B------:R-:W-:-:S05]  /*8b10*/  PRMT R3, R3, 0x5410, RZ ;  /* 0x0000541003037816 */ /* 0x000fca00000000ff */
[----:B------:R0:W-:Y:S01]  /*8b20*/  STG.E desc[UR36][R16.64], R3 ;  /* 0x0000000310007986 */ /* 0x0001e2000c101924 */
[----:B------:R-:W-:Y:S05]  /*8b30*/  BRA `(.L_x_181) ;  /* 0x0000000800a47947 */ /* 0x000fea0003800000 */
.L_x_186:
[----:B------:R-:W0:Y:S02]  /*8b40*/  I2F.F64.U32 R2, R2 ;  /* 0x0000000200027312 */ /* 0x000e240000201800 */
[----:B0-----:R0:W-:Y:S01]  /*8b50*/  STG.E.64 desc[UR36][R16.64], R2 ;  /* 0x0000000210007986 */ /* 0x0011e2000c101b24 */
[----:B------:R-:W-:Y:S05]  /*8b60*/  BRA `(.L_x_181) ;  /* 0x0000000800987947 */ /* 0x000fea0003800000 */
.L_x_176:
        /* <DEDUP_REMOVED lines=10> */
.L_x_190:
[----:B------:R-:W0:Y:S01]  /*8c10*/  I2F.F64.U32 R4, R2 ;  /* 0x0000000200047312 */ /* 0x000e220000201800 */
[----:B------:R-:W-:-:S05]  /*8c20*/  CS2R R6, SRZ ;  /* 0x0000000000067805 */ /* 0x000fca000001ff00 */
[----:B0-----:R0:W-:Y:S01]  /*8c30*/  STG.E.128 desc[UR36][R16.64], R4 ;  /* 0x0000000410007986 */ /* 0x0011e2000c101d24 */
[----:B------:R-:W-:Y:S05]  /*8c40*/  BRA `(.L_x_181) ;  /* 0x0000000800607947 */ /* 0x000fea0003800000 */
.L_x_189:
        /* <DEDUP_REMOVED lines=21> */
.L_x_194:
[----:B------:R-:W-:Y:S05]  /*8da0*/  BSYNC B0 ;  /* 0x0000000000007941 */ /* 0x000fea0003800000 */
.L_x_193:
[----:B------:R-:W-:-:S05]  /*8db0*/  LOP3.LUT R3, R0, R3, RZ, 0xfc, !PT ;  /* 0x0000000300037212 */ /* 0x000fca00078efcff */
[----:B------:R0:W-:Y:S01]  /*8dc0*/  STG.E.U8 desc[UR36][R16.64], R3 ;  /* 0x0000000310007986 */ /* 0x0001e2000c101124 */
[----:B------:R-:W-:Y:S05]  /*8dd0*/  BRA `(.L_x_181) ;  /* 0x0000000400fc7947 */ /* 0x000fea0003800000 */
.L_x_192:
        /* <DEDUP_REMOVED lines=13> */
.L_x_196:
[----:B------:R-:W-:Y:S01]  /*8eb0*/  IMAD.MOV.U32 R0, RZ, RZ, 0x7f ;  /* 0x0000007fff007424 */ /* 0x000fe200078e00ff */
[----:B------:R-:W-:-:S04]  /*8ec0*/  ISETP.GT.U32.AND P0, PT, R2, 0x7f800000, PT ;  /* 0x7f8000000200780c */ /* 0x000fc80003f04070 */
[----:B------:R-:W-:-:S09]  /*8ed0*/  SEL R0, R0, 0x7c, P0 ;  /* 0x0000007c00007807 */ /* 0x000fd20000000000 */
.L_x_197:
[----:B------:R-:W-:Y:S05]  /*8ee0*/  BSYNC B0 ;  /* 0x0000000000007941 */ /* 0x000fea0003800000 */
.L_x_195:
[----:B------:R-:W-:-:S04]  /*8ef0*/  LOP3.LUT R2, R3, 0x80000000, RZ, 0xc0, !PT ;  /* 0x8000000003027812 */ /* 0x000fc800078ec0ff */
[----:B------:R-:W-:-:S04]  /*8f00*/  SHF.R.U32.HI R3, RZ, 0x18, R2 ;  /* 0x00000018ff037819 */ /* 0x000fc80000011602 */
[----:B------:R-:W-:-:S05]  /*8f10*/  LOP3.LUT R3, R0, R3, RZ, 0xfc, !PT ;  /* 0x0000000300037212 */ /* 0x000fca00078efcff */
[----:B------:R0:W-:Y:S01]  /*8f20*/  STG.E.U8 desc[UR36][R16.64], R3 ;  /* 0x0000000310007986 */ /* 0x0001e2000c101124 */
[----:B------:R-:W-:Y:S05]  /*8f30*/  BRA `(.L_x_181) ;  /* 0x0000000400a47947 */ /* 0x000fea0003800000 */
.L_x_191:
[----:B------:R-:W-:-:S04]  /*8f40*/  I2FP.F32.U32 R0, R2 ;  /* 0x0000000200007245 */ /* 0x000fc80000201000 */
[----:B------:R-:W-:-:S05]  /*8f50*/  F2FP.BF16.F32.PACK_AB R0, RZ, R0 ;  /* 0x00000000ff00723e */ /* 0x000fca00000010ff */
[----:B------:R0:W-:Y:S01]  /*8f60*/  STG.E.U16 desc[UR36][R16.64], R0 ;  /* 0x0000000010007986 */ /* 0x0001e2000c101524 */
[----:B------:R-:W-:Y:S05]  /*8f70*/  BRA `(.L_x_181) ;  /* 0x0000000400947947 */ /* 0x000fea0003800000 */
.L_x_188:
        /* <DEDUP_REMOVED lines=10> */
.L_x_200:
        /* <DEDUP_REMOVED lines=17> */
.L_x_203:
[----:B------:R-:W-:-:S04]  /*9130*/  LOP3.LUT R2, R3, 0x80000000, RZ, 0xc0, !PT ;  /* 0x8000000003027812 */ /* 0x000fc800078ec0ff */
[----:B------:R-:W-:-:S04]  /*9140*/  SHF.R.U32.HI R3, RZ, 0x18, R2 ;  /* 0x00000018ff037819 */ /* 0x000fc80000011602 */
[----:B------:R-:W-:-:S04]  /*9150*/  LOP3.LUT R0, R0, R3, RZ, 0xfc, !PT ;  /* 0x0000000300007212 */ /* 0x000fc800078efcff */
[----:B------:R-:W-:-:S07]  /*9160*/  PRMT R8, R0, 0x7610, R8 ;  /* 0x0000761000087816 */ /* 0x000fce0000000008 */
.L_x_202:
[----:B------:R-:W-:Y:S05]  /*9170*/  BSYNC B0 ;  /* 0x0000000000007941 */ /* 0x000fea0003800000 */
.L_x_201:
[----:B------:R0:W-:Y:S01]  /*9180*/  STG.E.U8 desc[UR36][R16.64], R8 ;  /* 0x0000000810007986 */ /* 0x0001e2000c101124 */
[----:B------:R-:W-:Y:S05]  /*9190*/  BRA `(.L_x_181) ;  /* 0x00000004000c7947 */ /* 0x000fea0003800000 */
.L_x_199:
        /* <DEDUP_REMOVED lines=17> */
.L_x_206:
[----:B------:R-:W-:-:S04]  /*92b0*/  LOP3.LUT R2, R3, 0x80000000, RZ, 0xc0, !PT ;  /* 0x8000000003027812 */ /* 0x000fc800078ec0ff */
[----:B------:R-:W-:-:S04]  /*92c0*/  SHF.R.U32.HI R3, RZ, 0x18, R2 ;  /* 0x00000018ff037819 */ /* 0x000fc80000011602 */
[----:B------:R-:W-:-:S04]  /*92d0*/  LOP3.LUT R0, R0, R3, RZ, 0xfc, !PT ;  /* 0x0000000300007212 */ /* 0x000fc800078efcff */
[----:B------:R-:W-:-:S07]  /*92e0*/  PRMT R8, R0, 0x7610, R8 ;  /* 0x0000761000087816 */ /* 0x000fce0000000008 */
.L_x_205:
[----:B------:R-:W-:Y:S05]  /*92f0*/  BSYNC B0 ;  /* 0x0000000000007941 */ /* 0x000fea0003800000 */
.L_x_204:
[----:B------:R0:W-:Y:S01]  /*9300*/  STG.E.U8 desc[UR36][R16.64], R8 ;  /* 0x0000000810007986 */ /* 0x0001e2000c101124 */
[----:B------:R-:W-:Y:S05]  /*9310*/  BRA `(.L_x_181) ;  /* 0x0000000000ac7947 */ /* 0x000fea0003800000 */
.L_x_198:
        /* <DEDUP_REMOVED lines=22> */
.L_x_180:
        /* <DEDUP_REMOVED lines=16> */
.L_x_209:
[----:B------:R-:W-:Y:S05]  /*9580*/  BRA `(.L_x_181) ;  /* 0x0000000000107947 */ /* 0x000fea0003800000 */
.L_x_208:
[----:B------:R-:W-:-:S05]  /*9590*/  IMAD.MOV.U32 R3, RZ, RZ, RZ ;  /* 0x000000ffff037224 */ /* 0x000fca00078e00ff */
[----:B------:R0:W-:Y:S01]  /*95a0*/  STG.E.64 desc[UR36][R16.64], R2 ;  /* 0x0000000210007986 */ /* 0x0001e2000c101b24 */
[----:B------:R-:W-:Y:S05]  /*95b0*/  BRA `(.L_x_181) ;  /* 0x0000000000047947 */ /* 0x000fea0003800000 */
.L_x_207:
[----:B------:R0:W-:Y:S02]  /*95c0*/  STG.E desc[UR36][R16.64], R2 ;  /* 0x0000000210007986 */ /* 0x0001e4000c101924 */
.L_x_181:
[----:B------:R-:W-:-:S07]  /*95d0*/  VIADD R19, R19, 0x80 ;  /* 0x0000008013137836 */ /* 0x000fce0000000000 */
.L_x_141:
[----:B------:R-:W-:Y:S05]  /*95e0*/  BSYNC B6 ;  /* 0x0000000000067941 */ /* 0x000fea0003800000 */
.L_x_140:
[----:B------:R-:W-:Y:S02]  /*95f0*/  ULDC UR4, c[0x0][0x210] ;  /* 0x0000840000047ab9 */ /* 0x000fe40000000800 */
[----:B------:R-:W-:-:S13]  /*9600*/  ISETP.GE.AND P0, PT, R19, UR4, PT ;  /* 0x0000000413007c0c */ /* 0x000fda000bf06270 */
[----:B------:R-:W-:Y:S05]  /*9610*/  @P0 EXIT ;  /* 0x000000000000094d */ /* 0x000fea0003800000 */
        /* <DEDUP_REMOVED lines=303> */
.L_x_210:
        /* <DEDUP_REMOVED lines=22> */
.L_x_214:
[----:B------:R-:W2:Y:S02]  /*aa70*/  LDG.E.U8 R2, desc[UR36][R2.64] ;  /* 0x0000002402027981 */ /* 0x000ea4000c1e1100 */
[----:B--2---:R-:W-:-:S04]  /*aa80*/  I2FP.F32.U32 R0, R2 ;  /* 0x0000000200007245 */ /* 0x004fc80000201000 */
[----:B------:R-:W-:Y:S01]  /*aa90*/  F2FP.BF16.F32.PACK_AB R0, RZ, R0 ;  /* 0x00000000ff00723e */ /* 0x000fe200000010ff */
[----:B------:R-:W-:Y:S06]  /*aaa0*/  BRA `(.L_x_216) ;  /* 0x0000000c00907947 */ /* 0x000fec0003800000 */
.L_x_213:
        /* <DEDUP_REMOVED lines=10> */
.L_x_218:
[----:B------:R-:W2:Y:S02]  /*ab50*/  LDG.E R2, desc[UR36][R2.64] ;  /* 0x0000002402027981 */ /* 0x000ea4000c1e1900 */
[----:B--2---:R-:W-:-:S04]  /*ab60*/  I2FP.F32.S32 R0, R2 ;  /* 0x0000000200007245 */ /* 0x004fc80000201400 */
[----:B------:R-:W-:Y:S01]  /*ab70*/  F2FP.BF16.F32.PACK_AB R0, RZ, R0 ;  /* 0x00000000ff00723e */ /* 0x000fe200000010ff */
[----:B------:R-:W-:Y:S06]  /*ab80*/  BRA `(.L_x_216) ;  /* 0x0000000c00587947 */ /* 0x000fec0003800000 */
.L_x_217:
[----:B------:R-:W2:Y:S02]  /*ab90*/  LDG.E.U16 R2, desc[UR36][R2.64] ;  /* 0x0000002402027981 */ /* 0x000ea4000c1e1500 */
[----:B--2---:R-:W0:Y:S02]  /*aba0*/  I2F.S16 R0, R2 ;  /* 0x0000000200007306 */ /* 0x004e240000101400 */
[----:B0-----:R-:W-:Y:S01]  /*abb0*/  F2FP.BF16.F32.PACK_AB R0, RZ, R0 ;  /* 0x00000000ff00723e */ /* 0x001fe200000010ff */
[----:B------:R-:W-:Y:S06]  /*abc0*/  BRA `(.L_x_216) ;  /* 0x0000000c00487947 */ /* 0x000fec0003800000 */
.L_x_212:
        /* <DEDUP_REMOVED lines=9> */
.L_x_220:
[----:B------:R-:W2:Y:S02]  /*ac60*/  LDG.E.U16 R0, desc[UR36][R2.64] ;  /* 0x0000002402007981 */ /* 0x000ea4000c1e1500 */
[----:B--2---:R-:W-:-:S05]  /*ac70*/  HADD2.F32 R0, -RZ, R0.H0_H0 ;  /* 0x20000000ff007230 */ /* 0x004fca0000004100 */
[----:B------:R-:W-:Y:S01]  /*ac80*/  F2FP.BF16.F32.PACK_AB R0, RZ, R0 ;  /* 0x00000000ff00723e */ /* 0x000fe200000010ff */
[----:B------:R-:W-:Y:S06]  /*ac90*/  BRA `(.L_x_216) ;  /* 0x0000000c00147947 */ /* 0x000fec0003800000 */
.L_x_219:
        /* <DEDUP_REMOVED lines=9> */
.L_x_222:
[----:B------:R-:W2:Y:S02]  /*ad30*/  LDG.E.U16 R2, desc[UR36][R2.64] ;  /* 0x0000002402027981 */ /* 0x000ea4000c1e1500 */
[----:B--2---:R-:W-:-:S05]  /*ad40*/  HADD2.F32 R0, -RZ, R2.H0_H0 ;  /* 0x20000002ff007230 */ /* 0x004fca0000004100 */
[----:B------:R-:W-:Y:S01]  /*ad50*/  F2FP.BF16.F32.PACK_AB R0, RZ, R0 ;  /* 0x00000000ff00723e */ /* 0x000fe200000010ff */
[----:B------:R-:W-:Y:S06]  /*ad60*/  BRA `(.L_x_216) ;  /* 0x0000000800e07947 */ /* 0x000fec0003800000 */
.L_x_221:
        /* <DEDUP_REMOVED lines=8> */
.L_x_211:
        /* <DEDUP_REMOVED lines=13> */
.L_x_225:
        /* <DEDUP_REMOVED lines=8> */
.L_x_224:
        /* <DEDUP_REMOVED lines=28> */
.L_x_227:
        /* <DEDUP_REMOVED lines=15> */
.L_x_226:
[----:B------:R0:W5:Y:S01]  /*b1f0*/  LDG.E.U16 R0, desc[UR36][R2.64] ;  /* 0x0000002402007981 */ /* 0x000162000c1e1500 */
[----:B------:R-:W-:Y:S05]  /*b200*/  BRA `(.L_x_216) ;  /* 0x0000000400b87947 */ /* 0x000fea0003800000 */
.L_x_223:
        /* <DEDUP_REMOVED lines=12> */
.L_x_230:
        /* <DEDUP_REMOVED lines=21> */
.L_x_234:
[----:B------:R-:W-:Y:S05]  /*b420*/  BSYNC B1 ;  /* 0x0000000000017941 */ /* 0x000fea0003800000 */
.L_x_233:
[----:B------:R-:W-:Y:S01]  /*b430*/  LEA R3, R0, 0x3b800000, 0x17 ;  /* 0x3b80000000037811 */ /* 0x000fe200078eb8ff */
[----:B------:R-:W-:-:S05]  /*b440*/  IMAD.SHL.U32 R0, R2, 0x100000, RZ ;  /* 0x0010000002007824 */ /* 0x000fca00078e00ff */
[----:B------:R-:W-:-:S07]  /*b450*/  LOP3.LUT R0, R3, R0, R4, 0xfe, !PT ;  /* 0x0000000003007212 */ /* 0x000fce00078efe04 */
.L_x_232:
[----:B------:R-:W-:Y:S05]  /*b460*/  BSYNC B0 ;  /* 0x0000000000007941 */ /* 0x000fea0003800000 */
.L_x_231:
[----:B------:R-:W-:Y:S01]  /*b470*/  F2FP.BF16.F32.PACK_AB R0, RZ, R0 ;  /* 0x00000000ff00723e */ /* 0x000fe200000010ff */
[----:B------:R-:W-:Y:S06]  /*b480*/  BRA `(.L_x_216) ;  /* 0x0000000400187947 */ /* 0x000fec0003800000 */
.L_x_229:
        /* <DEDUP_REMOVED lines=21> */
.L_x_238:
[----:B------:R-:W-:Y:S05]  /*b5e0*/  BSYNC B1 ;  /* 0x0000000000017941 */ /* 0x000fea0003800000 */
.L_x_237:
[----:B------:R-:W-:Y:S01]  /*b5f0*/  LEA R3, R0, 0x37800000, 0x17 ;  /* 0x3780000000037811 */ /* 0x000fe200078eb8ff */
[----:B------:R-:W-:-:S05]  /*b600*/  IMAD.SHL.U32 R0, R2, 0x200000, RZ ;  /* 0x0020000002007824 */ /* 0x000fca00078e00ff */
[----:B------:R-:W-:-:S07]  /*b610*/  LOP3.LUT R0, R3, R0, R4, 0xfe, !PT ;  /* 0x0000000003007212 */ /* 0x000fce00078efe04 */
.L_x_236:
[----:B------:R-:W-:Y:S05]  /*b620*/  BSYNC B0 ;  /* 0x0000000000007941 */ /* 0x000fea0003800000 */
.L_x_235:
[----:B------:R-:W-:Y:S01]  /*b630*/  F2FP.BF16.F32.PACK_AB R0, RZ, R0 ;  /* 0x00000000ff00723e */ /* 0x000fe200000010ff */
[----:B------:R-:W-:Y:S06]  /*b640*/  BRA `(.L_x_216) ;  /* 0x0000000000a87947 */ /* 0x000fec0003800000 */
.L_x_228:
        /* <DEDUP_REMOVED lines=14> */
.L_x_242:
[----:B------:R-:W-:Y:S05]  /*b730*/  BSYNC B0 ;  /* 0x0000000000007941 */ /* 0x000fea0003800000 */
.L_x_241:
[----:B------:R-:W-:Y:S01]  /*b740*/  F2FP.BF16.F32.PACK_AB R0, RZ, R0 ;  /* 0x00000000ff00723e */ /* 0x000fe200000010ff */
[----:B------:R-:W-:Y:S06]  /*b750*/  BRA `(.L_x_216) ;  /* 0x0000000000647947 */ /* 0x000fec0003800000 */
.L_x_215:
        /* <DEDUP_REMOVED lines=16> */
.L_x_243:
[----:B------:R-:W-:Y:S01]  /*b860*/  PRMT R0, RZ, 0x7610, R0 ;  /* 0x00007610ff007816 */ /* 0x000fe20000000000 */
[----:B------:R-:W-:Y:S06]  /*b870*/  BRA `(.L_x_216) ;  /* 0x00000000001c7947 */ /* 0x000fec0003800000 */
.L_x_240:
[----:B------:R-:W2:Y:S02]  /*b880*/  LDG.E.64 R2, desc[UR36][R2.64] ;  /* 0x0000002402027981 */ /* 0x000ea4000c1e1b00 */
[----:B--2---:R-:W0:Y:S02]  /*b890*/  I2F.U64 R0, R2 ;  /* 0x0000000200007312 */ /* 0x004e240000301000 */
[----:B0-----:R-:W-:Y:S01]  /*b8a0*/  F2FP.BF16.F32.PACK_AB R0, RZ, R0 ;  /* 0x00000000ff00723e */ /* 0x001fe200000010ff */
[----:B------:R-:W-:Y:S06]  /*b8b0*/  BRA `(.L_x_216) ;  /* 0x00000000000c7947 */ /* 0x000fec0003800000 */
.L_x_239:
[----:B------:R-:W2:Y:S02]  /*b8c0*/  LDG.E R2, desc[UR36][R2.64] ;  /* 0x0000002402027981 */ /* 0x000ea4000c1e1900 */
[----:B--2---:R-:W-:-:S04]  /*b8d0*/  I2FP.F32.U32 R0, R2 ;  /* 0x0000000200007245 */ /* 0x004fc80000201000 */
[----:B------:R-:W-:-:S07]  /*b8e0*/  F2FP.BF16.F32.PACK_AB R0, RZ, R0 ;  /* 0x00000000ff00723e */ /* 0x000fce00000010ff */
.L_x_216:
        /* <DEDUP_REMOVED lines=20> */
[----:B------:R-:W-:Y:S01]  /*ba30*/  STG.E.U8 desc[UR36][R16.64], R2 ;  /* 0x0000000210007986 */ /* 0x000fe2000c101124 */
[----:B------:R-:W-:Y:S05]  /*ba40*/  EXIT ;  /* 0x000000000000794d */ /* 0x000fea0003800000 */
.L_x_247:
[----:B------:R-:W-:Y:S01]  /*ba50*/  STG.E.U8 desc[UR36][R16.64], R2 ;  /* 0x0000000210007986 */ /* 0x000fe2000c101124 */
[----:B------:R-:W-:Y:S05]  /*ba60*/  EXIT ;  /* 0x000000000000794d */ /* 0x000fea0003800000 */
.L_x_246:
[----:B------:R-:W-:-:S13]  /*ba70*/  ISETP.NE.AND P0, PT, R0, 0x2, PT ;  /* 0x000000020000780c */ /* 0x000fda0003f05270 */
[----:B------:R-:W-:Y:S05]  /*ba80*/  @!P0 BRA `(.L_x_249) ;  /* 0x0000000000248947 */ /* 0x000fea0003800000 */
[----:B------:R-:W-:-:S13]  /*ba90*/  ISETP.NE.AND P0, PT, R0, 0x3, PT ;  /* 0x000000030000780c */ /* 0x000fda0003f05270 */
[----:B------:R-:W-:Y:S05]  /*baa0*/  @!P0 BRA `(.L_x_250) ;  /* 0x0000000000148947 */ /* 0x000fea0003800000 */
[----:B------:R-:W-:-:S13]  /*bab0*/  ISETP.NE.AND P0, PT, R0, 0x4, PT ;  /* 0x000000040000780c */ /* 0x000fda0003f05270 */
[----:B------:R-:W-:Y:S05]  /*bac0*/  @P0 BRA `(.L_x_248) ;  /* 0x0000000800dc0947 */ /* 0x000fea0003800000 */
[----:B------:R-:W-:-:S05]  /*bad0*/  IMAD.MOV.U32 R3, RZ, RZ, RZ ;  /* 0x000000ffff037224 */ /* 0x000fca00078e00ff */
[----:B------:R-:W-:Y:S01]  /*bae0*/  STG.E.64 desc[UR36][R16.64], R2 ;  /* 0x0000000210007986 */ /* 0x000fe2000c101b24 */
[----:B------:R-:W-:Y:S05]  /*baf0*/  EXIT ;  /* 0x000000000000794d */ /* 0x000fea0003800000 */
.L_x_250:
[----:B------:R-:W-:Y:S01]  /*bb00*/  STG.E desc[UR36][R16.64], R2 ;  /* 0x0000000210007986 */ /* 0x000fe2000c101924 */
[----:B------:R-:W-:Y:S05]  /*bb10*/  EXIT ;  /* 0x000000000000794d */ /* 0x000fea0003800000 */
.L_x_249:
[----:B------:R-:W-:Y:S01]  /*bb20*/  STG.E.U16 desc[UR36][R16.64], R2 ;  /* 0x0000000210007986 */ /* 0x000fe2000c101524 */
[----:B------:R-:W-:Y:S05]  /*bb30*/  EXIT ;  /* 0x000000000000794d */ /* 0x000fea0003800000 */
.L_x_245:
[----:B------:R-:W-:-:S13]  /*bb40*/  ISETP.GT.AND P0, PT, R0, 0x6, PT ;  /* 0x000000060000780c */ /* 0x000fda0003f04270 */
[----:B------:R-:W-:Y:S05]  /*bb50*/  @P0 BRA `(.L_x_251) ;  /* 0x00000000002c0947 */ /* 0x000fea0003800000 */
[----:B------:R-:W-:-:S13]  /*bb60*/  ISETP.NE.AND P0, PT, R0, 0x5, PT ;  /* 0x000000050000780c */ /* 0x000fda0003f05270 */
[----:B------:R-:W-:Y:S05]  /*bb70*/  @!P0 BRA `(.L_x_252) ;  /* 0x0000000000148947 */ /* 0x000fea0003800000 */
[----:B------:R-:W-:-:S13]  /*bb80*/  ISETP.NE.AND P0, PT, R0, 0x6, PT ;  /* 0x000000060000780c */ /* 0x000fda0003f05270 */
[----:B------:R-:W-:Y:S05]  /*bb90*/  @P0 BRA `(.L_x_248) ;  /* 0x0000000800a80947 */ /* 0x000fea0003800000 */
[----:B------:R-:W-:-:S05]  /*bba0*/  I2FP.F32.U32 R3, R2 ;  /* 0x0000000200037245 */ /* 0x000fca0000201000 */
[----:B------:R-:W-:Y:S01]  /*bbb0*/  STG.E desc[UR36][R16.64], R3 ;  /* 0x0000000310007986 */ /* 0x000fe2000c101924 */
[----:B------:R-:W-:Y:S05]  /*bbc0*/  EXIT ;  /* 0x000000000000794d */ /* 0x000fea0003800000 */
.L_x_252:
[----:B------:R-:W-:-:S04]  /*bbd0*/  I2FP.F32.U32 R0, R2 ;  /* 0x0000000200007245 */ /* 0x000fc80000201000 */
[----:B------:R-:W-:-:S05]  /*bbe0*/  F2FP.F16.F32.PACK_AB R0, RZ, R0 ;  /* 0x00000000ff00723e */ /* 0x000fca00000000ff */
[----:B------:R-:W-:Y:S01]  /*bbf0*/  STG.E.U16 desc[UR36][R16.64], R0 ;  /* 0x0000000010007986 */ /* 0x000fe2000c101524 */
[----:B------:R-:W-:Y:S05]  /*bc00*/  EXIT ;  /* 0x000000000000794d */ /* 0x000fea0003800000 */
.L_x_251:
        /* <DEDUP_REMOVED lines=8> */
[----:B------:R-:W-:Y:S01]  /*bc90*/  STG.E.64 desc[UR36][R16.64], R2 ;  /* 0x0000000210007986 */ /* 0x000fe2000c101b24 */
[----:B------:R-:W-:Y:S05]  /*bca0*/  EXIT ;  /* 0x000000000000794d */ /* 0x000fea0003800000 */
.L_x_254:
[----:B------:R-:W-:-:S04]  /*bcb0*/  I2FP.F32.U32 R2, R2 ;  /* 0x0000000200027245 */ /* 0x000fc80000201000 */
[----:B------:R-:W-:-:S04]  /*bcc0*/  F2FP.F16.F32.PACK_AB R3, RZ, R2 ;  /* 0x00000002ff03723e */ /* 0x000fc800000000ff */
[----:B------:R-:W-:-:S05]  /*bcd0*/  PRMT R3, R3, 0x5410, RZ ;  /* 0x0000541003037816 */ /* 0x000fca00000000ff */
[----:B------:R-:W-:Y:S01]  /*bce0*/  STG.E desc[UR36][R16.64], R3 ;  /* 0x0000000310007986 */ /* 0x000fe2000c101924 */
[----:B------:R-:W-:Y:S05]  /*bcf0*/  EXIT ;  /* 0x000000000000794d */ /* 0x000fea0003800000 */
.L_x_253:
[----:B------:R-:W0:Y:S02]  /*bd00*/  I2F.F64.U32 R2, R2 ;  /* 0x0000000200027312 */ /* 0x000e240000201800 */
[----:B0-----:R-:W-:Y:S01]  /*bd10*/  STG.E.64 desc[UR36][R16.64], R2 ;  /* 0x0000000210007986 */ /* 0x001fe2000c101b24 */
[----:B------:R-:W-:Y:S05]  /*bd20*/  EXIT ;  /* 0x000000000000794d */ /* 0x000fea0003800000 */
.L_x_244:
        /* <DEDUP_REMOVED lines=8> */
[----:B------:R-:W-:Y:S01]  /*bdb0*/  STG.E.U8 desc[UR36][R16.64], R2 ;  /* 0x0000000210007986 */ /* 0x000fe2000c101124 */
[----:B------:R-:W-:Y:S05]  /*bdc0*/  EXIT ;  /* 0x000000000000794d */ /* 0x000fea0003800000 */
.L_x_257:
[----:B------:R-:W0:Y:S01]  /*bdd0*/  I2F.F64.U32 R4, R2 ;  /* 0x0000000200047312 */ /* 0x000e220000201800 */
[----:B------:R-:W-:-:S05]  /*bde0*/  CS2R R6, SRZ ;  /* 0x0000000000067805 */ /* 0x000fca000001ff00 */
[----:B0-----:R-:W-:Y:S01]  /*bdf0*/  STG.E.128 desc[UR36][R16.64], R4 ;  /* 0x0000000410007986 */ /* 0x001fe2000c101d24 */
[----:B------:R-:W-:Y:S05]  /*be00*/  EXIT ;  /* 0x000000000000794d */ /* 0x000fea0003800000 */
.L_x_256:
        /* <DEDUP_REMOVED lines=21> */
.L_x_261:
[----:B------:R-:W-:Y:S05]  /*bf60*/  BSYNC B0 ;  /* 0x0000000000007941 */ /* 0x000fea0003800000 */
.L_x_260:
[----:B------:R-:W-:-:S05]  /*bf70*/  LOP3.LUT R3, R0, R3, RZ, 0xfc, !PT ;  /* 0x0000000300037212 */ /* 0x000fca00078efcff */
[----:B------:R-:W-:Y:S01]  /*bf80*/  STG.E.U8 desc[UR36][R16.64], R3 ;  /* 0x0000000310007986 */ /* 0x000fe2000c101124 */
[----:B------:R-:W-:Y:S05]  /*bf90*/  EXIT ;  /* 0x000000000000794d */ /* 0x000fea0003800000 */
.L_x_259:
        /* <DEDUP_REMOVED lines=13> */
.L_x_263:
[----:B------:R-:W-:Y:S01]  /*c070*/  IMAD.MOV.U32 R0, RZ, RZ, 0x7f ;  /* 0x0000007fff007424 */ /* 0x000fe200078e00ff */
[----:B------:R-:W-:-:S04]  /*c080*/  ISETP.GT.U32.AND P0, PT, R2, 0x7f800000, PT ;  /* 0x7f8000000200780c */ /* 0x000fc80003f04070 */
[----:B------:R-:W-:-:S09]  /*c090*/  SEL R0, R0, 0x7c, P0 ;  /* 0x0000007c00007807 */ /* 0x000fd20000000000 */
.L_x_264:
[----:B------:R-:W-:Y:S05]  /*c0a0*/  BSYNC B0 ;  /* 0x0000000000007941 */ /* 0x000fea0003800000 */
.L_x_262:
[----:B------:R-:W-:-:S04]  /*c0b0*/  LOP3.LUT R2, R3, 0x80000000, RZ, 0xc0, !PT ;  /* 0x8000000003027812 */ /* 0x000fc800078ec0ff */
[----:B------:R-:W-:-:S04]  /*c0c0*/  SHF.R.U32.HI R3, RZ, 0x18, R2 ;  /* 0x00000018ff037819 */ /* 0x000fc80000011602 */
[----:B------:R-:W-:-:S05]  /*c0d0*/  LOP3.LUT R3, R0, R3, RZ, 0xfc, !PT ;  /* 0x0000000300037212 */ /* 0x000fca00078efcff */
[----:B------:R-:W-:Y:S01]  /*c0e0*/  STG.E.U8 desc[UR36][R16.64], R3 ;  /* 0x0000000310007986 */ /* 0x000fe2000c101124 */
[----:B------:R-:W-:Y:S05]  /*c0f0*/  EXIT ;  /* 0x000000000000794d */ /* 0x000fea0003800000 */
.L_x_258:
[----:B------:R-:W-:-:S04]  /*c100*/  I2FP.F32.U32 R0, R2 ;  /* 0x0000000200007245 */ /* 0x000fc80000201000 */
[----:B------:R-:W-:-:S05]  /*c110*/  F2FP.BF16.F32.PACK_AB R0, RZ, R0 ;  /* 0x00000000ff00723e */ /* 0x000fca00000010ff */
[----:B------:R-:W-:Y:S01]  /*c120*/  STG.E.U16 desc[UR36][R16.64], R0 ;  /* 0x0000000010007986 */ /* 0x000fe2000c101524 */
[----:B------:R-:W-:Y:S05]  /*c130*/  EXIT ;  /* 0x000000000000794d */ /* 0x000fea0003800000 */
.L_x_255:
        /* <DEDUP_REMOVED lines=8> */
[----:B------:R-:W-:Y:S01]  /*c1c0*/  STG.E.U16 desc[UR36][R16.64], R2 ;  /* 0x0000000210007986 */ /* 0x000fe2000c101524 */
[----:B------:R-:W-:Y:S05]  /*c1d0*/  EXIT ;  /* 0x000000000000794d */ /* 0x000fea0003800000 */
.L_x_267:
        /* <DEDUP_REMOVED lines=17> */
.L_x_270:
[----:B------:R-:W-:-:S04]  /*c2f0*/  LOP3.LUT R2, R3, 0x80000000, RZ, 0xc0, !PT ;  /* 0x8000000003027812 */ /* 0x000fc800078ec0ff */
[----:B------:R-:W-:-:S04]  /*c300*/  SHF.R.U32.HI R3, RZ, 0x18, R2 ;  /* 0x00000018ff037819 */ /* 0x000fc80000011602 */
[----:B------:R-:W-:-:S04]  /*c310*/  LOP3.LUT R0, R0, R3, RZ, 0xfc, !PT ;  /* 0x0000000300007212 */ /* 0x000fc800078efcff */
[----:B------:R-:W-:-:S07]  /*c320*/  PRMT R8, R0, 0x7610, R8 ;  /* 0x0000761000087816 */ /* 0x000fce0000000008 */
.L_x_269:
[----:B------:R-:W-:Y:S05]  /*c330*/  BSYNC B0 ;  /* 0x0000000000007941 */ /* 0x000fea0003800000 */
.L_x_268:
[----:B------:R-:W-:Y:S01]  /*c340*/  STG.E.U8 desc[UR36][R16.64], R8 ;  /* 0x0000000810007986 */ /* 0x000fe2000c101124 */
[----:B------:R-:W-:Y:S05]  /*c350*/  EXIT ;  /* 0x000000000000794d */ /* 0x000fea0003800000 */
.L_x_266:
        /* <DEDUP_REMOVED lines=17> */
.L_x_273:
[----:B------:R-:W-:-:S04]  /*c470*/  LOP3.LUT R2, R3, 0x80000000, RZ, 0xc0, !PT ;  /* 0x8000000003027812 */ /* 0x000fc800078ec0ff */
[----:B------:R-:W-:-:S04]  /*c480*/  SHF.R.U32.HI R3, RZ, 0x18, R2 ;  /* 0x00000018ff037819 */ /* 0x000fc80000011602 */
[----:B------:R-:W-:-:S04]  /*c490*/  LOP3.LUT R0, R0, R3, RZ, 0xfc, !PT ;  /* 0x0000000300007212 */ /* 0x000fc800078efcff */
[----:B------:R-:W-:-:S07]  /*c4a0*/  PRMT R8, R0, 0x7610, R8 ;  /* 0x0000761000087816 */ /* 0x000fce0000000008 */
.L_x_272:
[----:B------:R-:W-:Y:S05]  /*c4b0*/  BSYNC B0 ;  /* 0x0000000000007941 */ /* 0x000fea0003800000 */
.L_x_271:
[----:B------:R-:W-:Y:S01]  /*c4c0*/  STG.E.U8 desc[UR36][R16.64], R8 ;  /* 0x0000000810007986 */ /* 0x000fe2000c101124 */
[----:B------:R-:W-:Y:S05]  /*c4d0*/  EXIT ;  /* 0x000000000000794d */ /* 0x000fea0003800000 */
.L_x_265:
        /* <DEDUP_REMOVED lines=20> */
[----:B------:R-:W-:Y:S01]  /*c620*/  STG.E.U8 desc[UR36][R16.64], R3 ;  /* 0x0000000310007986 */ /* 0x000fe2000c101124 */
[----:B------:R-:W-:Y:S05]  /*c630*/  EXIT ;  /* 0x000000000000794d */ /* 0x000fea0003800000 */
.L_x_248:
        /* <DEDUP_REMOVED lines=16> */
.L_x_276:
[----:B------:R-:W-:Y:S05]  /*c740*/  EXIT ;  /* 0x000000000000794d */ /* 0x000fea0003800000 */
.L_x_275:
[----:B------:R-:W-:-:S05]  /*c750*/  IMAD.MOV.U32 R3, RZ, RZ, RZ ;  /* 0x000000ffff037224 */ /* 0x000fca00078e00ff */
[----:B------:R-:W-:Y:S01]  /*c760*/  STG.E.64 desc[UR36][R16.64], R2 ;  /* 0x0000000210007986 */ /* 0x000fe2000c101b24 */
[----:B------:R-:W-:Y:S05]  /*c770*/  EXIT ;  /* 0x000000000000794d */ /* 0x000fea0003800000 */
.L_x_274:
[----:B------:R-:W-:Y:S01]  /*c780*/  STG.E desc[UR36][R16.64], R2 ;  /* 0x0000000210007986 */ /* 0x000fe2000c101924 */
[----:B------:R-:W-:Y:S05]  /*c790*/  EXIT ;  /* 0x000000000000794d */ /* 0x000fea0003800000 */
.L_x_277:
[----:B------:R-:W-:-:S00]  /*c7a0*/  BRA `(.L_x_277) ;  /* 0xfffffffc00fc7947 */ /* 0x000fc0000383ffff */
[----:B------:R-:W-:-:S00]  /*c7b0*/  NOP ;  /* 0x0000000000007918 */ /* 0x000fc00000000000 */
        /* <DEDUP_REMOVED lines=12> */
.L_x_43749:


//--------------------- .text._ZN2at6native27unrolled_elementwise_kernelINS0_13AUnaryFunctorIN3c108BFloat16ES4_bZZZNS0_23logical_xor_kernel_cudaERNS_14TensorIteratorEENKUlvE0_clEvENKUlvE8_clEvEUlS4_S4_E_EESt5arrayIPcLm2EELi4E23TrivialOffsetCalculatorILi1EjESF_NS0_6memory12LoadWithCastILi1EEENSG_13StoreWithCastILi1EEEEEviT_T0_T2_T3_T4_T5_ --------------------------
	.section	.text._ZN2at6native27unrolled_elementwise_kernelINS0_13AUnaryFunctorIN3c108BFloat16ES4_bZZZNS0_23logical_xor_kernel_cudaERNS_14TensorIteratorEENKUlvE0_clEvENKUlvE8_clEvEUlS4_S4_E_EESt5arrayIPcLm2EELi4E23TrivialOffsetCalculatorILi1EjESF_NS0_6memory12LoadWithCastILi1EEENSG_13StoreWithCastILi1EEEEEviT_T0_T2_T3_T4_T5_,"ax",@progbits
	.align	128
        .global         _ZN2at6native27unrolled_elementwise_kernelINS0_13AUnaryFunctorIN3c108BFloat16ES4_bZZZNS0_23logical_xor_kernel_cudaERNS_14TensorIteratorEENKUlvE0_clEvENKUlvE8_clEvEUlS4_S4_E_EESt5arrayIPcLm2EELi4E23TrivialOffsetCalculatorILi1EjESF_NS0_6memory12LoadWithCastILi1EEENSG_13StoreWithCastILi1EEEEEviT_T0_T2_T3_T4_T5_
        .type           _ZN2at6native27unrolled_elementwise_kernelINS0_13AUnaryFunctorIN3c108BFloat16ES4_bZZZNS0_23logical_xor_kernel_cudaERNS_14TensorIteratorEENKUlvE0_clEvENKUlvE8_clEvEUlS4_S4_E_EESt5arrayIPcLm2EELi4E23TrivialOffsetCalculatorILi1EjESF_NS0_6memory12LoadWithCastILi1EEENSG_13StoreWithCastILi1EEEEEviT_T0_T2_T3_T4_T5_,@function
        .size           _ZN2at6native27unrolled_elementwise_kernelINS0_13AUnaryFunctorIN3c108BFloat16ES4_bZZZNS0_23logical_xor_kernel_cudaERNS_14TensorIteratorEENKUlvE0_clEvENKUlvE8_clEvEUlS4_S4_E_EESt5arrayIPcLm2EELi4E23TrivialOffsetCalculatorILi1EjESF_NS0_6memory12LoadWithCastILi1EEENSG_13StoreWithCastILi1EEEEEviT_T0_T2_T3_T4_T5_,(.L_x_43750 - _ZN2at6native27unrolled_elementwise_kernelINS0_13AUnaryFunctorIN3c108BFloat16ES4_bZZZNS0_23logical_xor_kernel_cudaERNS_14TensorIteratorEENKUlvE0_clEvENKUlvE8_clEvEUlS4_S4_E_EESt5arrayIPcLm2EELi4E23TrivialOffsetCalculatorILi1EjESF_NS0_6memory12LoadWithCastILi1EEENSG_13StoreWithCastILi1EEEEEviT_T0_T2_T3_T4_T5_)
        .other          _ZN2at6native27unrolled_elementwise_kernelINS0_13AUnaryFunctorIN3c108BFloat16ES4_bZZZNS0_23logical_xor_kernel_cudaERNS_14TensorIteratorEENKUlvE0_clEvENKUlvE8_clEvEUlS4_S4_E_EESt5arrayIPcLm2EELi4E23TrivialOffsetCalculatorILi1EjESF_NS0_6memory12LoadWithCastILi1EEENSG_13StoreWithCastILi1EEEEEviT_T0_T2_T3_T4_T5_,@"STO_CUDA_ENTRY STV_DEFAULT"
_ZN2at6native27unrolled_elementwise_kernelINS0_13AUnaryFunctorIN3c108BFloat16ES4_bZZZNS0_23logical_xor_kernel_cudaERNS_14TensorIteratorEENKUlvE0_clEvENKUlvE8_clEvEUlS4_S4_E_EESt5arrayIPcLm2EELi4E23TrivialOffsetCalculatorILi1EjESF_NS0_6memory12LoadWithCastILi1EEENSG_13StoreWithCastILi1EEEEEviT_T0_T2_T3_T4_T5_:
.text._ZN2at6native27unrolled_elementwise_kernelINS0_13AUnaryFunctorIN3c108BFloat16ES4_bZZZNS0_23logical_xor_kernel_cudaERNS_14TensorIteratorEENKUlvE0_clEvENKUlvE8_clEvEUlS4_S4_E_EESt5arrayIPcLm2EELi4E23TrivialOffsetCalculatorILi1EjESF_NS0_6memory12LoadWithCastILi1EEENSG_13StoreWithCastILi1EEEEEviT_T0_T2_T3_T4_T5_:
[----:B------:R-:W0:Y:S01]  /*0000*/  LDC R1, c[0x0][0x28] ;  /* 0x00000a00ff017b82 */ /* 0x000e220000000800 */
[----:B------:R-:W1:Y:S07]  /*0010*/  S2R R2, SR_CTAID.X ;  /* 0x0000000000027919 */ /* 0x000e6e0000002500 */
[----:B------:R-:W1:Y:S01]  /*0020*/  LDC R3, c[0x0][0x210] ;  /* 0x00008400ff037b82 */ /* 0x000e620000000800 */
[----:B------:R-:W-:Y:S01]  /*0030*/  ULDC.64 UR36, c[0x0][0x208] ;  /* 0x0000820000247ab9 */ /* 0x000fe20000000a00 */
[----:B------:R-:W-:Y:S01]  /*0040*/  BSSY B6, `(.L_x_278) ;  /* 0x0000118000067945 */ /* 0x000fe20003800000 */
[----:B------:R-:W2:Y:S01]  /*0050*/  S2R R23, SR_TID.X ;  /* 0x0000000000177919 */ /* 0x000ea20000002100 */
[----:B------:R-:W-:-:S02]  /*0060*/  PRMT R18, RZ, 0x7610, R18 ;  /* 0x00007610ff127816 */ /* 0x000fc40000000012 */
[----:B------:R-:W-:Y:S02]  /*0070*/  PRMT R19, RZ, 0x7610, R19 ;  /* 0x00007610ff137816 */ /* 0x000fe40000000013 */
[----:B------:R-:W3:Y:S01]  /*0080*/  LDC.U8 R22, c[0x0][0x22c] ;  /* 0x00008b00ff167b82 */ /* 0x000ee20000000000 */
[----:B-1----:R-:W-:-:S05]  /*0090*/  IMAD R16, R2, -0x200, R3 ;  /* 0xfffffe0002107824 */ /* 0x002fca00078e0203 */
[----:B--2---:R-:W-:-:S13]  /*00a0*/  ISETP.GE.AND P0, PT, R23, R16, PT ;  /* 0x000000101700720c */ /* 0x004fda0003f06270 */
[----:B0--3--:R-:W-:Y:S05]  /*00b0*/  @P0 BRA `(.L_x_279) ;  /* 0x0000001000400947 */ /* 0x009fea0003800000 */
[----:B------:R-:W0:Y:S01]  /*00c0*/  LDC.64 R4, c[0x0][0x220] ;  /* 0x00008800ff047b82 */ /* 0x000e220000000a00 */
[----:B------:R-:W-:Y:S01]  /*00d0*/  PRMT R0, R22, 0x9910, RZ ;  /* 0x0000991016007816 */ /* 0x000fe200000000ff */
[----:B------:R-:W-:Y:S01]  /*00e0*/  IMAD R23, R2, 0x200, R23 ;  /* 0x0000020002177824 */ /* 0x000fe200078e0217 */
[----:B------:R-:W-:Y:S02]  /*00f0*/  ULDC UR4, c[0x0][0x230] ;  /* 0x00008c0000047ab9 */ /* 0x000fe40000000800 */
[----:B------:R-:W-:Y:S01]  /*0100*/  ISETP.GT.AND P0, PT, R0, 0x9, PT ;  /* 0x000000090000780c */ /* 0x000fe20003f04270 */
[----:B------:R-:W-:-:S05]  /*0110*/  IMAD R23, R23, UR4, RZ ;  /* 0x0000000417177c24 */ /* 0x000fca000f8e02ff */
[----:B0-----:R-:W-:-:S05]  /*0120*/  IADD3 R4, P1, R23, R4, RZ ;  /* 0x0000000417047210 */ /* 0x001fca0007f3e0ff */
[----:B------:R-:W-:Y:S02]  /*0130*/  IMAD.X R5, RZ, RZ, R5, P1 ;  /* 0x000000ffff057224 */ /* 0x000fe400008e0605 */
[----:B------:R-:W-:Y:S06]  /*0140*/  @P0 BRA `(.L_x_280) ;  /* 0x0000000400300947 */ /* 0x000fec0003800000 */
        /* <DEDUP_REMOVED lines=10> */
[----:B0-----:R-:W-:-:S04]  /*01f0*/  F2FP.BF16.F32.PACK_AB R0, RZ, R0 ;  /* 0x00000000ff00723e */ /* 0x001fc800000010ff */
[----:B------:R-:W-:Y:S01]  /*0200*/  PRMT R19, R0, 0x7610, R19 ;  /* 0x0000761000137816 */ /* 0x000fe20000000013 */
[----:B------:R-:W-:Y:S06]  /*0210*/  BRA `(.L_x_285) ;  /* 0x0000000c00e07947 */ /* 0x000fec0003800000 */
.L_x_283:
[----:B------:R-:W2:Y:S02]  /*0220*/  LDG.E.U8 R4, desc[UR36][R4.64] ;  /* 0x0000002404047981 */ /* 0x000ea4000c1e1100 */
[----:B--2---:R-:W-:-:S04]  /*0230*/  I2FP.F32.U32 R0, R4 ;  /* 0x0000000400007245 */ /* 0x004fc80000201000 */
[----:B------:R-:W-:-:S04]  /*0240*/  F2FP.BF16.F32.PACK_AB R0, RZ, R0 ;  /* 0x00000000ff00723e */ /* 0x000fc800000010ff */
[----:B------:R-:W-:Y:S01]  /*0250*/  PRMT R19, R0, 0x7610, R19 ;  /* 0x0000761000137816 */ /* 0x000fe20000000013 */
[----:B------:R-:W-:Y:S06]  /*0260*/  BRA `(.L_x_285) ;  /* 0x0000000c00cc7947 */ /* 0x000fec0003800000 */
.L_x_282:
        /* <DEDUP_REMOVED lines=8> */
[----:B0-----:R-:W-:-:S04]  /*02f0*/  F2FP.BF16.F32.PACK_AB R0, RZ, R0 ;  /* 0x00000000ff00723e */ /* 0x001fc800000010ff */
[----:B------:R-:W-:Y:S01]  /*0300*/  PRMT R19, R0, 0x7610, R19 ;  /* 0x0000761000137816 */ /* 0x000fe20000000013 */
[----:B------:R-:W-:Y:S06]  /*0310*/  BRA `(.L_x_285) ;  /* 0x0000000c00a07947 */ /* 0x000fec0003800000 */
.L_x_287:
[----:B------:R-:W2:Y:S02]  /*0320*/  LDG.E R4, desc[UR36][R4.64] ;  /* 0x0000002404047981 */ /* 0x000ea4000c1e1900 */
[----:B--2---:R-:W-:-:S04]  /*0330*/  I2FP.F32.S32 R0, R4 ;  /* 0x0000000400007245 */ /* 0x004fc80000201400 */
[----:B------:R-:W-:-:S04]  /*0340*/  F2FP.BF16.F32.PACK_AB R0, RZ, R0 ;  /* 0x00000000ff00723e */ /* 0x000fc800000010ff */
[----:B------:R-:W-:Y:S01]  /*0350*/  PRMT R19, R0, 0x7610, R19 ;  /* 0x0000761000137816 */ /* 0x000fe20000000013 */
[----:B------:R-:W-:Y:S06]  /*0360*/  BRA `(.L_x_285) ;  /* 0x0000000c008c7947 */ /* 0x000fec0003800000 */
.L_x_286:
[----:B------:R-:W2:Y:S02]  /*0370*/  LDG.E.U16 R4, desc[UR36][R4.64] ;  /* 0x0000002404047981 */ /* 0x000ea4000c1e1500 */
[----:B--2---:R-:W0:Y:S02]  /*0380*/  I2F.S16 R0, R4 ;  /* 0x0000000400007306 */ /* 0x004e240000101400 */
[----:B0-----:R-:W-:-:S04]  /*0390*/  F2FP.BF16.F32.PACK_AB R0, RZ, R0 ;  /* 0x00000000ff00723e */ /* 0x001fc800000010ff */
[----:B------:R-:W-:Y:S01]  /*03a0*/  PRMT R19, R0, 0x7610, R19 ;  /* 0x0000761000137816 */ /* 0x000fe20000000013 */
[----:B------:R-:W-:Y:S06]  /*03b0*/  BRA `(.L_x_285) ;  /* 0x0000000c00787947 */ /* 0x000fec0003800000 */
.L_x_281:
        /* <DEDUP_REMOVED lines=9> */
.L_x_289:
[----:B------:R-:W2:Y:S02]  /*0450*/  LDG.E.U16 R0, desc[UR36][R4.64] ;  /* 0x0000002404007981 */ /* 0x000ea4000c1e1500 */
[----:B--2---:R-:W-:-:S05]  /*0460*/  HADD2.F32 R0, -RZ, R0.H0_H0 ;  /* 0x20000000ff007230 */ /* 0x004fca0000004100 */
[----:B------:R-:W-:-:S04]  /*0470*/  F2FP.BF16.F32.PACK_AB R0, RZ, R0 ;  /* 0x00000000ff00723e */ /* 0x000fc800000010ff */
[----:B------:R-:W-:Y:S01]  /*0480*/  PRMT R19, R0, 0x7610, R19 ;  /* 0x0000761000137816 */ /* 0x000fe20000000013 */
[----:B------:R-:W-:Y:S06]  /*0490*/  BRA `(.L_x_285) ;  /* 0x0000000c00407947 */ /* 0x000fec0003800000 */
.L_x_288:
        /* <DEDUP_REMOVED lines=9> */
.L_x_291:
[----:B------:R-:W2:Y:S02]  /*0530*/  LDG.E.U16 R4, desc[UR36][R4.64] ;  /* 0x0000002404047981 */ /* 0x000ea4000c1e1500 */
[----:B--2---:R-:W-:-:S05]  /*0540*/  HADD2.F32 R0, -RZ, R4.H0_H0 ;  /* 0x20000004ff007230 */ /* 0x004fca0000004100 */
[----:B------:R-:W-:-:S04]  /*0550*/  F2FP.BF16.F32.PACK_AB R0, RZ, R0 ;  /* 0x00000000ff00723e */ /* 0x000fc800000010ff */
[----:B------:R-:W-:Y:S01]  /*0560*/  PRMT R19, R0, 0x7610, R19 ;  /* 0x0000761000137816 */ /* 0x000fe20000000013 */
[----:B------:R-:W-:Y:S06]  /*0570*/  BRA `(.L_x_285) ;  /* 0x0000000c00087947 */ /* 0x000fec0003800000 */
.L_x_290:
[----:B------:R-:W2:Y:S01]  /*0580*/  LDG.E.64 R4, desc[UR36][R4.64] ;  /* 0x0000002404047981 */ /* 0x000ea2000c1e1b00 */
[----:B------:R-:W-:Y:S01]  /*0590*/  UMOV UR4, 0xf0000000 ;  /* 0xf000000000047882 */ /* 0x000fe20000000000 */
[----:B------:R-:W-:Y:S01]  /*05a0*/  UMOV UR5, 0x380fffff ;  /* 0x380fffff00057882 */ /* 0x000fe20000000000 */
[----:B--2---:R-:W0:Y:S01]  /*05b0*/  F2F.F32.F64 R0, R4 ;  /* 0x0000000400007310 */ /* 0x004e220000301000 */
[----:B------:R-:W-:-:S14]  /*05c0*/  DSETP.GEU.AND P0, PT, |R4|, UR4, PT ;  /* 0x0000000404007e2a */ /* 0x000fdc000bf0e200 */
[----:B0-----:R-:W-:-:S05]  /*05d0*/  @!P0 FMUL R0, R0, 1.175494350822287508e-38 ;  /* 0x0080000000008820 */ /* 0x001fca0000400000 */
[----:B------:R-:W-:-:S04]  /*05e0*/  F2FP.BF16.F32.PACK_AB R0, RZ, R0 ;  /* 0x00000000ff00723e */ /* 0x000fc800000010ff */
[----:B------:R-:W-:Y:S01]  /*05f0*/  PRMT R19, R0, 0x7610, R19 ;  /* 0x0000761000137816 */ /* 0x000fe20000000013 */
[----:B------:R-:W-:Y:S06]  /*0600*/  BRA `(.L_x_285) ;  /* 0x0000000800e47947 */ /* 0x000fec0003800000 */
.L_x_280:
        /* <DEDUP_REMOVED lines=11> */
[----:B------:R-:W-:-:S04]  /*06c0*/  F2FP.BF16.F32.PACK_AB R0, RZ, R0 ;  /* 0x00000000ff00723e */ /* 0x000fc800000010ff */
[----:B------:R-:W-:Y:S01]  /*06d0*/  PRMT R19, R0, 0x7610, R19 ;  /* 0x0000761000137816 */ /* 0x000fe20000000013 */
[----:B------:R-:W-:Y:S06]  /*06e0*/  BRA `(.L_x_285) ;  /* 0x0000000800ac7947 */ /* 0x000fec0003800000 */
.L_x_294:
        /* <DEDUP_REMOVED lines=9> */
.L_x_293:
        /* <DEDUP_REMOVED lines=28> */
.L_x_296:
[----:B------:R-:W2:Y:S02]  /*0940*/  LDG.E.U8 R4, desc[UR36][R4.64] ;  /* 0x0000002404047981 */ /* 0x000ea4000c1e1100 */
[----:B--2---:R-:W-:-:S05]  /*0950*/  IMAD.SHL.U32 R0, R4, 0x2000000, RZ ;  /* 0x0200000004007824 */ /* 0x004fca00078e00ff */
[----:B------:R-:W-:-:S13]  /*0960*/  ISETP.GE.U32.AND P0, PT, R0, 0x8000000, PT ;  /* 0x080000000000780c */ /* 0x000fda0003f06070 */
[C---:B------:R-:W-:Y:S02]  /*0970*/  @P0 IMAD.SHL.U32 R3, R4.reuse, 0x200000, RZ ;  /* 0x0020000004030824 */ /* 0x040fe400078e00ff */
[----:B------:R-:W-:-:S03]  /*0980*/  @!P0 IMAD.SHL.U32 R0, R4, 0x100, RZ ;  /* 0x0000010004008824 */ /* 0x000fc600078e00ff */
[----:B------:R-:W-:Y:S02]  /*0990*/  @P0 LOP3.LUT R3, R3, 0xfe00000, RZ, 0xc0, !PT ;  /* 0x0fe0000003030812 */ /* 0x000fe400078ec0ff */
[----:B------:R-:W-:Y:S02]  /*09a0*/  @!P0 LOP3.LUT R0, R0, 0x7f00, RZ, 0xc0, !PT ;  /* 0x00007f0000008812 */ /* 0x000fe400078ec0ff */
[----:B------:R-:W-:Y:S02]  /*09b0*/  @P0 LOP3.LUT R3, R3, 0x70000000, RZ, 0xfc, !PT ;  /* 0x7000000003030812 */ /* 0x000fe400078efcff */
[----:B------:R-:W-:-:S03]  /*09c0*/  @!P0 LOP3.LUT R0, R0, 0x3f000000, RZ, 0xfc, !PT ;  /* 0x3f00000000008812 */ /* 0x000fc600078efcff */
[----:B------:R-:W-:Y:S02]  /*09d0*/  @P0 FMUL.FTZ R3, R3, 1.9259299443872358531e-34 ;  /* 0x0780000003030820 */ /* 0x000fe40000410000 */
[----:B------:R-:W-:Y:S01]  /*09e0*/  @!P0 FADD.FTZ R3, R0, -0.5 ;  /* 0xbf00000000038421 */ /* 0x000fe20000010000 */
[----:B------:R-:W-:-:S05]  /*09f0*/  IMAD.SHL.U32 R0, R4, 0x1000000, RZ ;  /* 0x0100000004007824 */ /* 0x000fca00078e00ff */
[----:B------:R-:W-:-:S04]  /*0a00*/  LOP3.LUT R0, R3, 0x80000000, R0, 0xf8, !PT ;  /* 0x8000000003007812 */ /* 0x000fc800078ef800 */
[----:B------:R-:W-:-:S04]  /*0a10*/  F2FP.BF16.F32.PACK_AB R0, RZ, R0 ;  /* 0x00000000ff00723e */ /* 0x000fc800000010ff */
[----:B------:R-:W-:Y:S01]  /*0a20*/  PRMT R19, R0, 0x7610, R19 ;  /* 0x0000761000137816 */ /* 0x000fe20000000013 */
[----:B------:R-:W-:Y:S06]  /*0a30*/  BRA `(.L_x_285) ;  /* 0x0000000400d87947 */ /* 0x000fec0003800000 */
.L_x_295:
[----:B------:R0:W5:Y:S01]  /*0a40*/  LDG.E.U16 R19, desc[UR36][R4.64] ;  /* 0x0000002404137981 */ /* 0x000162000c1e1500 */
[----:B------:R-:W-:Y:S05]  /*0a50*/  BRA `(.L_x_285) ;  /* 0x0000000400d07947 */ /* 0x000fea0003800000 */
.L_x_292:
        /* <DEDUP_REMOVED lines=10> */
[----:B------:R-:W-:-:S04]  /*0b00*/  F2FP.BF16.F32.PACK_AB R0, RZ, R0 ;  /* 0x00000000ff00723e */ /* 0x000fc800000010ff */
[----:B------:R-:W-:Y:S01]  /*0b10*/  PRMT R19, R0, 0x7610, R19 ;  /* 0x0000761000137816 */ /* 0x000fe20000000013 */
[----:B------:R-:W-:Y:S06]  /*0b20*/  BRA `(.L_x_285) ;  /* 0x00000004009c7947 */ /* 0x000fec0003800000 */
.L_x_299:
        /* <DEDUP_REMOVED lines=21> */
.L_x_303:
[----:B------:R-:W-:Y:S05]  /*0c80*/  BSYNC B1 ;  /* 0x0000000000017941 */ /* 0x000fea0003800000 */
.L_x_302:
[----:B------:R-:W-:Y:S01]  /*0c90*/  LEA R5, R0, 0x3b800000, 0x17 ;  /* 0x3b80000000057811 */ /* 0x000fe200078eb8ff */
[----:B------:R-:W-:-:S05]  /*0ca0*/  IMAD.SHL.U32 R0, R3, 0x100000, RZ ;  /* 0x0010000003007824 */ /* 0x000fca00078e00ff */
[----:B------:R-:W-:-:S07]  /*0cb0*/  LOP3.LUT R0, R5, R0, R6, 0xfe, !PT ;  /* 0x0000000005007212 */ /* 0x000fce00078efe06 */
.L_x_301:
[----:B------:R-:W-:Y:S05]  /*0cc0*/  BSYNC B0 ;  /* 0x0000000000007941 */ /* 0x000fea0003800000 */
.L_x_300:
[----:B------:R-:W-:-:S04]  /*0cd0*/  F2FP.BF16.F32.PACK_AB R0, RZ, R0 ;  /* 0x00000000ff00723e */ /* 0x000fc800000010ff */
[----:B------:R-:W-:Y:S01]  /*0ce0*/  PRMT R19, R0, 0x7610, R19 ;  /* 0x0000761000137816 */ /* 0x000fe20000000013 */
[----:B------:R-:W-:Y:S06]  /*0cf0*/  BRA `(.L_x_285) ;  /* 0x0000000400287947 */ /* 0x000fec0003800000 */
.L_x_298:
        /* <DEDUP_REMOVED lines=21> */
.L_x_307:
[----:B------:R-:W-:Y:S05]  /*0e50*/  BSYNC B1 ;  /* 0x0000000000017941 */ /* 0x000fea0003800000 */
.L_x_306:
[----:B------:R-:W-:Y:S01]  /*0e60*/  LEA R5, R0, 0x37800000, 0x17 ;  /* 0x3780000000057811 */ /* 0x000fe200078eb8ff */
[----:B------:R-:W-:-:S05]  /*0e70*/  IMAD.SHL.U32 R0, R3, 0x200000, RZ ;  /* 0x0020000003007824 */ /* 0x000fca00078e00ff */
[----:B------:R-:W-:-:S07]  /*0e80*/  LOP3.LUT R0, R5, R0, R6, 0xfe, !PT ;  /* 0x0000000005007212 */ /* 0x000fce00078efe06 */
.L_x_305:
[----:B------:R-:W-:Y:S05]  /*0e90*/  BSYNC B0 ;  /* 0x0000000000007941 */ /* 0x000fea0003800000 */
.L_x_304:
[----:B------:R-:W-:-:S04]  /*0ea0*/  F2FP.BF16.F32.PACK_AB R0, RZ, R0 ;  /* 0x00000000ff00723e */ /* 0x000fc800000010ff */
[----:B------:R-:W-:Y:S01]  /*0eb0*/  PRMT R19, R0, 0x7610, R19 ;  /* 0x0000761000137816 */ /* 0x000fe20000000013 */
[----:B------:R-:W-:Y:S06]  /*0ec0*/  BRA `(.L_x_285) ;  /* 0x0000000000b47947 */ /* 0x000fec0003800000 */
.L_x_297:
        /* <DEDUP_REMOVED lines=14> */
.L_x_311:
[----:B------:R-:W-:Y:S05]  /*0fb0*/  BSYNC B0 ;  /* 0x0000000000007941 */ /* 0x000fea0003800000 */
.L_x_310:
[----:B------:R-:W-:-:S04]  /*0fc0*/  F2FP.BF16.F32.PACK_AB R0, RZ, R0 ;  /* 0x00000000ff00723e */ /* 0x000fc800000010ff */
[----:B------:R-:W-:Y:S01]  /*0fd0*/  PRMT R19, R0, 0x7610, R19 ;  /* 0x0000761000137816 */ /* 0x000fe20000000013 */
[----:B------:R-:W-:Y:S06]  /*0fe0*/  BRA `(.L_x_285) ;  /* 0x00000000006c7947 */ /* 0x000fec0003800000 */
.L_x_284:
        /* <DEDUP_REMOVED lines=16> */
.L_x_312:
[----:B------:R-:W-:Y:S01]  /*10f0*/  PRMT R19, RZ, 0x7610, R19 ;  /* 0x00007610ff137816 */ /* 0x000fe20000000013 */
[----:B------:R-:W-:Y:S06]  /*1100*/  BRA `(.L_x_285) ;  /* 0x0000000000247947 */ /* 0x000fec0003800000 */
.L_x_309:
[----:B------:R-:W2:Y:S02]  /*1110*/  LDG.E.64 R4, desc[UR36][R4.64] ;  /* 0x0000002404047981 */ /* 0x000ea4000c1e1b00 */
[----:B--2---:R-:W0:Y:S02]  /*1120*/  I2F.U64 R0, R4 ;  /* 0x0000000400007312 */ /* 0x004e240000301000 */
[----:B0-----:R-:W-:-:S04]  /*1130*/  F2FP.BF16.F32.PACK_AB R0, RZ, R0 ;  /* 0x00000000ff00723e */ /* 0x001fc800000010ff */
[----:B------:R-:W-:Y:S01]  /*1140*/  PRMT R19, R0, 0x7610, R19 ;  /* 0x0000761000137816 */ /* 0x000fe20000000013 */
[----:B------:R-:W-:Y:S06]  /*1150*/  BRA `(.L_x_285) ;  /* 0x0000000000107947 */ /* 0x000fec0003800000 */
.L_x_308:
[----:B------:R-:W2:Y:S02]  /*1160*/  LDG.E R4, desc[UR36][R4.64] ;  /* 0x0000002404047981 */ /* 0x000ea4000c1e1900 */
[----:B--2---:R-:W-:-:S04]  /*1170*/  I2FP.F32.U32 R0, R4 ;  /* 0x0000000400007245 */ /* 0x004fc80000201000 */
[----:B------:R-:W-:-:S04]  /*1180*/  F2FP.BF16.F32.PACK_AB R0, RZ, R0 ;  /* 0x00000000ff00723e */ /* 0x000fc800000010ff */
[----:B------:R-:W-:-:S07]  /*1190*/  PRMT R19, R0, 0x7610, R19 ;  /* 0x0000761000137816 */ /* 0x000fce0000000013 */
.L_x_285:
[----:B------:R-:W1:Y:S02]  /*11a0*/  S2R R23, SR_TID.X ;  /* 0x0000000000177919 */ /* 0x000e640000002100 */
[----:B-1----:R-:W-:-:S07]  /*11b0*/  VIADD R23, R23, 0x80 ;  /* 0x0000008017177836 */ /* 0x002fce0000000000 */
.L_x_279:
[----:B------:R-:W-:Y:S05]  /*11c0*/  BSYNC B6 ;  /* 0x0000000000067941 */ /* 0x000fea0003800000 */
.L_x_278:
[----:B------:R-:W-:Y:S01]  /*11d0*/  ISETP.GE.AND P0, PT, R23, R16, PT ;  /* 0x000000101700720c */ /* 0x000fe20003f06270 */
[----:B------:R-:W-:-:S12]  /*11e0*/  BSSY B6, `(.L_x_313) ;  /* 0x0000111000067945 */ /* 0x000fd80003800000 */
[----:B------:R-:W-:Y:S05]  /*11f0*/  @P0 BRA `(.L_x_314) ;  /* 0x00000010003c0947 */ /* 0x000fea0003800000 */
[----:B0-----:R-:W0:Y:S01]  /*1200*/  LDC.64 R4, c[0x0][0x220] ;  /* 0x00008800ff047b82 */ /* 0x001e220000000a00 */
[----:B------:R-:W-:Y:S01]  /*1210*/  IMAD R0, R2, 0x200, R23 ;  /* 0x0000020002007824 */ /* 0x000fe200078e0217 */
[----:B------:R-:W-:Y:S01]  /*1220*/  PRMT R6, R22, 0x9910, RZ ;  /* 0x0000991016067816 */ /* 0x000fe200000000ff */
[----:B------:R-:W-:Y:S02]  /*1230*/  ULDC UR4, c[0x0][0x230] ;  /* 0x00008c0000047ab9 */ /* 0x000fe40000000800 */
[----:B------:R-:W-:Y:S02]  /*1240*/  IMAD R3, R0, UR4, RZ ;  /* 0x0000000400037c24 */ /* 0x000fe4000f8e02ff */
[----:B------:R-:W-:-:S05]  /*1250*/  IMAD.MOV.U32 R0, RZ, RZ, R6 ;  /* 0x000000ffff007224 */ /* 0x000fca00078e0006 */
[----:B------:R-:W-:Y:S02]  /*1260*/  ISETP.GT.AND P1, PT, R0, 0x9, PT ;  /* 0x000000090000780c */ /* 0x000fe40003f24270 */
[----:B0-----:R-:W-:-:S05]  /*1270*/  IADD3 R4, P0, R3, R4, RZ ;  /* 0x0000000403047210 */ /* 0x001fca0007f1e0ff */
[----:B------:R-:W-:-:S06]  /*1280*/  IMAD.X R5, RZ, RZ, R5, P0 ;  /* 0x000000ffff057224 */ /* 0x000fcc00000e0605 */
        /* <DEDUP_REMOVED lines=14> */
.L_x_318:
[----:B------:R-:W2:Y:S02]  /*1370*/  LDG.E.U8 R4, desc[UR36][R4.64] ;  /* 0x0000002404047981 */ /* 0x000ea4000c1e1100 */
[----:B--2---:R-:W-:-:S04]  /*1380*/  I2FP.F32.U32 R0, R4 ;  /* 0x0000000400007245 */ /* 0x004fc80000201000 */
[----:B------:R-:W-:-:S04]  /*1390*/  F2FP.BF16.F32.PACK_AB R0, RZ, R0 ;  /* 0x00000000ff00723e */ /* 0x000fc800000010ff */
[----:B------:R-:W-:Y:S01]  /*13a0*/  PRMT R18, R0, 0x7610, R18 ;  /* 0x0000761000127816 */ /* 0x000fe20000000012 */
[----:B------:R-:W-:Y:S06]  /*13b0*/  BRA `(.L_x_320) ;  /* 0x0000000c00c87947 */ /* 0x000fec0003800000 */
.L_x_317:
        /* <DEDUP_REMOVED lines=11> */
.L_x_322:
[----:B------:R-:W2:Y:S02]  /*1470*/  LDG.E R4, desc[UR36][R4.64] ;  /* 0x0000002404047981 */ /* 0x000ea4000c1e1900 */
[----:B--2---:R-:W-:-:S04]  /*1480*/  I2FP.F32.S32 R0, R4 ;  /* 0x0000000400007245 */ /* 0x004fc80000201400 */
[----:B------:R-:W-:-:S04]  /*1490*/  F2FP.BF16.F32.PACK_AB R0, RZ, R0 ;  /* 0x00000000ff00723e */ /* 0x000fc800000010ff */
[----:B------:R-:W-:Y:S01]  /*14a0*/  PRMT R18, R0, 0x7610, R18 ;  /* 0x0000761000127816 */ /* 0x000fe20000000012 */
[----:B------:R-:W-:Y:S06]  /*14b0*/  BRA `(.L_x_320) ;  /* 0x0000000c00887947 */ /* 0x000fec0003800000 */
.L_x_321:
[----:B------:R-:W2:Y:S02]  /*14c0*/  LDG.E.U16 R4, desc[UR36][R4.64] ;  /* 0x0000002404047981 */ /* 0x000ea4000c1e1500 */
[----:B--2---:R-:W0:Y:S02]  /*14d0*/  I2F.S16 R0, R4 ;  /* 0x0000000400007306 */ /* 0x004e240000101400 */
[----:B0-----:R-:W-:-:S04]  /*14e0*/  F2FP.BF16.F32.PACK_AB R0, RZ, R0 ;  /* 0x00000000ff00723e */ /* 0x001fc800000010ff */
[----:B------:R-:W-:Y:S01]  /*14f0*/  PRMT R18, R0, 0x7610, R18 ;  /* 0x0000761000127816 */ /* 0x000fe20000000012 */
[----:B------:R-:W-:Y:S06]  /*1500*/  BRA `(.L_x_320) ;  /* 0x0000000c00747947 */ /* 0x000fec0003800000 */
.L_x_316:
        /* <DEDUP_REMOVED lines=9> */
.L_x_324:
[----:B------:R-:W2:Y:S02]  /*15a0*/  LDG.E.U16 R0, desc[UR36][R4.64] ;  /* 0x0000002404007981 */ /* 0x000ea4000c1e1500 */
[----:B--2---:R-:W-:-:S05]  /*15b0*/  HADD2.F32 R0, -RZ, R0.H0_H0 ;  /* 0x20000000ff007230 */ /* 0x004fca0000004100 */
[----:B------:R-:W-:-:S04]  /*15c0*/  F2FP.BF16.F32.PACK_AB R0, RZ, R0 ;  /* 0x00000000ff00723e */ /* 0x000fc800000010ff */
[----:B------:R-:W-:Y:S01]  /*15d0*/  PRMT R18, R0, 0x7610, R18 ;  /* 0x0000761000127816 */ /* 0x000fe20000000012 */
[----:B------:R-:W-:Y:S06]  /*15e0*/  BRA `(.L_x_320) ;  /* 0x0000000c003c7947 */ /* 0x000fec0003800000 */
.L_x_323:
        /* <DEDUP_REMOVED lines=9> */
.L_x_326:
[----:B------:R-:W2:Y:S02]  /*1680*/  LDG.E.U16 R4, desc[UR36][R4.64] ;  /* 0x0000002404047981 */ /* 0x000ea4000c1e1500 */
[----:B--2---:R-:W-:-:S05]  /*1690*/  HADD2.F32 R0, -RZ, R4.H0_H0 ;  /* 0x20000004ff007230 */ /* 0x004fca0000004100 */
[----:B------:R-:W-:-:S04]  /*16a0*/  F2FP.BF16.F32.PACK_AB R0, RZ, R0 ;  /* 0x00000000ff00723e */ /* 0x000fc800000010ff */
[----:B------:R-:W-:Y:S01]  /*16b0*/  PRMT R18, R0, 0x7610, R18 ;  /* 0x0000761000127816 */ /* 0x000fe20000000012 */
[----:B------:R-:W-:Y:S06]  /*16c0*/  BRA `(.L_x_320) ;  /* 0x0000000c00047947 */ /* 0x000fec0003800000 */
.L_x_325:
        /* <DEDUP_REMOVED lines=9> */
.L_x_315:
        /* <DEDUP_REMOVED lines=14> */
.L_x_329:
        /* <DEDUP_REMOVED lines=9> */
.L_x_328:
        /* <DEDUP_REMOVED lines=28> */
.L_x_331:
[----:B------:R-:W2:Y:S02]  /*1a90*/  LDG.E.U8 R4, desc[UR36][R4.64] ;  /* 0x0000002404047981 */ /* 0x000ea4000c1e1100 */
[----:B--2---:R-:W-:-:S05]  /*1aa0*/  IMAD.SHL.U32 R0, R4, 0x2000000, RZ ;  /* 0x0200000004007824 */ /* 0x004fca00078e00ff */
[----:B------:R-:W-:-:S13]  /*1ab0*/  ISETP.GE.U32.AND P0, PT, R0, 0x8000000, PT ;  /* 0x080000000000780c */ /* 0x000fda0003f06070 */
[C---:B------:R-:W-:Y:S02]  /*1ac0*/  @!P0 IMAD.SHL.U32 R0, R4.reuse, 0x100, RZ ;  /* 0x0000010004008824 */ /* 0x040fe400078e00ff */
[----:B------:R-:W-:-:S03]  /*1ad0*/  @P0 IMAD.SHL.U32 R3, R4, 0x200000, RZ ;  /* 0x0020000004030824 */ /* 0x000fc600078e00ff */
        /* <DEDUP_REMOVED lines=10> */
.L_x_330:
[----:B------:R0:W5:Y:S01]  /*1b80*/  LDG.E.U16 R18, desc[UR36][R4.64] ;  /* 0x0000002404127981 */ /* 0x000162000c1e1500 */
[----:B------:R-:W-:Y:S05]  /*1b90*/  BRA `(.L_x_320) ;  /* 0x0000000400d07947 */ /* 0x000fea0003800000 */
.L_x_327:
        /* <DEDUP_REMOVED lines=13> */
.L_x_334:
        /* <DEDUP_REMOVED lines=21> */
.L_x_338:
[----:B------:R-:W-:Y:S05]  /*1dc0*/  BSYNC B1 ;  /* 0x0000000000017941 */ /* 0x000fea0003800000 */
.L_x_337:
[----:B------:R-:W-:Y:S01]  /*1dd0*/  LEA R5, R0, 0x3b800000, 0x17 ;  /* 0x3b80000000057811 */ /* 0x000fe200078eb8ff */
[----:B------:R-:W-:-:S05]  /*1de0*/  IMAD.SHL.U32 R0, R3, 0x100000, RZ ;  /* 0x0010000003007824 */ /* 0x000fca00078e00ff */
[----:B------:R-:W-:-:S07]  /*1df0*/  LOP3.LUT R0, R5, R0, R6, 0xfe, !PT ;  /* 0x0000000005007212 */ /* 0x000fce00078efe06 */
.L_x_336:
[----:B------:R-:W-:Y:S05]  /*1e00*/  BSYNC B0 ;  /* 0x0000000000007941 */ /* 0x000fea0003800000 */
.L_x_335:
[----:B------:R-:W-:-:S04]  /*1e10*/  F2FP.BF16.F32.PACK_AB R0, RZ, R0 ;  /* 0x00000000ff00723e */ /* 0x000fc800000010ff */
[----:B------:R-:W-:Y:S01]  /*1e20*/  PRMT R18, R0, 0x7610, R18 ;  /* 0x0000761000127816 */ /* 0x000fe20000000012 */
[----:B------:R-:W-:Y:S06]  /*1e30*/  BRA `(.L_x_320) ;  /* 0x0000000400287947 */ /* 0x000fec0003800000 */
.L_x_333:
        /* <DEDUP_REMOVED lines=21> */
.L_x_342:
[----:B------:R-:W-:Y:S05]  /*1f90*/  BSYNC B1 ;  /* 0x0000000000017941 */ /* 0x000fea0003800000 */
.L_x_341:
[----:B------:R-:W-:Y:S01]  /*1fa0*/  LEA R5, R0, 0x37800000, 0x17 ;  /* 0x3780000000057811 */ /* 0x000fe200078eb8ff */
[----:B------:R-:W-:-:S05]  /*1fb0*/  IMAD.SHL.U32 R0, R3, 0x200000, RZ ;  /* 0x0020000003007824 */ /* 0x000fca00078e00ff */
[----:B------:R-:W-:-:S07]  /*1fc0*/  LOP3.LUT R0, R5, R0, R6, 0xfe, !PT ;  /* 0x0000000005007212 */ /* 0x000fce00078efe06 */
.L_x_340:
[----:B------:R-:W-:Y:S05]  /*1fd0*/  BSYNC B0 ;  /* 0x0000000000007941 */ /* 0x000fea0003800000 */
.L_x_339:
[----:B------:R-:W-:-:S04]  /*1fe0*/  F2FP.BF16.F32.PACK_AB R0, RZ, R0 ;  /* 0x00000000ff00723e */ /* 0x000fc800000010ff */
[----:B------:R-:W-:Y:S01]  /*1ff0*/  PRMT R18, R0, 0x7610, R18 ;  /* 0x0000761000127816 */ /* 0x000fe20000000012 */
[----:B------:R-:W-:Y:S06]  /*2000*/  BRA `(.L_x_320) ;  /* 0x0000000000b47947 */ /* 0x000fec0003800000 */
.L_x_332:
        /* <DEDUP_REMOVED lines=14> */
.L_x_346:
[----:B------:R-:W-:Y:S05]  /*20f0*/  BSYNC B0 ;  /* 0x0000000000007941 */ /* 0x000fea0003800000 */
.L_x_345:
[----:B------:R-:W-:-:S04]  /*2100*/  F2FP.BF16.F32.PACK_AB R0, RZ, R0 ;  /* 0x00000000ff00723e */ /* 0x000fc800000010ff */
[----:B------:R-:W-:Y:S01]  /*2110*/  PRMT R18, R0, 0x7610, R18 ;  /* 0x0000761000127816 */ /* 0x000fe20000000012 */
[----:B------:R-:W-:Y:S06]  /*2120*/  BRA `(.L_x_320) ;  /* 0x00000000006c7947 */ /* 0x000fec0003800000 */
.L_x_319:
        /* <DEDUP_REMOVED lines=15> */
[----:B0----5:R-:W-:Y:S05]  /*2220*/  CALL.ABS.NOINC R14 ;  /* 0x000000000e007343 */ /* 0x021fea0003c00000 */
.L_x_347:
[----:B------:R-:W-:Y:S01]  /*2230*/  PRMT R18, RZ, 0x7610, R18 ;  /* 0x00007610ff127816 */ /* 0x000fe20000000012 */
[----:B------:R-:W-:Y:S06]  /*2240*/  BRA `(.L_x_320) ;  /* 0x0000000000247947 */ /* 0x000fec0003800000 */
.L_x_344:
[----:B------:R-:W2:Y:S02]  /*2250*/  LDG.E.64 R4, desc[UR36][R4.64] ;  /* 0x0000002404047981 */ /* 0x000ea4000c1e1b00 */
[----:B--2---:R-:W0:Y:S02]  /*2260*/  I2F.U64 R0, R4 ;  /* 0x0000000400007312 */ /* 0x004e240000301000 */
[----:B0-----:R-:W-:-:S04]  /*2270*/  F2FP.BF16.F32.PACK_AB R0, RZ, R0 ;  /* 0x00000000ff00723e */ /* 0x001fc800000010ff */
[----:B------:R-:W-:Y:S01]  /*2280*/  PRMT R18, R0, 0x7610, R18 ;  /* 0x0000761000127816 */ /* 0x000fe20000000012 */
[----:B------:R-:W-:Y:S06]  /*2290*/  BRA `(.L_x_320) ;  /* 0x0000000000107947 */ /* 0x000fec0003800000 */
.L_x_343:
[----:B------:R-:W2:Y:S02]  /*22a0*/  LDG.E R4, desc[UR36][R4.64] ;  /* 0x0000002404047981 */ /* 0x000ea4000c1e1900 */
[----:B--2---:R-:W-:-:S04]  /*22b0*/  I2FP.F32.U32 R0, R4 ;  /* 0x0000000400007245 */ /* 0x004fc80000201000 */
[----:B------:R-:W-:-:S04]  /*22c0*/  F2FP.BF16.F32.PACK_AB R0, RZ, R0 ;  /* 0x00000000ff00723e */ /* 0x000fc800000010ff */
[----:B------:R-:W-:-:S07]  /*22d0*/  PRMT R18, R0, 0x7610, R18 ;  /* 0x0000761000127816 */ /* 0x000fce0000000012 */
.L_x_320:
[----:B------:R-:W-:-:S07]  /*22e0*/  VIADD R23, R23, 0x80 ;  /* 0x0000008017177836 */ /* 0x000fce0000000000 */
.L_x_314:
[----:B------:R-:W-:Y:S05]  /*22f0*/  BSYNC B6 ;  /* 0x0000000000067941 */ /* 0x000fea0003800000 */
.L_x_313:
[----:B------:R-:W-:Y:S01]  /*2300*/  ISETP.GE.AND P0, PT, R23, R16, PT ;  /* 0x000000101700720c */ /* 0x000fe20003f06270 */
[----:B------:R-:W-:Y:S01]  /*2310*/  BSSY B6, `(.L_x_348) ;  /* 0x0000113000067945 */ /* 0x000fe20003800000 */
[----:B------:R-:W-:Y:S02]  /*2320*/  PRMT R17, RZ, 0x7610, R17 ;  /* 0x00007610ff117816 */ /* 0x000fe40000000011 */
[----:B------:R-:W-:-:S09]  /*2330*/  PRMT R24, RZ, 0x7610, R24 ;  /* 0x00007610ff187816 */ /* 0x000fd20000000018 */
        /* <DEDUP_REMOVED lines=24> */
.L_x_353:
[----:B------:R-:W2:Y:S02]  /*24c0*/  LDG.E.U8 R4, desc[UR36][R4.64] ;  /* 0x0000002404047981 */ /* 0x000ea4000c1e1100 */
[----:B--2---:R-:W-:-:S04]  /*24d0*/  I2FP.F32.U32 R0, R4 ;  /* 0x0000000400007245 */ /* 0x004fc80000201000 */
[----:B------:R-:W-:-:S04]  /*24e0*/  F2FP.BF16.F32.PACK_AB R0, RZ, R0 ;  /* 0x00000000ff00723e */ /* 0x000fc800000010ff */
[----:B------:R-:W-:Y:S01]  /*24f0*/  PRMT R24, R0, 0x7610, R24 ;  /* 0x0000761000187816 */ /* 0x000fe20000000018 */
[----:B------:R-:W-:Y:S06]  /*2500*/  BRA `(.L_x_355) ;  /* 0x0000000c00c87947 */ /* 0x000fec0003800000 */
.L_x_352:
        /* <DEDUP_REMOVED lines=11> */
.L_x_357:
[----:B------:R-:W2:Y:S02]  /*25c0*/  LDG.E R4, desc[UR36][R4.64] ;  /* 0x0000002404047981 */ /* 0x000ea4000c1e1900 */
[----:B--2---:R-:W-:-:S04]  /*25d0*/  I2FP.F32.S32 R0, R4 ;  /* 0x0000000400007245 */ /* 0x004fc80000201400 */
[----:B------:R-:W-:-:S04]  /*25e0*/  F2FP.BF16.F32.PACK_AB R0, RZ, R0 ;  /* 0x00000000ff00723e */ /* 0x000fc800000010ff */
[----:B------:R-:W-:Y:S01]  /*25f0*/  PRMT R24, R0, 0x7610, R24 ;  /* 0x0000761000187816 */ /* 0x000fe20000000018 */
[----:B------:R-:W-:Y:S06]  /*2600*/  BRA `(.L_x_355) ;  /* 0x0000000c00887947 */ /* 0x000fec0003800000 */
.L_x_356:
[----:B------:R-:W2:Y:S02]  /*2610*/  LDG.E.U16 R4, desc[UR36][R4.64] ;  /* 0x0000002404047981 */ /* 0x000ea4000c1e1500 */
[----:B--2---:R-:W0:Y:S02]  /*2620*/  I2F.S16 R0, R4 ;  /* 0x0000000400007306 */ /* 0x004e240000101400 */
[----:B0-----:R-:W-:-:S04]  /*2630*/  F2FP.BF16.F32.PACK_AB R0, RZ, R0 ;  /* 0x00000000ff00723e */ /* 0x001fc800000010ff */
[----:B------:R-:W-:Y:S01]  /*2640*/  PRMT R24, R0, 0x7610, R24 ;  /* 0x0000761000187816 */ /* 0x000fe20000000018 */
[----:B------:R-:W-:Y:S06]  /*2650*/  BRA `(.L_x_355) ;  /* 0x0000000c00747947 */ /* 0x000fec0003800000 */
.L_x_351:
        /* <DEDUP_REMOVED lines=9> */
.L_x_359:
[----:B------:R-:W2:Y:S02]  /*26f0*/  LDG.E.U16 R0, desc[UR36][R4.64] ;  /* 0x0000002404007981 */ /* 0x000ea4000c1e1500 */
[----:B--2---:R-:W-:-:S05]  /*2700*/  HADD2.F32 R0, -RZ, R0.H0_H0 ;  /* 0x20000000ff007230 */ /* 0x004fca0000004100 */
[----:B------:R-:W-:-:S04]  /*2710*/  F2FP.BF16.F32.PACK_AB R0, RZ, R0 ;  /* 0x00000000ff00723e */ /* 0x000fc800000010ff */
[----:B------:R-:W-:Y:S01]  /*2720*/  PRMT R24, R0, 0x7610, R24 ;  /* 0x0000761000187816 */ /* 0x000fe20000000018 */
[----:B------:R-:W-:Y:S06]  /*2730*/  BRA `(.L_x_355) ;  /* 0x0000000c003c7947 */ /* 0x000fec0003800000 */
.L_x_358:
        /* <DEDUP_REMOVED lines=9> */
.L_x_361:
[----:B------:R-:W2:Y:S02]  /*27d0*/  LDG.E.U16 R4, desc[UR36][R4.64] ;  /* 0x0000002404047981 */ /* 0x000ea4000c1e1500 */
[----:B--2---:R-:W-:-:S05]  /*27e0*/  HADD2.F32 R0, -RZ, R4.H0_H0 ;  /* 0x20000004ff007230 */ /* 0x004fca0000004100 */
[----:B------:R-:W-:-:S04]  /*27f0*/  F2FP.BF16.F32.PACK_AB R0, RZ, R0 ;  /* 0x00000000ff00723e */ /* 0x000fc800000010ff */
[----:B------:R-:W-:Y:S01]  /*2800*/  PRMT R24, R0, 0x7610, R24 ;  /* 0x0000761000187816 */ /* 0x000fe20000000018 */
[----:B------:R-:W-:Y:S06]  /*2810*/  BRA `(.L_x_355) ;  /* 0x0000000c00047947 */ /* 0x000fec0003800000 */
.L_x_360:
        /* <DEDUP_REMOVED lines=9> */
.L_x_350:
        /* <DEDUP_REMOVED lines=14> */
.L_x_364:
        /* <DEDUP_REMOVED lines=9> */
.L_x_363:
        /* <DEDUP_REMOVED lines=28> */
.L_x_366:
        /* <DEDUP_REMOVED lines=15> */
.L_x_365:
[----:B------:R0:W5:Y:S01]  /*2cd0*/  LDG.E.U16 R24, desc[UR36][R4.64] ;  /* 0x0000002404187981 */ /* 0x000162000c1e1500 */
[----:B------:R-:W-:Y:S05]  /*2ce0*/  BRA `(.L_x_355) ;  /* 0x0000000400d07947 */ /* 0x000fea0003800000 */
.L_x_362:
        /* <DEDUP_REMOVED lines=13> */
.L_x_369:
        /* <DEDUP_REMOVED lines=21> */
.L_x_373:
[----:B------:R-:W-:Y:S05]  /*2f10*/  BSYNC B1 ;  /* 0x0000000000017941 */ /* 0x000fea0003800000 */
.L_x_372:
[----:B------:R-:W-:Y:S01]  /*2f20*/  LEA R5, R0, 0x3b800000, 0x17 ;  /* 0x3b80000000057811 */ /* 0x000fe200078eb8ff */
[----:B------:R-:W-:-:S05]  /*2f30*/  IMAD.SHL.U32 R0, R3, 0x100000, RZ ;  /* 0x0010000003007824 */ /* 0x000fca00078e00ff */
[----:B------:R-:W-:-:S07]  /*2f40*/  LOP3.LUT R0, R5, R0, R6, 0xfe, !PT ;  /* 0x0000000005007212 */ /* 0x000fce00078efe06 */
.L_x_371:
[----:B------:R-:W-:Y:S05]  /*2f50*/  BSYNC B0 ;  /* 0x0000000000007941 */ /* 0x000fea0003800000 */
.L_x_370:
[----:B------:R-:W-:-:S04]  /*2f60*/  F2FP.BF16.F32.PACK_AB R0, RZ, R0 ;  /* 0x00000000ff00723e */ /* 0x000fc800000010ff */
[----:B------:R-:W-:Y:S01]  /*2f70*/  PRMT R24, R0, 0x7610, R24 ;  /* 0x0000761000187816 */ /* 0x000fe20000000018 */
[----:B------:R-:W-:Y:S06]  /*2f80*/  BRA `(.L_x_355) ;  /* 0x0000000400287947 */ /* 0x000fec0003800000 */
.L_x_368:
        /* <DEDUP_REMOVED lines=21> */
.L_x_377:
[----:B------:R-:W-:Y:S05]  /*30e0*/  BSYNC B1 ;  /* 0x0000000000017941 */ /* 0x000fea0003800000 */
.L_x_376:
[----:B------:R-:W-:Y:S01]  /*30f0*/  LEA R5, R0, 0x37800000, 0x17 ;  /* 0x3780000000057811 */ /* 0x000fe200078eb8ff */
[----:B------:R-:W-:-:S05]  /*3100*/  IMAD.SHL.U32 R0, R3, 0x200000, RZ ;  /* 0x0020000003007824 */ /* 0x000fca00078e00ff */
[----:B------:R-:W-:-:S07]  /*3110*/  LOP3.LUT R0, R5, R0, R6, 0xfe, !PT ;  /* 0x0000000005007212 */ /* 0x000fce00078efe06 */
.L_x_375:
[----:B------:R-:W-:Y:S05]  /*3120*/  BSYNC B0 ;  /* 0x0000000000007941 */ /* 0x000fea0003800000 */
.L_x_374:
[----:B------:R-:W-:-:S04]  /*3130*/  F2FP.BF16.F32.PACK_AB R0, RZ, R0 ;  /* 0x00000000ff00723e */ /* 0x000fc800000010ff */
[----:B------:R-:W-:Y:S01]  /*3140*/  PRMT R24, R0, 0x7610, R24 ;  /* 0x0000761000187816 */ /* 0x000fe20000000018 */
[----:B------:R-:W-:Y:S06]  /*3150*/  BRA `(.L_x_355) ;  /* 0x0000000000b47947 */ /* 0x000fec0003800000 */
.L_x_367:
        /* <DEDUP_REMOVED lines=14> */
.L_x_381:
[----:B------:R-:W-:Y:S05]  /*3240*/  BSYNC B0 ;  /* 0x0000000000007941 */ /* 0x000fea0003800000 */
.L_x_380:
[----:B------:R-:W-:-:S04]  /*3250*/  F2FP.BF16.F32.PACK_AB R0, RZ, R0 ;  /* 0x00000000ff00723e */ /* 0x000fc800000010ff */
[----:B------:R-:W-:Y:S01]  /*3260*/  PRMT R24, R0, 0x7610, R24 ;  /* 0x0000761000187816 */ /* 0x000fe20000000018 */
[----:B------:R-:W-:Y:S06]  /*3270*/  BRA `(.L_x_355) ;  /* 0x00000000006c7947 */ /* 0x000fec0003800000 */
.L_x_354:
        /* <DEDUP_REMOVED lines=16> */
.L_x_382:
[----:B------:R-:W-:Y:S01]  /*3380*/  PRMT R24, RZ, 0x7610, R24 ;  /* 0x00007610ff187816 */ /* 0x000fe20000000018 */
[----:B------:R-:W-:Y:S06]  /*3390*/  BRA `(.L_x_355) ;  /* 0x0000000000247947 */ /* 0x000fec0003800000 */
.L_x_379:
[----:B------:R-:W2:Y:S02]  /*33a0*/  LDG.E.64 R4, desc[UR36][R4.64] ;  /* 0x0000002404047981 */ /* 0x000ea4000c1e1b00 */
[----:B--2---:R-:W0:Y:S02]  /*33b0*/  I2F.U64 R0, R4 ;  /* 0x0000000400007312 */ /* 0x004e240000301000 */
[----:B0-----:R-:W-:-:S04]  /*33c0*/  F2FP.BF16.F32.PACK_AB R0, RZ, R0 ;  /* 0x00000000ff00723e */ /* 0x001fc800000010ff */
[----:B------:R-:W-:Y:S01]  /*33d0*/  PRMT R24, R0, 0x7610, R24 ;  /* 0x0000761000187816 */ /* 0x000fe20000000018 */
[----:B------:R-:W-:Y:S06]  /*33e0*/  BRA `(.L_x_355) ;  /* 0x0000000000107947 */ /* 0x000fec0003800000 */
.L_x_378:
[----:B------:R-:W2:Y:S02]  /*33f0*/  LDG.E R4, desc[UR36][R4.64] ;  /* 0x0000002404047981 */ /* 0x000ea4000c1e1900 */
[----:B--2---:R-:W-:-:S04]  /*3400*/  I2FP.F32.U32 R0, R4 ;  /* 0x0000000400007245 */ /* 0x004fc80000201000 */
[----:B------:R-:W-:-:S04]  /*3410*/  F2FP.BF16.F32.PACK_AB R0, RZ, R0 ;  /* 0x00000000ff00723e */ /* 0x000fc800000010ff */
[----:B------:R-:W-:-:S07]  /*3420*/  PRMT R24, R0, 0x7610, R24 ;  /* 0x0000761000187816 */ /* 0x000fce0000000018 */
.L_x_355:
[----:B------:R-:W-:-:S07]  /*3430*/  VIADD R23, R23, 0x80 ;  /* 0x0000008017177836 */ /* 0x000fce0000000000 */
.L_x_349:
[----:B------:R-:W-:Y:S05]  /*3440*/  BSYNC B6 ;  /* 0x0000000000067941 */ /* 0x000fea0003800000 */
.L_x_348:
[----:B------:R-:W-:Y:S01]  /*3450*/  ISETP.GE.AND P0, PT, R23, R16, PT ;  /* 0x000000101700720c */ /* 0x000fe20003f06270 */
[----:B------:R-:W-:-:S12]  /*3460*/  BSSY B6, `(.L_x_383) ;  /* 0x000010f000067945 */ /* 0x000fd80003800000 */
[----:B------:R-:W-:Y:S05]  /*3470*/  @P0 BRA `(.L_x_384) ;  /* 0x0000001000340947 */ /* 0x000fea0003800000 */
[----:B0-----:R-:W0:Y:S01]  /*3480*/  LDC.64 R4, c[0x0][0x220] ;  /* 0x00008800ff047b82 */ /* 0x001e220000000a00 */
        /* <DEDUP_REMOVED lines=21> */
.L_x_388:
[----:B------:R-:W2:Y:S02]  /*35e0*/  LDG.E.U8 R4, desc[UR36][R4.64] ;  /* 0x0000002404047981 */ /* 0x000ea4000c1e1100 */
[----:B--2---:R-:W-:-:S04]  /*35f0*/  I2FP.F32.U32 R0, R4 ;  /* 0x0000000400007245 */ /* 0x004fc80000201000 */
[----:B------:R-:W-:-:S04]  /*3600*/  F2FP.BF16.F32.PACK_AB R0, RZ, R0 ;  /* 0x00000000ff00723e */ /* 0x000fc800000010ff */
[----:B------:R-:W-:Y:S01]  /*3610*/  PRMT R17, R0, 0x7610, R17 ;  /* 0x0000761000117816 */ /* 0x000fe20000000011 */
[----:B------:R-:W-:Y:S06]  /*3620*/  BRA `(.L_x_384) ;  /* 0x0000000c00c87947 */ /* 0x000fec0003800000 */
.L_x_387:
        /* <DEDUP_REMOVED lines=11> */
.L_x_391:
[----:B------:R-:W2:Y:S02]  /*36e0*/  LDG.E R4, desc[UR36][R4.64] ;  /* 0x0000002404047981 */ /* 0x000ea4000c1e1900 */
[----:B--2---:R-:W-:-:S04]  /*36f0*/  I2FP.F32.S32 R0, R4 ;  /* 0x0000000400007245 */ /* 0x004fc80000201400 */
[----:B------:R-:W-:-:S04]  /*3700*/  F2FP.BF16.F32.PACK_AB R0, RZ, R0 ;  /* 0x00000000ff00723e */ /* 0x000fc800000010ff */
[----:B------:R-:W-:Y:S01]  /*3710*/  PRMT R17, R0, 0x7610, R17 ;  /* 0x0000761000117816 */ /* 0x000fe20000000011 */
[----:B------:R-:W-:Y:S06]  /*3720*/  BRA `(.L_x_384) ;  /* 0x0000000c00887947 */ /* 0x000fec0003800000 */
.L_x_390:
[----:B------:R-:W2:Y:S02]  /*3730*/  LDG.E.U16 R4, desc[UR36][R4.64] ;  /* 0x0000002404047981 */ /* 0x000ea4000c1e1500 */
[----:B--2---:R-:W0:Y:S02]  /*3740*/  I2F.S16 R0, R4 ;  /* 0x0000000400007306 */ /* 0x004e240000101400 */
[----:B0-----:R-:W-:-:S04]  /*3750*/  F2FP.BF16.F32.PACK_AB R0, RZ, R0 ;  /* 0x00000000ff00723e */ /* 0x001fc800000010ff */
[----:B------:R-:W-:Y:S01]  /*3760*/  PRMT R17, R0, 0x7610, R17 ;  /* 0x0000761000117816 */ /* 0x000fe20000000011 */
[----:B------:R-:W-:Y:S06]  /*3770*/  BRA `(.L_x_384) ;  /* 0x0000000c00747947 */ /* 0x000fec0003800000 */
.L_x_386:
        /* <DEDUP_REMOVED lines=9> */
.L_x_393:
[----:B------:R-:W2:Y:S02]  /*3810*/  LDG.E.U16 R0, desc[UR36][R4.64] ;  /* 0x0000002404007981 */ /* 0x000ea4000c1e1500 */
[----:B--2---:R-:W-:-:S05]  /*3820*/  HADD2.F32 R0, -RZ, R0.H0_H0 ;  /* 0x20000000ff007230 */ /* 0x004fca0000004100 */
[----:B------:R-:W-:-:S04]  /*3830*/  F2FP.BF16.F32.PACK_AB R0, RZ, R0 ;  /* 0x00000000ff00723e */ /* 0x000fc800000010ff */
[----:B------:R-:W-:Y:S01]  /*3840*/  PRMT R17, R0, 0x7610, R17 ;  /* 0x0000761000117816 */ /* 0x000fe20000000011 */
[----:B------:R-:W-:Y:S06]  /*3850*/  BRA `(.L_x_384) ;  /* 0x0000000c003c7947 */ /* 0x000fec0003800000 */
.L_x_392:
        /* <DEDUP_REMOVED lines=9> */
.L_x_395:
[----:B------:R-:W2:Y:S02]  /*38f0*/  LDG.E.U16 R4, desc[UR36][R4.64] ;  /* 0x0000002404047981 */ /* 0x000ea4000c1e1500 */
[----:B--2---:R-:W-:-:S05]  /*3900*/  HADD2.F32 R0, -RZ, R4.H0_H0 ;  /* 0x20000004ff007230 */ /* 0x004fca0000004100 */
[----:B------:R-:W-:-:S04]  /*3910*/  F2FP.BF16.F32.PACK_AB R0, RZ, R0 ;  /* 0x00000000ff00723e */ /* 0x000fc800000010ff */
[----:B------:R-:W-:Y:S01]  /*3920*/  PRMT R17, R0, 0x7610, R17 ;  /* 0x0000761000117816 */ /* 0x000fe20000000011 */
[----:B------:R-:W-:Y:S06]  /*3930*/  BRA `(.L_x_384) ;  /* 0x0000000c00047947 */ /* 0x000fec0003800000 */
.L_x_394:
        /* <DEDUP_REMOVED lines=9> */
.L_x_385:
        /* <DEDUP_REMOVED lines=14> */
.L_x_398:
        /* <DEDUP_REMOVED lines=9> */
.L_x_397:
        /* <DEDUP_REMOVED lines=28> */
.L_x_400:
        /* <DEDUP_REMOVED lines=15> */
.L_x_399:
[----:B------:R1:W5:Y:S01]  /*3df0*/  LDG.E.U16 R17, desc[UR36][R4.64] ;  /* 0x0000002404117981 */ /* 0x000362000c1e1500 */
[----:B------:R-:W-:Y:S05]  /*3e00*/  BRA `(.L_x_384) ;  /* 0x0000000400d07947 */ /* 0x000fea0003800000 */
.L_x_396:
        /* <DEDUP_REMOVED lines=13> */
.L_x_403:
        /* <DEDUP_REMOVED lines=21> */
.L_x_407:
[----:B------:R-:W-:Y:S05]  /*4030*/  BSYNC B1 ;  /* 0x0000000000017941 */ /* 0x000fea0003800000 */
.L_x_406:
[----:B------:R-:W-:Y:S01]  /*4040*/  LEA R5, R0, 0x3b800000, 0x17 ;  /* 0x3b80000000057811 */ /* 0x000fe200078eb8ff */
[----:B------:R-:W-:-:S05]  /*4050*/  IMAD.SHL.U32 R0, R3, 0x100000, RZ ;  /* 0x0010000003007824 */ /* 0x000fca00078e00ff */
[----:B------:R-:W-:-:S07]  /*4060*/  LOP3.LUT R0, R5, R0, R6, 0xfe, !PT ;  /* 0x0000000005007212 */ /* 0x000fce00078efe06 */
.L_x_405:
[----:B------:R-:W-:Y:S05]  /*4070*/  BSYNC B0 ;  /* 0x0000000000007941 */ /* 0x000fea0003800000 */
.L_x_404:
[----:B------:R-:W-:-:S04]  /*4080*/  F2FP.BF16.F32.PACK_AB R0, RZ, R0 ;  /* 0x00000000ff00723e */ /* 0x000fc800000010ff */
[----:B------:R-:W-:Y:S01]  /*4090*/  PRMT R17, R0, 0x7610, R17 ;  /* 0x0000761000117816 */ /* 0x000fe20000000011 */
[----:B------:R-:W-:Y:S06]  /*40a0*/  BRA `(.L_x_384) ;  /* 0x0000000400287947 */ /* 0x000fec0003800000 */
.L_x_402:
        /* <DEDUP_REMOVED lines=21> */
.L_x_411:
[----:B------:R-:W-:Y:S05]  /*4200*/  BSYNC B1 ;  /* 0x0000000000017941 */ /* 0x000fea0003800000 */
.L_x_410:
[----:B------:R-:W-:Y:S01]  /*4210*/  LEA R5, R0, 0x37800000, 0x17 ;  /* 0x3780000000057811 */ /* 0x000fe200078eb8ff */
[----:B------:R-:W-:-:S05]  /*4220*/  IMAD.SHL.U32 R0, R3, 0x200000, RZ ;  /* 0x0020000003007824 */ /* 0x000fca00078e00ff */
[----:B------:R-:W-:-:S07]  /*4230*/  LOP3.LUT R0, R5, R0, R6, 0xfe, !PT ;  /* 0x0000000005007212 */ /* 0x000fce00078efe06 */
.L_x_409:
[----:B------:R-:W-:Y:S05]  /*4240*/  BSYNC B0 ;  /* 0x0000000000007941 */ /* 0x000fea0003800000 */
.L_x_408:
[----:B------:R-:W-:-:S04]  /*4250*/  F2FP.BF16.F32.PACK_AB R0, RZ, R0 ;  /* 0x00000000ff00723e */ /* 0x000fc800000010ff */
[----:B------:R-:W-:Y:S01]  /*4260*/  PRMT R17, R0, 0x7610, R17 ;  /* 0x0000761000117816 */ /* 0x000fe20000000011 */
[----:B------:R-:W-:Y:S06]  /*4270*/  BRA `(.L_x_384) ;  /* 0x0000000000b47947 */ /* 0x000fec0003800000 */
.L_x_401:
        /* <DEDUP_REMOVED lines=14> */
.L_x_415:
[----:B------:R-:W-:Y:S05]  /*4360*/  BSYNC B0 ;  /* 0x0000000000007941 */ /* 0x000fea0003800000 */
.L_x_414:
[----:B------:R-:W-:-:S04]  /*4370*/  F2FP.BF16.F32.PACK_AB R0, RZ, R0 ;  /* 0x00000000ff00723e */ /* 0x000fc800000010ff */
[----:B------:R-:W-:Y:S01]  /*4380*/  PRMT R17, R0, 0x7610, R17 ;  /* 0x0000761000117816 */ /* 0x000fe20000000011 */
[----:B------:R-:W-:Y:S06]  /*4390*/  BRA `(.L_x_384) ;  /* 0x00000000006c7947 */ /* 0x000fec0003800000 */
.L_x_389:
        /* <DEDUP_REMOVED lines=16> */
.L_x_416:
[----:B------:R-:W-:Y:S01]  /*44a0*/  PRMT R17, RZ, 0x7610, R17 ;  /* 0x00007610ff117816 */ /* 0x000fe20000000011 */
[----:B------:R-:W-:Y:S06]  /*44b0*/  BRA `(.L_x_384) ;  /* 0x0000000000247947 */ /* 0x000fec0003800000 */
.L_x_413:
[----:B------:R-:W2:Y:S02]  /*44c0*/  LDG.E.64 R4, desc[UR36][R4.64] ;  /* 0x0000002404047981 */ /* 0x000ea4000c1e1b00 */
[----:B--2---:R-:W0:Y:S02]  /*44d0*/  I2F.U64 R0, R4 ;  /* 0x0000000400007312 */ /* 0x004e240000301000 */
[----:B0-----:R-:W-:-:S04]  /*44e0*/  F2FP.BF16.F32.PACK_AB R0, RZ, R0 ;  /* 0x00000000ff00723e */ /* 0x001fc800000010ff */
[----:B------:R-:W-:Y:S01]  /*44f0*/  PRMT R17, R0, 0x7610, R17 ;  /* 0x0000761000117816 */ /* 0x000fe20000000011 */
[----:B------:R-:W-:Y:S06]  /*4500*/  BRA `(.L_x_384) ;  /* 0x0000000000107947 */ /* 0x000fec0003800000 */
.L_x_412:
[----:B------:R-:W2:Y:S02]  /*4510*/  LDG.E R4, desc[UR36][R4.64] ;  /* 0x0000002404047981 */ /* 0x000ea4000c1e1900 */
[----:B--2---:R-:W-:-:S04]  /*4520*/  I2FP.F32.U32 R0, R4 ;  /* 0x0000000400007245 */ /* 0x004fc80000201000 */
[----:B------:R-:W-:-:S04]  /*4530*/  F2FP.BF16.F32.PACK_AB R0, RZ, R0 ;  /* 0x00000000ff00723e */ /* 0x000fc800000010ff */
[----:B------:R-:W-:-:S07]  /*4540*/  PRMT R17, R0, 0x7610, R17 ;  /* 0x0000761000117816 */ /* 0x000fce0000000011 */
.L_x_384:
[----:B------:R-:W-:Y:S05]  /*4550*/  BSYNC B6 ;  /* 0x0000000000067941 */ /* 0x000fea0003800000 */
.L_x_383:
[----:B------:R-:W2:Y:S01]  /*4560*/  S2R R23, SR_TID.X ;  /* 0x0000000000177919 */ /* 0x000ea20000002100 */
[----:B01----:R-:W0:Y:S01]  /*4570*/  LDC.U16 R4, c[0x0][0x216] ;  /* 0x00008580ff047b82 */ /* 0x003e220000000400 */
[----:B------:R-:W-:Y:S01]  /*4580*/  ISETP.NE.AND P6, PT, R27, RZ, PT ;  /* 0x000000ff1b00720c */ /* 0x000fe20003fc5270 */
[----:B------:R-:W-:Y:S01]  /*4590*/  BSSY B6, `(.L_x_417) ;  /* 0x000012d000067945 */ /* 0x000fe20003800000 */
[C---:B--2---:R-:W-:Y:S01]  /*45a0*/  ISETP.GE.AND P1, PT, R23.reuse, R16, PT ;  /* 0x000000101700720c */ /* 0x044fe20003f26270 */
[----:B------:R-:W-:-:S03]  /*45b0*/  VIADD R25, R23, 0x80 ;  /* 0x0000008017197836 */ /* 0x000fc60000000000 */
[----:B------:R-:W-:-:S09]  /*45c0*/  P2R R7, PR, RZ, 0x2 ;  /* 0x00000002ff077803 */ /* 0x000fd20000000000 */
[----:B0-----:R-:W-:Y:S02]  /*45d0*/  @!P1 IMAD.U32 R3, R4, 0x10000, RZ ;  /* 0x0001000004039824 */ /* 0x001fe400078e00ff */
[----:B-----5:R-:W-:-:S03]  /*45e0*/  @!P1 IMAD.U32 R0, R19, 0x10000, RZ ;  /* 0x0001000013009824 */ /* 0x020fc600078e00ff */
[----:B------:R-:W-:Y:S01]  /*45f0*/  @!P1 FSETP.NEU.FTZ.AND P2, PT, R3, RZ, PT ;  /* 0x000000ff0300920b */ /* 0x000fe20003f5d000 */
[----:B------:R-:W-:Y:S01]  /*4600*/  VIADD R3, R23, 0x100 ;  /* 0x0000010017037836 */ /* 0x000fe20000000000 */
[----:B------:R-:W-:-:S04]  /*4610*/  @!P1 FSETP.NEU.FTZ.AND P3, PT, R0, RZ, PT ;  /* 0x000000ff0000920b */ /* 0x000fc80003f7d000 */
[----:B------:R-:W-:Y:S02]  /*4620*/  @!P1 PLOP3.LUT P0, PT, P2, P3, PT, 0x28, 0x0 ;  /* 0x000000000000981c */ /* 0x000fe40001706570 */
[----:B------:R-:W-:Y:S02]  /*4630*/  ISETP.GE.AND P2, PT, R3, R16, PT ;  /* 0x000000100300720c */ /* 0x000fe40003f46270 */
[----:B------:R-:W-:Y:S02]  /*4640*/  ISETP.NE.AND P1, PT, R24, RZ, PT ;  /* 0x000000ff1800720c */ /* 0x000fe40003f25270 */
[----:B------:R-:W-:Y:S02]  /*4650*/  P2R R6, PR, RZ, 0x1 ;  /* 0x00000001ff067803 */ /* 0x000fe40000000000 */
[----:B------:R-:W-:-:S07]  /*4660*/  ISETP.NE.AND P0, PT, R19, RZ, PT ;  /* 0x000000ff1300720c */ /* 0x000fce0003f05270 */
[----:B------:R-:W-:Y:S02]  /*4670*/  @!P2 IMAD.U32 R24, R24, 0x10000, RZ ;  /* 0x000100001818a824 */ /* 0x000fe400078e00ff */
[----:B------:R-:W-:-:S03]  /*4680*/  @!P2 IMAD.U32 R0, R4, 0x10000, RZ ;  /* 0x000100000400a824 */ /* 0x000fc600078e00ff */
[----:B------:R-:W-:Y:S02]  /*4690*/  @!P2 FSETP.NEU.FTZ.AND P3, PT, R24, RZ, PT ;  /* 0x000000ff1800a20b */ /* 0x000fe40003f7d000 */
[----:B------:R-:W-:-:S04]  /*46a0*/  @!P2 FSETP.NEU.FTZ.AND P4, PT, R0, RZ, PT ;  /* 0x000000ff0000a20b */ /* 0x000fc80003f9d000 */
[----:B------:R-:W-:Y:S02]  /*46b0*/  @!P2 PLOP3.LUT P1, PT, P4, P3, PT, 0x28, 0x0 ;  /* 0x000000000000a81c */ /* 0x000fe40002726570 */
[----:B------:R-:W-:Y:S02]  /*46c0*/  ISETP.GE.AND P3, PT, R25, R16, PT ;  /* 0x000000101900720c */ /* 0x000fe40003f66270 */
[----:B------:R-:W-:-:S11]  /*46d0*/  P2R R24, PR, RZ, 0x2 ;  /* 0x00000002ff187803 */ /* 0x000fd60000000000 */
[----:B------:R-:W-:Y:S02]  /*46e0*/  @!P3 IMAD.U32 R3, R4, 0x10000, RZ ;  /* 0x000100000403b824 */ /* 0x000fe400078e00ff */
[----:B------:R-:W-:Y:S01]  /*46f0*/  @!P3 IMAD.U32 R0, R18, 0x10000, RZ ;  /* 0x000100001200b824 */ /* 0x000fe200078e00ff */
[----:B------:R-:W-:Y:S02]  /*4700*/  @!P2 SEL R18, RZ, 0x1, !P1 ;  /* 0x00000001ff12a807 */ /* 0x000fe40004800000 */
[----:B------:R-:W-:Y:S01]  /*4710*/  @!P3 FSETP.NEU.FTZ.AND P5, PT, R3, RZ, PT ;  /* 0x000000ff0300b20b */ /* 0x000fe20003fbd000 */
[----:B------:R-:W-:Y:S01]  /*4720*/  VIADD R3, R23, 0x180 ;  /* 0x0000018017037836 */ /* 0x000fe20000000000 */
[----:B------:R-:W-:Y:S02]  /*4730*/  @!P3 FSETP.NEU.FTZ.AND P4, PT, R0, RZ, PT ;  /* 0x000000ff0000b20b */ /* 0x000fe40003f9d000 */
[----:B------:R-:W-:Y:S02]  /*4740*/  ISETP.NE.AND P1, PT, R7, RZ, PT ;  /* 0x000000ff0700720c */ /* 0x000fe40003f25270 */
[----:B------:R-:W-:-:S02]  /*4750*/  @!P3 PLOP3.LUT P6, PT, P5, P4, PT, 0x28, 0x0 ;  /* 0x000000000000b81c */ /* 0x000fc40002fc8570 */
[----:B------:R-:W-:Y:S02]  /*4760*/  ISETP.GE.AND P4, PT, R3, R16, PT ;  /* 0x000000100300720c */ /* 0x000fe40003f86270 */
[----:B------:R-:W-:-:S11]  /*4770*/  P2R R27, PR, RZ, 0x40 ;  /* 0x00000040ff1b7803 */ /* 0x000fd60000000000 */
[----:B------:R-:W-:Y:S02]  /*4780*/  @!P4 IMAD.U32 R17, R17, 0x10000, RZ ;  /* 0x000100001111c824 */ /* 0x000fe400078e00ff */
[----:B------:R-:W-:-:S03]  /*4790*/  @!P4 IMAD.U32 R4, R4, 0x10000, RZ ;  /* 0x000100000404c824 */ /* 0x000fc600078e00ff */
[----:B------:R-:W-:Y:S02]  /*47a0*/  @!P4 FSETP.NEU.FTZ.AND P5, PT, R17, RZ, PT ;  /* 0x000000ff1100c20b */ /* 0x000fe40003fbd000 */
[----:B------:R-:W0:Y:S01]  /*47b0*/  LDC.U8 R17, c[0x0][0x234] ;  /* 0x00008d00ff117b82 */ /* 0x000e220000000000 */
[----:B------:R-:W-:-:S04]  /*47c0*/  @!P4 FSETP.NEU.FTZ.AND P6, PT, R4, RZ, PT ;  /* 0x000000ff0400c20b */ /* 0x000fc80003fdd000 */
[----:B------:R-:W-:Y:S02]  /*47d0*/  @!P4 PLOP3.LUT P0, PT, P6, P5, PT, 0x28, 0x0 ;  /* 0x000000000000c81c */ /* 0x000fe4000370a570 */
[----:B------:R-:W-:Y:S02]  /*47e0*/  ISETP.NE.AND P6, PT, R27, RZ, PT ;  /* 0x000000ff1b00720c */ /* 0x000fe40003fc5270 */
[----:B------:R-:W-:Y:S02]  /*47f0*/  P2R R19, PR, RZ, 0x1 ;  /* 0x00000001ff137803 */ /* 0x000fe40000000000 */
[----:B------:R-:W-:Y:S02]  /*4800*/  ISETP.NE.AND P0, PT, R6, RZ, PT ;  /* 0x000000ff0600720c */ /* 0x000fe40003f05270 */
[----:B------:R-:W-:Y:S02]  /*4810*/  ISETP.NE.AND P5, PT, R19, RZ, PT ;  /* 0x000000ff1300720c */ /* 0x000fe40003fa5270 */
[----:B------:R-:W-:-:S02]  /*4820*/  @!P1 SEL R5, RZ, 0x1, !P0 ;  /* 0x00000001ff059807 */ /* 0x000fc40004000000 */
[----:B------:R-:W-:Y:S02]  /*4830*/  @!P3 SEL R26, RZ, 0x1, !P6 ;  /* 0x00000001ff1ab807 */ /* 0x000fe40007000000 */
[----:B------:R-:W-:Y:S01]  /*4840*/  @!P4 SEL R22, RZ, 0x1, !P5 ;  /* 0x00000001ff16c807 */ /* 0x000fe20006800000 */
[----:B------:R-:W-:Y:S06]  /*4850*/  @P1 BRA `(.L_x_418) ;  /* 0x0000001000001947 */ /* 0x000fec0003800000 */
[----:B------:R-:W1:Y:S01]  /*4860*/  LDC.64 R8, c[0x0][0x218] ;  /* 0x00008600ff087b82 */ /* 0x000e620000000a00 */
[----:B0-----:R-:W-:Y:S01]  /*4870*/  PRMT R0, R17, 0x9910, RZ ;  /* 0x0000991011007816 */ /* 0x001fe200000000ff */
[----:B------:R-:W-:Y:S01]  /*4880*/  IMAD R23, R2, 0x200, R23 ;  /* 0x0000020002177824 */ /* 0x000fe200078e0217 */
[----:B------:R-:W-:Y:S02]  /*4890*/  ULDC UR4, c[0x0][0x238] ;  /* 0x00008e0000047ab9 */ /* 0x000fe40000000800 */
[----:B------:R-:W-:Y:S01]  /*48a0*/  ISETP.GT.AND P1, PT, R0, 0x9, PT ;  /* 0x000000090000780c */ /* 0x000fe20003f24270 */
[----:B------:R-:W-:-:S05]  /*48b0*/  IMAD R23, R23, UR4, RZ ;  /* 0x0000000417177c24 */ /* 0x000fca000f8e02ff */
[----:B-1----:R-:W-:-:S05]  /*48c0*/  IADD3 R8, P2, R23, R8, RZ ;  /* 0x0000000817087210 */ /* 0x002fca0007f5e0ff */
        /* <DEDUP_REMOVED lines=11> */
[----:B------:R-:W-:Y:S01]  /*4980*/  IMAD.MOV.U32 R23, RZ, RZ, R25 ;  /* 0x000000ffff177224 */ /* 0x000fe200078e0019 */
[----:B------:R-:W-:Y:S06]  /*4990*/  BRA `(.L_x_418) ;  /* 0x0000000c00b07947 */ /* 0x000fec0003800000 */
.L_x_422:
[----:B------:R0:W-:Y:S01]  /*49a0*/  STG.E.U8 desc[UR36][R8.64], R5 ;  /* 0x0000000508007986 */ /* 0x0001e2000c101124 */
[----:B------:R-:W-:Y:S01]  /*49b0*/  IMAD.MOV.U32 R23, RZ, RZ, R25 ;  /* 0x000000ffff177224 */ /* 0x000fe200078e0019 */
[----:B------:R-:W-:Y:S06]  /*49c0*/  BRA `(.L_x_418) ;  /* 0x0000000c00a47947 */ /* 0x000fec0003800000 */
.L_x_421:
[----:B------:R-:W-:-:S13]  /*49d0*/  ISETP.NE.AND P0, PT, R0, 0x2, PT ;  /* 0x000000020000780c */ /* 0x000fda0003f05270 */
[----:B------:R-:W-:Y:S05]  /*49e0*/  @!P0 BRA `(.L_x_424) ;  /* 0x0000000000308947 */ /* 0x000fea0003800000 */
[----:B------:R-:W-:-:S13]  /*49f0*/  ISETP.NE.AND P0, PT, R0, 0x3, PT ;  /* 0x000000030000780c */ /* 0x000fda0003f05270 */
[----:B------:R-:W-:Y:S05]  /*4a00*/  @!P0 BRA `(.L_x_425) ;  /* 0x00000000001c8947 */ /* 0x000fea0003800000 */
[----:B------:R-:W-:-:S13]  /*4a10*/  ISETP.NE.AND P0, PT, R0, 0x4, PT ;  /* 0x000000040000780c */ /* 0x000fda0003f05270 */
[----:B------:R-:W-:Y:S05]  /*4a20*/  @P0 BRA `(.L_x_423) ;  /* 0x0000000c00280947 */ /* 0x000fea0003800000 */
[--C-:B------:R-:W-:Y:S01]  /*4a30*/  SHF.R.S32.HI R7, RZ, 0x1f, R5.reuse ;  /* 0x0000001fff077819 */ /* 0x100fe20000011405 */
[----:B------:R-:W-:Y:S02]  /*4a40*/  IMAD.MOV.U32 R6, RZ, RZ, R5 ;  /* 0x000000ffff067224 */ /* 0x000fe400078e0005 */
[----:B------:R-:W-:-:S03]  /*4a50*/  IMAD.MOV.U32 R23, RZ, RZ, R25 ;  /* 0x000000ffff177224 */ /* 0x000fc600078e0019 */
[----:B------:R0:W-:Y:S01]  /*4a60*/  STG.E.64 desc[UR36][R8.64], R6 ;  /* 0x0000000608007986 */ /* 0x0001e2000c101b24 */
[----:B------:R-:W-:Y:S05]  /*4a70*/  BRA `(.L_x_418) ;  /* 0x0000000c00787947 */ /* 0x000fea0003800000 */
.L_x_425:
[----:B------:R0:W-:Y:S01]  /*4a80*/  STG.E desc[UR36][R8.64], R5 ;  /* 0x0000000508007986 */ /* 0x0001e2000c101924 */
[----:B------:R-:W-:Y:S01]  /*4a90*/  IMAD.MOV.U32 R23, RZ, RZ, R25 ;  /* 0x000000ffff177224 */ /* 0x000fe200078e0019 */
[----:B------:R-:W-:Y:S06]  /*4aa0*/  BRA `(.L_x_418) ;  /* 0x0000000c006c7947 */ /* 0x000fec0003800000 */
.L_x_424:
[----:B------:R0:W-:Y:S01]  /*4ab0*/  STG.E.U16 desc[UR36][R8.64], R5 ;  /* 0x0000000508007986 */ /* 0x0001e2000c101524 */
[----:B------:R-:W-:Y:S01]  /*4ac0*/  IMAD.MOV.U32 R23, RZ, RZ, R25 ;  /* 0x000000ffff177224 */ /* 0x000fe200078e0019 */
[----:B------:R-:W-:Y:S06]  /*4ad0*/  BRA `(.L_x_418) ;  /* 0x0000000c00607947 */ /* 0x000fec0003800000 */
.L_x_420:
[----:B------:R-:W-:-:S13]  /*4ae0*/  ISETP.GT.AND P0, PT, R0, 0x6, PT ;  /* 0x000000060000780c */ /* 0x000fda0003f04270 */
[----:B------:R-:W-:Y:S05]  /*4af0*/  @P0 BRA `(.L_x_426) ;  /* 0x0000000000340947 */ /* 0x000fea0003800000 */
[----:B------:R-:W-:-:S13]  /*4b00*/  ISETP.NE.AND P0, PT, R0, 0x5, PT ;  /* 0x000000050000780c */ /* 0x000fda0003f05270 */
[----:B------:R-:W-:Y:S05]  /*4b10*/  @!P0 BRA `(.L_x_427) ;  /* 0x0000000000188947 */ /* 0x000fea0003800000 */
[----:B------:R-:W-:-:S13]  /*4b20*/  ISETP.NE.AND P0, PT, R0, 0x6, PT ;  /* 0x000000060000780c */ /* 0x000fda0003f05270 */
[----:B------:R-:W-:Y:S05]  /*4b30*/  @P0 BRA `(.L_x_423) ;  /* 0x0000000800e40947 */ /* 0x000fea0003800000 */
[----:B------:R-:W0:Y:S01]  /*4b40*/  I2F.S16 R5, R5 ;  /* 0x0000000500057306 */ /* 0x000e220000101400 */
[----:B------:R-:W-:Y:S01]  /*4b50*/  IMAD.MOV.U32 R23, RZ, RZ, R25 ;  /* 0x000000ffff177224 */ /* 0x000fe200078e0019 */
[----:B0-----:R0:W-:Y:S01]  /*4b60*/  STG.E desc[UR36][R8.64], R5 ;  /* 0x0000000508007986 */ /* 0x0011e2000c101924 */
[----:B------:R-:W-:Y:S05]  /*4b70*/  BRA `(.L_x_418) ;  /* 0x0000000c00387947 */ /* 0x000fea0003800000 */
.L_x_427:
[----:B------:R-:W0:Y:S01]  /*4b80*/  I2F.S16 R0, R5 ;  /* 0x0000000500007306 */ /* 0x000e220000101400 */
[----:B------:R-:W-:Y:S01]  /*4b90*/  IMAD.MOV.U32 R23, RZ, RZ, R25 ;  /* 0x000000ffff177224 */ /* 0x000fe200078e0019 */
[----:B0-----:R-:W-:-:S05]  /*4ba0*/  F2FP.F16.F32.PACK_AB R0, RZ, R0 ;  /* 0x00000000ff00723e */ /* 0x001fca00000000ff */
[----:B------:R0:W-:Y:S01]  /*4bb0*/  STG.E.U16 desc[UR36][R8.64], R0 ;  /* 0x0000000008007986 */ /* 0x0001e2000c101524 */
[----:B------:R-:W-:Y:S05]  /*4bc0*/  BRA `(.L_x_418) ;  /* 0x0000000c00247947 */ /* 0x000fea0003800000 */
.L_x_426:
[----:B------:R-:W-:-:S13]  /*4bd0*/  ISETP.NE.AND P0, PT, R0, 0x7, PT ;  /* 0x000000070000780c */ /* 0x000fda0003f05270 */
[----:B------:R-:W-:Y:S05]  /*4be0*/  @!P0 BRA `(.L_x_428) ;  /* 0x00000000003c8947 */ /* 0x000fea0003800000 */
[----:B------:R-:W-:-:S13]  /*4bf0*/  ISETP.NE.AND P0, PT, R0, 0x8, PT ;  /* 0x000000080000780c */ /* 0x000fda0003f05270 */
[----:B------:R-:W-:Y:S05]  /*4c00*/  @!P0 BRA `(.L_x_429) ;  /* 0x00000000001c8947 */ /* 0x000fea0003800000 */
[----:B------:R-:W-:-:S13]  /*4c10*/  ISETP.NE.AND P0, PT, R0, 0x9, PT ;  /* 0x000000090000780c */ /* 0x000fda0003f05270 */
[----:B------:R-:W-:Y:S05]  /*4c20*/  @P0 BRA `(.L_x_423) ;  /* 0x0000000800a80947 */ /* 0x000fea0003800000 */
[----:B------:R-:W0:Y:S01]  /*4c30*/  I2F.S16 R6, R5 ;  /* 0x0000000500067306 */ /* 0x000e220000101400 */
[----:B------:R-:W-:Y:S02]  /*4c40*/  IMAD.MOV.U32 R7, RZ, RZ, RZ ;  /* 0x000000ffff077224 */ /* 0x000fe400078e00ff */
[----:B------:R-:W-:-:S03]  /*4c50*/  IMAD.MOV.U32 R23, RZ, RZ, R25 ;  /* 0x000000ffff177224 */ /* 0x000fc600078e0019 */
[----:B0-----:R0:W-:Y:S01]  /*4c60*/  STG.E.64 desc[UR36][R8.64], R6 ;  /* 0x0000000608007986 */ /* 0x0011e2000c101b24 */
[----:B------:R-:W-:Y:S05]  /*4c70*/  BRA `(.L_x_418) ;  /* 0x0000000800f87947 */ /* 0x000fea0003800000 */
.L_x_429:
[----:B------:R-:W0:Y:S01]  /*4c80*/  I2F.S16 R5, R5 ;  /* 0x0000000500057306 */ /* 0x000e220000101400 */
[----:B------:R-:W-:Y:S01]  /*4c90*/  IMAD.MOV.U32 R23, RZ, RZ, R25 ;  /* 0x000000ffff177224 */ /* 0x000fe200078e0019 */
[----:B0-----:R-:W-:-:S04]  /*4ca0*/  F2FP.F16.F32.PACK_AB R3, RZ, R5 ;  /* 0x00000005ff03723e */ /* 0x001fc800000000ff */
[----:B------:R-:W-:-:S05]  /*4cb0*/  PRMT R3, R3, 0x5410, RZ ;  /* 0x0000541003037816 */ /* 0x000fca00000000ff */
[----:B------:R0:W-:Y:S01]  /*4cc0*/  STG.E desc[UR36][R8.64], R3 ;  /* 0x0000000308007986 */ /* 0x0001e2000c101924 */
[----:B------:R-:W-:Y:S05]  /*4cd0*/  BRA `(.L_x_418) ;  /* 0x0000000800e07947 */ /* 0x000fea0003800000 */
.L_x_428:
[----:B------:R-:W0:Y:S01]  /*4ce0*/  I2F.F64.S16 R4, R5 ;  /* 0x0000000500047312 */ /* 0x000e220000101c00 */
[----:B------:R-:W-:Y:S01]  /*4cf0*/  IMAD.MOV.U32 R23, RZ, RZ, R25 ;  /* 0x000000ffff177224 */ /* 0x000fe200078e0019 */
[----:B0-----:R0:W-:Y:S01]  /*4d00*/  STG.E.64 desc[UR36][R8.64], R4 ;  /* 0x0000000408007986 */ /* 0x0011e2000c101b24 */
[----:B------:R-:W-:Y:S05]  /*4d10*/  BRA `(.L_x_418) ;  /* 0x0000000800d07947 */ /* 0x000fea0003800000 */
.L_x_419:
        /* <DEDUP_REMOVED lines=8> */
[----:B------:R-:W-:Y:S01]  /*4da0*/  SEL R3, RZ, 0x1, !P0 ;  /* 0x00000001ff037807 */ /* 0x000fe20004000000 */
[----:B------:R-:W-:-:S04]  /*4db0*/  IMAD.MOV.U32 R23, RZ, RZ, R25 ;  /* 0x000000ffff177224 */ /* 0x000fc800078e0019 */
[----:B------:R0:W-:Y:S01]  /*4dc0*/  STG.E.U8 desc[UR36][R8.64], R3 ;  /* 0x0000000308007986 */ /* 0x0001e2000c101124 */
[----:B------:R-:W-:Y:S05]  /*4dd0*/  BRA `(.L_x_418) ;  /* 0x0000000800a07947 */ /* 0x000fea0003800000 */
.L_x_432:
[----:B------:R-:W0:Y:S01]  /*4de0*/  I2F.F64.S16 R4, R5 ;  /* 0x0000000500047312 */ /* 0x000e220000101c00 */
[----:B------:R-:W-:Y:S01]  /*4df0*/  CS2R R6, SRZ ;  /* 0x0000000000067805 */ /* 0x000fe2000001ff00 */
[----:B------:R-:W-:-:S04]  /*4e00*/  IMAD.MOV.U32 R23, RZ, RZ, R25 ;  /* 0x000000ffff177224 */ /* 0x000fc800078e0019 */
[----:B0-----:R0:W-:Y:S01]  /*4e10*/  STG.E.128 desc[UR36][R8.64], R4 ;  /* 0x0000000408007986 */ /* 0x0011e2000c101d24 */
[----:B------:R-:W-:Y:S05]  /*4e20*/  BRA `(.L_x_418) ;  /* 0x00000008008c7947 */ /* 0x000fea0003800000 */
.L_x_431:
[----:B------:R-:W-:-:S13]  /*4e30*/  ISETP.NE.AND P0, PT, R0, 0xf, PT ;  /* 0x0000000f0000780c */ /* 0x000fda0003f05270 */
[----:B------:R-:W-:Y:S05]  /*4e40*/  @!P0 BRA `(.L_x_433) ;  /* 0x0000000000bc8947 */ /* 0x000fea0003800000 */
[----:B------:R-:W-:-:S13]  /*4e50*/  ISETP.NE.AND P0, PT, R0, 0x17, PT ;  /* 0x000000170000780c */ /* 0x000fda0003f05270 */
[----:B------:R-:W-:Y:S05]  /*4e60*/  @!P0 BRA `(.L_x_434) ;  /* 0x0000000000588947 */ /* 0x000fea0003800000 */
[----:B------:R-:W-:-:S13]  /*4e70*/  ISETP.NE.AND P0, PT, R0, 0x18, PT ;  /* 0x000000180000780c */ /* 0x000fda0003f05270 */
[----:B------:R-:W-:Y:S05]  /*4e80*/  @P0 BRA `(.L_x_423) ;  /* 0x0000000800100947 */ /* 0x000fea0003800000 */
[----:B------:R-:W0:Y:S01]  /*4e90*/  I2F.S16 R5, R5 ;  /* 0x0000000500057306 */ /* 0x000e220000101400 */
[----:B------:R-:W-:Y:S01]  /*4ea0*/  BSSY B0, `(.L_x_435) ;  /* 0x000000e000007945 */ /* 0x000fe20003800000 */
[C---:B0-----:R-:W-:Y:S02]  /*4eb0*/  LOP3.LUT R3, R5.reuse, 0x7fffffff, RZ, 0xc0, !PT ;  /* 0x7fffffff05037812 */ /* 0x041fe400078ec0ff */
        /* <DEDUP_REMOVED lines=12> */
.L_x_436:
[----:B------:R-:W-:Y:S05]  /*4f80*/  BSYNC B0 ;  /* 0x0000000000007941 */ /* 0x000fea0003800000 */
.L_x_435:
[----:B------:R-:W-:Y:S01]  /*4f90*/  LOP3.LUT R7, R0, R7, RZ, 0xfc, !PT ;  /* 0x0000000700077212 */ /* 0x000fe200078efcff */
[----:B------:R-:W-:-:S04]  /*4fa0*/  IMAD.MOV.U32 R23, RZ, RZ, R25 ;  /* 0x000000ffff177224 */ /* 0x000fc800078e0019 */
[----:B------:R0:W-:Y:S01]  /*4fb0*/  STG.E.U8 desc[UR36][R8.64], R7 ;  /* 0x0000000708007986 */ /* 0x0001e2000c101124 */
[----:B------:R-:W-:Y:S05]  /*4fc0*/  BRA `(.L_x_418) ;  /* 0x0000000800247947 */ /* 0x000fea0003800000 */
.L_x_434:
[----:B------:R-:W0:Y:S01]  /*4fd0*/  I2F.S16 R5, R5 ;  /* 0x0000000500057306 */ /* 0x000e220000101400 */
[----:B------:R-:W-:Y:S01]  /*4fe0*/  BSSY B0, `(.L_x_437) ;  /* 0x000000f000007945 */ /* 0x000fe20003800000 */
[----:B0-----:R-:W-:-:S04]  /*4ff0*/  LOP3.LUT R3, R5, 0x7fffffff, RZ, 0xc0, !PT ;  /* 0x7fffffff05037812 */ /* 0x001fc800078ec0ff */
        /* <DEDUP_REMOVED lines=10> */
.L_x_438:
[----:B------:R-:W-:Y:S01]  /*50a0*/  IMAD.MOV.U32 R0, RZ, RZ, 0x7f ;  /* 0x0000007fff007424 */ /* 0x000fe200078e00ff */
[----:B------:R-:W-:-:S04]  /*50b0*/  ISETP.GT.U32.AND P0, PT, R3, 0x7f800000, PT ;  /* 0x7f8000000300780c */ /* 0x000fc80003f04070 */
[----:B------:R-:W-:-:S09]  /*50c0*/  SEL R0, R0, 0x7c, P0 ;  /* 0x0000007c00007807 */ /* 0x000fd20000000000 */
.L_x_439:
[----:B------:R-:W-:Y:S05]  /*50d0*/  BSYNC B0 ;  /* 0x0000000000007941 */ /* 0x000fea0003800000 */
.L_x_437:
[----:B------:R-:W-:Y:S01]  /*50e0*/  LOP3.LUT R3, R5, 0x80000000, RZ, 0xc0, !PT ;  /* 0x8000000005037812 */ /* 0x000fe200078ec0ff */
[----:B------:R-:W-:-:S03]  /*50f0*/  IMAD.MOV.U32 R23, RZ, RZ, R25 ;  /* 0x000000ffff177224 */ /* 0x000fc600078e0019 */
[----:B------:R-:W-:-:S04]  /*5100*/  SHF.R.U32.HI R3, RZ, 0x18, R3 ;  /* 0x00000018ff037819 */ /* 0x000fc80000011603 */
[----:B------:R-:W-:-:S05]  /*5110*/  LOP3.LUT R3, R0, R3, RZ, 0xfc, !PT ;  /* 0x0000000300037212 */ /* 0x000fca00078efcff */
[----:B------:R0:W-:Y:S01]  /*5120*/  STG.E.U8 desc[UR36][R8.64], R3 ;  /* 0x0000000308007986 */ /* 0x0001e2000c101124 */
[----:B------:R-:W-:Y:S05]  /*5130*/  BRA `(.L_x_418) ;  /* 0x0000000400c87947 */ /* 0x000fea0003800000 */
.L_x_433:
[----:B------:R-:W0:Y:S01]  /*5140*/  I2F.S16 R0, R5 ;  /* 0x0000000500007306 */ /* 0x000e220000101400 */
[----:B------:R-:W-:Y:S01]  /*5150*/  IMAD.MOV.U32 R23, RZ, RZ, R25 ;  /* 0x000000ffff177224 */ /* 0x000fe200078e0019 */
[----:B0-----:R-:W-:-:S05]  /*5160*/  F2FP.BF16.F32.PACK_AB R0, RZ, R0 ;  /* 0x00000000ff00723e */ /* 0x001fca00000010ff */
[----:B------:R0:W-:Y:S01]  /*5170*/  STG.E.U16 desc[UR36][R8.64], R0 ;  /* 0x0000000008007986 */ /* 0x0001e2000c101524 */
[----:B------:R-:W-:Y:S05]  /*5180*/  BRA `(.L_x_418) ;  /* 0x0000000400b47947 */ /* 0x000fea0003800000 */
.L_x_430:
        /* <DEDUP_REMOVED lines=9> */
[----:B------:R-:W-:Y:S01]  /*5220*/  IMAD.MOV.U32 R23, RZ, RZ, R25 ;  /* 0x000000ffff177224 */ /* 0x000fe200078e0019 */
[----:B------:R-:W-:Y:S06]  /*5230*/  BRA `(.L_x_418) ;  /* 0x0000000400887947 */ /* 0x000fec0003800000 */
.L_x_442:
[----:B------:R-:W0:Y:S01]  /*5240*/  I2F.S16 R5, R5 ;  /* 0x0000000500057306 */ /* 0x000e220000101400 */
[----:B------:R-:W-:Y:S01]  /*5250*/  BSSY B0, `(.L_x_443) ;  /* 0x0000014000007945 */ /* 0x000fe20003800000 */
[----:B------:R-:W-:Y:S01]  /*5260*/  IMAD.MOV.U32 R4, RZ, RZ, 0x80 ;  /* 0x00000080ff047424 */ /* 0x000fe200078e00ff */
[----:B0-----:R-:W-:-:S04]  /*5270*/  LOP3.LUT R3, R5, 0x7fffffff, RZ, 0xc0, !PT ;  /* 0x7fffffff05037812 */ /* 0x001fc800078ec0ff */
        /* <DEDUP_REMOVED lines=13> */
.L_x_445:
[----:B------:R-:W-:-:S04]  /*5350*/  LOP3.LUT R3, R5, 0x80000000, RZ, 0xc0, !PT ;  /* 0x8000000005037812 */ /* 0x000fc800078ec0ff */
[----:B------:R-:W-:-:S04]  /*5360*/  SHF.R.U32.HI R3, RZ, 0x18, R3 ;  /* 0x00000018ff037819 */ /* 0x000fc80000011603 */
[----:B------:R-:W-:-:S04]  /*5370*/  LOP3.LUT R0, R0, R3, RZ, 0xfc, !PT ;  /* 0x0000000300007212 */ /* 0x000fc800078efcff */
[----:B------:R-:W-:-:S07]  /*5380*/  PRMT R4, R0, 0x7610, R4 ;  /* 0x0000761000047816 */ /* 0x000fce0000000004 */
.L_x_444:
[----:B------:R-:W-:Y:S05]  /*5390*/  BSYNC B0 ;  /* 0x0000000000007941 */ /* 0x000fea0003800000 */
.L_x_443:
[----:B------:R4:W-:Y:S01]  /*53a0*/  STG.E.U8 desc[UR36][R8.64], R4 ;  /* 0x0000000408007986 */ /* 0x0009e2000c101124 */
[----:B------:R-:W-:Y:S01]  /*53b0*/  IMAD.MOV.U32 R23, RZ, RZ, R25 ;  /* 0x000000ffff177224 */ /* 0x000fe200078e0019 */
[----:B------:R-:W-:Y:S06]  /*53c0*/  BRA `(.L_x_418) ;  /* 0x0000000400247947 */ /* 0x000fec0003800000 */
.L_x_441:
        /* <DEDUP_REMOVED lines=17> */
.L_x_448:
[----:B------:R-:W-:-:S04]  /*54e0*/  LOP3.LUT R3, R5, 0x80000000, RZ, 0xc0, !PT ;  /* 0x8000000005037812 */ /* 0x000fc800078ec0ff */
[----:B------:R-:W-:-:S04]  /*54f0*/  SHF.R.U32.HI R3, RZ, 0x18, R3 ;  /* 0x00000018ff037819 */ /* 0x000fc80000011603 */
[----:B------:R-:W-:-:S04]  /*5500*/  LOP3.LUT R0, R0, R3, RZ, 0xfc, !PT ;  /* 0x0000000300007212 */ /* 0x000fc800078efcff */
[----:B------:R-:W-:-:S07]  /*5510*/  PRMT R4, R0, 0x7610, R4 ;  /* 0x0000761000047816 */ /* 0x000fce0000000004 */
.L_x_447:
[----:B------:R-:W-:Y:S05]  /*5520*/  BSYNC B0 ;  /* 0x0000000000007941 */ /* 0x000fea0003800000 */
.L_x_446:
[----:B------:R0:W-:Y:S01]  /*5530*/  STG.E.U8 desc[UR36][R8.64], R4 ;  /* 0x0000000408007986 */ /* 0x0001e2000c101124 */
[----:B------:R-:W-:Y:S01]  /*5540*/  IMAD.MOV.U32 R23, RZ, RZ, R25 ;  /* 0x000000ffff177224 */ /* 0x000fe200078e0019 */
[----:B------:R-:W-:Y:S06]  /*5550*/  BRA `(.L_x_418) ;  /* 0x0000000000c07947 */ /* 0x000fec0003800000 */
.L_x_440:
[----:B------:R-:W-:-:S13]  /*5560*/  ISETP.NE.AND P0, PT, R0, 0x1c, PT ;  /* 0x0000001c0000780c */ /* 0x000fda0003f05270 */
[----:B------:R-:W-:Y:S05]  /*5570*/  @!P0 BRA `(.L_x_449) ;  /* 0x0000000000b08947 */ /* 0x000fea0003800000 */
[----:B------:R-:W-:-:S13]  /*5580*/  ISETP.NE.AND P0, PT, R0, 0x1d, PT ;  /* 0x0000001d0000780c */ /* 0x000fda0003f05270 */
[----:B------:R-:W-:Y:S05]  /*5590*/  @!P0 BRA `(.L_x_450) ;  /* 0x0000000000948947 */ /* 0x000fea0003800000 */
[----:B------:R-:W-:-:S13]  /*55a0*/  ISETP.NE.AND P0, PT, R0, 0x2c, PT ;  /* 0x0000002c0000780c */ /* 0x000fda0003f05270 */
[----:B------:R-:W-:Y:S05]  /*55b0*/  @P0 BRA `(.L_x_423) ;  /* 0x0000000000440947 */ /* 0x000fea0003800000 */
[----:B------:R-:W0:Y:S01]  /*55c0*/  I2F.S16 R6, R5 ;  /* 0x0000000500067306 */ /* 0x000e220000101400 */
[----:B------:R-:W-:Y:S01]  /*55d0*/  IMAD.MOV.U32 R23, RZ, RZ, R25 ;  /* 0x000000ffff177224 */ /* 0x000fe200078e0019 */
[----:B0-----:R-:W-:-:S04]  /*55e0*/  SHF.R.U32.HI R4, RZ, 0x17, R6 ;  /* 0x00000017ff047819 */ /* 0x001fc80000011606 */
        /* <DEDUP_REMOVED lines=14> */
.L_x_423:
        /* <DEDUP_REMOVED lines=16> */
.L_x_451:
[----:B------:R-:W-:Y:S01]  /*57d0*/  IMAD.MOV.U32 R23, RZ, RZ, R25 ;  /* 0x000000ffff177224 */ /* 0x000fe200078e0019 */
[----:B------:R-:W-:Y:S06]  /*57e0*/  BRA `(.L_x_418) ;  /* 0x00000000001c7947 */ /* 0x000fec0003800000 */
.L_x_450:
[--C-:B------:R-:W-:Y:S01]  /*57f0*/  SHF.R.S32.HI R7, RZ, 0x1f, R5.reuse ;  /* 0x0000001fff077819 */ /* 0x100fe20000011405 */
[----:B------:R-:W-:Y:S02]  /*5800*/  IMAD.MOV.U32 R6, RZ, RZ, R5 ;  /* 0x000000ffff067224 */ /* 0x000fe400078e0005 */
[----:B------:R-:W-:-:S03]  /*5810*/  IMAD.MOV.U32 R23, RZ, RZ, R25 ;  /* 0x000000ffff177224 */ /* 0x000fc600078e0019 */
[----:B------:R3:W-:Y:S01]  /*5820*/  STG.E.64 desc[UR36][R8.64], R6 ;  /* 0x0000000608007986 */ /* 0x0007e2000c101b24 */
[----:B------:R-:W-:Y:S05]  /*5830*/  BRA `(.L_x_418) ;  /* 0x0000000000087947 */ /* 0x000fea0003800000 */
.L_x_449:
[----:B------:R1:W-:Y:S01]  /*5840*/  STG.E desc[UR36][R8.64], R5 ;  /* 0x0000000508007986 */ /* 0x0003e2000c101924 */
[----:B------:R-:W-:-:S07]  /*5850*/  IMAD.MOV.U32 R23, RZ, RZ, R25 ;  /* 0x000000ffff177224 */ /* 0x000fce00078e0019 */
.L_x_418:
[----:B------:R-:W-:Y:S05]  /*5860*/  BSYNC B6 ;  /* 0x0000000000067941 */ /* 0x000fea0003800000 */
.L_x_417:
[----:B------:R-:W-:Y:S01]  /*5870*/  ISETP.GE.AND P0, PT, R23, R16, PT ;  /* 0x000000101700720c */ /* 0x000fe20003f06270 */
[----:B------:R-:W-:-:S12]  /*5880*/  BSSY B6, `(.L_x_452) ;  /* 0x00001dc000067945 */ /* 0x000fd80003800000 */
[----:B------:R-:W-:Y:S05]  /*5890*/  @P0 BRA `(.L_x_453) ;  /* 0x0000001c00680947 */ /* 0x000fea0003800000 */
[----:B01234-:R-:W0:Y:S01]  /*58a0*/  LDC.64 R8, c[0x0][0x218] ;  /* 0x00008600ff087b82 */ /* 0x01fe220000000a00 */
        /* <DEDUP_REMOVED lines=19> */
.L_x_457:
[----:B------:R0:W-:Y:S01]  /*59e0*/  STG.E.U8 desc[UR36][R8.64], R26 ;  /* 0x0000001a08007986 */ /* 0x0001e2000c101124 */
[----:B------:R-:W-:Y:S05]  /*59f0*/  BRA `(.L_x_459) ;  /* 0x0000000c00507947 */ /* 0x000fea0003800000 */
.L_x_456:
[----:B------:R-:W-:-:S13]  /*5a00*/  ISETP.NE.AND P0, PT, R0, 0x2, PT ;  /* 0x000000020000780c */ /* 0x000fda0003f05270 */
[----:B------:R-:W-:Y:S05]  /*5a10*/  @!P0 BRA `(.L_x_460) ;  /* 0x0000000000248947 */ /* 0x000fea0003800000 */
[----:B------:R-:W-:-:S13]  /*5a20*/  ISETP.NE.AND P0, PT, R0, 0x3, PT ;  /* 0x000000030000780c */ /* 0x000fda0003f05270 */
[----:B------:R-:W-:Y:S05]  /*5a30*/  @!P0 BRA `(.L_x_461) ;  /* 0x0000000000148947 */ /* 0x000fea0003800000 */
[----:B------:R-:W-:-:S13]  /*5a40*/  ISETP.NE.AND P0, PT, R0, 0x4, PT ;  /* 0x000000040000780c */ /* 0x000fda0003f05270 */
[----:B------:R-:W-:Y:S05]  /*5a50*/  @P0 BRA `(.L_x_458) ;  /* 0x0000000800e40947 */ /* 0x000fea0003800000 */
[----:B------:R-:W-:-:S05]  /*5a60*/  SHF.R.S32.HI R27, RZ, 0x1f, R26 ;  /* 0x0000001fff1b7819 */ /* 0x000fca000001141a */
[----:B------:R0:W-:Y:S01]  /*5a70*/  STG.E.64 desc[UR36][R8.64], R26 ;  /* 0x0000001a08007986 */ /* 0x0001e2000c101b24 */
[----:B------:R-:W-:Y:S05]  /*5a80*/  BRA `(.L_x_459) ;  /* 0x0000000c002c7947 */ /* 0x000fea0003800000 */
.L_x_461:
[----:B------:R0:W-:Y:S01]  /*5a90*/  STG.E desc[UR36][R8.64], R26 ;  /* 0x0000001a08007986 */ /* 0x0001e2000c101924 */
[----:B------:R-:W-:Y:S05]  /*5aa0*/  BRA `(.L_x_459) ;  /* 0x0000000c00247947 */ /* 0x000fea0003800000 */
.L_x_460:
[----:B------:R0:W-:Y:S01]  /*5ab0*/  STG.E.U16 desc[UR36][R8.64], R26 ;  /* 0x0000001a08007986 */ /* 0x0001e2000c101524 */
[----:B------:R-:W-:Y:S05]  /*5ac0*/  BRA `(.L_x_459) ;  /* 0x0000000c001c7947 */ /* 0x000fea0003800000 */
.L_x_455:
[----:B------:R-:W-:-:S13]  /*5ad0*/  ISETP.GT.AND P0, PT, R0, 0x6, PT ;  /* 0x000000060000780c */ /* 0x000fda0003f04270 */
[----:B------:R-:W-:Y:S05]  /*5ae0*/  @P0 BRA `(.L_x_462) ;  /* 0x00000000002c0947 */ /* 0x000fea0003800000 */
[----:B------:R-:W-:-:S13]  /*5af0*/  ISETP.NE.AND P0, PT, R0, 0x5, PT ;  /* 0x000000050000780c */ /* 0x000fda0003f05270 */
[----:B------:R-:W-:Y:S05]  /*5b00*/  @!P0 BRA `(.L_x_463) ;  /* 0x0000000000148947 */ /* 0x000fea0003800000 */
[----:B------:R-:W-:-:S13]  /*5b10*/  ISETP.NE.AND P0, PT, R0, 0x6, PT ;  /* 0x000000060000780c */ /* 0x000fda0003f05270 */
[----:B------:R-:W-:Y:S05]  /*5b20*/  @P0 BRA `(.L_x_458) ;  /* 0x0000000800b00947 */ /* 0x000fea0003800000 */
[----:B------:R-:W0:Y:S02]  /*5b30*/  I2F.S16 R3, R26 ;  /* 0x0000001a00037306 */ /* 0x000e240000101400 */
[----:B0-----:R0:W-:Y:S01]  /*5b40*/  STG.E desc[UR36][R8.64], R3 ;  /* 0x0000000308007986 */ /* 0x0011e2000c101924 */
[----:B------:R-:W-:Y:S05]  /*5b50*/  BRA `(.L_x_459) ;  /* 0x0000000800f87947 */ /* 0x000fea0003800000 */
.L_x_463:
[----:B------:R-:W0:Y:S02]  /*5b60*/  I2F.S16 R0, R26 ;  /* 0x0000001a00007306 */ /* 0x000e240000101400 */
[----:B0-----:R-:W-:-:S05]  /*5b70*/  F2FP.F16.F32.PACK_AB R0, RZ, R0 ;  /* 0x00000000ff00723e */ /* 0x001fca00000000ff */
[----:B------:R0:W-:Y:S01]  /*5b80*/  STG.E.U16 desc[UR36][R8.64], R0 ;  /* 0x0000000008007986 */ /* 0x0001e2000c101524 */
[----:B------:R-:W-:Y:S05]  /*5b90*/  BRA `(.L_x_459) ;  /* 0x0000000800e87947 */ /* 0x000fea0003800000 */
.L_x_462:
[----:B------:R-:W-:-:S13]  /*5ba0*/  ISETP.NE.AND P0, PT, R0, 0x7, PT ;  /* 0x000000070000780c */ /* 0x000fda0003f05270 */
[----:B------:R-:W-:Y:S05]  /*5bb0*/  @!P0 BRA `(.L_x_464) ;  /* 0x0000000000348947 */ /* 0x000fea0003800000 */
[----:B------:R-:W-:-:S13]  /*5bc0*/  ISETP.NE.AND P0, PT, R0, 0x8, PT ;  /* 0x000000080000780c */ /* 0x000fda0003f05270 */
[----:B------:R-:W-:Y:S05]  /*5bd0*/  @!P0 BRA `(.L_x_465) ;  /* 0x0000000000188947 */ /* 0x000fea0003800000 */
[----:B------:R-:W-:-:S13]  /*5be0*/  ISETP.NE.AND P0, PT, R0, 0x9, PT ;  /* 0x000000090000780c */ /* 0x000fda0003f05270 */
[----:B------:R-:W-:Y:S05]  /*5bf0*/  @P0 BRA `(.L_x_458) ;  /* 0x00000008007c0947 */ /* 0x000fea0003800000 */
[----:B------:R-:W0:Y:S01]  /*5c00*/  I2F.S16 R26, R26 ;  /* 0x0000001a001a7306 */ /* 0x000e220000101400 */
[----:B------:R-:W-:-:S05]  /*5c10*/  IMAD.MOV.U32 R27, RZ, RZ, RZ ;  /* 0x000000ffff1b7224 */ /* 0x000fca00078e00ff */
[----:B0-----:R0:W-:Y:S01]  /*5c20*/  STG.E.64 desc[UR36][R8.64], R26 ;  /* 0x0000001a08007986 */ /* 0x0011e2000c101b24 */
[----:B------:R-:W-:Y:S05]  /*5c30*/  BRA `(.L_x_459) ;  /* 0x0000000800c07947 */ /* 0x000fea0003800000 */
.L_x_465:
[----:B------:R-:W0:Y:S02]  /*5c40*/  I2F.S16 R26, R26 ;  /* 0x0000001a001a7306 */ /* 0x000e240000101400 */
[----:B0-----:R-:W-:-:S04]  /*5c50*/  F2FP.F16.F32.PACK_AB R3, RZ, R26 ;  /* 0x0000001aff03723e */ /* 0x001fc800000000ff */
[----:B------:R-:W-:-:S05]  /*5c60*/  PRMT R3, R3, 0x5410, RZ ;  /* 0x0000541003037816 */ /* 0x000fca00000000ff */
[----:B------:R0:W-:Y:S01]  /*5c70*/  STG.E desc[UR36][R8.64], R3 ;  /* 0x0000000308007986 */ /* 0x0001e2000c101924 */
[----:B------:R-:W-:Y:S05]  /*5c80*/  BRA `(.L_x_459) ;  /* 0x0000000800ac7947 */ /* 0x000fea0003800000 */
.L_x_464:
[----:B------:R-:W0:Y:S02]  /*5c90*/  I2F.F64.S16 R26, R26 ;  /* 0x0000001a001a7312 */ /* 0x000e240000101c00 */
[----:B0-----:R0:W-:Y:S01]  /*5ca0*/  STG.E.64 desc[UR36][R8.64], R26 ;  /* 0x0000001a08007986 */ /* 0x0011e2000c101b24 */
[----:B------:R-:W-:Y:S05]  /*5cb0*/  BRA `(.L_x_459) ;  /* 0x0000000800a07947 */ /* 0x000fea0003800000 */
.L_x_454:
        /* <DEDUP_REMOVED lines=8> */
[----:B------:R-:W-:-:S04]  /*5d40*/  ISETP.NE.AND P1, PT, R27, RZ, PT ;  /* 0x000000ff1b00720c */ /* 0x000fc80003f25270 */
[----:B------:R-:W-:-:S05]  /*5d50*/  SEL R3, RZ, 0x1, !P1 ;  /* 0x00000001ff037807 */ /* 0x000fca0004800000 */
[----:B------:R0:W-:Y:S01]  /*5d60*/  STG.E.U8 desc[UR36][R8.64], R3 ;  /* 0x0000000308007986 */ /* 0x0001e2000c101124 */
[----:B------:R-:W-:Y:S05]  /*5d70*/  BRA `(.L_x_459) ;  /* 0x0000000800707947 */ /* 0x000fea0003800000 */
.L_x_468:
[----:B------:R-:W0:Y:S01]  /*5d80*/  I2F.F64.S16 R4, R26 ;  /* 0x0000001a00047312 */ /* 0x000e220000101c00 */
[----:B------:R-:W-:-:S05]  /*5d90*/  CS2R R6, SRZ ;  /* 0x0000000000067805 */ /* 0x000fca000001ff00 */
[----:B0-----:R0:W-:Y:S01]  /*5da0*/  STG.E.128 desc[UR36][R8.64], R4 ;  /* 0x0000000408007986 */ /* 0x0011e2000c101d24 */
[----:B------:R-:W-:Y:S05]  /*5db0*/  BRA `(.L_x_459) ;  /* 0x0000000800607947 */ /* 0x000fea0003800000 */
.L_x_467:
        /* <DEDUP_REMOVED lines=21> */
.L_x_472:
[----:B------:R-:W-:Y:S05]  /*5f10*/  BSYNC B0 ;  /* 0x0000000000007941 */ /* 0x000fea0003800000 */
.L_x_471:
[----:B------:R-:W-:-:S05]  /*5f20*/  LOP3.LUT R5, R0, R5, RZ, 0xfc, !PT ;  /* 0x0000000500057212 */ /* 0x000fca00078efcff */
[----:B------:R0:W-:Y:S01]  /*5f30*/  STG.E.U8 desc[UR36][R8.64], R5 ;  /* 0x0000000508007986 */ /* 0x0001e2000c101124 */
[----:B------:R-:W-:Y:S05]  /*5f40*/  BRA `(.L_x_459) ;  /* 0x0000000400fc7947 */ /* 0x000fea0003800000 */
.L_x_470:
        /* <DEDUP_REMOVED lines=13> */
.L_x_474:
[----:B------:R-:W-:Y:S01]  /*6020*/  IMAD.MOV.U32 R0, RZ, RZ, 0x7f ;  /* 0x0000007fff007424 */ /* 0x000fe200078e00ff */
[----:B------:R-:W-:-:S04]  /*6030*/  ISETP.GT.U32.AND P0, PT, R3, 0x7f800000, PT ;  /* 0x7f8000000300780c */ /* 0x000fc80003f04070 */
[----:B------:R-:W-:-:S09]  /*6040*/  SEL R0, R0, 0x7c, P0 ;  /* 0x0000007c00007807 */ /* 0x000fd20000000000 */
.L_x_475:
[----:B------:R-:W-:Y:S05]  /*6050*/  BSYNC B0 ;  /* 0x0000000000007941 */ /* 0x000fea0003800000 */
.L_x_473:
[----:B------:R-:W-:-:S04]  /*6060*/  LOP3.LUT R3, R5, 0x80000000, RZ, 0xc0, !PT ;  /* 0x8000000005037812 */ /* 0x000fc800078ec0ff */
[----:B------:R-:W-:-:S04]  /*6070*/  SHF.R.U32.HI R3, RZ, 0x18, R3 ;  /* 0x00000018ff037819 */ /* 0x000fc80000011603 */
[----:B------:R-:W-:-:S05]  /*6080*/  LOP3.LUT R3, R0, R3, RZ, 0xfc, !PT ;  /* 0x0000000300037212 */ /* 0x000fca00078efcff */
[----:B------:R0:W-:Y:S01]  /*6090*/  STG.E.U8 desc[UR36][R8.64], R3 ;  /* 0x0000000308007986 */ /* 0x0001e2000c101124 */
[----:B------:R-:W-:Y:S05]  /*60a0*/  BRA `(.L_x_459) ;  /* 0x0000000400a47947 */ /* 0x000fea0003800000 */
.L_x_469:
[----:B------:R-:W0:Y:S02]  /*60b0*/  I2F.S16 R0, R26 ;  /* 0x0000001a00007306 */ /* 0x000e240000101400 */
[----:B0-----:R-:W-:-:S05]  /*60c0*/  F2FP.BF16.F32.PACK_AB R0, RZ, R0 ;  /* 0x00000000ff00723e */ /* 0x001fca00000010ff */
[----:B------:R0:W-:Y:S01]  /*60d0*/  STG.E.U16 desc[UR36][R8.64], R0 ;  /* 0x0000000008007986 */ /* 0x0001e2000c101524 */
[----:B------:R-:W-:Y:S05]  /*60e0*/  BRA `(.L_x_459) ;  /* 0x0000000400947947 */ /* 0x000fea0003800000 */
.L_x_466:
        /* <DEDUP_REMOVED lines=10> */
.L_x_478:
        /* <DEDUP_REMOVED lines=17> */
.L_x_481:
[----:B------:R-:W-:-:S04]  /*62a0*/  LOP3.LUT R3, R5, 0x80000000, RZ, 0xc0, !PT ;  /* 0x8000000005037812 */ /* 0x000fc800078ec0ff */
[----:B------:R-:W-:-:S04]  /*62b0*/  SHF.R.U32.HI R3, RZ, 0x18, R3 ;  /* 0x00000018ff037819 */ /* 0x000fc80000011603 */
[----:B------:R-:W-:-:S04]  /*62c0*/  LOP3.LUT R0, R0, R3, RZ, 0xfc, !PT ;  /* 0x0000000300007212 */ /* 0x000fc800078efcff */
[----:B------:R-:W-:-:S07]  /*62d0*/  PRMT R4, R0, 0x7610, R4 ;  /* 0x0000761000047816 */ /* 0x000fce0000000004 */
.L_x_480:
[----:B------:R-:W-:Y:S05]  /*62e0*/  BSYNC B0 ;  /* 0x0000000000007941 */ /* 0x000fea0003800000 */
.L_x_479:
[----:B------:R3:W-:Y:S01]  /*62f0*/  STG.E.U8 desc[UR36][R8.64], R4 ;  /* 0x0000000408007986 */ /* 0x0007e2000c101124 */
[----:B------:R-:W-:Y:S05]  /*6300*/  BRA `(.L_x_459) ;  /* 0x00000004000c7947 */ /* 0x000fea0003800000 */
.L_x_477:
        /* <DEDUP_REMOVED lines=17> */
.L_x_484:
[----:B------:R-:W-:-:S04]  /*6420*/  LOP3.LUT R3, R5, 0x80000000, RZ, 0xc0, !PT ;  /* 0x8000000005037812 */ /* 0x000fc800078ec0ff */
[----:B------:R-:W-:-:S04]  /*6430*/  SHF.R.U32.HI R3, RZ, 0x18, R3 ;  /* 0x00000018ff037819 */ /* 0x000fc80000011603 */
[----:B------:R-:W-:-:S04]  /*6440*/  LOP3.LUT R0, R0, R3, RZ, 0xfc, !PT ;  /* 0x0000000300007212 */ /* 0x000fc800078efcff */
[----:B------:R-:W-:-:S07]  /*6450*/  PRMT R4, R0, 0x7610, R4 ;  /* 0x0000761000047816 */ /* 0x000fce0000000004 */
.L_x_483:
[----:B------:R-:W-:Y:S05]  /*6460*/  BSYNC B0 ;  /* 0x0000000000007941 */ /* 0x000fea0003800000 */
.L_x_482:
[----:B------:R0:W-:Y:S01]  /*6470*/  STG.E.U8 desc[UR36][R8.64], R4 ;  /* 0x0000000408007986 */ /* 0x0001e2000c101124 */
[----:B------:R-:W-:Y:S05]  /*6480*/  BRA `(.L_x_459) ;  /* 0x0000000000ac7947 */ /* 0x000fea0003800000 */
.L_x_476:
[----:B------:R-:W-:-:S13]  /*6490*/  ISETP.NE.AND P0, PT, R0, 0x1c, PT ;  /* 0x0000001c0000780c */ /* 0x000fda0003f05270 */
[----:B------:R-:W-:Y:S05]  /*64a0*/  @!P0 BRA `(.L_x_485) ;  /* 0x0000000000a08947 */ /* 0x000fea0003800000 */
[----:B------:R-:W-:-:S13]  /*64b0*/  ISETP.NE.AND P0, PT, R0, 0x1d, PT ;  /* 0x0000001d0000780c */ /* 0x000fda0003f05270 */
[----:B------:R-:W-:Y:S05]  /*64c0*/  @!P0 BRA `(.L_x_486) ;  /* 0x00000000008c8947 */ /* 0x000fea0003800000 */
[----:B------:R-:W-:-:S13]  /*64d0*/  ISETP.NE.AND P0, PT, R0, 0x2c, PT ;  /* 0x0000002c0000780c */ /* 0x000fda0003f05270 */
[----:B------:R-:W-:Y:S05]  /*64e0*/  @P0 BRA `(.L_x_458) ;  /* 0x0000000000400947 */ /* 0x000fea0003800000 */
[----:B------:R-:W0:Y:S02]  /*64f0*/  I2F.S16 R26, R26 ;  /* 0x0000001a001a7306 */ /* 0x000e240000101400 */
        /* <DEDUP_REMOVED lines=15> */
.L_x_458:
        /* <DEDUP_REMOVED lines=16> */
.L_x_487:
[----:B------:R-:W-:Y:S05]  /*66f0*/  BRA `(.L_x_459) ;  /* 0x0000000000107947 */ /* 0x000fea0003800000 */
.L_x_486:
[----:B------:R-:W-:-:S05]  /*6700*/  SHF.R.S32.HI R27, RZ, 0x1f, R26 ;  /* 0x0000001fff1b7819 */ /* 0x000fca000001141a */
[----:B------:R2:W-:Y:S01]  /*6710*/  STG.E.64 desc[UR36][R8.64], R26 ;  /* 0x0000001a08007986 */ /* 0x0005e2000c101b24 */
[----:B------:R-:W-:Y:S05]  /*6720*/  BRA `(.L_x_459) ;  /* 0x0000000000047947 */ /* 0x000fea0003800000 */
.L_x_485:
[----:B------:R0:W-:Y:S02]  /*6730*/  STG.E desc[UR36][R8.64], R26 ;  /* 0x0000001a08007986 */ /* 0x0001e4000c101924 */
.L_x_459:
[----:B------:R-:W-:-:S05]  /*6740*/  VIADD R23, R23, 0x80 ;  /* 0x0000008017177836 */ /* 0x000fca0000000000 */
[----:B------:R-:W-:-:S13]  /*6750*/  ISETP.GE.AND P0, PT, R23, R16, PT ;  /* 0x000000101700720c */ /* 0x000fda0003f06270 */
        /* <DEDUP_REMOVED lines=21> */
.L_x_491:
[----:B------:R3:W-:Y:S01]  /*68b0*/  STG.E.U8 desc[UR36][R8.64], R18 ;  /* 0x0000001208007986 */ /* 0x0007e2000c101124 */
[----:B------:R-:W-:Y:S05]  /*68c0*/  BRA `(.L_x_493) ;  /* 0x0000000c00587947 */ /* 0x000fea0003800000 */
.L_x_490:
[----:B------:R-:W-:-:S13]  /*68d0*/  ISETP.NE.AND P0, PT, R0, 0x2, PT ;  /* 0x000000020000780c */ /* 0x000fda0003f05270 */
[----:B------:R-:W-:Y:S05]  /*68e0*/  @!P0 BRA `(.L_x_494) ;  /* 0x0000000000288947 */ /* 0x000fea0003800000 */
[----:B------:R-:W-:-:S13]  /*68f0*/  ISETP.NE.AND P0, PT, R0, 0x3, PT ;  /* 0x000000030000780c */ /* 0x000fda0003f05270 */
[----:B------:R-:W-:Y:S05]  /*6900*/  @!P0 BRA `(.L_x_495) ;  /* 0x0000000000188947 */ /* 0x000fea0003800000 */
[----:B------:R-:W-:-:S13]  /*6910*/  ISETP.NE.AND P0, PT, R0, 0x4, PT ;  /* 0x000000040000780c */ /* 0x000fda0003f05270 */
[----:B------:R-:W-:Y:S05]  /*6920*/  @P0 BRA `(.L_x_492) ;  /* 0x0000000800e80947 */ /* 0x000fea0003800000 */
[--C-:B------:R-:W-:Y:S01]  /*6930*/  SHF.R.S32.HI R5, RZ, 0x1f, R18.reuse ;  /* 0x0000001fff057819 */ /* 0x100fe20000011412 */
[----:B------:R-:W-:-:S05]  /*6940*/  IMAD.MOV.U32 R4, RZ, RZ, R18 ;  /* 0x000000ffff047224 */ /* 0x000fca00078e0012 */
[----:B------:R1:W-:Y:S01]  /*6950*/  STG.E.64 desc[UR36][R8.64], R4 ;  /* 0x0000000408007986 */ /* 0x0003e2000c101b24 */
[----:B------:R-:W-:Y:S05]  /*6960*/  BRA `(.L_x_493) ;  /* 0x0000000c00307947 */ /* 0x000fea0003800000 */
.L_x_495:
[----:B------:R2:W-:Y:S01]  /*6970*/  STG.E desc[UR36][R8.64], R18 ;  /* 0x0000001208007986 */ /* 0x0005e2000c101924 */
[----:B------:R-:W-:Y:S05]  /*6980*/  BRA `(.L_x_493) ;  /* 0x0000000c00287947 */ /* 0x000fea0003800000 */
.L_x_494:
[----:B------:R0:W-:Y:S01]  /*6990*/  STG.E.U16 desc[UR36][R8.64], R18 ;  /* 0x0000001208007986 */ /* 0x0001e2000c101524 */
[----:B------:R-:W-:Y:S05]  /*69a0*/  BRA `(.L_x_493) ;  /* 0x0000000c00207947 */ /* 0x000fea0003800000 */
.L_x_489:
        /* <DEDUP_REMOVED lines=9> */
.L_x_497:
[----:B------:R-:W0:Y:S02]  /*6a40*/  I2F.S16 R0, R18 ;  /* 0x0000001200007306 */ /* 0x000e240000101400 */
[----:B0-----:R-:W-:-:S05]  /*6a50*/  F2FP.F16.F32.PACK_AB R0, RZ, R0 ;  /* 0x00000000ff00723e */ /* 0x001fca00000000ff */
[----:B------:R0:W-:Y:S01]  /*6a60*/  STG.E.U16 desc[UR36][R8.64], R0 ;  /* 0x0000000008007986 */ /* 0x0001e2000c101524 */
[----:B------:R-:W-:Y:S05]  /*6a70*/  BRA `(.L_x_493) ;  /* 0x0000000800ec7947 */ /* 0x000fea0003800000 */
.L_x_496:
        /* <DEDUP_REMOVED lines=10> */
.L_x_499:
[----:B------:R-:W0:Y:S02]  /*6b20*/  I2F.S16 R18, R18 ;  /* 0x0000001200127306 */ /* 0x000e240000101400 */
[----:B0-----:R-:W-:-:S04]  /*6b30*/  F2FP.F16.F32.PACK_AB R3, RZ, R18 ;  /* 0x00000012ff03723e */ /* 0x001fc800000000ff */
[----:B------:R-:W-:-:S05]  /*6b40*/  PRMT R3, R3, 0x5410, RZ ;  /* 0x0000541003037816 */ /* 0x000fca00000000ff */
[----:B------:R0:W-:Y:S01]  /*6b50*/  STG.E desc[UR36][R8.64], R3 ;  /* 0x0000000308007986 */ /* 0x0001e2000c101924 */
[----:B------:R-:W-:Y:S05]  /*6b60*/  BRA `(.L_x_493) ;  /* 0x0000000800b07947 */ /* 0x000fea0003800000 */
.L_x_498:
[----:B------:R-:W0:Y:S02]  /*6b70*/  I2F.F64.S16 R4, R18 ;  /* 0x0000001200047312 */ /* 0x000e240000101c00 */
[----:B0-----:R0:W-:Y:S01]  /*6b80*/  STG.E.64 desc[UR36][R8.64], R4 ;  /* 0x0000000408007986 */ /* 0x0011e2000c101b24 */
[----:B------:R-:W-:Y:S05]  /*6b90*/  BRA `(.L_x_493) ;  /* 0x0000000800a47947 */ /* 0x000fea0003800000 */
.L_x_488:
        /* <DEDUP_REMOVED lines=12> */
.L_x_502:
[----:B------:R-:W0:Y:S01]  /*6c60*/  I2F.F64.S16 R4, R18 ;  /* 0x0000001200047312 */ /* 0x000e220000101c00 */
[----:B------:R-:W-:-:S05]  /*6c70*/  CS2R R6, SRZ ;  /* 0x0000000000067805 */ /* 0x000fca000001ff00 */
[----:B0-----:R0:W-:Y:S01]  /*6c80*/  STG.E.128 desc[UR36][R8.64], R4 ;  /* 0x0000000408007986 */ /* 0x0011e2000c101d24 */
[----:B------:R-:W-:Y:S05]  /*6c90*/  BRA `(.L_x_493) ;  /* 0x0000000800647947 */ /* 0x000fea0003800000 */
.L_x_501:
        /* <DEDUP_REMOVED lines=21> */
.L_x_506:
[----:B------:R-:W-:Y:S05]  /*6df0*/  BSYNC B0 ;  /* 0x0000000000007941 */ /* 0x000fea0003800000 */
.L_x_505:
[----:B------:R-:W-:-:S05]  /*6e00*/  LOP3.LUT R5, R0, R5, RZ, 0xfc, !PT ;  /* 0x0000000500057212 */ /* 0x000fca00078efcff */
[----:B------:R0:W-:Y:S01]  /*6e10*/  STG.E.U8 desc[UR36][R8.64], R5 ;  /* 0x0000000508007986 */ /* 0x0001e2000c101124 */
[----:B------:R-:W-:Y:S05]  /*6e20*/  BRA `(.L_x_493) ;  /* 0x0000000800007947 */ /* 0x000fea0003800000 */
.L_x_504:
        /* <DEDUP_REMOVED lines=13> */
.L_x_508:
[----:B------:R-:W-:Y:S01]  /*6f00*/  IMAD.MOV.U32 R0, RZ, RZ, 0x7f ;  /* 0x0000007fff007424 */ /* 0x000fe200078e00ff */
[----:B------:R-:W-:-:S04]  /*6f10*/  ISETP.GT.U32.AND P0, PT, R3, 0x7f800000, PT ;  /* 0x7f8000000300780c */ /* 0x000fc80003f04070 */
[----:B------:R-:W-:-:S09]  /*6f20*/  SEL R0, R0, 0x7c, P0 ;  /* 0x0000007c00007807 */ /* 0x000fd20000000000 */
.L_x_509:
[----:B------:R-:W-:Y:S05]  /*6f30*/  BSYNC B0 ;  /* 0x0000000000007941 */ /* 0x000fea0003800000 */
.L_x_507:
[----:B------:R-:W-:-:S04]  /*6f40*/  LOP3.LUT R3, R5, 0x80000000, RZ, 0xc0, !PT ;  /* 0x8000000005037812 */ /* 0x000fc800078ec0ff */
[----:B------:R-:W-:-:S04]  /*6f50*/  SHF.R.U32.HI R3, RZ, 0x18, R3 ;  /* 0x00000018ff037819 */ /* 0x000fc80000011603 */
[----:B------:R-:W-:-:S05]  /*6f60*/  LOP3.LUT R3, R0, R3, RZ, 0xfc, !PT ;  /* 0x0000000300037212 */ /* 0x000fca00078efcff */
[----:B------:R0:W-:Y:S01]  /*6f70*/  STG.E.U8 desc[UR36][R8.64], R3 ;  /* 0x0000000308007986 */ /* 0x0001e2000c101124 */
[----:B------:R-:W-:Y:S05]  /*6f80*/  BRA `(.L_x_493) ;  /* 0x0000000400a87947 */ /* 0x000fea0003800000 */
.L_x_503:
[----:B------:R-:W0:Y:S02]  /*6f90*/  I2F.S16 R0, R18 ;  /* 0x0000001200007306 */ /* 0x000e240000101400 */
[----:B0-----:R-:W-:-:S05]  /*6fa0*/  F2FP.BF16.F32.PACK_AB R0, RZ, R0 ;  /* 0x00000000ff00723e */ /* 0x001fca00000010ff */
[----:B------:R0:W-:Y:S01]  /*6fb0*/  STG.E.U16 desc[UR36][R8.64], R0 ;  /* 0x0000000008007986 */ /* 0x0001e2000c101524 */
[----:B------:R-:W-:Y:S05]  /*6fc0*/  BRA `(.L_x_493) ;  /* 0x0000000400987947 */ /* 0x000fea0003800000 */
.L_x_500:
        /* <DEDUP_REMOVED lines=10> */
.L_x_512:
        /* <DEDUP_REMOVED lines=17> */
.L_x_515:
[----:B------:R-:W-:-:S04]  /*7180*/  LOP3.LUT R3, R5, 0x80000000, RZ, 0xc0, !PT ;  /* 0x8000000005037812 */ /* 0x000fc800078ec0ff */
[----:B------:R-:W-:-:S04]  /*7190*/  SHF.R.U32.HI R3, RZ, 0x18, R3 ;  /* 0x00000018ff037819 */ /* 0x000fc80000011603 */
[----:B------:R-:W-:-:S04]  /*71a0*/  LOP3.LUT R0, R0, R3, RZ, 0xfc, !PT ;  /* 0x0000000300007212 */ /* 0x000fc800078efcff */
[----:B------:R-:W-:-:S07]  /*71b0*/  PRMT R4, R0, 0x7610, R4 ;  /* 0x0000761000047816 */ /* 0x000fce0000000004 */
.L_x_514:
[----:B------:R-:W-:Y:S05]  /*71c0*/  BSYNC B0 ;  /* 0x0000000000007941 */ /* 0x000fea0003800000 */
.L_x_513:
[----:B------:R0:W-:Y:S01]  /*71d0*/  STG.E.U8 desc[UR36][R8.64], R4 ;  /* 0x0000000408007986 */ /* 0x0001e2000c101124 */
[----:B------:R-:W-:Y:S05]  /*71e0*/  BRA `(.L_x_493) ;  /* 0x0000000400107947 */ /* 0x000fea0003800000 */
.L_x_511:
        /* <DEDUP_REMOVED lines=17> */
.L_x_518:
[----:B------:R-:W-:-:S04]  /*7300*/  LOP3.LUT R3, R5, 0x80000000, RZ, 0xc0, !PT ;  /* 0x8000000005037812 */ /* 0x000fc800078ec0ff */
[----:B------:R-:W-:-:S04]  /*7310*/  SHF.R.U32.HI R3, RZ, 0x18, R3 ;  /* 0x00000018ff037819 */ /* 0x000fc80000011603 */
[----:B------:R-:W-:-:S04]  /*7320*/  LOP3.LUT R0, R0, R3, RZ, 0xfc, !PT ;  /* 0x0000000300007212 */ /* 0x000fc800078efcff */
[----:B------:R-:W-:-:S07]  /*7330*/  PRMT R4, R0, 0x7610, R4 ;  /* 0x0000761000047816 */ /* 0x000fce0000000004 */
.L_x_517:
[----:B------:R-:W-:Y:S05]  /*7340*/  BSYNC B0 ;  /* 0x0000000000007941 */ /* 0x000fea0003800000 */
.L_x_516:
[----:B------:R0:W-:Y:S01]  /*7350*/  STG.E.U8 desc[UR36][R8.64], R4 ;  /* 0x0000000408007986 */ /* 0x0001e2000c101124 */
[----:B------:R-:W-:Y:S05]  /*7360*/  BRA `(.L_x_493) ;  /* 0x0000000000b07947 */ /* 0x000fea0003800000 */
.L_x_510:
        /* <DEDUP_REMOVED lines=22> */
.L_x_492:
        /* <DEDUP_REMOVED lines=16> */
.L_x_521:
[----:B------:R-:W-:Y:S05]  /*75d0*/  BRA `(.L_x_493) ;  /* 0x0000000000147947 */ /* 0x000fea0003800000 */
.L_x_520:
[--C-:B------:R-:W-:Y:S01]  /*75e0*/  SHF.R.S32.HI R5, RZ, 0x1f, R18.reuse ;  /* 0x0000001fff057819 */ /* 0x100fe20000011412 */
[----:B------:R-:W-:-:S05]  /*75f0*/  IMAD.MOV.U32 R4, RZ, RZ, R18 ;  /* 0x000000ffff047224 */ /* 0x000fca00078e0012 */
[----:B------:R0:W-:Y:S01]  /*7600*/  STG.E.64 desc[UR36][R8.64], R4 ;  /* 0x0000000408007986 */ /* 0x0001e2000c101b24 */
[----:B------:R-:W-:Y:S05]  /*7610*/  BRA `(.L_x_493) ;  /* 0x0000000000047947 */ /* 0x000fea0003800000 */
.L_x_519:
[----:B------:R0:W-:Y:S02]  /*7620*/  STG.E desc[UR36][R8.64], R18 ;  /* 0x0000001208007986 */ /* 0x0001e4000c101924 */
.L_x_493:
[----:B------:R-:W-:-:S07]  /*7630*/  VIADD R23, R23, 0x80 ;  /* 0x0000008017177836 */ /* 0x000fce0000000000 */
.L_x_453:
[----:B------:R-:W-:Y:S05]  /*7640*/  BSYNC B6 ;  /* 0x0000000000067941 */ /* 0x000fea0003800000 */
.L_x_452:
[----:B------:R-:W-:-:S13]  /*7650*/  ISETP.GE.AND P0, PT, R23, R16, PT ;  /* 0x000000101700720c */ /* 0x000fda0003f06270 */
[----:B------:R-:W-:Y:S05]  /*7660*/  @P0 EXIT ;  /* 0x000000000000094d */ /* 0x000fea0003800000 */
[----:B01-34-:R-:W0:Y:S01]  /*7670*/  LDC.64 R4, c[0x0][0x218] ;  /* 0x00008600ff047b82 */ /* 0x01be220000000a00 */
[----:B------:R-:W-:Y:S01]  /*7680*/  PRMT R0, R17, 0x9910, RZ ;  /* 0x0000991011007816 */ /* 0x000fe200000000ff */
[----:B------:R-:W-:Y:S01]  /*7690*/  IMAD R2, R2, 0x200, R23 ;  /* 0x0000020002027824 */ /* 0x000fe200078e0217 */
[----:B------:R-:W-:Y:S02]  /*76a0*/  ULDC UR4, c[0x0][0x238] ;  /* 0x00008e0000047ab9 */ /* 0x000fe40000000800 */
[----:B------:R-:W-:Y:S01]  /*76b0*/  ISETP.GT.AND P1, PT, R0, 0x9, PT ;  /* 0x000000090000780c */ /* 0x000fe20003f24270 */
[----:B--2---:R-:W-:-:S05]  /*76c0*/  IMAD R3, R2, UR4, RZ ;  /* 0x0000000402037c24 */ /* 0x004fca000f8e02ff */
        /* <DEDUP_REMOVED lines=13> */
.L_x_525:
[----:B------:R-:W-:Y:S01]  /*77a0*/  STG.E.U8 desc[UR36][R2.64], R22 ;  /* 0x0000001602007986 */ /* 0x000fe2000c101124 */
[----:B------:R-:W-:Y:S05]  /*77b0*/  EXIT ;  /* 0x000000000000794d */ /* 0x000fea0003800000 */
.L_x_524:
[----:B------:R-:W-:-:S13]  /*77c0*/  ISETP.NE.AND P0, PT, R0, 0x2, PT ;  /* 0x000000020000780c */ /* 0x000fda0003f05270 */
[----:B------:R-:W-:Y:S05]  /*77d0*/  @!P0 BRA `(.L_x_527) ;  /* 0x0000000000248947 */ /* 0x000fea0003800000 */
[----:B------:R-:W-:-:S13]  /*77e0*/  ISETP.NE.AND P0, PT, R0, 0x3, PT ;  /* 0x000000030000780c */ /* 0x000fda0003f05270 */
[----:B------:R-:W-:Y:S05]  /*77f0*/  @!P0 BRA `(.L_x_528) ;  /* 0x0000000000148947 */ /* 0x000fea0003800000 */
[----:B------:R-:W-:-:S13]  /*7800*/  ISETP.NE.AND P0, PT, R0, 0x4, PT ;  /* 0x000000040000780c */ /* 0x000fda0003f05270 */
[----:B------:R-:W-:Y:S05]  /*7810*/  @P0 BRA `(.L_x_526) ;  /* 0x0000000800e40947 */ /* 0x000fea0003800000 */
[----:B------:R-:W-:-:S05]  /*7820*/  SHF.R.S32.HI R23, RZ, 0x1f, R22 ;  /* 0x0000001fff177819 */ /* 0x000fca0000011416 */
[----:B------:R-:W-:Y:S01]  /*7830*/  STG.E.64 desc[UR36][R2.64], R22 ;  /* 0x0000001602007986 */ /* 0x000fe2000c101b24 */
[----:B------:R-:W-:Y:S05]  /*7840*/  EXIT ;  /* 0x000000000000794d */ /* 0x000fea0003800000 */
.L_x_528:
[----:B------:R-:W-:Y:S01]  /*7850*/  STG.E desc[UR36][R2.64], R22 ;  /* 0x0000001602007986 */ /* 0x000fe2000c101924 */
[----:B------:R-:W-:Y:S05]  /*7860*/  EXIT ;  /* 0x000000000000794d */ /* 0x000fea0003800000 */
.L_x_527:
[----:B------:R-:W-:Y:S01]  /*7870*/  STG.E.U16 desc[UR36][R2.64], R22 ;  /* 0x0000001602007986 */ /* 0x000fe2000c101524 */
[----:B------:R-:W-:Y:S05]  /*7880*/  EXIT ;  /* 0x000000000000794d */ /* 0x000fea0003800000 */
.L_x_523:
[----:B------:R-:W-:-:S13]  /*7890*/  ISETP.GT.AND P0, PT, R0, 0x6, PT ;  /* 0x000000060000780c */ /* 0x000fda0003f04270 */
[----:B------:R-:W-:Y:S05]  /*78a0*/  @P0 BRA `(.L_x_529) ;  /* 0x00000000002c0947 */ /* 0x000fea0003800000 */
[----:B------:R-:W-:-:S13]  /*78b0*/  ISETP.NE.AND P0, PT, R0, 0x5, PT ;  /* 0x000000050000780c */ /* 0x000fda0003f05270 */
[----:B------:R-:W-:Y:S05]  /*78c0*/  @!P0 BRA `(.L_x_530) ;  /* 0x0000000000148947 */ /* 0x000fea0003800000 */
[----:B------:R-:W-:-:S13]  /*78d0*/  ISETP.NE.AND P0, PT, R0, 0x6, PT ;  /* 0x000000060000780c */ /* 0x000fda0003f05270 */
[----:B------:R-:W-:Y:S05]  /*78e0*/  @P0 BRA `(.L_x_526) ;  /* 0x0000000800b00947 */ /* 0x000fea0003800000 */
[----:B------:R-:W0:Y:S02]  /*78f0*/  I2F.S16 R5, R22 ;  /* 0x0000001600057306 */ /* 0x000e240000101400 */
[----:B0-----:R-:W-:Y:S01]  /*7900*/  STG.E desc[UR36][R2.64], R5 ;  /* 0x0000000502007986 */ /* 0x001fe2000c101924 */
[----:B------:R-:W-:Y:S05]  /*7910*/  EXIT ;  /* 0x000000000000794d */ /* 0x000fea0003800000 */
.L_x_530:
[----:B------:R-:W0:Y:S02]  /*7920*/  I2F.S16 R0, R22 ;  /* 0x0000001600007306 */ /* 0x000e240000101400 */
[----:B0-----:R-:W-:-:S05]  /*7930*/  F2FP.F16.F32.PACK_AB R0, RZ, R0 ;  /* 0x00000000ff00723e */ /* 0x001fca00000000ff */
[----:B------:R-:W-:Y:S01]  /*7940*/  STG.E.U16 desc[UR36][R2.64], R0 ;  /* 0x0000000002007986 */ /* 0x000fe2000c101524 */
[----:B------:R-:W-:Y:S05]  /*7950*/  EXIT ;  /* 0x000000000000794d */ /* 0x000fea0003800000 */
.L_x_529:
        /* <DEDUP_REMOVED lines=8> */
[----:B0-----:R-:W-:Y:S01]  /*79e0*/  STG.E.64 desc[UR36][R2.64], R22 ;  /* 0x0000001602007986 */ /* 0x001fe2000c101b24 */
[----:B------:R-:W-:Y:S05]  /*79f0*/  EXIT ;  /* 0x000000000000794d */ /* 0x000fea0003800000 */
.L_x_532:
[----:B------:R-:W0:Y:S02]  /*7a00*/  I2F.S16 R22, R22 ;  /* 0x0000001600167306 */ /* 0x000e240000101400 */
[----:B0-----:R-:W-:-:S04]  /*7a10*/  F2FP.F16.F32.PACK_AB R5, RZ, R22 ;  /* 0x00000016ff05723e */ /* 0x001fc800000000ff */
[----:B------:R-:W-:-:S05]  /*7a20*/  PRMT R5, R5, 0x5410, RZ ;  /* 0x0000541005057816 */ /* 0x000fca00000000ff */
[----:B------:R-:W-:Y:S01]  /*7a30*/  STG.E desc[UR36][R2.64], R5 ;  /* 0x0000000502007986 */ /* 0x000fe2000c101924 */
[----:B------:R-:W-:Y:S05]  /*7a40*/  EXIT ;  /* 0x000000000000794d */ /* 0x000fea0003800000 */
.L_x_531:
[----:B------:R-:W0:Y:S02]  /*7a50*/  I2F.F64.S16 R22, R22 ;  /* 0x0000001600167312 */ /* 0x000e240000101c00 */
[----:B0-----:R-:W-:Y:S01]  /*7a60*/  STG.E.64 desc[UR36][R2.64], R22 ;  /* 0x0000001602007986 */ /* 0x001fe2000c101b24 */
[----:B------:R-:W-:Y:S05]  /*7a70*/  EXIT ;  /* 0x000000000000794d */ /* 0x000fea0003800000 */
.L_x_522:
        /* <DEDUP_REMOVED lines=10> */
[----:B------:R-:W-:Y:S01]  /*7b20*/  STG.E.U8 desc[UR36][R2.64], R5 ;  /* 0x0000000502007986 */ /* 0x000fe2000c101124 */
[----:B------:R-:W-:Y:S05]  /*7b30*/  EXIT ;  /* 0x000000000000794d */ /* 0x000fea0003800000 */
.L_x_535:
[----:B------:R-:W0:Y:S01]  /*7b40*/  I2F.F64.S16 R4, R22 ;  /* 0x0000001600047312 */ /* 0x000e220000101c00 */
[----:B------:R-:W-:-:S05]  /*7b50*/  CS2R R6, SRZ ;  /* 0x0000000000067805 */ /* 0x000fca000001ff00 */
[----:B0-----:R-:W-:Y:S01]  /*7b60*/  STG.E.128 desc[UR36][R2.64], R4 ;  /* 0x0000000402007986 */ /* 0x001fe2000c101d24 */
[----:B------:R-:W-:Y:S05]  /*7b70*/  EXIT ;  /* 0x000000000000794d */ /* 0x000fea0003800000 */
.L_x_534:
        /* <DEDUP_REMOVED lines=21> */
.L_x_539:
[----:B------:R-:W-:Y:S05]  /*7cd0*/  BSYNC B0 ;  /* 0x0000000000007941 */ /* 0x000fea0003800000 */
.L_x_538:
[----:B------:R-:W-:-:S05]  /*7ce0*/  LOP3.LUT R5, R0, R5, RZ, 0xfc, !PT ;  /* 0x0000000500057212 */ /* 0x000fca00078efcff */
[----:B------:R-:W-:Y:S01]  /*7cf0*/  STG.E.U8 desc[UR36][R2.64], R5 ;  /* 0x0000000502007986 */ /* 0x000fe2000c101124 */
[----:B------:R-:W-:Y:S05]  /*7d00*/  EXIT ;  /* 0x000000000000794d */ /* 0x000fea0003800000 */
.L_x_537:
        /* <DEDUP_REMOVED lines=13> */
.L_x_541:
[----:B------:R-:W-:Y:S01]  /*7de0*/  IMAD.MOV.U32 R0, RZ, RZ, 0x7f ;  /* 0x0000007fff007424 */ /* 0x000fe200078e00ff */
[----:B------:R-:W-:-:S04]  /*7df0*/  ISETP.GT.U32.AND P0, PT, R4, 0x7f800000, PT ;  /* 0x7f8000000400780c */ /* 0x000fc80003f04070 */
[----:B------:R-:W-:-:S09]  /*7e00*/  SEL R0, R0, 0x7c, P0 ;  /* 0x0000007c00007807 */ /* 0x000fd20000000000 */
.L_x_542:
[----:B------:R-:W-:Y:S05]  /*7e10*/  BSYNC B0 ;  /* 0x0000000000007941 */ /* 0x000fea0003800000 */
.L_x_540:
[----:B------:R-:W-:-:S04]  /*7e20*/  LOP3.LUT R4, R5, 0x80000000, RZ, 0xc0, !PT ;  /* 0x8000000005047812 */ /* 0x000fc800078ec0ff */
[----:B------:R-:W-:-:S04]  /*7e30*/  SHF.R.U32.HI R5, RZ, 0x18, R4 ;  /* 0x00000018ff057819 */ /* 0x000fc80000011604 */
[----:B------:R-:W-:-:S05]  /*7e40*/  LOP3.LUT R5, R0, R5, RZ, 0xfc, !PT ;  /* 0x0000000500057212 */ /* 0x000fca00078efcff */
[----:B------:R-:W-:Y:S01]  /*7e50*/  STG.E.U8 desc[UR36][R2.64], R5 ;  /* 0x0000000502007986 */ /* 0x000fe2000c101124 */
[----:B------:R-:W-:Y:S05]  /*7e60*/  EXIT ;  /* 0x000000000000794d */ /* 0x000fea0003800000 */
.L_x_536:
[----:B------:R-:W0:Y:S02]  /*7e70*/  I2F.S16 R0, R22 ;  /* 0x0000001600007306 */ /* 0x000e240000101400 */
[----:B0-----:R-:W-:-:S05]  /*7e80*/  F2FP.BF16.F32.PACK_AB R0, RZ, R0 ;  /* 0x00000000ff00723e */ /* 0x001fca00000010ff */
[----:B------:R-:W-:Y:S01]  /*7e90*/  STG.E.U16 desc[UR36][R2.64], R0 ;  /* 0x0000000002007986 */ /* 0x000fe2000c101524 */
[----:B------:R-:W-:Y:S05]  /*7ea0*/  EXIT ;  /* 0x000000000000794d */ /* 0x000fea0003800000 */
.L_x_533:
        /* <DEDUP_REMOVED lines=10> */
.L_x_545:
        /* <DEDUP_REMOVED lines=13> */
[----:B------:R-:W-:-:S05]  /*8020*/  FADD.FTZ R0, R5, 8192 ;  /* 0x4600000005007421 */ /* 0x000fca0000010000 */
[----:B------:R-:W-:Y:S02]  /*8030*/  LOP3.LUT P0, R4, R0, 0xff, RZ, 0xc0, !PT ;  /* 0x000000ff00047812 */ /* 0x000fe4000780c0ff */
[----:B------:R-:W-:-:S11]  /*8040*/  PRMT R0, RZ, 0x7610, R0 ;  /* 0x00007610ff007816 */ /* 0x000fd60000000000 */
[----:B------:R-:W-:Y:S05]  /*8050*/  @!P0 BRA `(.L_x_547) ;  /* 0x0000000000108947 */ /* 0x000fea0003800000 */
.L_x_548:
[----:B------:R-:W-:-:S04]  /*8060*/  LOP3.LUT R0, R7, 0x80000000, RZ, 0xc0, !PT ;  /* 0x8000000007007812 */ /* 0x000fc800078ec0ff */
[----:B------:R-:W-:-:S04]  /*8070*/  SHF.R.U32.HI R5, RZ, 0x18, R0 ;  /* 0x00000018ff057819 */ /* 0x000fc80000011600 */
[----:B------:R-:W-:-:S04]  /*8080*/  LOP3.LUT R4, R4, R5, RZ, 0xfc, !PT ;  /* 0x0000000504047212 */ /* 0x000fc800078efcff */
[----:B------:R-:W-:-:S07]  /*8090*/  PRMT R0, R4, 0x7610, R0 ;  /* 0x0000761004007816 */ /* 0x000fce0000000000 */
.L_x_547:
[----:B------:R-:W-:Y:S05]  /*80a0*/  BSYNC B0 ;  /* 0x0000000000007941 */ /* 0x000fea0003800000 */
.L_x_546:
[----:B------:R-:W-:Y:S01]  /*80b0*/  STG.E.U8 desc[UR36][R2.64], R0 ;  /* 0x0000000002007986 */ /* 0x000fe2000c101124 */
[----:B------:R-:W-:Y:S05]  /*80c0*/  EXIT ;  /* 0x000000000000794d */ /* 0x000fea0003800000 */
.L_x_544:
        /* <DEDUP_REMOVED lines=17> */
.L_x_551:
[----:B------:R-:W-:-:S04]  /*81e0*/  LOP3.LUT R0, R7, 0x80000000, RZ, 0xc0, !PT ;  /* 0x8000000007007812 */ /* 0x000fc800078ec0ff */
[----:B------:R-:W-:-:S04]  /*81f0*/  SHF.R.U32.HI R5, RZ, 0x18, R0 ;  /* 0x00000018ff057819 */ /* 0x000fc80000011600 */
[----:B------:R-:W-:-:S04]  /*8200*/  LOP3.LUT R4, R4, R5, RZ, 0xfc, !PT ;  /* 0x0000000504047212 */ /* 0x000fc800078efcff */
[----:B------:R-:W-:-:S07]  /*8210*/  PRMT R0, R4, 0x7610, R0 ;  /* 0x0000761004007816 */ /* 0x000fce0000000000 */
.L_x_550:
[----:B------:R-:W-:Y:S05]  /*8220*/  BSYNC B0 ;  /* 0x0000000000007941 */ /* 0x000fea0003800000 */
.L_x_549:
[----:B------:R-:W-:Y:S01]  /*8230*/  STG.E.U8 desc[UR36][R2.64], R0 ;  /* 0x0000000002007986 */ /* 0x000fe2000c101124 */
[----:B------:R-:W-:Y:S05]  /*8240*/  EXIT ;  /* 0x000000000000794d */ /* 0x000fea0003800000 */
.L_x_543:
        /* <DEDUP_REMOVED lines=22> */
.L_x_526:
        /* <DEDUP_REMOVED lines=16> */
.L_x_554:
[----:B------:R-:W-:Y:S05]  /*84b0*/  EXIT ;  /* 0x000000000000794d */ /* 0x000fea0003800000 */
.L_x_553:
[----:B------:R-:W-:-:S05]  /*84c0*/  SHF.R.S32.HI R23, RZ, 0x1f, R22 ;  /* 0x0000001fff177819 */ /* 0x000fca0000011416 */
[----:B------:R-:W-:Y:S01]  /*84d0*/  STG.E.64 desc[UR36][R2.64], R22 ;  /* 0x0000001602007986 */ /* 0x000fe2000c101b24 */
[----:B------:R-:W-:Y:S05]  /*84e0*/  EXIT ;  /* 0x000000000000794d */ /* 0x000fea0003800000 */
.L_x_552:
[----:B------:R-:W-:Y:S01]  /*84f0*/  STG.E desc[UR36][R2.64], R22 ;  /* 0x0000001602007986 */ /* 0x000fe2000c101924 */
[----:B------:R-:W-:Y:S05]  /*8500*/  EXIT ;  /* 0x000000000000794d */ /* 0x000fea0003800000 */
.L_x_555:
        /* <DEDUP_REMOVED lines=15> */
.L_x_43750:


//--------------------- .text._ZN2at6native18elementwise_kernelILi128ELi4EZNS0_22gpu_kernel_impl_nocastINS0_13AUnaryFunctorIN3c108BFloat16ES5_bZZZNS0_23logical_xor_kernel_cudaERNS_14TensorIteratorEENKUlvE0_clEvENKUlvE8_clEvEUlS5_S5_E_EEEEvRNS_18TensorIteratorBaseERKT_EUliE_EEviT1_ --------------------------
	.section	.text._ZN2at6native18elementwise_kernelILi128ELi4EZNS0_22gpu_kernel_impl_nocastINS0_13AUnaryFunctorIN3c108BFloat16ES5_bZZZNS0_23logical_xor_kernel_cudaERNS_14TensorIteratorEENKUlvE0_clEvENKUlvE8_clEvEUlS5_S5_E_EEEEvRNS_18TensorIteratorBaseERKT_EUliE_EEviT1_,"ax",@progbits
	.align	128
        .global         _ZN2at6native18elementwise_kernelILi128ELi4EZNS0_22gpu_kernel_impl_nocastINS0_13AUnaryFunctorIN3c108BFloat16ES5_bZZZNS0_23logical_xor_kernel_cudaERNS_14TensorIteratorEENKUlvE0_clEvENKUlvE8_clEvEUlS5_S5_E_EEEEvRNS_18TensorIteratorBaseERKT_EUliE_EEviT1_
        .type           _ZN2at6native18elementwise_kernelILi128ELi4EZNS0_22gpu_kernel_impl_nocastINS0_13AUnaryFunctorIN3c108BFloat16ES5_bZZZNS0_23logical_xor_kernel_cudaERNS_14TensorIteratorEENKUlvE0_clEvENKUlvE8_clEvEUlS5_S5_E_EEEEvRNS_18TensorIteratorBaseERKT_EUliE_EEviT1_,@function
        .size           _ZN2at6native18elementwise_kernelILi128ELi4EZNS0_22gpu_kernel_impl_nocastINS0_13AUnaryFunctorIN3c108BFloat16ES5_bZZZNS0_23logical_xor_kernel_cudaERNS_14TensorIteratorEENKUlvE0_clEvENKUlvE8_clEvEUlS5_S5_E_EEEEvRNS_18TensorIteratorBaseERKT_EUliE_EEviT1_,(.L_x_43751 - _ZN2at6native18elementwise_kernelILi128ELi4EZNS0_22gpu_kernel_impl_nocastINS0_13AUnaryFunctorIN3c108BFloat16ES5_bZZZNS0_23logical_xor_kernel_cudaERNS_14TensorIteratorEENKUlvE0_clEvENKUlvE8_clEvEUlS5_S5_E_EEEEvRNS_18TensorIteratorBaseERKT_EUliE_EEviT1_)
        .other          _ZN2at6native18elementwise_kernelILi128ELi4EZNS0_22gpu_kernel_impl_nocastINS0_13AUnaryFunctorIN3c108BFloat16ES5_bZZZNS0_23logical_xor_kernel_cudaERNS_14TensorIteratorEENKUlvE0_clEvENKUlvE8_clEvEUlS5_S5_E_EEEEvRNS_18TensorIteratorBaseERKT_EUliE_EEviT1_,@"STO_CUDA_ENTRY STV_DEFAULT"
_ZN2at6native18elementwise_kernelILi128ELi4EZNS0_22gpu_kernel_impl_nocastINS0_13AUnaryFunctorIN3c108BFloat16ES5_bZZZNS0_23logical_xor_kernel_cudaERNS_14TensorIteratorEENKUlvE0_clEvENKUlvE8_clEvEUlS5_S5_E_EEEEvRNS_18TensorIteratorBaseERKT_EUliE_EEviT1_:
.text._ZN2at6native18elementwise_kernelILi128ELi4EZNS0_22gpu_kernel_impl_nocastINS0_13AUnaryFunctorIN3c108BFloat16ES5_bZZZNS0_23logical_xor_kernel_cudaERNS_14TensorIteratorEENKUlvE0_clEvENKUlvE8_clEvEUlS5_S5_E_EEEEvRNS_18TensorIteratorBaseERKT_EUliE_EEviT1_:
[----:B------:R-:W-:Y:S01]  /*0000*/  LDC R1, c[0x0][0x28] ;  /* 0x00000a00ff017b82 */ /* 0x000fe20000000800 */
[----:B------:R-:W0:Y:S01]  /*0010*/  S2R R0, SR_CTAID.X ;  /* 0x0000000000007919 */ /* 0x000e220000002500 */
[----:B------:R-:W-:Y:S01]  /*0020*/  ULDC UR6, c[0x0][0x210] ;  /* 0x0000840000067ab9 */ /* 0x000fe20000000800 */
[----:B------:R-:W-:Y:S01]  /*0030*/  ULDC.64 UR4, c[0x0][0x208] ;  /* 0x0000820000047ab9 */ /* 0x000fe20000000a00 */
[----:B------:R-:W-:Y:S01]  /*0040*/  ULDC.U16 UR7, c[0x0][0x422] ;  /* 0x0001088000077ab9 */ /* 0x000fe20000000400 */
[----:B------:R-:W0:Y:S01]  /*0050*/  S2R R3, SR_TID.X ;  /* 0x0000000000037919 */ /* 0x000e220000002100 */
[----:B------:R-:W-:Y:S01]  /*0060*/  BSSY B0, `(.L_x_556) ;  /* 0x0000141000007945 */ /* 0x000fe20003800000 */
[----:B0-----:R-:W-:-:S04]  /*0070*/  LEA R0, R0, R3, 0x9 ;  /* 0x0000000300007211 */ /* 0x001fc800078e48ff */
[----:B------:R-:W-:-:S13]  /*0080*/  ISETP.GE.AND P0, PT, R0, UR6, PT ;  /* 0x0000000600007c0c */ /* 0x000fda000bf06270 */
[----:B------:R-:W-:Y:S05]  /*0090*/  @P0 BRA `(.L_x_557) ;  /* 0x0000001000f40947 */ /* 0x000fea0003800000 */
[----:B------:R-:W0:Y:S01]  /*00a0*/  LDC R8, c[0x0][0x218] ;  /* 0x00008600ff087b82 */ /* 0x000e220000000800 */
[----:B------:R-:W-:Y:S02]  /*00b0*/  CS2R R2, SRZ ;  /* 0x0000000000027805 */ /* 0x000fe4000001ff00 */
[----:B0-----:R-:W-:-:S13]  /*00c0*/  ISETP.NE.AND P0, PT, R8, RZ, PT ;  /* 0x000000ff0800720c */ /* 0x001fda0003f05270 */
[----:B------:R-:W-:Y:S05]  /*00d0*/  @!P0 BRA `(.L_x_558) ;  /* 0x0000001000a88947 */ /* 0x000fea0003800000 */
[----:B------:R-:W-:Y:S01]  /*00e0*/  HFMA2.MMA R2, -RZ, RZ, 0, 0 ;  /* 0x00000000ff027435 */ /* 0x000fe200000001ff */
[----:B------:R-:W-:Y:S01]  /*00f0*/  MOV R3, R0 ;  /* 0x0000000000037202 */ /* 0x000fe20000000f00 */
[----:B------:R-:W-:Y:S01]  /*0100*/  ULDC.64 UR8, c[0x0][0x220] ;  /* 0x0000880000087ab9 */ /* 0x000fe20000000a00 */
[----:B------:R-:W-:-:S07]  /*0110*/  ISETP.NE.AND P0, PT, R8, 0x1, PT ;  /* 0x000000010800780c */ /* 0x000fce0003f05270 */
[----:B------:R-:W-:Y:S01]  /*0120*/  IMAD.HI.U32 R4, R0, UR8, R2 ;  /* 0x0000000800047c27 */ /* 0x000fe2000f8e0002 */
[----:B------:R-:W-:-:S04]  /*0130*/  ULDC UR8, c[0x0][0x21c] ;  /* 0x0000870000087ab9 */ /* 0x000fc80000000800 */
[----:B------:R-:W-:-:S04]  /*0140*/  SHF.R.U32.HI R5, RZ, UR9, R4 ;  /* 0x00000009ff057c19 */ /* 0x000fc80008011604 */
[----:B------:R-:W-:-:S05]  /*0150*/  IADD3 R3, -R5, RZ, RZ ;  /* 0x000000ff05037210 */ /* 0x000fca0007ffe1ff */
[----:B------:R-:W-:Y:S01]  /*0160*/  IMAD R2, R3, UR8, R0 ;  /* 0x0000000803027c24 */ /* 0x000fe2000f8e0200 */
[----:B------:R-:W-:-:S03]  /*0170*/  ULDC.64 UR8, c[0x0][0x348] ;  /* 0x0000d20000087ab9 */ /* 0x000fc60000000a00 */
[C---:B------:R-:W-:Y:S02]  /*0180*/  IMAD R3, R2.reuse, UR8, RZ ;  /* 0x0000000802037c24 */ /* 0x040fe4000f8e02ff */
[----:B------:R-:W-:Y:S01]  /*0190*/  IMAD R2, R2, UR9, RZ ;  /* 0x0000000902027c24 */ /* 0x000fe2000f8e02ff */
[----:B------:R-:W-:Y:S06]  /*01a0*/  @!P0 BRA `(.L_x_558) ;  /* 0x0000001000748947 */ /* 0x000fec0003800000 */
[----:B------:R-:W-:Y:S01]  /*01b0*/  MOV R4, RZ ;  /* 0x000000ff00047202 */ /* 0x000fe20000000f00 */
[----:B------:R-:W-:Y:S01]  /*01c0*/  ULDC.64 UR10, c[0x0][0x228] ;  /* 0x00008a00000a7ab9 */ /* 0x000fe20000000a00 */
[----:B------:R-:W-:Y:S01]  /*01d0*/  ULDC UR8, c[0x0][0x230] ;  /* 0x00008c0000087ab9 */ /* 0x000fe20000000800 */
[----:B------:R-:W-:Y:S02]  /*01e0*/  ISETP.NE.AND P0, PT, R8, 0x2, PT ;  /* 0x000000020800780c */ /* 0x000fe40003f05270 */
[----:B------:R-:W-:-:S05]  /*01f0*/  IMAD.HI.U32 R6, R5, UR11, R4 ;  /* 0x0000000b05067c27 */ /* 0x000fca000f8e0004 */
[----:B------:R-:W-:Y:S01]  /*0200*/  SHF.R.U32.HI R7, RZ, UR8, R6 ;  /* 0x00000008ff077c19 */ /* 0x000fe20008011606 */
[----:B------:R-:W-:-:S03]  /*0210*/  ULDC.64 UR8, c[0x0][0x350] ;  /* 0x0000d40000087ab9 */ /* 0x000fc60000000a00 */
[----:B------:R-:W-:-:S05]  /*0220*/  IADD3 R4, -R7, RZ, RZ ;  /* 0x000000ff07047210 */ /* 0x000fca0007ffe1ff */
[----:B------:R-:W-:-:S04]  /*0230*/  IMAD R4, R4, UR10, R5 ;  /* 0x0000000a04047c24 */ /* 0x000fc8000f8e0205 */
[C---:B------:R-:W-:Y:S02]  /*0240*/  IMAD R3, R4.reuse, UR8, R3 ;  /* 0x0000000804037c24 */ /* 0x040fe4000f8e0203 */
[----:B------:R-:W-:Y:S01]  /*0250*/  IMAD R2, R4, UR9, R2 ;  /* 0x0000000904027c24 */ /* 0x000fe2000f8e0202 */
[----:B------:R-:W-:Y:S06]  /*0260*/  @!P0 BRA `(.L_x_558) ;  /* 0x0000001000448947 */ /* 0x000fec0003800000 */
[----:B------:R-:W-:Y:S01]  /*0270*/  HFMA2.MMA R6, -RZ, RZ, 0, 0 ;  /* 0x00000000ff067435 */ /* 0x000fe200000001ff */
[----:B------:R-:W-:Y:S01]  /*0280*/  ULDC.64 UR8, c[0x0][0x238] ;  /* 0x00008e0000087ab9 */ /* 0x000fe20000000a00 */
[----:B------:R-:W-:-:S08]  /*0290*/  ISETP.NE.AND P0, PT, R8, 0x3, PT ;  /* 0x000000030800780c */ /* 0x000fd00003f05270 */
        /* <DEDUP_REMOVED lines=21> */
[----:B------:R-:W-:Y:S01]  /*03f0*/  MOV R6, RZ ;  /* 0x000000ff00067202 */ /* 0x000fe20000000f00 */
[----:B------:R-:W-:Y:S01]  /*0400*/  ULDC.64 UR8, c[0x0][0x250] ;  /* 0x0000940000087ab9 */ /* 0x000fe20000000a00 */
[----:B------:R-:W-:-:S03]  /*0410*/  ISETP.NE.AND P0, PT, R8, 0x5, PT ;  /* 0x000000050800780c */ /* 0x000fc60003f05270 */
[----:B------:R-:W-:Y:S01]  /*0420*/  IMAD.HI.U32 R4, R7, UR8, R6 ;  /* 0x0000000807047c27 */ /* 0x000fe2000f8e0006 */
[----:B------:R-:W-:-:S04]  /*0430*/  ULDC UR8, c[0x0][0x24c] ;  /* 0x0000930000087ab9 */ /* 0x000fc80000000800 */
[----:B------:R-:W-:-:S04]  /*0440*/  SHF.R.U32.HI R5, RZ, UR9, R4 ;  /* 0x00000009ff057c19 */ /* 0x000fc80008011604 */
[----:B------:R-:W-:-:S05]  /*0450*/  IADD3 R6, -R5, RZ, RZ ;  /* 0x000000ff05067210 */ /* 0x000fca0007ffe1ff */
[----:B------:R-:W-:Y:S01]  /*0460*/  IMAD R6, R6, UR8, R7 ;  /* 0x0000000806067c24 */ /* 0x000fe2000f8e0207 */
[----:B------:R-:W-:-:S03]  /*0470*/  ULDC.64 UR8, c[0x0][0x368] ;  /* 0x0000da0000087ab9 */ /* 0x000fc60000000a00 */
[C---:B------:R-:W-:Y:S02]  /*0480*/  IMAD R3, R6.reuse, UR8, R3 ;  /* 0x0000000806037c24 */ /* 0x040fe4000f8e0203 */
[----:B------:R-:W-:Y:S01]  /*0490*/  IMAD R2, R6, UR9, R2 ;  /* 0x0000000906027c24 */ /* 0x000fe2000f8e0202 */
[----:B------:R-:W-:Y:S06]  /*04a0*/  @!P0 BRA `(.L_x_558) ;  /* 0x0000000c00b48947 */ /* 0x000fec0003800000 */
[----:B------:R-:W-:Y:S01]  /*04b0*/  HFMA2.MMA R4, -RZ, RZ, 0, 0 ;  /* 0x00000000ff047435 */ /* 0x000fe200000001ff */
[----:B------:R-:W-:Y:S01]  /*04c0*/  ULDC.64 UR10, c[0x0][0x258] ;  /* 0x00009600000a7ab9 */ /* 0x000fe20000000a00 */
[----:B------:R-:W-:Y:S01]  /*04d0*/  ULDC UR8, c[0x0][0x260] ;  /* 0x0000980000087ab9 */ /* 0x000fe20000000800 */
[----:B------:R-:W-:-:S07]  /*04e0*/  ISETP.NE.AND P0, PT, R8, 0x6, PT ;  /* 0x000000060800780c */ /* 0x000fce0003f05270 */
        /* <DEDUP_REMOVED lines=212> */
[----:B------:R-:W-:Y:S01]  /*1230*/  ISETP.NE.AND P0, PT, R8, 0x18, PT ;  /* 0x000000180800780c */ /* 0x000fe20003f05270 */
[----:B------:R-:W-:Y:S01]  /*1240*/  HFMA2.MMA R4, -RZ, RZ, 0, 0 ;  /* 0x00000000ff047435 */ /* 0x000fe200000001ff */
[----:B------:R-:W-:Y:S01]  /*1250*/  ULDC.64 UR10, c[0x0][0x330] ;  /* 0x0000cc00000a7ab9 */ /* 0x000fe20000000a00 */
[----:B------:R-:W-:-:S08]  /*1260*/  ULDC UR8, c[0x0][0x338] ;  /* 0x0000ce0000087ab9 */ /* 0x000fd00000000800 */
[----:B------:R-:W-:Y:S02]  /*1270*/  IMAD.HI.U32 R8, R5, UR11, R4 ;  /* 0x0000000b05087c27 */ /* 0x000fe4000f8e0004 */
[----:B------:R-:W0:Y:S03]  /*1280*/  @P0 LDC.64 R12, c[0x0][0x340] ;  /* 0x0000d000ff0c0b82 */ /* 0x000e260000000a00 */
[----:B------:R-:W-:Y:S01]  /*1290*/  SHF.R.U32.HI R9, RZ, UR8, R8 ;  /* 0x00000008ff097c19 */ /* 0x000fe20008011608 */
[----:B------:R-:W-:Y:S01]  /*12a0*/  ULDC.64 UR8, c[0x0][0x400] ;  /* 0x0001000000087ab9 */ /* 0x000fe20000000a00 */
[----:B------:R-:W-:Y:S02]  /*12b0*/  @P0 MOV R8, RZ ;  /* 0x000000ff00080202 */ /* 0x000fe40000000f00 */
[C---:B------:R-:W-:Y:S01]  /*12c0*/  IADD3 R11, -R9.reuse, RZ, RZ ;  /* 0x000000ff090b7210 */ /* 0x040fe20007ffe1ff */
[----:B------:R-:W1:Y:S08]  /*12d0*/  @P0 LDC R15, c[0x0][0x33c] ;  /* 0x0000cf00ff0f0b82 */ /* 0x000e700000000800 */
[----:B------:R-:W2:Y:S01]  /*12e0*/  @P0 LDC.64 R6, c[0x0][0x408] ;  /* 0x00010200ff060b82 */ /* 0x000ea20000000a00 */
[----:B0-----:R-:W-:-:S05]  /*12f0*/  @P0 IMAD.HI.U32 R4, R9, R12, R8 ;  /* 0x0000000c09040227 */ /* 0x001fca00078e0008 */
[----:B------:R-:W-:Y:S01]  /*1300*/  @P0 SHF.R.U32.HI R8, RZ, R13, R4 ;  /* 0x0000000dff080219 */ /* 0x000fe20000011604 */
[----:B------:R-:W-:-:S03]  /*1310*/  IMAD R4, R11, UR10, R5 ;  /* 0x0000000a0b047c24 */ /* 0x000fc6000f8e0205 */
[----:B------:R-:W-:Y:S01]  /*1320*/  @P0 IADD3 R8, -R8, RZ, RZ ;  /* 0x000000ff08080210 */ /* 0x000fe20007ffe1ff */
[C---:B------:R-:W-:Y:S02]  /*1330*/  IMAD R3, R4.reuse, UR8, R3 ;  /* 0x0000000804037c24 */ /* 0x040fe4000f8e0203 */
[----:B------:R-:W-:Y:S02]  /*1340*/  IMAD R2, R4, UR9, R2 ;  /* 0x0000000904027c24 */ /* 0x000fe4000f8e0202 */
[----:B-1----:R-:W-:-:S04]  /*1350*/  @P0 IMAD R8, R8, R15, R9 ;  /* 0x0000000f08080224 */ /* 0x002fc800078e0209 */
[C---:B--2---:R-:W-:Y:S02]  /*1360*/  @P0 IMAD R3, R8.reuse, R6, R3 ;  /* 0x0000000608030224 */ /* 0x044fe400078e0203 */
[----:B------:R-:W-:-:S07]  /*1370*/  @P0 IMAD R2, R8, R7, R2 ;  /* 0x0000000708020224 */ /* 0x000fce00078e0202 */
.L_x_558:
[----:B------:R-:W-:Y:S02]  /*1380*/  ULDC.64 UR8, c[0x0][0x418] ;  /* 0x0001060000087ab9 */ /* 0x000fe40000000a00 */
[----:B------:R-:W-:-:S04]  /*1390*/  IADD3 R4, P0, R2, UR8, RZ ;  /* 0x0000000802047c10 */ /* 0x000fc8000ff1e0ff */
[----:B------:R-:W-:-:S05]  /*13a0*/  IADD3.X R5, RZ, UR9, RZ, P0, !PT ;  /* 0x00000009ff057c10 */ /* 0x000fca00087fe4ff */
[----:B------:R-:W2:Y:S01]  /*13b0*/  LDG.E.U16 R4, desc[UR4][R4.64] ;  /* 0x0000000404047981 */ /* 0x000ea2000c1e1500 */
[----:B------:R-:W-:Y:S01]  /*13c0*/  USHF.L.U32 UR8, UR7, 0x10, URZ ;  /* 0x0000001007087899 */ /* 0x000fe2000800063f */
[----:B------:R-:W-:-:S05]  /*13d0*/  VIADD R0, R0, 0x80 ;  /* 0x0000008000007836 */ /* 0x000fca0000000000 */
[----:B------:R-:W-:Y:S01]  /*13e0*/  FSETP.NEU.FTZ.AND P0, PT, RZ, UR8, PT ;  /* 0x00000008ff007c0b */ /* 0x000fe2000bf1d000 */
[----:B------:R-:W-:Y:S01]  /*13f0*/  ULDC.64 UR8, c[0x0][0x410] ;  /* 0x0001040000087ab9 */ /* 0x000fe20000000a00 */
[----:B--2---:R-:W-:-:S04]  /*1400*/  SHF.L.U32 R2, R4, 0x10, RZ ;  /* 0x0000001004027819 */ /* 0x004fc800000006ff */
[----:B------:R-:W-:Y:S02]  /*1410*/  FSETP.NEU.FTZ.AND P1, PT, R2, RZ, PT ;  /* 0x000000ff0200720b */ /* 0x000fe40003f3d000 */
[----:B------:R-:W-:Y:S02]  /*1420*/  IADD3 R2, P2, R3, UR8, RZ ;  /* 0x0000000803027c10 */ /* 0x000fe4000ff5e0ff */
[----:B------:R-:W-:Y:S02]  /*1430*/  PLOP3.LUT P0, PT, P0, P1, PT, 0x28, 0x0 ;  /* 0x000000000000781c */ /* 0x000fe40000702570 */
[----:B------:R-:W-:Y:S02]  /*1440*/  IADD3.X R3, RZ, UR9, RZ, P2, !PT ;  /* 0x00000009ff037c10 */ /* 0x000fe400097fe4ff */
[----:B------:R-:W-:-:S05]  /*1450*/  SEL R7, RZ, 0x1, !P0 ;  /* 0x00000001ff077807 */ /* 0x000fca0004000000 */
[----:B------:R0:W-:Y:S04]  /*1460*/  STG.E.U8 desc[UR4][R2.64], R7 ;  /* 0x0000000702007986 */ /* 0x0001e8000c101104 */
.L_x_557:
[----:B------:R-:W-:Y:S05]  /*1470*/  BSYNC B0 ;  /* 0x0000000000007941 */ /* 0x000fea0003800000 */
.L_x_556:
[----:B------:R-:W-:Y:S01]  /*1480*/  ISETP.GE.AND P0, PT, R0, UR6, PT ;  /* 0x0000000600007c0c */ /* 0x000fe2000bf06270 */
[----:B------:R-:W-:-:S12]  /*1490*/  BSSY B0, `(.L_x_559) ;  /* 0x000027e000007945 */ /* 0x000fd80003800000 */
[----:B------:R-:W-:Y:S05]  /*14a0*/  @P0 BRA `(.L_x_560) ;  /* 0x0000002400f00947 */ /* 0x000fea0003800000 */
[----:B------:R-:W1:Y:S01]  /*14b0*/  LDC R8, c[0x0][0x218] ;  /* 0x00008600ff087b82 */ /* 0x000e620000000800 */
[----:B0-----:R-:W-:Y:S02]  /*14c0*/  CS2R R2, SRZ ;  /* 0x0000000000027805 */ /* 0x001fe4000001ff00 */
[----:B-1----:R-:W-:-:S13]  /*14d0*/  ISETP.NE.AND P0, PT, R8, RZ, PT ;  /* 0x000000ff0800720c */ /* 0x002fda0003f05270 */
        /* <DEDUP_REMOVED lines=278> */
[----:B------:R-:W-:Y:S01]  /*2640*/  ISETP.NE.AND P0, PT, R8, 0x18, PT ;  /* 0x000000180800780c */ /* 0x000fe20003f05270 */
[----:B------:R-:W-:Y:S01]  /*2650*/  IMAD.MOV.U32 R4, RZ, RZ, RZ ;  /* 0x000000ffff047224 */ /* 0x000fe200078e00ff */
[----:B------:R-:W-:Y:S01]  /*2660*/  ULDC.64 UR10, c[0x0][0x330] ;  /* 0x0000cc00000a7ab9 */ /* 0x000fe20000000a00 */
[----:B------:R-:W-:Y:S02]  /*2670*/  ULDC UR8, c[0x0][0x338] ;  /* 0x0000ce0000087ab9 */ /* 0x000fe40000000800 */
[----:B------:R-:W-:-:S05]  /*2680*/  IMAD.HI.U32 R8, R5, UR11, R4 ;  /* 0x0000000b05087c27 */ /* 0x000fca000f8e0004 */
[----:B------:R-:W-:Y:S01]  /*2690*/  SHF.R.U32.HI R9, RZ, UR8, R8 ;  /* 0x00000008ff097c19 */ /* 0x000fe20008011608 */
[----:B------:R-:W-:Y:S02]  /*26a0*/  ULDC.64 UR8, c[0x0][0x400] ;  /* 0x0001000000087ab9 */ /* 0x000fe40000000a00 */
[----:B------:R-:W0:Y:S01]  /*26b0*/  @P0 LDC.64 R12, c[0x0][0x340] ;  /* 0x0000d000ff0c0b82 */ /* 0x000e220000000a00 */
[----:B------:R-:W-:Y:S02]  /*26c0*/  @P0 MOV R8, RZ ;  /* 0x000000ff00080202 */ /* 0x000fe40000000f00 */
[----:B------:R-:W-:-:S05]  /*26d0*/  IADD3 R11, -R9, RZ, RZ ;  /* 0x000000ff090b7210 */ /* 0x000fca0007ffe1ff */
        /* <DEDUP_REMOVED lines=11> */
.L_x_561:
[----:B------:R-:W-:Y:S02]  /*2790*/  ULDC.64 UR8, c[0x0][0x418] ;  /* 0x0001060000087ab9 */ /* 0x000fe40000000a00 */
[----:B------:R-:W-:-:S04]  /*27a0*/  IADD3 R4, P0, R2, UR8, RZ ;  /* 0x0000000802047c10 */ /* 0x000fc8000ff1e0ff */
[----:B------:R-:W-:-:S05]  /*27b0*/  IADD3.X R5, RZ, UR9, RZ, P0, !PT ;  /* 0x00000009ff057c10 */ /* 0x000fca00087fe4ff */
[----:B------:R-:W2:Y:S01]  /*27c0*/  LDG.E.U16 R4, desc[UR4][R4.64] ;  /* 0x0000000404047981 */ /* 0x000ea2000c1e1500 */
[----:B------:R-:W-:Y:S01]  /*27d0*/  USHF.L.U32 UR8, UR7, 0x10, URZ ;  /* 0x0000001007087899 */ /* 0x000fe2000800063f */
[----:B------:R-:W-:-:S05]  /*27e0*/  IADD3 R0, R0, 0x80, RZ ;  /* 0x0000008000007810 */ /* 0x000fca0007ffe0ff */
[----:B------:R-:W-:Y:S01]  /*27f0*/  FSETP.NEU.FTZ.AND P2, PT, RZ, UR8, PT ;  /* 0x00000008ff007c0b */ /* 0x000fe2000bf5d000 */
[----:B------:R-:W-:Y:S01]  /*2800*/  ULDC.64 UR8, c[0x0][0x410] ;  /* 0x0001040000087ab9 */ /* 0x000fe20000000a00 */
[----:B--2---:R-:W-:-:S04]  /*2810*/  SHF.L.U32 R2, R4, 0x10, RZ ;  /* 0x0000001004027819 */ /* 0x004fc800000006ff */
[----:B------:R-:W-:Y:S02]  /*2820*/  FSETP.NEU.FTZ.AND P0, PT, R2, RZ, PT ;  /* 0x000000ff0200720b */ /* 0x000fe40003f1d000 */
[----:B------:R-:W-:Y:S02]  /*2830*/  IADD3 R2, P1, R3, UR8, RZ ;  /* 0x0000000803027c10 */ /* 0x000fe4000ff3e0ff */
[----:B------:R-:W-:Y:S02]  /*2840*/  PLOP3.LUT P0, PT, P2, P0, PT, 0x28, 0x0 ;  /* 0x000000000000781c */ /* 0x000fe40001700570 */
[----:B------:R-:W-:Y:S02]  /*2850*/  IADD3.X R3, RZ, UR9, RZ, P1, !PT ;  /* 0x00000009ff037c10 */ /* 0x000fe40008ffe4ff */
[----:B------:R-:W-:Y:S02]  /*2860*/  SEL R7, RZ, 0x1, !P0 ;  /* 0x00000001ff077807 */ /* 0x000fe40004000000 */
[----:B------:R-:W-:-:S03]  /*2870*/  ISETP.GE.AND P0, PT, R0, UR6, PT ;  /* 0x0000000600007c0c */ /* 0x000fc6000bf06270 */
[----:B------:R1:W-:Y:S10]  /*2880*/  STG.E.U8 desc[UR4][R2.64], R7 ;  /* 0x0000000702007986 */ /* 0x0003f4000c101104 */
[----:B------:R-:W-:Y:S05]  /*2890*/  @P0 BRA `(.L_x_560) ;  /* 0x0000001000f40947 */ /* 0x000fea0003800000 */
[----:B------:R-:W0:Y:S01]  /*28a0*/  LDC R8, c[0x0][0x218] ;  /* 0x00008600ff087b82 */ /* 0x000e220000000800 */
[----:B-1----:R-:W-:Y:S02]  /*28b0*/  CS2R R2, SRZ ;  /* 0x0000000000027805 */ /* 0x002fe4000001ff00 */
[----:B0-----:R-:W-:-:S13]  /*28c0*/  ISETP.NE.AND P0, PT, R8, RZ, PT ;  /* 0x000000ff0800720c */ /* 0x001fda0003f05270 */
[----:B------:R-:W-:Y:S05]  /*28d0*/  @!P0 BRA `(.L_x_562) ;  /* 0x0000001000a88947 */ /* 0x000fea0003800000 */
[----:B------:R-:W-:Y:S01]  /*28e0*/  MOV R3, R0 ;  /* 0x0000000000037202 */ /* 0x000fe20000000f00 */
[----:B------:R-:W-:Y:S01]  /*28f0*/  IMAD.MOV.U32 R2, RZ, RZ, RZ ;  /* 0x000000ffff027224 */ /* 0x000fe200078e00ff */
[----:B------:R-:W-:Y:S01]  /*2900*/  ULDC.64 UR8, c[0x0][0x220] ;  /* 0x0000880000087ab9 */ /* 0x000fe20000000a00 */
[----:B------:R-:W-:Y:S02]  /*2910*/  ISETP.NE.AND P0, PT, R8, 0x1, PT ;  /* 0x000000010800780c */ /* 0x000fe40003f05270 */
        /* <DEDUP_REMOVED lines=274> */
[----:B------:R-:W-:Y:S01]  /*3a40*/  ULDC.64 UR10, c[0x0][0x330] ;  /* 0x0000cc00000a7ab9 */ /* 0x000fe20000000a00 */
[----:B------:R-:W-:Y:S01]  /*3a50*/  MOV R4, RZ ;  /* 0x000000ff00047202 */ /* 0x000fe20000000f00 */
[----:B------:R-:W-:-:S04]  /*3a60*/  ULDC UR8, c[0x0][0x338] ;  /* 0x0000ce0000087ab9 */ /* 0x000fc80000000800 */
[----:B------:R-:W-:-:S05]  /*3a70*/  IMAD.HI.U32 R8, R5, UR11, R4 ;  /* 0x0000000b05087c27 */ /* 0x000fca000f8e0004 */
[----:B------:R-:W-:Y:S01]  /*3a80*/  SHF.R.U32.HI R9, RZ, UR8, R8 ;  /* 0x00000008ff097c19 */ /* 0x000fe20008011608 */
[----:B------:R-:W0:Y:S01]  /*3a90*/  @P0 LDC.64 R12, c[0x0][0x340] ;  /* 0x0000d000ff0c0b82 */ /* 0x000e220000000a00 */
[----:B------:R-:W-:Y:S01]  /*3aa0*/  @P0 IMAD.MOV.U32 R8, RZ, RZ, RZ ;  /* 0x000000ffff080224 */ /* 0x000fe200078e00ff */
[----:B------:R-:W-:Y:S01]  /*3ab0*/  ULDC.64 UR8, c[0x0][0x400] ;  /* 0x0001000000087ab9 */ /* 0x000fe20000000a00 */
        /* <DEDUP_REMOVED lines=12> */
.L_x_562:
        /* <DEDUP_REMOVED lines=15> */
.L_x_560:
[----:B------:R-:W-:Y:S05]  /*3c70*/  BSYNC B0 ;  /* 0x0000000000007941 */ /* 0x000fea0003800000 */
.L_x_559:
[----:B------:R-:W-:-:S13]  /*3c80*/  ISETP.GE.AND P0, PT, R0, UR6, PT ;  /* 0x0000000600007c0c */ /* 0x000fda000bf06270 */
[----:B------:R-:W-:Y:S05]  /*3c90*/  @P0 EXIT ;  /* 0x000000000000094d */ /* 0x000fea0003800000 */
[----:B------:R-:W3:Y:S01]  /*3ca0*/  LDC R8, c[0x0][0x218] ;  /* 0x00008600ff087b82 */ /* 0x000ee20000000800 */
[----:B012---:R-:W-:Y:S02]  /*3cb0*/  CS2R R2, SRZ ;  /* 0x0000000000027805 */ /* 0x007fe4000001ff00 */
[----:B---3--:R-:W-:-:S13]  /*3cc0*/  ISETP.NE.AND P0, PT, R8, RZ, PT ;  /* 0x000000ff0800720c */ /* 0x008fda0003f05270 */
[----:B------:R-:W-:Y:S05]  /*3cd0*/  @!P0 BRA `(.L_x_563) ;  /* 0x0000001000a88947 */ /* 0x000fea0003800000 */
[----:B------:R-:W-:Y:S01]  /*3ce0*/  MOV R2, RZ ;  /* 0x000000ff00027202 */ /* 0x000fe20000000f00 */
[----:B------:R-:W-:Y:S01]  /*3cf0*/  IMAD.MOV.U32 R3, RZ, RZ, R0 ;  /* 0x000000ffff037224 */ /* 0x000fe200078e0000 */
[----:B------:R-:W-:Y:S01]  /*3d00*/  ULDC.64 UR8, c[0x0][0x220] ;  /* 0x0000880000087ab9 */ /* 0x000fe20000000a00 */
[----:B------:R-:W-:Y:S01]  /*3d10*/  ISETP.NE.AND P0, PT, R8, 0x1, PT ;  /* 0x000000010800780c */ /* 0x000fe20003f05270 */
[----:B------:R-:W-:Y:S01]  /*3d20*/  ULDC UR6, c[0x0][0x21c] ;  /* 0x0000870000067ab9 */ /* 0x000fe20000000800 */
[----:B------:R-:W-:-:S05]  /*3d30*/  IMAD.HI.U32 R4, R0, UR8, R2 ;  /* 0x0000000800047c27 */ /* 0x000fca000f8e0002 */
[----:B------:R-:W-:Y:S01]  /*3d40*/  SHF.R.U32.HI R5, RZ, UR9, R4 ;  /* 0x00000009ff057c19 */ /* 0x000fe20008011604 */
[----:B------:R-:W-:-:S03]  /*3d50*/  ULDC.64 UR8, c[0x0][0x348] ;  /* 0x0000d20000087ab9 */ /* 0x000fc60000000a00 */
[----:B------:R-:W-:-:S05]  /*3d60*/  IADD3 R3, -R5, RZ, RZ ;  /* 0x000000ff05037210 */ /* 0x000fca0007ffe1ff */
[----:B------:R-:W-:-:S04]  /*3d70*/  IMAD R0, R3, UR6, R0 ;  /* 0x0000000603007c24 */ /* 0x000fc8000f8e0200 */
        /* <DEDUP_REMOVED lines=17> */
[----:B------:R-:W-:Y:S01]  /*3e90*/  ISETP.NE.AND P0, PT, R8, 0x3, PT ;  /* 0x000000030800780c */ /* 0x000fe20003f05270 */
[----:B------:R-:W-:Y:S02]  /*3ea0*/  ULDC UR6, c[0x0][0x234] ;  /* 0x00008d0000067ab9 */ /* 0x000fe40000000800 */
        /* <DEDUP_REMOVED lines=70> */
[----:B------:R-:W-:Y:S01]  /*4310*/  ISETP.NE.AND P0, PT, R8, 0x9, PT ;  /* 0x000000090800780c */ /* 0x000fe20003f05270 */
[----:B------:R-:W-:-:S07]  /*4320*/  ULDC UR6, c[0x0][0x27c] ;  /* 0x00009f0000067ab9 */ /* 0x000fce0000000800 */
        /* <DEDUP_REMOVED lines=183> */
[----:B------:R-:W-:Y:S02]  /*4ea0*/  @P0 MOV R6, RZ ;  /* 0x000000ff00060202 */ /* 0x000fe40000000f00 */
[----:B------:R-:W-:-:S05]  /*4eb0*/  IADD3 R4, -R7, RZ, RZ ;  /* 0x000000ff07047210 */ /* 0x000fca0007ffe1ff */
[----:B------:R-:W1:Y:S01]  /*4ec0*/  @P0 LDC R11, c[0x0][0x33c] ;  /* 0x0000cf00ff0b0b82 */ /* 0x000e620000000800 */
[----:B------:R-:W-:Y:S01]  /*4ed0*/  IMAD R4, R4, UR8, R5 ;  /* 0x0000000804047c24 */ /* 0x000fe2000f8e0205 */
[----:B------:R-:W-:-:S03]  /*4ee0*/  ULDC.64 UR8, c[0x0][0x400] ;  /* 0x0001000000087ab9 */ /* 0x000fc60000000a00 */
[C---:B------:R-:W-:Y:S02]  /*4ef0*/  IMAD R3, R4.reuse, UR8, R3 ;  /* 0x0000000804037c24 */ /* 0x040fe4000f8e0203 */
[----:B------:R-:W-:Y:S01]  /*4f00*/  IMAD R2, R4, UR9, R2 ;  /* 0x0000000904027c24 */ /* 0x000fe2000f8e0202 */
[----:B------:R-:W2:Y:S01]  /*4f10*/  @P0 LDC.64 R12, c[0x0][0x408] ;  /* 0x00010200ff0c0b82 */ /* 0x000ea20000000a00 */
[----:B0-----:R-:W-:-:S05]  /*4f20*/  @P0 IMAD.HI.U32 R0, R7, R8, R6 ;  /* 0x0000000807000227 */ /* 0x001fca00078e0006 */
[----:B------:R-:W-:-:S04]  /*4f30*/  @P0 SHF.R.U32.HI R0, RZ, R9, R0 ;  /* 0x00000009ff000219 */ /* 0x000fc80000011600 */
[----:B------:R-:W-:-:S05]  /*4f40*/  @P0 IADD3 R6, -R0, RZ, RZ ;  /* 0x000000ff00060210 */ /* 0x000fca0007ffe1ff */
[----:B-1----:R-:W-:-:S04]  /*4f50*/  @P0 IMAD R6, R11, R6, R7 ;  /* 0x000000060b060224 */ /* 0x002fc800078e0207 */
[C---:B--2---:R-:W-:Y:S02]  /*4f60*/  @P0 IMAD R3, R6.reuse, R12, R3 ;  /* 0x0000000c06030224 */ /* 0x044fe400078e0203 */
[----:B------:R-:W-:-:S07]  /*4f70*/  @P0 IMAD R2, R6, R13, R2 ;  /* 0x0000000d06020224 */ /* 0x000fce00078e0202 */
.L_x_563:
[----:B------:R-:W-:Y:S02]  /*4f80*/  ULDC.64 UR8, c[0x0][0x418] ;  /* 0x0001060000087ab9 */ /* 0x000fe40000000a00 */
[----:B------:R-:W-:-:S04]  /*4f90*/  IADD3 R4, P0, R2, UR8, RZ ;  /* 0x0000000802047c10 */ /* 0x000fc8000ff1e0ff */
[----:B------:R-:W-:Y:S01]  /*4fa0*/  IADD3.X R5, RZ, UR9, RZ, P0, !PT ;  /* 0x00000009ff057c10 */ /* 0x000fe200087fe4ff */
[----:B------:R-:W-:Y:S01]  /*4fb0*/  USHF.L.U32 UR6, UR7, 0x10, URZ ;  /* 0x0000001007067899 */ /* 0x000fe2000800063f */
[----:B------:R-:W-:-:S03]  /*4fc0*/  ULDC.64 UR8, c[0x0][0x410] ;  /* 0x0001040000087ab9 */ /* 0x000fc60000000a00 */
[----:B------:R-:W2:Y:S01]  /*4fd0*/  LDG.E.U16 R4, desc[UR4][R4.64] ;  /* 0x0000000404047981 */ /* 0x000ea2000c1e1500 */
[----:B------:R-:W-:Y:S02]  /*4fe0*/  IADD3 R2, P1, R3, UR8, RZ ;  /* 0x0000000803027c10 */ /* 0x000fe4000ff3e0ff */
[----:B------:R-:W-:Y:S02]  /*4ff0*/  FSETP.NEU.FTZ.AND P2, PT, RZ, UR6, PT ;  /* 0x00000006ff007c0b */ /* 0x000fe4000bf5d000 */
[----:B------:R-:W-:Y:S02]  /*5000*/  IADD3.X R3, RZ, UR9, RZ, P1, !PT ;  /* 0x00000009ff037c10 */ /* 0x000fe40008ffe4ff */
[----:B--2---:R-:W-:-:S04]  /*5010*/  SHF.L.U32 R0, R4, 0x10, RZ ;  /* 0x0000001004007819 */ /* 0x004fc800000006ff */
[----:B------:R-:W-:-:S04]  /*5020*/  FSETP.NEU.FTZ.AND P0, PT, R0, RZ, PT ;  /* 0x000000ff0000720b */ /* 0x000fc80003f1d000 */
[----:B------:R-:W-:-:S04]  /*5030*/  PLOP3.LUT P0, PT, P2, P0, PT, 0x28, 0x0 ;  /* 0x000000000000781c */ /* 0x000fc80001700570 */
[----:B------:R-:W-:-:S05]  /*5040*/  SEL R7, RZ, 0x1, !P0 ;  /* 0x00000001ff077807 */ /* 0x000fca0004000000 */
[----:B------:R-:W-:Y:S01]  /*5050*/  STG.E.U8 desc[UR4][R2.64], R7 ;  /* 0x0000000702007986 */ /* 0x000fe2000c101104 */
[----:B------:R-:W-:Y:S05]  /*5060*/  EXIT ;  /* 0x000000000000794d */ /* 0x000fea0003800000 */
.L_x_564:
        /* <DEDUP_REMOVED lines=9> */
.L_x_43751:


//--------------------- .text._ZN2at6native27unrolled_elementwise_kernelINS0_13AUnaryFunctorIN3c108BFloat16ES4_bZZZNS0_23logical_xor_kernel_cudaERNS_14TensorIteratorEENKUlvE0_clEvENKUlvE8_clEvEUlS4_S4_E_EESt5arrayIPcLm2EELi4E23TrivialOffsetCalculatorILi1EjESF_NS0_6memory15LoadWithoutCastENSG_16StoreWithoutCastEEEviT_T0_T2_T3_T4_T5_ --------------------------
	.section	.text._ZN2at6native27unrolled_elementwise_kernelINS0_13AUnaryFunctorIN3c108BFloat16ES4_bZZZNS0_23logical_xor_kernel_cudaERNS_14TensorIteratorEENKUlvE0_clEvENKUlvE8_clEvEUlS4_S4_E_EESt5arrayIPcLm2EELi4E23TrivialOffsetCalculatorILi1EjESF_NS0_6memory15LoadWithoutCastENSG_16StoreWithoutCastEEEviT_T0_T2_T3_T4_T5_,"ax",@progbits
	.align	128
        .global         _ZN2at6native27unrolled_elementwise_kernelINS0_13AUnaryFunctorIN3c108BFloat16ES4_bZZZNS0_23logical_xor_kernel_cudaERNS_14TensorIteratorEENKUlvE0_clEvENKUlvE8_clEvEUlS4_S4_E_EESt5arrayIPcLm2EELi4E23TrivialOffsetCalculatorILi1EjESF_NS0_6memory15LoadWithoutCastENSG_16StoreWithoutCastEEEviT_T0_T2_T3_T4_T5_
        .type           _ZN2at6native27unrolled_elementwise_kernelINS0_13AUnaryFunctorIN3c108BFloat16ES4_bZZZNS0_23logical_xor_kernel_cudaERNS_14TensorIteratorEENKUlvE0_clEvENKUlvE8_clEvEUlS4_S4_E_EESt5arrayIPcLm2EELi4E23TrivialOffsetCalculatorILi1EjESF_NS0_6memory15LoadWithoutCastENSG_16StoreWithoutCastEEEviT_T0_T2_T3_T4_T5_,@function
        .size           _ZN2at6native27unrolled_elementwise_kernelINS0_13AUnaryFunctorIN3c108BFloat16ES4_bZZZNS0_23logical_xor_kernel_cudaERNS_14TensorIteratorEENKUlvE0_clEvENKUlvE8_clEvEUlS4_S4_E_EESt5arrayIPcLm2EELi4E23TrivialOffsetCalculatorILi1EjESF_NS0_6memory15LoadWithoutCastENSG_16StoreWithoutCastEEEviT_T0_T2_T3_T4_T5_,(.L_x_43752 - _ZN2at6native27unrolled_elementwise_kernelINS0_13AUnaryFunctorIN3c108BFloat16ES4_bZZZNS0_23logical_xor_kernel_cudaERNS_14TensorIteratorEENKUlvE0_clEvENKUlvE8_clEvEUlS4_S4_E_EESt5arrayIPcLm2EELi4E23TrivialOffsetCalculatorILi1EjESF_NS0_6memory15LoadWithoutCastENSG_16StoreWithoutCastEEEviT_T0_T2_T3_T4_T5_)
        .other          _ZN2at6native27unrolled_elementwise_kernelINS0_13AUnaryFunctorIN3c108BFloat16ES4_bZZZNS0_23logical_xor_kernel_cudaERNS_14TensorIteratorEENKUlvE0_clEvENKUlvE8_clEvEUlS4_S4_E_EESt5arrayIPcLm2EELi4E23TrivialOffsetCalculatorILi1EjESF_NS0_6memory15LoadWithoutCastENSG_16StoreWithoutCastEEEviT_T0_T2_T3_T4_T5_,@"STO_CUDA_ENTRY STV_DEFAULT"
_ZN2at6native27unrolled_elementwise_kernelINS0_13AUnaryFunctorIN3c108BFloat16ES4_bZZZNS0_23logical_xor_kernel_cudaERNS_14TensorIteratorEENKUlvE0_clEvENKUlvE8_clEvEUlS4_S4_E_EESt5arrayIPcLm2EELi4E23TrivialOffsetCalculatorILi1EjESF_NS0_6memory15LoadWithoutCastENSG_16StoreWithoutCastEEEviT_T0_T2_T3_T4_T5_:
.text._ZN2at6native27unrolled_elementwise_kernelINS0_13AUnaryFunctorIN3c108BFloat16ES4_bZZZNS0_23logical_xor_kernel_cudaERNS_14TensorIteratorEENKUlvE0_clEvENKUlvE8_clEvEUlS4_S4_E_EESt5arrayIPcLm2EELi4E23TrivialOffsetCalculatorILi1EjESF_NS0_6memory15LoadWithoutCastENSG_16StoreWithoutCastEEEviT_T0_T2_T3_T4_T5_:
[----:B------:R-:W-:Y:S01]  /*0000*/  LDC R1, c[0x0][0x28] ;  /* 0x00000a00ff017b82 */ /* 0x000fe20000000800 */
[----:B------:R-:W0:Y:S07]  /*0010*/  S2R R0, SR_CTAID.X ;  /* 0x0000000000007919 */ /* 0x000e2e0000002500 */
[----:B------:R-:W0:Y:S01]  /*0020*/  LDC R7, c[0x0][0x210] ;  /* 0x00008400ff077b82 */ /* 0x000e220000000800 */
[----:B------:R-:W-:Y:S01]  /*0030*/  ULDC.64 UR4, c[0x0][0x208] ;  /* 0x0000820000047ab9 */ /* 0x000fe20000000a00 */
[----:B------:R-:W1:Y:S01]  /*0040*/  S2R R5, SR_TID.X ;  /* 0x0000000000057919 */ /* 0x000e620000002100 */
[----:B0-----:R-:W-:-:S02]  /*0050*/  IMAD R2, R0, -0x200, R7 ;  /* 0xfffffe0000027824 */ /* 0x001fc400078e0207 */
[----:B-1----:R-:W-:-:S03]  /*0060*/  IMAD.MOV.U32 R19, RZ, RZ, R5 ;  /* 0x000000ffff137224 */ /* 0x002fc600078e0005 */
[----:B------:R-:W-:-:S13]  /*0070*/  ISETP.GE.AND P2, PT, R5, R2, PT ;  /* 0x000000020500720c */ /* 0x000fda0003f46270 */
[----:B------:R-:W-:Y:S01]  /*0080*/  @!P2 IMAD R7, R0, 0x200, R19 ;  /* 0x000002000007a824 */ /* 0x000fe200078e0213 */
[----:B------:R-:W0:Y:S01]  /*0090*/  @!P2 LDC.64 R12, c[0x0][0x220] ;  /* 0x00008800ff0cab82 */ /* 0x000e220000000a00 */
[----:B------:R-:W-:-:S05]  /*00a0*/  @!P2 VIADD R19, R19, 0x80 ;  /* 0x000000801313a836 */ /* 0x000fca0000000000 */
[----:B------:R-:W-:-:S13]  /*00b0*/  ISETP.GE.AND P0, PT, R19, R2, PT ;  /* 0x000000021300720c */ /* 0x000fda0003f06270 */
[----:B------:R-:W-:Y:S01]  /*00c0*/  @!P0 IMAD R17, R0, 0x200, R19 ;  /* 0x0000020000118824 */ /* 0x000fe200078e0213 */
[----:B------:R-:W1:Y:S01]  /*00d0*/  @!P0 LDC.64 R10, c[0x0][0x220] ;  /* 0x00008800ff0a8b82 */ /* 0x000e620000000a00 */
[----:B------:R-:W-:Y:S02]  /*00e0*/  @!P0 VIADD R19, R19, 0x80 ;  /* 0x0000008013138836 */ /* 0x000fe40000000000 */
[----:B0-----:R-:W-:Y:S01]  /*00f0*/  @!P2 IMAD.WIDE.U32 R12, R7, 0x2, R12 ;  /* 0x00000002070ca825 */ /* 0x001fe200078e000c */
[----:B------:R-:W-:Y:S02]  /*0100*/  PRMT R7, RZ, 0x7610, R7 ;  /* 0x00007610ff077816 */ /* 0x000fe40000000007 */
[----:B------:R-:W-:-:S04]  /*0110*/  ISETP.GE.AND P3, PT, R19, R2, PT ;  /* 0x000000021300720c */ /* 0x000fc80003f66270 */
[----:B------:R0:W2:Y:S09]  /*0120*/  @!P2 LDG.E.U16 R7, desc[UR4][R12.64] ;  /* 0x000000040c07a981 */ /* 0x0000b2000c1e1500 */
[----:B------:R-:W3:Y:S01]  /*0130*/  @!P3 LDC.64 R8, c[0x0][0x220] ;  /* 0x00008800ff08bb82 */ /* 0x000ee20000000a00 */
[----:B-1----:R-:W-:Y:S01]  /*0140*/  @!P0 IMAD.WIDE.U32 R16, R17, 0x2, R10 ;  /* 0x0000000211108825 */ /* 0x002fe200078e000a */
[----:B------:R-:W-:-:S03]  /*0150*/  PRMT R10, RZ, 0x7610, R10 ;  /* 0x00007610ff0a7816 */ /* 0x000fc6000000000a */
[----:B------:R-:W-:Y:S01]  /*0160*/  @!P3 IMAD R11, R0, 0x200, R19 ;  /* 0x00000200000bb824 */ /* 0x000fe200078e0213 */
[----:B------:R-:W-:Y:S02]  /*0170*/  PRMT R18, RZ, 0x7610, R18 ;  /* 0x00007610ff127816 */ /* 0x000fe40000000012 */
[----:B------:R-:W4:Y:S01]  /*0180*/  @!P0 LDG.E.U16 R10, desc[UR4][R16.64] ;  /* 0x00000004100a8981 */ /* 0x000f22000c1e1500 */
[----:B---3--:R-:W-:-:S05]  /*0190*/  @!P3 IMAD.WIDE.U32 R8, R11, 0x2, R8 ;  /* 0x000000020b08b825 */ /* 0x008fca00078e0008 */
[----:B------:R1:W3:Y:S01]  /*01a0*/  @!P3 LDG.E.U16 R18, desc[UR4][R8.64] ;  /* 0x000000040812b981 */ /* 0x0002e2000c1e1500 */
[----:B------:R-:W-:-:S05]  /*01b0*/  @!P3 VIADD R19, R19, 0x80 ;  /* 0x000000801313b836 */ /* 0x000fca0000000000 */
[----:B------:R-:W-:Y:S01]  /*01c0*/  ISETP.GE.AND P1, PT, R19, R2, PT ;  /* 0x000000021300720c */ /* 0x000fe20003f26270 */
[----:B0-----:R-:W0:Y:S01]  /*01d0*/  LDC.U16 R12, c[0x0][0x216] ;  /* 0x00008580ff0c7b82 */ /* 0x001e220000000400 */
[----:B------:R-:W-:-:S07]  /*01e0*/  VIADD R13, R5, 0x80 ;  /* 0x00000080050d7836 */ /* 0x000fce0000000000 */
[----:B-1----:R-:W1:Y:S08]  /*01f0*/  @!P2 LDC.64 R8, c[0x0][0x218] ;  /* 0x00008600ff08ab82 */ /* 0x002e700000000a00 */
[----:B------:R-:W0:Y:S01]  /*0200*/  @!P1 LDC.64 R14, c[0x0][0x220] ;  /* 0x00008800ff0e9b82 */ /* 0x000e220000000a00 */
[----:B------:R-:W-:Y:S01]  /*0210*/  ISETP.GE.AND P3, PT, R13, R2, PT ;  /* 0x000000020d00720c */ /* 0x000fe20003f66270 */
[----:B------:R-:W-:-:S02]  /*0220*/  @!P1 IMAD R11, R0, 0x200, R19 ;  /* 0x00000200000b9824 */ /* 0x000fc400078e0213 */
[----:B------:R-:W-:-:S05]  /*0230*/  VIADD R13, R5, 0x100 ;  /* 0x00000100050d7836 */ /* 0x000fca0000000000 */
[----:B------:R-:W-:Y:S01]  /*0240*/  ISETP.GE.AND P4, PT, R13, R2, PT ;  /* 0x000000020d00720c */ /* 0x000fe20003f86270 */
[----:B0-----:R-:W-:Y:S01]  /*0250*/  @!P1 IMAD.WIDE.U32 R14, R11, 0x2, R14 ;  /* 0x000000020b0e9825 */ /* 0x001fe200078e000e */
[----:B------:R-:W-:-:S06]  /*0260*/  PRMT R11, RZ, 0x7610, R11 ;  /* 0x00007610ff0b7816 */ /* 0x000fcc000000000b */
[----:B------:R0:W5:Y:S01]  /*0270*/  @!P1 LDG.E.U16 R11, desc[UR4][R14.64] ;  /* 0x000000040e0b9981 */ /* 0x000162000c1e1500 */
[----:B------:R-:W-:Y:S01]  /*0280*/  BSSY B0, `(.L_x_565) ;  /* 0x0000028000007945 */ /* 0x000fe20003800000 */
[----:B--2---:R-:W-:Y:S02]  /*0290*/  @!P2 IMAD.U32 R13, R7, 0x10000, RZ ;  /* 0x00010000070da824 */ /* 0x004fe400078e00ff */
[----:B------:R-:W-:-:S03]  /*02a0*/  @!P2 IMAD.U32 R7, R12, 0x10000, RZ ;  /* 0x000100000c07a824 */ /* 0x000fc600078e00ff */
[----:B------:R-:W-:Y:S02]  /*02b0*/  @!P2 FSETP.NEU.FTZ.AND P5, PT, R13, RZ, PT ;  /* 0x000000ff0d00a20b */ /* 0x000fe40003fbd000 */
[----:B------:R-:W-:Y:S01]  /*02c0*/  @!P2 FSETP.NEU.FTZ.AND P1, PT, R7, RZ, PT ;  /* 0x000000ff0700a20b */ /* 0x000fe20003f3d000 */
[----:B------:R-:W-:-:S03]  /*02d0*/  @!P3 IMAD.U32 R7, R12, 0x10000, RZ ;  /* 0x000100000c07b824 */ /* 0x000fc600078e00ff */
[----:B------:R-:W-:Y:S02]  /*02e0*/  @!P2 PLOP3.LUT P1, PT, P1, P5, PT, 0x28, 0x0 ;  /* 0x000000000000a81c */ /* 0x000fe40000f2a570 */
[----:B------:R-:W-:Y:S02]  /*02f0*/  @!P3 FSETP.NEU.FTZ.AND P5, PT, R7, RZ, PT ;  /* 0x000000ff0700b20b */ /* 0x000fe40003fbd000 */
[----:B------:R-:W-:-:S04]  /*0300*/  @!P2 LEA R7, R0, R5, 0x9 ;  /* 0x000000050007a211 */ /* 0x000fc800078e48ff */
[----:B-1----:R-:W-:Y:S02]  /*0310*/  @!P2 IADD3 R8, P6, R7, R8, RZ ;  /* 0x000000080708a210 */ /* 0x002fe40007fde0ff */
[----:B------:R-:W-:-:S03]  /*0320*/  @!P2 SEL R6, RZ, 0x1, !P1 ;  /* 0x00000001ff06a807 */ /* 0x000fc60004800000 */
[----:B------:R-:W-:Y:S02]  /*0330*/  @!P2 IMAD.X R9, RZ, RZ, R9, P6 ;  /* 0x000000ffff09a224 */ /* 0x000fe400030e0609 */
[C---:B------:R-:W-:Y:S02]  /*0340*/  VIADD R7, R5.reuse, 0x180 ;  /* 0x0000018005077836 */ /* 0x040fe40000000000 */
[----:B------:R-:W-:Y:S01]  /*0350*/  @!P2 VIADD R5, R5, 0x80 ;  /* 0x000000800505a836 */ /* 0x000fe20000000000 */
[----:B------:R0:W-:Y:S01]  /*0360*/  @!P2 STG.E.U8 desc[UR4][R8.64], R6 ;  /* 0x000000060800a986 */ /* 0x0001e2000c101104 */
[----:B----4-:R-:W-:-:S03]  /*0370*/  @!P3 IMAD.U32 R10, R10, 0x10000, RZ ;  /* 0x000100000a0ab824 */ /* 0x010fc600078e00ff */
[----:B------:R-:W-:Y:S02]  /*0380*/  ISETP.GE.AND P6, PT, R5, R2, PT ;  /* 0x000000020500720c */ /* 0x000fe40003fc6270 */
[----:B------:R-:W-:Y:S01]  /*0390*/  @!P3 FSETP.NEU.FTZ.AND P0, PT, R10, RZ, PT ;  /* 0x000000ff0a00b20b */ /* 0x000fe20003f1d000 */
[----:B------:R-:W-:Y:S02]  /*03a0*/  @!P4 IMAD.U32 R10, R12, 0x10000, RZ ;  /* 0x000100000c0ac824 */ /* 0x000fe400078e00ff */
[----:B---3--:R-:W-:Y:S01]  /*03b0*/  @!P4 IMAD.U32 R18, R18, 0x10000, RZ ;  /* 0x000100001212c824 */ /* 0x008fe200078e00ff */
[----:B------:R-:W-:Y:S02]  /*03c0*/  @!P3 PLOP3.LUT P0, PT, P5, P0, PT, 0x28, 0x0 ;  /* 0x000000000000b81c */ /* 0x000fe40002f00570 */
[----:B------:R-:W-:Y:S02]  /*03d0*/  @!P4 FSETP.NEU.FTZ.AND P5, PT, R10, RZ, PT ;  /* 0x000000ff0a00c20b */ /* 0x000fe40003fbd000 */
[----:B------:R-:W-:-:S04]  /*03e0*/  @!P4 FSETP.NEU.FTZ.AND P1, PT, R18, RZ, PT ;  /* 0x000000ff1200c20b */ /* 0x000fc80003f3d000 */
[----:B------:R-:W-:Y:S02]  /*03f0*/  @!P4 PLOP3.LUT P1, PT, P5, P1, PT, 0x28, 0x0 ;  /* 0x000000000000c81c */ /* 0x000fe40002f22570 */
[----:B------:R-:W-:Y:S02]  /*0400*/  ISETP.GE.AND P5, PT, R7, R2, PT ;  /* 0x000000020700720c */ /* 0x000fe40003fa6270 */
[----:B------:R-:W-:Y:S02]  /*0410*/  @!P3 SEL R3, RZ, 0x1, !P0 ;  /* 0x00000001ff03b807 */ /* 0x000fe40004000000 */
[----:B------:R-:W-:Y:S01]  /*0420*/  @!P4 SEL R4, RZ, 0x1, !P1 ;  /* 0x00000001ff04c807 */ /* 0x000fe20004800000 */
[----:B0-----:R-:W-:Y:S08]  /*0430*/  @P6 BRA `(.L_x_566) ;  /* 0x0000000000306947 */ /* 0x001ff00003800000 */
[----:B------:R-:W-:Y:S01]  /*0440*/  IMAD R6, R0, 0x200, R5 ;  /* 0x0000020000067824 */ /* 0x000fe200078e0205 */
[----:B------:R-:W-:Y:S01]  /*0450*/  ULDC.64 UR6, c[0x0][0x218] ;  /* 0x0000860000067ab9 */ /* 0x000fe20000000a00 */
[----:B------:R-:W-:-:S03]  /*0460*/  VIADD R5, R5, 0x80 ;  /* 0x0000008005057836 */ /* 0x000fc60000000000 */
[----:B------:R-:W-:Y:S02]  /*0470*/  IADD3 R6, P0, R6, UR6, RZ ;  /* 0x0000000606067c10 */ /* 0x000fe4000ff1e0ff */
[----:B------:R-:W-:Y:S02]  /*0480*/  ISETP.GE.AND P1, PT, R5, R2, PT ;  /* 0x000000020500720c */ /* 0x000fe40003f26270 */
[----:B------:R-:W-:-:S05]  /*0490*/  IADD3.X R7, RZ, UR7, RZ, P0, !PT ;  /* 0x00000007ff077c10 */ /* 0x000fca00087fe4ff */
[----:B------:R0:W-:Y:S06]  /*04a0*/  STG.E.U8 desc[UR4][R6.64], R3 ;  /* 0x0000000306007986 */ /* 0x0001ec000c101104 */
[----:B------:R-:W-:Y:S02]  /*04b0*/  @!P1 IMAD R8, R0, 0x200, R5 ;  /* 0x0000020000089824 */ /* 0x000fe400078e0205 */
[----:B------:R-:W-:-:S03]  /*04c0*/  @!P1 VIADD R5, R5, 0x80 ;  /* 0x0000008005059836 */ /* 0x000fc60000000000 */
[----:B------:R-:W-:-:S05]  /*04d0*/  @!P1 IADD3 R8, P2, R8, UR6, RZ ;  /* 0x0000000608089c10 */ /* 0x000fca000ff5e0ff */
[----:B------:R-:W-:-:S05]  /*04e0*/  @!P1 IMAD.X R9, RZ, RZ, UR7, P2 ;  /* 0x00000007ff099e24 */ /* 0x000fca00090e06ff */
[----:B------:R0:W-:Y:S03]  /*04f0*/  @!P1 STG.E.U8 desc[UR4][R8.64], R4 ;  /* 0x0000000408009986 */ /* 0x0001e6000c101104 */
.L_x_566:
[----:B------:R-:W-:Y:S05]  /*0500*/  BSYNC B0 ;  /* 0x0000000000007941 */ /* 0x000fea0003800000 */
.L_x_565:
[----:B------:R-:W-:Y:S01]  /*0510*/  ISETP.GE.AND P0, PT, R5, R2, PT ;  /* 0x000000020500720c */ /* 0x000fe20003f06270 */
[----:B------:R-:W-:Y:S02]  /*0520*/  @!P5 IMAD.U32 R12, R12, 0x10000, RZ ;  /* 0x000100000c0cd824 */ /* 0x000fe400078e00ff */
[----:B-----5:R-:W-:-:S03]  /*0530*/  @!P5 IMAD.U32 R11, R11, 0x10000, RZ ;  /* 0x000100000b0bd824 */ /* 0x020fc600078e00ff */
[----:B------:R-:W-:-:S07]  /*0540*/  @!P5 FSETP.NEU.FTZ.AND P1, PT, R12, RZ, PT ;  /* 0x000000ff0c00d20b */ /* 0x000fce0003f3d000 */
[----:B------:R-:W-:Y:S06]  /*0550*/  @P0 EXIT ;  /* 0x000000000000094d */ /* 0x000fec0003800000 */
[----:B------:R-:W-:Y:S01]  /*0560*/  IMAD R0, R0, 0x200, R5 ;  /* 0x0000020000007824 */ /* 0x000fe200078e0205 */
[----:B------:R-:W-:Y:S01]  /*0570*/  @!P5 FSETP.NEU.FTZ.AND P0, PT, R11, RZ, PT ;  /* 0x000000ff0b00d20b */ /* 0x000fe20003f1d000 */
[----:B------:R-:W-:-:S03]  /*0580*/  ULDC.64 UR6, c[0x0][0x218] ;  /* 0x0000860000067ab9 */ /* 0x000fc60000000a00 */
[----:B------:R-:W-:Y:S02]  /*0590*/  IADD3 R2, P2, R0, UR6, RZ ;  /* 0x0000000600027c10 */ /* 0x000fe4000ff5e0ff */
[----:B------:R-:W-:-:S03]  /*05a0*/  @!P5 PLOP3.LUT P0, PT, P1, P0, PT, 0x28, 0x0 ;  /* 0x000000000000d81c */ /* 0x000fc60000f00570 */
[----:B0-----:R-:W-:Y:S01]  /*05b0*/  IMAD.X R3, RZ, RZ, UR7, P2 ;  /* 0x00000007ff037e24 */ /* 0x001fe200090e06ff */
[----:B------:R-:W-:-:S05]  /*05c0*/  @!P5 SEL R5, RZ, 0x1, !P0 ;  /* 0x00000001ff05d807 */ /* 0x000fca0004000000 */
[----:B------:R-:W-:Y:S01]  /*05d0*/  STG.E.U8 desc[UR4][R2.64], R5 ;  /* 0x0000000502007986 */ /* 0x000fe2000c101104 */
[----:B------:R-:W-:Y:S05]  /*05e0*/  EXIT ;  /* 0x000000000000794d */ /* 0x000fea0003800000 */
.L_x_567:
        /* <DEDUP_REMOVED lines=9> */
.L_x_43752:


//--------------------- .text._ZN2at6native29vectorized_elementwise_kernelILi2ENS0_13AUnaryFunctorIN3c108BFloat16ES4_bZZZNS0_23logical_xor_kernel_cudaERNS_14TensorIteratorEENKUlvE0_clEvENKUlvE8_clEvEUlS4_S4_E_EESt5arrayIPcLm2EEEEviT0_T1_ --------------------------
	.section	.text._ZN2at6native29vectorized_elementwise_kernelILi2ENS0_13AUnaryFunctorIN3c108BFloat16ES4_bZZZNS0_23logical_xor_kernel_cudaERNS_14TensorIteratorEENKUlvE0_clEvENKUlvE8_clEvEUlS4_S4_E_EESt5arrayIPcLm2EEEEviT0_T1_,"ax",@progbits
	.align	128
        .global         _ZN2at6native29vectorized_elementwise_kernelILi2ENS0_13AUnaryFunctorIN3c108BFloat16ES4_bZZZNS0_23logical_xor_kernel_cudaERNS_14TensorIteratorEENKUlvE0_clEvENKUlvE8_clEvEUlS4_S4_E_EESt5arrayIPcLm2EEEEviT0_T1_
        .type           _ZN2at6native29vectorized_elementwise_kernelILi2ENS0_13AUnaryFunctorIN3c108BFloat16ES4_bZZZNS0_23logical_xor_kernel_cudaERNS_14TensorIteratorEENKUlvE0_clEvENKUlvE8_clEvEUlS4_S4_E_EESt5arrayIPcLm2EEEEviT0_T1_,@function
        .size           _ZN2at6native29vectorized_elementwise_kernelILi2ENS0_13AUnaryFunctorIN3c108BFloat16ES4_bZZZNS0_23logical_xor_kernel_cudaERNS_14TensorIteratorEENKUlvE0_clEvENKUlvE8_clEvEUlS4_S4_E_EESt5arrayIPcLm2EEEEviT0_T1_,(.L_x_43753 - _ZN2at6native29vectorized_elementwise_kernelILi2ENS0_13AUnaryFunctorIN3c108BFloat16ES4_bZZZNS0_23logical_xor_kernel_cudaERNS_14TensorIteratorEENKUlvE0_clEvENKUlvE8_clEvEUlS4_S4_E_EESt5arrayIPcLm2EEEEviT0_T1_)
        .other          _ZN2at6native29vectorized_elementwise_kernelILi2ENS0_13AUnaryFunctorIN3c108BFloat16ES4_bZZZNS0_23logical_xor_kernel_cudaERNS_14TensorIteratorEENKUlvE0_clEvENKUlvE8_clEvEUlS4_S4_E_EESt5arrayIPcLm2EEEEviT0_T1_,@"STO_CUDA_ENTRY STV_DEFAULT"
_ZN2at6native29vectorized_elementwise_kernelILi2ENS0_13AUnaryFunctorIN3c108BFloat16ES4_bZZZNS0_23logical_xor_kernel_cudaERNS_14TensorIteratorEENKUlvE0_clEvENKUlvE8_clEvEUlS4_S4_E_EESt5arrayIPcLm2EEEEviT0_T1_:
.text._ZN2at6native29vectorized_elementwise_kernelILi2ENS0_13AUnaryFunctorIN3c108BFloat16ES4_bZZZNS0_23logical_xor_kernel_cudaERNS_14TensorIteratorEENKUlvE0_clEvENKUlvE8_clEvEUlS4_S4_E_EESt5arrayIPcLm2EEEEviT0_T1_:
[----:B------:R-:W-:Y:S01]  /*0000*/  LDC R1, c[0x0][0x28] ;  /* 0x00000a00ff017b82 */ /* 0x000fe20000000800 */
[----:B------:R-:W0:Y:S01]  /*0010*/  S2R R3, SR_CTAID.X ;  /* 0x0000000000037919 */ /* 0x000e220000002500 */
[----:B------:R-:W-:-:S06]  /*0020*/  ULDC UR4, c[0x0][0x210] ;  /* 0x0000840000047ab9 */ /* 0x000fcc0000000800 */
[----:B------:R-:W1:Y:S01]  /*0030*/  LDC.U16 R9, c[0x0][0x216] ;  /* 0x00008580ff097b82 */ /* 0x000e620000000400 */
[----:B0-----:R-:W-:-:S05]  /*0040*/  IMAD.SHL.U32 R3, R3, 0x400, RZ ;  /* 0x0000040003037824 */ /* 0x001fca00078e00ff */
[----:B------:R-:W-:Y:S01]  /*0050*/  IADD3 R5, -R3, UR4, RZ ;  /* 0x0000000403057c10 */ /* 0x000fe2000fffe1ff */
[----:B------:R-:W-:-:S03]  /*0060*/  ULDC.64 UR4, c[0x0][0x208] ;  /* 0x0000820000047ab9 */ /* 0x000fc60000000a00 */
[----:B------:R-:W-:-:S13]  /*0070*/  ISETP.GE.U32.AND P0, PT, R5, 0x400, PT ;  /* 0x000004000500780c */ /* 0x000fda0003f06070 */
[----:B------:R-:W-:Y:S05]  /*0080*/  @!P0 BRA `(.L_x_568) ;  /* 0x0000000000ec8947 */ /* 0x000fea0003800000 */
[----:B------:R-:W0:Y:S01]  /*0090*/  S2R R13, SR_TID.X ;  /* 0x00000000000d7919 */ /* 0x000e220000002100 */
[----:B------:R-:W2:Y:S01]  /*00a0*/  LDC.64 R4, c[0x0][0x220] ;  /* 0x00008800ff047b82 */ /* 0x000ea20000000a00 */
[----:B------:R-:W-:Y:S01]  /*00b0*/  ULDC.64 UR6, c[0x0][0x218] ;  /* 0x0000860000067ab9 */ /* 0x000fe20000000a00 */
[----:B--2---:R-:W-:-:S04]  /*00c0*/  IMAD.WIDE R4, R3, 0x2, R4 ;  /* 0x0000000203047825 */ /* 0x004fc800078e0204 */
[----:B0-----:R-:W-:-:S05]  /*00d0*/  IMAD.WIDE.U32 R4, R13, 0x4, R4 ;  /* 0x000000040d047825 */ /* 0x001fca00078e0004 */
[----:B------:R-:W2:Y:S04]  /*00e0*/  LDG.E R6, desc[UR4][R4.64] ;  /* 0x0000000404067981 */ /* 0x000ea8000c1e1900 */
[----:B------:R-:W3:Y:S04]  /*00f0*/  LDG.E R8, desc[UR4][R4.64+0x200] ;  /* 0x0002000404087981 */ /* 0x000ee8000c1e1900 */
[----:B------:R-:W4:Y:S04]  /*0100*/  LDG.E R10, desc[UR4][R4.64+0x400] ;  /* 0x00040004040a7981 */ /* 0x000f28000c1e1900 */
[----:B------:R3:W5:Y:S01]  /*0110*/  LDG.E R11, desc[UR4][R4.64+0x600] ;  /* 0x00060004040b7981 */ /* 0x000762000c1e1900 */
[----:B-1----:R-:W-:Y:S01]  /*0120*/  IMAD.U32 R9, R9, 0x10000, RZ ;  /* 0x0001000009097824 */ /* 0x002fe200078e00ff */
[----:B------:R-:W-:-:S04]  /*0130*/  IADD3 R2, P0, R3, UR6, RZ ;  /* 0x0000000603027c10 */ /* 0x000fc8000ff1e0ff */
[----:B------:R-:W-:Y:S01]  /*0140*/  FSETP.NEU.FTZ.AND P2, PT, R9, RZ, PT ;  /* 0x000000ff0900720b */ /* 0x000fe20003f5d000 */
[----:B------:R-:W-:Y:S02]  /*0150*/  IMAD.X R3, RZ, RZ, UR7, P0 ;  /* 0x00000007ff037e24 */ /* 0x000fe400080e06ff */
[----:B------:R-:W-:Y:S01]  /*0160*/  IMAD.WIDE R2, R13, 0x2, R2 ;  /* 0x000000020d027825 */ /* 0x000fe200078e0202 */
[----:B--2---:R-:W-:-:S03]  /*0170*/  PRMT R0, R6, 0x7632, R0 ;  /* 0x0000763206007816 */ /* 0x004fc60000000000 */
[----:B------:R-:W-:Y:S02]  /*0180*/  IMAD.U32 R6, R6, 0x10000, RZ ;  /* 0x0001000006067824 */ /* 0x000fe400078e00ff */
[----:B---3--:R-:W-:Y:S02]  /*0190*/  IMAD.U32 R5, R8, 0x10000, RZ ;  /* 0x0001000008057824 */ /* 0x008fe400078e00ff */
[----:B------:R-:W-:Y:S01]  /*01a0*/  IMAD.U32 R7, R0, 0x10000, RZ ;  /* 0x0001000000077824 */ /* 0x000fe200078e00ff */
[----:B------:R-:W-:Y:S02]  /*01b0*/  PRMT R0, R8, 0x7632, R0 ;  /* 0x0000763208007816 */ /* 0x000fe40000000000 */
[----:B----4-:R-:W-:Y:S02]  /*01c0*/  PRMT R4, R10, 0x7632, R4 ;  /* 0x000076320a047816 */ /* 0x010fe40000000004 */
[----:B------:R-:W-:Y:S01]  /*01d0*/  FSETP.NEU.FTZ.AND P4, PT, R6, RZ, PT ;  /* 0x000000ff0600720b */ /* 0x000fe20003f9d000 */
[----:B------:R-:W-:Y:S01]  /*01e0*/  IMAD.U32 R0, R0, 0x10000, RZ ;  /* 0x0001000000007824 */ /* 0x000fe200078e00ff */
[----:B------:R-:W-:Y:S01]  /*01f0*/  FSETP.NEU.FTZ.AND P5, PT, R5, RZ, PT ;  /* 0x000000ff0500720b */ /* 0x000fe20003fbd000 */
[----:B------:R-:W-:Y:S01]  /*0200*/  IMAD.U32 R4, R4, 0x10000, RZ ;  /* 0x0001000004047824 */ /* 0x000fe200078e00ff */
[----:B------:R-:W-:Y:S01]  /*0210*/  PLOP3.LUT P4, PT, P2, P4, PT, 0x28, 0x0 ;  /* 0x000000000000781c */ /* 0x000fe20001788570 */
[----:B------:R-:W-:Y:S01]  /*0220*/  IMAD.U32 R6, R10, 0x10000, RZ ;  /* 0x000100000a067824 */ /* 0x000fe200078e00ff */
[----:B------:R-:W-:-:S02]  /*0230*/  FSETP.NEU.FTZ.AND P1, PT, R0, RZ, PT ;  /* 0x000000ff0000720b */ /* 0x000fc40003f3d000 */
[C---:B-----5:R-:W-:Y:S02]  /*0240*/  PRMT R0, R11.reuse, 0x7632, R0 ;  /* 0x000076320b007816 */ /* 0x060fe40000000000 */
[----:B------:R-:W-:Y:S01]  /*0250*/  FSETP.NEU.FTZ.AND P3, PT, R4, RZ, PT ;  /* 0x000000ff0400720b */ /* 0x000fe20003f7d000 */
[----:B------:R-:W-:Y:S01]  /*0260*/  IMAD.U32 R4, R11, 0x10000, RZ ;  /* 0x000100000b047824 */ /* 0x000fe200078e00ff */
[----:B------:R-:W-:Y:S01]  /*0270*/  PLOP3.LUT P5, PT, P2, P5, PT, 0x28, 0x0 ;  /* 0x000000000000781c */ /* 0x000fe200017aa570 */
[----:B------:R-:W-:Y:S01]  /*0280*/  IMAD.U32 R5, R0, 0x10000, RZ ;  /* 0x0001000000057824 */ /* 0x000fe200078e00ff */
[----:B------:R-:W-:Y:S02]  /*0290*/  SEL R0, RZ, 0x1, !P4 ;  /* 0x00000001ff007807 */ /* 0x000fe40006000000 */
[----:B------:R-:W-:Y:S02]  /*02a0*/  FSETP.NEU.FTZ.AND P4, PT, R4, RZ, PT ;  /* 0x000000ff0400720b */ /* 0x000fe40003f9d000 */
[----:B------:R-:W-:-:S02]  /*02b0*/  SEL R4, RZ, 0x1, !P5 ;  /* 0x00000001ff047807 */ /* 0x000fc40006800000 */
[----:B------:R-:W-:Y:S02]  /*02c0*/  FSETP.NEU.FTZ.AND P0, PT, R7, RZ, PT ;  /* 0x000000ff0700720b */ /* 0x000fe40003f1d000 */
[----:B------:R-:W-:Y:S02]  /*02d0*/  FSETP.NEU.FTZ.AND P6, PT, R6, RZ, PT ;  /* 0x000000ff0600720b */ /* 0x000fe40003fdd000 */
[----:B------:R-:W-:Y:S02]  /*02e0*/  FSETP.NEU.FTZ.AND P5, PT, R5, RZ, PT ;  /* 0x000000ff0500720b */ /* 0x000fe40003fbd000 */
[----:B------:R-:W-:Y:S02]  /*02f0*/  PLOP3.LUT P6, PT, P2, P6, PT, 0x28, 0x0 ;  /* 0x000000000000781c */ /* 0x000fe400017cc570 */
[----:B------:R-:W-:Y:S02]  /*0300*/  PLOP3.LUT P4, PT, P2, P4, PT, 0x28, 0x0 ;  /* 0x000000000000781c */ /* 0x000fe40001788570 */
[----:B------:R-:W-:-:S02]  /*0310*/  PLOP3.LUT P0, PT, P2, P0, PT, 0x28, 0x0 ;  /* 0x000000000000781c */ /* 0x000fc40001700570 */
[----:B------:R-:W-:Y:S02]  /*0320*/  PLOP3.LUT P1, PT, P2, P1, PT, 0x28, 0x0 ;  /* 0x000000000000781c */ /* 0x000fe40001722570 */
[----:B------:R-:W-:Y:S02]  /*0330*/  PLOP3.LUT P3, PT, P2, P3, PT, 0x28, 0x0 ;  /* 0x000000000000781c */ /* 0x000fe40001766570 */
[----:B------:R-:W-:Y:S02]  /*0340*/  PLOP3.LUT P5, PT, P2, P5, PT, 0x28, 0x0 ;  /* 0x000000000000781c */ /* 0x000fe400017aa570 */
[----:B------:R-:W-:Y:S02]  /*0350*/  SEL R6, RZ, 0x1, !P6 ;  /* 0x00000001ff067807 */ /* 0x000fe40007000000 */
[----:B------:R-:W-:Y:S02]  /*0360*/  SEL R8, RZ, 0x1, !P4 ;  /* 0x00000001ff087807 */ /* 0x000fe40006000000 */
[----:B------:R-:W-:-:S02]  /*0370*/  SEL R5, RZ, 0x1, !P0 ;  /* 0x00000001ff057807 */ /* 0x000fc40004000000 */
[----:B------:R-:W-:Y:S02]  /*0380*/  SEL R7, RZ, 0x1, !P1 ;  /* 0x00000001ff077807 */ /* 0x000fe40004800000 */
[----:B------:R-:W-:Y:S02]  /*0390*/  SEL R9, RZ, 0x1, !P3 ;  /* 0x00000001ff097807 */ /* 0x000fe40005800000 */
[----:B------:R-:W-:Y:S02]  /*03a0*/  SEL R11, RZ, 0x1, !P5 ;  /* 0x00000001ff0b7807 */ /* 0x000fe40006800000 */
[----:B------:R-:W-:Y:S02]  /*03b0*/  PRMT R5, R5, 0x7604, R0 ;  /* 0x0000760405057816 */ /* 0x000fe40000000000 */
[----:B------:R-:W-:Y:S02]  /*03c0*/  PRMT R7, R7, 0x7604, R4 ;  /* 0x0000760407077816 */ /* 0x000fe40000000004 */
[----:B------:R-:W-:Y:S01]  /*03d0*/  PRMT R9, R9, 0x7604, R6 ;  /* 0x0000760409097816 */ /* 0x000fe20000000006 */
[----:B------:R-:W-:Y:S01]  /*03e0*/  STG.E.U16 desc[UR4][R2.64], R5 ;  /* 0x0000000502007986 */ /* 0x000fe2000c101504 */
[----:B------:R-:W-:-:S03]  /*03f0*/  PRMT R11, R11, 0x7604, R8 ;  /* 0x000076040b0b7816 */ /* 0x000fc60000000008 */
[----:B------:R-:W-:Y:S04]  /*0400*/  STG.E.U16 desc[UR4][R2.64+0x100], R7 ;  /* 0x0001000702007986 */ /* 0x000fe8000c101504 */
[----:B------:R-:W-:Y:S04]  /*0410*/  STG.E.U16 desc[UR4][R2.64+0x200], R9 ;  /* 0x0002000902007986 */ /* 0x000fe8000c101504 */
[----:B------:R-:W-:Y:S01]  /*0420*/  STG.E.U16 desc[UR4][R2.64+0x300], R11 ;  /* 0x0003000b02007986 */ /* 0x000fe2000c101504 */
[----:B------:R-:W-:Y:S05]  /*0430*/  EXIT ;  /* 0x000000000000794d */ /* 0x000fea0003800000 */
.L_x_568:
[----:B------:R-:W0:Y:S01]  /*0440*/  S2R R20, SR_TID.X ;  /* 0x0000000000147919 */ /* 0x000e220000002100 */
[----:B------:R-:W-:Y:S02]  /*0450*/  PRMT R22, RZ, 0x7610, R22 ;  /* 0x00007610ff167816 */ /* 0x000fe40000000016 */
[----:B0-----:R-:W-:Y:S01]  /*0460*/  ISETP.GE.AND P4, PT, R20, R5, PT ;  /* 0x000000051400720c */ /* 0x001fe20003f86270 */
[----:B------:R-:W-:-:S12]  /*0470*/  IMAD.MOV.U32 R0, RZ, RZ, R20 ;  /* 0x000000ffff007224 */ /* 0x000fd800078e0014 */
[----:B------:R-:W-:Y:S02]  /*0480*/  @!P4 IMAD.IADD R19, R3, 0x1, R0 ;  /* 0x000000010313c824 */ /* 0x000fe400078e0200 */
[----:B------:R-:W-:-:S05]  /*0490*/  @!P4 VIADD R0, R0, 0x80 ;  /* 0x000000800000c836 */ /* 0x000fca0000000000 */
[----:B------:R-:W-:-:S13]  /*04a0*/  ISETP.GE.AND P1, PT, R0, R5, PT ;  /* 0x000000050000720c */ /* 0x000fda0003f26270 */
[----:B------:R-:W-:Y:S01]  /*04b0*/  @!P1 IMAD.IADD R27, R3, 0x1, R0 ;  /* 0x00000001031b9824 */ /* 0x000fe200078e0200 */
[----:B------:R-:W0:Y:S01]  /*04c0*/  @!P1 LDC.64 R16, c[0x0][0x220] ;  /* 0x00008800ff109b82 */ /* 0x000e220000000a00 */
[----:B------:R-:W-:-:S05]  /*04d0*/  @!P1 VIADD R0, R0, 0x80 ;  /* 0x0000008000009836 */ /* 0x000fca0000000000 */
[----:B------:R-:W-:-:S13]  /*04e0*/  ISETP.GE.AND P2, PT, R0, R5, PT ;  /* 0x000000050000720c */ /* 0x000fda0003f46270 */
[----:B------:R-:W-:Y:S01]  /*04f0*/  @!P2 IMAD.IADD R2, R3, 0x1, R0 ;  /* 0x000000010302a824 */ /* 0x000fe200078e0200 */
[----:B------:R-:W2:Y:S01]  /*0500*/  @!P2 LDC.64 R14, c[0x0][0x220] ;  /* 0x00008800ff0eab82 */ /* 0x000ea20000000a00 */
[----:B------:R-:W-:Y:S02]  /*0510*/  @!P2 VIADD R0, R0, 0x80 ;  /* 0x000000800000a836 */ /* 0x000fe40000000000 */
[----:B0-----:R-:W-:-:S03]  /*0520*/  @!P1 IMAD.WIDE.U32 R16, R27, 0x2, R16 ;  /* 0x000000021b109825 */ /* 0x001fc600078e0010 */
[C---:B------:R-:W-:Y:S02]  /*0530*/  ISETP.GE.AND P3, PT, R0.reuse, R5, PT ;  /* 0x000000050000720c */ /* 0x040fe40003f66270 */
[----:B------:R0:W3:Y:S11]  /*0540*/  @!P1 LDG.E.U16 R22, desc[UR4][R16.64] ;  /* 0x0000000410169981 */ /* 0x0000f6000c1e1500 */
[----:B------:R-:W-:Y:S01]  /*0550*/  @!P3 IMAD.IADD R25, R3, 0x1, R0 ;  /* 0x000000010319b824 */ /* 0x000fe200078e0200 */
[----:B------:R-:W4:Y:S01]  /*0560*/  @!P3 LDC.64 R12, c[0x0][0x220] ;  /* 0x00008800ff0cbb82 */ /* 0x000f220000000a00 */
[----:B------:R-:W-:-:S05]  /*0570*/  @!P3 VIADD R0, R0, 0x80 ;  /* 0x000000800000b836 */ /* 0x000fca0000000000 */
[----:B------:R-:W-:Y:S01]  /*0580*/  ISETP.GE.AND P5, PT, R0, R5, PT ;  /* 0x000000050000720c */ /* 0x000fe20003fa6270 */
[----:B--2---:R-:W-:Y:S01]  /*0590*/  @!P2 IMAD.WIDE.U32 R14, R2, 0x2, R14 ;  /* 0x00000002020ea825 */ /* 0x004fe200078e000e */
[----:B0-----:R-:W0:Y:S11]  /*05a0*/  @!P4 LDC.64 R16, c[0x0][0x220] ;  /* 0x00008800ff10cb82 */ /* 0x001e360000000a00 */
[----:B------:R-:W-:Y:S01]  /*05b0*/  @!P5 IMAD.IADD R23, R3, 0x1, R0 ;  /* 0x000000010317d824 */ /* 0x000fe200078e0200 */
[----:B------:R-:W2:Y:S01]  /*05c0*/  @!P5 LDC.64 R28, c[0x0][0x220] ;  /* 0x00008800ff1cdb82 */ /* 0x000ea20000000a00 */
[----:B------:R-:W-:-:S05]  /*05d0*/  @!P5 VIADD R0, R0, 0x80 ;  /* 0x000000800000d836 */ /* 0x000fca0000000000 */
[----:B------:R-:W-:Y:S02]  /*05e0*/  ISETP.GE.AND P0, PT, R0, R5, PT ;  /* 0x000000050000720c */ /* 0x000fe40003f06270 */
[----:B------:R-:W-:-:S06]  /*05f0*/  PRMT R2, RZ, 0x7610, R2 ;  /* 0x00007610ff027816 */ /* 0x000fcc0000000002 */
[----:B------:R5:W3:Y:S05]  /*0600*/  @!P2 LDG.E.U16 R2, desc[UR4][R14.64] ;  /* 0x000000040e02a981 */ /* 0x000aea000c1e1500 */
[----:B------:R-:W-:Y:S02]  /*0610*/  @!P0 IMAD.IADD R27, R3, 0x1, R0 ;  /* 0x00000001031b8824 */ /* 0x000fe400078e0200 */
[----:B------:R-:W-:-:S05]  /*0620*/  @!P0 VIADD R0, R0, 0x80 ;  /* 0x0000008000008836 */ /* 0x000fca0000000000 */
[----:B------:R-:W-:Y:S01]  /*0630*/  ISETP.GE.AND P2, PT, R0, R5, PT ;  /* 0x000000050000720c */ /* 0x000fe20003f46270 */
[----:B--2---:R-:W-:Y:S01]  /*0640*/  @!P5 IMAD.WIDE.U32 R28, R23, 0x2, R28 ;  /* 0x00000002171cd825 */ /* 0x004fe200078e001c */
[----:B------:R-:W-:-:S03]  /*0650*/  PRMT R23, RZ, 0x7610, R23 ;  /* 0x00007610ff177816 */ /* 0x000fc60000000017 */
[----:B----4-:R-:W-:-:S05]  /*0660*/  @!P3 IMAD.WIDE.U32 R12, R25, 0x2, R12 ;  /* 0x00000002190cb825 */ /* 0x010fca00078e000c */
[----:B------:R2:W4:Y:S03]  /*0670*/  @!P3 LDG.E.U16 R23, desc[UR4][R12.64] ;  /* 0x000000040c17b981 */ /* 0x000526000c1e1500 */
[----:B------:R-:W-:Y:S01]  /*0680*/  @!P2 IMAD.IADD R25, R3, 0x1, R0 ;  /* 0x000000010319a824 */ /* 0x000fe200078e0200 */
[----:B-----5:R-:W5:Y:S01]  /*0690*/  @!P2 LDC.64 R14, c[0x0][0x220] ;  /* 0x00008800ff0eab82 */ /* 0x020f620000000a00 */
[----:B------:R-:W-:-:S07]  /*06a0*/  @!P2 VIADD R0, R0, 0x80 ;  /* 0x000000800000a836 */ /* 0x000fce0000000000 */
[----:B--2---:R-:W2:Y:S01]  /*06b0*/  @!P0 LDC.64 R12, c[0x0][0x220] ;  /* 0x00008800ff0c8b82 */ /* 0x004ea20000000a00 */
[----:B------:R-:W-:Y:S02]  /*06c0*/  ISETP.GE.AND P1, PT, R0, R5, PT ;  /* 0x000000050000720c */ /* 0x000fe40003f26270 */
[----:B------:R-:W-:Y:S01]  /*06d0*/  PRMT R24, RZ, 0x7610, R24 ;  /* 0x00007610ff187816 */ /* 0x000fe20000000018 */
[----:B0-----:R-:W-:Y:S01]  /*06e0*/  @!P4 IMAD.WIDE.U32 R18, R19, 0x2, R16 ;  /* 0x000000021312c825 */ /* 0x001fe200078e0010 */
[----:B------:R-:W-:-:S04]  /*06f0*/  PRMT R26, RZ, 0x7610, R26 ;  /* 0x00007610ff1a7816 */ /* 0x000fc8000000001a */
[----:B------:R0:W4:Y:S04]  /*0700*/  @!P5 LDG.E.U16 R24, desc[UR4][R28.64] ;  /* 0x000000041c18d981 */ /* 0x000128000c1e1500 */
[----:B------:R1:W4:Y:S01]  /*0710*/  @!P4 LDG.E.U16 R26, desc[UR4][R18.64] ;  /* 0x00000004121ac981 */ /* 0x000322000c1e1500 */
[----:B------:R-:W1:Y:S01]  /*0720*/  @!P1 LDC.64 R16, c[0x0][0x220] ;  /* 0x00008800ff109b82 */ /* 0x000e620000000a00 */
[----:B-----5:R-:W-:Y:S01]  /*0730*/  @!P2 IMAD.WIDE.U32 R14, R25, 0x2, R14 ;  /* 0x00000002190ea825 */ /* 0x020fe200078e000e */
[----:B------:R-:W-:-:S03]  /*0740*/  PRMT R25, RZ, 0x7610, R25 ;  /* 0x00007610ff197816 */ /* 0x000fc60000000019 */
[----:B--2---:R-:W-:Y:S01]  /*0750*/  @!P0 IMAD.WIDE.U32 R12, R27, 0x2, R12 ;  /* 0x000000021b0c8825 */ /* 0x004fe200078e000c */
[----:B------:R-:W-:Y:S02]  /*0760*/  PRMT R27, RZ, 0x7610, R27 ;  /* 0x00007610ff1b7816 */ /* 0x000fe4000000001b */
[----:B------:R-:W2:Y:S04]  /*0770*/  @!P2 LDG.E.U16 R25, desc[UR4][R14.64] ;  /* 0x000000040e19a981 */ /* 0x000ea8000c1e1500 */
[----:B------:R5:W2:Y:S01]  /*0780*/  @!P0 LDG.E.U16 R27, desc[UR4][R12.64] ;  /* 0x000000040c1b8981 */ /* 0x000aa2000c1e1500 */
[--C-:B0-----:R-:W-:Y:S01]  /*0790*/  @!P1 IMAD.IADD R29, R3, 0x1, R0.reuse ;  /* 0x00000001031d9824 */ /* 0x101fe200078e0200 */
[----:B------:R-:W-:-:S03]  /*07a0*/  PRMT R0, RZ, 0x7610, R0 ;  /* 0x00007610ff007816 */ /* 0x000fc60000000000 */
[----:B-1----:R-:W-:-:S05]  /*07b0*/  @!P1 IMAD.WIDE.U32 R16, R29, 0x2, R16 ;  /* 0x000000021d109825 */ /* 0x002fca00078e0010 */
[----:B------:R-:W2:Y:S01]  /*07c0*/  @!P1 LDG.E.U16 R0, desc[UR4][R16.64] ;  /* 0x0000000410009981 */ /* 0x000ea2000c1e1500 */
[C---:B------:R-:W-:Y:S02]  /*07d0*/  VIADD R18, R20.reuse, 0x80 ;  /* 0x0000008014127836 */ /* 0x040fe40000000000 */
[----:B-----5:R-:W-:-:S03]  /*07e0*/  VIADD R12, R20, 0x100 ;  /* 0x00000100140c7836 */ /* 0x020fc60000000000 */
[-C--:B------:R-:W-:Y:S02]  /*07f0*/  ISETP.GE.AND P1, PT, R18, R5.reuse, PT ;  /* 0x000000051200720c */ /* 0x080fe40003f26270 */
[----:B------:R-:W-:Y:S01]  /*0800*/  ISETP.GE.AND P6, PT, R12, R5, PT ;  /* 0x000000050c00720c */ /* 0x000fe20003fc6270 */
[----:B------:R-:W-:-:S05]  /*0810*/  VIADD R12, R20, 0x180 ;  /* 0x00000180140c7836 */ /* 0x000fca0000000000 */
[----:B------:R-:W-:-:S05]  /*0820*/  ISETP.GE.AND P5, PT, R12, R5, PT ;  /* 0x000000050c00720c */ /* 0x000fca0003fa6270 */
[C---:B------:R-:W-:Y:S02]  /*0830*/  @!P1 IMAD.U32 R13, R9.reuse, 0x10000, RZ ;  /* 0x00010000090d9824 */ /* 0x040fe400078e00ff */
[----:B------:R-:W-:-:S03]  /*0840*/  @!P6 IMAD.U32 R12, R9, 0x10000, RZ ;  /* 0x00010000090ce824 */ /* 0x000fc600078e00ff */
[----:B------:R-:W-:Y:S02]  /*0850*/  @!P1 FSETP.NEU.FTZ.AND P2, PT, R13, RZ, PT ;  /* 0x000000ff0d00920b */ /* 0x000fe40003f5d000 */
[----:B------:R-:W-:Y:S01]  /*0860*/  @!P6 FSETP.NEU.FTZ.AND P3, PT, R12, RZ, PT ;  /* 0x000000ff0c00e20b */ /* 0x000fe20003f7d000 */
[----:B------:R-:W-:Y:S02]  /*0870*/  @!P5 IMAD.U32 R12, R9, 0x10000, RZ ;  /* 0x00010000090cd824 */ /* 0x000fe400078e00ff */
[----:B------:R-:W-:Y:S01]  /*0880*/  @!P4 IMAD.IADD R15, R3, 0x1, R20 ;  /* 0x00000001030fc824 */ /* 0x000fe200078e0214 */
[----:B------:R-:W-:Y:S04]  /*0890*/  BSSY B0, `(.L_x_569) ;  /* 0x000006d000007945 */ /* 0x000fe80003800000 */
[----:B------:R-:W-:Y:S01]  /*08a0*/  BSSY B1, `(.L_x_570) ;  /* 0x0000064000017945 */ /* 0x000fe20003800000 */
[----:B---3--:R-:W-:-:S05]  /*08b0*/  @!P1 IMAD.U32 R22, R22, 0x10000, RZ ;  /* 0x0001000016169824 */ /* 0x008fca00078e00ff */
[----:B------:R-:W-:-:S04]  /*08c0*/  @!P1 FSETP.NEU.FTZ.AND P0, PT, R22, RZ, PT ;  /* 0x000000ff1600920b */ /* 0x000fc80003f1d000 */
[----:B------:R-:W-:-:S04]  /*08d0*/  @!P1 PLOP3.LUT P0, PT, P2, P0, PT, 0x28, 0x0 ;  /* 0x000000000000981c */ /* 0x000fc80001700570 */
[----:B------:R-:W-:Y:S02]  /*08e0*/  @!P1 SEL R4, RZ, 0x1, !P0 ;  /* 0x00000001ff049807 */ /* 0x000fe40004000000 */
[----:B------:R-:W-:Y:S01]  /*08f0*/  @!P5 FSETP.NEU.FTZ.AND P0, PT, R12, RZ, PT ;  /* 0x000000ff0c00d20b */ /* 0x000fe20003f1d000 */
[----:B------:R-:W-:-:S05]  /*0900*/  @!P6 IMAD.U32 R2, R2, 0x10000, RZ ;  /* 0x000100000202e824 */ /* 0x000fca00078e00ff */
[----:B------:R-:W-:Y:S01]  /*0910*/  @!P6 FSETP.NEU.FTZ.AND P2, PT, R2, RZ, PT ;  /* 0x000000ff0200e20b */ /* 0x000fe20003f5d000 */
[----:B------:R-:W-:-:S03]  /*0920*/  VIADD R2, R20, 0x200 ;  /* 0x0000020014027836 */ /* 0x000fc60000000000 */
[----:B------:R-:W-:Y:S02]  /*0930*/  @!P6 PLOP3.LUT P3, PT, P3, P2, PT, 0x28, 0x0 ;  /* 0x000000000000e81c */ /* 0x000fe40001f64570 */
[----:B------:R-:W-:Y:S01]  /*0940*/  ISETP.GE.AND P2, PT, R2, R5, PT ;  /* 0x000000050200720c */ /* 0x000fe20003f46270 */
[----:B------:R-:W-:Y:S01]  /*0950*/  VIADD R2, R20, 0x280 ;  /* 0x0000028014027836 */ /* 0x000fe20000000000 */
[----:B------:R-:W-:-:S04]  /*0960*/  @!P6 SEL R6, RZ, 0x1, !P3 ;  /* 0x00000001ff06e807 */ /* 0x000fc80005800000 */
[----:B------:R-:W-:Y:S01]  /*0970*/  ISETP.GE.AND P3, PT, R2, R5, PT ;  /* 0x000000050200720c */ /* 0x000fe20003f66270 */
[----:B----4-:R-:W-:-:S06]  /*0980*/  @!P5 IMAD.U32 R23, R23, 0x10000, RZ ;  /* 0x000100001717d824 */ /* 0x010fcc00078e00ff */
[----:B------:R-:W-:Y:S02]  /*0990*/  @!P2 IMAD.U32 R12, R9, 0x10000, RZ ;  /* 0x00010000090ca824 */ /* 0x000fe400078e00ff */
[----:B------:R-:W-:Y:S01]  /*09a0*/  VIADD R2, R20, 0x300 ;  /* 0x0000030014027836 */ /* 0x000fe20000000000 */
[----:B------:R-:W-:-:S04]  /*09b0*/  @!P5 FSETP.NEU.FTZ.AND P1, PT, R23, RZ, PT ;  /* 0x000000ff1700d20b */ /* 0x000fc80003f3d000 */
[----:B------:R-:W-:Y:S02]  /*09c0*/  @!P5 PLOP3.LUT P0, PT, P0, P1, PT, 0x28, 0x0 ;  /* 0x000000000000d81c */ /* 0x000fe40000702570 */
[----:B------:R-:W-:Y:S02]  /*09d0*/  @!P2 FSETP.NEU.FTZ.AND P1, PT, R12, RZ, PT ;  /* 0x000000ff0c00a20b */ /* 0x000fe40003f3d000 */
[----:B------:R-:W-:Y:S01]  /*09e0*/  ISETP.GE.AND P6, PT, R2, R5, PT ;  /* 0x000000050200720c */ /* 0x000fe20003fc6270 */
[----:B------:R-:W0:Y:S01]  /*09f0*/  @!P4 LDC.64 R12, c[0x0][0x218] ;  /* 0x00008600ff0ccb82 */ /* 0x000e220000000a00 */
[----:B------:R-:W-:Y:S01]  /*0a00*/  @!P4 IMAD.U32 R2, R9, 0x10000, RZ ;  /* 0x000100000902c824 */ /* 0x000fe200078e00ff */
[----:B------:R-:W-:Y:S01]  /*0a10*/  @!P5 SEL R7, RZ, 0x1, !P0 ;  /* 0x00000001ff07d807 */ /* 0x000fe20004000000 */
[----:B------:R-:W-:-:S03]  /*0a20*/  @!P2 IMAD.U32 R24, R24, 0x10000, RZ ;  /* 0x000100001818a824 */ /* 0x000fc600078e00ff */
[----:B------:R-:W-:Y:S01]  /*0a30*/  @!P4 FSETP.NEU.FTZ.AND P0, PT, R2, RZ, PT ;  /* 0x000000ff0200c20b */ /* 0x000fe20003f1d000 */
[----:B------:R-:W-:Y:S01]  /*0a40*/  @!P4 IMAD.U32 R26, R26, 0x10000, RZ ;  /* 0x000100001a1ac824 */ /* 0x000fe200078e00ff */
[----:B------:R-:W-:Y:S01]  /*0a50*/  @!P2 FSETP.NEU.FTZ.AND P5, PT, R24, RZ, PT ;  /* 0x000000ff1800a20b */ /* 0x000fe20003fbd000 */
[----:B------:R-:W-:-:S03]  /*0a60*/  VIADD R2, R20, 0x380 ;  /* 0x0000038014027836 */ /* 0x000fc60000000000 */
[----:B------:R-:W-:Y:S01]  /*0a70*/  @!P2 PLOP3.LUT P5, PT, P1, P5, PT, 0x28, 0x0 ;  /* 0x000000000000a81c */ /* 0x000fe20000faa570 */
[C---:B------:R-:W-:Y:S01]  /*0a80*/  @!P3 IMAD.U32 R14, R9.reuse, 0x10000, RZ ;  /* 0x00010000090eb824 */ /* 0x040fe200078e00ff */
[----:B------:R-:W-:Y:S02]  /*0a90*/  @!P4 FSETP.NEU.FTZ.AND P1, PT, R26, RZ, PT ;  /* 0x000000ff1a00c20b */ /* 0x000fe40003f3d000 */
[----:B------:R-:W-:Y:S02]  /*0aa0*/  @!P2 SEL R8, RZ, 0x1, !P5 ;  /* 0x00000001ff08a807 */ /* 0x000fe40006800000 */
[----:B------:R-:W-:Y:S01]  /*0ab0*/  ISETP.GE.AND P5, PT, R2, R5, PT ;  /* 0x000000050200720c */ /* 0x000fe20003fa6270 */
[----:B------:R-:W-:Y:S01]  /*0ac0*/  @!P6 IMAD.U32 R2, R9, 0x10000, RZ ;  /* 0x000100000902e824 */ /* 0x000fe200078e00ff */
[----:B------:R-:W-:Y:S01]  /*0ad0*/  @!P4 PLOP3.LUT P0, PT, P0, P1, PT, 0x28, 0x0 ;  /* 0x000000000000c81c */ /* 0x000fe20000702570 */
[----:B--2---:R-:W-:Y:S01]  /*0ae0*/  @!P3 IMAD.U32 R27, R27, 0x10000, RZ ;  /* 0x000100001b1bb824 */ /* 0x004fe200078e00ff */
[----:B------:R-:W-:Y:S01]  /*0af0*/  @!P3 FSETP.NEU.FTZ.AND P2, PT, R14, RZ, PT ;  /* 0x000000ff0e00b20b */ /* 0x000fe20003f5d000 */
[----:B------:R-:W-:-:S03]  /*0b00*/  @!P6 IMAD.U32 R25, R25, 0x10000, RZ ;  /* 0x000100001919e824 */ /* 0x000fc600078e00ff */
[----:B------:R-:W-:Y:S02]  /*0b10*/  @!P3 FSETP.NEU.FTZ.AND P1, PT, R27, RZ, PT ;  /* 0x000000ff1b00b20b */ /* 0x000fe40003f3d000 */
[----:B------:R-:W-:Y:S02]  /*0b20*/  @!P4 SEL R21, RZ, 0x1, !P0 ;  /* 0x00000001ff15c807 */ /* 0x000fe40004000000 */
[----:B------:R-:W-:Y:S02]  /*0b30*/  @!P3 PLOP3.LUT P2, PT, P2, P1, PT, 0x28, 0x0 ;  /* 0x000000000000b81c */ /* 0x000fe40001742570 */
[----:B------:R-:W-:Y:S02]  /*0b40*/  @!P6 FSETP.NEU.FTZ.AND P0, PT, R2, RZ, PT ;  /* 0x000000ff0200e20b */ /* 0x000fe40003f1d000 */
[----:B------:R-:W-:Y:S01]  /*0b50*/  @!P6 FSETP.NEU.FTZ.AND P1, PT, R25, RZ, PT ;  /* 0x000000ff1900e20b */ /* 0x000fe20003f3d000 */
[----:B------:R-:W-:-:S03]  /*0b60*/  @!P5 IMAD.U32 R2, R9, 0x10000, RZ ;  /* 0x000100000902d824 */ /* 0x000fc600078e00ff */
[----:B------:R-:W-:Y:S01]  /*0b70*/  @!P6 PLOP3.LUT P0, PT, P0, P1, PT, 0x28, 0x0 ;  /* 0x000000000000e81c */ /* 0x000fe20000702570 */
[----:B------:R-:W-:Y:S01]  /*0b80*/  @!P5 IMAD.U32 R0, R0, 0x10000, RZ ;  /* 0x000100000000d824 */ /* 0x000fe200078e00ff */
[----:B0-----:R-:W-:Y:S01]  /*0b90*/  @!P4 IADD3 R12, P1, R15, R12, RZ ;  /* 0x0000000c0f0cc210 */ /* 0x001fe20007f3e0ff */
[----:B------:R-:W-:Y:S01]  /*0ba0*/  @!P4 VIADD R20, R20, 0x80 ;  /* 0x000000801414c836 */ /* 0x000fe20000000000 */
[----:B------:R-:W-:Y:S02]  /*0bb0*/  P2R R14, PR, RZ, 0x4 ;  /* 0x00000004ff0e7803 */ /* 0x000fe40000000000 */
[----:B------:R-:W-:Y:S01]  /*0bc0*/  @!P5 FSETP.NEU.FTZ.AND P2, PT, R0, RZ, PT ;  /* 0x000000ff0000d20b */ /* 0x000fe20003f5d000 */
[----:B------:R-:W-:Y:S01]  /*0bd0*/  @!P4 IMAD.X R13, RZ, RZ, R13, P1 ;  /* 0x000000ffff0dc224 */ /* 0x000fe200008e060d */
[----:B------:R-:W-:-:S04]  /*0be0*/  @!P5 FSETP.NEU.FTZ.AND P1, PT, R2, RZ, PT ;  /* 0x000000ff0200d20b */ /* 0x000fc80003f3d000 */
[----:B------:R-:W-:Y:S02]  /*0bf0*/  @!P5 PLOP3.LUT P1, PT, P1, P2, PT, 0x28, 0x0 ;  /* 0x000000000000d81c */ /* 0x000fe40000f24570 */
[----:B------:R-:W-:Y:S01]  /*0c00*/  ISETP.GE.AND P2, PT, R20, R5, PT ;  /* 0x000000051400720c */ /* 0x000fe20003f46270 */
[----:B------:R0:W-:Y:S01]  /*0c10*/  @!P4 STG.E.U8 desc[UR4][R12.64], R21 ;  /* 0x000000150c00c986 */ /* 0x0001e2000c101104 */
[----:B------:R-:W-:Y:S02]  /*0c20*/  ISETP.NE.AND P4, PT, R14, RZ, PT ;  /* 0x000000ff0e00720c */ /* 0x000fe40003f85270 */
[----:B------:R-:W-:Y:S02]  /*0c30*/  @!P6 SEL R10, RZ, 0x1, !P0 ;  /* 0x00000001ff0ae807 */ /* 0x000fe40004000000 */
[----:B------:R-:W-:Y:S02]  /*0c40*/  @!P3 SEL R9, RZ, 0x1, !P4 ;  /* 0x00000001ff09b807 */ /* 0x000fe40006000000 */
[----:B------:R-:W-:-:S05]  /*0c50*/  @!P5 SEL R11, RZ, 0x1, !P1 ;  /* 0x00000001ff0bd807 */ /* 0x000fca0004800000 */
[----:B0-----:R-:W-:Y:S05]  /*0c60*/  @P2 BRA `(.L_x_571) ;  /* 0x0000000000382947 */ /* 0x001fea0003800000 */
[----:B------:R-:W-:Y:S01]  /*0c70*/  IMAD.IADD R12, R3, 0x1, R20 ;  /* 0x00000001030c7824 */ /* 0x000fe200078e0214 */
[----:B------:R-:W-:Y:S01]  /*0c80*/  ULDC.64 UR6, c[0x0][0x218] ;  /* 0x0000860000067ab9 */ /* 0x000fe20000000a00 */
[----:B------:R-:W-:-:S03]  /*0c90*/  VIADD R20, R20, 0x80 ;  /* 0x0000008014147836 */ /* 0x000fc60000000000 */
[----:B------:R-:W-:-:S05]  /*0ca0*/  IADD3 R12, P0, R12, UR6, RZ ;  /* 0x000000060c0c7c10 */ /* 0x000fca000ff1e0ff */
[----:B------:R-:W-:Y:S01]  /*0cb0*/  IMAD.X R13, RZ, RZ, UR7, P0 ;  /* 0x00000007ff0d7e24 */ /* 0x000fe200080e06ff */
[----:B------:R-:W-:-:S04]  /*0cc0*/  ISETP.GE.AND P0, PT, R20, R5, PT ;  /* 0x000000051400720c */ /* 0x000fc80003f06270 */
[----:B------:R0:W-:Y:S09]  /*0cd0*/  STG.E.U8 desc[UR4][R12.64], R4 ;  /* 0x000000040c007986 */ /* 0x0001f2000c101104 */
[----:B------:R-:W-:Y:S05]  /*0ce0*/  @P0 BRA `(.L_x_572) ;  /* 0x0000000000380947 */ /* 0x000fea0003800000 */
[----:B0-----:R-:W-:Y:S01]  /*0cf0*/  IMAD.IADD R12, R3, 0x1, R20 ;  /* 0x00000001030c7824 */ /* 0x001fe200078e0214 */
[----:B------:R-:W-:Y:S01]  /*0d00*/  ULDC.64 UR6, c[0x0][0x218] ;  /* 0x0000860000067ab9 */ /* 0x000fe20000000a00 */
[----:B------:R-:W-:-:S03]  /*0d10*/  VIADD R20, R20, 0x80 ;  /* 0x0000008014147836 */ /* 0x000fc60000000000 */
[----:B------:R-:W-:-:S05]  /*0d20*/  IADD3 R12, P0, R12, UR6, RZ ;  /* 0x000000060c0c7c10 */ /* 0x000fca000ff1e0ff */
[----:B------:R-:W-:-:S05]  /*0d30*/  IMAD.X R13, RZ, RZ, UR7, P0 ;  /* 0x00000007ff0d7e24 */ /* 0x000fca00080e06ff */
[----:B------:R0:W-:Y:S03]  /*0d40*/  STG.E.U8 desc[UR4][R12.64], R6 ;  /* 0x000000060c007986 */ /* 0x0001e6000c101104 */
.L_x_571:
[----:B------:R-:W-:-:S13]  /*0d50*/  ISETP.GE.AND P0, PT, R20, R5, PT ;  /* 0x000000051400720c */ /* 0x000fda0003f06270 */
[----:B------:R-:W-:Y:S05]  /*0d60*/  @P0 BRA `(.L_x_573) ;  /* 0x0000000000380947 */ /* 0x000fea0003800000 */
[----:B0-----:R-:W-:Y:S01]  /*0d70*/  IMAD.IADD R12, R3, 0x1, R20 ;  /* 0x00000001030c7824 */ /* 0x001fe200078e0214 */
[----:B------:R-:W-:Y:S01]  /*0d80*/  ULDC.64 UR6, c[0x0][0x218] ;  /* 0x0000860000067ab9 */ /* 0x000fe20000000a00 */
[----:B------:R-:W-:-:S03]  /*0d90*/  VIADD R20, R20, 0x80 ;  /* 0x0000008014147836 */ /* 0x000fc60000000000 */
[----:B------:R-:W-:-:S05]  /*0da0*/  IADD3 R12, P0, R12, UR6, RZ ;  /* 0x000000060c0c7c10 */ /* 0x000fca000ff1e0ff */
[----:B------:R-:W-:-:S05]  /*0db0*/  IMAD.X R13, RZ, RZ, UR7, P0 ;  /* 0x00000007ff0d7e24 */ /* 0x000fca00080e06ff */
[----:B------:R1:W-:Y:S03]  /*0dc0*/  STG.E.U8 desc[UR4][R12.64], R7 ;  /* 0x000000070c007986 */ /* 0x0003e6000c101104 */
.L_x_572:
[----:B------:R-:W-:-:S13]  /*0dd0*/  ISETP.GE.AND P0, PT, R20, R5, PT ;  /* 0x000000051400720c */ /* 0x000fda0003f06270 */
[----:B------:R-:W-:Y:S05]  /*0de0*/  @P0 BRA `(.L_x_574) ;  /* 0x00000000003c0947 */ /* 0x000fea0003800000 */
[----:B------:R-:W-:Y:S01]  /*0df0*/  IMAD.IADD R6, R3, 0x1, R20 ;  /* 0x0000000103067824 */ /* 0x000fe200078e0214 */
[----:B------:R-:W-:Y:S01]  /*0e00*/  ULDC.64 UR6, c[0x0][0x218] ;  /* 0x0000860000067ab9 */ /* 0x000fe20000000a00 */
[----:B------:R-:W-:-:S03]  /*0e10*/  VIADD R20, R20, 0x80 ;  /* 0x0000008014147836 */ /* 0x000fc60000000000 */
[----:B------:R-:W-:-:S05]  /*0e20*/  IADD3 R6, P0, R6, UR6, RZ ;  /* 0x0000000606067c10 */ /* 0x000fca000ff1e0ff */
[----:B-1----:R-:W-:-:S05]  /*0e30*/  IMAD.X R7, RZ, RZ, UR7, P0 ;  /* 0x00000007ff077e24 */ /* 0x002fca00080e06ff */
[----:B------:R1:W-:Y:S03]  /*0e40*/  STG.E.U8 desc[UR4][R6.64], R8 ;  /* 0x0000000806007986 */ /* 0x0003e6000c101104 */
.L_x_573:
[----:B------:R-:W-:-:S13]  /*0e50*/  ISETP.GE.AND P0, PT, R20, R5, PT ;  /* 0x000000051400720c */ /* 0x000fda0003f06270 */
[----:B------:R-:W-:Y:S05]  /*0e60*/  @P0 BREAK B1 ;  /* 0x0000000000010942 */ /* 0x000fea0003800000 */
[----:B------:R-:W-:Y:S05]  /*0e70*/  @P0 BRA `(.L_x_575) ;  /* 0x0000000000380947 */ /* 0x000fea0003800000 */
[----:B01----:R-:W-:Y:S01]  /*0e80*/  IMAD.IADD R6, R3, 0x1, R20 ;  /* 0x0000000103067824 */ /* 0x003fe200078e0214 */
[----:B------:R-:W-:Y:S01]  /*0e90*/  ULDC.64 UR6, c[0x0][0x218] ;  /* 0x0000860000067ab9 */ /* 0x000fe20000000a00 */
[----:B------:R-:W-:-:S03]  /*0ea0*/  VIADD R20, R20, 0x80 ;  /* 0x0000008014147836 */ /* 0x000fc60000000000 */
[----:B------:R-:W-:-:S05]  /*0eb0*/  IADD3 R6, P0, R6, UR6, RZ ;  /* 0x0000000606067c10 */ /* 0x000fca000ff1e0ff */
[----:B------:R-:W-:-:S05]  /*0ec0*/  IMAD.X R7, RZ, RZ, UR7, P0 ;  /* 0x00000007ff077e24 */ /* 0x000fca00080e06ff */
[----:B------:R2:W-:Y:S03]  /*0ed0*/  STG.E.U8 desc[UR4][R6.64], R9 ;  /* 0x0000000906007986 */ /* 0x0005e6000c101104 */
.L_x_574:
[----:B------:R-:W-:Y:S05]  /*0ee0*/  BSYNC B1 ;  /* 0x0000000000017941 */ /* 0x000fea0003800000 */
.L_x_570:
[----:B------:R-:W-:-:S13]  /*0ef0*/  ISETP.GE.AND P0, PT, R20, R5, PT ;  /* 0x000000051400720c */ /* 0x000fda0003f06270 */
[----:B--2---:R-:W2:Y:S01]  /*0f00*/  @!P0 LDC.64 R8, c[0x0][0x218] ;  /* 0x00008600ff088b82 */ /* 0x004ea20000000a00 */
[----:B-1----:R-:W-:Y:S02]  /*0f10*/  @!P0 IMAD.IADD R7, R3, 0x1, R20 ;  /* 0x0000000103078824 */ /* 0x002fe400078e0214 */
[----:B------:R-:W-:-:S03]  /*0f20*/  @!P0 VIADD R20, R20, 0x80 ;  /* 0x0000008014148836 */ /* 0x000fc60000000000 */
[----:B--2---:R-:W-:-:S05]  /*0f30*/  @!P0 IADD3 R6, P1, R7, R8, RZ ;  /* 0x0000000807068210 */ /* 0x004fca0007f3e0ff */
[----:B------:R-:W-:-:S05]  /*0f40*/  @!P0 IMAD.X R7, RZ, RZ, R9, P1 ;  /* 0x000000ffff078224 */ /* 0x000fca00008e0609 */
[----:B------:R2:W-:Y:S03]  /*0f50*/  @!P0 STG.E.U8 desc[UR4][R6.64], R10 ;  /* 0x0000000a06008986 */ /* 0x0005e6000c101104 */
.L_x_575:
[----:B------:R-:W-:Y:S05]  /*0f60*/  BSYNC B0 ;  /* 0x0000000000007941 */ /* 0x000fea0003800000 */
.L_x_569:
[----:B------:R-:W-:Y:S05]  /*0f70*/  WARPSYNC.ALL ;  /* 0x0000000000007948 */ /* 0x000fea0003800000 */
[----:B------:R-:W-:-:S13]  /*0f80*/  ISETP.GE.AND P0, PT, R20, R5, PT ;  /* 0x000000051400720c */ /* 0x000fda0003f06270 */
[----:B------:R-:W-:Y:S05]  /*0f90*/  @P0 EXIT ;  /* 0x000000000000094d */ /* 0x000fea0003800000 */
[----:B------:R-:W-:Y:S01]  /*0fa0*/  IMAD.IADD R3, R3, 0x1, R20 ;  /* 0x0000000103037824 */ /* 0x000fe200078e0214 */
[----:B------:R-:W-:-:S04]  /*0fb0*/  ULDC.64 UR6, c[0x0][0x218] ;  /* 0x0000860000067ab9 */ /* 0x000fc80000000a00 */
[----:B------:R-:W-:-:S05]  /*0fc0*/  IADD3 R2, P0, R3, UR6, RZ ;  /* 0x0000000603027c10 */ /* 0x000fca000ff1e0ff */
[----:B------:R-:W-:-:S05]  /*0fd0*/  IMAD.X R3, RZ, RZ, UR7, P0 ;  /* 0x00000007ff037e24 */ /* 0x000fca00080e06ff */
[----:B------:R-:W-:Y:S01]  /*0fe0*/  STG.E.U8 desc[UR4][R2.64], R11 ;  /* 0x0000000b02007986 */ /* 0x000fe2000c101104 */
[----:B------:R-:W-:Y:S05]  /*0ff0*/  EXIT ;  /* 0x000000000000794d */ /* 0x000fea0003800000 */
.L_x_576:
        /* <DEDUP_REMOVED lines=16> */
.L_x_43753:


//--------------------- .text._ZN2at6native29vectorized_elementwise_kernelILi4ENS0_13AUnaryFunctorIN3c108BFloat16ES4_bZZZNS0_23logical_xor_kernel_cudaERNS_14TensorIteratorEENKUlvE0_clEvENKUlvE8_clEvEUlS4_S4_E_EESt5arrayIPcLm2EEEEviT0_T1_ --------------------------
	.section	.text._ZN2at6native29vectorized_elementwise_kernelILi4ENS0_13AUnaryFunctorIN3c108BFloat16ES4_bZZZNS0_23logical_xor_kernel_cudaERNS_14TensorIteratorEENKUlvE0_clEvENKUlvE8_clEvEUlS4_S4_E_EESt5arrayIPcLm2EEEEviT0_T1_,"ax",@progbits
	.align	128
        .global         _ZN2at6native29vectorized_elementwise_kernelILi4ENS0_13AUnaryFunctorIN3c108BFloat16ES4_bZZZNS0_23logical_xor_kernel_cudaERNS_14TensorIteratorEENKUlvE0_clEvENKUlvE8_clEvEUlS4_S4_E_EESt5arrayIPcLm2EEEEviT0_T1_
        .type           _ZN2at6native29vectorized_elementwise_kernelILi4ENS0_13AUnaryFunctorIN3c108BFloat16ES4_bZZZNS0_23logical_xor_kernel_cudaERNS_14TensorIteratorEENKUlvE0_clEvENKUlvE8_clEvEUlS4_S4_E_EESt5arrayIPcLm2EEEEviT0_T1_,@function
        .size           _ZN2at6native29vectorized_elementwise_kernelILi4ENS0_13AUnaryFunctorIN3c108BFloat16ES4_bZZZNS0_23logical_xor_kernel_cudaERNS_14TensorIteratorEENKUlvE0_clEvENKUlvE8_clEvEUlS4_S4_E_EESt5arrayIPcLm2EEEEviT0_T1_,(.L_x_43754 - _ZN2at6native29vectorized_elementwise_kernelILi4ENS0_13AUnaryFunctorIN3c108BFloat16ES4_bZZZNS0_23logical_xor_kernel_cudaERNS_14TensorIteratorEENKUlvE0_clEvENKUlvE8_clEvEUlS4_S4_E_EESt5arrayIPcLm2EEEEviT0_T1_)
        .other          _ZN2at6native29vectorized_elementwise_kernelILi4ENS0_13AUnaryFunctorIN3c108BFloat16ES4_bZZZNS0_23logical_xor_kernel_cudaERNS_14TensorIteratorEENKUlvE0_clEvENKUlvE8_clEvEUlS4_S4_E_EESt5arrayIPcLm2EEEEviT0_T1_,@"STO_CUDA_ENTRY STV_DEFAULT"
_ZN2at6native29vectorized_elementwise_kernelILi4ENS0_13AUnaryFunctorIN3c108BFloat16ES4_bZZZNS0_23logical_xor_kernel_cudaERNS_14TensorIteratorEENKUlvE0_clEvENKUlvE8_clEvEUlS4_S4_E_EESt5arrayIPcLm2EEEEviT0_T1_:
.text._ZN2at6native29vectorized_elementwise_kernelILi4ENS0_13AUnaryFunctorIN3c108BFloat16ES4_bZZZNS0_23logical_xor_kernel_cudaERNS_14TensorIteratorEENKUlvE0_clEvENKUlvE8_clEvEUlS4_S4_E_EESt5arrayIPcLm2EEEEviT0_T1_:
        /* <DEDUP_REMOVED lines=11> */
[----:B-1----:R-:W-:Y:S01]  /*00b0*/  IMAD.U32 R9, R9, 0x10000, RZ ;  /* 0x0001000009097824 */ /* 0x002fe200078e00ff */
[----:B------:R-:W-:Y:S01]  /*00c0*/  ULDC.64 UR6, c[0x0][0x218] ;  /* 0x0000860000067ab9 */ /* 0x000fe20000000a00 */
[----:B--2---:R-:W-:-:S04]  /*00d0*/  IMAD.WIDE R4, R3, 0x2, R4 ;  /* 0x0000000203047825 */ /* 0x004fc800078e0204 */
[----:B0-----:R-:W-:-:S05]  /*00e0*/  IMAD.WIDE.U32 R6, R0, 0x8, R4 ;  /* 0x0000000800067825 */ /* 0x001fca00078e0004 */
[----:B------:R-:W2:Y:S04]  /*00f0*/  LDG.E.64 R10, desc[UR4][R6.64] ;  /* 0x00000004060a7981 */ /* 0x000ea8000c1e1b00 */
[----:B------:R0:W3:Y:S01]  /*0100*/  LDG.E.64 R4, desc[UR4][R6.64+0x400] ;  /* 0x0004000406047981 */ /* 0x0000e2000c1e1b00 */
[----:B------:R-:W-:Y:S02]  /*0110*/  FSETP.NEU.FTZ.AND P0, PT, R9, RZ, PT ;  /* 0x000000ff0900720b */ /* 0x000fe40003f1d000 */
[C---:B--2---:R-:W-:Y:S01]  /*0120*/  PRMT R2, R10.reuse, 0x7632, R2 ;  /* 0x000076320a027816 */ /* 0x044fe20000000002 */
[----:B------:R-:W-:-:S04]  /*0130*/  IMAD.U32 R8, R10, 0x10000, RZ ;  /* 0x000100000a087824 */ /* 0x000fc800078e00ff */
[----:B------:R-:W-:Y:S01]  /*0140*/  IMAD.U32 R2, R2, 0x10000, RZ ;  /* 0x0001000002027824 */ /* 0x000fe200078e00ff */
[----:B------:R-:W-:Y:S01]  /*0150*/  FSETP.NEU.FTZ.AND P1, PT, R8, RZ, PT ;  /* 0x000000ff0800720b */ /* 0x000fe20003f3d000 */
[----:B------:R-:W-:-:S03]  /*0160*/  IMAD.U32 R8, R11, 0x10000, RZ ;  /* 0x000100000b087824 */ /* 0x000fc600078e00ff */
[----:B------:R-:W-:Y:S02]  /*0170*/  FSETP.NEU.FTZ.AND P2, PT, R2, RZ, PT ;  /* 0x000000ff0200720b */ /* 0x000fe40003f5d000 */
[----:B------:R-:W-:Y:S02]  /*0180*/  PRMT R2, R11, 0x7632, R2 ;  /* 0x000076320b027816 */ /* 0x000fe40000000002 */
[----:B------:R-:W-:Y:S02]  /*0190*/  PLOP3.LUT P1, PT, P0, P1, PT, 0x28, 0x0 ;  /* 0x000000000000781c */ /* 0x000fe40000722570 */
[----:B------:R-:W-:Y:S01]  /*01a0*/  PLOP3.LUT P2, PT, P0, P2, PT, 0x28, 0x0 ;  /* 0x000000000000781c */ /* 0x000fe20000744570 */
[----:B------:R-:W-:Y:S01]  /*01b0*/  IMAD.U32 R9, R2, 0x10000, RZ ;  /* 0x0001000002097824 */ /* 0x000fe200078e00ff */
[----:B0-----:R-:W-:Y:S02]  /*01c0*/  SEL R6, RZ, 0x1, !P1 ;  /* 0x00000001ff067807 */ /* 0x001fe40004800000 */
[----:B------:R-:W-:-:S02]  /*01d0*/  SEL R7, RZ, 0x1, !P2 ;  /* 0x00000001ff077807 */ /* 0x000fc40005000000 */
[C---:B---3--:R-:W-:Y:S01]  /*01e0*/  PRMT R2, R4.reuse, 0x7632, R2 ;  /* 0x0000763204027816 */ /* 0x048fe20000000002 */
[----:B------:R-:W-:Y:S01]  /*01f0*/  IMAD.U32 R4, R4, 0x10000, RZ ;  /* 0x0001000004047824 */ /* 0x000fe200078e00ff */
[----:B------:R-:W-:Y:S02]  /*0200*/  PRMT R7, R7, 0x7604, R6 ;  /* 0x0000760407077816 */ /* 0x000fe40000000006 */
[----:B------:R-:W-:Y:S01]  /*0210*/  FSETP.NEU.FTZ.AND P4, PT, R8, RZ, PT ;  /* 0x000000ff0800720b */ /* 0x000fe20003f9d000 */
[----:B------:R-:W-:Y:S01]  /*0220*/  IMAD.U32 R6, R2, 0x10000, RZ ;  /* 0x0001000002067824 */ /* 0x000fe200078e00ff */
[C---:B------:R-:W-:Y:S01]  /*0230*/  PRMT R2, R5.reuse, 0x7632, R2 ;  /* 0x0000763205027816 */ /* 0x040fe20000000002 */
[----:B------:R-:W-:Y:S01]  /*0240*/  IMAD.U32 R5, R5, 0x10000, RZ ;  /* 0x0001000005057824 */ /* 0x000fe200078e00ff */
[----:B------:R-:W-:Y:S02]  /*0250*/  FSETP.NEU.FTZ.AND P5, PT, R4, RZ, PT ;  /* 0x000000ff0400720b */ /* 0x000fe40003fbd000 */
[----:B------:R-:W-:Y:S01]  /*0260*/  FSETP.NEU.FTZ.AND P1, PT, R6, RZ, PT ;  /* 0x000000ff0600720b */ /* 0x000fe20003f3d000 */
[----:B------:R-:W-:Y:S01]  /*0270*/  IMAD.U32 R2, R2, 0x10000, RZ ;  /* 0x0001000002027824 */ /* 0x000fe200078e00ff */
[----:B------:R-:W-:-:S02]  /*0280*/  PLOP3.LUT P5, PT, P0, P5, PT, 0x28, 0x0 ;  /* 0x000000000000781c */ /* 0x000fc400007aa570 */
[----:B------:R-:W-:Y:S02]  /*0290*/  PLOP3.LUT P6, PT, P0, P1, PT, 0x28, 0x0 ;  /* 0x000000000000781c */ /* 0x000fe400007c2570 */
[----:B------:R-:W-:Y:S02]  /*02a0*/  FSETP.NEU.FTZ.AND P3, PT, R5, RZ, PT ;  /* 0x000000ff0500720b */ /* 0x000fe40003f7d000 */
[----:B------:R-:W-:Y:S02]  /*02b0*/  SEL R4, RZ, 0x1, !P5 ;  /* 0x00000001ff047807 */ /* 0x000fe40006800000 */
[----:B------:R-:W-:Y:S02]  /*02c0*/  SEL R5, RZ, 0x1, !P6 ;  /* 0x00000001ff057807 */ /* 0x000fe40007000000 */
[----:B------:R-:W-:Y:S02]  /*02d0*/  PLOP3.LUT P4, PT, P0, P4, PT, 0x28, 0x0 ;  /* 0x000000000000781c */ /* 0x000fe40000788570 */
[----:B------:R-:W-:-:S02]  /*02e0*/  PLOP3.LUT P3, PT, P0, P3, PT, 0x28, 0x0 ;  /* 0x000000000000781c */ /* 0x000fc40000766570 */
[----:B------:R-:W-:Y:S02]  /*02f0*/  FSETP.NEU.FTZ.AND P2, PT, R9, RZ, PT ;  /* 0x000000ff0900720b */ /* 0x000fe40003f5d000 */
[----:B------:R-:W-:Y:S02]  /*0300*/  FSETP.NEU.FTZ.AND P1, PT, R2, RZ, PT ;  /* 0x000000ff0200720b */ /* 0x000fe40003f3d000 */
[----:B------:R-:W-:Y:S02]  /*0310*/  PRMT R6, R5, 0x7604, R4 ;  /* 0x0000760405067816 */ /* 0x000fe40000000004 */
[----:B------:R-:W-:Y:S02]  /*0320*/  IADD3 R2, P5, R3, UR6, RZ ;  /* 0x0000000603027c10 */ /* 0x000fe4000ffbe0ff */
[----:B------:R-:W-:Y:S02]  /*0330*/  SEL R4, RZ, 0x1, !P4 ;  /* 0x00000001ff047807 */ /* 0x000fe40006000000 */
[----:B------:R-:W-:Y:S01]  /*0340*/  SEL R5, RZ, 0x1, !P3 ;  /* 0x00000001ff057807 */ /* 0x000fe20005800000 */
[----:B------:R-:W-:Y:S01]  /*0350*/  IMAD.X R3, RZ, RZ, UR7, P5 ;  /* 0x00000007ff037e24 */ /* 0x000fe2000a8e06ff */
[----:B------:R-:W-:-:S02]  /*0360*/  PLOP3.LUT P2, PT, P0, P2, PT, 0x28, 0x0 ;  /* 0x000000000000781c */ /* 0x000fc40000744570 */
[----:B------:R-:W-:Y:S01]  /*0370*/  PLOP3.LUT P1, PT, P0, P1, PT, 0x28, 0x0 ;  /* 0x000000000000781c */ /* 0x000fe20000722570 */
[----:B------:R-:W-:Y:S01]  /*0380*/  IMAD.WIDE R2, R0, 0x4, R2 ;  /* 0x0000000400027825 */ /* 0x000fe200078e0202 */
[----:B------:R-:W-:Y:S02]  /*0390*/  PRMT R7, R4, 0x7054, R7 ;  /* 0x0000705404077816 */ /* 0x000fe40000000007 */
[----:B------:R-:W-:Y:S02]  /*03a0*/  PRMT R6, R5, 0x7054, R6 ;  /* 0x0000705405067816 */ /* 0x000fe40000000006 */
[----:B------:R-:W-:Y:S02]  /*03b0*/  SEL R4, RZ, 0x1, !P2 ;  /* 0x00000001ff047807 */ /* 0x000fe40005000000 */
[----:B------:R-:W-:Y:S02]  /*03c0*/  SEL R5, RZ, 0x1, !P1 ;  /* 0x00000001ff057807 */ /* 0x000fe40004800000 */
[----:B------:R-:W-:-:S02]  /*03d0*/  PRMT R7, R4, 0x654, R7 ;  /* 0x0000065404077816 */ /* 0x000fc40000000007 */
[----:B------:R-:W-:-:S03]  /*03e0*/  PRMT R5, R5, 0x654, R6 ;  /* 0x0000065405057816 */ /* 0x000fc60000000006 */
[----:B------:R-:W-:Y:S04]  /*03f0*/  STG.E desc[UR4][R2.64], R7 ;  /* 0x0000000702007986 */ /* 0x000fe8000c101904 */
[----:B------:R-:W-:Y:S01]  /*0400*/  STG.E desc[UR4][R2.64+0x200], R5 ;  /* 0x0002000502007986 */ /* 0x000fe2000c101904 */
[----:B------:R-:W-:Y:S05]  /*0410*/  EXIT ;  /* 0x000000000000794d */ /* 0x000fea0003800000 */
.L_x_577:
        /* <DEDUP_REMOVED lines=145> */
.L_x_580:
        /* <DEDUP_REMOVED lines=8> */
.L_x_581:
        /* <DEDUP_REMOVED lines=8> */
.L_x_582:
        /* <DEDUP_REMOVED lines=9> */
.L_x_583:
[----:B------:R-:W-:Y:S05]  /*0ec0*/  BSYNC B1 ;  /* 0x0000000000017941 */ /* 0x000fea0003800000 */
.L_x_579:
[----:B------:R-:W-:-:S13]  /*0ed0*/  ISETP.GE.AND P0, PT, R20, R5, PT ;  /* 0x000000051400720c */ /* 0x000fda0003f06270 */
[----:B--2---:R-:W2:Y:S01]  /*0ee0*/  @!P0 LDC.64 R8, c[0x0][0x218] ;  /* 0x00008600ff088b82 */ /* 0x004ea20000000a00 */
[----:B-1----:R-:W-:Y:S02]  /*0ef0*/  @!P0 IMAD.IADD R7, R3, 0x1, R20 ;  /* 0x0000000103078824 */ /* 0x002fe400078e0214 */
[----:B------:R-:W-:-:S03]  /*0f00*/  @!P0 VIADD R20, R20, 0x80 ;  /* 0x0000008014148836 */ /* 0x000fc60000000000 */
[----:B--2---:R-:W-:-:S05]  /*0f10*/  @!P0 IADD3 R6, P1, R7, R8, RZ ;  /* 0x0000000807068210 */ /* 0x004fca0007f3e0ff */
[----:B------:R-:W-:-:S05]  /*0f20*/  @!P0 IMAD.X R7, RZ, RZ, R9, P1 ;  /* 0x000000ffff078224 */ /* 0x000fca00008e0609 */
[----:B------:R2:W-:Y:S03]  /*0f30*/  @!P0 STG.E.U8 desc[UR4][R6.64], R10 ;  /* 0x0000000a06008986 */ /* 0x0005e6000c101104 */
.L_x_584:
[----:B------:R-:W-:Y:S05]  /*0f40*/  BSYNC B0 ;  /* 0x0000000000007941 */ /* 0x000fea0003800000 */
.L_x_578:
        /* <DEDUP_REMOVED lines=9> */
.L_x_585:
        /* <DEDUP_REMOVED lines=10> */
.L_x_43754:


//--------------------- .text._ZN2at6native29vectorized_elementwise_kernelILi8ENS0_13AUnaryFunctorIN3c108BFloat16ES4_bZZZNS0_23logical_xor_kernel_cudaERNS_14TensorIteratorEENKUlvE0_clEvENKUlvE8_clEvEUlS4_S4_E_EESt5arrayIPcLm2EEEEviT0_T1_ --------------------------
	.section	.text._ZN2at6native29vectorized_elementwise_kernelILi8ENS0_13AUnaryFunctorIN3c108BFloat16ES4_bZZZNS0_23logical_xor_kernel_cudaERNS_14TensorIteratorEENKUlvE0_clEvENKUlvE8_clEvEUlS4_S4_E_EESt5arrayIPcLm2EEEEviT0_T1_,"ax",@progbits
	.align	128
        .global         _ZN2at6native29vectorized_elementwise_kernelILi8ENS0_13AUnaryFunctorIN3c108BFloat16ES4_bZZZNS0_23logical_xor_kernel_cudaERNS_14TensorIteratorEENKUlvE0_clEvENKUlvE8_clEvEUlS4_S4_E_EESt5arrayIPcLm2EEEEviT0_T1_
        .type           _ZN2at6native29vectorized_elementwise_kernelILi8ENS0_13AUnaryFunctorIN3c108BFloat16ES4_bZZZNS0_23logical_xor_kernel_cudaERNS_14TensorIteratorEENKUlvE0_clEvENKUlvE8_clEvEUlS4_S4_E_EESt5arrayIPcLm2EEEEviT0_T1_,@function
        .size           _ZN2at6native29vectorized_elementwise_kernelILi8ENS0_13AUnaryFunctorIN3c108BFloat16ES4_bZZZNS0_23logical_xor_kernel_cudaERNS_14TensorIteratorEENKUlvE0_clEvENKUlvE8_clEvEUlS4_S4_E_EESt5arrayIPcLm2EEEEviT0_T1_,(.L_x_43755 - _ZN2at6native29vectorized_elementwise_kernelILi8ENS0_13AUnaryFunctorIN3c108BFloat16ES4_bZZZNS0_23logical_xor_kernel_cudaERNS_14TensorIteratorEENKUlvE0_clEvENKUlvE8_clEvEUlS4_S4_E_EESt5arrayIPcLm2EEEEviT0_T1_)
        .other          _ZN2at6native29vectorized_elementwise_kernelILi8ENS0_13AUnaryFunctorIN3c108BFloat16ES4_bZZZNS0_23logical_xor_kernel_cudaERNS_14TensorIteratorEENKUlvE0_clEvENKUlvE8_clEvEUlS4_S4_E_EESt5arrayIPcLm2EEEEviT0_T1_,@"STO_CUDA_ENTRY STV_DEFAULT"
_ZN2at6native29vectorized_elementwise_kernelILi8ENS0_13AUnaryFunctorIN3c108BFloat16ES4_bZZZNS0_23logical_xor_kernel_cudaERNS_14TensorIteratorEENKUlvE0_clEvENKUlvE8_clEvEUlS4_S4_E_EESt5arrayIPcLm2EEEEviT0_T1_:
.text._ZN2at6native29vectorized_elementwise_kernelILi8ENS0_13AUnaryFunctorIN3c108BFloat16ES4_bZZZNS0_23logical_xor_kernel_cudaERNS_14TensorIteratorEENKUlvE0_clEvENKUlvE8_clEvEUlS4_S4_E_EESt5arrayIPcLm2EEEEviT0_T1_:
        /* <DEDUP_REMOVED lines=14> */
[----:B0-----:R-:W-:-:S06]  /*00e0*/  IMAD.WIDE.U32 R4, R0, 0x10, R4 ;  /* 0x0000001000047825 */ /* 0x001fcc00078e0004 */
[----:B------:R-:W2:Y:S01]  /*00f0*/  LDG.E.128 R4, desc[UR4][R4.64] ;  /* 0x0000000404047981 */ /* 0x000ea2000c1e1d00 */
[----:B------:R-:W-:Y:S01]  /*0100*/  FSETP.NEU.FTZ.AND P0, PT, R9, RZ, PT ;  /* 0x000000ff0900720b */ /* 0x000fe20003f1d000 */
[C---:B--2---:R-:W-:Y:S01]  /*0110*/  IMAD.U32 R10, R4.reuse, 0x10000, RZ ;  /* 0x00010000040a7824 */ /* 0x044fe200078e00ff */
[C---:B------:R-:W-:Y:S01]  /*0120*/  PRMT R8, R5.reuse, 0x7632, R8 ;  /* 0x0000763205087816 */ /* 0x040fe20000000008 */
[----:B------:R-:W-:Y:S01]  /*0130*/  IMAD.U32 R11, R5, 0x10000, RZ ;  /* 0x00010000050b7824 */ /* 0x000fe200078e00ff */
[----:B------:R-:W-:Y:S01]  /*0140*/  PRMT R2, R4, 0x7632, R2 ;  /* 0x0000763204027816 */ /* 0x000fe20000000002 */
[C---:B------:R-:W-:Y:S01]  /*0150*/  IMAD.U32 R12, R6.reuse, 0x10000, RZ ;  /* 0x00010000060c7824 */ /* 0x040fe200078e00ff */
[----:B------:R-:W-:Y:S01]  /*0160*/  PRMT R9, R6, 0x7632, R9 ;  /* 0x0000763206097816 */ /* 0x000fe20000000009 */
[----:B------:R-:W-:Y:S01]  /*0170*/  IMAD.U32 R8, R8, 0x10000, RZ ;  /* 0x0001000008087824 */ /* 0x000fe200078e00ff */
[----:B------:R-:W-:Y:S01]  /*0180*/  PRMT R6, R7, 0x7632, R6 ;  /* 0x0000763207067816 */ /* 0x000fe20000000006 */
[----:B------:R-:W-:Y:S01]  /*0190*/  IMAD.U32 R2, R2, 0x10000, RZ ;  /* 0x0001000002027824 */ /* 0x000fe200078e00ff */
[----:B------:R-:W-:Y:S01]  /*01a0*/  FSETP.NEU.FTZ.AND P4, PT, R10, RZ, PT ;  /* 0x000000ff0a00720b */ /* 0x000fe20003f9d000 */
[----:B------:R-:W-:Y:S01]  /*01b0*/  IMAD.U32 R9, R9, 0x10000, RZ ;  /* 0x0001000009097824 */ /* 0x000fe200078e00ff */
[----:B------:R-:W-:Y:S01]  /*01c0*/  FSETP.NEU.FTZ.AND P5, PT, R11, RZ, PT ;  /* 0x000000ff0b00720b */ /* 0x000fe20003fbd000 */
[----:B------:R-:W-:Y:S01]  /*01d0*/  IMAD.U32 R6, R6, 0x10000, RZ ;  /* 0x0001000006067824 */ /* 0x000fe200078e00ff */
[----:B------:R-:W-:Y:S01]  /*01e0*/  PLOP3.LUT P4, PT, P0, P4, PT, 0x28, 0x0 ;  /* 0x000000000000781c */ /* 0x000fe20000788570 */
[----:B------:R-:W-:Y:S01]  /*01f0*/  IMAD.U32 R7, R7, 0x10000, RZ ;  /* 0x0001000007077824 */ /* 0x000fe200078e00ff */
[----:B------:R-:W-:-:S02]  /*0200*/  PLOP3.LUT P5, PT, P0, P5, PT, 0x28, 0x0 ;  /* 0x000000000000781c */ /* 0x000fc400007aa570 */
[----:B------:R-:W-:Y:S02]  /*0210*/  FSETP.NEU.FTZ.AND P3, PT, R8, RZ, PT ;  /* 0x000000ff0800720b */ /* 0x000fe40003f7d000 */
[----:B------:R-:W-:Y:S02]  /*0220*/  FSETP.NEU.FTZ.AND P2, PT, R2, RZ, PT ;  /* 0x000000ff0200720b */ /* 0x000fe40003f5d000 */
[----:B------:R-:W-:Y:S02]  /*0230*/  SEL R10, RZ, 0x1, !P4 ;  /* 0x00000001ff0a7807 */ /* 0x000fe40006000000 */
[----:B------:R-:W-:Y:S02]  /*0240*/  SEL R8, RZ, 0x1, !P5 ;  /* 0x00000001ff087807 */ /* 0x000fe40006800000 */
[----:B------:R-:W-:Y:S02]  /*0250*/  FSETP.NEU.FTZ.AND P4, PT, R9, RZ, PT ;  /* 0x000000ff0900720b */ /* 0x000fe40003f9d000 */
[----:B------:R-:W-:-:S02]  /*0260*/  FSETP.NEU.FTZ.AND P5, PT, R6, RZ, PT ;  /* 0x000000ff0600720b */ /* 0x000fc40003fbd000 */
[----:B------:R-:W-:Y:S02]  /*0270*/  PLOP3.LUT P2, PT, P0, P2, PT, 0x28, 0x0 ;  /* 0x000000000000781c */ /* 0x000fe40000744570 */
[----:B------:R-:W-:Y:S02]  /*0280*/  PLOP3.LUT P3, PT, P0, P3, PT, 0x28, 0x0 ;  /* 0x000000000000781c */ /* 0x000fe40000766570 */
[----:B------:R-:W-:Y:S02]  /*0290*/  PLOP3.LUT P4, PT, P0, P4, PT, 0x28, 0x0 ;  /* 0x000000000000781c */ /* 0x000fe40000788570 */
[----:B------:R-:W-:Y:S02]  /*02a0*/  PLOP3.LUT P5, PT, P0, P5, PT, 0x28, 0x0 ;  /* 0x000000000000781c */ /* 0x000fe400007aa570 */
[----:B------:R-:W-:Y:S02]  /*02b0*/  FSETP.NEU.FTZ.AND P6, PT, R12, RZ, PT ;  /* 0x000000ff0c00720b */ /* 0x000fe40003fdd000 */
[----:B------:R-:W-:-:S02]  /*02c0*/  FSETP.NEU.FTZ.AND P1, PT, R7, RZ, PT ;  /* 0x000000ff0700720b */ /* 0x000fc40003f3d000 */
[----:B------:R-:W-:Y:S02]  /*02d0*/  SEL R11, RZ, 0xffffffff, !P2 ;  /* 0xffffffffff0b7807 */ /* 0x000fe40005000000 */
[----:B------:R-:W-:Y:S02]  /*02e0*/  SEL R9, RZ, 0xffffffff, !P3 ;  /* 0xffffffffff097807 */ /* 0x000fe40005800000 */
[----:B------:R-:W-:Y:S01]  /*02f0*/  SEL R7, RZ, 0xffffffff, !P4 ;  /* 0xffffffffff077807 */ /* 0x000fe20006000000 */
[----:B------:R-:W-:Y:S01]  /*0300*/  IMAD.SHL.U32 R15, R11, 0x100, RZ ;  /* 0x000001000b0f7824 */ /* 0x000fe200078e00ff */
[----:B------:R-:W-:Y:S01]  /*0310*/  SEL R5, RZ, 0xffffffff, !P5 ;  /* 0xffffffffff057807 */ /* 0x000fe20006800000 */
[----:B------:R-:W-:Y:S01]  /*0320*/  IMAD.SHL.U32 R13, R9, 0x100, RZ ;  /* 0x00000100090d7824 */ /* 0x000fe200078e00ff */
[----:B------:R-:W-:Y:S01]  /*0330*/  PLOP3.LUT P6, PT, P0, P6, PT, 0x28, 0x0 ;  /* 0x000000000000781c */ /* 0x000fe200007cc570 */
[----:B------:R-:W-:Y:S01]  /*0340*/  IMAD.SHL.U32 R11, R7, 0x100, RZ ;  /* 0x00000100070b7824 */ /* 0x000fe200078e00ff */
[----:B------:R-:W-:Y:S01]  /*0350*/  PLOP3.LUT P1, PT, P0, P1, PT, 0x28, 0x0 ;  /* 0x000000000000781c */ /* 0x000fe20000722570 */
[----:B------:R-:W-:Y:S01]  /*0360*/  IMAD.SHL.U32 R9, R5, 0x100, RZ ;  /* 0x0000010005097824 */ /* 0x000fe200078e00ff */
[----:B------:R-:W-:-:S02]  /*0370*/  IADD3 R2, P0, R3, UR6, RZ ;  /* 0x0000000603027c10 */ /* 0x000fc4000ff1e0ff */
[----:B------:R-:W-:Y:S02]  /*0380*/  SEL R6, RZ, 0x1, !P6 ;  /* 0x00000001ff067807 */ /* 0x000fe40007000000 */
[----:B------:R-:W-:Y:S01]  /*0390*/  SEL R4, RZ, 0x1, !P1 ;  /* 0x00000001ff047807 */ /* 0x000fe20004800000 */
[----:B------:R-:W-:Y:S01]  /*03a0*/  IMAD.X R3, RZ, RZ, UR7, P0 ;  /* 0x00000007ff037e24 */ /* 0x000fe200080e06ff */
[----:B------:R-:W-:Y:S02]  /*03b0*/  LOP3.LUT R7, R15, 0x100, R10, 0xe2, !PT ;  /* 0x000001000f077812 */ /* 0x000fe400078ee20a */
[----:B------:R-:W-:Y:S01]  /*03c0*/  LOP3.LUT R8, R13, 0x100, R8, 0xe2, !PT ;  /* 0x000001000d087812 */ /* 0x000fe200078ee208 */
[----:B------:R-:W-:Y:S01]  /*03d0*/  IMAD.WIDE R2, R0, 0x8, R2 ;  /* 0x0000000800027825 */ /* 0x000fe200078e0202 */
[----:B------:R-:W-:Y:S02]  /*03e0*/  LOP3.LUT R5, R11, 0x100, R6, 0xe2, !PT ;  /* 0x000001000b057812 */ /* 0x000fe400078ee206 */
[----:B------:R-:W-:-:S02]  /*03f0*/  LOP3.LUT R4, R9, 0x100, R4, 0xe2, !PT ;  /* 0x0000010009047812 */ /* 0x000fc400078ee204 */
[----:B------:R-:W-:Y:S02]  /*0400*/  PRMT R8, R7, 0x5410, R8 ;  /* 0x0000541007087816 */ /* 0x000fe40000000008 */
[----:B------:R-:W-:-:S05]  /*0410*/  PRMT R9, R5, 0x5410, R4 ;  /* 0x0000541005097816 */ /* 0x000fca0000000004 */
[----:B------:R-:W-:Y:S01]  /*0420*/  STG.E.64 desc[UR4][R2.64], R8 ;  /* 0x0000000802007986 */ /* 0x000fe2000c101b04 */
[----:B------:R-:W-:Y:S05]  /*0430*/  EXIT ;  /* 0x000000000000794d */ /* 0x000fea0003800000 */
.L_x_586:
        /* <DEDUP_REMOVED lines=145> */
.L_x_589:
        /* <DEDUP_REMOVED lines=8> */
.L_x_590:
        /* <DEDUP_REMOVED lines=8> */
.L_x_591:
        /* <DEDUP_REMOVED lines=9> */
.L_x_592:
[----:B------:R-:W-:Y:S05]  /*0ee0*/  BSYNC B1 ;  /* 0x0000000000017941 */ /* 0x000fea0003800000 */
.L_x_588:
[----:B------:R-:W-:-:S13]  /*0ef0*/  ISETP.GE.AND P0, PT, R20, R5, PT ;  /* 0x000000051400720c */ /* 0x000fda0003f06270 */
[----:B--2---:R-:W2:Y:S01]  /*0f00*/  @!P0 LDC.64 R8, c[0x0][0x218] ;  /* 0x00008600ff088b82 */ /* 0x004ea20000000a00 */
[----:B-1----:R-:W-:Y:S02]  /*0f10*/  @!P0 IMAD.IADD R7, R3, 0x1, R20 ;  /* 0x0000000103078824 */ /* 0x002fe400078e0214 */
[----:B------:R-:W-:-:S03]  /*0f20*/  @!P0 VIADD R20, R20, 0x80 ;  /* 0x0000008014148836 */ /* 0x000fc60000000000 */
[----:B--2---:R-:W-:-:S05]  /*0f30*/  @!P0 IADD3 R6, P1, R7, R8, RZ ;  /* 0x0000000807068210 */ /* 0x004fca0007f3e0ff */
[----:B------:R-:W-:-:S05]  /*0f40*/  @!P0 IMAD.X R7, RZ, RZ, R9, P1 ;  /* 0x000000ffff078224 */ /* 0x000fca00008e0609 */
[----:B------:R2:W-:Y:S03]  /*0f50*/  @!P0 STG.E.U8 desc[UR4][R6.64], R10 ;  /* 0x0000000a06008986 */ /* 0x0005e6000c101104 */
.L_x_593:
[----:B------:R-:W-:Y:S05]  /*0f60*/  BSYNC B0 ;  /* 0x0000000000007941 */ /* 0x000fea0003800000 */
.L_x_587:
        /* <DEDUP_REMOVED lines=9> */
.L_x_594:
        /* <DEDUP_REMOVED lines=16> */
.L_x_43755:


//--------------------- .text._ZN2at6native18elementwise_kernelILi128ELi4EZNS0_15gpu_kernel_implINS0_13BinaryFunctorIN3c108BFloat16ES5_bZZZNS0_23logical_xor_kernel_cudaERNS_14TensorIteratorEENKUlvE0_clEvENKUlvE8_clEvEUlS5_S5_E_EEEEvRNS_18TensorIteratorBaseERKT_EUliE_EEviT1_ --------------------------
	.section	.text._ZN2at6native18elementwise_kernelILi128ELi4EZNS0_15gpu_kernel_implINS0_13BinaryFunctorIN3c108BFloat16ES5_bZZZNS0_23logical_xor_kernel_cudaERNS_14TensorIteratorEENKUlvE0_clEvENKUlvE8_clEvEUlS5_S5_E_EEEEvRNS_18TensorIteratorBaseERKT_EUliE_EEviT1_,"ax",@progbits
	.align	128
        .global         _ZN2at6native18elementwise_kernelILi128ELi4EZNS0_15gpu_kernel_implINS0_13BinaryFunctorIN3c108BFloat16ES5_bZZZNS0_23logical_xor_kernel_cudaERNS_14TensorIteratorEENKUlvE0_clEvENKUlvE8_clEvEUlS5_S5_E_EEEEvRNS_18TensorIteratorBaseERKT_EUliE_EEviT1_
        .type           _ZN2at6native18elementwise_kernelILi128ELi4EZNS0_15gpu_kernel_implINS0_13BinaryFunctorIN3c108BFloat16ES5_bZZZNS0_23logical_xor_kernel_cudaERNS_14TensorIteratorEENKUlvE0_clEvENKUlvE8_clEvEUlS5_S5_E_EEEEvRNS_18TensorIteratorBaseERKT_EUliE_EEviT1_,@function
        .size           _ZN2at6native18elementwise_kernelILi128ELi4EZNS0_15gpu_kernel_implINS0_13BinaryFunctorIN3c108BFloat16ES5_bZZZNS0_23logical_xor_kernel_cudaERNS_14TensorIteratorEENKUlvE0_clEvENKUlvE8_clEvEUlS5_S5_E_EEEEvRNS_18TensorIteratorBaseERKT_EUliE_EEviT1_,(.L_x_43756 - _ZN2at6native18elementwise_kernelILi128ELi4EZNS0_15gpu_kernel_implINS0_13BinaryFunctorIN3c108BFloat16ES5_bZZZNS0_23logical_xor_kernel_cudaERNS_14TensorIteratorEENKUlvE0_clEvENKUlvE8_clEvEUlS5_S5_E_EEEEvRNS_18TensorIteratorBaseERKT_EUliE_EEviT1_)
        .other          _ZN2at6native18elementwise_kernelILi128ELi4EZNS0_15gpu_kernel_implINS0_13BinaryFunctorIN3c108BFloat16ES5_bZZZNS0_23logical_xor_kernel_cudaERNS_14TensorIteratorEENKUlvE0_clEvENKUlvE8_clEvEUlS5_S5_E_EEEEvRNS_18TensorIteratorBaseERKT_EUliE_EEviT1_,@"STO_CUDA_ENTRY STV_DEFAULT"
_ZN2at6native18elementwise_kernelILi128ELi4EZNS0_15gpu_kernel_implINS0_13BinaryFunctorIN3c108BFloat16ES5_bZZZNS0_23logical_xor_kernel_cudaERNS_14TensorIteratorEENKUlvE0_clEvENKUlvE8_clEvEUlS5_S5_E_EEEEvRNS_18TensorIteratorBaseERKT_EUliE_EEviT1_:
.text._ZN2at6native18elementwise_kernelILi128ELi4EZNS0_15gpu_kernel_implINS0_13BinaryFunctorIN3c108BFloat16ES5_bZZZNS0_23logical_xor_kernel_cudaERNS_14TensorIteratorEENKUlvE0_clEvENKUlvE8_clEvEUlS5_S5_E_EEEEvRNS_18TensorIteratorBaseERKT_EUliE_EEviT1_:
        /* <DEDUP_REMOVED lines=19> */
[----:B------:R-:W-:Y:S01]  /*0130*/  ULDC UR6, c[0x0][0x350] ;  /* 0x0000d40000067ab9 */ /* 0x000fe20000000800 */
[----:B------:R-:W-:Y:S01]  /*0140*/  IMAD.HI.U32 R4, R19, UR4, R2 ;  /* 0x0000000413047c27 */ /* 0x000fe2000f8e0002 */
[----:B------:R-:W-:-:S04]  /*0150*/  ULDC UR4, c[0x0][0x21c] ;  /* 0x0000870000047ab9 */ /* 0x000fc80000000800 */
[----:B------:R-:W-:-:S05]  /*0160*/  SHF.R.U32.HI R5, RZ, UR5, R4 ;  /* 0x00000005ff057c19 */ /* 0x000fca0008011604 */
[----:B------:R-:W-:-:S04]  /*0170*/  IMAD.MOV R0, RZ, RZ, -R5 ;  /* 0x000000ffff007224 */ /* 0x000fc800078e0a05 */
[----:B------:R-:W-:Y:S01]  /*0180*/  IMAD R19, R0, UR4, R19 ;  /* 0x0000000400137c24 */ /* 0x000fe2000f8e0213 */
[----:B------:R-:W-:-:S03]  /*0190*/  ULDC.64 UR4, c[0x0][0x348] ;  /* 0x0000d20000047ab9 */ /* 0x000fc60000000a00 */
[C---:B------:R-:W-:Y:S02]  /*01a0*/  IMAD R16, R19.reuse, UR4, RZ ;  /* 0x0000000413107c24 */ /* 0x040fe4000f8e02ff */
        /* <DEDUP_REMOVED lines=9> */
[----:B------:R-:W-:-:S04]  /*0240*/  ULDC UR4, c[0x0][0x354] ;  /* 0x0000d50000047ab9 */ /* 0x000fc80000000800 */
[----:B------:R-:W-:-:S04]  /*0250*/  IMAD.MOV R4, RZ, RZ, -R3 ;  /* 0x000000ffff047224 */ /* 0x000fc800078e0a03 */
[----:B------:R-:W-:Y:S01]  /*0260*/  IMAD R5, R4, UR8, R5 ;  /* 0x0000000804057c24 */ /* 0x000fe2000f8e0205 */
[----:B------:R-:W-:-:S03]  /*0270*/  ULDC.64 UR8, c[0x0][0x358] ;  /* 0x0000d60000087ab9 */ /* 0x000fc60000000a00 */
[C---:B------:R-:W-:Y:S02]  /*0280*/  IMAD R22, R5.reuse, UR9, RZ ;  /* 0x0000000905167c24 */ /* 0x040fe4000f8e02ff */
[C---:B------:R-:W-:Y:S02]  /*0290*/  IMAD R16, R5.reuse, UR4, R16 ;  /* 0x0000000405107c24 */ /* 0x040fe4000f8e0210 */
[----:B------:R-:W-:Y:S02]  /*02a0*/  IMAD R0, R5, UR8, R0 ;  /* 0x0000000805007c24 */ /* 0x000fe4000f8e0200 */
[----:B------:R-:W-:Y:S01]  /*02b0*/  IMAD R22, R19, UR6, R22 ;  /* 0x0000000613167c24 */ /* 0x000fe2000f8e0216 */
[----:B------:R-:W-:Y:S06]  /*02c0*/  @!P0 BRA `(.L_x_597) ;  /* 0x0000001400008947 */ /* 0x000fec0003800000 */
[----:B------:R-:W-:Y:S01]  /*02d0*/  IMAD.MOV.U32 R2, RZ, RZ, RZ ;  /* 0x000000ffff027224 */ /* 0x000fe200078e00ff */
[----:B------:R-:W-:Y:S01]  /*02e0*/  ULDC.64 UR4, c[0x0][0x238] ;  /* 0x00008e0000047ab9 */ /* 0x000fe20000000a00 */
        /* <DEDUP_REMOVED lines=8> */
[C---:B------:R-:W-:Y:S02]  /*0370*/  IMAD R16, R3.reuse, UR4, R16 ;  /* 0x0000000403107c24 */ /* 0x040fe4000f8e0210 */
        /* <DEDUP_REMOVED lines=299> */
[----:B------:R-:W-:Y:S02]  /*1630*/  ULDC UR6, c[0x0][0x470] ;  /* 0x00011c0000067ab9 */ /* 0x000fe40000000800 */
        /* <DEDUP_REMOVED lines=8> */
[----:B------:R-:W-:-:S07]  /*16c0*/  IMAD R22, R3, UR6, R22 ;  /* 0x0000000603167c24 */ /* 0x000fce000f8e0216 */
.L_x_597:
        /* <DEDUP_REMOVED lines=23> */
.L_x_601:
[----:B------:R-:W2:Y:S02]  /*1840*/  LDG.E.U8 R2, desc[UR36][R2.64] ;  /* 0x0000002402027981 */ /* 0x000ea4000c1e1100 */
[----:B--2---:R-:W-:-:S04]  /*1850*/  I2FP.F32.U32 R0, R2 ;  /* 0x0000000200007245 */ /* 0x004fc80000201000 */
[----:B------:R-:W-:-:S04]  /*1860*/  F2FP.BF16.F32.PACK_AB R0, RZ, R0 ;  /* 0x00000000ff00723e */ /* 0x000fc800000010ff */
[----:B------:R-:W-:Y:S01]  /*1870*/  PRMT R19, R0, 0x7610, R19 ;  /* 0x0000761000137816 */ /* 0x000fe20000000013 */
[----:B------:R-:W-:Y:S06]  /*1880*/  BRA `(.L_x_603) ;  /* 0x0000000c00c87947 */ /* 0x000fec0003800000 */
.L_x_600:
        /* <DEDUP_REMOVED lines=11> */
.L_x_605:
[----:B------:R-:W2:Y:S02]  /*1940*/  LDG.E R2, desc[UR36][R2.64] ;  /* 0x0000002402027981 */ /* 0x000ea4000c1e1900 */
[----:B--2---:R-:W-:-:S04]  /*1950*/  I2FP.F32.S32 R0, R2 ;  /* 0x0000000200007245 */ /* 0x004fc80000201400 */
[----:B------:R-:W-:-:S04]  /*1960*/  F2FP.BF16.F32.PACK_AB R0, RZ, R0 ;  /* 0x00000000ff00723e */ /* 0x000fc800000010ff */
[----:B------:R-:W-:Y:S01]  /*1970*/  PRMT R19, R0, 0x7610, R19 ;  /* 0x0000761000137816 */ /* 0x000fe20000000013 */
[----:B------:R-:W-:Y:S06]  /*1980*/  BRA `(.L_x_603) ;  /* 0x0000000c00887947 */ /* 0x000fec0003800000 */
.L_x_604:
[----:B------:R-:W2:Y:S02]  /*1990*/  LDG.E.U16 R2, desc[UR36][R2.64] ;  /* 0x0000002402027981 */ /* 0x000ea4000c1e1500 */
[----:B--2---:R-:W0:Y:S02]  /*19a0*/  I2F.S16 R0, R2 ;  /* 0x0000000200007306 */ /* 0x004e240000101400 */
[----:B0-----:R-:W-:-:S04]  /*19b0*/  F2FP.BF16.F32.PACK_AB R0, RZ, R0 ;  /* 0x00000000ff00723e */ /* 0x001fc800000010ff */
[----:B------:R-:W-:Y:S01]  /*19c0*/  PRMT R19, R0, 0x7610, R19 ;  /* 0x0000761000137816 */ /* 0x000fe20000000013 */
[----:B------:R-:W-:Y:S06]  /*19d0*/  BRA `(.L_x_603) ;  /* 0x0000000c00747947 */ /* 0x000fec0003800000 */
.L_x_599:
        /* <DEDUP_REMOVED lines=9> */
.L_x_607:
[----:B------:R-:W2:Y:S02]  /*1a70*/  LDG.E.U16 R0, desc[UR36][R2.64] ;  /* 0x0000002402007981 */ /* 0x000ea4000c1e1500 */
[----:B--2---:R-:W-:-:S05]  /*1a80*/  HADD2.F32 R0, -RZ, R0.H0_H0 ;  /* 0x20000000ff007230 */ /* 0x004fca0000004100 */
[----:B------:R-:W-:-:S04]  /*1a90*/  F2FP.BF16.F32.PACK_AB R0, RZ, R0 ;  /* 0x00000000ff00723e */ /* 0x000fc800000010ff */
[----:B------:R-:W-:Y:S01]  /*1aa0*/  PRMT R19, R0, 0x7610, R19 ;  /* 0x0000761000137816 */ /* 0x000fe20000000013 */
[----:B------:R-:W-:Y:S06]  /*1ab0*/  BRA `(.L_x_603) ;  /* 0x0000000c003c7947 */ /* 0x000fec0003800000 */
.L_x_606:
        /* <DEDUP_REMOVED lines=9> */
.L_x_609:
[----:B------:R-:W2:Y:S02]  /*1b50*/  LDG.E.U16 R2, desc[UR36][R2.64] ;  /* 0x0000002402027981 */ /* 0x000ea4000c1e1500 */
[----:B--2---:R-:W-:-:S05]  /*1b60*/  HADD2.F32 R0, -RZ, R2.H0_H0 ;  /* 0x20000002ff007230 */ /* 0x004fca0000004100 */
[----:B------:R-:W-:-:S04]  /*1b70*/  F2FP.BF16.F32.PACK_AB R0, RZ, R0 ;  /* 0x00000000ff00723e */ /* 0x000fc800000010ff */
[----:B------:R-:W-:Y:S01]  /*1b80*/  PRMT R19, R0, 0x7610, R19 ;  /* 0x0000761000137816 */ /* 0x000fe20000000013 */
[----:B------:R-:W-:Y:S06]  /*1b90*/  BRA `(.L_x_603) ;  /* 0x0000000c00047947 */ /* 0x000fec0003800000 */
.L_x_608:
        /* <DEDUP_REMOVED lines=9> */
.L_x_598:
        /* <DEDUP_REMOVED lines=14> */
.L_x_612:
        /* <DEDUP_REMOVED lines=9> */
.L_x_611:
        /* <DEDUP_REMOVED lines=28> */
.L_x_614:
        /* <DEDUP_REMOVED lines=15> */
.L_x_613:
[----:B------:R0:W5:Y:S01]  /*2050*/  LDG.E.U16 R19, desc[UR36][R2.64] ;  /* 0x0000002402137981 */ /* 0x000162000c1e1500 */
[----:B------:R-:W-:Y:S05]  /*2060*/  BRA `(.L_x_603) ;  /* 0x0000000400d07947 */ /* 0x000fea0003800000 */
.L_x_610:
        /* <DEDUP_REMOVED lines=13> */
.L_x_617:
        /* <DEDUP_REMOVED lines=21> */
.L_x_621:
[----:B------:R-:W-:Y:S05]  /*2290*/  BSYNC B1 ;  /* 0x0000000000017941 */ /* 0x000fea0003800000 */
.L_x_620:
[----:B------:R-:W-:Y:S01]  /*22a0*/  LEA R3, R0, 0x3b800000, 0x17 ;  /* 0x3b80000000037811 */ /* 0x000fe200078eb8ff */
[----:B------:R-:W-:-:S05]  /*22b0*/  IMAD.SHL.U32 R0, R2, 0x100000, RZ ;  /* 0x0010000002007824 */ /* 0x000fca00078e00ff */
[----:B------:R-:W-:-:S07]  /*22c0*/  LOP3.LUT R0, R3, R0, R4, 0xfe, !PT ;  /* 0x0000000003007212 */ /* 0x000fce00078efe04 */
.L_x_619:
[----:B------:R-:W-:Y:S05]  /*22d0*/  BSYNC B0 ;  /* 0x0000000000007941 */ /* 0x000fea0003800000 */
.L_x_618:
[----:B------:R-:W-:-:S04]  /*22e0*/  F2FP.BF16.F32.PACK_AB R0, RZ, R0 ;  /* 0x00000000ff00723e */ /* 0x000fc800000010ff */
[----:B------:R-:W-:Y:S01]  /*22f0*/  PRMT R19, R0, 0x7610, R19 ;  /* 0x0000761000137816 */ /* 0x000fe20000000013 */
[----:B------:R-:W-:Y:S06]  /*2300*/  BRA `(.L_x_603) ;  /* 0x0000000400287947 */ /* 0x000fec0003800000 */
.L_x_616:
        /* <DEDUP_REMOVED lines=21> */
.L_x_625:
[----:B------:R-:W-:Y:S05]  /*2460*/  BSYNC B1 ;  /* 0x0000000000017941 */ /* 0x000fea0003800000 */
.L_x_624:
[----:B------:R-:W-:Y:S01]  /*2470*/  LEA R3, R0, 0x37800000, 0x17 ;  /* 0x3780000000037811 */ /* 0x000fe200078eb8ff */
[----:B------:R-:W-:-:S05]  /*2480*/  IMAD.SHL.U32 R0, R2, 0x200000, RZ ;  /* 0x0020000002007824 */ /* 0x000fca00078e00ff */
[----:B------:R-:W-:-:S07]  /*2490*/  LOP3.LUT R0, R3, R0, R4, 0xfe, !PT ;  /* 0x0000000003007212 */ /* 0x000fce00078efe04 */
.L_x_623:
[----:B------:R-:W-:Y:S05]  /*24a0*/  BSYNC B0 ;  /* 0x0000000000007941 */ /* 0x000fea0003800000 */
.L_x_622:
[----:B------:R-:W-:-:S04]  /*24b0*/  F2FP.BF16.F32.PACK_AB R0, RZ, R0 ;  /* 0x00000000ff00723e */ /* 0x000fc800000010ff */
[----:B------:R-:W-:Y:S01]  /*24c0*/  PRMT R19, R0, 0x7610, R19 ;  /* 0x0000761000137816 */ /* 0x000fe20000000013 */
[----:B------:R-:W-:Y:S06]  /*24d0*/  BRA `(.L_x_603) ;  /* 0x0000000000b47947 */ /* 0x000fec0003800000 */
.L_x_615:
        /* <DEDUP_REMOVED lines=14> */
.L_x_629:
[----:B------:R-:W-:Y:S05]  /*25c0*/  BSYNC B0 ;  /* 0x0000000000007941 */ /* 0x000fea0003800000 */
.L_x_628:
[----:B------:R-:W-:-:S04]  /*25d0*/  F2FP.BF16.F32.PACK_AB R0, RZ, R0 ;  /* 0x00000000ff00723e */ /* 0x000fc800000010ff */
[----:B------:R-:W-:Y:S01]  /*25e0*/  PRMT R19, R0, 0x7610, R19 ;  /* 0x0000761000137816 */ /* 0x000fe20000000013 */
[----:B------:R-:W-:Y:S06]  /*25f0*/  BRA `(.L_x_603) ;  /* 0x00000000006c7947 */ /* 0x000fec0003800000 */
.L_x_602:
        /* <DEDUP_REMOVED lines=16> */
.L_x_630:
[----:B------:R-:W-:Y:S01]  /*2700*/  PRMT R19, RZ, 0x7610, R19 ;  /* 0x00007610ff137816 */ /* 0x000fe20000000013 */
[----:B------:R-:W-:Y:S06]  /*2710*/  BRA `(.L_x_603) ;  /* 0x0000000000247947 */ /* 0x000fec0003800000 */
.L_x_627:
[----:B------:R-:W2:Y:S02]  /*2720*/  LDG.E.64 R2, desc[UR36][R2.64] ;  /* 0x0000002402027981 */ /* 0x000ea4000c1e1b00 */
[----:B--2---:R-:W0:Y:S02]  /*2730*/  I2F.U64 R0, R2 ;  /* 0x0000000200007312 */ /* 0x004e240000301000 */
[----:B0-----:R-:W-:-:S04]  /*2740*/  F2FP.BF16.F32.PACK_AB R0, RZ, R0 ;  /* 0x00000000ff00723e */ /* 0x001fc800000010ff */
[----:B------:R-:W-:Y:S01]  /*2750*/  PRMT R19, R0, 0x7610, R19 ;  /* 0x0000761000137816 */ /* 0x000fe20000000013 */
[----:B------:R-:W-:Y:S06]  /*2760*/  BRA `(.L_x_603) ;  /* 0x0000000000107947 */ /* 0x000fec0003800000 */
.L_x_626:
[----:B------:R-:W2:Y:S02]  /*2770*/  LDG.E R2, desc[UR36][R2.64] ;  /* 0x0000002402027981 */ /* 0x000ea4000c1e1900 */
[----:B--2---:R-:W-:-:S04]  /*2780*/  I2FP.F32.U32 R0, R2 ;  /* 0x0000000200007245 */ /* 0x004fc80000201000 */
[----:B------:R-:W-:-:S04]  /*2790*/  F2FP.BF16.F32.PACK_AB R0, RZ, R0 ;  /* 0x00000000ff00723e */ /* 0x000fc800000010ff */
[----:B------:R-:W-:-:S07]  /*27a0*/  PRMT R19, R0, 0x7610, R19 ;  /* 0x0000761000137816 */ /* 0x000fce0000000013 */
.L_x_603:
[----:B------:R-:W1:Y:S01]  /*27b0*/  LDC.U8 R4, c[0x0][0x493] ;  /* 0x000124c0ff047b82 */ /* 0x000e620000000000 */
[----:B------:R-:W-:Y:S02]  /*27c0*/  ULDC.64 UR4, c[0x0][0x488] ;  /* 0x0001220000047ab9 */ /* 0x000fe40000000a00 */
[----:B0-----:R-:W-:-:S05]  /*27d0*/  IADD3 R2, P1, R22, UR4, RZ ;  /* 0x0000000416027c10 */ /* 0x001fca000ff3e0ff */
[----:B------:R-:W-:Y:S01]  /*27e0*/  IMAD.X R3, RZ, RZ, UR5, P1 ;  /* 0x00000005ff037e24 */ /* 0x000fe200088e06ff */
[----:B-1----:R-:W-:-:S04]  /*27f0*/  PRMT R0, R4, 0x9910, RZ ;  /* 0x0000991004007816 */ /* 0x002fc800000000ff */
        /* <DEDUP_REMOVED lines=14> */
.L_x_634:
[----:B------:R-:W2:Y:S02]  /*28e0*/  LDG.E.U8 R2, desc[UR36][R2.64] ;  /* 0x0000002402027981 */ /* 0x000ea4000c1e1100 */
[----:B--2---:R-:W-:-:S04]  /*28f0*/  I2FP.F32.U32 R0, R2 ;  /* 0x0000000200007245 */ /* 0x004fc80000201000 */
[----:B------:R-:W-:Y:S01]  /*2900*/  F2FP.BF16.F32.PACK_AB R0, RZ, R0 ;  /* 0x00000000ff00723e */ /* 0x000fe200000010ff */
[----:B------:R-:W-:Y:S06]  /*2910*/  BRA `(.L_x_636) ;  /* 0x0000000c00907947 */ /* 0x000fec0003800000 */
.L_x_633:
        /* <DEDUP_REMOVED lines=10> */
.L_x_638:
[----:B------:R-:W2:Y:S02]  /*29c0*/  LDG.E R2, desc[UR36][R2.64] ;  /* 0x0000002402027981 */ /* 0x000ea4000c1e1900 */
[----:B--2---:R-:W-:-:S04]  /*29d0*/  I2FP.F32.S32 R0, R2 ;  /* 0x0000000200007245 */ /* 0x004fc80000201400 */
[----:B------:R-:W-:Y:S01]  /*29e0*/  F2FP.BF16.F32.PACK_AB R0, RZ, R0 ;  /* 0x00000000ff00723e */ /* 0x000fe200000010ff */
[----:B------:R-:W-:Y:S06]  /*29f0*/  BRA `(.L_x_636) ;  /* 0x0000000c00587947 */ /* 0x000fec0003800000 */
.L_x_637:
[----:B------:R-:W2:Y:S02]  /*2a00*/  LDG.E.U16 R2, desc[UR36][R2.64] ;  /* 0x0000002402027981 */ /* 0x000ea4000c1e1500 */
[----:B--2---:R-:W0:Y:S02]  /*2a10*/  I2F.S16 R0, R2 ;  /* 0x0000000200007306 */ /* 0x004e240000101400 */
[----:B0-----:R-:W-:Y:S01]  /*2a20*/  F2FP.BF16.F32.PACK_AB R0, RZ, R0 ;  /* 0x00000000ff00723e */ /* 0x001fe200000010ff */
[----:B------:R-:W-:Y:S06]  /*2a30*/  BRA `(.L_x_636) ;  /* 0x0000000c00487947 */ /* 0x000fec0003800000 */
.L_x_632:
        /* <DEDUP_REMOVED lines=9> */
.L_x_640:
[----:B------:R-:W2:Y:S02]  /*2ad0*/  LDG.E.U16 R0, desc[UR36][R2.64] ;  /* 0x0000002402007981 */ /* 0x000ea4000c1e1500 */
[----:B--2---:R-:W-:-:S05]  /*2ae0*/  HADD2.F32 R0, -RZ, R0.H0_H0 ;  /* 0x20000000ff007230 */ /* 0x004fca0000004100 */
[----:B------:R-:W-:Y:S01]  /*2af0*/  F2FP.BF16.F32.PACK_AB R0, RZ, R0 ;  /* 0x00000000ff00723e */ /* 0x000fe200000010ff */
[----:B------:R-:W-:Y:S06]  /*2b00*/  BRA `(.L_x_636) ;  /* 0x0000000c00147947 */ /* 0x000fec0003800000 */
.L_x_639:
        /* <DEDUP_REMOVED lines=9> */
.L_x_642:
[----:B------:R-:W2:Y:S02]  /*2ba0*/  LDG.E.U16 R2, desc[UR36][R2.64] ;  /* 0x0000002402027981 */ /* 0x000ea4000c1e1500 */
[----:B--2---:R-:W-:-:S05]  /*2bb0*/  HADD2.F32 R0, -RZ, R2.H0_H0 ;  /* 0x20000002ff007230 */ /* 0x004fca0000004100 */
[----:B------:R-:W-:Y:S01]  /*2bc0*/  F2FP.BF16.F32.PACK_AB R0, RZ, R0 ;  /* 0x00000000ff00723e */ /* 0x000fe200000010ff */
[----:B------:R-:W-:Y:S06]  /*2bd0*/  BRA `(.L_x_636) ;  /* 0x0000000800e07947 */ /* 0x000fec0003800000 */
.L_x_641:
        /* <DEDUP_REMOVED lines=8> */
.L_x_631:
        /* <DEDUP_REMOVED lines=13> */
.L_x_645:
        /* <DEDUP_REMOVED lines=8> */
.L_x_644:
        /* <DEDUP_REMOVED lines=28> */
.L_x_647:
        /* <DEDUP_REMOVED lines=15> */
.L_x_646:
[----:B------:R0:W5:Y:S01]  /*3060*/  LDG.E.U16 R0, desc[UR36][R2.64] ;  /* 0x0000002402007981 */ /* 0x000162000c1e1500 */
[----:B------:R-:W-:Y:S05]  /*3070*/  BRA `(.L_x_636) ;  /* 0x0000000400b87947 */ /* 0x000fea0003800000 */
.L_x_643:
        /* <DEDUP_REMOVED lines=12> */
.L_x_650:
        /* <DEDUP_REMOVED lines=21> */
.L_x_654:
[----:B------:R-:W-:Y:S05]  /*3290*/  BSYNC B1 ;  /* 0x0000000000017941 */ /* 0x000fea0003800000 */
.L_x_653:
[----:B------:R-:W-:Y:S01]  /*32a0*/  LEA R3, R0, 0x3b800000, 0x17 ;  /* 0x3b80000000037811 */ /* 0x000fe200078eb8ff */
[----:B------:R-:W-:-:S05]  /*32b0*/  IMAD.SHL.U32 R0, R2, 0x100000, RZ ;  /* 0x0010000002007824 */ /* 0x000fca00078e00ff */
[----:B------:R-:W-:-:S07]  /*32c0*/  LOP3.LUT R0, R3, R0, R4, 0xfe, !PT ;  /* 0x0000000003007212 */ /* 0x000fce00078efe04 */
.L_x_652:
[----:B------:R-:W-:Y:S05]  /*32d0*/  BSYNC B0 ;  /* 0x0000000000007941 */ /* 0x000fea0003800000 */
.L_x_651:
[----:B------:R-:W-:Y:S01]  /*32e0*/  F2FP.BF16.F32.PACK_AB R0, RZ, R0 ;  /* 0x00000000ff00723e */ /* 0x000fe200000010ff */
[----:B------:R-:W-:Y:S06]  /*32f0*/  BRA `(.L_x_636) ;  /* 0x0000000400187947 */ /* 0x000fec0003800000 */
.L_x_649:
        /* <DEDUP_REMOVED lines=21> */
.L_x_658:
[----:B------:R-:W-:Y:S05]  /*3450*/  BSYNC B1 ;  /* 0x0000000000017941 */ /* 0x000fea0003800000 */
.L_x_657:
[----:B------:R-:W-:Y:S01]  /*3460*/  LEA R3, R0, 0x37800000, 0x17 ;  /* 0x3780000000037811 */ /* 0x000fe200078eb8ff */
[----:B------:R-:W-:-:S05]  /*3470*/  IMAD.SHL.U32 R0, R2, 0x200000, RZ ;  /* 0x0020000002007824 */ /* 0x000fca00078e00ff */
[----:B------:R-:W-:-:S07]  /*3480*/  LOP3.LUT R0, R3, R0, R4, 0xfe, !PT ;  /* 0x0000000003007212 */ /* 0x000fce00078efe04 */
.L_x_656:
[----:B------:R-:W-:Y:S05]  /*3490*/  BSYNC B0 ;  /* 0x0000000000007941 */ /* 0x000fea0003800000 */
.L_x_655:
[----:B------:R-:W-:Y:S01]  /*34a0*/  F2FP.BF16.F32.PACK_AB R0, RZ, R0 ;  /* 0x00000000ff00723e */ /* 0x000fe200000010ff */
[----:B------:R-:W-:Y:S06]  /*34b0*/  BRA `(.L_x_636) ;  /* 0x0000000000a87947 */ /* 0x000fec0003800000 */
.L_x_648:
        /* <DEDUP_REMOVED lines=14> */
.L_x_662:
[----:B------:R-:W-:Y:S05]  /*35a0*/  BSYNC B0 ;  /* 0x0000000000007941 */ /* 0x000fea0003800000 */
.L_x_661:
[----:B------:R-:W-:Y:S01]  /*35b0*/  F2FP.BF16.F32.PACK_AB R0, RZ, R0 ;  /* 0x00000000ff00723e */ /* 0x000fe200000010ff */
[----:B------:R-:W-:Y:S06]  /*35c0*/  BRA `(.L_x_636) ;  /* 0x0000000000647947 */ /* 0x000fec0003800000 */
.L_x_635:
        /* <DEDUP_REMOVED lines=16> */
.L_x_663:
[----:B------:R-:W-:Y:S01]  /*36d0*/  PRMT R0, RZ, 0x7610, R0 ;  /* 0x00007610ff007816 */ /* 0x000fe20000000000 */
[----:B------:R-:W-:Y:S06]  /*36e0*/  BRA `(.L_x_636) ;  /* 0x00000000001c7947 */ /* 0x000fec0003800000 */
.L_x_660:
[----:B------:R-:W2:Y:S02]  /*36f0*/  LDG.E.64 R2, desc[UR36][R2.64] ;  /* 0x0000002402027981 */ /* 0x000ea4000c1e1b00 */
[----:B--2---:R-:W0:Y:S02]  /*3700*/  I2F.U64 R0, R2 ;  /* 0x0000000200007312 */ /* 0x004e240000301000 */
[----:B0-----:R-:W-:Y:S01]  /*3710*/  F2FP.BF16.F32.PACK_AB R0, RZ, R0 ;  /* 0x00000000ff00723e */ /* 0x001fe200000010ff */
[----:B------:R-:W-:Y:S06]  /*3720*/  BRA `(.L_x_636) ;  /* 0x00000000000c7947 */ /* 0x000fec0003800000 */
.L_x_659:
[----:B------:R-:W2:Y:S02]  /*3730*/  LDG.E R2, desc[UR36][R2.64] ;  /* 0x0000002402027981 */ /* 0x000ea4000c1e1900 */
[----:B--2---:R-:W-:-:S04]  /*3740*/  I2FP.F32.U32 R0, R2 ;  /* 0x0000000200007245 */ /* 0x004fc80000201000 */
[----:B------:R-:W-:-:S07]  /*3750*/  F2FP.BF16.F32.PACK_AB R0, RZ, R0 ;  /* 0x00000000ff00723e */ /* 0x000fce00000010ff */
.L_x_636:
[----:B0-----:R-:W0:Y:S01]  /*3760*/  LDC.U8 R3, c[0x0][0x491] ;  /* 0x00012440ff037b82 */ /* 0x001e220000000000 */
[----:B-----5:R-:W-:Y:S02]  /*3770*/  IMAD.U32 R0, R0, 0x10000, RZ ;  /* 0x0001000000007824 */ /* 0x020fe400078e00ff */
[----:B------:R-:W-:-:S03]  /*3780*/  IMAD.U32 R19, R19, 0x10000, RZ ;  /* 0x0001000013137824 */ /* 0x000fc600078e00ff */
[----:B------:R-:W-:Y:S02]  /*3790*/  FSETP.NEU.FTZ.AND P1, PT, R0, RZ, PT ;  /* 0x000000ff0000720b */ /* 0x000fe40003f3d000 */
[----:B------:R-:W-:-:S04]  /*37a0*/  FSETP.NEU.FTZ.AND P0, PT, R19, RZ, PT ;  /* 0x000000ff1300720b */ /* 0x000fc80003f1d000 */
        /* <DEDUP_REMOVED lines=16> */
.L_x_667:
[----:B------:R1:W-:Y:S01]  /*38b0*/  STG.E.U8 desc[UR36][R16.64], R2 ;  /* 0x0000000210007986 */ /* 0x0003e2000c101124 */
[----:B------:R-:W-:Y:S05]  /*38c0*/  BRA `(.L_x_669) ;  /* 0x0000000c00487947 */ /* 0x000fea0003800000 */
.L_x_666:
        /* <DEDUP_REMOVED lines=9> */
.L_x_671:
[----:B------:R3:W-:Y:S01]  /*3960*/  STG.E desc[UR36][R16.64], R2 ;  /* 0x0000000210007986 */ /* 0x0007e2000c101924 */
[----:B------:R-:W-:Y:S05]  /*3970*/  BRA `(.L_x_669) ;  /* 0x0000000c001c7947 */ /* 0x000fea0003800000 */
.L_x_670:
[----:B------:R2:W-:Y:S01]  /*3980*/  STG.E.U16 desc[UR36][R16.64], R2 ;  /* 0x0000000210007986 */ /* 0x0005e2000c101524 */
[----:B------:R-:W-:Y:S05]  /*3990*/  BRA `(.L_x_669) ;  /* 0x0000000c00147947 */ /* 0x000fea0003800000 */
.L_x_665:
        /* <DEDUP_REMOVED lines=9> */
.L_x_673:
[----:B------:R-:W-:-:S04]  /*3a30*/  I2FP.F32.U32 R0, R2 ;  /* 0x0000000200007245 */ /* 0x000fc80000201000 */
[----:B------:R-:W-:-:S05]  /*3a40*/  F2FP.F16.F32.PACK_AB R0, RZ, R0 ;  /* 0x00000000ff00723e */ /* 0x000fca00000000ff */
[----:B------:R0:W-:Y:S01]  /*3a50*/  STG.E.U16 desc[UR36][R16.64], R0 ;  /* 0x0000000010007986 */ /* 0x0001e2000c101524 */
[----:B------:R-:W-:Y:S05]  /*3a60*/  BRA `(.L_x_669) ;  /* 0x0000000800e07947 */ /* 0x000fea0003800000 */
.L_x_672:
        /* <DEDUP_REMOVED lines=10> */
.L_x_675:
[----:B------:R-:W-:-:S04]  /*3b10*/  I2FP.F32.U32 R2, R2 ;  /* 0x0000000200027245 */ /* 0x000fc80000201000 */
[----:B------:R-:W-:-:S04]  /*3b20*/  F2FP.F16.F32.PACK_AB R3, RZ, R2 ;  /* 0x00000002ff03723e */ /* 0x000fc800000000ff */
[----:B------:R-:W-:-:S05]  /*3b30*/  PRMT R3, R3, 0x5410, RZ ;  /* 0x0000541003037816 */ /* 0x000fca00000000ff */
[----:B------:R0:W-:Y:S01]  /*3b40*/  STG.E desc[UR36][R16.64], R3 ;  /* 0x0000000310007986 */ /* 0x0001e2000c101924 */
[----:B------:R-:W-:Y:S05]  /*3b50*/  BRA `(.L_x_669) ;  /* 0x0000000800a47947 */ /* 0x000fea0003800000 */
.L_x_674:
[----:B------:R-:W0:Y:S02]  /*3b60*/  I2F.F64.U32 R2, R2 ;  /* 0x0000000200027312 */ /* 0x000e240000201800 */
[----:B0-----:R0:W-:Y:S01]  /*3b70*/  STG.E.64 desc[UR36][R16.64], R2 ;  /* 0x0000000210007986 */ /* 0x0011e2000c101b24 */
[----:B------:R-:W-:Y:S05]  /*3b80*/  BRA `(.L_x_669) ;  /* 0x0000000800987947 */ /* 0x000fea0003800000 */
.L_x_664:
        /* <DEDUP_REMOVED lines=10> */
.L_x_678:
[----:B------:R-:W0:Y:S01]  /*3c30*/  I2F.F64.U32 R4, R2 ;  /* 0x0000000200047312 */ /* 0x000e220000201800 */
[----:B------:R-:W-:-:S05]  /*3c40*/  CS2R R6, SRZ ;  /* 0x0000000000067805 */ /* 0x000fca000001ff00 */
[----:B0-----:R0:W-:Y:S01]  /*3c50*/  STG.E.128 desc[UR36][R16.64], R4 ;  /* 0x0000000410007986 */ /* 0x0011e2000c101d24 */
[----:B------:R-:W-:Y:S05]  /*3c60*/  BRA `(.L_x_669) ;  /* 0x0000000800607947 */ /* 0x000fea0003800000 */
.L_x_677:
        /* <DEDUP_REMOVED lines=21> */
.L_x_682:
[----:B------:R-:W-:Y:S05]  /*3dc0*/  BSYNC B0 ;  /* 0x0000000000007941 */ /* 0x000fea0003800000 */
.L_x_681:
[----:B------:R-:W-:-:S05]  /*3dd0*/  LOP3.LUT R3, R0, R3, RZ, 0xfc, !PT ;  /* 0x0000000300037212 */ /* 0x000fca00078efcff */
[----:B------:R0:W-:Y:S01]  /*3de0*/  STG.E.U8 desc[UR36][R16.64], R3 ;  /* 0x0000000310007986 */ /* 0x0001e2000c101124 */
[----:B------:R-:W-:Y:S05]  /*3df0*/  BRA `(.L_x_669) ;  /* 0x0000000400fc7947 */ /* 0x000fea0003800000 */
.L_x_680:
        /* <DEDUP_REMOVED lines=13> */
.L_x_684:
[----:B------:R-:W-:Y:S01]  /*3ed0*/  IMAD.MOV.U32 R0, RZ, RZ, 0x7f ;  /* 0x0000007fff007424 */ /* 0x000fe200078e00ff */
[----:B------:R-:W-:-:S04]  /*3ee0*/  ISETP.GT.U32.AND P0, PT, R2, 0x7f800000, PT ;  /* 0x7f8000000200780c */ /* 0x000fc80003f04070 */
[----:B------:R-:W-:-:S09]  /*3ef0*/  SEL R0, R0, 0x7c, P0 ;  /* 0x0000007c00007807 */ /* 0x000fd20000000000 */
.L_x_685:
[----:B------:R-:W-:Y:S05]  /*3f00*/  BSYNC B0 ;  /* 0x0000000000007941 */ /* 0x000fea0003800000 */
.L_x_683:
[----:B------:R-:W-:-:S04]  /*3f10*/  LOP3.LUT R2, R3, 0x80000000, RZ, 0xc0, !PT ;  /* 0x8000000003027812 */ /* 0x000fc800078ec0ff */
[----:B------:R-:W-:-:S04]  /*3f20*/  SHF.R.U32.HI R3, RZ, 0x18, R2 ;  /* 0x00000018ff037819 */ /* 0x000fc80000011602 */
[----:B------:R-:W-:-:S05]  /*3f30*/  LOP3.LUT R3, R0, R3, RZ, 0xfc, !PT ;  /* 0x0000000300037212 */ /* 0x000fca00078efcff */
[----:B------:R0:W-:Y:S01]  /*3f40*/  STG.E.U8 desc[UR36][R16.64], R3 ;  /* 0x0000000310007986 */ /* 0x0001e2000c101124 */
[----:B------:R-:W-:Y:S05]  /*3f50*/  BRA `(.L_x_669) ;  /* 0x0000000400a47947 */ /* 0x000fea0003800000 */
.L_x_679:
[----:B------:R-:W-:-:S04]  /*3f60*/  I2FP.F32.U32 R0, R2 ;  /* 0x0000000200007245 */ /* 0x000fc80000201000 */
[----:B------:R-:W-:-:S05]  /*3f70*/  F2FP.BF16.F32.PACK_AB R0, RZ, R0 ;  /* 0x00000000ff00723e */ /* 0x000fca00000010ff */
[----:B------:R0:W-:Y:S01]  /*3f80*/  STG.E.U16 desc[UR36][R16.64], R0 ;  /* 0x0000000010007986 */ /* 0x0001e2000c101524 */
[----:B------:R-:W-:Y:S05]  /*3f90*/  BRA `(.L_x_669) ;  /* 0x0000000400947947 */ /* 0x000fea0003800000 */
.L_x_676:
        /* <DEDUP_REMOVED lines=10> */
.L_x_688:
        /* <DEDUP_REMOVED lines=17> */
.L_x_691:
[----:B------:R-:W-:-:S04]  /*4150*/  LOP3.LUT R2, R3, 0x80000000, RZ, 0xc0, !PT ;  /* 0x8000000003027812 */ /* 0x000fc800078ec0ff */
[----:B------:R-:W-:-:S04]  /*4160*/  SHF.R.U32.HI R3, RZ, 0x18, R2 ;  /* 0x00000018ff037819 */ /* 0x000fc80000011602 */
[----:B------:R-:W-:-:S04]  /*4170*/  LOP3.LUT R0, R0, R3, RZ, 0xfc, !PT ;  /* 0x0000000300007212 */ /* 0x000fc800078efcff */
[----:B------:R-:W-:-:S07]  /*4180*/  PRMT R8, R0, 0x7610, R8 ;  /* 0x0000761000087816 */ /* 0x000fce0000000008 */
.L_x_690:
[----:B------:R-:W-:Y:S05]  /*4190*/  BSYNC B0 ;  /* 0x0000000000007941 */ /* 0x000fea0003800000 */
.L_x_689:
[----:B------:R0:W-:Y:S01]  /*41a0*/  STG.E.U8 desc[UR36][R16.64], R8 ;  /* 0x0000000810007986 */ /* 0x0001e2000c101124 */
[----:B------:R-:W-:Y:S05]  /*41b0*/  BRA `(.L_x_669) ;  /* 0x00000004000c7947 */ /* 0x000fea0003800000 */
.L_x_687:
        /* <DEDUP_REMOVED lines=17> */
.L_x_694:
[----:B------:R-:W-:-:S04]  /*42d0*/  LOP3.LUT R2, R3, 0x80000000, RZ, 0xc0, !PT ;  /* 0x8000000003027812 */ /* 0x000fc800078ec0ff */
[----:B------:R-:W-:-:S04]  /*42e0*/  SHF.R.U32.HI R3, RZ, 0x18, R2 ;  /* 0x00000018ff037819 */ /* 0x000fc80000011602 */
[----:B------:R-:W-:-:S04]  /*42f0*/  LOP3.LUT R0, R0, R3, RZ, 0xfc, !PT ;  /* 0x0000000300007212 */ /* 0x000fc800078efcff */
[----:B------:R-:W-:-:S07]  /*4300*/  PRMT R8, R0, 0x7610, R8 ;  /* 0x0000761000087816 */ /* 0x000fce0000000008 */
.L_x_693:
[----:B------:R-:W-:Y:S05]  /*4310*/  BSYNC B0 ;  /* 0x0000000000007941 */ /* 0x000fea0003800000 */
.L_x_692:
[----:B------:R0:W-:Y:S01]  /*4320*/  STG.E.U8 desc[UR36][R16.64], R8 ;  /* 0x0000000810007986 */ /* 0x0001e2000c101124 */
[----:B------:R-:W-:Y:S05]  /*4330*/  BRA `(.L_x_669) ;  /* 0x0000000000ac7947 */ /* 0x000fea0003800000 */
.L_x_686:
        /* <DEDUP_REMOVED lines=22> */
.L_x_668:
        /* <DEDUP_REMOVED lines=16> */
.L_x_697:
[----:B------:R-:W-:Y:S05]  /*45a0*/  BRA `(.L_x_669) ;  /* 0x0000000000107947 */ /* 0x000fea0003800000 */
.L_x_696:
[----:B------:R-:W-:-:S05]  /*45b0*/  IMAD.MOV.U32 R3, RZ, RZ, RZ ;  /* 0x000000ffff037224 */ /* 0x000fca00078e00ff */
[----:B------:R0:W-:Y:S01]  /*45c0*/  STG.E.64 desc[UR36][R16.64], R2 ;  /* 0x0000000210007986 */ /* 0x0001e2000c101b24 */
[----:B------:R-:W-:Y:S05]  /*45d0*/  BRA `(.L_x_669) ;  /* 0x0000000000047947 */ /* 0x000fea0003800000 */
.L_x_695:
[----:B------:R0:W-:Y:S02]  /*45e0*/  STG.E desc[UR36][R16.64], R2 ;  /* 0x0000000210007986 */ /* 0x0001e4000c101924 */
.L_x_669:
[----:B------:R-:W-:-:S04]  /*45f0*/  IMAD R18, R18, 0x200, R23 ;  /* 0x0000020012127824 */ /* 0x000fc800078e0217 */
[----:B------:R-:W-:-:S07]  /*4600*/  VIADD R19, R18, 0x80 ;  /* 0x0000008012137836 */ /* 0x000fce0000000000 */
.L_x_596:
[----:B------:R-:W-:Y:S05]  /*4610*/  BSYNC B6 ;  /* 0x0000000000067941 */ /* 0x000fea0003800000 */
.L_x_595:
[----:B------:R-:W-:Y:S01]  /*4620*/  ULDC UR4, c[0x0][0x210] ;  /* 0x0000840000047ab9 */ /* 0x000fe20000000800 */
[----:B------:R-:W-:Y:S01]  /*4630*/  BSSY B6, `(.L_x_698) ;  /* 0x0000458000067945 */ /* 0x000fe20003800000 */
[----:B------:R-:W-:-:S13]  /*4640*/  ISETP.GE.AND P0, PT, R19, UR4, PT ;  /* 0x0000000413007c0c */ /* 0x000fda000bf06270 */
[----:B------:R-:W-:Y:S05]  /*4650*/  @P0 BRA `(.L_x_699) ;  /* 0x0000004400540947 */ /* 0x000fea0003800000 */
[----:B0-----:R-:W0:Y:S01]  /*4660*/  LDC R6, c[0x0][0x218] ;  /* 0x00008600ff067b82 */ /* 0x001e220000000800 */
[----:B------:R-:W-:Y:S02]  /*4670*/  IMAD.MOV.U32 R18, RZ, RZ, RZ ;  /* 0x000000ffff127224 */ /* 0x000fe400078e00ff */
[----:B------:R-:W-:Y:S02]  /*4680*/  IMAD.MOV.U32 R0, RZ, RZ, RZ ;  /* 0x000000ffff007224 */ /* 0x000fe400078e00ff */
[----:B-1234-:R-:W-:Y:S01]  /*4690*/  IMAD.MOV.U32 R16, RZ, RZ, RZ ;  /* 0x000000ffff107224 */ /* 0x01efe200078e00ff */
[----:B0-----:R-:W-:-:S13]  /*46a0*/  ISETP.NE.AND P0, PT, R6, RZ, PT ;  /* 0x000000ff0600720c */ /* 0x001fda0003f05270 */
[----:B------:R-:W-:Y:S05]  /*46b0*/  @!P0 BRA `(.L_x_700) ;  /* 0x0000001400708947 */ /* 0x000fea0003800000 */
        /* <DEDUP_REMOVED lines=348> */
.L_x_700:
        /* <DEDUP_REMOVED lines=23> */
.L_x_704:
[----:B------:R-:W2:Y:S02]  /*5df0*/  LDG.E.U8 R2, desc[UR36][R2.64] ;  /* 0x0000002402027981 */ /* 0x000ea4000c1e1100 */
[----:B--2---:R-:W-:-:S04]  /*5e00*/  I2FP.F32.U32 R0, R2 ;  /* 0x0000000200007245 */ /* 0x004fc80000201000 */
[----:B------:R-:W-:-:S04]  /*5e10*/  F2FP.BF16.F32.PACK_AB R0, RZ, R0 ;  /* 0x00000000ff00723e */ /* 0x000fc800000010ff */
[----:B------:R-:W-:Y:S01]  /*5e20*/  PRMT R22, R0, 0x7610, R22 ;  /* 0x0000761000167816 */ /* 0x000fe20000000016 */
[----:B------:R-:W-:Y:S06]  /*5e30*/  BRA `(.L_x_706) ;  /* 0x0000000c00c87947 */ /* 0x000fec0003800000 */
.L_x_703:
        /* <DEDUP_REMOVED lines=11> */
.L_x_708:
[----:B------:R-:W2:Y:S02]  /*5ef0*/  LDG.E R2, desc[UR36][R2.64] ;  /* 0x0000002402027981 */ /* 0x000ea4000c1e1900 */
[----:B--2---:R-:W-:-:S04]  /*5f00*/  I2FP.F32.S32 R0, R2 ;  /* 0x0000000200007245 */ /* 0x004fc80000201400 */
[----:B------:R-:W-:-:S04]  /*5f10*/  F2FP.BF16.F32.PACK_AB R0, RZ, R0 ;  /* 0x00000000ff00723e */ /* 0x000fc800000010ff */
[----:B------:R-:W-:Y:S01]  /*5f20*/  PRMT R22, R0, 0x7610, R22 ;  /* 0x0000761000167816 */ /* 0x000fe20000000016 */
[----:B------:R-:W-:Y:S06]  /*5f30*/  BRA `(.L_x_706) ;  /* 0x0000000c00887947 */ /* 0x000fec0003800000 */
.L_x_707:
[----:B------:R-:W2:Y:S02]  /*5f40*/  LDG.E.U16 R2, desc[UR36][R2.64] ;  /* 0x0000002402027981 */ /* 0x000ea4000c1e1500 */
[----:B--2---:R-:W0:Y:S02]  /*5f50*/  I2F.S16 R0, R2 ;  /* 0x0000000200007306 */ /* 0x004e240000101400 */
[----:B0-----:R-:W-:-:S04]  /*5f60*/  F2FP.BF16.F32.PACK_AB R0, RZ, R0 ;  /* 0x00000000ff00723e */ /* 0x001fc800000010ff */
[----:B------:R-:W-:Y:S01]  /*5f70*/  PRMT R22, R0, 0x7610, R22 ;  /* 0x0000761000167816 */ /* 0x000fe20000000016 */
[----:B------:R-:W-:Y:S06]  /*5f80*/  BRA `(.L_x_706) ;  /* 0x0000000c00747947 */ /* 0x000fec0003800000 */
.L_x_702:
        /* <DEDUP_REMOVED lines=9> */
.L_x_710:
[----:B------:R-:W2:Y:S02]  /*6020*/  LDG.E.U16 R0, desc[UR36][R2.64] ;  /* 0x0000002402007981 */ /* 0x000ea4000c1e1500 */
[----:B--2---:R-:W-:-:S05]  /*6030*/  HADD2.F32 R0, -RZ, R0.H0_H0 ;  /* 0x20000000ff007230 */ /* 0x004fca0000004100 */
[----:B------:R-:W-:-:S04]  /*6040*/  F2FP.BF16.F32.PACK_AB R0, RZ, R0 ;  /* 0x00000000ff00723e */ /* 0x000fc800000010ff */
[----:B------:R-:W-:Y:S01]  /*6050*/  PRMT R22, R0, 0x7610, R22 ;  /* 0x0000761000167816 */ /* 0x000fe20000000016 */
[----:B------:R-:W-:Y:S06]  /*6060*/  BRA `(.L_x_706) ;  /* 0x0000000c003c7947 */ /* 0x000fec0003800000 */
.L_x_709:
        /* <DEDUP_REMOVED lines=9> */
.L_x_712:
[----:B------:R-:W2:Y:S02]  /*6100*/  LDG.E.U16 R2, desc[UR36][R2.64] ;  /* 0x0000002402027981 */ /* 0x000ea4000c1e1500 */
[----:B--2---:R-:W-:-:S05]  /*6110*/  HADD2.F32 R0, -RZ, R2.H0_H0 ;  /* 0x20000002ff007230 */ /* 0x004fca0000004100 */
[----:B------:R-:W-:-:S04]  /*6120*/  F2FP.BF16.F32.PACK_AB R0, RZ, R0 ;  /* 0x00000000ff00723e */ /* 0x000fc800000010ff */
[----:B------:R-:W-:Y:S01]  /*6130*/  PRMT R22, R0, 0x7610, R22 ;  /* 0x0000761000167816 */ /* 0x000fe20000000016 */
[----:B------:R-:W-:Y:S06]  /*6140*/  BRA `(.L_x_706) ;  /* 0x0000000c00047947 */ /* 0x000fec0003800000 */
.L_x_711:
        /* <DEDUP_REMOVED lines=9> */
.L_x_701:
        /* <DEDUP_REMOVED lines=14> */
.L_x_715:
        /* <DEDUP_REMOVED lines=9> */
.L_x_714:
        /* <DEDUP_REMOVED lines=28> */
.L_x_717:
        /* <DEDUP_REMOVED lines=15> */
.L_x_716:
[----:B------:R0:W5:Y:S01]  /*6600*/  LDG.E.U16 R22, desc[UR36][R2.64] ;  /* 0x0000002402167981 */ /* 0x000162000c1e1500 */
[----:B------:R-:W-:Y:S05]  /*6610*/  BRA `(.L_x_706) ;  /* 0x0000000400d07947 */ /* 0x000fea0003800000 */
.L_x_713:
        /* <DEDUP_REMOVED lines=13> */
.L_x_720:
        /* <DEDUP_REMOVED lines=21> */
.L_x_724:
[----:B------:R-:W-:Y:S05]  /*6840*/  BSYNC B1 ;  /* 0x0000000000017941 */ /* 0x000fea0003800000 */
.L_x_723:
[----:B------:R-:W-:Y:S01]  /*6850*/  LEA R3, R0, 0x3b800000, 0x17 ;  /* 0x3b80000000037811 */ /* 0x000fe200078eb8ff */
[----:B------:R-:W-:-:S05]  /*6860*/  IMAD.SHL.U32 R0, R2, 0x100000, RZ ;  /* 0x0010000002007824 */ /* 0x000fca00078e00ff */
[----:B------:R-:W-:-:S07]  /*6870*/  LOP3.LUT R0, R3, R0, R4, 0xfe, !PT ;  /* 0x0000000003007212 */ /* 0x000fce00078efe04 */
.L_x_722:
[----:B------:R-:W-:Y:S05]  /*6880*/  BSYNC B0 ;  /* 0x0000000000007941 */ /* 0x000fea0003800000 */
.L_x_721:
[----:B------:R-:W-:-:S04]  /*6890*/  F2FP.BF16.F32.PACK_AB R0, RZ, R0 ;  /* 0x00000000ff00723e */ /* 0x000fc800000010ff */
[----:B------:R-:W-:Y:S01]  /*68a0*/  PRMT R22, R0, 0x7610, R22 ;  /* 0x0000761000167816 */ /* 0x000fe20000000016 */
[----:B------:R-:W-:Y:S06]  /*68b0*/  BRA `(.L_x_706) ;  /* 0x0000000400287947 */ /* 0x000fec0003800000 */
.L_x_719:
        /* <DEDUP_REMOVED lines=21> */
.L_x_728:
[----:B------:R-:W-:Y:S05]  /*6a10*/  BSYNC B1 ;  /* 0x0000000000017941 */ /* 0x000fea0003800000 */
.L_x_727:
[----:B------:R-:W-:Y:S01]  /*6a20*/  LEA R3, R0, 0x37800000, 0x17 ;  /* 0x3780000000037811 */ /* 0x000fe200078eb8ff */
[----:B------:R-:W-:-:S05]  /*6a30*/  IMAD.SHL.U32 R0, R2, 0x200000, RZ ;  /* 0x0020000002007824 */ /* 0x000fca00078e00ff */
[----:B------:R-:W-:-:S07]  /*6a40*/  LOP3.LUT R0, R3, R0, R4, 0xfe, !PT ;  /* 0x0000000003007212 */ /* 0x000fce00078efe04 */
.L_x_726:
[----:B------:R-:W-:Y:S05]  /*6a50*/  BSYNC B0 ;  /* 0x0000000000007941 */ /* 0x000fea0003800000 */
.L_x_725:
[----:B------:R-:W-:-:S04]  /*6a60*/  F2FP.BF16.F32.PACK_AB R0, RZ, R0 ;  /* 0x00000000ff00723e */ /* 0x000fc800000010ff */
[----:B------:R-:W-:Y:S01]  /*6a70*/  PRMT R22, R0, 0x7610, R22 ;  /* 0x0000761000167816 */ /* 0x000fe20000000016 */
[----:B------:R-:W-:Y:S06]  /*6a80*/  BRA `(.L_x_706) ;  /* 0x0000000000b47947 */ /* 0x000fec0003800000 */
.L_x_718:
        /* <DEDUP_REMOVED lines=14> */
.L_x_732:
[----:B------:R-:W-:Y:S05]  /*6b70*/  BSYNC B0 ;  /* 0x0000000000007941 */ /* 0x000fea0003800000 */
.L_x_731:
[----:B------:R-:W-:-:S04]  /*6b80*/  F2FP.BF16.F32.PACK_AB R0, RZ, R0 ;  /* 0x00000000ff00723e */ /* 0x000fc800000010ff */
[----:B------:R-:W-:Y:S01]  /*6b90*/  PRMT R22, R0, 0x7610, R22 ;  /* 0x0000761000167816 */ /* 0x000fe20000000016 */
[----:B------:R-:W-:Y:S06]  /*6ba0*/  BRA `(.L_x_706) ;  /* 0x00000000006c7947 */ /* 0x000fec0003800000 */
.L_x_705:
        /* <DEDUP_REMOVED lines=16> */
.L_x_733:
[----:B------:R-:W-:Y:S01]  /*6cb0*/  PRMT R22, RZ, 0x7610, R22 ;  /* 0x00007610ff167816 */ /* 0x000fe20000000016 */
[----:B------:R-:W-:Y:S06]  /*6cc0*/  BRA `(.L_x_706) ;  /* 0x0000000000247947 */ /* 0x000fec0003800000 */
.L_x_730:
[----:B------:R-:W2:Y:S02]  /*6cd0*/  LDG.E.64 R2, desc[UR36][R2.64] ;  /* 0x0000002402027981 */ /* 0x000ea4000c1e1b00 */
[----:B--2---:R-:W0:Y:S02]  /*6ce0*/  I2F.U64 R0, R2 ;  /* 0x0000000200007312 */ /* 0x004e240000301000 */
[----:B0-----:R-:W-:-:S04]  /*6cf0*/  F2FP.BF16.F32.PACK_AB R0, RZ, R0 ;  /* 0x00000000ff00723e */ /* 0x001fc800000010ff */
[----:B------:R-:W-:Y:S01]  /*6d00*/  PRMT R22, R0, 0x7610, R22 ;  /* 0x0000761000167816 */ /* 0x000fe20000000016 */
[----:B------:R-:W-:Y:S06]  /*6d10*/  BRA `(.L_x_706) ;  /* 0x0000000000107947 */ /* 0x000fec0003800000 */
.L_x_729:
[----:B------:R-:W2:Y:S02]  /*6d20*/  LDG.E R2, desc[UR36][R2.64] ;  /* 0x0000002402027981 */ /* 0x000ea4000c1e1900 */
[----:B--2---:R-:W-:-:S04]  /*6d30*/  I2FP.F32.U32 R0, R2 ;  /* 0x0000000200007245 */ /* 0x004fc80000201000 */
[----:B------:R-:W-:-:S04]  /*6d40*/  F2FP.BF16.F32.PACK_AB R0, RZ, R0 ;  /* 0x00000000ff00723e */ /* 0x000fc800000010ff */
[----:B------:R-:W-:-:S07]  /*6d50*/  PRMT R22, R0, 0x7610, R22 ;  /* 0x0000761000167816 */ /* 0x000fce0000000016 */
.L_x_706:
        /* <DEDUP_REMOVED lines=19> */
.L_x_737:
[----:B------:R-:W2:Y:S02]  /*6e90*/  LDG.E.U8 R2, desc[UR36][R2.64] ;  /* 0x0000002402027981 */ /* 0x000ea4000c1e1100 */
[----:B--2---:R-:W-:-:S04]  /*6ea0*/  I2FP.F32.U32 R0, R2 ;  /* 0x0000000200007245 */ /* 0x004fc80000201000 */
[----:B------:R-:W-:Y:S01]  /*6eb0*/  F2FP.BF16.F32.PACK_AB R0, RZ, R0 ;  /* 0x00000000ff00723e */ /* 0x000fe200000010ff */
[----:B------:R-:W-:Y:S06]  /*6ec0*/  BRA `(.L_x_739) ;  /* 0x0000000c00907947 */ /* 0x000fec0003800000 */
.L_x_736:
        /* <DEDUP_REMOVED lines=10> */
.L_x_741:
[----:B------:R-:W2:Y:S02]  /*6f70*/  LDG.E R2, desc[UR36][R2.64] ;  /* 0x0000002402027981 */ /* 0x000ea4000c1e1900 */
[----:B--2---:R-:W-:-:S04]  /*6f80*/  I2FP.F32.S32 R0, R2 ;  /* 0x0000000200007245 */ /* 0x004fc80000201400 */
[----:B------:R-:W-:Y:S01]  /*6f90*/  F2FP.BF16.F32.PACK_AB R0, RZ, R0 ;  /* 0x00000000ff00723e */ /* 0x000fe200000010ff */
[----:B------:R-:W-:Y:S06]  /*6fa0*/  BRA `(.L_x_739) ;  /* 0x0000000c00587947 */ /* 0x000fec0003800000 */
.L_x_740:
[----:B------:R-:W2:Y:S02]  /*6fb0*/  LDG.E.U16 R2, desc[UR36][R2.64] ;  /* 0x0000002402027981 */ /* 0x000ea4000c1e1500 */
[----:B--2---:R-:W0:Y:S02]  /*6fc0*/  I2F.S16 R0, R2 ;  /* 0x0000000200007306 */ /* 0x004e240000101400 */
[----:B0-----:R-:W-:Y:S01]  /*6fd0*/  F2FP.BF16.F32.PACK_AB R0, RZ, R0 ;  /* 0x00000000ff00723e */ /* 0x001fe200000010ff */
[----:B------:R-:W-:Y:S06]  /*6fe0*/  BRA `(.L_x_739) ;  /* 0x0000000c00487947 */ /* 0x000fec0003800000 */
.L_x_735:
        /* <DEDUP_REMOVED lines=9> */
.L_x_743:
[----:B------:R-:W2:Y:S02]  /*7080*/  LDG.E.U16 R0, desc[UR36][R2.64] ;  /* 0x0000002402007981 */ /* 0x000ea4000c1e1500 */
[----:B--2---:R-:W-:-:S05]  /*7090*/  HADD2.F32 R0, -RZ, R0.H0_H0 ;  /* 0x20000000ff007230 */ /* 0x004fca0000004100 */
[----:B------:R-:W-:Y:S01]  /*70a0*/  F2FP.BF16.F32.PACK_AB R0, RZ, R0 ;  /* 0x00000000ff00723e */ /* 0x000fe200000010ff */
[----:B------:R-:W-:Y:S06]  /*70b0*/  BRA `(.L_x_739) ;  /* 0x0000000c00147947 */ /* 0x000fec0003800000 */
.L_x_742:
        /* <DEDUP_REMOVED lines=9> */
.L_x_745:
[----:B------:R-:W2:Y:S02]  /*7150*/  LDG.E.U16 R2, desc[UR36][R2.64] ;  /* 0x0000002402027981 */ /* 0x000ea4000c1e1500 */
[----:B--2---:R-:W-:-:S05]  /*7160*/  HADD2.F32 R0, -RZ, R2.H0_H0 ;  /* 0x20000002ff007230 */ /* 0x004fca0000004100 */
[----:B------:R-:W-:Y:S01]  /*7170*/  F2FP.BF16.F32.PACK_AB R0, RZ, R0 ;  /* 0x00000000ff00723e */ /* 0x000fe200000010ff */
[----:B------:R-:W-:Y:S06]  /*7180*/  BRA `(.L_x_739) ;  /* 0x0000000800e07947 */ /* 0x000fec0003800000 */
.L_x_744:
        /* <DEDUP_REMOVED lines=8> */
.L_x_734:
        /* <DEDUP_REMOVED lines=13> */
.L_x_748:
        /* <DEDUP_REMOVED lines=8> */
.L_x_747:
        /* <DEDUP_REMOVED lines=28> */
.L_x_750:
        /* <DEDUP_REMOVED lines=15> */
.L_x_749:
[----:B------:R0:W5:Y:S01]  /*7610*/  LDG.E.U16 R0, desc[UR36][R2.64] ;  /* 0x0000002402007981 */ /* 0x000162000c1e1500 */
[----:B------:R-:W-:Y:S05]  /*7620*/  BRA `(.L_x_739) ;  /* 0x0000000400b87947 */ /* 0x000fea0003800000 */
.L_x_746:
        /* <DEDUP_REMOVED lines=12> */
.L_x_753:
        /* <DEDUP_REMOVED lines=21> */
.L_x_757:
[----:B------:R-:W-:Y:S05]  /*7840*/  BSYNC B1 ;  /* 0x0000000000017941 */ /* 0x000fea0003800000 */
.L_x_756:
[----:B------:R-:W-:Y:S01]  /*7850*/  LEA R3, R0, 0x3b800000, 0x17 ;  /* 0x3b80000000037811 */ /* 0x000fe200078eb8ff */
[----:B------:R-:W-:-:S05]  /*7860*/  IMAD.SHL.U32 R0, R2, 0x100000, RZ ;  /* 0x0010000002007824 */ /* 0x000fca00078e00ff */
[----:B------:R-:W-:-:S07]  /*7870*/  LOP3.LUT R0, R3, R0, R4, 0xfe, !PT ;  /* 0x0000000003007212 */ /* 0x000fce00078efe04 */
.L_x_755:
[----:B------:R-:W-:Y:S05]  /*7880*/  BSYNC B0 ;  /* 0x0000000000007941 */ /* 0x000fea0003800000 */
.L_x_754:
[----:B------:R-:W-:Y:S01]  /*7890*/  F2FP.BF16.F32.PACK_AB R0, RZ, R0 ;  /* 0x00000000ff00723e */ /* 0x000fe200000010ff */
[----:B------:R-:W-:Y:S06]  /*78a0*/  BRA `(.L_x_739) ;  /* 0x0000000400187947 */ /* 0x000fec0003800000 */
.L_x_752:
        /* <DEDUP_REMOVED lines=21> */
.L_x_761:
[----:B------:R-:W-:Y:S05]  /*7a00*/  BSYNC B1 ;  /* 0x0000000000017941 */ /* 0x000fea0003800000 */
.L_x_760:
[----:B------:R-:W-:Y:S01]  /*7a10*/  LEA R3, R0, 0x37800000, 0x17 ;  /* 0x3780000000037811 */ /* 0x000fe200078eb8ff */
[----:B------:R-:W-:-:S05]  /*7a20*/  IMAD.SHL.U32 R0, R2, 0x200000, RZ ;  /* 0x0020000002007824 */ /* 0x000fca00078e00ff */
[----:B------:R-:W-:-:S07]  /*7a30*/  LOP3.LUT R0, R3, R0, R4, 0xfe, !PT ;  /* 0x0000000003007212 */ /* 0x000fce00078efe04 */
.L_x_759:
[----:B------:R-:W-:Y:S05]  /*7a40*/  BSYNC B0 ;  /* 0x0000000000007941 */ /* 0x000fea0003800000 */
.L_x_758:
[----:B------:R-:W-:Y:S01]  /*7a50*/  F2FP.BF16.F32.PACK_AB R0, RZ, R0 ;  /* 0x00000000ff00723e */ /* 0x000fe200000010ff */
[----:B------:R-:W-:Y:S06]  /*7a60*/  BRA `(.L_x_739) ;  /* 0x0000000000a87947 */ /* 0x000fec0003800000 */
.L_x_751:
        /* <DEDUP_REMOVED lines=14> */
.L_x_765:
[----:B------:R-:W-:Y:S05]  /*7b50*/  BSYNC B0 ;  /* 0x0000000000007941 */ /* 0x000fea0003800000 */
.L_x_764:
[----:B------:R-:W-:Y:S01]  /*7b60*/  F2FP.BF16.F32.PACK_AB R0, RZ, R0 ;  /* 0x00000000ff00723e */ /* 0x000fe200000010ff */
[----:B------:R-:W-:Y:S06]  /*7b70*/  BRA `(.L_x_739) ;  /* 0x0000000000647947 */ /* 0x000fec0003800000 */
.L_x_738:
        /* <DEDUP_REMOVED lines=16> */
.L_x_766:
[----:B------:R-:W-:Y:S01]  /*7c80*/  PRMT R0, RZ, 0x7610, R0 ;  /* 0x00007610ff007816 */ /* 0x000fe20000000000 */
[----:B------:R-:W-:Y:S06]  /*7c90*/  BRA `(.L_x_739) ;  /* 0x00000000001c7947 */ /* 0x000fec0003800000 */
.L_x_763:
[----:B------:R-:W2:Y:S02]  /*7ca0*/  LDG.E.64 R2, desc[UR36][R2.64] ;  /* 0x0000002402027981 */ /* 0x000ea4000c1e1b00 */
[----:B--2---:R-:W0:Y:S02]  /*7cb0*/  I2F.U64 R0, R2 ;  /* 0x0000000200007312 */ /* 0x004e240000301000 */
[----:B0-----:R-:W-:Y:S01]  /*7cc0*/  F2FP.BF16.F32.PACK_AB R0, RZ, R0 ;  /* 0x00000000ff00723e */ /* 0x001fe200000010ff */
[----:B------:R-:W-:Y:S06]  /*7cd0*/  BRA `(.L_x_739) ;  /* 0x00000000000c7947 */ /* 0x000fec0003800000 */
.L_x_762:
[----:B------:R-:W2:Y:S02]  /*7ce0*/  LDG.E R2, desc[UR36][R2.64] ;  /* 0x0000002402027981 */ /* 0x000ea4000c1e1900 */
[----:B--2---:R-:W-:-:S04]  /*7cf0*/  I2FP.F32.U32 R0, R2 ;  /* 0x0000000200007245 */ /* 0x004fc80000201000 */
[----:B------:R-:W-:-:S07]  /*7d00*/  F2FP.BF16.F32.PACK_AB R0, RZ, R0 ;  /* 0x00000000ff00723e */ /* 0x000fce00000010ff */
.L_x_739:
        /* <DEDUP_REMOVED lines=21> */
.L_x_770:
[----:B------:R0:W-:Y:S01]  /*7e60*/  STG.E.U8 desc[UR36][R16.64], R2 ;  /* 0x0000000210007986 */ /* 0x0001e2000c101124 */
[----:B------:R-:W-:Y:S05]  /*7e70*/  BRA `(.L_x_772) ;  /* 0x0000000c00487947 */ /* 0x000fea0003800000 */
.L_x_769:
        /* <DEDUP_REMOVED lines=9> */
.L_x_774:
[----:B------:R3:W-:Y:S01]  /*7f10*/  STG.E desc[UR36][R16.64], R2 ;  /* 0x0000000210007986 */ /* 0x0007e2000c101924 */
[----:B------:R-:W-:Y:S05]  /*7f20*/  BRA `(.L_x_772) ;  /* 0x0000000c001c7947 */ /* 0x000fea0003800000 */
.L_x_773:
[----:B------:R2:W-:Y:S01]  /*7f30*/  STG.E.U16 desc[UR36][R16.64], R2 ;  /* 0x0000000210007986 */ /* 0x0005e2000c101524 */
[----:B------:R-:W-:Y:S05]  /*7f40*/  BRA `(.L_x_772) ;  /* 0x0000000c00147947 */ /* 0x000fea0003800000 */
.L_x_768:
        /* <DEDUP_REMOVED lines=9> */
.L_x_776:
[----:B------:R-:W-:-:S04]  /*7fe0*/  I2FP.F32.U32 R0, R2 ;  /* 0x0000000200007245 */ /* 0x000fc80000201000 */
[----:B------:R-:W-:-:S05]  /*7ff0*/  F2FP.F16.F32.PACK_AB R0, RZ, R0 ;  /* 0x00000000ff00723e */ /* 0x000fca00000000ff */
[----:B------:R0:W-:Y:S01]  /*8000*/  STG.E.U16 desc[UR36][R16.64], R0 ;  /* 0x0000000010007986 */ /* 0x0001e2000c101524 */
[----:B------:R-:W-:Y:S05]  /*8010*/  BRA `(.L_x_772) ;  /* 0x0000000800e07947 */ /* 0x000fea0003800000 */
.L_x_775:
        /* <DEDUP_REMOVED lines=10> */
.L_x_778:
[----:B------:R-:W-:-:S04]  /*80c0*/  I2FP.F32.U32 R2, R2 ;  /* 0x0000000200027245 */ /* 0x000fc80000201000 */
[----:B------:R-:W-:-:S04]  /*80d0*/  F2FP.F16.F32.PACK_AB R3, RZ, R2 ;  /* 0x00000002ff03723e */ /* 0x000fc800000000ff */
[----:B------:R-:W-:-:S05]  /*80e0*/  PRMT R3, R3, 0x5410, RZ ;  /* 0x0000541003037816 */ /* 0x000fca00000000ff */
[----:B------:R0:W-:Y:S01]  /*80f0*/  STG.E desc[UR36][R16.64], R3 ;  /* 0x0000000310007986 */ /* 0x0001e2000c101924 */
[----:B------:R-:W-:Y:S05]  /*8100*/  BRA `(.L_x_772) ;  /* 0x0000000800a47947 */ /* 0x000fea0003800000 */
.L_x_777:
[----:B------:R-:W0:Y:S02]  /*8110*/  I2F.F64.U32 R2, R2 ;  /* 0x0000000200027312 */ /* 0x000e240000201800 */
[----:B0-----:R0:W-:Y:S01]  /*8120*/  STG.E.64 desc[UR36][R16.64], R2 ;  /* 0x0000000210007986 */ /* 0x0011e2000c101b24 */
[----:B------:R-:W-:Y:S05]  /*8130*/  BRA `(.L_x_772) ;  /* 0x0000000800987947 */ /* 0x000fea0003800000 */
.L_x_767:
        /* <DEDUP_REMOVED lines=10> */
.L_x_781:
[----:B------:R-:W0:Y:S01]  /*81e0*/  I2F.F64.U32 R4, R2 ;  /* 0x0000000200047312 */ /* 0x000e220000201800 */
[----:B------:R-:W-:-:S05]  /*81f0*/  CS2R R6, SRZ ;  /* 0x0000000000067805 */ /* 0x000fca000001ff00 */
[----:B0-----:R0:W-:Y:S01]  /*8200*/  STG.E.128 desc[UR36][R16.64], R4 ;  /* 0x0000000410007986 */ /* 0x0011e2000c101d24 */
[----:B------:R-:W-:Y:S05]  /*8210*/  BRA `(.L_x_772) ;  /* 0x0000000800607947 */ /* 0x000fea0003800000 */
.L_x_780:
        /* <DEDUP_REMOVED lines=21> */
.L_x_785:
[----:B------:R-:W-:Y:S05]  /*8370*/  BSYNC B0 ;  /* 0x0000000000007941 */ /* 0x000fea0003800000 */
.L_x_784:
[----:B------:R-:W-:-:S05]  /*8380*/  LOP3.LUT R3, R0, R3, RZ, 0xfc, !PT ;  /* 0x0000000300037212 */ /* 0x000fca00078efcff */
[----:B------:R0:W-:Y:S01]  /*8390*/  STG.E.U8 desc[UR36][R16.64], R3 ;  /* 0x0000000310007986 */ /* 0x0001e2000c101124 */
[----:B------:R-:W-:Y:S05]  /*83a0*/  BRA `(.L_x_772) ;  /* 0x0000000400fc7947 */ /* 0x000fea0003800000 */
.L_x_783:
        /* <DEDUP_REMOVED lines=13> */
.L_x_787:
[----:B------:R-:W-:Y:S01]  /*8480*/  IMAD.MOV.U32 R0, RZ, RZ, 0x7f ;  /* 0x0000007fff007424 */ /* 0x000fe200078e00ff */
[----:B------:R-:W-:-:S04]  /*8490*/  ISETP.GT.U32.AND P0, PT, R2, 0x7f800000, PT ;  /* 0x7f8000000200780c */ /* 0x000fc80003f04070 */
[----:B------:R-:W-:-:S09]  /*84a0*/  SEL R0, R0, 0x7c, P0 ;  /* 0x0000007c00007807 */ /* 0x000fd20000000000 */
.L_x_788:
[----:B------:R-:W-:Y:S05]  /*84b0*/  BSYNC B0 ;  /* 0x0000000000007941 */ /* 0x000fea0003800000 */
.L_x_786:
[----:B------:R-:W-:-:S04]  /*84c0*/  LOP3.LUT R2, R3, 0x80000000, RZ, 0xc0, !PT ;  /* 0x8000000003027812 */ /* 0x000fc800078ec0ff */
[----:B------:R-:W-:-:S04]  /*84d0*/  SHF.R.U32.HI R3, RZ, 0x18, R2 ;  /* 0x00000018ff037819 */ /* 0x000fc80000011602 */
[----:B------:R-:W-:-:S05]  /*84e0*/  LOP3.LUT R3, R0, R3, RZ, 0xfc, !PT ;  /* 0x0000000300037212 */ /* 0x000fca00078efcff */
[----:B------:R0:W-:Y:S01]  /*84f0*/  STG.E.U8 desc[UR36][R16.64], R3 ;  /* 0x0000000310007986 */ /* 0x0001e2000c101124 */
[----:B------:R-:W-:Y:S05]  /*8500*/  BRA `(.L_x_772) ;  /* 0x0000000400a47947 */ /* 0x000fea0003800000 */
.L_x_782:
[----:B------:R-:W-:-:S04]  /*8510*/  I2FP.F32.U32 R0, R2 ;  /* 0x0000000200007245 */ /* 0x000fc80000201000 */
[----:B------:R-:W-:-:S05]  /*8520*/  F2FP.BF16.F32.PACK_AB R0, RZ, R0 ;  /* 0x00000000ff00723e */ /* 0x000fca00000010ff */
[----:B------:R0:W-:Y:S01]  /*8530*/  STG.E.U16 desc[UR36][R16.64], R0 ;  /* 0x0000000010007986 */ /* 0x0001e2000c101524 */
[----:B------:R-:W-:Y:S05]  /*8540*/  BRA `(.L_x_772) ;  /* 0x0000000400947947 */ /* 0x000fea0003800000 */
.L_x_779:
        /* <DEDUP_REMOVED lines=10> */
.L_x_791:
        /* <DEDUP_REMOVED lines=17> */
.L_x_794:
[----:B------:R-:W-:-:S04]  /*8700*/  LOP3.LUT R2, R3, 0x80000000, RZ, 0xc0, !PT ;  /* 0x8000000003027812 */ /* 0x000fc800078ec0ff */
[----:B------:R-:W-:-:S04]  /*8710*/  SHF.R.U32.HI R3, RZ, 0x18, R2 ;  /* 0x00000018ff037819 */ /* 0x000fc80000011602 */
[----:B------:R-:W-:-:S04]  /*8720*/  LOP3.LUT R0, R0, R3, RZ, 0xfc, !PT ;  /* 0x0000000300007212 */ /* 0x000fc800078efcff */
[----:B------:R-:W-:-:S07]  /*8730*/  PRMT R8, R0, 0x7610, R8 ;  /* 0x0000761000087816 */ /* 0x000fce0000000008 */
.L_x_793:
[----:B------:R-:W-:Y:S05]  /*8740*/  BSYNC B0 ;  /* 0x0000000000007941 */ /* 0x000fea0003800000 */
.L_x_792:
[----:B------:R0:W-:Y:S01]  /*8750*/  STG.E.U8 desc[UR36][R16.64], R8 ;  /* 0x0000000810007986 */ /* 0x0001e2000c101124 */
[----:B------:R-:W-:Y:S05]  /*8760*/  BRA `(.L_x_772) ;  /* 0x00000004000c7947 */ /* 0x000fea0003800000 */
.L_x_790:
        /* <DEDUP_REMOVED lines=17> */
.L_x_797:
[----:B------:R-:W-:-:S04]  /*8880*/  LOP3.LUT R2, R3, 0x80000000, RZ, 0xc0, !PT ;  /* 0x8000000003027812 */ /* 0x000fc800078ec0ff */
[----:B------:R-:W-:-:S04]  /*8890*/  SHF.R.U32.HI R3, RZ, 0x18, R2 ;  /* 0x00000018ff037819 */ /* 0x000fc80000011602 */
[----:B------:R-:W-:-:S04]  /*88a0*/  LOP3.LUT R0, R0, R3, RZ, 0xfc, !PT ;  /* 0x0000000300007212 */ /* 0x000fc800078efcff */
[----:B------:R-:W-:-:S07]  /*88b0*/  PRMT R8, R0, 0x7610, R8 ;  /* 0x0000761000087816 */ /* 0x000fce0000000008 */
.L_x_796:
[----:B------:R-:W-:Y:S05]  /*88c0*/  BSYNC B0 ;  /* 0x0000000000007941 */ /* 0x000fea0003800000 */
.L_x_795:
[----:B------:R0:W-:Y:S01]  /*88d0*/  STG.E.U8 desc[UR36][R16.64], R8 ;  /* 0x0000000810007986 */ /* 0x0001e2000c101124 */
[----:B------:R-:W-:Y:S05]  /*88e0*/  BRA `(.L_x_772) ;  /* 0x0000000000ac7947 */ /* 0x000fea0003800000 */
.L_x_789:
        /* <DEDUP_REMOVED lines=22> */
.L_x_771:
        /* <DEDUP_REMOVED lines=16> */
.L_x_800:
[----:B------:R-:W-:Y:S05]  /*8b50*/  BRA `(.L_x_772) ;  /* 0x0000000000107947 */ /* 0x000fea0003800000 */
.L_x_799:
[----:B------:R-:W-:-:S05]  /*8b60*/  IMAD.MOV.U32 R3, RZ, RZ, RZ ;  /* 0x000000ffff037224 */ /* 0x000fca00078e00ff */
[----:B------:R0:W-:Y:S01]  /*8b70*/  STG.E.64 desc[UR36][R16.64], R2 ;  /* 0x0000000210007986 */ /* 0x0001e2000c101b24 */
[----:B------:R-:W-:Y:S05]  /*8b80*/  BRA `(.L_x_772) ;  /* 0x0000000000047947 */ /* 0x000fea0003800000 */
.L_x_798:
[----:B------:R0:W-:Y:S02]  /*8b90*/  STG.E desc[UR36][R16.64], R2 ;  /* 0x0000000210007986 */ /* 0x0001e4000c101924 */
.L_x_772:
[----:B------:R-:W-:-:S07]  /*8ba0*/  VIADD R19, R19, 0x80 ;  /* 0x0000008013137836 */ /* 0x000fce0000000000 */
.L_x_699:
[----:B------:R-:W-:Y:S05]  /*8bb0*/  BSYNC B6 ;  /* 0x0000000000067941 */ /* 0x000fea0003800000 */
.L_x_698:
        /* <DEDUP_REMOVED lines=358> */
.L_x_803:
        /* <DEDUP_REMOVED lines=23> */
.L_x_807:
[----:B------:R-:W2:Y:S02]  /*a390*/  LDG.E.U8 R2, desc[UR36][R2.64] ;  /* 0x0000002402027981 */ /* 0x000ea4000c1e1100 */
[----:B--2---:R-:W-:-:S04]  /*a3a0*/  I2FP.F32.U32 R0, R2 ;  /* 0x0000000200007245 */ /* 0x004fc80000201000 */
[----:B------:R-:W-:-:S04]  /*a3b0*/  F2FP.BF16.F32.PACK_AB R0, RZ, R0 ;  /* 0x00000000ff00723e */ /* 0x000fc800000010ff */
[----:B------:R-:W-:Y:S01]  /*a3c0*/  PRMT R22, R0, 0x7610, R22 ;  /* 0x0000761000167816 */ /* 0x000fe20000000016 */
[----:B------:R-:W-:Y:S06]  /*a3d0*/  BRA `(.L_x_809) ;  /* 0x0000000c00c87947 */ /* 0x000fec0003800000 */
.L_x_806:
        /* <DEDUP_REMOVED lines=11> */
.L_x_811:
[----:B------:R-:W2:Y:S02]  /*a490*/  LDG.E R2, desc[UR36][R2.64] ;  /* 0x0000002402027981 */ /* 0x000ea4000c1e1900 */
[----:B--2---:R-:W-:-:S04]  /*a4a0*/  I2FP.F32.S32 R0, R2 ;  /* 0x0000000200007245 */ /* 0x004fc80000201400 */
[----:B------:R-:W-:-:S04]  /*a4b0*/  F2FP.BF16.F32.PACK_AB R0, RZ, R0 ;  /* 0x00000000ff00723e */ /* 0x000fc800000010ff */
[----:B------:R-:W-:Y:S01]  /*a4c0*/  PRMT R22, R0, 0x7610, R22 ;  /* 0x0000761000167816 */ /* 0x000fe20000000016 */
[----:B------:R-:W-:Y:S06]  /*a4d0*/  BRA `(.L_x_809) ;  /* 0x0000000c00887947 */ /* 0x000fec0003800000 */
.L_x_810:
[----:B------:R-:W2:Y:S02]  /*a4e0*/  LDG.E.U16 R2, desc[UR36][R2.64] ;  /* 0x0000002402027981 */ /* 0x000ea4000c1e1500 */
[----:B--2---:R-:W0:Y:S02]  /*a4f0*/  I2F.S16 R0, R2 ;  /* 0x0000000200007306 */ /* 0x004e240000101400 */
[----:B0-----:R-:W-:-:S04]  /*a500*/  F2FP.BF16.F32.PACK_AB R0, RZ, R0 ;  /* 0x00000000ff00723e */ /* 0x001fc800000010ff */
[----:B------:R-:W-:Y:S01]  /*a510*/  PRMT R22, R0, 0x7610, R22 ;  /* 0x0000761000167816 */ /* 0x000fe20000000016 */
[----:B------:R-:W-:Y:S06]  /*a520*/  BRA `(.L_x_809) ;  /* 0x0000000c00747947 */ /* 0x000fec0003800000 */
.L_x_805:
        /* <DEDUP_REMOVED lines=9> */
.L_x_813:
[----:B------:R-:W2:Y:S02]  /*a5c0*/  LDG.E.U16 R0, desc[UR36][R2.64] ;  /* 0x0000002402007981 */ /* 0x000ea4000c1e1500 */
[----:B--2---:R-:W-:-:S05]  /*a5d0*/  HADD2.F32 R0, -RZ, R0.H0_H0 ;  /* 0x20000000ff007230 */ /* 0x004fca0000004100 */
[----:B------:R-:W-:-:S04]  /*a5e0*/  F2FP.BF16.F32.PACK_AB R0, RZ, R0 ;  /* 0x00000000ff00723e */ /* 0x000fc800000010ff */
[----:B------:R-:W-:Y:S01]  /*a5f0*/  PRMT R22, R0, 0x7610, R22 ;  /* 0x0000761000167816 */ /* 0x000fe20000000016 */
[----:B------:R-:W-:Y:S06]  /*a600*/  BRA `(.L_x_809) ;  /* 0x0000000c003c7947 */ /* 0x000fec0003800000 */
.L_x_812:
        /* <DEDUP_REMOVED lines=9> */
.L_x_815:
[----:B------:R-:W2:Y:S02]  /*a6a0*/  LDG.E.U16 R2, desc[UR36][R2.64] ;  /* 0x0000002402027981 */ /* 0x000ea4000c1e1500 */
[----:B--2---:R-:W-:-:S05]  /*a6b0*/  HADD2.F32 R0, -RZ, R2.H0_H0 ;  /* 0x20000002ff007230 */ /* 0x004fca0000004100 */
[----:B------:R-:W-:-:S04]  /*a6c0*/  F2FP.BF16.F32.PACK_AB R0, RZ, R0 ;  /* 0x00000000ff00723e */ /* 0x000fc800000010ff */
[----:B------:R-:W-:Y:S01]  /*a6d0*/  PRMT R22, R0, 0x7610, R22 ;  /* 0x0000761000167816 */ /* 0x000fe20000000016 */
[----:B------:R-:W-:Y:S06]  /*a6e0*/  BRA `(.L_x_809) ;  /* 0x0000000c00047947 */ /* 0x000fec0003800000 */
.L_x_814:
        /* <DEDUP_REMOVED lines=9> */
.L_x_804:
        /* <DEDUP_REMOVED lines=14> */
.L_x_818:
        /* <DEDUP_REMOVED lines=9> */
.L_x_817:
        /* <DEDUP_REMOVED lines=28> */
.L_x_820:
        /* <DEDUP_REMOVED lines=15> */
.L_x_819:
[----:B------:R0:W5:Y:S01]  /*aba0*/  LDG.E.U16 R22, desc[UR36][R2.64] ;  /* 0x0000002402167981 */ /* 0x000162000c1e1500 */
[----:B------:R-:W-:Y:S05]  /*abb0*/  BRA `(.L_x_809) ;  /* 0x0000000400d07947 */ /* 0x000fea0003800000 */
.L_x_816:
        /* <DEDUP_REMOVED lines=13> */
.L_x_823:
        /* <DEDUP_REMOVED lines=21> */
.L_x_827:
[----:B------:R-:W-:Y:S05]  /*ade0*/  BSYNC B1 ;  /* 0x0000000000017941 */ /* 0x000fea0003800000 */
.L_x_826:
[----:B------:R-:W-:Y:S01]  /*adf0*/  LEA R3, R0, 0x3b800000, 0x17 ;  /* 0x3b80000000037811 */ /* 0x000fe200078eb8ff */
[----:B------:R-:W-:-:S05]  /*ae00*/  IMAD.SHL.U32 R0, R2, 0x100000, RZ ;  /* 0x0010000002007824 */ /* 0x000fca00078e00ff */
[----:B------:R-:W-:-:S07]  /*ae10*/  LOP3.LUT R0, R3, R0, R4, 0xfe, !PT ;  /* 0x0000000003007212 */ /* 0x000fce00078efe04 */
.L_x_825:
[----:B------:R-:W-:Y:S05]  /*ae20*/  BSYNC B0 ;  /* 0x0000000000007941 */ /* 0x000fea0003800000 */
.L_x_824:
[----:B------:R-:W-:-:S04]  /*ae30*/  F2FP.BF16.F32.PACK_AB R0, RZ, R0 ;  /* 0x00000000ff00723e */ /* 0x000fc800000010ff */
[----:B------:R-:W-:Y:S01]  /*ae40*/  PRMT R22, R0, 0x7610, R22 ;  /* 0x0000761000167816 */ /* 0x000fe20000000016 */
[----:B------:R-:W-:Y:S06]  /*ae50*/  BRA `(.L_x_809) ;  /* 0x0000000400287947 */ /* 0x000fec0003800000 */
.L_x_822:
        /* <DEDUP_REMOVED lines=21> */
.L_x_831:
[----:B------:R-:W-:Y:S05]  /*afb0*/  BSYNC B1 ;  /* 0x0000000000017941 */ /* 0x000fea0003800000 */
.L_x_830:
[----:B------:R-:W-:Y:S01]  /*afc0*/  LEA R3, R0, 0x37800000, 0x17 ;  /* 0x3780000000037811 */ /* 0x000fe200078eb8ff */
[----:B------:R-:W-:-:S05]  /*afd0*/  IMAD.SHL.U32 R0, R2, 0x200000, RZ ;  /* 0x0020000002007824 */ /* 0x000fca00078e00ff */
[----:B------:R-:W-:-:S07]  /*afe0*/  LOP3.LUT R0, R3, R0, R4, 0xfe, !PT ;  /* 0x0000000003007212 */ /* 0x000fce00078efe04 */
.L_x_829:
[----:B------:R-:W-:Y:S05]  /*aff0*/  BSYNC B0 ;  /* 0x0000000000007941 */ /* 0x000fea0003800000 */
.L_x_828:
[----:B------:R-:W-:-:S04]  /*b000*/  F2FP.BF16.F32.PACK_AB R0, RZ, R0 ;  /* 0x00000000ff00723e */ /* 0x000fc800000010ff */
[----:B------:R-:W-:Y:S01]  /*b010*/  PRMT R22, R0, 0x7610, R22 ;  /* 0x0000761000167816 */ /* 0x000fe20000000016 */
[----:B------:R-:W-:Y:S06]  /*b020*/  BRA `(.L_x_809) ;  /* 0x0000000000b47947 */ /* 0x000fec0003800000 */
.L_x_821:
        /* <DEDUP_REMOVED lines=14> */
.L_x_835:
[----:B------:R-:W-:Y:S05]  /*b110*/  BSYNC B0 ;  /* 0x0000000000007941 */ /* 0x000fea0003800000 */
.L_x_834:
[----:B------:R-:W-:-:S04]  /*b120*/  F2FP.BF16.F32.PACK_AB R0, RZ, R0 ;  /* 0x00000000ff00723e */ /* 0x000fc800000010ff */
[----:B------:R-:W-:Y:S01]  /*b130*/  PRMT R22, R0, 0x7610, R22 ;  /* 0x0000761000167816 */ /* 0x000fe20000000016 */
[----:B------:R-:W-:Y:S06]  /*b140*/  BRA `(.L_x_809) ;  /* 0x00000000006c7947 */ /* 0x000fec0003800000 */
.L_x_808:
        /* <DEDUP_REMOVED lines=16> */
.L_x_836:
[----:B------:R-:W-:Y:S01]  /*b250*/  PRMT R22, RZ, 0x7610, R22 ;  /* 0x00007610ff167816 */ /* 0x000fe20000000016 */
[----:B------:R-:W-:Y:S06]  /*b260*/  BRA `(.L_x_809) ;  /* 0x0000000000247947 */ /* 0x000fec0003800000 */
.L_x_833:
[----:B------:R-:W2:Y:S02]  /*b270*/  LDG.E.64 R2, desc[UR36][R2.64] ;  /* 0x0000002402027981 */ /* 0x000ea4000c1e1b00 */
[----:B--2---:R-:W0:Y:S02]  /*b280*/  I2F.U64 R0, R2 ;  /* 0x0000000200007312 */ /* 0x004e240000301000 */
[----:B0-----:R-:W-:-:S04]  /*b290*/  F2FP.BF16.F32.PACK_AB R0, RZ, R0 ;  /* 0x00000000ff00723e */ /* 0x001fc800000010ff */
[----:B------:R-:W-:Y:S01]  /*b2a0*/  PRMT R22, R0, 0x7610, R22 ;  /* 0x0000761000167816 */ /* 0x000fe20000000016 */
[----:B------:R-:W-:Y:S06]  /*b2b0*/  BRA `(.L_x_809) ;  /* 0x0000000000107947 */ /* 0x000fec0003800000 */
.L_x_832:
[----:B------:R-:W2:Y:S02]  /*b2c0*/  LDG.E R2, desc[UR36][R2.64] ;  /* 0x0000002402027981 */ /* 0x000ea4000c1e1900 */
[----:B--2---:R-:W-:-:S04]  /*b2d0*/  I2FP.F32.U32 R0, R2 ;  /* 0x0000000200007245 */ /* 0x004fc80000201000 */
[----:B------:R-:W-:-:S04]  /*b2e0*/  F2FP.BF16.F32.PACK_AB R0, RZ, R0 ;  /* 0x00000000ff00723e */ /* 0x000fc800000010ff */
[----:B------:R-:W-:-:S07]  /*b2f0*/  PRMT R22, R0, 0x7610, R22 ;  /* 0x0000761000167816 */ /* 0x000fce0000000016 */
.L_x_809:
        /* <DEDUP_REMOVED lines=19> */
.L_x_840:
[----:B------:R-:W2:Y:S02]  /*b430*/  LDG.E.U8 R2, desc[UR36][R2.64] ;  /* 0x0000002402027981 */ /* 0x000ea4000c1e1100 */
[----:B--2---:R-:W-:-:S04]  /*b440*/  I2FP.F32.U32 R0, R2 ;  /* 0x0000000200007245 */ /* 0x004fc80000201000 */
[----:B------:R-:W-:Y:S01]  /*b450*/  F2FP.BF16.F32.PACK_AB R0, RZ, R0 ;  /* 0x00000000ff00723e */ /* 0x000fe200000010ff */
[----:B------:R-:W-:Y:S06]  /*b460*/  BRA `(.L_x_842) ;  /* 0x0000000c00907947 */ /* 0x000fec0003800000 */
.L_x_839:
        /* <DEDUP_REMOVED lines=10> */
.L_x_844:
[----:B------:R-:W2:Y:S02]  /*b510*/  LDG.E R2, desc[UR36][R2.64] ;  /* 0x0000002402027981 */ /* 0x000ea4000c1e1900 */
[----:B--2---:R-:W-:-:S04]  /*b520*/  I2FP.F32.S32 R0, R2 ;  /* 0x0000000200007245 */ /* 0x004fc80000201400 */
[----:B------:R-:W-:Y:S01]  /*b530*/  F2FP.BF16.F32.PACK_AB R0, RZ, R0 ;  /* 0x00000000ff00723e */ /* 0x000fe200000010ff */
[----:B------:R-:W-:Y:S06]  /*b540*/  BRA `(.L_x_842) ;  /* 0x0000000c00587947 */ /* 0x000fec0003800000 */
.L_x_843:
[----:B------:R-:W2:Y:S02]  /*b550*/  LDG.E.U16 R2, desc[UR36][R2.64] ;  /* 0x0000002402027981 */ /* 0x000ea4000c1e1500 */
[----:B--2---:R-:W0:Y:S02]  /*b560*/  I2F.S16 R0, R2 ;  /* 0x0000000200007306 */ /* 0x004e240000101400 */
[----:B0-----:R-:W-:Y:S01]  /*b570*/  F2FP.BF16.F32.PACK_AB R0, RZ, R0 ;  /* 0x00000000ff00723e */ /* 0x001fe200000010ff */
[----:B------:R-:W-:Y:S06]  /*b580*/  BRA `(.L_x_842) ;  /* 0x0000000c00487947 */ /* 0x000fec0003800000 */
.L_x_838:
        /* <DEDUP_REMOVED lines=9> */
.L_x_846:
[----:B------:R-:W2:Y:S02]  /*b620*/  LDG.E.U16 R0, desc[UR36][R2.64] ;  /* 0x0000002402007981 */ /* 0x000ea4000c1e1500 */
[----:B--2---:R-:W-:-:S05]  /*b630*/  HADD2.F32 R0, -RZ, R0.H0_H0 ;  /* 0x20000000ff007230 */ /* 0x004fca0000004100 */
[----:B------:R-:W-:Y:S01]  /*b640*/  F2FP.BF16.F32.PACK_AB R0, RZ, R0 ;  /* 0x00000000ff00723e */ /* 0x000fe200000010ff */
[----:B------:R-:W-:Y:S06]  /*b650*/  BRA `(.L_x_842) ;  /* 0x0000000c00147947 */ /* 0x000fec0003800000 */
.L_x_845:
        /* <DEDUP_REMOVED lines=9> */
.L_x_848:
[----:B------:R-:W2:Y:S02]  /*b6f0*/  LDG.E.U16 R2, desc[UR36][R2.64] ;  /* 0x0000002402027981 */ /* 0x000ea4000c1e1500 */
[----:B--2---:R-:W-:-:S05]  /*b700*/  HADD2.F32 R0, -RZ, R2.H0_H0 ;  /* 0x20000002ff007230 */ /* 0x004fca0000004100 */
[----:B------:R-:W-:Y:S01]  /*b710*/  F2FP.BF16.F32.PACK_AB R0, RZ, R0 ;  /* 0x00000000ff00723e */ /* 0x000fe200000010ff */
[----:B------:R-:W-:Y:S06]  /*b720*/  BRA `(.L_x_842) ;  /* 0x0000000800e07947 */ /* 0x000fec0003800000 */
.L_x_847:
        /* <DEDUP_REMOVED lines=8> */
.L_x_837:
        /* <DEDUP_REMOVED lines=13> */
.L_x_851:
        /* <DEDUP_REMOVED lines=8> */
.L_x_850:
        /* <DEDUP_REMOVED lines=28> */
.L_x_853:
        /* <DEDUP_REMOVED lines=15> */
.L_x_852:
[----:B------:R0:W5:Y:S01]  /*bbb0*/  LDG.E.U16 R0, desc[UR36][R2.64] ;  /* 0x0000002402007981 */ /* 0x000162000c1e1500 */
[----:B------:R-:W-:Y:S05]  /*bbc0*/  BRA `(.L_x_842) ;  /* 0x0000000400b87947 */ /* 0x000fea0003800000 */
.L_x_849:
        /* <DEDUP_REMOVED lines=12> */
.L_x_856:
        /* <DEDUP_REMOVED lines=21> */
.L_x_860:
[----:B------:R-:W-:Y:S05]  /*bde0*/  BSYNC B1 ;  /* 0x0000000000017941 */ /* 0x000fea0003800000 */
.L_x_859:
[----:B------:R-:W-:Y:S01]  /*bdf0*/  LEA R3, R0, 0x3b800000, 0x17 ;  /* 0x3b80000000037811 */ /* 0x000fe200078eb8ff */
[----:B------:R-:W-:-:S05]  /*be00*/  IMAD.SHL.U32 R0, R2, 0x100000, RZ ;  /* 0x0010000002007824 */ /* 0x000fca00078e00ff */
[----:B------:R-:W-:-:S07]  /*be10*/  LOP3.LUT R0, R3, R0, R4, 0xfe, !PT ;  /* 0x0000000003007212 */ /* 0x000fce00078efe04 */
.L_x_858:
[----:B------:R-:W-:Y:S05]  /*be20*/  BSYNC B0 ;  /* 0x0000000000007941 */ /* 0x000fea0003800000 */
.L_x_857:
[----:B------:R-:W-:Y:S01]  /*be30*/  F2FP.BF16.F32.PACK_AB R0, RZ, R0 ;  /* 0x00000000ff00723e */ /* 0x000fe200000010ff */
[----:B------:R-:W-:Y:S06]  /*be40*/  BRA `(.L_x_842) ;  /* 0x0000000400187947 */ /* 0x000fec0003800000 */
.L_x_855:
        /* <DEDUP_REMOVED lines=21> */
.L_x_864:
[----:B------:R-:W-:Y:S05]  /*bfa0*/  BSYNC B1 ;  /* 0x0000000000017941 */ /* 0x000fea0003800000 */
.L_x_863:
[----:B------:R-:W-:Y:S01]  /*bfb0*/  LEA R3, R0, 0x37800000, 0x17 ;  /* 0x3780000000037811 */ /* 0x000fe200078eb8ff */
[----:B------:R-:W-:-:S05]  /*bfc0*/  IMAD.SHL.U32 R0, R2, 0x200000, RZ ;  /* 0x0020000002007824 */ /* 0x000fca00078e00ff */
[----:B------:R-:W-:-:S07]  /*bfd0*/  LOP3.LUT R0, R3, R0, R4, 0xfe, !PT ;  /* 0x0000000003007212 */ /* 0x000fce00078efe04 */
.L_x_862:
[----:B------:R-:W-:Y:S05]  /*bfe0*/  BSYNC B0 ;  /* 0x0000000000007941 */ /* 0x000fea0003800000 */
.L_x_861:
[----:B------:R-:W-:Y:S01]  /*bff0*/  F2FP.BF16.F32.PACK_AB R0, RZ, R0 ;  /* 0x00000000ff00723e */ /* 0x000fe200000010ff */
[----:B------:R-:W-:Y:S06]  /*c000*/  BRA `(.L_x_842) ;  /* 0x0000000000a87947 */ /* 0x000fec0003800000 */
.L_x_854:
        /* <DEDUP_REMOVED lines=14> */
.L_x_868:
[----:B------:R-:W-:Y:S05]  /*c0f0*/  BSYNC B0 ;  /* 0x0000000000007941 */ /* 0x000fea0003800000 */
.L_x_867:
[----:B------:R-:W-:Y:S01]  /*c100*/  F2FP.BF16.F32.PACK_AB R0, RZ, R0 ;  /* 0x00000000ff00723e */ /* 0x000fe200000010ff */
[----:B------:R-:W-:Y:S06]  /*c110*/  BRA `(.L_x_842) ;  /* 0x0000000000647947 */ /* 0x000fec0003800000 */
.L_x_841:
        /* <DEDUP_REMOVED lines=16> */
.L_x_869:
[----:B------:R-:W-:Y:S01]  /*c220*/  PRMT R0, RZ, 0x7610, R0 ;  /* 0x00007610ff007816 */ /* 0x000fe20000000000 */
[----:B------:R-:W-:Y:S06]  /*c230*/  BRA `(.L_x_842) ;  /* 0x00000000001c7947 */ /* 0x000fec0003800000 */
.L_x_866:
[----:B------:R-:W2:Y:S02]  /*c240*/  LDG.E.64 R2, desc[UR36][R2.64] ;  /* 0x0000002402027981 */ /* 0x000ea4000c1e1b00 */
[----:B--2---:R-:W0:Y:S02]  /*c250*/  I2F.U64 R0, R2 ;  /* 0x0000000200007312 */ /* 0x004e240000301000 */
[----:B0-----:R-:W-:Y:S01]  /*c260*/  F2FP.BF16.F32.PACK_AB R0, RZ, R0 ;  /* 0x00000000ff00723e */ /* 0x001fe200000010ff */
[----:B------:R-:W-:Y:S06]  /*c270*/  BRA `(.L_x_842) ;  /* 0x00000000000c7947 */ /* 0x000fec0003800000 */
.L_x_865:
[----:B------:R-:W2:Y:S02]  /*c280*/  LDG.E R2, desc[UR36][R2.64] ;  /* 0x0000002402027981 */ /* 0x000ea4000c1e1900 */
[----:B--2---:R-:W-:-:S04]  /*c290*/  I2FP.F32.U32 R0, R2 ;  /* 0x0000000200007245 */ /* 0x004fc80000201000 */
[----:B------:R-:W-:-:S07]  /*c2a0*/  F2FP.BF16.F32.PACK_AB R0, RZ, R0 ;  /* 0x00000000ff00723e */ /* 0x000fce00000010ff */
.L_x_842:
        /* <DEDUP_REMOVED lines=21> */
.L_x_873:
[----:B------:R0:W-:Y:S01]  /*c400*/  STG.E.U8 desc[UR36][R16.64], R2 ;  /* 0x0000000210007986 */ /* 0x0001e2000c101124 */
[----:B------:R-:W-:Y:S05]  /*c410*/  BRA `(.L_x_875) ;  /* 0x0000000c00487947 */ /* 0x000fea0003800000 */
.L_x_872:
        /* <DEDUP_REMOVED lines=9> */
.L_x_877:
[----:B------:R0:W-:Y:S01]  /*c4b0*/  STG.E desc[UR36][R16.64], R2 ;  /* 0x0000000210007986 */ /* 0x0001e2000c101924 */
[----:B------:R-:W-:Y:S05]  /*c4c0*/  BRA `(.L_x_875) ;  /* 0x0000000c001c7947 */ /* 0x000fea0003800000 */
.L_x_876:
[----:B------:R0:W-:Y:S01]  /*c4d0*/  STG.E.U16 desc[UR36][R16.64], R2 ;  /* 0x0000000210007986 */ /* 0x0001e2000c101524 */
[----:B------:R-:W-:Y:S05]  /*c4e0*/  BRA `(.L_x_875) ;  /* 0x0000000c00147947 */ /* 0x000fea0003800000 */
.L_x_871:
        /* <DEDUP_REMOVED lines=9> */
.L_x_879:
[----:B------:R-:W-:-:S04]  /*c580*/  I2FP.F32.U32 R0, R2 ;  /* 0x0000000200007245 */ /* 0x000fc80000201000 */
[----:B------:R-:W-:-:S05]  /*c590*/  F2FP.F16.F32.PACK_AB R0, RZ, R0 ;  /* 0x00000000ff00723e */ /* 0x000fca00000000ff */
[----:B------:R0:W-:Y:S01]  /*c5a0*/  STG.E.U16 desc[UR36][R16.64], R0 ;  /* 0x0000000010007986 */ /* 0x0001e2000c101524 */
[----:B------:R-:W-:Y:S05]  /*c5b0*/  BRA `(.L_x_875) ;  /* 0x0000000800e07947 */ /* 0x000fea0003800000 */
.L_x_878:
        /* <DEDUP_REMOVED lines=10> */
.L_x_881:
[----:B------:R-:W-:-:S04]  /*c660*/  I2FP.F32.U32 R2, R2 ;  /* 0x0000000200027245 */ /* 0x000fc80000201000 */
[----:B------:R-:W-:-:S04]  /*c670*/  F2FP.F16.F32.PACK_AB R3, RZ, R2 ;  /* 0x00000002ff03723e */ /* 0x000fc800000000ff */
[----:B------:R-:W-:-:S05]  /*c680*/  PRMT R3, R3, 0x5410, RZ ;  /* 0x0000541003037816 */ /* 0x000fca00000000ff */
[----:B------:R0:W-:Y:S01]  /*c690*/  STG.E desc[UR36][R16.64], R3 ;  /* 0x0000000310007986 */ /* 0x0001e2000c101924 */
[----:B------:R-:W-:Y:S05]  /*c6a0*/  BRA `(.L_x_875) ;  /* 0x0000000800a47947 */ /* 0x000fea0003800000 */
.L_x_880:
[----:B------:R-:W0:Y:S02]  /*c6b0*/  I2F.F64.U32 R2, R2 ;  /* 0x0000000200027312 */ /* 0x000e240000201800 */
[----:B0-----:R0:W-:Y:S01]  /*c6c0*/  STG.E.64 desc[UR36][R16.64], R2 ;  /* 0x0000000210007986 */ /* 0x0011e2000c101b24 */
[----:B------:R-:W-:Y:S05]  /*c6d0*/  BRA `(.L_x_875) ;  /* 0x0000000800987947 */ /* 0x000fea0003800000 */
.L_x_870:
        /* <DEDUP_REMOVED lines=10> */
.L_x_884:
[----:B------:R-:W0:Y:S01]  /*c780*/  I2F.F64.U32 R4, R2 ;  /* 0x0000000200047312 */ /* 0x000e220000201800 */
[----:B------:R-:W-:-:S05]  /*c790*/  CS2R R6, SRZ ;  /* 0x0000000000067805 */ /* 0x000fca000001ff00 */
[----:B0-----:R0:W-:Y:S01]  /*c7a0*/  STG.E.128 desc[UR36][R16.64], R4 ;  /* 0x0000000410007986 */ /* 0x0011e2000c101d24 */
[----:B------:R-:W-:Y:S05]  /*c7b0*/  BRA `(.L_x_875) ;  /* 0x0000000800607947 */ /* 0x000fea0003800000 */
.L_x_883:
        /* <DEDUP_REMOVED lines=21> */
.L_x_888:
[----:B------:R-:W-:Y:S05]  /*c910*/  BSYNC B0 ;  /* 0x0000000000007941 */ /* 0x000fea0003800000 */
.L_x_887:
[----:B------:R-:W-:-:S05]  /*c920*/  LOP3.LUT R3, R0, R3, RZ, 0xfc, !PT ;  /* 0x0000000300037212 */ /* 0x000fca00078efcff */
[----:B------:R0:W-:Y:S01]  /*c930*/  STG.E.U8 desc[UR36][R16.64], R3 ;  /* 0x0000000310007986 */ /* 0x0001e2000c101124 */
[----:B------:R-:W-:Y:S05]  /*c940*/  BRA `(.L_x_875) ;  /* 0x0000000400fc7947 */ /* 0x000fea0003800000 */
.L_x_886:
        /* <DEDUP_REMOVED lines=13> */
.L_x_890:
[----:B------:R-:W-:Y:S01]  /*ca20*/  IMAD.MOV.U32 R0, RZ, RZ, 0x7f ;  /* 0x0000007fff007424 */ /* 0x000fe200078e00ff */
[----:B------:R-:W-:-:S04]  /*ca30*/  ISETP.GT.U32.AND P0, PT, R2, 0x7f800000, PT ;  /* 0x7f8000000200780c */ /* 0x000fc80003f04070 */
[----:B------:R-:W-:-:S09]  /*ca40*/  SEL R0, R0, 0x7c, P0 ;  /* 0x0000007c00007807 */ /* 0x000fd20000000000 */
.L_x_891:
[----:B------:R-:W-:Y:S05]  /*ca50*/  BSYNC B0 ;  /* 0x0000000000007941 */ /* 0x000fea0003800000 */
.L_x_889:
[----:B------:R-:W-:-:S04]  /*ca60*/  LOP3.LUT R2, R3, 0x80000000, RZ, 0xc0, !PT ;  /* 0x8000000003027812 */ /* 0x000fc800078ec0ff */
[----:B------:R-:W-:-:S04]  /*ca70*/  SHF.R.U32.HI R3, RZ, 0x18, R2 ;  /* 0x00000018ff037819 */ /* 0x000fc80000011602 */
[----:B------:R-:W-:-:S05]  /*ca80*/  LOP3.LUT R3, R0, R3, RZ, 0xfc, !PT ;  /* 0x0000000300037212 */ /* 0x000fca00078efcff */
[----:B------:R0:W-:Y:S01]  /*ca90*/  STG.E.U8 desc[UR36][R16.64], R3 ;  /* 0x0000000310007986 */ /* 0x0001e2000c101124 */
[----:B------:R-:W-:Y:S05]  /*caa0*/  BRA `(.L_x_875) ;  /* 0x0000000400a47947 */ /* 0x000fea0003800000 */
.L_x_885:
[----:B------:R-:W-:-:S04]  /*cab0*/  I2FP.F32.U32 R0, R2 ;  /* 0x0000000200007245 */ /* 0x000fc80000201000 */
[----:B------:R-:W-:-:S05]  /*cac0*/  F2FP.BF16.F32.PACK_AB R0, RZ, R0 ;  /* 0x00000000ff00723e */ /* 0x000fca00000010ff */
[----:B------:R0:W-:Y:S01]  /*cad0*/  STG.E.U16 desc[UR36][R16.64], R0 ;  /* 0x0000000010007986 */ /* 0x0001e2000c101524 */
[----:B------:R-:W-:Y:S05]  /*cae0*/  BRA `(.L_x_875) ;  /* 0x0000000400947947 */ /* 0x000fea0003800000 */
.L_x_882:
        /* <DEDUP_REMOVED lines=10> */
.L_x_894:
        /* <DEDUP_REMOVED lines=17> */
.L_x_897:
[----:B------:R-:W-:-:S04]  /*cca0*/  LOP3.LUT R2, R3, 0x80000000, RZ, 0xc0, !PT ;  /* 0x8000000003027812 */ /* 0x000fc800078ec0ff */
[----:B------:R-:W-:-:S04]  /*ccb0*/  SHF.R.U32.HI R3, RZ, 0x18, R2 ;  /* 0x00000018ff037819 */ /* 0x000fc80000011602 */
[----:B------:R-:W-:-:S04]  /*ccc0*/  LOP3.LUT R0, R0, R3, RZ, 0xfc, !PT ;  /* 0x0000000300007212 */ /* 0x000fc800078efcff */
[----:B------:R-:W-:-:S07]  /*ccd0*/  PRMT R8, R0, 0x7610, R8 ;  /* 0x0000761000087816 */ /* 0x000fce0000000008 */
.L_x_896:
[----:B------:R-:W-:Y:S05]  /*cce0*/  BSYNC B0 ;  /* 0x0000000000007941 */ /* 0x000fea0003800000 */
.L_x_895:
[----:B------:R3:W-:Y:S01]  /*ccf0*/  STG.E.U8 desc[UR36][R16.64], R8 ;  /* 0x0000000810007986 */ /* 0x0007e2000c101124 */
[----:B------:R-:W-:Y:S05]  /*cd00*/  BRA `(.L_x_875) ;  /* 0x00000004000c7947 */ /* 0x000fea0003800000 */
.L_x_893:
        /* <DEDUP_REMOVED lines=17> */
.L_x_900:
[----:B------:R-:W-:-:S04]  /*ce20*/  LOP3.LUT R2, R3, 0x80000000, RZ, 0xc0, !PT ;  /* 0x8000000003027812 */ /* 0x000fc800078ec0ff */
[----:B------:R-:W-:-:S04]  /*ce30*/  SHF.R.U32.HI R3, RZ, 0x18, R2 ;  /* 0x00000018ff037819 */ /* 0x000fc80000011602 */
[----:B------:R-:W-:-:S04]  /*ce40*/  LOP3.LUT R0, R0, R3, RZ, 0xfc, !PT ;  /* 0x0000000300007212 */ /* 0x000fc800078efcff */
[----:B------:R-:W-:-:S07]  /*ce50*/  PRMT R8, R0, 0x7610, R8 ;  /* 0x0000761000087816 */ /* 0x000fce0000000008 */
.L_x_899:
[----:B------:R-:W-:Y:S05]  /*ce60*/  BSYNC B0 ;  /* 0x0000000000007941 */ /* 0x000fea0003800000 */
.L_x_898:
[----:B------:R0:W-:Y:S01]  /*ce70*/  STG.E.U8 desc[UR36][R16.64], R8 ;  /* 0x0000000810007986 */ /* 0x0001e2000c101124 */
[----:B------:R-:W-:Y:S05]  /*ce80*/  BRA `(.L_x_875) ;  /* 0x0000000000ac7947 */ /* 0x000fea0003800000 */
.L_x_892:
        /* <DEDUP_REMOVED lines=22> */
.L_x_874:
        /* <DEDUP_REMOVED lines=16> */
.L_x_903:
[----:B------:R-:W-:Y:S05]  /*d0f0*/  BRA `(.L_x_875) ;  /* 0x0000000000107947 */ /* 0x000fea0003800000 */
.L_x_902:
[----:B------:R-:W-:-:S05]  /*d100*/  IMAD.MOV.U32 R3, RZ, RZ, RZ ;  /* 0x000000ffff037224 */ /* 0x000fca00078e00ff */
[----:B------:R1:W-:Y:S01]  /*d110*/  STG.E.64 desc[UR36][R16.64], R2 ;  /* 0x0000000210007986 */ /* 0x0003e2000c101b24 */
[----:B------:R-:W-:Y:S05]  /*d120*/  BRA `(.L_x_875) ;  /* 0x0000000000047947 */ /* 0x000fea0003800000 */
.L_x_901:
[----:B------:R0:W-:Y:S02]  /*d130*/  STG.E desc[UR36][R16.64], R2 ;  /* 0x0000000210007986 */ /* 0x0001e4000c101924 */
.L_x_875:
[----:B------:R-:W-:-:S07]  /*d140*/  VIADD R19, R19, 0x80 ;  /* 0x0000008013137836 */ /* 0x000fce0000000000 */
.L_x_802:
[----:B------:R-:W-:Y:S05]  /*d150*/  BSYNC B6 ;  /* 0x0000000000067941 */ /* 0x000fea0003800000 */
.L_x_801:
[----:B------:R-:W-:Y:S02]  /*d160*/  ULDC UR4, c[0x0][0x210] ;  /* 0x0000840000047ab9 */ /* 0x000fe40000000800 */
[----:B------:R-:W-:-:S13]  /*d170*/  ISETP.GE.AND P0, PT, R19, UR4, PT ;  /* 0x0000000413007c0c */ /* 0x000fda000bf06270 */
[----:B------:R-:W-:Y:S05]  /*d180*/  @P0 EXIT ;  /* 0x000000000000094d */ /* 0x000fea0003800000 */
        /* <DEDUP_REMOVED lines=354> */
.L_x_904:
        /* <DEDUP_REMOVED lines=23> */
.L_x_908:
[----:B------:R-:W2:Y:S02]  /*e920*/  LDG.E.U8 R2, desc[UR36][R2.64] ;  /* 0x0000002402027981 */ /* 0x000ea4000c1e1100 */
[----:B--2---:R-:W-:-:S04]  /*e930*/  I2FP.F32.U32 R0, R2 ;  /* 0x0000000200007245 */ /* 0x004fc80000201000 */
[----:B------:R-:W-:-:S04]  /*e940*/  F2FP.BF16.F32.PACK_AB R0, RZ, R0 ;  /* 0x00000000ff00723e */ /* 0x000fc800000010ff */
[----:B------:R-:W-:Y:S01]  /*e950*/  PRMT R19, R0, 0x7610, R19 ;  /* 0x0000761000137816 */ /* 0x000fe20000000013 */
[----:B------:R-:W-:Y:S06]  /*e960*/  BRA `(.L_x_910) ;  /* 0x0000000c00c87947 */ /* 0x000fec0003800000 */
.L_x_907:
        /* <DEDUP_REMOVED lines=11> */
.L_x_912:
[----:B------:R-:W2:Y:S02]  /*ea20*/  LDG.E R2, desc[UR36][R2.64] ;  /* 0x0000002402027981 */ /* 0x000ea4000c1e1900 */
[----:B--2---:R-:W-:-:S04]  /*ea30*/  I2FP.F32.S32 R0, R2 ;  /* 0x0000000200007245 */ /* 0x004fc80000201400 */
[----:B------:R-:W-:-:S04]  /*ea40*/  F2FP.BF16.F32.PACK_AB R0, RZ, R0 ;  /* 0x00000000ff00723e */ /* 0x000fc800000010ff */
[----:B------:R-:W-:Y:S01]  /*ea50*/  PRMT R19, R0, 0x7610, R19 ;  /* 0x0000761000137816 */ /* 0x000fe20000000013 */
[----:B------:R-:W-:Y:S06]  /*ea60*/  BRA `(.L_x_910) ;  /* 0x0000000c00887947 */ /* 0x000fec0003800000 */
.L_x_911:
[----:B------:R-:W2:Y:S02]  /*ea70*/  LDG.E.U16 R2, desc[UR36][R2.64] ;  /* 0x0000002402027981 */ /* 0x000ea4000c1e1500 */
[----:B--2---:R-:W0:Y:S02]  /*ea80*/  I2F.S16 R0, R2 ;  /* 0x0000000200007306 */ /* 0x004e240000101400 */
[----:B0-----:R-:W-:-:S04]  /*ea90*/  F2FP.BF16.F32.PACK_AB R0, RZ, R0 ;  /* 0x00000000ff00723e */ /* 0x001fc800000010ff */
[----:B------:R-:W-:Y:S01]  /*eaa0*/  PRMT R19, R0, 0x7610, R19 ;  /* 0x0000761000137816 */ /* 0x000fe20000000013 */
[----:B------:R-:W-:Y:S06]  /*eab0*/  BRA `(.L_x_910) ;  /* 0x0000000c00747947 */ /* 0x000fec0003800000 */
.L_x_906:
        /* <DEDUP_REMOVED lines=9> */
.L_x_914:
[----:B------:R-:W2:Y:S02]  /*eb50*/  LDG.E.U16 R0, desc[UR36][R2.64] ;  /* 0x0000002402007981 */ /* 0x000ea4000c1e1500 */
[----:B--2---:R-:W-:-:S05]  /*eb60*/  HADD2.F32 R0, -RZ, R0.H0_H0 ;  /* 0x20000000ff007230 */ /* 0x004fca0000004100 */
[----:B------:R-:W-:-:S04]  /*eb70*/  F2FP.BF16.F32.PACK_AB R0, RZ, R0 ;  /* 0x00000000ff00723e */ /* 0x000fc800000010ff */
[----:B------:R-:W-:Y:S01]  /*eb80*/  PRMT R19, R0, 0x7610, R19 ;  /* 0x0000761000137816 */ /* 0x000fe20000000013 */
[----:B------:R-:W-:Y:S06]  /*eb90*/  BRA `(.L_x_910) ;  /* 0x0000000c003c7947 */ /* 0x000fec0003800000 */
.L_x_913:
        /* <DEDUP_REMOVED lines=9> */
.L_x_916:
[----:B------:R-:W2:Y:S02]  /*ec30*/  LDG.E.U16 R2, desc[UR36][R2.64] ;  /* 0x0000002402027981 */ /* 0x000ea4000c1e1500 */
[----:B--2---:R-:W-:-:S05]  /*ec40*/  HADD2.F32 R0, -RZ, R2.H0_H0 ;  /* 0x20000002ff007230 */ /* 0x004fca0000004100 */
[----:B------:R-:W-:-:S04]  /*ec50*/  F2FP.BF16.F32.PACK_AB R0, RZ, R0 ;  /* 0x00000000ff00723e */ /* 0x000fc800000010ff */
[----:B------:R-:W-:Y:S01]  /*ec60*/  PRMT R19, R0, 0x7610, R19 ;  /* 0x0000761000137816 */ /* 0x000fe20000000013 */
[----:B------:R-:W-:Y:S06]  /*ec70*/  BRA `(.L_x_910) ;  /* 0x0000000c00047947 */ /* 0x000fec0003800000 */
.L_x_915:
        /* <DEDUP_REMOVED lines=9> */
.L_x_905:
        /* <DEDUP_REMOVED lines=14> */
.L_x_919:
        /* <DEDUP_REMOVED lines=9> */
.L_x_918:
        /* <DEDUP_REMOVED lines=28> */
.L_x_921:
        /* <DEDUP_REMOVED lines=15> */
.L_x_920:
[----:B------:R0:W5:Y:S01]  /*f130*/  LDG.E.U16 R19, desc[UR36][R2.64] ;  /* 0x0000002402137981 */ /* 0x000162000c1e1500 */
[----:B------:R-:W-:Y:S05]  /*f140*/  BRA `(.L_x_910) ;  /* 0x0000000400d07947 */ /* 0x000fea0003800000 */
.L_x_917:
        /* <DEDUP_REMOVED lines=13> */
.L_x_924:
        /* <DEDUP_REMOVED lines=21> */
.L_x_928:
[----:B------:R-:W-:Y:S05]  /*f370*/  BSYNC B1 ;  /* 0x0000000000017941 */ /* 0x000fea0003800000 */
.L_x_927:
[----:B------:R-:W-:Y:S01]  /*f380*/  LEA R3, R0, 0x3b800000, 0x17 ;  /* 0x3b80000000037811 */ /* 0x000fe200078eb8ff */
[----:B------:R-:W-:-:S05]  /*f390*/  IMAD.SHL.U32 R0, R2, 0x100000, RZ ;  /* 0x0010000002007824 */ /* 0x000fca00078e00ff */
[----:B------:R-:W-:-:S07]  /*f3a0*/  LOP3.LUT R0, R3, R0, R4, 0xfe, !PT ;  /* 0x0000000003007212 */ /* 0x000fce00078efe04 */
.L_x_926:
[----:B------:R-:W-:Y:S05]  /*f3b0*/  BSYNC B0 ;  /* 0x0000000000007941 */ /* 0x000fea0003800000 */
.L_x_925:
[----:B------:R-:W-:-:S04]  /*f3c0*/  F2FP.BF16.F32.PACK_AB R0, RZ, R0 ;  /* 0x00000000ff00723e */ /* 0x000fc800000010ff */
[----:B------:R-:W-:Y:S01]  /*f3d0*/  PRMT R19, R0, 0x7610, R19 ;  /* 0x0000761000137816 */ /* 0x000fe20000000013 */
[----:B------:R-:W-:Y:S06]  /*f3e0*/  BRA `(.L_x_910) ;  /* 0x0000000400287947 */ /* 0x000fec0003800000 */
.L_x_923:
        /* <DEDUP_REMOVED lines=21> */
.L_x_932:
[----:B------:R-:W-:Y:S05]  /*f540*/  BSYNC B1 ;  /* 0x0000000000017941 */ /* 0x000fea0003800000 */
.L_x_931:
[----:B------:R-:W-:Y:S01]  /*f550*/  LEA R3, R0, 0x37800000, 0x17 ;  /* 0x3780000000037811 */ /* 0x000fe200078eb8ff */
[----:B------:R-:W-:-:S05]  /*f560*/  IMAD.SHL.U32 R0, R2, 0x200000, RZ ;  /* 0x0020000002007824 */ /* 0x000fca00078e00ff */
[----:B------:R-:W-:-:S07]  /*f570*/  LOP3.LUT R0, R3, R0, R4, 0xfe, !PT ;  /* 0x0000000003007212 */ /* 0x000fce00078efe04 */
.L_x_930:
[----:B------:R-:W-:Y:S05]  /*f580*/  BSYNC B0 ;  /* 0x0000000000007941 */ /* 0x000fea0003800000 */
.L_x_929:
[----:B------:R-:W-:-:S04]  /*f590*/  F2FP.BF16.F32.PACK_AB R0, RZ, R0 ;  /* 0x00000000ff00723e */ /* 0x000fc800000010ff */
[----:B------:R-:W-:Y:S01]  /*f5a0*/  PRMT R19, R0, 0x7610, R19 ;  /* 0x0000761000137816 */ /* 0x000fe20000000013 */
[----:B------:R-:W-:Y:S06]  /*f5b0*/  BRA `(.L_x_910) ;  /* 0x0000000000b47947 */ /* 0x000fec0003800000 */
.L_x_922:
        /* <DEDUP_REMOVED lines=14> */
.L_x_936:
[----:B------:R-:W-:Y:S05]  /*f6a0*/  BSYNC B0 ;  /* 0x0000000000007941 */ /* 0x000fea0003800000 */
.L_x_935:
[----:B------:R-:W-:-:S04]  /*f6b0*/  F2FP.BF16.F32.PACK_AB R0, RZ, R0 ;  /* 0x00000000ff00723e */ /* 0x000fc800000010ff */
[----:B------:R-:W-:Y:S01]  /*f6c0*/  PRMT R19, R0, 0x7610, R19 ;  /* 0x0000761000137816 */ /* 0x000fe20000000013 */
[----:B------:R-:W-:Y:S06]  /*f6d0*/  BRA `(.L_x_910) ;  /* 0x00000000006c7947 */ /* 0x000fec0003800000 */
.L_x_909:
        /* <DEDUP_REMOVED lines=16> */
.L_x_937:
[----:B------:R-:W-:Y:S01]  /*f7e0*/  PRMT R19, RZ, 0x7610, R19 ;  /* 0x00007610ff137816 */ /* 0x000fe20000000013 */
[----:B------:R-:W-:Y:S06]  /*f7f0*/  BRA `(.L_x_910) ;  /* 0x0000000000247947 */ /* 0x000fec0003800000 */
.L_x_934:
[----:B------:R-:W2:Y:S02]  /*f800*/  LDG.E.64 R2, desc[UR36][R2.64] ;  /* 0x0000002402027981 */ /* 0x000ea4000c1e1b00 */
[----:B--2---:R-:W0:Y:S02]  /*f810*/  I2F.U64 R0, R2 ;  /* 0x0000000200007312 */ /* 0x004e240000301000 */
[----:B0-----:R-:W-:-:S04]  /*f820*/  F2FP.BF16.F32.PACK_AB R0, RZ, R0 ;  /* 0x00000000ff00723e */ /* 0x001fc800000010ff */
[----:B------:R-:W-:Y:S01]  /*f830*/  PRMT R19, R0, 0x7610, R19 ;  /* 0x0000761000137816 */ /* 0x000fe20000000013 */
[----:B------:R-:W-:Y:S06]  /*f840*/  BRA `(.L_x_910) ;  /* 0x0000000000107947 */ /* 0x000fec0003800000 */
.L_x_933:
[----:B------:R-:W2:Y:S02]  /*f850*/  LDG.E R2, desc[UR36][R2.64] ;  /* 0x0000002402027981 */ /* 0x000ea4000c1e1900 */
[----:B--2---:R-:W-:-:S04]  /*f860*/  I2FP.F32.U32 R0, R2 ;  /* 0x0000000200007245 */ /* 0x004fc80000201000 */
[----:B------:R-:W-:-:S04]  /*f870*/  F2FP.BF16.F32.PACK_AB R0, RZ, R0 ;  /* 0x00000000ff00723e */ /* 0x000fc800000010ff */
[----:B------:R-:W-:-:S07]  /*f880*/  PRMT R19, R0, 0x7610, R19 ;  /* 0x0000761000137816 */ /* 0x000fce0000000013 */
.L_x_910:
        /* <DEDUP_REMOVED lines=19> */
.L_x_941:
[----:B------:R-:W2:Y:S02]  /*f9c0*/  LDG.E.U8 R2, desc[UR36][R2.64] ;  /* 0x0000002402027981 */ /* 0x000ea4000c1e1100 */
[----:B--2---:R-:W-:-:S04]  /*f9d0*/  I2FP.F32.U32 R0, R2 ;  /* 0x0000000200007245 */ /* 0x004fc80000201000 */
[----:B------:R-:W-:Y:S01]  /*f9e0*/  F2FP.BF16.F32.PACK_AB R0, RZ, R0 ;  /* 0x00000000ff00723e */ /* 0x000fe200000010ff */
[----:B------:R-:W-:Y:S06]  /*f9f0*/  BRA `(.L_x_943) ;  /* 0x0000000c00907947 */ /* 0x000fec0003800000 */
.L_x_940:
        /* <DEDUP_REMOVED lines=10> */
.L_x_945:
[----:B------:R-:W2:Y:S02]  /*faa0*/  LDG.E R2, desc[UR36][R2.64] ;  /* 0x0000002402027981 */ /* 0x000ea4000c1e1900 */
[----:B--2---:R-:W-:-:S04]  /*fab0*/  I2FP.F32.S32 R0, R2 ;  /* 0x0000000200007245 */ /* 0x004fc80000201400 */
[----:B------:R-:W-:Y:S01]  /*fac0*/  F2FP.BF16.F32.PACK_AB R0, RZ, R0 ;  /* 0x00000000ff00723e */ /* 0x000fe200000010ff */
[----:B------:R-:W-:Y:S06]  /*fad0*/  BRA `(.L_x_943) ;  /* 0x0000000c00587947 */ /* 0x000fec0003800000 */
.L_x_944:
[----:B------:R-:W2:Y:S02]  /*fae0*/  LDG.E.U16 R2, desc[UR36][R2.64] ;  /* 0x0000002402027981 */ /* 0x000ea4000c1e1500 */
[----:B--2---:R-:W0:Y:S02]  /*faf0*/  I2F.S16 R0, R2 ;  /* 0x0000000200007306 */ /* 0x004e240000101400 */
[----:B0-----:R-:W-:Y:S01]  /*fb00*/  F2FP.BF16.F32.PACK_AB R0, RZ, R0 ;  /* 0x00000000ff00723e */ /* 0x001fe200000010ff */
[----:B------:R-:W-:Y:S06]  /*fb10*/  BRA `(.L_x_943) ;  /* 0x0000000c00487947 */ /* 0x000fec0003800000 */
.L_x_939:
        /* <DEDUP_REMOVED lines=9> */
.L_x_947:
[----:B------:R-:W2:Y:S02]  /*fbb0*/  LDG.E.U16 R0, desc[UR36][R2.64] ;  /* 0x0000002402007981 */ /* 0x000ea4000c1e1500 */
[----:B--2---:R-:W-:-:S05]  /*fbc0*/  HADD2.F32 R0, -RZ, R0.H0_H0 ;  /* 0x20000000ff007230 */ /* 0x004fca0000004100 */
[----:B------:R-:W-:Y:S01]  /*fbd0*/  F2FP.BF16.F32.PACK_AB R0, RZ, R0 ;  /* 0x00000000ff00723e */ /* 0x000fe200000010ff */
[----:B------:R-:W-:Y:S06]  /*fbe0*/  BRA `(.L_x_943) ;  /* 0x0000000c00147947 */ /* 0x000fec0003800000 */
.L_x_946:
        /* <DEDUP_REMOVED lines=9> */
.L_x_949:
[----:B------:R-:W2:Y:S02]  /*fc80*/  LDG.E.U16 R2, desc[UR36][R2.64] ;  /* 0x0000002402027981 */ /* 0x000ea4000c1e1500 */
[----:B--2---:R-:W-:-:S05]  /*fc90*/  HADD2.F32 R0, -RZ, R2.H0_H0 ;  /* 0x20000002ff007230 */ /* 0x004fca0000004100 */
[----:B------:R-:W-:Y:S01]  /*fca0*/  F2FP.BF16.F32.PACK_AB R0, RZ, R0 ;  /* 0x00000000ff00723e */ /* 0x000fe200000010ff */
[----:B------:R-:W-:Y:S06]  /*fcb0*/  BRA `(.L_x_943) ;  /* 0x0000000800e07947 */ /* 0x000fec0003800000 */
.L_x_948:
        /* <DEDUP_REMOVED lines=8> */
.L_x_938:
        /* <DEDUP_REMOVED lines=13> */
.L_x_952:
        /* <DEDUP_REMOVED lines=8> */
.L_x_951:
        /* <DEDUP_REMOVED lines=28> */
.L_x_954:
        /* <DEDUP_REMOVED lines=15> */
.L_x_953:
[----:B------:R0:W5:Y:S01]  /*10140*/  LDG.E.U16 R0, desc[UR36][R2.64] ;  /* 0x0000002402007981 */ /* 0x000162000c1e1500 */
[----:B------:R-:W-:Y:S05]  /*10150*/  BRA `(.L_x_943) ;  /* 0x0000000400b87947 */ /* 0x000fea0003800000 */
.L_x_950:
        /* <DEDUP_REMOVED lines=12> */
.L_x_957:
        /* <DEDUP_REMOVED lines=21> */
.L_x_961:
[----:B------:R-:W-:Y:S05]  /*10370*/  BSYNC B1 ;  /* 0x0000000000017941 */ /* 0x000fea0003800000 */
.L_x_960:
[----:B------:R-:W-:Y:S01]  /*10380*/  LEA R3, R0, 0x3b800000, 0x17 ;  /* 0x3b80000000037811 */ /* 0x000fe200078eb8ff */
[----:B------:R-:W-:-:S05]  /*10390*/  IMAD.SHL.U32 R0, R2, 0x100000, RZ ;  /* 0x0010000002007824 */ /* 0x000fca00078e00ff */
[----:B------:R-:W-:-:S07]  /*103a0*/  LOP3.LUT R0, R3, R0, R4, 0xfe, !PT ;  /* 0x0000000003007212 */ /* 0x000fce00078efe04 */
.L_x_959:
[----:B------:R-:W-:Y:S05]  /*103b0*/  BSYNC B0 ;  /* 0x0000000000007941 */ /* 0x000fea0003800000 */
.L_x_958:
[----:B------:R-:W-:Y:S01]  /*103c0*/  F2FP.BF16.F32.PACK_AB R0, RZ, R0 ;  /* 0x00000000ff00723e */ /* 0x000fe200000010ff */
[----:B------:R-:W-:Y:S06]  /*103d0*/  BRA `(.L_x_943) ;  /* 0x0000000400187947 */ /* 0x000fec0003800000 */
.L_x_956:
        /* <DEDUP_REMOVED lines=21> */
.L_x_965:
[----:B------:R-:W-:Y:S05]  /*10530*/  BSYNC B1 ;  /* 0x0000000000017941 */ /* 0x000fea0003800000 */
.L_x_964:
[----:B------:R-:W-:Y:S01]  /*10540*/  LEA R3, R0, 0x37800000, 0x17 ;  /* 0x3780000000037811 */ /* 0x000fe200078eb8ff */
[----:B------:R-:W-:-:S05]  /*10550*/  IMAD.SHL.U32 R0, R2, 0x200000, RZ ;  /* 0x0020000002007824 */ /* 0x000fca00078e00ff */
[----:B------:R-:W-:-:S07]  /*10560*/  LOP3.LUT R0, R3, R0, R4, 0xfe, !PT ;  /* 0x0000000003007212 */ /* 0x000fce00078efe04 */
.L_x_963:
[----:B------:R-:W-:Y:S05]  /*10570*/  BSYNC B0 ;  /* 0x0000000000007941 */ /* 0x000fea0003800000 */
.L_x_962:
[----:B------:R-:W-:Y:S01]  /*10580*/  F2FP.BF16.F32.PACK_AB R0, RZ, R0 ;  /* 0x00000000ff00723e */ /* 0x000fe200000010ff */
[----:B------:R-:W-:Y:S06]  /*10590*/  BRA `(.L_x_943) ;  /* 0x0000000000a87947 */ /* 0x000fec0003800000 */
.L_x_955:
        /* <DEDUP_REMOVED lines=14> */
.L_x_969:
[----:B------:R-:W-:Y:S05]  /*10680*/  BSYNC B0 ;  /* 0x0000000000007941 */ /* 0x000fea0003800000 */
.L_x_968:
[----:B------:R-:W-:Y:S01]  /*10690*/  F2FP.BF16.F32.PACK_AB R0, RZ, R0 ;  /* 0x00000000ff00723e */ /* 0x000fe200000010ff */
[----:B------:R-:W-:Y:S06]  /*106a0*/  BRA `(.L_x_943) ;  /* 0x0000000000647947 */ /* 0x000fec0003800000 */
.L_x_942:
        /* <DEDUP_REMOVED lines=16> */
.L_x_970:
[----:B------:R-:W-:Y:S01]  /*107b0*/  PRMT R0, RZ, 0x7610, R0 ;  /* 0x00007610ff007816 */ /* 0x000fe20000000000 */
[----:B------:R-:W-:Y:S06]  /*107c0*/  BRA `(.L_x_943) ;  /* 0x00000000001c7947 */ /* 0x000fec0003800000 */
.L_x_967:
[----:B------:R-:W2:Y:S02]  /*107d0*/  LDG.E.64 R2, desc[UR36][R2.64] ;  /* 0x0000002402027981 */ /* 0x000ea4000c1e1b00 */
[----:B--2---:R-:W0:Y:S02]  /*107e0*/  I2F.U64 R0, R2 ;  /* 0x0000000200007312 */ /* 0x004e240000301000 */
[----:B0-----:R-:W-:Y:S01]  /*107f0*/  F2FP.BF16.F32.PACK_AB R0, RZ, R0 ;  /* 0x00000000ff00723e */ /* 0x001fe200000010ff */
[----:B------:R-:W-:Y:S06]  /*10800*/  BRA `(.L_x_943) ;  /* 0x00000000000c7947 */ /* 0x000fec0003800000 */
.L_x_966:
[----:B------:R-:W2:Y:S02]  /*10810*/  LDG.E R2, desc[UR36][R2.64] ;  /* 0x0000002402027981 */ /* 0x000ea4000c1e1900 */
[----:B--2---:R-:W-:-:S04]  /*10820*/  I2FP.F32.U32 R0, R2 ;  /* 0x0000000200007245 */ /* 0x004fc80000201000 */
[----:B------:R-:W-:-:S07]  /*10830*/  F2FP.BF16.F32.PACK_AB R0, RZ, R0 ;  /* 0x00000000ff00723e */ /* 0x000fce00000010ff */
.L_x_943:
        /* <DEDUP_REMOVED lines=21> */
.L_x_974:
[----:B------:R-:W-:Y:S01]  /*10990*/  STG.E.U8 desc[UR36][R16.64], R2 ;  /* 0x0000000210007986 */ /* 0x000fe2000c101124 */
[----:B------:R-:W-:Y:S05]  /*109a0*/  EXIT ;  /* 0x000000000000794d */ /* 0x000fea0003800000 */
.L_x_973:
        /* <DEDUP_REMOVED lines=9> */
.L_x_977:
[----:B------:R-:W-:Y:S01]  /*10a40*/  STG.E desc[UR36][R16.64], R2 ;  /* 0x0000000210007986 */ /* 0x000fe2000c101924 */
[----:B------:R-:W-:Y:S05]  /*10a50*/  EXIT ;  /* 0x000000000000794d */ /* 0x000fea0003800000 */
.L_x_976:
[----:B------:R-:W-:Y:S01]  /*10a60*/  STG.E.U16 desc[UR36][R16.64], R2 ;  /* 0x0000000210007986 */ /* 0x000fe2000c101524 */
[----:B------:R-:W-:Y:S05]  /*10a70*/  EXIT ;  /* 0x000000000000794d */ /* 0x000fea0003800000 */
.L_x_972:
        /* <DEDUP_REMOVED lines=9> */
.L_x_979:
[----:B------:R-:W-:-:S04]  /*10b10*/  I2FP.F32.U32 R0, R2 ;  /* 0x0000000200007245 */ /* 0x000fc80000201000 */
[----:B------:R-:W-:-:S05]  /*10b20*/  F2FP.F16.F32.PACK_AB R0, RZ, R0 ;  /* 0x00000000ff00723e */ /* 0x000fca00000000ff */
[----:B------:R-:W-:Y:S01]  /*10b30*/  STG.E.U16 desc[UR36][R16.64], R0 ;  /* 0x0000000010007986 */ /* 0x000fe2000c101524 */
[----:B------:R-:W-:Y:S05]  /*10b40*/  EXIT ;  /* 0x000000000000794d */ /* 0x000fea0003800000 */
.L_x_978:
        /* <DEDUP_REMOVED lines=10> */
.L_x_981:
[----:B------:R-:W-:-:S04]  /*10bf0*/  I2FP.F32.U32 R2, R2 ;  /* 0x0000000200027245 */ /* 0x000fc80000201000 */
[----:B------:R-:W-:-:S04]  /*10c00*/  F2FP.F16.F32.PACK_AB R3, RZ, R2 ;  /* 0x00000002ff03723e */ /* 0x000fc800000000ff */
[----:B------:R-:W-:-:S05]  /*10c10*/  PRMT R3, R3, 0x5410, RZ ;  /* 0x0000541003037816 */ /* 0x000fca00000000ff */
[----:B------:R-:W-:Y:S01]  /*10c20*/  STG.E desc[UR36][R16.64], R3 ;  /* 0x0000000310007986 */ /* 0x000fe2000c101924 */
[----:B------:R-:W-:Y:S05]  /*10c30*/  EXIT ;  /* 0x000000000000794d */ /* 0x000fea0003800000 */
.L_x_980:
[----:B------:R-:W0:Y:S02]  /*10c40*/  I2F.F64.U32 R2, R2 ;  /* 0x0000000200027312 */ /* 0x000e240000201800 */
[----:B0-----:R-:W-:Y:S01]  /*10c50*/  STG.E.64 desc[UR36][R16.64], R2 ;  /* 0x0000000210007986 */ /* 0x001fe2000c101b24 */
[----:B------:R-:W-:Y:S05]  /*10c60*/  EXIT ;  /* 0x000000000000794d */ /* 0x000fea0003800000 */
.L_x_971:
        /* <DEDUP_REMOVED lines=10> */
.L_x_984:
[----:B------:R-:W0:Y:S01]  /*10d10*/  I2F.F64.U32 R4, R2 ;  /* 0x0000000200047312 */ /* 0x000e220000201800 */
[----:B------:R-:W-:-:S05]  /*10d20*/  CS2R R6, SRZ ;  /* 0x0000000000067805 */ /* 0x000fca000001ff00 */
[----:B0-----:R-:W-:Y:S01]  /*10d30*/  STG.E.128 desc[UR36][R16.64], R4 ;  /* 0x0000000410007986 */ /* 0x001fe2000c101d24 */
[----:B------:R-:W-:Y:S05]  /*10d40*/  EXIT ;  /* 0x000000000000794d */ /* 0x000fea0003800000 */
.L_x_983:
        /* <DEDUP_REMOVED lines=21> */
.L_x_988:
[----:B------:R-:W-:Y:S05]  /*10ea0*/  BSYNC B0 ;  /* 0x0000000000007941 */ /* 0x000fea0003800000 */
.L_x_987:
[----:B------:R-:W-:-:S05]  /*10eb0*/  LOP3.LUT R3, R0, R3, RZ, 0xfc, !PT ;  /* 0x0000000300037212 */ /* 0x000fca00078efcff */
[----:B------:R-:W-:Y:S01]  /*10ec0*/  STG.E.U8 desc[UR36][R16.64], R3 ;  /* 0x0000000310007986 */ /* 0x000fe2000c101124 */
[----:B------:R-:W-:Y:S05]  /*10ed0*/  EXIT ;  /* 0x000000000000794d */ /* 0x000fea0003800000 */
.L_x_986:
        /* <DEDUP_REMOVED lines=13> */
.L_x_990:
[----:B------:R-:W-:Y:S01]  /*10fb0*/  IMAD.MOV.U32 R0, RZ, RZ, 0x7f ;  /* 0x0000007fff007424 */ /* 0x000fe200078e00ff */
[----:B------:R-:W-:-:S04]  /*10fc0*/  ISETP.GT.U32.AND P0, PT, R2, 0x7f800000, PT ;  /* 0x7f8000000200780c */ /* 0x000fc80003f04070 */
[----:B------:R-:W-:-:S09]  /*10fd0*/  SEL R0, R0, 0x7c, P0 ;  /* 0x0000007c00007807 */ /* 0x000fd20000000000 */
.L_x_991:
[----:B------:R-:W-:Y:S05]  /*10fe0*/  BSYNC B0 ;  /* 0x0000000000007941 */ /* 0x000fea0003800000 */
.L_x_989:
[----:B------:R-:W-:-:S04]  /*10ff0*/  LOP3.LUT R2, R3, 0x80000000, RZ, 0xc0, !PT ;  /* 0x8000000003027812 */ /* 0x000fc800078ec0ff */
[----:B------:R-:W-:-:S04]  /*11000*/  SHF.R.U32.HI R3, RZ, 0x18, R2 ;  /* 0x00000018ff037819 */ /* 0x000fc80000011602 */
[----:B------:R-:W-:-:S05]  /*11010*/  LOP3.LUT R3, R0, R3, RZ, 0xfc, !PT ;  /* 0x0000000300037212 */ /* 0x000fca00078efcff */
[----:B------:R-:W-:Y:S01]  /*11020*/  STG.E.U8 desc[UR36][R16.64], R3 ;  /* 0x0000000310007986 */ /* 0x000fe2000c101124 */
[----:B------:R-:W-:Y:S05]  /*11030*/  EXIT ;  /* 0x000000000000794d */ /* 0x000fea0003800000 */
.L_x_985:
[----:B------:R-:W-:-:S04]  /*11040*/  I2FP.F32.U32 R0, R2 ;  /* 0x0000000200007245 */ /* 0x000fc80000201000 */
[----:B------:R-:W-:-:S05]  /*11050*/  F2FP.BF16.F32.PACK_AB R0, RZ, R0 ;  /* 0x00000000ff00723e */ /* 0x000fca00000010ff */
[----:B------:R-:W-:Y:S01]  /*11060*/  STG.E.U16 desc[UR36][R16.64], R0 ;  /* 0x0000000010007986 */ /* 0x000fe2000c101524 */
[----:B------:R-:W-:Y:S05]  /*11070*/  EXIT ;  /* 0x000000000000794d */ /* 0x000fea0003800000 */
.L_x_982:
        /* <DEDUP_REMOVED lines=10> */
.L_x_994:
        /* <DEDUP_REMOVED lines=17> */
.L_x_997:
[----:B------:R-:W-:-:S04]  /*11230*/  LOP3.LUT R2, R3, 0x80000000, RZ, 0xc0, !PT ;  /* 0x8000000003027812 */ /* 0x000fc800078ec0ff */
[----:B------:R-:W-:-:S04]  /*11240*/  SHF.R.U32.HI R3, RZ, 0x18, R2 ;  /* 0x00000018ff037819 */ /* 0x000fc80000011602 */
[----:B------:R-:W-:-:S04]  /*11250*/  LOP3.LUT R0, R0, R3, RZ, 0xfc, !PT ;  /* 0x0000000300007212 */ /* 0x000fc800078efcff */
[----:B------:R-:W-:-:S07]  /*11260*/  PRMT R8, R0, 0x7610, R8 ;  /* 0x0000761000087816 */ /* 0x000fce0000000008 */
.L_x_996:
[----:B------:R-:W-:Y:S05]  /*11270*/  BSYNC B0 ;  /* 0x0000000000007941 */ /* 0x000fea0003800000 */
.L_x_995:
[----:B------:R-:W-:Y:S01]  /*11280*/  STG.E.U8 desc[UR36][R16.64], R8 ;  /* 0x0000000810007986 */ /* 0x000fe2000c101124 */
[----:B------:R-:W-:Y:S05]  /*11290*/  EXIT ;  /* 0x000000000000794d */ /* 0x000fea0003800000 */
.L_x_993:
        /* <DEDUP_REMOVED lines=17> */
.L_x_1000:
[----:B------:R-:W-:-:S04]  /*113b0*/  LOP3.LUT R2, R3, 0x80000000, RZ, 0xc0, !PT ;  /* 0x8000000003027812 */ /* 0x000fc800078ec0ff */
[----:B------:R-:W-:-:S04]  /*113c0*/  SHF.R.U32.HI R3, RZ, 0x18, R2 ;  /* 0x00000018ff037819 */ /* 0x000fc80000011602 */
[----:B------:R-:W-:-:S04]  /*113d0*/  LOP3.LUT R0, R0, R3, RZ, 0xfc, !PT ;  /* 0x0000000300007212 */ /* 0x000fc800078efcff */
[----:B------:R-:W-:-:S07]  /*113e0*/  PRMT R8, R0, 0x7610, R8 ;  /* 0x0000761000087816 */ /* 0x000fce0000000008 */
.L_x_999:
[----:B------:R-:W-:Y:S05]  /*113f0*/  BSYNC B0 ;  /* 0x0000000000007941 */ /* 0x000fea0003800000 */
.L_x_998:
[----:B------:R-:W-:Y:S01]  /*11400*/  STG.E.U8 desc[UR36][R16.64], R8 ;  /* 0x0000000810007986 */ /* 0x000fe2000c101124 */
[----:B------:R-:W-:Y:S05]  /*11410*/  EXIT ;  /* 0x000000000000794d */ /* 0x000fea0003800000 */
.L_x_992:
        /* <DEDUP_REMOVED lines=22> */
.L_x_975:
        /* <DEDUP_REMOVED lines=16> */
.L_x_1003:
[----:B------:R-:W-:Y:S05]  /*11680*/  EXIT ;  /* 0x000000000000794d */ /* 0x000fea0003800000 */
.L_x_1002:
[----:B------:R-:W-:-:S05]  /*11690*/  IMAD.MOV.U32 R3, RZ, RZ, RZ ;  /* 0x000000ffff037224 */ /* 0x000fca00078e00ff */
[----:B------:R-:W-:Y:S01]  /*116a0*/  STG.E.64 desc[UR36][R16.64], R2 ;  /* 0x0000000210007986 */ /* 0x000fe2000c101b24 */
[----:B------:R-:W-:Y:S05]  /*116b0*/  EXIT ;  /* 0x000000000000794d */ /* 0x000fea0003800000 */
.L_x_1001:
[----:B------:R-:W-:Y:S01]  /*116c0*/  STG.E desc[UR36][R16.64], R2 ;  /* 0x0000000210007986 */ /* 0x000fe2000c101924 */
[----:B------:R-:W-:Y:S05]  /*116d0*/  EXIT ;  /* 0x000000000000794d */ /* 0x000fea0003800000 */
.L_x_1004:
        /* <DEDUP_REMOVED lines=10> */
.L_x_43756:


//--------------------- .text._ZN2at6native27unrolled_elementwise_kernelINS0_13BinaryFunctorIN3c108BFloat16ES4_bZZZNS0_23logical_xor_kernel_cudaERNS_14TensorIteratorEENKUlvE0_clEvENKUlvE8_clEvEUlS4_S4_E_EESt5arrayIPcLm3EELi4E23TrivialOffsetCalculatorILi2EjESE_ILi1EjENS0_6memory12LoadWithCastILi2EEENSH_13StoreWithCastILi1EEEEEviT_T0_T2_T3_T4_T5_ --------------------------
	.section	.text._ZN2at6native27unrolled_elementwise_kernelINS0_13BinaryFunctorIN3c108BFloat16ES4_bZZZNS0_23logical_xor_kernel_cudaERNS_14TensorIteratorEENKUlvE0_clEvENKUlvE8_clEvEUlS4_S4_E_EESt5arrayIPcLm3EELi4E23TrivialOffsetCalculatorILi2EjESE_ILi1EjENS0_6memory12LoadWithCastILi2EEENSH_13StoreWithCastILi1EEEEEviT_T0_T2_T3_T4_T5_,"ax",@progbits
	.align	128
        .global         _ZN2at6native27unrolled_elementwise_kernelINS0_13BinaryFunctorIN3c108BFloat16ES4_bZZZNS0_23logical_xor_kernel_cudaERNS_14TensorIteratorEENKUlvE0_clEvENKUlvE8_clEvEUlS4_S4_E_EESt5arrayIPcLm3EELi4E23TrivialOffsetCalculatorILi2EjESE_ILi1EjENS0_6memory12LoadWithCastILi2EEENSH_13StoreWithCastILi1EEEEEviT_T0_T2_T3_T4_T5_
        .type           _ZN2at6native27unrolled_elementwise_kernelINS0_13BinaryFunctorIN3c108BFloat16ES4_bZZZNS0_23logical_xor_kernel_cudaERNS_14TensorIteratorEENKUlvE0_clEvENKUlvE8_clEvEUlS4_S4_E_EESt5arrayIPcLm3EELi4E23TrivialOffsetCalculatorILi2EjESE_ILi1EjENS0_6memory12LoadWithCastILi2EEENSH_13StoreWithCastILi1EEEEEviT_T0_T2_T3_T4_T5_,@function
        .size           _ZN2at6native27unrolled_elementwise_kernelINS0_13BinaryFunctorIN3c108BFloat16ES4_bZZZNS0_23logical_xor_kernel_cudaERNS_14TensorIteratorEENKUlvE0_clEvENKUlvE8_clEvEUlS4_S4_E_EESt5arrayIPcLm3EELi4E23TrivialOffsetCalculatorILi2EjESE_ILi1EjENS0_6memory12LoadWithCastILi2EEENSH_13StoreWithCastILi1EEEEEviT_T0_T2_T3_T4_T5_,(.L_x_43757 - _ZN2at6native27unrolled_elementwise_kernelINS0_13BinaryFunctorIN3c108BFloat16ES4_bZZZNS0_23logical_xor_kernel_cudaERNS_14TensorIteratorEENKUlvE0_clEvENKUlvE8_clEvEUlS4_S4_E_EESt5arrayIPcLm3EELi4E23TrivialOffsetCalculatorILi2EjESE_ILi1EjENS0_6memory12LoadWithCastILi2EEENSH_13StoreWithCastILi1EEEEEviT_T0_T2_T3_T4_T5_)
        .other          _ZN2at6native27unrolled_elementwise_kernelINS0_13BinaryFunctorIN3c108BFloat16ES4_bZZZNS0_23logical_xor_kernel_cudaERNS_14TensorIteratorEENKUlvE0_clEvENKUlvE8_clEvEUlS4_S4_E_EESt5arrayIPcLm3EELi4E23TrivialOffsetCalculatorILi2EjESE_ILi1EjENS0_6memory12LoadWithCastILi2EEENSH_13StoreWithCastILi1EEEEEviT_T0_T2_T3_T4_T5_,@"STO_CUDA_ENTRY STV_DEFAULT"
_ZN2at6native27unrolled_elementwise_kernelINS0_13BinaryFunctorIN3c108BFloat16ES4_bZZZNS0_23logical_xor_kernel_cudaERNS_14TensorIteratorEENKUlvE0_clEvENKUlvE8_clEvEUlS4_S4_E_EESt5arrayIPcLm3EELi4E23TrivialOffsetCalculatorILi2EjESE_ILi1EjENS0_6memory12LoadWithCastILi2EEENSH_13StoreWithCastILi1EEEEEviT_T0_T2_T3_T4_T5_:
.text._ZN2at6native27unrolled_elementwise_kernelINS0_13BinaryFunctorIN3c108BFloat16ES4_bZZZNS0_23logical_xor_kernel_cudaERNS_14TensorIteratorEENKUlvE0_clEvENKUlvE8_clEvEUlS4_S4_E_EESt5arrayIPcLm3EELi4E23TrivialOffsetCalculatorILi2EjESE_ILi1EjENS0_6memory12LoadWithCastILi2EEENSH_13StoreWithCastILi1EEEEEviT_T0_T2_T3_T4_T5_:
        /* <DEDUP_REMOVED lines=9> */
[----:B------:R-:W-:-:S07]  /*0090*/  PRMT R23, RZ, 0x7610, R23 ;  /* 0x00007610ff177816 */ /* 0x000fce0000000017 */
[----:B------:R-:W4:Y:S01]  /*00a0*/  LDC.U8 R19, c[0x0][0x235] ;  /* 0x00008d40ff137b82 */ /* 0x000f220000000000 */
[----:B-1----:R-:W-:-:S05]  /*00b0*/  IMAD R16, R2, -0x200, R3 ;  /* 0xfffffe0002107824 */ /* 0x002fca00078e0203 */
[----:B--2---:R-:W-:-:S13]  /*00c0*/  ISETP.GE.AND P0, PT, R27, R16, PT ;  /* 0x000000101b00720c */ /* 0x004fda0003f06270 */
[----:B0--34-:R-:W-:Y:S05]  /*00d0*/  @P0 BRA `(.L_x_1006) ;  /* 0x0000002000680947 */ /* 0x019fea0003800000 */
        /* <DEDUP_REMOVED lines=22> */
.L_x_1010:
[----:B------:R-:W2:Y:S02]  /*0240*/  LDG.E.U8 R4, desc[UR36][R4.64] ;  /* 0x0000002404047981 */ /* 0x000ea4000c1e1100 */
[----:B--2---:R-:W-:-:S04]  /*0250*/  I2FP.F32.U32 R0, R4 ;  /* 0x0000000400007245 */ /* 0x004fc80000201000 */
[----:B------:R-:W-:-:S04]  /*0260*/  F2FP.BF16.F32.PACK_AB R0, RZ, R0 ;  /* 0x00000000ff00723e */ /* 0x000fc800000010ff */
[----:B------:R-:W-:Y:S01]  /*0270*/  PRMT R25, R0, 0x7610, R25 ;  /* 0x0000761000197816 */ /* 0x000fe20000000019 */
[----:B------:R-:W-:Y:S06]  /*0280*/  BRA `(.L_x_1012) ;  /* 0x0000000c00c87947 */ /* 0x000fec0003800000 */
.L_x_1009:
        /* <DEDUP_REMOVED lines=11> */
.L_x_1014:
[----:B------:R-:W2:Y:S02]  /*0340*/  LDG.E R4, desc[UR36][R4.64] ;  /* 0x0000002404047981 */ /* 0x000ea4000c1e1900 */
[----:B--2---:R-:W-:-:S04]  /*0350*/  I2FP.F32.S32 R0, R4 ;  /* 0x0000000400007245 */ /* 0x004fc80000201400 */
[----:B------:R-:W-:-:S04]  /*0360*/  F2FP.BF16.F32.PACK_AB R0, RZ, R0 ;  /* 0x00000000ff00723e */ /* 0x000fc800000010ff */
[----:B------:R-:W-:Y:S01]  /*0370*/  PRMT R25, R0, 0x7610, R25 ;  /* 0x0000761000197816 */ /* 0x000fe20000000019 */
[----:B------:R-:W-:Y:S06]  /*0380*/  BRA `(.L_x_1012) ;  /* 0x0000000c00887947 */ /* 0x000fec0003800000 */
.L_x_1013:
[----:B------:R-:W2:Y:S02]  /*0390*/  LDG.E.U16 R4, desc[UR36][R4.64] ;  /* 0x0000002404047981 */ /* 0x000ea4000c1e1500 */
[----:B--2---:R-:W0:Y:S02]  /*03a0*/  I2F.S16 R0, R4 ;  /* 0x0000000400007306 */ /* 0x004e240000101400 */
[----:B0-----:R-:W-:-:S04]  /*03b0*/  F2FP.BF16.F32.PACK_AB R0, RZ, R0 ;  /* 0x00000000ff00723e */ /* 0x001fc800000010ff */
[----:B------:R-:W-:Y:S01]  /*03c0*/  PRMT R25, R0, 0x7610, R25 ;  /* 0x0000761000197816 */ /* 0x000fe20000000019 */
[----:B------:R-:W-:Y:S06]  /*03d0*/  BRA `(.L_x_1012) ;  /* 0x0000000c00747947 */ /* 0x000fec0003800000 */
.L_x_1008:
        /* <DEDUP_REMOVED lines=9> */
.L_x_1016:
[----:B------:R-:W2:Y:S02]  /*0470*/  LDG.E.U16 R0, desc[UR36][R4.64] ;  /* 0x0000002404007981 */ /* 0x000ea4000c1e1500 */
[----:B--2---:R-:W-:-:S05]  /*0480*/  HADD2.F32 R0, -RZ, R0.H0_H0 ;  /* 0x20000000ff007230 */ /* 0x004fca0000004100 */
[----:B------:R-:W-:-:S04]  /*0490*/  F2FP.BF16.F32.PACK_AB R0, RZ, R0 ;  /* 0x00000000ff00723e */ /* 0x000fc800000010ff */
[----:B------:R-:W-:Y:S01]  /*04a0*/  PRMT R25, R0, 0x7610, R25 ;  /* 0x0000761000197816 */ /* 0x000fe20000000019 */
[----:B------:R-:W-:Y:S06]  /*04b0*/  BRA `(.L_x_1012) ;  /* 0x0000000c003c7947 */ /* 0x000fec0003800000 */
.L_x_1015:
        /* <DEDUP_REMOVED lines=9> */
.L_x_1018:
[----:B------:R-:W2:Y:S02]  /*0550*/  LDG.E.U16 R4, desc[UR36][R4.64] ;  /* 0x0000002404047981 */ /* 0x000ea4000c1e1500 */
[----:B--2---:R-:W-:-:S05]  /*0560*/  HADD2.F32 R0, -RZ, R4.H0_H0 ;  /* 0x20000004ff007230 */ /* 0x004fca0000004100 */
[----:B------:R-:W-:-:S04]  /*0570*/  F2FP.BF16.F32.PACK_AB R0, RZ, R0 ;  /* 0x00000000ff00723e */ /* 0x000fc800000010ff */
[----:B------:R-:W-:Y:S01]  /*0580*/  PRMT R25, R0, 0x7610, R25 ;  /* 0x0000761000197816 */ /* 0x000fe20000000019 */
[----:B------:R-:W-:Y:S06]  /*0590*/  BRA `(.L_x_1012) ;  /* 0x0000000c00047947 */ /* 0x000fec0003800000 */
.L_x_1017:
        /* <DEDUP_REMOVED lines=9> */
.L_x_1007:
        /* <DEDUP_REMOVED lines=14> */
.L_x_1021:
        /* <DEDUP_REMOVED lines=9> */
.L_x_1020:
        /* <DEDUP_REMOVED lines=28> */
.L_x_1023:
        /* <DEDUP_REMOVED lines=15> */
.L_x_1022:
[----:B------:R0:W5:Y:S01]  /*0a50*/  LDG.E.U16 R25, desc[UR36][R4.64] ;  /* 0x0000002404197981 */ /* 0x000162000c1e1500 */
[----:B------:R-:W-:Y:S05]  /*0a60*/  BRA `(.L_x_1012) ;  /* 0x0000000400d07947 */ /* 0x000fea0003800000 */
.L_x_1019:
        /* <DEDUP_REMOVED lines=13> */
.L_x_1026:
        /* <DEDUP_REMOVED lines=21> */
.L_x_1030:
[----:B------:R-:W-:Y:S05]  /*0c90*/  BSYNC B1 ;  /* 0x0000000000017941 */ /* 0x000fea0003800000 */
.L_x_1029:
[----:B------:R-:W-:Y:S01]  /*0ca0*/  LEA R5, R0, 0x3b800000, 0x17 ;  /* 0x3b80000000057811 */ /* 0x000fe200078eb8ff */
[----:B------:R-:W-:-:S05]  /*0cb0*/  IMAD.SHL.U32 R0, R3, 0x100000, RZ ;  /* 0x0010000003007824 */ /* 0x000fca00078e00ff */
[----:B------:R-:W-:-:S07]  /*0cc0*/  LOP3.LUT R0, R5, R0, R6, 0xfe, !PT ;  /* 0x0000000005007212 */ /* 0x000fce00078efe06 */
.L_x_1028:
[----:B------:R-:W-:Y:S05]  /*0cd0*/  BSYNC B0 ;  /* 0x0000000000007941 */ /* 0x000fea0003800000 */
.L_x_1027:
[----:B------:R-:W-:-:S04]  /*0ce0*/  F2FP.BF16.F32.PACK_AB R0, RZ, R0 ;  /* 0x00000000ff00723e */ /* 0x000fc800000010ff */
[----:B------:R-:W-:Y:S01]  /*0cf0*/  PRMT R25, R0, 0x7610, R25 ;  /* 0x0000761000197816 */ /* 0x000fe20000000019 */
[----:B------:R-:W-:Y:S06]  /*0d00*/  BRA `(.L_x_1012) ;  /* 0x0000000400287947 */ /* 0x000fec0003800000 */
.L_x_1025:
        /* <DEDUP_REMOVED lines=21> */
.L_x_1034:
[----:B------:R-:W-:Y:S05]  /*0e60*/  BSYNC B1 ;  /* 0x0000000000017941 */ /* 0x000fea0003800000 */
.L_x_1033:
[----:B------:R-:W-:Y:S01]  /*0e70*/  LEA R5, R0, 0x37800000, 0x17 ;  /* 0x3780000000057811 */ /* 0x000fe200078eb8ff */
[----:B------:R-:W-:-:S05]  /*0e80*/  IMAD.SHL.U32 R0, R3, 0x200000, RZ ;  /* 0x0020000003007824 */ /* 0x000fca00078e00ff */
[----:B------:R-:W-:-:S07]  /*0e90*/  LOP3.LUT R0, R5, R0, R6, 0xfe, !PT ;  /* 0x0000000005007212 */ /* 0x000fce00078efe06 */
.L_x_1032:
[----:B------:R-:W-:Y:S05]  /*0ea0*/  BSYNC B0 ;  /* 0x0000000000007941 */ /* 0x000fea0003800000 */
.L_x_1031:
[----:B------:R-:W-:-:S04]  /*0eb0*/  F2FP.BF16.F32.PACK_AB R0, RZ, R0 ;  /* 0x00000000ff00723e */ /* 0x000fc800000010ff */
[----:B------:R-:W-:Y:S01]  /*0ec0*/  PRMT R25, R0, 0x7610, R25 ;  /* 0x0000761000197816 */ /* 0x000fe20000000019 */
[----:B------:R-:W-:Y:S06]  /*0ed0*/  BRA `(.L_x_1012) ;  /* 0x0000000000b47947 */ /* 0x000fec0003800000 */
.L_x_1024:
        /* <DEDUP_REMOVED lines=14> */
.L_x_1038:
[----:B------:R-:W-:Y:S05]  /*0fc0*/  BSYNC B0 ;  /* 0x0000000000007941 */ /* 0x000fea0003800000 */
.L_x_1037:
[----:B------:R-:W-:-:S04]  /*0fd0*/  F2FP.BF16.F32.PACK_AB R0, RZ, R0 ;  /* 0x00000000ff00723e */ /* 0x000fc800000010ff */
[----:B------:R-:W-:Y:S01]  /*0fe0*/  PRMT R25, R0, 0x7610, R25 ;  /* 0x0000761000197816 */ /* 0x000fe20000000019 */
[----:B------:R-:W-:Y:S06]  /*0ff0*/  BRA `(.L_x_1012) ;  /* 0x00000000006c7947 */ /* 0x000fec0003800000 */
.L_x_1011:
        /* <DEDUP_REMOVED lines=16> */
.L_x_1039:
[----:B------:R-:W-:Y:S01]  /*1100*/  PRMT R25, RZ, 0x7610, R25 ;  /* 0x00007610ff197816 */ /* 0x000fe20000000019 */
[----:B------:R-:W-:Y:S06]  /*1110*/  BRA `(.L_x_1012) ;  /* 0x0000000000247947 */ /* 0x000fec0003800000 */
.L_x_1036:
[----:B------:R-:W2:Y:S02]  /*1120*/  LDG.E.64 R4, desc[UR36][R4.64] ;  /* 0x0000002404047981 */ /* 0x000ea4000c1e1b00 */
[----:B--2---:R-:W0:Y:S02]  /*1130*/  I2F.U64 R0, R4 ;  /* 0x0000000400007312 */ /* 0x004e240000301000 */
[----:B0-----:R-:W-:-:S04]  /*1140*/  F2FP.BF16.F32.PACK_AB R0, RZ, R0 ;  /* 0x00000000ff00723e */ /* 0x001fc800000010ff */
[----:B------:R-:W-:Y:S01]  /*1150*/  PRMT R25, R0, 0x7610, R25 ;  /* 0x0000761000197816 */ /* 0x000fe20000000019 */
[----:B------:R-:W-:Y:S06]  /*1160*/  BRA `(.L_x_1012) ;  /* 0x0000000000107947 */ /* 0x000fec0003800000 */
.L_x_1035:
[----:B------:R-:W2:Y:S02]  /*1170*/  LDG.E R4, desc[UR36][R4.64] ;  /* 0x0000002404047981 */ /* 0x000ea4000c1e1900 */
[----:B--2---:R-:W-:-:S04]  /*1180*/  I2FP.F32.U32 R0, R4 ;  /* 0x0000000400007245 */ /* 0x004fc80000201000 */
[----:B------:R-:W-:-:S04]  /*1190*/  F2FP.BF16.F32.PACK_AB R0, RZ, R0 ;  /* 0x00000000ff00723e */ /* 0x000fc800000010ff */
[----:B------:R-:W-:-:S07]  /*11a0*/  PRMT R25, R0, 0x7610, R25 ;  /* 0x0000761000197816 */ /* 0x000fce0000000019 */
.L_x_1012:
[----:B0-----:R-:W0:Y:S01]  /*11b0*/  LDC.64 R4, c[0x0][0x228] ;  /* 0x00008a00ff047b82 */ /* 0x001e220000000a00 */
[----:B------:R-:W-:Y:S01]  /*11c0*/  PRMT R0, R19, 0x9910, RZ ;  /* 0x0000991013007816 */ /* 0x000fe200000000ff */
[----:B------:R-:W-:Y:S02]  /*11d0*/  ULDC UR4, c[0x0][0x23c] ;  /* 0x00008f0000047ab9 */ /* 0x000fe40000000800 */
[----:B------:R-:W-:Y:S01]  /*11e0*/  IMAD R17, R17, UR4, RZ ;  /* 0x0000000411117c24 */ /* 0x000fe2000f8e02ff */
[----:B------:R-:W-:-:S04]  /*11f0*/  ISETP.GT.AND P0, PT, R0, 0x9, PT ;  /* 0x000000090000780c */ /* 0x000fc80003f04270 */
[----:B0-----:R-:W-:-:S05]  /*1200*/  IADD3 R4, P1, R17, R4, RZ ;  /* 0x0000000411047210 */ /* 0x001fca0007f3e0ff */
[----:B------:R-:W-:-:S04]  /*1210*/  IMAD.X R5, RZ, RZ, R5, P1 ;  /* 0x000000ffff057224 */ /* 0x000fc800008e0605 */
        /* <DEDUP_REMOVED lines=14> */
.L_x_1043:
[----:B------:R-:W2:Y:S02]  /*1300*/  LDG.E.U8 R4, desc[UR36][R4.64] ;  /* 0x0000002404047981 */ /* 0x000ea4000c1e1100 */
[----:B--2---:R-:W-:-:S04]  /*1310*/  I2FP.F32.U32 R0, R4 ;  /* 0x0000000400007245 */ /* 0x004fc80000201000 */
[----:B------:R-:W-:-:S04]  /*1320*/  F2FP.BF16.F32.PACK_AB R0, RZ, R0 ;  /* 0x00000000ff00723e */ /* 0x000fc800000010ff */
[----:B------:R-:W-:Y:S01]  /*1330*/  PRMT R23, R0, 0x7610, R23 ;  /* 0x0000761000177816 */ /* 0x000fe20000000017 */
[----:B------:R-:W-:Y:S06]  /*1340*/  BRA `(.L_x_1045) ;  /* 0x0000000c00c87947 */ /* 0x000fec0003800000 */
.L_x_1042:
        /* <DEDUP_REMOVED lines=11> */
.L_x_1047:
[----:B------:R-:W2:Y:S02]  /*1400*/  LDG.E R4, desc[UR36][R4.64] ;  /* 0x0000002404047981 */ /* 0x000ea4000c1e1900 */
[----:B--2---:R-:W-:-:S04]  /*1410*/  I2FP.F32.S32 R0, R4 ;  /* 0x0000000400007245 */ /* 0x004fc80000201400 */
[----:B------:R-:W-:-:S04]  /*1420*/  F2FP.BF16.F32.PACK_AB R0, RZ, R0 ;  /* 0x00000000ff00723e */ /* 0x000fc800000010ff */
[----:B------:R-:W-:Y:S01]  /*1430*/  PRMT R23, R0, 0x7610, R23 ;  /* 0x0000761000177816 */ /* 0x000fe20000000017 */
[----:B------:R-:W-:Y:S06]  /*1440*/  BRA `(.L_x_1045) ;  /* 0x0000000c00887947 */ /* 0x000fec0003800000 */
.L_x_1046:
[----:B------:R-:W2:Y:S02]  /*1450*/  LDG.E.U16 R4, desc[UR36][R4.64] ;  /* 0x0000002404047981 */ /* 0x000ea4000c1e1500 */
[----:B--2---:R-:W0:Y:S02]  /*1460*/  I2F.S16 R0, R4 ;  /* 0x0000000400007306 */ /* 0x004e240000101400 */
[----:B0-----:R-:W-:-:S04]  /*1470*/  F2FP.BF16.F32.PACK_AB R0, RZ, R0 ;  /* 0x00000000ff00723e */ /* 0x001fc800000010ff */
[----:B------:R-:W-:Y:S01]  /*1480*/  PRMT R23, R0, 0x7610, R23 ;  /* 0x0000761000177816 */ /* 0x000fe20000000017 */
[----:B------:R-:W-:Y:S06]  /*1490*/  BRA `(.L_x_1045) ;  /* 0x0000000c00747947 */ /* 0x000fec0003800000 */
.L_x_1041:
        /* <DEDUP_REMOVED lines=9> */
.L_x_1049:
[----:B------:R-:W2:Y:S02]  /*1530*/  LDG.E.U16 R0, desc[UR36][R4.64] ;  /* 0x0000002404007981 */ /* 0x000ea4000c1e1500 */
[----:B--2---:R-:W-:-:S05]  /*1540*/  HADD2.F32 R0, -RZ, R0.H0_H0 ;  /* 0x20000000ff007230 */ /* 0x004fca0000004100 */
[----:B------:R-:W-:-:S04]  /*1550*/  F2FP.BF16.F32.PACK_AB R0, RZ, R0 ;  /* 0x00000000ff00723e */ /* 0x000fc800000010ff */
[----:B------:R-:W-:Y:S01]  /*1560*/  PRMT R23, R0, 0x7610, R23 ;  /* 0x0000761000177816 */ /* 0x000fe20000000017 */
[----:B------:R-:W-:Y:S06]  /*1570*/  BRA `(.L_x_1045) ;  /* 0x0000000c003c7947 */ /* 0x000fec0003800000 */
.L_x_1048:
        /* <DEDUP_REMOVED lines=9> */
.L_x_1051:
[----:B------:R-:W2:Y:S02]  /*1610*/  LDG.E.U16 R4, desc[UR36][R4.64] ;  /* 0x0000002404047981 */ /* 0x000ea4000c1e1500 */
[----:B--2---:R-:W-:-:S05]  /*1620*/  HADD2.F32 R0, -RZ, R4.H0_H0 ;  /* 0x20000004ff007230 */ /* 0x004fca0000004100 */
[----:B------:R-:W-:-:S04]  /*1630*/  F2FP.BF16.F32.PACK_AB R0, RZ, R0 ;  /* 0x00000000ff00723e */ /* 0x000fc800000010ff */
[----:B------:R-:W-:Y:S01]  /*1640*/  PRMT R23, R0, 0x7610, R23 ;  /* 0x0000761000177816 */ /* 0x000fe20000000017 */
[----:B------:R-:W-:Y:S06]  /*1650*/  BRA `(.L_x_1045) ;  /* 0x0000000c00047947 */ /* 0x000fec0003800000 */
.L_x_1050:
        /* <DEDUP_REMOVED lines=9> */
.L_x_1040:
        /* <DEDUP_REMOVED lines=14> */
.L_x_1054:
        /* <DEDUP_REMOVED lines=9> */
.L_x_1053:
        /* <DEDUP_REMOVED lines=28> */
.L_x_1056:
        /* <DEDUP_REMOVED lines=15> */
.L_x_1055:
[----:B------:R0:W5:Y:S01]  /*1b10*/  LDG.E.U16 R23, desc[UR36][R4.64] ;  /* 0x0000002404177981 */ /* 0x000162000c1e1500 */
[----:B------:R-:W-:Y:S05]  /*1b20*/  BRA `(.L_x_1045) ;  /* 0x0000000400d07947 */ /* 0x000fea0003800000 */
.L_x_1052:
        /* <DEDUP_REMOVED lines=13> */
.L_x_1059:
        /* <DEDUP_REMOVED lines=21> */
.L_x_1063:
[----:B------:R-:W-:Y:S05]  /*1d50*/  BSYNC B1 ;  /* 0x0000000000017941 */ /* 0x000fea0003800000 */
.L_x_1062:
[----:B------:R-:W-:Y:S01]  /*1d60*/  LEA R5, R0, 0x3b800000, 0x17 ;  /* 0x3b80000000057811 */ /* 0x000fe200078eb8ff */
[----:B------:R-:W-:-:S05]  /*1d70*/  IMAD.SHL.U32 R0, R3, 0x100000, RZ ;  /* 0x0010000003007824 */ /* 0x000fca00078e00ff */
[----:B------:R-:W-:-:S07]  /*1d80*/  LOP3.LUT R0, R5, R0, R6, 0xfe, !PT ;  /* 0x0000000005007212 */ /* 0x000fce00078efe06 */
.L_x_1061:
[----:B------:R-:W-:Y:S05]  /*1d90*/  BSYNC B0 ;  /* 0x0000000000007941 */ /* 0x000fea0003800000 */
.L_x_1060:
[----:B------:R-:W-:-:S04]  /*1da0*/  F2FP.BF16.F32.PACK_AB R0, RZ, R0 ;  /* 0x00000000ff00723e */ /* 0x000fc800000010ff */
[----:B------:R-:W-:Y:S01]  /*1db0*/  PRMT R23, R0, 0x7610, R23 ;  /* 0x0000761000177816 */ /* 0x000fe20000000017 */
[----:B------:R-:W-:Y:S06]  /*1dc0*/  BRA `(.L_x_1045) ;  /* 0x0000000400287947 */ /* 0x000fec0003800000 */
.L_x_1058:
        /* <DEDUP_REMOVED lines=21> */
.L_x_1067:
[----:B------:R-:W-:Y:S05]  /*1f20*/  BSYNC B1 ;  /* 0x0000000000017941 */ /* 0x000fea0003800000 */
.L_x_1066:
[----:B------:R-:W-:Y:S01]  /*1f30*/  LEA R5, R0, 0x37800000, 0x17 ;  /* 0x3780000000057811 */ /* 0x000fe200078eb8ff */
[----:B------:R-:W-:-:S05]  /*1f40*/  IMAD.SHL.U32 R0, R3, 0x200000, RZ ;  /* 0x0020000003007824 */ /* 0x000fca00078e00ff */
[----:B------:R-:W-:-:S07]  /*1f50*/  LOP3.LUT R0, R5, R0, R6, 0xfe, !PT ;  /* 0x0000000005007212 */ /* 0x000fce00078efe06 */
.L_x_1065:
[----:B------:R-:W-:Y:S05]  /*1f60*/  BSYNC B0 ;  /* 0x0000000000007941 */ /* 0x000fea0003800000 */
.L_x_1064:
[----:B------:R-:W-:-:S04]  /*1f70*/  F2FP.BF16.F32.PACK_AB R0, RZ, R0 ;  /* 0x00000000ff00723e */ /* 0x000fc800000010ff */
[----:B------:R-:W-:Y:S01]  /*1f80*/  PRMT R23, R0, 0x7610, R23 ;  /* 0x0000761000177816 */ /* 0x000fe20000000017 */
[----:B------:R-:W-:Y:S06]  /*1f90*/  BRA `(.L_x_1045) ;  /* 0x0000000000b47947 */ /* 0x000fec0003800000 */
.L_x_1057:
        /* <DEDUP_REMOVED lines=14> */
.L_x_1071:
[----:B------:R-:W-:Y:S05]  /*2080*/  BSYNC B0 ;  /* 0x0000000000007941 */ /* 0x000fea0003800000 */
.L_x_1070:
[----:B------:R-:W-:-:S04]  /*2090*/  F2FP.BF16.F32.PACK_AB R0, RZ, R0 ;  /* 0x00000000ff00723e */ /* 0x000fc800000010ff */
[----:B------:R-:W-:Y:S01]  /*20a0*/  PRMT R23, R0, 0x7610, R23 ;  /* 0x0000761000177816 */ /* 0x000fe20000000017 */
[----:B------:R-:W-:Y:S06]  /*20b0*/  BRA `(.L_x_1045) ;  /* 0x00000000006c7947 */ /* 0x000fec0003800000 */
.L_x_1044:
        /* <DEDUP_REMOVED lines=16> */
.L_x_1072:
[----:B------:R-:W-:Y:S01]  /*21c0*/  PRMT R23, RZ, 0x7610, R23 ;  /* 0x00007610ff177816 */ /* 0x000fe20000000017 */
[----:B------:R-:W-:Y:S06]  /*21d0*/  BRA `(.L_x_1045) ;  /* 0x0000000000247947 */ /* 0x000fec0003800000 */
.L_x_1069:
[----:B------:R-:W2:Y:S02]  /*21e0*/  LDG.E.64 R4, desc[UR36][R4.64] ;  /* 0x0000002404047981 */ /* 0x000ea4000c1e1b00 */
[----:B--2---:R-:W0:Y:S02]  /*21f0*/  I2F.U64 R0, R4 ;  /* 0x0000000400007312 */ /* 0x004e240000301000 */
[----:B0-----:R-:W-:-:S04]  /*2200*/  F2FP.BF16.F32.PACK_AB R0, RZ, R0 ;  /* 0x00000000ff00723e */ /* 0x001fc800000010ff */
[----:B------:R-:W-:Y:S01]  /*2210*/  PRMT R23, R0, 0x7610, R23 ;  /* 0x0000761000177816 */ /* 0x000fe20000000017 */
[----:B------:R-:W-:Y:S06]  /*2220*/  BRA `(.L_x_1045) ;  /* 0x0000000000107947 */ /* 0x000fec0003800000 */
.L_x_1068:
[----:B------:R-:W2:Y:S02]  /*2230*/  LDG.E R4, desc[UR36][R4.64] ;  /* 0x0000002404047981 */ /* 0x000ea4000c1e1900 */
[----:B--2---:R-:W-:-:S04]  /*2240*/  I2FP.F32.U32 R0, R4 ;  /* 0x0000000400007245 */ /* 0x004fc80000201000 */
[----:B------:R-:W-:-:S04]  /*2250*/  F2FP.BF16.F32.PACK_AB R0, RZ, R0 ;  /* 0x00000000ff00723e */ /* 0x000fc800000010ff */
[----:B------:R-:W-:-:S07]  /*2260*/  PRMT R23, R0, 0x7610, R23 ;  /* 0x0000761000177816 */ /* 0x000fce0000000017 */
.L_x_1045:
[----:B------:R-:W-:-:S07]  /*2270*/  VIADD R27, R27, 0x80 ;  /* 0x000000801b1b7836 */ /* 0x000fce0000000000 */
.L_x_1006:
[----:B------:R-:W-:Y:S05]  /*2280*/  BSYNC B6 ;  /* 0x0000000000067941 */ /* 0x000fea0003800000 */
.L_x_1005:
[----:B------:R-:W-:Y:S01]  /*2290*/  ISETP.GE.AND P0, PT, R27, R16, PT ;  /* 0x000000101b00720c */ /* 0x000fe20003f06270 */
[----:B------:R-:W-:Y:S01]  /*22a0*/  BSSY B6, `(.L_x_1073) ;  /* 0x000021e000067945 */ /* 0x000fe20003800000 */
[----:B------:R-:W-:-:S11]  /*22b0*/  PRMT R17, RZ, 0x7610, R17 ;  /* 0x00007610ff117816 */ /* 0x000fd60000000011 */
        /* <DEDUP_REMOVED lines=23> */
.L_x_1078:
[----:B------:R-:W2:Y:S02]  /*2430*/  LDG.E.U8 R4, desc[UR36][R4.64] ;  /* 0x0000002404047981 */ /* 0x000ea4000c1e1100 */
[----:B--2---:R-:W-:-:S04]  /*2440*/  I2FP.F32.U32 R0, R4 ;  /* 0x0000000400007245 */ /* 0x004fc80000201000 */
[----:B------:R-:W-:-:S04]  /*2450*/  F2FP.BF16.F32.PACK_AB R0, RZ, R0 ;  /* 0x00000000ff00723e */ /* 0x000fc800000010ff */
[----:B------:R-:W-:Y:S01]  /*2460*/  PRMT R18, R0, 0x7610, R18 ;  /* 0x0000761000127816 */ /* 0x000fe20000000012 */
[----:B------:R-:W-:Y:S06]  /*2470*/  BRA `(.L_x_1080) ;  /* 0x0000000c00cc7947 */ /* 0x000fec0003800000 */
.L_x_1077:
        /* <DEDUP_REMOVED lines=11> */
.L_x_1082:
[----:B------:R-:W2:Y:S02]  /*2530*/  LDG.E R4, desc[UR36][R4.64] ;  /* 0x0000002404047981 */ /* 0x000ea4000c1e1900 */
[----:B--2---:R-:W-:-:S04]  /*2540*/  I2FP.F32.S32 R0, R4 ;  /* 0x0000000400007245 */ /* 0x004fc80000201400 */
[----:B------:R-:W-:-:S04]  /*2550*/  F2FP.BF16.F32.PACK_AB R0, RZ, R0 ;  /* 0x00000000ff00723e */ /* 0x000fc800000010ff */
[----:B------:R-:W-:Y:S01]  /*2560*/  PRMT R18, R0, 0x7610, R18 ;  /* 0x0000761000127816 */ /* 0x000fe20000000012 */
[----:B------:R-:W-:Y:S06]  /*2570*/  BRA `(.L_x_1080) ;  /* 0x0000000c008c7947 */ /* 0x000fec0003800000 */
.L_x_1081:
[----:B------:R-:W2:Y:S02]  /*2580*/  LDG.E.U16 R4, desc[UR36][R4.64] ;  /* 0x0000002404047981 */ /* 0x000ea4000c1e1500 */
[----:B--2---:R-:W0:Y:S02]  /*2590*/  I2F.S16 R0, R4 ;  /* 0x0000000400007306 */ /* 0x004e240000101400 */
[----:B0-----:R-:W-:-:S04]  /*25a0*/  F2FP.BF16.F32.PACK_AB R0, RZ, R0 ;  /* 0x00000000ff00723e */ /* 0x001fc800000010ff */
[----:B------:R-:W-:Y:S01]  /*25b0*/  PRMT R18, R0, 0x7610, R18 ;  /* 0x0000761000127816 */ /* 0x000fe20000000012 */
[----:B------:R-:W-:Y:S06]  /*25c0*/  BRA `(.L_x_1080) ;  /* 0x0000000c00787947 */ /* 0x000fec0003800000 */
.L_x_1076:
        /* <DEDUP_REMOVED lines=9> */
.L_x_1084:
[----:B------:R-:W2:Y:S02]  /*2660*/  LDG.E.U16 R0, desc[UR36][R4.64] ;  /* 0x0000002404007981 */ /* 0x000ea4000c1e1500 */
[----:B--2---:R-:W-:-:S05]  /*2670*/  HADD2.F32 R0, -RZ, R0.H0_H0 ;  /* 0x20000000ff007230 */ /* 0x004fca0000004100 */
[----:B------:R-:W-:-:S04]  /*2680*/  F2FP.BF16.F32.PACK_AB R0, RZ, R0 ;  /* 0x00000000ff00723e */ /* 0x000fc800000010ff */
[----:B------:R-:W-:Y:S01]  /*2690*/  PRMT R18, R0, 0x7610, R18 ;  /* 0x0000761000127816 */ /* 0x000fe20000000012 */
[----:B------:R-:W-:Y:S06]  /*26a0*/  BRA `(.L_x_1080) ;  /* 0x0000000c00407947 */ /* 0x000fec0003800000 */
.L_x_1083:
        /* <DEDUP_REMOVED lines=9> */
.L_x_1086:
[----:B------:R-:W2:Y:S02]  /*2740*/  LDG.E.U16 R4, desc[UR36][R4.64] ;  /* 0x0000002404047981 */ /* 0x000ea4000c1e1500 */
[----:B--2---:R-:W-:-:S05]  /*2750*/  HADD2.F32 R0, -RZ, R4.H0_H0 ;  /* 0x20000004ff007230 */ /* 0x004fca0000004100 */
[----:B------:R-:W-:-:S04]  /*2760*/  F2FP.BF16.F32.PACK_AB R0, RZ, R0 ;  /* 0x00000000ff00723e */ /* 0x000fc800000010ff */
[----:B------:R-:W-:Y:S01]  /*2770*/  PRMT R18, R0, 0x7610, R18 ;  /* 0x0000761000127816 */ /* 0x000fe20000000012 */
[----:B------:R-:W-:Y:S06]  /*2780*/  BRA `(.L_x_1080) ;  /* 0x0000000c00087947 */ /* 0x000fec0003800000 */
.L_x_1085:
        /* <DEDUP_REMOVED lines=9> */
.L_x_1075:
        /* <DEDUP_REMOVED lines=14> */
.L_x_1089:
        /* <DEDUP_REMOVED lines=9> */
.L_x_1088:
        /* <DEDUP_REMOVED lines=28> */
.L_x_1091:
        /* <DEDUP_REMOVED lines=16> */
.L_x_1090:
[----:B------:R0:W5:Y:S01]  /*2c50*/  LDG.E.U16 R18, desc[UR36][R4.64] ;  /* 0x0000002404127981 */ /* 0x000162000c1e1500 */
[----:B------:R-:W-:Y:S05]  /*2c60*/  BRA `(.L_x_1080) ;  /* 0x0000000400d07947 */ /* 0x000fea0003800000 */
.L_x_1087:
        /* <DEDUP_REMOVED lines=13> */
.L_x_1094:
        /* <DEDUP_REMOVED lines=21> */
.L_x_1098:
[----:B------:R-:W-:Y:S05]  /*2e90*/  BSYNC B1 ;  /* 0x0000000000017941 */ /* 0x000fea0003800000 */
.L_x_1097:
[----:B------:R-:W-:Y:S01]  /*2ea0*/  LEA R5, R0, 0x3b800000, 0x17 ;  /* 0x3b80000000057811 */ /* 0x000fe200078eb8ff */
[----:B------:R-:W-:-:S05]  /*2eb0*/  IMAD.SHL.U32 R0, R3, 0x100000, RZ ;  /* 0x0010000003007824 */ /* 0x000fca00078e00ff */
[----:B------:R-:W-:-:S07]  /*2ec0*/  LOP3.LUT R0, R5, R0, R6, 0xfe, !PT ;  /* 0x0000000005007212 */ /* 0x000fce00078efe06 */
.L_x_1096:
[----:B------:R-:W-:Y:S05]  /*2ed0*/  BSYNC B0 ;  /* 0x0000000000007941 */ /* 0x000fea0003800000 */
.L_x_1095:
[----:B------:R-:W-:-:S04]  /*2ee0*/  F2FP.BF16.F32.PACK_AB R0, RZ, R0 ;  /* 0x00000000ff00723e */ /* 0x000fc800000010ff */
[----:B------:R-:W-:Y:S01]  /*2ef0*/  PRMT R18, R0, 0x7610, R18 ;  /* 0x0000761000127816 */ /* 0x000fe20000000012 */
[----:B------:R-:W-:Y:S06]  /*2f00*/  BRA `(.L_x_1080) ;  /* 0x0000000400287947 */ /* 0x000fec0003800000 */
.L_x_1093:
        /* <DEDUP_REMOVED lines=21> */
.L_x_1102:
[----:B------:R-:W-:Y:S05]  /*3060*/  BSYNC B1 ;  /* 0x0000000000017941 */ /* 0x000fea0003800000 */
.L_x_1101:
[----:B------:R-:W-:Y:S01]  /*3070*/  LEA R5, R0, 0x37800000, 0x17 ;  /* 0x3780000000057811 */ /* 0x000fe200078eb8ff */
[----:B------:R-:W-:-:S05]  /*3080*/  IMAD.SHL.U32 R0, R3, 0x200000, RZ ;  /* 0x0020000003007824 */ /* 0x000fca00078e00ff */
[----:B------:R-:W-:-:S07]  /*3090*/  LOP3.LUT R0, R5, R0, R6, 0xfe, !PT ;  /* 0x0000000005007212 */ /* 0x000fce00078efe06 */
.L_x_1100:
[----:B------:R-:W-:Y:S05]  /*30a0*/  BSYNC B0 ;  /* 0x0000000000007941 */ /* 0x000fea0003800000 */
.L_x_1099:
[----:B------:R-:W-:-:S04]  /*30b0*/  F2FP.BF16.F32.PACK_AB R0, RZ, R0 ;  /* 0x00000000ff00723e */ /* 0x000fc800000010ff */
[----:B------:R-:W-:Y:S01]  /*30c0*/  PRMT R18, R0, 0x7610, R18 ;  /* 0x0000761000127816 */ /* 0x000fe20000000012 */
[----:B------:R-:W-:Y:S06]  /*30d0*/  BRA `(.L_x_1080) ;  /* 0x0000000000b47947 */ /* 0x000fec0003800000 */
.L_x_1092:
        /* <DEDUP_REMOVED lines=14> */
.L_x_1106:
[----:B------:R-:W-:Y:S05]  /*31c0*/  BSYNC B0 ;  /* 0x0000000000007941 */ /* 0x000fea0003800000 */
.L_x_1105:
[----:B------:R-:W-:-:S04]  /*31d0*/  F2FP.BF16.F32.PACK_AB R0, RZ, R0 ;  /* 0x00000000ff00723e */ /* 0x000fc800000010ff */
[----:B------:R-:W-:Y:S01]  /*31e0*/  PRMT R18, R0, 0x7610, R18 ;  /* 0x0000761000127816 */ /* 0x000fe20000000012 */
[----:B------:R-:W-:Y:S06]  /*31f0*/  BRA `(.L_x_1080) ;  /* 0x00000000006c7947 */ /* 0x000fec0003800000 */
.L_x_1079:
        /* <DEDUP_REMOVED lines=16> */
.L_x_1107:
[----:B------:R-:W-:Y:S01]  /*3300*/  PRMT R18, RZ, 0x7610, R18 ;  /* 0x00007610ff127816 */ /* 0x000fe20000000012 */
[----:B------:R-:W-:Y:S06]  /*3310*/  BRA `(.L_x_1080) ;  /* 0x0000000000247947 */ /* 0x000fec0003800000 */
.L_x_1104:
[----:B------:R-:W2:Y:S02]  /*3320*/  LDG.E.64 R4, desc[UR36][R4.64] ;  /* 0x0000002404047981 */ /* 0x000ea4000c1e1b00 */
[----:B--2---:R-:W0:Y:S02]  /*3330*/  I2F.U64 R0, R4 ;  /* 0x0000000400007312 */ /* 0x004e240000301000 */
[----:B0-----:R-:W-:-:S04]  /*3340*/  F2FP.BF16.F32.PACK_AB R0, RZ, R0 ;  /* 0x00000000ff00723e */ /* 0x001fc800000010ff */
[----:B------:R-:W-:Y:S01]  /*3350*/  PRMT R18, R0, 0x7610, R18 ;  /* 0x0000761000127816 */ /* 0x000fe20000000012 */
[----:B------:R-:W-:Y:S06]  /*3360*/  BRA `(.L_x_1080) ;  /* 0x0000000000107947 */ /* 0x000fec0003800000 */
.L_x_1103:
[----:B------:R-:W2:Y:S02]  /*3370*/  LDG.E R4, desc[UR36][R4.64] ;  /* 0x0000002404047981 */ /* 0x000ea4000c1e1900 */
[----:B--2---:R-:W-:-:S04]  /*3380*/  I2FP.F32.U32 R0, R4 ;  /* 0x0000000400007245 */ /* 0x004fc80000201000 */
[----:B------:R-:W-:-:S04]  /*3390*/  F2FP.BF16.F32.PACK_AB R0, RZ, R0 ;  /* 0x00000000ff00723e */ /* 0x000fc800000010ff */
[----:B------:R-:W-:-:S07]  /*33a0*/  PRMT R18, R0, 0x7610, R18 ;  /* 0x0000761000127816 */ /* 0x000fce0000000012 */
.L_x_1080:
        /* <DEDUP_REMOVED lines=21> */
.L_x_1111:
[----:B------:R-:W2:Y:S02]  /*3500*/  LDG.E.U8 R4, desc[UR36][R4.64] ;  /* 0x0000002404047981 */ /* 0x000ea4000c1e1100 */
[----:B--2---:R-:W-:-:S04]  /*3510*/  I2FP.F32.U32 R0, R4 ;  /* 0x0000000400007245 */ /* 0x004fc80000201000 */
[----:B------:R-:W-:-:S04]  /*3520*/  F2FP.BF16.F32.PACK_AB R0, RZ, R0 ;  /* 0x00000000ff00723e */ /* 0x000fc800000010ff */
[----:B------:R-:W-:Y:S01]  /*3530*/  PRMT R17, R0, 0x7610, R17 ;  /* 0x0000761000117816 */ /* 0x000fe20000000011 */
[----:B------:R-:W-:Y:S06]  /*3540*/  BRA `(.L_x_1113) ;  /* 0x0000000c00c87947 */ /* 0x000fec0003800000 */
.L_x_1110:
        /* <DEDUP_REMOVED lines=11> */
.L_x_1115:
[----:B------:R-:W2:Y:S02]  /*3600*/  LDG.E R4, desc[UR36][R4.64] ;  /* 0x0000002404047981 */ /* 0x000ea4000c1e1900 */
[----:B--2---:R-:W-:-:S04]  /*3610*/  I2FP.F32.S32 R0, R4 ;  /* 0x0000000400007245 */ /* 0x004fc80000201400 */
[----:B------:R-:W-:-:S04]  /*3620*/  F2FP.BF16.F32.PACK_AB R0, RZ, R0 ;  /* 0x00000000ff00723e */ /* 0x000fc800000010ff */
[----:B------:R-:W-:Y:S01]  /*3630*/  PRMT R17, R0, 0x7610, R17 ;  /* 0x0000761000117816 */ /* 0x000fe20000000011 */
[----:B------:R-:W-:Y:S06]  /*3640*/  BRA `(.L_x_1113) ;  /* 0x0000000c00887947 */ /* 0x000fec0003800000 */
.L_x_1114:
[----:B------:R-:W2:Y:S02]  /*3650*/  LDG.E.U16 R4, desc[UR36][R4.64] ;  /* 0x0000002404047981 */ /* 0x000ea4000c1e1500 */
[----:B--2---:R-:W0:Y:S02]  /*3660*/  I2F.S16 R0, R4 ;  /* 0x0000000400007306 */ /* 0x004e240000101400 */
[----:B0-----:R-:W-:-:S04]  /*3670*/  F2FP.BF16.F32.PACK_AB R0, RZ, R0 ;  /* 0x00000000ff00723e */ /* 0x001fc800000010ff */
[----:B------:R-:W-:Y:S01]  /*3680*/  PRMT R17, R0, 0x7610, R17 ;  /* 0x0000761000117816 */ /* 0x000fe20000000011 */
[----:B------:R-:W-:Y:S06]  /*3690*/  BRA `(.L_x_1113) ;  /* 0x0000000c00747947 */ /* 0x000fec0003800000 */
.L_x_1109:
        /* <DEDUP_REMOVED lines=9> */
.L_x_1117:
[----:B------:R-:W2:Y:S02]  /*3730*/  LDG.E.U16 R0, desc[UR36][R4.64] ;  /* 0x0000002404007981 */ /* 0x000ea4000c1e1500 */
[----:B--2---:R-:W-:-:S05]  /*3740*/  HADD2.F32 R0, -RZ, R0.H0_H0 ;  /* 0x20000000ff007230 */ /* 0x004fca0000004100 */
[----:B------:R-:W-:-:S04]  /*3750*/  F2FP.BF16.F32.PACK_AB R0, RZ, R0 ;  /* 0x00000000ff00723e */ /* 0x000fc800000010ff */
[----:B------:R-:W-:Y:S01]  /*3760*/  PRMT R17, R0, 0x7610, R17 ;  /* 0x0000761000117816 */ /* 0x000fe20000000011 */
[----:B------:R-:W-:Y:S06]  /*3770*/  BRA `(.L_x_1113) ;  /* 0x0000000c003c7947 */ /* 0x000fec0003800000 */
.L_x_1116:
        /* <DEDUP_REMOVED lines=9> */
.L_x_1119:
[----:B------:R-:W2:Y:S02]  /*3810*/  LDG.E.U16 R4, desc[UR36][R4.64] ;  /* 0x0000002404047981 */ /* 0x000ea4000c1e1500 */
[----:B--2---:R-:W-:-:S05]  /*3820*/  HADD2.F32 R0, -RZ, R4.H0_H0 ;  /* 0x20000004ff007230 */ /* 0x004fca0000004100 */
[----:B------:R-:W-:-:S04]  /*3830*/  F2FP.BF16.F32.PACK_AB R0, RZ, R0 ;  /* 0x00000000ff00723e */ /* 0x000fc800000010ff */
[----:B------:R-:W-:Y:S01]  /*3840*/  PRMT R17, R0, 0x7610, R17 ;  /* 0x0000761000117816 */ /* 0x000fe20000000011 */
[----:B------:R-:W-:Y:S06]  /*3850*/  BRA `(.L_x_1113) ;  /* 0x0000000c00047947 */ /* 0x000fec0003800000 */
.L_x_1118:
        /* <DEDUP_REMOVED lines=9> */
.L_x_1108:
        /* <DEDUP_REMOVED lines=14> */
.L_x_1122:
        /* <DEDUP_REMOVED lines=9> */
.L_x_1121:
        /* <DEDUP_REMOVED lines=28> */
.L_x_1124:
        /* <DEDUP_REMOVED lines=15> */
.L_x_1123:
[----:B------:R0:W5:Y:S01]  /*3d10*/  LDG.E.U16 R17, desc[UR36][R4.64] ;  /* 0x0000002404117981 */ /* 0x000162000c1e1500 */
[----:B------:R-:W-:Y:S05]  /*3d20*/  BRA `(.L_x_1113) ;  /* 0x0000000400d07947 */ /* 0x000fea0003800000 */
.L_x_1120:
        /* <DEDUP_REMOVED lines=13> */
.L_x_1127:
        /* <DEDUP_REMOVED lines=21> */
.L_x_1131:
[----:B------:R-:W-:Y:S05]  /*3f50*/  BSYNC B1 ;  /* 0x0000000000017941 */ /* 0x000fea0003800000 */
.L_x_1130:
[----:B------:R-:W-:Y:S01]  /*3f60*/  LEA R5, R0, 0x3b800000, 0x17 ;  /* 0x3b80000000057811 */ /* 0x000fe200078eb8ff */
[----:B------:R-:W-:-:S05]  /*3f70*/  IMAD.SHL.U32 R0, R3, 0x100000, RZ ;  /* 0x0010000003007824 */ /* 0x000fca00078e00ff */
[----:B------:R-:W-:-:S07]  /*3f80*/  LOP3.LUT R0, R5, R0, R6, 0xfe, !PT ;  /* 0x0000000005007212 */ /* 0x000fce00078efe06 */
.L_x_1129:
[----:B------:R-:W-:Y:S05]  /*3f90*/  BSYNC B0 ;  /* 0x0000000000007941 */ /* 0x000fea0003800000 */
.L_x_1128:
[----:B------:R-:W-:-:S04]  /*3fa0*/  F2FP.BF16.F32.PACK_AB R0, RZ, R0 ;  /* 0x00000000ff00723e */ /* 0x000fc800000010ff */
[----:B------:R-:W-:Y:S01]  /*3fb0*/  PRMT R17, R0, 0x7610, R17 ;  /* 0x0000761000117816 */ /* 0x000fe20000000011 */
[----:B------:R-:W-:Y:S06]  /*3fc0*/  BRA `(.L_x_1113) ;  /* 0x0000000400287947 */ /* 0x000fec0003800000 */
.L_x_1126:
        /* <DEDUP_REMOVED lines=21> */
.L_x_1135:
[----:B------:R-:W-:Y:S05]  /*4120*/  BSYNC B1 ;  /* 0x0000000000017941 */ /* 0x000fea0003800000 */
.L_x_1134:
[----:B------:R-:W-:Y:S01]  /*4130*/  LEA R5, R0, 0x37800000, 0x17 ;  /* 0x3780000000057811 */ /* 0x000fe200078eb8ff */
[----:B------:R-:W-:-:S05]  /*4140*/  IMAD.SHL.U32 R0, R3, 0x200000, RZ ;  /* 0x0020000003007824 */ /* 0x000fca00078e00ff */
[----:B------:R-:W-:-:S07]  /*4150*/  LOP3.LUT R0, R5, R0, R6, 0xfe, !PT ;  /* 0x0000000005007212 */ /* 0x000fce00078efe06 */
.L_x_1133:
[----:B------:R-:W-:Y:S05]  /*4160*/  BSYNC B0 ;  /* 0x0000000000007941 */ /* 0x000fea0003800000 */
.L_x_1132:
[----:B------:R-:W-:-:S04]  /*4170*/  F2FP.BF16.F32.PACK_AB R0, RZ, R0 ;  /* 0x00000000ff00723e */ /* 0x000fc800000010ff */
[----:B------:R-:W-:Y:S01]  /*4180*/  PRMT R17, R0, 0x7610, R17 ;  /* 0x0000761000117816 */ /* 0x000fe20000000011 */
[----:B------:R-:W-:Y:S06]  /*4190*/  BRA `(.L_x_1113) ;  /* 0x0000000000b47947 */ /* 0x000fec0003800000 */
.L_x_1125:
        /* <DEDUP_REMOVED lines=14> */
.L_x_1139:
[----:B------:R-:W-:Y:S05]  /*4280*/  BSYNC B0 ;  /* 0x0000000000007941 */ /* 0x000fea0003800000 */
.L_x_1138:
[----:B------:R-:W-:-:S04]  /*4290*/  F2FP.BF16.F32.PACK_AB R0, RZ, R0 ;  /* 0x00000000ff00723e */ /* 0x000fc800000010ff */
[----:B------:R-:W-:Y:S01]  /*42a0*/  PRMT R17, R0, 0x7610, R17 ;  /* 0x0000761000117816 */ /* 0x000fe20000000011 */
[----:B------:R-:W-:Y:S06]  /*42b0*/  BRA `(.L_x_1113) ;  /* 0x00000000006c7947 */ /* 0x000fec0003800000 */
.L_x_1112:
        /* <DEDUP_REMOVED lines=16> */
.L_x_1140:
[----:B------:R-:W-:Y:S01]  /*43c0*/  PRMT R17, RZ, 0x7610, R17 ;  /* 0x00007610ff117816 */ /* 0x000fe20000000011 */
[----:B------:R-:W-:Y:S06]  /*43d0*/  BRA `(.L_x_1113) ;  /* 0x0000000000247947 */ /* 0x000fec0003800000 */
.L_x_1137:
[----:B------:R-:W2:Y:S02]  /*43e0*/  LDG.E.64 R4, desc[UR36][R4.64] ;  /* 0x0000002404047981 */ /* 0x000ea4000c1e1b00 */
[----:B--2---:R-:W0:Y:S02]  /*43f0*/  I2F.U64 R0, R4 ;  /* 0x0000000400007312 */ /* 0x004e240000301000 */
[----:B0-----:R-:W-:-:S04]  /*4400*/  F2FP.BF16.F32.PACK_AB R0, RZ, R0 ;  /* 0x00000000ff00723e */ /* 0x001fc800000010ff */
[----:B------:R-:W-:Y:S01]  /*4410*/  PRMT R17, R0, 0x7610, R17 ;  /* 0x0000761000117816 */ /* 0x000fe20000000011 */
[----:B------:R-:W-:Y:S06]  /*4420*/  BRA `(.L_x_1113) ;  /* 0x0000000000107947 */ /* 0x000fec0003800000 */
.L_x_1136:
[----:B------:R-:W2:Y:S02]  /*4430*/  LDG.E R4, desc[UR36][R4.64] ;  /* 0x0000002404047981 */ /* 0x000ea4000c1e1900 */
[----:B--2---:R-:W-:-:S04]  /*4440*/  I2FP.F32.U32 R0, R4 ;  /* 0x0000000400007245 */ /* 0x004fc80000201000 */
[----:B------:R-:W-:-:S04]  /*4450*/  F2FP.BF16.F32.PACK_AB R0, RZ, R0 ;  /* 0x00000000ff00723e */ /* 0x000fc800000010ff */
[----:B------:R-:W-:-:S07]  /*4460*/  PRMT R17, R0, 0x7610, R17 ;  /* 0x0000761000117816 */ /* 0x000fce0000000011 */
.L_x_1113:
[----:B------:R-:W-:-:S07]  /*4470*/  VIADD R27, R27, 0x80 ;  /* 0x000000801b1b7836 */ /* 0x000fce0000000000 */
.L_x_1074:
[----:B------:R-:W-:Y:S05]  /*4480*/  BSYNC B6 ;  /* 0x0000000000067941 */ /* 0x000fea0003800000 */
.L_x_1073:
[----:B------:R-:W-:Y:S01]  /*4490*/  ISETP.GE.AND P0, PT, R27, R16, PT ;  /* 0x000000101b00720c */ /* 0x000fe20003f06270 */
[----:B------:R-:W-:Y:S01]  /*44a0*/  BSSY B6, `(.L_x_1141) ;  /* 0x0000220000067945 */ /* 0x000fe20003800000 */
[----:B------:R-:W-:Y:S02]  /*44b0*/  PRMT R19, RZ, 0x7610, R19 ;  /* 0x00007610ff137816 */ /* 0x000fe40000000013 */
[----:B------:R-:W-:Y:S02]  /*44c0*/  PRMT R22, RZ, 0x7610, R22 ;  /* 0x00007610ff167816 */ /* 0x000fe40000000016 */
[----:B------:R-:W-:-:S07]  /*44d0*/  PRMT R24, RZ, 0x7610, R24 ;  /* 0x00007610ff187816 */ /* 0x000fce0000000018 */
        /* <DEDUP_REMOVED lines=23> */
.L_x_1146:
[----:B------:R-:W2:Y:S02]  /*4650*/  LDG.E.U8 R4, desc[UR36][R4.64] ;  /* 0x0000002404047981 */ /* 0x000ea4000c1e1100 */
[----:B--2---:R-:W-:-:S04]  /*4660*/  I2FP.F32.U32 R0, R4 ;  /* 0x0000000400007245 */ /* 0x004fc80000201000 */
[----:B------:R-:W-:-:S04]  /*4670*/  F2FP.BF16.F32.PACK_AB R0, RZ, R0 ;  /* 0x00000000ff00723e */ /* 0x000fc800000010ff */
[----:B------:R-:W-:Y:S01]  /*4680*/  PRMT R22, R0, 0x7610, R22 ;  /* 0x0000761000167816 */ /* 0x000fe20000000016 */
[----:B------:R-:W-:Y:S06]  /*4690*/  BRA `(.L_x_1148) ;  /* 0x0000000c00c87947 */ /* 0x000fec0003800000 */
.L_x_1145:
        /* <DEDUP_REMOVED lines=11> */
.L_x_1150:
[----:B------:R-:W2:Y:S02]  /*4750*/  LDG.E R4, desc[UR36][R4.64] ;  /* 0x0000002404047981 */ /* 0x000ea4000c1e1900 */
[----:B--2---:R-:W-:-:S04]  /*4760*/  I2FP.F32.S32 R0, R4 ;  /* 0x0000000400007245 */ /* 0x004fc80000201400 */
[----:B------:R-:W-:-:S04]  /*4770*/  F2FP.BF16.F32.PACK_AB R0, RZ, R0 ;  /* 0x00000000ff00723e */ /* 0x000fc800000010ff */
[----:B------:R-:W-:Y:S01]  /*4780*/  PRMT R22, R0, 0x7610, R22 ;  /* 0x0000761000167816 */ /* 0x000fe20000000016 */
[----:B------:R-:W-:Y:S06]  /*4790*/  BRA `(.L_x_1148) ;  /* 0x0000000c00887947 */ /* 0x000fec0003800000 */
.L_x_1149:
[----:B------:R-:W2:Y:S02]  /*47a0*/  LDG.E.U16 R4, desc[UR36][R4.64] ;  /* 0x0000002404047981 */ /* 0x000ea4000c1e1500 */
[----:B--2---:R-:W0:Y:S02]  /*47b0*/  I2F.S16 R0, R4 ;  /* 0x0000000400007306 */ /* 0x004e240000101400 */
[----:B0-----:R-:W-:-:S04]  /*47c0*/  F2FP.BF16.F32.PACK_AB R0, RZ, R0 ;  /* 0x00000000ff00723e */ /* 0x001fc800000010ff */
[----:B------:R-:W-:Y:S01]  /*47d0*/  PRMT R22, R0, 0x7610, R22 ;  /* 0x0000761000167816 */ /* 0x000fe20000000016 */
[----:B------:R-:W-:Y:S06]  /*47e0*/  BRA `(.L_x_1148) ;  /* 0x0000000c00747947 */ /* 0x000fec0003800000 */
.L_x_1144:
        /* <DEDUP_REMOVED lines=9> */
.L_x_1152:
[----:B------:R-:W2:Y:S02]  /*4880*/  LDG.E.U16 R0, desc[UR36][R4.64] ;  /* 0x0000002404007981 */ /* 0x000ea4000c1e1500 */
[----:B--2---:R-:W-:-:S05]  /*4890*/  HADD2.F32 R0, -RZ, R0.H0_H0 ;  /* 0x20000000ff007230 */ /* 0x004fca0000004100 */
[----:B------:R-:W-:-:S04]  /*48a0*/  F2FP.BF16.F32.PACK_AB R0, RZ, R0 ;  /* 0x00000000ff00723e */ /* 0x000fc800000010ff */
[----:B------:R-:W-:Y:S01]  /*48b0*/  PRMT R22, R0, 0x7610, R22 ;  /* 0x0000761000167816 */ /* 0x000fe20000000016 */
[----:B------:R-:W-:Y:S06]  /*48c0*/  BRA `(.L_x_1148) ;  /* 0x0000000c003c7947 */ /* 0x000fec0003800000 */
.L_x_1151:
        /* <DEDUP_REMOVED lines=9> */
.L_x_1154:
[----:B------:R-:W2:Y:S02]  /*4960*/  LDG.E.U16 R4, desc[UR36][R4.64] ;  /* 0x0000002404047981 */ /* 0x000ea4000c1e1500 */
[----:B--2---:R-:W-:-:S05]  /*4970*/  HADD2.F32 R0, -RZ, R4.H0_H0 ;  /* 0x20000004ff007230 */ /* 0x004fca0000004100 */
[----:B------:R-:W-:-:S04]  /*4980*/  F2FP.BF16.F32.PACK_AB R0, RZ, R0 ;  /* 0x00000000ff00723e */ /* 0x000fc800000010ff */
[----:B------:R-:W-:Y:S01]  /*4990*/  PRMT R22, R0, 0x7610, R22 ;  /* 0x0000761000167816 */ /* 0x000fe20000000016 */
[----:B------:R-:W-:Y:S06]  /*49a0*/  BRA `(.L_x_1148) ;  /* 0x0000000c00047947 */ /* 0x000fec0003800000 */
.L_x_1153:
        /* <DEDUP_REMOVED lines=9> */
.L_x_1143:
        /* <DEDUP_REMOVED lines=14> */
.L_x_1157:
        /* <DEDUP_REMOVED lines=9> */
.L_x_1156:
        /* <DEDUP_REMOVED lines=28> */
.L_x_1159:
        /* <DEDUP_REMOVED lines=15> */
.L_x_1158:
[----:B------:R0:W5:Y:S01]  /*4e60*/  LDG.E.U16 R22, desc[UR36][R4.64] ;  /* 0x0000002404167981 */ /* 0x000162000c1e1500 */
[----:B------:R-:W-:Y:S05]  /*4e70*/  BRA `(.L_x_1148) ;  /* 0x0000000400d07947 */ /* 0x000fea0003800000 */
.L_x_1155:
        /* <DEDUP_REMOVED lines=13> */
.L_x_1162:
        /* <DEDUP_REMOVED lines=21> */
.L_x_1166:
[----:B------:R-:W-:Y:S05]  /*50a0*/  BSYNC B1 ;  /* 0x0000000000017941 */ /* 0x000fea0003800000 */
.L_x_1165:
[----:B------:R-:W-:Y:S01]  /*50b0*/  LEA R5, R0, 0x3b800000, 0x17 ;  /* 0x3b80000000057811 */ /* 0x000fe200078eb8ff */
[----:B------:R-:W-:-:S05]  /*50c0*/  IMAD.SHL.U32 R0, R3, 0x100000, RZ ;  /* 0x0010000003007824 */ /* 0x000fca00078e00ff */
[----:B------:R-:W-:-:S07]  /*50d0*/  LOP3.LUT R0, R5, R0, R6, 0xfe, !PT ;  /* 0x0000000005007212 */ /* 0x000fce00078efe06 */
.L_x_1164:
[----:B------:R-:W-:Y:S05]  /*50e0*/  BSYNC B0 ;  /* 0x0000000000007941 */ /* 0x000fea0003800000 */
.L_x_1163:
[----:B------:R-:W-:-:S04]  /*50f0*/  F2FP.BF16.F32.PACK_AB R0, RZ, R0 ;  /* 0x00000000ff00723e */ /* 0x000fc800000010ff */
[----:B------:R-:W-:Y:S01]  /*5100*/  PRMT R22, R0, 0x7610, R22 ;  /* 0x0000761000167816 */ /* 0x000fe20000000016 */
[----:B------:R-:W-:Y:S06]  /*5110*/  BRA `(.L_x_1148) ;  /* 0x0000000400287947 */ /* 0x000fec0003800000 */
.L_x_1161:
        /* <DEDUP_REMOVED lines=21> */
.L_x_1170:
[----:B------:R-:W-:Y:S05]  /*5270*/  BSYNC B1 ;  /* 0x0000000000017941 */ /* 0x000fea0003800000 */
.L_x_1169:
[----:B------:R-:W-:Y:S01]  /*5280*/  LEA R5, R0, 0x37800000, 0x17 ;  /* 0x3780000000057811 */ /* 0x000fe200078eb8ff */
[----:B------:R-:W-:-:S05]  /*5290*/  IMAD.SHL.U32 R0, R3, 0x200000, RZ ;  /* 0x0020000003007824 */ /* 0x000fca00078e00ff */
[----:B------:R-:W-:-:S07]  /*52a0*/  LOP3.LUT R0, R5, R0, R6, 0xfe, !PT ;  /* 0x0000000005007212 */ /* 0x000fce00078efe06 */
.L_x_1168:
[----:B------:R-:W-:Y:S05]  /*52b0*/  BSYNC B0 ;  /* 0x0000000000007941 */ /* 0x000fea0003800000 */
.L_x_1167:
[----:B------:R-:W-:-:S04]  /*52c0*/  F2FP.BF16.F32.PACK_AB R0, RZ, R0 ;  /* 0x00000000ff00723e */ /* 0x000fc800000010ff */
[----:B------:R-:W-:Y:S01]  /*52d0*/  PRMT R22, R0, 0x7610, R22 ;  /* 0x0000761000167816 */ /* 0x000fe20000000016 */
[----:B------:R-:W-:Y:S06]  /*52e0*/  BRA `(.L_x_1148) ;  /* 0x0000000000b47947 */ /* 0x000fec0003800000 */
.L_x_1160:
        /* <DEDUP_REMOVED lines=14> */
.L_x_1174:
[----:B------:R-:W-:Y:S05]  /*53d0*/  BSYNC B0 ;  /* 0x0000000000007941 */ /* 0x000fea0003800000 */
.L_x_1173:
[----:B------:R-:W-:-:S04]  /*53e0*/  F2FP.BF16.F32.PACK_AB R0, RZ, R0 ;  /* 0x00000000ff00723e */ /* 0x000fc800000010ff */
[----:B------:R-:W-:Y:S01]  /*53f0*/  PRMT R22, R0, 0x7610, R22 ;  /* 0x0000761000167816 */ /* 0x000fe20000000016 */
[----:B------:R-:W-:Y:S06]  /*5400*/  BRA `(.L_x_1148) ;  /* 0x00000000006c7947 */ /* 0x000fec0003800000 */
.L_x_1147:
        /* <DEDUP_REMOVED lines=16> */
.L_x_1175:
[----:B------:R-:W-:Y:S01]  /*5510*/  PRMT R22, RZ, 0x7610, R22 ;  /* 0x00007610ff167816 */ /* 0x000fe20000000016 */
[----:B------:R-:W-:Y:S06]  /*5520*/  BRA `(.L_x_1148) ;  /* 0x0000000000247947 */ /* 0x000fec0003800000 */
.L_x_1172:
[----:B------:R-:W2:Y:S02]  /*5530*/  LDG.E.64 R4, desc[UR36][R4.64] ;  /* 0x0000002404047981 */ /* 0x000ea4000c1e1b00 */
[----:B--2---:R-:W0:Y:S02]  /*5540*/  I2F.U64 R0, R4 ;  /* 0x0000000400007312 */ /* 0x004e240000301000 */
[----:B0-----:R-:W-:-:S04]  /*5550*/  F2FP.BF16.F32.PACK_AB R0, RZ, R0 ;  /* 0x00000000ff00723e */ /* 0x001fc800000010ff */
[----:B------:R-:W-:Y:S01]  /*5560*/  PRMT R22, R0, 0x7610, R22 ;  /* 0x0000761000167816 */ /* 0x000fe20000000016 */
[----:B------:R-:W-:Y:S06]  /*5570*/  BRA `(.L_x_1148) ;  /* 0x0000000000107947 */ /* 0x000fec0003800000 */
.L_x_1171:
[----:B------:R-:W2:Y:S02]  /*5580*/  LDG.E R4, desc[UR36][R4.64] ;  /* 0x0000002404047981 */ /* 0x000ea4000c1e1900 */
[----:B--2---:R-:W-:-:S04]  /*5590*/  I2FP.F32.U32 R0, R4 ;  /* 0x0000000400007245 */ /* 0x004fc80000201000 */
[----:B------:R-:W-:-:S04]  /*55a0*/  F2FP.BF16.F32.PACK_AB R0, RZ, R0 ;  /* 0x00000000ff00723e */ /* 0x000fc800000010ff */
[----:B------:R-:W-:-:S07]  /*55b0*/  PRMT R22, R0, 0x7610, R22 ;  /* 0x0000761000167816 */ /* 0x000fce0000000016 */
.L_x_1148:
[----:B------:R-:W1:Y:S01]  /*55c0*/  LDC.U8 R6, c[0x0][0x235] ;  /* 0x00008d40ff067b82 */ /* 0x000e620000000000 */
[----:B------:R-:W-:Y:S02]  /*55d0*/  ULDC UR4, c[0x0][0x23c] ;  /* 0x00008f0000047ab9 */ /* 0x000fe40000000800 */
[----:B------:R-:W-:-:S05]  /*55e0*/  IMAD R3, R24, UR4, RZ ;  /* 0x0000000418037c24 */ /* 0x000fca000f8e02ff */
[----:B0-----:R-:W0:Y:S01]  /*55f0*/  LDC.64 R4, c[0x0][0x228] ;  /* 0x00008a00ff047b82 */ /* 0x001e220000000a00 */
[----:B-1----:R-:W-:-:S04]  /*5600*/  PRMT R0, R6, 0x9910, RZ ;  /* 0x0000991006007816 */ /* 0x002fc800000000ff */
        /* <DEDUP_REMOVED lines=17> */
.L_x_1179:
[----:B------:R-:W2:Y:S02]  /*5720*/  LDG.E.U8 R4, desc[UR36][R4.64] ;  /* 0x0000002404047981 */ /* 0x000ea4000c1e1100 */
[----:B--2---:R-:W-:-:S04]  /*5730*/  I2FP.F32.U32 R0, R4 ;  /* 0x0000000400007245 */ /* 0x004fc80000201000 */
[----:B------:R-:W-:-:S04]  /*5740*/  F2FP.BF16.F32.PACK_AB R0, RZ, R0 ;  /* 0x00000000ff00723e */ /* 0x000fc800000010ff */
[----:B------:R-:W-:Y:S01]  /*5750*/  PRMT R24, R0, 0x7610, R24 ;  /* 0x0000761000187816 */ /* 0x000fe20000000018 */
[----:B------:R-:W-:Y:S06]  /*5760*/  BRA `(.L_x_1181) ;  /* 0x0000000c00c87947 */ /* 0x000fec0003800000 */
.L_x_1178:
        /* <DEDUP_REMOVED lines=11> */
.L_x_1183:
[----:B------:R-:W2:Y:S02]  /*5820*/  LDG.E R4, desc[UR36][R4.64] ;  /* 0x0000002404047981 */ /* 0x000ea4000c1e1900 */
[----:B--2---:R-:W-:-:S04]  /*5830*/  I2FP.F32.S32 R0, R4 ;  /* 0x0000000400007245 */ /* 0x004fc80000201400 */
[----:B------:R-:W-:-:S04]  /*5840*/  F2FP.BF16.F32.PACK_AB R0, RZ, R0 ;  /* 0x00000000ff00723e */ /* 0x000fc800000010ff */
[----:B------:R-:W-:Y:S01]  /*5850*/  PRMT R24, R0, 0x7610, R24 ;  /* 0x0000761000187816 */ /* 0x000fe20000000018 */
[----:B------:R-:W-:Y:S06]  /*5860*/  BRA `(.L_x_1181) ;  /* 0x0000000c00887947 */ /* 0x000fec0003800000 */
.L_x_1182:
[----:B------:R-:W2:Y:S02]  /*5870*/  LDG.E.U16 R4, desc[UR36][R4.64] ;  /* 0x0000002404047981 */ /* 0x000ea4000c1e1500 */
[----:B--2---:R-:W0:Y:S02]  /*5880*/  I2F.S16 R0, R4 ;  /* 0x0000000400007306 */ /* 0x004e240000101400 */
[----:B0-----:R-:W-:-:S04]  /*5890*/  F2FP.BF16.F32.PACK_AB R0, RZ, R0 ;  /* 0x00000000ff00723e */ /* 0x001fc800000010ff */
[----:B------:R-:W-:Y:S01]  /*58a0*/  PRMT R24, R0, 0x7610, R24 ;  /* 0x0000761000187816 */ /* 0x000fe20000000018 */
[----:B------:R-:W-:Y:S06]  /*58b0*/  BRA `(.L_x_1181) ;  /* 0x0000000c00747947 */ /* 0x000fec0003800000 */
.L_x_1177:
        /* <DEDUP_REMOVED lines=9> */
.L_x_1185:
[----:B------:R-:W2:Y:S02]  /*5950*/  LDG.E.U16 R0, desc[UR36][R4.64] ;  /* 0x0000002404007981 */ /* 0x000ea4000c1e1500 */
[----:B--2---:R-:W-:-:S05]  /*5960*/  HADD2.F32 R0, -RZ, R0.H0_H0 ;  /* 0x20000000ff007230 */ /* 0x004fca0000004100 */
[----:B------:R-:W-:-:S04]  /*5970*/  F2FP.BF16.F32.PACK_AB R0, RZ, R0 ;  /* 0x00000000ff00723e */ /* 0x000fc800000010ff */
[----:B------:R-:W-:Y:S01]  /*5980*/  PRMT R24, R0, 0x7610, R24 ;  /* 0x0000761000187816 */ /* 0x000fe20000000018 */
[----:B------:R-:W-:Y:S06]  /*5990*/  BRA `(.L_x_1181) ;  /* 0x0000000c003c7947 */ /* 0x000fec0003800000 */
.L_x_1184:
        /* <DEDUP_REMOVED lines=9> */
.L_x_1187:
[----:B------:R-:W2:Y:S02]  /*5a30*/  LDG.E.U16 R4, desc[UR36][R4.64] ;  /* 0x0000002404047981 */ /* 0x000ea4000c1e1500 */
[----:B--2---:R-:W-:-:S05]  /*5a40*/  HADD2.F32 R0, -RZ, R4.H0_H0 ;  /* 0x20000004ff007230 */ /* 0x004fca0000004100 */
[----:B------:R-:W-:-:S04]  /*5a50*/  F2FP.BF16.F32.PACK_AB R0, RZ, R0 ;  /* 0x00000000ff00723e */ /* 0x000fc800000010ff */
[----:B------:R-:W-:Y:S01]  /*5a60*/  PRMT R24, R0, 0x7610, R24 ;  /* 0x0000761000187816 */ /* 0x000fe20000000018 */
[----:B------:R-:W-:Y:S06]  /*5a70*/  BRA `(.L_x_1181) ;  /* 0x0000000c00047947 */ /* 0x000fec0003800000 */
.L_x_1186:
        /* <DEDUP_REMOVED lines=9> */
.L_x_1176:
        /* <DEDUP_REMOVED lines=14> */
.L_x_1190:
        /* <DEDUP_REMOVED lines=9> */
.L_x_1189:
        /* <DEDUP_REMOVED lines=28> */
.L_x_1192:
        /* <DEDUP_REMOVED lines=15> */
.L_x_1191:
[----:B------:R0:W5:Y:S01]  /*5f30*/  LDG.E.U16 R24, desc[UR36][R4.64] ;  /* 0x0000002404187981 */ /* 0x000162000c1e1500 */
[----:B------:R-:W-:Y:S05]  /*5f40*/  BRA `(.L_x_1181) ;  /* 0x0000000400d07947 */ /* 0x000fea0003800000 */
.L_x_1188:
        /* <DEDUP_REMOVED lines=13> */
.L_x_1195:
        /* <DEDUP_REMOVED lines=21> */
.L_x_1199:
[----:B------:R-:W-:Y:S05]  /*6170*/  BSYNC B1 ;  /* 0x0000000000017941 */ /* 0x000fea0003800000 */
.L_x_1198:
[----:B------:R-:W-:Y:S01]  /*6180*/  LEA R5, R0, 0x3b800000, 0x17 ;  /* 0x3b80000000057811 */ /* 0x000fe200078eb8ff */
[----:B------:R-:W-:-:S05]  /*6190*/  IMAD.SHL.U32 R0, R3, 0x100000, RZ ;  /* 0x0010000003007824 */ /* 0x000fca00078e00ff */
[----:B------:R-:W-:-:S07]  /*61a0*/  LOP3.LUT R0, R5, R0, R6, 0xfe, !PT ;  /* 0x0000000005007212 */ /* 0x000fce00078efe06 */
.L_x_1197:
[----:B------:R-:W-:Y:S05]  /*61b0*/  BSYNC B0 ;  /* 0x0000000000007941 */ /* 0x000fea0003800000 */
.L_x_1196:
[----:B------:R-:W-:-:S04]  /*61c0*/  F2FP.BF16.F32.PACK_AB R0, RZ, R0 ;  /* 0x00000000ff00723e */ /* 0x000fc800000010ff */
[----:B------:R-:W-:Y:S01]  /*61d0*/  PRMT R24, R0, 0x7610, R24 ;  /* 0x0000761000187816 */ /* 0x000fe20000000018 */
[----:B------:R-:W-:Y:S06]  /*61e0*/  BRA `(.L_x_1181) ;  /* 0x0000000400287947 */ /* 0x000fec0003800000 */
.L_x_1194:
        /* <DEDUP_REMOVED lines=21> */
.L_x_1203:
[----:B------:R-:W-:Y:S05]  /*6340*/  BSYNC B1 ;  /* 0x0000000000017941 */ /* 0x000fea0003800000 */
.L_x_1202:
[----:B------:R-:W-:Y:S01]  /*6350*/  LEA R5, R0, 0x37800000, 0x17 ;  /* 0x3780000000057811 */ /* 0x000fe200078eb8ff */
[----:B------:R-:W-:-:S05]  /*6360*/  IMAD.SHL.U32 R0, R3, 0x200000, RZ ;  /* 0x0020000003007824 */ /* 0x000fca00078e00ff */
[----:B------:R-:W-:-:S07]  /*6370*/  LOP3.LUT R0, R5, R0, R6, 0xfe, !PT ;  /* 0x0000000005007212 */ /* 0x000fce00078efe06 */
.L_x_1201:
[----:B------:R-:W-:Y:S05]  /*6380*/  BSYNC B0 ;  /* 0x0000000000007941 */ /* 0x000fea0003800000 */
.L_x_1200:
[----:B------:R-:W-:-:S04]  /*6390*/  F2FP.BF16.F32.PACK_AB R0, RZ, R0 ;  /* 0x00000000ff00723e */ /* 0x000fc800000010ff */
[----:B------:R-:W-:Y:S01]  /*63a0*/  PRMT R24, R0, 0x7610, R24 ;  /* 0x0000761000187816 */ /* 0x000fe20000000018 */
[----:B------:R-:W-:Y:S06]  /*63b0*/  BRA `(.L_x_1181) ;  /* 0x0000000000b47947 */ /* 0x000fec0003800000 */
.L_x_1193:
        /* <DEDUP_REMOVED lines=14> */
.L_x_1207:
[----:B------:R-:W-:Y:S05]  /*64a0*/  BSYNC B0 ;  /* 0x0000000000007941 */ /* 0x000fea0003800000 */
.L_x_1206:
[----:B------:R-:W-:-:S04]  /*64b0*/  F2FP.BF16.F32.PACK_AB R0, RZ, R0 ;  /* 0x00000000ff00723e */ /* 0x000fc800000010ff */
[----:B------:R-:W-:Y:S01]  /*64c0*/  PRMT R24, R0, 0x7610, R24 ;  /* 0x0000761000187816 */ /* 0x000fe20000000018 */
[----:B------:R-:W-:Y:S06]  /*64d0*/  BRA `(.L_x_1181) ;  /* 0x00000000006c7947 */ /* 0x000fec0003800000 */
.L_x_1180:
        /* <DEDUP_REMOVED lines=16> */
.L_x_1208:
[----:B------:R-:W-:Y:S01]  /*65e0*/  PRMT R24, RZ, 0x7610, R24 ;  /* 0x00007610ff187816 */ /* 0x000fe20000000018 */
[----:B------:R-:W-:Y:S06]  /*65f0*/  BRA `(.L_x_1181) ;  /* 0x0000000000247947 */ /* 0x000fec0003800000 */
.L_x_1205:
[----:B------:R-:W2:Y:S02]  /*6600*/  LDG.E.64 R4, desc[UR36][R4.64] ;  /* 0x0000002404047981 */ /* 0x000ea4000c1e1b00 */
[----:B--2---:R-:W0:Y:S02]  /*6610*/  I2F.U64 R0, R4 ;  /* 0x0000000400007312 */ /* 0x004e240000301000 */
[----:B0-----:R-:W-:-:S04]  /*6620*/  F2FP.BF16.F32.PACK_AB R0, RZ, R0 ;  /* 0x00000000ff00723e */ /* 0x001fc800000010ff */
[----:B------:R-:W-:Y:S01]  /*6630*/  PRMT R24, R0, 0x7610, R24 ;  /* 0x0000761000187816 */ /* 0x000fe20000000018 */
[----:B------:R-:W-:Y:S06]  /*6640*/  BRA `(.L_x_1181) ;  /* 0x0000000000107947 */ /* 0x000fec0003800000 */
.L_x_1204:
[----:B------:R-:W2:Y:S02]  /*6650*/  LDG.E R4, desc[UR36][R4.64] ;  /* 0x0000002404047981 */ /* 0x000ea4000c1e1900 */
[----:B--2---:R-:W-:-:S04]  /*6660*/  I2FP.F32.U32 R0, R4 ;  /* 0x0000000400007245 */ /* 0x004fc80000201000 */
[----:B------:R-:W-:-:S04]  /*6670*/  F2FP.BF16.F32.PACK_AB R0, RZ, R0 ;  /* 0x00000000ff00723e */ /* 0x000fc800000010ff */
[----:B------:R-:W-:-:S07]  /*6680*/  PRMT R24, R0, 0x7610, R24 ;  /* 0x0000761000187816 */ /* 0x000fce0000000018 */
.L_x_1181:
[----:B------:R-:W-:-:S07]  /*6690*/  VIADD R27, R27, 0x80 ;  /* 0x000000801b1b7836 */ /* 0x000fce0000000000 */
.L_x_1142:
[----:B------:R-:W-:Y:S05]  /*66a0*/  BSYNC B6 ;  /* 0x0000000000067941 */ /* 0x000fea0003800000 */
.L_x_1141:
        /* <DEDUP_REMOVED lines=26> */
.L_x_1214:
[----:B------:R-:W2:Y:S02]  /*6850*/  LDG.E.U8 R4, desc[UR36][R4.64] ;  /* 0x0000002404047981 */ /* 0x000ea4000c1e1100 */
[----:B--2---:R-:W-:-:S04]  /*6860*/  I2FP.F32.U32 R0, R4 ;  /* 0x0000000400007245 */ /* 0x004fc80000201000 */
[----:B------:R-:W-:-:S04]  /*6870*/  F2FP.BF16.F32.PACK_AB R0, RZ, R0 ;  /* 0x00000000ff00723e */ /* 0x000fc800000010ff */
[----:B------:R-:W-:Y:S01]  /*6880*/  PRMT R19, R0, 0x7610, R19 ;  /* 0x0000761000137816 */ /* 0x000fe20000000013 */
[----:B------:R-:W-:Y:S06]  /*6890*/  BRA `(.L_x_1216) ;  /* 0x0000000c00c87947 */ /* 0x000fec0003800000 */
.L_x_1213:
        /* <DEDUP_REMOVED lines=11> */
.L_x_1218:
[----:B------:R-:W2:Y:S02]  /*6950*/  LDG.E R4, desc[UR36][R4.64] ;  /* 0x0000002404047981 */ /* 0x000ea4000c1e1900 */
[----:B--2---:R-:W-:-:S04]  /*6960*/  I2FP.F32.S32 R0, R4 ;  /* 0x0000000400007245 */ /* 0x004fc80000201400 */
[----:B------:R-:W-:-:S04]  /*6970*/  F2FP.BF16.F32.PACK_AB R0, RZ, R0 ;  /* 0x00000000ff00723e */ /* 0x000fc800000010ff */
[----:B------:R-:W-:Y:S01]  /*6980*/  PRMT R19, R0, 0x7610, R19 ;  /* 0x0000761000137816 */ /* 0x000fe20000000013 */
[----:B------:R-:W-:Y:S06]  /*6990*/  BRA `(.L_x_1216) ;  /* 0x0000000c00887947 */ /* 0x000fec0003800000 */
.L_x_1217:
[----:B------:R-:W2:Y:S02]  /*69a0*/  LDG.E.U16 R4, desc[UR36][R4.64] ;  /* 0x0000002404047981 */ /* 0x000ea4000c1e1500 */
[----:B--2---:R-:W0:Y:S02]  /*69b0*/  I2F.S16 R0, R4 ;  /* 0x0000000400007306 */ /* 0x004e240000101400 */
[----:B0-----:R-:W-:-:S04]  /*69c0*/  F2FP.BF16.F32.PACK_AB R0, RZ, R0 ;  /* 0x00000000ff00723e */ /* 0x001fc800000010ff */
[----:B------:R-:W-:Y:S01]  /*69d0*/  PRMT R19, R0, 0x7610, R19 ;  /* 0x0000761000137816 */ /* 0x000fe20000000013 */
[----:B------:R-:W-:Y:S06]  /*69e0*/  BRA `(.L_x_1216) ;  /* 0x0000000c00747947 */ /* 0x000fec0003800000 */
.L_x_1212:
        /* <DEDUP_REMOVED lines=9> */
.L_x_1220:
[----:B------:R-:W2:Y:S02]  /*6a80*/  LDG.E.U16 R0, desc[UR36][R4.64] ;  /* 0x0000002404007981 */ /* 0x000ea4000c1e1500 */
[----:B--2---:R-:W-:-:S05]  /*6a90*/  HADD2.F32 R0, -RZ, R0.H0_H0 ;  /* 0x20000000ff007230 */ /* 0x004fca0000004100 */
[----:B------:R-:W-:-:S04]  /*6aa0*/  F2FP.BF16.F32.PACK_AB R0, RZ, R0 ;  /* 0x00000000ff00723e */ /* 0x000fc800000010ff */
[----:B------:R-:W-:Y:S01]  /*6ab0*/  PRMT R19, R0, 0x7610, R19 ;  /* 0x0000761000137816 */ /* 0x000fe20000000013 */
[----:B------:R-:W-:Y:S06]  /*6ac0*/  BRA `(.L_x_1216) ;  /* 0x0000000c003c7947 */ /* 0x000fec0003800000 */
.L_x_1219:
        /* <DEDUP_REMOVED lines=9> */
.L_x_1222:
[----:B------:R-:W2:Y:S02]  /*6b60*/  LDG.E.U16 R4, desc[UR36][R4.64] ;  /* 0x0000002404047981 */ /* 0x000ea4000c1e1500 */
[----:B--2---:R-:W-:-:S05]  /*6b70*/  HADD2.F32 R0, -RZ, R4.H0_H0 ;  /* 0x20000004ff007230 */ /* 0x004fca0000004100 */
[----:B------:R-:W-:-:S04]  /*6b80*/  F2FP.BF16.F32.PACK_AB R0, RZ, R0 ;  /* 0x00000000ff00723e */ /* 0x000fc800000010ff */
[----:B------:R-:W-:Y:S01]  /*6b90*/  PRMT R19, R0, 0x7610, R19 ;  /* 0x0000761000137816 */ /* 0x000fe20000000013 */
[----:B------:R-:W-:Y:S06]  /*6ba0*/  BRA `(.L_x_1216) ;  /* 0x0000000c00047947 */ /* 0x000fec0003800000 */
.L_x_1221:
        /* <DEDUP_REMOVED lines=9> */
.L_x_1211:
        /* <DEDUP_REMOVED lines=14> */
.L_x_1225:
        /* <DEDUP_REMOVED lines=9> */
.L_x_1224:
        /* <DEDUP_REMOVED lines=28> */
.L_x_1227:
        /* <DEDUP_REMOVED lines=15> */
.L_x_1226:
[----:B------:R0:W5:Y:S01]  /*7060*/  LDG.E.U16 R19, desc[UR36][R4.64] ;  /* 0x0000002404137981 */ /* 0x000162000c1e1500 */
[----:B------:R-:W-:Y:S05]  /*7070*/  BRA `(.L_x_1216) ;  /* 0x0000000400d07947 */ /* 0x000fea0003800000 */
.L_x_1223:
        /* <DEDUP_REMOVED lines=13> */
.L_x_1230:
        /* <DEDUP_REMOVED lines=21> */
.L_x_1234:
[----:B------:R-:W-:Y:S05]  /*72a0*/  BSYNC B1 ;  /* 0x0000000000017941 */ /* 0x000fea0003800000 */
.L_x_1233:
[----:B------:R-:W-:Y:S01]  /*72b0*/  LEA R5, R0, 0x3b800000, 0x17 ;  /* 0x3b80000000057811 */ /* 0x000fe200078eb8ff */
[----:B------:R-:W-:-:S05]  /*72c0*/  IMAD.SHL.U32 R0, R3, 0x100000, RZ ;  /* 0x0010000003007824 */ /* 0x000fca00078e00ff */
[----:B------:R-:W-:-:S07]  /*72d0*/  LOP3.LUT R0, R5, R0, R6, 0xfe, !PT ;  /* 0x0000000005007212 */ /* 0x000fce00078efe06 */
.L_x_1232:
[----:B------:R-:W-:Y:S05]  /*72e0*/  BSYNC B0 ;  /* 0x0000000000007941 */ /* 0x000fea0003800000 */
.L_x_1231:
[----:B------:R-:W-:-:S04]  /*72f0*/  F2FP.BF16.F32.PACK_AB R0, RZ, R0 ;  /* 0x00000000ff00723e */ /* 0x000fc800000010ff */
[----:B------:R-:W-:Y:S01]  /*7300*/  PRMT R19, R0, 0x7610, R19 ;  /* 0x0000761000137816 */ /* 0x000fe20000000013 */
[----:B------:R-:W-:Y:S06]  /*7310*/  BRA `(.L_x_1216) ;  /* 0x0000000400287947 */ /* 0x000fec0003800000 */
.L_x_1229:
        /* <DEDUP_REMOVED lines=21> */
.L_x_1238:
[----:B------:R-:W-:Y:S05]  /*7470*/  BSYNC B1 ;  /* 0x0000000000017941 */ /* 0x000fea0003800000 */
.L_x_1237:
[----:B------:R-:W-:Y:S01]  /*7480*/  LEA R5, R0, 0x37800000, 0x17 ;  /* 0x3780000000057811 */ /* 0x000fe200078eb8ff */
[----:B------:R-:W-:-:S05]  /*7490*/  IMAD.SHL.U32 R0, R3, 0x200000, RZ ;  /* 0x0020000003007824 */ /* 0x000fca00078e00ff */
[----:B------:R-:W-:-:S07]  /*74a0*/  LOP3.LUT R0, R5, R0, R6, 0xfe, !PT ;  /* 0x0000000005007212 */ /* 0x000fce00078efe06 */
.L_x_1236:
[----:B------:R-:W-:Y:S05]  /*74b0*/  BSYNC B0 ;  /* 0x0000000000007941 */ /* 0x000fea0003800000 */
.L_x_1235:
[----:B------:R-:W-:-:S04]  /*74c0*/  F2FP.BF16.F32.PACK_AB R0, RZ, R0 ;  /* 0x00000000ff00723e */ /* 0x000fc800000010ff */
[----:B------:R-:W-:Y:S01]  /*74d0*/  PRMT R19, R0, 0x7610, R19 ;  /* 0x0000761000137816 */ /* 0x000fe20000000013 */
[----:B------:R-:W-:Y:S06]  /*74e0*/  BRA `(.L_x_1216) ;  /* 0x0000000000b47947 */ /* 0x000fec0003800000 */
.L_x_1228:
        /* <DEDUP_REMOVED lines=14> */
.L_x_1242:
[----:B------:R-:W-:Y:S05]  /*75d0*/  BSYNC B0 ;  /* 0x0000000000007941 */ /* 0x000fea0003800000 */
.L_x_1241:
[----:B------:R-:W-:-:S04]  /*75e0*/  F2FP.BF16.F32.PACK_AB R0, RZ, R0 ;  /* 0x00000000ff00723e */ /* 0x000fc800000010ff */
[----:B------:R-:W-:Y:S01]  /*75f0*/  PRMT R19, R0, 0x7610, R19 ;  /* 0x0000761000137816 */ /* 0x000fe20000000013 */
[----:B------:R-:W-:Y:S06]  /*7600*/  BRA `(.L_x_1216) ;  /* 0x00000000006c7947 */ /* 0x000fec0003800000 */
.L_x_1215:
        /* <DEDUP_REMOVED lines=16> */
.L_x_1243:
[----:B------:R-:W-:Y:S01]  /*7710*/  PRMT R19, RZ, 0x7610, R19 ;  /* 0x00007610ff137816 */ /* 0x000fe20000000013 */
[----:B------:R-:W-:Y:S06]  /*7720*/  BRA `(.L_x_1216) ;  /* 0x0000000000247947 */ /* 0x000fec0003800000 */
.L_x_1240:
[----:B------:R-:W2:Y:S02]  /*7730*/  LDG.E.64 R4, desc[UR36][R4.64] ;  /* 0x0000002404047981 */ /* 0x000ea4000c1e1b00 */
[----:B--2---:R-:W0:Y:S02]  /*7740*/  I2F.U64 R0, R4 ;  /* 0x0000000400007312 */ /* 0x004e240000301000 */
[----:B0-----:R-:W-:-:S04]  /*7750*/  F2FP.BF16.F32.PACK_AB R0, RZ, R0 ;  /* 0x00000000ff00723e */ /* 0x001fc800000010ff */
[----:B------:R-:W-:Y:S01]  /*7760*/  PRMT R19, R0, 0x7610, R19 ;  /* 0x0000761000137816 */ /* 0x000fe20000000013 */
[----:B------:R-:W-:Y:S06]  /*7770*/  BRA `(.L_x_1216) ;  /* 0x0000000000107947 */ /* 0x000fec0003800000 */
.L_x_1239:
[----:B------:R-:W2:Y:S02]  /*7780*/  LDG.E R4, desc[UR36][R4.64] ;  /* 0x0000002404047981 */ /* 0x000ea4000c1e1900 */
[----:B--2---:R-:W-:-:S04]  /*7790*/  I2FP.F32.U32 R0, R4 ;  /* 0x0000000400007245 */ /* 0x004fc80000201000 */
[----:B------:R-:W-:-:S04]  /*77a0*/  F2FP.BF16.F32.PACK_AB R0, RZ, R0 ;  /* 0x00000000ff00723e */ /* 0x000fc800000010ff */
[----:B------:R-:W-:-:S07]  /*77b0*/  PRMT R19, R0, 0x7610, R19 ;  /* 0x0000761000137816 */ /* 0x000fce0000000013 */
.L_x_1216:
        /* <DEDUP_REMOVED lines=21> */
.L_x_1247:
[----:B------:R-:W2:Y:S02]  /*7910*/  LDG.E.U8 R4, desc[UR36][R4.64] ;  /* 0x0000002404047981 */ /* 0x000ea4000c1e1100 */
[----:B--2---:R-:W-:-:S04]  /*7920*/  I2FP.F32.U32 R0, R4 ;  /* 0x0000000400007245 */ /* 0x004fc80000201000 */
[----:B------:R-:W-:Y:S01]  /*7930*/  F2FP.BF16.F32.PACK_AB R0, RZ, R0 ;  /* 0x00000000ff00723e */ /* 0x000fe200000010ff */
[----:B------:R-:W-:Y:S06]  /*7940*/  BRA `(.L_x_1210) ;  /* 0x0000000c008c7947 */ /* 0x000fec0003800000 */
.L_x_1246:
        /* <DEDUP_REMOVED lines=10> */
.L_x_1250:
[----:B------:R-:W2:Y:S02]  /*79f0*/  LDG.E R4, desc[UR36][R4.64] ;  /* 0x0000002404047981 */ /* 0x000ea4000c1e1900 */
[----:B--2---:R-:W-:-:S04]  /*7a00*/  I2FP.F32.S32 R0, R4 ;  /* 0x0000000400007245 */ /* 0x004fc80000201400 */
[----:B------:R-:W-:Y:S01]  /*7a10*/  F2FP.BF16.F32.PACK_AB R0, RZ, R0 ;  /* 0x00000000ff00723e */ /* 0x000fe200000010ff */
[----:B------:R-:W-:Y:S06]  /*7a20*/  BRA `(.L_x_1210) ;  /* 0x0000000c00547947 */ /* 0x000fec0003800000 */
.L_x_1249:
[----:B------:R-:W2:Y:S02]  /*7a30*/  LDG.E.U16 R4, desc[UR36][R4.64] ;  /* 0x0000002404047981 */ /* 0x000ea4000c1e1500 */
[----:B--2---:R-:W0:Y:S02]  /*7a40*/  I2F.S16 R0, R4 ;  /* 0x0000000400007306 */ /* 0x004e240000101400 */
[----:B0-----:R-:W-:Y:S01]  /*7a50*/  F2FP.BF16.F32.PACK_AB R0, RZ, R0 ;  /* 0x00000000ff00723e */ /* 0x001fe200000010ff */
[----:B------:R-:W-:Y:S06]  /*7a60*/  BRA `(.L_x_1210) ;  /* 0x0000000c00447947 */ /* 0x000fec0003800000 */
.L_x_1245:
        /* <DEDUP_REMOVED lines=9> */
.L_x_1252:
[----:B------:R-:W2:Y:S02]  /*7b00*/  LDG.E.U16 R0, desc[UR36][R4.64] ;  /* 0x0000002404007981 */ /* 0x000ea4000c1e1500 */
[----:B--2---:R-:W-:-:S05]  /*7b10*/  HADD2.F32 R0, -RZ, R0.H0_H0 ;  /* 0x20000000ff007230 */ /* 0x004fca0000004100 */
[----:B------:R-:W-:Y:S01]  /*7b20*/  F2FP.BF16.F32.PACK_AB R0, RZ, R0 ;  /* 0x00000000ff00723e */ /* 0x000fe200000010ff */
[----:B------:R-:W-:Y:S06]  /*7b30*/  BRA `(.L_x_1210) ;  /* 0x0000000c00107947 */ /* 0x000fec0003800000 */
.L_x_1251:
        /* <DEDUP_REMOVED lines=9> */
.L_x_1254:
[----:B------:R-:W2:Y:S02]  /*7bd0*/  LDG.E.U16 R4, desc[UR36][R4.64] ;  /* 0x0000002404047981 */ /* 0x000ea4000c1e1500 */
[----:B--2---:R-:W-:-:S05]  /*7be0*/  HADD2.F32 R0, -RZ, R4.H0_H0 ;  /* 0x20000004ff007230 */ /* 0x004fca0000004100 */
[----:B------:R-:W-:Y:S01]  /*7bf0*/  F2FP.BF16.F32.PACK_AB R0, RZ, R0 ;  /* 0x00000000ff00723e */ /* 0x000fe200000010ff */
[----:B------:R-:W-:Y:S06]  /*7c00*/  BRA `(.L_x_1210) ;  /* 0x0000000800dc7947 */ /* 0x000fec0003800000 */
.L_x_1253:
        /* <DEDUP_REMOVED lines=8> */
.L_x_1244:
        /* <DEDUP_REMOVED lines=13> */
.L_x_1257:
        /* <DEDUP_REMOVED lines=8> */
.L_x_1256:
        /* <DEDUP_REMOVED lines=28> */
.L_x_1259:
        /* <DEDUP_REMOVED lines=12> */
[----:B------:R-:W-:Y:S01]  /*8060*/  F2FP.BF16.F32.PACK_AB R0, RZ, R0 ;  /* 0x00000000ff00723e */ /* 0x000fe200000010ff */
[----:B------:R-:W-:Y:S06]  /*8070*/  BRA `(.L_x_1210) ;  /* 0x0000000400c07947 */ /* 0x000fec0003800000 */
.L_x_1258:
[----:B------:R1:W5:Y:S01]  /*8080*/  LDG.E.U16 R0, desc[UR36][R4.64] ;  /* 0x0000002404007981 */ /* 0x000362000c1e1500 */
[----:B------:R-:W-:Y:S05]  /*8090*/  BRA `(.L_x_1210) ;  /* 0x0000000400b87947 */ /* 0x000fea0003800000 */
.L_x_1255:
        /* <DEDUP_REMOVED lines=12> */
.L_x_1262:
        /* <DEDUP_REMOVED lines=21> */
.L_x_1266:
[----:B------:R-:W-:Y:S05]  /*82b0*/  BSYNC B1 ;  /* 0x0000000000017941 */ /* 0x000fea0003800000 */
.L_x_1265:
[----:B------:R-:W-:Y:S01]  /*82c0*/  LEA R5, R0, 0x3b800000, 0x17 ;  /* 0x3b80000000057811 */ /* 0x000fe200078eb8ff */
[----:B------:R-:W-:-:S05]  /*82d0*/  IMAD.SHL.U32 R0, R3, 0x100000, RZ ;  /* 0x0010000003007824 */ /* 0x000fca00078e00ff */
[----:B------:R-:W-:-:S07]  /*82e0*/  LOP3.LUT R0, R5, R0, R6, 0xfe, !PT ;  /* 0x0000000005007212 */ /* 0x000fce00078efe06 */
.L_x_1264:
[----:B------:R-:W-:Y:S05]  /*82f0*/  BSYNC B0 ;  /* 0x0000000000007941 */ /* 0x000fea0003800000 */
.L_x_1263:
[----:B------:R-:W-:Y:S01]  /*8300*/  F2FP.BF16.F32.PACK_AB R0, RZ, R0 ;  /* 0x00000000ff00723e */ /* 0x000fe200000010ff */
[----:B------:R-:W-:Y:S06]  /*8310*/  BRA `(.L_x_1210) ;  /* 0x0000000400187947 */ /* 0x000fec0003800000 */
.L_x_1261:
        /* <DEDUP_REMOVED lines=21> */
.L_x_1270:
[----:B------:R-:W-:Y:S05]  /*8470*/  BSYNC B1 ;  /* 0x0000000000017941 */ /* 0x000fea0003800000 */
.L_x_1269:
[----:B------:R-:W-:Y:S01]  /*8480*/  LEA R5, R0, 0x37800000, 0x17 ;  /* 0x3780000000057811 */ /* 0x000fe200078eb8ff */
[----:B------:R-:W-:-:S05]  /*8490*/  IMAD.SHL.U32 R0, R3, 0x200000, RZ ;  /* 0x0020000003007824 */ /* 0x000fca00078e00ff */
[----:B------:R-:W-:-:S07]  /*84a0*/  LOP3.LUT R0, R5, R0, R6, 0xfe, !PT ;  /* 0x0000000005007212 */ /* 0x000fce00078efe06 */
.L_x_1268:
[----:B------:R-:W-:Y:S05]  /*84b0*/  BSYNC B0 ;  /* 0x0000000000007941 */ /* 0x000fea0003800000 */
.L_x_1267:
[----:B------:R-:W-:Y:S01]  /*84c0*/  F2FP.BF16.F32.PACK_AB R0, RZ, R0 ;  /* 0x00000000ff00723e */ /* 0x000fe200000010ff */
[----:B------:R-:W-:Y:S06]  /*84d0*/  BRA `(.L_x_1210) ;  /* 0x0000000000a87947 */ /* 0x000fec0003800000 */
.L_x_1260:
        /* <DEDUP_REMOVED lines=14> */
.L_x_1274:
[----:B------:R-:W-:Y:S05]  /*85c0*/  BSYNC B0 ;  /* 0x0000000000007941 */ /* 0x000fea0003800000 */
.L_x_1273:
[----:B------:R-:W-:Y:S01]  /*85d0*/  F2FP.BF16.F32.PACK_AB R0, RZ, R0 ;  /* 0x00000000ff00723e */ /* 0x000fe200000010ff */
[----:B------:R-:W-:Y:S06]  /*85e0*/  BRA `(.L_x_1210) ;  /* 0x0000000000647947 */ /* 0x000fec0003800000 */
.L_x_1248:
        /* <DEDUP_REMOVED lines=16> */
.L_x_1275:
[----:B------:R-:W-:Y:S01]  /*86f0*/  PRMT R0, RZ, 0x7610, R0 ;  /* 0x00007610ff007816 */ /* 0x000fe20000000000 */
[----:B------:R-:W-:Y:S06]  /*8700*/  BRA `(.L_x_1210) ;  /* 0x00000000001c7947 */ /* 0x000fec0003800000 */
.L_x_1272:
[----:B------:R-:W2:Y:S02]  /*8710*/  LDG.E.64 R4, desc[UR36][R4.64] ;  /* 0x0000002404047981 */ /* 0x000ea4000c1e1b00 */
[----:B--2---:R-:W0:Y:S02]  /*8720*/  I2F.U64 R0, R4 ;  /* 0x0000000400007312 */ /* 0x004e240000301000 */
[----:B0-----:R-:W-:Y:S01]  /*8730*/  F2FP.BF16.F32.PACK_AB R0, RZ, R0 ;  /* 0x00000000ff00723e */ /* 0x001fe200000010ff */
[----:B------:R-:W-:Y:S06]  /*8740*/  BRA `(.L_x_1210) ;  /* 0x00000000000c7947 */ /* 0x000fec0003800000 */
.L_x_1271:
[----:B------:R-:W2:Y:S02]  /*8750*/  LDG.E R4, desc[UR36][R4.64] ;  /* 0x0000002404047981 */ /* 0x000ea4000c1e1900 */
[----:B--2---:R-:W-:-:S04]  /*8760*/  I2FP.F32.U32 R0, R4 ;  /* 0x0000000400007245 */ /* 0x004fc80000201000 */
[----:B------:R-:W-:-:S07]  /*8770*/  F2FP.BF16.F32.PACK_AB R0, RZ, R0 ;  /* 0x00000000ff00723e */ /* 0x000fce00000010ff */
.L_x_1210:
[----:B------:R-:W-:Y:S05]  /*8780*/  BSYNC B6 ;  /* 0x0000000000067941 */ /* 0x000fea0003800000 */
.L_x_1209:
[----:B------:R-:W2:Y:S01]  /*8790*/  S2R R3, SR_TID.X ;  /* 0x0000000000037919 */ /* 0x000ea20000002100 */
[----:B-----5:R-:W-:Y:S01]  /*87a0*/  ISETP.NE.AND P6, PT, R19, RZ, PT ;  /* 0x000000ff1300720c */ /* 0x020fe20003fc5270 */
[----:B------:R-:W-:Y:S01]  /*87b0*/  BSSY B6, `(.L_x_1276) ;  /* 0x000012e000067945 */ /* 0x000fe20003800000 */
[----:B--2---:R-:W-:-:S04]  /*87c0*/  ISETP.GE.AND P1, PT, R3, R16, PT ;  /* 0x000000100300720c */ /* 0x004fc80003f26270 */
[----:B------:R-:W-:-:S09]  /*87d0*/  P2R R8, PR, RZ, 0x2 ;  /* 0x00000002ff087803 */ /* 0x000fd20000000000 */
[----:B------:R-:W-:Y:S02]  /*87e0*/  @!P1 IMAD.U32 R25, R25, 0x10000, RZ ;  /* 0x0001000019199824 */ /* 0x000fe400078e00ff */
[----:B01----:R-:W-:Y:S02]  /*87f0*/  @!P1 IMAD.U32 R4, R23, 0x10000, RZ ;  /* 0x0001000017049824 */ /* 0x003fe400078e00ff */
[----:B------:R-:W-:Y:S01]  /*8800*/  IMAD.MOV.U32 R23, RZ, RZ, R3 ;  /* 0x000000ffff177224 */ /* 0x000fe200078e0003 */
[----:B------:R-:W-:Y:S02]  /*8810*/  @!P1 FSETP.NEU.FTZ.AND P2, PT, R25, RZ, PT ;  /* 0x000000ff1900920b */ /* 0x000fe40003f5d000 */
[----:B------:R-:W-:Y:S01]  /*8820*/  @!P1 FSETP.NEU.FTZ.AND P3, PT, R4, RZ, PT ;  /* 0x000000ff0400920b */ /* 0x000fe20003f7d000 */
[C---:B------:R-:W-:Y:S02]  /*8830*/  VIADD R7, R23.reuse, 0x100 ;  /* 0x0000010017077836 */ /* 0x040fe40000000000 */
[----:B------:R-:W-:Y:S01]  /*8840*/  VIADD R25, R23, 0x80 ;  /* 0x0000008017197836 */ /* 0x000fe20000000000 */
[----:B------:R-:W-:-:S02]  /*8850*/  @!P1 PLOP3.LUT P0, PT, P2, P3, PT, 0x28, 0x0 ;  /* 0x000000000000981c */ /* 0x000fc40001706570 */
[----:B------:R-:W-:Y:S01]  /*8860*/  ISETP.GE.AND P2, PT, R7, R16, PT ;  /* 0x000000100700720c */ /* 0x000fe20003f46270 */
[----:B------:R-:W-:Y:S01]  /*8870*/  VIADD R7, R23, 0x180 ;  /* 0x0000018017077836 */ /* 0x000fe20000000000 */
        /* <DEDUP_REMOVED lines=20> */
[----:B------:R-:W-:Y:S02]  /*89c0*/  @!P4 FSETP.NEU.FTZ.AND P6, PT, R17, RZ, PT ;  /* 0x000000ff1100c20b */ /* 0x000fe40003fdd000 */
[----:B------:R-:W0:Y:S01]  /*89d0*/  LDC.U8 R17, c[0x0][0x240] ;  /* 0x00009000ff117b82 */ /* 0x000e220000000000 */
[----:B------:R-:W-:Y:S02]  /*89e0*/  @!P4 FSETP.NEU.FTZ.AND P5, PT, R0, RZ, PT ;  /* 0x000000ff0000c20b */ /* 0x000fe40003fbd000 */
[----:B------:R-:W-:-:S02]  /*89f0*/  ISETP.NE.AND P1, PT, R8, RZ, PT ;  /* 0x000000ff0800720c */ /* 0x000fc40003f25270 */
        /* <DEDUP_REMOVED lines=29> */
.L_x_1281:
[----:B------:R0:W-:Y:S01]  /*8bd0*/  STG.E.U8 desc[UR36][R8.64], R5 ;  /* 0x0000000508007986 */ /* 0x0001e2000c101124 */
[----:B------:R-:W-:Y:S01]  /*8be0*/  IMAD.MOV.U32 R23, RZ, RZ, R25 ;  /* 0x000000ffff177224 */ /* 0x000fe200078e0019 */
[----:B------:R-:W-:Y:S06]  /*8bf0*/  BRA `(.L_x_1277) ;  /* 0x0000000c00a47947 */ /* 0x000fec0003800000 */
.L_x_1280:
        /* <DEDUP_REMOVED lines=11> */
.L_x_1284:
[----:B------:R0:W-:Y:S01]  /*8cb0*/  STG.E desc[UR36][R8.64], R5 ;  /* 0x0000000508007986 */ /* 0x0001e2000c101924 */
[----:B------:R-:W-:Y:S01]  /*8cc0*/  IMAD.MOV.U32 R23, RZ, RZ, R25 ;  /* 0x000000ffff177224 */ /* 0x000fe200078e0019 */
[----:B------:R-:W-:Y:S06]  /*8cd0*/  BRA `(.L_x_1277) ;  /* 0x0000000c006c7947 */ /* 0x000fec0003800000 */
.L_x_1283:
[----:B------:R0:W-:Y:S01]  /*8ce0*/  STG.E.U16 desc[UR36][R8.64], R5 ;  /* 0x0000000508007986 */ /* 0x0001e2000c101524 */
[----:B------:R-:W-:Y:S01]  /*8cf0*/  IMAD.MOV.U32 R23, RZ, RZ, R25 ;  /* 0x000000ffff177224 */ /* 0x000fe200078e0019 */
[----:B------:R-:W-:Y:S06]  /*8d00*/  BRA `(.L_x_1277) ;  /* 0x0000000c00607947 */ /* 0x000fec0003800000 */
.L_x_1279:
        /* <DEDUP_REMOVED lines=10> */
.L_x_1286:
[----:B------:R-:W0:Y:S01]  /*8db0*/  I2F.S16 R0, R5 ;  /* 0x0000000500007306 */ /* 0x000e220000101400 */
[----:B------:R-:W-:Y:S01]  /*8dc0*/  IMAD.MOV.U32 R23, RZ, RZ, R25 ;  /* 0x000000ffff177224 */ /* 0x000fe200078e0019 */
[----:B0-----:R-:W-:-:S05]  /*8dd0*/  F2FP.F16.F32.PACK_AB R0, RZ, R0 ;  /* 0x00000000ff00723e */ /* 0x001fca00000000ff */
[----:B------:R1:W-:Y:S01]  /*8de0*/  STG.E.U16 desc[UR36][R8.64], R0 ;  /* 0x0000000008007986 */ /* 0x0003e2000c101524 */
[----:B------:R-:W-:Y:S05]  /*8df0*/  BRA `(.L_x_1277) ;  /* 0x0000000c00247947 */ /* 0x000fea0003800000 */
.L_x_1285:
        /* <DEDUP_REMOVED lines=11> */
.L_x_1288:
[----:B------:R-:W0:Y:S01]  /*8eb0*/  I2F.S16 R5, R5 ;  /* 0x0000000500057306 */ /* 0x000e220000101400 */
[----:B------:R-:W-:Y:S01]  /*8ec0*/  IMAD.MOV.U32 R23, RZ, RZ, R25 ;  /* 0x000000ffff177224 */ /* 0x000fe200078e0019 */
[----:B0-----:R-:W-:-:S04]  /*8ed0*/  F2FP.F16.F32.PACK_AB R3, RZ, R5 ;  /* 0x00000005ff03723e */ /* 0x001fc800000000ff */
[----:B------:R-:W-:-:S05]  /*8ee0*/  PRMT R3, R3, 0x5410, RZ ;  /* 0x0000541003037816 */ /* 0x000fca00000000ff */
[----:B------:R4:W-:Y:S01]  /*8ef0*/  STG.E desc[UR36][R8.64], R3 ;  /* 0x0000000308007986 */ /* 0x0009e2000c101924 */
[----:B------:R-:W-:Y:S05]  /*8f00*/  BRA `(.L_x_1277) ;  /* 0x0000000800e07947 */ /* 0x000fea0003800000 */
.L_x_1287:
[----:B------:R-:W0:Y:S01]  /*8f10*/  I2F.F64.S16 R4, R5 ;  /* 0x0000000500047312 */ /* 0x000e220000101c00 */
[----:B------:R-:W-:Y:S01]  /*8f20*/  IMAD.MOV.U32 R23, RZ, RZ, R25 ;  /* 0x000000ffff177224 */ /* 0x000fe200078e0019 */
[----:B0-----:R0:W-:Y:S01]  /*8f30*/  STG.E.64 desc[UR36][R8.64], R4 ;  /* 0x0000000408007986 */ /* 0x0011e2000c101b24 */
[----:B------:R-:W-:Y:S05]  /*8f40*/  BRA `(.L_x_1277) ;  /* 0x0000000800d07947 */ /* 0x000fea0003800000 */
.L_x_1278:
        /* <DEDUP_REMOVED lines=12> */
.L_x_1291:
[----:B------:R-:W0:Y:S01]  /*9010*/  I2F.F64.S16 R4, R5 ;  /* 0x0000000500047312 */ /* 0x000e220000101c00 */
[----:B------:R-:W-:Y:S01]  /*9020*/  CS2R R6, SRZ ;  /* 0x0000000000067805 */ /* 0x000fe2000001ff00 */
[----:B------:R-:W-:-:S04]  /*9030*/  IMAD.MOV.U32 R23, RZ, RZ, R25 ;  /* 0x000000ffff177224 */ /* 0x000fc800078e0019 */
[----:B0-----:R0:W-:Y:S01]  /*9040*/  STG.E.128 desc[UR36][R8.64], R4 ;  /* 0x0000000408007986 */ /* 0x0011e2000c101d24 */
[----:B------:R-:W-:Y:S05]  /*9050*/  BRA `(.L_x_1277) ;  /* 0x00000008008c7947 */ /* 0x000fea0003800000 */
.L_x_1290:
        /* <DEDUP_REMOVED lines=21> */
.L_x_1295:
[----:B------:R-:W-:Y:S05]  /*91b0*/  BSYNC B0 ;  /* 0x0000000000007941 */ /* 0x000fea0003800000 */
.L_x_1294:
[----:B------:R-:W-:Y:S01]  /*91c0*/  LOP3.LUT R7, R0, R7, RZ, 0xfc, !PT ;  /* 0x0000000700077212 */ /* 0x000fe200078efcff */
[----:B------:R-:W-:-:S04]  /*91d0*/  IMAD.MOV.U32 R23, RZ, RZ, R25 ;  /* 0x000000ffff177224 */ /* 0x000fc800078e0019 */
[----:B------:R0:W-:Y:S01]  /*91e0*/  STG.E.U8 desc[UR36][R8.64], R7 ;  /* 0x0000000708007986 */ /* 0x0001e2000c101124 */
[----:B------:R-:W-:Y:S05]  /*91f0*/  BRA `(.L_x_1277) ;  /* 0x0000000800247947 */ /* 0x000fea0003800000 */
.L_x_1293:
        /* <DEDUP_REMOVED lines=13> */
.L_x_1297:
[----:B------:R-:W-:Y:S01]  /*92d0*/  IMAD.MOV.U32 R0, RZ, RZ, 0x7f ;  /* 0x0000007fff007424 */ /* 0x000fe200078e00ff */
[----:B------:R-:W-:-:S04]  /*92e0*/  ISETP.GT.U32.AND P0, PT, R3, 0x7f800000, PT ;  /* 0x7f8000000300780c */ /* 0x000fc80003f04070 */
[----:B------:R-:W-:-:S09]  /*92f0*/  SEL R0, R0, 0x7c, P0 ;  /* 0x0000007c00007807 */ /* 0x000fd20000000000 */
.L_x_1298:
[----:B------:R-:W-:Y:S05]  /*9300*/  BSYNC B0 ;  /* 0x0000000000007941 */ /* 0x000fea0003800000 */
.L_x_1296:
[----:B------:R-:W-:Y:S01]  /*9310*/  LOP3.LUT R3, R5, 0x80000000, RZ, 0xc0, !PT ;  /* 0x8000000005037812 */ /* 0x000fe200078ec0ff */
[----:B------:R-:W-:-:S03]  /*9320*/  IMAD.MOV.U32 R23, RZ, RZ, R25 ;  /* 0x000000ffff177224 */ /* 0x000fc600078e0019 */
[----:B------:R-:W-:-:S04]  /*9330*/  SHF.R.U32.HI R3, RZ, 0x18, R3 ;  /* 0x00000018ff037819 */ /* 0x000fc80000011603 */
[----:B------:R-:W-:-:S05]  /*9340*/  LOP3.LUT R3, R0, R3, RZ, 0xfc, !PT ;  /* 0x0000000300037212 */ /* 0x000fca00078efcff */
[----:B------:R0:W-:Y:S01]  /*9350*/  STG.E.U8 desc[UR36][R8.64], R3 ;  /* 0x0000000308007986 */ /* 0x0001e2000c101124 */
[----:B------:R-:W-:Y:S05]  /*9360*/  BRA `(.L_x_1277) ;  /* 0x0000000400c87947 */ /* 0x000fea0003800000 */
.L_x_1292:
[----:B------:R-:W0:Y:S01]  /*9370*/  I2F.S16 R0, R5 ;  /* 0x0000000500007306 */ /* 0x000e220000101400 */
[----:B------:R-:W-:Y:S01]  /*9380*/  IMAD.MOV.U32 R23, RZ, RZ, R25 ;  /* 0x000000ffff177224 */ /* 0x000fe200078e0019 */
[----:B0-----:R-:W-:-:S05]  /*9390*/  F2FP.BF16.F32.PACK_AB R0, RZ, R0 ;  /* 0x00000000ff00723e */ /* 0x001fca00000010ff */
[----:B------:R0:W-:Y:S01]  /*93a0*/  STG.E.U16 desc[UR36][R8.64], R0 ;  /* 0x0000000008007986 */ /* 0x0001e2000c101524 */
[----:B------:R-:W-:Y:S05]  /*93b0*/  BRA `(.L_x_1277) ;  /* 0x0000000400b47947 */ /* 0x000fea0003800000 */
.L_x_1289:
        /* <DEDUP_REMOVED lines=11> */
.L_x_1301:
        /* <DEDUP_REMOVED lines=17> */
.L_x_1304:
[----:B------:R-:W-:-:S04]  /*9580*/  LOP3.LUT R3, R5, 0x80000000, RZ, 0xc0, !PT ;  /* 0x8000000005037812 */ /* 0x000fc800078ec0ff */
[----:B------:R-:W-:-:S04]  /*9590*/  SHF.R.U32.HI R3, RZ, 0x18, R3 ;  /* 0x00000018ff037819 */ /* 0x000fc80000011603 */
[----:B------:R-:W-:-:S04]  /*95a0*/  LOP3.LUT R0, R0, R3, RZ, 0xfc, !PT ;  /* 0x0000000300007212 */ /* 0x000fc800078efcff */
[----:B------:R-:W-:-:S07]  /*95b0*/  PRMT R4, R0, 0x7610, R4 ;  /* 0x0000761000047816 */ /* 0x000fce0000000004 */
.L_x_1303:
[----:B------:R-:W-:Y:S05]  /*95c0*/  BSYNC B0 ;  /* 0x0000000000007941 */ /* 0x000fea0003800000 */
.L_x_1302:
[----:B------:R0:W-:Y:S01]  /*95d0*/  STG.E.U8 desc[UR36][R8.64], R4 ;  /* 0x0000000408007986 */ /* 0x0001e2000c101124 */
[----:B------:R-:W-:Y:S01]  /*95e0*/  IMAD.MOV.U32 R23, RZ, RZ, R25 ;  /* 0x000000ffff177224 */ /* 0x000fe200078e0019 */
[----:B------:R-:W-:Y:S06]  /*95f0*/  BRA `(.L_x_1277) ;  /* 0x0000000400247947 */ /* 0x000fec0003800000 */
.L_x_1300:
        /* <DEDUP_REMOVED lines=17> */
.L_x_1307:
[----:B------:R-:W-:-:S04]  /*9710*/  LOP3.LUT R3, R5, 0x80000000, RZ, 0xc0, !PT ;  /* 0x8000000005037812 */ /* 0x000fc800078ec0ff */
[----:B------:R-:W-:-:S04]  /*9720*/  SHF.R.U32.HI R3, RZ, 0x18, R3 ;  /* 0x00000018ff037819 */ /* 0x000fc80000011603 */
[----:B------:R-:W-:-:S04]  /*9730*/  LOP3.LUT R0, R0, R3, RZ, 0xfc, !PT ;  /* 0x0000000300007212 */ /* 0x000fc800078efcff */
[----:B------:R-:W-:-:S07]  /*9740*/  PRMT R4, R0, 0x7610, R4 ;  /* 0x0000761000047816 */ /* 0x000fce0000000004 */
.L_x_1306:
[----:B------:R-:W-:Y:S05]  /*9750*/  BSYNC B0 ;  /* 0x0000000000007941 */ /* 0x000fea0003800000 */
.L_x_1305:
[----:B------:R0:W-:Y:S01]  /*9760*/  STG.E.U8 desc[UR36][R8.64], R4 ;  /* 0x0000000408007986 */ /* 0x0001e2000c101124 */
[----:B------:R-:W-:Y:S01]  /*9770*/  IMAD.MOV.U32 R23, RZ, RZ, R25 ;  /* 0x000000ffff177224 */ /* 0x000fe200078e0019 */
[----:B------:R-:W-:Y:S06]  /*9780*/  BRA `(.L_x_1277) ;  /* 0x0000000000c07947 */ /* 0x000fec0003800000 */
.L_x_1299:
        /* <DEDUP_REMOVED lines=23> */
.L_x_1282:
        /* <DEDUP_REMOVED lines=16> */
.L_x_1310:
[----:B------:R-:W-:Y:S01]  /*9a00*/  IMAD.MOV.U32 R23, RZ, RZ, R25 ;  /* 0x000000ffff177224 */ /* 0x000fe200078e0019 */
[----:B------:R-:W-:Y:S06]  /*9a10*/  BRA `(.L_x_1277) ;  /* 0x00000000001c7947 */ /* 0x000fec0003800000 */
.L_x_1309:
[--C-:B------:R-:W-:Y:S01]  /*9a20*/  SHF.R.S32.HI R7, RZ, 0x1f, R5.reuse ;  /* 0x0000001fff077819 */ /* 0x100fe20000011405 */
[----:B------:R-:W-:Y:S02]  /*9a30*/  IMAD.MOV.U32 R6, RZ, RZ, R5 ;  /* 0x000000ffff067224 */ /* 0x000fe400078e0005 */
[----:B------:R-:W-:-:S03]  /*9a40*/  IMAD.MOV.U32 R23, RZ, RZ, R25 ;  /* 0x000000ffff177224 */ /* 0x000fc600078e0019 */
[----:B------:R0:W-:Y:S01]  /*9a50*/  STG.E.64 desc[UR36][R8.64], R6 ;  /* 0x0000000608007986 */ /* 0x0001e2000c101b24 */
[----:B------:R-:W-:Y:S05]  /*9a60*/  BRA `(.L_x_1277) ;  /* 0x0000000000087947 */ /* 0x000fea0003800000 */
.L_x_1308:
[----:B------:R0:W-:Y:S01]  /*9a70*/  STG.E desc[UR36][R8.64], R5 ;  /* 0x0000000508007986 */ /* 0x0001e2000c101924 */
[----:B------:R-:W-:-:S07]  /*9a80*/  IMAD.MOV.U32 R23, RZ, RZ, R25 ;  /* 0x000000ffff177224 */ /* 0x000fce00078e0019 */
.L_x_1277:
[----:B------:R-:W-:Y:S05]  /*9a90*/  BSYNC B6 ;  /* 0x0000000000067941 */ /* 0x000fea0003800000 */
.L_x_1276:
        /* <DEDUP_REMOVED lines=23> */
.L_x_1316:
[----:B------:R0:W-:Y:S01]  /*9c10*/  STG.E.U8 desc[UR36][R8.64], R26 ;  /* 0x0000001a08007986 */ /* 0x0001e2000c101124 */
[----:B------:R-:W-:Y:S05]  /*9c20*/  BRA `(.L_x_1318) ;  /* 0x0000000c00507947 */ /* 0x000fea0003800000 */
.L_x_1315:
        /* <DEDUP_REMOVED lines=9> */
.L_x_1320:
[----:B------:R0:W-:Y:S01]  /*9cc0*/  STG.E desc[UR36][R8.64], R26 ;  /* 0x0000001a08007986 */ /* 0x0001e2000c101924 */
[----:B------:R-:W-:Y:S05]  /*9cd0*/  BRA `(.L_x_1318) ;  /* 0x0000000c00247947 */ /* 0x000fea0003800000 */
.L_x_1319:
[----:B------:R0:W-:Y:S01]  /*9ce0*/  STG.E.U16 desc[UR36][R8.64], R26 ;  /* 0x0000001a08007986 */ /* 0x0001e2000c101524 */
[----:B------:R-:W-:Y:S05]  /*9cf0*/  BRA `(.L_x_1318) ;  /* 0x0000000c001c7947 */ /* 0x000fea0003800000 */
.L_x_1314:
        /* <DEDUP_REMOVED lines=9> */
.L_x_1322:
[----:B------:R-:W0:Y:S02]  /*9d90*/  I2F.S16 R0, R26 ;  /* 0x0000001a00007306 */ /* 0x000e240000101400 */
[----:B0-----:R-:W-:-:S05]  /*9da0*/  F2FP.F16.F32.PACK_AB R0, RZ, R0 ;  /* 0x00000000ff00723e */ /* 0x001fca00000000ff */
[----:B------:R0:W-:Y:S01]  /*9db0*/  STG.E.U16 desc[UR36][R8.64], R0 ;  /* 0x0000000008007986 */ /* 0x0001e2000c101524 */
[----:B------:R-:W-:Y:S05]  /*9dc0*/  BRA `(.L_x_1318) ;  /* 0x0000000800e87947 */ /* 0x000fea0003800000 */
.L_x_1321:
        /* <DEDUP_REMOVED lines=10> */
.L_x_1324:
[----:B------:R-:W0:Y:S02]  /*9e70*/  I2F.S16 R26, R26 ;  /* 0x0000001a001a7306 */ /* 0x000e240000101400 */
[----:B0-----:R-:W-:-:S04]  /*9e80*/  F2FP.F16.F32.PACK_AB R3, RZ, R26 ;  /* 0x0000001aff03723e */ /* 0x001fc800000000ff */
[----:B------:R-:W-:-:S05]  /*9e90*/  PRMT R3, R3, 0x5410, RZ ;  /* 0x0000541003037816 */ /* 0x000fca00000000ff */
[----:B------:R3:W-:Y:S01]  /*9ea0*/  STG.E desc[UR36][R8.64], R3 ;  /* 0x0000000308007986 */ /* 0x0007e2000c101924 */
[----:B------:R-:W-:Y:S05]  /*9eb0*/  BRA `(.L_x_1318) ;  /* 0x0000000800ac7947 */ /* 0x000fea0003800000 */
.L_x_1323:
[----:B------:R-:W0:Y:S02]  /*9ec0*/  I2F.F64.S16 R26, R26 ;  /* 0x0000001a001a7312 */ /* 0x000e240000101c00 */
[----:B0-----:R4:W-:Y:S01]  /*9ed0*/  STG.E.64 desc[UR36][R8.64], R26 ;  /* 0x0000001a08007986 */ /* 0x0019e2000c101b24 */
[----:B------:R-:W-:Y:S05]  /*9ee0*/  BRA `(.L_x_1318) ;  /* 0x0000000800a07947 */ /* 0x000fea0003800000 */
.L_x_1313:
        /* <DEDUP_REMOVED lines=12> */
.L_x_1327:
[----:B------:R-:W0:Y:S01]  /*9fb0*/  I2F.F64.S16 R4, R26 ;  /* 0x0000001a00047312 */ /* 0x000e220000101c00 */
[----:B------:R-:W-:-:S05]  /*9fc0*/  CS2R R6, SRZ ;  /* 0x0000000000067805 */ /* 0x000fca000001ff00 */
[----:B0-----:R0:W-:Y:S01]  /*9fd0*/  STG.E.128 desc[UR36][R8.64], R4 ;  /* 0x0000000408007986 */ /* 0x0011e2000c101d24 */
[----:B------:R-:W-:Y:S05]  /*9fe0*/  BRA `(.L_x_1318) ;  /* 0x0000000800607947 */ /* 0x000fea0003800000 */
.L_x_1326:
        /* <DEDUP_REMOVED lines=21> */
.L_x_1331:
[----:B------:R-:W-:Y:S05]  /*a140*/  BSYNC B0 ;  /* 0x0000000000007941 */ /* 0x000fea0003800000 */
.L_x_1330:
[----:B------:R-:W-:-:S05]  /*a150*/  LOP3.LUT R5, R0, R5, RZ, 0xfc, !PT ;  /* 0x0000000500057212 */ /* 0x000fca00078efcff */
[----:B------:R0:W-:Y:S01]  /*a160*/  STG.E.U8 desc[UR36][R8.64], R5 ;  /* 0x0000000508007986 */ /* 0x0001e2000c101124 */
[----:B------:R-:W-:Y:S05]  /*a170*/  BRA `(.L_x_1318) ;  /* 0x0000000400fc7947 */ /* 0x000fea0003800000 */
.L_x_1329:
        /* <DEDUP_REMOVED lines=13> */
.L_x_1333:
[----:B------:R-:W-:Y:S01]  /*a250*/  IMAD.MOV.U32 R0, RZ, RZ, 0x7f ;  /* 0x0000007fff007424 */ /* 0x000fe200078e00ff */
[----:B------:R-:W-:-:S04]  /*a260*/  ISETP.GT.U32.AND P0, PT, R3, 0x7f800000, PT ;  /* 0x7f8000000300780c */ /* 0x000fc80003f04070 */
[----:B------:R-:W-:-:S09]  /*a270*/  SEL R0, R0, 0x7c, P0 ;  /* 0x0000007c00007807 */ /* 0x000fd20000000000 */
.L_x_1334:
[----:B------:R-:W-:Y:S05]  /*a280*/  BSYNC B0 ;  /* 0x0000000000007941 */ /* 0x000fea0003800000 */
.L_x_1332:
[----:B------:R-:W-:-:S04]  /*a290*/  LOP3.LUT R3, R5, 0x80000000, RZ, 0xc0, !PT ;  /* 0x8000000005037812 */ /* 0x000fc800078ec0ff */
[----:B------:R-:W-:-:S04]  /*a2a0*/  SHF.R.U32.HI R3, RZ, 0x18, R3 ;  /* 0x00000018ff037819 */ /* 0x000fc80000011603 */
[----:B------:R-:W-:-:S05]  /*a2b0*/  LOP3.LUT R3, R0, R3, RZ, 0xfc, !PT ;  /* 0x0000000300037212 */ /* 0x000fca00078efcff */
[----:B------:R0:W-:Y:S01]  /*a2c0*/  STG.E.U8 desc[UR36][R8.64], R3 ;  /* 0x0000000308007986 */ /* 0x0001e2000c101124 */
[----:B------:R-:W-:Y:S05]  /*a2d0*/  BRA `(.L_x_1318) ;  /* 0x0000000400a47947 */ /* 0x000fea0003800000 */
.L_x_1328:
[----:B------:R-:W0:Y:S02]  /*a2e0*/  I2F.S16 R0, R26 ;  /* 0x0000001a00007306 */ /* 0x000e240000101400 */
[----:B0-----:R-:W-:-:S05]  /*a2f0*/  F2FP.BF16.F32.PACK_AB R0, RZ, R0 ;  /* 0x00000000ff00723e */ /* 0x001fca00000010ff */
[----:B------:R0:W-:Y:S01]  /*a300*/  STG.E.U16 desc[UR36][R8.64], R0 ;  /* 0x0000000008007986 */ /* 0x0001e2000c101524 */
[----:B------:R-:W-:Y:S05]  /*a310*/  BRA `(.L_x_1318) ;  /* 0x0000000400947947 */ /* 0x000fea0003800000 */
.L_x_1325:
        /* <DEDUP_REMOVED lines=10> */
.L_x_1337:
        /* <DEDUP_REMOVED lines=17> */
.L_x_1340:
[----:B------:R-:W-:-:S04]  /*a4d0*/  LOP3.LUT R3, R5, 0x80000000, RZ, 0xc0, !PT ;  /* 0x8000000005037812 */ /* 0x000fc800078ec0ff */
[----:B------:R-:W-:-:S04]  /*a4e0*/  SHF.R.U32.HI R3, RZ, 0x18, R3 ;  /* 0x00000018ff037819 */ /* 0x000fc80000011603 */
[----:B------:R-:W-:-:S04]  /*a4f0*/  LOP3.LUT R0, R0, R3, RZ, 0xfc, !PT ;  /* 0x0000000300007212 */ /* 0x000fc800078efcff */
[----:B------:R-:W-:-:S07]  /*a500*/  PRMT R4, R0, 0x7610, R4 ;  /* 0x0000761000047816 */ /* 0x000fce0000000004 */
.L_x_1339:
[----:B------:R-:W-:Y:S05]  /*a510*/  BSYNC B0 ;  /* 0x0000000000007941 */ /* 0x000fea0003800000 */
.L_x_1338:
[----:B------:R0:W-:Y:S01]  /*a520*/  STG.E.U8 desc[UR36][R8.64], R4 ;  /* 0x0000000408007986 */ /* 0x0001e2000c101124 */
[----:B------:R-:W-:Y:S05]  /*a530*/  BRA `(.L_x_1318) ;  /* 0x00000004000c7947 */ /* 0x000fea0003800000 */
.L_x_1336:
        /* <DEDUP_REMOVED lines=17> */
.L_x_1343:
[----:B------:R-:W-:-:S04]  /*a650*/  LOP3.LUT R3, R5, 0x80000000, RZ, 0xc0, !PT ;  /* 0x8000000005037812 */ /* 0x000fc800078ec0ff */
[----:B------:R-:W-:-:S04]  /*a660*/  SHF.R.U32.HI R3, RZ, 0x18, R3 ;  /* 0x00000018ff037819 */ /* 0x000fc80000011603 */
[----:B------:R-:W-:-:S04]  /*a670*/  LOP3.LUT R0, R0, R3, RZ, 0xfc, !PT ;  /* 0x0000000300007212 */ /* 0x000fc800078efcff */
[----:B------:R-:W-:-:S07]  /*a680*/  PRMT R4, R0, 0x7610, R4 ;  /* 0x0000761000047816 */ /* 0x000fce0000000004 */
.L_x_1342:
[----:B------:R-:W-:Y:S05]  /*a690*/  BSYNC B0 ;  /* 0x0000000000007941 */ /* 0x000fea0003800000 */
.L_x_1341:
[----:B------:R0:W-:Y:S01]  /*a6a0*/  STG.E.U8 desc[UR36][R8.64], R4 ;  /* 0x0000000408007986 */ /* 0x0001e2000c101124 */
[----:B------:R-:W-:Y:S05]  /*a6b0*/  BRA `(.L_x_1318) ;  /* 0x0000000000ac7947 */ /* 0x000fea0003800000 */
.L_x_1335:
        /* <DEDUP_REMOVED lines=22> */
.L_x_1317:
        /* <DEDUP_REMOVED lines=16> */
.L_x_1346:
[----:B------:R-:W-:Y:S05]  /*a920*/  BRA `(.L_x_1318) ;  /* 0x0000000000107947 */ /* 0x000fea0003800000 */
.L_x_1345:
[----:B------:R-:W-:-:S05]  /*a930*/  SHF.R.S32.HI R27, RZ, 0x1f, R26 ;  /* 0x0000001fff1b7819 */ /* 0x000fca000001141a */
[----:B------:R0:W-:Y:S01]  /*a940*/  STG.E.64 desc[UR36][R8.64], R26 ;  /* 0x0000001a08007986 */ /* 0x0001e2000c101b24 */
[----:B------:R-:W-:Y:S05]  /*a950*/  BRA `(.L_x_1318) ;  /* 0x0000000000047947 */ /* 0x000fea0003800000 */
.L_x_1344:
[----:B------:R0:W-:Y:S02]  /*a960*/  STG.E desc[UR36][R8.64], R26 ;  /* 0x0000001a08007986 */ /* 0x0001e4000c101924 */
.L_x_1318:
        /* <DEDUP_REMOVED lines=23> */
.L_x_1350:
[----:B------:R0:W-:Y:S01]  /*aae0*/  STG.E.U8 desc[UR36][R8.64], R18 ;  /* 0x0000001208007986 */ /* 0x0001e2000c101124 */
[----:B------:R-:W-:Y:S05]  /*aaf0*/  BRA `(.L_x_1352) ;  /* 0x0000000c00587947 */ /* 0x000fea0003800000 */
.L_x_1349:
        /* <DEDUP_REMOVED lines=10> */
.L_x_1354:
[----:B------:R0:W-:Y:S01]  /*aba0*/  STG.E desc[UR36][R8.64], R18 ;  /* 0x0000001208007986 */ /* 0x0001e2000c101924 */
[----:B------:R-:W-:Y:S05]  /*abb0*/  BRA `(.L_x_1352) ;  /* 0x0000000c00287947 */ /* 0x000fea0003800000 */
.L_x_1353:
[----:B------:R0:W-:Y:S01]  /*abc0*/  STG.E.U16 desc[UR36][R8.64], R18 ;  /* 0x0000001208007986 */ /* 0x0001e2000c101524 */
[----:B------:R-:W-:Y:S05]  /*abd0*/  BRA `(.L_x_1352) ;  /* 0x0000000c00207947 */ /* 0x000fea0003800000 */
.L_x_1348:
        /* <DEDUP_REMOVED lines=9> */
.L_x_1356:
[----:B------:R-:W0:Y:S02]  /*ac70*/  I2F.S16 R0, R18 ;  /* 0x0000001200007306 */ /* 0x000e240000101400 */
[----:B0-----:R-:W-:-:S05]  /*ac80*/  F2FP.F16.F32.PACK_AB R0, RZ, R0 ;  /* 0x00000000ff00723e */ /* 0x001fca00000000ff */
[----:B------:R4:W-:Y:S01]  /*ac90*/  STG.E.U16 desc[UR36][R8.64], R0 ;  /* 0x0000000008007986 */ /* 0x0009e2000c101524 */
[----:B------:R-:W-:Y:S05]  /*aca0*/  BRA `(.L_x_1352) ;  /* 0x0000000800ec7947 */ /* 0x000fea0003800000 */
.L_x_1355:
        /* <DEDUP_REMOVED lines=10> */
.L_x_1358:
[----:B------:R-:W0:Y:S02]  /*ad50*/  I2F.S16 R18, R18 ;  /* 0x0000001200127306 */ /* 0x000e240000101400 */
[----:B0-----:R-:W-:-:S04]  /*ad60*/  F2FP.F16.F32.PACK_AB R3, RZ, R18 ;  /* 0x00000012ff03723e */ /* 0x001fc800000000ff */
[----:B------:R-:W-:-:S05]  /*ad70*/  PRMT R3, R3, 0x5410, RZ ;  /* 0x0000541003037816 */ /* 0x000fca00000000ff */
[----:B------:R2:W-:Y:S01]  /*ad80*/  STG.E desc[UR36][R8.64], R3 ;  /* 0x0000000308007986 */ /* 0x0005e2000c101924 */
[----:B------:R-:W-:Y:S05]  /*ad90*/  BRA `(.L_x_1352) ;  /* 0x0000000800b07947 */ /* 0x000fea0003800000 */
.L_x_1357:
[----:B------:R-:W0:Y:S02]  /*ada0*/  I2F.F64.S16 R4, R18 ;  /* 0x0000001200047312 */ /* 0x000e240000101c00 */
[----:B0-----:R0:W-:Y:S01]  /*adb0*/  STG.E.64 desc[UR36][R8.64], R4 ;  /* 0x0000000408007986 */ /* 0x0011e2000c101b24 */
[----:B------:R-:W-:Y:S05]  /*adc0*/  BRA `(.L_x_1352) ;  /* 0x0000000800a47947 */ /* 0x000fea0003800000 */
.L_x_1347:
        /* <DEDUP_REMOVED lines=12> */
.L_x_1361:
[----:B------:R-:W0:Y:S01]  /*ae90*/  I2F.F64.S16 R4, R18 ;  /* 0x0000001200047312 */ /* 0x000e220000101c00 */
[----:B------:R-:W-:-:S05]  /*aea0*/  CS2R R6, SRZ ;  /* 0x0000000000067805 */ /* 0x000fca000001ff00 */
[----:B0-----:R0:W-:Y:S01]  /*aeb0*/  STG.E.128 desc[UR36][R8.64], R4 ;  /* 0x0000000408007986 */ /* 0x0011e2000c101d24 */
[----:B------:R-:W-:Y:S05]  /*aec0*/  BRA `(.L_x_1352) ;  /* 0x0000000800647947 */ /* 0x000fea0003800000 */
.L_x_1360:
        /* <DEDUP_REMOVED lines=21> */
.L_x_1365:
[----:B------:R-:W-:Y:S05]  /*b020*/  BSYNC B0 ;  /* 0x0000000000007941 */ /* 0x000fea0003800000 */
.L_x_1364:
[----:B------:R-:W-:-:S05]  /*b030*/  LOP3.LUT R5, R0, R5, RZ, 0xfc, !PT ;  /* 0x0000000500057212 */ /* 0x000fca00078efcff */
[----:B------:R0:W-:Y:S01]  /*b040*/  STG.E.U8 desc[UR36][R8.64], R5 ;  /* 0x0000000508007986 */ /* 0x0001e2000c101124 */
[----:B------:R-:W-:Y:S05]  /*b050*/  BRA `(.L_x_1352) ;  /* 0x0000000800007947 */ /* 0x000fea0003800000 */
.L_x_1363:
        /* <DEDUP_REMOVED lines=13> */
.L_x_1367:
[----:B------:R-:W-:Y:S01]  /*b130*/  IMAD.MOV.U32 R0, RZ, RZ, 0x7f ;  /* 0x0000007fff007424 */ /* 0x000fe200078e00ff */
[----:B------:R-:W-:-:S04]  /*b140*/  ISETP.GT.U32.AND P0, PT, R3, 0x7f800000, PT ;  /* 0x7f8000000300780c */ /* 0x000fc80003f04070 */
[----:B------:R-:W-:-:S09]  /*b150*/  SEL R0, R0, 0x7c, P0 ;  /* 0x0000007c00007807 */ /* 0x000fd20000000000 */
.L_x_1368:
[----:B------:R-:W-:Y:S05]  /*b160*/  BSYNC B0 ;  /* 0x0000000000007941 */ /* 0x000fea0003800000 */
.L_x_1366:
[----:B------:R-:W-:-:S04]  /*b170*/  LOP3.LUT R3, R5, 0x80000000, RZ, 0xc0, !PT ;  /* 0x8000000005037812 */ /* 0x000fc800078ec0ff */
[----:B------:R-:W-:-:S04]  /*b180*/  SHF.R.U32.HI R3, RZ, 0x18, R3 ;  /* 0x00000018ff037819 */ /* 0x000fc80000011603 */
[----:B------:R-:W-:-:S05]  /*b190*/  LOP3.LUT R3, R0, R3, RZ, 0xfc, !PT ;  /* 0x0000000300037212 */ /* 0x000fca00078efcff */
[----:B------:R0:W-:Y:S01]  /*b1a0*/  STG.E.U8 desc[UR36][R8.64], R3 ;  /* 0x0000000308007986 */ /* 0x0001e2000c101124 */
[----:B------:R-:W-:Y:S05]  /*b1b0*/  BRA `(.L_x_1352) ;  /* 0x0000000400a87947 */ /* 0x000fea0003800000 */
.L_x_1362:
[----:B------:R-:W0:Y:S02]  /*b1c0*/  I2F.S16 R0, R18 ;  /* 0x0000001200007306 */ /* 0x000e240000101400 */
[----:B0-----:R-:W-:-:S05]  /*b1d0*/  F2FP.BF16.F32.PACK_AB R0, RZ, R0 ;  /* 0x00000000ff00723e */ /* 0x001fca00000010ff */
[----:B------:R0:W-:Y:S01]  /*b1e0*/  STG.E.U16 desc[UR36][R8.64], R0 ;  /* 0x0000000008007986 */ /* 0x0001e2000c101524 */
[----:B------:R-:W-:Y:S05]  /*b1f0*/  BRA `(.L_x_1352) ;  /* 0x0000000400987947 */ /* 0x000fea0003800000 */
.L_x_1359:
        /* <DEDUP_REMOVED lines=10> */
.L_x_1371:
        /* <DEDUP_REMOVED lines=17> */
.L_x_1374:
[----:B------:R-:W-:-:S04]  /*b3b0*/  LOP3.LUT R3, R5, 0x80000000, RZ, 0xc0, !PT ;  /* 0x8000000005037812 */ /* 0x000fc800078ec0ff */
[----:B------:R-:W-:-:S04]  /*b3c0*/  SHF.R.U32.HI R3, RZ, 0x18, R3 ;  /* 0x00000018ff037819 */ /* 0x000fc80000011603 */
[----:B------:R-:W-:-:S04]  /*b3d0*/  LOP3.LUT R0, R0, R3, RZ, 0xfc, !PT ;  /* 0x0000000300007212 */ /* 0x000fc800078efcff */
[----:B------:R-:W-:-:S07]  /*b3e0*/  PRMT R4, R0, 0x7610, R4 ;  /* 0x0000761000047816 */ /* 0x000fce0000000004 */
.L_x_1373:
[----:B------:R-:W-:Y:S05]  /*b3f0*/  BSYNC B0 ;  /* 0x0000000000007941 */ /* 0x000fea0003800000 */
.L_x_1372:
[----:B------:R0:W-:Y:S01]  /*b400*/  STG.E.U8 desc[UR36][R8.64], R4 ;  /* 0x0000000408007986 */ /* 0x0001e2000c101124 */
[----:B------:R-:W-:Y:S05]  /*b410*/  BRA `(.L_x_1352) ;  /* 0x0000000400107947 */ /* 0x000fea0003800000 */
.L_x_1370:
        /* <DEDUP_REMOVED lines=17> */
.L_x_1377:
[----:B------:R-:W-:-:S04]  /*b530*/  LOP3.LUT R3, R5, 0x80000000, RZ, 0xc0, !PT ;  /* 0x8000000005037812 */ /* 0x000fc800078ec0ff */
[----:B------:R-:W-:-:S04]  /*b540*/  SHF.R.U32.HI R3, RZ, 0x18, R3 ;  /* 0x00000018ff037819 */ /* 0x000fc80000011603 */
[----:B------:R-:W-:-:S04]  /*b550*/  LOP3.LUT R0, R0, R3, RZ, 0xfc, !PT ;  /* 0x0000000300007212 */ /* 0x000fc800078efcff */
[----:B------:R-:W-:-:S07]  /*b560*/  PRMT R4, R0, 0x7610, R4 ;  /* 0x0000761000047816 */ /* 0x000fce0000000004 */
.L_x_1376:
[----:B------:R-:W-:Y:S05]  /*b570*/  BSYNC B0 ;  /* 0x0000000000007941 */ /* 0x000fea0003800000 */
.L_x_1375:
[----:B------:R0:W-:Y:S01]  /*b580*/  STG.E.U8 desc[UR36][R8.64], R4 ;  /* 0x0000000408007986 */ /* 0x0001e2000c101124 */
[----:B------:R-:W-:Y:S05]  /*b590*/  BRA `(.L_x_1352) ;  /* 0x0000000000b07947 */ /* 0x000fea0003800000 */
.L_x_1369:
        /* <DEDUP_REMOVED lines=22> */
.L_x_1351:
        /* <DEDUP_REMOVED lines=16> */
.L_x_1380:
[----:B------:R-:W-:Y:S05]  /*b800*/  BRA `(.L_x_1352) ;  /* 0x0000000000147947 */ /* 0x000fea0003800000 */
.L_x_1379:
[--C-:B------:R-:W-:Y:S01]  /*b810*/  SHF.R.S32.HI R5, RZ, 0x1f, R18.reuse ;  /* 0x0000001fff057819 */ /* 0x100fe20000011412 */
[----:B------:R-:W-:-:S05]  /*b820*/  IMAD.MOV.U32 R4, RZ, RZ, R18 ;  /* 0x000000ffff047224 */ /* 0x000fca00078e0012 */
[----:B------:R0:W-:Y:S01]  /*b830*/  STG.E.64 desc[UR36][R8.64], R4 ;  /* 0x0000000408007986 */ /* 0x0001e2000c101b24 */
[----:B------:R-:W-:Y:S05]  /*b840*/  BRA `(.L_x_1352) ;  /* 0x0000000000047947 */ /* 0x000fea0003800000 */
.L_x_1378:
[----:B------:R0:W-:Y:S02]  /*b850*/  STG.E desc[UR36][R8.64], R18 ;  /* 0x0000001208007986 */ /* 0x0001e4000c101924 */
.L_x_1352:
[----:B------:R-:W-:-:S07]  /*b860*/  VIADD R23, R23, 0x80 ;  /* 0x0000008017177836 */ /* 0x000fce0000000000 */
.L_x_1312:
[----:B------:R-:W-:Y:S05]  /*b870*/  BSYNC B6 ;  /* 0x0000000000067941 */ /* 0x000fea0003800000 */
.L_x_1311:
[----:B------:R-:W-:-:S13]  /*b880*/  ISETP.GE.AND P0, PT, R23, R16, PT ;  /* 0x000000101700720c */ /* 0x000fda0003f06270 */
[----:B------:R-:W-:Y:S05]  /*b890*/  @P0 EXIT ;  /* 0x000000000000094d */ /* 0x000fea0003800000 */
[----:B012---:R-:W0:Y:S01]  /*b8a0*/  LDC.64 R4, c[0x0][0x218] ;  /* 0x00008600ff047b82 */ /* 0x007e220000000a00 */
[----:B----4-:R-:W-:Y:S01]  /*b8b0*/  PRMT R0, R17, 0x9910, RZ ;  /* 0x0000991011007816 */ /* 0x010fe200000000ff */
[----:B------:R-:W-:Y:S01]  /*b8c0*/  IMAD R2, R2, 0x200, R23 ;  /* 0x0000020002027824 */ /* 0x000fe200078e0217 */
[----:B------:R-:W-:Y:S02]  /*b8d0*/  ULDC UR4, c[0x0][0x244] ;  /* 0x0000910000047ab9 */ /* 0x000fe40000000800 */
[----:B------:R-:W-:Y:S01]  /*b8e0*/  ISETP.GT.AND P1, PT, R0, 0x9, PT ;  /* 0x000000090000780c */ /* 0x000fe20003f24270 */
[----:B---3--:R-:W-:-:S05]  /*b8f0*/  IMAD R3, R2, UR4, RZ ;  /* 0x0000000402037c24 */ /* 0x008fca000f8e02ff */
        /* <DEDUP_REMOVED lines=13> */
.L_x_1384:
[----:B------:R-:W-:Y:S01]  /*b9d0*/  STG.E.U8 desc[UR36][R2.64], R22 ;  /* 0x0000001602007986 */ /* 0x000fe2000c101124 */
[----:B------:R-:W-:Y:S05]  /*b9e0*/  EXIT ;  /* 0x000000000000794d */ /* 0x000fea0003800000 */
.L_x_1383:
        /* <DEDUP_REMOVED lines=9> */
.L_x_1387:
[----:B------:R-:W-:Y:S01]  /*ba80*/  STG.E desc[UR36][R2.64], R22 ;  /* 0x0000001602007986 */ /* 0x000fe2000c101924 */
[----:B------:R-:W-:Y:S05]  /*ba90*/  EXIT ;  /* 0x000000000000794d */ /* 0x000fea0003800000 */
.L_x_1386:
[----:B------:R-:W-:Y:S01]  /*baa0*/  STG.E.U16 desc[UR36][R2.64], R22 ;  /* 0x0000001602007986 */ /* 0x000fe2000c101524 */
[----:B------:R-:W-:Y:S05]  /*bab0*/  EXIT ;  /* 0x000000000000794d */ /* 0x000fea0003800000 */
.L_x_1382:
        /* <DEDUP_REMOVED lines=9> */
.L_x_1389:
[----:B------:R-:W0:Y:S02]  /*bb50*/  I2F.S16 R0, R22 ;  /* 0x0000001600007306 */ /* 0x000e240000101400 */
[----:B0-----:R-:W-:-:S05]  /*bb60*/  F2FP.F16.F32.PACK_AB R0, RZ, R0 ;  /* 0x00000000ff00723e */ /* 0x001fca00000000ff */
[----:B------:R-:W-:Y:S01]  /*bb70*/  STG.E.U16 desc[UR36][R2.64], R0 ;  /* 0x0000000002007986 */ /* 0x000fe2000c101524 */
[----:B------:R-:W-:Y:S05]  /*bb80*/  EXIT ;  /* 0x000000000000794d */ /* 0x000fea0003800000 */
.L_x_1388:
        /* <DEDUP_REMOVED lines=10> */
.L_x_1391:
[----:B------:R-:W0:Y:S02]  /*bc30*/  I2F.S16 R22, R22 ;  /* 0x0000001600167306 */ /* 0x000e240000101400 */
[----:B0-----:R-:W-:-:S04]  /*bc40*/  F2FP.F16.F32.PACK_AB R5, RZ, R22 ;  /* 0x00000016ff05723e */ /* 0x001fc800000000ff */
[----:B------:R-:W-:-:S05]  /*bc50*/  PRMT R5, R5, 0x5410, RZ ;  /* 0x0000541005057816 */ /* 0x000fca00000000ff */
[----:B------:R-:W-:Y:S01]  /*bc60*/  STG.E desc[UR36][R2.64], R5 ;  /* 0x0000000502007986 */ /* 0x000fe2000c101924 */
[----:B------:R-:W-:Y:S05]  /*bc70*/  EXIT ;  /* 0x000000000000794d */ /* 0x000fea0003800000 */
.L_x_1390:
[----:B------:R-:W0:Y:S02]  /*bc80*/  I2F.F64.S16 R22, R22 ;  /* 0x0000001600167312 */ /* 0x000e240000101c00 */
[----:B0-----:R-:W-:Y:S01]  /*bc90*/  STG.E.64 desc[UR36][R2.64], R22 ;  /* 0x0000001602007986 */ /* 0x001fe2000c101b24 */
[----:B------:R-:W-:Y:S05]  /*bca0*/  EXIT ;  /* 0x000000000000794d */ /* 0x000fea0003800000 */
.L_x_1381:
        /* <DEDUP_REMOVED lines=12> */
.L_x_1394:
[----:B------:R-:W0:Y:S01]  /*bd70*/  I2F.F64.S16 R4, R22 ;  /* 0x0000001600047312 */ /* 0x000e220000101c00 */
[----:B------:R-:W-:-:S05]  /*bd80*/  CS2R R6, SRZ ;  /* 0x0000000000067805 */ /* 0x000fca000001ff00 */
[----:B0-----:R-:W-:Y:S01]  /*bd90*/  STG.E.128 desc[UR36][R2.64], R4 ;  /* 0x0000000402007986 */ /* 0x001fe2000c101d24 */
[----:B------:R-:W-:Y:S05]  /*bda0*/  EXIT ;  /* 0x000000000000794d */ /* 0x000fea0003800000 */
.L_x_1393:
        /* <DEDUP_REMOVED lines=21> */
.L_x_1398:
[----:B------:R-:W-:Y:S05]  /*bf00*/  BSYNC B0 ;  /* 0x0000000000007941 */ /* 0x000fea0003800000 */
.L_x_1397:
[----:B------:R-:W-:-:S05]  /*bf10*/  LOP3.LUT R5, R0, R5, RZ, 0xfc, !PT ;  /* 0x0000000500057212 */ /* 0x000fca00078efcff */
[----:B------:R-:W-:Y:S01]  /*bf20*/  STG.E.U8 desc[UR36][R2.64], R5 ;  /* 0x0000000502007986 */ /* 0x000fe2000c101124 */
[----:B------:R-:W-:Y:S05]  /*bf30*/  EXIT ;  /* 0x000000000000794d */ /* 0x000fea0003800000 */
.L_x_1396:
        /* <DEDUP_REMOVED lines=13> */
.L_x_1400:
[----:B------:R-:W-:Y:S01]  /*c010*/  IMAD.MOV.U32 R0, RZ, RZ, 0x7f ;  /* 0x0000007fff007424 */ /* 0x000fe200078e00ff */
[----:B------:R-:W-:-:S04]  /*c020*/  ISETP.GT.U32.AND P0, PT, R4, 0x7f800000, PT ;  /* 0x7f8000000400780c */ /* 0x000fc80003f04070 */
[----:B------:R-:W-:-:S09]  /*c030*/  SEL R0, R0, 0x7c, P0 ;  /* 0x0000007c00007807 */ /* 0x000fd20000000000 */
.L_x_1401:
[----:B------:R-:W-:Y:S05]  /*c040*/  BSYNC B0 ;  /* 0x0000000000007941 */ /* 0x000fea0003800000 */
.L_x_1399:
[----:B------:R-:W-:-:S04]  /*c050*/  LOP3.LUT R4, R5, 0x80000000, RZ, 0xc0, !PT ;  /* 0x8000000005047812 */ /* 0x000fc800078ec0ff */
[----:B------:R-:W-:-:S04]  /*c060*/  SHF.R.U32.HI R5, RZ, 0x18, R4 ;  /* 0x00000018ff057819 */ /* 0x000fc80000011604 */
[----:B------:R-:W-:-:S05]  /*c070*/  LOP3.LUT R5, R0, R5, RZ, 0xfc, !PT ;  /* 0x0000000500057212 */ /* 0x000fca00078efcff */
[----:B------:R-:W-:Y:S01]  /*c080*/  STG.E.U8 desc[UR36][R2.64], R5 ;  /* 0x0000000502007986 */ /* 0x000fe2000c101124 */
[----:B------:R-:W-:Y:S05]  /*c090*/  EXIT ;  /* 0x000000000000794d */ /* 0x000fea0003800000 */
.L_x_1395:
[----:B------:R-:W0:Y:S02]  /*c0a0*/  I2F.S16 R0, R22 ;  /* 0x0000001600007306 */ /* 0x000e240000101400 */
[----:B0-----:R-:W-:-:S05]  /*c0b0*/  F2FP.BF16.F32.PACK_AB R0, RZ, R0 ;  /* 0x00000000ff00723e */ /* 0x001fca00000010ff */
[----:B------:R-:W-:Y:S01]  /*c0c0*/  STG.E.U16 desc[UR36][R2.64], R0 ;  /* 0x0000000002007986 */ /* 0x000fe2000c101524 */
[----:B------:R-:W-:Y:S05]  /*c0d0*/  EXIT ;  /* 0x000000000000794d */ /* 0x000fea0003800000 */
.L_x_1392:
        /* <DEDUP_REMOVED lines=10> */
.L_x_1404:
        /* <DEDUP_REMOVED lines=17> */
.L_x_1407:
[----:B------:R-:W-:-:S04]  /*c290*/  LOP3.LUT R0, R7, 0x80000000, RZ, 0xc0, !PT ;  /* 0x8000000007007812 */ /* 0x000fc800078ec0ff */
[----:B------:R-:W-:-:S04]  /*c2a0*/  SHF.R.U32.HI R5, RZ, 0x18, R0 ;  /* 0x00000018ff057819 */ /* 0x000fc80000011600 */
[----:B------:R-:W-:-:S04]  /*c2b0*/  LOP3.LUT R4, R4, R5, RZ, 0xfc, !PT ;  /* 0x0000000504047212 */ /* 0x000fc800078efcff */
[----:B------:R-:W-:-:S07]  /*c2c0*/  PRMT R0, R4, 0x7610, R0 ;  /* 0x0000761004007816 */ /* 0x000fce0000000000 */
.L_x_1406:
[----:B------:R-:W-:Y:S05]  /*c2d0*/  BSYNC B0 ;  /* 0x0000000000007941 */ /* 0x000fea0003800000 */
.L_x_1405:
[----:B------:R-:W-:Y:S01]  /*c2e0*/  STG.E.U8 desc[UR36][R2.64], R0 ;  /* 0x0000000002007986 */ /* 0x000fe2000c101124 */
[----:B------:R-:W-:Y:S05]  /*c2f0*/  EXIT ;  /* 0x000000000000794d */ /* 0x000fea0003800000 */
.L_x_1403:
        /* <DEDUP_REMOVED lines=17> */
.L_x_1410:
[----:B------:R-:W-:-:S04]  /*c410*/  LOP3.LUT R0, R7, 0x80000000, RZ, 0xc0, !PT ;  /* 0x8000000007007812 */ /* 0x000fc800078ec0ff */
[----:B------:R-:W-:-:S04]  /*c420*/  SHF.R.U32.HI R5, RZ, 0x18, R0 ;  /* 0x00000018ff057819 */ /* 0x000fc80000011600 */
[----:B------:R-:W-:-:S04]  /*c430*/  LOP3.LUT R4, R4, R5, RZ, 0xfc, !PT ;  /* 0x0000000504047212 */ /* 0x000fc800078efcff */
[----:B------:R-:W-:-:S07]  /*c440*/  PRMT R0, R4, 0x7610, R0 ;  /* 0x0000761004007816 */ /* 0x000fce0000000000 */
.L_x_1409:
[----:B------:R-:W-:Y:S05]  /*c450*/  BSYNC B0 ;  /* 0x0000000000007941 */ /* 0x000fea0003800000 */
.L_x_1408:
[----:B------:R-:W-:Y:S01]  /*c460*/  STG.E.U8 desc[UR36][R2.64], R0 ;  /* 0x0000000002007986 */ /* 0x000fe2000c101124 */
[----:B------:R-:W-:Y:S05]  /*c470*/  EXIT ;  /* 0x000000000000794d */ /* 0x000fea0003800000 */
.L_x_1402:
        /* <DEDUP_REMOVED lines=22> */
.L_x_1385:
        /* <DEDUP_REMOVED lines=16> */
.L_x_1413:
[----:B------:R-:W-:Y:S05]  /*c6e0*/  EXIT ;  /* 0x000000000000794d */ /* 0x000fea0003800000 */
.L_x_1412:
[----:B------:R-:W-:-:S05]  /*c6f0*/  SHF.R.S32.HI R23, RZ, 0x1f, R22 ;  /* 0x0000001fff177819 */ /* 0x000fca0000011416 */
[----:B------:R-:W-:Y:S01]  /*c700*/  STG.E.64 desc[UR36][R2.64], R22 ;  /* 0x0000001602007986 */ /* 0x000fe2000c101b24 */
[----:B------:R-:W-:Y:S05]  /*c710*/  EXIT ;  /* 0x000000000000794d */ /* 0x000fea0003800000 */
.L_x_1411:
[----:B------:R-:W-:Y:S01]  /*c720*/  STG.E desc[UR36][R2.64], R22 ;  /* 0x0000001602007986 */ /* 0x000fe2000c101924 */
[----:B------:R-:W-:Y:S05]  /*c730*/  EXIT ;  /* 0x000000000000794d */ /* 0x000fea0003800000 */
.L_x_1414:
        /* <DEDUP_REMOVED lines=12> */
.L_x_43757:


//--------------------- .text._ZN2at6native18elementwise_kernelILi128ELi4EZNS0_22gpu_kernel_impl_nocastINS0_13BinaryFunctorIN3c108BFloat16ES5_bZZZNS0_23logical_xor_kernel_cudaERNS_14TensorIteratorEENKUlvE0_clEvENKUlvE8_clEvEUlS5_S5_E_EEEEvRNS_18TensorIteratorBaseERKT_EUliE_EEviT1_ --------------------------
	.section	.text._ZN2at6native18elementwise_kernelILi128ELi4EZNS0_22gpu_kernel_impl_nocastINS0_13BinaryFunctorIN3c108BFloat16ES5_bZZZNS0_23logical_xor_kernel_cudaERNS_14TensorIteratorEENKUlvE0_clEvENKUlvE8_clEvEUlS5_S5_E_EEEEvRNS_18TensorIteratorBaseERKT_EUliE_EEviT1_,"ax",@progbits
	.align	128
        .global         _ZN2at6native18elementwise_kernelILi128ELi4EZNS0_22gpu_kernel_impl_nocastINS0_13BinaryFunctorIN3c108BFloat16ES5_bZZZNS0_23logical_xor_kernel_cudaERNS_14TensorIteratorEENKUlvE0_clEvENKUlvE8_clEvEUlS5_S5_E_EEEEvRNS_18TensorIteratorBaseERKT_EUliE_EEviT1_
        .type           _ZN2at6native18elementwise_kernelILi128ELi4EZNS0_22gpu_kernel_impl_nocastINS0_13BinaryFunctorIN3c108BFloat16ES5_bZZZNS0_23logical_xor_kernel_cudaERNS_14TensorIteratorEENKUlvE0_clEvENKUlvE8_clEvEUlS5_S5_E_EEEEvRNS_18TensorIteratorBaseERKT_EUliE_EEviT1_,@function
        .size           _ZN2at6native18elementwise_kernelILi128ELi4EZNS0_22gpu_kernel_impl_nocastINS0_13BinaryFunctorIN3c108BFloat16ES5_bZZZNS0_23logical_xor_kernel_cudaERNS_14TensorIteratorEENKUlvE0_clEvENKUlvE8_clEvEUlS5_S5_E_EEEEvRNS_18TensorIteratorBaseERKT_EUliE_EEviT1_,(.L_x_43758 - _ZN2at6native18elementwise_kernelILi128ELi4EZNS0_22gpu_kernel_impl_nocastINS0_13BinaryFunctorIN3c108BFloat16ES5_bZZZNS0_23logical_xor_kernel_cudaERNS_14TensorIteratorEENKUlvE0_clEvENKUlvE8_clEvEUlS5_S5_E_EEEEvRNS_18TensorIteratorBaseERKT_EUliE_EEviT1_)
        .other          _ZN2at6native18elementwise_kernelILi128ELi4EZNS0_22gpu_kernel_impl_nocastINS0_13BinaryFunctorIN3c108BFloat16ES5_bZZZNS0_23logical_xor_kernel_cudaERNS_14TensorIteratorEENKUlvE0_clEvENKUlvE8_clEvEUlS5_S5_E_EEEEvRNS_18TensorIteratorBaseERKT_EUliE_EEviT1_,@"STO_CUDA_ENTRY STV_DEFAULT"
_ZN2at6native18elementwise_kernelILi128ELi4EZNS0_22gpu_kernel_impl_nocastINS0_13BinaryFunctorIN3c108BFloat16ES5_bZZZNS0_23logical_xor_kernel_cudaERNS_14TensorIteratorEENKUlvE0_clEvENKUlvE8_clEvEUlS5_S5_E_EEEEvRNS_18TensorIteratorBaseERKT_EUliE_EEviT1_:
.text._ZN2at6native18elementwise_kernelILi128ELi4EZNS0_22gpu_kernel_impl_nocastINS0_13BinaryFunctorIN3c108BFloat16ES5_bZZZNS0_23logical_xor_kernel_cudaERNS_14TensorIteratorEENKUlvE0_clEvENKUlvE8_clEvEUlS5_S5_E_EEEEvRNS_18TensorIteratorBaseERKT_EUliE_EEviT1_:
[----:B------:R-:W-:Y:S01]  /*0000*/  LDC R1, c[0x0][0x28] ;  /* 0x00000a00ff017b82 */ /* 0x000fe20000000800 */
[----:B------:R-:W0:Y:S01]  /*0010*/  S2R R3, SR_CTAID.X ;  /* 0x0000000000037919 */ /* 0x000e220000002500 */
[----:B------:R-:W-:Y:S01]  /*0020*/  ULDC UR6, c[0x0][0x210] ;  /* 0x0000840000067ab9 */ /* 0x000fe20000000800 */
[----:B------:R-:W-:Y:S01]  /*0030*/  ULDC.64 UR4, c[0x0][0x208] ;  /* 0x0000820000047ab9 */ /* 0x000fe20000000a00 */
[----:B------:R-:W-:Y:S01]  /*0040*/  BSSY B0, `(.L_x_1415) ;  /* 0x000017a000007945 */ /* 0x000fe20003800000 */
[----:B------:R-:W0:Y:S02]  /*0050*/  S2R R0, SR_TID.X ;  /* 0x0000000000007919 */ /* 0x000e240000002100 */
[----:B0-----:R-:W-:-:S04]  /*0060*/  LEA R3, R3, R0, 0x9 ;  /* 0x0000000003037211 */ /* 0x001fc800078e48ff */
[----:B------:R-:W-:-:S13]  /*0070*/  ISETP.GE.AND P0, PT, R3, UR6, PT ;  /* 0x0000000603007c0c */ /* 0x000fda000bf06270 */
[----:B------:R-:W-:Y:S05]  /*0080*/  @P0 BRA `(.L_x_1416) ;  /* 0x0000001400d40947 */ /* 0x000fea0003800000 */
[----:B------:R-:W0:Y:S01]  /*0090*/  LDC R10, c[0x0][0x218] ;  /* 0x00008600ff0a7b82 */ /* 0x000e220000000800 */
[----:B------:R-:W-:Y:S01]  /*00a0*/  HFMA2.MMA R0, -RZ, RZ, 0, 0 ;  /* 0x00000000ff007435 */ /* 0x000fe200000001ff */
[----:B------:R-:W-:Y:S01]  /*00b0*/  MOV R2, RZ ;  /* 0x000000ff00027202 */ /* 0x000fe20000000f00 */
[----:B------:R-:W-:Y:S01]  /*00c0*/  HFMA2.MMA R5, -RZ, RZ, 0, 0 ;  /* 0x00000000ff057435 */ /* 0x000fe200000001ff */
[----:B0-----:R-:W-:-:S13]  /*00d0*/  ISETP.NE.AND P0, PT, R10, RZ, PT ;  /* 0x000000ff0a00720c */ /* 0x001fda0003f05270 */
[----:B------:R-:W-:Y:S05]  /*00e0*/  @!P0 BRA `(.L_x_1417) ;  /* 0x0000001400708947 */ /* 0x000fea0003800000 */
[----:B------:R-:W-:Y:S01]  /*00f0*/  MOV R4, RZ ;  /* 0x000000ff00047202 */ /* 0x000fe20000000f00 */
[----:B------:R-:W-:Y:S01]  /*0100*/  ULDC.64 UR8, c[0x0][0x220] ;  /* 0x0000880000087ab9 */ /* 0x000fe20000000a00 */
[----:B------:R-:W-:Y:S01]  /*0110*/  MOV R5, R3 ;  /* 0x0000000300057202 */ /* 0x000fe20000000f00 */
[----:B------:R-:W-:Y:S01]  /*0120*/  ULDC UR7, c[0x0][0x21c] ;  /* 0x0000870000077ab9 */ /* 0x000fe20000000800 */
[----:B------:R-:W-:Y:S01]  /*0130*/  ISETP.NE.AND P0, PT, R10, 0x1, PT ;  /* 0x000000010a00780c */ /* 0x000fe20003f05270 */
[----:B------:R-:W-:-:S05]  /*0140*/  IMAD.HI.U32 R6, R3, UR8, R4 ;  /* 0x0000000803067c27 */ /* 0x000fca000f8e0004 */
[----:B------:R-:W-:Y:S01]  /*0150*/  SHF.R.U32.HI R7, RZ, UR9, R6 ;  /* 0x00000009ff077c19 */ /* 0x000fe20008011606 */
[----:B------:R-:W-:-:S03]  /*0160*/  ULDC.64 UR8, c[0x0][0x348] ;  /* 0x0000d20000087ab9 */ /* 0x000fc60000000a00 */
[----:B------:R-:W-:-:S05]  /*0170*/  IADD3 R0, -R7, RZ, RZ ;  /* 0x000000ff07007210 */ /* 0x000fca0007ffe1ff */
[----:B------:R-:W-:Y:S01]  /*0180*/  IMAD R0, R0, UR7, R3 ;  /* 0x0000000700007c24 */ /* 0x000fe2000f8e0203 */
[----:B------:R-:W-:-:S03]  /*0190*/  ULDC UR7, c[0x0][0x350] ;  /* 0x0000d40000077ab9 */ /* 0x000fc60000000800 */
[C---:B------:R-:W-:Y:S02]  /*01a0*/  IMAD R5, R0.reuse, UR8, RZ ;  /* 0x0000000800057c24 */ /* 0x040fe4000f8e02ff */
        /* <DEDUP_REMOVED lines=9> */
[----:B------:R-:W-:-:S03]  /*0240*/  ULDC UR7, c[0x0][0x354] ;  /* 0x0000d50000077ab9 */ /* 0x000fc60000000800 */
[----:B------:R-:W-:-:S05]  /*0250*/  IADD3 R6, -R9, RZ, RZ ;  /* 0x000000ff09067210 */ /* 0x000fca0007ffe1ff */
[----:B------:R-:W-:Y:S01]  /*0260*/  IMAD R7, R6, UR8, R7 ;  /* 0x0000000806077c24 */ /* 0x000fe2000f8e0207 */
[----:B------:R-:W-:-:S03]  /*0270*/  ULDC.64 UR8, c[0x0][0x358] ;  /* 0x0000d60000087ab9 */ /* 0x000fc60000000a00 */
[C---:B------:R-:W-:Y:S02]  /*0280*/  IMAD R5, R7.reuse, UR7, R5 ;  /* 0x0000000707057c24 */ /* 0x040fe4000f8e0205 */
        /* <DEDUP_REMOVED lines=11> */
[----:B------:R-:W-:Y:S01]  /*0340*/  IMAD R9, R8, UR7, R9 ;  /* 0x0000000708097c24 */ /* 0x000fe2000f8e0209 */
[----:B------:R-:W-:-:S03]  /*0350*/  ULDC UR7, c[0x0][0x368] ;  /* 0x0000da0000077ab9 */ /* 0x000fc60000000800 */
[C---:B------:R-:W-:Y:S02]  /*0360*/  IMAD R5, R9.reuse, UR8, R5 ;  /* 0x0000000809057c24 */ /* 0x040fe4000f8e0205 */
        /* <DEDUP_REMOVED lines=290> */
[----:B------:R-:W-:Y:S01]  /*1590*/  ULDC UR7, c[0x0][0x45c] ;  /* 0x0001170000077ab9 */ /* 0x000fe20000000800 */
[----:B------:R-:W-:Y:S02]  /*15a0*/  @P0 MOV R10, RZ ;  /* 0x000000ff000a0202 */ /* 0x000fe40000000f00 */
[----:B------:R-:W-:Y:S01]  /*15b0*/  IADD3 R6, -R11, RZ, RZ ;  /* 0x000000ff0b067210 */ /* 0x000fe20007ffe1ff */
[----:B------:R-:W1:Y:S04]  /*15c0*/  @P0 LDC R15, c[0x0][0x33c] ;  /* 0x0000cf00ff0f0b82 */ /* 0x000e680000000800 */
[----:B------:R-:W-:Y:S01]  /*15d0*/  IMAD R7, R6, UR8, R7 ;  /* 0x0000000806077c24 */ /* 0x000fe2000f8e0207 */
[----:B------:R-:W-:-:S03]  /*15e0*/  ULDC.64 UR8, c[0x0][0x460] ;  /* 0x0001180000087ab9 */ /* 0x000fc60000000a00 */
[----:B------:R-:W2:Y:S01]  /*15f0*/  @P0 LDC.64 R8, c[0x0][0x468] ;  /* 0x00011a00ff080b82 */ /* 0x000ea20000000a00 */
[C---:B------:R-:W-:Y:S02]  /*1600*/  IMAD R5, R7.reuse, UR7, R5 ;  /* 0x0000000707057c24 */ /* 0x040fe4000f8e0205 */
[C---:B------:R-:W-:Y:S02]  /*1610*/  IMAD R2, R7.reuse, UR8, R2 ;  /* 0x0000000807027c24 */ /* 0x040fe4000f8e0202 */
[----:B------:R-:W-:-:S03]  /*1620*/  IMAD R0, R7, UR9, R0 ;  /* 0x0000000907007c24 */ /* 0x000fc6000f8e0200 */
[----:B------:R-:W3:Y:S01]  /*1630*/  @P0 LDC R14, c[0x0][0x470] ;  /* 0x00011c00ff0e0b82 */ /* 0x000ee20000000800 */
[----:B0-----:R-:W-:-:S05]  /*1640*/  @P0 IMAD.HI.U32 R4, R11, R12, R10 ;  /* 0x0000000c0b040227 */ /* 0x001fca00078e000a */
[----:B------:R-:W-:-:S04]  /*1650*/  @P0 SHF.R.U32.HI R4, RZ, R13, R4 ;  /* 0x0000000dff040219 */ /* 0x000fc80000011604 */
[----:B------:R-:W-:-:S05]  /*1660*/  @P0 IADD3 R10, -R4, RZ, RZ ;  /* 0x000000ff040a0210 */ /* 0x000fca0007ffe1ff */
[----:B-1----:R-:W-:-:S04]  /*1670*/  @P0 IMAD R11, R10, R15, R11 ;  /* 0x0000000f0a0b0224 */ /* 0x002fc800078e020b */
[C---:B--2---:R-:W-:Y:S02]  /*1680*/  @P0 IMAD R5, R11.reuse, R8, R5 ;  /* 0x000000080b050224 */ /* 0x044fe400078e0205 */
[C---:B------:R-:W-:Y:S02]  /*1690*/  @P0 IMAD R2, R11.reuse, R9, R2 ;  /* 0x000000090b020224 */ /* 0x040fe400078e0202 */
[----:B---3--:R-:W-:-:S07]  /*16a0*/  @P0 IMAD R0, R11, R14, R0 ;  /* 0x0000000e0b000224 */ /* 0x008fce00078e0200 */
.L_x_1417:
[----:B------:R-:W-:Y:S01]  /*16b0*/  ULDC.64 UR8, c[0x0][0x480] ;  /* 0x0001200000087ab9 */ /* 0x000fe20000000a00 */
[----:B------:R-:W-:Y:S01]  /*16c0*/  ULDC.64 UR10, c[0x0][0x488] ;  /* 0x00012200000a7ab9 */ /* 0x000fe20000000a00 */
[----:B------:R-:W-:Y:S02]  /*16d0*/  IADD3 R6, P0, R2, UR8, RZ ;  /* 0x0000000802067c10 */ /* 0x000fe4000ff1e0ff */
[----:B------:R-:W-:Y:S02]  /*16e0*/  IADD3 R8, P1, R0, UR10, RZ ;  /* 0x0000000a00087c10 */ /* 0x000fe4000ff3e0ff */
[----:B------:R-:W-:Y:S01]  /*16f0*/  IADD3.X R7, RZ, UR9, RZ, P0, !PT ;  /* 0x00000009ff077c10 */ /* 0x000fe200087fe4ff */
[----:B------:R-:W-:Y:S01]  /*1700*/  ULDC.64 UR8, c[0x0][0x478] ;  /* 0x00011e0000087ab9 */ /* 0x000fe20000000a00 */
[----:B------:R-:W-:-:S03]  /*1710*/  IADD3.X R9, RZ, UR11, RZ, P1, !PT ;  /* 0x0000000bff097c10 */ /* 0x000fc60008ffe4ff */
[----:B------:R-:W2:Y:S04]  /*1720*/  LDG.E.U16 R6, desc[UR4][R6.64] ;  /* 0x0000000406067981 */ /* 0x000ea8000c1e1500 */
[----:B------:R-:W3:Y:S01]  /*1730*/  LDG.E.U16 R8, desc[UR4][R8.64] ;  /* 0x0000000408087981 */ /* 0x000ee2000c1e1500 */
[----:B------:R-:W-:Y:S02]  /*1740*/  IADD3 R4, P2, R5, UR8, RZ ;  /* 0x0000000805047c10 */ /* 0x000fe4000ff5e0ff */
[----:B------:R-:W-:Y:S02]  /*1750*/  IADD3 R3, R3, 0x80, RZ ;  /* 0x0000008003037810 */ /* 0x000fe40007ffe0ff */
[----:B------:R-:W-:Y:S02]  /*1760*/  IADD3.X R5, RZ, UR9, RZ, P2, !PT ;  /* 0x00000009ff057c10 */ /* 0x000fe400097fe4ff */
[----:B--2---:R-:W-:-:S02]  /*1770*/  SHF.L.U32 R0, R6, 0x10, RZ ;  /* 0x0000001006007819 */ /* 0x004fc400000006ff */
[----:B---3--:R-:W-:Y:S02]  /*1780*/  SHF.L.U32 R2, R8, 0x10, RZ ;  /* 0x0000001008027819 */ /* 0x008fe400000006ff */
[----:B------:R-:W-:Y:S02]  /*1790*/  FSETP.NEU.FTZ.AND P0, PT, R0, RZ, PT ;  /* 0x000000ff0000720b */ /* 0x000fe40003f1d000 */
[----:B------:R-:W-:-:S04]  /*17a0*/  FSETP.NEU.FTZ.AND P1, PT, R2, RZ, PT ;  /* 0x000000ff0200720b */ /* 0x000fc80003f3d000 */
[----:B------:R-:W-:-:S04]  /*17b0*/  PLOP3.LUT P0, PT, P0, P1, PT, 0x28, 0x0 ;  /* 0x000000000000781c */ /* 0x000fc80000702570 */
[----:B------:R-:W-:-:S05]  /*17c0*/  SEL R11, RZ, 0x1, !P0 ;  /* 0x00000001ff0b7807 */ /* 0x000fca0004000000 */
[----:B------:R0:W-:Y:S04]  /*17d0*/  STG.E.U8 desc[UR4][R4.64], R11 ;  /* 0x0000000b04007986 */ /* 0x0001e8000c101104 */
.L_x_1416:
[----:B------:R-:W-:Y:S05]  /*17e0*/  BSYNC B0 ;  /* 0x0000000000007941 */ /* 0x000fea0003800000 */
.L_x_1415:
[----:B------:R-:W-:Y:S01]  /*17f0*/  ISETP.GE.AND P0, PT, R3, UR6, PT ;  /* 0x0000000603007c0c */ /* 0x000fe2000bf06270 */
[----:B------:R-:W-:-:S12]  /*1800*/  BSSY B0, `(.L_x_1418) ;  /* 0x00002ec000007945 */ /* 0x000fd80003800000 */
[----:B------:R-:W-:Y:S05]  /*1810*/  @P0 BRA `(.L_x_1419) ;  /* 0x0000002c00a80947 */ /* 0x000fea0003800000 */
[----:B0-----:R-:W0:Y:S01]  /*1820*/  LDC R4, c[0x0][0x218] ;  /* 0x00008600ff047b82 */ /* 0x001e220000000800 */
[----:B------:R-:W-:Y:S01]  /*1830*/  HFMA2.MMA R0, -RZ, RZ, 0, 0 ;  /* 0x00000000ff007435 */ /* 0x000fe200000001ff */
[----:B------:R-:W-:Y:S01]  /*1840*/  MOV R2, RZ ;  /* 0x000000ff00027202 */ /* 0x000fe20000000f00 */
[----:B------:R-:W-:Y:S01]  /*1850*/  HFMA2.MMA R5, -RZ, RZ, 0, 0 ;  /* 0x00000000ff057435 */ /* 0x000fe200000001ff */
[----:B0-----:R-:W-:-:S13]  /*1860*/  ISETP.NE.AND P0, PT, R4, RZ, PT ;  /* 0x000000ff0400720c */ /* 0x001fda0003f05270 */
[----:B------:R-:W-:Y:S05]  /*1870*/  @!P0 BRA `(.L_x_1420) ;  /* 0x00000014006c8947 */ /* 0x000fea0003800000 */
        /* <DEDUP_REMOVED lines=347> */
.L_x_1420:
        /* <DEDUP_REMOVED lines=17> */
[----:B------:R-:W-:Y:S02]  /*2f40*/  SEL R11, RZ, 0x1, !P0 ;  /* 0x00000001ff0b7807 */ /* 0x000fe40004000000 */
[----:B------:R-:W-:-:S03]  /*2f50*/  ISETP.GE.AND P0, PT, R3, UR6, PT ;  /* 0x0000000603007c0c */ /* 0x000fc6000bf06270 */
[----:B------:R1:W-:Y:S10]  /*2f60*/  STG.E.U8 desc[UR4][R4.64], R11 ;  /* 0x0000000b04007986 */ /* 0x0003f4000c101104 */
[----:B------:R-:W-:Y:S05]  /*2f70*/  @P0 BRA `(.L_x_1419) ;  /* 0x0000001400d00947 */ /* 0x000fea0003800000 */
[----:B-1----:R-:W0:Y:S01]  /*2f80*/  LDC R4, c[0x0][0x218] ;  /* 0x00008600ff047b82 */ /* 0x002e220000000800 */
        /* <DEDUP_REMOVED lines=352> */
.L_x_1421:
        /* <DEDUP_REMOVED lines=19> */
.L_x_1419:
[----:B------:R-:W-:Y:S05]  /*46c0*/  BSYNC B0 ;  /* 0x0000000000007941 */ /* 0x000fea0003800000 */
.L_x_1418:
[----:B------:R-:W-:-:S13]  /*46d0*/  ISETP.GE.AND P0, PT, R3, UR6, PT ;  /* 0x0000000603007c0c */ /* 0x000fda000bf06270 */
[----:B------:R-:W-:Y:S05]  /*46e0*/  @P0 EXIT ;  /* 0x000000000000094d */ /* 0x000fea0003800000 */
[----:B012---:R-:W0:Y:S01]  /*46f0*/  LDC R4, c[0x0][0x218] ;  /* 0x00008600ff047b82 */ /* 0x007e220000000800 */
        /* <DEDUP_REMOVED lines=9> */
[----:B------:R-:W-:Y:S01]  /*4790*/  IMAD.HI.U32 R6, R3, UR6, R2 ;  /* 0x0000000603067c27 */ /* 0x000fe2000f8e0002 */
[----:B------:R-:W-:-:S04]  /*47a0*/  ULDC UR6, c[0x0][0x21c] ;  /* 0x0000870000067ab9 */ /* 0x000fc80000000800 */
[----:B------:R-:W-:-:S04]  /*47b0*/  SHF.R.U32.HI R7, RZ, UR7, R6 ;  /* 0x00000007ff077c19 */ /* 0x000fc80008011606 */
[----:B------:R-:W-:-:S05]  /*47c0*/  IADD3 R0, -R7, RZ, RZ ;  /* 0x000000ff07007210 */ /* 0x000fca0007ffe1ff */
[----:B------:R-:W-:Y:S01]  /*47d0*/  IMAD R0, R0, UR6, R3 ;  /* 0x0000000600007c24 */ /* 0x000fe2000f8e0203 */
[----:B------:R-:W-:-:S03]  /*47e0*/  ULDC.64 UR6, c[0x0][0x348] ;  /* 0x0000d20000067ab9 */ /* 0x000fc60000000a00 */
        /* <DEDUP_REMOVED lines=22> */
[----:B------:R-:W-:Y:S01]  /*4950*/  IMAD.HI.U32 R6, R9, UR6, R8 ;  /* 0x0000000609067c27 */ /* 0x000fe2000f8e0008 */
[----:B------:R-:W-:-:S04]  /*4960*/  ULDC UR6, c[0x0][0x234] ;  /* 0x00008d0000067ab9 */ /* 0x000fc80000000800 */
[----:B------:R-:W-:-:S04]  /*4970*/  SHF.R.U32.HI R7, RZ, UR7, R6 ;  /* 0x00000007ff077c19 */ /* 0x000fc80008011606 */
        /* <DEDUP_REMOVED lines=312> */
.L_x_1422:
        /* <DEDUP_REMOVED lines=9> */
[----:B--2---:R-:W-:Y:S02]  /*5d90*/  SHF.L.U32 R0, R2, 0x10, RZ ;  /* 0x0000001002007819 */ /* 0x004fe400000006ff */
[----:B---3--:R-:W-:Y:S02]  /*5da0*/  SHF.L.U32 R4, R6, 0x10, RZ ;  /* 0x0000001006047819 */ /* 0x008fe400000006ff */
[----:B------:R-:W-:Y:S02]  /*5db0*/  FSETP.NEU.FTZ.AND P0, PT, R0, RZ, PT ;  /* 0x000000ff0000720b */ /* 0x000fe40003f1d000 */
[----:B------:R-:W-:-:S02]  /*5dc0*/  FSETP.NEU.FTZ.AND P1, PT, R4, RZ, PT ;  /* 0x000000ff0400720b */ /* 0x000fc40003f3d000 */
[----:B------:R-:W-:Y:S02]  /*5dd0*/  IADD3 R4, P2, R5, UR6, RZ ;  /* 0x0000000605047c10 */ /* 0x000fe4000ff5e0ff */
[----:B------:R-:W-:Y:S02]  /*5de0*/  PLOP3.LUT P0, PT, P0, P1, PT, 0x28, 0x0 ;  /* 0x000000000000781c */ /* 0x000fe40000702570 */
[----:B------:R-:W-:Y:S02]  /*5df0*/  IADD3.X R5, RZ, UR7, RZ, P2, !PT ;  /* 0x00000007ff057c10 */ /* 0x000fe400097fe4ff */
[----:B------:R-:W-:-:S05]  /*5e00*/  SEL R9, RZ, 0x1, !P0 ;  /* 0x00000001ff097807 */ /* 0x000fca0004000000 */
[----:B------:R-:W-:Y:S01]  /*5e10*/  STG.E.U8 desc[UR4][R4.64], R9 ;  /* 0x0000000904007986 */ /* 0x000fe2000c101104 */
[----:B------:R-:W-:Y:S05]  /*5e20*/  EXIT ;  /* 0x000000000000794d */ /* 0x000fea0003800000 */
.L_x_1423:
        /* <DEDUP_REMOVED lines=13> */
.L_x_43758:


//--------------------- .text._ZN2at6native27unrolled_elementwise_kernelINS0_13BinaryFunctorIN3c108BFloat16ES4_bZZZNS0_23logical_xor_kernel_cudaERNS_14TensorIteratorEENKUlvE0_clEvENKUlvE8_clEvEUlS4_S4_E_EESt5arrayIPcLm3EELi4E23TrivialOffsetCalculatorILi2EjESE_ILi1EjENS0_6memory15LoadWithoutCastENSH_16StoreWithoutCastEEEviT_T0_T2_T3_T4_T5_ --------------------------
	.section	.text._ZN2at6native27unrolled_elementwise_kernelINS0_13BinaryFunctorIN3c108BFloat16ES4_bZZZNS0_23logical_xor_kernel_cudaERNS_14TensorIteratorEENKUlvE0_clEvENKUlvE8_clEvEUlS4_S4_E_EESt5arrayIPcLm3EELi4E23TrivialOffsetCalculatorILi2EjESE_ILi1EjENS0_6memory15LoadWithoutCastENSH_16StoreWithoutCastEEEviT_T0_T2_T3_T4_T5_,"ax",@progbits
	.align	128
        .global         _ZN2at6native27unrolled_elementwise_kernelINS0_13BinaryFunctorIN3c108BFloat16ES4_bZZZNS0_23logical_xor_kernel_cudaERNS_14TensorIteratorEENKUlvE0_clEvENKUlvE8_clEvEUlS4_S4_E_EESt5arrayIPcLm3EELi4E23TrivialOffsetCalculatorILi2EjESE_ILi1EjENS0_6memory15LoadWithoutCastENSH_16StoreWithoutCastEEEviT_T0_T2_T3_T4_T5_
        .type           _ZN2at6native27unrolled_elementwise_kernelINS0_13BinaryFunctorIN3c108BFloat16ES4_bZZZNS0_23logical_xor_kernel_cudaERNS_14TensorIteratorEENKUlvE0_clEvENKUlvE8_clEvEUlS4_S4_E_EESt5arrayIPcLm3EELi4E23TrivialOffsetCalculatorILi2EjESE_ILi1EjENS0_6memory15LoadWithoutCastENSH_16StoreWithoutCastEEEviT_T0_T2_T3_T4_T5_,@function
        .size           _ZN2at6native27unrolled_elementwise_kernelINS0_13BinaryFunctorIN3c108BFloat16ES4_bZZZNS0_23logical_xor_kernel_cudaERNS_14TensorIteratorEENKUlvE0_clEvENKUlvE8_clEvEUlS4_S4_E_EESt5arrayIPcLm3EELi4E23TrivialOffsetCalculatorILi2EjESE_ILi1EjENS0_6memory15LoadWithoutCastENSH_16StoreWithoutCastEEEviT_T0_T2_T3_T4_T5_,(.L_x_43759 - _ZN2at6native27unrolled_elementwise_kernelINS0_13BinaryFunctorIN3c108BFloat16ES4_bZZZNS0_23logical_xor_kernel_cudaERNS_14TensorIteratorEENKUlvE0_clEvENKUlvE8_clEvEUlS4_S4_E_EESt5arrayIPcLm3EELi4E23TrivialOffsetCalculatorILi2EjESE_ILi1EjENS0_6memory15LoadWithoutCastENSH_16StoreWithoutCastEEEviT_T0_T2_T3_T4_T5_)
        .other          _ZN2at6native27unrolled_elementwise_kernelINS0_13BinaryFunctorIN3c108BFloat16ES4_bZZZNS0_23logical_xor_kernel_cudaERNS_14TensorIteratorEENKUlvE0_clEvENKUlvE8_clEvEUlS4_S4_E_EESt5arrayIPcLm3EELi4E23TrivialOffsetCalculatorILi2EjESE_ILi1EjENS0_6memory15LoadWithoutCastENSH_16StoreWithoutCastEEEviT_T0_T2_T3_T4_T5_,@"STO_CUDA_ENTRY STV_DEFAULT"
_ZN2at6native27unrolled_elementwise_kernelINS0_13BinaryFunctorIN3c108BFloat16ES4_bZZZNS0_23logical_xor_kernel_cudaERNS_14TensorIteratorEENKUlvE0_clEvENKUlvE8_clEvEUlS4_S4_E_EESt5arrayIPcLm3EELi4E23TrivialOffsetCalculatorILi2EjESE_ILi1EjENS0_6memory15LoadWithoutCastENSH_16StoreWithoutCastEEEviT_T0_T2_T3_T4_T5_:
.text._ZN2at6native27unrolled_elementwise_kernelINS0_13BinaryFunctorIN3c108BFloat16ES4_bZZZNS0_23logical_xor_kernel_cudaERNS_14TensorIteratorEENKUlvE0_clEvENKUlvE8_clEvEUlS4_S4_E_EESt5arrayIPcLm3EELi4E23TrivialOffsetCalculatorILi2EjESE_ILi1EjENS0_6memory15LoadWithoutCastENSH_16StoreWithoutCastEEEviT_T0_T2_T3_T4_T5_:
[----:B------:R-:W-:Y:S01]  /*0000*/  LDC R1, c[0x0][0x28] ;  /* 0x00000a00ff017b82 */ /* 0x000fe20000000800 */
[----:B------:R-:W0:Y:S07]  /*0010*/  S2R R0, SR_CTAID.X ;  /* 0x0000000000007919 */ /* 0x000e2e0000002500 */
[----:B------:R-:W0:Y:S01]  /*0020*/  LDC R3, c[0x0][0x210] ;  /* 0x00008400ff037b82 */ /* 0x000e220000000800 */
[----:B------:R-:W-:Y:S01]  /*0030*/  PRMT R17, RZ, 0x7610, R17 ;  /* 0x00007610ff117816 */ /* 0x000fe20000000011 */
        /* <DEDUP_REMOVED lines=8> */
[C---:B------:R-:W-:Y:S02]  /*00c0*/  ISETP.GE.AND P0, PT, R13.reuse, R12, PT ;  /* 0x0000000c0d00720c */ /* 0x040fe40003f06270 */
[----:B------:R-:W1:Y:S11]  /*00d0*/  @!P2 LDC.64 R10, c[0x0][0x228] ;  /* 0x00008a00ff0aab82 */ /* 0x000e760000000a00 */
[----:B------:R-:W-:Y:S01]  /*00e0*/  @!P0 IMAD R27, R0, 0x200, R13 ;  /* 0x00000200001b8824 */ /* 0x000fe200078e020d */
[----:B------:R-:W2:Y:S01]  /*00f0*/  @!P0 LDC.64 R8, c[0x0][0x220] ;  /* 0x00008800ff088b82 */ /* 0x000ea20000000a00 */
[----:B------:R-:W-:Y:S01]  /*0100*/  @!P0 VIADD R13, R13, 0x80 ;  /* 0x000000800d0d8836 */ /* 0x000fe20000000000 */
[----:B------:R-:W-:Y:S01]  /*0110*/  PRMT R18, RZ, 0x7610, R18 ;  /* 0x00007610ff127816 */ /* 0x000fe20000000012 */
[----:B0-----:R-:W-:-:S03]  /*0120*/  @!P2 IMAD.WIDE.U32 R22, R25, 0x2, R20 ;  /* 0x000000021916a825 */ /* 0x001fc600078e0014 */
[----:B------:R-:W-:Y:S02]  /*0130*/  ISETP.GE.AND P3, PT, R13, R12, PT ;  /* 0x0000000c0d00720c */ /* 0x000fe40003f66270 */
[----:B------:R-:W0:Y:S01]  /*0140*/  @!P0 LDC.64 R6, c[0x0][0x228] ;  /* 0x00008a00ff068b82 */ /* 0x000e220000000a00 */
[----:B------:R3:W4:Y:S01]  /*0150*/  @!P2 LDG.E.U16 R17, desc[UR4][R22.64] ;  /* 0x000000041611a981 */ /* 0x000722000c1e1500 */
[----:B-1----:R-:W-:-:S05]  /*0160*/  @!P2 IMAD.WIDE.U32 R10, R25, 0x2, R10 ;  /* 0x00000002190aa825 */ /* 0x002fca00078e000a */
[----:B------:R-:W4:Y:S04]  /*0170*/  @!P2 LDG.E.U16 R18, desc[UR4][R10.64] ;  /* 0x000000040a12a981 */ /* 0x000f28000c1e1500 */
[----:B------:R-:W1:Y:S08]  /*0180*/  @!P3 LDC.64 R4, c[0x0][0x220] ;  /* 0x00008800ff04bb82 */ /* 0x000e700000000a00 */
[----:B------:R-:W3:Y:S01]  /*0190*/  @!P3 LDC.64 R2, c[0x0][0x228] ;  /* 0x00008a00ff02bb82 */ /* 0x000ee20000000a00 */
[----:B------:R-:W-:Y:S01]  /*01a0*/  PRMT R21, RZ, 0x7610, R21 ;  /* 0x00007610ff157816 */ /* 0x000fe20000000015 */
[----:B--2---:R-:W-:Y:S01]  /*01b0*/  @!P0 IMAD.WIDE.U32 R8, R27, 0x2, R8 ;  /* 0x000000021b088825 */ /* 0x004fe200078e0008 */
[----:B------:R-:W-:-:S03]  /*01c0*/  PRMT R20, RZ, 0x7610, R20 ;  /* 0x00007610ff147816 */ /* 0x000fc60000000014 */
[----:B0-----:R-:W-:Y:S01]  /*01d0*/  @!P0 IMAD.WIDE.U32 R6, R27, 0x2, R6 ;  /* 0x000000021b068825 */ /* 0x001fe200078e0006 */
[----:B------:R-:W-:Y:S01]  /*01e0*/  PRMT R26, RZ, 0x7610, R26 ;  /* 0x00007610ff1a7816 */ /* 0x000fe2000000001a */
[----:B------:R-:W2:Y:S02]  /*01f0*/  @!P0 LDG.E.U16 R21, desc[UR4][R8.64] ;  /* 0x0000000408158981 */ /* 0x000ea4000c1e1500 */
[----:B------:R-:W-:Y:S01]  /*0200*/  @!P3 IMAD R25, R0, 0x200, R13 ;  /* 0x000002000019b824 */ /* 0x000fe200078e020d */
[----:B------:R-:W-:Y:S01]  /*0210*/  PRMT R27, RZ, 0x7610, R27 ;  /* 0x00007610ff1b7816 */ /* 0x000fe2000000001b */
[----:B------:R-:W2:Y:S02]  /*0220*/  @!P0 LDG.E.U16 R20, desc[UR4][R6.64] ;  /* 0x0000000406148981 */ /* 0x000ea4000c1e1500 */
[----:B-1----:R-:W-:-:S05]  /*0230*/  @!P3 IMAD.WIDE.U32 R4, R25, 0x2, R4 ;  /* 0x000000021904b825 */ /* 0x002fca00078e0004 */
[----:B------:R0:W2:Y:S01]  /*0240*/  @!P3 LDG.E.U16 R26, desc[UR4][R4.64] ;  /* 0x00000004041ab981 */ /* 0x0000a2000c1e1500 */
[----:B---3--:R-:W-:-:S05]  /*0250*/  @!P3 IMAD.WIDE.U32 R22, R25, 0x2, R2 ;  /* 0x000000021916b825 */ /* 0x008fca00078e0002 */
[----:B------:R-:W3:Y:S01]  /*0260*/  @!P3 LDG.E.U16 R27, desc[UR4][R22.64] ;  /* 0x00000004161bb981 */ /* 0x000ee2000c1e1500 */
[----:B------:R-:W-:Y:S01]  /*0270*/  @!P3 VIADD R13, R13, 0x80 ;  /* 0x000000800d0db836 */ /* 0x000fe20000000000 */
[----:B0-----:R-:W0:Y:S04]  /*0280*/  @!P2 LDC.64 R4, c[0x0][0x218] ;  /* 0x00008600ff04ab82 */ /* 0x001e280000000a00 */
[----:B------:R-:W-:-:S13]  /*0290*/  ISETP.GE.AND P1, PT, R13, R12, PT ;  /* 0x0000000c0d00720c */ /* 0x000fda0003f26270 */
[----:B------:R-:W1:Y:S08]  /*02a0*/  @!P1 LDC.64 R2, c[0x0][0x228] ;  /* 0x00008a00ff029b82 */ /* 0x000e700000000a00 */
[----:B------:R-:W0:Y:S01]  /*02b0*/  @!P1 LDC.64 R24, c[0x0][0x220] ;  /* 0x00008800ff189b82 */ /* 0x000e220000000a00 */
[----:B------:R-:W-:Y:S01]  /*02c0*/  @!P1 IMAD R11, R0, 0x200, R13 ;  /* 0x00000200000b9824 */ /* 0x000fe200078e020d */
[----:B------:R-:W-:-:S02]  /*02d0*/  PRMT R6, RZ, 0x7610, R6 ;  /* 0x00007610ff067816 */ /* 0x000fc40000000006 */
[----:B------:R-:W-:Y:S01]  /*02e0*/  PRMT R8, RZ, 0x7610, R8 ;  /* 0x00007610ff087816 */ /* 0x000fe20000000008 */
[C---:B------:R-:W-:Y:S02]  /*02f0*/  VIADD R9, R19.reuse, 0x80 ;  /* 0x0000008013097836 */ /* 0x040fe40000000000 */
[----:B------:R-:W-:Y:S02]  /*0300*/  VIADD R7, R19, 0x100 ;  /* 0x0000010013077836 */ /* 0x000fe40000000000 */
[----:B-1----:R-:W-:-:S04]  /*0310*/  @!P1 IMAD.WIDE.U32 R2, R11, 0x2, R2 ;  /* 0x000000020b029825 */ /* 0x002fc800078e0002 */
[----:B0-----:R-:W-:Y:S01]  /*0320*/  @!P1 IMAD.WIDE.U32 R24, R11, 0x2, R24 ;  /* 0x000000020b189825 */ /* 0x001fe200078e0018 */
[----:B------:R0:W5:Y:S01]  /*0330*/  @!P1 LDG.E.U16 R6, desc[UR4][R2.64] ;  /* 0x0000000402069981 */ /* 0x000162000c1e1500 */
[----:B------:R-:W-:-:S03]  /*0340*/  ISETP.GE.AND P3, PT, R9, R12, PT ;  /* 0x0000000c0900720c */ /* 0x000fc60003f66270 */
[----:B------:R1:W5:Y:S01]  /*0350*/  @!P1 LDG.E.U16 R8, desc[UR4][R24.64] ;  /* 0x0000000418089981 */ /* 0x000362000c1e1500 */
[----:B0-----:R-:W-:-:S04]  /*0360*/  @!P2 LEA R3, R0, R19, 0x9 ;  /* 0x000000130003a211 */ /* 0x001fc800078e48ff */
[----:B------:R-:W-:Y:S02]  /*0370*/  @!P2 IADD3 R4, P6, R3, R4, RZ ;  /* 0x000000040304a210 */ /* 0x000fe40007fde0ff */
[----:B------:R-:W-:-:S03]  /*0380*/  ISETP.GE.AND P4, PT, R7, R12, PT ;  /* 0x0000000c0700720c */ /* 0x000fc60003f86270 */
[----:B------:R-:W-:Y:S02]  /*0390*/  @!P2 IMAD.X R5, RZ, RZ, R5, P6 ;  /* 0x000000ffff05a224 */ /* 0x000fe400030e0605 */
[----:B------:R-:W-:Y:S02]  /*03a0*/  VIADD R3, R19, 0x180 ;  /* 0x0000018013037836 */ /* 0x000fe40000000000 */
[----:B------:R-:W-:-:S05]  /*03b0*/  @!P2 IMAD.MOV.U32 R19, RZ, RZ, R9 ;  /* 0x000000ffff13a224 */ /* 0x000fca00078e0009 */
[----:B------:R-:W-:Y:S01]  /*03c0*/  ISETP.GE.AND P6, PT, R19, R12, PT ;  /* 0x0000000c1300720c */ /* 0x000fe20003fc6270 */
[----:B------:R-:W-:Y:S01]  /*03d0*/  BSSY B0, `(.L_x_1424) ;  /* 0x0000022000007945 */ /* 0x000fe20003800000 */
[----:B----4-:R-:W-:Y:S02]  /*03e0*/  @!P2 IMAD.U32 R17, R17, 0x10000, RZ ;  /* 0x000100001111a824 */ /* 0x010fe400078e00ff */
[----:B------:R-:W-:-:S03]  /*03f0*/  @!P2 IMAD.U32 R18, R18, 0x10000, RZ ;  /* 0x000100001212a824 */ /* 0x000fc600078e00ff */
[----:B------:R-:W-:Y:S02]  /*0400*/  @!P2 FSETP.NEU.FTZ.AND P1, PT, R17, RZ, PT ;  /* 0x000000ff1100a20b */ /* 0x000fe40003f3d000 */
[----:B------:R-:W-:-:S04]  /*0410*/  @!P2 FSETP.NEU.FTZ.AND P5, PT, R18, RZ, PT ;  /* 0x000000ff1200a20b */ /* 0x000fc80003fbd000 */
[----:B------:R-:W-:-:S04]  /*0420*/  @!P2 PLOP3.LUT P1, PT, P1, P5, PT, 0x28, 0x0 ;  /* 0x000000000000a81c */ /* 0x000fc80000f2a570 */
[----:B------:R-:W-:-:S05]  /*0430*/  @!P2 SEL R16, RZ, 0x1, !P1 ;  /* 0x00000001ff10a807 */ /* 0x000fca0004800000 */
[----:B------:R1:W-:Y:S01]  /*0440*/  @!P2 STG.E.U8 desc[UR4][R4.64], R16 ;  /* 0x000000100400a986 */ /* 0x0003e2000c101104 */
[----:B--2---:R-:W-:Y:S02]  /*0450*/  @!P3 IMAD.U32 R21, R21, 0x10000, RZ ;  /* 0x000100001515b824 */ /* 0x004fe400078e00ff */
[----:B------:R-:W-:-:S03]  /*0460*/  @!P3 IMAD.U32 R20, R20, 0x10000, RZ ;  /* 0x000100001414b824 */ /* 0x000fc600078e00ff */
[----:B------:R-:W-:Y:S02]  /*0470*/  @!P3 FSETP.NEU.FTZ.AND P0, PT, R21, RZ, PT ;  /* 0x000000ff1500b20b */ /* 0x000fe40003f1d000 */
[----:B------:R-:W-:Y:S01]  /*0480*/  @!P3 FSETP.NEU.FTZ.AND P5, PT, R20, RZ, PT ;  /* 0x000000ff1400b20b */ /* 0x000fe20003fbd000 */
[----:B------:R-:W-:-:S03]  /*0490*/  @!P4 IMAD.U32 R26, R26, 0x10000, RZ ;  /* 0x000100001a1ac824 */ /* 0x000fc600078e00ff */
[----:B------:R-:W-:Y:S01]  /*04a0*/  @!P3 PLOP3.LUT P0, PT, P0, P5, PT, 0x28, 0x0 ;  /* 0x000000000000b81c */ /* 0x000fe2000070a570 */
[----:B---3--:R-:W-:Y:S01]  /*04b0*/  @!P4 IMAD.U32 R27, R27, 0x10000, RZ ;  /* 0x000100001b1bc824 */ /* 0x008fe200078e00ff */
[----:B------:R-:W-:-:S04]  /*04c0*/  @!P4 FSETP.NEU.FTZ.AND P1, PT, R26, RZ, PT ;  /* 0x000000ff1a00c20b */ /* 0x000fc80003f3d000 */
[----:B------:R-:W-:-:S04]  /*04d0*/  @!P4 FSETP.NEU.FTZ.AND P5, PT, R27, RZ, PT ;  /* 0x000000ff1b00c20b */ /* 0x000fc80003fbd000 */
[----:B------:R-:W-:Y:S02]  /*04e0*/  @!P4 PLOP3.LUT P1, PT, P1, P5, PT, 0x28, 0x0 ;  /* 0x000000000000c81c */ /* 0x000fe40000f2a570 */
[----:B------:R-:W-:Y:S02]  /*04f0*/  ISETP.GE.AND P5, PT, R3, R12, PT ;  /* 0x0000000c0300720c */ /* 0x000fe40003fa6270 */
[----:B------:R-:W-:Y:S02]  /*0500*/  @!P3 SEL R14, RZ, 0x1, !P0 ;  /* 0x00000001ff0eb807 */ /* 0x000fe40004000000 */
[----:B------:R-:W-:Y:S01]  /*0510*/  @!P4 SEL R15, RZ, 0x1, !P1 ;  /* 0x00000001ff0fc807 */ /* 0x000fe20004800000 */
[----:B-1----:R-:W-:Y:S08]  /*0520*/  @P6 BRA `(.L_x_1425) ;  /* 0x0000000000306947 */ /* 0x002ff00003800000 */
        /* <DEDUP_REMOVED lines=12> */
.L_x_1425:
[----:B------:R-:W-:Y:S05]  /*05f0*/  BSYNC B0 ;  /* 0x0000000000007941 */ /* 0x000fea0003800000 */
.L_x_1424:
[----:B------:R-:W-:Y:S01]  /*0600*/  ISETP.GE.AND P1, PT, R19, R12, PT ;  /* 0x0000000c1300720c */ /* 0x000fe20003f26270 */
[----:B-----5:R-:W-:Y:S02]  /*0610*/  @!P5 IMAD.U32 R8, R8, 0x10000, RZ ;  /* 0x000100000808d824 */ /* 0x020fe400078e00ff */
[----:B------:R-:W-:-:S03]  /*0620*/  @!P5 IMAD.U32 R6, R6, 0x10000, RZ ;  /* 0x000100000606d824 */ /* 0x000fc600078e00ff */
[----:B------:R-:W-:-:S07]  /*0630*/  @!P5 FSETP.NEU.FTZ.AND P0, PT, R8, RZ, PT ;  /* 0x000000ff0800d20b */ /* 0x000fce0003f1d000 */
[----:B------:R-:W-:Y:S06]  /*0640*/  @P1 EXIT ;  /* 0x000000000000194d */ /* 0x000fec0003800000 */
[----:B------:R-:W-:Y:S01]  /*0650*/  IMAD R0, R0, 0x200, R19 ;  /* 0x0000020000007824 */ /* 0x000fe200078e0213 */
[----:B------:R-:W-:Y:S01]  /*0660*/  @!P5 FSETP.NEU.FTZ.AND P1, PT, R6, RZ, PT ;  /* 0x000000ff0600d20b */ /* 0x000fe20003f3d000 */
[----:B------:R-:W-:-:S03]  /*0670*/  ULDC.64 UR6, c[0x0][0x218] ;  /* 0x0000860000067ab9 */ /* 0x000fc60000000a00 */
[----:B0-----:R-:W-:Y:S02]  /*0680*/  IADD3 R2, P2, R0, UR6, RZ ;  /* 0x0000000600027c10 */ /* 0x001fe4000ff5e0ff */
[----:B------:R-:W-:-:S03]  /*0690*/  @!P5 PLOP3.LUT P0, PT, P0, P1, PT, 0x28, 0x0 ;  /* 0x000000000000d81c */ /* 0x000fc60000702570 */
[----:B------:R-:W-:Y:S01]  /*06a0*/  IMAD.X R3, RZ, RZ, UR7, P2 ;  /* 0x00000007ff037e24 */ /* 0x000fe200090e06ff */
[----:B------:R-:W-:-:S05]  /*06b0*/  @!P5 SEL R5, RZ, 0x1, !P0 ;  /* 0x00000001ff05d807 */ /* 0x000fca0004000000 */
[----:B------:R-:W-:Y:S01]  /*06c0*/  STG.E.U8 desc[UR4][R2.64], R5 ;  /* 0x0000000502007986 */ /* 0x000fe2000c101104 */
[----:B------:R-:W-:Y:S05]  /*06d0*/  EXIT ;  /* 0x000000000000794d */ /* 0x000fea0003800000 */
.L_x_1426:
        /* <DEDUP_REMOVED lines=10> */
.L_x_43759:


//--------------------- .text._ZN2at6native29vectorized_elementwise_kernelILi2ENS0_13BinaryFunctorIN3c108BFloat16ES4_bZZZNS0_23logical_xor_kernel_cudaERNS_14TensorIteratorEENKUlvE0_clEvENKUlvE8_clEvEUlS4_S4_E_EESt5arrayIPcLm3EEEEviT0_T1_ --------------------------
	.section	.text._ZN2at6native29vectorized_elementwise_kernelILi2ENS0_13BinaryFunctorIN3c108BFloat16ES4_bZZZNS0_23logical_xor_kernel_cudaERNS_14TensorIteratorEENKUlvE0_clEvENKUlvE8_clEvEUlS4_S4_E_EESt5arrayIPcLm3EEEEviT0_T1_,"ax",@progbits
	.align	128
        .global         _ZN2at6native29vectorized_elementwise_kernelILi2ENS0_13BinaryFunctorIN3c108BFloat16ES4_bZZZNS0_23logical_xor_kernel_cudaERNS_14TensorIteratorEENKUlvE0_clEvENKUlvE8_clEvEUlS4_S4_E_EESt5arrayIPcLm3EEEEviT0_T1_
        .type           _ZN2at6native29vectorized_elementwise_kernelILi2ENS0_13BinaryFunctorIN3c108BFloat16ES4_bZZZNS0_23logical_xor_kernel_cudaERNS_14TensorIteratorEENKUlvE0_clEvENKUlvE8_clEvEUlS4_S4_E_EESt5arrayIPcLm3EEEEviT0_T1_,@function
        .size           _ZN2at6native29vectorized_elementwise_kernelILi2ENS0_13BinaryFunctorIN3c108BFloat16ES4_bZZZNS0_23logical_xor_kernel_cudaERNS_14TensorIteratorEENKUlvE0_clEvENKUlvE8_clEvEUlS4_S4_E_EESt5arrayIPcLm3EEEEviT0_T1_,(.L_x_43760 - _ZN2at6native29vectorized_elementwise_kernelILi2ENS0_13BinaryFunctorIN3c108BFloat16ES4_bZZZNS0_23logical_xor_kernel_cudaERNS_14TensorIteratorEENKUlvE0_clEvENKUlvE8_clEvEUlS4_S4_E_EESt5arrayIPcLm3EEEEviT0_T1_)
        .other          _ZN2at6native29vectorized_elementwise_kernelILi2ENS0_13BinaryFunctorIN3c108BFloat16ES4_bZZZNS0_23logical_xor_kernel_cudaERNS_14TensorIteratorEENKUlvE0_clEvENKUlvE8_clEvEUlS4_S4_E_EESt5arrayIPcLm3EEEEviT0_T1_,@"STO_CUDA_ENTRY STV_DEFAULT"
_ZN2at6native29vectorized_elementwise_kernelILi2ENS0_13BinaryFunctorIN3c108BFloat16ES4_bZZZNS0_23logical_xor_kernel_cudaERNS_14TensorIteratorEENKUlvE0_clEvENKUlvE8_clEvEUlS4_S4_E_EESt5arrayIPcLm3EEEEviT0_T1_:
.text._ZN2at6native29vectorized_elementwise_kernelILi2ENS0_13BinaryFunctorIN3c108BFloat16ES4_bZZZNS0_23logical_xor_kernel_cudaERNS_14TensorIteratorEENKUlvE0_clEvENKUlvE8_clEvEUlS4_S4_E_EESt5arrayIPcLm3EEEEviT0_T1_:
[----:B------:R-:W-:Y:S01]  /*0000*/  LDC R1, c[0x0][0x28] ;  /* 0x00000a00ff017b82 */ /* 0x000fe20000000800 */
[----:B------:R-:W0:Y:S01]  /*0010*/  S2R R0, SR_CTAID.X ;  /* 0x0000000000007919 */ /* 0x000e220000002500 */
[----:B------:R-:W-:Y:S01]  /*0020*/  ULDC UR4, c[0x0][0x210] ;  /* 0x0000840000047ab9 */ /* 0x000fe20000000800 */
[----:B0-----:R-:W-:-:S05]  /*0030*/  IMAD.SHL.U32 R0, R0, 0x400, RZ ;  /* 0x0000040000007824 */ /* 0x001fca00078e00ff */
[----:B------:R-:W-:Y:S01]  /*0040*/  IADD3 R2, -R0, UR4, RZ ;  /* 0x0000000400027c10 */ /* 0x000fe2000fffe1ff */
[----:B------:R-:W-:-:S03]  /*0050*/  ULDC.64 UR4, c[0x0][0x208] ;  /* 0x0000820000047ab9 */ /* 0x000fc60000000a00 */
[----:B------:R-:W-:-:S13]  /*0060*/  ISETP.GE.U32.AND P0, PT, R2, 0x400, PT ;  /* 0x000004000200780c */ /* 0x000fda0003f06070 */
[----:B------:R-:W-:Y:S05]  /*0070*/  @!P0 BRA `(.L_x_1427) ;  /* 0x0000000400508947 */ /* 0x000fea0003800000 */
[----:B------:R-:W0:Y:S01]  /*0080*/  S2R R2, SR_TID.X ;  /* 0x0000000000027919 */ /* 0x000e220000002100 */
[----:B------:R-:W1:Y:S01]  /*0090*/  LDC.64 R4, c[0x0][0x220] ;  /* 0x00008800ff047b82 */ /* 0x000e620000000a00 */
[----:B------:R-:W-:-:S07]  /*00a0*/  ULDC.64 UR6, c[0x0][0x218] ;  /* 0x0000860000067ab9 */ /* 0x000fce0000000a00 */
[----:B------:R-:W2:Y:S01]  /*00b0*/  LDC.64 R8, c[0x0][0x228] ;  /* 0x00008a00ff087b82 */ /* 0x000ea20000000a00 */
[----:B-1----:R-:W-:-:S04]  /*00c0*/  IMAD.WIDE R4, R0, 0x2, R4 ;  /* 0x0000000200047825 */ /* 0x002fc800078e0204 */
[----:B0-----:R-:W-:-:S04]  /*00d0*/  IMAD.WIDE.U32 R6, R2, 0x4, R4 ;  /* 0x0000000402067825 */ /* 0x001fc800078e0004 */
[----:B--2---:R-:W-:Y:S01]  /*00e0*/  IMAD.WIDE R8, R0, 0x2, R8 ;  /* 0x0000000200087825 */ /* 0x004fe200078e0208 */
[----:B------:R-:W2:Y:S04]  /*00f0*/  LDG.E R14, desc[UR4][R6.64+0x200] ;  /* 0x00020004060e7981 */ /* 0x000ea8000c1e1900 */
[----:B------:R-:W3:Y:S01]  /*0100*/  LDG.E R12, desc[UR4][R6.64] ;  /* 0x00000004060c7981 */ /* 0x000ee2000c1e1900 */
[----:B------:R-:W-:-:S03]  /*0110*/  IMAD.WIDE.U32 R8, R2, 0x4, R8 ;  /* 0x0000000402087825 */ /* 0x000fc600078e0008 */
[----:B------:R-:W4:Y:S04]  /*0120*/  LDG.E R15, desc[UR4][R6.64+0x400] ;  /* 0x00040004060f7981 */ /* 0x000f28000c1e1900 */
[----:B------:R-:W5:Y:S04]  /*0130*/  LDG.E R16, desc[UR4][R8.64] ;  /* 0x0000000408107981 */ /* 0x000f68000c1e1900 */
[----:B------:R-:W4:Y:S04]  /*0140*/  LDG.E R17, desc[UR4][R8.64+0x200] ;  /* 0x0002000408117981 */ /* 0x000f28000c1e1900 */
[----:B------:R2:W4:Y:S04]  /*0150*/  LDG.E R3, desc[UR4][R6.64+0x600] ;  /* 0x0006000406037981 */ /* 0x000528000c1e1900 */
[----:B------:R-:W4:Y:S04]  /*0160*/  LDG.E R5, desc[UR4][R8.64+0x400] ;  /* 0x0004000408057981 */ /* 0x000f28000c1e1900 */
[----:B------:R0:W4:Y:S01]  /*0170*/  LDG.E R4, desc[UR4][R8.64+0x600] ;  /* 0x0006000408047981 */ /* 0x000122000c1e1900 */
[----:B--2---:R-:W-:-:S02]  /*0180*/  PRMT R6, R14, 0x7632, R6 ;  /* 0x000076320e067816 */ /* 0x004fc40000000006 */
[----:B---3--:R-:W-:Y:S01]  /*0190*/  PRMT R10, R12, 0x7632, R10 ;  /* 0x000076320c0a7816 */ /* 0x008fe2000000000a */
[----:B------:R-:W-:Y:S02]  /*01a0*/  IMAD.U32 R7, R14, 0x10000, RZ ;  /* 0x000100000e077824 */ /* 0x000fe400078e00ff */
[----:B0-----:R-:W-:Y:S02]  /*01b0*/  IMAD.U32 R8, R6, 0x10000, RZ ;  /* 0x0001000006087824 */ /* 0x001fe400078e00ff */
[----:B------:R-:W-:Y:S01]  /*01c0*/  IMAD.U32 R13, R10, 0x10000, RZ ;  /* 0x000100000a0d7824 */ /* 0x000fe200078e00ff */
[----:B-----5:R-:W-:Y:S01]  /*01d0*/  PRMT R11, R16, 0x7632, R11 ;  /* 0x00007632100b7816 */ /* 0x020fe2000000000b */
[----:B------:R-:W-:Y:S02]  /*01e0*/  IMAD.U32 R12, R12, 0x10000, RZ ;  /* 0x000100000c0c7824 */ /* 0x000fe400078e00ff */
[----:B------:R-:W-:Y:S01]  /*01f0*/  IMAD.U32 R10, R16, 0x10000, RZ ;  /* 0x00010000100a7824 */ /* 0x000fe200078e00ff */
[----:B----4-:R-:W-:Y:S01]  /*0200*/  PRMT R6, R17, 0x7632, R6 ;  /* 0x0000763211067816 */ /* 0x010fe20000000006 */
[----:B------:R-:W-:Y:S01]  /*0210*/  IMAD.U32 R11, R11, 0x10000, RZ ;  /* 0x000100000b0b7824 */ /* 0x000fe200078e00ff */
[----:B------:R-:W-:Y:S01]  /*0220*/  FSETP.NEU.FTZ.AND P5, PT, R7, RZ, PT ;  /* 0x000000ff0700720b */ /* 0x000fe20003fbd000 */
[----:B------:R-:W-:Y:S01]  /*0230*/  IMAD.U32 R9, R17, 0x10000, RZ ;  /* 0x0001000011097824 */ /* 0x000fe200078e00ff */
[----:B------:R-:W-:Y:S01]  /*0240*/  FSETP.NEU.FTZ.AND P3, PT, R12, RZ, PT ;  /* 0x000000ff0c00720b */ /* 0x000fe20003f7d000 */
[----:B------:R-:W-:Y:S01]  /*0250*/  IMAD.U32 R7, R6, 0x10000, RZ ;  /* 0x0001000006077824 */ /* 0x000fe200078e00ff */
[----:B------:R-:W-:-:S02]  /*0260*/  FSETP.NEU.FTZ.AND P6, PT, R10, RZ, PT ;  /* 0x000000ff0a00720b */ /* 0x000fc40003fdd000 */
[C---:B------:R-:W-:Y:S02]  /*0270*/  PRMT R6, R15.reuse, 0x7632, R6 ;  /* 0x000076320f067816 */ /* 0x040fe40000000006 */
[----:B------:R-:W-:Y:S01]  /*0280*/  FSETP.NEU.FTZ.AND P1, PT, R8, RZ, PT ;  /* 0x000000ff0800720b */ /* 0x000fe20003f3d000 */
[----:B------:R-:W-:Y:S01]  /*0290*/  IMAD.U32 R8, R15, 0x10000, RZ ;  /* 0x000100000f087824 */ /* 0x000fe200078e00ff */
[----:B------:R-:W-:Y:S02]  /*02a0*/  FSETP.NEU.FTZ.AND P2, PT, R13, RZ, PT ;  /* 0x000000ff0d00720b */ /* 0x000fe40003f5d000 */
[----:B------:R-:W-:Y:S01]  /*02b0*/  FSETP.NEU.FTZ.AND P4, PT, R11, RZ, PT ;  /* 0x000000ff0b00720b */ /* 0x000fe20003f9d000 */
[----:B------:R-:W-:Y:S01]  /*02c0*/  IMAD.U32 R6, R6, 0x10000, RZ ;  /* 0x0001000006067824 */ /* 0x000fe200078e00ff */
[----:B------:R-:W-:Y:S02]  /*02d0*/  FSETP.NEU.FTZ.AND P0, PT, R9, RZ, PT ;  /* 0x000000ff0900720b */ /* 0x000fe40003f1d000 */
[----:B------:R-:W-:-:S02]  /*02e0*/  PLOP3.LUT P3, PT, P3, P6, PT, 0x28, 0x0 ;  /* 0x000000000000781c */ /* 0x000fc40001f6c570 */
[----:B------:R-:W-:Y:S01]  /*02f0*/  FSETP.NEU.FTZ.AND P6, PT, R7, RZ, PT ;  /* 0x000000ff0700720b */ /* 0x000fe20003fdd000 */
[----:B------:R-:W-:Y:S01]  /*0300*/  IMAD.U32 R7, R3, 0x10000, RZ ;  /* 0x0001000003077824 */ /* 0x000fe200078e00ff */
[----:B------:R-:W-:Y:S02]  /*0310*/  PLOP3.LUT P2, PT, P2, P4, PT, 0x28, 0x0 ;  /* 0x000000000000781c */ /* 0x000fe40001748570 */
[C---:B------:R-:W-:Y:S01]  /*0320*/  PRMT R3, R5.reuse, 0x7632, R3 ;  /* 0x0000763205037816 */ /* 0x040fe20000000003 */
[----:B------:R-:W-:Y:S01]  /*0330*/  IMAD.U32 R5, R5, 0x10000, RZ ;  /* 0x0001000005057824 */ /* 0x000fe200078e00ff */
[----:B------:R-:W-:Y:S02]  /*0340*/  FSETP.NEU.FTZ.AND P4, PT, R8, RZ, PT ;  /* 0x000000ff0800720b */ /* 0x000fe40003f9d000 */
[----:B------:R-:W-:Y:S02]  /*0350*/  PLOP3.LUT P5, PT, P5, P0, PT, 0x28, 0x0 ;  /* 0x000000000000781c */ /* 0x000fe40002fa0570 */
[----:B------:R-:W-:-:S02]  /*0360*/  SEL R8, RZ, 0x1, !P3 ;  /* 0x00000001ff087807 */ /* 0x000fc40005800000 */
[----:B------:R-:W-:Y:S02]  /*0370*/  FSETP.NEU.FTZ.AND P3, PT, R6, RZ, PT ;  /* 0x000000ff0600720b */ /* 0x000fe40003f7d000 */
[----:B------:R-:W-:Y:S02]  /*0380*/  PLOP3.LUT P1, PT, P1, P6, PT, 0x28, 0x0 ;  /* 0x000000000000781c */ /* 0x000fe40000f2c570 */
[----:B------:R-:W-:Y:S02]  /*0390*/  IADD3 R6, P6, R0, UR6, RZ ;  /* 0x0000000600067c10 */ /* 0x000fe4000ffde0ff */
[----:B------:R-:W-:Y:S01]  /*03a0*/  SEL R0, RZ, 0x1, !P5 ;  /* 0x00000001ff007807 */ /* 0x000fe20006800000 */
[----:B------:R-:W-:Y:S01]  /*03b0*/  IMAD.U32 R9, R3, 0x10000, RZ ;  /* 0x0001000003097824 */ /* 0x000fe200078e00ff */
[----:B------:R-:W-:Y:S01]  /*03c0*/  FSETP.NEU.FTZ.AND P5, PT, R5, RZ, PT ;  /* 0x000000ff0500720b */ /* 0x000fe20003fbd000 */
[----:B------:R-:W-:Y:S01]  /*03d0*/  IMAD.U32 R5, R4, 0x10000, RZ ;  /* 0x0001000004057824 */ /* 0x000fe200078e00ff */
[----:B------:R-:W-:-:S02]  /*03e0*/  PRMT R3, R3, 0x7632, R3 ;  /* 0x0000763203037816 */ /* 0x000fc40000000003 */
[----:B------:R-:W-:Y:S02]  /*03f0*/  PRMT R4, R4, 0x7632, R4 ;  /* 0x0000763204047816 */ /* 0x000fe40000000004 */
[----:B------:R-:W-:Y:S01]  /*0400*/  FSETP.NEU.FTZ.AND P0, PT, R7, RZ, PT ;  /* 0x000000ff0700720b */ /* 0x000fe20003f1d000 */
[----:B------:R-:W-:Y:S01]  /*0410*/  IMAD.X R7, RZ, RZ, UR7, P6 ;  /* 0x00000007ff077e24 */ /* 0x000fe2000b0e06ff */
[----:B------:R-:W-:Y:S01]  /*0420*/  PLOP3.LUT P5, PT, P4, P5, PT, 0x28, 0x0 ;  /* 0x000000000000781c */ /* 0x000fe200027aa570 */
[----:B------:R-:W-:Y:S01]  /*0430*/  IMAD.U32 R3, R3, 0x10000, RZ ;  /* 0x0001000003037824 */ /* 0x000fe200078e00ff */
[----:B------:R-:W-:Y:S01]  /*0440*/  FSETP.NEU.FTZ.AND P4, PT, R5, RZ, PT ;  /* 0x000000ff0500720b */ /* 0x000fe20003f9d000 */
[----:B------:R-:W-:Y:S01]  /*0450*/  IMAD.U32 R5, R4, 0x10000, RZ ;  /* 0x0001000004057824 */ /* 0x000fe200078e00ff */
[----:B------:R-:W-:Y:S02]  /*0460*/  FSETP.NEU.FTZ.AND P6, PT, R9, RZ, PT ;  /* 0x000000ff0900720b */ /* 0x000fe40003fdd000 */
[----:B------:R-:W-:-:S02]  /*0470*/  SEL R4, RZ, 0x1, !P5 ;  /* 0x00000001ff047807 */ /* 0x000fc40006800000 */
[----:B------:R-:W-:Y:S02]  /*0480*/  PLOP3.LUT P3, PT, P3, P6, PT, 0x28, 0x0 ;  /* 0x000000000000781c */ /* 0x000fe40001f6c570 */
[----:B------:R-:W-:Y:S02]  /*0490*/  FSETP.NEU.FTZ.AND P6, PT, R3, RZ, PT ;  /* 0x000000ff0300720b */ /* 0x000fe40003fdd000 */
[----:B------:R-:W-:Y:S02]  /*04a0*/  FSETP.NEU.FTZ.AND P5, PT, R5, RZ, PT ;  /* 0x000000ff0500720b */ /* 0x000fe40003fbd000 */
[----:B------:R-:W-:Y:S02]  /*04b0*/  PLOP3.LUT P0, PT, P0, P4, PT, 0x28, 0x0 ;  /* 0x000000000000781c */ /* 0x000fe40000708570 */
[----:B------:R-:W-:Y:S01]  /*04c0*/  PLOP3.LUT P5, PT, P6, P5, PT, 0x28, 0x0 ;  /* 0x000000000000781c */ /* 0x000fe200037aa570 */
[----:B------:R-:W-:Y:S01]  /*04d0*/  IMAD.WIDE R6, R2, 0x2, R6 ;  /* 0x0000000202067825 */ /* 0x000fe200078e0206 */
[----:B------:R-:W-:-:S02]  /*04e0*/  SEL R2, RZ, 0x1, !P0 ;  /* 0x00000001ff027807 */ /* 0x000fc40004000000 */
[----:B------:R-:W-:Y:S02]  /*04f0*/  SEL R3, RZ, 0x1, !P2 ;  /* 0x00000001ff037807 */ /* 0x000fe40005000000 */
[----:B------:R-:W-:Y:S02]  /*0500*/  SEL R5, RZ, 0x1, !P1 ;  /* 0x00000001ff057807 */ /* 0x000fe40004800000 */
[----:B------:R-:W-:Y:S02]  /*0510*/  SEL R9, RZ, 0x1, !P3 ;  /* 0x00000001ff097807 */ /* 0x000fe40005800000 */
[----:B------:R-:W-:Y:S02]  /*0520*/  SEL R11, RZ, 0x1, !P5 ;  /* 0x00000001ff0b7807 */ /* 0x000fe40006800000 */
[----:B------:R-:W-:Y:S02]  /*0530*/  PRMT R3, R3, 0x7604, R8 ;  /* 0x0000760403037816 */ /* 0x000fe40000000008 */
[----:B------:R-:W-:-:S02]  /*0540*/  PRMT R5, R5, 0x7604, R0 ;  /* 0x0000760405057816 */ /* 0x000fc40000000000 */
[----:B------:R-:W-:Y:S02]  /*0550*/  PRMT R9, R9, 0x7604, R4 ;  /* 0x0000760409097816 */ /* 0x000fe40000000004 */
[----:B------:R-:W-:Y:S01]  /*0560*/  PRMT R11, R11, 0x7604, R2 ;  /* 0x000076040b0b7816 */ /* 0x000fe20000000002 */
[----:B------:R-:W-:Y:S04]  /*0570*/  STG.E.U16 desc[UR4][R6.64], R3 ;  /* 0x0000000306007986 */ /* 0x000fe8000c101504 */
[----:B------:R-:W-:Y:S04]  /*0580*/  STG.E.U16 desc[UR4][R6.64+0x100], R5 ;  /* 0x0001000506007986 */ /* 0x000fe8000c101504 */
[----:B------:R-:W-:Y:S04]  /*0590*/  STG.E.U16 desc[UR4][R6.64+0x200], R9 ;  /* 0x0002000906007986 */ /* 0x000fe8000c101504 */
[----:B------:R-:W-:Y:S01]  /*05a0*/  STG.E.U16 desc[UR4][R6.64+0x300], R11 ;  /* 0x0003000b06007986 */ /* 0x000fe2000c101504 */
[----:B------:R-:W-:Y:S05]  /*05b0*/  EXIT ;  /* 0x000000000000794d */ /* 0x000fea0003800000 */
.L_x_1427:
[----:B------:R-:W0:Y:S01]  /*05c0*/  S2R R29, SR_TID.X ;  /* 0x00000000001d7919 */ /* 0x000e220000002100 */
[----:B------:R-:W-:Y:S02]  /*05d0*/  PRMT R18, RZ, 0x7610, R18 ;  /* 0x00007610ff127816 */ /* 0x000fe40000000012 */
[----:B0-----:R-:W-:-:S13]  /*05e0*/  ISETP.GE.AND P4, PT, R29, R2, PT ;  /* 0x000000021d00720c */ /* 0x001fda0003f86270 */
[----:B------:R-:W0:Y:S01]  /*05f0*/  @!P4 LDC.64 R14, c[0x0][0x220] ;  /* 0x00008800ff0ecb82 */ /* 0x000e220000000a00 */
[----:B------:R-:W-:-:S07]  /*0600*/  @!P4 IMAD.IADD R23, R0, 0x1, R29 ;  /* 0x000000010017c824 */ /* 0x000fce00078e021d */
[----:B------:R-:W1:Y:S01]  /*0610*/  @!P4 LDC.64 R12, c[0x0][0x228] ;  /* 0x00008a00ff0ccb82 */ /* 0x000e620000000a00 */
[----:B0-----:R-:W-:-:S05]  /*0620*/  @!P4 IMAD.WIDE.U32 R14, R23, 0x2, R14 ;  /* 0x00000002170ec825 */ /* 0x001fca00078e000e */
[----:B------:R-:W2:Y:S01]  /*0630*/  @!P4 LDG.E.U16 R18, desc[UR4][R14.64] ;  /* 0x000000040e12c981 */ /* 0x000ea2000c1e1500 */
[----:B------:R-:W-:Y:S01]  /*0640*/  PRMT R21, RZ, 0x7610, R21 ;  /* 0x00007610ff157816 */ /* 0x000fe20000000015 */
[----:B-1----:R-:W-:-:S05]  /*0650*/  @!P4 IMAD.WIDE.U32 R22, R23, 0x2, R12 ;  /* 0x000000021716c825 */ /* 0x002fca00078e000c */
[----:B------:R0:W3:Y:S01]  /*0660*/  @!P4 LDG.E.U16 R21, desc[UR4][R22.64] ;  /* 0x000000041615c981 */ /* 0x0000e2000c1e1500 */
[----:B------:R-:W-:-:S05]  /*0670*/  @!P4 VIADD R29, R29, 0x80 ;  /* 0x000000801d1dc836 */ /* 0x000fca0000000000 */
[----:B------:R-:W-:Y:S02]  /*0680*/  ISETP.GE.AND P0, PT, R29, R2, PT ;  /* 0x000000021d00720c */ /* 0x000fe40003f06270 */
[----:B0-----:R-:W-:-:S11]  /*0690*/  PRMT R23, RZ, 0x7610, R23 ;  /* 0x00007610ff177816 */ /* 0x001fd60000000017 */
[----:B------:R-:W-:Y:S01]  /*06a0*/  @!P0 IMAD.IADD R19, R0, 0x1, R29 ;  /* 0x0000000100138824 */ /* 0x000fe200078e021d */
[----:B------:R-:W0:Y:S01]  /*06b0*/  @!P0 LDC.64 R16, c[0x0][0x228] ;  /* 0x00008a00ff108b82 */ /* 0x000e220000000a00 */
[----:B------:R-:W-:-:S05]  /*06c0*/  @!P0 VIADD R29, R29, 0x80 ;  /* 0x000000801d1d8836 */ /* 0x000fca0000000000 */
[C---:B------:R-:W-:Y:S02]  /*06d0*/  ISETP.GE.AND P1, PT, R29.reuse, R2, PT ;  /* 0x000000021d00720c */ /* 0x040fe40003f26270 */
[----:B------:R-:W1:Y:S11]  /*06e0*/  @!P0 LDC.64 R12, c[0x0][0x220] ;  /* 0x00008800ff0c8b82 */ /* 0x000e760000000a00 */
[----:B------:R-:W-:Y:S01]  /*06f0*/  @!P1 IMAD.IADD R10, R0, 0x1, R29 ;  /* 0x00000001000a9824 */ /* 0x000fe200078e021d */
[----:B------:R-:W4:Y:S01]  /*0700*/  @!P1 LDC.64 R26, c[0x0][0x228] ;  /* 0x00008a00ff1a9b82 */ /* 0x000f220000000a00 */
[----:B------:R-:W-:-:S05]  /*0710*/  @!P1 VIADD R29, R29, 0x80 ;  /* 0x000000801d1d9836 */ /* 0x000fca0000000000 */
[----:B------:R-:W-:Y:S01]  /*0720*/  ISETP.GE.AND P2, PT, R29, R2, PT ;  /* 0x000000021d00720c */ /* 0x000fe20003f46270 */
[C---:B0-----:R-:W-:Y:S01]  /*0730*/  @!P0 IMAD.WIDE.U32 R16, R19.reuse, 0x2, R16 ;  /* 0x0000000213108825 */ /* 0x041fe200078e0010 */
[----:B------:R-:W-:Y:S01]  /*0740*/  PRMT R22, RZ, 0x7610, R22 ;  /* 0x00007610ff167816 */ /* 0x000fe20000000016 */
[----:B------:R-:W0:Y:S02]  /*0750*/  @!P1 LDC.64 R14, c[0x0][0x220] ;  /* 0x00008800ff0e9b82 */ /* 0x000e240000000a00 */
[----:B-1----:R-:W-:-:S03]  /*0760*/  @!P0 IMAD.WIDE.U32 R12, R19, 0x2, R12 ;  /* 0x00000002130c8825 */ /* 0x002fc600078e000c */
[----:B------:R1:W5:Y:S04]  /*0770*/  @!P0 LDG.E.U16 R22, desc[UR4][R16.64] ;  /* 0x0000000410168981 */ /* 0x000368000c1e1500 */
[----:B------:R4:W5:Y:S01]  /*0780*/  @!P0 LDG.E.U16 R23, desc[UR4][R12.64] ;  /* 0x000000040c178981 */ /* 0x000962000c1e1500 */
[----:B------:R-:W-:Y:S02]  /*0790*/  @!P2 IMAD.IADD R19, R0, 0x1, R29 ;  /* 0x000000010013a824 */ /* 0x000fe400078e021d */
[----:B------:R-:W-:Y:S01]  /*07a0*/  @!P2 VIADD R29, R29, 0x80 ;  /* 0x000000801d1da836 */ /* 0x000fe20000000000 */
[----:B-1----:R-:W1:Y:S01]  /*07b0*/  @!P2 LDC.64 R16, c[0x0][0x228] ;  /* 0x00008a00ff10ab82 */ /* 0x002e620000000a00 */
[----:B------:R-:W-:Y:S01]  /*07c0*/  PRMT R24, RZ, 0x7610, R24 ;  /* 0x00007610ff187816 */ /* 0x000fe20000000018 */
[----:B----4-:R-:W-:-:S02]  /*07d0*/  @!P1 IMAD.WIDE.U32 R26, R10, 0x2, R26 ;  /* 0x000000020a1a9825 */ /* 0x010fc400078e001a */
[----:B------:R-:W-:Y:S02]  /*07e0*/  ISETP.GE.AND P3, PT, R29, R2, PT ;  /* 0x000000021d00720c */ /* 0x000fe40003f66270 */
[----:B------:R-:W-:Y:S01]  /*07f0*/  PRMT R25, RZ, 0x7610, R25 ;  /* 0x00007610ff197816 */ /* 0x000fe20000000019 */
[----:B------:R4:W5:Y:S01]  /*0800*/  @!P1 LDG.E.U16 R24, desc[UR4][R26.64] ;  /* 0x000000041a189981 */ /* 0x000962000c1e1500 */
[----:B------:R-:W1:Y:S01]  /*0810*/  @!P2 LDC.64 R12, c[0x0][0x220] ;  /* 0x00008800ff0cab82 */ /* 0x000e620000000a00 */
[----:B0-----:R-:W-:-:S05]  /*0820*/  @!P1 IMAD.WIDE.U32 R14, R10, 0x2, R14 ;  /* 0x000000020a0e9825 */ /* 0x001fca00078e000e */
[----:B------:R0:W5:Y:S01]  /*0830*/  @!P1 LDG.E.U16 R25, desc[UR4][R14.64] ;  /* 0x000000040e199981 */ /* 0x000162000c1e1500 */
[----:B----4-:R-:W-:Y:S01]  /*0840*/  PRMT R26, RZ, 0x7610, R26 ;  /* 0x00007610ff1a7816 */ /* 0x010fe2000000001a */
[C---:B-1----:R-:W-:Y:S01]  /*0850*/  @!P2 IMAD.WIDE.U32 R16, R19.reuse, 0x2, R16 ;  /* 0x000000021310a825 */ /* 0x042fe200078e0010 */
[----:B0-----:R-:W0:Y:S04]  /*0860*/  @!P3 LDC.64 R14, c[0x0][0x220] ;  /* 0x00008800ff0ebb82 */ /* 0x001e280000000a00 */
[----:B------:R1:W4:Y:S01]  /*0870*/  @!P2 LDG.E.U16 R26, desc[UR4][R16.64] ;  /* 0x00000004101aa981 */ /* 0x000322000c1e1500 */
[----:B------:R-:W-:Y:S01]  /*0880*/  PRMT R27, RZ, 0x7610, R27 ;  /* 0x00007610ff1b7816 */ /* 0x000fe2000000001b */
[----:B------:R-:W-:-:S05]  /*0890*/  @!P2 IMAD.WIDE.U32 R12, R19, 0x2, R12 ;  /* 0x00000002130ca825 */ /* 0x000fca00078e000c */
[----:B------:R1:W4:Y:S02]  /*08a0*/  @!P2 LDG.E.U16 R27, desc[UR4][R12.64] ;  /* 0x000000040c1ba981 */ /* 0x000324000c1e1500 */
[----:B-1----:R-:W1:Y:S01]  /*08b0*/  @!P3 LDC.64 R16, c[0x0][0x228] ;  /* 0x00008a00ff10bb82 */ /* 0x002e620000000a00 */
[----:B------:R-:W-:Y:S02]  /*08c0*/  @!P3 IMAD.IADD R13, R0, 0x1, R29 ;  /* 0x00000001000db824 */ /* 0x000fe400078e021d */
[----:B------:R-:W-:-:S05]  /*08d0*/  @!P3 VIADD R29, R29, 0x80 ;  /* 0x000000801d1db836 */ /* 0x000fca0000000000 */
[----:B------:R-:W-:Y:S01]  /*08e0*/  ISETP.GE.AND P0, PT, R29, R2, PT ;  /* 0x000000021d00720c */ /* 0x000fe20003f06270 */
[----:B0-----:R-:W-:Y:S01]  /*08f0*/  @!P3 IMAD.WIDE.U32 R14, R13, 0x2, R14 ;  /* 0x000000020d0eb825 */ /* 0x001fe200078e000e */
[----:B------:R-:W-:Y:S02]  /*0900*/  PRMT R10, RZ, 0x7610, R10 ;  /* 0x00007610ff0a7816 */ /* 0x000fe4000000000a */
[----:B------:R-:W-:-:S04]  /*0910*/  PRMT R12, RZ, 0x7610, R12 ;  /* 0x00007610ff0c7816 */ /* 0x000fc8000000000c */
[----:B------:R0:W4:Y:S01]  /*0920*/  @!P3 LDG.E.U16 R10, desc[UR4][R14.64] ;  /* 0x000000040e0ab981 */ /* 0x000122000c1e1500 */
[----:B-1----:R-:W-:-:S05]  /*0930*/  @!P3 IMAD.WIDE.U32 R16, R13, 0x2, R16 ;  /* 0x000000020d10b825 */ /* 0x002fca00078e0010 */
[----:B------:R1:W4:Y:S01]  /*0940*/  @!P3 LDG.E.U16 R12, desc[UR4][R16.64] ;  /* 0x00000004100cb981 */ /* 0x000322000c1e1500 */
[----:B0-----:R-:W0:Y:S08]  /*0950*/  @!P0 LDC.64 R14, c[0x0][0x220] ;  /* 0x00008800ff0e8b82 */ /* 0x001e300000000a00 */
[----:B-1----:R-:W1:Y:S01]  /*0960*/  @!P0 LDC.64 R16, c[0x0][0x228] ;  /* 0x00008a00ff108b82 */ /* 0x002e620000000a00 */
[----:B------:R-:W-:-:S02]  /*0970*/  @!P0 IMAD.IADD R19, R0, 0x1, R29 ;  /* 0x0000000100138824 */ /* 0x000fc400078e021d */
[----:B------:R-:W-:-:S05]  /*0980*/  @!P0 VIADD R29, R29, 0x80 ;  /* 0x000000801d1d8836 */ /* 0x000fca0000000000 */
[----:B------:R-:W-:Y:S02]  /*0990*/  ISETP.GE.AND P2, PT, R29, R2, PT ;  /* 0x000000021d00720c */ /* 0x000fe40003f46270 */
[----:B------:R-:W-:Y:S02]  /*09a0*/  PRMT R13, RZ, 0x7610, R13 ;  /* 0x00007610ff0d7816 */ /* 0x000fe4000000000d */
[----:B------:R-:W-:Y:S01]  /*09b0*/  PRMT R20, RZ, 0x7610, R20 ;  /* 0x00007610ff147816 */ /* 0x000fe20000000014 */
[----:B0-----:R-:W-:-:S05]  /*09c0*/  @!P0 IMAD.WIDE.U32 R14, R19, 0x2, R14 ;  /* 0x00000002130e8825 */ /* 0x001fca00078e000e */
[----:B------:R0:W4:Y:S01]  /*09d0*/  @!P0 LDG.E.U16 R13, desc[UR4][R14.64] ;  /* 0x000000040e0d8981 */ /* 0x000122000c1e1500 */
[----:B-1----:R-:W-:-:S05]  /*09e0*/  @!P0 IMAD.WIDE.U32 R16, R19, 0x2, R16 ;  /* 0x0000000213108825 */ /* 0x002fca00078e0010 */
[----:B------:R1:W4:Y:S01]  /*09f0*/  @!P0 LDG.E.U16 R20, desc[UR4][R16.64] ;  /* 0x0000000410148981 */ /* 0x000322000c1e1500 */
[----:B0-----:R-:W0:Y:S08]  /*0a00*/  @!P2 LDC.64 R14, c[0x0][0x220] ;  /* 0x00008800ff0eab82 */ /* 0x001e300000000a00 */
[----:B-1----:R-:W1:Y:S01]  /*0a10*/  @!P2 LDC.64 R16, c[0x0][0x228] ;  /* 0x00008a00ff10ab82 */ /* 0x002e620000000a00 */
[----:B--2---:R-:W-:-:S02]  /*0a20*/  @!P4 IMAD.U32 R19, R18, 0x10000, RZ ;  /* 0x000100001213c824 */ /* 0x004fc400078e00ff */
[----:B------:R-:W-:Y:S02]  /*0a30*/  @!P2 IMAD.IADD R18, R0, 0x1, R29 ;  /* 0x000000010012a824 */ /* 0x000fe400078e021d */
[----:B------:R-:W-:-:S05]  /*0a40*/  @!P2 VIADD R29, R29, 0x80 ;  /* 0x000000801d1da836 */ /* 0x000fca0000000000 */
[----:B------:R-:W-:Y:S01]  /*0a50*/  ISETP.GE.AND P1, PT, R29, R2, PT ;  /* 0x000000021d00720c */ /* 0x000fe20003f26270 */
[C---:B0-----:R-:W-:Y:S01]  /*0a60*/  @!P2 IMAD.WIDE.U32 R14, R18.reuse, 0x2, R14 ;  /* 0x00000002120ea825 */ /* 0x041fe200078e000e */
[----:B------:R-:W-:Y:S02]  /*0a70*/  @!P4 FSETP.NEU.FTZ.AND P0, PT, R19, RZ, PT ;  /* 0x000000ff1300c20b */ /* 0x000fe40003f1d000 */
[----:B------:R-:W-:Y:S01]  /*0a80*/  PRMT R19, RZ, 0x7610, R19 ;  /* 0x00007610ff137816 */ /* 0x000fe20000000013 */
[----:B-1----:R-:W-:Y:S01]  /*0a90*/  @!P2 IMAD.WIDE.U32 R16, R18, 0x2, R16 ;  /* 0x000000021210a825 */ /* 0x002fe200078e0010 */
[----:B------:R-:W-:-:S04]  /*0aa0*/  PRMT R18, RZ, 0x7610, R18 ;  /* 0x00007610ff127816 */ /* 0x000fc80000000012 */
[----:B------:R0:W2:Y:S04]  /*0ab0*/  @!P2 LDG.E.U16 R19, desc[UR4][R14.64] ;  /* 0x000000040e13a981 */ /* 0x0000a8000c1e1500 */
[----:B------:R1:W2:Y:S01]  /*0ac0*/  @!P2 LDG.E.U16 R18, desc[UR4][R16.64] ;  /* 0x000000041012a981 */ /* 0x0002a2000c1e1500 */
[----:B0-----:R-:W0:Y:S08]  /*0ad0*/  @!P1 LDC.64 R14, c[0x0][0x220] ;  /* 0x00008800ff0e9b82 */ /* 0x001e300000000a00 */
[----:B-1----:R-:W1:Y:S01]  /*0ae0*/  @!P1 LDC.64 R16, c[0x0][0x228] ;  /* 0x00008a00ff109b82 */ /* 0x002e620000000a00 */
[----:B---3--:R-:W-:-:S02]  /*0af0*/  @!P4 IMAD.U32 R21, R21, 0x10000, RZ ;  /* 0x000100001515c824 */ /* 0x008fc400078e00ff */
[----:B------:R-:W-:-:S03]  /*0b00*/  @!P1 IMAD.IADD R29, R0, 0x1, R29 ;  /* 0x00000001001d9824 */ /* 0x000fc600078e021d */
[----:B------:R-:W-:Y:S02]  /*0b10*/  @!P4 FSETP.NEU.FTZ.AND P2, PT, R21, RZ, PT ;  /* 0x000000ff1500c20b */ /* 0x000fe40003f5d000 */
[----:B------:R-:W-:Y:S01]  /*0b20*/  PRMT R21, RZ, 0x7610, R21 ;  /* 0x00007610ff157816 */ /* 0x000fe20000000015 */
[----:B0-----:R-:W-:-:S05]  /*0b30*/  @!P1 IMAD.WIDE.U32 R14, R29, 0x2, R14 ;  /* 0x000000021d0e9825 */ /* 0x001fca00078e000e */
[----:B------:R-:W3:Y:S01]  /*0b40*/  @!P1 LDG.E.U16 R21, desc[UR4][R14.64] ;  /* 0x000000040e159981 */ /* 0x000ee2000c1e1500 */
[----:B-1----:R-:W-:Y:S01]  /*0b50*/  @!P1 IMAD.WIDE.U32 R28, R29, 0x2, R16 ;  /* 0x000000021d1c9825 */ /* 0x002fe200078e0010 */
[----:B------:R-:W-:-:S06]  /*0b60*/  PRMT R16, RZ, 0x7610, R16 ;  /* 0x00007610ff107816 */ /* 0x000fcc0000000010 */
[----:B------:R0:W3:Y:S01]  /*0b70*/  @!P1 LDG.E.U16 R16, desc[UR4][R28.64] ;  /* 0x000000041c109981 */ /* 0x0000e2000c1e1500 */
[----:B------:R-:W0:Y:S01]  /*0b80*/  S2R R17, SR_TID.X ;  /* 0x0000000000117919 */ /* 0x000e220000002100 */
[----:B------:R-:W-:Y:S01]  /*0b90*/  @!P4 PLOP3.LUT P0, PT, P0, P2, PT, 0x28, 0x0 ;  /* 0x000000000000c81c */ /* 0x000fe20000704570 */
[----:B0-----:R-:W-:-:S05]  /*0ba0*/  VIADD R29, R17, 0x80 ;  /* 0x00000080111d7836 */ /* 0x001fca0000000000 */
[----:B------:R-:W-:Y:S01]  /*0bb0*/  ISETP.GE.AND P3, PT, R29, R2, PT ;  /* 0x000000021d00720c */ /* 0x000fe20003f66270 */
[----:B------:R-:W-:-:S05]  /*0bc0*/  VIADD R15, R17, 0x100 ;  /* 0x00000100110f7836 */ /* 0x000fca0000000000 */
[----:B------:R-:W-:Y:S01]  /*0bd0*/  ISETP.GE.AND P5, PT, R15, R2, PT ;  /* 0x000000020f00720c */ /* 0x000fe20003fa6270 */
[----:B------:R-:W-:-:S06]  /*0be0*/  VIADD R15, R17, 0x180 ;  /* 0x00000180110f7836 */ /* 0x000fcc0000000000 */
[----:B-----5:R-:W-:Y:S02]  /*0bf0*/  @!P3 IMAD.U32 R23, R23, 0x10000, RZ ;  /* 0x000100001717b824 */ /* 0x020fe400078e00ff */
[----:B------:R-:W-:Y:S01]  /*0c00*/  @!P3 IMAD.U32 R22, R22, 0x10000, RZ ;  /* 0x000100001616b824 */ /* 0x000fe200078e00ff */
[----:B------:R-:W-:Y:S02]  /*0c10*/  ISETP.GE.AND P2, PT, R15, R2, PT ;  /* 0x000000020f00720c */ /* 0x000fe40003f46270 */
[----:B------:R-:W-:Y:S02]  /*0c20*/  @!P3 FSETP.NEU.FTZ.AND P1, PT, R23, RZ, PT ;  /* 0x000000ff1700b20b */ /* 0x000fe40003f3d000 */
[----:B------:R-:W-:Y:S01]  /*0c30*/  @!P3 FSETP.NEU.FTZ.AND P6, PT, R22, RZ, PT ;  /* 0x000000ff1600b20b */ /* 0x000fe20003fdd000 */
[----:B------:R-:W-:Y:S02]  /*0c40*/  @!P5 IMAD.U32 R25, R25, 0x10000, RZ ;  /* 0x000100001919d824 */ /* 0x000fe400078e00ff */
[----:B------:R-:W-:Y:S01]  /*0c50*/  VIADD R15, R17, 0x200 ;  /* 0x00000200110f7836 */ /* 0x000fe20000000000 */
[----:B------:R-:W-:Y:S01]  /*0c60*/  @!P3 PLOP3.LUT P6, PT, P1, P6, PT, 0x28, 0x0 ;  /* 0x000000000000b81c */ /* 0x000fe20000fcc570 */
[----:B------:R-:W-:Y:S01]  /*0c70*/  @!P5 IMAD.U32 R24, R24, 0x10000, RZ ;  /* 0x000100001818d824 */ /* 0x000fe200078e00ff */
[----:B------:R-:W-:-:S02]  /*0c80*/  @!P4 SEL R11, RZ, 0x1, !P0 ;  /* 0x00000001ff0bc807 */ /* 0x000fc40004000000 */
[----:B------:R-:W-:Y:S02]  /*0c90*/  @!P3 SEL R3, RZ, 0x1, !P6 ;  /* 0x00000001ff03b807 */ /* 0x000fe40007000000 */
[----:B------:R-:W-:Y:S02]  /*0ca0*/  @!P5 FSETP.NEU.FTZ.AND P0, PT, R25, RZ, PT ;  /* 0x000000ff1900d20b */ /* 0x000fe40003f1d000 */
[----:B------:R-:W-:Y:S01]  /*0cb0*/  ISETP.GE.AND P1, PT, R15, R2, PT ;  /* 0x000000020f00720c */ /* 0x000fe20003f26270 */
[----:B------:R-:W-:Y:S01]  /*0cc0*/  VIADD R15, R17, 0x280 ;  /* 0x00000280110f7836 */ /* 0x000fe20000000000 */
[----:B------:R-:W-:Y:S01]  /*0cd0*/  @!P5 FSETP.NEU.FTZ.AND P6, PT, R24, RZ, PT ;  /* 0x000000ff1800d20b */ /* 0x000fe20003fdd000 */
[----:B----4-:R-:W-:Y:S02]  /*0ce0*/  @!P2 IMAD.U32 R27, R27, 0x10000, RZ ;  /* 0x000100001b1ba824 */ /* 0x010fe400078e00ff */
[----:B------:R-:W-:Y:S01]  /*0cf0*/  @!P2 IMAD.U32 R26, R26, 0x10000, RZ ;  /* 0x000100001a1aa824 */ /* 0x000fe200078e00ff */
[----:B------:R-:W-:-:S02]  /*0d00*/  @!P5 PLOP3.LUT P6, PT, P0, P6, PT, 0x28, 0x0 ;  /* 0x000000000000d81c */ /* 0x000fc400007cc570 */
[-C--:B------:R-:W-:Y:S01]  /*0d10*/  ISETP.GE.AND P3, PT, R15, R2.reuse, PT ;  /* 0x000000020f00720c */ /* 0x080fe20003f66270 */
[----:B------:R-:W-:Y:S01]  /*0d20*/  VIADD R15, R17, 0x300 ;  /* 0x00000300110f7836 */ /* 0x000fe20000000000 */
[----:B------:R-:W-:Y:S02]  /*0d30*/  @!P5 SEL R4, RZ, 0x1, !P6 ;  /* 0x00000001ff04d807 */ /* 0x000fe40007000000 */
[----:B------:R-:W-:Y:S02]  /*0d40*/  @!P2 FSETP.NEU.FTZ.AND P0, PT, R27, RZ, PT ;  /* 0x000000ff1b00a20b */ /* 0x000fe40003f1d000 */
[----:B------:R-:W-:Y:S01]  /*0d50*/  @!P2 FSETP.NEU.FTZ.AND P5, PT, R26, RZ, PT ;  /* 0x000000ff1a00a20b */ /* 0x000fe20003fbd000 */
[----:B------:R-:W-:Y:S01]  /*0d60*/  @!P1 IMAD.U32 R10, R10, 0x10000, RZ ;  /* 0x000100000a0a9824 */ /* 0x000fe200078e00ff */
[----:B------:R-:W-:Y:S01]  /*0d70*/  ISETP.GE.AND P6, PT, R15, R2, PT ;  /* 0x000000020f00720c */ /* 0x000fe20003fc6270 */
[----:B------:R-:W-:Y:S01]  /*0d80*/  @!P1 IMAD.U32 R12, R12, 0x10000, RZ ;  /* 0x000100000c0c9824 */ /* 0x000fe200078e00ff */
[----:B------:R-:W0:Y:S01]  /*0d90*/  @!P4 LDC.64 R14, c[0x0][0x218] ;  /* 0x00008600ff0ecb82 */ /* 0x000e220000000a00 */
[----:B------:R-:W-:-:S02]  /*0da0*/  @!P2 PLOP3.LUT P5, PT, P0, P5, PT, 0x28, 0x0 ;  /* 0x000000000000a81c */ /* 0x000fc400007aa570 */
[----:B------:R-:W-:Y:S02]  /*0db0*/  @!P1 FSETP.NEU.FTZ.AND P0, PT, R10, RZ, PT ;  /* 0x000000ff0a00920b */ /* 0x000fe40003f1d000 */
[----:B------:R-:W-:Y:S02]  /*0dc0*/  @!P2 SEL R5, RZ, 0x1, !P5 ;  /* 0x00000001ff05a807 */ /* 0x000fe40006800000 */
[----:B------:R-:W-:Y:S01]  /*0dd0*/  @!P1 FSETP.NEU.FTZ.AND P2, PT, R12, RZ, PT ;  /* 0x000000ff0c00920b */ /* 0x000fe20003f5d000 */
[----:B------:R-:W-:-:S03]  /*0de0*/  VIADD R23, R17, 0x380 ;  /* 0x0000038011177836 */ /* 0x000fc60000000000 */
[----:B------:R-:W-:Y:S01]  /*0df0*/  @!P1 PLOP3.LUT P2, PT, P0, P2, PT, 0x28, 0x0 ;  /* 0x000000000000981c */ /* 0x000fe20000744570 */
[----:B------:R-:W-:Y:S01]  /*0e00*/  @!P3 IMAD.U32 R13, R13, 0x10000, RZ ;  /* 0x000100000d0db824 */ /* 0x000fe200078e00ff */
[----:B------:R-:W-:Y:S02]  /*0e10*/  ISETP.GE.AND P5, PT, R23, R2, PT ;  /* 0x000000021700720c */ /* 0x000fe40003fa6270 */
[----:B------:R-:W-:Y:S01]  /*0e20*/  @!P1 SEL R6, RZ, 0x1, !P2 ;  /* 0x00000001ff069807 */ /* 0x000fe20005000000 */
[----:B------:R-:W-:Y:S01]  /*0e30*/  @!P3 IMAD.U32 R20, R20, 0x10000, RZ ;  /* 0x000100001414b824 */ /* 0x000fe200078e00ff */
[----:B------:R-:W-:-:S04]  /*0e40*/  @!P3 FSETP.NEU.FTZ.AND P0, PT, R13, RZ, PT ;  /* 0x000000ff0d00b20b */ /* 0x000fc80003f1d000 */
[----:B------:R-:W-:Y:S01]  /*0e50*/  @!P3 FSETP.NEU.FTZ.AND P2, PT, R20, RZ, PT ;  /* 0x000000ff1400b20b */ /* 0x000fe20003f5d000 */
[----:B------:R-:W-:-:S03]  /*0e60*/  @!P4 IMAD.IADD R13, R0, 0x1, R17 ;  /* 0x00000001000dc824 */ /* 0x000fc600078e0211 */
[----:B------:R-:W-:Y:S01]  /*0e70*/  @!P3 PLOP3.LUT P2, PT, P0, P2, PT, 0x28, 0x0 ;  /* 0x000000000000b81c */ /* 0x000fe20000744570 */
[----:B------:R-:W-:-:S03]  /*0e80*/  @!P4 IMAD.MOV.U32 R17, RZ, RZ, R29 ;  /* 0x000000ffff11c224 */ /* 0x000fc600078e001d */
[----:B------:R-:W-:Y:S01]  /*0e90*/  P2R R10, PR, RZ, 0x4 ;  /* 0x00000004ff0a7803 */ /* 0x000fe20000000000 */
[----:B------:R-:W-:Y:S04]  /*0ea0*/  BSSY B0, `(.L_x_1428) ;  /* 0x0000044000007945 */ /* 0x000fe80003800000 */
[----:B------:R-:W-:Y:S01]  /*0eb0*/  BSSY B1, `(.L_x_1429) ;  /* 0x000003b000017945 */ /* 0x000fe20003800000 */
[----:B--2---:R-:W-:Y:S02]  /*0ec0*/  @!P6 IMAD.U32 R19, R19, 0x10000, RZ ;  /* 0x000100001313e824 */ /* 0x004fe400078e00ff */
[----:B------:R-:W-:-:S03]  /*0ed0*/  @!P6 IMAD.U32 R18, R18, 0x10000, RZ ;  /* 0x000100001212e824 */ /* 0x000fc600078e00ff */
[----:B------:R-:W-:Y:S02]  /*0ee0*/  @!P6 FSETP.NEU.FTZ.AND P1, PT, R19, RZ, PT ;  /* 0x000000ff1300e20b */ /* 0x000fe40003f3d000 */
[----:B------:R-:W-:-:S04]  /*0ef0*/  @!P6 FSETP.NEU.FTZ.AND P0, PT, R18, RZ, PT ;  /* 0x000000ff1200e20b */ /* 0x000fc80003f1d000 */
[----:B------:R-:W-:Y:S02]  /*0f00*/  @!P6 PLOP3.LUT P0, PT, P1, P0, PT, 0x28, 0x0 ;  /* 0x000000000000e81c */ /* 0x000fe40000f00570 */
[----:B0-----:R-:W-:-:S05]  /*0f10*/  @!P4 IADD3 R14, P1, R13, R14, RZ ;  /* 0x0000000e0d0ec210 */ /* 0x001fca0007f3e0ff */
[----:B------:R-:W-:Y:S02]  /*0f20*/  @!P4 IMAD.X R15, RZ, RZ, R15, P1 ;  /* 0x000000ffff0fc224 */ /* 0x000fe400008e060f */
[----:B---3--:R-:W-:-:S05]  /*0f30*/  @!P5 IMAD.U32 R21, R21, 0x10000, RZ ;  /* 0x000100001515d824 */ /* 0x008fca00078e00ff */
[----:B------:R-:W-:Y:S01]  /*0f40*/  @!P5 FSETP.NEU.FTZ.AND P1, PT, R21, RZ, PT ;  /* 0x000000ff1500d20b */ /* 0x000fe20003f3d000 */
[----:B------:R-:W-:-:S05]  /*0f50*/  @!P5 IMAD.U32 R16, R16, 0x10000, RZ ;  /* 0x000100001010d824 */ /* 0x000fca00078e00ff */
        /* <DEDUP_REMOVED lines=23> */
.L_x_1430:
        /* <DEDUP_REMOVED lines=8> */
.L_x_1431:
        /* <DEDUP_REMOVED lines=8> */
.L_x_1432:
        /* <DEDUP_REMOVED lines=9> */
.L_x_1433:
[----:B------:R-:W-:Y:S05]  /*1260*/  BSYNC B1 ;  /* 0x0000000000017941 */ /* 0x000fea0003800000 */
.L_x_1429:
[----:B------:R-:W-:-:S13]  /*1270*/  ISETP.GE.AND P0, PT, R17, R2, PT ;  /* 0x000000021100720c */ /* 0x000fda0003f06270 */
[----:B--2---:R-:W2:Y:S01]  /*1280*/  @!P0 LDC.64 R6, c[0x0][0x218] ;  /* 0x00008600ff068b82 */ /* 0x004ea20000000a00 */
[----:B-1----:R-:W-:Y:S02]  /*1290*/  @!P0 IMAD.IADD R5, R0, 0x1, R17 ;  /* 0x0000000100058824 */ /* 0x002fe400078e0211 */
[----:B------:R-:W-:-:S03]  /*12a0*/  @!P0 VIADD R17, R17, 0x80 ;  /* 0x0000008011118836 */ /* 0x000fc60000000000 */
[----:B--2---:R-:W-:-:S05]  /*12b0*/  @!P0 IADD3 R4, P1, R5, R6, RZ ;  /* 0x0000000605048210 */ /* 0x004fca0007f3e0ff */
[----:B------:R-:W-:-:S05]  /*12c0*/  @!P0 IMAD.X R5, RZ, RZ, R7, P1 ;  /* 0x000000ffff058224 */ /* 0x000fca00008e0607 */
[----:B------:R2:W-:Y:S03]  /*12d0*/  @!P0 STG.E.U8 desc[UR4][R4.64], R8 ;  /* 0x0000000804008986 */ /* 0x0005e6000c101104 */
.L_x_1434:
[----:B------:R-:W-:Y:S05]  /*12e0*/  BSYNC B0 ;  /* 0x0000000000007941 */ /* 0x000fea0003800000 */
.L_x_1428:
[----:B------:R-:W-:Y:S05]  /*12f0*/  WARPSYNC.ALL ;  /* 0x0000000000007948 */ /* 0x000fea0003800000 */
[----:B------:R-:W-:-:S13]  /*1300*/  ISETP.GE.AND P0, PT, R17, R2, PT ;  /* 0x000000021100720c */ /* 0x000fda0003f06270 */
[----:B------:R-:W-:Y:S05]  /*1310*/  @P0 EXIT ;  /* 0x000000000000094d */ /* 0x000fea0003800000 */
[----:B------:R-:W-:Y:S01]  /*1320*/  IMAD.IADD R0, R0, 0x1, R17 ;  /* 0x0000000100007824 */ /* 0x000fe200078e0211 */
[----:B------:R-:W-:-:S04]  /*1330*/  ULDC.64 UR6, c[0x0][0x218] ;  /* 0x0000860000067ab9 */ /* 0x000fc80000000a00 */
[----:B------:R-:W-:-:S05]  /*1340*/  IADD3 R2, P0, R0, UR6, RZ ;  /* 0x0000000600027c10 */ /* 0x000fca000ff1e0ff */
[----:B0-----:R-:W-:-:S05]  /*1350*/  IMAD.X R3, RZ, RZ, UR7, P0 ;  /* 0x00000007ff037e24 */ /* 0x001fca00080e06ff */
[----:B------:R-:W-:Y:S01]  /*1360*/  STG.E.U8 desc[UR4][R2.64], R9 ;  /* 0x0000000902007986 */ /* 0x000fe2000c101104 */
[----:B------:R-:W-:Y:S05]  /*1370*/  EXIT ;  /* 0x000000000000794d */ /* 0x000fea0003800000 */
.L_x_1435:
        /* <DEDUP_REMOVED lines=16> */
.L_x_43760:


//--------------------- .text._ZN2at6native29vectorized_elementwise_kernelILi4ENS0_13BinaryFunctorIN3c108BFloat16ES4_bZZZNS0_23logical_xor_kernel_cudaERNS_14TensorIteratorEENKUlvE0_clEvENKUlvE8_clEvEUlS4_S4_E_EESt5arrayIPcLm3EEEEviT0_T1_ --------------------------
	.section	.text._ZN2at6native29vectorized_elementwise_kernelILi4ENS0_13BinaryFunctorIN3c108BFloat16ES4_bZZZNS0_23logical_xor_kernel_cudaERNS_14TensorIteratorEENKUlvE0_clEvENKUlvE8_clEvEUlS4_S4_E_EESt5arrayIPcLm3EEEEviT0_T1_,"ax",@progbits
	.align	128
        .global         _ZN2at6native29vectorized_elementwise_kernelILi4ENS0_13BinaryFunctorIN3c108BFloat16ES4_bZZZNS0_23logical_xor_kernel_cudaERNS_14TensorIteratorEENKUlvE0_clEvENKUlvE8_clEvEUlS4_S4_E_EESt5arrayIPcLm3EEEEviT0_T1_
        .type           _ZN2at6native29vectorized_elementwise_kernelILi4ENS0_13BinaryFunctorIN3c108BFloat16ES4_bZZZNS0_23logical_xor_kernel_cudaERNS_14TensorIteratorEENKUlvE0_clEvENKUlvE8_clEvEUlS4_S4_E_EESt5arrayIPcLm3EEEEviT0_T1_,@function
        .size           _ZN2at6native29vectorized_elementwise_kernelILi4ENS0_13BinaryFunctorIN3c108BFloat16ES4_bZZZNS0_23logical_xor_kernel_cudaERNS_14TensorIteratorEENKUlvE0_clEvENKUlvE8_clEvEUlS4_S4_E_EESt5arrayIPcLm3EEEEviT0_T1_,(.L_x_43761 - _ZN2at6native29vectorized_elementwise_kernelILi4ENS0_13BinaryFunctorIN3c108BFloat16ES4_bZZZNS0_23logical_xor_kernel_cudaERNS_14TensorIteratorEENKUlvE0_clEvENKUlvE8_clEvEUlS4_S4_E_EESt5arrayIPcLm3EEEEviT0_T1_)
        .other          _ZN2at6native29vectorized_elementwise_kernelILi4ENS0_13BinaryFunctorIN3c108BFloat16ES4_bZZZNS0_23logical_xor_kernel_cudaERNS_14TensorIteratorEENKUlvE0_clEvENKUlvE8_clEvEUlS4_S4_E_EESt5arrayIPcLm3EEEEviT0_T1_,@"STO_CUDA_ENTRY STV_DEFAULT"
_ZN2at6native29vectorized_elementwise_kernelILi4ENS0_13BinaryFunctorIN3c108BFloat16ES4_bZZZNS0_23logical_xor_kernel_cudaERNS_14TensorIteratorEENKUlvE0_clEvENKUlvE8_clEvEUlS4_S4_E_EESt5arrayIPcLm3EEEEviT0_T1_:
.text._ZN2at6native29vectorized_elementwise_kernelILi4ENS0_13BinaryFunctorIN3c108BFloat16ES4_bZZZNS0_23logical_xor_kernel_cudaERNS_14TensorIteratorEENKUlvE0_clEvENKUlvE8_clEvEUlS4_S4_E_EESt5arrayIPcLm3EEEEviT0_T1_:
        /* <DEDUP_REMOVED lines=15> */
[----:B------:R-:W2:Y:S04]  /*00f0*/  LDG.E.64 R16, desc[UR4][R10.64] ;  /* 0x000000040a107981 */ /* 0x000ea8000c1e1b00 */
[----:B------:R-:W3:Y:S01]  /*0100*/  LDG.E.64 R6, desc[UR4][R10.64+0x400] ;  /* 0x000400040a067981 */ /* 0x000ee2000c1e1b00 */
[----:B------:R-:W-:-:S05]  /*0110*/  IMAD.WIDE.U32 R12, R2, 0x8, R4 ;  /* 0x00000008020c7825 */ /* 0x000fca00078e0004 */
[----:B------:R-:W4:Y:S04]  /*0120*/  LDG.E.64 R8, desc[UR4][R12.64] ;  /* 0x000000040c087981 */ /* 0x000f28000c1e1b00 */
[----:B------:R-:W5:Y:S01]  /*0130*/  LDG.E.64 R4, desc[UR4][R12.64+0x400] ;  /* 0x000400040c047981 */ /* 0x000f62000c1e1b00 */
[----:B--2---:R-:W-:-:S05]  /*0140*/  PRMT R3, R16, 0x7632, R3 ;  /* 0x0000763210037816 */ /* 0x004fca0000000003 */
[----:B------:R-:W-:-:S05]  /*0150*/  IMAD.U32 R3, R3, 0x10000, RZ ;  /* 0x0001000003037824 */ /* 0x000fca00078e00ff */
[----:B------:R-:W-:Y:S02]  /*0160*/  FSETP.NEU.FTZ.AND P5, PT, R3, RZ, PT ;  /* 0x000000ff0300720b */ /* 0x000fe40003fbd000 */
[----:B----4-:R-:W-:Y:S01]  /*0170*/  PRMT R3, R8, 0x7632, R3 ;  /* 0x0000763208037816 */ /* 0x010fe20000000003 */
[----:B------:R-:W-:Y:S02]  /*0180*/  IMAD.U32 R15, R16, 0x10000, RZ ;  /* 0x00010000100f7824 */ /* 0x000fe400078e00ff */
[----:B------:R-:W-:Y:S02]  /*0190*/  IMAD.U32 R8, R8, 0x10000, RZ ;  /* 0x0001000008087824 */ /* 0x000fe400078e00ff */
[C---:B---3--:R-:W-:Y:S01]  /*01a0*/  IMAD.U32 R10, R6.reuse, 0x10000, RZ ;  /* 0x00010000060a7824 */ /* 0x048fe200078e00ff */
[----:B------:R-:W-:Y:S01]  /*01b0*/  PRMT R6, R6, 0x7632, R6 ;  /* 0x0000763206067816 */ /* 0x000fe20000000006 */
[----:B------:R-:W-:Y:S01]  /*01c0*/  IMAD.U32 R3, R3, 0x10000, RZ ;  /* 0x0001000003037824 */ /* 0x000fe200078e00ff */
[----:B------:R-:W-:-:S02]  /*01d0*/  FSETP.NEU.FTZ.AND P6, PT, R15, RZ, PT ;  /* 0x000000ff0f00720b */ /* 0x000fc40003fdd000 */
[----:B------:R-:W-:Y:S01]  /*01e0*/  FSETP.NEU.FTZ.AND P3, PT, R8, RZ, PT ;  /* 0x000000ff0800720b */ /* 0x000fe20003f7d000 */
[----:B------:R-:W-:Y:S01]  /*01f0*/  IMAD.U32 R6, R6, 0x10000, RZ ;  /* 0x0001000006067824 */ /* 0x000fe200078e00ff */
[----:B------:R-:W-:Y:S01]  /*0200*/  FSETP.NEU.FTZ.AND P2, PT, R3, RZ, PT ;  /* 0x000000ff0300720b */ /* 0x000fe20003f5d000 */
[----:B------:R-:W-:Y:S01]  /*0210*/  IMAD.U32 R8, R7, 0x10000, RZ ;  /* 0x0001000007087824 */ /* 0x000fe200078e00ff */
[----:B------:R-:W-:Y:S02]  /*0220*/  PLOP3.LUT P6, PT, P6, P3, PT, 0x28, 0x0 ;  /* 0x000000000000781c */ /* 0x000fe400037c6570 */
[----:B------:R-:W-:Y:S01]  /*0230*/  FSETP.NEU.FTZ.AND P0, PT, R10, RZ, PT ;  /* 0x000000ff0a00720b */ /* 0x000fe20003f1d000 */
[----:B------:R-:W-:Y:S01]  /*0240*/  IMAD.U32 R10, R9, 0x10000, RZ ;  /* 0x00010000090a7824 */ /* 0x000fe200078e00ff */
[----:B------:R-:W-:Y:S02]  /*0250*/  PLOP3.LUT P5, PT, P5, P2, PT, 0x28, 0x0 ;  /* 0x000000000000781c */ /* 0x000fe40002fa4570 */
[----:B------:R-:W-:-:S02]  /*0260*/  FSETP.NEU.FTZ.AND P2, PT, R6, RZ, PT ;  /* 0x000000ff0600720b */ /* 0x000fc40003f5d000 */
[----:B------:R-:W-:Y:S01]  /*0270*/  SEL R3, RZ, 0x1, !P6 ;  /* 0x00000001ff037807 */ /* 0x000fe20007000000 */
[----:B------:R-:W-:Y:S01]  /*0280*/  IMAD.U32 R16, R17, 0x10000, RZ ;  /* 0x0001000011107824 */ /* 0x000fe200078e00ff */
[----:B------:R-:W-:Y:S02]  /*0290*/  FSETP.NEU.FTZ.AND P3, PT, R8, RZ, PT ;  /* 0x000000ff0800720b */ /* 0x000fe40003f7d000 */
[----:B------:R-:W-:Y:S02]  /*02a0*/  IADD3 R6, P6, R0, UR6, RZ ;  /* 0x0000000600067c10 */ /* 0x000fe4000ffde0ff */
[----:B------:R-:W-:Y:S02]  /*02b0*/  SEL R8, RZ, 0x1, !P5 ;  /* 0x00000001ff087807 */ /* 0x000fe40006800000 */
[----:B------:R-:W-:Y:S02]  /*02c0*/  PRMT R0, R7, 0x7632, R0 ;  /* 0x0000763207007816 */ /* 0x000fe40000000000 */
[----:B------:R-:W-:Y:S01]  /*02d0*/  FSETP.NEU.FTZ.AND P5, PT, R10, RZ, PT ;  /* 0x000000ff0a00720b */ /* 0x000fe20003fbd000 */
[C---:B-----5:R-:W-:Y:S01]  /*02e0*/  IMAD.U32 R10, R4.reuse, 0x10000, RZ ;  /* 0x00010000040a7824 */ /* 0x060fe200078e00ff */
[----:B------:R-:W-:Y:S01]  /*02f0*/  PRMT R4, R4, 0x7632, R4 ;  /* 0x0000763204047816 */ /* 0x000fe20000000004 */
[----:B------:R-:W-:Y:S01]  /*0300*/  IMAD.U32 R0, R0, 0x10000, RZ ;  /* 0x0001000000007824 */ /* 0x000fe200078e00ff */
[----:B------:R-:W-:Y:S01]  /*0310*/  FSETP.NEU.FTZ.AND P4, PT, R16, RZ, PT ;  /* 0x000000ff1000720b */ /* 0x000fe20003f9d000 */
[----:B------:R-:W-:Y:S01]  /*0320*/  IMAD.X R7, RZ, RZ, UR7, P6 ;  /* 0x00000007ff077e24 */ /* 0x000fe2000b0e06ff */
[----:B------:R-:W-:Y:S01]  /*0330*/  FSETP.NEU.FTZ.AND P6, PT, R10, RZ, PT ;  /* 0x000000ff0a00720b */ /* 0x000fe20003fdd000 */
[----:B------:R-:W-:Y:S01]  /*0340*/  IMAD.U32 R4, R4, 0x10000, RZ ;  /* 0x0001000004047824 */ /* 0x000fe200078e00ff */
[----:B------:R-:W-:-:S02]  /*0350*/  PLOP3.LUT P4, PT, P4, P5, PT, 0x28, 0x0 ;  /* 0x000000000000781c */ /* 0x000fc4000278a570 */
[----:B------:R-:W-:Y:S02]  /*0360*/  FSETP.NEU.FTZ.AND P5, PT, R0, RZ, PT ;  /* 0x000000ff0000720b */ /* 0x000fe40003fbd000 */
[C---:B------:R-:W-:Y:S01]  /*0370*/  PRMT R0, R5.reuse, 0x7632, R0 ;  /* 0x0000763205007816 */ /* 0x040fe20000000000 */
[----:B------:R-:W-:Y:S01]  /*0380*/  IMAD.U32 R5, R5, 0x10000, RZ ;  /* 0x0001000005057824 */ /* 0x000fe200078e00ff */
[----:B------:R-:W-:Y:S02]  /*0390*/  PRMT R14, R17, 0x7632, R14 ;  /* 0x00007632110e7816 */ /* 0x000fe4000000000e */
[----:B------:R-:W-:Y:S02]  /*03a0*/  PRMT R9, R9, 0x7632, R9 ;  /* 0x0000763209097816 */ /* 0x000fe40000000009 */
[----:B------:R-:W-:Y:S02]  /*03b0*/  PLOP3.LUT P0, PT, P0, P6, PT, 0x28, 0x0 ;  /* 0x000000000000781c */ /* 0x000fe4000070c570 */
[----:B------:R-:W-:Y:S01]  /*03c0*/  FSETP.NEU.FTZ.AND P6, PT, R4, RZ, PT ;  /* 0x000000ff0400720b */ /* 0x000fe20003fdd000 */
[----:B------:R-:W-:Y:S01]  /*03d0*/  IMAD.U32 R14, R14, 0x10000, RZ ;  /* 0x000100000e0e7824 */ /* 0x000fe200078e00ff */
[----:B------:R-:W-:Y:S01]  /*03e0*/  SEL R4, RZ, 0x1, !P0 ;  /* 0x00000001ff047807 */ /* 0x000fe20004000000 */
[----:B------:R-:W-:Y:S01]  /*03f0*/  IMAD.U32 R9, R9, 0x10000, RZ ;  /* 0x0001000009097824 */ /* 0x000fe200078e00ff */
[----:B------:R-:W-:Y:S01]  /*0400*/  PLOP3.LUT P6, PT, P2, P6, PT, 0x28, 0x0 ;  /* 0x000000000000781c */ /* 0x000fe200017cc570 */
[----:B------:R-:W-:Y:S01]  /*0410*/  IMAD.U32 R0, R0, 0x10000, RZ ;  /* 0x0001000000007824 */ /* 0x000fe200078e00ff */
[----:B------:R-:W-:-:S02]  /*0420*/  FSETP.NEU.FTZ.AND P0, PT, R5, RZ, PT ;  /* 0x000000ff0500720b */ /* 0x000fc40003f1d000 */
[----:B------:R-:W-:Y:S02]  /*0430*/  SEL R5, RZ, 0x1, !P6 ;  /* 0x00000001ff057807 */ /* 0x000fe40007000000 */
[----:B------:R-:W-:Y:S02]  /*0440*/  PLOP3.LUT P0, PT, P3, P0, PT, 0x28, 0x0 ;  /* 0x000000000000781c */ /* 0x000fe40001f00570 */
[----:B------:R-:W-:Y:S02]  /*0450*/  FSETP.NEU.FTZ.AND P1, PT, R14, RZ, PT ;  /* 0x000000ff0e00720b */ /* 0x000fe40003f3d000 */
[----:B------:R-:W-:Y:S02]  /*0460*/  FSETP.NEU.FTZ.AND P2, PT, R9, RZ, PT ;  /* 0x000000ff0900720b */ /* 0x000fe40003f5d000 */
[----:B------:R-:W-:Y:S02]  /*0470*/  FSETP.NEU.FTZ.AND P3, PT, R0, RZ, PT ;  /* 0x000000ff0000720b */ /* 0x000fe40003f7d000 */
[----:B------:R-:W-:-:S02]  /*0480*/  PRMT R9, R8, 0x7604, R3 ;  /* 0x0000760408097816 */ /* 0x000fc40000000003 */
[----:B------:R-:W-:Y:S02]  /*0490*/  PRMT R4, R5, 0x7604, R4 ;  /* 0x0000760405047816 */ /* 0x000fe40000000004 */
[----:B------:R-:W-:Y:S02]  /*04a0*/  SEL R0, RZ, 0x1, !P4 ;  /* 0x00000001ff007807 */ /* 0x000fe40006000000 */
[----:B------:R-:W-:Y:S02]  /*04b0*/  SEL R3, RZ, 0x1, !P0 ;  /* 0x00000001ff037807 */ /* 0x000fe40004000000 */
[----:B------:R-:W-:Y:S02]  /*04c0*/  PLOP3.LUT P1, PT, P1, P2, PT, 0x28, 0x0 ;  /* 0x000000000000781c */ /* 0x000fe40000f24570 */
[----:B------:R-:W-:Y:S02]  /*04d0*/  PLOP3.LUT P3, PT, P5, P3, PT, 0x28, 0x0 ;  /* 0x000000000000781c */ /* 0x000fe40002f66570 */
[----:B------:R-:W-:-:S02]  /*04e0*/  PRMT R9, R0, 0x7054, R9 ;  /* 0x0000705400097816 */ /* 0x000fc40000000009 */
[----:B------:R-:W-:Y:S02]  /*04f0*/  PRMT R4, R3, 0x7054, R4 ;  /* 0x0000705403047816 */ /* 0x000fe40000000004 */
[----:B------:R-:W-:Y:S02]  /*0500*/  SEL R0, RZ, 0x1, !P1 ;  /* 0x00000001ff007807 */ /* 0x000fe40004800000 */
[----:B------:R-:W-:Y:S01]  /*0510*/  SEL R3, RZ, 0x1, !P3 ;  /* 0x00000001ff037807 */ /* 0x000fe20005800000 */
[----:B------:R-:W-:Y:S01]  /*0520*/  IMAD.WIDE R6, R2, 0x4, R6 ;  /* 0x0000000402067825 */ /* 0x000fe200078e0206 */
[----:B------:R-:W-:Y:S02]  /*0530*/  PRMT R9, R0, 0x654, R9 ;  /* 0x0000065400097816 */ /* 0x000fe40000000009 */
[----:B------:R-:W-:-:S03]  /*0540*/  PRMT R3, R3, 0x654, R4 ;  /* 0x0000065403037816 */ /* 0x000fc60000000004 */
[----:B------:R-:W-:Y:S04]  /*0550*/  STG.E desc[UR4][R6.64], R9 ;  /* 0x0000000906007986 */ /* 0x000fe8000c101904 */
[----:B------:R-:W-:Y:S01]  /*0560*/  STG.E desc[UR4][R6.64+0x200], R3 ;  /* 0x0002000306007986 */ /* 0x000fe2000c101904 */
[----:B------:R-:W-:Y:S05]  /*0570*/  EXIT ;  /* 0x000000000000794d */ /* 0x000fea0003800000 */
.L_x_1436:
        /* <DEDUP_REMOVED lines=177> */
.L_x_1439:
        /* <DEDUP_REMOVED lines=8> */
.L_x_1440:
        /* <DEDUP_REMOVED lines=8> */
.L_x_1441:
        /* <DEDUP_REMOVED lines=9> */
.L_x_1442:
[----:B------:R-:W-:Y:S05]  /*1220*/  BSYNC B1 ;  /* 0x0000000000017941 */ /* 0x000fea0003800000 */
.L_x_1438:
[----:B------:R-:W-:-:S13]  /*1230*/  ISETP.GE.AND P0, PT, R17, R2, PT ;  /* 0x000000021100720c */ /* 0x000fda0003f06270 */
[----:B--2---:R-:W2:Y:S01]  /*1240*/  @!P0 LDC.64 R6, c[0x0][0x218] ;  /* 0x00008600ff068b82 */ /* 0x004ea20000000a00 */
[----:B-1----:R-:W-:Y:S02]  /*1250*/  @!P0 IMAD.IADD R5, R0, 0x1, R17 ;  /* 0x0000000100058824 */ /* 0x002fe400078e0211 */
[----:B------:R-:W-:-:S03]  /*1260*/  @!P0 VIADD R17, R17, 0x80 ;  /* 0x0000008011118836 */ /* 0x000fc60000000000 */
[----:B--2---:R-:W-:-:S05]  /*1270*/  @!P0 IADD3 R4, P1, R5, R6, RZ ;  /* 0x0000000605048210 */ /* 0x004fca0007f3e0ff */
[----:B------:R-:W-:-:S05]  /*1280*/  @!P0 IMAD.X R5, RZ, RZ, R7, P1 ;  /* 0x000000ffff058224 */ /* 0x000fca00008e0607 */
[----:B------:R2:W-:Y:S03]  /*1290*/  @!P0 STG.E.U8 desc[UR4][R4.64], R8 ;  /* 0x0000000804008986 */ /* 0x0005e6000c101104 */
.L_x_1443:
[----:B------:R-:W-:Y:S05]  /*12a0*/  BSYNC B0 ;  /* 0x0000000000007941 */ /* 0x000fea0003800000 */
.L_x_1437:
        /* <DEDUP_REMOVED lines=9> */
.L_x_1444:
        /* <DEDUP_REMOVED lines=12> */
.L_x_43761:


//--------------------- .text._ZN2at6native29vectorized_elementwise_kernelILi8ENS0_13BinaryFunctorIN3c108BFloat16ES4_bZZZNS0_23logical_xor_kernel_cudaERNS_14TensorIteratorEENKUlvE0_clEvENKUlvE8_clEvEUlS4_S4_E_EESt5arrayIPcLm3EEEEviT0_T1_ --------------------------
	.section	.text._ZN2at6native29vectorized_elementwise_kernelILi8ENS0_13BinaryFunctorIN3c108BFloat16ES4_bZZZNS0_23logical_xor_kernel_cudaERNS_14TensorIteratorEENKUlvE0_clEvENKUlvE8_clEvEUlS4_S4_E_EESt5arrayIPcLm3EEEEviT0_T1_,"ax",@progbits
	.align	128
        .global         _ZN2at6native29vectorized_elementwise_kernelILi8ENS0_13BinaryFunctorIN3c108BFloat16ES4_bZZZNS0_23logical_xor_kernel_cudaERNS_14TensorIteratorEENKUlvE0_clEvENKUlvE8_clEvEUlS4_S4_E_EESt5arrayIPcLm3EEEEviT0_T1_
        .type           _ZN2at6native29vectorized_elementwise_kernelILi8ENS0_13BinaryFunctorIN3c108BFloat16ES4_bZZZNS0_23logical_xor_kernel_cudaERNS_14TensorIteratorEENKUlvE0_clEvENKUlvE8_clEvEUlS4_S4_E_EESt5arrayIPcLm3EEEEviT0_T1_,@function
        .size           _ZN2at6native29vectorized_elementwise_kernelILi8ENS0_13BinaryFunctorIN3c108BFloat16ES4_bZZZNS0_23logical_xor_kernel_cudaERNS_14TensorIteratorEENKUlvE0_clEvENKUlvE8_clEvEUlS4_S4_E_EESt5arrayIPcLm3EEEEviT0_T1_,(.L_x_43762 - _ZN2at6native29vectorized_elementwise_kernelILi8ENS0_13BinaryFunctorIN3c108BFloat16ES4_bZZZNS0_23logical_xor_kernel_cudaERNS_14TensorIteratorEENKUlvE0_clEvENKUlvE8_clEvEUlS4_S4_E_EESt5arrayIPcLm3EEEEviT0_T1_)
        .other          _ZN2at6native29vectorized_elementwise_kernelILi8ENS0_13BinaryFunctorIN3c108BFloat16ES4_bZZZNS0_23logical_xor_kernel_cudaERNS_14TensorIteratorEENKUlvE0_clEvENKUlvE8_clEvEUlS4_S4_E_EESt5arrayIPcLm3EEEEviT0_T1_,@"STO_CUDA_ENTRY STV_DEFAULT"
_ZN2at6native29vectorized_elementwise_kernelILi8ENS0_13BinaryFunctorIN3c108BFloat16ES4_bZZZNS0_23logical_xor_kernel_cudaERNS_14TensorIteratorEENKUlvE0_clEvENKUlvE8_clEvEUlS4_S4_E_EESt5arrayIPcLm3EEEEviT0_T1_:
.text._ZN2at6native29vectorized_elementwise_kernelILi8ENS0_13BinaryFunctorIN3c108BFloat16ES4_bZZZNS0_23logical_xor_kernel_cudaERNS_14TensorIteratorEENKUlvE0_clEvENKUlvE8_clEvEUlS4_S4_E_EESt5arrayIPcLm3EEEEviT0_T1_:
        /* <DEDUP_REMOVED lines=14> */
[----:B--2---:R-:W-:Y:S02]  /*00e0*/  IMAD.WIDE R8, R0, 0x2, R8 ;  /* 0x0000000200087825 */ /* 0x004fe400078e0208 */
[----:B------:R-:W2:Y:S02]  /*00f0*/  LDG.E.128 R4, desc[UR4][R4.64] ;  /* 0x0000000404047981 */ /* 0x000ea4000c1e1d00 */
[----:B------:R-:W-:-:S06]  /*0100*/  IMAD.WIDE.U32 R8, R2, 0x10, R8 ;  /* 0x0000001002087825 */ /* 0x000fcc00078e0008 */
[----:B------:R-:W3:Y:S01]  /*0110*/  LDG.E.128 R8, desc[UR4][R8.64] ;  /* 0x0000000408087981 */ /* 0x000ee2000c1e1d00 */
[C---:B--2---:R-:W-:Y:S01]  /*0120*/  PRMT R12, R4.reuse, 0x7632, R12 ;  /* 0x00007632040c7816 */ /* 0x044fe2000000000c */
[----:B------:R-:W-:Y:S01]  /*0130*/  IMAD.U32 R15, R4, 0x10000, RZ ;  /* 0x00010000040f7824 */ /* 0x000fe200078e00ff */
[C---:B------:R-:W-:Y:S01]  /*0140*/  PRMT R13, R5.reuse, 0x7632, R13 ;  /* 0x00007632050d7816 */ /* 0x040fe2000000000d */
[----:B------:R-:W-:Y:S01]  /*0150*/  IMAD.U32 R16, R5, 0x10000, RZ ;  /* 0x0001000005107824 */ /* 0x000fe200078e00ff */
[----:B------:R-:W-:Y:S01]  /*0160*/  PRMT R14, R6, 0x7632, R14 ;  /* 0x00007632060e7816 */ /* 0x000fe2000000000e */
[----:B------:R-:W-:Y:S01]  /*0170*/  IMAD.U32 R12, R12, 0x10000, RZ ;  /* 0x000100000c0c7824 */ /* 0x000fe200078e00ff */
[----:B------:R-:W-:Y:S01]  /*0180*/  FSETP.NEU.FTZ.AND P3, PT, R15, RZ, PT ;  /* 0x000000ff0f00720b */ /* 0x000fe20003f7d000 */
[----:B------:R-:W-:Y:S01]  /*0190*/  IMAD.U32 R13, R13, 0x10000, RZ ;  /* 0x000100000d0d7824 */ /* 0x000fe200078e00ff */
[----:B------:R-:W-:Y:S01]  /*01a0*/  FSETP.NEU.FTZ.AND P4, PT, R16, RZ, PT ;  /* 0x000000ff1000720b */ /* 0x000fe20003f9d000 */
[----:B------:R-:W-:Y:S01]  /*01b0*/  IMAD.U32 R6, R6, 0x10000, RZ ;  /* 0x0001000006067824 */ /* 0x000fe200078e00ff */
[----:B------:R-:W-:Y:S01]  /*01c0*/  FSETP.NEU.FTZ.AND P2, PT, R12, RZ, PT ;  /* 0x000000ff0c00720b */ /* 0x000fe20003f5d000 */
[C---:B---3--:R-:W-:Y:S01]  /*01d0*/  IMAD.U32 R4, R8.reuse, 0x10000, RZ ;  /* 0x0001000008047824 */ /* 0x048fe200078e00ff */
[----:B------:R-:W-:Y:S01]  /*01e0*/  PRMT R8, R8, 0x7632, R8 ;  /* 0x0000763208087816 */ /* 0x000fe20000000008 */
[----:B------:R-:W-:Y:S01]  /*01f0*/  IMAD.U32 R14, R14, 0x10000, RZ ;  /* 0x000100000e0e7824 */ /* 0x000fe200078e00ff */
[----:B------:R-:W-:-:S02]  /*0200*/  FSETP.NEU.FTZ.AND P5, PT, R13, RZ, PT ;  /* 0x000000ff0d00720b */ /* 0x000fc40003fbd000 */
[----:B------:R-:W-:Y:S01]  /*0210*/  FSETP.NEU.FTZ.AND P6, PT, R4, RZ, PT ;  /* 0x000000ff0400720b */ /* 0x000fe20003fdd000 */
[----:B------:R-:W-:Y:S01]  /*0220*/  IMAD.U32 R8, R8, 0x10000, RZ ;  /* 0x0001000008087824 */ /* 0x000fe200078e00ff */
[----:B------:R-:W-:Y:S01]  /*0230*/  PRMT R3, R7, 0x7632, R3 ;  /* 0x0000763207037816 */ /* 0x000fe20000000003 */
[----:B------:R-:W-:Y:S01]  /*0240*/  IMAD.U32 R4, R9, 0x10000, RZ ;  /* 0x0001000009047824 */ /* 0x000fe200078e00ff */
[----:B------:R-:W-:Y:S01]  /*0250*/  PLOP3.LUT P3, PT, P3, P6, PT, 0x28, 0x0 ;  /* 0x000000000000781c */ /* 0x000fe20001f6c570 */
[----:B------:R-:W-:Y:S01]  /*0260*/  IMAD.U32 R7, R7, 0x10000, RZ ;  /* 0x0001000007077824 */ /* 0x000fe200078e00ff */
[----:B------:R-:W-:Y:S01]  /*0270*/  FSETP.NEU.FTZ.AND P6, PT, R8, RZ, PT ;  /* 0x000000ff0800720b */ /* 0x000fe20003fdd000 */
[----:B------:R-:W-:Y:S01]  /*0280*/  IMAD.U32 R3, R3, 0x10000, RZ ;  /* 0x0001000003037824 */ /* 0x000fe200078e00ff */
[----:B------:R-:W-:Y:S02]  /*0290*/  PRMT R9, R9, 0x7632, R9 ;  /* 0x0000763209097816 */ /* 0x000fe40000000009 */
[----:B------:R-:W-:-:S02]  /*02a0*/  PLOP3.LUT P2, PT, P2, P6, PT, 0x28, 0x0 ;  /* 0x000000000000781c */ /* 0x000fc4000174c570 */
[----:B------:R-:W-:Y:S01]  /*02b0*/  FSETP.NEU.FTZ.AND P6, PT, R4, RZ, PT ;  /* 0x000000ff0400720b */ /* 0x000fe20003fdd000 */
[----:B------:R-:W-:Y:S01]  /*02c0*/  IMAD.U32 R9, R9, 0x10000, RZ ;  /* 0x0001000009097824 */ /* 0x000fe200078e00ff */
[C---:B------:R-:W-:Y:S01]  /*02d0*/  PRMT R4, R10.reuse, 0x7632, R4 ;  /* 0x000076320a047816 */ /* 0x040fe20000000004 */
[----:B------:R-:W-:Y:S01]  /*02e0*/  IMAD.U32 R10, R10, 0x10000, RZ ;  /* 0x000100000a0a7824 */ /* 0x000fe200078e00ff */
[----:B------:R-:W-:Y:S02]  /*02f0*/  PLOP3.LUT P4, PT, P4, P6, PT, 0x28, 0x0 ;  /* 0x000000000000781c */ /* 0x000fe4000278c570 */
[----:B------:R-:W-:Y:S01]  /*0300*/  FSETP.NEU.FTZ.AND P6, PT, R9, RZ, PT ;  /* 0x000000ff0900720b */ /* 0x000fe20003fdd000 */
[----:B------:R-:W-:Y:S01]  /*0310*/  IMAD.U32 R4, R4, 0x10000, RZ ;  /* 0x0001000004047824 */ /* 0x000fe200078e00ff */
[C---:B------:R-:W-:Y:S01]  /*0320*/  PRMT R5, R11.reuse, 0x7632, R5 ;  /* 0x000076320b057816 */ /* 0x040fe20000000005 */
[----:B------:R-:W-:Y:S01]  /*0330*/  IMAD.U32 R11, R11, 0x10000, RZ ;  /* 0x000100000b0b7824 */ /* 0x000fe200078e00ff */
[----:B------:R-:W-:-:S02]  /*0340*/  PLOP3.LUT P5, PT, P5, P6, PT, 0x28, 0x0 ;  /* 0x000000000000781c */ /* 0x000fc40002fac570 */
[----:B------:R-:W-:Y:S01]  /*0350*/  FSETP.NEU.FTZ.AND P1, PT, R6, RZ, PT ;  /* 0x000000ff0600720b */ /* 0x000fe20003f3d000 */
[----:B------:R-:W-:Y:S01]  /*0360*/  IMAD.U32 R5, R5, 0x10000, RZ ;  /* 0x0001000005057824 */ /* 0x000fe200078e00ff */
[----:B------:R-:W-:Y:S02]  /*0370*/  FSETP.NEU.FTZ.AND P6, PT, R10, RZ, PT ;  /* 0x000000ff0a00720b */ /* 0x000fe40003fdd000 */
[----:B------:R-:W-:Y:S02]  /*0380*/  SEL R12, RZ, 0x1, !P3 ;  /* 0x00000001ff0c7807 */ /* 0x000fe40005800000 */
[----:B------:R-:W-:Y:S02]  /*0390*/  SEL R8, RZ, 0x1, !P4 ;  /* 0x00000001ff087807 */ /* 0x000fe40006000000 */
[----:B------:R-:W-:Y:S02]  /*03a0*/  PLOP3.LUT P1, PT, P1, P6, PT, 0x28, 0x0 ;  /* 0x000000000000781c */ /* 0x000fe40000f2c570 */
[----:B------:R-:W-:-:S02]  /*03b0*/  FSETP.NEU.FTZ.AND P0, PT, R7, RZ, PT ;  /* 0x000000ff0700720b */ /* 0x000fc40003f1d000 */
[----:B------:R-:W-:Y:S02]  /*03c0*/  FSETP.NEU.FTZ.AND P3, PT, R14, RZ, PT ;  /* 0x000000ff0e00720b */ /* 0x000fe40003f7d000 */
[----:B------:R-:W-:Y:S02]  /*03d0*/  FSETP.NEU.FTZ.AND P4, PT, R4, RZ, PT ;  /* 0x000000ff0400720b */ /* 0x000fe40003f9d000 */
[----:B------:R-:W-:Y:S02]  /*03e0*/  FSETP.NEU.FTZ.AND P6, PT, R11, RZ, PT ;  /* 0x000000ff0b00720b */ /* 0x000fe40003fdd000 */
[----:B------:R-:W-:Y:S02]  /*03f0*/  PLOP3.LUT P3, PT, P3, P4, PT, 0x28, 0x0 ;  /* 0x000000000000781c */ /* 0x000fe40001f68570 */
[----:B------:R-:W-:Y:S02]  /*0400*/  PLOP3.LUT P0, PT, P0, P6, PT, 0x28, 0x0 ;  /* 0x000000000000781c */ /* 0x000fe4000070c570 */
[----:B------:R-:W-:-:S02]  /*0410*/  FSETP.NEU.FTZ.AND P4, PT, R3, RZ, PT ;  /* 0x000000ff0300720b */ /* 0x000fc40003f9d000 */
[----:B------:R-:W-:Y:S02]  /*0420*/  FSETP.NEU.FTZ.AND P6, PT, R5, RZ, PT ;  /* 0x000000ff0500720b */ /* 0x000fe40003fdd000 */
[----:B------:R-:W-:Y:S02]  /*0430*/  SEL R9, RZ, 0xffffffff, !P5 ;  /* 0xffffffffff097807 */ /* 0x000fe40006800000 */
[----:B------:R-:W-:Y:S02]  /*0440*/  PLOP3.LUT P4, PT, P4, P6, PT, 0x28, 0x0 ;  /* 0x000000000000781c */ /* 0x000fe4000278c570 */
[----:B------:R-:W-:Y:S01]  /*0450*/  SEL R10, RZ, 0xffffffff, !P2 ;  /* 0xffffffffff0a7807 */ /* 0x000fe20005000000 */
[----:B------:R-:W-:Y:S01]  /*0460*/  IMAD.SHL.U32 R13, R9, 0x100, RZ ;  /* 0x00000100090d7824 */ /* 0x000fe200078e00ff */
[----:B------:R-:W-:Y:S02]  /*0470*/  SEL R7, RZ, 0xffffffff, !P3 ;  /* 0xffffffffff077807 */ /* 0x000fe40005800000 */
[----:B------:R-:W-:Y:S01]  /*0480*/  SEL R3, RZ, 0xffffffff, !P4 ;  /* 0xffffffffff037807 */ /* 0x000fe20006000000 */
[----:B------:R-:W-:Y:S01]  /*0490*/  IMAD.SHL.U32 R15, R10, 0x100, RZ ;  /* 0x000001000a0f7824 */ /* 0x000fe200078e00ff */
[----:B------:R-:W-:Y:S01]  /*04a0*/  IADD3 R4, P6, R0, UR6, RZ ;  /* 0x0000000600047c10 */ /* 0x000fe2000ffde0ff */
[----:B------:R-:W-:Y:S01]  /*04b0*/  IMAD.SHL.U32 R11, R7, 0x100, RZ ;  /* 0x00000100070b7824 */ /* 0x000fe200078e00ff */
[----:B------:R-:W-:Y:S01]  /*04c0*/  SEL R6, RZ, 0x1, !P1 ;  /* 0x00000001ff067807 */ /* 0x000fe20004800000 */
[----:B------:R-:W-:Y:S01]  /*04d0*/  IMAD.SHL.U32 R9, R3, 0x100, RZ ;  /* 0x0000010003097824 */ /* 0x000fe200078e00ff */
[----:B------:R-:W-:Y:S01]  /*04e0*/  SEL R0, RZ, 0x1, !P0 ;  /* 0x00000001ff007807 */ /* 0x000fe20004000000 */
[----:B------:R-:W-:Y:S01]  /*04f0*/  IMAD.X R5, RZ, RZ, UR7, P6 ;  /* 0x00000007ff057e24 */ /* 0x000fe2000b0e06ff */
[----:B------:R-:W-:-:S02]  /*0500*/  LOP3.LUT R7, R15, 0x100, R12, 0xe2, !PT ;  /* 0x000001000f077812 */ /* 0x000fc400078ee20c */
[----:B------:R-:W-:Y:S01]  /*0510*/  LOP3.LUT R8, R13, 0x100, R8, 0xe2, !PT ;  /* 0x000001000d087812 */ /* 0x000fe200078ee208 */
[----:B------:R-:W-:Y:S01]  /*0520*/  IMAD.WIDE R4, R2, 0x8, R4 ;  /* 0x0000000802047825 */ /* 0x000fe200078e0204 */
[----:B------:R-:W-:Y:S02]  /*0530*/  LOP3.LUT R3, R11, 0x100, R6, 0xe2, !PT ;  /* 0x000001000b037812 */ /* 0x000fe400078ee206 */
[----:B------:R-:W-:Y:S02]  /*0540*/  LOP3.LUT R0, R9, 0x100, R0, 0xe2, !PT ;  /* 0x0000010009007812 */ /* 0x000fe400078ee200 */
[----:B------:R-:W-:Y:S02]  /*0550*/  PRMT R2, R7, 0x5410, R8 ;  /* 0x0000541007027816 */ /* 0x000fe40000000008 */
[----:B------:R-:W-:-:S05]  /*0560*/  PRMT R3, R3, 0x5410, R0 ;  /* 0x0000541003037816 */ /* 0x000fca0000000000 */
[----:B------:R-:W-:Y:S01]  /*0570*/  STG.E.64 desc[UR4][R4.64], R2 ;  /* 0x0000000204007986 */ /* 0x000fe2000c101b04 */
[----:B------:R-:W-:Y:S05]  /*0580*/  EXIT ;  /* 0x000000000000794d */ /* 0x000fea0003800000 */
.L_x_1445:
        /* <DEDUP_REMOVED lines=177> */
.L_x_1448:
        /* <DEDUP_REMOVED lines=8> */
.L_x_1449:
        /* <DEDUP_REMOVED lines=8> */
.L_x_1450:
        /* <DEDUP_REMOVED lines=9> */
.L_x_1451:
[----:B------:R-:W-:Y:S05]  /*1230*/  BSYNC B1 ;  /* 0x0000000000017941 */ /* 0x000fea0003800000 */
.L_x_1447:
[----:B------:R-:W-:-:S13]  /*1240*/  ISETP.GE.AND P0, PT, R17, R2, PT ;  /* 0x000000021100720c */ /* 0x000fda0003f06270 */
[----:B--2---:R-:W2:Y:S01]  /*1250*/  @!P0 LDC.64 R6, c[0x0][0x218] ;  /* 0x00008600ff068b82 */ /* 0x004ea20000000a00 */
[----:B-1----:R-:W-:Y:S02]  /*1260*/  @!P0 IMAD.IADD R5, R0, 0x1, R17 ;  /* 0x0000000100058824 */ /* 0x002fe400078e0211 */
[----:B------:R-:W-:-:S03]  /*1270*/  @!P0 VIADD R17, R17, 0x80 ;  /* 0x0000008011118836 */ /* 0x000fc60000000000 */
[----:B--2---:R-:W-:-:S05]  /*1280*/  @!P0 IADD3 R4, P1, R5, R6, RZ ;  /* 0x0000000605048210 */ /* 0x004fca0007f3e0ff */
[----:B------:R-:W-:-:S05]  /*1290*/  @!P0 IMAD.X R5, RZ, RZ, R7, P1 ;  /* 0x000000ffff058224 */ /* 0x000fca00008e0607 */
[----:B------:R2:W-:Y:S03]  /*12a0*/  @!P0 STG.E.U8 desc[UR4][R4.64], R8 ;  /* 0x0000000804008986 */ /* 0x0005e6000c101104 */
.L_x_1452:
[----:B------:R-:W-:Y:S05]  /*12b0*/  BSYNC B0 ;  /* 0x0000000000007941 */ /* 0x000fea0003800000 */
.L_x_1446:
        /* <DEDUP_REMOVED lines=9> */
.L_x_1453:
        /* <DEDUP_REMOVED lines=11> */
.L_x_43762:


//--------------------- .text._ZN2at6native18elementwise_kernelILi128ELi4EZNS0_15gpu_kernel_implINS0_13AUnaryFunctorIbbbZZZNS0_23logical_xor_kernel_cudaERNS_14TensorIteratorEENKUlvE0_clEvENKUlvE7_clEvEUlbbE_EEEEvRNS_18TensorIteratorBaseERKT_EUliE_EEviT1_ --------------------------
	.section	.text._ZN2at6native18elementwise_kernelILi128ELi4EZNS0_15gpu_kernel_implINS0_13AUnaryFunctorIbbbZZZNS0_23logical_xor_kernel_cudaERNS_14TensorIteratorEENKUlvE0_clEvENKUlvE7_clEvEUlbbE_EEEEvRNS_18TensorIteratorBaseERKT_EUliE_EEviT1_,"ax",@progbits
	.align	128
        .global         _ZN2at6native18elementwise_kernelILi128ELi4EZNS0_15gpu_kernel_implINS0_13AUnaryFunctorIbbbZZZNS0_23logical_xor_kernel_cudaERNS_14TensorIteratorEENKUlvE0_clEvENKUlvE7_clEvEUlbbE_EEEEvRNS_18TensorIteratorBaseERKT_EUliE_EEviT1_
        .type           _ZN2at6native18elementwise_kernelILi128ELi4EZNS0_15gpu_kernel_implINS0_13AUnaryFunctorIbbbZZZNS0_23logical_xor_kernel_cudaERNS_14TensorIteratorEENKUlvE0_clEvENKUlvE7_clEvEUlbbE_EEEEvRNS_18TensorIteratorBaseERKT_EUliE_EEviT1_,@function
        .size           _ZN2at6native18elementwise_kernelILi128ELi4EZNS0_15gpu_kernel_implINS0_13AUnaryFunctorIbbbZZZNS0_23logical_xor_kernel_cudaERNS_14TensorIteratorEENKUlvE0_clEvENKUlvE7_clEvEUlbbE_EEEEvRNS_18TensorIteratorBaseERKT_EUliE_EEviT1_,(.L_x_43763 - _ZN2at6native18elementwise_kernelILi128ELi4EZNS0_15gpu_kernel_implINS0_13AUnaryFunctorIbbbZZZNS0_23logical_xor_kernel_cudaERNS_14TensorIteratorEENKUlvE0_clEvENKUlvE7_clEvEUlbbE_EEEEvRNS_18TensorIteratorBaseERKT_EUliE_EEviT1_)
        .other          _ZN2at6native18elementwise_kernelILi128ELi4EZNS0_15gpu_kernel_implINS0_13AUnaryFunctorIbbbZZZNS0_23logical_xor_kernel_cudaERNS_14TensorIteratorEENKUlvE0_clEvENKUlvE7_clEvEUlbbE_EEEEvRNS_18TensorIteratorBaseERKT_EUliE_EEviT1_,@"STO_CUDA_ENTRY STV_DEFAULT"
_ZN2at6native18elementwise_kernelILi128ELi4EZNS0_15gpu_kernel_implINS0_13AUnaryFunctorIbbbZZZNS0_23logical_xor_kernel_cudaERNS_14TensorIteratorEENKUlvE0_clEvENKUlvE7_clEvEUlbbE_EEEEvRNS_18TensorIteratorBaseERKT_EUliE_EEviT1_:
.text._ZN2at6native18elementwise_kernelILi128ELi4EZNS0_15gpu_kernel_implINS0_13AUnaryFunctorIbbbZZZNS0_23logical_xor_kernel_cudaERNS_14TensorIteratorEENKUlvE0_clEvENKUlvE7_clEvEUlbbE_EEEEvRNS_18TensorIteratorBaseERKT_EUliE_EEviT1_:
        /* <DEDUP_REMOVED lines=314> */
.L_x_1456:
        /* <DEDUP_REMOVED lines=18> */
[----:B------:R-:W2:Y:S02]  /*14c0*/  LDG.E.U8 R2, desc[UR36][R2.64] ;  /* 0x0000002402027981 */ /* 0x000ea4000c1e1100 */
[----:B--2---:R-:W-:Y:S01]  /*14d0*/  ISETP.NE.AND P0, PT, R2, RZ, PT ;  /* 0x000000ff0200720c */ /* 0x004fe20003f05270 */
[----:B------:R-:W-:-:S12]  /*14e0*/  BRA `(.L_x_1462) ;  /* 0x0000000c00807947 */ /* 0x000fd80003800000 */
.L_x_1460:
[----:B------:R-:W2:Y:S02]  /*14f0*/  LDG.E.U8 R2, desc[UR36][R2.64] ;  /* 0x0000002402027981 */ /* 0x000ea4000c1e1100 */
[----:B--2---:R-:W-:Y:S01]  /*1500*/  ISETP.NE.AND P0, PT, R2, RZ, PT ;  /* 0x000000ff0200720c */ /* 0x004fe20003f05270 */
[----:B------:R-:W-:-:S12]  /*1510*/  BRA `(.L_x_1462) ;  /* 0x0000000c00747947 */ /* 0x000fd80003800000 */
.L_x_1459:
[----:B------:R-:W-:-:S13]  /*1520*/  ISETP.NE.AND P0, PT, R4, 0x2, PT ;  /* 0x000000020400780c */ /* 0x000fda0003f05270 */
[----:B------:R-:W-:Y:S05]  /*1530*/  @!P0 BRA `(.L_x_1463) ;  /* 0x00000000002c8947 */ /* 0x000fea0003800000 */
[----:B------:R-:W-:-:S13]  /*1540*/  ISETP.NE.AND P0, PT, R4, 0x3, PT ;  /* 0x000000030400780c */ /* 0x000fda0003f05270 */
[----:B------:R-:W-:Y:S05]  /*1550*/  @!P0 BRA `(.L_x_1464) ;  /* 0x0000000000188947 */ /* 0x000fea0003800000 */
[----:B------:R-:W-:-:S13]  /*1560*/  ISETP.NE.AND P0, PT, R4, 0x4, PT ;  /* 0x000000040400780c */ /* 0x000fda0003f05270 */
[----:B------:R-:W-:Y:S05]  /*1570*/  @P0 BRA `(.L_x_1461) ;  /* 0x0000000800fc0947 */ /* 0x000fea0003800000 */
[----:B------:R-:W2:Y:S02]  /*1580*/  LDG.E.64 R2, desc[UR36][R2.64] ;  /* 0x0000002402027981 */ /* 0x000ea4000c1e1b00 */
[----:B--2---:R-:W-:-:S04]  /*1590*/  ISETP.NE.U32.AND P0, PT, R2, RZ, PT ;  /* 0x000000ff0200720c */ /* 0x004fc80003f05070 */
[----:B------:R-:W-:Y:S01]  /*15a0*/  ISETP.NE.AND.EX P0, PT, R3, RZ, PT, P0 ;  /* 0x000000ff0300720c */ /* 0x000fe20003f05300 */
[----:B------:R-:W-:-:S12]  /*15b0*/  BRA `(.L_x_1462) ;  /* 0x0000000c004c7947 */ /* 0x000fd80003800000 */
.L_x_1464:
[----:B------:R-:W2:Y:S02]  /*15c0*/  LDG.E R2, desc[UR36][R2.64] ;  /* 0x0000002402027981 */ /* 0x000ea4000c1e1900 */
[----:B--2---:R-:W-:Y:S01]  /*15d0*/  ISETP.NE.AND P0, PT, R2, RZ, PT ;  /* 0x000000ff0200720c */ /* 0x004fe20003f05270 */
[----:B------:R-:W-:-:S12]  /*15e0*/  BRA `(.L_x_1462) ;  /* 0x0000000c00407947 */ /* 0x000fd80003800000 */
.L_x_1463:
[----:B------:R-:W2:Y:S02]  /*15f0*/  LDG.E.U16 R2, desc[UR36][R2.64] ;  /* 0x0000002402027981 */ /* 0x000ea4000c1e1500 */
[----:B--2---:R-:W-:Y:S01]  /*1600*/  ISETP.NE.AND P0, PT, R2, RZ, PT ;  /* 0x000000ff0200720c */ /* 0x004fe20003f05270 */
[----:B------:R-:W-:-:S12]  /*1610*/  BRA `(.L_x_1462) ;  /* 0x0000000c00347947 */ /* 0x000fd80003800000 */
.L_x_1458:
[----:B------:R-:W-:-:S13]  /*1620*/  ISETP.GT.AND P0, PT, R4, 0x6, PT ;  /* 0x000000060400780c */ /* 0x000fda0003f04270 */
[----:B------:R-:W-:Y:S05]  /*1630*/  @P0 BRA `(.L_x_1465) ;  /* 0x00000000002c0947 */ /* 0x000fea0003800000 */
[----:B------:R-:W-:-:S13]  /*1640*/  ISETP.NE.AND P0, PT, R4, 0x5, PT ;  /* 0x000000050400780c */ /* 0x000fda0003f05270 */
[----:B------:R-:W-:Y:S05]  /*1650*/  @!P0 BRA `(.L_x_1466) ;  /* 0x0000000000148947 */ /* 0x000fea0003800000 */
[----:B------:R-:W-:-:S13]  /*1660*/  ISETP.NE.AND P0, PT, R4, 0x6, PT ;  /* 0x000000060400780c */ /* 0x000fda0003f05270 */
[----:B------:R-:W-:Y:S05]  /*1670*/  @P0 BRA `(.L_x_1461) ;  /* 0x0000000800bc0947 */ /* 0x000fea0003800000 */
[----:B------:R-:W2:Y:S02]  /*1680*/  LDG.E R2, desc[UR36][R2.64] ;  /* 0x0000002402027981 */ /* 0x000ea4000c1e1900 */
[----:B--2---:R-:W-:Y:S01]  /*1690*/  FSETP.NEU.FTZ.AND P0, PT, R2, RZ, PT ;  /* 0x000000ff0200720b */ /* 0x004fe20003f1d000 */
[----:B------:R-:W-:-:S12]  /*16a0*/  BRA `(.L_x_1462) ;  /* 0x0000000c00107947 */ /* 0x000fd80003800000 */
.L_x_1466:
[----:B------:R-:W2:Y:S02]  /*16b0*/  LDG.E.U16 R0, desc[UR36][R2.64] ;  /* 0x0000002402007981 */ /* 0x000ea4000c1e1500 */
[----:B--2---:R-:W-:-:S05]  /*16c0*/  HADD2.F32 R0, -RZ, R0.H0_H0 ;  /* 0x20000000ff007230 */ /* 0x004fca0000004100 */
[----:B------:R-:W-:Y:S01]  /*16d0*/  FSETP.NEU.FTZ.AND P0, PT, R0, RZ, PT ;  /* 0x000000ff0000720b */ /* 0x000fe20003f1d000 */
[----:B------:R-:W-:-:S12]  /*16e0*/  BRA `(.L_x_1462) ;  /* 0x0000000c00007947 */ /* 0x000fd80003800000 */
.L_x_1465:
[----:B------:R-:W-:-:S13]  /*16f0*/  ISETP.NE.AND P0, PT, R4, 0x7, PT ;  /* 0x000000070400780c */ /* 0x000fda0003f05270 */
[----:B------:R-:W-:Y:S05]  /*1700*/  @!P0 BRA `(.L_x_1467) ;  /* 0x00000000004c8947 */ /* 0x000fea0003800000 */
[----:B------:R-:W-:-:S13]  /*1710*/  ISETP.NE.AND P0, PT, R4, 0x8, PT ;  /* 0x000000080400780c */ /* 0x000fda0003f05270 */
[----:B------:R-:W-:Y:S05]  /*1720*/  @!P0 BRA `(.L_x_1468) ;  /* 0x00000000001c8947 */ /* 0x000fea0003800000 */
[----:B------:R-:W-:-:S13]  /*1730*/  ISETP.NE.AND P0, PT, R4, 0x9, PT ;  /* 0x000000090400780c */ /* 0x000fda0003f05270 */
[----:B------:R-:W-:Y:S05]  /*1740*/  @P0 BRA `(.L_x_1461) ;  /* 0x0000000800880947 */ /* 0x000fea0003800000 */
[----:B------:R-:W2:Y:S02]  /*1750*/  LDG.E.64 R2, desc[UR36][R2.64] ;  /* 0x0000002402027981 */ /* 0x000ea4000c1e1b00 */
[----:B--2---:R-:W-:Y:S02]  /*1760*/  FSETP.NEU.FTZ.AND P0, PT, R2, RZ, PT ;  /* 0x000000ff0200720b */ /* 0x004fe40003f1d000 */
[----:B------:R-:W-:-:S04]  /*1770*/  FSETP.NEU.FTZ.AND P1, PT, R3, RZ, PT ;  /* 0x000000ff0300720b */ /* 0x000fc80003f3d000 */
[----:B------:R-:W-:Y:S01]  /*1780*/  PLOP3.LUT P0, PT, P0, P1, PT, 0xa8, 0x0 ;  /* 0x000000000000781c */ /* 0x000fe20000703570 */
[----:B------:R-:W-:-:S12]  /*1790*/  BRA `(.L_x_1462) ;  /* 0x0000000800d47947 */ /* 0x000fd80003800000 */
.L_x_1468:
[----:B------:R-:W2:Y:S02]  /*17a0*/  LDG.E R2, desc[UR36][R2.64] ;  /* 0x0000002402027981 */ /* 0x000ea4000c1e1900 */
[----:B--2---:R-:W-:-:S05]  /*17b0*/  HADD2.F32 R0, -RZ, R2.H0_H0 ;  /* 0x20000002ff007230 */ /* 0x004fca0000004100 */
[----:B------:R-:W-:Y:S01]  /*17c0*/  FSETP.NEU.FTZ.AND P0, PT, R0, RZ, PT ;  /* 0x000000ff0000720b */ /* 0x000fe20003f1d000 */
[----:B------:R-:W-:-:S12]  /*17d0*/  IMAD.MOV.U32 R0, RZ, RZ, 0x1 ;  /* 0x00000001ff007424 */ /* 0x000fd800078e00ff */
[----:B------:R-:W-:-:S05]  /*17e0*/  @!P0 HADD2.F32 R4, -RZ, R2.H1_H1 ;  /* 0x30000002ff048230 */ /* 0x000fca0000004100 */
[----:B------:R-:W-:-:S04]  /*17f0*/  @!P0 FSETP.NEU.FTZ.AND P1, PT, R4, RZ, PT ;  /* 0x000000ff0400820b */ /* 0x000fc80003f3d000 */
[----:B------:R-:W-:-:S04]  /*1800*/  @!P0 SEL R0, RZ, 0x1, !P1 ;  /* 0x00000001ff008807 */ /* 0x000fc80004800000 */
[----:B------:R-:W-:-:S04]  /*1810*/  PRMT R0, R0, 0x9910, RZ ;  /* 0x0000991000007816 */ /* 0x000fc800000000ff */
[----:B------:R-:W-:Y:S01]  /*1820*/  ISETP.NE.AND P0, PT, R0, RZ, PT ;  /* 0x000000ff0000720c */ /* 0x000fe20003f05270 */
[----:B------:R-:W-:-:S12]  /*1830*/  BRA `(.L_x_1462) ;  /* 0x0000000800ac7947 */ /* 0x000fd80003800000 */
.L_x_1467:
[----:B------:R-:W2:Y:S02]  /*1840*/  LDG.E.64 R2, desc[UR36][R2.64] ;  /* 0x0000002402027981 */ /* 0x000ea4000c1e1b00 */
[----:B--2---:R-:W-:Y:S01]  /*1850*/  DSETP.NEU.AND P0, PT, R2, RZ, PT ;  /* 0x000000ff0200722a */ /* 0x004fe20003f0d000 */
[----:B------:R-:W-:-:S13]  /*1860*/  BRA `(.L_x_1462) ;  /* 0x0000000800a07947 */ /* 0x000fda0003800000 */
.L_x_1457:
        /* <DEDUP_REMOVED lines=9> */
[----:B--2---:R-:W-:Y:S01]  /*1900*/  ISETP.NE.AND P0, PT, R2, RZ, PT ;  /* 0x000000ff0200720c */ /* 0x004fe20003f05270 */
[----:B------:R-:W-:-:S12]  /*1910*/  BRA `(.L_x_1462) ;  /* 0x0000000800747947 */ /* 0x000fd80003800000 */
.L_x_1471:
[----:B------:R-:W2:Y:S02]  /*1920*/  LDG.E.128 R4, desc[UR36][R2.64] ;  /* 0x0000002402047981 */ /* 0x000ea4000c1e1d00 */
[----:B--2---:R-:W-:-:S06]  /*1930*/  DSETP.NEU.AND P0, PT, R6, RZ, PT ;  /* 0x000000ff0600722a */ /* 0x004fcc0003f0d000 */
[----:B------:R-:W-:Y:S01]  /*1940*/  DSETP.NEU.OR P0, PT, R4, RZ, P0 ;  /* 0x000000ff0400722a */ /* 0x000fe2000070d400 */
[----:B------:R-:W-:-:S13]  /*1950*/  BRA `(.L_x_1462) ;  /* 0x0000000800647947 */ /* 0x000fda0003800000 */
.L_x_1470:
        /* <DEDUP_REMOVED lines=25> */
[----:B------:R-:W-:Y:S01]  /*1af0*/  FSETP.NEU.FTZ.AND P0, PT, R5, RZ, PT ;  /* 0x000000ff0500720b */ /* 0x000fe20003f1d000 */
[----:B------:R-:W-:-:S12]  /*1b00*/  BRA `(.L_x_1462) ;  /* 0x0000000400f87947 */ /* 0x000fd80003800000 */
.L_x_1473:
        /* <DEDUP_REMOVED lines=12> */
[----:B------:R-:W-:Y:S01]  /*1bd0*/  FSETP.NEU.FTZ.AND P0, PT, R4, RZ, PT ;  /* 0x000000ff0400720b */ /* 0x000fe20003f1d000 */
[----:B------:R-:W-:-:S12]  /*1be0*/  BRA `(.L_x_1462) ;  /* 0x0000000400c07947 */ /* 0x000fd80003800000 */
.L_x_1472:
[----:B------:R-:W2:Y:S02]  /*1bf0*/  LDG.E.U16 R0, desc[UR36][R2.64] ;  /* 0x0000002402007981 */ /* 0x000ea4000c1e1500 */
[----:B--2---:R-:W-:-:S05]  /*1c00*/  IMAD.U32 R0, R0, 0x10000, RZ ;  /* 0x0001000000007824 */ /* 0x004fca00078e00ff */
[----:B------:R-:W-:Y:S01]  /*1c10*/  FSETP.NEU.FTZ.AND P0, PT, R0, RZ, PT ;  /* 0x000000ff0000720b */ /* 0x000fe20003f1d000 */
[----:B------:R-:W-:-:S12]  /*1c20*/  BRA `(.L_x_1462) ;  /* 0x0000000400b07947 */ /* 0x000fd80003800000 */
.L_x_1469:
        /* <DEDUP_REMOVED lines=9> */
[----:B--2---:R-:W-:Y:S01]  /*1cc0*/  ISETP.NE.AND P0, PT, R2, RZ, PT ;  /* 0x000000ff0200720c */ /* 0x004fe20003f05270 */
[----:B------:R-:W-:-:S12]  /*1cd0*/  BRA `(.L_x_1462) ;  /* 0x0000000400847947 */ /* 0x000fd80003800000 */
.L_x_1476:
        /* <DEDUP_REMOVED lines=21> */
.L_x_1480:
[----:B------:R-:W-:Y:S05]  /*1e30*/  BSYNC B1 ;  /* 0x0000000000017941 */ /* 0x000fea0003800000 */
.L_x_1479:
[----:B------:R-:W-:Y:S01]  /*1e40*/  LEA R3, R0, 0x3b800000, 0x17 ;  /* 0x3b80000000037811 */ /* 0x000fe200078eb8ff */
[----:B------:R-:W-:-:S05]  /*1e50*/  IMAD.SHL.U32 R0, R2, 0x100000, RZ ;  /* 0x0010000002007824 */ /* 0x000fca00078e00ff */
[----:B------:R-:W-:-:S07]  /*1e60*/  LOP3.LUT R0, R3, R0, R4, 0xfe, !PT ;  /* 0x0000000003007212 */ /* 0x000fce00078efe04 */
.L_x_1478:
[----:B------:R-:W-:Y:S05]  /*1e70*/  BSYNC B0 ;  /* 0x0000000000007941 */ /* 0x000fea0003800000 */
.L_x_1477:
[----:B------:R-:W-:Y:S01]  /*1e80*/  FSETP.NEU.FTZ.AND P0, PT, R0, RZ, PT ;  /* 0x000000ff0000720b */ /* 0x000fe20003f1d000 */
[----:B------:R-:W-:-:S12]  /*1e90*/  BRA `(.L_x_1462) ;  /* 0x0000000400147947 */ /* 0x000fd80003800000 */
.L_x_1475:
        /* <DEDUP_REMOVED lines=21> */
.L_x_1484:
[----:B------:R-:W-:Y:S05]  /*1ff0*/  BSYNC B1 ;  /* 0x0000000000017941 */ /* 0x000fea0003800000 */
.L_x_1483:
[----:B------:R-:W-:Y:S01]  /*2000*/  LEA R3, R0, 0x37800000, 0x17 ;  /* 0x3780000000037811 */ /* 0x000fe200078eb8ff */
[----:B------:R-:W-:-:S05]  /*2010*/  IMAD.SHL.U32 R0, R2, 0x200000, RZ ;  /* 0x0020000002007824 */ /* 0x000fca00078e00ff */
[----:B------:R-:W-:-:S07]  /*2020*/  LOP3.LUT R0, R3, R0, R4, 0xfe, !PT ;  /* 0x0000000003007212 */ /* 0x000fce00078efe04 */
.L_x_1482:
[----:B------:R-:W-:Y:S05]  /*2030*/  BSYNC B0 ;  /* 0x0000000000007941 */ /* 0x000fea0003800000 */
.L_x_1481:
[----:B------:R-:W-:Y:S01]  /*2040*/  FSETP.NEU.FTZ.AND P0, PT, R0, RZ, PT ;  /* 0x000000ff0000720b */ /* 0x000fe20003f1d000 */
[----:B------:R-:W-:-:S12]  /*2050*/  BRA `(.L_x_1462) ;  /* 0x0000000000a47947 */ /* 0x000fd80003800000 */
.L_x_1474:
        /* <DEDUP_REMOVED lines=14> */
.L_x_1488:
[----:B------:R-:W-:Y:S05]  /*2140*/  BSYNC B0 ;  /* 0x0000000000007941 */ /* 0x000fea0003800000 */
.L_x_1487:
[----:B------:R-:W-:Y:S01]  /*2150*/  FSETP.NEU.FTZ.AND P0, PT, R0, RZ, PT ;  /* 0x000000ff0000720b */ /* 0x000fe20003f1d000 */
[----:B------:R-:W-:-:S12]  /*2160*/  BRA `(.L_x_1462) ;  /* 0x0000000000607947 */ /* 0x000fd80003800000 */
.L_x_1461:
        /* <DEDUP_REMOVED lines=16> */
.L_x_1489:
[----:B------:R-:W-:Y:S01]  /*2270*/  PLOP3.LUT P0, PT, PT, PT, PT, 0x8, 0x0 ;  /* 0x000000000000781c */ /* 0x000fe20003f0e170 */
[----:B------:R-:W-:-:S12]  /*2280*/  BRA `(.L_x_1462) ;  /* 0x0000000000187947 */ /* 0x000fd80003800000 */
.L_x_1486:
[----:B------:R-:W2:Y:S02]  /*2290*/  LDG.E.64 R2, desc[UR36][R2.64] ;  /* 0x0000002402027981 */ /* 0x000ea4000c1e1b00 */
[----:B--2---:R-:W-:-:S04]  /*22a0*/  ISETP.NE.U32.AND P0, PT, R2, RZ, PT ;  /* 0x000000ff0200720c */ /* 0x004fc80003f05070 */
[----:B------:R-:W-:Y:S01]  /*22b0*/  ISETP.NE.AND.EX P0, PT, R3, RZ, PT, P0 ;  /* 0x000000ff0300720c */ /* 0x000fe20003f05300 */
[----:B------:R-:W-:-:S12]  /*22c0*/  BRA `(.L_x_1462) ;  /* 0x0000000000087947 */ /* 0x000fd80003800000 */
.L_x_1485:
[----:B------:R-:W2:Y:S02]  /*22d0*/  LDG.E R2, desc[UR36][R2.64] ;  /* 0x0000002402027981 */ /* 0x000ea4000c1e1900 */
[----:B--2---:R-:W-:-:S13]  /*22e0*/  ISETP.NE.AND P0, PT, R2, RZ, PT ;  /* 0x000000ff0200720c */ /* 0x004fda0003f05270 */
.L_x_1462:
[----:B------:R-:W0:Y:S01]  /*22f0*/  LDC.U8 R3, c[0x0][0x422] ;  /* 0x00010880ff037b82 */ /* 0x000e220000000000 */
[----:B------:R-:W-:Y:S02]  /*2300*/  ULDC.U8 UR4, c[0x0][0x421] ;  /* 0x0001084000047ab9 */ /* 0x000fe40000000000 */
[----:B------:R-:W-:-:S04]  /*2310*/  ISETP.NE.XOR P0, PT, RZ, UR4, P0 ;  /* 0x00000004ff007c0c */ /* 0x000fc80008705a70 */
[----:B------:R-:W-:Y:S02]  /*2320*/  SEL R2, RZ, 0x1, !P0 ;  /* 0x00000001ff027807 */ /* 0x000fe40004000000 */
        /* <DEDUP_REMOVED lines=13> */
.L_x_1493:
[----:B------:R3:W-:Y:S01]  /*2400*/  STG.E.U8 desc[UR36][R16.64], R2 ;  /* 0x0000000210007986 */ /* 0x0007e2000c101124 */
[----:B------:R-:W-:Y:S05]  /*2410*/  BRA `(.L_x_1495) ;  /* 0x0000000c00487947 */ /* 0x000fea0003800000 */
.L_x_1492:
        /* <DEDUP_REMOVED lines=9> */
.L_x_1497:
[----:B------:R1:W-:Y:S01]  /*24b0*/  STG.E desc[UR36][R16.64], R2 ;  /* 0x0000000210007986 */ /* 0x0003e2000c101924 */
[----:B------:R-:W-:Y:S05]  /*24c0*/  BRA `(.L_x_1495) ;  /* 0x0000000c001c7947 */ /* 0x000fea0003800000 */
.L_x_1496:
[----:B------:R2:W-:Y:S01]  /*24d0*/  STG.E.U16 desc[UR36][R16.64], R2 ;  /* 0x0000000210007986 */ /* 0x0005e2000c101524 */
[----:B------:R-:W-:Y:S05]  /*24e0*/  BRA `(.L_x_1495) ;  /* 0x0000000c00147947 */ /* 0x000fea0003800000 */
.L_x_1491:
        /* <DEDUP_REMOVED lines=9> */
.L_x_1499:
[----:B------:R-:W-:-:S04]  /*2580*/  I2FP.F32.U32 R0, R2 ;  /* 0x0000000200007245 */ /* 0x000fc80000201000 */
[----:B------:R-:W-:-:S05]  /*2590*/  F2FP.F16.F32.PACK_AB R0, RZ, R0 ;  /* 0x00000000ff00723e */ /* 0x000fca00000000ff */
[----:B------:R0:W-:Y:S01]  /*25a0*/  STG.E.U16 desc[UR36][R16.64], R0 ;  /* 0x0000000010007986 */ /* 0x0001e2000c101524 */
[----:B------:R-:W-:Y:S05]  /*25b0*/  BRA `(.L_x_1495) ;  /* 0x0000000800e07947 */ /* 0x000fea0003800000 */
.L_x_1498:
        /* <DEDUP_REMOVED lines=10> */
.L_x_1501:
[----:B------:R-:W-:-:S04]  /*2660*/  I2FP.F32.U32 R2, R2 ;  /* 0x0000000200027245 */ /* 0x000fc80000201000 */
[----:B------:R-:W-:-:S04]  /*2670*/  F2FP.F16.F32.PACK_AB R3, RZ, R2 ;  /* 0x00000002ff03723e */ /* 0x000fc800000000ff */
[----:B------:R-:W-:-:S05]  /*2680*/  PRMT R3, R3, 0x5410, RZ ;  /* 0x0000541003037816 */ /* 0x000fca00000000ff */
[----:B------:R0:W-:Y:S01]  /*2690*/  STG.E desc[UR36][R16.64], R3 ;  /* 0x0000000310007986 */ /* 0x0001e2000c101924 */
[----:B------:R-:W-:Y:S05]  /*26a0*/  BRA `(.L_x_1495) ;  /* 0x0000000800a47947 */ /* 0x000fea0003800000 */
.L_x_1500:
[----:B------:R-:W0:Y:S02]  /*26b0*/  I2F.F64.U32 R2, R2 ;  /* 0x0000000200027312 */ /* 0x000e240000201800 */
[----:B0-----:R0:W-:Y:S01]  /*26c0*/  STG.E.64 desc[UR36][R16.64], R2 ;  /* 0x0000000210007986 */ /* 0x0011e2000c101b24 */
[----:B------:R-:W-:Y:S05]  /*26d0*/  BRA `(.L_x_1495) ;  /* 0x0000000800987947 */ /* 0x000fea0003800000 */
.L_x_1490:
        /* <DEDUP_REMOVED lines=10> */
.L_x_1504:
[----:B------:R-:W0:Y:S01]  /*2780*/  I2F.F64.U32 R4, R2 ;  /* 0x0000000200047312 */ /* 0x000e220000201800 */
[----:B------:R-:W-:-:S05]  /*2790*/  CS2R R6, SRZ ;  /* 0x0000000000067805 */ /* 0x000fca000001ff00 */
[----:B0-----:R0:W-:Y:S01]  /*27a0*/  STG.E.128 desc[UR36][R16.64], R4 ;  /* 0x0000000410007986 */ /* 0x0011e2000c101d24 */
[----:B------:R-:W-:Y:S05]  /*27b0*/  BRA `(.L_x_1495) ;  /* 0x0000000800607947 */ /* 0x000fea0003800000 */
.L_x_1503:
        /* <DEDUP_REMOVED lines=21> */
.L_x_1508:
[----:B------:R-:W-:Y:S05]  /*2910*/  BSYNC B0 ;  /* 0x0000000000007941 */ /* 0x000fea0003800000 */
.L_x_1507:
[----:B------:R-:W-:-:S05]  /*2920*/  LOP3.LUT R3, R0, R3, RZ, 0xfc, !PT ;  /* 0x0000000300037212 */ /* 0x000fca00078efcff */
[----:B------:R0:W-:Y:S01]  /*2930*/  STG.E.U8 desc[UR36][R16.64], R3 ;  /* 0x0000000310007986 */ /* 0x0001e2000c101124 */
[----:B------:R-:W-:Y:S05]  /*2940*/  BRA `(.L_x_1495) ;  /* 0x0000000400fc7947 */ /* 0x000fea0003800000 */
.L_x_1506:
        /* <DEDUP_REMOVED lines=13> */
.L_x_1510:
[----:B------:R-:W-:Y:S01]  /*2a20*/  IMAD.MOV.U32 R0, RZ, RZ, 0x7f ;  /* 0x0000007fff007424 */ /* 0x000fe200078e00ff */
[----:B------:R-:W-:-:S04]  /*2a30*/  ISETP.GT.U32.AND P0, PT, R2, 0x7f800000, PT ;  /* 0x7f8000000200780c */ /* 0x000fc80003f04070 */
[----:B------:R-:W-:-:S09]  /*2a40*/  SEL R0, R0, 0x7c, P0 ;  /* 0x0000007c00007807 */ /* 0x000fd20000000000 */
.L_x_1511:
[----:B------:R-:W-:Y:S05]  /*2a50*/  BSYNC B0 ;  /* 0x0000000000007941 */ /* 0x000fea0003800000 */
.L_x_1509:
[----:B------:R-:W-:-:S04]  /*2a60*/  LOP3.LUT R2, R3, 0x80000000, RZ, 0xc0, !PT ;  /* 0x8000000003027812 */ /* 0x000fc800078ec0ff */
[----:B------:R-:W-:-:S04]  /*2a70*/  SHF.R.U32.HI R3, RZ, 0x18, R2 ;  /* 0x00000018ff037819 */ /* 0x000fc80000011602 */
[----:B------:R-:W-:-:S05]  /*2a80*/  LOP3.LUT R3, R0, R3, RZ, 0xfc, !PT ;  /* 0x0000000300037212 */ /* 0x000fca00078efcff */
[----:B------:R0:W-:Y:S01]  /*2a90*/  STG.E.U8 desc[UR36][R16.64], R3 ;  /* 0x0000000310007986 */ /* 0x0001e2000c101124 */
[----:B------:R-:W-:Y:S05]  /*2aa0*/  BRA `(.L_x_1495) ;  /* 0x0000000400a47947 */ /* 0x000fea0003800000 */
.L_x_1505:
[----:B------:R-:W-:-:S04]  /*2ab0*/  I2FP.F32.U32 R0, R2 ;  /* 0x0000000200007245 */ /* 0x000fc80000201000 */
[----:B------:R-:W-:-:S05]  /*2ac0*/  F2FP.BF16.F32.PACK_AB R0, RZ, R0 ;  /* 0x00000000ff00723e */ /* 0x000fca00000010ff */
[----:B------:R0:W-:Y:S01]  /*2ad0*/  STG.E.U16 desc[UR36][R16.64], R0 ;  /* 0x0000000010007986 */ /* 0x0001e2000c101524 */
[----:B------:R-:W-:Y:S05]  /*2ae0*/  BRA `(.L_x_1495) ;  /* 0x0000000400947947 */ /* 0x000fea0003800000 */
.L_x_1502:
        /* <DEDUP_REMOVED lines=10> */
.L_x_1514:
        /* <DEDUP_REMOVED lines=17> */
.L_x_1517:
[----:B------:R-:W-:-:S04]  /*2ca0*/  LOP3.LUT R2, R3, 0x80000000, RZ, 0xc0, !PT ;  /* 0x8000000003027812 */ /* 0x000fc800078ec0ff */
[----:B------:R-:W-:-:S04]  /*2cb0*/  SHF.R.U32.HI R3, RZ, 0x18, R2 ;  /* 0x00000018ff037819 */ /* 0x000fc80000011602 */
[----:B------:R-:W-:-:S04]  /*2cc0*/  LOP3.LUT R0, R0, R3, RZ, 0xfc, !PT ;  /* 0x0000000300007212 */ /* 0x000fc800078efcff */
[----:B------:R-:W-:-:S07]  /*2cd0*/  PRMT R8, R0, 0x7610, R8 ;  /* 0x0000761000087816 */ /* 0x000fce0000000008 */
.L_x_1516:
[----:B------:R-:W-:Y:S05]  /*2ce0*/  BSYNC B0 ;  /* 0x0000000000007941 */ /* 0x000fea0003800000 */
.L_x_1515:
[----:B------:R0:W-:Y:S01]  /*2cf0*/  STG.E.U8 desc[UR36][R16.64], R8 ;  /* 0x0000000810007986 */ /* 0x0001e2000c101124 */
[----:B------:R-:W-:Y:S05]  /*2d00*/  BRA `(.L_x_1495) ;  /* 0x00000004000c7947 */ /* 0x000fea0003800000 */
.L_x_1513:
        /* <DEDUP_REMOVED lines=17> */
.L_x_1520:
[----:B------:R-:W-:-:S04]  /*2e20*/  LOP3.LUT R2, R3, 0x80000000, RZ, 0xc0, !PT ;  /* 0x8000000003027812 */ /* 0x000fc800078ec0ff */
[----:B------:R-:W-:-:S04]  /*2e30*/  SHF.R.U32.HI R3, RZ, 0x18, R2 ;  /* 0x00000018ff037819 */ /* 0x000fc80000011602 */
[----:B------:R-:W-:-:S04]  /*2e40*/  LOP3.LUT R0, R0, R3, RZ, 0xfc, !PT ;  /* 0x0000000300007212 */ /* 0x000fc800078efcff */
[----:B------:R-:W-:-:S07]  /*2e50*/  PRMT R8, R0, 0x7610, R8 ;  /* 0x0000761000087816 */ /* 0x000fce0000000008 */
.L_x_1519:
[----:B------:R-:W-:Y:S05]  /*2e60*/  BSYNC B0 ;  /* 0x0000000000007941 */ /* 0x000fea0003800000 */
.L_x_1518:
[----:B------:R0:W-:Y:S01]  /*2e70*/  STG.E.U8 desc[UR36][R16.64], R8 ;  /* 0x0000000810007986 */ /* 0x0001e2000c101124 */
[----:B------:R-:W-:Y:S05]  /*2e80*/  BRA `(.L_x_1495) ;  /* 0x0000000000ac7947 */ /* 0x000fea0003800000 */
.L_x_1512:
        /* <DEDUP_REMOVED lines=22> */
.L_x_1494:
        /* <DEDUP_REMOVED lines=16> */
.L_x_1523:
[----:B------:R-:W-:Y:S05]  /*30f0*/  BRA `(.L_x_1495) ;  /* 0x0000000000107947 */ /* 0x000fea0003800000 */
.L_x_1522:
[----:B------:R-:W-:-:S05]  /*3100*/  IMAD.MOV.U32 R3, RZ, RZ, RZ ;  /* 0x000000ffff037224 */ /* 0x000fca00078e00ff */
[----:B------:R0:W-:Y:S01]  /*3110*/  STG.E.64 desc[UR36][R16.64], R2 ;  /* 0x0000000210007986 */ /* 0x0001e2000c101b24 */
[----:B------:R-:W-:Y:S05]  /*3120*/  BRA `(.L_x_1495) ;  /* 0x0000000000047947 */ /* 0x000fea0003800000 */
.L_x_1521:
[----:B------:R0:W-:Y:S02]  /*3130*/  STG.E desc[UR36][R16.64], R2 ;  /* 0x0000000210007986 */ /* 0x0001e4000c101924 */
.L_x_1495:
[----:B------:R-:W-:-:S04]  /*3140*/  IMAD R18, R23, 0x200, R18 ;  /* 0x0000020017127824 */ /* 0x000fc800078e0212 */
[----:B------:R-:W-:-:S07]  /*3150*/  VIADD R19, R18, 0x80 ;  /* 0x0000008012137836 */ /* 0x000fce0000000000 */
.L_x_1455:
[----:B------:R-:W-:Y:S05]  /*3160*/  BSYNC B6 ;  /* 0x0000000000067941 */ /* 0x000fea0003800000 */
.L_x_1454:
        /* <DEDUP_REMOVED lines=307> */
.L_x_1526:
        /* <DEDUP_REMOVED lines=21> */
.L_x_1530:
[----:B------:R-:W2:Y:S02]  /*45f0*/  LDG.E.U8 R2, desc[UR36][R2.64] ;  /* 0x0000002402027981 */ /* 0x000ea4000c1e1100 */
[----:B--2---:R-:W-:Y:S01]  /*4600*/  ISETP.NE.AND P0, PT, R2, RZ, PT ;  /* 0x000000ff0200720c */ /* 0x004fe20003f05270 */
[----:B------:R-:W-:-:S12]  /*4610*/  BRA `(.L_x_1532) ;  /* 0x0000000c00747947 */ /* 0x000fd80003800000 */
.L_x_1529:
        /* <DEDUP_REMOVED lines=10> */
.L_x_1534:
[----:B------:R-:W2:Y:S02]  /*46c0*/  LDG.E R2, desc[UR36][R2.64] ;  /* 0x0000002402027981 */ /* 0x000ea4000c1e1900 */
[----:B--2---:R-:W-:Y:S01]  /*46d0*/  ISETP.NE.AND P0, PT, R2, RZ, PT ;  /* 0x000000ff0200720c */ /* 0x004fe20003f05270 */
[----:B------:R-:W-:-:S12]  /*46e0*/  BRA `(.L_x_1532) ;  /* 0x0000000c00407947 */ /* 0x000fd80003800000 */
.L_x_1533:
[----:B------:R-:W2:Y:S02]  /*46f0*/  LDG.E.U16 R2, desc[UR36][R2.64] ;  /* 0x0000002402027981 */ /* 0x000ea4000c1e1500 */
[----:B--2---:R-:W-:Y:S01]  /*4700*/  ISETP.NE.AND P0, PT, R2, RZ, PT ;  /* 0x000000ff0200720c */ /* 0x004fe20003f05270 */
[----:B------:R-:W-:-:S12]  /*4710*/  BRA `(.L_x_1532) ;  /* 0x0000000c00347947 */ /* 0x000fd80003800000 */
.L_x_1528:
        /* <DEDUP_REMOVED lines=9> */
.L_x_1536:
[----:B------:R-:W2:Y:S02]  /*47b0*/  LDG.E.U16 R0, desc[UR36][R2.64] ;  /* 0x0000002402007981 */ /* 0x000ea4000c1e1500 */
[----:B--2---:R-:W-:-:S05]  /*47c0*/  HADD2.F32 R0, -RZ, R0.H0_H0 ;  /* 0x20000000ff007230 */ /* 0x004fca0000004100 */
[----:B------:R-:W-:Y:S01]  /*47d0*/  FSETP.NEU.FTZ.AND P0, PT, R0, RZ, PT ;  /* 0x000000ff0000720b */ /* 0x000fe20003f1d000 */
[----:B------:R-:W-:-:S12]  /*47e0*/  BRA `(.L_x_1532) ;  /* 0x0000000c00007947 */ /* 0x000fd80003800000 */
.L_x_1535:
        /* <DEDUP_REMOVED lines=11> */
.L_x_1538:
        /* <DEDUP_REMOVED lines=10> */
.L_x_1537:
[----:B------:R-:W2:Y:S02]  /*4940*/  LDG.E.64 R2, desc[UR36][R2.64] ;  /* 0x0000002402027981 */ /* 0x000ea4000c1e1b00 */
[----:B--2---:R-:W-:Y:S01]  /*4950*/  DSETP.NEU.AND P0, PT, R2, RZ, PT ;  /* 0x000000ff0200722a */ /* 0x004fe20003f0d000 */
[----:B------:R-:W-:-:S13]  /*4960*/  BRA `(.L_x_1532) ;  /* 0x0000000800a07947 */ /* 0x000fda0003800000 */
.L_x_1527:
        /* <DEDUP_REMOVED lines=11> */
.L_x_1541:
[----:B------:R-:W2:Y:S02]  /*4a20*/  LDG.E.128 R4, desc[UR36][R2.64] ;  /* 0x0000002402047981 */ /* 0x000ea4000c1e1d00 */
[----:B--2---:R-:W-:-:S06]  /*4a30*/  DSETP.NEU.AND P0, PT, R6, RZ, PT ;  /* 0x000000ff0600722a */ /* 0x004fcc0003f0d000 */
[----:B------:R-:W-:Y:S01]  /*4a40*/  DSETP.NEU.OR P0, PT, R4, RZ, P0 ;  /* 0x000000ff0400722a */ /* 0x000fe2000070d400 */
[----:B------:R-:W-:-:S13]  /*4a50*/  BRA `(.L_x_1532) ;  /* 0x0000000800647947 */ /* 0x000fda0003800000 */
.L_x_1540:
        /* <DEDUP_REMOVED lines=27> */
.L_x_1543:
        /* <DEDUP_REMOVED lines=14> */
.L_x_1542:
[----:B------:R-:W2:Y:S02]  /*4cf0*/  LDG.E.U16 R0, desc[UR36][R2.64] ;  /* 0x0000002402007981 */ /* 0x000ea4000c1e1500 */
[----:B--2---:R-:W-:-:S05]  /*4d00*/  IMAD.U32 R0, R0, 0x10000, RZ ;  /* 0x0001000000007824 */ /* 0x004fca00078e00ff */
[----:B------:R-:W-:Y:S01]  /*4d10*/  FSETP.NEU.FTZ.AND P0, PT, R0, RZ, PT ;  /* 0x000000ff0000720b */ /* 0x000fe20003f1d000 */
[----:B------:R-:W-:-:S12]  /*4d20*/  BRA `(.L_x_1532) ;  /* 0x0000000400b07947 */ /* 0x000fd80003800000 */
.L_x_1539:
        /* <DEDUP_REMOVED lines=11> */
.L_x_1546:
        /* <DEDUP_REMOVED lines=21> */
.L_x_1550:
[----:B------:R-:W-:Y:S05]  /*4f30*/  BSYNC B1 ;  /* 0x0000000000017941 */ /* 0x000fea0003800000 */
.L_x_1549:
[----:B------:R-:W-:Y:S01]  /*4f40*/  LEA R3, R0, 0x3b800000, 0x17 ;  /* 0x3b80000000037811 */ /* 0x000fe200078eb8ff */
[----:B------:R-:W-:-:S05]  /*4f50*/  IMAD.SHL.U32 R0, R2, 0x100000, RZ ;  /* 0x0010000002007824 */ /* 0x000fca00078e00ff */
[----:B------:R-:W-:-:S07]  /*4f60*/  LOP3.LUT R0, R3, R0, R4, 0xfe, !PT ;  /* 0x0000000003007212 */ /* 0x000fce00078efe04 */
.L_x_1548:
[----:B------:R-:W-:Y:S05]  /*4f70*/  BSYNC B0 ;  /* 0x0000000000007941 */ /* 0x000fea0003800000 */
.L_x_1547:
[----:B------:R-:W-:Y:S01]  /*4f80*/  FSETP.NEU.FTZ.AND P0, PT, R0, RZ, PT ;  /* 0x000000ff0000720b */ /* 0x000fe20003f1d000 */
[----:B------:R-:W-:-:S12]  /*4f90*/  BRA `(.L_x_1532) ;  /* 0x0000000400147947 */ /* 0x000fd80003800000 */
.L_x_1545:
        /* <DEDUP_REMOVED lines=21> */
.L_x_1554:
[----:B------:R-:W-:Y:S05]  /*50f0*/  BSYNC B1 ;  /* 0x0000000000017941 */ /* 0x000fea0003800000 */
.L_x_1553:
[----:B------:R-:W-:Y:S01]  /*5100*/  LEA R3, R0, 0x37800000, 0x17 ;  /* 0x3780000000037811 */ /* 0x000fe200078eb8ff */
[----:B------:R-:W-:-:S05]  /*5110*/  IMAD.SHL.U32 R0, R2, 0x200000, RZ ;  /* 0x0020000002007824 */ /* 0x000fca00078e00ff */
[----:B------:R-:W-:-:S07]  /*5120*/  LOP3.LUT R0, R3, R0, R4, 0xfe, !PT ;  /* 0x0000000003007212 */ /* 0x000fce00078efe04 */
.L_x_1552:
[----:B------:R-:W-:Y:S05]  /*5130*/  BSYNC B0 ;  /* 0x0000000000007941 */ /* 0x000fea0003800000 */
.L_x_1551:
[----:B------:R-:W-:Y:S01]  /*5140*/  FSETP.NEU.FTZ.AND P0, PT, R0, RZ, PT ;  /* 0x000000ff0000720b */ /* 0x000fe20003f1d000 */
[----:B------:R-:W-:-:S12]  /*5150*/  BRA `(.L_x_1532) ;  /* 0x0000000000a47947 */ /* 0x000fd80003800000 */
.L_x_1544:
        /* <DEDUP_REMOVED lines=14> */
.L_x_1558:
[----:B------:R-:W-:Y:S05]  /*5240*/  BSYNC B0 ;  /* 0x0000000000007941 */ /* 0x000fea0003800000 */
.L_x_1557:
[----:B------:R-:W-:Y:S01]  /*5250*/  FSETP.NEU.FTZ.AND P0, PT, R0, RZ, PT ;  /* 0x000000ff0000720b */ /* 0x000fe20003f1d000 */
[----:B------:R-:W-:-:S12]  /*5260*/  BRA `(.L_x_1532) ;  /* 0x0000000000607947 */ /* 0x000fd80003800000 */
.L_x_1531:
        /* <DEDUP_REMOVED lines=16> */
.L_x_1559:
[----:B------:R-:W-:Y:S01]  /*5370*/  PLOP3.LUT P0, PT, PT, PT, PT, 0x8, 0x0 ;  /* 0x000000000000781c */ /* 0x000fe20003f0e170 */
[----:B------:R-:W-:-:S12]  /*5380*/  BRA `(.L_x_1532) ;  /* 0x0000000000187947 */ /* 0x000fd80003800000 */
.L_x_1556:
[----:B------:R-:W2:Y:S02]  /*5390*/  LDG.E.64 R2, desc[UR36][R2.64] ;  /* 0x0000002402027981 */ /* 0x000ea4000c1e1b00 */
[----:B--2---:R-:W-:-:S04]  /*53a0*/  ISETP.NE.U32.AND P0, PT, R2, RZ, PT ;  /* 0x000000ff0200720c */ /* 0x004fc80003f05070 */
[----:B------:R-:W-:Y:S01]  /*53b0*/  ISETP.NE.AND.EX P0, PT, R3, RZ, PT, P0 ;  /* 0x000000ff0300720c */ /* 0x000fe20003f05300 */
[----:B------:R-:W-:-:S12]  /*53c0*/  BRA `(.L_x_1532) ;  /* 0x0000000000087947 */ /* 0x000fd80003800000 */
.L_x_1555:
[----:B------:R-:W2:Y:S02]  /*53d0*/  LDG.E R2, desc[UR36][R2.64] ;  /* 0x0000002402027981 */ /* 0x000ea4000c1e1900 */
[----:B--2---:R-:W-:-:S13]  /*53e0*/  ISETP.NE.AND P0, PT, R2, RZ, PT ;  /* 0x000000ff0200720c */ /* 0x004fda0003f05270 */
.L_x_1532:
        /* <DEDUP_REMOVED lines=17> */
.L_x_1563:
[----:B------:R0:W-:Y:S01]  /*5500*/  STG.E.U8 desc[UR36][R16.64], R2 ;  /* 0x0000000210007986 */ /* 0x0001e2000c101124 */
[----:B------:R-:W-:Y:S05]  /*5510*/  BRA `(.L_x_1565) ;  /* 0x0000000c00487947 */ /* 0x000fea0003800000 */
.L_x_1562:
        /* <DEDUP_REMOVED lines=9> */
.L_x_1567:
[----:B------:R0:W-:Y:S01]  /*55b0*/  STG.E desc[UR36][R16.64], R2 ;  /* 0x0000000210007986 */ /* 0x0001e2000c101924 */
[----:B------:R-:W-:Y:S05]  /*55c0*/  BRA `(.L_x_1565) ;  /* 0x0000000c001c7947 */ /* 0x000fea0003800000 */
.L_x_1566:
[----:B------:R0:W-:Y:S01]  /*55d0*/  STG.E.U16 desc[UR36][R16.64], R2 ;  /* 0x0000000210007986 */ /* 0x0001e2000c101524 */
[----:B------:R-:W-:Y:S05]  /*55e0*/  BRA `(.L_x_1565) ;  /* 0x0000000c00147947 */ /* 0x000fea0003800000 */
.L_x_1561:
        /* <DEDUP_REMOVED lines=9> */
.L_x_1569:
[----:B------:R-:W-:-:S04]  /*5680*/  I2FP.F32.U32 R0, R2 ;  /* 0x0000000200007245 */ /* 0x000fc80000201000 */
[----:B------:R-:W-:-:S05]  /*5690*/  F2FP.F16.F32.PACK_AB R0, RZ, R0 ;  /* 0x00000000ff00723e */ /* 0x000fca00000000ff */
[----:B------:R0:W-:Y:S01]  /*56a0*/  STG.E.U16 desc[UR36][R16.64], R0 ;  /* 0x0000000010007986 */ /* 0x0001e2000c101524 */
[----:B------:R-:W-:Y:S05]  /*56b0*/  BRA `(.L_x_1565) ;  /* 0x0000000800e07947 */ /* 0x000fea0003800000 */
.L_x_1568:
        /* <DEDUP_REMOVED lines=10> */
.L_x_1571:
[----:B------:R-:W-:-:S04]  /*5760*/  I2FP.F32.U32 R2, R2 ;  /* 0x0000000200027245 */ /* 0x000fc80000201000 */
[----:B------:R-:W-:-:S04]  /*5770*/  F2FP.F16.F32.PACK_AB R3, RZ, R2 ;  /* 0x00000002ff03723e */ /* 0x000fc800000000ff */
[----:B------:R-:W-:-:S05]  /*5780*/  PRMT R3, R3, 0x5410, RZ ;  /* 0x0000541003037816 */ /* 0x000fca00000000ff */
[----:B------:R0:W-:Y:S01]  /*5790*/  STG.E desc[UR36][R16.64], R3 ;  /* 0x0000000310007986 */ /* 0x0001e2000c101924 */
[----:B------:R-:W-:Y:S05]  /*57a0*/  BRA `(.L_x_1565) ;  /* 0x0000000800a47947 */ /* 0x000fea0003800000 */
.L_x_1570:
[----:B------:R-:W0:Y:S02]  /*57b0*/  I2F.F64.U32 R2, R2 ;  /* 0x0000000200027312 */ /* 0x000e240000201800 */
[----:B0-----:R0:W-:Y:S01]  /*57c0*/  STG.E.64 desc[UR36][R16.64], R2 ;  /* 0x0000000210007986 */ /* 0x0011e2000c101b24 */
[----:B------:R-:W-:Y:S05]  /*57d0*/  BRA `(.L_x_1565) ;  /* 0x0000000800987947 */ /* 0x000fea0003800000 */
.L_x_1560:
        /* <DEDUP_REMOVED lines=10> */
.L_x_1574:
[----:B------:R-:W0:Y:S01]  /*5880*/  I2F.F64.U32 R4, R2 ;  /* 0x0000000200047312 */ /* 0x000e220000201800 */
[----:B------:R-:W-:-:S05]  /*5890*/  CS2R R6, SRZ ;  /* 0x0000000000067805 */ /* 0x000fca000001ff00 */
[----:B0-----:R0:W-:Y:S01]  /*58a0*/  STG.E.128 desc[UR36][R16.64], R4 ;  /* 0x0000000410007986 */ /* 0x0011e2000c101d24 */
[----:B------:R-:W-:Y:S05]  /*58b0*/  BRA `(.L_x_1565) ;  /* 0x0000000800607947 */ /* 0x000fea0003800000 */
.L_x_1573:
        /* <DEDUP_REMOVED lines=21> */
.L_x_1578:
[----:B------:R-:W-:Y:S05]  /*5a10*/  BSYNC B0 ;  /* 0x0000000000007941 */ /* 0x000fea0003800000 */
.L_x_1577:
[----:B------:R-:W-:-:S05]  /*5a20*/  LOP3.LUT R3, R0, R3, RZ, 0xfc, !PT ;  /* 0x0000000300037212 */ /* 0x000fca00078efcff */
[----:B------:R0:W-:Y:S01]  /*5a30*/  STG.E.U8 desc[UR36][R16.64], R3 ;  /* 0x0000000310007986 */ /* 0x0001e2000c101124 */
[----:B------:R-:W-:Y:S05]  /*5a40*/  BRA `(.L_x_1565) ;  /* 0x0000000400fc7947 */ /* 0x000fea0003800000 */
.L_x_1576:
        /* <DEDUP_REMOVED lines=13> */
.L_x_1580:
[----:B------:R-:W-:Y:S01]  /*5b20*/  IMAD.MOV.U32 R0, RZ, RZ, 0x7f ;  /* 0x0000007fff007424 */ /* 0x000fe200078e00ff */
[----:B------:R-:W-:-:S04]  /*5b30*/  ISETP.GT.U32.AND P0, PT, R2, 0x7f800000, PT ;  /* 0x7f8000000200780c */ /* 0x000fc80003f04070 */
[----:B------:R-:W-:-:S09]  /*5b40*/  SEL R0, R0, 0x7c, P0 ;  /* 0x0000007c00007807 */ /* 0x000fd20000000000 */
.L_x_1581:
[----:B------:R-:W-:Y:S05]  /*5b50*/  BSYNC B0 ;  /* 0x0000000000007941 */ /* 0x000fea0003800000 */
.L_x_1579:
[----:B------:R-:W-:-:S04]  /*5b60*/  LOP3.LUT R2, R3, 0x80000000, RZ, 0xc0, !PT ;  /* 0x8000000003027812 */ /* 0x000fc800078ec0ff */
[----:B------:R-:W-:-:S04]  /*5b70*/  SHF.R.U32.HI R3, RZ, 0x18, R2 ;  /* 0x00000018ff037819 */ /* 0x000fc80000011602 */
[----:B------:R-:W-:-:S05]  /*5b80*/  LOP3.LUT R3, R0, R3, RZ, 0xfc, !PT ;  /* 0x0000000300037212 */ /* 0x000fca00078efcff */
[----:B------:R0:W-:Y:S01]  /*5b90*/  STG.E.U8 desc[UR36][R16.64], R3 ;  /* 0x0000000310007986 */ /* 0x0001e2000c101124 */
[----:B------:R-:W-:Y:S05]  /*5ba0*/  BRA `(.L_x_1565) ;  /* 0x0000000400a47947 */ /* 0x000fea0003800000 */
.L_x_1575:
[----:B------:R-:W-:-:S04]  /*5bb0*/  I2FP.F32.U32 R0, R2 ;  /* 0x0000000200007245 */ /* 0x000fc80000201000 */
[----:B------:R-:W-:-:S05]  /*5bc0*/  F2FP.BF16.F32.PACK_AB R0, RZ, R0 ;  /* 0x00000000ff00723e */ /* 0x000fca00000010ff */
[----:B------:R0:W-:Y:S01]  /*5bd0*/  STG.E.U16 desc[UR36][R16.64], R0 ;  /* 0x0000000010007986 */ /* 0x0001e2000c101524 */
[----:B------:R-:W-:Y:S05]  /*5be0*/  BRA `(.L_x_1565) ;  /* 0x0000000400947947 */ /* 0x000fea0003800000 */
.L_x_1572:
        /* <DEDUP_REMOVED lines=10> */
.L_x_1584:
        /* <DEDUP_REMOVED lines=17> */
.L_x_1587:
[----:B------:R-:W-:-:S04]  /*5da0*/  LOP3.LUT R2, R3, 0x80000000, RZ, 0xc0, !PT ;  /* 0x8000000003027812 */ /* 0x000fc800078ec0ff */
[----:B------:R-:W-:-:S04]  /*5db0*/  SHF.R.U32.HI R3, RZ, 0x18, R2 ;  /* 0x00000018ff037819 */ /* 0x000fc80000011602 */
[----:B------:R-:W-:-:S04]  /*5dc0*/  LOP3.LUT R0, R0, R3, RZ, 0xfc, !PT ;  /* 0x0000000300007212 */ /* 0x000fc800078efcff */
[----:B------:R-:W-:-:S07]  /*5dd0*/  PRMT R8, R0, 0x7610, R8 ;  /* 0x0000761000087816 */ /* 0x000fce0000000008 */
.L_x_1586:
[----:B------:R-:W-:Y:S05]  /*5de0*/  BSYNC B0 ;  /* 0x0000000000007941 */ /* 0x000fea0003800000 */
.L_x_1585:
[----:B------:R3:W-:Y:S01]  /*5df0*/  STG.E.U8 desc[UR36][R16.64], R8 ;  /* 0x0000000810007986 */ /* 0x0007e2000c101124 */
[----:B------:R-:W-:Y:S05]  /*5e00*/  BRA `(.L_x_1565) ;  /* 0x00000004000c7947 */ /* 0x000fea0003800000 */
.L_x_1583:
        /* <DEDUP_REMOVED lines=17> */
.L_x_1590:
[----:B------:R-:W-:-:S04]  /*5f20*/  LOP3.LUT R2, R3, 0x80000000, RZ, 0xc0, !PT ;  /* 0x8000000003027812 */ /* 0x000fc800078ec0ff */
[----:B------:R-:W-:-:S04]  /*5f30*/  SHF.R.U32.HI R3, RZ, 0x18, R2 ;  /* 0x00000018ff037819 */ /* 0x000fc80000011602 */
[----:B------:R-:W-:-:S04]  /*5f40*/  LOP3.LUT R0, R0, R3, RZ, 0xfc, !PT ;  /* 0x0000000300007212 */ /* 0x000fc800078efcff */
[----:B------:R-:W-:-:S07]  /*5f50*/  PRMT R8, R0, 0x7610, R8 ;  /* 0x0000761000087816 */ /* 0x000fce0000000008 */
.L_x_1589:
[----:B------:R-:W-:Y:S05]  /*5f60*/  BSYNC B0 ;  /* 0x0000000000007941 */ /* 0x000fea0003800000 */
.L_x_1588:
[----:B------:R0:W-:Y:S01]  /*5f70*/  STG.E.U8 desc[UR36][R16.64], R8 ;  /* 0x0000000810007986 */ /* 0x0001e2000c101124 */
[----:B------:R-:W-:Y:S05]  /*5f80*/  BRA `(.L_x_1565) ;  /* 0x0000000000ac7947 */ /* 0x000fea0003800000 */
.L_x_1582:
        /* <DEDUP_REMOVED lines=22> */
.L_x_1564:
        /* <DEDUP_REMOVED lines=16> */
.L_x_1593:
[----:B------:R-:W-:Y:S05]  /*61f0*/  BRA `(.L_x_1565) ;  /* 0x0000000000107947 */ /* 0x000fea0003800000 */
.L_x_1592:
[----:B------:R-:W-:-:S05]  /*6200*/  IMAD.MOV.U32 R3, RZ, RZ, RZ ;  /* 0x000000ffff037224 */ /* 0x000fca00078e00ff */
[----:B------:R2:W-:Y:S01]  /*6210*/  STG.E.64 desc[UR36][R16.64], R2 ;  /* 0x0000000210007986 */ /* 0x0005e2000c101b24 */
[----:B------:R-:W-:Y:S05]  /*6220*/  BRA `(.L_x_1565) ;  /* 0x0000000000047947 */ /* 0x000fea0003800000 */
.L_x_1591:
[----:B------:R0:W-:Y:S02]  /*6230*/  STG.E desc[UR36][R16.64], R2 ;  /* 0x0000000210007986 */ /* 0x0001e4000c101924 */
.L_x_1565:
[----:B------:R-:W-:-:S07]  /*6240*/  VIADD R19, R19, 0x80 ;  /* 0x0000008013137836 */ /* 0x000fce0000000000 */
.L_x_1525:
[----:B------:R-:W-:Y:S05]  /*6250*/  BSYNC B6 ;  /* 0x0000000000067941 */ /* 0x000fea0003800000 */
.L_x_1524:
        /* <DEDUP_REMOVED lines=307> */
.L_x_1596:
        /* <DEDUP_REMOVED lines=21> */
.L_x_1600:
[----:B------:R-:W2:Y:S02]  /*76e0*/  LDG.E.U8 R2, desc[UR36][R2.64] ;  /* 0x0000002402027981 */ /* 0x000ea4000c1e1100 */
[----:B--2---:R-:W-:Y:S01]  /*76f0*/  ISETP.NE.AND P0, PT, R2, RZ, PT ;  /* 0x000000ff0200720c */ /* 0x004fe20003f05270 */
[----:B------:R-:W-:-:S12]  /*7700*/  BRA `(.L_x_1602) ;  /* 0x0000000c00747947 */ /* 0x000fd80003800000 */
.L_x_1599:
        /* <DEDUP_REMOVED lines=10> */
.L_x_1604:
[----:B------:R-:W2:Y:S02]  /*77b0*/  LDG.E R2, desc[UR36][R2.64] ;  /* 0x0000002402027981 */ /* 0x000ea4000c1e1900 */
[----:B--2---:R-:W-:Y:S01]  /*77c0*/  ISETP.NE.AND P0, PT, R2, RZ, PT ;  /* 0x000000ff0200720c */ /* 0x004fe20003f05270 */
[----:B------:R-:W-:-:S12]  /*77d0*/  BRA `(.L_x_1602) ;  /* 0x0000000c00407947 */ /* 0x000fd80003800000 */
.L_x_1603:
[----:B------:R-:W2:Y:S02]  /*77e0*/  LDG.E.U16 R2, desc[UR36][R2.64] ;  /* 0x0000002402027981 */ /* 0x000ea4000c1e1500 */
[----:B--2---:R-:W-:Y:S01]  /*77f0*/  ISETP.NE.AND P0, PT, R2, RZ, PT ;  /* 0x000000ff0200720c */ /* 0x004fe20003f05270 */
[----:B------:R-:W-:-:S12]  /*7800*/  BRA `(.L_x_1602) ;  /* 0x0000000c00347947 */ /* 0x000fd80003800000 */
.L_x_1598:
        /* <DEDUP_REMOVED lines=9> */
.L_x_1606:
[----:B------:R-:W2:Y:S02]  /*78a0*/  LDG.E.U16 R0, desc[UR36][R2.64] ;  /* 0x0000002402007981 */ /* 0x000ea4000c1e1500 */
[----:B--2---:R-:W-:-:S05]  /*78b0*/  HADD2.F32 R0, -RZ, R0.H0_H0 ;  /* 0x20000000ff007230 */ /* 0x004fca0000004100 */
[----:B------:R-:W-:Y:S01]  /*78c0*/  FSETP.NEU.FTZ.AND P0, PT, R0, RZ, PT ;  /* 0x000000ff0000720b */ /* 0x000fe20003f1d000 */
[----:B------:R-:W-:-:S12]  /*78d0*/  BRA `(.L_x_1602) ;  /* 0x0000000c00007947 */ /* 0x000fd80003800000 */
.L_x_1605:
        /* <DEDUP_REMOVED lines=11> */
.L_x_1608:
        /* <DEDUP_REMOVED lines=10> */
.L_x_1607:
[----:B------:R-:W2:Y:S02]  /*7a30*/  LDG.E.64 R2, desc[UR36][R2.64] ;  /* 0x0000002402027981 */ /* 0x000ea4000c1e1b00 */
[----:B--2---:R-:W-:Y:S01]  /*7a40*/  DSETP.NEU.AND P0, PT, R2, RZ, PT ;  /* 0x000000ff0200722a */ /* 0x004fe20003f0d000 */
[----:B------:R-:W-:-:S13]  /*7a50*/  BRA `(.L_x_1602) ;  /* 0x0000000800a07947 */ /* 0x000fda0003800000 */
.L_x_1597:
        /* <DEDUP_REMOVED lines=11> */
.L_x_1611:
[----:B------:R-:W2:Y:S02]  /*7b10*/  LDG.E.128 R4, desc[UR36][R2.64] ;  /* 0x0000002402047981 */ /* 0x000ea4000c1e1d00 */
[----:B--2---:R-:W-:-:S06]  /*7b20*/  DSETP.NEU.AND P0, PT, R6, RZ, PT ;  /* 0x000000ff0600722a */ /* 0x004fcc0003f0d000 */
[----:B------:R-:W-:Y:S01]  /*7b30*/  DSETP.NEU.OR P0, PT, R4, RZ, P0 ;  /* 0x000000ff0400722a */ /* 0x000fe2000070d400 */
[----:B------:R-:W-:-:S13]  /*7b40*/  BRA `(.L_x_1602) ;  /* 0x0000000800647947 */ /* 0x000fda0003800000 */
.L_x_1610:
        /* <DEDUP_REMOVED lines=27> */
.L_x_1613:
        /* <DEDUP_REMOVED lines=14> */
.L_x_1612:
[----:B------:R-:W2:Y:S02]  /*7de0*/  LDG.E.U16 R0, desc[UR36][R2.64] ;  /* 0x0000002402007981 */ /* 0x000ea4000c1e1500 */
[----:B--2---:R-:W-:-:S05]  /*7df0*/  IMAD.U32 R0, R0, 0x10000, RZ ;  /* 0x0001000000007824 */ /* 0x004fca00078e00ff */
[----:B------:R-:W-:Y:S01]  /*7e00*/  FSETP.NEU.FTZ.AND P0, PT, R0, RZ, PT ;  /* 0x000000ff0000720b */ /* 0x000fe20003f1d000 */
[----:B------:R-:W-:-:S12]  /*7e10*/  BRA `(.L_x_1602) ;  /* 0x0000000400b07947 */ /* 0x000fd80003800000 */
.L_x_1609:
        /* <DEDUP_REMOVED lines=11> */
.L_x_1616:
        /* <DEDUP_REMOVED lines=21> */
.L_x_1620:
[----:B------:R-:W-:Y:S05]  /*8020*/  BSYNC B1 ;  /* 0x0000000000017941 */ /* 0x000fea0003800000 */
.L_x_1619:
[----:B------:R-:W-:Y:S01]  /*8030*/  LEA R3, R0, 0x3b800000, 0x17 ;  /* 0x3b80000000037811 */ /* 0x000fe200078eb8ff */
[----:B------:R-:W-:-:S05]  /*8040*/  IMAD.SHL.U32 R0, R2, 0x100000, RZ ;  /* 0x0010000002007824 */ /* 0x000fca00078e00ff */
[----:B------:R-:W-:-:S07]  /*8050*/  LOP3.LUT R0, R3, R0, R4, 0xfe, !PT ;  /* 0x0000000003007212 */ /* 0x000fce00078efe04 */
.L_x_1618:
[----:B------:R-:W-:Y:S05]  /*8060*/  BSYNC B0 ;  /* 0x0000000000007941 */ /* 0x000fea0003800000 */
.L_x_1617:
[----:B------:R-:W-:Y:S01]  /*8070*/  FSETP.NEU.FTZ.AND P0, PT, R0, RZ, PT ;  /* 0x000000ff0000720b */ /* 0x000fe20003f1d000 */
[----:B------:R-:W-:-:S12]  /*8080*/  BRA `(.L_x_1602) ;  /* 0x0000000400147947 */ /* 0x000fd80003800000 */
.L_x_1615:
        /* <DEDUP_REMOVED lines=21> */
.L_x_1624:
[----:B------:R-:W-:Y:S05]  /*81e0*/  BSYNC B1 ;  /* 0x0000000000017941 */ /* 0x000fea0003800000 */
.L_x_1623:
[----:B------:R-:W-:Y:S01]  /*81f0*/  LEA R3, R0, 0x37800000, 0x17 ;  /* 0x3780000000037811 */ /* 0x000fe200078eb8ff */
[----:B------:R-:W-:-:S05]  /*8200*/  IMAD.SHL.U32 R0, R2, 0x200000, RZ ;  /* 0x0020000002007824 */ /* 0x000fca00078e00ff */
[----:B------:R-:W-:-:S07]  /*8210*/  LOP3.LUT R0, R3, R0, R4, 0xfe, !PT ;  /* 0x0000000003007212 */ /* 0x000fce00078efe04 */
.L_x_1622:
[----:B------:R-:W-:Y:S05]  /*8220*/  BSYNC B0 ;  /* 0x0000000000007941 */ /* 0x000fea0003800000 */
.L_x_1621:
[----:B------:R-:W-:Y:S01]  /*8230*/  FSETP.NEU.FTZ.AND P0, PT, R0, RZ, PT ;  /* 0x000000ff0000720b */ /* 0x000fe20003f1d000 */
[----:B------:R-:W-:-:S12]  /*8240*/  BRA `(.L_x_1602) ;  /* 0x0000000000a47947 */ /* 0x000fd80003800000 */
.L_x_1614:
        /* <DEDUP_REMOVED lines=14> */
.L_x_1628:
[----:B------:R-:W-:Y:S05]  /*8330*/  BSYNC B0 ;  /* 0x0000000000007941 */ /* 0x000fea0003800000 */
.L_x_1627:
[----:B------:R-:W-:Y:S01]  /*8340*/  FSETP.NEU.FTZ.AND P0, PT, R0, RZ, PT ;  /* 0x000000ff0000720b */ /* 0x000fe20003f1d000 */
[----:B------:R-:W-:-:S12]  /*8350*/  BRA `(.L_x_1602) ;  /* 0x0000000000607947 */ /* 0x000fd80003800000 */
.L_x_1601:
        /* <DEDUP_REMOVED lines=16> */
.L_x_1629:
[----:B------:R-:W-:Y:S01]  /*8460*/  PLOP3.LUT P0, PT, PT, PT, PT, 0x8, 0x0 ;  /* 0x000000000000781c */ /* 0x000fe20003f0e170 */
[----:B------:R-:W-:-:S12]  /*8470*/  BRA `(.L_x_1602) ;  /* 0x0000000000187947 */ /* 0x000fd80003800000 */
.L_x_1626:
[----:B------:R-:W2:Y:S02]  /*8480*/  LDG.E.64 R2, desc[UR36][R2.64] ;  /* 0x0000002402027981 */ /* 0x000ea4000c1e1b00 */
[----:B--2---:R-:W-:-:S04]  /*8490*/  ISETP.NE.U32.AND P0, PT, R2, RZ, PT ;  /* 0x000000ff0200720c */ /* 0x004fc80003f05070 */
[----:B------:R-:W-:Y:S01]  /*84a0*/  ISETP.NE.AND.EX P0, PT, R3, RZ, PT, P0 ;  /* 0x000000ff0300720c */ /* 0x000fe20003f05300 */
[----:B------:R-:W-:-:S12]  /*84b0*/  BRA `(.L_x_1602) ;  /* 0x0000000000087947 */ /* 0x000fd80003800000 */
.L_x_1625:
[----:B------:R-:W2:Y:S02]  /*84c0*/  LDG.E R2, desc[UR36][R2.64] ;  /* 0x0000002402027981 */ /* 0x000ea4000c1e1900 */
[----:B--2---:R-:W-:-:S13]  /*84d0*/  ISETP.NE.AND P0, PT, R2, RZ, PT ;  /* 0x000000ff0200720c */ /* 0x004fda0003f05270 */
.L_x_1602:
        /* <DEDUP_REMOVED lines=17> */
.L_x_1633:
[----:B------:R3:W-:Y:S01]  /*85f0*/  STG.E.U8 desc[UR36][R16.64], R2 ;  /* 0x0000000210007986 */ /* 0x0007e2000c101124 */
[----:B------:R-:W-:Y:S05]  /*8600*/  BRA `(.L_x_1635) ;  /* 0x0000000c00487947 */ /* 0x000fea0003800000 */
.L_x_1632:
        /* <DEDUP_REMOVED lines=9> */
.L_x_1637:
[----:B------:R2:W-:Y:S01]  /*86a0*/  STG.E desc[UR36][R16.64], R2 ;  /* 0x0000000210007986 */ /* 0x0005e2000c101924 */
[----:B------:R-:W-:Y:S05]  /*86b0*/  BRA `(.L_x_1635) ;  /* 0x0000000c001c7947 */ /* 0x000fea0003800000 */
.L_x_1636:
[----:B------:R0:W-:Y:S01]  /*86c0*/  STG.E.U16 desc[UR36][R16.64], R2 ;  /* 0x0000000210007986 */ /* 0x0001e2000c101524 */
[----:B------:R-:W-:Y:S05]  /*86d0*/  BRA `(.L_x_1635) ;  /* 0x0000000c00147947 */ /* 0x000fea0003800000 */
.L_x_1631:
        /* <DEDUP_REMOVED lines=9> */
.L_x_1639:
[----:B------:R-:W-:-:S04]  /*8770*/  I2FP.F32.U32 R0, R2 ;  /* 0x0000000200007245 */ /* 0x000fc80000201000 */
[----:B------:R-:W-:-:S05]  /*8780*/  F2FP.F16.F32.PACK_AB R0, RZ, R0 ;  /* 0x00000000ff00723e */ /* 0x000fca00000000ff */
[----:B------:R0:W-:Y:S01]  /*8790*/  STG.E.U16 desc[UR36][R16.64], R0 ;  /* 0x0000000010007986 */ /* 0x0001e2000c101524 */
[----:B------:R-:W-:Y:S05]  /*87a0*/  BRA `(.L_x_1635) ;  /* 0x0000000800e07947 */ /* 0x000fea0003800000 */
.L_x_1638:
        /* <DEDUP_REMOVED lines=10> */
.L_x_1641:
[----:B------:R-:W-:-:S04]  /*8850*/  I2FP.F32.U32 R2, R2 ;  /* 0x0000000200027245 */ /* 0x000fc80000201000 */
[----:B------:R-:W-:-:S04]  /*8860*/  F2FP.F16.F32.PACK_AB R3, RZ, R2 ;  /* 0x00000002ff03723e */ /* 0x000fc800000000ff */
[----:B------:R-:W-:-:S05]  /*8870*/  PRMT R3, R3, 0x5410, RZ ;  /* 0x0000541003037816 */ /* 0x000fca00000000ff */
[----:B------:R0:W-:Y:S01]  /*8880*/  STG.E desc[UR36][R16.64], R3 ;  /* 0x0000000310007986 */ /* 0x0001e2000c101924 */
[----:B------:R-:W-:Y:S05]  /*8890*/  BRA `(.L_x_1635) ;  /* 0x0000000800a47947 */ /* 0x000fea0003800000 */
.L_x_1640:
[----:B------:R-:W0:Y:S02]  /*88a0*/  I2F.F64.U32 R2, R2 ;  /* 0x0000000200027312 */ /* 0x000e240000201800 */
[----:B0-----:R0:W-:Y:S01]  /*88b0*/  STG.E.64 desc[UR36][R16.64], R2 ;  /* 0x0000000210007986 */ /* 0x0011e2000c101b24 */
[----:B------:R-:W-:Y:S05]  /*88c0*/  BRA `(.L_x_1635) ;  /* 0x0000000800987947 */ /* 0x000fea0003800000 */
.L_x_1630:
        /* <DEDUP_REMOVED lines=10> */
.L_x_1644:
[----:B------:R-:W0:Y:S01]  /*8970*/  I2F.F64.U32 R4, R2 ;  /* 0x0000000200047312 */ /* 0x000e220000201800 */
[----:B------:R-:W-:-:S05]  /*8980*/  CS2R R6, SRZ ;  /* 0x0000000000067805 */ /* 0x000fca000001ff00 */
[----:B0-----:R0:W-:Y:S01]  /*8990*/  STG.E.128 desc[UR36][R16.64], R4 ;  /* 0x0000000410007986 */ /* 0x0011e2000c101d24 */
[----:B------:R-:W-:Y:S05]  /*89a0*/  BRA `(.L_x_1635) ;  /* 0x0000000800607947 */ /* 0x000fea0003800000 */
.L_x_1643:
        /* <DEDUP_REMOVED lines=21> */
.L_x_1648:
[----:B------:R-:W-:Y:S05]  /*8b00*/  BSYNC B0 ;  /* 0x0000000000007941 */ /* 0x000fea0003800000 */
.L_x_1647:
[----:B------:R-:W-:-:S05]  /*8b10*/  LOP3.LUT R3, R0, R3, RZ, 0xfc, !PT ;  /* 0x0000000300037212 */ /* 0x000fca00078efcff */
[----:B------:R0:W-:Y:S01]  /*8b20*/  STG.E.U8 desc[UR36][R16.64], R3 ;  /* 0x0000000310007986 */ /* 0x0001e2000c101124 */
[----:B------:R-:W-:Y:S05]  /*8b30*/  BRA `(.L_x_1635) ;  /* 0x0000000400fc7947 */ /* 0x000fea0003800000 */
.L_x_1646:
        /* <DEDUP_REMOVED lines=13> */
.L_x_1650:
[----:B------:R-:W-:Y:S01]  /*8c10*/  IMAD.MOV.U32 R0, RZ, RZ, 0x7f ;  /* 0x0000007fff007424 */ /* 0x000fe200078e00ff */
[----:B------:R-:W-:-:S04]  /*8c20*/  ISETP.GT.U32.AND P0, PT, R2, 0x7f800000, PT ;  /* 0x7f8000000200780c */ /* 0x000fc80003f04070 */
[----:B------:R-:W-:-:S09]  /*8c30*/  SEL R0, R0, 0x7c, P0 ;  /* 0x0000007c00007807 */ /* 0x000fd20000000000 */
.L_x_1651:
[----:B------:R-:W-:Y:S05]  /*8c40*/  BSYNC B0 ;  /* 0x0000000000007941 */ /* 0x000fea0003800000 */
.L_x_1649:
[----:B------:R-:W-:-:S04]  /*8c50*/  LOP3.LUT R2, R3, 0x80000000, RZ, 0xc0, !PT ;  /* 0x8000000003027812 */ /* 0x000fc800078ec0ff */
[----:B------:R-:W-:-:S04]  /*8c60*/  SHF.R.U32.HI R3, RZ, 0x18, R2 ;  /* 0x00000018ff037819 */ /* 0x000fc80000011602 */
[----:B------:R-:W-:-:S05]  /*8c70*/  LOP3.LUT R3, R0, R3, RZ, 0xfc, !PT ;  /* 0x0000000300037212 */ /* 0x000fca00078efcff */
[----:B------:R0:W-:Y:S01]  /*8c80*/  STG.E.U8 desc[UR36][R16.64], R3 ;  /* 0x0000000310007986 */ /* 0x0001e2000c101124 */
[----:B------:R-:W-:Y:S05]  /*8c90*/  BRA `(.L_x_1635) ;  /* 0x0000000400a47947 */ /* 0x000fea0003800000 */
.L_x_1645:
[----:B------:R-:W-:-:S04]  /*8ca0*/  I2FP.F32.U32 R0, R2 ;  /* 0x0000000200007245 */ /* 0x000fc80000201000 */
[----:B------:R-:W-:-:S05]  /*8cb0*/  F2FP.BF16.F32.PACK_AB R0, RZ, R0 ;  /* 0x00000000ff00723e */ /* 0x000fca00000010ff */
[----:B------:R0:W-:Y:S01]  /*8cc0*/  STG.E.U16 desc[UR36][R16.64], R0 ;  /* 0x0000000010007986 */ /* 0x0001e2000c101524 */
[----:B------:R-:W-:Y:S05]  /*8cd0*/  BRA `(.L_x_1635) ;  /* 0x0000000400947947 */ /* 0x000fea0003800000 */
.L_x_1642:
        /* <DEDUP_REMOVED lines=10> */
.L_x_1654:
        /* <DEDUP_REMOVED lines=17> */
.L_x_1657:
[----:B------:R-:W-:-:S04]  /*8e90*/  LOP3.LUT R2, R3, 0x80000000, RZ, 0xc0, !PT ;  /* 0x8000000003027812 */ /* 0x000fc800078ec0ff */
[----:B------:R-:W-:-:S04]  /*8ea0*/  SHF.R.U32.HI R3, RZ, 0x18, R2 ;  /* 0x00000018ff037819 */ /* 0x000fc80000011602 */
[----:B------:R-:W-:-:S04]  /*8eb0*/  LOP3.LUT R0, R0, R3, RZ, 0xfc, !PT ;  /* 0x0000000300007212 */ /* 0x000fc800078efcff */
[----:B------:R-:W-:-:S07]  /*8ec0*/  PRMT R8, R0, 0x7610, R8 ;  /* 0x0000761000087816 */ /* 0x000fce0000000008 */
.L_x_1656:
[----:B------:R-:W-:Y:S05]  /*8ed0*/  BSYNC B0 ;  /* 0x0000000000007941 */ /* 0x000fea0003800000 */
.L_x_1655:
[----:B------:R0:W-:Y:S01]  /*8ee0*/  STG.E.U8 desc[UR36][R16.64], R8 ;  /* 0x0000000810007986 */ /* 0x0001e2000c101124 */
[----:B------:R-:W-:Y:S05]  /*8ef0*/  BRA `(.L_x_1635) ;  /* 0x00000004000c7947 */ /* 0x000fea0003800000 */
.L_x_1653:
        /* <DEDUP_REMOVED lines=17> */
.L_x_1660:
[----:B------:R-:W-:-:S04]  /*9010*/  LOP3.LUT R2, R3, 0x80000000, RZ, 0xc0, !PT ;  /* 0x8000000003027812 */ /* 0x000fc800078ec0ff */
[----:B------:R-:W-:-:S04]  /*9020*/  SHF.R.U32.HI R3, RZ, 0x18, R2 ;  /* 0x00000018ff037819 */ /* 0x000fc80000011602 */
[----:B------:R-:W-:-:S04]  /*9030*/  LOP3.LUT R0, R0, R3, RZ, 0xfc, !PT ;  /* 0x0000000300007212 */ /* 0x000fc800078efcff */
[----:B------:R-:W-:-:S07]  /*9040*/  PRMT R8, R0, 0x7610, R8 ;  /* 0x0000761000087816 */ /* 0x000fce0000000008 */
.L_x_1659:
[----:B------:R-:W-:Y:S05]  /*9050*/  BSYNC B0 ;  /* 0x0000000000007941 */ /* 0x000fea0003800000 */
.L_x_1658:
[----:B------:R0:W-:Y:S01]  /*9060*/  STG.E.U8 desc[UR36][R16.64], R8 ;  /* 0x0000000810007986 */ /* 0x0001e2000c101124 */
[----:B------:R-:W-:Y:S05]  /*9070*/  BRA `(.L_x_1635) ;  /* 0x0000000000ac7947 */ /* 0x000fea0003800000 */
.L_x_1652:
        /* <DEDUP_REMOVED lines=22> */
.L_x_1634:
        /* <DEDUP_REMOVED lines=16> */
.L_x_1663:
[----:B------:R-:W-:Y:S05]  /*92e0*/  BRA `(.L_x_1635) ;  /* 0x0000000000107947 */ /* 0x000fea0003800000 */
.L_x_1662:
[----:B------:R-:W-:-:S05]  /*92f0*/  IMAD.MOV.U32 R3, RZ, RZ, RZ ;  /* 0x000000ffff037224 */ /* 0x000fca00078e00ff */
[----:B------:R0:W-:Y:S01]  /*9300*/  STG.E.64 desc[UR36][R16.64], R2 ;  /* 0x0000000210007986 */ /* 0x0001e2000c101b24 */
[----:B------:R-:W-:Y:S05]  /*9310*/  BRA `(.L_x_1635) ;  /* 0x0000000000047947 */ /* 0x000fea0003800000 */
.L_x_1661:
[----:B------:R0:W-:Y:S02]  /*9320*/  STG.E desc[UR36][R16.64], R2 ;  /* 0x0000000210007986 */ /* 0x0001e4000c101924 */
.L_x_1635:
[----:B------:R-:W-:-:S07]  /*9330*/  VIADD R19, R19, 0x80 ;  /* 0x0000008013137836 */ /* 0x000fce0000000000 */
.L_x_1595:
[----:B------:R-:W-:Y:S05]  /*9340*/  BSYNC B6 ;  /* 0x0000000000067941 */ /* 0x000fea0003800000 */
.L_x_1594:
        /* <DEDUP_REMOVED lines=306> */
.L_x_1664:
        /* <DEDUP_REMOVED lines=21> */
.L_x_1668:
[----:B------:R-:W2:Y:S02]  /*a7c0*/  LDG.E.U8 R2, desc[UR36][R2.64] ;  /* 0x0000002402027981 */ /* 0x000ea4000c1e1100 */
[----:B--2---:R-:W-:Y:S01]  /*a7d0*/  ISETP.NE.AND P0, PT, R2, RZ, PT ;  /* 0x000000ff0200720c */ /* 0x004fe20003f05270 */
[----:B------:R-:W-:-:S12]  /*a7e0*/  BRA `(.L_x_1670) ;  /* 0x0000000c00747947 */ /* 0x000fd80003800000 */
.L_x_1667:
        /* <DEDUP_REMOVED lines=10> */
.L_x_1672:
[----:B------:R-:W2:Y:S02]  /*a890*/  LDG.E R2, desc[UR36][R2.64] ;  /* 0x0000002402027981 */ /* 0x000ea4000c1e1900 */
[----:B--2---:R-:W-:Y:S01]  /*a8a0*/  ISETP.NE.AND P0, PT, R2, RZ, PT ;  /* 0x000000ff0200720c */ /* 0x004fe20003f05270 */
[----:B------:R-:W-:-:S12]  /*a8b0*/  BRA `(.L_x_1670) ;  /* 0x0000000c00407947 */ /* 0x000fd80003800000 */
.L_x_1671:
[----:B------:R-:W2:Y:S02]  /*a8c0*/  LDG.E.U16 R2, desc[UR36][R2.64] ;  /* 0x0000002402027981 */ /* 0x000ea4000c1e1500 */
[----:B--2---:R-:W-:Y:S01]  /*a8d0*/  ISETP.NE.AND P0, PT, R2, RZ, PT ;  /* 0x000000ff0200720c */ /* 0x004fe20003f05270 */
[----:B------:R-:W-:-:S12]  /*a8e0*/  BRA `(.L_x_1670) ;  /* 0x0000000c00347947 */ /* 0x000fd80003800000 */
.L_x_1666:
        /* <DEDUP_REMOVED lines=9> */
.L_x_1674:
[----:B------:R-:W2:Y:S02]  /*a980*/  LDG.E.U16 R0, desc[UR36][R2.64] ;  /* 0x0000002402007981 */ /* 0x000ea4000c1e1500 */
[----:B--2---:R-:W-:-:S05]  /*a990*/  HADD2.F32 R0, -RZ, R0.H0_H0 ;  /* 0x20000000ff007230 */ /* 0x004fca0000004100 */
[----:B------:R-:W-:Y:S01]  /*a9a0*/  FSETP.NEU.FTZ.AND P0, PT, R0, RZ, PT ;  /* 0x000000ff0000720b */ /* 0x000fe20003f1d000 */
[----:B------:R-:W-:-:S12]  /*a9b0*/  BRA `(.L_x_1670) ;  /* 0x0000000c00007947 */ /* 0x000fd80003800000 */
.L_x_1673:
        /* <DEDUP_REMOVED lines=11> */
.L_x_1676:
        /* <DEDUP_REMOVED lines=10> */
.L_x_1675:
[----:B------:R-:W2:Y:S02]  /*ab10*/  LDG.E.64 R2, desc[UR36][R2.64] ;  /* 0x0000002402027981 */ /* 0x000ea4000c1e1b00 */
[----:B--2---:R-:W-:Y:S01]  /*ab20*/  DSETP.NEU.AND P0, PT, R2, RZ, PT ;  /* 0x000000ff0200722a */ /* 0x004fe20003f0d000 */
[----:B------:R-:W-:-:S13]  /*ab30*/  BRA `(.L_x_1670) ;  /* 0x0000000800a07947 */ /* 0x000fda0003800000 */
.L_x_1665:
        /* <DEDUP_REMOVED lines=11> */
.L_x_1679:
[----:B------:R-:W2:Y:S02]  /*abf0*/  LDG.E.128 R4, desc[UR36][R2.64] ;  /* 0x0000002402047981 */ /* 0x000ea4000c1e1d00 */
[----:B--2---:R-:W-:-:S06]  /*ac00*/  DSETP.NEU.AND P0, PT, R6, RZ, PT ;  /* 0x000000ff0600722a */ /* 0x004fcc0003f0d000 */
[----:B------:R-:W-:Y:S01]  /*ac10*/  DSETP.NEU.OR P0, PT, R4, RZ, P0 ;  /* 0x000000ff0400722a */ /* 0x000fe2000070d400 */
[----:B------:R-:W-:-:S13]  /*ac20*/  BRA `(.L_x_1670) ;  /* 0x0000000800647947 */ /* 0x000fda0003800000 */
.L_x_1678:
        /* <DEDUP_REMOVED lines=27> */
.L_x_1681:
        /* <DEDUP_REMOVED lines=14> */
.L_x_1680:
[----:B------:R-:W2:Y:S02]  /*aec0*/  LDG.E.U16 R0, desc[UR36][R2.64] ;  /* 0x0000002402007981 */ /* 0x000ea4000c1e1500 */
[----:B--2---:R-:W-:-:S05]  /*aed0*/  IMAD.U32 R0, R0, 0x10000, RZ ;  /* 0x0001000000007824 */ /* 0x004fca00078e00ff */
[----:B------:R-:W-:Y:S01]  /*aee0*/  FSETP.NEU.FTZ.AND P0, PT, R0, RZ, PT ;  /* 0x000000ff0000720b */ /* 0x000fe20003f1d000 */
[----:B------:R-:W-:-:S12]  /*aef0*/  BRA `(.L_x_1670) ;  /* 0x0000000400b07947 */ /* 0x000fd80003800000 */
.L_x_1677:
        /* <DEDUP_REMOVED lines=11> */
.L_x_1684:
        /* <DEDUP_REMOVED lines=21> */
.L_x_1688:
[----:B------:R-:W-:Y:S05]  /*b100*/  BSYNC B1 ;  /* 0x0000000000017941 */ /* 0x000fea0003800000 */
.L_x_1687:
[----:B------:R-:W-:Y:S01]  /*b110*/  LEA R3, R0, 0x3b800000, 0x17 ;  /* 0x3b80000000037811 */ /* 0x000fe200078eb8ff */
[----:B------:R-:W-:-:S05]  /*b120*/  IMAD.SHL.U32 R0, R2, 0x100000, RZ ;  /* 0x0010000002007824 */ /* 0x000fca00078e00ff */
[----:B------:R-:W-:-:S07]  /*b130*/  LOP3.LUT R0, R3, R0, R4, 0xfe, !PT ;  /* 0x0000000003007212 */ /* 0x000fce00078efe04 */
.L_x_1686:
[----:B------:R-:W-:Y:S05]  /*b140*/  BSYNC B0 ;  /* 0x0000000000007941 */ /* 0x000fea0003800000 */
.L_x_1685:
[----:B------:R-:W-:Y:S01]  /*b150*/  FSETP.NEU.FTZ.AND P0, PT, R0, RZ, PT ;  /* 0x000000ff0000720b */ /* 0x000fe20003f1d000 */
[----:B------:R-:W-:-:S12]  /*b160*/  BRA `(.L_x_1670) ;  /* 0x0000000400147947 */ /* 0x000fd80003800000 */
.L_x_1683:
        /* <DEDUP_REMOVED lines=21> */
.L_x_1692:
[----:B------:R-:W-:Y:S05]  /*b2c0*/  BSYNC B1 ;  /* 0x0000000000017941 */ /* 0x000fea0003800000 */
.L_x_1691:
[----:B------:R-:W-:Y:S01]  /*b2d0*/  LEA R3, R0, 0x37800000, 0x17 ;  /* 0x3780000000037811 */ /* 0x000fe200078eb8ff */
[----:B------:R-:W-:-:S05]  /*b2e0*/  IMAD.SHL.U32 R0, R2, 0x200000, RZ ;  /* 0x0020000002007824 */ /* 0x000fca00078e00ff */
[----:B------:R-:W-:-:S07]  /*b2f0*/  LOP3.LUT R0, R3, R0, R4, 0xfe, !PT ;  /* 0x0000000003007212 */ /* 0x000fce00078efe04 */
.L_x_1690:
[----:B------:R-:W-:Y:S05]  /*b300*/  BSYNC B0 ;  /* 0x0000000000007941 */ /* 0x000fea0003800000 */
.L_x_1689:
[----:B------:R-:W-:Y:S01]  /*b310*/  FSETP.NEU.FTZ.AND P0, PT, R0, RZ, PT ;  /* 0x000000ff0000720b */ /* 0x000fe20003f1d000 */
[----:B------:R-:W-:-:S12]  /*b320*/  BRA `(.L_x_1670) ;  /* 0x0000000000a47947 */ /* 0x000fd80003800000 */
.L_x_1682:
        /* <DEDUP_REMOVED lines=14> */
.L_x_1696:
[----:B------:R-:W-:Y:S05]  /*b410*/  BSYNC B0 ;  /* 0x0000000000007941 */ /* 0x000fea0003800000 */
.L_x_1695:
[----:B------:R-:W-:Y:S01]  /*b420*/  FSETP.NEU.FTZ.AND P0, PT, R0, RZ, PT ;  /* 0x000000ff0000720b */ /* 0x000fe20003f1d000 */
[----:B------:R-:W-:-:S12]  /*b430*/  BRA `(.L_x_1670) ;  /* 0x0000000000607947 */ /* 0x000fd80003800000 */
.L_x_1669:
        /* <DEDUP_REMOVED lines=16> */
.L_x_1697:
[----:B------:R-:W-:Y:S01]  /*b540*/  PLOP3.LUT P0, PT, PT, PT, PT, 0x8, 0x0 ;  /* 0x000000000000781c */ /* 0x000fe20003f0e170 */
[----:B------:R-:W-:-:S12]  /*b550*/  BRA `(.L_x_1670) ;  /* 0x0000000000187947 */ /* 0x000fd80003800000 */
.L_x_1694:
[----:B------:R-:W2:Y:S02]  /*b560*/  LDG.E.64 R2, desc[UR36][R2.64] ;  /* 0x0000002402027981 */ /* 0x000ea4000c1e1b00 */
[----:B--2---:R-:W-:-:S04]  /*b570*/  ISETP.NE.U32.AND P0, PT, R2, RZ, PT ;  /* 0x000000ff0200720c */ /* 0x004fc80003f05070 */
[----:B------:R-:W-:Y:S01]  /*b580*/  ISETP.NE.AND.EX P0, PT, R3, RZ, PT, P0 ;  /* 0x000000ff0300720c */ /* 0x000fe20003f05300 */
[----:B------:R-:W-:-:S12]  /*b590*/  BRA `(.L_x_1670) ;  /* 0x0000000000087947 */ /* 0x000fd80003800000 */
.L_x_1693:
[----:B------:R-:W2:Y:S02]  /*b5a0*/  LDG.E R2, desc[UR36][R2.64] ;  /* 0x0000002402027981 */ /* 0x000ea4000c1e1900 */
[----:B--2---:R-:W-:-:S13]  /*b5b0*/  ISETP.NE.AND P0, PT, R2, RZ, PT ;  /* 0x000000ff0200720c */ /* 0x004fda0003f05270 */
.L_x_1670:
        /* <DEDUP_REMOVED lines=17> */
.L_x_1701:
[----:B------:R-:W-:Y:S01]  /*b6d0*/  STG.E.U8 desc[UR36][R16.64], R2 ;  /* 0x0000000210007986 */ /* 0x000fe2000c101124 */
[----:B------:R-:W-:Y:S05]  /*b6e0*/  EXIT ;  /* 0x000000000000794d */ /* 0x000fea0003800000 */
.L_x_1700:
        /* <DEDUP_REMOVED lines=9> */
.L_x_1704:
[----:B------:R-:W-:Y:S01]  /*b780*/  STG.E desc[UR36][R16.64], R2 ;  /* 0x0000000210007986 */ /* 0x000fe2000c101924 */
[----:B------:R-:W-:Y:S05]  /*b790*/  EXIT ;  /* 0x000000000000794d */ /* 0x000fea0003800000 */
.L_x_1703:
[----:B------:R-:W-:Y:S01]  /*b7a0*/  STG.E.U16 desc[UR36][R16.64], R2 ;  /* 0x0000000210007986 */ /* 0x000fe2000c101524 */
[----:B------:R-:W-:Y:S05]  /*b7b0*/  EXIT ;  /* 0x000000000000794d */ /* 0x000fea0003800000 */
.L_x_1699:
        /* <DEDUP_REMOVED lines=9> */
.L_x_1706:
[----:B------:R-:W-:-:S04]  /*b850*/  I2FP.F32.U32 R0, R2 ;  /* 0x0000000200007245 */ /* 0x000fc80000201000 */
[----:B------:R-:W-:-:S05]  /*b860*/  F2FP.F16.F32.PACK_AB R0, RZ, R0 ;  /* 0x00000000ff00723e */ /* 0x000fca00000000ff */
[----:B------:R-:W-:Y:S01]  /*b870*/  STG.E.U16 desc[UR36][R16.64], R0 ;  /* 0x0000000010007986 */ /* 0x000fe2000c101524 */
[----:B------:R-:W-:Y:S05]  /*b880*/  EXIT ;  /* 0x000000000000794d */ /* 0x000fea0003800000 */
.L_x_1705:
        /* <DEDUP_REMOVED lines=10> */
.L_x_1708:
[----:B------:R-:W-:-:S04]  /*b930*/  I2FP.F32.U32 R2, R2 ;  /* 0x0000000200027245 */ /* 0x000fc80000201000 */
[----:B------:R-:W-:-:S04]  /*b940*/  F2FP.F16.F32.PACK_AB R3, RZ, R2 ;  /* 0x00000002ff03723e */ /* 0x000fc800000000ff */
[----:B------:R-:W-:-:S05]  /*b950*/  PRMT R3, R3, 0x5410, RZ ;  /* 0x0000541003037816 */ /* 0x000fca00000000ff */
[----:B------:R-:W-:Y:S01]  /*b960*/  STG.E desc[UR36][R16.64], R3 ;  /* 0x0000000310007986 */ /* 0x000fe2000c101924 */
[----:B------:R-:W-:Y:S05]  /*b970*/  EXIT ;  /* 0x000000000000794d */ /* 0x000fea0003800000 */
.L_x_1707:
[----:B------:R-:W0:Y:S02]  /*b980*/  I2F.F64.U32 R2, R2 ;  /* 0x0000000200027312 */ /* 0x000e240000201800 */
[----:B0-----:R-:W-:Y:S01]  /*b990*/  STG.E.64 desc[UR36][R16.64], R2 ;  /* 0x0000000210007986 */ /* 0x001fe2000c101b24 */
[----:B------:R-:W-:Y:S05]  /*b9a0*/  EXIT ;  /* 0x000000000000794d */ /* 0x000fea0003800000 */
.L_x_1698:
        /* <DEDUP_REMOVED lines=10> */
.L_x_1711:
[----:B------:R-:W0:Y:S01]  /*ba50*/  I2F.F64.U32 R4, R2 ;  /* 0x0000000200047312 */ /* 0x000e220000201800 */
[----:B------:R-:W-:-:S05]  /*ba60*/  CS2R R6, SRZ ;  /* 0x0000000000067805 */ /* 0x000fca000001ff00 */
[----:B0-----:R-:W-:Y:S01]  /*ba70*/  STG.E.128 desc[UR36][R16.64], R4 ;  /* 0x0000000410007986 */ /* 0x001fe2000c101d24 */
[----:B------:R-:W-:Y:S05]  /*ba80*/  EXIT ;  /* 0x000000000000794d */ /* 0x000fea0003800000 */
.L_x_1710:
        /* <DEDUP_REMOVED lines=21> */
.L_x_1715:
[----:B------:R-:W-:Y:S05]  /*bbe0*/  BSYNC B0 ;  /* 0x0000000000007941 */ /* 0x000fea0003800000 */
.L_x_1714:
[----:B------:R-:W-:-:S05]  /*bbf0*/  LOP3.LUT R3, R0, R3, RZ, 0xfc, !PT ;  /* 0x0000000300037212 */ /* 0x000fca00078efcff */
[----:B------:R-:W-:Y:S01]  /*bc00*/  STG.E.U8 desc[UR36][R16.64], R3 ;  /* 0x0000000310007986 */ /* 0x000fe2000c101124 */
[----:B------:R-:W-:Y:S05]  /*bc10*/  EXIT ;  /* 0x000000000000794d */ /* 0x000fea0003800000 */
.L_x_1713:
        /* <DEDUP_REMOVED lines=13> */
.L_x_1717:
[----:B------:R-:W-:Y:S01]  /*bcf0*/  IMAD.MOV.U32 R0, RZ, RZ, 0x7f ;  /* 0x0000007fff007424 */ /* 0x000fe200078e00ff */
[----:B------:R-:W-:-:S04]  /*bd00*/  ISETP.GT.U32.AND P0, PT, R2, 0x7f800000, PT ;  /* 0x7f8000000200780c */ /* 0x000fc80003f04070 */
[----:B------:R-:W-:-:S09]  /*bd10*/  SEL R0, R0, 0x7c, P0 ;  /* 0x0000007c00007807 */ /* 0x000fd20000000000 */
.L_x_1718:
[----:B------:R-:W-:Y:S05]  /*bd20*/  BSYNC B0 ;  /* 0x0000000000007941 */ /* 0x000fea0003800000 */
.L_x_1716:
[----:B------:R-:W-:-:S04]  /*bd30*/  LOP3.LUT R2, R3, 0x80000000, RZ, 0xc0, !PT ;  /* 0x8000000003027812 */ /* 0x000fc800078ec0ff */
[----:B------:R-:W-:-:S04]  /*bd40*/  SHF.R.U32.HI R3, RZ, 0x18, R2 ;  /* 0x00000018ff037819 */ /* 0x000fc80000011602 */
[----:B------:R-:W-:-:S05]  /*bd50*/  LOP3.LUT R3, R0, R3, RZ, 0xfc, !PT ;  /* 0x0000000300037212 */ /* 0x000fca00078efcff */
[----:B------:R-:W-:Y:S01]  /*bd60*/  STG.E.U8 desc[UR36][R16.64], R3 ;  /* 0x0000000310007986 */ /* 0x000fe2000c101124 */
[----:B------:R-:W-:Y:S05]  /*bd70*/  EXIT ;  /* 0x000000000000794d */ /* 0x000fea0003800000 */
.L_x_1712:
[----:B------:R-:W-:-:S04]  /*bd80*/  I2FP.F32.U32 R0, R2 ;  /* 0x0000000200007245 */ /* 0x000fc80000201000 */
[----:B------:R-:W-:-:S05]  /*bd90*/  F2FP.BF16.F32.PACK_AB R0, RZ, R0 ;  /* 0x00000000ff00723e */ /* 0x000fca00000010ff */
[----:B------:R-:W-:Y:S01]  /*bda0*/  STG.E.U16 desc[UR36][R16.64], R0 ;  /* 0x0000000010007986 */ /* 0x000fe2000c101524 */
[----:B------:R-:W-:Y:S05]  /*bdb0*/  EXIT ;  /* 0x000000000000794d */ /* 0x000fea0003800000 */
.L_x_1709:
        /* <DEDUP_REMOVED lines=10> */
.L_x_1721:
        /* <DEDUP_REMOVED lines=17> */
.L_x_1724:
[----:B------:R-:W-:-:S04]  /*bf70*/  LOP3.LUT R2, R3, 0x80000000, RZ, 0xc0, !PT ;  /* 0x8000000003027812 */ /* 0x000fc800078ec0ff */
[----:B------:R-:W-:-:S04]  /*bf80*/  SHF.R.U32.HI R3, RZ, 0x18, R2 ;  /* 0x00000018ff037819 */ /* 0x000fc80000011602 */
[----:B------:R-:W-:-:S04]  /*bf90*/  LOP3.LUT R0, R0, R3, RZ, 0xfc, !PT ;  /* 0x0000000300007212 */ /* 0x000fc800078efcff */
[----:B------:R-:W-:-:S07]  /*bfa0*/  PRMT R8, R0, 0x7610, R8 ;  /* 0x0000761000087816 */ /* 0x000fce0000000008 */
.L_x_1723:
[----:B------:R-:W-:Y:S05]  /*bfb0*/  BSYNC B0 ;  /* 0x0000000000007941 */ /* 0x000fea0003800000 */
.L_x_1722:
[----:B------:R-:W-:Y:S01]  /*bfc0*/  STG.E.U8 desc[UR36][R16.64], R8 ;  /* 0x0000000810007986 */ /* 0x000fe2000c101124 */
[----:B------:R-:W-:Y:S05]  /*bfd0*/  EXIT ;  /* 0x000000000000794d */ /* 0x000fea0003800000 */
.L_x_1720:
        /* <DEDUP_REMOVED lines=17> */
.L_x_1727:
[----:B------:R-:W-:-:S04]  /*c0f0*/  LOP3.LUT R2, R3, 0x80000000, RZ, 0xc0, !PT ;  /* 0x8000000003027812 */ /* 0x000fc800078ec0ff */
[----:B------:R-:W-:-:S04]  /*c100*/  SHF.R.U32.HI R3, RZ, 0x18, R2 ;  /* 0x00000018ff037819 */ /* 0x000fc80000011602 */
[----:B------:R-:W-:-:S04]  /*c110*/  LOP3.LUT R0, R0, R3, RZ, 0xfc, !PT ;  /* 0x0000000300007212 */ /* 0x000fc800078efcff */
[----:B------:R-:W-:-:S07]  /*c120*/  PRMT R8, R0, 0x7610, R8 ;  /* 0x0000761000087816 */ /* 0x000fce0000000008 */
.L_x_1726:
[----:B------:R-:W-:Y:S05]  /*c130*/  BSYNC B0 ;  /* 0x0000000000007941 */ /* 0x000fea0003800000 */
.L_x_1725:
[----:B------:R-:W-:Y:S01]  /*c140*/  STG.E.U8 desc[UR36][R16.64], R8 ;  /* 0x0000000810007986 */ /* 0x000fe2000c101124 */
[----:B------:R-:W-:Y:S05]  /*c150*/  EXIT ;  /* 0x000000000000794d */ /* 0x000fea0003800000 */
.L_x_1719:
        /* <DEDUP_REMOVED lines=22> */
.L_x_1702:
        /* <DEDUP_REMOVED lines=16> */
.L_x_1730:
[----:B------:R-:W-:Y:S05]  /*c3c0*/  EXIT ;  /* 0x000000000000794d */ /* 0x000fea0003800000 */
.L_x_1729:
[----:B------:R-:W-:-:S05]  /*c3d0*/  IMAD.MOV.U32 R3, RZ, RZ, RZ ;  /* 0x000000ffff037224 */ /* 0x000fca00078e00ff */
[----:B------:R-:W-:Y:S01]  /*c3e0*/  STG.E.64 desc[UR36][R16.64], R2 ;  /* 0x0000000210007986 */ /* 0x000fe2000c101b24 */
[----:B------:R-:W-:Y:S05]  /*c3f0*/  EXIT ;  /* 0x000000000000794d */ /* 0x000fea0003800000 */
.L_x_1728:
[----:B------:R-:W-:Y:S01]  /*c400*/  STG.E desc[UR36][R16.64], R2 ;  /* 0x0000000210007986 */ /* 0x000fe2000c101924 */
[----:B------:R-:W-:Y:S05]  /*c410*/  EXIT ;  /* 0x000000000000794d */ /* 0x000fea0003800000 */
.L_x_1731:
        /* <DEDUP_REMOVED lines=14> */
.L_x_43763:


//--------------------- .text._ZN2at6native27unrolled_elementwise_kernelINS0_13AUnaryFunctorIbbbZZZNS0_23logical_xor_kernel_cudaERNS_14TensorIteratorEENKUlvE0_clEvENKUlvE7_clEvEUlbbE_EESt5arrayIPcLm2EELi4E23TrivialOffsetCalculatorILi1EjESD_NS0_6memory12LoadWithCastILi1EEENSE_13StoreWithCastILi1EEEEEviT_T0_T2_T3_T4_T5_ --------------------------
	.section	.text._ZN2at6native27unrolled_elementwise_kernelINS0_13AUnaryFunctorIbbbZZZNS0_23logical_xor_kernel_cudaERNS_14TensorIteratorEENKUlvE0_clEvENKUlvE7_clEvEUlbbE_EESt5arrayIPcLm2EELi4E23TrivialOffsetCalculatorILi1EjESD_NS0_6memory12LoadWithCastILi1EEENSE_13StoreWithCastILi1EEEEEviT_T0_T2_T3_T4_T5_,"ax",@progbits
	.align	128
        .global         _ZN2at6native27unrolled_elementwise_kernelINS0_13AUnaryFunctorIbbbZZZNS0_23logical_xor_kernel_cudaERNS_14TensorIteratorEENKUlvE0_clEvENKUlvE7_clEvEUlbbE_EESt5arrayIPcLm2EELi4E23TrivialOffsetCalculatorILi1EjESD_NS0_6memory12LoadWithCastILi1EEENSE_13StoreWithCastILi1EEEEEviT_T0_T2_T3_T4_T5_
        .type           _ZN2at6native27unrolled_elementwise_kernelINS0_13AUnaryFunctorIbbbZZZNS0_23logical_xor_kernel_cudaERNS_14TensorIteratorEENKUlvE0_clEvENKUlvE7_clEvEUlbbE_EESt5arrayIPcLm2EELi4E23TrivialOffsetCalculatorILi1EjESD_NS0_6memory12LoadWithCastILi1EEENSE_13StoreWithCastILi1EEEEEviT_T0_T2_T3_T4_T5_,@function
        .size           _ZN2at6native27unrolled_elementwise_kernelINS0_13AUnaryFunctorIbbbZZZNS0_23logical_xor_kernel_cudaERNS_14TensorIteratorEENKUlvE0_clEvENKUlvE7_clEvEUlbbE_EESt5arrayIPcLm2EELi4E23TrivialOffsetCalculatorILi1EjESD_NS0_6memory12LoadWithCastILi1EEENSE_13StoreWithCastILi1EEEEEviT_T0_T2_T3_T4_T5_,(.L_x_43764 - _ZN2at6native27unrolled_elementwise_kernelINS0_13AUnaryFunctorIbbbZZZNS0_23logical_xor_kernel_cudaERNS_14TensorIteratorEENKUlvE0_clEvENKUlvE7_clEvEUlbbE_EESt5arrayIPcLm2EELi4E23TrivialOffsetCalculatorILi1EjESD_NS0_6memory12LoadWithCastILi1EEENSE_13StoreWithCastILi1EEEEEviT_T0_T2_T3_T4_T5_)
        .other          _ZN2at6native27unrolled_elementwise_kernelINS0_13AUnaryFunctorIbbbZZZNS0_23logical_xor_kernel_cudaERNS_14TensorIteratorEENKUlvE0_clEvENKUlvE7_clEvEUlbbE_EESt5arrayIPcLm2EELi4E23TrivialOffsetCalculatorILi1EjESD_NS0_6memory12LoadWithCastILi1EEENSE_13StoreWithCastILi1EEEEEviT_T0_T2_T3_T4_T5_,@"STO_CUDA_ENTRY STV_DEFAULT"
_ZN2at6native27unrolled_elementwise_kernelINS0_13AUnaryFunctorIbbbZZZNS0_23logical_xor_kernel_cudaERNS_14TensorIteratorEENKUlvE0_clEvENKUlvE7_clEvEUlbbE_EESt5arrayIPcLm2EELi4E23TrivialOffsetCalculatorILi1EjESD_NS0_6memory12LoadWithCastILi1EEENSE_13StoreWithCastILi1EEEEEviT_T0_T2_T3_T4_T5_:
.text._ZN2at6native27unrolled_elementwise_kernelINS0_13AUnaryFunctorIbbbZZZNS0_23logical_xor_kernel_cudaERNS_14TensorIteratorEENKUlvE0_clEvENKUlvE7_clEvEUlbbE_EESt5arrayIPcLm2EELi4E23TrivialOffsetCalculatorILi1EjESD_NS0_6memory12LoadWithCastILi1EEENSE_13StoreWithCastILi1EEEEEviT_T0_T2_T3_T4_T5_:
        /* <DEDUP_REMOVED lines=32> */
.L_x_1737:
[----:B------:R-:W2:Y:S02]  /*0200*/  LDG.E.U8 R4, desc[UR36][R4.64] ;  /* 0x0000002404047981 */ /* 0x000ea4000c1e1100 */
[----:B--2---:R-:W-:Y:S01]  /*0210*/  ISETP.NE.AND P0, PT, R4, RZ, PT ;  /* 0x000000ff0400720c */ /* 0x004fe20003f05270 */
[----:B------:R-:W-:-:S12]  /*0220*/  BRA `(.L_x_1739) ;  /* 0x0000000c00787947 */ /* 0x000fd80003800000 */
.L_x_1736:
        /* <DEDUP_REMOVED lines=10> */
.L_x_1741:
[----:B------:R-:W2:Y:S02]  /*02d0*/  LDG.E R4, desc[UR36][R4.64] ;  /* 0x0000002404047981 */ /* 0x000ea4000c1e1900 */
[----:B--2---:R-:W-:Y:S01]  /*02e0*/  ISETP.NE.AND P0, PT, R4, RZ, PT ;  /* 0x000000ff0400720c */ /* 0x004fe20003f05270 */
[----:B------:R-:W-:-:S12]  /*02f0*/  BRA `(.L_x_1739) ;  /* 0x0000000c00447947 */ /* 0x000fd80003800000 */
.L_x_1740:
[----:B------:R-:W2:Y:S02]  /*0300*/  LDG.E.U16 R4, desc[UR36][R4.64] ;  /* 0x0000002404047981 */ /* 0x000ea4000c1e1500 */
[----:B--2---:R-:W-:Y:S01]  /*0310*/  ISETP.NE.AND P0, PT, R4, RZ, PT ;  /* 0x000000ff0400720c */ /* 0x004fe20003f05270 */
[----:B------:R-:W-:-:S12]  /*0320*/  BRA `(.L_x_1739) ;  /* 0x0000000c00387947 */ /* 0x000fd80003800000 */
.L_x_1735:
        /* <DEDUP_REMOVED lines=9> */
.L_x_1743:
[----:B------:R-:W2:Y:S02]  /*03c0*/  LDG.E.U16 R0, desc[UR36][R4.64] ;  /* 0x0000002404007981 */ /* 0x000ea4000c1e1500 */
[----:B--2---:R-:W-:-:S05]  /*03d0*/  HADD2.F32 R0, -RZ, R0.H0_H0 ;  /* 0x20000000ff007230 */ /* 0x004fca0000004100 */
[----:B------:R-:W-:Y:S01]  /*03e0*/  FSETP.NEU.FTZ.AND P0, PT, R0, RZ, PT ;  /* 0x000000ff0000720b */ /* 0x000fe20003f1d000 */
[----:B------:R-:W-:-:S12]  /*03f0*/  BRA `(.L_x_1739) ;  /* 0x0000000c00047947 */ /* 0x000fd80003800000 */
.L_x_1742:
        /* <DEDUP_REMOVED lines=11> */
.L_x_1745:
        /* <DEDUP_REMOVED lines=10> */
.L_x_1744:
[----:B------:R-:W2:Y:S02]  /*0550*/  LDG.E.64 R4, desc[UR36][R4.64] ;  /* 0x0000002404047981 */ /* 0x000ea4000c1e1b00 */
[----:B--2---:R-:W-:Y:S01]  /*0560*/  DSETP.NEU.AND P0, PT, R4, RZ, PT ;  /* 0x000000ff0400722a */ /* 0x004fe20003f0d000 */
[----:B------:R-:W-:-:S13]  /*0570*/  BRA `(.L_x_1739) ;  /* 0x0000000800a47947 */ /* 0x000fda0003800000 */
.L_x_1734:
        /* <DEDUP_REMOVED lines=11> */
.L_x_1748:
[----:B------:R-:W2:Y:S02]  /*0630*/  LDG.E.128 R4, desc[UR36][R4.64] ;  /* 0x0000002404047981 */ /* 0x000ea4000c1e1d00 */
[----:B--2---:R-:W-:-:S06]  /*0640*/  DSETP.NEU.AND P0, PT, R6, RZ, PT ;  /* 0x000000ff0600722a */ /* 0x004fcc0003f0d000 */
[----:B------:R-:W-:Y:S01]  /*0650*/  DSETP.NEU.OR P0, PT, R4, RZ, P0 ;  /* 0x000000ff0400722a */ /* 0x000fe2000070d400 */
[----:B------:R-:W-:-:S13]  /*0660*/  BRA `(.L_x_1739) ;  /* 0x0000000800687947 */ /* 0x000fda0003800000 */
.L_x_1747:
        /* <DEDUP_REMOVED lines=27> */
.L_x_1750:
        /* <DEDUP_REMOVED lines=13> */
[----:B------:R-:W-:Y:S01]  /*08f0*/  FSETP.NEU.FTZ.AND P0, PT, R0, RZ, PT ;  /* 0x000000ff0000720b */ /* 0x000fe20003f1d000 */
[----:B------:R-:W-:-:S12]  /*0900*/  BRA `(.L_x_1739) ;  /* 0x0000000400c07947 */ /* 0x000fd80003800000 */
.L_x_1749:
[----:B------:R-:W2:Y:S02]  /*0910*/  LDG.E.U16 R0, desc[UR36][R4.64] ;  /* 0x0000002404007981 */ /* 0x000ea4000c1e1500 */
[----:B--2---:R-:W-:-:S05]  /*0920*/  IMAD.U32 R0, R0, 0x10000, RZ ;  /* 0x0001000000007824 */ /* 0x004fca00078e00ff */
[----:B------:R-:W-:Y:S01]  /*0930*/  FSETP.NEU.FTZ.AND P0, PT, R0, RZ, PT ;  /* 0x000000ff0000720b */ /* 0x000fe20003f1d000 */
[----:B------:R-:W-:-:S12]  /*0940*/  BRA `(.L_x_1739) ;  /* 0x0000000400b07947 */ /* 0x000fd80003800000 */
.L_x_1746:
        /* <DEDUP_REMOVED lines=11> */
.L_x_1753:
        /* <DEDUP_REMOVED lines=21> */
.L_x_1757:
[----:B------:R-:W-:Y:S05]  /*0b50*/  BSYNC B1 ;  /* 0x0000000000017941 */ /* 0x000fea0003800000 */
.L_x_1756:
[----:B------:R-:W-:Y:S01]  /*0b60*/  LEA R5, R0, 0x3b800000, 0x17 ;  /* 0x3b80000000057811 */ /* 0x000fe200078eb8ff */
[----:B------:R-:W-:-:S05]  /*0b70*/  IMAD.SHL.U32 R0, R3, 0x100000, RZ ;  /* 0x0010000003007824 */ /* 0x000fca00078e00ff */
[----:B------:R-:W-:-:S07]  /*0b80*/  LOP3.LUT R0, R5, R0, R6, 0xfe, !PT ;  /* 0x0000000005007212 */ /* 0x000fce00078efe06 */
.L_x_1755:
[----:B------:R-:W-:Y:S05]  /*0b90*/  BSYNC B0 ;  /* 0x0000000000007941 */ /* 0x000fea0003800000 */
.L_x_1754:
[----:B------:R-:W-:Y:S01]  /*0ba0*/  FSETP.NEU.FTZ.AND P0, PT, R0, RZ, PT ;  /* 0x000000ff0000720b */ /* 0x000fe20003f1d000 */
[----:B------:R-:W-:-:S12]  /*0bb0*/  BRA `(.L_x_1739) ;  /* 0x0000000400147947 */ /* 0x000fd80003800000 */
.L_x_1752:
        /* <DEDUP_REMOVED lines=21> */
.L_x_1761:
[----:B------:R-:W-:Y:S05]  /*0d10*/  BSYNC B1 ;  /* 0x0000000000017941 */ /* 0x000fea0003800000 */
.L_x_1760:
[----:B------:R-:W-:Y:S01]  /*0d20*/  LEA R5, R0, 0x37800000, 0x17 ;  /* 0x3780000000057811 */ /* 0x000fe200078eb8ff */
[----:B------:R-:W-:-:S05]  /*0d30*/  IMAD.SHL.U32 R0, R3, 0x200000, RZ ;  /* 0x0020000003007824 */ /* 0x000fca00078e00ff */
[----:B------:R-:W-:-:S07]  /*0d40*/  LOP3.LUT R0, R5, R0, R6, 0xfe, !PT ;  /* 0x0000000005007212 */ /* 0x000fce00078efe06 */
.L_x_1759:
[----:B------:R-:W-:Y:S05]  /*0d50*/  BSYNC B0 ;  /* 0x0000000000007941 */ /* 0x000fea0003800000 */
.L_x_1758:
[----:B------:R-:W-:Y:S01]  /*0d60*/  FSETP.NEU.FTZ.AND P0, PT, R0, RZ, PT ;  /* 0x000000ff0000720b */ /* 0x000fe20003f1d000 */
[----:B------:R-:W-:-:S12]  /*0d70*/  BRA `(.L_x_1739) ;  /* 0x0000000000a47947 */ /* 0x000fd80003800000 */
.L_x_1751:
        /* <DEDUP_REMOVED lines=14> */
.L_x_1765:
[----:B------:R-:W-:Y:S05]  /*0e60*/  BSYNC B0 ;  /* 0x0000000000007941 */ /* 0x000fea0003800000 */
.L_x_1764:
[----:B------:R-:W-:Y:S01]  /*0e70*/  FSETP.NEU.FTZ.AND P0, PT, R0, RZ, PT ;  /* 0x000000ff0000720b */ /* 0x000fe20003f1d000 */
[----:B------:R-:W-:-:S12]  /*0e80*/  BRA `(.L_x_1739) ;  /* 0x0000000000607947 */ /* 0x000fd80003800000 */
.L_x_1738:
        /* <DEDUP_REMOVED lines=16> */
.L_x_1766:
[----:B------:R-:W-:Y:S01]  /*0f90*/  PLOP3.LUT P0, PT, PT, PT, PT, 0x8, 0x0 ;  /* 0x000000000000781c */ /* 0x000fe20003f0e170 */
[----:B------:R-:W-:-:S12]  /*0fa0*/  BRA `(.L_x_1739) ;  /* 0x0000000000187947 */ /* 0x000fd80003800000 */
.L_x_1763:
[----:B------:R-:W2:Y:S02]  /*0fb0*/  LDG.E.64 R4, desc[UR36][R4.64] ;  /* 0x0000002404047981 */ /* 0x000ea4000c1e1b00 */
[----:B--2---:R-:W-:-:S04]  /*0fc0*/  ISETP.NE.U32.AND P0, PT, R4, RZ, PT ;  /* 0x000000ff0400720c */ /* 0x004fc80003f05070 */
[----:B------:R-:W-:Y:S01]  /*0fd0*/  ISETP.NE.AND.EX P0, PT, R5, RZ, PT, P0 ;  /* 0x000000ff0500720c */ /* 0x000fe20003f05300 */
[----:B------:R-:W-:-:S12]  /*0fe0*/  BRA `(.L_x_1739) ;  /* 0x0000000000087947 */ /* 0x000fd80003800000 */
.L_x_1762:
[----:B------:R-:W2:Y:S02]  /*0ff0*/  LDG.E R4, desc[UR36][R4.64] ;  /* 0x0000002404047981 */ /* 0x000ea4000c1e1900 */
[----:B--2---:R-:W-:-:S13]  /*1000*/  ISETP.NE.AND P0, PT, R4, RZ, PT ;  /* 0x000000ff0400720c */ /* 0x004fda0003f05270 */
.L_x_1739:
[----:B------:R-:W0:Y:S01]  /*1010*/  S2R R25, SR_TID.X ;  /* 0x0000000000197919 */ /* 0x000e220000002100 */
[----:B------:R-:W-:Y:S01]  /*1020*/  SEL R18, RZ, 0x1, !P0 ;  /* 0x00000001ff127807 */ /* 0x000fe20004000000 */
[----:B0-----:R-:W-:-:S07]  /*1030*/  VIADD R25, R25, 0x80 ;  /* 0x0000008019197836 */ /* 0x001fce0000000000 */
.L_x_1733:
[----:B------:R-:W-:Y:S05]  /*1040*/  BSYNC B6 ;  /* 0x0000000000067941 */ /* 0x000fea0003800000 */
.L_x_1732:
[----:B------:R-:W-:Y:S01]  /*1050*/  ISETP.GE.AND P0, PT, R25, R24, PT ;  /* 0x000000181900720c */ /* 0x000fe20003f06270 */
[----:B------:R-:W-:-:S12]  /*1060*/  BSSY B6, `(.L_x_1767) ;  /* 0x00000f9000067945 */ /* 0x000fd80003800000 */
[----:B------:R-:W-:Y:S05]  /*1070*/  @P0 BRA `(.L_x_1768) ;  /* 0x0000000c00dc0947 */ /* 0x000fea0003800000 */
[----:B------:R-:W0:Y:S01]  /*1080*/  LDC.64 R4, c[0x0][0x220] ;  /* 0x00008800ff047b82 */ /* 0x000e220000000a00 */
        /* <DEDUP_REMOVED lines=20> */
.L_x_1772:
[----:B------:R-:W2:Y:S02]  /*11d0*/  LDG.E.U8 R4, desc[UR36][R4.64] ;  /* 0x0000002404047981 */ /* 0x000ea4000c1e1100 */
[----:B--2---:R-:W-:Y:S01]  /*11e0*/  ISETP.NE.AND P0, PT, R4, RZ, PT ;  /* 0x000000ff0400720c */ /* 0x004fe20003f05270 */
[----:B------:R-:W-:-:S12]  /*11f0*/  BRA `(.L_x_1774) ;  /* 0x0000000c00747947 */ /* 0x000fd80003800000 */
.L_x_1771:
        /* <DEDUP_REMOVED lines=10> */
.L_x_1776:
[----:B------:R-:W2:Y:S02]  /*12a0*/  LDG.E R4, desc[UR36][R4.64] ;  /* 0x0000002404047981 */ /* 0x000ea4000c1e1900 */
[----:B--2---:R-:W-:Y:S01]  /*12b0*/  ISETP.NE.AND P0, PT, R4, RZ, PT ;  /* 0x000000ff0400720c */ /* 0x004fe20003f05270 */
[----:B------:R-:W-:-:S12]  /*12c0*/  BRA `(.L_x_1774) ;  /* 0x0000000c00407947 */ /* 0x000fd80003800000 */
.L_x_1775:
[----:B------:R-:W2:Y:S02]  /*12d0*/  LDG.E.U16 R4, desc[UR36][R4.64] ;  /* 0x0000002404047981 */ /* 0x000ea4000c1e1500 */
[----:B--2---:R-:W-:Y:S01]  /*12e0*/  ISETP.NE.AND P0, PT, R4, RZ, PT ;  /* 0x000000ff0400720c */ /* 0x004fe20003f05270 */
[----:B------:R-:W-:-:S12]  /*12f0*/  BRA `(.L_x_1774) ;  /* 0x0000000c00347947 */ /* 0x000fd80003800000 */
.L_x_1770:
        /* <DEDUP_REMOVED lines=9> */
.L_x_1778:
[----:B------:R-:W2:Y:S02]  /*1390*/  LDG.E.U16 R0, desc[UR36][R4.64] ;  /* 0x0000002404007981 */ /* 0x000ea4000c1e1500 */
[----:B--2---:R-:W-:-:S05]  /*13a0*/  HADD2.F32 R0, -RZ, R0.H0_H0 ;  /* 0x20000000ff007230 */ /* 0x004fca0000004100 */
[----:B------:R-:W-:Y:S01]  /*13b0*/  FSETP.NEU.FTZ.AND P0, PT, R0, RZ, PT ;  /* 0x000000ff0000720b */ /* 0x000fe20003f1d000 */
[----:B------:R-:W-:-:S12]  /*13c0*/  BRA `(.L_x_1774) ;  /* 0x0000000c00007947 */ /* 0x000fd80003800000 */
.L_x_1777:
        /* <DEDUP_REMOVED lines=11> */
.L_x_1780:
        /* <DEDUP_REMOVED lines=10> */
.L_x_1779:
[----:B------:R-:W2:Y:S02]  /*1520*/  LDG.E.64 R4, desc[UR36][R4.64] ;  /* 0x0000002404047981 */ /* 0x000ea4000c1e1b00 */
[----:B--2---:R-:W-:Y:S01]  /*1530*/  DSETP.NEU.AND P0, PT, R4, RZ, PT ;  /* 0x000000ff0400722a */ /* 0x004fe20003f0d000 */
[----:B------:R-:W-:-:S13]  /*1540*/  BRA `(.L_x_1774) ;  /* 0x0000000800a07947 */ /* 0x000fda0003800000 */
.L_x_1769:
        /* <DEDUP_REMOVED lines=11> */
.L_x_1783:
[----:B------:R-:W2:Y:S02]  /*1600*/  LDG.E.128 R4, desc[UR36][R4.64] ;  /* 0x0000002404047981 */ /* 0x000ea4000c1e1d00 */
[----:B--2---:R-:W-:-:S06]  /*1610*/  DSETP.NEU.AND P0, PT, R6, RZ, PT ;  /* 0x000000ff0600722a */ /* 0x004fcc0003f0d000 */
[----:B------:R-:W-:Y:S01]  /*1620*/  DSETP.NEU.OR P0, PT, R4, RZ, P0 ;  /* 0x000000ff0400722a */ /* 0x000fe2000070d400 */
[----:B------:R-:W-:-:S13]  /*1630*/  BRA `(.L_x_1774) ;  /* 0x0000000800647947 */ /* 0x000fda0003800000 */
.L_x_1782:
        /* <DEDUP_REMOVED lines=27> */
.L_x_1785:
        /* <DEDUP_REMOVED lines=14> */
.L_x_1784:
[----:B------:R-:W2:Y:S02]  /*18d0*/  LDG.E.U16 R0, desc[UR36][R4.64] ;  /* 0x0000002404007981 */ /* 0x000ea4000c1e1500 */
[----:B--2---:R-:W-:-:S05]  /*18e0*/  IMAD.U32 R0, R0, 0x10000, RZ ;  /* 0x0001000000007824 */ /* 0x004fca00078e00ff */
[----:B------:R-:W-:Y:S01]  /*18f0*/  FSETP.NEU.FTZ.AND P0, PT, R0, RZ, PT ;  /* 0x000000ff0000720b */ /* 0x000fe20003f1d000 */
[----:B------:R-:W-:-:S12]  /*1900*/  BRA `(.L_x_1774) ;  /* 0x0000000400b07947 */ /* 0x000fd80003800000 */
.L_x_1781:
        /* <DEDUP_REMOVED lines=11> */
.L_x_1788:
        /* <DEDUP_REMOVED lines=21> */
.L_x_1792:
[----:B------:R-:W-:Y:S05]  /*1b10*/  BSYNC B1 ;  /* 0x0000000000017941 */ /* 0x000fea0003800000 */
.L_x_1791:
[----:B------:R-:W-:Y:S01]  /*1b20*/  LEA R5, R0, 0x3b800000, 0x17 ;  /* 0x3b80000000057811 */ /* 0x000fe200078eb8ff */
[----:B------:R-:W-:-:S05]  /*1b30*/  IMAD.SHL.U32 R0, R3, 0x100000, RZ ;  /* 0x0010000003007824 */ /* 0x000fca00078e00ff */
[----:B------:R-:W-:-:S07]  /*1b40*/  LOP3.LUT R0, R5, R0, R6, 0xfe, !PT ;  /* 0x0000000005007212 */ /* 0x000fce00078efe06 */
.L_x_1790:
[----:B------:R-:W-:Y:S05]  /*1b50*/  BSYNC B0 ;  /* 0x0000000000007941 */ /* 0x000fea0003800000 */
.L_x_1789:
[----:B------:R-:W-:Y:S01]  /*1b60*/  FSETP.NEU.FTZ.AND P0, PT, R0, RZ, PT ;  /* 0x000000ff0000720b */ /* 0x000fe20003f1d000 */
[----:B------:R-:W-:-:S12]  /*1b70*/  BRA `(.L_x_1774) ;  /* 0x0000000400147947 */ /* 0x000fd80003800000 */
.L_x_1787:
        /* <DEDUP_REMOVED lines=21> */
.L_x_1796:
[----:B------:R-:W-:Y:S05]  /*1cd0*/  BSYNC B1 ;  /* 0x0000000000017941 */ /* 0x000fea0003800000 */
.L_x_1795:
[----:B------:R-:W-:Y:S01]  /*1ce0*/  LEA R5, R0, 0x37800000, 0x17 ;  /* 0x3780000000057811 */ /* 0x000fe200078eb8ff */
[----:B------:R-:W-:-:S05]  /*1cf0*/  IMAD.SHL.U32 R0, R3, 0x200000, RZ ;  /* 0x0020000003007824 */ /* 0x000fca00078e00ff */
[----:B------:R-:W-:-:S07]  /*1d00*/  LOP3.LUT R0, R5, R0, R6, 0xfe, !PT ;  /* 0x0000000005007212 */ /* 0x000fce00078efe06 */
.L_x_1794:
[----:B------:R-:W-:Y:S05]  /*1d10*/  BSYNC B0 ;  /* 0x0000000000007941 */ /* 0x000fea0003800000 */
.L_x_1793:
[----:B------:R-:W-:Y:S01]  /*1d20*/  FSETP.NEU.FTZ.AND P0, PT, R0, RZ, PT ;  /* 0x000000ff0000720b */ /* 0x000fe20003f1d000 */
[----:B------:R-:W-:-:S12]  /*1d30*/  BRA `(.L_x_1774) ;  /* 0x0000000000a47947 */ /* 0x000fd80003800000 */
.L_x_1786:
        /* <DEDUP_REMOVED lines=14> */
.L_x_1800:
[----:B------:R-:W-:Y:S05]  /*1e20*/  BSYNC B0 ;  /* 0x0000000000007941 */ /* 0x000fea0003800000 */
.L_x_1799:
[----:B------:R-:W-:Y:S01]  /*1e30*/  FSETP.NEU.FTZ.AND P0, PT, R0, RZ, PT ;  /* 0x000000ff0000720b */ /* 0x000fe20003f1d000 */
[----:B------:R-:W-:-:S12]  /*1e40*/  BRA `(.L_x_1774) ;  /* 0x0000000000607947 */ /* 0x000fd80003800000 */
.L_x_1773:
        /* <DEDUP_REMOVED lines=16> */
.L_x_1801:
[----:B------:R-:W-:Y:S01]  /*1f50*/  PLOP3.LUT P0, PT, PT, PT, PT, 0x8, 0x0 ;  /* 0x000000000000781c */ /* 0x000fe20003f0e170 */
[----:B------:R-:W-:-:S12]  /*1f60*/  BRA `(.L_x_1774) ;  /* 0x0000000000187947 */ /* 0x000fd80003800000 */
.L_x_1798:
[----:B------:R-:W2:Y:S02]  /*1f70*/  LDG.E.64 R4, desc[UR36][R4.64] ;  /* 0x0000002404047981 */ /* 0x000ea4000c1e1b00 */
[----:B--2---:R-:W-:-:S04]  /*1f80*/  ISETP.NE.U32.AND P0, PT, R4, RZ, PT ;  /* 0x000000ff0400720c */ /* 0x004fc80003f05070 */
[----:B------:R-:W-:Y:S01]  /*1f90*/  ISETP.NE.AND.EX P0, PT, R5, RZ, PT, P0 ;  /* 0x000000ff0500720c */ /* 0x000fe20003f05300 */
[----:B------:R-:W-:-:S12]  /*1fa0*/  BRA `(.L_x_1774) ;  /* 0x0000000000087947 */ /* 0x000fd80003800000 */
.L_x_1797:
[----:B------:R-:W2:Y:S02]  /*1fb0*/  LDG.E R4, desc[UR36][R4.64] ;  /* 0x0000002404047981 */ /* 0x000ea4000c1e1900 */
[----:B--2---:R-:W-:-:S13]  /*1fc0*/  ISETP.NE.AND P0, PT, R4, RZ, PT ;  /* 0x000000ff0400720c */ /* 0x004fda0003f05270 */
.L_x_1774:
[----:B------:R-:W-:Y:S01]  /*1fd0*/  SEL R16, RZ, 0x1, !P0 ;  /* 0x00000001ff107807 */ /* 0x000fe20004000000 */
[----:B------:R-:W-:-:S07]  /*1fe0*/  VIADD R25, R25, 0x80 ;  /* 0x0000008019197836 */ /* 0x000fce0000000000 */
.L_x_1768:
[----:B------:R-:W-:Y:S05]  /*1ff0*/  BSYNC B6 ;  /* 0x0000000000067941 */ /* 0x000fea0003800000 */
.L_x_1767:
[----:B------:R-:W-:Y:S01]  /*2000*/  ISETP.GE.AND P0, PT, R25, R24, PT ;  /* 0x000000181900720c */ /* 0x000fe20003f06270 */
[----:B------:R-:W-:Y:S01]  /*2010*/  BSSY B6, `(.L_x_1802) ;  /* 0x00000fb000067945 */ /* 0x000fe20003800000 */
[----:B------:R-:W-:Y:S02]  /*2020*/  PRMT R22, RZ, 0x7610, R22 ;  /* 0x00007610ff167816 */ /* 0x000fe40000000016 */
[----:B------:R-:W-:-:S09]  /*2030*/  PRMT R17, RZ, 0x7610, R17 ;  /* 0x00007610ff117816 */ /* 0x000fd20000000011 */
        /* <DEDUP_REMOVED lines=22> */
.L_x_1807:
[----:B------:R-:W2:Y:S02]  /*21a0*/  LDG.E.U8 R4, desc[UR36][R4.64] ;  /* 0x0000002404047981 */ /* 0x000ea4000c1e1100 */
[----:B--2---:R-:W-:Y:S01]  /*21b0*/  ISETP.NE.AND P0, PT, R4, RZ, PT ;  /* 0x000000ff0400720c */ /* 0x004fe20003f05270 */
[----:B------:R-:W-:-:S12]  /*21c0*/  BRA `(.L_x_1809) ;  /* 0x0000000c00747947 */ /* 0x000fd80003800000 */
.L_x_1806:
        /* <DEDUP_REMOVED lines=10> */
.L_x_1811:
[----:B------:R-:W2:Y:S02]  /*2270*/  LDG.E R4, desc[UR36][R4.64] ;  /* 0x0000002404047981 */ /* 0x000ea4000c1e1900 */
[----:B--2---:R-:W-:Y:S01]  /*2280*/  ISETP.NE.AND P0, PT, R4, RZ, PT ;  /* 0x000000ff0400720c */ /* 0x004fe20003f05270 */
[----:B------:R-:W-:-:S12]  /*2290*/  BRA `(.L_x_1809) ;  /* 0x0000000c00407947 */ /* 0x000fd80003800000 */
.L_x_1810:
[----:B------:R-:W2:Y:S02]  /*22a0*/  LDG.E.U16 R4, desc[UR36][R4.64] ;  /* 0x0000002404047981 */ /* 0x000ea4000c1e1500 */
[----:B--2---:R-:W-:Y:S01]  /*22b0*/  ISETP.NE.AND P0, PT, R4, RZ, PT ;  /* 0x000000ff0400720c */ /* 0x004fe20003f05270 */
[----:B------:R-:W-:-:S12]  /*22c0*/  BRA `(.L_x_1809) ;  /* 0x0000000c00347947 */ /* 0x000fd80003800000 */
.L_x_1805:
        /* <DEDUP_REMOVED lines=9> */
.L_x_1813:
[----:B------:R-:W2:Y:S02]  /*2360*/  LDG.E.U16 R0, desc[UR36][R4.64] ;  /* 0x0000002404007981 */ /* 0x000ea4000c1e1500 */
[----:B--2---:R-:W-:-:S05]  /*2370*/  HADD2.F32 R0, -RZ, R0.H0_H0 ;  /* 0x20000000ff007230 */ /* 0x004fca0000004100 */
[----:B------:R-:W-:Y:S01]  /*2380*/  FSETP.NEU.FTZ.AND P0, PT, R0, RZ, PT ;  /* 0x000000ff0000720b */ /* 0x000fe20003f1d000 */
[----:B------:R-:W-:-:S12]  /*2390*/  BRA `(.L_x_1809) ;  /* 0x0000000c00007947 */ /* 0x000fd80003800000 */
.L_x_1812:
        /* <DEDUP_REMOVED lines=11> */
.L_x_1815:
        /* <DEDUP_REMOVED lines=10> */
.L_x_1814:
[----:B------:R-:W2:Y:S02]  /*24f0*/  LDG.E.64 R4, desc[UR36][R4.64] ;  /* 0x0000002404047981 */ /* 0x000ea4000c1e1b00 */
[----:B--2---:R-:W-:Y:S01]  /*2500*/  DSETP.NEU.AND P0, PT, R4, RZ, PT ;  /* 0x000000ff0400722a */ /* 0x004fe20003f0d000 */
[----:B------:R-:W-:-:S13]  /*2510*/  BRA `(.L_x_1809) ;  /* 0x0000000800a07947 */ /* 0x000fda0003800000 */
.L_x_1804:
        /* <DEDUP_REMOVED lines=11> */
.L_x_1818:
[----:B------:R-:W2:Y:S02]  /*25d0*/  LDG.E.128 R4, desc[UR36][R4.64] ;  /* 0x0000002404047981 */ /* 0x000ea4000c1e1d00 */
[----:B--2---:R-:W-:-:S06]  /*25e0*/  DSETP.NEU.AND P0, PT, R6, RZ, PT ;  /* 0x000000ff0600722a */ /* 0x004fcc0003f0d000 */
[----:B------:R-:W-:Y:S01]  /*25f0*/  DSETP.NEU.OR P0, PT, R4, RZ, P0 ;  /* 0x000000ff0400722a */ /* 0x000fe2000070d400 */
[----:B------:R-:W-:-:S13]  /*2600*/  BRA `(.L_x_1809) ;  /* 0x0000000800647947 */ /* 0x000fda0003800000 */
.L_x_1817:
        /* <DEDUP_REMOVED lines=27> */
.L_x_1820:
        /* <DEDUP_REMOVED lines=14> */
.L_x_1819:
[----:B------:R-:W2:Y:S02]  /*28a0*/  LDG.E.U16 R0, desc[UR36][R4.64] ;  /* 0x0000002404007981 */ /* 0x000ea4000c1e1500 */
[----:B--2---:R-:W-:-:S05]  /*28b0*/  IMAD.U32 R0, R0, 0x10000, RZ ;  /* 0x0001000000007824 */ /* 0x004fca00078e00ff */
[----:B------:R-:W-:Y:S01]  /*28c0*/  FSETP.NEU.FTZ.AND P0, PT, R0, RZ, PT ;  /* 0x000000ff0000720b */ /* 0x000fe20003f1d000 */
[----:B------:R-:W-:-:S12]  /*28d0*/  BRA `(.L_x_1809) ;  /* 0x0000000400b07947 */ /* 0x000fd80003800000 */
.L_x_1816:
        /* <DEDUP_REMOVED lines=11> */
.L_x_1823:
        /* <DEDUP_REMOVED lines=21> */
.L_x_1827:
[----:B------:R-:W-:Y:S05]  /*2ae0*/  BSYNC B1 ;  /* 0x0000000000017941 */ /* 0x000fea0003800000 */
.L_x_1826:
[----:B------:R-:W-:Y:S01]  /*2af0*/  LEA R5, R0, 0x3b800000, 0x17 ;  /* 0x3b80000000057811 */ /* 0x000fe200078eb8ff */
[----:B------:R-:W-:-:S05]  /*2b00*/  IMAD.SHL.U32 R0, R3, 0x100000, RZ ;  /* 0x0010000003007824 */ /* 0x000fca00078e00ff */
[----:B------:R-:W-:-:S07]  /*2b10*/  LOP3.LUT R0, R5, R0, R6, 0xfe, !PT ;  /* 0x0000000005007212 */ /* 0x000fce00078efe06 */
.L_x_1825:
[----:B------:R-:W-:Y:S05]  /*2b20*/  BSYNC B0 ;  /* 0x0000000000007941 */ /* 0x000fea0003800000 */
.L_x_1824:
[----:B------:R-:W-:Y:S01]  /*2b30*/  FSETP.NEU.FTZ.AND P0, PT, R0, RZ, PT ;  /* 0x000000ff0000720b */ /* 0x000fe20003f1d000 */
[----:B------:R-:W-:-:S12]  /*2b40*/  BRA `(.L_x_1809) ;  /* 0x0000000400147947 */ /* 0x000fd80003800000 */
.L_x_1822:
        /* <DEDUP_REMOVED lines=21> */
.L_x_1831:
[----:B------:R-:W-:Y:S05]  /*2ca0*/  BSYNC B1 ;  /* 0x0000000000017941 */ /* 0x000fea0003800000 */
.L_x_1830:
[----:B------:R-:W-:Y:S01]  /*2cb0*/  LEA R5, R0, 0x37800000, 0x17 ;  /* 0x3780000000057811 */ /* 0x000fe200078eb8ff */
[----:B------:R-:W-:-:S05]  /*2cc0*/  IMAD.SHL.U32 R0, R3, 0x200000, RZ ;  /* 0x0020000003007824 */ /* 0x000fca00078e00ff */
[----:B------:R-:W-:-:S07]  /*2cd0*/  LOP3.LUT R0, R5, R0, R6, 0xfe, !PT ;  /* 0x0000000005007212 */ /* 0x000fce00078efe06 */
.L_x_1829:
[----:B------:R-:W-:Y:S05]  /*2ce0*/  BSYNC B0 ;  /* 0x0000000000007941 */ /* 0x000fea0003800000 */
.L_x_1828:
[----:B------:R-:W-:Y:S01]  /*2cf0*/  FSETP.NEU.FTZ.AND P0, PT, R0, RZ, PT ;  /* 0x000000ff0000720b */ /* 0x000fe20003f1d000 */
[----:B------:R-:W-:-:S12]  /*2d00*/  BRA `(.L_x_1809) ;  /* 0x0000000000a47947 */ /* 0x000fd80003800000 */
.L_x_1821:
        /* <DEDUP_REMOVED lines=14> */
.L_x_1835:
[----:B------:R-:W-:Y:S05]  /*2df0*/  BSYNC B0 ;  /* 0x0000000000007941 */ /* 0x000fea0003800000 */
.L_x_1834:
[----:B------:R-:W-:Y:S01]  /*2e00*/  FSETP.NEU.FTZ.AND P0, PT, R0, RZ, PT ;  /* 0x000000ff0000720b */ /* 0x000fe20003f1d000 */
[----:B------:R-:W-:-:S12]  /*2e10*/  BRA `(.L_x_1809) ;  /* 0x0000000000607947 */ /* 0x000fd80003800000 */
.L_x_1808:
        /* <DEDUP_REMOVED lines=16> */
.L_x_1836:
[----:B------:R-:W-:Y:S01]  /*2f20*/  PLOP3.LUT P0, PT, PT, PT, PT, 0x8, 0x0 ;  /* 0x000000000000781c */ /* 0x000fe20003f0e170 */
[----:B------:R-:W-:-:S12]  /*2f30*/  BRA `(.L_x_1809) ;  /* 0x0000000000187947 */ /* 0x000fd80003800000 */
.L_x_1833:
[----:B------:R-:W2:Y:S02]  /*2f40*/  LDG.E.64 R4, desc[UR36][R4.64] ;  /* 0x0000002404047981 */ /* 0x000ea4000c1e1b00 */
[----:B--2---:R-:W-:-:S04]  /*2f50*/  ISETP.NE.U32.AND P0, PT, R4, RZ, PT ;  /* 0x000000ff0400720c */ /* 0x004fc80003f05070 */
[----:B------:R-:W-:Y:S01]  /*2f60*/  ISETP.NE.AND.EX P0, PT, R5, RZ, PT, P0 ;  /* 0x000000ff0500720c */ /* 0x000fe20003f05300 */
[----:B------:R-:W-:-:S12]  /*2f70*/  BRA `(.L_x_1809) ;  /* 0x0000000000087947 */ /* 0x000fd80003800000 */
.L_x_1832:
[----:B------:R-:W2:Y:S02]  /*2f80*/  LDG.E R4, desc[UR36][R4.64] ;  /* 0x0000002404047981 */ /* 0x000ea4000c1e1900 */
[----:B--2---:R-:W-:-:S13]  /*2f90*/  ISETP.NE.AND P0, PT, R4, RZ, PT ;  /* 0x000000ff0400720c */ /* 0x004fda0003f05270 */
.L_x_1809:
[----:B------:R-:W-:Y:S01]  /*2fa0*/  SEL R17, RZ, 0x1, !P0 ;  /* 0x00000001ff117807 */ /* 0x000fe20004000000 */
[----:B------:R-:W-:-:S07]  /*2fb0*/  VIADD R25, R25, 0x80 ;  /* 0x0000008019197836 */ /* 0x000fce0000000000 */
.L_x_1803:
[----:B------:R-:W-:Y:S05]  /*2fc0*/  BSYNC B6 ;  /* 0x0000000000067941 */ /* 0x000fea0003800000 */
.L_x_1802:
[----:B------:R-:W0:Y:S01]  /*2fd0*/  LDC.U8 R19, c[0x0][0x215] ;  /* 0x00008540ff137b82 */ /* 0x000e220000000000 */
[----:B------:R-:W-:Y:S01]  /*2fe0*/  ISETP.GE.AND P0, PT, R25, R24, PT ;  /* 0x000000181900720c */ /* 0x000fe20003f06270 */
[----:B------:R-:W-:-:S12]  /*2ff0*/  BSSY B6, `(.L_x_1837) ;  /* 0x00000f7000067945 */ /* 0x000fd80003800000 */
[----:B------:R-:W-:Y:S05]  /*3000*/  @P0 BRA `(.L_x_1838) ;  /* 0x0000000c00d40947 */ /* 0x000fea0003800000 */
[----:B------:R-:W1:Y:S01]  /*3010*/  LDC.64 R4, c[0x0][0x220] ;  /* 0x00008800ff047b82 */ /* 0x000e620000000a00 */
[----:B------:R-:W-:Y:S01]  /*3020*/  PRMT R0, R23, 0x9910, RZ ;  /* 0x0000991017007816 */ /* 0x000fe200000000ff */
        /* <DEDUP_REMOVED lines=18> */
.L_x_1842:
[----:B------:R-:W2:Y:S02]  /*3150*/  LDG.E.U8 R4, desc[UR36][R4.64] ;  /* 0x0000002404047981 */ /* 0x000ea4000c1e1100 */
[----:B--2---:R-:W-:Y:S01]  /*3160*/  ISETP.NE.AND P0, PT, R4, RZ, PT ;  /* 0x000000ff0400720c */ /* 0x004fe20003f05270 */
[----:B------:R-:W-:-:S12]  /*3170*/  BRA `(.L_x_1844) ;  /* 0x0000000c00747947 */ /* 0x000fd80003800000 */
.L_x_1841:
        /* <DEDUP_REMOVED lines=10> */
.L_x_1846:
[----:B------:R-:W2:Y:S02]  /*3220*/  LDG.E R4, desc[UR36][R4.64] ;  /* 0x0000002404047981 */ /* 0x000ea4000c1e1900 */
[----:B--2---:R-:W-:Y:S01]  /*3230*/  ISETP.NE.AND P0, PT, R4, RZ, PT ;  /* 0x000000ff0400720c */ /* 0x004fe20003f05270 */
[----:B------:R-:W-:-:S12]  /*3240*/  BRA `(.L_x_1844) ;  /* 0x0000000c00407947 */ /* 0x000fd80003800000 */
.L_x_1845:
[----:B------:R-:W2:Y:S02]  /*3250*/  LDG.E.U16 R4, desc[UR36][R4.64] ;  /* 0x0000002404047981 */ /* 0x000ea4000c1e1500 */
[----:B--2---:R-:W-:Y:S01]  /*3260*/  ISETP.NE.AND P0, PT, R4, RZ, PT ;  /* 0x000000ff0400720c */ /* 0x004fe20003f05270 */
[----:B------:R-:W-:-:S12]  /*3270*/  BRA `(.L_x_1844) ;  /* 0x0000000c00347947 */ /* 0x000fd80003800000 */
.L_x_1840:
        /* <DEDUP_REMOVED lines=9> */
.L_x_1848:
[----:B------:R-:W2:Y:S02]  /*3310*/  LDG.E.U16 R0, desc[UR36][R4.64] ;  /* 0x0000002404007981 */ /* 0x000ea4000c1e1500 */
[----:B--2---:R-:W-:-:S05]  /*3320*/  HADD2.F32 R0, -RZ, R0.H0_H0 ;  /* 0x20000000ff007230 */ /* 0x004fca0000004100 */
[----:B------:R-:W-:Y:S01]  /*3330*/  FSETP.NEU.FTZ.AND P0, PT, R0, RZ, PT ;  /* 0x000000ff0000720b */ /* 0x000fe20003f1d000 */
[----:B------:R-:W-:-:S12]  /*3340*/  BRA `(.L_x_1844) ;  /* 0x0000000c00007947 */ /* 0x000fd80003800000 */
.L_x_1847:
        /* <DEDUP_REMOVED lines=11> */
.L_x_1850:
        /* <DEDUP_REMOVED lines=10> */
.L_x_1849:
[----:B------:R-:W2:Y:S02]  /*34a0*/  LDG.E.64 R4, desc[UR36][R4.64] ;  /* 0x0000002404047981 */ /* 0x000ea4000c1e1b00 */
[----:B--2---:R-:W-:Y:S01]  /*34b0*/  DSETP.NEU.AND P0, PT, R4, RZ, PT ;  /* 0x000000ff0400722a */ /* 0x004fe20003f0d000 */
[----:B------:R-:W-:-:S13]  /*34c0*/  BRA `(.L_x_1844) ;  /* 0x0000000800a07947 */ /* 0x000fda0003800000 */
.L_x_1839:
        /* <DEDUP_REMOVED lines=11> */
.L_x_1853:
[----:B------:R-:W2:Y:S02]  /*3580*/  LDG.E.128 R4, desc[UR36][R4.64] ;  /* 0x0000002404047981 */ /* 0x000ea4000c1e1d00 */
[----:B--2---:R-:W-:-:S06]  /*3590*/  DSETP.NEU.AND P0, PT, R6, RZ, PT ;  /* 0x000000ff0600722a */ /* 0x004fcc0003f0d000 */
[----:B------:R-:W-:Y:S01]  /*35a0*/  DSETP.NEU.OR P0, PT, R4, RZ, P0 ;  /* 0x000000ff0400722a */ /* 0x000fe2000070d400 */
[----:B------:R-:W-:-:S13]  /*35b0*/  BRA `(.L_x_1844) ;  /* 0x0000000800647947 */ /* 0x000fda0003800000 */
.L_x_1852:
        /* <DEDUP_REMOVED lines=10> */
[----:B------:R-:W1:Y:S01]  /*3660*/  FLO.U32 R6, R3 ;  /* 0x0000000300067300 */ /* 0x000e6200000e0000 */
[C---:B------:R-:W-:Y:S02]  /*3670*/  VIADD R7, R3.reuse, 0x1000000 ;  /* 0x0100000003077836 */ /* 0x040fe40000000000 */
[----:B------:R-:W-:-:S03]  /*3680*/  VIADD R4, R3, 0xffffffff ;  /* 0xffffffff03047836 */ /* 0x000fc60000000000 */
[----:B------:R-:W-:Y:S02]  /*3690*/  SHF.R.S32.HI R7, RZ, 0x8, R7 ;  /* 0x00000008ff077819 */ /* 0x000fe40000011407 */
[----:B------:R-:W-:Y:S02]  /*36a0*/  SHF.R.S32.HI R4, RZ, 0x1f, R4 ;  /* 0x0000001fff047819 */ /* 0x000fe40000011404 */
[----:B-1----:R-:W-:-:S04]  /*36b0*/  IADD3 R6, -R6, 0x1f, RZ ;  /* 0x0000001f06067810 */ /* 0x002fc80007ffe1ff */
        /* <DEDUP_REMOVED lines=11> */
.L_x_1855:
        /* <DEDUP_REMOVED lines=14> */
.L_x_1854:
[----:B------:R-:W2:Y:S02]  /*3850*/  LDG.E.U16 R0, desc[UR36][R4.64] ;  /* 0x0000002404007981 */ /* 0x000ea4000c1e1500 */
[----:B--2---:R-:W-:-:S05]  /*3860*/  IMAD.U32 R0, R0, 0x10000, RZ ;  /* 0x0001000000007824 */ /* 0x004fca00078e00ff */
[----:B------:R-:W-:Y:S01]  /*3870*/  FSETP.NEU.FTZ.AND P0, PT, R0, RZ, PT ;  /* 0x000000ff0000720b */ /* 0x000fe20003f1d000 */
[----:B------:R-:W-:-:S12]  /*3880*/  BRA `(.L_x_1844) ;  /* 0x0000000400b07947 */ /* 0x000fd80003800000 */
.L_x_1851:
        /* <DEDUP_REMOVED lines=11> */
.L_x_1858:
        /* <DEDUP_REMOVED lines=15> */
[----:B------:R-:W1:Y:S02]  /*3a30*/  FLO.U32 R4, R3 ;  /* 0x0000000300047300 */ /* 0x000e6400000e0000 */
[----:B-1----:R-:W-:-:S04]  /*3a40*/  IADD3 R5, -R4, 0x1f, RZ ;  /* 0x0000001f04057810 */ /* 0x002fc80007ffe1ff */
[----:B------:R-:W-:Y:S01]  /*3a50*/  IADD3 R0, R0, 0x1d, -R5 ;  /* 0x0000001d00007810 */ /* 0x000fe20007ffe805 */
[----:B------:R-:W-:-:S05]  /*3a60*/  VIADD R4, R5, 0xffffffe4 ;  /* 0xffffffe405047836 */ /* 0x000fca0000000000 */
[----:B------:R-:W-:-:S04]  /*3a70*/  SHF.L.U32 R4, R3, R4, RZ ;  /* 0x0000000403047219 */ /* 0x000fc800000006ff */
[----:B------:R-:W-:-:S07]  /*3a80*/  LOP3.LUT R3, R4, 0x7, RZ, 0xc0, !PT ;  /* 0x0000000704037812 */ /* 0x000fce00078ec0ff */
.L_x_1862:
[----:B------:R-:W-:Y:S05]  /*3a90*/  BSYNC B1 ;  /* 0x0000000000017941 */ /* 0x000fea0003800000 */
.L_x_1861:
[----:B------:R-:W-:Y:S01]  /*3aa0*/  LEA R5, R0, 0x3b800000, 0x17 ;  /* 0x3b80000000057811 */ /* 0x000fe200078eb8ff */
[----:B------:R-:W-:-:S05]  /*3ab0*/  IMAD.SHL.U32 R0, R3, 0x100000, RZ ;  /* 0x0010000003007824 */ /* 0x000fca00078e00ff */
[----:B------:R-:W-:-:S07]  /*3ac0*/  LOP3.LUT R0, R5, R0, R6, 0xfe, !PT ;  /* 0x0000000005007212 */ /* 0x000fce00078efe06 */
.L_x_1860:
[----:B------:R-:W-:Y:S05]  /*3ad0*/  BSYNC B0 ;  /* 0x0000000000007941 */ /* 0x000fea0003800000 */
.L_x_1859:
[----:B------:R-:W-:Y:S01]  /*3ae0*/  FSETP.NEU.FTZ.AND P0, PT, R0, RZ, PT ;  /* 0x000000ff0000720b */ /* 0x000fe20003f1d000 */
[----:B------:R-:W-:-:S12]  /*3af0*/  BRA `(.L_x_1844) ;  /* 0x0000000400147947 */ /* 0x000fd80003800000 */
.L_x_1857:
        /* <DEDUP_REMOVED lines=21> */
.L_x_1866:
[----:B------:R-:W-:Y:S05]  /*3c50*/  BSYNC B1 ;  /* 0x0000000000017941 */ /* 0x000fea0003800000 */
.L_x_1865:
[----:B------:R-:W-:Y:S01]  /*3c60*/  LEA R5, R0, 0x37800000, 0x17 ;  /* 0x3780000000057811 */ /* 0x000fe200078eb8ff */
[----:B------:R-:W-:-:S05]  /*3c70*/  IMAD.SHL.U32 R0, R3, 0x200000, RZ ;  /* 0x0020000003007824 */ /* 0x000fca00078e00ff */
[----:B------:R-:W-:-:S07]  /*3c80*/  LOP3.LUT R0, R5, R0, R6, 0xfe, !PT ;  /* 0x0000000005007212 */ /* 0x000fce00078efe06 */
.L_x_1864:
[----:B------:R-:W-:Y:S05]  /*3c90*/  BSYNC B0 ;  /* 0x0000000000007941 */ /* 0x000fea0003800000 */
.L_x_1863:
[----:B------:R-:W-:Y:S01]  /*3ca0*/  FSETP.NEU.FTZ.AND P0, PT, R0, RZ, PT ;  /* 0x000000ff0000720b */ /* 0x000fe20003f1d000 */
[----:B------:R-:W-:-:S12]  /*3cb0*/  BRA `(.L_x_1844) ;  /* 0x0000000000a47947 */ /* 0x000fd80003800000 */
.L_x_1856:
        /* <DEDUP_REMOVED lines=14> */
.L_x_1870:
[----:B------:R-:W-:Y:S05]  /*3da0*/  BSYNC B0 ;  /* 0x0000000000007941 */ /* 0x000fea0003800000 */
.L_x_1869:
[----:B------:R-:W-:Y:S01]  /*3db0*/  FSETP.NEU.FTZ.AND P0, PT, R0, RZ, PT ;  /* 0x000000ff0000720b */ /* 0x000fe20003f1d000 */
[----:B------:R-:W-:-:S12]  /*3dc0*/  BRA `(.L_x_1844) ;  /* 0x0000000000607947 */ /* 0x000fd80003800000 */
.L_x_1843:
[----:B------:R-:W-:Y:S01]  /*3dd0*/  MOV R14, 0x0 ;  /* 0x00000000000e7802 */ /* 0x000fe20000000f00 */
[----:B------:R-:W-:Y:S01]  /*3de0*/  ULDC.64 UR4, c[0x4][0x140] ;  /* 0x0100500000047ab9 */ /* 0x000fe20000000a00 */
[----:B------:R-:W-:Y:S01]  /*3df0*/  ULDC.64 UR6, c[0x4][0x50] ;  /* 0x0100140000067ab9 */ /* 0x000fe20000000a00 */
[----:B------:R-:W-:Y:S02]  /*3e00*/  IMAD.U32 R4, RZ, RZ, UR4 ;  /* 0x00000004ff047e24 */ /* 0x000fe4000f8e00ff */
[----:B------:R-:W-:Y:S01]  /*3e10*/  IMAD.U32 R5, RZ, RZ, UR5 ;  /* 0x00000005ff057e24 */ /* 0x000fe2000f8e00ff */
[----:B------:R-:W1:Y:S01]  /*3e20*/  LDC.64 R14, c[0x4][R14] ;  /* 0x010000000e0e7b82 */ /* 0x000e620000000a00 */
        /* <DEDUP_REMOVED lines=9> */
[----:B01----:R-:W-:Y:S05]  /*3ec0*/  CALL.ABS.NOINC R14 ;  /* 0x000000000e007343 */ /* 0x003fea0003c00000 */
.L_x_1871:
[----:B------:R-:W-:Y:S01]  /*3ed0*/  PLOP3.LUT P0, PT, PT, PT, PT, 0x8, 0x0 ;  /* 0x000000000000781c */ /* 0x000fe20003f0e170 */
[----:B------:R-:W-:-:S12]  /*3ee0*/  BRA `(.L_x_1844) ;  /* 0x0000000000187947 */ /* 0x000fd80003800000 */
.L_x_1868:
[----:B------:R-:W2:Y:S02]  /*3ef0*/  LDG.E.64 R4, desc[UR36][R4.64] ;  /* 0x0000002404047981 */ /* 0x000ea4000c1e1b00 */
[----:B--2---:R-:W-:-:S04]  /*3f00*/  ISETP.NE.U32.AND P0, PT, R4, RZ, PT ;  /* 0x000000ff0400720c */ /* 0x004fc80003f05070 */
[----:B------:R-:W-:Y:S01]  /*3f10*/  ISETP.NE.AND.EX P0, PT, R5, RZ, PT, P0 ;  /* 0x000000ff0500720c */ /* 0x000fe20003f05300 */
[----:B------:R-:W-:-:S12]  /*3f20*/  BRA `(.L_x_1844) ;  /* 0x0000000000087947 */ /* 0x000fd80003800000 */
.L_x_1867:
[----:B------:R-:W2:Y:S02]  /*3f30*/  LDG.E R4, desc[UR36][R4.64] ;  /* 0x0000002404047981 */ /* 0x000ea4000c1e1900 */
[----:B--2---:R-:W-:-:S13]  /*3f40*/  ISETP.NE.AND P0, PT, R4, RZ, PT ;  /* 0x000000ff0400720c */ /* 0x004fda0003f05270 */
.L_x_1844:
[----:B------:R-:W-:-:S07]  /*3f50*/  SEL R22, RZ, 0x1, !P0 ;  /* 0x00000001ff167807 */ /* 0x000fce0004000000 */
.L_x_1838:
[----:B------:R-:W-:Y:S05]  /*3f60*/  BSYNC B6 ;  /* 0x0000000000067941 */ /* 0x000fea0003800000 */
.L_x_1837:
[----:B------:R-:W1:Y:S01]  /*3f70*/  S2R R7, SR_TID.X ;  /* 0x0000000000077919 */ /* 0x000e620000002100 */
[----:B------:R-:W-:Y:S01]  /*3f80*/  PRMT R3, R16, 0x9910, RZ ;  /* 0x0000991010037816 */ /* 0x000fe200000000ff */
[----:B------:R-:W-:Y:S01]  /*3f90*/  BSSY B6, `(.L_x_1872) ;  /* 0x00000fd000067945 */ /* 0x000fe20003800000 */
[----:B------:R-:W2:Y:S01]  /*3fa0*/  LDC.U8 R16, c[0x0][0x234] ;  /* 0x00008d00ff107b82 */ /* 0x000ea20000000000 */
[----:B0-----:R-:W-:Y:S02]  /*3fb0*/  ISETP.NE.AND P0, PT, R19, RZ, PT ;  /* 0x000000ff1300720c */ /* 0x001fe40003f05270 */
[----:B------:R-:W-:Y:S02]  /*3fc0*/  PRMT R0, R18, 0x9910, RZ ;  /* 0x0000991012007816 */ /* 0x000fe400000000ff */
[----:B------:R-:W-:Y:S02]  /*3fd0*/  PRMT R4, R17, 0x9910, RZ ;  /* 0x0000991011047816 */ /* 0x000fe400000000ff */
[----:B------:R-:W-:-:S02]  /*3fe0*/  PRMT R5, R22, 0x9910, RZ ;  /* 0x0000991016057816 */ /* 0x000fc400000000ff */
[----:B------:R-:W-:Y:S02]  /*3ff0*/  ISETP.NE.XOR P3, PT, R0, RZ, P0 ;  /* 0x000000ff0000720c */ /* 0x000fe40000765a70 */
[----:B------:R-:W-:Y:S02]  /*4000*/  ISETP.NE.XOR P2, PT, R3, RZ, P0 ;  /* 0x000000ff0300720c */ /* 0x000fe40000745a70 */
[----:B------:R-:W-:Y:S02]  /*4010*/  ISETP.NE.XOR P1, PT, R4, RZ, P0 ;  /* 0x000000ff0400720c */ /* 0x000fe40000725a70 */
[----:B------:R-:W-:Y:S02]  /*4020*/  ISETP.NE.XOR P0, PT, R5, RZ, P0 ;  /* 0x000000ff0500720c */ /* 0x000fe40000705a70 */
[----:B------:R-:W-:Y:S02]  /*4030*/  SEL R3, RZ, 0x1, !P3 ;  /* 0x00000001ff037807 */ /* 0x000fe40005800000 */
[----:B------:R-:W-:-:S02]  /*4040*/  SEL R26, RZ, 0x1, !P2 ;  /* 0x00000001ff1a7807 */ /* 0x000fc40005000000 */
[----:B------:R-:W-:Y:S02]  /*4050*/  SEL R18, RZ, 0x1, !P1 ;  /* 0x00000001ff127807 */ /* 0x000fe40004800000 */
[----:B------:R-:W-:Y:S02]  /*4060*/  SEL R22, RZ, 0x1, !P0 ;  /* 0x00000001ff167807 */ /* 0x000fe40004000000 */
[----:B-1----:R-:W-:Y:S01]  /*4070*/  ISETP.GE.AND P4, PT, R7, R24, PT ;  /* 0x000000180700720c */ /* 0x002fe20003f86270 */
[----:B------:R-:W-:-:S12]  /*4080*/  IMAD.MOV.U32 R17, RZ, RZ, R7 ;  /* 0x000000ffff117224 */ /* 0x000fd800078e0007 */
[----:B------:R-:W-:Y:S05]  /*4090*/  @P4 BRA `(.L_x_1873) ;  /* 0x0000000c00b04947 */ /* 0x000fea0003800000 */
[----:B------:R-:W0:Y:S01]  /*40a0*/  LDC.64 R8, c[0x0][0x218] ;  /* 0x00008600ff087b82 */ /* 0x000e220000000a00 */
[----:B------:R-:W-:Y:S01]  /*40b0*/  IMAD R0, R2, 0x200, R7 ;  /* 0x0000020002007824 */ /* 0x000fe200078e0207 */
[----:B--2---:R-:W-:Y:S01]  /*40c0*/  PRMT R4, R16, 0x9910, RZ ;  /* 0x0000991010047816 */ /* 0x004fe200000000ff */
[----:B------:R-:W-:Y:S01]  /*40d0*/  ULDC UR4, c[0x0][0x238] ;  /* 0x00008e0000047ab9 */ /* 0x000fe20000000800 */
[----:B------:R-:W-:Y:S02]  /*40e0*/  VIADD R17, R7, 0x80 ;  /* 0x0000008007117836 */ /* 0x000fe40000000000 */
        /* <DEDUP_REMOVED lines=16> */
.L_x_1877:
[----:B------:R0:W-:Y:S01]  /*41f0*/  STG.E.U8 desc[UR36][R8.64], R3 ;  /* 0x0000000308007986 */ /* 0x0001e2000c101124 */
[----:B------:R-:W-:Y:S05]  /*4200*/  BRA `(.L_x_1873) ;  /* 0x0000000c00547947 */ /* 0x000fea0003800000 */
.L_x_1876:
[----:B------:R-:W-:-:S13]  /*4210*/  ISETP.NE.AND P0, PT, R0, 0x2, PT ;  /* 0x000000020000780c */ /* 0x000fda0003f05270 */
[----:B------:R-:W-:Y:S05]  /*4220*/  @!P0 BRA `(.L_x_1879) ;  /* 0x0000000000288947 */ /* 0x000fea0003800000 */
[----:B------:R-:W-:-:S13]  /*4230*/  ISETP.NE.AND P0, PT, R0, 0x3, PT ;  /* 0x000000030000780c */ /* 0x000fda0003f05270 */
[----:B------:R-:W-:Y:S05]  /*4240*/  @!P0 BRA `(.L_x_1880) ;  /* 0x0000000000188947 */ /* 0x000fea0003800000 */
[----:B------:R-:W-:-:S13]  /*4250*/  ISETP.NE.AND P0, PT, R0, 0x4, PT ;  /* 0x000000040000780c */ /* 0x000fda0003f05270 */
[----:B------:R-:W-:Y:S05]  /*4260*/  @P0 BRA `(.L_x_1878) ;  /* 0x0000000800e40947 */ /* 0x000fea0003800000 */
[----:B------:R-:W-:Y:S02]  /*4270*/  IMAD.MOV.U32 R4, RZ, RZ, R3 ;  /* 0x000000ffff047224 */ /* 0x000fe400078e0003 */
[----:B------:R-:W-:-:S05]  /*4280*/  IMAD.MOV.U32 R5, RZ, RZ, RZ ;  /* 0x000000ffff057224 */ /* 0x000fca00078e00ff */
[----:B------:R0:W-:Y:S01]  /*4290*/  STG.E.64 desc[UR36][R8.64], R4 ;  /* 0x0000000408007986 */ /* 0x0001e2000c101b24 */
[----:B------:R-:W-:Y:S05]  /*42a0*/  BRA `(.L_x_1873) ;  /* 0x0000000c002c7947 */ /* 0x000fea0003800000 */
.L_x_1880:
[----:B------:R0:W-:Y:S01]  /*42b0*/  STG.E desc[UR36][R8.64], R3 ;  /* 0x0000000308007986 */ /* 0x0001e2000c101924 */
[----:B------:R-:W-:Y:S05]  /*42c0*/  BRA `(.L_x_1873) ;  /* 0x0000000c00247947 */ /* 0x000fea0003800000 */
.L_x_1879:
[----:B------:R0:W-:Y:S01]  /*42d0*/  STG.E.U16 desc[UR36][R8.64], R3 ;  /* 0x0000000308007986 */ /* 0x0001e2000c101524 */
[----:B------:R-:W-:Y:S05]  /*42e0*/  BRA `(.L_x_1873) ;  /* 0x0000000c001c7947 */ /* 0x000fea0003800000 */
.L_x_1875:
        /* <DEDUP_REMOVED lines=9> */
.L_x_1882:
[----:B------:R-:W0:Y:S02]  /*4380*/  I2F.S16 R0, R3 ;  /* 0x0000000300007306 */ /* 0x000e240000101400 */
[----:B0-----:R-:W-:-:S05]  /*4390*/  F2FP.F16.F32.PACK_AB R0, RZ, R0 ;  /* 0x00000000ff00723e */ /* 0x001fca00000000ff */
[----:B------:R0:W-:Y:S01]  /*43a0*/  STG.E.U16 desc[UR36][R8.64], R0 ;  /* 0x0000000008007986 */ /* 0x0001e2000c101524 */
[----:B------:R-:W-:Y:S05]  /*43b0*/  BRA `(.L_x_1873) ;  /* 0x0000000800e87947 */ /* 0x000fea0003800000 */
.L_x_1881:
        /* <DEDUP_REMOVED lines=10> */
.L_x_1884:
[----:B------:R-:W0:Y:S02]  /*4460*/  I2F.S16 R3, R3 ;  /* 0x0000000300037306 */ /* 0x000e240000101400 */
[----:B0-----:R-:W-:-:S04]  /*4470*/  F2FP.F16.F32.PACK_AB R3, RZ, R3 ;  /* 0x00000003ff03723e */ /* 0x001fc800000000ff */
[----:B------:R-:W-:-:S05]  /*4480*/  PRMT R3, R3, 0x5410, RZ ;  /* 0x0000541003037816 */ /* 0x000fca00000000ff */
[----:B------:R0:W-:Y:S01]  /*4490*/  STG.E desc[UR36][R8.64], R3 ;  /* 0x0000000308007986 */ /* 0x0001e2000c101924 */
[----:B------:R-:W-:Y:S05]  /*44a0*/  BRA `(.L_x_1873) ;  /* 0x0000000800ac7947 */ /* 0x000fea0003800000 */
.L_x_1883:
[----:B------:R-:W0:Y:S02]  /*44b0*/  I2F.F64.S16 R4, R3 ;  /* 0x0000000300047312 */ /* 0x000e240000101c00 */
[----:B0-----:R0:W-:Y:S01]  /*44c0*/  STG.E.64 desc[UR36][R8.64], R4 ;  /* 0x0000000408007986 */ /* 0x0011e2000c101b24 */
[----:B------:R-:W-:Y:S05]  /*44d0*/  BRA `(.L_x_1873) ;  /* 0x0000000800a07947 */ /* 0x000fea0003800000 */
.L_x_1874:
        /* <DEDUP_REMOVED lines=10> */
.L_x_1887:
[----:B------:R-:W0:Y:S01]  /*4580*/  I2F.F64.S16 R4, R3 ;  /* 0x0000000300047312 */ /* 0x000e220000101c00 */
[----:B------:R-:W-:-:S05]  /*4590*/  CS2R R6, SRZ ;  /* 0x0000000000067805 */ /* 0x000fca000001ff00 */
[----:B0-----:R0:W-:Y:S01]  /*45a0*/  STG.E.128 desc[UR36][R8.64], R4 ;  /* 0x0000000408007986 */ /* 0x0011e2000c101d24 */
[----:B------:R-:W-:Y:S05]  /*45b0*/  BRA `(.L_x_1873) ;  /* 0x0000000800687947 */ /* 0x000fea0003800000 */
.L_x_1886:
        /* <DEDUP_REMOVED lines=15> */
[----:B------:R-:W-:-:S04]  /*46b0*/  @P0 SHF.R.U32.HI R0, RZ, 0x14, R3 ;  /* 0x00000014ff000819 */ /* 0x000fc80000011603 */
[----:B------:R-:W-:-:S04]  /*46c0*/  @P0 LOP3.LUT R0, R0, 0x1, RZ, 0xc0, !PT ;  /* 0x0000000100000812 */ /* 0x000fc800078ec0ff */
[----:B------:R-:W-:Y:S01]  /*46d0*/  @P0 IADD3 R0, R3, 0x407ffff, R0 ;  /* 0x0407ffff03000810 */ /* 0x000fe20007ffe000 */
[----:B------:R-:W-:-:S03]  /*46e0*/  @!P0 FADD.FTZ R3, R4, 16384 ;  /* 0x4680000004038421 */ /* 0x000fc60000010000 */
[----:B------:R-:W-:Y:S01]  /*46f0*/  @P0 SHF.R.U32.HI R0, RZ, 0x14, R0 ;  /* 0x00000014ff000819 */ /* 0x000fe20000011600 */
[----:B------:R-:W-:-:S07]  /*4700*/  @!P0 VIADD R0, R3, 0xb9800000 ;  /* 0xb980000003008836 */ /* 0x000fce0000000000 */
.L_x_1891:
[----:B------:R-:W-:Y:S05]  /*4710*/  BSYNC B0 ;  /* 0x0000000000007941 */ /* 0x000fea0003800000 */
.L_x_1890:
[----:B------:R-:W-:-:S05]  /*4720*/  LOP3.LUT R5, R0, R5, RZ, 0xfc, !PT ;  /* 0x0000000500057212 */ /* 0x000fca00078efcff */
[----:B------:R0:W-:Y:S01]  /*4730*/  STG.E.U8 desc[UR36][R8.64], R5 ;  /* 0x0000000508007986 */ /* 0x0001e2000c101124 */
[----:B------:R-:W-:Y:S05]  /*4740*/  BRA `(.L_x_1873) ;  /* 0x0000000800047947 */ /* 0x000fea0003800000 */
.L_x_1889:
        /* <DEDUP_REMOVED lines=13> */
.L_x_1893:
[----:B------:R-:W-:Y:S01]  /*4820*/  IMAD.MOV.U32 R0, RZ, RZ, 0x7f ;  /* 0x0000007fff007424 */ /* 0x000fe200078e00ff */
[----:B------:R-:W-:-:S04]  /*4830*/  ISETP.GT.U32.AND P0, PT, R4, 0x7f800000, PT ;  /* 0x7f8000000400780c */ /* 0x000fc80003f04070 */
[----:B------:R-:W-:-:S09]  /*4840*/  SEL R0, R0, 0x7c, P0 ;  /* 0x0000007c00007807 */ /* 0x000fd20000000000 */
.L_x_1894:
[----:B------:R-:W-:Y:S05]  /*4850*/  BSYNC B0 ;  /* 0x0000000000007941 */ /* 0x000fea0003800000 */
.L_x_1892:
[----:B------:R-:W-:-:S04]  /*4860*/  LOP3.LUT R3, R5, 0x80000000, RZ, 0xc0, !PT ;  /* 0x8000000005037812 */ /* 0x000fc800078ec0ff */
[----:B------:R-:W-:-:S04]  /*4870*/  SHF.R.U32.HI R3, RZ, 0x18, R3 ;  /* 0x00000018ff037819 */ /* 0x000fc80000011603 */
[----:B------:R-:W-:-:S05]  /*4880*/  LOP3.LUT R3, R0, R3, RZ, 0xfc, !PT ;  /* 0x0000000300037212 */ /* 0x000fca00078efcff */
[----:B------:R0:W-:Y:S01]  /*4890*/  STG.E.U8 desc[UR36][R8.64], R3 ;  /* 0x0000000308007986 */ /* 0x0001e2000c101124 */
[----:B------:R-:W-:Y:S05]  /*48a0*/  BRA `(.L_x_1873) ;  /* 0x0000000400ac7947 */ /* 0x000fea0003800000 */
.L_x_1888:
[----:B------:R-:W0:Y:S02]  /*48b0*/  I2F.S16 R0, R3 ;  /* 0x0000000300007306 */ /* 0x000e240000101400 */
[----:B0-----:R-:W-:-:S05]  /*48c0*/  F2FP.BF16.F32.PACK_AB R0, RZ, R0 ;  /* 0x00000000ff00723e */ /* 0x001fca00000010ff */
[----:B------:R0:W-:Y:S01]  /*48d0*/  STG.E.U16 desc[UR36][R8.64], R0 ;  /* 0x0000000008007986 */ /* 0x0001e2000c101524 */
[----:B------:R-:W-:Y:S05]  /*48e0*/  BRA `(.L_x_1873) ;  /* 0x00000004009c7947 */ /* 0x000fea0003800000 */
.L_x_1885:
        /* <DEDUP_REMOVED lines=10> */
.L_x_1897:
        /* <DEDUP_REMOVED lines=17> */
.L_x_1900:
[----:B------:R-:W-:-:S04]  /*4aa0*/  LOP3.LUT R3, R3, 0x80000000, RZ, 0xc0, !PT ;  /* 0x8000000003037812 */ /* 0x000fc800078ec0ff */
[----:B------:R-:W-:-:S04]  /*4ab0*/  SHF.R.U32.HI R3, RZ, 0x18, R3 ;  /* 0x00000018ff037819 */ /* 0x000fc80000011603 */
[----:B------:R-:W-:-:S04]  /*4ac0*/  LOP3.LUT R0, R0, R3, RZ, 0xfc, !PT ;  /* 0x0000000300007212 */ /* 0x000fc800078efcff */
[----:B------:R-:W-:-:S07]  /*4ad0*/  PRMT R4, R0, 0x7610, R4 ;  /* 0x0000761000047816 */ /* 0x000fce0000000004 */
.L_x_1899:
[----:B------:R-:W-:Y:S05]  /*4ae0*/  BSYNC B0 ;  /* 0x0000000000007941 */ /* 0x000fea0003800000 */
.L_x_1898:
[----:B------:R4:W-:Y:S01]  /*4af0*/  STG.E.U8 desc[UR36][R8.64], R4 ;  /* 0x0000000408007986 */ /* 0x0009e2000c101124 */
[----:B------:R-:W-:Y:S05]  /*4b00*/  BRA `(.L_x_1873) ;  /* 0x0000000400147947 */ /* 0x000fea0003800000 */
.L_x_1896:
        /* <DEDUP_REMOVED lines=17> */
.L_x_1903:
[----:B------:R-:W-:-:S04]  /*4c20*/  LOP3.LUT R3, R3, 0x80000000, RZ, 0xc0, !PT ;  /* 0x8000000003037812 */ /* 0x000fc800078ec0ff */
[----:B------:R-:W-:-:S04]  /*4c30*/  SHF.R.U32.HI R3, RZ, 0x18, R3 ;  /* 0x00000018ff037819 */ /* 0x000fc80000011603 */
[----:B------:R-:W-:-:S04]  /*4c40*/  LOP3.LUT R0, R0, R3, RZ, 0xfc, !PT ;  /* 0x0000000300007212 */ /* 0x000fc800078efcff */
[----:B------:R-:W-:-:S07]  /*4c50*/  PRMT R4, R0, 0x7610, R4 ;  /* 0x0000761000047816 */ /* 0x000fce0000000004 */
.L_x_1902:
[----:B------:R-:W-:Y:S05]  /*4c60*/  BSYNC B0 ;  /* 0x0000000000007941 */ /* 0x000fea0003800000 */
.L_x_1901:
[----:B------:R0:W-:Y:S01]  /*4c70*/  STG.E.U8 desc[UR36][R8.64], R4 ;  /* 0x0000000408007986 */ /* 0x0001e2000c101124 */
[----:B------:R-:W-:Y:S05]  /*4c80*/  BRA `(.L_x_1873) ;  /* 0x0000000000b47947 */ /* 0x000fea0003800000 */
.L_x_1895:
        /* <DEDUP_REMOVED lines=12> */
[----:B------:R-:W-:Y:S01]  /*4d50*/  @P2 VIADD R5, R4, 0x1 ;  /* 0x0000000104052836 */ /* 0x000fe20000000000 */
[----:B------:R-:W-:-:S04]  /*4d60*/  @P2 LOP3.LUT R0, R0, 0x1, RZ, 0xc0, !PT ;  /* 0x0000000100002812 */ /* 0x000fc800078ec0ff */
[----:B------:R-:W-:Y:S01]  /*4d70*/  @P2 ISETP.EQ.U32.AND P1, PT, R0, 0x1, P0 ;  /* 0x000000010000280c */ /* 0x000fe20000722070 */
[----:B------:R-:W-:Y:S01]  /*4d80*/  IMAD.MOV.U32 R0, RZ, RZ, 0xff ;  /* 0x000000ffff007424 */ /* 0x000fe200078e00ff */
[----:B------:R-:W-:Y:S02]  /*4d90*/  PLOP3.LUT P0, PT, PT, PT, PT, 0x80, 0x0 ;  /* 0x000000000000781c */ /* 0x000fe40003f0f070 */
[----:B------:R-:W-:Y:S02]  /*4da0*/  @P2 PLOP3.LUT P0, PT, P1, PT, PT, 0x80, 0x0 ;  /* 0x000000000000281c */ /* 0x000fe40000f0f070 */
[----:B------:R-:W-:-:S11]  /*4db0*/  PRMT R3, R0, 0x7610, R3 ;  /* 0x0000761000037816 */ /* 0x000fd60000000003 */
[----:B------:R-:W-:-:S04]  /*4dc0*/  @!P0 IMAD.MOV R5, RZ, RZ, R4 ;  /* 0x000000ffff058224 */ /* 0x000fc800078e0204 */
[----:B------:R-:W-:-:S05]  /*4dd0*/  @P2 IMAD.MOV.U32 R3, RZ, RZ, R5 ;  /* 0x000000ffff032224 */ /* 0x000fca00078e0005 */
[----:B------:R3:W-:Y:S01]  /*4de0*/  STG.E.U8 desc[UR36][R8.64], R3 ;  /* 0x0000000308007986 */ /* 0x0007e2000c101124 */
[----:B------:R-:W-:Y:S05]  /*4df0*/  BRA `(.L_x_1873) ;  /* 0x0000000000587947 */ /* 0x000fea0003800000 */
.L_x_1878:
        /* <DEDUP_REMOVED lines=16> */
.L_x_1906:
[----:B------:R-:W-:Y:S05]  /*4f00*/  BRA `(.L_x_1873) ;  /* 0x0000000000147947 */ /* 0x000fea0003800000 */
.L_x_1905:
[----:B------:R-:W-:Y:S02]  /*4f10*/  IMAD.MOV.U32 R4, RZ, RZ, R3 ;  /* 0x000000ffff047224 */ /* 0x000fe400078e0003 */
[----:B------:R-:W-:-:S05]  /*4f20*/  IMAD.MOV.U32 R5, RZ, RZ, RZ ;  /* 0x000000ffff057224 */ /* 0x000fca00078e00ff */
[----:B------:R1:W-:Y:S01]  /*4f30*/  STG.E.64 desc[UR36][R8.64], R4 ;  /* 0x0000000408007986 */ /* 0x0003e2000c101b24 */
[----:B------:R-:W-:Y:S05]  /*4f40*/  BRA `(.L_x_1873) ;  /* 0x0000000000047947 */ /* 0x000fea0003800000 */
.L_x_1904:
[----:B------:R0:W-:Y:S02]  /*4f50*/  STG.E desc[UR36][R8.64], R3 ;  /* 0x0000000308007986 */ /* 0x0001e4000c101924 */
.L_x_1873:
[----:B------:R-:W-:Y:S05]  /*4f60*/  BSYNC B6 ;  /* 0x0000000000067941 */ /* 0x000fea0003800000 */
.L_x_1872:
[----:B------:R-:W-:Y:S01]  /*4f70*/  ISETP.GE.AND P0, PT, R17, R24, PT ;  /* 0x000000181100720c */ /* 0x000fe20003f06270 */
[----:B------:R-:W-:-:S12]  /*4f80*/  BSSY B6, `(.L_x_1907) ;  /* 0x00001d6000067945 */ /* 0x000fd80003800000 */
[----:B------:R-:W-:Y:S05]  /*4f90*/  @P0 BRA `(.L_x_1908) ;  /* 0x0000001c00500947 */ /* 0x000fea0003800000 */
[----:B01-34-:R-:W0:Y:S01]  /*4fa0*/  LDC.64 R8, c[0x0][0x218] ;  /* 0x00008600ff087b82 */ /* 0x01be220000000a00 */
[----:B------:R-:W-:Y:S01]  /*4fb0*/  IMAD R0, R2, 0x200, R17 ;  /* 0x0000020002007824 */ /* 0x000fe200078e0211 */
[----:B--2---:R-:W-:Y:S01]  /*4fc0*/  PRMT R4, R16, 0x9910, RZ ;  /* 0x0000991010047816 */ /* 0x004fe200000000ff */
        /* <DEDUP_REMOVED lines=17> */
.L_x_1912:
[----:B------:R0:W-:Y:S01]  /*50e0*/  STG.E.U8 desc[UR36][R8.64], R26 ;  /* 0x0000001a08007986 */ /* 0x0001e2000c101124 */
[----:B------:R-:W-:Y:S05]  /*50f0*/  BRA `(.L_x_1914) ;  /* 0x0000000c00487947 */ /* 0x000fea0003800000 */
.L_x_1911:
        /* <DEDUP_REMOVED lines=9> */
.L_x_1916:
[----:B------:R0:W-:Y:S01]  /*5190*/  STG.E desc[UR36][R8.64], R26 ;  /* 0x0000001a08007986 */ /* 0x0001e2000c101924 */
[----:B------:R-:W-:Y:S05]  /*51a0*/  BRA `(.L_x_1914) ;  /* 0x0000000c001c7947 */ /* 0x000fea0003800000 */
.L_x_1915:
[----:B------:R0:W-:Y:S01]  /*51b0*/  STG.E.U16 desc[UR36][R8.64], R26 ;  /* 0x0000001a08007986 */ /* 0x0001e2000c101524 */
[----:B------:R-:W-:Y:S05]  /*51c0*/  BRA `(.L_x_1914) ;  /* 0x0000000c00147947 */ /* 0x000fea0003800000 */
.L_x_1910:
        /* <DEDUP_REMOVED lines=9> */
.L_x_1918:
[----:B------:R-:W0:Y:S02]  /*5260*/  I2F.S16 R0, R26 ;  /* 0x0000001a00007306 */ /* 0x000e240000101400 */
[----:B0-----:R-:W-:-:S05]  /*5270*/  F2FP.F16.F32.PACK_AB R0, RZ, R0 ;  /* 0x00000000ff00723e */ /* 0x001fca00000000ff */
[----:B------:R0:W-:Y:S01]  /*5280*/  STG.E.U16 desc[UR36][R8.64], R0 ;  /* 0x0000000008007986 */ /* 0x0001e2000c101524 */
[----:B------:R-:W-:Y:S05]  /*5290*/  BRA `(.L_x_1914) ;  /* 0x0000000800e07947 */ /* 0x000fea0003800000 */
.L_x_1917:
        /* <DEDUP_REMOVED lines=10> */
.L_x_1920:
[----:B------:R-:W0:Y:S02]  /*5340*/  I2F.S16 R26, R26 ;  /* 0x0000001a001a7306 */ /* 0x000e240000101400 */
[----:B0-----:R-:W-:-:S04]  /*5350*/  F2FP.F16.F32.PACK_AB R3, RZ, R26 ;  /* 0x0000001aff03723e */ /* 0x001fc800000000ff */
[----:B------:R-:W-:-:S05]  /*5360*/  PRMT R3, R3, 0x5410, RZ ;  /* 0x0000541003037816 */ /* 0x000fca00000000ff */
[----:B------:R0:W-:Y:S01]  /*5370*/  STG.E desc[UR36][R8.64], R3 ;  /* 0x0000000308007986 */ /* 0x0001e2000c101924 */
[----:B------:R-:W-:Y:S05]  /*5380*/  BRA `(.L_x_1914) ;  /* 0x0000000800a47947 */ /* 0x000fea0003800000 */
.L_x_1919:
[----:B------:R-:W0:Y:S02]  /*5390*/  I2F.F64.S16 R26, R26 ;  /* 0x0000001a001a7312 */ /* 0x000e240000101c00 */
[----:B0-----:R0:W-:Y:S01]  /*53a0*/  STG.E.64 desc[UR36][R8.64], R26 ;  /* 0x0000001a08007986 */ /* 0x0011e2000c101b24 */
[----:B------:R-:W-:Y:S05]  /*53b0*/  BRA `(.L_x_1914) ;  /* 0x0000000800987947 */ /* 0x000fea0003800000 */
.L_x_1909:
        /* <DEDUP_REMOVED lines=10> */
.L_x_1923:
[----:B------:R-:W0:Y:S01]  /*5460*/  I2F.F64.S16 R4, R26 ;  /* 0x0000001a00047312 */ /* 0x000e220000101c00 */
[----:B------:R-:W-:-:S05]  /*5470*/  CS2R R6, SRZ ;  /* 0x0000000000067805 */ /* 0x000fca000001ff00 */
[----:B0-----:R0:W-:Y:S01]  /*5480*/  STG.E.128 desc[UR36][R8.64], R4 ;  /* 0x0000000408007986 */ /* 0x0011e2000c101d24 */
[----:B------:R-:W-:Y:S05]  /*5490*/  BRA `(.L_x_1914) ;  /* 0x0000000800607947 */ /* 0x000fea0003800000 */
.L_x_1922:
        /* <DEDUP_REMOVED lines=21> */
.L_x_1927:
[----:B------:R-:W-:Y:S05]  /*55f0*/  BSYNC B0 ;  /* 0x0000000000007941 */ /* 0x000fea0003800000 */
.L_x_1926:
[----:B------:R-:W-:-:S05]  /*5600*/  LOP3.LUT R5, R0, R5, RZ, 0xfc, !PT ;  /* 0x0000000500057212 */ /* 0x000fca00078efcff */
[----:B------:R0:W-:Y:S01]  /*5610*/  STG.E.U8 desc[UR36][R8.64], R5 ;  /* 0x0000000508007986 */ /* 0x0001e2000c101124 */
[----:B------:R-:W-:Y:S05]  /*5620*/  BRA `(.L_x_1914) ;  /* 0x0000000400fc7947 */ /* 0x000fea0003800000 */
.L_x_1925:
        /* <DEDUP_REMOVED lines=13> */
.L_x_1929:
[----:B------:R-:W-:Y:S01]  /*5700*/  IMAD.MOV.U32 R0, RZ, RZ, 0x7f ;  /* 0x0000007fff007424 */ /* 0x000fe200078e00ff */
[----:B------:R-:W-:-:S04]  /*5710*/  ISETP.GT.U32.AND P0, PT, R3, 0x7f800000, PT ;  /* 0x7f8000000300780c */ /* 0x000fc80003f04070 */
[----:B------:R-:W-:-:S09]  /*5720*/  SEL R0, R0, 0x7c, P0 ;  /* 0x0000007c00007807 */ /* 0x000fd20000000000 */
.L_x_1930:
[----:B------:R-:W-:Y:S05]  /*5730*/  BSYNC B0 ;  /* 0x0000000000007941 */ /* 0x000fea0003800000 */
.L_x_1928:
[----:B------:R-:W-:-:S04]  /*5740*/  LOP3.LUT R3, R5, 0x80000000, RZ, 0xc0, !PT ;  /* 0x8000000005037812 */ /* 0x000fc800078ec0ff */
[----:B------:R-:W-:-:S04]  /*5750*/  SHF.R.U32.HI R3, RZ, 0x18, R3 ;  /* 0x00000018ff037819 */ /* 0x000fc80000011603 */
[----:B------:R-:W-:-:S05]  /*5760*/  LOP3.LUT R3, R0, R3, RZ, 0xfc, !PT ;  /* 0x0000000300037212 */ /* 0x000fca00078efcff */
[----:B------:R0:W-:Y:S01]  /*5770*/  STG.E.U8 desc[UR36][R8.64], R3 ;  /* 0x0000000308007986 */ /* 0x0001e2000c101124 */
[----:B------:R-:W-:Y:S05]  /*5780*/  BRA `(.L_x_1914) ;  /* 0x0000000400a47947 */ /* 0x000fea0003800000 */
.L_x_1924:
[----:B------:R-:W0:Y:S02]  /*5790*/  I2F.S16 R0, R26 ;  /* 0x0000001a00007306 */ /* 0x000e240000101400 */
[----:B0-----:R-:W-:-:S05]  /*57a0*/  F2FP.BF16.F32.PACK_AB R0, RZ, R0 ;  /* 0x00000000ff00723e */ /* 0x001fca00000010ff */
[----:B------:R0:W-:Y:S01]  /*57b0*/  STG.E.U16 desc[UR36][R8.64], R0 ;  /* 0x0000000008007986 */ /* 0x0001e2000c101524 */
[----:B------:R-:W-:Y:S05]  /*57c0*/  BRA `(.L_x_1914) ;  /* 0x0000000400947947 */ /* 0x000fea0003800000 */
.L_x_1921:
        /* <DEDUP_REMOVED lines=10> */
.L_x_1933:
        /* <DEDUP_REMOVED lines=17> */
.L_x_1936:
[----:B------:R-:W-:-:S04]  /*5980*/  LOP3.LUT R3, R5, 0x80000000, RZ, 0xc0, !PT ;  /* 0x8000000005037812 */ /* 0x000fc800078ec0ff */
[----:B------:R-:W-:-:S04]  /*5990*/  SHF.R.U32.HI R3, RZ, 0x18, R3 ;  /* 0x00000018ff037819 */ /* 0x000fc80000011603 */
[----:B------:R-:W-:-:S04]  /*59a0*/  LOP3.LUT R0, R0, R3, RZ, 0xfc, !PT ;  /* 0x0000000300007212 */ /* 0x000fc800078efcff */
[----:B------:R-:W-:-:S07]  /*59b0*/  PRMT R4, R0, 0x7610, R4 ;  /* 0x0000761000047816 */ /* 0x000fce0000000004 */
.L_x_1935:
[----:B------:R-:W-:Y:S05]  /*59c0*/  BSYNC B0 ;  /* 0x0000000000007941 */ /* 0x000fea0003800000 */
.L_x_1934:
[----:B------:R3:W-:Y:S01]  /*59d0*/  STG.E.U8 desc[UR36][R8.64], R4 ;  /* 0x0000000408007986 */ /* 0x0007e2000c101124 */
[----:B------:R-:W-:Y:S05]  /*59e0*/  BRA `(.L_x_1914) ;  /* 0x00000004000c7947 */ /* 0x000fea0003800000 */
.L_x_1932:
        /* <DEDUP_REMOVED lines=17> */
.L_x_1939:
[----:B------:R-:W-:-:S04]  /*5b00*/  LOP3.LUT R3, R5, 0x80000000, RZ, 0xc0, !PT ;  /* 0x8000000005037812 */ /* 0x000fc800078ec0ff */
[----:B------:R-:W-:-:S04]  /*5b10*/  SHF.R.U32.HI R3, RZ, 0x18, R3 ;  /* 0x00000018ff037819 */ /* 0x000fc80000011603 */
[----:B------:R-:W-:-:S04]  /*5b20*/  LOP3.LUT R0, R0, R3, RZ, 0xfc, !PT ;  /* 0x0000000300007212 */ /* 0x000fc800078efcff */
[----:B------:R-:W-:-:S07]  /*5b30*/  PRMT R4, R0, 0x7610, R4 ;  /* 0x0000761000047816 */ /* 0x000fce0000000004 */
.L_x_1938:
[----:B------:R-:W-:Y:S05]  /*5b40*/  BSYNC B0 ;  /* 0x0000000000007941 */ /* 0x000fea0003800000 */
.L_x_1937:
[----:B------:R0:W-:Y:S01]  /*5b50*/  STG.E.U8 desc[UR36][R8.64], R4 ;  /* 0x0000000408007986 */ /* 0x0001e2000c101124 */
[----:B------:R-:W-:Y:S05]  /*5b60*/  BRA `(.L_x_1914) ;  /* 0x0000000000ac7947 */ /* 0x000fea0003800000 */
.L_x_1931:
        /* <DEDUP_REMOVED lines=22> */
.L_x_1913:
        /* <DEDUP_REMOVED lines=16> */
.L_x_1942:
[----:B------:R-:W-:Y:S05]  /*5dd0*/  BRA `(.L_x_1914) ;  /* 0x0000000000107947 */ /* 0x000fea0003800000 */
.L_x_1941:
[----:B------:R-:W-:-:S05]  /*5de0*/  IMAD.MOV.U32 R27, RZ, RZ, RZ ;  /* 0x000000ffff1b7224 */ /* 0x000fca00078e00ff */
[----:B------:R1:W-:Y:S01]  /*5df0*/  STG.E.64 desc[UR36][R8.64], R26 ;  /* 0x0000001a08007986 */ /* 0x0003e2000c101b24 */
[----:B------:R-:W-:Y:S05]  /*5e00*/  BRA `(.L_x_1914) ;  /* 0x0000000000047947 */ /* 0x000fea0003800000 */
.L_x_1940:
[----:B------:R0:W-:Y:S02]  /*5e10*/  STG.E desc[UR36][R8.64], R26 ;  /* 0x0000001a08007986 */ /* 0x0001e4000c101924 */
.L_x_1914:
        /* <DEDUP_REMOVED lines=23> */
.L_x_1946:
[----:B------:R0:W-:Y:S01]  /*5f90*/  STG.E.U8 desc[UR36][R8.64], R18 ;  /* 0x0000001208007986 */ /* 0x0001e2000c101124 */
[----:B------:R-:W-:Y:S05]  /*5fa0*/  BRA `(.L_x_1948) ;  /* 0x0000000c00487947 */ /* 0x000fea0003800000 */
.L_x_1945:
        /* <DEDUP_REMOVED lines=9> */
.L_x_1950:
[----:B------:R0:W-:Y:S01]  /*6040*/  STG.E desc[UR36][R8.64], R18 ;  /* 0x0000001208007986 */ /* 0x0001e2000c101924 */
[----:B------:R-:W-:Y:S05]  /*6050*/  BRA `(.L_x_1948) ;  /* 0x0000000c001c7947 */ /* 0x000fea0003800000 */
.L_x_1949:
[----:B------:R0:W-:Y:S01]  /*6060*/  STG.E.U16 desc[UR36][R8.64], R18 ;  /* 0x0000001208007986 */ /* 0x0001e2000c101524 */
[----:B------:R-:W-:Y:S05]  /*6070*/  BRA `(.L_x_1948) ;  /* 0x0000000c00147947 */ /* 0x000fea0003800000 */
.L_x_1944:
        /* <DEDUP_REMOVED lines=9> */
.L_x_1952:
[----:B------:R-:W0:Y:S02]  /*6110*/  I2F.S16 R0, R18 ;  /* 0x0000001200007306 */ /* 0x000e240000101400 */
[----:B0-----:R-:W-:-:S05]  /*6120*/  F2FP.F16.F32.PACK_AB R0, RZ, R0 ;  /* 0x00000000ff00723e */ /* 0x001fca00000000ff */
[----:B------:R0:W-:Y:S01]  /*6130*/  STG.E.U16 desc[UR36][R8.64], R0 ;  /* 0x0000000008007986 */ /* 0x0001e2000c101524 */
[----:B------:R-:W-:Y:S05]  /*6140*/  BRA `(.L_x_1948) ;  /* 0x0000000800e07947 */ /* 0x000fea0003800000 */
.L_x_1951:
        /* <DEDUP_REMOVED lines=10> */
.L_x_1954:
[----:B------:R-:W0:Y:S02]  /*61f0*/  I2F.S16 R18, R18 ;  /* 0x0000001200127306 */ /* 0x000e240000101400 */
[----:B0-----:R-:W-:-:S04]  /*6200*/  F2FP.F16.F32.PACK_AB R3, RZ, R18 ;  /* 0x00000012ff03723e */ /* 0x001fc800000000ff */
[----:B------:R-:W-:-:S05]  /*6210*/  PRMT R3, R3, 0x5410, RZ ;  /* 0x0000541003037816 */ /* 0x000fca00000000ff */
[----:B------:R0:W-:Y:S01]  /*6220*/  STG.E desc[UR36][R8.64], R3 ;  /* 0x0000000308007986 */ /* 0x0001e2000c101924 */
[----:B------:R-:W-:Y:S05]  /*6230*/  BRA `(.L_x_1948) ;  /* 0x0000000800a47947 */ /* 0x000fea0003800000 */
.L_x_1953:
[----:B------:R-:W0:Y:S02]  /*6240*/  I2F.F64.S16 R18, R18 ;  /* 0x0000001200127312 */ /* 0x000e240000101c00 */
[----:B0-----:R0:W-:Y:S01]  /*6250*/  STG.E.64 desc[UR36][R8.64], R18 ;  /* 0x0000001208007986 */ /* 0x0011e2000c101b24 */
[----:B------:R-:W-:Y:S05]  /*6260*/  BRA `(.L_x_1948) ;  /* 0x0000000800987947 */ /* 0x000fea0003800000 */
.L_x_1943:
        /* <DEDUP_REMOVED lines=10> */
.L_x_1957:
[----:B------:R-:W0:Y:S01]  /*6310*/  I2F.F64.S16 R4, R18 ;  /* 0x0000001200047312 */ /* 0x000e220000101c00 */
[----:B------:R-:W-:-:S05]  /*6320*/  CS2R R6, SRZ ;  /* 0x0000000000067805 */ /* 0x000fca000001ff00 */
[----:B0-----:R0:W-:Y:S01]  /*6330*/  STG.E.128 desc[UR36][R8.64], R4 ;  /* 0x0000000408007986 */ /* 0x0011e2000c101d24 */
[----:B------:R-:W-:Y:S05]  /*6340*/  BRA `(.L_x_1948) ;  /* 0x0000000800607947 */ /* 0x000fea0003800000 */
.L_x_1956:
        /* <DEDUP_REMOVED lines=21> */
.L_x_1961:
[----:B------:R-:W-:Y:S05]  /*64a0*/  BSYNC B0 ;  /* 0x0000000000007941 */ /* 0x000fea0003800000 */
.L_x_1960:
[----:B------:R-:W-:-:S05]  /*64b0*/  LOP3.LUT R5, R0, R5, RZ, 0xfc, !PT ;  /* 0x0000000500057212 */ /* 0x000fca00078efcff */
[----:B------:R0:W-:Y:S01]  /*64c0*/  STG.E.U8 desc[UR36][R8.64], R5 ;  /* 0x0000000508007986 */ /* 0x0001e2000c101124 */
[----:B------:R-:W-:Y:S05]  /*64d0*/  BRA `(.L_x_1948) ;  /* 0x0000000400fc7947 */ /* 0x000fea0003800000 */
.L_x_1959:
        /* <DEDUP_REMOVED lines=13> */
.L_x_1963:
[----:B------:R-:W-:Y:S01]  /*65b0*/  IMAD.MOV.U32 R0, RZ, RZ, 0x7f ;  /* 0x0000007fff007424 */ /* 0x000fe200078e00ff */
[----:B------:R-:W-:-:S04]  /*65c0*/  ISETP.GT.U32.AND P0, PT, R3, 0x7f800000, PT ;  /* 0x7f8000000300780c */ /* 0x000fc80003f04070 */
[----:B------:R-:W-:-:S09]  /*65d0*/  SEL R0, R0, 0x7c, P0 ;  /* 0x0000007c00007807 */ /* 0x000fd20000000000 */
.L_x_1964:
[----:B------:R-:W-:Y:S05]  /*65e0*/  BSYNC B0 ;  /* 0x0000000000007941 */ /* 0x000fea0003800000 */
.L_x_1962:
[----:B------:R-:W-:-:S04]  /*65f0*/  LOP3.LUT R3, R5, 0x80000000, RZ, 0xc0, !PT ;  /* 0x8000000005037812 */ /* 0x000fc800078ec0ff */
[----:B------:R-:W-:-:S04]  /*6600*/  SHF.R.U32.HI R3, RZ, 0x18, R3 ;  /* 0x00000018ff037819 */ /* 0x000fc80000011603 */
[----:B------:R-:W-:-:S05]  /*6610*/  LOP3.LUT R3, R0, R3, RZ, 0xfc, !PT ;  /* 0x0000000300037212 */ /* 0x000fca00078efcff */
[----:B------:R0:W-:Y:S01]  /*6620*/  STG.E.U8 desc[UR36][R8.64], R3 ;  /* 0x0000000308007986 */ /* 0x0001e2000c101124 */
[----:B------:R-:W-:Y:S05]  /*6630*/  BRA `(.L_x_1948) ;  /* 0x0000000400a47947 */ /* 0x000fea0003800000 */
.L_x_1958:
[----:B------:R-:W0:Y:S02]  /*6640*/  I2F.S16 R0, R18 ;  /* 0x0000001200007306 */ /* 0x000e240000101400 */
[----:B0-----:R-:W-:-:S05]  /*6650*/  F2FP.BF16.F32.PACK_AB R0, RZ, R0 ;  /* 0x00000000ff00723e */ /* 0x001fca00000010ff */
[----:B------:R0:W-:Y:S01]  /*6660*/  STG.E.U16 desc[UR36][R8.64], R0 ;  /* 0x0000000008007986 */ /* 0x0001e2000c101524 */
[----:B------:R-:W-:Y:S05]  /*6670*/  BRA `(.L_x_1948) ;  /* 0x0000000400947947 */ /* 0x000fea0003800000 */
.L_x_1955:
        /* <DEDUP_REMOVED lines=10> */
.L_x_1967:
        /* <DEDUP_REMOVED lines=17> */
.L_x_1970:
[----:B------:R-:W-:-:S04]  /*6830*/  LOP3.LUT R3, R5, 0x80000000, RZ, 0xc0, !PT ;  /* 0x8000000005037812 */ /* 0x000fc800078ec0ff */
[----:B------:R-:W-:-:S04]  /*6840*/  SHF.R.U32.HI R3, RZ, 0x18, R3 ;  /* 0x00000018ff037819 */ /* 0x000fc80000011603 */
[----:B------:R-:W-:-:S04]  /*6850*/  LOP3.LUT R0, R0, R3, RZ, 0xfc, !PT ;  /* 0x0000000300007212 */ /* 0x000fc800078efcff */
[----:B------:R-:W-:-:S07]  /*6860*/  PRMT R4, R0, 0x7610, R4 ;  /* 0x0000761000047816 */ /* 0x000fce0000000004 */
.L_x_1969:
[----:B------:R-:W-:Y:S05]  /*6870*/  BSYNC B0 ;  /* 0x0000000000007941 */ /* 0x000fea0003800000 */
.L_x_1968:
[----:B------:R3:W-:Y:S01]  /*6880*/  STG.E.U8 desc[UR36][R8.64], R4 ;  /* 0x0000000408007986 */ /* 0x0007e2000c101124 */
[----:B------:R-:W-:Y:S05]  /*6890*/  BRA `(.L_x_1948) ;  /* 0x00000004000c7947 */ /* 0x000fea0003800000 */
.L_x_1966:
        /* <DEDUP_REMOVED lines=17> */
.L_x_1973:
[----:B------:R-:W-:-:S04]  /*69b0*/  LOP3.LUT R3, R5, 0x80000000, RZ, 0xc0, !PT ;  /* 0x8000000005037812 */ /* 0x000fc800078ec0ff */
[----:B------:R-:W-:-:S04]  /*69c0*/  SHF.R.U32.HI R3, RZ, 0x18, R3 ;  /* 0x00000018ff037819 */ /* 0x000fc80000011603 */
[----:B------:R-:W-:-:S04]  /*69d0*/  LOP3.LUT R0, R0, R3, RZ, 0xfc, !PT ;  /* 0x0000000300007212 */ /* 0x000fc800078efcff */
[----:B------:R-:W-:-:S07]  /*69e0*/  PRMT R4, R0, 0x7610, R4 ;  /* 0x0000761000047816 */ /* 0x000fce0000000004 */
.L_x_1972:
[----:B------:R-:W-:Y:S05]  /*69f0*/  BSYNC B0 ;  /* 0x0000000000007941 */ /* 0x000fea0003800000 */
.L_x_1971:
[----:B------:R0:W-:Y:S01]  /*6a00*/  STG.E.U8 desc[UR36][R8.64], R4 ;  /* 0x0000000408007986 */ /* 0x0001e2000c101124 */
[----:B------:R-:W-:Y:S05]  /*6a10*/  BRA `(.L_x_1948) ;  /* 0x0000000000ac7947 */ /* 0x000fea0003800000 */
.L_x_1965:
        /* <DEDUP_REMOVED lines=22> */
.L_x_1947:
        /* <DEDUP_REMOVED lines=16> */
.L_x_1976:
[----:B------:R-:W-:Y:S05]  /*6c80*/  BRA `(.L_x_1948) ;  /* 0x0000000000107947 */ /* 0x000fea0003800000 */
.L_x_1975:
[----:B------:R-:W-:-:S05]  /*6c90*/  IMAD.MOV.U32 R19, RZ, RZ, RZ ;  /* 0x000000ffff137224 */ /* 0x000fca00078e00ff */
[----:B------:R2:W-:Y:S01]  /*6ca0*/  STG.E.64 desc[UR36][R8.64], R18 ;  /* 0x0000001208007986 */ /* 0x0005e2000c101b24 */
[----:B------:R-:W-:Y:S05]  /*6cb0*/  BRA `(.L_x_1948) ;  /* 0x0000000000047947 */ /* 0x000fea0003800000 */
.L_x_1974:
[----:B------:R0:W-:Y:S02]  /*6cc0*/  STG.E desc[UR36][R8.64], R18 ;  /* 0x0000001208007986 */ /* 0x0001e4000c101924 */
.L_x_1948:
[----:B------:R-:W-:-:S07]  /*6cd0*/  VIADD R17, R17, 0x80 ;  /* 0x0000008011117836 */ /* 0x000fce0000000000 */
.L_x_1908:
[----:B------:R-:W-:Y:S05]  /*6ce0*/  BSYNC B6 ;  /* 0x0000000000067941 */ /* 0x000fea0003800000 */
.L_x_1907:
[----:B------:R-:W-:-:S13]  /*6cf0*/  ISETP.GE.AND P0, PT, R17, R24, PT ;  /* 0x000000181100720c */ /* 0x000fda0003f06270 */
[----:B------:R-:W-:Y:S05]  /*6d00*/  @P0 EXIT ;  /* 0x000000000000094d */ /* 0x000fea0003800000 */
[----:B01-34-:R-:W0:Y:S01]  /*6d10*/  LDC.64 R4, c[0x0][0x218] ;  /* 0x00008600ff047b82 */ /* 0x01be220000000a00 */
[----:B--2---:R-:W-:Y:S01]  /*6d20*/  PRMT R0, R16, 0x9910, RZ ;  /* 0x0000991010007816 */ /* 0x004fe200000000ff */
        /* <DEDUP_REMOVED lines=17> */
.L_x_1980:
[----:B------:R-:W-:Y:S01]  /*6e40*/  STG.E.U8 desc[UR36][R2.64], R22 ;  /* 0x0000001602007986 */ /* 0x000fe2000c101124 */
[----:B------:R-:W-:Y:S05]  /*6e50*/  EXIT ;  /* 0x000000000000794d */ /* 0x000fea0003800000 */
.L_x_1979:
        /* <DEDUP_REMOVED lines=9> */
.L_x_1983:
[----:B------:R-:W-:Y:S01]  /*6ef0*/  STG.E desc[UR36][R2.64], R22 ;  /* 0x0000001602007986 */ /* 0x000fe2000c101924 */
[----:B------:R-:W-:Y:S05]  /*6f00*/  EXIT ;  /* 0x000000000000794d */ /* 0x000fea0003800000 */
.L_x_1982:
[----:B------:R-:W-:Y:S01]  /*6f10*/  STG.E.U16 desc[UR36][R2.64], R22 ;  /* 0x0000001602007986 */ /* 0x000fe2000c101524 */
[----:B------:R-:W-:Y:S05]  /*6f20*/  EXIT ;  /* 0x000000000000794d */ /* 0x000fea0003800000 */
.L_x_1978:
        /* <DEDUP_REMOVED lines=9> */
.L_x_1985:
[----:B------:R-:W0:Y:S02]  /*6fc0*/  I2F.S16 R0, R22 ;  /* 0x0000001600007306 */ /* 0x000e240000101400 */
[----:B0-----:R-:W-:-:S05]  /*6fd0*/  F2FP.F16.F32.PACK_AB R0, RZ, R0 ;  /* 0x00000000ff00723e */ /* 0x001fca00000000ff */
[----:B------:R-:W-:Y:S01]  /*6fe0*/  STG.E.U16 desc[UR36][R2.64], R0 ;  /* 0x0000000002007986 */ /* 0x000fe2000c101524 */
[----:B------:R-:W-:Y:S05]  /*6ff0*/  EXIT ;  /* 0x000000000000794d */ /* 0x000fea0003800000 */
.L_x_1984:
        /* <DEDUP_REMOVED lines=10> */
.L_x_1987:
[----:B------:R-:W0:Y:S02]  /*70a0*/  I2F.S16 R22, R22 ;  /* 0x0000001600167306 */ /* 0x000e240000101400 */
[----:B0-----:R-:W-:-:S04]  /*70b0*/  F2FP.F16.F32.PACK_AB R5, RZ, R22 ;  /* 0x00000016ff05723e */ /* 0x001fc800000000ff */
[----:B------:R-:W-:-:S05]  /*70c0*/  PRMT R5, R5, 0x5410, RZ ;  /* 0x0000541005057816 */ /* 0x000fca00000000ff */
[----:B------:R-:W-:Y:S01]  /*70d0*/  STG.E desc[UR36][R2.64], R5 ;  /* 0x0000000502007986 */ /* 0x000fe2000c101924 */
[----:B------:R-:W-:Y:S05]  /*70e0*/  EXIT ;  /* 0x000000000000794d */ /* 0x000fea0003800000 */
.L_x_1986:
[----:B------:R-:W0:Y:S02]  /*70f0*/  I2F.F64.S16 R22, R22 ;  /* 0x0000001600167312 */ /* 0x000e240000101c00 */
[----:B0-----:R-:W-:Y:S01]  /*7100*/  STG.E.64 desc[UR36][R2.64], R22 ;  /* 0x0000001602007986 */ /* 0x001fe2000c101b24 */
[----:B------:R-:W-:Y:S05]  /*7110*/  EXIT ;  /* 0x000000000000794d */ /* 0x000fea0003800000 */
.L_x_1977:
        /* <DEDUP_REMOVED lines=10> */
.L_x_1990:
[----:B------:R-:W0:Y:S01]  /*71c0*/  I2F.F64.S16 R4, R22 ;  /* 0x0000001600047312 */ /* 0x000e220000101c00 */
[----:B------:R-:W-:-:S05]  /*71d0*/  CS2R R6, SRZ ;  /* 0x0000000000067805 */ /* 0x000fca000001ff00 */
[----:B0-----:R-:W-:Y:S01]  /*71e0*/  STG.E.128 desc[UR36][R2.64], R4 ;  /* 0x0000000402007986 */ /* 0x001fe2000c101d24 */
[----:B------:R-:W-:Y:S05]  /*71f0*/  EXIT ;  /* 0x000000000000794d */ /* 0x000fea0003800000 */
.L_x_1989:
        /* <DEDUP_REMOVED lines=21> */
.L_x_1994:
[----:B------:R-:W-:Y:S05]  /*7350*/  BSYNC B0 ;  /* 0x0000000000007941 */ /* 0x000fea0003800000 */
.L_x_1993:
[----:B------:R-:W-:-:S05]  /*7360*/  LOP3.LUT R5, R0, R5, RZ, 0xfc, !PT ;  /* 0x0000000500057212 */ /* 0x000fca00078efcff */
[----:B------:R-:W-:Y:S01]  /*7370*/  STG.E.U8 desc[UR36][R2.64], R5 ;  /* 0x0000000502007986 */ /* 0x000fe2000c101124 */
[----:B------:R-:W-:Y:S05]  /*7380*/  EXIT ;  /* 0x000000000000794d */ /* 0x000fea0003800000 */
.L_x_1992:
        /* <DEDUP_REMOVED lines=13> */
.L_x_1996:
[----:B------:R-:W-:Y:S01]  /*7460*/  IMAD.MOV.U32 R0, RZ, RZ, 0x7f ;  /* 0x0000007fff007424 */ /* 0x000fe200078e00ff */
[----:B------:R-:W-:-:S04]  /*7470*/  ISETP.GT.U32.AND P0, PT, R4, 0x7f800000, PT ;  /* 0x7f8000000400780c */ /* 0x000fc80003f04070 */
[----:B------:R-:W-:-:S09]  /*7480*/  SEL R0, R0, 0x7c, P0 ;  /* 0x0000007c00007807 */ /* 0x000fd20000000000 */
.L_x_1997:
[----:B------:R-:W-:Y:S05]  /*7490*/  BSYNC B0 ;  /* 0x0000000000007941 */ /* 0x000fea0003800000 */
.L_x_1995:
[----:B------:R-:W-:-:S04]  /*74a0*/  LOP3.LUT R4, R5, 0x80000000, RZ, 0xc0, !PT ;  /* 0x8000000005047812 */ /* 0x000fc800078ec0ff */
[----:B------:R-:W-:-:S04]  /*74b0*/  SHF.R.U32.HI R5, RZ, 0x18, R4 ;  /* 0x00000018ff057819 */ /* 0x000fc80000011604 */
[----:B------:R-:W-:-:S05]  /*74c0*/  LOP3.LUT R5, R0, R5, RZ, 0xfc, !PT ;  /* 0x0000000500057212 */ /* 0x000fca00078efcff */
[----:B------:R-:W-:Y:S01]  /*74d0*/  STG.E.U8 desc[UR36][R2.64], R5 ;  /* 0x0000000502007986 */ /* 0x000fe2000c101124 */
[----:B------:R-:W-:Y:S05]  /*74e0*/  EXIT ;  /* 0x000000000000794d */ /* 0x000fea0003800000 */
.L_x_1991:
[----:B------:R-:W0:Y:S02]  /*74f0*/  I2F.S16 R0, R22 ;  /* 0x0000001600007306 */ /* 0x000e240000101400 */
[----:B0-----:R-:W-:-:S05]  /*7500*/  F2FP.BF16.F32.PACK_AB R0, RZ, R0 ;  /* 0x00000000ff00723e */ /* 0x001fca00000010ff */
[----:B------:R-:W-:Y:S01]  /*7510*/  STG.E.U16 desc[UR36][R2.64], R0 ;  /* 0x0000000002007986 */ /* 0x000fe2000c101524 */
[----:B------:R-:W-:Y:S05]  /*7520*/  EXIT ;  /* 0x000000000000794d */ /* 0x000fea0003800000 */
.L_x_1988:
        /* <DEDUP_REMOVED lines=10> */
.L_x_2000:
        /* <DEDUP_REMOVED lines=17> */
.L_x_2003:
[----:B------:R-:W-:-:S04]  /*76e0*/  LOP3.LUT R0, R7, 0x80000000, RZ, 0xc0, !PT ;  /* 0x8000000007007812 */ /* 0x000fc800078ec0ff */
[----:B------:R-:W-:-:S04]  /*76f0*/  SHF.R.U32.HI R5, RZ, 0x18, R0 ;  /* 0x00000018ff057819 */ /* 0x000fc80000011600 */
[----:B------:R-:W-:-:S04]  /*7700*/  LOP3.LUT R4, R4, R5, RZ, 0xfc, !PT ;  /* 0x0000000504047212 */ /* 0x000fc800078efcff */
[----:B------:R-:W-:-:S07]  /*7710*/  PRMT R0, R4, 0x7610, R0 ;  /* 0x0000761004007816 */ /* 0x000fce0000000000 */
.L_x_2002:
[----:B------:R-:W-:Y:S05]  /*7720*/  BSYNC B0 ;  /* 0x0000000000007941 */ /* 0x000fea0003800000 */
.L_x_2001:
[----:B------:R-:W-:Y:S01]  /*7730*/  STG.E.U8 desc[UR36][R2.64], R0 ;  /* 0x0000000002007986 */ /* 0x000fe2000c101124 */
[----:B------:R-:W-:Y:S05]  /*7740*/  EXIT ;  /* 0x000000000000794d */ /* 0x000fea0003800000 */
.L_x_1999:
        /* <DEDUP_REMOVED lines=17> */
.L_x_2006:
[----:B------:R-:W-:-:S04]  /*7860*/  LOP3.LUT R0, R7, 0x80000000, RZ, 0xc0, !PT ;  /* 0x8000000007007812 */ /* 0x000fc800078ec0ff */
[----:B------:R-:W-:-:S04]  /*7870*/  SHF.R.U32.HI R5, RZ, 0x18, R0 ;  /* 0x00000018ff057819 */ /* 0x000fc80000011600 */
[----:B------:R-:W-:-:S04]  /*7880*/  LOP3.LUT R4, R4, R5, RZ, 0xfc, !PT ;  /* 0x0000000504047212 */ /* 0x000fc800078efcff */
[----:B------:R-:W-:-:S07]  /*7890*/  PRMT R0, R4, 0x7610, R0 ;  /* 0x0000761004007816 */ /* 0x000fce0000000000 */
.L_x_2005:
[----:B------:R-:W-:Y:S05]  /*78a0*/  BSYNC B0 ;  /* 0x0000000000007941 */ /* 0x000fea0003800000 */
.L_x_2004:
[----:B------:R-:W-:Y:S01]  /*78b0*/  STG.E.U8 desc[UR36][R2.64], R0 ;  /* 0x0000000002007986 */ /* 0x000fe2000c101124 */
[----:B------:R-:W-:Y:S05]  /*78c0*/  EXIT ;  /* 0x000000000000794d */ /* 0x000fea0003800000 */
.L_x_1998:
        /* <DEDUP_REMOVED lines=22> */
.L_x_1981:
        /* <DEDUP_REMOVED lines=16> */
.L_x_2009:
[----:B------:R-:W-:Y:S05]  /*7b30*/  EXIT ;  /* 0x000000000000794d */ /* 0x000fea0003800000 */
.L_x_2008:
[----:B------:R-:W-:-:S05]  /*7b40*/  IMAD.MOV.U32 R23, RZ, RZ, RZ ;  /* 0x000000ffff177224 */ /* 0x000fca00078e00ff */
[----:B------:R-:W-:Y:S01]  /*7b50*/  STG.E.64 desc[UR36][R2.64], R22 ;  /* 0x0000001602007986 */ /* 0x000fe2000c101b24 */
[----:B------:R-:W-:Y:S05]  /*7b60*/  EXIT ;  /* 0x000000000000794d */ /* 0x000fea0003800000 */
.L_x_2007:
[----:B------:R-:W-:Y:S01]  /*7b70*/  STG.E desc[UR36][R2.64], R22 ;  /* 0x0000001602007986 */ /* 0x000fe2000c101924 */
[----:B------:R-:W-:Y:S05]  /*7b80*/  EXIT ;  /* 0x000000000000794d */ /* 0x000fea0003800000 */
.L_x_2010:
        /* <DEDUP_REMOVED lines=15> */
.L_x_43764:


//--------------------- .text._ZN2at6native18elementwise_kernelILi128ELi4EZNS0_22gpu_kernel_impl_nocastINS0_13AUnaryFunctorIbbbZZZNS0_23logical_xor_kernel_cudaERNS_14TensorIteratorEENKUlvE0_clEvENKUlvE7_clEvEUlbbE_EEEEvRNS_18TensorIteratorBaseERKT_EUliE_EEviT1_ --------------------------
	.section	.text._ZN2at6native18elementwise_kernelILi128ELi4EZNS0_22gpu_kernel_impl_nocastINS0_13AUnaryFunctorIbbbZZZNS0_23logical_xor_kernel_cudaERNS_14TensorIteratorEENKUlvE0_clEvENKUlvE7_clEvEUlbbE_EEEEvRNS_18TensorIteratorBaseERKT_EUliE_EEviT1_,"ax",@progbits
	.align	128
        .global         _ZN2at6native18elementwise_kernelILi128ELi4EZNS0_22gpu_kernel_impl_nocastINS0_13AUnaryFunctorIbbbZZZNS0_23logical_xor_kernel_cudaERNS_14TensorIteratorEENKUlvE0_clEvENKUlvE7_clEvEUlbbE_EEEEvRNS_18TensorIteratorBaseERKT_EUliE_EEviT1_
        .type           _ZN2at6native18elementwise_kernelILi128ELi4EZNS0_22gpu_kernel_impl_nocastINS0_13AUnaryFunctorIbbbZZZNS0_23logical_xor_kernel_cudaERNS_14TensorIteratorEENKUlvE0_clEvENKUlvE7_clEvEUlbbE_EEEEvRNS_18TensorIteratorBaseERKT_EUliE_EEviT1_,@function
        .size           _ZN2at6native18elementwise_kernelILi128ELi4EZNS0_22gpu_kernel_impl_nocastINS0_13AUnaryFunctorIbbbZZZNS0_23logical_xor_kernel_cudaERNS_14TensorIteratorEENKUlvE0_clEvENKUlvE7_clEvEUlbbE_EEEEvRNS_18TensorIteratorBaseERKT_EUliE_EEviT1_,(.L_x_43765 - _ZN2at6native18elementwise_kernelILi128ELi4EZNS0_22gpu_kernel_impl_nocastINS0_13AUnaryFunctorIbbbZZZNS0_23logical_xor_kernel_cudaERNS_14TensorIteratorEENKUlvE0_clEvENKUlvE7_clEvEUlbbE_EEEEvRNS_18TensorIteratorBaseERKT_EUliE_EEviT1_)
        .other          _ZN2at6native18elementwise_kernelILi128ELi4EZNS0_22gpu_kernel_impl_nocastINS0_13AUnaryFunctorIbbbZZZNS0_23logical_xor_kernel_cudaERNS_14TensorIteratorEENKUlvE0_clEvENKUlvE7_clEvEUlbbE_EEEEvRNS_18TensorIteratorBaseERKT_EUliE_EEviT1_,@"STO_CUDA_ENTRY STV_DEFAULT"
_ZN2at6native18elementwise_kernelILi128ELi4EZNS0_22gpu_kernel_impl_nocastINS0_13AUnaryFunctorIbbbZZZNS0_23logical_xor_kernel_cudaERNS_14TensorIteratorEENKUlvE0_clEvENKUlvE7_clEvEUlbbE_EEEEvRNS_18TensorIteratorBaseERKT_EUliE_EEviT1_:
.text._ZN2at6native18elementwise_kernelILi128ELi4EZNS0_22gpu_kernel_impl_nocastINS0_13AUnaryFunctorIbbbZZZNS0_23logical_xor_kernel_cudaERNS_14TensorIteratorEENKUlvE0_clEvENKUlvE7_clEvEUlbbE_EEEEvRNS_18TensorIteratorBaseERKT_EUliE_EEviT1_:
[----:B------:R-:W-:Y:S01]  /*0000*/  LDC R1, c[0x0][0x28] ;  /* 0x00000a00ff017b82 */ /* 0x000fe20000000800 */
[----:B------:R-:W0:Y:S01]  /*0010*/  S2R R0, SR_CTAID.X ;  /* 0x0000000000007919 */ /* 0x000e220000002500 */
[----:B------:R-:W-:Y:S01]  /*0020*/  ULDC UR6, c[0x0][0x210] ;  /* 0x0000840000067ab9 */ /* 0x000fe20000000800 */
[----:B------:R-:W-:Y:S01]  /*0030*/  ULDC.64 UR4, c[0x0][0x208] ;  /* 0x0000820000047ab9 */ /* 0x000fe20000000a00 */
[----:B------:R-:W-:Y:S01]  /*0040*/  ULDC.U8 UR7, c[0x0][0x421] ;  /* 0x0001084000077ab9 */ /* 0x000fe20000000000 */
        /* <DEDUP_REMOVED lines=307> */
.L_x_2013:
[----:B------:R-:W-:Y:S02]  /*1380*/  ULDC.64 UR8, c[0x0][0x418] ;  /* 0x0001060000087ab9 */ /* 0x000fe40000000a00 */
[----:B------:R-:W-:-:S04]  /*1390*/  IADD3 R4, P0, R2, UR8, RZ ;  /* 0x0000000802047c10 */ /* 0x000fc8000ff1e0ff */
[----:B------:R-:W-:Y:S01]  /*13a0*/  IADD3.X R5, RZ, UR9, RZ, P0, !PT ;  /* 0x00000009ff057c10 */ /* 0x000fe200087fe4ff */
[----:B------:R-:W-:-:S04]  /*13b0*/  ULDC.64 UR8, c[0x0][0x410] ;  /* 0x0001040000087ab9 */ /* 0x000fc80000000a00 */
[----:B------:R-:W2:Y:S01]  /*13c0*/  LDG.E.U8 R4, desc[UR4][R4.64] ;  /* 0x0000000404047981 */ /* 0x000ea2000c1e1100 */
[----:B------:R-:W-:Y:S02]  /*13d0*/  ISETP.NE.AND P0, PT, RZ, UR7, PT ;  /* 0x00000007ff007c0c */ /* 0x000fe4000bf05270 */
[----:B------:R-:W-:Y:S02]  /*13e0*/  IADD3 R2, P1, R3, UR8, RZ ;  /* 0x0000000803027c10 */ /* 0x000fe4000ff3e0ff */
[----:B------:R-:W-:-:S03]  /*13f0*/  IADD3 R0, R0, 0x80, RZ ;  /* 0x0000008000007810 */ /* 0x000fc60007ffe0ff */
[----:B------:R-:W-:Y:S01]  /*1400*/  IMAD.X R3, RZ, RZ, UR9, P1 ;  /* 0x00000009ff037e24 */ /* 0x000fe200088e06ff */
[----:B--2---:R-:W-:-:S04]  /*1410*/  ISETP.NE.XOR P0, PT, R4, RZ, P0 ;  /* 0x000000ff0400720c */ /* 0x004fc80000705a70 */
[----:B------:R-:W-:-:S05]  /*1420*/  SEL R7, RZ, 0x1, !P0 ;  /* 0x00000001ff077807 */ /* 0x000fca0004000000 */
[----:B------:R0:W-:Y:S04]  /*1430*/  STG.E.U8 desc[UR4][R2.64], R7 ;  /* 0x0000000702007986 */ /* 0x0001e8000c101104 */
.L_x_2012:
[----:B------:R-:W-:Y:S05]  /*1440*/  BSYNC B0 ;  /* 0x0000000000007941 */ /* 0x000fea0003800000 */
.L_x_2011:
        /* <DEDUP_REMOVED lines=305> */
.L_x_2016:
        /* <DEDUP_REMOVED lines=316> */
.L_x_2017:
[----:B------:R-:W-:Y:S02]  /*3b20*/  ULDC.64 UR8, c[0x0][0x418] ;  /* 0x0001060000087ab9 */ /* 0x000fe40000000a00 */
[----:B------:R-:W-:-:S04]  /*3b30*/  IADD3 R4, P0, R2, UR8, RZ ;  /* 0x0000000802047c10 */ /* 0x000fc8000ff1e0ff */
[----:B------:R-:W-:Y:S01]  /*3b40*/  IADD3.X R5, RZ, UR9, RZ, P0, !PT ;  /* 0x00000009ff057c10 */ /* 0x000fe200087fe4ff */
[----:B------:R-:W-:-:S04]  /*3b50*/  ULDC.64 UR8, c[0x0][0x410] ;  /* 0x0001040000087ab9 */ /* 0x000fc80000000a00 */
[----:B------:R-:W2:Y:S01]  /*3b60*/  LDG.E.U8 R4, desc[UR4][R4.64] ;  /* 0x0000000404047981 */ /* 0x000ea2000c1e1100 */
[----:B------:R-:W-:Y:S02]  /*3b70*/  ISETP.NE.AND P0, PT, RZ, UR7, PT ;  /* 0x00000007ff007c0c */ /* 0x000fe4000bf05270 */
[----:B------:R-:W-:Y:S02]  /*3b80*/  IADD3 R2, P1, R3, UR8, RZ ;  /* 0x0000000803027c10 */ /* 0x000fe4000ff3e0ff */
[----:B------:R-:W-:Y:S02]  /*3b90*/  IADD3 R0, R0, 0x80, RZ ;  /* 0x0000008000007810 */ /* 0x000fe40007ffe0ff */
[----:B------:R-:W-:Y:S02]  /*3ba0*/  IADD3.X R3, RZ, UR9, RZ, P1, !PT ;  /* 0x00000009ff037c10 */ /* 0x000fe40008ffe4ff */
[----:B--2---:R-:W-:-:S04]  /*3bb0*/  ISETP.NE.XOR P0, PT, R4, RZ, P0 ;  /* 0x000000ff0400720c */ /* 0x004fc80000705a70 */
[----:B------:R-:W-:-:S05]  /*3bc0*/  SEL R7, RZ, 0x1, !P0 ;  /* 0x00000001ff077807 */ /* 0x000fca0004000000 */
[----:B------:R2:W-:Y:S04]  /*3bd0*/  STG.E.U8 desc[UR4][R2.64], R7 ;  /* 0x0000000702007986 */ /* 0x0005e8000c101104 */
.L_x_2015:
[----:B------:R-:W-:Y:S05]  /*3be0*/  BSYNC B0 ;  /* 0x0000000000007941 */ /* 0x000fea0003800000 */
.L_x_2014:
[----:B------:R-:W-:-:S13]  /*3bf0*/  ISETP.GE.AND P0, PT, R0, UR6, PT ;  /* 0x0000000600007c0c */ /* 0x000fda000bf06270 */
[----:B------:R-:W-:Y:S05]  /*3c00*/  @P0 EXIT ;  /* 0x000000000000094d */ /* 0x000fea0003800000 */
[----:B------:R-:W3:Y:S01]  /*3c10*/  LDC R8, c[0x0][0x218] ;  /* 0x00008600ff087b82 */ /* 0x000ee20000000800 */
[----:B012---:R-:W-:Y:S02]  /*3c20*/  CS2R R2, SRZ ;  /* 0x0000000000027805 */ /* 0x007fe4000001ff00 */
[----:B---3--:R-:W-:-:S13]  /*3c30*/  ISETP.NE.AND P0, PT, R8, RZ, PT ;  /* 0x000000ff0800720c */ /* 0x008fda0003f05270 */
        /* <DEDUP_REMOVED lines=299> */
.L_x_2018:
[----:B------:R-:W-:Y:S02]  /*4ef0*/  ULDC.64 UR8, c[0x0][0x418] ;  /* 0x0001060000087ab9 */ /* 0x000fe40000000a00 */
[----:B------:R-:W-:-:S04]  /*4f00*/  IADD3 R4, P0, R2, UR8, RZ ;  /* 0x0000000802047c10 */ /* 0x000fc8000ff1e0ff */
[----:B------:R-:W-:Y:S01]  /*4f10*/  IADD3.X R5, RZ, UR9, RZ, P0, !PT ;  /* 0x00000009ff057c10 */ /* 0x000fe200087fe4ff */
[----:B------:R-:W-:-:S04]  /*4f20*/  ULDC.64 UR8, c[0x0][0x410] ;  /* 0x0001040000087ab9 */ /* 0x000fc80000000a00 */
[----:B------:R-:W2:Y:S01]  /*4f30*/  LDG.E.U8 R4, desc[UR4][R4.64] ;  /* 0x0000000404047981 */ /* 0x000ea2000c1e1100 */
[----:B------:R-:W-:Y:S02]  /*4f40*/  ISETP.NE.AND P0, PT, RZ, UR7, PT ;  /* 0x00000007ff007c0c */ /* 0x000fe4000bf05270 */
[----:B------:R-:W-:-:S04]  /*4f50*/  IADD3 R2, P1, R3, UR8, RZ ;  /* 0x0000000803027c10 */ /* 0x000fc8000ff3e0ff */
[----:B------:R-:W-:Y:S02]  /*4f60*/  IADD3.X R3, RZ, UR9, RZ, P1, !PT ;  /* 0x00000009ff037c10 */ /* 0x000fe40008ffe4ff */
[----:B--2---:R-:W-:-:S04]  /*4f70*/  ISETP.NE.XOR P0, PT, R4, RZ, P0 ;  /* 0x000000ff0400720c */ /* 0x004fc80000705a70 */
[----:B------:R-:W-:-:S05]  /*4f80*/  SEL R7, RZ, 0x1, !P0 ;  /* 0x00000001ff077807 */ /* 0x000fca0004000000 */
[----:B------:R-:W-:Y:S01]  /*4f90*/  STG.E.U8 desc[UR4][R2.64], R7 ;  /* 0x0000000702007986 */ /* 0x000fe2000c101104 */
[----:B------:R-:W-:Y:S05]  /*4fa0*/  EXIT ;  /* 0x000000000000794d */ /* 0x000fea0003800000 */
.L_x_2019:
        /* <DEDUP_REMOVED lines=13> */
.L_x_43765:


//--------------------- .text._ZN2at6native27unrolled_elementwise_kernelINS0_13AUnaryFunctorIbbbZZZNS0_23logical_xor_kernel_cudaERNS_14TensorIteratorEENKUlvE0_clEvENKUlvE7_clEvEUlbbE_EESt5arrayIPcLm2EELi4E23TrivialOffsetCalculatorILi1EjESD_NS0_6memory15LoadWithoutCastENSE_16StoreWithoutCastEEEviT_T0_T2_T3_T4_T5_ --------------------------
	.section	.text._ZN2at6native27unrolled_elementwise_kernelINS0_13AUnaryFunctorIbbbZZZNS0_23logical_xor_kernel_cudaERNS_14TensorIteratorEENKUlvE0_clEvENKUlvE7_clEvEUlbbE_EESt5arrayIPcLm2EELi4E23TrivialOffsetCalculatorILi1EjESD_NS0_6memory15LoadWithoutCastENSE_16StoreWithoutCastEEEviT_T0_T2_T3_T4_T5_,"ax",@progbits
	.align	128
        .global         _ZN2at6native27unrolled_elementwise_kernelINS0_13AUnaryFunctorIbbbZZZNS0_23logical_xor_kernel_cudaERNS_14TensorIteratorEENKUlvE0_clEvENKUlvE7_clEvEUlbbE_EESt5arrayIPcLm2EELi4E23TrivialOffsetCalculatorILi1EjESD_NS0_6memory15LoadWithoutCastENSE_16StoreWithoutCastEEEviT_T0_T2_T3_T4_T5_
        .type           _ZN2at6native27unrolled_elementwise_kernelINS0_13AUnaryFunctorIbbbZZZNS0_23logical_xor_kernel_cudaERNS_14TensorIteratorEENKUlvE0_clEvENKUlvE7_clEvEUlbbE_EESt5arrayIPcLm2EELi4E23TrivialOffsetCalculatorILi1EjESD_NS0_6memory15LoadWithoutCastENSE_16StoreWithoutCastEEEviT_T0_T2_T3_T4_T5_,@function
        .size           _ZN2at6native27unrolled_elementwise_kernelINS0_13AUnaryFunctorIbbbZZZNS0_23logical_xor_kernel_cudaERNS_14TensorIteratorEENKUlvE0_clEvENKUlvE7_clEvEUlbbE_EESt5arrayIPcLm2EELi4E23TrivialOffsetCalculatorILi1EjESD_NS0_6memory15LoadWithoutCastENSE_16StoreWithoutCastEEEviT_T0_T2_T3_T4_T5_,(.L_x_43766 - _ZN2at6native27unrolled_elementwise_kernelINS0_13AUnaryFunctorIbbbZZZNS0_23logical_xor_kernel_cudaERNS_14TensorIteratorEENKUlvE0_clEvENKUlvE7_clEvEUlbbE_EESt5arrayIPcLm2EELi4E23TrivialOffsetCalculatorILi1EjESD_NS0_6memory15LoadWithoutCastENSE_16StoreWithoutCastEEEviT_T0_T2_T3_T4_T5_)
        .other          _ZN2at6native27unrolled_elementwise_kernelINS0_13AUnaryFunctorIbbbZZZNS0_23logical_xor_kernel_cudaERNS_14TensorIteratorEENKUlvE0_clEvENKUlvE7_clEvEUlbbE_EESt5arrayIPcLm2EELi4E23TrivialOffsetCalculatorILi1EjESD_NS0_6memory15LoadWithoutCastENSE_16StoreWithoutCastEEEviT_T0_T2_T3_T4_T5_,@"STO_CUDA_ENTRY STV_DEFAULT"
_ZN2at6native27unrolled_elementwise_kernelINS0_13AUnaryFunctorIbbbZZZNS0_23logical_xor_kernel_cudaERNS_14TensorIteratorEENKUlvE0_clEvENKUlvE7_clEvEUlbbE_EESt5arrayIPcLm2EELi4E23TrivialOffsetCalculatorILi1EjESD_NS0_6memory15LoadWithoutCastENSE_16StoreWithoutCastEEEviT_T0_T2_T3_T4_T5_:
.text._ZN2at6native27unrolled_elementwise_kernelINS0_13AUnaryFunctorIbbbZZZNS0_23logical_xor_kernel_cudaERNS_14TensorIteratorEENKUlvE0_clEvENKUlvE7_clEvEUlbbE_EESt5arrayIPcLm2EELi4E23TrivialOffsetCalculatorILi1EjESD_NS0_6memory15LoadWithoutCastENSE_16StoreWithoutCastEEEviT_T0_T2_T3_T4_T5_:
[----:B------:R-:W-:Y:S01]  /*0000*/  LDC R1, c[0x0][0x28] ;  /* 0x00000a00ff017b82 */ /* 0x000fe20000000800 */
[----:B------:R-:W0:Y:S07]  /*0010*/  S2R R0, SR_CTAID.X ;  /* 0x0000000000007919 */ /* 0x000e2e0000002500 */
[----:B------:R-:W0:Y:S01]  /*0020*/  LDC R5, c[0x0][0x210] ;  /* 0x00008400ff057b82 */ /* 0x000e220000000800 */
[----:B------:R-:W-:Y:S01]  /*0030*/  ULDC.64 UR4, c[0x0][0x208] ;  /* 0x0000820000047ab9 */ /* 0x000fe20000000a00 */
[----:B------:R-:W1:Y:S01]  /*0040*/  S2R R3, SR_TID.X ;  /* 0x0000000000037919 */ /* 0x000e620000002100 */
[----:B0-----:R-:W-:-:S02]  /*0050*/  IMAD R2, R0, -0x200, R5 ;  /* 0xfffffe0000027824 */ /* 0x001fc400078e0205 */
[----:B-1----:R-:W-:-:S03]  /*0060*/  VIADD R16, R3, 0x80 ;  /* 0x0000008003107836 */ /* 0x002fc60000000000 */
[----:B------:R-:W-:Y:S01]  /*0070*/  ISETP.GE.AND P2, PT, R3, R2, PT ;  /* 0x000000020300720c */ /* 0x000fe20003f46270 */
[----:B------:R-:W-:-:S12]  /*0080*/  IMAD.MOV.U32 R17, RZ, RZ, R3 ;  /* 0x000000ffff117224 */ /* 0x000fd800078e0003 */
[----:B------:R-:W-:Y:S01]  /*0090*/  @!P2 IMAD.MOV.U32 R17, RZ, RZ, R16 ;  /* 0x000000ffff11a224 */ /* 0x000fe200078e0010 */
[----:B------:R-:W0:Y:S01]  /*00a0*/  @!P2 LDC.64 R10, c[0x0][0x220] ;  /* 0x00008800ff0aab82 */ /* 0x000e220000000a00 */
[----:B------:R-:W-:-:S03]  /*00b0*/  @!P2 IMAD R5, R0, 0x200, R3 ;  /* 0x000002000005a824 */ /* 0x000fc600078e0203 */
[----:B------:R-:W-:-:S13]  /*00c0*/  ISETP.GE.AND P3, PT, R17, R2, PT ;  /* 0x000000021100720c */ /* 0x000fda0003f66270 */
[----:B------:R-:W-:Y:S01]  /*00d0*/  @!P3 IMAD R13, R0, 0x200, R17 ;  /* 0x00000200000db824 */ /* 0x000fe200078e0211 */
[----:B------:R-:W1:Y:S01]  /*00e0*/  @!P3 LDC.64 R6, c[0x0][0x220] ;  /* 0x00008800ff06bb82 */ /* 0x000e620000000a00 */
[----:B------:R-:W-:-:S05]  /*00f0*/  @!P3 VIADD R17, R17, 0x80 ;  /* 0x000000801111b836 */ /* 0x000fca0000000000 */
[----:B------:R-:W-:Y:S02]  /*0100*/  ISETP.GE.AND P4, PT, R17, R2, PT ;  /* 0x000000021100720c */ /* 0x000fe40003f86270 */
[----:B0-----:R-:W-:-:S05]  /*0110*/  @!P2 IADD3 R10, P1, R5, R10, RZ ;  /* 0x0000000a050aa210 */ /* 0x001fca0007f3e0ff */
[----:B------:R-:W-:-:S05]  /*0120*/  @!P2 IMAD.X R11, RZ, RZ, R11, P1 ;  /* 0x000000ffff0ba224 */ /* 0x000fca00008e060b */
[----:B------:R0:W2:Y:S01]  /*0130*/  @!P2 LDG.E.U8 R10, desc[UR4][R10.64] ;  /* 0x000000040a0aa981 */ /* 0x0000a2000c1e1100 */
[----:B------:R-:W3:Y:S01]  /*0140*/  @!P4 LDC.64 R8, c[0x0][0x220] ;  /* 0x00008800ff08cb82 */ /* 0x000ee20000000a00 */
[----:B------:R-:W-:Y:S02]  /*0150*/  @!P4 IMAD R15, R0, 0x200, R17 ;  /* 0x00000200000fc824 */ /* 0x000fe400078e0211 */
[----:B------:R-:W-:Y:S01]  /*0160*/  @!P4 VIADD R17, R17, 0x80 ;  /* 0x000000801111c836 */ /* 0x000fe20000000000 */
[----:B-1----:R-:W-:-:S04]  /*0170*/  @!P3 IADD3 R12, P5, R13, R6, RZ ;  /* 0x000000060d0cb210 */ /* 0x002fc80007fbe0ff */
[----:B------:R-:W-:Y:S01]  /*0180*/  ISETP.GE.AND P0, PT, R17, R2, PT ;  /* 0x000000021100720c */ /* 0x000fe20003f06270 */
[----:B------:R-:W-:-:S05]  /*0190*/  @!P3 IMAD.X R13, RZ, RZ, R7, P5 ;  /* 0x000000ffff0db224 */ /* 0x000fca00028e0607 */
[----:B------:R-:W4:Y:S07]  /*01a0*/  @!P3 LDG.E.U8 R12, desc[UR4][R12.64] ;  /* 0x000000040c0cb981 */ /* 0x000f2e000c1e1100 */
[----:B------:R-:W1:Y:S01]  /*01b0*/  @!P0 LDC.64 R4, c[0x0][0x220] ;  /* 0x00008800ff048b82 */ /* 0x000e620000000a00 */
[----:B---3--:R-:W-:-:S05]  /*01c0*/  @!P4 IADD3 R14, P6, R15, R8, RZ ;  /* 0x000000080f0ec210 */ /* 0x008fca0007fde0ff */
[----:B------:R-:W-:-:S05]  /*01d0*/  @!P4 IMAD.X R15, RZ, RZ, R9, P6 ;  /* 0x000000ffff0fc224 */ /* 0x000fca00030e0609 */
[----:B------:R-:W3:Y:S01]  /*01e0*/  @!P4 LDG.E.U8 R14, desc[UR4][R14.64] ;  /* 0x000000040e0ec981 */ /* 0x000ee2000c1e1100 */
[----:B------:R-:W-:-:S05]  /*01f0*/  @!P0 IMAD R9, R0, 0x200, R17 ;  /* 0x0000020000098824 */ /* 0x000fca00078e0211 */
[----:B-1----:R-:W-:-:S05]  /*0200*/  @!P0 IADD3 R8, P1, R9, R4, RZ ;  /* 0x0000000409088210 */ /* 0x002fca0007f3e0ff */
[----:B------:R-:W-:Y:S02]  /*0210*/  @!P0 IMAD.X R9, RZ, RZ, R5, P1 ;  /* 0x000000ffff098224 */ /* 0x000fe400008e0605 */
[----:B------:R-:W1:Y:S04]  /*0220*/  @!P2 LDC.64 R4, c[0x0][0x218] ;  /* 0x00008600ff04ab82 */ /* 0x000e680000000a00 */
[----:B------:R5:W3:Y:S01]  /*0230*/  @!P0 LDG.E.U8 R9, desc[UR4][R8.64] ;  /* 0x0000000408098981 */ /* 0x000ae2000c1e1100 */
[--C-:B------:R-:W-:Y:S01]  /*0240*/  IMAD.MOV.U32 R7, RZ, RZ, R3.reuse ;  /* 0x000000ffff077224 */ /* 0x100fe200078e0003 */
[----:B------:R-:W-:Y:S01]  /*0250*/  ULDC.U8 UR6, c[0x0][0x215] ;  /* 0x0000854000067ab9 */ /* 0x000fe20000000000 */
[----:B0-----:R-:W-:Y:S01]  /*0260*/  @!P2 IMAD R11, R0, 0x200, R3 ;  /* 0x00000200000ba824 */ /* 0x001fe200078e0203 */
[----:B------:R-:W-:-:S02]  /*0270*/  PRMT R6, RZ, 0x7610, R6 ;  /* 0x00007610ff067816 */ /* 0x000fc40000000006 */
[----:B-----5:R-:W-:Y:S01]  /*0280*/  PRMT R8, RZ, 0x7610, R8 ;  /* 0x00007610ff087816 */ /* 0x020fe20000000008 */
[----:B------:R-:W-:Y:S01]  /*0290*/  @!P2 IMAD.MOV.U32 R7, RZ, RZ, R16 ;  /* 0x000000ffff07a224 */ /* 0x000fe200078e0010 */
[----:B------:R-:W-:Y:S01]  /*02a0*/  BSSY B0, `(.L_x_2020) ;  /* 0x0000026000007945 */ /* 0x000fe20003800000 */
[----:B--2---:R-:W-:Y:S02]  /*02b0*/  @!P2 ISETP.NE.AND P1, PT, R10, RZ, PT ;  /* 0x000000ff0a00a20c */ /* 0x004fe40003f25270 */
[----:B------:R-:W-:Y:S02]  /*02c0*/  PRMT R10, RZ, 0x7610, R10 ;  /* 0x00007610ff0a7816 */ /* 0x000fe4000000000a */
[----:B------:R-:W-:-:S04]  /*02d0*/  @!P2 SEL R10, RZ, 0x1, !P1 ;  /* 0x00000001ff0aa807 */ /* 0x000fc80004800000 */
[----:B------:R-:W-:Y:S02]  /*02e0*/  PRMT R10, R10, 0x9910, RZ ;  /* 0x000099100a0a7816 */ /* 0x000fe400000000ff */
[----:B------:R-:W-:-:S03]  /*02f0*/  ISETP.NE.AND P1, PT, RZ, UR6, PT ;  /* 0x00000006ff007c0c */ /* 0x000fc6000bf25270 */
[----:B------:R-:W-:Y:S01]  /*0300*/  IMAD.MOV.U32 R3, RZ, RZ, R10 ;  /* 0x000000ffff037224 */ /* 0x000fe200078e000a */
[----:B----4-:R-:W-:-:S04]  /*0310*/  @!P3 ISETP.NE.AND P5, PT, R12, RZ, PT ;  /* 0x000000ff0c00b20c */ /* 0x010fc80003fa5270 */
[----:B------:R-:W-:Y:S02]  /*0320*/  @!P3 SEL R6, RZ, 0x1, !P5 ;  /* 0x00000001ff06b807 */ /* 0x000fe40006800000 */
[----:B-1----:R-:W-:Y:S02]  /*0330*/  @!P2 IADD3 R4, P3, R11, R4, RZ ;  /* 0x000000040b04a210 */ /* 0x002fe40007f7e0ff */
[----:B---3--:R-:W-:-:S04]  /*0340*/  @!P4 ISETP.NE.AND P6, PT, R14, RZ, PT ;  /* 0x000000ff0e00c20c */ /* 0x008fc80003fc5270 */
[----:B------:R-:W-:Y:S02]  /*0350*/  @!P4 SEL R8, RZ, 0x1, !P6 ;  /* 0x00000001ff08c807 */ /* 0x000fe40007000000 */
[----:B------:R-:W-:Y:S01]  /*0360*/  ISETP.NE.XOR P4, PT, R3, RZ, P1 ;  /* 0x000000ff0300720c */ /* 0x000fe20000f85a70 */
[----:B------:R-:W-:-:S03]  /*0370*/  @!P2 IMAD.X R5, RZ, RZ, R5, P3 ;  /* 0x000000ffff05a224 */ /* 0x000fc600018e0605 */
[----:B------:R-:W-:-:S05]  /*0380*/  @!P2 SEL R3, RZ, 0x1, !P4 ;  /* 0x00000001ff03a807 */ /* 0x000fca0006000000 */
[----:B------:R0:W-:Y:S01]  /*0390*/  @!P2 STG.E.U8 desc[UR4][R4.64], R3 ;  /* 0x000000030400a986 */ /* 0x0001e2000c101104 */
[----:B------:R-:W-:Y:S02]  /*03a0*/  ISETP.GE.AND P3, PT, R7, R2, PT ;  /* 0x000000020700720c */ /* 0x000fe40003f66270 */
[----:B------:R-:W-:Y:S02]  /*03b0*/  PRMT R6, R6, 0x9910, RZ ;  /* 0x0000991006067816 */ /* 0x000fe400000000ff */
[----:B------:R-:W-:Y:S02]  /*03c0*/  PRMT R8, R8, 0x9910, RZ ;  /* 0x0000991008087816 */ /* 0x000fe400000000ff */
[----:B------:R-:W-:Y:S02]  /*03d0*/  ISETP.NE.AND P0, PT, R9, RZ, !P0 ;  /* 0x000000ff0900720c */ /* 0x000fe40004705270 */
[----:B------:R-:W-:Y:S02]  /*03e0*/  ISETP.NE.XOR P4, PT, R6, RZ, P1 ;  /* 0x000000ff0600720c */ /* 0x000fe40000f85a70 */
[----:B------:R-:W-:-:S02]  /*03f0*/  ISETP.NE.XOR P1, PT, R8, RZ, P1 ;  /* 0x000000ff0800720c */ /* 0x000fc40000f25a70 */
[----:B------:R-:W-:Y:S02]  /*0400*/  ISETP.NE.XOR P0, PT, RZ, UR6, P0 ;  /* 0x00000006ff007c0c */ /* 0x000fe40008705a70 */
[----:B------:R-:W-:Y:S02]  /*0410*/  SEL R11, RZ, 0x1, !P4 ;  /* 0x00000001ff0b7807 */ /* 0x000fe40006000000 */
[----:B------:R-:W-:Y:S01]  /*0420*/  SEL R13, RZ, 0x1, !P1 ;  /* 0x00000001ff0d7807 */ /* 0x000fe20004800000 */
[----:B0-----:R-:W-:Y:S08]  /*0430*/  @P3 BRA `(.L_x_2021) ;  /* 0x0000000000303947 */ /* 0x001ff00003800000 */
[----:B------:R-:W-:Y:S01]  /*0440*/  IMAD R4, R0, 0x200, R7 ;  /* 0x0000020000047824 */ /* 0x000fe200078e0207 */
[----:B------:R-:W-:Y:S01]  /*0450*/  ULDC.64 UR6, c[0x0][0x218] ;  /* 0x0000860000067ab9 */ /* 0x000fe20000000a00 */
[----:B------:R-:W-:-:S03]  /*0460*/  VIADD R7, R7, 0x80 ;  /* 0x0000008007077836 */ /* 0x000fc60000000000 */
[----:B------:R-:W-:Y:S02]  /*0470*/  IADD3 R4, P1, R4, UR6, RZ ;  /* 0x0000000604047c10 */ /* 0x000fe4000ff3e0ff */
[----:B------:R-:W-:-:S03]  /*0480*/  ISETP.GE.AND P2, PT, R7, R2, PT ;  /* 0x000000020700720c */ /* 0x000fc60003f46270 */
[----:B------:R-:W-:-:S05]  /*0490*/  IMAD.X R5, RZ, RZ, UR7, P1 ;  /* 0x00000007ff057e24 */ /* 0x000fca00088e06ff */
[----:B------:R0:W-:Y:S05]  /*04a0*/  STG.E.U8 desc[UR4][R4.64], R11 ;  /* 0x0000000b04007986 */ /* 0x0001ea000c101104 */
[----:B------:R-:W-:Y:S02]  /*04b0*/  @!P2 IMAD R8, R0, 0x200, R7 ;  /* 0x000002000008a824 */ /* 0x000fe400078e0207 */
[----:B------:R-:W-:-:S03]  /*04c0*/  @!P2 VIADD R7, R7, 0x80 ;  /* 0x000000800707a836 */ /* 0x000fc60000000000 */
[----:B------:R-:W-:-:S05]  /*04d0*/  @!P2 IADD3 R8, P3, R8, UR6, RZ ;  /* 0x000000060808ac10 */ /* 0x000fca000ff7e0ff */
[----:B------:R-:W-:-:S05]  /*04e0*/  @!P2 IMAD.X R9, RZ, RZ, UR7, P3 ;  /* 0x00000007ff09ae24 */ /* 0x000fca00098e06ff */
[----:B------:R0:W-:Y:S03]  /*04f0*/  @!P2 STG.E.U8 desc[UR4][R8.64], R13 ;  /* 0x0000000d0800a986 */ /* 0x0001e6000c101104 */
.L_x_2021:
[----:B------:R-:W-:Y:S05]  /*0500*/  BSYNC B0 ;  /* 0x0000000000007941 */ /* 0x000fea0003800000 */
.L_x_2020:
[----:B------:R-:W-:-:S13]  /*0510*/  ISETP.GE.AND P1, PT, R7, R2, PT ;  /* 0x000000020700720c */ /* 0x000fda0003f26270 */
[----:B------:R-:W-:Y:S05]  /*0520*/  @P1 EXIT ;  /* 0x000000000000194d */ /* 0x000fea0003800000 */
[----:B------:R-:W-:Y:S01]  /*0530*/  IMAD R0, R0, 0x200, R7 ;  /* 0x0000020000007824 */ /* 0x000fe200078e0207 */
[----:B------:R-:W-:Y:S01]  /*0540*/  ULDC.64 UR6, c[0x0][0x218] ;  /* 0x0000860000067ab9 */ /* 0x000fe20000000a00 */
[----:B0-----:R-:W-:-:S03]  /*0550*/  SEL R5, RZ, 0x1, !P0 ;  /* 0x00000001ff057807 */ /* 0x001fc60004000000 */
[----:B------:R-:W-:-:S05]  /*0560*/  IADD3 R2, P1, R0, UR6, RZ ;  /* 0x0000000600027c10 */ /* 0x000fca000ff3e0ff */
[----:B------:R-:W-:-:S05]  /*0570*/  IMAD.X R3, RZ, RZ, UR7, P1 ;  /* 0x00000007ff037e24 */ /* 0x000fca00088e06ff */
[----:B------:R-:W-:Y:S01]  /*0580*/  STG.E.U8 desc[UR4][R2.64], R5 ;  /* 0x0000000502007986 */ /* 0x000fe2000c101104 */
[----:B------:R-:W-:Y:S05]  /*0590*/  EXIT ;  /* 0x000000000000794d */ /* 0x000fea0003800000 */
.L_x_2022:
        /* <DEDUP_REMOVED lines=14> */
.L_x_43766:


//--------------------- .text._ZN2at6native29vectorized_elementwise_kernelILi2ENS0_13AUnaryFunctorIbbbZZZNS0_23logical_xor_kernel_cudaERNS_14TensorIteratorEENKUlvE0_clEvENKUlvE7_clEvEUlbbE_EESt5arrayIPcLm2EEEEviT0_T1_ --------------------------
	.section	.text._ZN2at6native29vectorized_elementwise_kernelILi2ENS0_13AUnaryFunctorIbbbZZZNS0_23logical_xor_kernel_cudaERNS_14TensorIteratorEENKUlvE0_clEvENKUlvE7_clEvEUlbbE_EESt5arrayIPcLm2EEEEviT0_T1_,"ax",@progbits
	.align	128
        .global         _ZN2at6native29vectorized_elementwise_kernelILi2ENS0_13AUnaryFunctorIbbbZZZNS0_23logical_xor_kernel_cudaERNS_14TensorIteratorEENKUlvE0_clEvENKUlvE7_clEvEUlbbE_EESt5arrayIPcLm2EEEEviT0_T1_
        .type           _ZN2at6native29vectorized_elementwise_kernelILi2ENS0_13AUnaryFunctorIbbbZZZNS0_23logical_xor_kernel_cudaERNS_14TensorIteratorEENKUlvE0_clEvENKUlvE7_clEvEUlbbE_EESt5arrayIPcLm2EEEEviT0_T1_,@function
        .size           _ZN2at6native29vectorized_elementwise_kernelILi2ENS0_13AUnaryFunctorIbbbZZZNS0_23logical_xor_kernel_cudaERNS_14TensorIteratorEENKUlvE0_clEvENKUlvE7_clEvEUlbbE_EESt5arrayIPcLm2EEEEviT0_T1_,(.L_x_43767 - _ZN2at6native29vectorized_elementwise_kernelILi2ENS0_13AUnaryFunctorIbbbZZZNS0_23logical_xor_kernel_cudaERNS_14TensorIteratorEENKUlvE0_clEvENKUlvE7_clEvEUlbbE_EESt5arrayIPcLm2EEEEviT0_T1_)
        .other          _ZN2at6native29vectorized_elementwise_kernelILi2ENS0_13AUnaryFunctorIbbbZZZNS0_23logical_xor_kernel_cudaERNS_14TensorIteratorEENKUlvE0_clEvENKUlvE7_clEvEUlbbE_EESt5arrayIPcLm2EEEEviT0_T1_,@"STO_CUDA_ENTRY STV_DEFAULT"
_ZN2at6native29vectorized_elementwise_kernelILi2ENS0_13AUnaryFunctorIbbbZZZNS0_23logical_xor_kernel_cudaERNS_14TensorIteratorEENKUlvE0_clEvENKUlvE7_clEvEUlbbE_EESt5arrayIPcLm2EEEEviT0_T1_:
.text._ZN2at6native29vectorized_elementwise_kernelILi2ENS0_13AUnaryFunctorIbbbZZZNS0_23logical_xor_kernel_cudaERNS_14TensorIteratorEENKUlvE0_clEvENKUlvE7_clEvEUlbbE_EESt5arrayIPcLm2EEEEviT0_T1_:
[----:B------:R-:W-:Y:S08]  /*0000*/  LDC R1, c[0x0][0x28] ;  /* 0x00000a00ff017b82 */ /* 0x000ff00000000800 */
[----:B------:R-:W0:Y:S01]  /*0010*/  S2UR UR4, SR_CTAID.X ;  /* 0x00000000000479c3 */ /* 0x000e220000002500 */
[----:B------:R-:W-:Y:S01]  /*0020*/  ULDC.64 UR8, c[0x0][0x208] ;  /* 0x0000820000087ab9 */ /* 0x000fe20000000a00 */
[----:B------:R-:W-:-:S06]  /*0030*/  ULDC.U8 UR10, c[0x0][0x215] ;  /* 0x00008540000a7ab9 */ /* 0x000fcc0000000000 */
[----:B------:R-:W1:Y:S01]  /*0040*/  LDC R0, c[0x0][0x210] ;  /* 0x00008400ff007b82 */ /* 0x000e620000000800 */
[----:B0-----:R-:W-:-:S06]  /*0050*/  USHF.L.U32 UR4, UR4, 0xa, URZ ;  /* 0x0000000a04047899 */ /* 0x001fcc000800063f */
[----:B-1----:R-:W-:-:S05]  /*0060*/  VIADD R0, R0, -UR4 ;  /* 0x8000000400007c36 */ /* 0x002fca0008000000 */
[----:B------:R-:W-:-:S13]  /*0070*/  ISETP.GE.U32.AND P0, PT, R0, 0x400, PT ;  /* 0x000004000000780c */ /* 0x000fda0003f06070 */
[----:B------:R-:W-:Y:S05]  /*0080*/  @!P0 BRA `(.L_x_2023) ;  /* 0x0000000000cc8947 */ /* 0x000fea0003800000 */
[----:B------:R-:W0:Y:S01]  /*0090*/  S2R R11, SR_TID.X ;  /* 0x00000000000b7919 */ /* 0x000e220000002100 */
[----:B------:R-:W-:Y:S02]  /*00a0*/  ULDC.64 UR6, c[0x0][0x220] ;  /* 0x0000880000067ab9 */ /* 0x000fe40000000a00 */
[----:B------:R-:W-:-:S04]  /*00b0*/  UIADD3 UR5, UP0, UR4, UR6, URZ ;  /* 0x0000000604057290 */ /* 0x000fc8000ff1e03f */
[----:B------:R-:W-:Y:S02]  /*00c0*/  ULEA.HI.X.SX32 UR6, UR4, UR7, 0x1, UP0 ;  /* 0x0000000704067291 */ /* 0x000fe400080f0e3f */
[----:B------:R-:W-:-:S04]  /*00d0*/  IMAD.U32 R4, RZ, RZ, UR5 ;  /* 0x00000005ff047e24 */ /* 0x000fc8000f8e00ff */
[----:B------:R-:W-:Y:S01]  /*00e0*/  IMAD.U32 R5, RZ, RZ, UR6 ;  /* 0x00000006ff057e24 */ /* 0x000fe2000f8e00ff */
[----:B------:R-:W-:Y:S01]  /*00f0*/  ISETP.NE.AND P0, PT, RZ, UR10, PT ;  /* 0x0000000aff007c0c */ /* 0x000fe2000bf05270 */
[----:B------:R-:W-:Y:S01]  /*0100*/  ULDC.64 UR6, c[0x0][0x218] ;  /* 0x0000860000067ab9 */ /* 0x000fe20000000a00 */
[----:B0-----:R-:W-:-:S05]  /*0110*/  IMAD.WIDE.U32 R4, R11, 0x2, R4 ;  /* 0x000000020b047825 */ /* 0x001fca00078e0004 */
[----:B------:R-:W2:Y:S04]  /*0120*/  LDG.E.U16 R6, desc[UR8][R4.64] ;  /* 0x0000000804067981 */ /* 0x000ea8000c1e1500 */
[----:B------:R-:W3:Y:S04]  /*0130*/  LDG.E.U16 R7, desc[UR8][R4.64+0x100] ;  /* 0x0001000804077981 */ /* 0x000ee8000c1e1500 */
[----:B------:R-:W4:Y:S04]  /*0140*/  LDG.E.U16 R8, desc[UR8][R4.64+0x200] ;  /* 0x0002000804087981 */ /* 0x000f28000c1e1500 */
[----:B------:R4:W5:Y:S01]  /*0150*/  LDG.E.U16 R9, desc[UR8][R4.64+0x300] ;  /* 0x0003000804097981 */ /* 0x000962000c1e1500 */
[----:B------:R-:W-:-:S04]  /*0160*/  UIADD3 UR5, UP0, UR4, UR6, URZ ;  /* 0x0000000604057290 */ /* 0x000fc8000ff1e03f */
[----:B------:R-:W-:Y:S02]  /*0170*/  UIADD3.X UR6, URZ, UR7, URZ, UP0, !UPT ;  /* 0x000000073f067290 */ /* 0x000fe400087fe43f */
[----:B------:R-:W-:-:S04]  /*0180*/  IMAD.U32 R2, RZ, RZ, UR5 ;  /* 0x00000005ff027e24 */ /* 0x000fc8000f8e00ff */
[----:B------:R-:W-:Y:S02]  /*0190*/  IMAD.U32 R3, RZ, RZ, UR6 ;  /* 0x00000006ff037e24 */ /* 0x000fe4000f8e00ff */
[----:B------:R-:W-:Y:S01]  /*01a0*/  IMAD.WIDE R2, R11, 0x2, R2 ;  /* 0x000000020b027825 */ /* 0x000fe200078e0202 */
[C---:B--2---:R-:W-:Y:S02]  /*01b0*/  PRMT R0, R6.reuse, 0x7770, RZ ;  /* 0x0000777006007816 */ /* 0x044fe400000000ff */
[----:B------:R-:W-:Y:S02]  /*01c0*/  PRMT R6, R6, 0x7771, RZ ;  /* 0x0000777106067816 */ /* 0x000fe400000000ff */
[----:B------:R-:W-:Y:S02]  /*01d0*/  ISETP.NE.XOR P1, PT, R0, RZ, P0 ;  /* 0x000000ff0000720c */ /* 0x000fe40000725a70 */
[----:B---3--:R-:W-:Y:S02]  /*01e0*/  PRMT R0, R7, 0x7771, RZ ;  /* 0x0000777107007816 */ /* 0x008fe400000000ff */
[----:B----4-:R-:W-:-:S02]  /*01f0*/  PRMT R5, R8, 0x7770, RZ ;  /* 0x0000777008057816 */ /* 0x010fc400000000ff */
[----:B------:R-:W-:Y:S02]  /*0200*/  PRMT R4, R7, 0x7770, RZ ;  /* 0x0000777007047816 */ /* 0x000fe400000000ff */
[----:B------:R-:W-:Y:S02]  /*0210*/  ISETP.NE.XOR P4, PT, R0, RZ, P0 ;  /* 0x000000ff0000720c */ /* 0x000fe40000785a70 */
[----:B------:R-:W-:Y:S02]  /*0220*/  PRMT R0, R8, 0x7771, RZ ;  /* 0x0000777108007816 */ /* 0x000fe400000000ff */
[----:B------:R-:W-:Y:S02]  /*0230*/  ISETP.NE.XOR P3, PT, R5, RZ, P0 ;  /* 0x000000ff0500720c */ /* 0x000fe40000765a70 */
[----:B------:R-:W-:Y:S02]  /*0240*/  ISETP.NE.XOR P5, PT, R4, RZ, P0 ;  /* 0x000000ff0400720c */ /* 0x000fe400007a5a70 */
[----:B-----5:R-:W-:-:S02]  /*0250*/  PRMT R5, R9, 0x7770, RZ ;  /* 0x0000777009057816 */ /* 0x020fc400000000ff */
[----:B------:R-:W-:Y:S02]  /*0260*/  PRMT R4, R9, 0x7771, RZ ;  /* 0x0000777109047816 */ /* 0x000fe400000000ff */
[----:B------:R-:W-:Y:S02]  /*0270*/  ISETP.NE.XOR P2, PT, R0, RZ, P0 ;  /* 0x000000ff0000720c */ /* 0x000fe40000745a70 */
[----:B------:R-:W-:Y:S02]  /*0280*/  SEL R0, RZ, 0x1, !P1 ;  /* 0x00000001ff007807 */ /* 0x000fe40004800000 */
[----:B------:R-:W-:Y:S02]  /*0290*/  ISETP.NE.XOR P6, PT, R6, RZ, P0 ;  /* 0x000000ff0600720c */ /* 0x000fe400007c5a70 */
[----:B------:R-:W-:Y:S02]  /*02a0*/  ISETP.NE.XOR P1, PT, R5, RZ, P0 ;  /* 0x000000ff0500720c */ /* 0x000fe40000725a70 */
[----:B------:R-:W-:-:S02]  /*02b0*/  ISETP.NE.XOR P0, PT, R4, RZ, P0 ;  /* 0x000000ff0400720c */ /* 0x000fc40000705a70 */
[----:B------:R-:W-:Y:S02]  /*02c0*/  SEL R5, RZ, 0x1, !P6 ;  /* 0x00000001ff057807 */ /* 0x000fe40007000000 */
[----:B------:R-:W-:Y:S02]  /*02d0*/  SEL R4, RZ, 0x1, !P5 ;  /* 0x00000001ff047807 */ /* 0x000fe40006800000 */
[----:B------:R-:W-:Y:S02]  /*02e0*/  SEL R7, RZ, 0x1, !P4 ;  /* 0x00000001ff077807 */ /* 0x000fe40006000000 */
[----:B------:R-:W-:Y:S02]  /*02f0*/  SEL R6, RZ, 0x1, !P3 ;  /* 0x00000001ff067807 */ /* 0x000fe40005800000 */
[----:B------:R-:W-:Y:S02]  /*0300*/  SEL R9, RZ, 0x1, !P2 ;  /* 0x00000001ff097807 */ /* 0x000fe40005000000 */
[----:B------:R-:W-:-:S02]  /*0310*/  SEL R8, RZ, 0x1, !P1 ;  /* 0x00000001ff087807 */ /* 0x000fc40004800000 */
        /* <DEDUP_REMOVED lines=10> */
.L_x_2023:
[----:B------:R-:W0:Y:S02]  /*03c0*/  S2R R9, SR_TID.X ;  /* 0x0000000000097919 */ /* 0x000e240000002100 */
[C---:B0-----:R-:W-:Y:S01]  /*03d0*/  ISETP.GE.AND P4, PT, R9.reuse, R0, PT ;  /* 0x000000000900720c */ /* 0x041fe20003f86270 */
[----:B------:R-:W-:Y:S02]  /*03e0*/  VIADD R16, R9, 0x80 ;  /* 0x0000008009107836 */ /* 0x000fe40000000000 */
[----:B------:R-:W-:-:S10]  /*03f0*/  IMAD.MOV.U32 R13, RZ, RZ, R9 ;  /* 0x000000ffff0d7224 */ /* 0x000fd400078e0009 */
[----:B------:R-:W-:-:S05]  /*0400*/  @!P4 IMAD.MOV.U32 R13, RZ, RZ, R16 ;  /* 0x000000ffff0dc224 */ /* 0x000fca00078e0010 */
[----:B------:R-:W-:-:S13]  /*0410*/  ISETP.GE.AND P2, PT, R13, R0, PT ;  /* 0x000000000d00720c */ /* 0x000fda0003f46270 */
[C---:B------:R-:W-:Y:S01]  /*0420*/  @!P2 VIADD R3, R13.reuse, UR4 ;  /* 0x000000040d03ac36 */ /* 0x040fe20008000000 */
[----:B------:R-:W0:Y:S01]  /*0430*/  @!P2 LDC.64 R4, c[0x0][0x220] ;  /* 0x00008800ff04ab82 */ /* 0x000e220000000a00 */
[----:B------:R-:W-:-:S05]  /*0440*/  @!P2 VIADD R13, R13, 0x80 ;  /* 0x000000800d0da836 */ /* 0x000fca0000000000 */
[----:B------:R-:W-:-:S13]  /*0450*/  ISETP.GE.AND P1, PT, R13, R0, PT ;  /* 0x000000000d00720c */ /* 0x000fda0003f26270 */
[----:B------:R-:W1:Y:S01]  /*0460*/  @!P1 LDC.64 R6, c[0x0][0x220] ;  /* 0x00008800ff069b82 */ /* 0x000e620000000a00 */
[----:B0-----:R-:W-:-:S05]  /*0470*/  @!P2 IADD3 R2, P0, R3, R4, RZ ;  /* 0x000000040302a210 */ /* 0x001fca0007f1e0ff */
[----:B------:R-:W-:-:S05]  /*0480*/  @!P2 IMAD.X R3, RZ, RZ, R5, P0 ;  /* 0x000000ffff03a224 */ /* 0x000fca00000e0605 */
[----:B------:R-:W2:Y:S01]  /*0490*/  @!P2 LDG.E.U8 R2, desc[UR8][R2.64] ;  /* 0x000000080202a981 */ /* 0x000ea2000c1e1100 */
[----:B------:R-:W-:-:S05]  /*04a0*/  @!P1 VIADD R5, R13, UR4 ;  /* 0x000000040d059c36 */ /* 0x000fca0008000000 */
[----:B-1----:R-:W-:-:S05]  /*04b0*/  @!P1 IADD3 R4, P0, R5, R6, RZ ;  /* 0x0000000605049210 */ /* 0x002fca0007f1e0ff */
[----:B------:R-:W-:Y:S02]  /*04c0*/  @!P1 IMAD.X R5, RZ, RZ, R7, P0 ;  /* 0x000000ffff059224 */ /* 0x000fe400000e0607 */
[----:B------:R-:W-:Y:S01]  /*04d0*/  @!P1 VIADD R13, R13, 0x80 ;  /* 0x000000800d0d9836 */ /* 0x000fe20000000000 */
[----:B------:R-:W0:Y:S02]  /*04e0*/  @!P4 LDC.64 R6, c[0x0][0x220] ;  /* 0x00008800ff06cb82 */ /* 0x000e240000000a00 */
[----:B------:R-:W3:Y:S01]  /*04f0*/  @!P1 LDG.E.U8 R4, desc[UR8][R4.64] ;  /* 0x0000000804049981 */ /* 0x000ee2000c1e1100 */
[----:B------:R-:W-:Y:S01]  /*0500*/  @!P4 VIADD R21, R9, UR4 ;  /* 0x000000040915cc36 */ /* 0x000fe20008000000 */
[----:B------:R-:W-:Y:S02]  /*0510*/  ISETP.GE.AND P0, PT, R13, R0, PT ;  /* 0x000000000d00720c */ /* 0x000fe40003f06270 */
[----:B------:R-:W-:-:S11]  /*0520*/  PRMT R8, RZ, 0x7610, R8 ;  /* 0x00007610ff087816 */ /* 0x000fd60000000008 */
[C---:B------:R-:W-:Y:S01]  /*0530*/  @!P0 VIADD R15, R13.reuse, UR4 ;  /* 0x000000040d0f8c36 */ /* 0x040fe20008000000 */
[----:B------:R-:W1:Y:S01]  /*0540*/  @!P0 LDC.64 R10, c[0x0][0x220] ;  /* 0x00008800ff0a8b82 */ /* 0x000e620000000a00 */
[----:B------:R-:W-:-:S05]  /*0550*/  @!P0 VIADD R13, R13, 0x80 ;  /* 0x000000800d0d8836 */ /* 0x000fca0000000000 */
[----:B------:R-:W-:-:S13]  /*0560*/  ISETP.GE.AND P3, PT, R13, R0, PT ;  /* 0x000000000d00720c */ /* 0x000fda0003f66270 */
[C---:B------:R-:W-:Y:S02]  /*0570*/  @!P3 VIADD R19, R13.reuse, UR4 ;  /* 0x000000040d13bc36 */ /* 0x040fe40008000000 */
[----:B------:R-:W-:Y:S01]  /*0580*/  @!P3 VIADD R13, R13, 0x80 ;  /* 0x000000800d0db836 */ /* 0x000fe20000000000 */
[----:B-1----:R-:W-:-:S04]  /*0590*/  @!P0 IADD3 R14, P6, R15, R10, RZ ;  /* 0x0000000a0f0e8210 */ /* 0x002fc80007fde0ff */
[----:B------:R-:W-:Y:S01]  /*05a0*/  ISETP.GE.AND P5, PT, R13, R0, PT ;  /* 0x000000000d00720c */ /* 0x000fe20003fa6270 */
[----:B------:R-:W-:Y:S01]  /*05b0*/  @!P0 IMAD.X R15, RZ, RZ, R11, P6 ;  /* 0x000000ffff0f8224 */ /* 0x000fe200030e060b */
[----:B0-----:R-:W-:Y:S02]  /*05c0*/  @!P4 IADD3 R20, P6, R21, R6, RZ ;  /* 0x000000061514c210 */ /* 0x001fe40007fde0ff */
[----:B------:R-:W-:Y:S02]  /*05d0*/  PRMT R10, RZ, 0x7610, R10 ;  /* 0x00007610ff0a7816 */ /* 0x000fe4000000000a */
[----:B------:R-:W4:Y:S01]  /*05e0*/  @!P0 LDG.E.U8 R12, desc[UR8][R14.64] ;  /* 0x000000080e0c8981 */ /* 0x000f22000c1e1100 */
[----:B------:R-:W-:Y:S02]  /*05f0*/  @!P4 IMAD.X R21, RZ, RZ, R7, P6 ;  /* 0x000000ffff15c224 */ /* 0x000fe400030e0607 */
[----:B------:R-:W0:Y:S04]  /*0600*/  @!P3 LDC.64 R6, c[0x0][0x220] ;  /* 0x00008800ff06bb82 */ /* 0x000e280000000a00 */
[C---:B------:R-:W-:Y:S01]  /*0610*/  @!P5 VIADD R17, R13.reuse, UR4 ;  /* 0x000000040d11dc36 */ /* 0x040fe20008000000 */
[----:B------:R1:W5:Y:S01]  /*0620*/  @!P4 LDG.E.U8 R11, desc[UR8][R20.64] ;  /* 0x00000008140bc981 */ /* 0x000362000c1e1100 */
[----:B------:R-:W-:Y:S01]  /*0630*/  @!P5 VIADD R13, R13, 0x80 ;  /* 0x000000800d0dd836 */ /* 0x000fe20000000000 */
[----:B--2---:R-:W-:-:S02]  /*0640*/  @!P2 ISETP.NE.AND P6, PT, R2, RZ, PT ;  /* 0x000000ff0200a20c */ /* 0x004fc40003fc5270 */
[----:B------:R-:W2:Y:S02]  /*0650*/  @!P5 LDC.64 R2, c[0x0][0x220] ;  /* 0x00008800ff02db82 */ /* 0x000ea40000000a00 */
[----:B------:R-:W-:Y:S02]  /*0660*/  @!P2 SEL R8, RZ, 0x1, !P6 ;  /* 0x00000001ff08a807 */ /* 0x000fe40007000000 */
[----:B------:R-:W-:-:S13]  /*0670*/  ISETP.GE.AND P2, PT, R13, R0, PT ;  /* 0x000000000d00720c */ /* 0x000fda0003f46270 */
[C---:B------:R-:W-:Y:S01]  /*0680*/  @!P2 VIADD R23, R13.reuse, UR4 ;  /* 0x000000040d17ac36 */ /* 0x040fe20008000000 */
[----:B---3--:R-:W-:Y:S01]  /*0690*/  @!P1 ISETP.NE.AND P6, PT, R4, RZ, PT ;  /* 0x000000ff0400920c */ /* 0x008fe20003fc5270 */
[----:B------:R-:W-:Y:S01]  /*06a0*/  @!P2 VIADD R13, R13, 0x80 ;  /* 0x000000800d0da836 */ /* 0x000fe20000000000 */
[----:B------:R-:W1:Y:S02]  /*06b0*/  @!P2 LDC.64 R4, c[0x0][0x220] ;  /* 0x00008800ff04ab82 */ /* 0x000e640000000a00 */
[----:B------:R-:W-:Y:S02]  /*06c0*/  @!P1 SEL R10, RZ, 0x1, !P6 ;  /* 0x00000001ff0a9807 */ /* 0x000fe40007000000 */
[----:B------:R-:W-:Y:S02]  /*06d0*/  ISETP.GE.AND P1, PT, R13, R0, PT ;  /* 0x000000000d00720c */ /* 0x000fe40003f26270 */
[----:B0-----:R-:W-:-:S05]  /*06e0*/  @!P3 IADD3 R18, P6, R19, R6, RZ ;  /* 0x000000061312b210 */ /* 0x001fca0007fde0ff */
[----:B------:R-:W-:Y:S01]  /*06f0*/  @!P3 IMAD.X R19, RZ, RZ, R7, P6 ;  /* 0x000000ffff13b224 */ /* 0x000fe200030e0607 */
[----:B--2---:R-:W-:-:S04]  /*0700*/  @!P5 IADD3 R2, P6, R17, R2, RZ ;  /* 0x000000021102d210 */ /* 0x004fc80007fde0ff */
[----:B------:R-:W2:Y:S01]  /*0710*/  @!P3 LDG.E.U8 R14, desc[UR8][R18.64] ;  /* 0x00000008120eb981 */ /* 0x000ea2000c1e1100 */
[----:B------:R-:W0:Y:S01]  /*0720*/  @!P1 LDC.64 R6, c[0x0][0x220] ;  /* 0x00008800ff069b82 */ /* 0x000e220000000a00 */
[----:B------:R-:W-:-:S05]  /*0730*/  @!P5 IMAD.X R3, RZ, RZ, R3, P6 ;  /* 0x000000ffff03d224 */ /* 0x000fca00030e0603 */
[----:B------:R3:W2:Y:S01]  /*0740*/  @!P5 LDG.E.U8 R2, desc[UR8][R2.64] ;  /* 0x000000080202d981 */ /* 0x0006a2000c1e1100 */
[----:B-1----:R-:W-:-:S05]  /*0750*/  @!P2 IADD3 R20, P6, R23, R4, RZ ;  /* 0x000000041714a210 */ /* 0x002fca0007fde0ff */
[----:B------:R-:W-:Y:S02]  /*0760*/  @!P2 IMAD.X R21, RZ, RZ, R5, P6 ;  /* 0x000000ffff15a224 */ /* 0x000fe400030e0605 */
[----:B------:R-:W-:-:S03]  /*0770*/  @!P1 VIADD R5, R13, UR4 ;  /* 0x000000040d059c36 */ /* 0x000fc60008000000 */
[----:B------:R-:W2:Y:S02]  /*0780*/  @!P2 LDG.E.U8 R15, desc[UR8][R20.64] ;  /* 0x00000008140fa981 */ /* 0x000ea4000c1e1100 */
[----:B0-----:R-:W-:Y:S02]  /*0790*/  @!P1 IADD3 R6, P6, R5, R6, RZ ;  /* 0x0000000605069210 */ /* 0x001fe40007fde0ff */
[----:B------:R-:W0:Y:S03]  /*07a0*/  @!P4 LDC.64 R4, c[0x0][0x218] ;  /* 0x00008600ff04cb82 */ /* 0x000e260000000a00 */
[----:B------:R-:W-:-:S05]  /*07b0*/  @!P1 IMAD.X R7, RZ, RZ, R7, P6 ;  /* 0x000000ffff079224 */ /* 0x000fca00030e0607 */
[----:B------:R1:W2:Y:S01]  /*07c0*/  @!P1 LDG.E.U8 R6, desc[UR8][R6.64] ;  /* 0x0000000806069981 */ /* 0x0002a2000c1e1100 */
[----:B-----5:R-:W-:Y:S02]  /*07d0*/  @!P4 ISETP.NE.AND P6, PT, R11, RZ, PT ;  /* 0x000000ff0b00c20c */ /* 0x020fe40003fc5270 */
[----:B------:R-:W-:Y:S02]  /*07e0*/  PRMT R11, RZ, 0x7610, R11 ;  /* 0x00007610ff0b7816 */ /* 0x000fe4000000000b */
[----:B------:R-:W-:Y:S02]  /*07f0*/  @!P4 SEL R11, RZ, 0x1, !P6 ;  /* 0x00000001ff0bc807 */ /* 0x000fe40007000000 */
[----:B----4-:R-:W-:Y:S02]  /*0800*/  @!P0 ISETP.NE.AND P6, PT, R12, RZ, PT ;  /* 0x000000ff0c00820c */ /* 0x010fe40003fc5270 */
[----:B---3--:R-:W-:Y:S02]  /*0810*/  PRMT R3, RZ, 0x7610, R3 ;  /* 0x00007610ff037816 */ /* 0x008fe40000000003 */
[----:B------:R-:W-:-:S02]  /*0820*/  @!P0 SEL R3, RZ, 0x1, !P6 ;  /* 0x00000001ff038807 */ /* 0x000fc40007000000 */
[----:B------:R-:W-:Y:S02]  /*0830*/  PRMT R11, R11, 0x9910, RZ ;  /* 0x000099100b0b7816 */ /* 0x000fe400000000ff */
[----:B------:R-:W-:Y:S01]  /*0840*/  ISETP.NE.AND P0, PT, RZ, UR10, PT ;  /* 0x0000000aff007c0c */ /* 0x000fe2000bf05270 */
[----:B-1----:R-:W-:-:S03]  /*0850*/  @!P4 VIADD R7, R9, UR4 ;  /* 0x000000040907cc36 */ /* 0x002fc60008000000 */
[----:B------:R-:W-:-:S04]  /*0860*/  ISETP.NE.XOR P6, PT, R11, RZ, P0 ;  /* 0x000000ff0b00720c */ /* 0x000fc800007c5a70 */
[----:B------:R-:W-:Y:S02]  /*0870*/  @!P4 SEL R11, RZ, 0x1, !P6 ;  /* 0x00000001ff0bc807 */ /* 0x000fe40007000000 */
[----:B0-----:R-:W-:-:S05]  /*0880*/  @!P4 IADD3 R4, P6, R7, R4, RZ ;  /* 0x000000040704c210 */ /* 0x001fca0007fde0ff */
[----:B------:R-:W-:Y:S01]  /*0890*/  @!P4 IMAD.X R5, RZ, RZ, R5, P6 ;  /* 0x000000ffff05c224 */ /* 0x000fe200030e0605 */
[----:B------:R-:W-:Y:S02]  /*08a0*/  PRMT R7, RZ, 0x7610, R7 ;  /* 0x00007610ff077816 */ /* 0x000fe40000000007 */
[----:B------:R-:W-:Y:S02]  /*08b0*/  PRMT R8, R8, 0x9910, RZ ;  /* 0x0000991008087816 */ /* 0x000fe400000000ff */
[----:B------:R-:W-:Y:S01]  /*08c0*/  PRMT R10, R10, 0x9910, RZ ;  /* 0x000099100a0a7816 */ /* 0x000fe200000000ff */
[----:B------:R0:W-:Y:S01]  /*08d0*/  @!P4 STG.E.U8 desc[UR8][R4.64], R11 ;  /* 0x0000000b0400c986 */ /* 0x0001e2000c101108 */
[----:B------:R-:W-:Y:S01]  /*08e0*/  @!P4 IMAD.MOV.U32 R9, RZ, RZ, R16 ;  /* 0x000000ffff09c224 */ /* 0x000fe200078e0010 */
[----:B------:R-:W-:Y:S02]  /*08f0*/  ISETP.NE.XOR P4, PT, R8, RZ, P0 ;  /* 0x000000ff0800720c */ /* 0x000fe40000785a70 */
[----:B------:R-:W-:-:S02]  /*0900*/  PRMT R8, RZ, 0x7610, R8 ;  /* 0x00007610ff087816 */ /* 0x000fc40000000008 */
[----:B------:R-:W-:Y:S01]  /*0910*/  PRMT R3, R3, 0x9910, RZ ;  /* 0x0000991003037816 */ /* 0x000fe200000000ff */
[----:B------:R-:W-:Y:S04]  /*0920*/  BSSY B0, `(.L_x_2024) ;  /* 0x000004d000007945 */ /* 0x000fe80003800000 */
[----:B------:R-:W-:Y:S01]  /*0930*/  BSSY B1, `(.L_x_2025) ;  /* 0x0000044000017945 */ /* 0x000fe20003800000 */
[----:B0-----:R-:W-:Y:S02]  /*0940*/  SEL R5, RZ, 0x1, !P4 ;  /* 0x00000001ff057807 */ /* 0x001fe40006000000 */
[----:B--2---:R-:W-:-:S04]  /*0950*/  @!P3 ISETP.NE.AND P6, PT, R14, RZ, PT ;  /* 0x000000ff0e00b20c */ /* 0x004fc80003fc5270 */
[----:B------:R-:W-:Y:S02]  /*0960*/  @!P3 SEL R7, RZ, 0x1, !P6 ;  /* 0x00000001ff07b807 */ /* 0x000fe40007000000 */
[----:B------:R-:W-:Y:S02]  /*0970*/  @!P5 ISETP.NE.AND P3, PT, R2, RZ, PT ;  /* 0x000000ff0200d20c */ /* 0x000fe40003f65270 */
[----:B------:R-:W-:Y:S02]  /*0980*/  PRMT R2, RZ, 0x7610, R2 ;  /* 0x00007610ff027816 */ /* 0x000fe40000000002 */
[----:B------:R-:W-:Y:S02]  /*0990*/  @!P5 SEL R2, RZ, 0x1, !P3 ;  /* 0x00000001ff02d807 */ /* 0x000fe40005800000 */
[----:B------:R-:W-:Y:S02]  /*09a0*/  PRMT R7, R7, 0x9910, RZ ;  /* 0x0000991007077816 */ /* 0x000fe400000000ff */
[----:B------:R-:W-:-:S02]  /*09b0*/  ISETP.NE.XOR P3, PT, R10, RZ, P0 ;  /* 0x000000ff0a00720c */ /* 0x000fc40000765a70 */
[----:B------:R-:W-:Y:S02]  /*09c0*/  @!P2 ISETP.NE.AND P6, PT, R15, RZ, PT ;  /* 0x000000ff0f00a20c */ /* 0x000fe40003fc5270 */
[----:B------:R-:W-:Y:S01]  /*09d0*/  PRMT R4, R2, 0x9910, RZ ;  /* 0x0000991002047816 */ /* 0x000fe200000000ff */
[----:B------:R-:W-:Y:S01]  /*09e0*/  IMAD.MOV.U32 R2, RZ, RZ, R7 ;  /* 0x000000ffff027224 */ /* 0x000fe200078e0007 */
[----:B------:R-:W-:Y:S02]  /*09f0*/  @!P2 SEL R8, RZ, 0x1, !P6 ;  /* 0x00000001ff08a807 */ /* 0x000fe40007000000 */
[----:B------:R-:W-:Y:S02]  /*0a00*/  SEL R7, RZ, 0x1, !P3 ;  /* 0x00000001ff077807 */ /* 0x000fe40005800000 */
[----:B------:R-:W-:Y:S02]  /*0a10*/  ISETP.GE.AND P3, PT, R9, R0, PT ;  /* 0x000000000900720c */ /* 0x000fe40003f66270 */
[----:B------:R-:W-:-:S02]  /*0a20*/  PRMT R8, R8, 0x9910, RZ ;  /* 0x0000991008087816 */ /* 0x000fc400000000ff */
[----:B------:R-:W-:Y:S01]  /*0a30*/  ISETP.NE.XOR P2, PT, R3, RZ, P0 ;  /* 0x000000ff0300720c */ /* 0x000fe20000745a70 */
[----:B------:R-:W-:Y:S01]  /*0a40*/  IMAD.MOV.U32 R3, RZ, RZ, R4 ;  /* 0x000000ffff037224 */ /* 0x000fe200078e0004 */
[----:B------:R-:W-:Y:S01]  /*0a50*/  ISETP.NE.XOR P5, PT, R2, RZ, P0 ;  /* 0x000000ff0200720c */ /* 0x000fe200007a5a70 */
[----:B------:R-:W-:Y:S01]  /*0a60*/  IMAD.MOV.U32 R2, RZ, RZ, R8 ;  /* 0x000000ffff027224 */ /* 0x000fe200078e0008 */
[----:B------:R-:W-:Y:S02]  /*0a70*/  ISETP.NE.AND P1, PT, R6, RZ, !P1 ;  /* 0x000000ff0600720c */ /* 0x000fe40004f25270 */
[----:B------:R-:W-:Y:S02]  /*0a80*/  ISETP.NE.XOR P4, PT, R3, RZ, P0 ;  /* 0x000000ff0300720c */ /* 0x000fe40000785a70 */
[----:B------:R-:W-:Y:S02]  /*0a90*/  ISETP.NE.XOR P0, PT, R2, RZ, P0 ;  /* 0x000000ff0200720c */ /* 0x000fe40000705a70 */
[----:B------:R-:W-:-:S02]  /*0aa0*/  ISETP.NE.XOR P1, PT, RZ, UR10, P1 ;  /* 0x0000000aff007c0c */ /* 0x000fc40008f25a70 */
[----:B------:R-:W-:Y:S02]  /*0ab0*/  SEL R11, RZ, 0x1, !P2 ;  /* 0x00000001ff0b7807 */ /* 0x000fe40005000000 */
[----:B------:R-:W-:Y:S02]  /*0ac0*/  SEL R13, RZ, 0x1, !P5 ;  /* 0x00000001ff0d7807 */ /* 0x000fe40006800000 */
[----:B------:R-:W-:Y:S02]  /*0ad0*/  SEL R15, RZ, 0x1, !P4 ;  /* 0x00000001ff0f7807 */ /* 0x000fe40006000000 */
[----:B------:R-:W-:Y:S01]  /*0ae0*/  SEL R17, RZ, 0x1, !P0 ;  /* 0x00000001ff117807 */ /* 0x000fe20004000000 */
[----:B------:R-:W-:Y:S06]  /*0af0*/  @P3 BRA `(.L_x_2026) ;  /* 0x0000000000383947 */ /* 0x000fec0003800000 */
[C---:B------:R-:W-:Y:S01]  /*0b00*/  VIADD R2, R9.reuse, UR4 ;  /* 0x0000000409027c36 */ /* 0x040fe20008000000 */
[----:B------:R-:W-:Y:S01]  /*0b10*/  ULDC.64 UR6, c[0x0][0x218] ;  /* 0x0000860000067ab9 */ /* 0x000fe20000000a00 */
[----:B------:R-:W-:-:S03]  /*0b20*/  VIADD R9, R9, 0x80 ;  /* 0x0000008009097836 */ /* 0x000fc60000000000 */
[----:B------:R-:W-:-:S05]  /*0b30*/  IADD3 R2, P0, R2, UR6, RZ ;  /* 0x0000000602027c10 */ /* 0x000fca000ff1e0ff */
[----:B------:R-:W-:Y:S01]  /*0b40*/  IMAD.X R3, RZ, RZ, UR7, P0 ;  /* 0x00000007ff037e24 */ /* 0x000fe200080e06ff */
[----:B------:R-:W-:-:S04]  /*0b50*/  ISETP.GE.AND P0, PT, R9, R0, PT ;  /* 0x000000000900720c */ /* 0x000fc80003f06270 */
[----:B------:R0:W-:Y:S09]  /*0b60*/  STG.E.U8 desc[UR8][R2.64], R5 ;  /* 0x0000000502007986 */ /* 0x0001f2000c101108 */
[----:B------:R-:W-:Y:S05]  /*0b70*/  @P0 BRA `(.L_x_2027) ;  /* 0x0000000000380947 */ /* 0x000fea0003800000 */
[C---:B0-----:R-:W-:Y:S01]  /*0b80*/  VIADD R2, R9.reuse, UR4 ;  /* 0x0000000409027c36 */ /* 0x041fe20008000000 */
[----:B------:R-:W-:Y:S01]  /*0b90*/  ULDC.64 UR6, c[0x0][0x218] ;  /* 0x0000860000067ab9 */ /* 0x000fe20000000a00 */
[----:B------:R-:W-:-:S03]  /*0ba0*/  VIADD R9, R9, 0x80 ;  /* 0x0000008009097836 */ /* 0x000fc60000000000 */
[----:B------:R-:W-:-:S05]  /*0bb0*/  IADD3 R2, P0, R2, UR6, RZ ;  /* 0x0000000602027c10 */ /* 0x000fca000ff1e0ff */
[----:B------:R-:W-:-:S05]  /*0bc0*/  IMAD.X R3, RZ, RZ, UR7, P0 ;  /* 0x00000007ff037e24 */ /* 0x000fca00080e06ff */
[----:B------:R0:W-:Y:S03]  /*0bd0*/  STG.E.U8 desc[UR8][R2.64], R7 ;  /* 0x0000000702007986 */ /* 0x0001e6000c101108 */
.L_x_2026:
[----:B------:R-:W-:-:S13]  /*0be0*/  ISETP.GE.AND P0, PT, R9, R0, PT ;  /* 0x000000000900720c */ /* 0x000fda0003f06270 */
[----:B------:R-:W-:Y:S05]  /*0bf0*/  @P0 BRA `(.L_x_2028) ;  /* 0x0000000000380947 */ /* 0x000fea0003800000 */
[C---:B0-----:R-:W-:Y:S01]  /*0c00*/  VIADD R2, R9.reuse, UR4 ;  /* 0x0000000409027c36 */ /* 0x041fe20008000000 */
[----:B------:R-:W-:Y:S01]  /*0c10*/  ULDC.64 UR6, c[0x0][0x218] ;  /* 0x0000860000067ab9 */ /* 0x000fe20000000a00 */
[----:B------:R-:W-:-:S03]  /*0c20*/  VIADD R9, R9, 0x80 ;  /* 0x0000008009097836 */ /* 0x000fc60000000000 */
[----:B------:R-:W-:-:S05]  /*0c30*/  IADD3 R2, P0, R2, UR6, RZ ;  /* 0x0000000602027c10 */ /* 0x000fca000ff1e0ff */
[----:B------:R-:W-:-:S05]  /*0c40*/  IMAD.X R3, RZ, RZ, UR7, P0 ;  /* 0x00000007ff037e24 */ /* 0x000fca00080e06ff */
[----:B------:R1:W-:Y:S03]  /*0c50*/  STG.E.U8 desc[UR8][R2.64], R11 ;  /* 0x0000000b02007986 */ /* 0x0003e6000c101108 */
.L_x_2027:
[----:B------:R-:W-:-:S13]  /*0c60*/  ISETP.GE.AND P0, PT, R9, R0, PT ;  /* 0x000000000900720c */ /* 0x000fda0003f06270 */
[----:B------:R-:W-:Y:S05]  /*0c70*/  @P0 BRA `(.L_x_2029) ;  /* 0x00000000003c0947 */ /* 0x000fea0003800000 */
[C---:B01----:R-:W-:Y:S01]  /*0c80*/  VIADD R2, R9.reuse, UR4 ;  /* 0x0000000409027c36 */ /* 0x043fe20008000000 */
[----:B------:R-:W-:Y:S01]  /*0c90*/  ULDC.64 UR6, c[0x0][0x218] ;  /* 0x0000860000067ab9 */ /* 0x000fe20000000a00 */
[----:B------:R-:W-:-:S03]  /*0ca0*/  VIADD R9, R9, 0x80 ;  /* 0x0000008009097836 */ /* 0x000fc60000000000 */
[----:B------:R-:W-:-:S05]  /*0cb0*/  IADD3 R2, P0, R2, UR6, RZ ;  /* 0x0000000602027c10 */ /* 0x000fca000ff1e0ff */
[----:B------:R-:W-:-:S05]  /*0cc0*/  IMAD.X R3, RZ, RZ, UR7, P0 ;  /* 0x00000007ff037e24 */ /* 0x000fca00080e06ff */
[----:B------:R1:W-:Y:S03]  /*0cd0*/  STG.E.U8 desc[UR8][R2.64], R13 ;  /* 0x0000000d02007986 */ /* 0x0003e6000c101108 */
.L_x_2028:
[----:B------:R-:W-:-:S13]  /*0ce0*/  ISETP.GE.AND P0, PT, R9, R0, PT ;  /* 0x000000000900720c */ /* 0x000fda0003f06270 */
[----:B------:R-:W-:Y:S05]  /*0cf0*/  @P0 BREAK B1 ;  /* 0x0000000000010942 */ /* 0x000fea0003800000 */
[----:B------:R-:W-:Y:S05]  /*0d00*/  @P0 BRA `(.L_x_2030) ;  /* 0x0000000000380947 */ /* 0x000fea0003800000 */
[C---:B01----:R-:W-:Y:S01]  /*0d10*/  VIADD R2, R9.reuse, UR4 ;  /* 0x0000000409027c36 */ /* 0x043fe20008000000 */
[----:B------:R-:W-:Y:S01]  /*0d20*/  ULDC.64 UR6, c[0x0][0x218] ;  /* 0x0000860000067ab9 */ /* 0x000fe20000000a00 */
[----:B------:R-:W-:-:S03]  /*0d30*/  VIADD R9, R9, 0x80 ;  /* 0x0000008009097836 */ /* 0x000fc60000000000 */
[----:B------:R-:W-:-:S05]  /*0d40*/  IADD3 R2, P0, R2, UR6, RZ ;  /* 0x0000000602027c10 */ /* 0x000fca000ff1e0ff */
[----:B------:R-:W-:-:S05]  /*0d50*/  IMAD.X R3, RZ, RZ, UR7, P0 ;  /* 0x00000007ff037e24 */ /* 0x000fca00080e06ff */
[----:B------:R2:W-:Y:S03]  /*0d60*/  STG.E.U8 desc[UR8][R2.64], R15 ;  /* 0x0000000f02007986 */ /* 0x0005e6000c101108 */
.L_x_2029:
[----:B------:R-:W-:Y:S05]  /*0d70*/  BSYNC B1 ;  /* 0x0000000000017941 */ /* 0x000fea0003800000 */
.L_x_2025:
[----:B------:R-:W-:-:S13]  /*0d80*/  ISETP.GE.AND P0, PT, R9, R0, PT ;  /* 0x000000000900720c */ /* 0x000fda0003f06270 */
[----:B0-----:R-:W0:Y:S01]  /*0d90*/  @!P0 LDC.64 R4, c[0x0][0x218] ;  /* 0x00008600ff048b82 */ /* 0x001e220000000a00 */
[C---:B-12---:R-:W-:Y:S02]  /*0da0*/  @!P0 VIADD R3, R9.reuse, UR4 ;  /* 0x0000000409038c36 */ /* 0x046fe40008000000 */
[----:B------:R-:W-:-:S03]  /*0db0*/  @!P0 VIADD R9, R9, 0x80 ;  /* 0x0000008009098836 */ /* 0x000fc60000000000 */
[----:B0-----:R-:W-:-:S05]  /*0dc0*/  @!P0 IADD3 R2, P2, R3, R4, RZ ;  /* 0x0000000403028210 */ /* 0x001fca0007f5e0ff */
[----:B------:R-:W-:-:S05]  /*0dd0*/  @!P0 IMAD.X R3, RZ, RZ, R5, P2 ;  /* 0x000000ffff038224 */ /* 0x000fca00010e0605 */
[----:B------:R2:W-:Y:S03]  /*0de0*/  @!P0 STG.E.U8 desc[UR8][R2.64], R17 ;  /* 0x0000001102008986 */ /* 0x0005e6000c101108 */
.L_x_2030:
[----:B------:R-:W-:Y:S05]  /*0df0*/  BSYNC B0 ;  /* 0x0000000000007941 */ /* 0x000fea0003800000 */
.L_x_2024:
[----:B------:R-:W-:Y:S05]  /*0e00*/  WARPSYNC.ALL ;  /* 0x0000000000007948 */ /* 0x000fea0003800000 */
[----:B------:R-:W-:-:S13]  /*0e10*/  ISETP.GE.AND P0, PT, R9, R0, PT ;  /* 0x000000000900720c */ /* 0x000fda0003f06270 */
[----:B------:R-:W-:Y:S05]  /*0e20*/  @P0 EXIT ;  /* 0x000000000000094d */ /* 0x000fea0003800000 */
[----:B012---:R-:W-:Y:S01]  /*0e30*/  VIADD R2, R9, UR4 ;  /* 0x0000000409027c36 */ /* 0x007fe20008000000 */
[----:B------:R-:W-:Y:S01]  /*0e40*/  ULDC.64 UR6, c[0x0][0x218] ;  /* 0x0000860000067ab9 */ /* 0x000fe20000000a00 */
[----:B------:R-:W-:-:S03]  /*0e50*/  SEL R5, RZ, 0x1, !P1 ;  /* 0x00000001ff057807 */ /* 0x000fc60004800000 */
[----:B------:R-:W-:-:S05]  /*0e60*/  IADD3 R2, P0, R2, UR6, RZ ;  /* 0x0000000602027c10 */ /* 0x000fca000ff1e0ff */
[----:B------:R-:W-:-:S05]  /*0e70*/  IMAD.X R3, RZ, RZ, UR7, P0 ;  /* 0x00000007ff037e24 */ /* 0x000fca00080e06ff */
[----:B------:R-:W-:Y:S01]  /*0e80*/  STG.E.U8 desc[UR8][R2.64], R5 ;  /* 0x0000000502007986 */ /* 0x000fe2000c101108 */
[----:B------:R-:W-:Y:S05]  /*0e90*/  EXIT ;  /* 0x000000000000794d */ /* 0x000fea0003800000 */
.L_x_2031:
        /* <DEDUP_REMOVED lines=14> */
.L_x_43767:


//--------------------- .text._ZN2at6native29vectorized_elementwise_kernelILi4ENS0_13AUnaryFunctorIbbbZZZNS0_23logical_xor_kernel_cudaERNS_14TensorIteratorEENKUlvE0_clEvENKUlvE7_clEvEUlbbE_EESt5arrayIPcLm2EEEEviT0_T1_ --------------------------
	.section	.text._ZN2at6native29vectorized_elementwise_kernelILi4ENS0_13AUnaryFunctorIbbbZZZNS0_23logical_xor_kernel_cudaERNS_14TensorIteratorEENKUlvE0_clEvENKUlvE7_clEvEUlbbE_EESt5arrayIPcLm2EEEEviT0_T1_,"ax",@progbits
	.align	128
        .global         _ZN2at6native29vectorized_elementwise_kernelILi4ENS0_13AUnaryFunctorIbbbZZZNS0_23logical_xor_kernel_cudaERNS_14TensorIteratorEENKUlvE0_clEvENKUlvE7_clEvEUlbbE_EESt5arrayIPcLm2EEEEviT0_T1_
        .type           _ZN2at6native29vectorized_elementwise_kernelILi4ENS0_13AUnaryFunctorIbbbZZZNS0_23logical_xor_kernel_cudaERNS_14TensorIteratorEENKUlvE0_clEvENKUlvE7_clEvEUlbbE_EESt5arrayIPcLm2EEEEviT0_T1_,@function
        .size           _ZN2at6native29vectorized_elementwise_kernelILi4ENS0_13AUnaryFunctorIbbbZZZNS0_23logical_xor_kernel_cudaERNS_14TensorIteratorEENKUlvE0_clEvENKUlvE7_clEvEUlbbE_EESt5arrayIPcLm2EEEEviT0_T1_,(.L_x_43768 - _ZN2at6native29vectorized_elementwise_kernelILi4ENS0_13AUnaryFunctorIbbbZZZNS0_23logical_xor_kernel_cudaERNS_14TensorIteratorEENKUlvE0_clEvENKUlvE7_clEvEUlbbE_EESt5arrayIPcLm2EEEEviT0_T1_)
        .other          _ZN2at6native29vectorized_elementwise_kernelILi4ENS0_13AUnaryFunctorIbbbZZZNS0_23logical_xor_kernel_cudaERNS_14TensorIteratorEENKUlvE0_clEvENKUlvE7_clEvEUlbbE_EESt5arrayIPcLm2EEEEviT0_T1_,@"STO_CUDA_ENTRY STV_DEFAULT"
_ZN2at6native29vectorized_elementwise_kernelILi4ENS0_13AUnaryFunctorIbbbZZZNS0_23logical_xor_kernel_cudaERNS_14TensorIteratorEENKUlvE0_clEvENKUlvE7_clEvEUlbbE_EESt5arrayIPcLm2EEEEviT0_T1_:
.text._ZN2at6native29vectorized_elementwise_kernelILi4ENS0_13AUnaryFunctorIbbbZZZNS0_23logical_xor_kernel_cudaERNS_14TensorIteratorEENKUlvE0_clEvENKUlvE7_clEvEUlbbE_EESt5arrayIPcLm2EEEEviT0_T1_:
        /* <DEDUP_REMOVED lines=18> */
[----:B------:R-:W2:Y:S04]  /*0120*/  LDG.E R6, desc[UR8][R2.64] ;  /* 0x0000000802067981 */ /* 0x000ea8000c1e1900 */
[----:B------:R-:W3:Y:S01]  /*0130*/  LDG.E R7, desc[UR8][R2.64+0x200] ;  /* 0x0002000802077981 */ /* 0x000ee2000c1e1900 */
[----:B------:R-:W-:-:S04]  /*0140*/  UIADD3 UR5, UP0, UR4, UR6, URZ ;  /* 0x0000000604057290 */ /* 0x000fc8000ff1e03f */
[----:B------:R-:W-:Y:S01]  /*0150*/  UIADD3.X UR6, URZ, UR7, URZ, UP0, !UPT ;  /* 0x000000073f067290 */ /* 0x000fe200087fe43f */
[C---:B--2---:R-:W-:Y:S02]  /*0160*/  PRMT R0, R6.reuse, 0x7770, RZ ;  /* 0x0000777006007816 */ /* 0x044fe400000000ff */
[C---:B------:R-:W-:Y:S02]  /*0170*/  PRMT R4, R6.reuse, 0x7771, RZ ;  /* 0x0000777106047816 */ /* 0x040fe400000000ff */
[----:B------:R-:W-:Y:S02]  /*0180*/  PRMT R5, R6, 0x7772, RZ ;  /* 0x0000777206057816 */ /* 0x000fe400000000ff */
[----:B------:R-:W-:Y:S02]  /*0190*/  ISETP.NE.XOR P2, PT, R0, RZ, P0 ;  /* 0x000000ff0000720c */ /* 0x000fe40000745a70 */
[----:B------:R-:W-:Y:S02]  /*01a0*/  ISETP.NE.XOR P3, PT, R4, RZ, P0 ;  /* 0x000000ff0400720c */ /* 0x000fe40000765a70 */
[----:B------:R-:W-:-:S02]  /*01b0*/  PRMT R0, R6, 0x7773, RZ ;  /* 0x0000777306007816 */ /* 0x000fc400000000ff */
[----:B------:R-:W-:Y:S02]  /*01c0*/  ISETP.NE.XOR P1, PT, R5, RZ, P0 ;  /* 0x000000ff0500720c */ /* 0x000fe40000725a70 */
[----:B------:R-:W-:Y:S02]  /*01d0*/  SEL R4, RZ, 0x1, !P2 ;  /* 0x00000001ff047807 */ /* 0x000fe40005000000 */
[----:B------:R-:W-:Y:S02]  /*01e0*/  SEL R5, RZ, 0x1, !P3 ;  /* 0x00000001ff057807 */ /* 0x000fe40005800000 */
[C---:B---3--:R-:W-:Y:S02]  /*01f0*/  PRMT R2, R7.reuse, 0x7770, RZ ;  /* 0x0000777007027816 */ /* 0x048fe400000000ff */
[----:B------:R-:W-:Y:S02]  /*0200*/  ISETP.NE.XOR P2, PT, R0, RZ, P0 ;  /* 0x000000ff0000720c */ /* 0x000fe40000745a70 */
[----:B------:R-:W-:-:S02]  /*0210*/  PRMT R0, R7, 0x7771, RZ ;  /* 0x0000777107007816 */ /* 0x000fc400000000ff */
[----:B------:R-:W-:Y:S02]  /*0220*/  PRMT R5, R5, 0x7604, R4 ;  /* 0x0000760405057816 */ /* 0x000fe40000000004 */
[----:B------:R-:W-:Y:S02]  /*0230*/  ISETP.NE.XOR P3, PT, R2, RZ, P0 ;  /* 0x000000ff0200720c */ /* 0x000fe40000765a70 */
[----:B------:R-:W-:Y:S02]  /*0240*/  ISETP.NE.XOR P4, PT, R0, RZ, P0 ;  /* 0x000000ff0000720c */ /* 0x000fe40000785a70 */
[C---:B------:R-:W-:Y:S02]  /*0250*/  PRMT R4, R7.reuse, 0x7772, RZ ;  /* 0x0000777207047816 */ /* 0x040fe400000000ff */
[----:B------:R-:W-:Y:S02]  /*0260*/  PRMT R0, R7, 0x7773, RZ ;  /* 0x0000777307007816 */ /* 0x000fe400000000ff */
[----:B------:R-:W-:-:S02]  /*0270*/  SEL R2, RZ, 0x1, !P3 ;  /* 0x00000001ff027807 */ /* 0x000fc40005800000 */
[----:B------:R-:W-:Y:S02]  /*0280*/  SEL R3, RZ, 0x1, !P4 ;  /* 0x00000001ff037807 */ /* 0x000fe40006000000 */
[----:B------:R-:W-:Y:S02]  /*0290*/  ISETP.NE.XOR P3, PT, R4, RZ, P0 ;  /* 0x000000ff0400720c */ /* 0x000fe40000765a70 */
[----:B------:R-:W-:Y:S02]  /*02a0*/  ISETP.NE.XOR P0, PT, R0, RZ, P0 ;  /* 0x000000ff0000720c */ /* 0x000fe40000705a70 */
[----:B------:R-:W-:Y:S01]  /*02b0*/  PRMT R7, R3, 0x7604, R2 ;  /* 0x0000760403077816 */ /* 0x000fe20000000002 */
[----:B------:R-:W-:Y:S01]  /*02c0*/  IMAD.U32 R2, RZ, RZ, UR5 ;  /* 0x00000005ff027e24 */ /* 0x000fe2000f8e00ff */
[----:B------:R-:W-:Y:S01]  /*02d0*/  SEL R0, RZ, 0x1, !P1 ;  /* 0x00000001ff007807 */ /* 0x000fe20004800000 */
[----:B------:R-:W-:Y:S01]  /*02e0*/  IMAD.U32 R3, RZ, RZ, UR6 ;  /* 0x00000006ff037e24 */ /* 0x000fe2000f8e00ff */
[----:B------:R-:W-:-:S02]  /*02f0*/  SEL R4, RZ, 0x1, !P3 ;  /* 0x00000001ff047807 */ /* 0x000fc40005800000 */
[----:B------:R-:W-:Y:S01]  /*0300*/  PRMT R5, R0, 0x7054, R5 ;  /* 0x0000705400057816 */ /* 0x000fe20000000005 */
[----:B------:R-:W-:Y:S01]  /*0310*/  IMAD.WIDE R2, R9, 0x4, R2 ;  /* 0x0000000409027825 */ /* 0x000fe200078e0202 */
[----:B------:R-:W-:Y:S02]  /*0320*/  PRMT R7, R4, 0x7054, R7 ;  /* 0x0000705404077816 */ /* 0x000fe40000000007 */
[----:B------:R-:W-:Y:S02]  /*0330*/  SEL R0, RZ, 0x1, !P2 ;  /* 0x00000001ff007807 */ /* 0x000fe40005000000 */
[----:B------:R-:W-:Y:S02]  /*0340*/  SEL R4, RZ, 0x1, !P0 ;  /* 0x00000001ff047807 */ /* 0x000fe40004000000 */
[----:B------:R-:W-:Y:S02]  /*0350*/  PRMT R5, R0, 0x654, R5 ;  /* 0x0000065400057816 */ /* 0x000fe40000000005 */
[----:B------:R-:W-:-:S03]  /*0360*/  PRMT R7, R4, 0x654, R7 ;  /* 0x0000065404077816 */ /* 0x000fc60000000007 */
[----:B------:R-:W-:Y:S04]  /*0370*/  STG.E desc[UR8][R2.64], R5 ;  /* 0x0000000502007986 */ /* 0x000fe8000c101908 */
[----:B------:R-:W-:Y:S01]  /*0380*/  STG.E desc[UR8][R2.64+0x200], R7 ;  /* 0x0002000702007986 */ /* 0x000fe2000c101908 */
[----:B------:R-:W-:Y:S05]  /*0390*/  EXIT ;  /* 0x000000000000794d */ /* 0x000fea0003800000 */
.L_x_2032:
        /* <DEDUP_REMOVED lines=130> */
.L_x_2035:
        /* <DEDUP_REMOVED lines=8> */
.L_x_2036:
        /* <DEDUP_REMOVED lines=8> */
.L_x_2037:
        /* <DEDUP_REMOVED lines=9> */
.L_x_2038:
[----:B------:R-:W-:Y:S05]  /*0d50*/  BSYNC B1 ;  /* 0x0000000000017941 */ /* 0x000fea0003800000 */
.L_x_2034:
[----:B------:R-:W-:-:S13]  /*0d60*/  ISETP.GE.AND P0, PT, R9, R0, PT ;  /* 0x000000000900720c */ /* 0x000fda0003f06270 */
[----:B0-----:R-:W0:Y:S01]  /*0d70*/  @!P0 LDC.64 R4, c[0x0][0x218] ;  /* 0x00008600ff048b82 */ /* 0x001e220000000a00 */
[C---:B-12---:R-:W-:Y:S02]  /*0d80*/  @!P0 VIADD R3, R9.reuse, UR4 ;  /* 0x0000000409038c36 */ /* 0x046fe40008000000 */
[----:B------:R-:W-:-:S03]  /*0d90*/  @!P0 VIADD R9, R9, 0x80 ;  /* 0x0000008009098836 */ /* 0x000fc60000000000 */
[----:B0-----:R-:W-:-:S05]  /*0da0*/  @!P0 IADD3 R2, P2, R3, R4, RZ ;  /* 0x0000000403028210 */ /* 0x001fca0007f5e0ff */
[----:B------:R-:W-:-:S05]  /*0db0*/  @!P0 IMAD.X R3, RZ, RZ, R5, P2 ;  /* 0x000000ffff038224 */ /* 0x000fca00010e0605 */
[----:B------:R2:W-:Y:S03]  /*0dc0*/  @!P0 STG.E.U8 desc[UR8][R2.64], R17 ;  /* 0x0000001102008986 */ /* 0x0005e6000c101108 */
.L_x_2039:
[----:B------:R-:W-:Y:S05]  /*0dd0*/  BSYNC B0 ;  /* 0x0000000000007941 */ /* 0x000fea0003800000 */
.L_x_2033:
        /* <DEDUP_REMOVED lines=10> */
.L_x_2040:
        /* <DEDUP_REMOVED lines=16> */
.L_x_43768:


//--------------------- .text._ZN2at6native29vectorized_elementwise_kernelILi8ENS0_13AUnaryFunctorIbbbZZZNS0_23logical_xor_kernel_cudaERNS_14TensorIteratorEENKUlvE0_clEvENKUlvE7_clEvEUlbbE_EESt5arrayIPcLm2EEEEviT0_T1_ --------------------------
	.section	.text._ZN2at6native29vectorized_elementwise_kernelILi8ENS0_13AUnaryFunctorIbbbZZZNS0_23logical_xor_kernel_cudaERNS_14TensorIteratorEENKUlvE0_clEvENKUlvE7_clEvEUlbbE_EESt5arrayIPcLm2EEEEviT0_T1_,"ax",@progbits
	.align	128
        .global         _ZN2at6native29vectorized_elementwise_kernelILi8ENS0_13AUnaryFunctorIbbbZZZNS0_23logical_xor_kernel_cudaERNS_14TensorIteratorEENKUlvE0_clEvENKUlvE7_clEvEUlbbE_EESt5arrayIPcLm2EEEEviT0_T1_
        .type           _ZN2at6native29vectorized_elementwise_kernelILi8ENS0_13AUnaryFunctorIbbbZZZNS0_23logical_xor_kernel_cudaERNS_14TensorIteratorEENKUlvE0_clEvENKUlvE7_clEvEUlbbE_EESt5arrayIPcLm2EEEEviT0_T1_,@function
        .size           _ZN2at6native29vectorized_elementwise_kernelILi8ENS0_13AUnaryFunctorIbbbZZZNS0_23logical_xor_kernel_cudaERNS_14TensorIteratorEENKUlvE0_clEvENKUlvE7_clEvEUlbbE_EESt5arrayIPcLm2EEEEviT0_T1_,(.L_x_43769 - _ZN2at6native29vectorized_elementwise_kernelILi8ENS0_13AUnaryFunctorIbbbZZZNS0_23logical_xor_kernel_cudaERNS_14TensorIteratorEENKUlvE0_clEvENKUlvE7_clEvEUlbbE_EESt5arrayIPcLm2EEEEviT0_T1_)
        .other          _ZN2at6native29vectorized_elementwise_kernelILi8ENS0_13AUnaryFunctorIbbbZZZNS0_23logical_xor_kernel_cudaERNS_14TensorIteratorEENKUlvE0_clEvENKUlvE7_clEvEUlbbE_EESt5arrayIPcLm2EEEEviT0_T1_,@"STO_CUDA_ENTRY STV_DEFAULT"
_ZN2at6native29vectorized_elementwise_kernelILi8ENS0_13AUnaryFunctorIbbbZZZNS0_23logical_xor_kernel_cudaERNS_14TensorIteratorEENKUlvE0_clEvENKUlvE7_clEvEUlbbE_EESt5arrayIPcLm2EEEEviT0_T1_:
.text._ZN2at6native29vectorized_elementwise_kernelILi8ENS0_13AUnaryFunctorIbbbZZZNS0_23logical_xor_kernel_cudaERNS_14TensorIteratorEENKUlvE0_clEvENKUlvE7_clEvEUlbbE_EESt5arrayIPcLm2EEEEviT0_T1_:
        /* <DEDUP_REMOVED lines=17> */
[----:B0-----:R-:W-:-:S06]  /*0110*/  IMAD.WIDE.U32 R2, R0, 0x8, R2 ;  /* 0x0000000800027825 */ /* 0x001fcc00078e0002 */
[----:B------:R-:W2:Y:S01]  /*0120*/  LDG.E.64 R2, desc[UR8][R2.64] ;  /* 0x0000000802027981 */ /* 0x000ea2000c1e1b00 */
[----:B------:R-:W-:-:S04]  /*0130*/  UIADD3 UR5, UP0, UR4, UR6, URZ ;  /* 0x0000000604057290 */ /* 0x000fc8000ff1e03f */
[----:B------:R-:W-:Y:S01]  /*0140*/  UIADD3.X UR6, URZ, UR7, URZ, UP0, !UPT ;  /* 0x000000073f067290 */ /* 0x000fe200087fe43f */
[----:B--2---:R-:W-:Y:S02]  /*0150*/  PRMT R5, R3, 0x7632, R5 ;  /* 0x0000763203057816 */ /* 0x004fe40000000005 */
[C---:B------:R-:W-:Y:S02]  /*0160*/  PRMT R4, R2.reuse, 0x7632, R4 ;  /* 0x0000763202047816 */ /* 0x040fe40000000004 */
[----:B------:R-:W-:Y:S02]  /*0170*/  LOP3.LUT P1, RZ, R5, 0xff, RZ, 0xc0, !PT ;  /* 0x000000ff05ff7812 */ /* 0x000fe4000782c0ff */
[----:B------:R-:W-:Y:S02]  /*0180*/  LOP3.LUT R5, R3, 0xffff, RZ, 0xc0, !PT ;  /* 0x0000ffff03057812 */ /* 0x000fe400078ec0ff */
[C---:B------:R-:W-:Y:S02]  /*0190*/  LOP3.LUT R6, R2.reuse, 0xffff, RZ, 0xc0, !PT ;  /* 0x0000ffff02067812 */ /* 0x040fe400078ec0ff */
[----:B------:R-:W-:-:S02]  /*01a0*/  LOP3.LUT P4, RZ, R2, 0xff, RZ, 0xc0, !PT ;  /* 0x000000ff02ff7812 */ /* 0x000fc4000788c0ff */
[----:B------:R-:W-:Y:S02]  /*01b0*/  PRMT R7, R2, 0x7732, RZ ;  /* 0x0000773202077816 */ /* 0x000fe400000000ff */
[----:B------:R-:W-:Y:S02]  /*01c0*/  SHF.R.U32.HI R2, RZ, 0x8, R5 ;  /* 0x00000008ff027819 */ /* 0x000fe40000011605 */
[C---:B------:R-:W-:Y:S02]  /*01d0*/  LOP3.LUT P3, RZ, R3.reuse, 0xff, RZ, 0xc0, !PT ;  /* 0x000000ff03ff7812 */ /* 0x040fe4000786c0ff */
[----:B------:R-:W-:Y:S01]  /*01e0*/  PRMT R5, R2, 0x9910, RZ ;  /* 0x0000991002057816 */ /* 0x000fe200000000ff */
[----:B------:R-:W-:Y:S01]  /*01f0*/  IMAD.MOV.U32 R2, RZ, RZ, R7 ;  /* 0x000000ffff027224 */ /* 0x000fe200078e0007 */
[----:B------:R-:W-:Y:S02]  /*0200*/  PRMT R3, R3, 0x7732, RZ ;  /* 0x0000773203037816 */ /* 0x000fe400000000ff */
[----:B------:R-:W-:-:S02]  /*0210*/  LOP3.LUT P2, RZ, R4, 0xff, RZ, 0xc0, !PT ;  /* 0x000000ff04ff7812 */ /* 0x000fc4000784c0ff */
[----:B------:R-:W-:Y:S02]  /*0220*/  SHF.R.U32.HI R4, RZ, 0x8, R6 ;  /* 0x00000008ff047819 */ /* 0x000fe40000011606 */
[----:B------:R-:W-:Y:S02]  /*0230*/  SHF.R.U32.HI R2, RZ, 0x8, R2 ;  /* 0x00000008ff027819 */ /* 0x000fe40000011602 */
[----:B------:R-:W-:Y:S02]  /*0240*/  SHF.R.U32.HI R3, RZ, 0x8, R3 ;  /* 0x00000008ff037819 */ /* 0x000fe40000011603 */
[----:B------:R-:W-:Y:S02]  /*0250*/  ISETP.NE.XOR P4, PT, RZ, UR10, P4 ;  /* 0x0000000aff007c0c */ /* 0x000fe4000a785a70 */
[----:B------:R-:W-:Y:S02]  /*0260*/  PRMT R4, R4, 0x9910, RZ ;  /* 0x0000991004047816 */ /* 0x000fe400000000ff */
[----:B------:R-:W-:-:S02]  /*0270*/  PRMT R2, R2, 0x9910, RZ ;  /* 0x0000991002027816 */ /* 0x000fc400000000ff */
[----:B------:R-:W-:Y:S02]  /*0280*/  PRMT R3, R3, 0x9910, RZ ;  /* 0x0000991003037816 */ /* 0x000fe400000000ff */
[----:B------:R-:W-:Y:S02]  /*0290*/  SEL R10, RZ, 0x1, !P4 ;  /* 0x00000001ff0a7807 */ /* 0x000fe40006000000 */
[----:B------:R-:W-:Y:S02]  /*02a0*/  ISETP.NE.XOR P6, PT, R4, RZ, P0 ;  /* 0x000000ff0400720c */ /* 0x000fe400007c5a70 */
[----:B------:R-:W-:Y:S02]  /*02b0*/  ISETP.NE.XOR P5, PT, R5, RZ, P0 ;  /* 0x000000ff0500720c */ /* 0x000fe400007a5a70 */
[----:B------:R-:W-:Y:S01]  /*02c0*/  ISETP.NE.XOR P4, PT, R2, RZ, P0 ;  /* 0x000000ff0200720c */ /* 0x000fe20000785a70 */
[----:B------:R-:W-:Y:S01]  /*02d0*/  IMAD.U32 R2, RZ, RZ, UR5 ;  /* 0x00000005ff027e24 */ /* 0x000fe2000f8e00ff */
[----:B------:R-:W-:Y:S01]  /*02e0*/  ISETP.NE.XOR P0, PT, R3, RZ, P0 ;  /* 0x000000ff0300720c */ /* 0x000fe20000705a70 */
[----:B------:R-:W-:Y:S01]  /*02f0*/  IMAD.U32 R3, RZ, RZ, UR6 ;  /* 0x00000006ff037e24 */ /* 0x000fe2000f8e00ff */
[----:B------:R-:W-:-:S02]  /*0300*/  SEL R11, RZ, 0xffffffff, !P6 ;  /* 0xffffffffff0b7807 */ /* 0x000fc40007000000 */
[----:B------:R-:W-:Y:S01]  /*0310*/  SEL R9, RZ, 0xffffffff, !P4 ;  /* 0xffffffffff097807 */ /* 0x000fe20006000000 */
[----:B------:R-:W-:Y:S01]  /*0320*/  IMAD.WIDE R2, R0, 0x8, R2 ;  /* 0x0000000800027825 */ /* 0x000fe200078e0202 */
[----:B------:R-:W-:Y:S02]  /*0330*/  SEL R7, RZ, 0xffffffff, !P5 ;  /* 0xffffffffff077807 */ /* 0x000fe40006800000 */
[----:B------:R-:W-:Y:S01]  /*0340*/  SEL R5, RZ, 0xffffffff, !P0 ;  /* 0xffffffffff057807 */ /* 0x000fe20004000000 */
[----:B------:R-:W-:Y:S01]  /*0350*/  IMAD.SHL.U32 R15, R11, 0x100, RZ ;  /* 0x000001000b0f7824 */ /* 0x000fe200078e00ff */
[----:B------:R-:W-:Y:S01]  /*0360*/  ISETP.NE.XOR P3, PT, RZ, UR10, P3 ;  /* 0x0000000aff007c0c */ /* 0x000fe20009f65a70 */
[----:B------:R-:W-:Y:S01]  /*0370*/  IMAD.SHL.U32 R13, R9, 0x100, RZ ;  /* 0x00000100090d7824 */ /* 0x000fe200078e00ff */
[----:B------:R-:W-:Y:S01]  /*0380*/  ISETP.NE.XOR P2, PT, RZ, UR10, P2 ;  /* 0x0000000aff007c0c */ /* 0x000fe20009745a70 */
[----:B------:R-:W-:Y:S01]  /*0390*/  IMAD.SHL.U32 R11, R7, 0x100, RZ ;  /* 0x00000100070b7824 */ /* 0x000fe200078e00ff */
[----:B------:R-:W-:Y:S01]  /*03a0*/  ISETP.NE.XOR P1, PT, RZ, UR10, P1 ;  /* 0x0000000aff007c0c */ /* 0x000fe20008f25a70 */
[----:B------:R-:W-:Y:S01]  /*03b0*/  IMAD.SHL.U32 R9, R5, 0x100, RZ ;  /* 0x0000010005097824 */ /* 0x000fe200078e00ff */
[----:B------:R-:W-:-:S02]  /*03c0*/  SEL R6, RZ, 0x1, !P3 ;  /* 0x00000001ff067807 */ /* 0x000fc40005800000 */
[----:B------:R-:W-:Y:S02]  /*03d0*/  SEL R8, RZ, 0x1, !P2 ;  /* 0x00000001ff087807 */ /* 0x000fe40005000000 */
[----:B------:R-:W-:Y:S02]  /*03e0*/  SEL R4, RZ, 0x1, !P1 ;  /* 0x00000001ff047807 */ /* 0x000fe40004800000 */
[----:B------:R-:W-:Y:S02]  /*03f0*/  LOP3.LUT R7, R15, 0x100, R10, 0xe2, !PT ;  /* 0x000001000f077812 */ /* 0x000fe400078ee20a */
[----:B------:R-:W-:Y:S02]  /*0400*/  LOP3.LUT R5, R11, 0x100, R6, 0xe2, !PT ;  /* 0x000001000b057812 */ /* 0x000fe400078ee206 */
[----:B------:R-:W-:Y:S02]  /*0410*/  LOP3.LUT R8, R13, 0x100, R8, 0xe2, !PT ;  /* 0x000001000d087812 */ /* 0x000fe400078ee208 */
[----:B------:R-:W-:-:S02]  /*0420*/  LOP3.LUT R4, R9, 0x100, R4, 0xe2, !PT ;  /* 0x0000010009047812 */ /* 0x000fc400078ee204 */
[----:B------:R-:W-:Y:S02]  /*0430*/  PRMT R8, R7, 0x5410, R8 ;  /* 0x0000541007087816 */ /* 0x000fe40000000008 */
[----:B------:R-:W-:-:S05]  /*0440*/  PRMT R9, R5, 0x5410, R4 ;  /* 0x0000541005097816 */ /* 0x000fca0000000004 */
[----:B------:R-:W-:Y:S01]  /*0450*/  STG.E.64 desc[UR8][R2.64], R8 ;  /* 0x0000000802007986 */ /* 0x000fe2000c101b08 */
[----:B------:R-:W-:Y:S05]  /*0460*/  EXIT ;  /* 0x000000000000794d */ /* 0x000fea0003800000 */
.L_x_2041:
        /* <DEDUP_REMOVED lines=130> */
.L_x_2044:
        /* <DEDUP_REMOVED lines=8> */
.L_x_2045:
        /* <DEDUP_REMOVED lines=8> */
.L_x_2046:
        /* <DEDUP_REMOVED lines=9> */
.L_x_2047:
[----:B------:R-:W-:Y:S05]  /*0e20*/  BSYNC B1 ;  /* 0x0000000000017941 */ /* 0x000fea0003800000 */
.L_x_2043:
[----:B------:R-:W-:-:S13]  /*0e30*/  ISETP.GE.AND P0, PT, R9, R0, PT ;  /* 0x000000000900720c */ /* 0x000fda0003f06270 */
[----:B0-----:R-:W0:Y:S01]  /*0e40*/  @!P0 LDC.64 R4, c[0x0][0x218] ;  /* 0x00008600ff048b82 */ /* 0x001e220000000a00 */
[C---:B-12---:R-:W-:Y:S02]  /*0e50*/  @!P0 VIADD R3, R9.reuse, UR4 ;  /* 0x0000000409038c36 */ /* 0x046fe40008000000 */
[----:B------:R-:W-:-:S03]  /*0e60*/  @!P0 VIADD R9, R9, 0x80 ;  /* 0x0000008009098836 */ /* 0x000fc60000000000 */
[----:B0-----:R-:W-:-:S05]  /*0e70*/  @!P0 IADD3 R2, P2, R3, R4, RZ ;  /* 0x0000000403028210 */ /* 0x001fca0007f5e0ff */
[----:B------:R-:W-:-:S05]  /*0e80*/  @!P0 IMAD.X R3, RZ, RZ, R5, P2 ;  /* 0x000000ffff038224 */ /* 0x000fca00010e0605 */
[----:B------:R2:W-:Y:S03]  /*0e90*/  @!P0 STG.E.U8 desc[UR8][R2.64], R17 ;  /* 0x0000001102008986 */ /* 0x0005e6000c101108 */
.L_x_2048:
[----:B------:R-:W-:Y:S05]  /*0ea0*/  BSYNC B0 ;  /* 0x0000000000007941 */ /* 0x000fea0003800000 */
.L_x_2042:
        /* <DEDUP_REMOVED lines=10> */
.L_x_2049:
        /* <DEDUP_REMOVED lines=11> */
.L_x_43769:


//--------------------- .text._ZN2at6native18elementwise_kernelILi128ELi4EZNS0_15gpu_kernel_implINS0_13BinaryFunctorIbbbZZZNS0_23logical_xor_kernel_cudaERNS_14TensorIteratorEENKUlvE0_clEvENKUlvE7_clEvEUlbbE_EEEEvRNS_18TensorIteratorBaseERKT_EUliE_EEviT1_ --------------------------
	.section	.text._ZN2at6native18elementwise_kernelILi128ELi4EZNS0_15gpu_kernel_implINS0_13BinaryFunctorIbbbZZZNS0_23logical_xor_kernel_cudaERNS_14TensorIteratorEENKUlvE0_clEvENKUlvE7_clEvEUlbbE_EEEEvRNS_18TensorIteratorBaseERKT_EUliE_EEviT1_,"ax",@progbits
	.align	128
        .global         _ZN2at6native18elementwise_kernelILi128ELi4EZNS0_15gpu_kernel_implINS0_13BinaryFunctorIbbbZZZNS0_23logical_xor_kernel_cudaERNS_14TensorIteratorEENKUlvE0_clEvENKUlvE7_clEvEUlbbE_EEEEvRNS_18TensorIteratorBaseERKT_EUliE_EEviT1_
        .type           _ZN2at6native18elementwise_kernelILi128ELi4EZNS0_15gpu_kernel_implINS0_13BinaryFunctorIbbbZZZNS0_23logical_xor_kernel_cudaERNS_14TensorIteratorEENKUlvE0_clEvENKUlvE7_clEvEUlbbE_EEEEvRNS_18TensorIteratorBaseERKT_EUliE_EEviT1_,@function
        .size           _ZN2at6native18elementwise_kernelILi128ELi4EZNS0_15gpu_kernel_implINS0_13BinaryFunctorIbbbZZZNS0_23logical_xor_kernel_cudaERNS_14TensorIteratorEENKUlvE0_clEvENKUlvE7_clEvEUlbbE_EEEEvRNS_18TensorIteratorBaseERKT_EUliE_EEviT1_,(.L_x_43770 - _ZN2at6native18elementwise_kernelILi128ELi4EZNS0_15gpu_kernel_implINS0_13BinaryFunctorIbbbZZZNS0_23logical_xor_kernel_cudaERNS_14TensorIteratorEENKUlvE0_clEvENKUlvE7_clEvEUlbbE_EEEEvRNS_18TensorIteratorBaseERKT_EUliE_EEviT1_)
        .other          _ZN2at6native18elementwise_kernelILi128ELi4EZNS0_15gpu_kernel_implINS0_13BinaryFunctorIbbbZZZNS0_23logical_xor_kernel_cudaERNS_14TensorIteratorEENKUlvE0_clEvENKUlvE7_clEvEUlbbE_EEEEvRNS_18TensorIteratorBaseERKT_EUliE_EEviT1_,@"STO_CUDA_ENTRY STV_DEFAULT"
_ZN2at6native18elementwise_kernelILi128ELi4EZNS0_15gpu_kernel_implINS0_13BinaryFunctorIbbbZZZNS0_23logical_xor_kernel_cudaERNS_14TensorIteratorEENKUlvE0_clEvENKUlvE7_clEvEUlbbE_EEEEvRNS_18TensorIteratorBaseERKT_EUliE_EEviT1_:
.text._ZN2at6native18elementwise_kernelILi128ELi4EZNS0_15gpu_kernel_implINS0_13BinaryFunctorIbbbZZZNS0_23logical_xor_kernel_cudaERNS_14TensorIteratorEENKUlvE0_clEvENKUlvE7_clEvEUlbbE_EEEEvRNS_18TensorIteratorBaseERKT_EUliE_EEviT1_:
        /* <DEDUP_REMOVED lines=365> */
.L_x_2052:
        /* <DEDUP_REMOVED lines=19> */
[----:B--2---:R-:W-:-:S04]  /*1800*/  ISETP.NE.AND P0, PT, R2, RZ, PT ;  /* 0x000000ff0200720c */ /* 0x004fc80003f05270 */
[----:B------:R-:W-:Y:S01]  /*1810*/  P2R R19, PR, RZ, 0x1 ;  /* 0x00000001ff137803 */ /* 0x000fe20000000000 */
[----:B------:R-:W-:Y:S08]  /*1820*/  BRA `(.L_x_2058) ;  /* 0x0000000c00d47947 */ /* 0x000ff00003800000 */
.L_x_2056:
[----:B------:R-:W2:Y:S02]  /*1830*/  LDG.E.U8 R2, desc[UR36][R2.64] ;  /* 0x0000002402027981 */ /* 0x000ea4000c1e1100 */
[----:B--2---:R-:W-:-:S04]  /*1840*/  ISETP.NE.AND P0, PT, R2, RZ, PT ;  /* 0x000000ff0200720c */ /* 0x004fc80003f05270 */
[----:B------:R-:W-:Y:S01]  /*1850*/  P2R R19, PR, RZ, 0x1 ;  /* 0x00000001ff137803 */ /* 0x000fe20000000000 */
[----:B------:R-:W-:Y:S08]  /*1860*/  BRA `(.L_x_2058) ;  /* 0x0000000c00c47947 */ /* 0x000ff00003800000 */
.L_x_2055:
        /* <DEDUP_REMOVED lines=8> */
[----:B------:R-:W-:-:S04]  /*18f0*/  ISETP.NE.AND.EX P0, PT, R3, RZ, PT, P0 ;  /* 0x000000ff0300720c */ /* 0x000fc80003f05300 */
[----:B------:R-:W-:Y:S01]  /*1900*/  P2R R19, PR, RZ, 0x1 ;  /* 0x00000001ff137803 */ /* 0x000fe20000000000 */
[----:B------:R-:W-:Y:S08]  /*1910*/  BRA `(.L_x_2058) ;  /* 0x0000000c00987947 */ /* 0x000ff00003800000 */
.L_x_2060:
[----:B------:R-:W2:Y:S02]  /*1920*/  LDG.E R2, desc[UR36][R2.64] ;  /* 0x0000002402027981 */ /* 0x000ea4000c1e1900 */
[----:B--2---:R-:W-:-:S04]  /*1930*/  ISETP.NE.AND P0, PT, R2, RZ, PT ;  /* 0x000000ff0200720c */ /* 0x004fc80003f05270 */
[----:B------:R-:W-:Y:S01]  /*1940*/  P2R R19, PR, RZ, 0x1 ;  /* 0x00000001ff137803 */ /* 0x000fe20000000000 */
[----:B------:R-:W-:Y:S08]  /*1950*/  BRA `(.L_x_2058) ;  /* 0x0000000c00887947 */ /* 0x000ff00003800000 */
.L_x_2059:
[----:B------:R-:W2:Y:S02]  /*1960*/  LDG.E.U16 R2, desc[UR36][R2.64] ;  /* 0x0000002402027981 */ /* 0x000ea4000c1e1500 */
[----:B--2---:R-:W-:-:S04]  /*1970*/  ISETP.NE.AND P0, PT, R2, RZ, PT ;  /* 0x000000ff0200720c */ /* 0x004fc80003f05270 */
[----:B------:R-:W-:Y:S01]  /*1980*/  P2R R19, PR, RZ, 0x1 ;  /* 0x00000001ff137803 */ /* 0x000fe20000000000 */
[----:B------:R-:W-:Y:S08]  /*1990*/  BRA `(.L_x_2058) ;  /* 0x0000000c00787947 */ /* 0x000ff00003800000 */
.L_x_2054:
[----:B------:R-:W-:-:S13]  /*19a0*/  ISETP.GT.AND P0, PT, R4, 0x6, PT ;  /* 0x000000060400780c */ /* 0x000fda0003f04270 */
[----:B------:R-:W-:Y:S05]  /*19b0*/  @P0 BRA `(.L_x_2061) ;  /* 0x0000000000340947 */ /* 0x000fea0003800000 */
[----:B------:R-:W-:-:S13]  /*19c0*/  ISETP.NE.AND P0, PT, R4, 0x5, PT ;  /* 0x000000050400780c */ /* 0x000fda0003f05270 */
[----:B------:R-:W-:Y:S05]  /*19d0*/  @!P0 BRA `(.L_x_2062) ;  /* 0x0000000000188947 */ /* 0x000fea0003800000 */
[----:B------:R-:W-:-:S13]  /*19e0*/  ISETP.NE.AND P0, PT, R4, 0x6, PT ;  /* 0x000000060400780c */ /* 0x000fda0003f05270 */
[----:B------:R-:W-:Y:S05]  /*19f0*/  @P0 BRA `(.L_x_2057) ;  /* 0x0000000800f40947 */ /* 0x000fea0003800000 */
[----:B------:R-:W2:Y:S02]  /*1a00*/  LDG.E R2, desc[UR36][R2.64] ;  /* 0x0000002402027981 */ /* 0x000ea4000c1e1900 */
[----:B--2---:R-:W-:-:S04]  /*1a10*/  FSETP.NEU.FTZ.AND P0, PT, R2, RZ, PT ;  /* 0x000000ff0200720b */ /* 0x004fc80003f1d000 */
[----:B------:R-:W-:Y:S01]  /*1a20*/  P2R R19, PR, RZ, 0x1 ;  /* 0x00000001ff137803 */ /* 0x000fe20000000000 */
[----:B------:R-:W-:Y:S08]  /*1a30*/  BRA `(.L_x_2058) ;  /* 0x0000000c00507947 */ /* 0x000ff00003800000 */
.L_x_2062:
[----:B------:R-:W2:Y:S02]  /*1a40*/  LDG.E.U16 R0, desc[UR36][R2.64] ;  /* 0x0000002402007981 */ /* 0x000ea4000c1e1500 */
[----:B--2---:R-:W-:-:S05]  /*1a50*/  HADD2.F32 R0, -RZ, R0.H0_H0 ;  /* 0x20000000ff007230 */ /* 0x004fca0000004100 */
[----:B------:R-:W-:-:S04]  /*1a60*/  FSETP.NEU.FTZ.AND P0, PT, R0, RZ, PT ;  /* 0x000000ff0000720b */ /* 0x000fc80003f1d000 */
[----:B------:R-:W-:Y:S01]  /*1a70*/  P2R R19, PR, RZ, 0x1 ;  /* 0x00000001ff137803 */ /* 0x000fe20000000000 */
[----:B------:R-:W-:Y:S08]  /*1a80*/  BRA `(.L_x_2058) ;  /* 0x0000000c003c7947 */ /* 0x000ff00003800000 */
.L_x_2061:
        /* <DEDUP_REMOVED lines=9> */
[----:B------:R-:W-:-:S04]  /*1b20*/  PLOP3.LUT P0, PT, P0, P1, PT, 0xa8, 0x0 ;  /* 0x000000000000781c */ /* 0x000fc80000703570 */
[----:B------:R-:W-:Y:S01]  /*1b30*/  P2R R19, PR, RZ, 0x1 ;  /* 0x00000001ff137803 */ /* 0x000fe20000000000 */
[----:B------:R-:W-:Y:S08]  /*1b40*/  BRA `(.L_x_2058) ;  /* 0x0000000c000c7947 */ /* 0x000ff00003800000 */
.L_x_2064:
        /* <DEDUP_REMOVED lines=8> */
[----:B------:R-:W-:-:S04]  /*1bd0*/  ISETP.NE.AND P0, PT, R0, RZ, PT ;  /* 0x000000ff0000720c */ /* 0x000fc80003f05270 */
[----:B------:R-:W-:Y:S01]  /*1be0*/  P2R R19, PR, RZ, 0x1 ;  /* 0x00000001ff137803 */ /* 0x000fe20000000000 */
[----:B------:R-:W-:Y:S08]  /*1bf0*/  BRA `(.L_x_2058) ;  /* 0x0000000800e07947 */ /* 0x000ff00003800000 */
.L_x_2063:
[----:B------:R-:W2:Y:S02]  /*1c00*/  LDG.E.64 R2, desc[UR36][R2.64] ;  /* 0x0000002402027981 */ /* 0x000ea4000c1e1b00 */
[----:B--2---:R-:W-:-:S06]  /*1c10*/  DSETP.NEU.AND P0, PT, R2, RZ, PT ;  /* 0x000000ff0200722a */ /* 0x004fcc0003f0d000 */
[----:B------:R-:W-:Y:S01]  /*1c20*/  P2R R19, PR, RZ, 0x1 ;  /* 0x00000001ff137803 */ /* 0x000fe20000000000 */
[----:B------:R-:W-:Y:S07]  /*1c30*/  BRA `(.L_x_2058) ;  /* 0x0000000800d07947 */ /* 0x000fee0003800000 */
.L_x_2053:
        /* <DEDUP_REMOVED lines=10> */
[----:B------:R-:W-:Y:S01]  /*1ce0*/  P2R R19, PR, RZ, 0x1 ;  /* 0x00000001ff137803 */ /* 0x000fe20000000000 */
[----:B------:R-:W-:Y:S08]  /*1cf0*/  BRA `(.L_x_2058) ;  /* 0x0000000800a07947 */ /* 0x000ff00003800000 */
.L_x_2067:
[----:B------:R-:W2:Y:S02]  /*1d00*/  LDG.E.128 R4, desc[UR36][R2.64] ;  /* 0x0000002402047981 */ /* 0x000ea4000c1e1d00 */
[----:B--2---:R-:W-:-:S06]  /*1d10*/  DSETP.NEU.AND P0, PT, R6, RZ, PT ;  /* 0x000000ff0600722a */ /* 0x004fcc0003f0d000 */
[----:B------:R-:W-:-:S06]  /*1d20*/  DSETP.NEU.OR P0, PT, R4, RZ, P0 ;  /* 0x000000ff0400722a */ /* 0x000fcc000070d400 */
[----:B------:R-:W-:Y:S01]  /*1d30*/  P2R R19, PR, RZ, 0x1 ;  /* 0x00000001ff137803 */ /* 0x000fe20000000000 */
[----:B------:R-:W-:Y:S07]  /*1d40*/  BRA `(.L_x_2058) ;  /* 0x00000008008c7947 */ /* 0x000fee0003800000 */
.L_x_2066:
        /* <DEDUP_REMOVED lines=25> */
[----:B------:R-:W-:-:S04]  /*1ee0*/  FSETP.NEU.FTZ.AND P0, PT, R5, RZ, PT ;  /* 0x000000ff0500720b */ /* 0x000fc80003f1d000 */
[----:B------:R-:W-:Y:S01]  /*1ef0*/  P2R R19, PR, RZ, 0x1 ;  /* 0x00000001ff137803 */ /* 0x000fe20000000000 */
[----:B------:R-:W-:Y:S08]  /*1f00*/  BRA `(.L_x_2058) ;  /* 0x00000008001c7947 */ /* 0x000ff00003800000 */
.L_x_2069:
        /* <DEDUP_REMOVED lines=12> */
[----:B------:R-:W-:-:S04]  /*1fd0*/  FSETP.NEU.FTZ.AND P0, PT, R4, RZ, PT ;  /* 0x000000ff0400720b */ /* 0x000fc80003f1d000 */
[----:B------:R-:W-:Y:S01]  /*1fe0*/  P2R R19, PR, RZ, 0x1 ;  /* 0x00000001ff137803 */ /* 0x000fe20000000000 */
[----:B------:R-:W-:Y:S08]  /*1ff0*/  BRA `(.L_x_2058) ;  /* 0x0000000400e07947 */ /* 0x000ff00003800000 */
.L_x_2068:
[----:B------:R-:W2:Y:S02]  /*2000*/  LDG.E.U16 R0, desc[UR36][R2.64] ;  /* 0x0000002402007981 */ /* 0x000ea4000c1e1500 */
[----:B--2---:R-:W-:-:S05]  /*2010*/  IMAD.U32 R0, R0, 0x10000, RZ ;  /* 0x0001000000007824 */ /* 0x004fca00078e00ff */
[----:B------:R-:W-:-:S04]  /*2020*/  FSETP.NEU.FTZ.AND P0, PT, R0, RZ, PT ;  /* 0x000000ff0000720b */ /* 0x000fc80003f1d000 */
[----:B------:R-:W-:Y:S01]  /*2030*/  P2R R19, PR, RZ, 0x1 ;  /* 0x00000001ff137803 */ /* 0x000fe20000000000 */
[----:B------:R-:W-:Y:S08]  /*2040*/  BRA `(.L_x_2058) ;  /* 0x0000000400cc7947 */ /* 0x000ff00003800000 */
.L_x_2065:
        /* <DEDUP_REMOVED lines=9> */
[----:B--2---:R-:W-:-:S04]  /*20e0*/  ISETP.NE.AND P0, PT, R2, RZ, PT ;  /* 0x000000ff0200720c */ /* 0x004fc80003f05270 */
[----:B------:R-:W-:Y:S01]  /*20f0*/  P2R R19, PR, RZ, 0x1 ;  /* 0x00000001ff137803 */ /* 0x000fe20000000000 */
[----:B------:R-:W-:Y:S08]  /*2100*/  BRA `(.L_x_2058) ;  /* 0x00000004009c7947 */ /* 0x000ff00003800000 */
.L_x_2072:
        /* <DEDUP_REMOVED lines=21> */
.L_x_2076:
[----:B------:R-:W-:Y:S05]  /*2260*/  BSYNC B1 ;  /* 0x0000000000017941 */ /* 0x000fea0003800000 */
.L_x_2075:
[----:B------:R-:W-:Y:S01]  /*2270*/  LEA R3, R0, 0x3b800000, 0x17 ;  /* 0x3b80000000037811 */ /* 0x000fe200078eb8ff */
[----:B------:R-:W-:-:S05]  /*2280*/  IMAD.SHL.U32 R0, R2, 0x100000, RZ ;  /* 0x0010000002007824 */ /* 0x000fca00078e00ff */
[----:B------:R-:W-:-:S07]  /*2290*/  LOP3.LUT R0, R3, R0, R4, 0xfe, !PT ;  /* 0x0000000003007212 */ /* 0x000fce00078efe04 */
.L_x_2074:
[----:B------:R-:W-:Y:S05]  /*22a0*/  BSYNC B0 ;  /* 0x0000000000007941 */ /* 0x000fea0003800000 */
.L_x_2073:
[----:B------:R-:W-:-:S04]  /*22b0*/  FSETP.NEU.FTZ.AND P0, PT, R0, RZ, PT ;  /* 0x000000ff0000720b */ /* 0x000fc80003f1d000 */
[----:B------:R-:W-:Y:S01]  /*22c0*/  P2R R19, PR, RZ, 0x1 ;  /* 0x00000001ff137803 */ /* 0x000fe20000000000 */
[----:B------:R-:W-:Y:S08]  /*22d0*/  BRA `(.L_x_2058) ;  /* 0x0000000400287947 */ /* 0x000ff00003800000 */
.L_x_2071:
        /* <DEDUP_REMOVED lines=21> */
.L_x_2080:
[----:B------:R-:W-:Y:S05]  /*2430*/  BSYNC B1 ;  /* 0x0000000000017941 */ /* 0x000fea0003800000 */
.L_x_2079:
[----:B------:R-:W-:Y:S01]  /*2440*/  LEA R3, R0, 0x37800000, 0x17 ;  /* 0x3780000000037811 */ /* 0x000fe200078eb8ff */
[----:B------:R-:W-:-:S05]  /*2450*/  IMAD.SHL.U32 R0, R2, 0x200000, RZ ;  /* 0x0020000002007824 */ /* 0x000fca00078e00ff */
[----:B------:R-:W-:-:S07]  /*2460*/  LOP3.LUT R0, R3, R0, R4, 0xfe, !PT ;  /* 0x0000000003007212 */ /* 0x000fce00078efe04 */
.L_x_2078:
[----:B------:R-:W-:Y:S05]  /*2470*/  BSYNC B0 ;  /* 0x0000000000007941 */ /* 0x000fea0003800000 */
.L_x_2077:
[----:B------:R-:W-:-:S04]  /*2480*/  FSETP.NEU.FTZ.AND P0, PT, R0, RZ, PT ;  /* 0x000000ff0000720b */ /* 0x000fc80003f1d000 */
[----:B------:R-:W-:Y:S01]  /*2490*/  P2R R19, PR, RZ, 0x1 ;  /* 0x00000001ff137803 */ /* 0x000fe20000000000 */
[----:B------:R-:W-:Y:S08]  /*24a0*/  BRA `(.L_x_2058) ;  /* 0x0000000000b47947 */ /* 0x000ff00003800000 */
.L_x_2070:
        /* <DEDUP_REMOVED lines=14> */
.L_x_2084:
[----:B------:R-:W-:Y:S05]  /*2590*/  BSYNC B0 ;  /* 0x0000000000007941 */ /* 0x000fea0003800000 */
.L_x_2083:
[----:B------:R-:W-:-:S04]  /*25a0*/  FSETP.NEU.FTZ.AND P0, PT, R0, RZ, PT ;  /* 0x000000ff0000720b */ /* 0x000fc80003f1d000 */
[----:B------:R-:W-:Y:S01]  /*25b0*/  P2R R19, PR, RZ, 0x1 ;  /* 0x00000001ff137803 */ /* 0x000fe20000000000 */
[----:B------:R-:W-:Y:S08]  /*25c0*/  BRA `(.L_x_2058) ;  /* 0x00000000006c7947 */ /* 0x000ff00003800000 */
.L_x_2057:
        /* <DEDUP_REMOVED lines=16> */
.L_x_2085:
[----:B------:R-:W-:-:S04]  /*26d0*/  PLOP3.LUT P0, PT, PT, PT, PT, 0x8, 0x0 ;  /* 0x000000000000781c */ /* 0x000fc80003f0e170 */
[----:B------:R-:W-:Y:S01]  /*26e0*/  P2R R19, PR, RZ, 0x1 ;  /* 0x00000001ff137803 */ /* 0x000fe20000000000 */
[----:B------:R-:W-:Y:S08]  /*26f0*/  BRA `(.L_x_2058) ;  /* 0x0000000000207947 */ /* 0x000ff00003800000 */
.L_x_2082:
[----:B------:R-:W2:Y:S02]  /*2700*/  LDG.E.64 R2, desc[UR36][R2.64] ;  /* 0x0000002402027981 */ /* 0x000ea4000c1e1b00 */
[----:B--2---:R-:W-:-:S04]  /*2710*/  ISETP.NE.U32.AND P0, PT, R2, RZ, PT ;  /* 0x000000ff0200720c */ /* 0x004fc80003f05070 */
[----:B------:R-:W-:-:S04]  /*2720*/  ISETP.NE.AND.EX P0, PT, R3, RZ, PT, P0 ;  /* 0x000000ff0300720c */ /* 0x000fc80003f05300 */
[----:B------:R-:W-:Y:S01]  /*2730*/  P2R R19, PR, RZ, 0x1 ;  /* 0x00000001ff137803 */ /* 0x000fe20000000000 */
[----:B------:R-:W-:Y:S08]  /*2740*/  BRA `(.L_x_2058) ;  /* 0x00000000000c7947 */ /* 0x000ff00003800000 */
.L_x_2081:
[----:B------:R-:W2:Y:S02]  /*2750*/  LDG.E R2, desc[UR36][R2.64] ;  /* 0x0000002402027981 */ /* 0x000ea4000c1e1900 */
[----:B--2---:R-:W-:-:S04]  /*2760*/  ISETP.NE.AND P0, PT, R2, RZ, PT ;  /* 0x000000ff0200720c */ /* 0x004fc80003f05270 */
[----:B------:R-:W-:-:S09]  /*2770*/  P2R R19, PR, RZ, 0x1 ;  /* 0x00000001ff137803 */ /* 0x000fd20000000000 */
.L_x_2058:
[----:B------:R-:W0:Y:S01]  /*2780*/  LDC.U8 R4, c[0x0][0x493] ;  /* 0x000124c0ff047b82 */ /* 0x000e220000000000 */
[----:B------:R-:W-:Y:S02]  /*2790*/  ULDC.64 UR4, c[0x0][0x488] ;  /* 0x0001220000047ab9 */ /* 0x000fe40000000a00 */
[----:B------:R-:W-:-:S05]  /*27a0*/  IADD3 R2, P1, R22, UR4, RZ ;  /* 0x0000000416027c10 */ /* 0x000fca000ff3e0ff */
        /* <DEDUP_REMOVED lines=15> */
.L_x_2089:
[----:B------:R-:W2:Y:S02]  /*28a0*/  LDG.E.U8 R2, desc[UR36][R2.64] ;  /* 0x0000002402027981 */ /* 0x000ea4000c1e1100 */
[----:B--2---:R-:W-:Y:S01]  /*28b0*/  ISETP.NE.AND P0, PT, R2, RZ, PT ;  /* 0x000000ff0200720c */ /* 0x004fe20003f05270 */
[----:B------:R-:W-:-:S12]  /*28c0*/  BRA `(.L_x_2091) ;  /* 0x0000000c00747947 */ /* 0x000fd80003800000 */
.L_x_2088:
        /* <DEDUP_REMOVED lines=10> */
.L_x_2093:
[----:B------:R-:W2:Y:S02]  /*2970*/  LDG.E R2, desc[UR36][R2.64] ;  /* 0x0000002402027981 */ /* 0x000ea4000c1e1900 */
[----:B--2---:R-:W-:Y:S01]  /*2980*/  ISETP.NE.AND P0, PT, R2, RZ, PT ;  /* 0x000000ff0200720c */ /* 0x004fe20003f05270 */
[----:B------:R-:W-:-:S12]  /*2990*/  BRA `(.L_x_2091) ;  /* 0x0000000c00407947 */ /* 0x000fd80003800000 */
.L_x_2092:
[----:B------:R-:W2:Y:S02]  /*29a0*/  LDG.E.U16 R2, desc[UR36][R2.64] ;  /* 0x0000002402027981 */ /* 0x000ea4000c1e1500 */
[----:B--2---:R-:W-:Y:S01]  /*29b0*/  ISETP.NE.AND P0, PT, R2, RZ, PT ;  /* 0x000000ff0200720c */ /* 0x004fe20003f05270 */
[----:B------:R-:W-:-:S12]  /*29c0*/  BRA `(.L_x_2091) ;  /* 0x0000000c00347947 */ /* 0x000fd80003800000 */
.L_x_2087:
        /* <DEDUP_REMOVED lines=9> */
.L_x_2095:
[----:B------:R-:W2:Y:S02]  /*2a60*/  LDG.E.U16 R0, desc[UR36][R2.64] ;  /* 0x0000002402007981 */ /* 0x000ea4000c1e1500 */
[----:B--2---:R-:W-:-:S05]  /*2a70*/  HADD2.F32 R0, -RZ, R0.H0_H0 ;  /* 0x20000000ff007230 */ /* 0x004fca0000004100 */
[----:B------:R-:W-:Y:S01]  /*2a80*/  FSETP.NEU.FTZ.AND P0, PT, R0, RZ, PT ;  /* 0x000000ff0000720b */ /* 0x000fe20003f1d000 */
[----:B------:R-:W-:-:S12]  /*2a90*/  BRA `(.L_x_2091) ;  /* 0x0000000c00007947 */ /* 0x000fd80003800000 */
.L_x_2094:
        /* <DEDUP_REMOVED lines=11> */
.L_x_2097:
        /* <DEDUP_REMOVED lines=10> */
.L_x_2096:
[----:B------:R-:W2:Y:S02]  /*2bf0*/  LDG.E.64 R2, desc[UR36][R2.64] ;  /* 0x0000002402027981 */ /* 0x000ea4000c1e1b00 */
[----:B--2---:R-:W-:Y:S01]  /*2c00*/  DSETP.NEU.AND P0, PT, R2, RZ, PT ;  /* 0x000000ff0200722a */ /* 0x004fe20003f0d000 */
[----:B------:R-:W-:-:S13]  /*2c10*/  BRA `(.L_x_2091) ;  /* 0x0000000800a07947 */ /* 0x000fda0003800000 */
.L_x_2086:
        /* <DEDUP_REMOVED lines=11> */
.L_x_2100:
[----:B------:R-:W2:Y:S02]  /*2cd0*/  LDG.E.128 R4, desc[UR36][R2.64] ;  /* 0x0000002402047981 */ /* 0x000ea4000c1e1d00 */
[----:B--2---:R-:W-:-:S06]  /*2ce0*/  DSETP.NEU.AND P0, PT, R6, RZ, PT ;  /* 0x000000ff0600722a */ /* 0x004fcc0003f0d000 */
[----:B------:R-:W-:Y:S01]  /*2cf0*/  DSETP.NEU.OR P0, PT, R4, RZ, P0 ;  /* 0x000000ff0400722a */ /* 0x000fe2000070d400 */
[----:B------:R-:W-:-:S13]  /*2d00*/  BRA `(.L_x_2091) ;  /* 0x0000000800647947 */ /* 0x000fda0003800000 */
.L_x_2099:
        /* <DEDUP_REMOVED lines=27> */
.L_x_2102:
        /* <DEDUP_REMOVED lines=14> */
.L_x_2101:
[----:B------:R-:W2:Y:S02]  /*2fa0*/  LDG.E.U16 R0, desc[UR36][R2.64] ;  /* 0x0000002402007981 */ /* 0x000ea4000c1e1500 */
[----:B--2---:R-:W-:-:S05]  /*2fb0*/  IMAD.U32 R0, R0, 0x10000, RZ ;  /* 0x0001000000007824 */ /* 0x004fca00078e00ff */
[----:B------:R-:W-:Y:S01]  /*2fc0*/  FSETP.NEU.FTZ.AND P0, PT, R0, RZ, PT ;  /* 0x000000ff0000720b */ /* 0x000fe20003f1d000 */
[----:B------:R-:W-:-:S12]  /*2fd0*/  BRA `(.L_x_2091) ;  /* 0x0000000400b07947 */ /* 0x000fd80003800000 */
.L_x_2098:
        /* <DEDUP_REMOVED lines=11> */
.L_x_2105:
        /* <DEDUP_REMOVED lines=21> */
.L_x_2109:
[----:B------:R-:W-:Y:S05]  /*31e0*/  BSYNC B1 ;  /* 0x0000000000017941 */ /* 0x000fea0003800000 */
.L_x_2108:
[----:B------:R-:W-:Y:S01]  /*31f0*/  LEA R3, R0, 0x3b800000, 0x17 ;  /* 0x3b80000000037811 */ /* 0x000fe200078eb8ff */
[----:B------:R-:W-:-:S05]  /*3200*/  IMAD.SHL.U32 R0, R2, 0x100000, RZ ;  /* 0x0010000002007824 */ /* 0x000fca00078e00ff */
[----:B------:R-:W-:-:S07]  /*3210*/  LOP3.LUT R0, R3, R0, R4, 0xfe, !PT ;  /* 0x0000000003007212 */ /* 0x000fce00078efe04 */
.L_x_2107:
[----:B------:R-:W-:Y:S05]  /*3220*/  BSYNC B0 ;  /* 0x0000000000007941 */ /* 0x000fea0003800000 */
.L_x_2106:
[----:B------:R-:W-:Y:S01]  /*3230*/  FSETP.NEU.FTZ.AND P0, PT, R0, RZ, PT ;  /* 0x000000ff0000720b */ /* 0x000fe20003f1d000 */
[----:B------:R-:W-:-:S12]  /*3240*/  BRA `(.L_x_2091) ;  /* 0x0000000400147947 */ /* 0x000fd80003800000 */
.L_x_2104:
        /* <DEDUP_REMOVED lines=21> */
.L_x_2113:
[----:B------:R-:W-:Y:S05]  /*33a0*/  BSYNC B1 ;  /* 0x0000000000017941 */ /* 0x000fea0003800000 */
.L_x_2112:
[----:B------:R-:W-:Y:S01]  /*33b0*/  LEA R3, R0, 0x37800000, 0x17 ;  /* 0x3780000000037811 */ /* 0x000fe200078eb8ff */
[----:B------:R-:W-:-:S05]  /*33c0*/  IMAD.SHL.U32 R0, R2, 0x200000, RZ ;  /* 0x0020000002007824 */ /* 0x000fca00078e00ff */
[----:B------:R-:W-:-:S07]  /*33d0*/  LOP3.LUT R0, R3, R0, R4, 0xfe, !PT ;  /* 0x0000000003007212 */ /* 0x000fce00078efe04 */
.L_x_2111:
[----:B------:R-:W-:Y:S05]  /*33e0*/  BSYNC B0 ;  /* 0x0000000000007941 */ /* 0x000fea0003800000 */
.L_x_2110:
[----:B------:R-:W-:Y:S01]  /*33f0*/  FSETP.NEU.FTZ.AND P0, PT, R0, RZ, PT ;  /* 0x000000ff0000720b */ /* 0x000fe20003f1d000 */
[----:B------:R-:W-:-:S12]  /*3400*/  BRA `(.L_x_2091) ;  /* 0x0000000000a47947 */ /* 0x000fd80003800000 */
.L_x_2103:
        /* <DEDUP_REMOVED lines=14> */
.L_x_2117:
[----:B------:R-:W-:Y:S05]  /*34f0*/  BSYNC B0 ;  /* 0x0000000000007941 */ /* 0x000fea0003800000 */
.L_x_2116:
[----:B------:R-:W-:Y:S01]  /*3500*/  FSETP.NEU.FTZ.AND P0, PT, R0, RZ, PT ;  /* 0x000000ff0000720b */ /* 0x000fe20003f1d000 */
[----:B------:R-:W-:-:S12]  /*3510*/  BRA `(.L_x_2091) ;  /* 0x0000000000607947 */ /* 0x000fd80003800000 */
.L_x_2090:
        /* <DEDUP_REMOVED lines=16> */
.L_x_2118:
[----:B------:R-:W-:Y:S01]  /*3620*/  PLOP3.LUT P0, PT, PT, PT, PT, 0x8, 0x0 ;  /* 0x000000000000781c */ /* 0x000fe20003f0e170 */
[----:B------:R-:W-:-:S12]  /*3630*/  BRA `(.L_x_2091) ;  /* 0x0000000000187947 */ /* 0x000fd80003800000 */
.L_x_2115:
[----:B------:R-:W2:Y:S02]  /*3640*/  LDG.E.64 R2, desc[UR36][R2.64] ;  /* 0x0000002402027981 */ /* 0x000ea4000c1e1b00 */
[----:B--2---:R-:W-:-:S04]  /*3650*/  ISETP.NE.U32.AND P0, PT, R2, RZ, PT ;  /* 0x000000ff0200720c */ /* 0x004fc80003f05070 */
[----:B------:R-:W-:Y:S01]  /*3660*/  ISETP.NE.AND.EX P0, PT, R3, RZ, PT, P0 ;  /* 0x000000ff0300720c */ /* 0x000fe20003f05300 */
[----:B------:R-:W-:-:S12]  /*3670*/  BRA `(.L_x_2091) ;  /* 0x0000000000087947 */ /* 0x000fd80003800000 */
.L_x_2114:
[----:B------:R-:W2:Y:S02]  /*3680*/  LDG.E R2, desc[UR36][R2.64] ;  /* 0x0000002402027981 */ /* 0x000ea4000c1e1900 */
[----:B--2---:R-:W-:-:S13]  /*3690*/  ISETP.NE.AND P0, PT, R2, RZ, PT ;  /* 0x000000ff0200720c */ /* 0x004fda0003f05270 */
.L_x_2091:
[----:B------:R-:W0:Y:S01]  /*36a0*/  LDC.U8 R3, c[0x0][0x491] ;  /* 0x00012440ff037b82 */ /* 0x000e220000000000 */
[----:B------:R-:W-:-:S04]  /*36b0*/  ISETP.NE.AND P1, PT, R19, RZ, PT ;  /* 0x000000ff1300720c */ /* 0x000fc80003f25270 */
[----:B------:R-:W-:-:S04]  /*36c0*/  PLOP3.LUT P0, PT, P1, P0, PT, 0x28, 0x0 ;  /* 0x000000000000781c */ /* 0x000fc80000f00570 */
        /* <DEDUP_REMOVED lines=14> */
.L_x_2122:
[----:B------:R1:W-:Y:S01]  /*37b0*/  STG.E.U8 desc[UR36][R16.64], R2 ;  /* 0x0000000210007986 */ /* 0x0003e2000c101124 */
[----:B------:R-:W-:Y:S05]  /*37c0*/  BRA `(.L_x_2124) ;  /* 0x0000000c00487947 */ /* 0x000fea0003800000 */
.L_x_2121:
        /* <DEDUP_REMOVED lines=9> */
.L_x_2126:
[----:B------:R3:W-:Y:S01]  /*3860*/  STG.E desc[UR36][R16.64], R2 ;  /* 0x0000000210007986 */ /* 0x0007e2000c101924 */
[----:B------:R-:W-:Y:S05]  /*3870*/  BRA `(.L_x_2124) ;  /* 0x0000000c001c7947 */ /* 0x000fea0003800000 */
.L_x_2125:
[----:B------:R2:W-:Y:S01]  /*3880*/  STG.E.U16 desc[UR36][R16.64], R2 ;  /* 0x0000000210007986 */ /* 0x0005e2000c101524 */
[----:B------:R-:W-:Y:S05]  /*3890*/  BRA `(.L_x_2124) ;  /* 0x0000000c00147947 */ /* 0x000fea0003800000 */
.L_x_2120:
        /* <DEDUP_REMOVED lines=9> */
.L_x_2128:
[----:B------:R-:W-:-:S04]  /*3930*/  I2FP.F32.U32 R0, R2 ;  /* 0x0000000200007245 */ /* 0x000fc80000201000 */
[----:B------:R-:W-:-:S05]  /*3940*/  F2FP.F16.F32.PACK_AB R0, RZ, R0 ;  /* 0x00000000ff00723e */ /* 0x000fca00000000ff */
[----:B------:R0:W-:Y:S01]  /*3950*/  STG.E.U16 desc[UR36][R16.64], R0 ;  /* 0x0000000010007986 */ /* 0x0001e2000c101524 */
[----:B------:R-:W-:Y:S05]  /*3960*/  BRA `(.L_x_2124) ;  /* 0x0000000800e07947 */ /* 0x000fea0003800000 */
.L_x_2127:
        /* <DEDUP_REMOVED lines=10> */
.L_x_2130:
[----:B------:R-:W-:-:S04]  /*3a10*/  I2FP.F32.U32 R2, R2 ;  /* 0x0000000200027245 */ /* 0x000fc80000201000 */
[----:B------:R-:W-:-:S04]  /*3a20*/  F2FP.F16.F32.PACK_AB R3, RZ, R2 ;  /* 0x00000002ff03723e */ /* 0x000fc800000000ff */
[----:B------:R-:W-:-:S05]  /*3a30*/  PRMT R3, R3, 0x5410, RZ ;  /* 0x0000541003037816 */ /* 0x000fca00000000ff */
[----:B------:R0:W-:Y:S01]  /*3a40*/  STG.E desc[UR36][R16.64], R3 ;  /* 0x0000000310007986 */ /* 0x0001e2000c101924 */
[----:B------:R-:W-:Y:S05]  /*3a50*/  BRA `(.L_x_2124) ;  /* 0x0000000800a47947 */ /* 0x000fea0003800000 */
.L_x_2129:
[----:B------:R-:W0:Y:S02]  /*3a60*/  I2F.F64.U32 R2, R2 ;  /* 0x0000000200027312 */ /* 0x000e240000201800 */
[----:B0-----:R0:W-:Y:S01]  /*3a70*/  STG.E.64 desc[UR36][R16.64], R2 ;  /* 0x0000000210007986 */ /* 0x0011e2000c101b24 */
[----:B------:R-:W-:Y:S05]  /*3a80*/  BRA `(.L_x_2124) ;  /* 0x0000000800987947 */ /* 0x000fea0003800000 */
.L_x_2119:
        /* <DEDUP_REMOVED lines=10> */
.L_x_2133:
[----:B------:R-:W0:Y:S01]  /*3b30*/  I2F.F64.U32 R4, R2 ;  /* 0x0000000200047312 */ /* 0x000e220000201800 */
[----:B------:R-:W-:-:S05]  /*3b40*/  CS2R R6, SRZ ;  /* 0x0000000000067805 */ /* 0x000fca000001ff00 */
[----:B0-----:R0:W-:Y:S01]  /*3b50*/  STG.E.128 desc[UR36][R16.64], R4 ;  /* 0x0000000410007986 */ /* 0x0011e2000c101d24 */
[----:B------:R-:W-:Y:S05]  /*3b60*/  BRA `(.L_x_2124) ;  /* 0x0000000800607947 */ /* 0x000fea0003800000 */
.L_x_2132:
        /* <DEDUP_REMOVED lines=21> */
.L_x_2137:
[----:B------:R-:W-:Y:S05]  /*3cc0*/  BSYNC B0 ;  /* 0x0000000000007941 */ /* 0x000fea0003800000 */
.L_x_2136:
[----:B------:R-:W-:-:S05]  /*3cd0*/  LOP3.LUT R3, R0, R3, RZ, 0xfc, !PT ;  /* 0x0000000300037212 */ /* 0x000fca00078efcff */
[----:B------:R0:W-:Y:S01]  /*3ce0*/  STG.E.U8 desc[UR36][R16.64], R3 ;  /* 0x0000000310007986 */ /* 0x0001e2000c101124 */
[----:B------:R-:W-:Y:S05]  /*3cf0*/  BRA `(.L_x_2124) ;  /* 0x0000000400fc7947 */ /* 0x000fea0003800000 */
.L_x_2135:
        /* <DEDUP_REMOVED lines=13> */
.L_x_2139:
[----:B------:R-:W-:Y:S01]  /*3dd0*/  IMAD.MOV.U32 R0, RZ, RZ, 0x7f ;  /* 0x0000007fff007424 */ /* 0x000fe200078e00ff */
[----:B------:R-:W-:-:S04]  /*3de0*/  ISETP.GT.U32.AND P0, PT, R2, 0x7f800000, PT ;  /* 0x7f8000000200780c */ /* 0x000fc80003f04070 */
[----:B------:R-:W-:-:S09]  /*3df0*/  SEL R0, R0, 0x7c, P0 ;  /* 0x0000007c00007807 */ /* 0x000fd20000000000 */
.L_x_2140:
[----:B------:R-:W-:Y:S05]  /*3e00*/  BSYNC B0 ;  /* 0x0000000000007941 */ /* 0x000fea0003800000 */
.L_x_2138:
[----:B------:R-:W-:-:S04]  /*3e10*/  LOP3.LUT R2, R3, 0x80000000, RZ, 0xc0, !PT ;  /* 0x8000000003027812 */ /* 0x000fc800078ec0ff */
[----:B------:R-:W-:-:S04]  /*3e20*/  SHF.R.U32.HI R3, RZ, 0x18, R2 ;  /* 0x00000018ff037819 */ /* 0x000fc80000011602 */
[----:B------:R-:W-:-:S05]  /*3e30*/  LOP3.LUT R3, R0, R3, RZ, 0xfc, !PT ;  /* 0x0000000300037212 */ /* 0x000fca00078efcff */
[----:B------:R0:W-:Y:S01]  /*3e40*/  STG.E.U8 desc[UR36][R16.64], R3 ;  /* 0x0000000310007986 */ /* 0x0001e2000c101124 */
[----:B------:R-:W-:Y:S05]  /*3e50*/  BRA `(.L_x_2124) ;  /* 0x0000000400a47947 */ /* 0x000fea0003800000 */
.L_x_2134:
[----:B------:R-:W-:-:S04]  /*3e60*/  I2FP.F32.U32 R0, R2 ;  /* 0x0000000200007245 */ /* 0x000fc80000201000 */
[----:B------:R-:W-:-:S05]  /*3e70*/  F2FP.BF16.F32.PACK_AB R0, RZ, R0 ;  /* 0x00000000ff00723e */ /* 0x000fca00000010ff */
[----:B------:R0:W-:Y:S01]  /*3e80*/  STG.E.U16 desc[UR36][R16.64], R0 ;  /* 0x0000000010007986 */ /* 0x0001e2000c101524 */
[----:B------:R-:W-:Y:S05]  /*3e90*/  BRA `(.L_x_2124) ;  /* 0x0000000400947947 */ /* 0x000fea0003800000 */
.L_x_2131:
        /* <DEDUP_REMOVED lines=10> */
.L_x_2143:
        /* <DEDUP_REMOVED lines=17> */
.L_x_2146:
[----:B------:R-:W-:-:S04]  /*4050*/  LOP3.LUT R2, R3, 0x80000000, RZ, 0xc0, !PT ;  /* 0x8000000003027812 */ /* 0x000fc800078ec0ff */
[----:B------:R-:W-:-:S04]  /*4060*/  SHF.R.U32.HI R3, RZ, 0x18, R2 ;  /* 0x00000018ff037819 */ /* 0x000fc80000011602 */
[----:B------:R-:W-:-:S04]  /*4070*/  LOP3.LUT R0, R0, R3, RZ, 0xfc, !PT ;  /* 0x0000000300007212 */ /* 0x000fc800078efcff */
[----:B------:R-:W-:-:S07]  /*4080*/  PRMT R8, R0, 0x7610, R8 ;  /* 0x0000761000087816 */ /* 0x000fce0000000008 */
.L_x_2145:
[----:B------:R-:W-:Y:S05]  /*4090*/  BSYNC B0 ;  /* 0x0000000000007941 */ /* 0x000fea0003800000 */
.L_x_2144:
[----:B------:R0:W-:Y:S01]  /*40a0*/  STG.E.U8 desc[UR36][R16.64], R8 ;  /* 0x0000000810007986 */ /* 0x0001e2000c101124 */
[----:B------:R-:W-:Y:S05]  /*40b0*/  BRA `(.L_x_2124) ;  /* 0x00000004000c7947 */ /* 0x000fea0003800000 */
.L_x_2142:
        /* <DEDUP_REMOVED lines=17> */
.L_x_2149:
[----:B------:R-:W-:-:S04]  /*41d0*/  LOP3.LUT R2, R3, 0x80000000, RZ, 0xc0, !PT ;  /* 0x8000000003027812 */ /* 0x000fc800078ec0ff */
[----:B------:R-:W-:-:S04]  /*41e0*/  SHF.R.U32.HI R3, RZ, 0x18, R2 ;  /* 0x00000018ff037819 */ /* 0x000fc80000011602 */
[----:B------:R-:W-:-:S04]  /*41f0*/  LOP3.LUT R0, R0, R3, RZ, 0xfc, !PT ;  /* 0x0000000300007212 */ /* 0x000fc800078efcff */
[----:B------:R-:W-:-:S07]  /*4200*/  PRMT R8, R0, 0x7610, R8 ;  /* 0x0000761000087816 */ /* 0x000fce0000000008 */
.L_x_2148:
[----:B------:R-:W-:Y:S05]  /*4210*/  BSYNC B0 ;  /* 0x0000000000007941 */ /* 0x000fea0003800000 */
.L_x_2147:
[----:B------:R0:W-:Y:S01]  /*4220*/  STG.E.U8 desc[UR36][R16.64], R8 ;  /* 0x0000000810007986 */ /* 0x0001e2000c101124 */
[----:B------:R-:W-:Y:S05]  /*4230*/  BRA `(.L_x_2124) ;  /* 0x0000000000ac7947 */ /* 0x000fea0003800000 */
.L_x_2141:
        /* <DEDUP_REMOVED lines=22> */
.L_x_2123:
        /* <DEDUP_REMOVED lines=16> */
.L_x_2152:
[----:B------:R-:W-:Y:S05]  /*44a0*/  BRA `(.L_x_2124) ;  /* 0x0000000000107947 */ /* 0x000fea0003800000 */
.L_x_2151:
[----:B------:R-:W-:-:S05]  /*44b0*/  IMAD.MOV.U32 R3, RZ, RZ, RZ ;  /* 0x000000ffff037224 */ /* 0x000fca00078e00ff */
[----:B------:R0:W-:Y:S01]  /*44c0*/  STG.E.64 desc[UR36][R16.64], R2 ;  /* 0x0000000210007986 */ /* 0x0001e2000c101b24 */
[----:B------:R-:W-:Y:S05]  /*44d0*/  BRA `(.L_x_2124) ;  /* 0x0000000000047947 */ /* 0x000fea0003800000 */
.L_x_2150:
[----:B------:R0:W-:Y:S02]  /*44e0*/  STG.E desc[UR36][R16.64], R2 ;  /* 0x0000000210007986 */ /* 0x0001e4000c101924 */
.L_x_2124:
[----:B------:R-:W-:-:S04]  /*44f0*/  IMAD R18, R18, 0x200, R23 ;  /* 0x0000020012127824 */ /* 0x000fc800078e0217 */
[----:B------:R-:W-:-:S07]  /*4500*/  VIADD R19, R18, 0x80 ;  /* 0x0000008012137836 */ /* 0x000fce0000000000 */
.L_x_2051:
[----:B------:R-:W-:Y:S05]  /*4510*/  BSYNC B6 ;  /* 0x0000000000067941 */ /* 0x000fea0003800000 */
.L_x_2050:
        /* <DEDUP_REMOVED lines=358> */
.L_x_2155:
        /* <DEDUP_REMOVED lines=22> */
.L_x_2159:
[----:B------:R-:W2:Y:S02]  /*5ce0*/  LDG.E.U8 R2, desc[UR36][R2.64] ;  /* 0x0000002402027981 */ /* 0x000ea4000c1e1100 */
[----:B--2---:R-:W-:-:S04]  /*5cf0*/  ISETP.NE.AND P0, PT, R2, RZ, PT ;  /* 0x000000ff0200720c */ /* 0x004fc80003f05270 */
[----:B------:R-:W-:Y:S01]  /*5d00*/  P2R R22, PR, RZ, 0x1 ;  /* 0x00000001ff167803 */ /* 0x000fe20000000000 */
[----:B------:R-:W-:Y:S08]  /*5d10*/  BRA `(.L_x_2161) ;  /* 0x0000000c00c47947 */ /* 0x000ff00003800000 */
.L_x_2158:
        /* <DEDUP_REMOVED lines=11> */
.L_x_2163:
[----:B------:R-:W2:Y:S02]  /*5dd0*/  LDG.E R2, desc[UR36][R2.64] ;  /* 0x0000002402027981 */ /* 0x000ea4000c1e1900 */
[----:B--2---:R-:W-:-:S04]  /*5de0*/  ISETP.NE.AND P0, PT, R2, RZ, PT ;  /* 0x000000ff0200720c */ /* 0x004fc80003f05270 */
[----:B------:R-:W-:Y:S01]  /*5df0*/  P2R R22, PR, RZ, 0x1 ;  /* 0x00000001ff167803 */ /* 0x000fe20000000000 */
[----:B------:R-:W-:Y:S08]  /*5e00*/  BRA `(.L_x_2161) ;  /* 0x0000000c00887947 */ /* 0x000ff00003800000 */
.L_x_2162:
[----:B------:R-:W2:Y:S02]  /*5e10*/  LDG.E.U16 R2, desc[UR36][R2.64] ;  /* 0x0000002402027981 */ /* 0x000ea4000c1e1500 */
[----:B--2---:R-:W-:-:S04]  /*5e20*/  ISETP.NE.AND P0, PT, R2, RZ, PT ;  /* 0x000000ff0200720c */ /* 0x004fc80003f05270 */
[----:B------:R-:W-:Y:S01]  /*5e30*/  P2R R22, PR, RZ, 0x1 ;  /* 0x00000001ff167803 */ /* 0x000fe20000000000 */
[----:B------:R-:W-:Y:S08]  /*5e40*/  BRA `(.L_x_2161) ;  /* 0x0000000c00787947 */ /* 0x000ff00003800000 */
.L_x_2157:
        /* <DEDUP_REMOVED lines=10> */
.L_x_2165:
[----:B------:R-:W2:Y:S02]  /*5ef0*/  LDG.E.U16 R0, desc[UR36][R2.64] ;  /* 0x0000002402007981 */ /* 0x000ea4000c1e1500 */
[----:B--2---:R-:W-:-:S05]  /*5f00*/  HADD2.F32 R0, -RZ, R0.H0_H0 ;  /* 0x20000000ff007230 */ /* 0x004fca0000004100 */
[----:B------:R-:W-:-:S04]  /*5f10*/  FSETP.NEU.FTZ.AND P0, PT, R0, RZ, PT ;  /* 0x000000ff0000720b */ /* 0x000fc80003f1d000 */
[----:B------:R-:W-:Y:S01]  /*5f20*/  P2R R22, PR, RZ, 0x1 ;  /* 0x00000001ff167803 */ /* 0x000fe20000000000 */
[----:B------:R-:W-:Y:S08]  /*5f30*/  BRA `(.L_x_2161) ;  /* 0x0000000c003c7947 */ /* 0x000ff00003800000 */
.L_x_2164:
        /* <DEDUP_REMOVED lines=12> */
.L_x_2167:
        /* <DEDUP_REMOVED lines=11> */
.L_x_2166:
[----:B------:R-:W2:Y:S02]  /*60b0*/  LDG.E.64 R2, desc[UR36][R2.64] ;  /* 0x0000002402027981 */ /* 0x000ea4000c1e1b00 */
[----:B--2---:R-:W-:-:S06]  /*60c0*/  DSETP.NEU.AND P0, PT, R2, RZ, PT ;  /* 0x000000ff0200722a */ /* 0x004fcc0003f0d000 */
[----:B------:R-:W-:Y:S01]  /*60d0*/  P2R R22, PR, RZ, 0x1 ;  /* 0x00000001ff167803 */ /* 0x000fe20000000000 */
[----:B------:R-:W-:Y:S07]  /*60e0*/  BRA `(.L_x_2161) ;  /* 0x0000000800d07947 */ /* 0x000fee0003800000 */
.L_x_2156:
        /* <DEDUP_REMOVED lines=12> */
.L_x_2170:
[----:B------:R-:W2:Y:S02]  /*61b0*/  LDG.E.128 R4, desc[UR36][R2.64] ;  /* 0x0000002402047981 */ /* 0x000ea4000c1e1d00 */
[----:B--2---:R-:W-:-:S06]  /*61c0*/  DSETP.NEU.AND P0, PT, R6, RZ, PT ;  /* 0x000000ff0600722a */ /* 0x004fcc0003f0d000 */
[----:B------:R-:W-:-:S06]  /*61d0*/  DSETP.NEU.OR P0, PT, R4, RZ, P0 ;  /* 0x000000ff0400722a */ /* 0x000fcc000070d400 */
[----:B------:R-:W-:Y:S01]  /*61e0*/  P2R R22, PR, RZ, 0x1 ;  /* 0x00000001ff167803 */ /* 0x000fe20000000000 */
[----:B------:R-:W-:Y:S07]  /*61f0*/  BRA `(.L_x_2161) ;  /* 0x00000008008c7947 */ /* 0x000fee0003800000 */
.L_x_2169:
        /* <DEDUP_REMOVED lines=28> */
.L_x_2172:
        /* <DEDUP_REMOVED lines=15> */
.L_x_2171:
[----:B------:R-:W2:Y:S02]  /*64b0*/  LDG.E.U16 R0, desc[UR36][R2.64] ;  /* 0x0000002402007981 */ /* 0x000ea4000c1e1500 */
[----:B--2---:R-:W-:-:S05]  /*64c0*/  IMAD.U32 R0, R0, 0x10000, RZ ;  /* 0x0001000000007824 */ /* 0x004fca00078e00ff */
[----:B------:R-:W-:-:S04]  /*64d0*/  FSETP.NEU.FTZ.AND P0, PT, R0, RZ, PT ;  /* 0x000000ff0000720b */ /* 0x000fc80003f1d000 */
[----:B------:R-:W-:Y:S01]  /*64e0*/  P2R R22, PR, RZ, 0x1 ;  /* 0x00000001ff167803 */ /* 0x000fe20000000000 */
[----:B------:R-:W-:Y:S08]  /*64f0*/  BRA `(.L_x_2161) ;  /* 0x0000000400cc7947 */ /* 0x000ff00003800000 */
.L_x_2168:
        /* <DEDUP_REMOVED lines=12> */
.L_x_2175:
        /* <DEDUP_REMOVED lines=21> */
.L_x_2179:
[----:B------:R-:W-:Y:S05]  /*6710*/  BSYNC B1 ;  /* 0x0000000000017941 */ /* 0x000fea0003800000 */
.L_x_2178:
[----:B------:R-:W-:Y:S01]  /*6720*/  LEA R3, R0, 0x3b800000, 0x17 ;  /* 0x3b80000000037811 */ /* 0x000fe200078eb8ff */
[----:B------:R-:W-:-:S05]  /*6730*/  IMAD.SHL.U32 R0, R2, 0x100000, RZ ;  /* 0x0010000002007824 */ /* 0x000fca00078e00ff */
[----:B------:R-:W-:-:S07]  /*6740*/  LOP3.LUT R0, R3, R0, R4, 0xfe, !PT ;  /* 0x0000000003007212 */ /* 0x000fce00078efe04 */
.L_x_2177:
[----:B------:R-:W-:Y:S05]  /*6750*/  BSYNC B0 ;  /* 0x0000000000007941 */ /* 0x000fea0003800000 */
.L_x_2176:
[----:B------:R-:W-:-:S04]  /*6760*/  FSETP.NEU.FTZ.AND P0, PT, R0, RZ, PT ;  /* 0x000000ff0000720b */ /* 0x000fc80003f1d000 */
[----:B------:R-:W-:Y:S01]  /*6770*/  P2R R22, PR, RZ, 0x1 ;  /* 0x00000001ff167803 */ /* 0x000fe20000000000 */
[----:B------:R-:W-:Y:S08]  /*6780*/  BRA `(.L_x_2161) ;  /* 0x0000000400287947 */ /* 0x000ff00003800000 */
.L_x_2174:
        /* <DEDUP_REMOVED lines=21> */
.L_x_2183:
[----:B------:R-:W-:Y:S05]  /*68e0*/  BSYNC B1 ;  /* 0x0000000000017941 */ /* 0x000fea0003800000 */
.L_x_2182:
[----:B------:R-:W-:Y:S01]  /*68f0*/  LEA R3, R0, 0x37800000, 0x17 ;  /* 0x3780000000037811 */ /* 0x000fe200078eb8ff */
[----:B------:R-:W-:-:S05]  /*6900*/  IMAD.SHL.U32 R0, R2, 0x200000, RZ ;  /* 0x0020000002007824 */ /* 0x000fca00078e00ff */
[----:B------:R-:W-:-:S07]  /*6910*/  LOP3.LUT R0, R3, R0, R4, 0xfe, !PT ;  /* 0x0000000003007212 */ /* 0x000fce00078efe04 */
.L_x_2181:
[----:B------:R-:W-:Y:S05]  /*6920*/  BSYNC B0 ;  /* 0x0000000000007941 */ /* 0x000fea0003800000 */
.L_x_2180:
[----:B------:R-:W-:-:S04]  /*6930*/  FSETP.NEU.FTZ.AND P0, PT, R0, RZ, PT ;  /* 0x000000ff0000720b */ /* 0x000fc80003f1d000 */
[----:B------:R-:W-:Y:S01]  /*6940*/  P2R R22, PR, RZ, 0x1 ;  /* 0x00000001ff167803 */ /* 0x000fe20000000000 */
[----:B------:R-:W-:Y:S08]  /*6950*/  BRA `(.L_x_2161) ;  /* 0x0000000000b47947 */ /* 0x000ff00003800000 */
.L_x_2173:
        /* <DEDUP_REMOVED lines=14> */
.L_x_2187:
[----:B------:R-:W-:Y:S05]  /*6a40*/  BSYNC B0 ;  /* 0x0000000000007941 */ /* 0x000fea0003800000 */
.L_x_2186:
[----:B------:R-:W-:-:S04]  /*6a50*/  FSETP.NEU.FTZ.AND P0, PT, R0, RZ, PT ;  /* 0x000000ff0000720b */ /* 0x000fc80003f1d000 */
[----:B------:R-:W-:Y:S01]  /*6a60*/  P2R R22, PR, RZ, 0x1 ;  /* 0x00000001ff167803 */ /* 0x000fe20000000000 */
[----:B------:R-:W-:Y:S08]  /*6a70*/  BRA `(.L_x_2161) ;  /* 0x00000000006c7947 */ /* 0x000ff00003800000 */
.L_x_2160:
        /* <DEDUP_REMOVED lines=16> */
.L_x_2188:
[----:B------:R-:W-:-:S04]  /*6b80*/  PLOP3.LUT P0, PT, PT, PT, PT, 0x8, 0x0 ;  /* 0x000000000000781c */ /* 0x000fc80003f0e170 */
[----:B------:R-:W-:Y:S01]  /*6b90*/  P2R R22, PR, RZ, 0x1 ;  /* 0x00000001ff167803 */ /* 0x000fe20000000000 */
[----:B------:R-:W-:Y:S08]  /*6ba0*/  BRA `(.L_x_2161) ;  /* 0x0000000000207947 */ /* 0x000ff00003800000 */
.L_x_2185:
[----:B------:R-:W2:Y:S02]  /*6bb0*/  LDG.E.64 R2, desc[UR36][R2.64] ;  /* 0x0000002402027981 */ /* 0x000ea4000c1e1b00 */
[----:B--2---:R-:W-:-:S04]  /*6bc0*/  ISETP.NE.U32.AND P0, PT, R2, RZ, PT ;  /* 0x000000ff0200720c */ /* 0x004fc80003f05070 */
[----:B------:R-:W-:-:S04]  /*6bd0*/  ISETP.NE.AND.EX P0, PT, R3, RZ, PT, P0 ;  /* 0x000000ff0300720c */ /* 0x000fc80003f05300 */
[----:B------:R-:W-:Y:S01]  /*6be0*/  P2R R22, PR, RZ, 0x1 ;  /* 0x00000001ff167803 */ /* 0x000fe20000000000 */
[----:B------:R-:W-:Y:S08]  /*6bf0*/  BRA `(.L_x_2161) ;  /* 0x00000000000c7947 */ /* 0x000ff00003800000 */
.L_x_2184:
[----:B------:R-:W2:Y:S02]  /*6c00*/  LDG.E R2, desc[UR36][R2.64] ;  /* 0x0000002402027981 */ /* 0x000ea4000c1e1900 */
[----:B--2---:R-:W-:-:S04]  /*6c10*/  ISETP.NE.AND P0, PT, R2, RZ, PT ;  /* 0x000000ff0200720c */ /* 0x004fc80003f05270 */
[----:B------:R-:W-:-:S09]  /*6c20*/  P2R R22, PR, RZ, 0x1 ;  /* 0x00000001ff167803 */ /* 0x000fd20000000000 */
.L_x_2161:
        /* <DEDUP_REMOVED lines=18> */
.L_x_2192:
[----:B------:R-:W2:Y:S02]  /*6d50*/  LDG.E.U8 R2, desc[UR36][R2.64] ;  /* 0x0000002402027981 */ /* 0x000ea4000c1e1100 */
[----:B--2---:R-:W-:Y:S01]  /*6d60*/  ISETP.NE.AND P0, PT, R2, RZ, PT ;  /* 0x000000ff0200720c */ /* 0x004fe20003f05270 */
[----:B------:R-:W-:-:S12]  /*6d70*/  BRA `(.L_x_2194) ;  /* 0x0000000c00747947 */ /* 0x000fd80003800000 */
.L_x_2191:
        /* <DEDUP_REMOVED lines=10> */
.L_x_2196:
[----:B------:R-:W2:Y:S02]  /*6e20*/  LDG.E R2, desc[UR36][R2.64] ;  /* 0x0000002402027981 */ /* 0x000ea4000c1e1900 */
[----:B--2---:R-:W-:Y:S01]  /*6e30*/  ISETP.NE.AND P0, PT, R2, RZ, PT ;  /* 0x000000ff0200720c */ /* 0x004fe20003f05270 */
[----:B------:R-:W-:-:S12]  /*6e40*/  BRA `(.L_x_2194) ;  /* 0x0000000c00407947 */ /* 0x000fd80003800000 */
.L_x_2195:
[----:B------:R-:W2:Y:S02]  /*6e50*/  LDG.E.U16 R2, desc[UR36][R2.64] ;  /* 0x0000002402027981 */ /* 0x000ea4000c1e1500 */
[----:B--2---:R-:W-:Y:S01]  /*6e60*/  ISETP.NE.AND P0, PT, R2, RZ, PT ;  /* 0x000000ff0200720c */ /* 0x004fe20003f05270 */
[----:B------:R-:W-:-:S12]  /*6e70*/  BRA `(.L_x_2194) ;  /* 0x0000000c00347947 */ /* 0x000fd80003800000 */
.L_x_2190:
        /* <DEDUP_REMOVED lines=9> */
.L_x_2198:
[----:B------:R-:W2:Y:S02]  /*6f10*/  LDG.E.U16 R0, desc[UR36][R2.64] ;  /* 0x0000002402007981 */ /* 0x000ea4000c1e1500 */
[----:B--2---:R-:W-:-:S05]  /*6f20*/  HADD2.F32 R0, -RZ, R0.H0_H0 ;  /* 0x20000000ff007230 */ /* 0x004fca0000004100 */
[----:B------:R-:W-:Y:S01]  /*6f30*/  FSETP.NEU.FTZ.AND P0, PT, R0, RZ, PT ;  /* 0x000000ff0000720b */ /* 0x000fe20003f1d000 */
[----:B------:R-:W-:-:S12]  /*6f40*/  BRA `(.L_x_2194) ;  /* 0x0000000c00007947 */ /* 0x000fd80003800000 */
.L_x_2197:
        /* <DEDUP_REMOVED lines=11> */
.L_x_2200:
        /* <DEDUP_REMOVED lines=10> */
.L_x_2199:
[----:B------:R-:W2:Y:S02]  /*70a0*/  LDG.E.64 R2, desc[UR36][R2.64] ;  /* 0x0000002402027981 */ /* 0x000ea4000c1e1b00 */
[----:B--2---:R-:W-:Y:S01]  /*70b0*/  DSETP.NEU.AND P0, PT, R2, RZ, PT ;  /* 0x000000ff0200722a */ /* 0x004fe20003f0d000 */
[----:B------:R-:W-:-:S13]  /*70c0*/  BRA `(.L_x_2194) ;  /* 0x0000000800a07947 */ /* 0x000fda0003800000 */
.L_x_2189:
        /* <DEDUP_REMOVED lines=11> */
.L_x_2203:
[----:B------:R-:W2:Y:S02]  /*7180*/  LDG.E.128 R4, desc[UR36][R2.64] ;  /* 0x0000002402047981 */ /* 0x000ea4000c1e1d00 */
[----:B--2---:R-:W-:-:S06]  /*7190*/  DSETP.NEU.AND P0, PT, R6, RZ, PT ;  /* 0x000000ff0600722a */ /* 0x004fcc0003f0d000 */
[----:B------:R-:W-:Y:S01]  /*71a0*/  DSETP.NEU.OR P0, PT, R4, RZ, P0 ;  /* 0x000000ff0400722a */ /* 0x000fe2000070d400 */
[----:B------:R-:W-:-:S13]  /*71b0*/  BRA `(.L_x_2194) ;  /* 0x0000000800647947 */ /* 0x000fda0003800000 */
.L_x_2202:
        /* <DEDUP_REMOVED lines=27> */
.L_x_2205:
        /* <DEDUP_REMOVED lines=14> */
.L_x_2204:
[----:B------:R-:W2:Y:S02]  /*7450*/  LDG.E.U16 R0, desc[UR36][R2.64] ;  /* 0x0000002402007981 */ /* 0x000ea4000c1e1500 */
[----:B--2---:R-:W-:-:S05]  /*7460*/  IMAD.U32 R0, R0, 0x10000, RZ ;  /* 0x0001000000007824 */ /* 0x004fca00078e00ff */
[----:B------:R-:W-:Y:S01]  /*7470*/  FSETP.NEU.FTZ.AND P0, PT, R0, RZ, PT ;  /* 0x000000ff0000720b */ /* 0x000fe20003f1d000 */
[----:B------:R-:W-:-:S12]  /*7480*/  BRA `(.L_x_2194) ;  /* 0x0000000400b07947 */ /* 0x000fd80003800000 */
.L_x_2201:
        /* <DEDUP_REMOVED lines=11> */
.L_x_2208:
        /* <DEDUP_REMOVED lines=21> */
.L_x_2212:
[----:B------:R-:W-:Y:S05]  /*7690*/  BSYNC B1 ;  /* 0x0000000000017941 */ /* 0x000fea0003800000 */
.L_x_2211:
[----:B------:R-:W-:Y:S01]  /*76a0*/  LEA R3, R0, 0x3b800000, 0x17 ;  /* 0x3b80000000037811 */ /* 0x000fe200078eb8ff */
[----:B------:R-:W-:-:S05]  /*76b0*/  IMAD.SHL.U32 R0, R2, 0x100000, RZ ;  /* 0x0010000002007824 */ /* 0x000fca00078e00ff */
[----:B------:R-:W-:-:S07]  /*76c0*/  LOP3.LUT R0, R3, R0, R4, 0xfe, !PT ;  /* 0x0000000003007212 */ /* 0x000fce00078efe04 */
.L_x_2210:
[----:B------:R-:W-:Y:S05]  /*76d0*/  BSYNC B0 ;  /* 0x0000000000007941 */ /* 0x000fea0003800000 */
.L_x_2209:
[----:B------:R-:W-:Y:S01]  /*76e0*/  FSETP.NEU.FTZ.AND P0, PT, R0, RZ, PT ;  /* 0x000000ff0000720b */ /* 0x000fe20003f1d000 */
[----:B------:R-:W-:-:S12]  /*76f0*/  BRA `(.L_x_2194) ;  /* 0x0000000400147947 */ /* 0x000fd80003800000 */
.L_x_2207:
        /* <DEDUP_REMOVED lines=21> */
.L_x_2216:
[----:B------:R-:W-:Y:S05]  /*7850*/  BSYNC B1 ;  /* 0x0000000000017941 */ /* 0x000fea0003800000 */
.L_x_2215:
[----:B------:R-:W-:Y:S01]  /*7860*/  LEA R3, R0, 0x37800000, 0x17 ;  /* 0x3780000000037811 */ /* 0x000fe200078eb8ff */
[----:B------:R-:W-:-:S05]  /*7870*/  IMAD.SHL.U32 R0, R2, 0x200000, RZ ;  /* 0x0020000002007824 */ /* 0x000fca00078e00ff */
[----:B------:R-:W-:-:S07]  /*7880*/  LOP3.LUT R0, R3, R0, R4, 0xfe, !PT ;  /* 0x0000000003007212 */ /* 0x000fce00078efe04 */
.L_x_2214:
[----:B------:R-:W-:Y:S05]  /*7890*/  BSYNC B0 ;  /* 0x0000000000007941 */ /* 0x000fea0003800000 */
.L_x_2213:
[----:B------:R-:W-:Y:S01]  /*78a0*/  FSETP.NEU.FTZ.AND P0, PT, R0, RZ, PT ;  /* 0x000000ff0000720b */ /* 0x000fe20003f1d000 */
[----:B------:R-:W-:-:S12]  /*78b0*/  BRA `(.L_x_2194) ;  /* 0x0000000000a47947 */ /* 0x000fd80003800000 */
.L_x_2206:
        /* <DEDUP_REMOVED lines=14> */
.L_x_2220:
[----:B------:R-:W-:Y:S05]  /*79a0*/  BSYNC B0 ;  /* 0x0000000000007941 */ /* 0x000fea0003800000 */
.L_x_2219:
[----:B------:R-:W-:Y:S01]  /*79b0*/  FSETP.NEU.FTZ.AND P0, PT, R0, RZ, PT ;  /* 0x000000ff0000720b */ /* 0x000fe20003f1d000 */
[----:B------:R-:W-:-:S12]  /*79c0*/  BRA `(.L_x_2194) ;  /* 0x0000000000607947 */ /* 0x000fd80003800000 */
.L_x_2193:
        /* <DEDUP_REMOVED lines=16> */
.L_x_2221:
[----:B------:R-:W-:Y:S01]  /*7ad0*/  PLOP3.LUT P0, PT, PT, PT, PT, 0x8, 0x0 ;  /* 0x000000000000781c */ /* 0x000fe20003f0e170 */
[----:B------:R-:W-:-:S12]  /*7ae0*/  BRA `(.L_x_2194) ;  /* 0x0000000000187947 */ /* 0x000fd80003800000 */
.L_x_2218:
[----:B------:R-:W2:Y:S02]  /*7af0*/  LDG.E.64 R2, desc[UR36][R2.64] ;  /* 0x0000002402027981 */ /* 0x000ea4000c1e1b00 */
[----:B--2---:R-:W-:-:S04]  /*7b00*/  ISETP.NE.U32.AND P0, PT, R2, RZ, PT ;  /* 0x000000ff0200720c */ /* 0x004fc80003f05070 */
[----:B------:R-:W-:Y:S01]  /*7b10*/  ISETP.NE.AND.EX P0, PT, R3, RZ, PT, P0 ;  /* 0x000000ff0300720c */ /* 0x000fe20003f05300 */
[----:B------:R-:W-:-:S12]  /*7b20*/  BRA `(.L_x_2194) ;  /* 0x0000000000087947 */ /* 0x000fd80003800000 */
.L_x_2217:
[----:B------:R-:W2:Y:S02]  /*7b30*/  LDG.E R2, desc[UR36][R2.64] ;  /* 0x0000002402027981 */ /* 0x000ea4000c1e1900 */
[----:B--2---:R-:W-:-:S13]  /*7b40*/  ISETP.NE.AND P0, PT, R2, RZ, PT ;  /* 0x000000ff0200720c */ /* 0x004fda0003f05270 */
.L_x_2194:
        /* <DEDUP_REMOVED lines=17> */
.L_x_2225:
[----:B------:R0:W-:Y:S01]  /*7c60*/  STG.E.U8 desc[UR36][R16.64], R2 ;  /* 0x0000000210007986 */ /* 0x0001e2000c101124 */
[----:B------:R-:W-:Y:S05]  /*7c70*/  BRA `(.L_x_2227) ;  /* 0x0000000c00487947 */ /* 0x000fea0003800000 */
.L_x_2224:
        /* <DEDUP_REMOVED lines=9> */
.L_x_2229:
[----:B------:R3:W-:Y:S01]  /*7d10*/  STG.E desc[UR36][R16.64], R2 ;  /* 0x0000000210007986 */ /* 0x0007e2000c101924 */
[----:B------:R-:W-:Y:S05]  /*7d20*/  BRA `(.L_x_2227) ;  /* 0x0000000c001c7947 */ /* 0x000fea0003800000 */
.L_x_2228:
[----:B------:R2:W-:Y:S01]  /*7d30*/  STG.E.U16 desc[UR36][R16.64], R2 ;  /* 0x0000000210007986 */ /* 0x0005e2000c101524 */
[----:B------:R-:W-:Y:S05]  /*7d40*/  BRA `(.L_x_2227) ;  /* 0x0000000c00147947 */ /* 0x000fea0003800000 */
.L_x_2223:
        /* <DEDUP_REMOVED lines=9> */
.L_x_2231:
[----:B------:R-:W-:-:S04]  /*7de0*/  I2FP.F32.U32 R0, R2 ;  /* 0x0000000200007245 */ /* 0x000fc80000201000 */
[----:B------:R-:W-:-:S05]  /*7df0*/  F2FP.F16.F32.PACK_AB R0, RZ, R0 ;  /* 0x00000000ff00723e */ /* 0x000fca00000000ff */
[----:B------:R0:W-:Y:S01]  /*7e00*/  STG.E.U16 desc[UR36][R16.64], R0 ;  /* 0x0000000010007986 */ /* 0x0001e2000c101524 */
[----:B------:R-:W-:Y:S05]  /*7e10*/  BRA `(.L_x_2227) ;  /* 0x0000000800e07947 */ /* 0x000fea0003800000 */
.L_x_2230:
        /* <DEDUP_REMOVED lines=10> */
.L_x_2233:
[----:B------:R-:W-:-:S04]  /*7ec0*/  I2FP.F32.U32 R2, R2 ;  /* 0x0000000200027245 */ /* 0x000fc80000201000 */
[----:B------:R-:W-:-:S04]  /*7ed0*/  F2FP.F16.F32.PACK_AB R3, RZ, R2 ;  /* 0x00000002ff03723e */ /* 0x000fc800000000ff */
[----:B------:R-:W-:-:S05]  /*7ee0*/  PRMT R3, R3, 0x5410, RZ ;  /* 0x0000541003037816 */ /* 0x000fca00000000ff */
[----:B------:R0:W-:Y:S01]  /*7ef0*/  STG.E desc[UR36][R16.64], R3 ;  /* 0x0000000310007986 */ /* 0x0001e2000c101924 */
[----:B------:R-:W-:Y:S05]  /*7f00*/  BRA `(.L_x_2227) ;  /* 0x0000000800a47947 */ /* 0x000fea0003800000 */
.L_x_2232:
[----:B------:R-:W0:Y:S02]  /*7f10*/  I2F.F64.U32 R2, R2 ;  /* 0x0000000200027312 */ /* 0x000e240000201800 */
[----:B0-----:R0:W-:Y:S01]  /*7f20*/  STG.E.64 desc[UR36][R16.64], R2 ;  /* 0x0000000210007986 */ /* 0x0011e2000c101b24 */
[----:B------:R-:W-:Y:S05]  /*7f30*/  BRA `(.L_x_2227) ;  /* 0x0000000800987947 */ /* 0x000fea0003800000 */
.L_x_2222:
        /* <DEDUP_REMOVED lines=10> */
.L_x_2236:
[----:B------:R-:W0:Y:S01]  /*7fe0*/  I2F.F64.U32 R4, R2 ;  /* 0x0000000200047312 */ /* 0x000e220000201800 */
[----:B------:R-:W-:-:S05]  /*7ff0*/  CS2R R6, SRZ ;  /* 0x0000000000067805 */ /* 0x000fca000001ff00 */
[----:B0-----:R0:W-:Y:S01]  /*8000*/  STG.E.128 desc[UR36][R16.64], R4 ;  /* 0x0000000410007986 */ /* 0x0011e2000c101d24 */
[----:B------:R-:W-:Y:S05]  /*8010*/  BRA `(.L_x_2227) ;  /* 0x0000000800607947 */ /* 0x000fea0003800000 */
.L_x_2235:
        /* <DEDUP_REMOVED lines=21> */
.L_x_2240:
[----:B------:R-:W-:Y:S05]  /*8170*/  BSYNC B0 ;  /* 0x0000000000007941 */ /* 0x000fea0003800000 */
.L_x_2239:
[----:B------:R-:W-:-:S05]  /*8180*/  LOP3.LUT R3, R0, R3, RZ, 0xfc, !PT ;  /* 0x0000000300037212 */ /* 0x000fca00078efcff */
[----:B------:R0:W-:Y:S01]  /*8190*/  STG.E.U8 desc[UR36][R16.64], R3 ;  /* 0x0000000310007986 */ /* 0x0001e2000c101124 */
[----:B------:R-:W-:Y:S05]  /*81a0*/  BRA `(.L_x_2227) ;  /* 0x0000000400fc7947 */ /* 0x000fea0003800000 */
.L_x_2238:
        /* <DEDUP_REMOVED lines=13> */
.L_x_2242:
[----:B------:R-:W-:Y:S01]  /*8280*/  IMAD.MOV.U32 R0, RZ, RZ, 0x7f ;  /* 0x0000007fff007424 */ /* 0x000fe200078e00ff */
[----:B------:R-:W-:-:S04]  /*8290*/  ISETP.GT.U32.AND P0, PT, R2, 0x7f800000, PT ;  /* 0x7f8000000200780c */ /* 0x000fc80003f04070 */
[----:B------:R-:W-:-:S09]  /*82a0*/  SEL R0, R0, 0x7c, P0 ;  /* 0x0000007c00007807 */ /* 0x000fd20000000000 */
.L_x_2243:
[----:B------:R-:W-:Y:S05]  /*82b0*/  BSYNC B0 ;  /* 0x0000000000007941 */ /* 0x000fea0003800000 */
.L_x_2241:
[----:B------:R-:W-:-:S04]  /*82c0*/  LOP3.LUT R2, R3, 0x80000000, RZ, 0xc0, !PT ;  /* 0x8000000003027812 */ /* 0x000fc800078ec0ff */
[----:B------:R-:W-:-:S04]  /*82d0*/  SHF.R.U32.HI R3, RZ, 0x18, R2 ;  /* 0x00000018ff037819 */ /* 0x000fc80000011602 */
[----:B------:R-:W-:-:S05]  /*82e0*/  LOP3.LUT R3, R0, R3, RZ, 0xfc, !PT ;  /* 0x0000000300037212 */ /* 0x000fca00078efcff */
[----:B------:R0:W-:Y:S01]  /*82f0*/  STG.E.U8 desc[UR36][R16.64], R3 ;  /* 0x0000000310007986 */ /* 0x0001e2000c101124 */
[----:B------:R-:W-:Y:S05]  /*8300*/  BRA `(.L_x_2227) ;  /* 0x0000000400a47947 */ /* 0x000fea0003800000 */
.L_x_2237:
[----:B------:R-:W-:-:S04]  /*8310*/  I2FP.F32.U32 R0, R2 ;  /* 0x0000000200007245 */ /* 0x000fc80000201000 */
[----:B------:R-:W-:-:S05]  /*8320*/  F2FP.BF16.F32.PACK_AB R0, RZ, R0 ;  /* 0x00000000ff00723e */ /* 0x000fca00000010ff */
[----:B------:R0:W-:Y:S01]  /*8330*/  STG.E.U16 desc[UR36][R16.64], R0 ;  /* 0x0000000010007986 */ /* 0x0001e2000c101524 */
[----:B------:R-:W-:Y:S05]  /*8340*/  BRA `(.L_x_2227) ;  /* 0x0000000400947947 */ /* 0x000fea0003800000 */
.L_x_2234:
        /* <DEDUP_REMOVED lines=10> */
.L_x_2246:
        /* <DEDUP_REMOVED lines=17> */
.L_x_2249:
[----:B------:R-:W-:-:S04]  /*8500*/  LOP3.LUT R2, R3, 0x80000000, RZ, 0xc0, !PT ;  /* 0x8000000003027812 */ /* 0x000fc800078ec0ff */
[----:B------:R-:W-:-:S04]  /*8510*/  SHF.R.U32.HI R3, RZ, 0x18, R2 ;  /* 0x00000018ff037819 */ /* 0x000fc80000011602 */
[----:B------:R-:W-:-:S04]  /*8520*/  LOP3.LUT R0, R0, R3, RZ, 0xfc, !PT ;  /* 0x0000000300007212 */ /* 0x000fc800078efcff */
[----:B------:R-:W-:-:S07]  /*8530*/  PRMT R8, R0, 0x7610, R8 ;  /* 0x0000761000087816 */ /* 0x000fce0000000008 */
.L_x_2248:
[----:B------:R-:W-:Y:S05]  /*8540*/  BSYNC B0 ;  /* 0x0000000000007941 */ /* 0x000fea0003800000 */
.L_x_2247:
[----:B------:R0:W-:Y:S01]  /*8550*/  STG.E.U8 desc[UR36][R16.64], R8 ;  /* 0x0000000810007986 */ /* 0x0001e2000c101124 */
[----:B------:R-:W-:Y:S05]  /*8560*/  BRA `(.L_x_2227) ;  /* 0x00000004000c7947 */ /* 0x000fea0003800000 */
.L_x_2245:
        /* <DEDUP_REMOVED lines=17> */
.L_x_2252:
[----:B------:R-:W-:-:S04]  /*8680*/  LOP3.LUT R2, R3, 0x80000000, RZ, 0xc0, !PT ;  /* 0x8000000003027812 */ /* 0x000fc800078ec0ff */
[----:B------:R-:W-:-:S04]  /*8690*/  SHF.R.U32.HI R3, RZ, 0x18, R2 ;  /* 0x00000018ff037819 */ /* 0x000fc80000011602 */
[----:B------:R-:W-:-:S04]  /*86a0*/  LOP3.LUT R0, R0, R3, RZ, 0xfc, !PT ;  /* 0x0000000300007212 */ /* 0x000fc800078efcff */
[----:B------:R-:W-:-:S07]  /*86b0*/  PRMT R8, R0, 0x7610, R8 ;  /* 0x0000761000087816 */ /* 0x000fce0000000008 */
.L_x_2251:
[----:B------:R-:W-:Y:S05]  /*86c0*/  BSYNC B0 ;  /* 0x0000000000007941 */ /* 0x000fea0003800000 */
.L_x_2250:
[----:B------:R0:W-:Y:S01]  /*86d0*/  STG.E.U8 desc[UR36][R16.64], R8 ;  /* 0x0000000810007986 */ /* 0x0001e2000c101124 */
[----:B------:R-:W-:Y:S05]  /*86e0*/  BRA `(.L_x_2227) ;  /* 0x0000000000ac7947 */ /* 0x000fea0003800000 */
.L_x_2244:
        /* <DEDUP_REMOVED lines=22> */
.L_x_2226:
        /* <DEDUP_REMOVED lines=16> */
.L_x_2255:
[----:B------:R-:W-:Y:S05]  /*8950*/  BRA `(.L_x_2227) ;  /* 0x0000000000107947 */ /* 0x000fea0003800000 */
.L_x_2254:
[----:B------:R-:W-:-:S05]  /*8960*/  IMAD.MOV.U32 R3, RZ, RZ, RZ ;  /* 0x000000ffff037224 */ /* 0x000fca00078e00ff */
[----:B------:R0:W-:Y:S01]  /*8970*/  STG.E.64 desc[UR36][R16.64], R2 ;  /* 0x0000000210007986 */ /* 0x0001e2000c101b24 */
[----:B------:R-:W-:Y:S05]  /*8980*/  BRA `(.L_x_2227) ;  /* 0x0000000000047947 */ /* 0x000fea0003800000 */
.L_x_2253:
[----:B------:R0:W-:Y:S02]  /*8990*/  STG.E desc[UR36][R16.64], R2 ;  /* 0x0000000210007986 */ /* 0x0001e4000c101924 */
.L_x_2227:
[----:B------:R-:W-:-:S07]  /*89a0*/  VIADD R19, R19, 0x80 ;  /* 0x0000008013137836 */ /* 0x000fce0000000000 */
.L_x_2154:
[----:B------:R-:W-:Y:S05]  /*89b0*/  BSYNC B6 ;  /* 0x0000000000067941 */ /* 0x000fea0003800000 */
.L_x_2153:
        /* <DEDUP_REMOVED lines=358> */
.L_x_2258:
        /* <DEDUP_REMOVED lines=22> */
.L_x_2262:
[----:B------:R-:W2:Y:S02]  /*a180*/  LDG.E.U8 R2, desc[UR36][R2.64] ;  /* 0x0000002402027981 */ /* 0x000ea4000c1e1100 */
[----:B--2---:R-:W-:-:S04]  /*a190*/  ISETP.NE.AND P0, PT, R2, RZ, PT ;  /* 0x000000ff0200720c */ /* 0x004fc80003f05270 */
[----:B------:R-:W-:Y:S01]  /*a1a0*/  P2R R22, PR, RZ, 0x1 ;  /* 0x00000001ff167803 */ /* 0x000fe20000000000 */
[----:B------:R-:W-:Y:S08]  /*a1b0*/  BRA `(.L_x_2264) ;  /* 0x0000000c00c47947 */ /* 0x000ff00003800000 */
.L_x_2261:
        /* <DEDUP_REMOVED lines=11> */
.L_x_2266:
[----:B------:R-:W2:Y:S02]  /*a270*/  LDG.E R2, desc[UR36][R2.64] ;  /* 0x0000002402027981 */ /* 0x000ea4000c1e1900 */
[----:B--2---:R-:W-:-:S04]  /*a280*/  ISETP.NE.AND P0, PT, R2, RZ, PT ;  /* 0x000000ff0200720c */ /* 0x004fc80003f05270 */
[----:B------:R-:W-:Y:S01]  /*a290*/  P2R R22, PR, RZ, 0x1 ;  /* 0x00000001ff167803 */ /* 0x000fe20000000000 */
[----:B------:R-:W-:Y:S08]  /*a2a0*/  BRA `(.L_x_2264) ;  /* 0x0000000c00887947 */ /* 0x000ff00003800000 */
.L_x_2265:
[----:B------:R-:W2:Y:S02]  /*a2b0*/  LDG.E.U16 R2, desc[UR36][R2.64] ;  /* 0x0000002402027981 */ /* 0x000ea4000c1e1500 */
[----:B--2---:R-:W-:-:S04]  /*a2c0*/  ISETP.NE.AND P0, PT, R2, RZ, PT ;  /* 0x000000ff0200720c */ /* 0x004fc80003f05270 */
[----:B------:R-:W-:Y:S01]  /*a2d0*/  P2R R22, PR, RZ, 0x1 ;  /* 0x00000001ff167803 */ /* 0x000fe20000000000 */
[----:B------:R-:W-:Y:S08]  /*a2e0*/  BRA `(.L_x_2264) ;  /* 0x0000000c00787947 */ /* 0x000ff00003800000 */
.L_x_2260:
        /* <DEDUP_REMOVED lines=10> */
.L_x_2268:
[----:B------:R-:W2:Y:S02]  /*a390*/  LDG.E.U16 R0, desc[UR36][R2.64] ;  /* 0x0000002402007981 */ /* 0x000ea4000c1e1500 */
[----:B--2---:R-:W-:-:S05]  /*a3a0*/  HADD2.F32 R0, -RZ, R0.H0_H0 ;  /* 0x20000000ff007230 */ /* 0x004fca0000004100 */
[----:B------:R-:W-:-:S04]  /*a3b0*/  FSETP.NEU.FTZ.AND P0, PT, R0, RZ, PT ;  /* 0x000000ff0000720b */ /* 0x000fc80003f1d000 */
[----:B------:R-:W-:Y:S01]  /*a3c0*/  P2R R22, PR, RZ, 0x1 ;  /* 0x00000001ff167803 */ /* 0x000fe20000000000 */
[----:B------:R-:W-:Y:S08]  /*a3d0*/  BRA `(.L_x_2264) ;  /* 0x0000000c003c7947 */ /* 0x000ff00003800000 */
.L_x_2267:
        /* <DEDUP_REMOVED lines=12> */
.L_x_2270:
        /* <DEDUP_REMOVED lines=11> */
.L_x_2269:
[----:B------:R-:W2:Y:S02]  /*a550*/  LDG.E.64 R2, desc[UR36][R2.64] ;  /* 0x0000002402027981 */ /* 0x000ea4000c1e1b00 */
[----:B--2---:R-:W-:-:S06]  /*a560*/  DSETP.NEU.AND P0, PT, R2, RZ, PT ;  /* 0x000000ff0200722a */ /* 0x004fcc0003f0d000 */
[----:B------:R-:W-:Y:S01]  /*a570*/  P2R R22, PR, RZ, 0x1 ;  /* 0x00000001ff167803 */ /* 0x000fe20000000000 */
[----:B------:R-:W-:Y:S07]  /*a580*/  BRA `(.L_x_2264) ;  /* 0x0000000800d07947 */ /* 0x000fee0003800000 */
.L_x_2259:
        /* <DEDUP_REMOVED lines=12> */
.L_x_2273:
[----:B------:R-:W2:Y:S02]  /*a650*/  LDG.E.128 R4, desc[UR36][R2.64] ;  /* 0x0000002402047981 */ /* 0x000ea4000c1e1d00 */
[----:B--2---:R-:W-:-:S06]  /*a660*/  DSETP.NEU.AND P0, PT, R6, RZ, PT ;  /* 0x000000ff0600722a */ /* 0x004fcc0003f0d000 */
[----:B------:R-:W-:-:S06]  /*a670*/  DSETP.NEU.OR P0, PT, R4, RZ, P0 ;  /* 0x000000ff0400722a */ /* 0x000fcc000070d400 */
[----:B------:R-:W-:Y:S01]  /*a680*/  P2R R22, PR, RZ, 0x1 ;  /* 0x00000001ff167803 */ /* 0x000fe20000000000 */
[----:B------:R-:W-:Y:S07]  /*a690*/  BRA `(.L_x_2264) ;  /* 0x00000008008c7947 */ /* 0x000fee0003800000 */
.L_x_2272:
        /* <DEDUP_REMOVED lines=28> */
.L_x_2275:
        /* <DEDUP_REMOVED lines=15> */
.L_x_2274:
[----:B------:R-:W2:Y:S02]  /*a950*/  LDG.E.U16 R0, desc[UR36][R2.64] ;  /* 0x0000002402007981 */ /* 0x000ea4000c1e1500 */
[----:B--2---:R-:W-:-:S05]  /*a960*/  IMAD.U32 R0, R0, 0x10000, RZ ;  /* 0x0001000000007824 */ /* 0x004fca00078e00ff */
[----:B------:R-:W-:-:S04]  /*a970*/  FSETP.NEU.FTZ.AND P0, PT, R0, RZ, PT ;  /* 0x000000ff0000720b */ /* 0x000fc80003f1d000 */
[----:B------:R-:W-:Y:S01]  /*a980*/  P2R R22, PR, RZ, 0x1 ;  /* 0x00000001ff167803 */ /* 0x000fe20000000000 */
[----:B------:R-:W-:Y:S08]  /*a990*/  BRA `(.L_x_2264) ;  /* 0x0000000400cc7947 */ /* 0x000ff00003800000 */
.L_x_2271:
        /* <DEDUP_REMOVED lines=12> */
.L_x_2278:
        /* <DEDUP_REMOVED lines=21> */
.L_x_2282:
[----:B------:R-:W-:Y:S05]  /*abb0*/  BSYNC B1 ;  /* 0x0000000000017941 */ /* 0x000fea0003800000 */
.L_x_2281:
[----:B------:R-:W-:Y:S01]  /*abc0*/  LEA R3, R0, 0x3b800000, 0x17 ;  /* 0x3b80000000037811 */ /* 0x000fe200078eb8ff */
[----:B------:R-:W-:-:S05]  /*abd0*/  IMAD.SHL.U32 R0, R2, 0x100000, RZ ;  /* 0x0010000002007824 */ /* 0x000fca00078e00ff */
[----:B------:R-:W-:-:S07]  /*abe0*/  LOP3.LUT R0, R3, R0, R4, 0xfe, !PT ;  /* 0x0000000003007212 */ /* 0x000fce00078efe04 */
.L_x_2280:
[----:B------:R-:W-:Y:S05]  /*abf0*/  BSYNC B0 ;  /* 0x0000000000007941 */ /* 0x000fea0003800000 */
.L_x_2279:
[----:B------:R-:W-:-:S04]  /*ac00*/  FSETP.NEU.FTZ.AND P0, PT, R0, RZ, PT ;  /* 0x000000ff0000720b */ /* 0x000fc80003f1d000 */
[----:B------:R-:W-:Y:S01]  /*ac10*/  P2R R22, PR, RZ, 0x1 ;  /* 0x00000001ff167803 */ /* 0x000fe20000000000 */
[----:B------:R-:W-:Y:S08]  /*ac20*/  BRA `(.L_x_2264) ;  /* 0x0000000400287947 */ /* 0x000ff00003800000 */
.L_x_2277:
        /* <DEDUP_REMOVED lines=21> */
.L_x_2286:
[----:B------:R-:W-:Y:S05]  /*ad80*/  BSYNC B1 ;  /* 0x0000000000017941 */ /* 0x000fea0003800000 */
.L_x_2285:
[----:B------:R-:W-:Y:S01]  /*ad90*/  LEA R3, R0, 0x37800000, 0x17 ;  /* 0x3780000000037811 */ /* 0x000fe200078eb8ff */
[----:B------:R-:W-:-:S05]  /*ada0*/  IMAD.SHL.U32 R0, R2, 0x200000, RZ ;  /* 0x0020000002007824 */ /* 0x000fca00078e00ff */
[----:B------:R-:W-:-:S07]  /*adb0*/  LOP3.LUT R0, R3, R0, R4, 0xfe, !PT ;  /* 0x0000000003007212 */ /* 0x000fce00078efe04 */
.L_x_2284:
[----:B------:R-:W-:Y:S05]  /*adc0*/  BSYNC B0 ;  /* 0x0000000000007941 */ /* 0x000fea0003800000 */
.L_x_2283:
[----:B------:R-:W-:-:S04]  /*add0*/  FSETP.NEU.FTZ.AND P0, PT, R0, RZ, PT ;  /* 0x000000ff0000720b */ /* 0x000fc80003f1d000 */
[----:B------:R-:W-:Y:S01]  /*ade0*/  P2R R22, PR, RZ, 0x1 ;  /* 0x00000001ff167803 */ /* 0x000fe20000000000 */
[----:B------:R-:W-:Y:S08]  /*adf0*/  BRA `(.L_x_2264) ;  /* 0x0000000000b47947 */ /* 0x000ff00003800000 */
.L_x_2276:
        /* <DEDUP_REMOVED lines=14> */
.L_x_2290:
[----:B------:R-:W-:Y:S05]  /*aee0*/  BSYNC B0 ;  /* 0x0000000000007941 */ /* 0x000fea0003800000 */
.L_x_2289:
[----:B------:R-:W-:-:S04]  /*aef0*/  FSETP.NEU.FTZ.AND P0, PT, R0, RZ, PT ;  /* 0x000000ff0000720b */ /* 0x000fc80003f1d000 */
[----:B------:R-:W-:Y:S01]  /*af00*/  P2R R22, PR, RZ, 0x1 ;  /* 0x00000001ff167803 */ /* 0x000fe20000000000 */
[----:B------:R-:W-:Y:S08]  /*af10*/  BRA `(.L_x_2264) ;  /* 0x00000000006c7947 */ /* 0x000ff00003800000 */
.L_x_2263:
        /* <DEDUP_REMOVED lines=16> */
.L_x_2291:
[----:B------:R-:W-:-:S04]  /*b020*/  PLOP3.LUT P0, PT, PT, PT, PT, 0x8, 0x0 ;  /* 0x000000000000781c */ /* 0x000fc80003f0e170 */
[----:B------:R-:W-:Y:S01]  /*b030*/  P2R R22, PR, RZ, 0x1 ;  /* 0x00000001ff167803 */ /* 0x000fe20000000000 */
[----:B------:R-:W-:Y:S08]  /*b040*/  BRA `(.L_x_2264) ;  /* 0x0000000000207947 */ /* 0x000ff00003800000 */
.L_x_2288:
[----:B------:R-:W2:Y:S02]  /*b050*/  LDG.E.64 R2, desc[UR36][R2.64] ;  /* 0x0000002402027981 */ /* 0x000ea4000c1e1b00 */
[----:B--2---:R-:W-:-:S04]  /*b060*/  ISETP.NE.U32.AND P0, PT, R2, RZ, PT ;  /* 0x000000ff0200720c */ /* 0x004fc80003f05070 */
[----:B------:R-:W-:-:S04]  /*b070*/  ISETP.NE.AND.EX P0, PT, R3, RZ, PT, P0 ;  /* 0x000000ff0300720c */ /* 0x000fc80003f05300 */
[----:B------:R-:W-:Y:S01]  /*b080*/  P2R R22, PR, RZ, 0x1 ;  /* 0x00000001ff167803 */ /* 0x000fe20000000000 */
[----:B------:R-:W-:Y:S08]  /*b090*/  BRA `(.L_x_2264) ;  /* 0x00000000000c7947 */ /* 0x000ff00003800000 */
.L_x_2287:
[----:B------:R-:W2:Y:S02]  /*b0a0*/  LDG.E R2, desc[UR36][R2.64] ;  /* 0x0000002402027981 */ /* 0x000ea4000c1e1900 */
[----:B--2---:R-:W-:-:S04]  /*b0b0*/  ISETP.NE.AND P0, PT, R2, RZ, PT ;  /* 0x000000ff0200720c */ /* 0x004fc80003f05270 */
[----:B------:R-:W-:-:S09]  /*b0c0*/  P2R R22, PR, RZ, 0x1 ;  /* 0x00000001ff167803 */ /* 0x000fd20000000000 */
.L_x_2264:
        /* <DEDUP_REMOVED lines=18> */
.L_x_2295:
[----:B------:R-:W2:Y:S02]  /*b1f0*/  LDG.E.U8 R2, desc[UR36][R2.64] ;  /* 0x0000002402027981 */ /* 0x000ea4000c1e1100 */
[----:B--2---:R-:W-:Y:S01]  /*b200*/  ISETP.NE.AND P0, PT, R2, RZ, PT ;  /* 0x000000ff0200720c */ /* 0x004fe20003f05270 */
[----:B------:R-:W-:-:S12]  /*b210*/  BRA `(.L_x_2297) ;  /* 0x0000000c00747947 */ /* 0x000fd80003800000 */
.L_x_2294:
        /* <DEDUP_REMOVED lines=10> */
.L_x_2299:
[----:B------:R-:W2:Y:S02]  /*b2c0*/  LDG.E R2, desc[UR36][R2.64] ;  /* 0x0000002402027981 */ /* 0x000ea4000c1e1900 */
[----:B--2---:R-:W-:Y:S01]  /*b2d0*/  ISETP.NE.AND P0, PT, R2, RZ, PT ;  /* 0x000000ff0200720c */ /* 0x004fe20003f05270 */
[----:B------:R-:W-:-:S12]  /*b2e0*/  BRA `(.L_x_2297) ;  /* 0x0000000c00407947 */ /* 0x000fd80003800000 */
.L_x_2298:
[----:B------:R-:W2:Y:S02]  /*b2f0*/  LDG.E.U16 R2, desc[UR36][R2.64] ;  /* 0x0000002402027981 */ /* 0x000ea4000c1e1500 */
[----:B--2---:R-:W-:Y:S01]  /*b300*/  ISETP.NE.AND P0, PT, R2, RZ, PT ;  /* 0x000000ff0200720c */ /* 0x004fe20003f05270 */
[----:B------:R-:W-:-:S12]  /*b310*/  BRA `(.L_x_2297) ;  /* 0x0000000c00347947 */ /* 0x000fd80003800000 */
.L_x_2293:
        /* <DEDUP_REMOVED lines=9> */
.L_x_2301:
[----:B------:R-:W2:Y:S02]  /*b3b0*/  LDG.E.U16 R0, desc[UR36][R2.64] ;  /* 0x0000002402007981 */ /* 0x000ea4000c1e1500 */
[----:B--2---:R-:W-:-:S05]  /*b3c0*/  HADD2.F32 R0, -RZ, R0.H0_H0 ;  /* 0x20000000ff007230 */ /* 0x004fca0000004100 */
[----:B------:R-:W-:Y:S01]  /*b3d0*/  FSETP.NEU.FTZ.AND P0, PT, R0, RZ, PT ;  /* 0x000000ff0000720b */ /* 0x000fe20003f1d000 */
[----:B------:R-:W-:-:S12]  /*b3e0*/  BRA `(.L_x_2297) ;  /* 0x0000000c00007947 */ /* 0x000fd80003800000 */
.L_x_2300:
        /* <DEDUP_REMOVED lines=11> */
.L_x_2303:
        /* <DEDUP_REMOVED lines=10> */
.L_x_2302:
[----:B------:R-:W2:Y:S02]  /*b540*/  LDG.E.64 R2, desc[UR36][R2.64] ;  /* 0x0000002402027981 */ /* 0x000ea4000c1e1b00 */
[----:B--2---:R-:W-:Y:S01]  /*b550*/  DSETP.NEU.AND P0, PT, R2, RZ, PT ;  /* 0x000000ff0200722a */ /* 0x004fe20003f0d000 */
[----:B------:R-:W-:-:S13]  /*b560*/  BRA `(.L_x_2297) ;  /* 0x0000000800a07947 */ /* 0x000fda0003800000 */
.L_x_2292:
        /* <DEDUP_REMOVED lines=11> */
.L_x_2306:
[----:B------:R-:W2:Y:S02]  /*b620*/  LDG.E.128 R4, desc[UR36][R2.64] ;  /* 0x0000002402047981 */ /* 0x000ea4000c1e1d00 */
[----:B--2---:R-:W-:-:S06]  /*b630*/  DSETP.NEU.AND P0, PT, R6, RZ, PT ;  /* 0x000000ff0600722a */ /* 0x004fcc0003f0d000 */
[----:B------:R-:W-:Y:S01]  /*b640*/  DSETP.NEU.OR P0, PT, R4, RZ, P0 ;  /* 0x000000ff0400722a */ /* 0x000fe2000070d400 */
[----:B------:R-:W-:-:S13]  /*b650*/  BRA `(.L_x_2297) ;  /* 0x0000000800647947 */ /* 0x000fda0003800000 */
.L_x_2305:
        /* <DEDUP_REMOVED lines=27> */
.L_x_2308:
        /* <DEDUP_REMOVED lines=14> */
.L_x_2307:
[----:B------:R-:W2:Y:S02]  /*b8f0*/  LDG.E.U16 R0, desc[UR36][R2.64] ;  /* 0x0000002402007981 */ /* 0x000ea4000c1e1500 */
[----:B--2---:R-:W-:-:S05]  /*b900*/  IMAD.U32 R0, R0, 0x10000, RZ ;  /* 0x0001000000007824 */ /* 0x004fca00078e00ff */
[----:B------:R-:W-:Y:S01]  /*b910*/  FSETP.NEU.FTZ.AND P0, PT, R0, RZ, PT ;  /* 0x000000ff0000720b */ /* 0x000fe20003f1d000 */
[----:B------:R-:W-:-:S12]  /*b920*/  BRA `(.L_x_2297) ;  /* 0x0000000400b07947 */ /* 0x000fd80003800000 */
.L_x_2304:
        /* <DEDUP_REMOVED lines=11> */
.L_x_2311:
        /* <DEDUP_REMOVED lines=21> */
.L_x_2315:
[----:B------:R-:W-:Y:S05]  /*bb30*/  BSYNC B1 ;  /* 0x0000000000017941 */ /* 0x000fea0003800000 */
.L_x_2314:
[----:B------:R-:W-:Y:S01]  /*bb40*/  LEA R3, R0, 0x3b800000, 0x17 ;  /* 0x3b80000000037811 */ /* 0x000fe200078eb8ff */
[----:B------:R-:W-:-:S05]  /*bb50*/  IMAD.SHL.U32 R0, R2, 0x100000, RZ ;  /* 0x0010000002007824 */ /* 0x000fca00078e00ff */
[----:B------:R-:W-:-:S07]  /*bb60*/  LOP3.LUT R0, R3, R0, R4, 0xfe, !PT ;  /* 0x0000000003007212 */ /* 0x000fce00078efe04 */
.L_x_2313:
[----:B------:R-:W-:Y:S05]  /*bb70*/  BSYNC B0 ;  /* 0x0000000000007941 */ /* 0x000fea0003800000 */
.L_x_2312:
[----:B------:R-:W-:Y:S01]  /*bb80*/  FSETP.NEU.FTZ.AND P0, PT, R0, RZ, PT ;  /* 0x000000ff0000720b */ /* 0x000fe20003f1d000 */
[----:B------:R-:W-:-:S12]  /*bb90*/  BRA `(.L_x_2297) ;  /* 0x0000000400147947 */ /* 0x000fd80003800000 */
.L_x_2310:
        /* <DEDUP_REMOVED lines=21> */
.L_x_2319:
[----:B------:R-:W-:Y:S05]  /*bcf0*/  BSYNC B1 ;  /* 0x0000000000017941 */ /* 0x000fea0003800000 */
.L_x_2318:
[----:B------:R-:W-:Y:S01]  /*bd00*/  LEA R3, R0, 0x37800000, 0x17 ;  /* 0x3780000000037811 */ /* 0x000fe200078eb8ff */
[----:B------:R-:W-:-:S05]  /*bd10*/  IMAD.SHL.U32 R0, R2, 0x200000, RZ ;  /* 0x0020000002007824 */ /* 0x000fca00078e00ff */
[----:B------:R-:W-:-:S07]  /*bd20*/  LOP3.LUT R0, R3, R0, R4, 0xfe, !PT ;  /* 0x0000000003007212 */ /* 0x000fce00078efe04 */
.L_x_2317:
[----:B------:R-:W-:Y:S05]  /*bd30*/  BSYNC B0 ;  /* 0x0000000000007941 */ /* 0x000fea0003800000 */
.L_x_2316:
[----:B------:R-:W-:Y:S01]  /*bd40*/  FSETP.NEU.FTZ.AND P0, PT, R0, RZ, PT ;  /* 0x000000ff0000720b */ /* 0x000fe20003f1d000 */
[----:B------:R-:W-:-:S12]  /*bd50*/  BRA `(.L_x_2297) ;  /* 0x0000000000a47947 */ /* 0x000fd80003800000 */
.L_x_2309:
        /* <DEDUP_REMOVED lines=14> */
.L_x_2323:
[----:B------:R-:W-:Y:S05]  /*be40*/  BSYNC B0 ;  /* 0x0000000000007941 */ /* 0x000fea0003800000 */
.L_x_2322:
[----:B------:R-:W-:Y:S01]  /*be50*/  FSETP.NEU.FTZ.AND P0, PT, R0, RZ, PT ;  /* 0x000000ff0000720b */ /* 0x000fe20003f1d000 */
[----:B------:R-:W-:-:S12]  /*be60*/  BRA `(.L_x_2297) ;  /* 0x0000000000607947 */ /* 0x000fd80003800000 */
.L_x_2296:
        /* <DEDUP_REMOVED lines=16> */
.L_x_2324:
[----:B------:R-:W-:Y:S01]  /*bf70*/  PLOP3.LUT P0, PT, PT, PT, PT, 0x8, 0x0 ;  /* 0x000000000000781c */ /* 0x000fe20003f0e170 */
[----:B------:R-:W-:-:S12]  /*bf80*/  BRA `(.L_x_2297) ;  /* 0x0000000000187947 */ /* 0x000fd80003800000 */
.L_x_2321:
[----:B------:R-:W2:Y:S02]  /*bf90*/  LDG.E.64 R2, desc[UR36][R2.64] ;  /* 0x0000002402027981 */ /* 0x000ea4000c1e1b00 */
[----:B--2---:R-:W-:-:S04]  /*bfa0*/  ISETP.NE.U32.AND P0, PT, R2, RZ, PT ;  /* 0x000000ff0200720c */ /* 0x004fc80003f05070 */
[----:B------:R-:W-:Y:S01]  /*bfb0*/  ISETP.NE.AND.EX P0, PT, R3, RZ, PT, P0 ;  /* 0x000000ff0300720c */ /* 0x000fe20003f05300 */
[----:B------:R-:W-:-:S12]  /*bfc0*/  BRA `(.L_x_2297) ;  /* 0x0000000000087947 */ /* 0x000fd80003800000 */
.L_x_2320:
[----:B------:R-:W2:Y:S02]  /*bfd0*/  LDG.E R2, desc[UR36][R2.64] ;  /* 0x0000002402027981 */ /* 0x000ea4000c1e1900 */
[----:B--2---:R-:W-:-:S13]  /*bfe0*/  ISETP.NE.AND P0, PT, R2, RZ, PT ;  /* 0x000000ff0200720c */ /* 0x004fda0003f05270 */
.L_x_2297:
        /* <DEDUP_REMOVED lines=17> */
.L_x_2328:
[----:B------:R0:W-:Y:S01]  /*c100*/  STG.E.U8 desc[UR36][R16.64], R2 ;  /* 0x0000000210007986 */ /* 0x0001e2000c101124 */
[----:B------:R-:W-:Y:S05]  /*c110*/  BRA `(.L_x_2330) ;  /* 0x0000000c00487947 */ /* 0x000fea0003800000 */
.L_x_2327:
        /* <DEDUP_REMOVED lines=9> */
.L_x_2332:
[----:B------:R0:W-:Y:S01]  /*c1b0*/  STG.E desc[UR36][R16.64], R2 ;  /* 0x0000000210007986 */ /* 0x0001e2000c101924 */
[----:B------:R-:W-:Y:S05]  /*c1c0*/  BRA `(.L_x_2330) ;  /* 0x0000000c001c7947 */ /* 0x000fea0003800000 */
.L_x_2331:
[----:B------:R0:W-:Y:S01]  /*c1d0*/  STG.E.U16 desc[UR36][R16.64], R2 ;  /* 0x0000000210007986 */ /* 0x0001e2000c101524 */
[----:B------:R-:W-:Y:S05]  /*c1e0*/  BRA `(.L_x_2330) ;  /* 0x0000000c00147947 */ /* 0x000fea0003800000 */
.L_x_2326:
        /* <DEDUP_REMOVED lines=9> */
.L_x_2334:
[----:B------:R-:W-:-:S04]  /*c280*/  I2FP.F32.U32 R0, R2 ;  /* 0x0000000200007245 */ /* 0x000fc80000201000 */
[----:B------:R-:W-:-:S05]  /*c290*/  F2FP.F16.F32.PACK_AB R0, RZ, R0 ;  /* 0x00000000ff00723e */ /* 0x000fca00000000ff */
[----:B------:R0:W-:Y:S01]  /*c2a0*/  STG.E.U16 desc[UR36][R16.64], R0 ;  /* 0x0000000010007986 */ /* 0x0001e2000c101524 */
[----:B------:R-:W-:Y:S05]  /*c2b0*/  BRA `(.L_x_2330) ;  /* 0x0000000800e07947 */ /* 0x000fea0003800000 */
.L_x_2333:
        /* <DEDUP_REMOVED lines=10> */
.L_x_2336:
[----:B------:R-:W-:-:S04]  /*c360*/  I2FP.F32.U32 R2, R2 ;  /* 0x0000000200027245 */ /* 0x000fc80000201000 */
[----:B------:R-:W-:-:S04]  /*c370*/  F2FP.F16.F32.PACK_AB R3, RZ, R2 ;  /* 0x00000002ff03723e */ /* 0x000fc800000000ff */
[----:B------:R-:W-:-:S05]  /*c380*/  PRMT R3, R3, 0x5410, RZ ;  /* 0x0000541003037816 */ /* 0x000fca00000000ff */
[----:B------:R0:W-:Y:S01]  /*c390*/  STG.E desc[UR36][R16.64], R3 ;  /* 0x0000000310007986 */ /* 0x0001e2000c101924 */
[----:B------:R-:W-:Y:S05]  /*c3a0*/  BRA `(.L_x_2330) ;  /* 0x0000000800a47947 */ /* 0x000fea0003800000 */
.L_x_2335:
[----:B------:R-:W0:Y:S02]  /*c3b0*/  I2F.F64.U32 R2, R2 ;  /* 0x0000000200027312 */ /* 0x000e240000201800 */
[----:B0-----:R0:W-:Y:S01]  /*c3c0*/  STG.E.64 desc[UR36][R16.64], R2 ;  /* 0x0000000210007986 */ /* 0x0011e2000c101b24 */
[----:B------:R-:W-:Y:S05]  /*c3d0*/  BRA `(.L_x_2330) ;  /* 0x0000000800987947 */ /* 0x000fea0003800000 */
.L_x_2325:
        /* <DEDUP_REMOVED lines=10> */
.L_x_2339:
[----:B------:R-:W0:Y:S01]  /*c480*/  I2F.F64.U32 R4, R2 ;  /* 0x0000000200047312 */ /* 0x000e220000201800 */
[----:B------:R-:W-:-:S05]  /*c490*/  CS2R R6, SRZ ;  /* 0x0000000000067805 */ /* 0x000fca000001ff00 */
[----:B0-----:R0:W-:Y:S01]  /*c4a0*/  STG.E.128 desc[UR36][R16.64], R4 ;  /* 0x0000000410007986 */ /* 0x0011e2000c101d24 */
[----:B------:R-:W-:Y:S05]  /*c4b0*/  BRA `(.L_x_2330) ;  /* 0x0000000800607947 */ /* 0x000fea0003800000 */
.L_x_2338:
        /* <DEDUP_REMOVED lines=21> */
.L_x_2343:
[----:B------:R-:W-:Y:S05]  /*c610*/  BSYNC B0 ;  /* 0x0000000000007941 */ /* 0x000fea0003800000 */
.L_x_2342:
[----:B------:R-:W-:-:S05]  /*c620*/  LOP3.LUT R3, R0, R3, RZ, 0xfc, !PT ;  /* 0x0000000300037212 */ /* 0x000fca00078efcff */
[----:B------:R0:W-:Y:S01]  /*c630*/  STG.E.U8 desc[UR36][R16.64], R3 ;  /* 0x0000000310007986 */ /* 0x0001e2000c101124 */
[----:B------:R-:W-:Y:S05]  /*c640*/  BRA `(.L_x_2330) ;  /* 0x0000000400fc7947 */ /* 0x000fea0003800000 */
.L_x_2341:
        /* <DEDUP_REMOVED lines=13> */
.L_x_2345:
[----:B------:R-:W-:Y:S01]  /*c720*/  IMAD.MOV.U32 R0, RZ, RZ, 0x7f ;  /* 0x0000007fff007424 */ /* 0x000fe200078e00ff */
[----:B------:R-:W-:-:S04]  /*c730*/  ISETP.GT.U32.AND P0, PT, R2, 0x7f800000, PT ;  /* 0x7f8000000200780c */ /* 0x000fc80003f04070 */
[----:B------:R-:W-:-:S09]  /*c740*/  SEL R0, R0, 0x7c, P0 ;  /* 0x0000007c00007807 */ /* 0x000fd20000000000 */
.L_x_2346:
[----:B------:R-:W-:Y:S05]  /*c750*/  BSYNC B0 ;  /* 0x0000000000007941 */ /* 0x000fea0003800000 */
.L_x_2344:
[----:B------:R-:W-:-:S04]  /*c760*/  LOP3.LUT R2, R3, 0x80000000, RZ, 0xc0, !PT ;  /* 0x8000000003027812 */ /* 0x000fc800078ec0ff */
[----:B------:R-:W-:-:S04]  /*c770*/  SHF.R.U32.HI R3, RZ, 0x18, R2 ;  /* 0x00000018ff037819 */ /* 0x000fc80000011602 */
[----:B------:R-:W-:-:S05]  /*c780*/  LOP3.LUT R3, R0, R3, RZ, 0xfc, !PT ;  /* 0x0000000300037212 */ /* 0x000fca00078efcff */
[----:B------:R0:W-:Y:S01]  /*c790*/  STG.E.U8 desc[UR36][R16.64], R3 ;  /* 0x0000000310007986 */ /* 0x0001e2000c101124 */
[----:B------:R-:W-:Y:S05]  /*c7a0*/  BRA `(.L_x_2330) ;  /* 0x0000000400a47947 */ /* 0x000fea0003800000 */
.L_x_2340:
[----:B------:R-:W-:-:S04]  /*c7b0*/  I2FP.F32.U32 R0, R2 ;  /* 0x0000000200007245 */ /* 0x000fc80000201000 */
[----:B------:R-:W-:-:S05]  /*c7c0*/  F2FP.BF16.F32.PACK_AB R0, RZ, R0 ;  /* 0x00000000ff00723e */ /* 0x000fca00000010ff */
[----:B------:R0:W-:Y:S01]  /*c7d0*/  STG.E.U16 desc[UR36][R16.64], R0 ;  /* 0x0000000010007986 */ /* 0x0001e2000c101524 */
[----:B------:R-:W-:Y:S05]  /*c7e0*/  BRA `(.L_x_2330) ;  /* 0x0000000400947947 */ /* 0x000fea0003800000 */
.L_x_2337:
        /* <DEDUP_REMOVED lines=10> */
.L_x_2349:
        /* <DEDUP_REMOVED lines=17> */
.L_x_2352:
[----:B------:R-:W-:-:S04]  /*c9a0*/  LOP3.LUT R2, R3, 0x80000000, RZ, 0xc0, !PT ;  /* 0x8000000003027812 */ /* 0x000fc800078ec0ff */
[----:B------:R-:W-:-:S04]  /*c9b0*/  SHF.R.U32.HI R3, RZ, 0x18, R2 ;  /* 0x00000018ff037819 */ /* 0x000fc80000011602 */
[----:B------:R-:W-:-:S04]  /*c9c0*/  LOP3.LUT R0, R0, R3, RZ, 0xfc, !PT ;  /* 0x0000000300007212 */ /* 0x000fc800078efcff */
[----:B------:R-:W-:-:S07]  /*c9d0*/  PRMT R8, R0, 0x7610, R8 ;  /* 0x0000761000087816 */ /* 0x000fce0000000008 */
.L_x_2351:
[----:B------:R-:W-:Y:S05]  /*c9e0*/  BSYNC B0 ;  /* 0x0000000000007941 */ /* 0x000fea0003800000 */
.L_x_2350:
[----:B------:R3:W-:Y:S01]  /*c9f0*/  STG.E.U8 desc[UR36][R16.64], R8 ;  /* 0x0000000810007986 */ /* 0x0007e2000c101124 */
[----:B------:R-:W-:Y:S05]  /*ca00*/  BRA `(.L_x_2330) ;  /* 0x00000004000c7947 */ /* 0x000fea0003800000 */
.L_x_2348:
        /* <DEDUP_REMOVED lines=17> */
.L_x_2355:
[----:B------:R-:W-:-:S04]  /*cb20*/  LOP3.LUT R2, R3, 0x80000000, RZ, 0xc0, !PT ;  /* 0x8000000003027812 */ /* 0x000fc800078ec0ff */
[----:B------:R-:W-:-:S04]  /*cb30*/  SHF.R.U32.HI R3, RZ, 0x18, R2 ;  /* 0x00000018ff037819 */ /* 0x000fc80000011602 */
[----:B------:R-:W-:-:S04]  /*cb40*/  LOP3.LUT R0, R0, R3, RZ, 0xfc, !PT ;  /* 0x0000000300007212 */ /* 0x000fc800078efcff */
[----:B------:R-:W-:-:S07]  /*cb50*/  PRMT R8, R0, 0x7610, R8 ;  /* 0x0000761000087816 */ /* 0x000fce0000000008 */
.L_x_2354:
[----:B------:R-:W-:Y:S05]  /*cb60*/  BSYNC B0 ;  /* 0x0000000000007941 */ /* 0x000fea0003800000 */
.L_x_2353:
[----:B------:R0:W-:Y:S01]  /*cb70*/  STG.E.U8 desc[UR36][R16.64], R8 ;  /* 0x0000000810007986 */ /* 0x0001e2000c101124 */
[----:B------:R-:W-:Y:S05]  /*cb80*/  BRA `(.L_x_2330) ;  /* 0x0000000000ac7947 */ /* 0x000fea0003800000 */
.L_x_2347:
        /* <DEDUP_REMOVED lines=22> */
.L_x_2329:
        /* <DEDUP_REMOVED lines=16> */
.L_x_2358:
[----:B------:R-:W-:Y:S05]  /*cdf0*/  BRA `(.L_x_2330) ;  /* 0x0000000000107947 */ /* 0x000fea0003800000 */
.L_x_2357:
[----:B------:R-:W-:-:S05]  /*ce00*/  IMAD.MOV.U32 R3, RZ, RZ, RZ ;  /* 0x000000ffff037224 */ /* 0x000fca00078e00ff */
[----:B------:R1:W-:Y:S01]  /*ce10*/  STG.E.64 desc[UR36][R16.64], R2 ;  /* 0x0000000210007986 */ /* 0x0003e2000c101b24 */
[----:B------:R-:W-:Y:S05]  /*ce20*/  BRA `(.L_x_2330) ;  /* 0x0000000000047947 */ /* 0x000fea0003800000 */
.L_x_2356:
[----:B------:R0:W-:Y:S02]  /*ce30*/  STG.E desc[UR36][R16.64], R2 ;  /* 0x0000000210007986 */ /* 0x0001e4000c101924 */
.L_x_2330:
[----:B------:R-:W-:-:S07]  /*ce40*/  VIADD R19, R19, 0x80 ;  /* 0x0000008013137836 */ /* 0x000fce0000000000 */
.L_x_2257:
[----:B------:R-:W-:Y:S05]  /*ce50*/  BSYNC B6 ;  /* 0x0000000000067941 */ /* 0x000fea0003800000 */
.L_x_2256:
        /* <DEDUP_REMOVED lines=357> */
.L_x_2359:
        /* <DEDUP_REMOVED lines=22> */
.L_x_2363:
[----:B------:R-:W2:Y:S02]  /*e610*/  LDG.E.U8 R2, desc[UR36][R2.64] ;  /* 0x0000002402027981 */ /* 0x000ea4000c1e1100 */
[----:B--2---:R-:W-:-:S04]  /*e620*/  ISETP.NE.AND P0, PT, R2, RZ, PT ;  /* 0x000000ff0200720c */ /* 0x004fc80003f05270 */
[----:B------:R-:W-:Y:S01]  /*e630*/  P2R R19, PR, RZ, 0x1 ;  /* 0x00000001ff137803 */ /* 0x000fe20000000000 */
[----:B------:R-:W-:Y:S08]  /*e640*/  BRA `(.L_x_2365) ;  /* 0x0000000c00c47947 */ /* 0x000ff00003800000 */
.L_x_2362:
        /* <DEDUP_REMOVED lines=11> */
.L_x_2367:
[----:B------:R-:W2:Y:S02]  /*e700*/  LDG.E R2, desc[UR36][R2.64] ;  /* 0x0000002402027981 */ /* 0x000ea4000c1e1900 */
[----:B--2---:R-:W-:-:S04]  /*e710*/  ISETP.NE.AND P0, PT, R2, RZ, PT ;  /* 0x000000ff0200720c */ /* 0x004fc80003f05270 */
[----:B------:R-:W-:Y:S01]  /*e720*/  P2R R19, PR, RZ, 0x1 ;  /* 0x00000001ff137803 */ /* 0x000fe20000000000 */
[----:B------:R-:W-:Y:S08]  /*e730*/  BRA `(.L_x_2365) ;  /* 0x0000000c00887947 */ /* 0x000ff00003800000 */
.L_x_2366:
[----:B------:R-:W2:Y:S02]  /*e740*/  LDG.E.U16 R2, desc[UR36][R2.64] ;  /* 0x0000002402027981 */ /* 0x000ea4000c1e1500 */
[----:B--2---:R-:W-:-:S04]  /*e750*/  ISETP.NE.AND P0, PT, R2, RZ, PT ;  /* 0x000000ff0200720c */ /* 0x004fc80003f05270 */
[----:B------:R-:W-:Y:S01]  /*e760*/  P2R R19, PR, RZ, 0x1 ;  /* 0x00000001ff137803 */ /* 0x000fe20000000000 */
[----:B------:R-:W-:Y:S08]  /*e770*/  BRA `(.L_x_2365) ;  /* 0x0000000c00787947 */ /* 0x000ff00003800000 */
.L_x_2361:
        /* <DEDUP_REMOVED lines=10> */
.L_x_2369:
[----:B------:R-:W2:Y:S02]  /*e820*/  LDG.E.U16 R0, desc[UR36][R2.64] ;  /* 0x0000002402007981 */ /* 0x000ea4000c1e1500 */
[----:B--2---:R-:W-:-:S05]  /*e830*/  HADD2.F32 R0, -RZ, R0.H0_H0 ;  /* 0x20000000ff007230 */ /* 0x004fca0000004100 */
[----:B------:R-:W-:-:S04]  /*e840*/  FSETP.NEU.FTZ.AND P0, PT, R0, RZ, PT ;  /* 0x000000ff0000720b */ /* 0x000fc80003f1d000 */
[----:B------:R-:W-:Y:S01]  /*e850*/  P2R R19, PR, RZ, 0x1 ;  /* 0x00000001ff137803 */ /* 0x000fe20000000000 */
[----:B------:R-:W-:Y:S08]  /*e860*/  BRA `(.L_x_2365) ;  /* 0x0000000c003c7947 */ /* 0x000ff00003800000 */
.L_x_2368:
        /* <DEDUP_REMOVED lines=12> */
.L_x_2371:
        /* <DEDUP_REMOVED lines=11> */
.L_x_2370:
[----:B------:R-:W2:Y:S02]  /*e9e0*/  LDG.E.64 R2, desc[UR36][R2.64] ;  /* 0x0000002402027981 */ /* 0x000ea4000c1e1b00 */
[----:B--2---:R-:W-:-:S06]  /*e9f0*/  DSETP.NEU.AND P0, PT, R2, RZ, PT ;  /* 0x000000ff0200722a */ /* 0x004fcc0003f0d000 */
[----:B------:R-:W-:Y:S01]  /*ea00*/  P2R R19, PR, RZ, 0x1 ;  /* 0x00000001ff137803 */ /* 0x000fe20000000000 */
[----:B------:R-:W-:Y:S07]  /*ea10*/  BRA `(.L_x_2365) ;  /* 0x0000000800d07947 */ /* 0x000fee0003800000 */
.L_x_2360:
        /* <DEDUP_REMOVED lines=12> */
.L_x_2374:
[----:B------:R-:W2:Y:S02]  /*eae0*/  LDG.E.128 R4, desc[UR36][R2.64] ;  /* 0x0000002402047981 */ /* 0x000ea4000c1e1d00 */
[----:B--2---:R-:W-:-:S06]  /*eaf0*/  DSETP.NEU.AND P0, PT, R6, RZ, PT ;  /* 0x000000ff0600722a */ /* 0x004fcc0003f0d000 */
[----:B------:R-:W-:-:S06]  /*eb00*/  DSETP.NEU.OR P0, PT, R4, RZ, P0 ;  /* 0x000000ff0400722a */ /* 0x000fcc000070d400 */
[----:B------:R-:W-:Y:S01]  /*eb10*/  P2R R19, PR, RZ, 0x1 ;  /* 0x00000001ff137803 */ /* 0x000fe20000000000 */
[----:B------:R-:W-:Y:S07]  /*eb20*/  BRA `(.L_x_2365) ;  /* 0x00000008008c7947 */ /* 0x000fee0003800000 */
.L_x_2373:
        /* <DEDUP_REMOVED lines=28> */
.L_x_2376:
        /* <DEDUP_REMOVED lines=15> */
.L_x_2375:
[----:B------:R-:W2:Y:S02]  /*ede0*/  LDG.E.U16 R0, desc[UR36][R2.64] ;  /* 0x0000002402007981 */ /* 0x000ea4000c1e1500 */
[----:B--2---:R-:W-:-:S05]  /*edf0*/  IMAD.U32 R0, R0, 0x10000, RZ ;  /* 0x0001000000007824 */ /* 0x004fca00078e00ff */
[----:B------:R-:W-:-:S04]  /*ee00*/  FSETP.NEU.FTZ.AND P0, PT, R0, RZ, PT ;  /* 0x000000ff0000720b */ /* 0x000fc80003f1d000 */
[----:B------:R-:W-:Y:S01]  /*ee10*/  P2R R19, PR, RZ, 0x1 ;  /* 0x00000001ff137803 */ /* 0x000fe20000000000 */
[----:B------:R-:W-:Y:S08]  /*ee20*/  BRA `(.L_x_2365) ;  /* 0x0000000400cc7947 */ /* 0x000ff00003800000 */
.L_x_2372:
        /* <DEDUP_REMOVED lines=12> */
.L_x_2379:
        /* <DEDUP_REMOVED lines=21> */
.L_x_2383:
[----:B------:R-:W-:Y:S05]  /*f040*/  BSYNC B1 ;  /* 0x0000000000017941 */ /* 0x000fea0003800000 */
.L_x_2382:
[----:B------:R-:W-:Y:S01]  /*f050*/  LEA R3, R0, 0x3b800000, 0x17 ;  /* 0x3b80000000037811 */ /* 0x000fe200078eb8ff */
[----:B------:R-:W-:-:S05]  /*f060*/  IMAD.SHL.U32 R0, R2, 0x100000, RZ ;  /* 0x0010000002007824 */ /* 0x000fca00078e00ff */
[----:B------:R-:W-:-:S07]  /*f070*/  LOP3.LUT R0, R3, R0, R4, 0xfe, !PT ;  /* 0x0000000003007212 */ /* 0x000fce00078efe04 */
.L_x_2381:
[----:B------:R-:W-:Y:S05]  /*f080*/  BSYNC B0 ;  /* 0x0000000000007941 */ /* 0x000fea0003800000 */
.L_x_2380:
[----:B------:R-:W-:-:S04]  /*f090*/  FSETP.NEU.FTZ.AND P0, PT, R0, RZ, PT ;  /* 0x000000ff0000720b */ /* 0x000fc80003f1d000 */
[----:B------:R-:W-:Y:S01]  /*f0a0*/  P2R R19, PR, RZ, 0x1 ;  /* 0x00000001ff137803 */ /* 0x000fe20000000000 */
[----:B------:R-:W-:Y:S08]  /*f0b0*/  BRA `(.L_x_2365) ;  /* 0x0000000400287947 */ /* 0x000ff00003800000 */
.L_x_2378:
        /* <DEDUP_REMOVED lines=21> */
.L_x_2387:
[----:B------:R-:W-:Y:S05]  /*f210*/  BSYNC B1 ;  /* 0x0000000000017941 */ /* 0x000fea0003800000 */
.L_x_2386:
[----:B------:R-:W-:Y:S01]  /*f220*/  LEA R3, R0, 0x37800000, 0x17 ;  /* 0x3780000000037811 */ /* 0x000fe200078eb8ff */
[----:B------:R-:W-:-:S05]  /*f230*/  IMAD.SHL.U32 R0, R2, 0x200000, RZ ;  /* 0x0020000002007824 */ /* 0x000fca00078e00ff */
[----:B------:R-:W-:-:S07]  /*f240*/  LOP3.LUT R0, R3, R0, R4, 0xfe, !PT ;  /* 0x0000000003007212 */ /* 0x000fce00078efe04 */
.L_x_2385:
[----:B------:R-:W-:Y:S05]  /*f250*/  BSYNC B0 ;  /* 0x0000000000007941 */ /* 0x000fea0003800000 */
.L_x_2384:
[----:B------:R-:W-:-:S04]  /*f260*/  FSETP.NEU.FTZ.AND P0, PT, R0, RZ, PT ;  /* 0x000000ff0000720b */ /* 0x000fc80003f1d000 */
[----:B------:R-:W-:Y:S01]  /*f270*/  P2R R19, PR, RZ, 0x1 ;  /* 0x00000001ff137803 */ /* 0x000fe20000000000 */
[----:B------:R-:W-:Y:S08]  /*f280*/  BRA `(.L_x_2365) ;  /* 0x0000000000b47947 */ /* 0x000ff00003800000 */
.L_x_2377:
        /* <DEDUP_REMOVED lines=14> */
.L_x_2391:
[----:B------:R-:W-:Y:S05]  /*f370*/  BSYNC B0 ;  /* 0x0000000000007941 */ /* 0x000fea0003800000 */
.L_x_2390:
[----:B------:R-:W-:-:S04]  /*f380*/  FSETP.NEU.FTZ.AND P0, PT, R0, RZ, PT ;  /* 0x000000ff0000720b */ /* 0x000fc80003f1d000 */
[----:B------:R-:W-:Y:S01]  /*f390*/  P2R R19, PR, RZ, 0x1 ;  /* 0x00000001ff137803 */ /* 0x000fe20000000000 */
[----:B------:R-:W-:Y:S08]  /*f3a0*/  BRA `(.L_x_2365) ;  /* 0x00000000006c7947 */ /* 0x000ff00003800000 */
.L_x_2364:
        /* <DEDUP_REMOVED lines=16> */
.L_x_2392:
[----:B------:R-:W-:-:S04]  /*f4b0*/  PLOP3.LUT P0, PT, PT, PT, PT, 0x8, 0x0 ;  /* 0x000000000000781c */ /* 0x000fc80003f0e170 */
[----:B------:R-:W-:Y:S01]  /*f4c0*/  P2R R19, PR, RZ, 0x1 ;  /* 0x00000001ff137803 */ /* 0x000fe20000000000 */
[----:B------:R-:W-:Y:S08]  /*f4d0*/  BRA `(.L_x_2365) ;  /* 0x0000000000207947 */ /* 0x000ff00003800000 */
.L_x_2389:
[----:B------:R-:W2:Y:S02]  /*f4e0*/  LDG.E.64 R2, desc[UR36][R2.64] ;  /* 0x0000002402027981 */ /* 0x000ea4000c1e1b00 */
[----:B--2---:R-:W-:-:S04]  /*f4f0*/  ISETP.NE.U32.AND P0, PT, R2, RZ, PT ;  /* 0x000000ff0200720c */ /* 0x004fc80003f05070 */
[----:B------:R-:W-:-:S04]  /*f500*/  ISETP.NE.AND.EX P0, PT, R3, RZ, PT, P0 ;  /* 0x000000ff0300720c */ /* 0x000fc80003f05300 */
[----:B------:R-:W-:Y:S01]  /*f510*/  P2R R19, PR, RZ, 0x1 ;  /* 0x00000001ff137803 */ /* 0x000fe20000000000 */
[----:B------:R-:W-:Y:S08]  /*f520*/  BRA `(.L_x_2365) ;  /* 0x00000000000c7947 */ /* 0x000ff00003800000 */
.L_x_2388:
[----:B------:R-:W2:Y:S02]  /*f530*/  LDG.E R2, desc[UR36][R2.64] ;  /* 0x0000002402027981 */ /* 0x000ea4000c1e1900 */
[----:B--2---:R-:W-:-:S04]  /*f540*/  ISETP.NE.AND P0, PT, R2, RZ, PT ;  /* 0x000000ff0200720c */ /* 0x004fc80003f05270 */
[----:B------:R-:W-:-:S09]  /*f550*/  P2R R19, PR, RZ, 0x1 ;  /* 0x00000001ff137803 */ /* 0x000fd20000000000 */
.L_x_2365:
        /* <DEDUP_REMOVED lines=18> */
.L_x_2396:
[----:B------:R-:W2:Y:S02]  /*f680*/  LDG.E.U8 R2, desc[UR36][R2.64] ;  /* 0x0000002402027981 */ /* 0x000ea4000c1e1100 */
[----:B--2---:R-:W-:Y:S01]  /*f690*/  ISETP.NE.AND P0, PT, R2, RZ, PT ;  /* 0x000000ff0200720c */ /* 0x004fe20003f05270 */
[----:B------:R-:W-:-:S12]  /*f6a0*/  BRA `(.L_x_2398) ;  /* 0x0000000c00747947 */ /* 0x000fd80003800000 */
.L_x_2395:
        /* <DEDUP_REMOVED lines=10> */
.L_x_2400:
[----:B------:R-:W2:Y:S02]  /*f750*/  LDG.E R2, desc[UR36][R2.64] ;  /* 0x0000002402027981 */ /* 0x000ea4000c1e1900 */
[----:B--2---:R-:W-:Y:S01]  /*f760*/  ISETP.NE.AND P0, PT, R2, RZ, PT ;  /* 0x000000ff0200720c */ /* 0x004fe20003f05270 */
[----:B------:R-:W-:-:S12]  /*f770*/  BRA `(.L_x_2398) ;  /* 0x0000000c00407947 */ /* 0x000fd80003800000 */
.L_x_2399:
[----:B------:R-:W2:Y:S02]  /*f780*/  LDG.E.U16 R2, desc[UR36][R2.64] ;  /* 0x0000002402027981 */ /* 0x000ea4000c1e1500 */
[----:B--2---:R-:W-:Y:S01]  /*f790*/  ISETP.NE.AND P0, PT, R2, RZ, PT ;  /* 0x000000ff0200720c */ /* 0x004fe20003f05270 */
[----:B------:R-:W-:-:S12]  /*f7a0*/  BRA `(.L_x_2398) ;  /* 0x0000000c00347947 */ /* 0x000fd80003800000 */
.L_x_2394:
        /* <DEDUP_REMOVED lines=9> */
.L_x_2402:
[----:B------:R-:W2:Y:S02]  /*f840*/  LDG.E.U16 R0, desc[UR36][R2.64] ;  /* 0x0000002402007981 */ /* 0x000ea4000c1e1500 */
[----:B--2---:R-:W-:-:S05]  /*f850*/  HADD2.F32 R0, -RZ, R0.H0_H0 ;  /* 0x20000000ff007230 */ /* 0x004fca0000004100 */
[----:B------:R-:W-:Y:S01]  /*f860*/  FSETP.NEU.FTZ.AND P0, PT, R0, RZ, PT ;  /* 0x000000ff0000720b */ /* 0x000fe20003f1d000 */
[----:B------:R-:W-:-:S12]  /*f870*/  BRA `(.L_x_2398) ;  /* 0x0000000c00007947 */ /* 0x000fd80003800000 */
.L_x_2401:
        /* <DEDUP_REMOVED lines=11> */
.L_x_2404:
        /* <DEDUP_REMOVED lines=10> */
.L_x_2403:
[----:B------:R-:W2:Y:S02]  /*f9d0*/  LDG.E.64 R2, desc[UR36][R2.64] ;  /* 0x0000002402027981 */ /* 0x000ea4000c1e1b00 */
[----:B--2---:R-:W-:Y:S01]  /*f9e0*/  DSETP.NEU.AND P0, PT, R2, RZ, PT ;  /* 0x000000ff0200722a */ /* 0x004fe20003f0d000 */
[----:B------:R-:W-:-:S13]  /*f9f0*/  BRA `(.L_x_2398) ;  /* 0x0000000800a07947 */ /* 0x000fda0003800000 */
.L_x_2393:
        /* <DEDUP_REMOVED lines=11> */
.L_x_2407:
[----:B------:R-:W2:Y:S02]  /*fab0*/  LDG.E.128 R4, desc[UR36][R2.64] ;  /* 0x0000002402047981 */ /* 0x000ea4000c1e1d00 */
[----:B--2---:R-:W-:-:S06]  /*fac0*/  DSETP.NEU.AND P0, PT, R6, RZ, PT ;  /* 0x000000ff0600722a */ /* 0x004fcc0003f0d000 */
[----:B------:R-:W-:Y:S01]  /*fad0*/  DSETP.NEU.OR P0, PT, R4, RZ, P0 ;  /* 0x000000ff0400722a */ /* 0x000fe2000070d400 */
[----:B------:R-:W-:-:S13]  /*fae0*/  BRA `(.L_x_2398) ;  /* 0x0000000800647947 */ /* 0x000fda0003800000 */
.L_x_2406:
        /* <DEDUP_REMOVED lines=27> */
.L_x_2409:
        /* <DEDUP_REMOVED lines=14> */
.L_x_2408:
[----:B------:R-:W2:Y:S02]  /*fd80*/  LDG.E.U16 R0, desc[UR36][R2.64] ;  /* 0x0000002402007981 */ /* 0x000ea4000c1e1500 */
[----:B--2---:R-:W-:-:S05]  /*fd90*/  IMAD.U32 R0, R0, 0x10000, RZ ;  /* 0x0001000000007824 */ /* 0x004fca00078e00ff */
[----:B------:R-:W-:Y:S01]  /*fda0*/  FSETP.NEU.FTZ.AND P0, PT, R0, RZ, PT ;  /* 0x000000ff0000720b */ /* 0x000fe20003f1d000 */
[----:B------:R-:W-:-:S12]  /*fdb0*/  BRA `(.L_x_2398) ;  /* 0x0000000400b07947 */ /* 0x000fd80003800000 */
.L_x_2405:
        /* <DEDUP_REMOVED lines=11> */
.L_x_2412:
        /* <DEDUP_REMOVED lines=21> */
.L_x_2416:
[----:B------:R-:W-:Y:S05]  /*ffc0*/  BSYNC B1 ;  /* 0x0000000000017941 */ /* 0x000fea0003800000 */
.L_x_2415:
[----:B------:R-:W-:Y:S01]  /*ffd0*/  LEA R3, R0, 0x3b800000, 0x17 ;  /* 0x3b80000000037811 */ /* 0x000fe200078eb8ff */
[----:B------:R-:W-:-:S05]  /*ffe0*/  IMAD.SHL.U32 R0, R2, 0x100000, RZ ;  /* 0x0010000002007824 */ /* 0x000fca00078e00ff */
[----:B------:R-:W-:-:S07]  /*fff0*/  LOP3.LUT R0, R3, R0, R4, 0xfe, !PT ;  /* 0x0000000003007212 */ /* 0x000fce00078efe04 */
.L_x_2414:
[----:B------:R-:W-:Y:S05]  /*10000*/  BSYNC B0 ;  /* 0x0000000000007941 */ /* 0x000fea0003800000 */
.L_x_2413:
[----:B------:R-:W-:Y:S01]  /*10010*/  FSETP.NEU.FTZ.AND P0, PT, R0, RZ, PT ;  /* 0x000000ff0000720b */ /* 0x000fe20003f1d000 */
[----:B------:R-:W-:-:S12]  /*10020*/  BRA `(.L_x_2398) ;  /* 0x0000000400147947 */ /* 0x000fd80003800000 */
.L_x_2411:
        /* <DEDUP_REMOVED lines=21> */
.L_x_2420:
[----:B------:R-:W-:Y:S05]  /*10180*/  BSYNC B1 ;  /* 0x0000000000017941 */ /* 0x000fea0003800000 */
.L_x_2419:
[----:B------:R-:W-:Y:S01]  /*10190*/  LEA R3, R0, 0x37800000, 0x17 ;  /* 0x3780000000037811 */ /* 0x000fe200078eb8ff */
[----:B------:R-:W-:-:S05]  /*101a0*/  IMAD.SHL.U32 R0, R2, 0x200000, RZ ;  /* 0x0020000002007824 */ /* 0x000fca00078e00ff */
[----:B------:R-:W-:-:S07]  /*101b0*/  LOP3.LUT R0, R3, R0, R4, 0xfe, !PT ;  /* 0x0000000003007212 */ /* 0x000fce00078efe04 */
.L_x_2418:
[----:B------:R-:W-:Y:S05]  /*101c0*/  BSYNC B0 ;  /* 0x0000000000007941 */ /* 0x000fea0003800000 */
.L_x_2417:
[----:B------:R-:W-:Y:S01]  /*101d0*/  FSETP.NEU.FTZ.AND P0, PT, R0, RZ, PT ;  /* 0x000000ff0000720b */ /* 0x000fe20003f1d000 */
[----:B------:R-:W-:-:S12]  /*101e0*/  BRA `(.L_x_2398) ;  /* 0x0000000000a47947 */ /* 0x000fd80003800000 */
.L_x_2410:
        /* <DEDUP_REMOVED lines=14> */
.L_x_2424:
[----:B------:R-:W-:Y:S05]  /*102d0*/  BSYNC B0 ;  /* 0x0000000000007941 */ /* 0x000fea0003800000 */
.L_x_2423:
[----:B------:R-:W-:Y:S01]  /*102e0*/  FSETP.NEU.FTZ.AND P0, PT, R0, RZ, PT ;  /* 0x000000ff0000720b */ /* 0x000fe20003f1d000 */
[----:B------:R-:W-:-:S12]  /*102f0*/  BRA `(.L_x_2398) ;  /* 0x0000000000607947 */ /* 0x000fd80003800000 */
.L_x_2397:
        /* <DEDUP_REMOVED lines=16> */
.L_x_2425:
[----:B------:R-:W-:Y:S01]  /*10400*/  PLOP3.LUT P0, PT, PT, PT, PT, 0x8, 0x0 ;  /* 0x000000000000781c */ /* 0x000fe20003f0e170 */
[----:B------:R-:W-:-:S12]  /*10410*/  BRA `(.L_x_2398) ;  /* 0x0000000000187947 */ /* 0x000fd80003800000 */
.L_x_2422:
[----:B------:R-:W2:Y:S02]  /*10420*/  LDG.E.64 R2, desc[UR36][R2.64] ;  /* 0x0000002402027981 */ /* 0x000ea4000c1e1b00 */
[----:B--2---:R-:W-:-:S04]  /*10430*/  ISETP.NE.U32.AND P0, PT, R2, RZ, PT ;  /* 0x000000ff0200720c */ /* 0x004fc80003f05070 */
[----:B------:R-:W-:Y:S01]  /*10440*/  ISETP.NE.AND.EX P0, PT, R3, RZ, PT, P0 ;  /* 0x000000ff0300720c */ /* 0x000fe20003f05300 */
[----:B------:R-:W-:-:S12]  /*10450*/  BRA `(.L_x_2398) ;  /* 0x0000000000087947 */ /* 0x000fd80003800000 */
.L_x_2421:
[----:B------:R-:W2:Y:S02]  /*10460*/  LDG.E R2, desc[UR36][R2.64] ;  /* 0x0000002402027981 */ /* 0x000ea4000c1e1900 */
[----:B--2---:R-:W-:-:S13]  /*10470*/  ISETP.NE.AND P0, PT, R2, RZ, PT ;  /* 0x000000ff0200720c */ /* 0x004fda0003f05270 */
.L_x_2398:
        /* <DEDUP_REMOVED lines=17> */
.L_x_2429:
[----:B------:R-:W-:Y:S01]  /*10590*/  STG.E.U8 desc[UR36][R16.64], R2 ;  /* 0x0000000210007986 */ /* 0x000fe2000c101124 */
[----:B------:R-:W-:Y:S05]  /*105a0*/  EXIT ;  /* 0x000000000000794d */ /* 0x000fea0003800000 */
.L_x_2428:
        /* <DEDUP_REMOVED lines=9> */
.L_x_2432:
[----:B------:R-:W-:Y:S01]  /*10640*/  STG.E desc[UR36][R16.64], R2 ;  /* 0x0000000210007986 */ /* 0x000fe2000c101924 */
[----:B------:R-:W-:Y:S05]  /*10650*/  EXIT ;  /* 0x000000000000794d */ /* 0x000fea0003800000 */
.L_x_2431:
[----:B------:R-:W-:Y:S01]  /*10660*/  STG.E.U16 desc[UR36][R16.64], R2 ;  /* 0x0000000210007986 */ /* 0x000fe2000c101524 */
[----:B------:R-:W-:Y:S05]  /*10670*/  EXIT ;  /* 0x000000000000794d */ /* 0x000fea0003800000 */
.L_x_2427:
        /* <DEDUP_REMOVED lines=9> */
.L_x_2434:
[----:B------:R-:W-:-:S04]  /*10710*/  I2FP.F32.U32 R0, R2 ;  /* 0x0000000200007245 */ /* 0x000fc80000201000 */
[----:B------:R-:W-:-:S05]  /*10720*/  F2FP.F16.F32.PACK_AB R0, RZ, R0 ;  /* 0x00000000ff00723e */ /* 0x000fca00000000ff */
[----:B------:R-:W-:Y:S01]  /*10730*/  STG.E.U16 desc[UR36][R16.64], R0 ;  /* 0x0000000010007986 */ /* 0x000fe2000c101524 */
[----:B------:R-:W-:Y:S05]  /*10740*/  EXIT ;  /* 0x000000000000794d */ /* 0x000fea0003800000 */
.L_x_2433:
        /* <DEDUP_REMOVED lines=10> */
.L_x_2436:
[----:B------:R-:W-:-:S04]  /*107f0*/  I2FP.F32.U32 R2, R2 ;  /* 0x0000000200027245 */ /* 0x000fc80000201000 */
[----:B------:R-:W-:-:S04]  /*10800*/  F2FP.F16.F32.PACK_AB R3, RZ, R2 ;  /* 0x00000002ff03723e */ /* 0x000fc800000000ff */
[----:B------:R-:W-:-:S05]  /*10810*/  PRMT R3, R3, 0x5410, RZ ;  /* 0x0000541003037816 */ /* 0x000fca00000000ff */
[----:B------:R-:W-:Y:S01]  /*10820*/  STG.E desc[UR36][R16.64], R3 ;  /* 0x0000000310007986 */ /* 0x000fe2000c101924 */
[----:B------:R-:W-:Y:S05]  /*10830*/  EXIT ;  /* 0x000000000000794d */ /* 0x000fea0003800000 */
.L_x_2435:
[----:B------:R-:W0:Y:S02]  /*10840*/  I2F.F64.U32 R2, R2 ;  /* 0x0000000200027312 */ /* 0x000e240000201800 */
[----:B0-----:R-:W-:Y:S01]  /*10850*/  STG.E.64 desc[UR36][R16.64], R2 ;  /* 0x0000000210007986 */ /* 0x001fe2000c101b24 */
[----:B------:R-:W-:Y:S05]  /*10860*/  EXIT ;  /* 0x000000000000794d */ /* 0x000fea0003800000 */
.L_x_2426:
        /* <DEDUP_REMOVED lines=10> */
.L_x_2439:
[----:B------:R-:W0:Y:S01]  /*10910*/  I2F.F64.U32 R4, R2 ;  /* 0x0000000200047312 */ /* 0x000e220000201800 */
[----:B------:R-:W-:-:S05]  /*10920*/  CS2R R6, SRZ ;  /* 0x0000000000067805 */ /* 0x000fca000001ff00 */
[----:B0-----:R-:W-:Y:S01]  /*10930*/  STG.E.128 desc[UR36][R16.64], R4 ;  /* 0x0000000410007986 */ /* 0x001fe2000c101d24 */
[----:B------:R-:W-:Y:S05]  /*10940*/  EXIT ;  /* 0x000000000000794d */ /* 0x000fea0003800000 */
.L_x_2438:
        /* <DEDUP_REMOVED lines=21> */
.L_x_2443:
[----:B------:R-:W-:Y:S05]  /*10aa0*/  BSYNC B0 ;  /* 0x0000000000007941 */ /* 0x000fea0003800000 */
.L_x_2442:
[----:B------:R-:W-:-:S05]  /*10ab0*/  LOP3.LUT R3, R0, R3, RZ, 0xfc, !PT ;  /* 0x0000000300037212 */ /* 0x000fca00078efcff */
[----:B------:R-:W-:Y:S01]  /*10ac0*/  STG.E.U8 desc[UR36][R16.64], R3 ;  /* 0x0000000310007986 */ /* 0x000fe2000c101124 */
[----:B------:R-:W-:Y:S05]  /*10ad0*/  EXIT ;  /* 0x000000000000794d */ /* 0x000fea0003800000 */
.L_x_2441:
        /* <DEDUP_REMOVED lines=13> */
.L_x_2445:
[----:B------:R-:W-:Y:S01]  /*10bb0*/  IMAD.MOV.U32 R0, RZ, RZ, 0x7f ;  /* 0x0000007fff007424 */ /* 0x000fe200078e00ff */
[----:B------:R-:W-:-:S04]  /*10bc0*/  ISETP.GT.U32.AND P0, PT, R2, 0x7f800000, PT ;  /* 0x7f8000000200780c */ /* 0x000fc80003f04070 */
[----:B------:R-:W-:-:S09]  /*10bd0*/  SEL R0, R0, 0x7c, P0 ;  /* 0x0000007c00007807 */ /* 0x000fd20000000000 */
.L_x_2446:
[----:B------:R-:W-:Y:S05]  /*10be0*/  BSYNC B0 ;  /* 0x0000000000007941 */ /* 0x000fea0003800000 */
.L_x_2444:
[----:B------:R-:W-:-:S04]  /*10bf0*/  LOP3.LUT R2, R3, 0x80000000, RZ, 0xc0, !PT ;  /* 0x8000000003027812 */ /* 0x000fc800078ec0ff */
[----:B------:R-:W-:-:S04]  /*10c00*/  SHF.R.U32.HI R3, RZ, 0x18, R2 ;  /* 0x00000018ff037819 */ /* 0x000fc80000011602 */
[----:B------:R-:W-:-:S05]  /*10c10*/  LOP3.LUT R3, R0, R3, RZ, 0xfc, !PT ;  /* 0x0000000300037212 */ /* 0x000fca00078efcff */
[----:B------:R-:W-:Y:S01]  /*10c20*/  STG.E.U8 desc[UR36][R16.64], R3 ;  /* 0x0000000310007986 */ /* 0x000fe2000c101124 */
[----:B------:R-:W-:Y:S05]  /*10c30*/  EXIT ;  /* 0x000000000000794d */ /* 0x000fea0003800000 */
.L_x_2440:
[----:B------:R-:W-:-:S04]  /*10c40*/  I2FP.F32.U32 R0, R2 ;  /* 0x0000000200007245 */ /* 0x000fc80000201000 */
[----:B------:R-:W-:-:S05]  /*10c50*/  F2FP.BF16.F32.PACK_AB R0, RZ, R0 ;  /* 0x00000000ff00723e */ /* 0x000fca00000010ff */
[----:B------:R-:W-:Y:S01]  /*10c60*/  STG.E.U16 desc[UR36][R16.64], R0 ;  /* 0x0000000010007986 */ /* 0x000fe2000c101524 */
[----:B------:R-:W-:Y:S05]  /*10c70*/  EXIT ;  /* 0x000000000000794d */ /* 0x000fea0003800000 */
.L_x_2437:
        /* <DEDUP_REMOVED lines=10> */
.L_x_2449:
        /* <DEDUP_REMOVED lines=17> */
.L_x_2452:
[----:B------:R-:W-:-:S04]  /*10e30*/  LOP3.LUT R2, R3, 0x80000000, RZ, 0xc0, !PT ;  /* 0x8000000003027812 */ /* 0x000fc800078ec0ff */
[----:B------:R-:W-:-:S04]  /*10e40*/  SHF.R.U32.HI R3, RZ, 0x18, R2 ;  /* 0x00000018ff037819 */ /* 0x000fc80000011602 */
[----:B------:R-:W-:-:S04]  /*10e50*/  LOP3.LUT R0, R0, R3, RZ, 0xfc, !PT ;  /* 0x0000000300007212 */ /* 0x000fc800078efcff */
[----:B------:R-:W-:-:S07]  /*10e60*/  PRMT R8, R0, 0x7610, R8 ;  /* 0x0000761000087816 */ /* 0x000fce0000000008 */
.L_x_2451:
[----:B------:R-:W-:Y:S05]  /*10e70*/  BSYNC B0 ;  /* 0x0000000000007941 */ /* 0x000fea0003800000 */
.L_x_2450:
[----:B------:R-:W-:Y:S01]  /*10e80*/  STG.E.U8 desc[UR36][R16.64], R8 ;  /* 0x0000000810007986 */ /* 0x000fe2000c101124 */
[----:B------:R-:W-:Y:S05]  /*10e90*/  EXIT ;  /* 0x000000000000794d */ /* 0x000fea0003800000 */
.L_x_2448:
        /* <DEDUP_REMOVED lines=17> */
.L_x_2455:
[----:B------:R-:W-:-:S04]  /*10fb0*/  LOP3.LUT R2, R3, 0x80000000, RZ, 0xc0, !PT ;  /* 0x8000000003027812 */ /* 0x000fc800078ec0ff */
[----:B------:R-:W-:-:S04]  /*10fc0*/  SHF.R.U32.HI R3, RZ, 0x18, R2 ;  /* 0x00000018ff037819 */ /* 0x000fc80000011602 */
[----:B------:R-:W-:-:S04]  /*10fd0*/  LOP3.LUT R0, R0, R3, RZ, 0xfc, !PT ;  /* 0x0000000300007212 */ /* 0x000fc800078efcff */
[----:B------:R-:W-:-:S07]  /*10fe0*/  PRMT R8, R0, 0x7610, R8 ;  /* 0x0000761000087816 */ /* 0x000fce0000000008 */
.L_x_2454:
[----:B------:R-:W-:Y:S05]  /*10ff0*/  BSYNC B0 ;  /* 0x0000000000007941 */ /* 0x000fea0003800000 */
.L_x_2453:
[----:B------:R-:W-:Y:S01]  /*11000*/  STG.E.U8 desc[UR36][R16.64], R8 ;  /* 0x0000000810007986 */ /* 0x000fe2000c101124 */
[----:B------:R-:W-:Y:S05]  /*11010*/  EXIT ;  /* 0x000000000000794d */ /* 0x000fea0003800000 */
.L_x_2447:
        /* <DEDUP_REMOVED lines=22> */
.L_x_2430:
        /* <DEDUP_REMOVED lines=16> */
.L_x_2458:
[----:B------:R-:W-:Y:S05]  /*11280*/  EXIT ;  /* 0x000000000000794d */ /* 0x000fea0003800000 */
.L_x_2457:
[----:B------:R-:W-:-:S05]  /*11290*/  IMAD.MOV.U32 R3, RZ, RZ, RZ ;  /* 0x000000ffff037224 */ /* 0x000fca00078e00ff */
[----:B------:R-:W-:Y:S01]  /*112a0*/  STG.E.64 desc[UR36][R16.64], R2 ;  /* 0x0000000210007986 */ /* 0x000fe2000c101b24 */
[----:B------:R-:W-:Y:S05]  /*112b0*/  EXIT ;  /* 0x000000000000794d */ /* 0x000fea0003800000 */
.L_x_2456:
[----:B------:R-:W-:Y:S01]  /*112c0*/  STG.E desc[UR36][R16.64], R2 ;  /* 0x0000000210007986 */ /* 0x000fe2000c101924 */
[----:B------:R-:W-:Y:S05]  /*112d0*/  EXIT ;  /* 0x000000000000794d */ /* 0x000fea0003800000 */
.L_x_2459:
        /* <DEDUP_REMOVED lines=10> */
.L_x_43770:


//--------------------- .text._ZN2at6native27unrolled_elementwise_kernelINS0_13BinaryFunctorIbbbZZZNS0_23logical_xor_kernel_cudaERNS_14TensorIteratorEENKUlvE0_clEvENKUlvE7_clEvEUlbbE_EESt5arrayIPcLm3EELi4E23TrivialOffsetCalculatorILi2EjESC_ILi1EjENS0_6memory12LoadWithCastILi2EEENSF_13StoreWithCastILi1EEEEEviT_T0_T2_T3_T4_T5_ --------------------------
	.section	.text._ZN2at6native27unrolled_elementwise_kernelINS0_13BinaryFunctorIbbbZZZNS0_23logical_xor_kernel_cudaERNS_14TensorIteratorEENKUlvE0_clEvENKUlvE7_clEvEUlbbE_EESt5arrayIPcLm3EELi4E23TrivialOffsetCalculatorILi2EjESC_ILi1EjENS0_6memory12LoadWithCastILi2EEENSF_13StoreWithCastILi1EEEEEviT_T0_T2_T3_T4_T5_,"ax",@progbits
	.align	128
        .global         _ZN2at6native27unrolled_elementwise_kernelINS0_13BinaryFunctorIbbbZZZNS0_23logical_xor_kernel_cudaERNS_14TensorIteratorEENKUlvE0_clEvENKUlvE7_clEvEUlbbE_EESt5arrayIPcLm3EELi4E23TrivialOffsetCalculatorILi2EjESC_ILi1EjENS0_6memory12LoadWithCastILi2EEENSF_13StoreWithCastILi1EEEEEviT_T0_T2_T3_T4_T5_
        .type           _ZN2at6native27unrolled_elementwise_kernelINS0_13BinaryFunctorIbbbZZZNS0_23logical_xor_kernel_cudaERNS_14TensorIteratorEENKUlvE0_clEvENKUlvE7_clEvEUlbbE_EESt5arrayIPcLm3EELi4E23TrivialOffsetCalculatorILi2EjESC_ILi1EjENS0_6memory12LoadWithCastILi2EEENSF_13StoreWithCastILi1EEEEEviT_T0_T2_T3_T4_T5_,@function
        .size           _ZN2at6native27unrolled_elementwise_kernelINS0_13BinaryFunctorIbbbZZZNS0_23logical_xor_kernel_cudaERNS_14TensorIteratorEENKUlvE0_clEvENKUlvE7_clEvEUlbbE_EESt5arrayIPcLm3EELi4E23TrivialOffsetCalculatorILi2EjESC_ILi1EjENS0_6memory12LoadWithCastILi2EEENSF_13StoreWithCastILi1EEEEEviT_T0_T2_T3_T4_T5_,(.L_x_43771 - _ZN2at6native27unrolled_elementwise_kernelINS0_13BinaryFunctorIbbbZZZNS0_23logical_xor_kernel_cudaERNS_14TensorIteratorEENKUlvE0_clEvENKUlvE7_clEvEUlbbE_EESt5arrayIPcLm3EELi4E23TrivialOffsetCalculatorILi2EjESC_ILi1EjENS0_6memory12LoadWithCastILi2EEENSF_13StoreWithCastILi1EEEEEviT_T0_T2_T3_T4_T5_)
        .other          _ZN2at6native27unrolled_elementwise_kernelINS0_13BinaryFunctorIbbbZZZNS0_23logical_xor_kernel_cudaERNS_14TensorIteratorEENKUlvE0_clEvENKUlvE7_clEvEUlbbE_EESt5arrayIPcLm3EELi4E23TrivialOffsetCalculatorILi2EjESC_ILi1EjENS0_6memory12LoadWithCastILi2EEENSF_13StoreWithCastILi1EEEEEviT_T0_T2_T3_T4_T5_,@"STO_CUDA_ENTRY STV_DEFAULT"
_ZN2at6native27unrolled_elementwise_kernelINS0_13BinaryFunctorIbbbZZZNS0_23logical_xor_kernel_cudaERNS_14TensorIteratorEENKUlvE0_clEvENKUlvE7_clEvEUlbbE_EESt5arrayIPcLm3EELi4E23TrivialOffsetCalculatorILi2EjESC_ILi1EjENS0_6memory12LoadWithCastILi2EEENSF_13StoreWithCastILi1EEEEEviT_T0_T2_T3_T4_T5_:
.text._ZN2at6native27unrolled_elementwise_kernelINS0_13BinaryFunctorIbbbZZZNS0_23logical_xor_kernel_cudaERNS_14TensorIteratorEENKUlvE0_clEvENKUlvE7_clEvEUlbbE_EESt5arrayIPcLm3EELi4E23TrivialOffsetCalculatorILi2EjESC_ILi1EjENS0_6memory12LoadWithCastILi2EEENSF_13StoreWithCastILi1EEEEEviT_T0_T2_T3_T4_T5_:
        /* <DEDUP_REMOVED lines=35> */
.L_x_2465:
[----:B------:R-:W2:Y:S02]  /*0230*/  LDG.E.U8 R4, desc[UR36][R4.64] ;  /* 0x0000002404047981 */ /* 0x000ea4000c1e1100 */
[----:B--2---:R-:W-:-:S04]  /*0240*/  ISETP.NE.AND P0, PT, R4, RZ, PT ;  /* 0x000000ff0400720c */ /* 0x004fc80003f05270 */
[----:B------:R-:W-:Y:S01]  /*0250*/  P2R R18, PR, RZ, 0x1 ;  /* 0x00000001ff127803 */ /* 0x000fe20000000000 */
[----:B------:R-:W-:Y:S08]  /*0260*/  BRA `(.L_x_2467) ;  /* 0x0000000c00c47947 */ /* 0x000ff00003800000 */
.L_x_2464:
        /* <DEDUP_REMOVED lines=11> */
.L_x_2469:
[----:B------:R-:W2:Y:S02]  /*0320*/  LDG.E R4, desc[UR36][R4.64] ;  /* 0x0000002404047981 */ /* 0x000ea4000c1e1900 */
[----:B--2---:R-:W-:-:S04]  /*0330*/  ISETP.NE.AND P0, PT, R4, RZ, PT ;  /* 0x000000ff0400720c */ /* 0x004fc80003f05270 */
[----:B------:R-:W-:Y:S01]  /*0340*/  P2R R18, PR, RZ, 0x1 ;  /* 0x00000001ff127803 */ /* 0x000fe20000000000 */
[----:B------:R-:W-:Y:S08]  /*0350*/  BRA `(.L_x_2467) ;  /* 0x0000000c00887947 */ /* 0x000ff00003800000 */
.L_x_2468:
[----:B------:R-:W2:Y:S02]  /*0360*/  LDG.E.U16 R4, desc[UR36][R4.64] ;  /* 0x0000002404047981 */ /* 0x000ea4000c1e1500 */
[----:B--2---:R-:W-:-:S04]  /*0370*/  ISETP.NE.AND P0, PT, R4, RZ, PT ;  /* 0x000000ff0400720c */ /* 0x004fc80003f05270 */
[----:B------:R-:W-:Y:S01]  /*0380*/  P2R R18, PR, RZ, 0x1 ;  /* 0x00000001ff127803 */ /* 0x000fe20000000000 */
[----:B------:R-:W-:Y:S08]  /*0390*/  BRA `(.L_x_2467) ;  /* 0x0000000c00787947 */ /* 0x000ff00003800000 */
.L_x_2463:
        /* <DEDUP_REMOVED lines=10> */
.L_x_2471:
[----:B------:R-:W2:Y:S02]  /*0440*/  LDG.E.U16 R0, desc[UR36][R4.64] ;  /* 0x0000002404007981 */ /* 0x000ea4000c1e1500 */
[----:B--2---:R-:W-:-:S05]  /*0450*/  HADD2.F32 R0, -RZ, R0.H0_H0 ;  /* 0x20000000ff007230 */ /* 0x004fca0000004100 */
[----:B------:R-:W-:-:S04]  /*0460*/  FSETP.NEU.FTZ.AND P0, PT, R0, RZ, PT ;  /* 0x000000ff0000720b */ /* 0x000fc80003f1d000 */
[----:B------:R-:W-:Y:S01]  /*0470*/  P2R R18, PR, RZ, 0x1 ;  /* 0x00000001ff127803 */ /* 0x000fe20000000000 */
[----:B------:R-:W-:Y:S08]  /*0480*/  BRA `(.L_x_2467) ;  /* 0x0000000c003c7947 */ /* 0x000ff00003800000 */
.L_x_2470:
        /* <DEDUP_REMOVED lines=12> */
.L_x_2473:
        /* <DEDUP_REMOVED lines=11> */
.L_x_2472:
[----:B------:R-:W2:Y:S02]  /*0600*/  LDG.E.64 R4, desc[UR36][R4.64] ;  /* 0x0000002404047981 */ /* 0x000ea4000c1e1b00 */
[----:B--2---:R-:W-:-:S06]  /*0610*/  DSETP.NEU.AND P0, PT, R4, RZ, PT ;  /* 0x000000ff0400722a */ /* 0x004fcc0003f0d000 */
[----:B------:R-:W-:Y:S01]  /*0620*/  P2R R18, PR, RZ, 0x1 ;  /* 0x00000001ff127803 */ /* 0x000fe20000000000 */
[----:B------:R-:W-:Y:S07]  /*0630*/  BRA `(.L_x_2467) ;  /* 0x0000000800d07947 */ /* 0x000fee0003800000 */
.L_x_2462:
        /* <DEDUP_REMOVED lines=12> */
.L_x_2476:
[----:B------:R-:W2:Y:S02]  /*0700*/  LDG.E.128 R4, desc[UR36][R4.64] ;  /* 0x0000002404047981 */ /* 0x000ea4000c1e1d00 */
[----:B--2---:R-:W-:-:S06]  /*0710*/  DSETP.NEU.AND P0, PT, R6, RZ, PT ;  /* 0x000000ff0600722a */ /* 0x004fcc0003f0d000 */
[----:B------:R-:W-:-:S06]  /*0720*/  DSETP.NEU.OR P0, PT, R4, RZ, P0 ;  /* 0x000000ff0400722a */ /* 0x000fcc000070d400 */
[----:B------:R-:W-:Y:S01]  /*0730*/  P2R R18, PR, RZ, 0x1 ;  /* 0x00000001ff127803 */ /* 0x000fe20000000000 */
[----:B------:R-:W-:Y:S07]  /*0740*/  BRA `(.L_x_2467) ;  /* 0x00000008008c7947 */ /* 0x000fee0003800000 */
.L_x_2475:
        /* <DEDUP_REMOVED lines=28> */
.L_x_2478:
        /* <DEDUP_REMOVED lines=12> */
[----:B------:R-:W-:-:S04]  /*09d0*/  FSETP.NEU.FTZ.AND P0, PT, R0, RZ, PT ;  /* 0x000000ff0000720b */ /* 0x000fc80003f1d000 */
[----:B------:R-:W-:Y:S01]  /*09e0*/  P2R R18, PR, RZ, 0x1 ;  /* 0x00000001ff127803 */ /* 0x000fe20000000000 */
[----:B------:R-:W-:Y:S08]  /*09f0*/  BRA `(.L_x_2467) ;  /* 0x0000000400e07947 */ /* 0x000ff00003800000 */
.L_x_2477:
[----:B------:R-:W2:Y:S02]  /*0a00*/  LDG.E.U16 R0, desc[UR36][R4.64] ;  /* 0x0000002404007981 */ /* 0x000ea4000c1e1500 */
[----:B--2---:R-:W-:-:S05]  /*0a10*/  IMAD.U32 R0, R0, 0x10000, RZ ;  /* 0x0001000000007824 */ /* 0x004fca00078e00ff */
[----:B------:R-:W-:-:S04]  /*0a20*/  FSETP.NEU.FTZ.AND P0, PT, R0, RZ, PT ;  /* 0x000000ff0000720b */ /* 0x000fc80003f1d000 */
[----:B------:R-:W-:Y:S01]  /*0a30*/  P2R R18, PR, RZ, 0x1 ;  /* 0x00000001ff127803 */ /* 0x000fe20000000000 */
[----:B------:R-:W-:Y:S08]  /*0a40*/  BRA `(.L_x_2467) ;  /* 0x0000000400cc7947 */ /* 0x000ff00003800000 */
.L_x_2474:
        /* <DEDUP_REMOVED lines=12> */
.L_x_2481:
        /* <DEDUP_REMOVED lines=21> */
.L_x_2485:
[----:B------:R-:W-:Y:S05]  /*0c60*/  BSYNC B1 ;  /* 0x0000000000017941 */ /* 0x000fea0003800000 */
.L_x_2484:
[----:B------:R-:W-:Y:S01]  /*0c70*/  LEA R5, R0, 0x3b800000, 0x17 ;  /* 0x3b80000000057811 */ /* 0x000fe200078eb8ff */
[----:B------:R-:W-:-:S05]  /*0c80*/  IMAD.SHL.U32 R0, R3, 0x100000, RZ ;  /* 0x0010000003007824 */ /* 0x000fca00078e00ff */
[----:B------:R-:W-:-:S07]  /*0c90*/  LOP3.LUT R0, R5, R0, R6, 0xfe, !PT ;  /* 0x0000000005007212 */ /* 0x000fce00078efe06 */
.L_x_2483:
[----:B------:R-:W-:Y:S05]  /*0ca0*/  BSYNC B0 ;  /* 0x0000000000007941 */ /* 0x000fea0003800000 */
.L_x_2482:
[----:B------:R-:W-:-:S04]  /*0cb0*/  FSETP.NEU.FTZ.AND P0, PT, R0, RZ, PT ;  /* 0x000000ff0000720b */ /* 0x000fc80003f1d000 */
[----:B------:R-:W-:Y:S01]  /*0cc0*/  P2R R18, PR, RZ, 0x1 ;  /* 0x00000001ff127803 */ /* 0x000fe20000000000 */
[----:B------:R-:W-:Y:S08]  /*0cd0*/  BRA `(.L_x_2467) ;  /* 0x0000000400287947 */ /* 0x000ff00003800000 */
.L_x_2480:
        /* <DEDUP_REMOVED lines=21> */
.L_x_2489:
[----:B------:R-:W-:Y:S05]  /*0e30*/  BSYNC B1 ;  /* 0x0000000000017941 */ /* 0x000fea0003800000 */
.L_x_2488:
[----:B------:R-:W-:Y:S01]  /*0e40*/  LEA R5, R0, 0x37800000, 0x17 ;  /* 0x3780000000057811 */ /* 0x000fe200078eb8ff */
[----:B------:R-:W-:-:S05]  /*0e50*/  IMAD.SHL.U32 R0, R3, 0x200000, RZ ;  /* 0x0020000003007824 */ /* 0x000fca00078e00ff */
[----:B------:R-:W-:-:S07]  /*0e60*/  LOP3.LUT R0, R5, R0, R6, 0xfe, !PT ;  /* 0x0000000005007212 */ /* 0x000fce00078efe06 */
.L_x_2487:
[----:B------:R-:W-:Y:S05]  /*0e70*/  BSYNC B0 ;  /* 0x0000000000007941 */ /* 0x000fea0003800000 */
.L_x_2486:
[----:B------:R-:W-:-:S04]  /*0e80*/  FSETP.NEU.FTZ.AND P0, PT, R0, RZ, PT ;  /* 0x000000ff0000720b */ /* 0x000fc80003f1d000 */
[----:B------:R-:W-:Y:S01]  /*0e90*/  P2R R18, PR, RZ, 0x1 ;  /* 0x00000001ff127803 */ /* 0x000fe20000000000 */
[----:B------:R-:W-:Y:S08]  /*0ea0*/  BRA `(.L_x_2467) ;  /* 0x0000000000b47947 */ /* 0x000ff00003800000 */
.L_x_2479:
        /* <DEDUP_REMOVED lines=14> */
.L_x_2493:
[----:B------:R-:W-:Y:S05]  /*0f90*/  BSYNC B0 ;  /* 0x0000000000007941 */ /* 0x000fea0003800000 */
.L_x_2492:
[----:B------:R-:W-:-:S04]  /*0fa0*/  FSETP.NEU.FTZ.AND P0, PT, R0, RZ, PT ;  /* 0x000000ff0000720b */ /* 0x000fc80003f1d000 */
[----:B------:R-:W-:Y:S01]  /*0fb0*/  P2R R18, PR, RZ, 0x1 ;  /* 0x00000001ff127803 */ /* 0x000fe20000000000 */
[----:B------:R-:W-:Y:S08]  /*0fc0*/  BRA `(.L_x_2467) ;  /* 0x00000000006c7947 */ /* 0x000ff00003800000 */
.L_x_2466:
        /* <DEDUP_REMOVED lines=16> */
.L_x_2494:
[----:B------:R-:W-:-:S04]  /*10d0*/  PLOP3.LUT P0, PT, PT, PT, PT, 0x8, 0x0 ;  /* 0x000000000000781c */ /* 0x000fc80003f0e170 */
[----:B------:R-:W-:Y:S01]  /*10e0*/  P2R R18, PR, RZ, 0x1 ;  /* 0x00000001ff127803 */ /* 0x000fe20000000000 */
[----:B------:R-:W-:Y:S08]  /*10f0*/  BRA `(.L_x_2467) ;  /* 0x0000000000207947 */ /* 0x000ff00003800000 */
.L_x_2491:
[----:B------:R-:W2:Y:S02]  /*1100*/  LDG.E.64 R4, desc[UR36][R4.64] ;  /* 0x0000002404047981 */ /* 0x000ea4000c1e1b00 */
[----:B--2---:R-:W-:-:S04]  /*1110*/  ISETP.NE.U32.AND P0, PT, R4, RZ, PT ;  /* 0x000000ff0400720c */ /* 0x004fc80003f05070 */
[----:B------:R-:W-:-:S04]  /*1120*/  ISETP.NE.AND.EX P0, PT, R5, RZ, PT, P0 ;  /* 0x000000ff0500720c */ /* 0x000fc80003f05300 */
[----:B------:R-:W-:Y:S01]  /*1130*/  P2R R18, PR, RZ, 0x1 ;  /* 0x00000001ff127803 */ /* 0x000fe20000000000 */
[----:B------:R-:W-:Y:S08]  /*1140*/  BRA `(.L_x_2467) ;  /* 0x00000000000c7947 */ /* 0x000ff00003800000 */
.L_x_2490:
[----:B------:R-:W2:Y:S02]  /*1150*/  LDG.E R4, desc[UR36][R4.64] ;  /* 0x0000002404047981 */ /* 0x000ea4000c1e1900 */
[----:B--2---:R-:W-:-:S04]  /*1160*/  ISETP.NE.AND P0, PT, R4, RZ, PT ;  /* 0x000000ff0400720c */ /* 0x004fc80003f05270 */
[----:B------:R-:W-:-:S09]  /*1170*/  P2R R18, PR, RZ, 0x1 ;  /* 0x00000001ff127803 */ /* 0x000fd20000000000 */
.L_x_2467:
[----:B------:R-:W0:Y:S01]  /*1180*/  LDC.64 R4, c[0x0][0x228] ;  /* 0x00008a00ff047b82 */ /* 0x000e220000000a00 */
        /* <DEDUP_REMOVED lines=18> */
.L_x_2498:
[----:B------:R-:W2:Y:S02]  /*12b0*/  LDG.E.U8 R4, desc[UR36][R4.64] ;  /* 0x0000002404047981 */ /* 0x000ea4000c1e1100 */
[----:B--2---:R-:W-:Y:S01]  /*12c0*/  ISETP.NE.AND P0, PT, R4, RZ, PT ;  /* 0x000000ff0400720c */ /* 0x004fe20003f05270 */
[----:B------:R-:W-:-:S12]  /*12d0*/  BRA `(.L_x_2500) ;  /* 0x0000000c00747947 */ /* 0x000fd80003800000 */
.L_x_2497:
        /* <DEDUP_REMOVED lines=10> */
.L_x_2502:
[----:B------:R-:W2:Y:S02]  /*1380*/  LDG.E R4, desc[UR36][R4.64] ;  /* 0x0000002404047981 */ /* 0x000ea4000c1e1900 */
[----:B--2---:R-:W-:Y:S01]  /*1390*/  ISETP.NE.AND P0, PT, R4, RZ, PT ;  /* 0x000000ff0400720c */ /* 0x004fe20003f05270 */
[----:B------:R-:W-:-:S12]  /*13a0*/  BRA `(.L_x_2500) ;  /* 0x0000000c00407947 */ /* 0x000fd80003800000 */
.L_x_2501:
[----:B------:R-:W2:Y:S02]  /*13b0*/  LDG.E.U16 R4, desc[UR36][R4.64] ;  /* 0x0000002404047981 */ /* 0x000ea4000c1e1500 */
[----:B--2---:R-:W-:Y:S01]  /*13c0*/  ISETP.NE.AND P0, PT, R4, RZ, PT ;  /* 0x000000ff0400720c */ /* 0x004fe20003f05270 */
[----:B------:R-:W-:-:S12]  /*13d0*/  BRA `(.L_x_2500) ;  /* 0x0000000c00347947 */ /* 0x000fd80003800000 */
.L_x_2496:
        /* <DEDUP_REMOVED lines=9> */
.L_x_2504:
[----:B------:R-:W2:Y:S02]  /*1470*/  LDG.E.U16 R0, desc[UR36][R4.64] ;  /* 0x0000002404007981 */ /* 0x000ea4000c1e1500 */
[----:B--2---:R-:W-:-:S05]  /*1480*/  HADD2.F32 R0, -RZ, R0.H0_H0 ;  /* 0x20000000ff007230 */ /* 0x004fca0000004100 */
[----:B------:R-:W-:Y:S01]  /*1490*/  FSETP.NEU.FTZ.AND P0, PT, R0, RZ, PT ;  /* 0x000000ff0000720b */ /* 0x000fe20003f1d000 */
[----:B------:R-:W-:-:S12]  /*14a0*/  BRA `(.L_x_2500) ;  /* 0x0000000c00007947 */ /* 0x000fd80003800000 */
.L_x_2503:
        /* <DEDUP_REMOVED lines=11> */
.L_x_2506:
        /* <DEDUP_REMOVED lines=10> */
.L_x_2505:
[----:B------:R-:W2:Y:S02]  /*1600*/  LDG.E.64 R4, desc[UR36][R4.64] ;  /* 0x0000002404047981 */ /* 0x000ea4000c1e1b00 */
[----:B--2---:R-:W-:Y:S01]  /*1610*/  DSETP.NEU.AND P0, PT, R4, RZ, PT ;  /* 0x000000ff0400722a */ /* 0x004fe20003f0d000 */
[----:B------:R-:W-:-:S13]  /*1620*/  BRA `(.L_x_2500) ;  /* 0x0000000800a07947 */ /* 0x000fda0003800000 */
.L_x_2495:
        /* <DEDUP_REMOVED lines=11> */
.L_x_2509:
[----:B------:R-:W2:Y:S02]  /*16e0*/  LDG.E.128 R4, desc[UR36][R4.64] ;  /* 0x0000002404047981 */ /* 0x000ea4000c1e1d00 */
[----:B--2---:R-:W-:-:S06]  /*16f0*/  DSETP.NEU.AND P0, PT, R6, RZ, PT ;  /* 0x000000ff0600722a */ /* 0x004fcc0003f0d000 */
[----:B------:R-:W-:Y:S01]  /*1700*/  DSETP.NEU.OR P0, PT, R4, RZ, P0 ;  /* 0x000000ff0400722a */ /* 0x000fe2000070d400 */
[----:B------:R-:W-:-:S13]  /*1710*/  BRA `(.L_x_2500) ;  /* 0x0000000800647947 */ /* 0x000fda0003800000 */
.L_x_2508:
        /* <DEDUP_REMOVED lines=27> */
.L_x_2511:
        /* <DEDUP_REMOVED lines=14> */
.L_x_2510:
[----:B------:R-:W2:Y:S02]  /*19b0*/  LDG.E.U16 R0, desc[UR36][R4.64] ;  /* 0x0000002404007981 */ /* 0x000ea4000c1e1500 */
[----:B--2---:R-:W-:-:S05]  /*19c0*/  IMAD.U32 R0, R0, 0x10000, RZ ;  /* 0x0001000000007824 */ /* 0x004fca00078e00ff */
[----:B------:R-:W-:Y:S01]  /*19d0*/  FSETP.NEU.FTZ.AND P0, PT, R0, RZ, PT ;  /* 0x000000ff0000720b */ /* 0x000fe20003f1d000 */
[----:B------:R-:W-:-:S12]  /*19e0*/  BRA `(.L_x_2500) ;  /* 0x0000000400b07947 */ /* 0x000fd80003800000 */
.L_x_2507:
        /* <DEDUP_REMOVED lines=11> */
.L_x_2514:
        /* <DEDUP_REMOVED lines=21> */
.L_x_2518:
[----:B------:R-:W-:Y:S05]  /*1bf0*/  BSYNC B1 ;  /* 0x0000000000017941 */ /* 0x000fea0003800000 */
.L_x_2517:
[----:B------:R-:W-:Y:S01]  /*1c00*/  LEA R5, R0, 0x3b800000, 0x17 ;  /* 0x3b80000000057811 */ /* 0x000fe200078eb8ff */
[----:B------:R-:W-:-:S05]  /*1c10*/  IMAD.SHL.U32 R0, R3, 0x100000, RZ ;  /* 0x0010000003007824 */ /* 0x000fca00078e00ff */
[----:B------:R-:W-:-:S07]  /*1c20*/  LOP3.LUT R0, R5, R0, R6, 0xfe, !PT ;  /* 0x0000000005007212 */ /* 0x000fce00078efe06 */
.L_x_2516:
[----:B------:R-:W-:Y:S05]  /*1c30*/  BSYNC B0 ;  /* 0x0000000000007941 */ /* 0x000fea0003800000 */
.L_x_2515:
[----:B------:R-:W-:Y:S01]  /*1c40*/  FSETP.NEU.FTZ.AND P0, PT, R0, RZ, PT ;  /* 0x000000ff0000720b */ /* 0x000fe20003f1d000 */
[----:B------:R-:W-:-:S12]  /*1c50*/  BRA `(.L_x_2500) ;  /* 0x0000000400147947 */ /* 0x000fd80003800000 */
.L_x_2513:
        /* <DEDUP_REMOVED lines=21> */
.L_x_2522:
[----:B------:R-:W-:Y:S05]  /*1db0*/  BSYNC B1 ;  /* 0x0000000000017941 */ /* 0x000fea0003800000 */
.L_x_2521:
[----:B------:R-:W-:Y:S01]  /*1dc0*/  LEA R5, R0, 0x37800000, 0x17 ;  /* 0x3780000000057811 */ /* 0x000fe200078eb8ff */
[----:B------:R-:W-:-:S05]  /*1dd0*/  IMAD.SHL.U32 R0, R3, 0x200000, RZ ;  /* 0x0020000003007824 */ /* 0x000fca00078e00ff */
[----:B------:R-:W-:-:S07]  /*1de0*/  LOP3.LUT R0, R5, R0, R6, 0xfe, !PT ;  /* 0x0000000005007212 */ /* 0x000fce00078efe06 */
.L_x_2520:
[----:B------:R-:W-:Y:S05]  /*1df0*/  BSYNC B0 ;  /* 0x0000000000007941 */ /* 0x000fea0003800000 */
.L_x_2519:
[----:B------:R-:W-:Y:S01]  /*1e00*/  FSETP.NEU.FTZ.AND P0, PT, R0, RZ, PT ;  /* 0x000000ff0000720b */ /* 0x000fe20003f1d000 */
[----:B------:R-:W-:-:S12]  /*1e10*/  BRA `(.L_x_2500) ;  /* 0x0000000000a47947 */ /* 0x000fd80003800000 */
.L_x_2512:
        /* <DEDUP_REMOVED lines=14> */
.L_x_2526:
[----:B------:R-:W-:Y:S05]  /*1f00*/  BSYNC B0 ;  /* 0x0000000000007941 */ /* 0x000fea0003800000 */
.L_x_2525:
[----:B------:R-:W-:Y:S01]  /*1f10*/  FSETP.NEU.FTZ.AND P0, PT, R0, RZ, PT ;  /* 0x000000ff0000720b */ /* 0x000fe20003f1d000 */
[----:B------:R-:W-:-:S12]  /*1f20*/  BRA `(.L_x_2500) ;  /* 0x0000000000607947 */ /* 0x000fd80003800000 */
.L_x_2499:
        /* <DEDUP_REMOVED lines=16> */
.L_x_2527:
[----:B------:R-:W-:Y:S01]  /*2030*/  PLOP3.LUT P0, PT, PT, PT, PT, 0x8, 0x0 ;  /* 0x000000000000781c */ /* 0x000fe20003f0e170 */
[----:B------:R-:W-:-:S12]  /*2040*/  BRA `(.L_x_2500) ;  /* 0x0000000000187947 */ /* 0x000fd80003800000 */
.L_x_2524:
[----:B------:R-:W2:Y:S02]  /*2050*/  LDG.E.64 R4, desc[UR36][R4.64] ;  /* 0x0000002404047981 */ /* 0x000ea4000c1e1b00 */
[----:B--2---:R-:W-:-:S04]  /*2060*/  ISETP.NE.U32.AND P0, PT, R4, RZ, PT ;  /* 0x000000ff0400720c */ /* 0x004fc80003f05070 */
[----:B------:R-:W-:Y:S01]  /*2070*/  ISETP.NE.AND.EX P0, PT, R5, RZ, PT, P0 ;  /* 0x000000ff0500720c */ /* 0x000fe20003f05300 */
[----:B------:R-:W-:-:S12]  /*2080*/  BRA `(.L_x_2500) ;  /* 0x0000000000087947 */ /* 0x000fd80003800000 */
.L_x_2523:
[----:B------:R-:W2:Y:S02]  /*2090*/  LDG.E R4, desc[UR36][R4.64] ;  /* 0x0000002404047981 */ /* 0x000ea4000c1e1900 */
[----:B--2---:R-:W-:-:S13]  /*20a0*/  ISETP.NE.AND P0, PT, R4, RZ, PT ;  /* 0x000000ff0400720c */ /* 0x004fda0003f05270 */
.L_x_2500:
[----:B------:R-:W-:Y:S01]  /*20b0*/  ISETP.NE.AND P1, PT, R18, RZ, PT ;  /* 0x000000ff1200720c */ /* 0x000fe20003f25270 */
[----:B------:R-:W-:Y:S01]  /*20c0*/  VIADD R25, R25, 0x80 ;  /* 0x0000008019197836 */ /* 0x000fe20000000000 */
[----:B------:R-:W-:Y:S02]  /*20d0*/  SEL R18, RZ, 0x1, !P0 ;  /* 0x00000001ff127807 */ /* 0x000fe40004000000 */
[----:B------:R-:W-:-:S09]  /*20e0*/  SEL R17, RZ, 0x1, !P1 ;  /* 0x00000001ff117807 */ /* 0x000fd20004800000 */
.L_x_2461:
[----:B------:R-:W-:Y:S05]  /*20f0*/  BSYNC B6 ;  /* 0x0000000000067941 */ /* 0x000fea0003800000 */
.L_x_2460:
[----:B------:R-:W-:Y:S01]  /*2100*/  ISETP.GE.AND P0, PT, R25, R22, PT ;  /* 0x000000161900720c */ /* 0x000fe20003f06270 */
[----:B------:R-:W-:Y:S01]  /*2110*/  BSSY B6, `(.L_x_2528) ;  /* 0x0000205000067945 */ /* 0x000fe20003800000 */
[----:B------:R-:W-:-:S11]  /*2120*/  PRMT R19, RZ, 0x7610, R19 ;  /* 0x00007610ff137816 */ /* 0x000fd60000000013 */
[----:B------:R-:W-:Y:S05]  /*2130*/  @P0 BRA `(.L_x_2529) ;  /* 0x0000002000080947 */ /* 0x000fea0003800000 */
        /* <DEDUP_REMOVED lines=21> */
.L_x_2533:
[----:B------:R-:W2:Y:S02]  /*2290*/  LDG.E.U8 R4, desc[UR36][R4.64] ;  /* 0x0000002404047981 */ /* 0x000ea4000c1e1100 */
[----:B--2---:R-:W-:-:S04]  /*22a0*/  ISETP.NE.AND P0, PT, R4, RZ, PT ;  /* 0x000000ff0400720c */ /* 0x004fc80003f05270 */
[----:B------:R-:W-:Y:S01]  /*22b0*/  P2R R19, PR, RZ, 0x1 ;  /* 0x00000001ff137803 */ /* 0x000fe20000000000 */
[----:B------:R-:W-:Y:S08]  /*22c0*/  BRA `(.L_x_2535) ;  /* 0x0000000c00c87947 */ /* 0x000ff00003800000 */
.L_x_2532:
        /* <DEDUP_REMOVED lines=11> */
.L_x_2537:
[----:B------:R-:W2:Y:S02]  /*2380*/  LDG.E R4, desc[UR36][R4.64] ;  /* 0x0000002404047981 */ /* 0x000ea4000c1e1900 */
[----:B--2---:R-:W-:-:S04]  /*2390*/  ISETP.NE.AND P0, PT, R4, RZ, PT ;  /* 0x000000ff0400720c */ /* 0x004fc80003f05270 */
[----:B------:R-:W-:Y:S01]  /*23a0*/  P2R R19, PR, RZ, 0x1 ;  /* 0x00000001ff137803 */ /* 0x000fe20000000000 */
[----:B------:R-:W-:Y:S08]  /*23b0*/  BRA `(.L_x_2535) ;  /* 0x0000000c008c7947 */ /* 0x000ff00003800000 */
.L_x_2536:
[----:B------:R-:W2:Y:S02]  /*23c0*/  LDG.E.U16 R4, desc[UR36][R4.64] ;  /* 0x0000002404047981 */ /* 0x000ea4000c1e1500 */
[----:B--2---:R-:W-:-:S04]  /*23d0*/  ISETP.NE.AND P0, PT, R4, RZ, PT ;  /* 0x000000ff0400720c */ /* 0x004fc80003f05270 */
[----:B------:R-:W-:Y:S01]  /*23e0*/  P2R R19, PR, RZ, 0x1 ;  /* 0x00000001ff137803 */ /* 0x000fe20000000000 */
[----:B------:R-:W-:Y:S08]  /*23f0*/  BRA `(.L_x_2535) ;  /* 0x0000000c007c7947 */ /* 0x000ff00003800000 */
.L_x_2531:
        /* <DEDUP_REMOVED lines=10> */
.L_x_2539:
[----:B------:R-:W2:Y:S02]  /*24a0*/  LDG.E.U16 R0, desc[UR36][R4.64] ;  /* 0x0000002404007981 */ /* 0x000ea4000c1e1500 */
[----:B--2---:R-:W-:-:S05]  /*24b0*/  HADD2.F32 R0, -RZ, R0.H0_H0 ;  /* 0x20000000ff007230 */ /* 0x004fca0000004100 */
[----:B------:R-:W-:-:S04]  /*24c0*/  FSETP.NEU.FTZ.AND P0, PT, R0, RZ, PT ;  /* 0x000000ff0000720b */ /* 0x000fc80003f1d000 */
[----:B------:R-:W-:Y:S01]  /*24d0*/  P2R R19, PR, RZ, 0x1 ;  /* 0x00000001ff137803 */ /* 0x000fe20000000000 */
[----:B------:R-:W-:Y:S08]  /*24e0*/  BRA `(.L_x_2535) ;  /* 0x0000000c00407947 */ /* 0x000ff00003800000 */
.L_x_2538:
        /* <DEDUP_REMOVED lines=12> */
.L_x_2541:
        /* <DEDUP_REMOVED lines=11> */
.L_x_2540:
[----:B------:R-:W2:Y:S02]  /*2660*/  LDG.E.64 R4, desc[UR36][R4.64] ;  /* 0x0000002404047981 */ /* 0x000ea4000c1e1b00 */
[----:B--2---:R-:W-:-:S06]  /*2670*/  DSETP.NEU.AND P0, PT, R4, RZ, PT ;  /* 0x000000ff0400722a */ /* 0x004fcc0003f0d000 */
[----:B------:R-:W-:Y:S01]  /*2680*/  P2R R19, PR, RZ, 0x1 ;  /* 0x00000001ff137803 */ /* 0x000fe20000000000 */
[----:B------:R-:W-:Y:S07]  /*2690*/  BRA `(.L_x_2535) ;  /* 0x0000000800d47947 */ /* 0x000fee0003800000 */
.L_x_2530:
        /* <DEDUP_REMOVED lines=12> */
.L_x_2544:
[----:B------:R-:W2:Y:S02]  /*2760*/  LDG.E.128 R4, desc[UR36][R4.64] ;  /* 0x0000002404047981 */ /* 0x000ea4000c1e1d00 */
[----:B--2---:R-:W-:-:S06]  /*2770*/  DSETP.NEU.AND P0, PT, R6, RZ, PT ;  /* 0x000000ff0600722a */ /* 0x004fcc0003f0d000 */
[----:B------:R-:W-:-:S06]  /*2780*/  DSETP.NEU.OR P0, PT, R4, RZ, P0 ;  /* 0x000000ff0400722a */ /* 0x000fcc000070d400 */
[----:B------:R-:W-:Y:S01]  /*2790*/  P2R R19, PR, RZ, 0x1 ;  /* 0x00000001ff137803 */ /* 0x000fe20000000000 */
[----:B------:R-:W-:Y:S07]  /*27a0*/  BRA `(.L_x_2535) ;  /* 0x0000000800907947 */ /* 0x000fee0003800000 */
.L_x_2543:
        /* <DEDUP_REMOVED lines=28> */
.L_x_2546:
        /* <DEDUP_REMOVED lines=16> */
.L_x_2545:
[----:B------:R-:W2:Y:S02]  /*2a70*/  LDG.E.U16 R0, desc[UR36][R4.64] ;  /* 0x0000002404007981 */ /* 0x000ea4000c1e1500 */
[----:B--2---:R-:W-:-:S05]  /*2a80*/  IMAD.U32 R0, R0, 0x10000, RZ ;  /* 0x0001000000007824 */ /* 0x004fca00078e00ff */
[----:B------:R-:W-:-:S04]  /*2a90*/  FSETP.NEU.FTZ.AND P0, PT, R0, RZ, PT ;  /* 0x000000ff0000720b */ /* 0x000fc80003f1d000 */
[----:B------:R-:W-:Y:S01]  /*2aa0*/  P2R R19, PR, RZ, 0x1 ;  /* 0x00000001ff137803 */ /* 0x000fe20000000000 */
[----:B------:R-:W-:Y:S08]  /*2ab0*/  BRA `(.L_x_2535) ;  /* 0x0000000400cc7947 */ /* 0x000ff00003800000 */
.L_x_2542:
        /* <DEDUP_REMOVED lines=12> */
.L_x_2549:
        /* <DEDUP_REMOVED lines=21> */
.L_x_2553:
[----:B------:R-:W-:Y:S05]  /*2cd0*/  BSYNC B1 ;  /* 0x0000000000017941 */ /* 0x000fea0003800000 */
.L_x_2552:
[----:B------:R-:W-:Y:S01]  /*2ce0*/  LEA R5, R0, 0x3b800000, 0x17 ;  /* 0x3b80000000057811 */ /* 0x000fe200078eb8ff */
[----:B------:R-:W-:-:S05]  /*2cf0*/  IMAD.SHL.U32 R0, R3, 0x100000, RZ ;  /* 0x0010000003007824 */ /* 0x000fca00078e00ff */
[----:B------:R-:W-:-:S07]  /*2d00*/  LOP3.LUT R0, R5, R0, R6, 0xfe, !PT ;  /* 0x0000000005007212 */ /* 0x000fce00078efe06 */
.L_x_2551:
[----:B------:R-:W-:Y:S05]  /*2d10*/  BSYNC B0 ;  /* 0x0000000000007941 */ /* 0x000fea0003800000 */
.L_x_2550:
[----:B------:R-:W-:-:S04]  /*2d20*/  FSETP.NEU.FTZ.AND P0, PT, R0, RZ, PT ;  /* 0x000000ff0000720b */ /* 0x000fc80003f1d000 */
[----:B------:R-:W-:Y:S01]  /*2d30*/  P2R R19, PR, RZ, 0x1 ;  /* 0x00000001ff137803 */ /* 0x000fe20000000000 */
[----:B------:R-:W-:Y:S08]  /*2d40*/  BRA `(.L_x_2535) ;  /* 0x0000000400287947 */ /* 0x000ff00003800000 */
.L_x_2548:
        /* <DEDUP_REMOVED lines=21> */
.L_x_2557:
[----:B------:R-:W-:Y:S05]  /*2ea0*/  BSYNC B1 ;  /* 0x0000000000017941 */ /* 0x000fea0003800000 */
.L_x_2556:
[----:B------:R-:W-:Y:S01]  /*2eb0*/  LEA R5, R0, 0x37800000, 0x17 ;  /* 0x3780000000057811 */ /* 0x000fe200078eb8ff */
[----:B------:R-:W-:-:S05]  /*2ec0*/  IMAD.SHL.U32 R0, R3, 0x200000, RZ ;  /* 0x0020000003007824 */ /* 0x000fca00078e00ff */
[----:B------:R-:W-:-:S07]  /*2ed0*/  LOP3.LUT R0, R5, R0, R6, 0xfe, !PT ;  /* 0x0000000005007212 */ /* 0x000fce00078efe06 */
.L_x_2555:
[----:B------:R-:W-:Y:S05]  /*2ee0*/  BSYNC B0 ;  /* 0x0000000000007941 */ /* 0x000fea0003800000 */
.L_x_2554:
[----:B------:R-:W-:-:S04]  /*2ef0*/  FSETP.NEU.FTZ.AND P0, PT, R0, RZ, PT ;  /* 0x000000ff0000720b */ /* 0x000fc80003f1d000 */
[----:B------:R-:W-:Y:S01]  /*2f00*/  P2R R19, PR, RZ, 0x1 ;  /* 0x00000001ff137803 */ /* 0x000fe20000000000 */
[----:B------:R-:W-:Y:S08]  /*2f10*/  BRA `(.L_x_2535) ;  /* 0x0000000000b47947 */ /* 0x000ff00003800000 */
.L_x_2547:
        /* <DEDUP_REMOVED lines=14> */
.L_x_2561:
[----:B------:R-:W-:Y:S05]  /*3000*/  BSYNC B0 ;  /* 0x0000000000007941 */ /* 0x000fea0003800000 */
.L_x_2560:
[----:B------:R-:W-:-:S04]  /*3010*/  FSETP.NEU.FTZ.AND P0, PT, R0, RZ, PT ;  /* 0x000000ff0000720b */ /* 0x000fc80003f1d000 */
[----:B------:R-:W-:Y:S01]  /*3020*/  P2R R19, PR, RZ, 0x1 ;  /* 0x00000001ff137803 */ /* 0x000fe20000000000 */
[----:B------:R-:W-:Y:S08]  /*3030*/  BRA `(.L_x_2535) ;  /* 0x00000000006c7947 */ /* 0x000ff00003800000 */
.L_x_2534:
        /* <DEDUP_REMOVED lines=16> */
.L_x_2562:
[----:B------:R-:W-:-:S04]  /*3140*/  PLOP3.LUT P0, PT, PT, PT, PT, 0x8, 0x0 ;  /* 0x000000000000781c */ /* 0x000fc80003f0e170 */
[----:B------:R-:W-:Y:S01]  /*3150*/  P2R R19, PR, RZ, 0x1 ;  /* 0x00000001ff137803 */ /* 0x000fe20000000000 */
[----:B------:R-:W-:Y:S08]  /*3160*/  BRA `(.L_x_2535) ;  /* 0x0000000000207947 */ /* 0x000ff00003800000 */
.L_x_2559:
[----:B------:R-:W2:Y:S02]  /*3170*/  LDG.E.64 R4, desc[UR36][R4.64] ;  /* 0x0000002404047981 */ /* 0x000ea4000c1e1b00 */
[----:B--2---:R-:W-:-:S04]  /*3180*/  ISETP.NE.U32.AND P0, PT, R4, RZ, PT ;  /* 0x000000ff0400720c */ /* 0x004fc80003f05070 */
[----:B------:R-:W-:-:S04]  /*3190*/  ISETP.NE.AND.EX P0, PT, R5, RZ, PT, P0 ;  /* 0x000000ff0500720c */ /* 0x000fc80003f05300 */
[----:B------:R-:W-:Y:S01]  /*31a0*/  P2R R19, PR, RZ, 0x1 ;  /* 0x00000001ff137803 */ /* 0x000fe20000000000 */
[----:B------:R-:W-:Y:S08]  /*31b0*/  BRA `(.L_x_2535) ;  /* 0x00000000000c7947 */ /* 0x000ff00003800000 */
.L_x_2558:
[----:B------:R-:W2:Y:S02]  /*31c0*/  LDG.E R4, desc[UR36][R4.64] ;  /* 0x0000002404047981 */ /* 0x000ea4000c1e1900 */
[----:B--2---:R-:W-:-:S04]  /*31d0*/  ISETP.NE.AND P0, PT, R4, RZ, PT ;  /* 0x000000ff0400720c */ /* 0x004fc80003f05270 */
[----:B------:R-:W-:-:S09]  /*31e0*/  P2R R19, PR, RZ, 0x1 ;  /* 0x00000001ff137803 */ /* 0x000fd20000000000 */
.L_x_2535:
        /* <DEDUP_REMOVED lines=19> */
.L_x_2566:
[----:B------:R-:W2:Y:S02]  /*3320*/  LDG.E.U8 R4, desc[UR36][R4.64] ;  /* 0x0000002404047981 */ /* 0x000ea4000c1e1100 */
[----:B--2---:R-:W-:Y:S01]  /*3330*/  ISETP.NE.AND P0, PT, R4, RZ, PT ;  /* 0x000000ff0400720c */ /* 0x004fe20003f05270 */
[----:B------:R-:W-:-:S12]  /*3340*/  BRA `(.L_x_2568) ;  /* 0x0000000c00747947 */ /* 0x000fd80003800000 */
.L_x_2565:
        /* <DEDUP_REMOVED lines=10> */
.L_x_2570:
[----:B------:R-:W2:Y:S02]  /*33f0*/  LDG.E R4, desc[UR36][R4.64] ;  /* 0x0000002404047981 */ /* 0x000ea4000c1e1900 */
[----:B--2---:R-:W-:Y:S01]  /*3400*/  ISETP.NE.AND P0, PT, R4, RZ, PT ;  /* 0x000000ff0400720c */ /* 0x004fe20003f05270 */
[----:B------:R-:W-:-:S12]  /*3410*/  BRA `(.L_x_2568) ;  /* 0x0000000c00407947 */ /* 0x000fd80003800000 */
.L_x_2569:
[----:B------:R-:W2:Y:S02]  /*3420*/  LDG.E.U16 R4, desc[UR36][R4.64] ;  /* 0x0000002404047981 */ /* 0x000ea4000c1e1500 */
[----:B--2---:R-:W-:Y:S01]  /*3430*/  ISETP.NE.AND P0, PT, R4, RZ, PT ;  /* 0x000000ff0400720c */ /* 0x004fe20003f05270 */
[----:B------:R-:W-:-:S12]  /*3440*/  BRA `(.L_x_2568) ;  /* 0x0000000c00347947 */ /* 0x000fd80003800000 */
.L_x_2564:
        /* <DEDUP_REMOVED lines=9> */
.L_x_2572:
[----:B------:R-:W2:Y:S02]  /*34e0*/  LDG.E.U16 R0, desc[UR36][R4.64] ;  /* 0x0000002404007981 */ /* 0x000ea4000c1e1500 */
[----:B--2---:R-:W-:-:S05]  /*34f0*/  HADD2.F32 R0, -RZ, R0.H0_H0 ;  /* 0x20000000ff007230 */ /* 0x004fca0000004100 */
[----:B------:R-:W-:Y:S01]  /*3500*/  FSETP.NEU.FTZ.AND P0, PT, R0, RZ, PT ;  /* 0x000000ff0000720b */ /* 0x000fe20003f1d000 */
[----:B------:R-:W-:-:S12]  /*3510*/  BRA `(.L_x_2568) ;  /* 0x0000000c00007947 */ /* 0x000fd80003800000 */
.L_x_2571:
        /* <DEDUP_REMOVED lines=11> */
.L_x_2574:
        /* <DEDUP_REMOVED lines=10> */
.L_x_2573:
[----:B------:R-:W2:Y:S02]  /*3670*/  LDG.E.64 R4, desc[UR36][R4.64] ;  /* 0x0000002404047981 */ /* 0x000ea4000c1e1b00 */
[----:B--2---:R-:W-:Y:S01]  /*3680*/  DSETP.NEU.AND P0, PT, R4, RZ, PT ;  /* 0x000000ff0400722a */ /* 0x004fe20003f0d000 */
[----:B------:R-:W-:-:S13]  /*3690*/  BRA `(.L_x_2568) ;  /* 0x0000000800a07947 */ /* 0x000fda0003800000 */
.L_x_2563:
        /* <DEDUP_REMOVED lines=11> */
.L_x_2577:
[----:B------:R-:W2:Y:S02]  /*3750*/  LDG.E.128 R4, desc[UR36][R4.64] ;  /* 0x0000002404047981 */ /* 0x000ea4000c1e1d00 */
[----:B--2---:R-:W-:-:S06]  /*3760*/  DSETP.NEU.AND P0, PT, R6, RZ, PT ;  /* 0x000000ff0600722a */ /* 0x004fcc0003f0d000 */
[----:B------:R-:W-:Y:S01]  /*3770*/  DSETP.NEU.OR P0, PT, R4, RZ, P0 ;  /* 0x000000ff0400722a */ /* 0x000fe2000070d400 */
[----:B------:R-:W-:-:S13]  /*3780*/  BRA `(.L_x_2568) ;  /* 0x0000000800647947 */ /* 0x000fda0003800000 */
.L_x_2576:
        /* <DEDUP_REMOVED lines=27> */
.L_x_2579:
        /* <DEDUP_REMOVED lines=14> */
.L_x_2578:
[----:B------:R-:W2:Y:S02]  /*3a20*/  LDG.E.U16 R0, desc[UR36][R4.64] ;  /* 0x0000002404007981 */ /* 0x000ea4000c1e1500 */
[----:B--2---:R-:W-:-:S05]  /*3a30*/  IMAD.U32 R0, R0, 0x10000, RZ ;  /* 0x0001000000007824 */ /* 0x004fca00078e00ff */
[----:B------:R-:W-:Y:S01]  /*3a40*/  FSETP.NEU.FTZ.AND P0, PT, R0, RZ, PT ;  /* 0x000000ff0000720b */ /* 0x000fe20003f1d000 */
[----:B------:R-:W-:-:S12]  /*3a50*/  BRA `(.L_x_2568) ;  /* 0x0000000400b07947 */ /* 0x000fd80003800000 */
.L_x_2575:
        /* <DEDUP_REMOVED lines=11> */
.L_x_2582:
        /* <DEDUP_REMOVED lines=21> */
.L_x_2586:
[----:B------:R-:W-:Y:S05]  /*3c60*/  BSYNC B1 ;  /* 0x0000000000017941 */ /* 0x000fea0003800000 */
.L_x_2585:
[----:B------:R-:W-:Y:S01]  /*3c70*/  LEA R5, R0, 0x3b800000, 0x17 ;  /* 0x3b80000000057811 */ /* 0x000fe200078eb8ff */
[----:B------:R-:W-:-:S05]  /*3c80*/  IMAD.SHL.U32 R0, R3, 0x100000, RZ ;  /* 0x0010000003007824 */ /* 0x000fca00078e00ff */
[----:B------:R-:W-:-:S07]  /*3c90*/  LOP3.LUT R0, R5, R0, R6, 0xfe, !PT ;  /* 0x0000000005007212 */ /* 0x000fce00078efe06 */
.L_x_2584:
[----:B------:R-:W-:Y:S05]  /*3ca0*/  BSYNC B0 ;  /* 0x0000000000007941 */ /* 0x000fea0003800000 */
.L_x_2583:
[----:B------:R-:W-:Y:S01]  /*3cb0*/  FSETP.NEU.FTZ.AND P0, PT, R0, RZ, PT ;  /* 0x000000ff0000720b */ /* 0x000fe20003f1d000 */
[----:B------:R-:W-:-:S12]  /*3cc0*/  BRA `(.L_x_2568) ;  /* 0x0000000400147947 */ /* 0x000fd80003800000 */
.L_x_2581:
        /* <DEDUP_REMOVED lines=21> */
.L_x_2590:
[----:B------:R-:W-:Y:S05]  /*3e20*/  BSYNC B1 ;  /* 0x0000000000017941 */ /* 0x000fea0003800000 */
.L_x_2589:
[----:B------:R-:W-:Y:S01]  /*3e30*/  LEA R5, R0, 0x37800000, 0x17 ;  /* 0x3780000000057811 */ /* 0x000fe200078eb8ff */
[----:B------:R-:W-:-:S05]  /*3e40*/  IMAD.SHL.U32 R0, R3, 0x200000, RZ ;  /* 0x0020000003007824 */ /* 0x000fca00078e00ff */
[----:B------:R-:W-:-:S07]  /*3e50*/  LOP3.LUT R0, R5, R0, R6, 0xfe, !PT ;  /* 0x0000000005007212 */ /* 0x000fce00078efe06 */
.L_x_2588:
[----:B------:R-:W-:Y:S05]  /*3e60*/  BSYNC B0 ;  /* 0x0000000000007941 */ /* 0x000fea0003800000 */
.L_x_2587:
[----:B------:R-:W-:Y:S01]  /*3e70*/  FSETP.NEU.FTZ.AND P0, PT, R0, RZ, PT ;  /* 0x000000ff0000720b */ /* 0x000fe20003f1d000 */
[----:B------:R-:W-:-:S12]  /*3e80*/  BRA `(.L_x_2568) ;  /* 0x0000000000a47947 */ /* 0x000fd80003800000 */
.L_x_2580:
        /* <DEDUP_REMOVED lines=14> */
.L_x_2594:
[----:B------:R-:W-:Y:S05]  /*3f70*/  BSYNC B0 ;  /* 0x0000000000007941 */ /* 0x000fea0003800000 */
.L_x_2593:
[----:B------:R-:W-:Y:S01]  /*3f80*/  FSETP.NEU.FTZ.AND P0, PT, R0, RZ, PT ;  /* 0x000000ff0000720b */ /* 0x000fe20003f1d000 */
[----:B------:R-:W-:-:S12]  /*3f90*/  BRA `(.L_x_2568) ;  /* 0x0000000000607947 */ /* 0x000fd80003800000 */
.L_x_2567:
        /* <DEDUP_REMOVED lines=16> */
.L_x_2595:
[----:B------:R-:W-:Y:S01]  /*40a0*/  PLOP3.LUT P0, PT, PT, PT, PT, 0x8, 0x0 ;  /* 0x000000000000781c */ /* 0x000fe20003f0e170 */
[----:B------:R-:W-:-:S12]  /*40b0*/  BRA `(.L_x_2568) ;  /* 0x0000000000187947 */ /* 0x000fd80003800000 */
.L_x_2592:
[----:B------:R-:W2:Y:S02]  /*40c0*/  LDG.E.64 R4, desc[UR36][R4.64] ;  /* 0x0000002404047981 */ /* 0x000ea4000c1e1b00 */
[----:B--2---:R-:W-:-:S04]  /*40d0*/  ISETP.NE.U32.AND P0, PT, R4, RZ, PT ;  /* 0x000000ff0400720c */ /* 0x004fc80003f05070 */
[----:B------:R-:W-:Y:S01]  /*40e0*/  ISETP.NE.AND.EX P0, PT, R5, RZ, PT, P0 ;  /* 0x000000ff0500720c */ /* 0x000fe20003f05300 */
[----:B------:R-:W-:-:S12]  /*40f0*/  BRA `(.L_x_2568) ;  /* 0x0000000000087947 */ /* 0x000fd80003800000 */
.L_x_2591:
[----:B------:R-:W2:Y:S02]  /*4100*/  LDG.E R4, desc[UR36][R4.64] ;  /* 0x0000002404047981 */ /* 0x000ea4000c1e1900 */
[----:B--2---:R-:W-:-:S13]  /*4110*/  ISETP.NE.AND P0, PT, R4, RZ, PT ;  /* 0x000000ff0400720c */ /* 0x004fda0003f05270 */
.L_x_2568:
[----:B------:R-:W-:Y:S01]  /*4120*/  ISETP.NE.AND P1, PT, R19, RZ, PT ;  /* 0x000000ff1300720c */ /* 0x000fe20003f25270 */
[----:B------:R-:W-:Y:S01]  /*4130*/  VIADD R25, R25, 0x80 ;  /* 0x0000008019197836 */ /* 0x000fe20000000000 */
[----:B------:R-:W-:Y:S02]  /*4140*/  SEL R19, RZ, 0x1, !P0 ;  /* 0x00000001ff137807 */ /* 0x000fe40004000000 */
[----:B------:R-:W-:-:S09]  /*4150*/  SEL R16, RZ, 0x1, !P1 ;  /* 0x00000001ff107807 */ /* 0x000fd20004800000 */
.L_x_2529:
[----:B------:R-:W-:Y:S05]  /*4160*/  BSYNC B6 ;  /* 0x0000000000067941 */ /* 0x000fea0003800000 */
.L_x_2528:
[----:B------:R-:W-:Y:S01]  /*4170*/  ISETP.GE.AND P0, PT, R25, R22, PT ;  /* 0x000000161900720c */ /* 0x000fe20003f06270 */
[----:B------:R-:W-:Y:S01]  /*4180*/  BSSY B6, `(.L_x_2596) ;  /* 0x0000207000067945 */ /* 0x000fe20003800000 */
[----:B------:R-:W-:Y:S02]  /*4190*/  PRMT R27, RZ, 0x7610, R27 ;  /* 0x00007610ff1b7816 */ /* 0x000fe4000000001b */
[----:B------:R-:W-:Y:S02]  /*41a0*/  PRMT R26, RZ, 0x7610, R26 ;  /* 0x00007610ff1a7816 */ /* 0x000fe4000000001a */
[----:B------:R-:W-:-:S07]  /*41b0*/  PRMT R24, RZ, 0x7610, R24 ;  /* 0x00007610ff187816 */ /* 0x000fce0000000018 */
        /* <DEDUP_REMOVED lines=22> */
.L_x_2601:
[----:B------:R-:W2:Y:S02]  /*4320*/  LDG.E.U8 R4, desc[UR36][R4.64] ;  /* 0x0000002404047981 */ /* 0x000ea4000c1e1100 */
[----:B--2---:R-:W-:-:S04]  /*4330*/  ISETP.NE.AND P0, PT, R4, RZ, PT ;  /* 0x000000ff0400720c */ /* 0x004fc80003f05270 */
[----:B------:R-:W-:Y:S01]  /*4340*/  P2R R26, PR, RZ, 0x1 ;  /* 0x00000001ff1a7803 */ /* 0x000fe20000000000 */
[----:B------:R-:W-:Y:S08]  /*4350*/  BRA `(.L_x_2603) ;  /* 0x0000000c00c47947 */ /* 0x000ff00003800000 */
.L_x_2600:
        /* <DEDUP_REMOVED lines=11> */
.L_x_2605:
[----:B------:R-:W2:Y:S02]  /*4410*/  LDG.E R4, desc[UR36][R4.64] ;  /* 0x0000002404047981 */ /* 0x000ea4000c1e1900 */
[----:B--2---:R-:W-:-:S04]  /*4420*/  ISETP.NE.AND P0, PT, R4, RZ, PT ;  /* 0x000000ff0400720c */ /* 0x004fc80003f05270 */
[----:B------:R-:W-:Y:S01]  /*4430*/  P2R R26, PR, RZ, 0x1 ;  /* 0x00000001ff1a7803 */ /* 0x000fe20000000000 */
[----:B------:R-:W-:Y:S08]  /*4440*/  BRA `(.L_x_2603) ;  /* 0x0000000c00887947 */ /* 0x000ff00003800000 */
.L_x_2604:
[----:B------:R-:W2:Y:S02]  /*4450*/  LDG.E.U16 R4, desc[UR36][R4.64] ;  /* 0x0000002404047981 */ /* 0x000ea4000c1e1500 */
[----:B--2---:R-:W-:-:S04]  /*4460*/  ISETP.NE.AND P0, PT, R4, RZ, PT ;  /* 0x000000ff0400720c */ /* 0x004fc80003f05270 */
[----:B------:R-:W-:Y:S01]  /*4470*/  P2R R26, PR, RZ, 0x1 ;  /* 0x00000001ff1a7803 */ /* 0x000fe20000000000 */
[----:B------:R-:W-:Y:S08]  /*4480*/  BRA `(.L_x_2603) ;  /* 0x0000000c00787947 */ /* 0x000ff00003800000 */
.L_x_2599:
        /* <DEDUP_REMOVED lines=10> */
.L_x_2607:
[----:B------:R-:W2:Y:S02]  /*4530*/  LDG.E.U16 R0, desc[UR36][R4.64] ;  /* 0x0000002404007981 */ /* 0x000ea4000c1e1500 */
[----:B--2---:R-:W-:-:S05]  /*4540*/  HADD2.F32 R0, -RZ, R0.H0_H0 ;  /* 0x20000000ff007230 */ /* 0x004fca0000004100 */
[----:B------:R-:W-:-:S04]  /*4550*/  FSETP.NEU.FTZ.AND P0, PT, R0, RZ, PT ;  /* 0x000000ff0000720b */ /* 0x000fc80003f1d000 */
[----:B------:R-:W-:Y:S01]  /*4560*/  P2R R26, PR, RZ, 0x1 ;  /* 0x00000001ff1a7803 */ /* 0x000fe20000000000 */
[----:B------:R-:W-:Y:S08]  /*4570*/  BRA `(.L_x_2603) ;  /* 0x0000000c003c7947 */ /* 0x000ff00003800000 */
.L_x_2606:
        /* <DEDUP_REMOVED lines=12> */
.L_x_2609:
        /* <DEDUP_REMOVED lines=11> */
.L_x_2608:
[----:B------:R-:W2:Y:S02]  /*46f0*/  LDG.E.64 R4, desc[UR36][R4.64] ;  /* 0x0000002404047981 */ /* 0x000ea4000c1e1b00 */
[----:B--2---:R-:W-:-:S06]  /*4700*/  DSETP.NEU.AND P0, PT, R4, RZ, PT ;  /* 0x000000ff0400722a */ /* 0x004fcc0003f0d000 */
[----:B------:R-:W-:Y:S01]  /*4710*/  P2R R26, PR, RZ, 0x1 ;  /* 0x00000001ff1a7803 */ /* 0x000fe20000000000 */
[----:B------:R-:W-:Y:S07]  /*4720*/  BRA `(.L_x_2603) ;  /* 0x0000000800d07947 */ /* 0x000fee0003800000 */
.L_x_2598:
        /* <DEDUP_REMOVED lines=12> */
.L_x_2612:
[----:B------:R-:W2:Y:S02]  /*47f0*/  LDG.E.128 R4, desc[UR36][R4.64] ;  /* 0x0000002404047981 */ /* 0x000ea4000c1e1d00 */
[----:B--2---:R-:W-:-:S06]  /*4800*/  DSETP.NEU.AND P0, PT, R6, RZ, PT ;  /* 0x000000ff0600722a */ /* 0x004fcc0003f0d000 */
[----:B------:R-:W-:-:S06]  /*4810*/  DSETP.NEU.OR P0, PT, R4, RZ, P0 ;  /* 0x000000ff0400722a */ /* 0x000fcc000070d400 */
[----:B------:R-:W-:Y:S01]  /*4820*/  P2R R26, PR, RZ, 0x1 ;  /* 0x00000001ff1a7803 */ /* 0x000fe20000000000 */
[----:B------:R-:W-:Y:S07]  /*4830*/  BRA `(.L_x_2603) ;  /* 0x00000008008c7947 */ /* 0x000fee0003800000 */
.L_x_2611:
        /* <DEDUP_REMOVED lines=28> */
.L_x_2614:
        /* <DEDUP_REMOVED lines=15> */
.L_x_2613:
[----:B------:R-:W2:Y:S02]  /*4af0*/  LDG.E.U16 R0, desc[UR36][R4.64] ;  /* 0x0000002404007981 */ /* 0x000ea4000c1e1500 */
[----:B--2---:R-:W-:-:S05]  /*4b00*/  IMAD.U32 R0, R0, 0x10000, RZ ;  /* 0x0001000000007824 */ /* 0x004fca00078e00ff */
[----:B------:R-:W-:-:S04]  /*4b10*/  FSETP.NEU.FTZ.AND P0, PT, R0, RZ, PT ;  /* 0x000000ff0000720b */ /* 0x000fc80003f1d000 */
[----:B------:R-:W-:Y:S01]  /*4b20*/  P2R R26, PR, RZ, 0x1 ;  /* 0x00000001ff1a7803 */ /* 0x000fe20000000000 */
[----:B------:R-:W-:Y:S08]  /*4b30*/  BRA `(.L_x_2603) ;  /* 0x0000000400cc7947 */ /* 0x000ff00003800000 */
.L_x_2610:
        /* <DEDUP_REMOVED lines=12> */
.L_x_2617:
        /* <DEDUP_REMOVED lines=21> */
.L_x_2621:
[----:B------:R-:W-:Y:S05]  /*4d50*/  BSYNC B1 ;  /* 0x0000000000017941 */ /* 0x000fea0003800000 */
.L_x_2620:
[----:B------:R-:W-:Y:S01]  /*4d60*/  LEA R5, R0, 0x3b800000, 0x17 ;  /* 0x3b80000000057811 */ /* 0x000fe200078eb8ff */
[----:B------:R-:W-:-:S05]  /*4d70*/  IMAD.SHL.U32 R0, R3, 0x100000, RZ ;  /* 0x0010000003007824 */ /* 0x000fca00078e00ff */
[----:B------:R-:W-:-:S07]  /*4d80*/  LOP3.LUT R0, R5, R0, R6, 0xfe, !PT ;  /* 0x0000000005007212 */ /* 0x000fce00078efe06 */
.L_x_2619:
[----:B------:R-:W-:Y:S05]  /*4d90*/  BSYNC B0 ;  /* 0x0000000000007941 */ /* 0x000fea0003800000 */
.L_x_2618:
[----:B------:R-:W-:-:S04]  /*4da0*/  FSETP.NEU.FTZ.AND P0, PT, R0, RZ, PT ;  /* 0x000000ff0000720b */ /* 0x000fc80003f1d000 */
[----:B------:R-:W-:Y:S01]  /*4db0*/  P2R R26, PR, RZ, 0x1 ;  /* 0x00000001ff1a7803 */ /* 0x000fe20000000000 */
[----:B------:R-:W-:Y:S08]  /*4dc0*/  BRA `(.L_x_2603) ;  /* 0x0000000400287947 */ /* 0x000ff00003800000 */
.L_x_2616:
        /* <DEDUP_REMOVED lines=21> */
.L_x_2625:
[----:B------:R-:W-:Y:S05]  /*4f20*/  BSYNC B1 ;  /* 0x0000000000017941 */ /* 0x000fea0003800000 */
.L_x_2624:
[----:B------:R-:W-:Y:S01]  /*4f30*/  LEA R5, R0, 0x37800000, 0x17 ;  /* 0x3780000000057811 */ /* 0x000fe200078eb8ff */
[----:B------:R-:W-:-:S05]  /*4f40*/  IMAD.SHL.U32 R0, R3, 0x200000, RZ ;  /* 0x0020000003007824 */ /* 0x000fca00078e00ff */
[----:B------:R-:W-:-:S07]  /*4f50*/  LOP3.LUT R0, R5, R0, R6, 0xfe, !PT ;  /* 0x0000000005007212 */ /* 0x000fce00078efe06 */
.L_x_2623:
[----:B------:R-:W-:Y:S05]  /*4f60*/  BSYNC B0 ;  /* 0x0000000000007941 */ /* 0x000fea0003800000 */
.L_x_2622:
[----:B------:R-:W-:-:S04]  /*4f70*/  FSETP.NEU.FTZ.AND P0, PT, R0, RZ, PT ;  /* 0x000000ff0000720b */ /* 0x000fc80003f1d000 */
[----:B------:R-:W-:Y:S01]  /*4f80*/  P2R R26, PR, RZ, 0x1 ;  /* 0x00000001ff1a7803 */ /* 0x000fe20000000000 */
[----:B------:R-:W-:Y:S08]  /*4f90*/  BRA `(.L_x_2603) ;  /* 0x0000000000b47947 */ /* 0x000ff00003800000 */
.L_x_2615:
        /* <DEDUP_REMOVED lines=14> */
.L_x_2629:
[----:B------:R-:W-:Y:S05]  /*5080*/  BSYNC B0 ;  /* 0x0000000000007941 */ /* 0x000fea0003800000 */
.L_x_2628:
[----:B------:R-:W-:-:S04]  /*5090*/  FSETP.NEU.FTZ.AND P0, PT, R0, RZ, PT ;  /* 0x000000ff0000720b */ /* 0x000fc80003f1d000 */
[----:B------:R-:W-:Y:S01]  /*50a0*/  P2R R26, PR, RZ, 0x1 ;  /* 0x00000001ff1a7803 */ /* 0x000fe20000000000 */
[----:B------:R-:W-:Y:S08]  /*50b0*/  BRA `(.L_x_2603) ;  /* 0x00000000006c7947 */ /* 0x000ff00003800000 */
.L_x_2602:
        /* <DEDUP_REMOVED lines=16> */
.L_x_2630:
[----:B------:R-:W-:-:S04]  /*51c0*/  PLOP3.LUT P0, PT, PT, PT, PT, 0x8, 0x0 ;  /* 0x000000000000781c */ /* 0x000fc80003f0e170 */
[----:B------:R-:W-:Y:S01]  /*51d0*/  P2R R26, PR, RZ, 0x1 ;  /* 0x00000001ff1a7803 */ /* 0x000fe20000000000 */
[----:B------:R-:W-:Y:S08]  /*51e0*/  BRA `(.L_x_2603) ;  /* 0x0000000000207947 */ /* 0x000ff00003800000 */
.L_x_2627:
[----:B------:R-:W2:Y:S02]  /*51f0*/  LDG.E.64 R4, desc[UR36][R4.64] ;  /* 0x0000002404047981 */ /* 0x000ea4000c1e1b00 */
[----:B--2---:R-:W-:-:S04]  /*5200*/  ISETP.NE.U32.AND P0, PT, R4, RZ, PT ;  /* 0x000000ff0400720c */ /* 0x004fc80003f05070 */
[----:B------:R-:W-:-:S04]  /*5210*/  ISETP.NE.AND.EX P0, PT, R5, RZ, PT, P0 ;  /* 0x000000ff0500720c */ /* 0x000fc80003f05300 */
[----:B------:R-:W-:Y:S01]  /*5220*/  P2R R26, PR, RZ, 0x1 ;  /* 0x00000001ff1a7803 */ /* 0x000fe20000000000 */
[----:B------:R-:W-:Y:S08]  /*5230*/  BRA `(.L_x_2603) ;  /* 0x00000000000c7947 */ /* 0x000ff00003800000 */
.L_x_2626:
[----:B------:R-:W2:Y:S02]  /*5240*/  LDG.E R4, desc[UR36][R4.64] ;  /* 0x0000002404047981 */ /* 0x000ea4000c1e1900 */
[----:B--2---:R-:W-:-:S04]  /*5250*/  ISETP.NE.AND P0, PT, R4, RZ, PT ;  /* 0x000000ff0400720c */ /* 0x004fc80003f05270 */
[----:B------:R-:W-:-:S09]  /*5260*/  P2R R26, PR, RZ, 0x1 ;  /* 0x00000001ff1a7803 */ /* 0x000fd20000000000 */
.L_x_2603:
[----:B------:R-:W0:Y:S01]  /*5270*/  LDC.U8 R6, c[0x0][0x235] ;  /* 0x00008d40ff067b82 */ /* 0x000e220000000000 */
[----:B------:R-:W-:Y:S02]  /*5280*/  ULDC UR4, c[0x0][0x23c] ;  /* 0x00008f0000047ab9 */ /* 0x000fe40000000800 */
[----:B------:R-:W-:-:S05]  /*5290*/  IMAD R3, R24, UR4, RZ ;  /* 0x0000000418037c24 */ /* 0x000fca000f8e02ff */
[----:B------:R-:W1:Y:S01]  /*52a0*/  LDC.64 R4, c[0x0][0x228] ;  /* 0x00008a00ff047b82 */ /* 0x000e620000000a00 */
[----:B0-----:R-:W-:-:S04]  /*52b0*/  PRMT R0, R6, 0x9910, RZ ;  /* 0x0000991006007816 */ /* 0x001fc800000000ff */
[----:B------:R-:W-:Y:S02]  /*52c0*/  ISETP.GT.AND P1, PT, R0, 0x9, PT ;  /* 0x000000090000780c */ /* 0x000fe40003f24270 */
[----:B-1----:R-:W-:-:S05]  /*52d0*/  IADD3 R4, P0, R3, R4, RZ ;  /* 0x0000000403047210 */ /* 0x002fca0007f1e0ff */
        /* <DEDUP_REMOVED lines=13> */
.L_x_2634:
[----:B------:R-:W2:Y:S02]  /*53b0*/  LDG.E.U8 R4, desc[UR36][R4.64] ;  /* 0x0000002404047981 */ /* 0x000ea4000c1e1100 */
[----:B--2---:R-:W-:Y:S01]  /*53c0*/  ISETP.NE.AND P0, PT, R4, RZ, PT ;  /* 0x000000ff0400720c */ /* 0x004fe20003f05270 */
[----:B------:R-:W-:-:S12]  /*53d0*/  BRA `(.L_x_2636) ;  /* 0x0000000c00747947 */ /* 0x000fd80003800000 */
.L_x_2633:
        /* <DEDUP_REMOVED lines=10> */
.L_x_2638:
[----:B------:R-:W2:Y:S02]  /*5480*/  LDG.E R4, desc[UR36][R4.64] ;  /* 0x0000002404047981 */ /* 0x000ea4000c1e1900 */
[----:B--2---:R-:W-:Y:S01]  /*5490*/  ISETP.NE.AND P0, PT, R4, RZ, PT ;  /* 0x000000ff0400720c */ /* 0x004fe20003f05270 */
[----:B------:R-:W-:-:S12]  /*54a0*/  BRA `(.L_x_2636) ;  /* 0x0000000c00407947 */ /* 0x000fd80003800000 */
.L_x_2637:
[----:B------:R-:W2:Y:S02]  /*54b0*/  LDG.E.U16 R4, desc[UR36][R4.64] ;  /* 0x0000002404047981 */ /* 0x000ea4000c1e1500 */
[----:B--2---:R-:W-:Y:S01]  /*54c0*/  ISETP.NE.AND P0, PT, R4, RZ, PT ;  /* 0x000000ff0400720c */ /* 0x004fe20003f05270 */
[----:B------:R-:W-:-:S12]  /*54d0*/  BRA `(.L_x_2636) ;  /* 0x0000000c00347947 */ /* 0x000fd80003800000 */
.L_x_2632:
        /* <DEDUP_REMOVED lines=9> */
.L_x_2640:
[----:B------:R-:W2:Y:S02]  /*5570*/  LDG.E.U16 R0, desc[UR36][R4.64] ;  /* 0x0000002404007981 */ /* 0x000ea4000c1e1500 */
[----:B--2---:R-:W-:-:S05]  /*5580*/  HADD2.F32 R0, -RZ, R0.H0_H0 ;  /* 0x20000000ff007230 */ /* 0x004fca0000004100 */
[----:B------:R-:W-:Y:S01]  /*5590*/  FSETP.NEU.FTZ.AND P0, PT, R0, RZ, PT ;  /* 0x000000ff0000720b */ /* 0x000fe20003f1d000 */
[----:B------:R-:W-:-:S12]  /*55a0*/  BRA `(.L_x_2636) ;  /* 0x0000000c00007947 */ /* 0x000fd80003800000 */
.L_x_2639:
        /* <DEDUP_REMOVED lines=11> */
.L_x_2642:
        /* <DEDUP_REMOVED lines=10> */
.L_x_2641:
[----:B------:R-:W2:Y:S02]  /*5700*/  LDG.E.64 R4, desc[UR36][R4.64] ;  /* 0x0000002404047981 */ /* 0x000ea4000c1e1b00 */
[----:B--2---:R-:W-:Y:S01]  /*5710*/  DSETP.NEU.AND P0, PT, R4, RZ, PT ;  /* 0x000000ff0400722a */ /* 0x004fe20003f0d000 */
[----:B------:R-:W-:-:S13]  /*5720*/  BRA `(.L_x_2636) ;  /* 0x0000000800a07947 */ /* 0x000fda0003800000 */
.L_x_2631:
        /* <DEDUP_REMOVED lines=11> */
.L_x_2645:
[----:B------:R-:W2:Y:S02]  /*57e0*/  LDG.E.128 R4, desc[UR36][R4.64] ;  /* 0x0000002404047981 */ /* 0x000ea4000c1e1d00 */
[----:B--2---:R-:W-:-:S06]  /*57f0*/  DSETP.NEU.AND P0, PT, R6, RZ, PT ;  /* 0x000000ff0600722a */ /* 0x004fcc0003f0d000 */
[----:B------:R-:W-:Y:S01]  /*5800*/  DSETP.NEU.OR P0, PT, R4, RZ, P0 ;  /* 0x000000ff0400722a */ /* 0x000fe2000070d400 */
[----:B------:R-:W-:-:S13]  /*5810*/  BRA `(.L_x_2636) ;  /* 0x0000000800647947 */ /* 0x000fda0003800000 */
.L_x_2644:
        /* <DEDUP_REMOVED lines=27> */
.L_x_2647:
        /* <DEDUP_REMOVED lines=14> */
.L_x_2646:
[----:B------:R-:W2:Y:S02]  /*5ab0*/  LDG.E.U16 R0, desc[UR36][R4.64] ;  /* 0x0000002404007981 */ /* 0x000ea4000c1e1500 */
[----:B--2---:R-:W-:-:S05]  /*5ac0*/  IMAD.U32 R0, R0, 0x10000, RZ ;  /* 0x0001000000007824 */ /* 0x004fca00078e00ff */
[----:B------:R-:W-:Y:S01]  /*5ad0*/  FSETP.NEU.FTZ.AND P0, PT, R0, RZ, PT ;  /* 0x000000ff0000720b */ /* 0x000fe20003f1d000 */
[----:B------:R-:W-:-:S12]  /*5ae0*/  BRA `(.L_x_2636) ;  /* 0x0000000400b07947 */ /* 0x000fd80003800000 */
.L_x_2643:
        /* <DEDUP_REMOVED lines=11> */
.L_x_2650:
        /* <DEDUP_REMOVED lines=21> */
.L_x_2654:
[----:B------:R-:W-:Y:S05]  /*5cf0*/  BSYNC B1 ;  /* 0x0000000000017941 */ /* 0x000fea0003800000 */
.L_x_2653:
[----:B------:R-:W-:Y:S01]  /*5d00*/  LEA R5, R0, 0x3b800000, 0x17 ;  /* 0x3b80000000057811 */ /* 0x000fe200078eb8ff */
[----:B------:R-:W-:-:S05]  /*5d10*/  IMAD.SHL.U32 R0, R3, 0x100000, RZ ;  /* 0x0010000003007824 */ /* 0x000fca00078e00ff */
[----:B------:R-:W-:-:S07]  /*5d20*/  LOP3.LUT R0, R5, R0, R6, 0xfe, !PT ;  /* 0x0000000005007212 */ /* 0x000fce00078efe06 */
.L_x_2652:
[----:B------:R-:W-:Y:S05]  /*5d30*/  BSYNC B0 ;  /* 0x0000000000007941 */ /* 0x000fea0003800000 */
.L_x_2651:
[----:B------:R-:W-:Y:S01]  /*5d40*/  FSETP.NEU.FTZ.AND P0, PT, R0, RZ, PT ;  /* 0x000000ff0000720b */ /* 0x000fe20003f1d000 */
[----:B------:R-:W-:-:S12]  /*5d50*/  BRA `(.L_x_2636) ;  /* 0x0000000400147947 */ /* 0x000fd80003800000 */
.L_x_2649:
        /* <DEDUP_REMOVED lines=21> */
.L_x_2658:
[----:B------:R-:W-:Y:S05]  /*5eb0*/  BSYNC B1 ;  /* 0x0000000000017941 */ /* 0x000fea0003800000 */
.L_x_2657:
[----:B------:R-:W-:Y:S01]  /*5ec0*/  LEA R5, R0, 0x37800000, 0x17 ;  /* 0x3780000000057811 */ /* 0x000fe200078eb8ff */
[----:B------:R-:W-:-:S05]  /*5ed0*/  IMAD.SHL.U32 R0, R3, 0x200000, RZ ;  /* 0x0020000003007824 */ /* 0x000fca00078e00ff */
[----:B------:R-:W-:-:S07]  /*5ee0*/  LOP3.LUT R0, R5, R0, R6, 0xfe, !PT ;  /* 0x0000000005007212 */ /* 0x000fce00078efe06 */
.L_x_2656:
[----:B------:R-:W-:Y:S05]  /*5ef0*/  BSYNC B0 ;  /* 0x0000000000007941 */ /* 0x000fea0003800000 */
.L_x_2655:
[----:B------:R-:W-:Y:S01]  /*5f00*/  FSETP.NEU.FTZ.AND P0, PT, R0, RZ, PT ;  /* 0x000000ff0000720b */ /* 0x000fe20003f1d000 */
[----:B------:R-:W-:-:S12]  /*5f10*/  BRA `(.L_x_2636) ;  /* 0x0000000000a47947 */ /* 0x000fd80003800000 */
.L_x_2648:
        /* <DEDUP_REMOVED lines=14> */
.L_x_2662:
[----:B------:R-:W-:Y:S05]  /*6000*/  BSYNC B0 ;  /* 0x0000000000007941 */ /* 0x000fea0003800000 */
.L_x_2661:
[----:B------:R-:W-:Y:S01]  /*6010*/  FSETP.NEU.FTZ.AND P0, PT, R0, RZ, PT ;  /* 0x000000ff0000720b */ /* 0x000fe20003f1d000 */
[----:B------:R-:W-:-:S12]  /*6020*/  BRA `(.L_x_2636) ;  /* 0x0000000000607947 */ /* 0x000fd80003800000 */
.L_x_2635:
        /* <DEDUP_REMOVED lines=16> */
.L_x_2663:
[----:B------:R-:W-:Y:S01]  /*6130*/  PLOP3.LUT P0, PT, PT, PT, PT, 0x8, 0x0 ;  /* 0x000000000000781c */ /* 0x000fe20003f0e170 */
[----:B------:R-:W-:-:S12]  /*6140*/  BRA `(.L_x_2636) ;  /* 0x0000000000187947 */ /* 0x000fd80003800000 */
.L_x_2660:
[----:B------:R-:W2:Y:S02]  /*6150*/  LDG.E.64 R4, desc[UR36][R4.64] ;  /* 0x0000002404047981 */ /* 0x000ea4000c1e1b00 */
[----:B--2---:R-:W-:-:S04]  /*6160*/  ISETP.NE.U32.AND P0, PT, R4, RZ, PT ;  /* 0x000000ff0400720c */ /* 0x004fc80003f05070 */
[----:B------:R-:W-:Y:S01]  /*6170*/  ISETP.NE.AND.EX P0, PT, R5, RZ, PT, P0 ;  /* 0x000000ff0500720c */ /* 0x000fe20003f05300 */
[----:B------:R-:W-:-:S12]  /*6180*/  BRA `(.L_x_2636) ;  /* 0x0000000000087947 */ /* 0x000fd80003800000 */
.L_x_2659:
[----:B------:R-:W2:Y:S02]  /*6190*/  LDG.E R4, desc[UR36][R4.64] ;  /* 0x0000002404047981 */ /* 0x000ea4000c1e1900 */
[----:B--2---:R-:W-:-:S13]  /*61a0*/  ISETP.NE.AND P0, PT, R4, RZ, PT ;  /* 0x000000ff0400720c */ /* 0x004fda0003f05270 */
.L_x_2636:
[----:B------:R-:W-:Y:S01]  /*61b0*/  ISETP.NE.AND P1, PT, R26, RZ, PT ;  /* 0x000000ff1a00720c */ /* 0x000fe20003f25270 */
[----:B------:R-:W-:Y:S01]  /*61c0*/  VIADD R25, R25, 0x80 ;  /* 0x0000008019197836 */ /* 0x000fe20000000000 */
[----:B------:R-:W-:Y:S02]  /*61d0*/  SEL R24, RZ, 0x1, !P0 ;  /* 0x00000001ff187807 */ /* 0x000fe40004000000 */
[----:B------:R-:W-:-:S09]  /*61e0*/  SEL R26, RZ, 0x1, !P1 ;  /* 0x00000001ff1a7807 */ /* 0x000fd20004800000 */
.L_x_2597:
[----:B------:R-:W-:Y:S05]  /*61f0*/  BSYNC B6 ;  /* 0x0000000000067941 */ /* 0x000fea0003800000 */
.L_x_2596:
        /* <DEDUP_REMOVED lines=25> */
.L_x_2669:
[----:B------:R-:W2:Y:S02]  /*6390*/  LDG.E.U8 R4, desc[UR36][R4.64] ;  /* 0x0000002404047981 */ /* 0x000ea4000c1e1100 */
[----:B--2---:R-:W-:-:S04]  /*63a0*/  ISETP.NE.AND P0, PT, R4, RZ, PT ;  /* 0x000000ff0400720c */ /* 0x004fc80003f05270 */
[----:B------:R-:W-:Y:S01]  /*63b0*/  P2R R23, PR, RZ, 0x1 ;  /* 0x00000001ff177803 */ /* 0x000fe20000000000 */
[----:B------:R-:W-:Y:S08]  /*63c0*/  BRA `(.L_x_2671) ;  /* 0x0000000c00c47947 */ /* 0x000ff00003800000 */
.L_x_2668:
        /* <DEDUP_REMOVED lines=11> */
.L_x_2673:
[----:B------:R-:W2:Y:S02]  /*6480*/  LDG.E R4, desc[UR36][R4.64] ;  /* 0x0000002404047981 */ /* 0x000ea4000c1e1900 */
[----:B--2---:R-:W-:-:S04]  /*6490*/  ISETP.NE.AND P0, PT, R4, RZ, PT ;  /* 0x000000ff0400720c */ /* 0x004fc80003f05270 */
[----:B------:R-:W-:Y:S01]  /*64a0*/  P2R R23, PR, RZ, 0x1 ;  /* 0x00000001ff177803 */ /* 0x000fe20000000000 */
[----:B------:R-:W-:Y:S08]  /*64b0*/  BRA `(.L_x_2671) ;  /* 0x0000000c00887947 */ /* 0x000ff00003800000 */
.L_x_2672:
[----:B------:R-:W2:Y:S02]  /*64c0*/  LDG.E.U16 R4, desc[UR36][R4.64] ;  /* 0x0000002404047981 */ /* 0x000ea4000c1e1500 */
[----:B--2---:R-:W-:-:S04]  /*64d0*/  ISETP.NE.AND P0, PT, R4, RZ, PT ;  /* 0x000000ff0400720c */ /* 0x004fc80003f05270 */
[----:B------:R-:W-:Y:S01]  /*64e0*/  P2R R23, PR, RZ, 0x1 ;  /* 0x00000001ff177803 */ /* 0x000fe20000000000 */
[----:B------:R-:W-:Y:S08]  /*64f0*/  BRA `(.L_x_2671) ;  /* 0x0000000c00787947 */ /* 0x000ff00003800000 */
.L_x_2667:
        /* <DEDUP_REMOVED lines=10> */
.L_x_2675:
[----:B------:R-:W2:Y:S02]  /*65a0*/  LDG.E.U16 R0, desc[UR36][R4.64] ;  /* 0x0000002404007981 */ /* 0x000ea4000c1e1500 */
[----:B--2---:R-:W-:-:S05]  /*65b0*/  HADD2.F32 R0, -RZ, R0.H0_H0 ;  /* 0x20000000ff007230 */ /* 0x004fca0000004100 */
[----:B------:R-:W-:-:S04]  /*65c0*/  FSETP.NEU.FTZ.AND P0, PT, R0, RZ, PT ;  /* 0x000000ff0000720b */ /* 0x000fc80003f1d000 */
[----:B------:R-:W-:Y:S01]  /*65d0*/  P2R R23, PR, RZ, 0x1 ;  /* 0x00000001ff177803 */ /* 0x000fe20000000000 */
[----:B------:R-:W-:Y:S08]  /*65e0*/  BRA `(.L_x_2671) ;  /* 0x0000000c003c7947 */ /* 0x000ff00003800000 */
.L_x_2674:
        /* <DEDUP_REMOVED lines=12> */
.L_x_2677:
        /* <DEDUP_REMOVED lines=11> */
.L_x_2676:
[----:B------:R-:W2:Y:S02]  /*6760*/  LDG.E.64 R4, desc[UR36][R4.64] ;  /* 0x0000002404047981 */ /* 0x000ea4000c1e1b00 */
[----:B--2---:R-:W-:-:S06]  /*6770*/  DSETP.NEU.AND P0, PT, R4, RZ, PT ;  /* 0x000000ff0400722a */ /* 0x004fcc0003f0d000 */
[----:B------:R-:W-:Y:S01]  /*6780*/  P2R R23, PR, RZ, 0x1 ;  /* 0x00000001ff177803 */ /* 0x000fe20000000000 */
[----:B------:R-:W-:Y:S07]  /*6790*/  BRA `(.L_x_2671) ;  /* 0x0000000800d07947 */ /* 0x000fee0003800000 */
.L_x_2666:
        /* <DEDUP_REMOVED lines=12> */
.L_x_2680:
[----:B------:R-:W2:Y:S02]  /*6860*/  LDG.E.128 R4, desc[UR36][R4.64] ;  /* 0x0000002404047981 */ /* 0x000ea4000c1e1d00 */
[----:B--2---:R-:W-:-:S06]  /*6870*/  DSETP.NEU.AND P0, PT, R6, RZ, PT ;  /* 0x000000ff0600722a */ /* 0x004fcc0003f0d000 */
[----:B------:R-:W-:-:S06]  /*6880*/  DSETP.NEU.OR P0, PT, R4, RZ, P0 ;  /* 0x000000ff0400722a */ /* 0x000fcc000070d400 */
[----:B------:R-:W-:Y:S01]  /*6890*/  P2R R23, PR, RZ, 0x1 ;  /* 0x00000001ff177803 */ /* 0x000fe20000000000 */
[----:B------:R-:W-:Y:S07]  /*68a0*/  BRA `(.L_x_2671) ;  /* 0x00000008008c7947 */ /* 0x000fee0003800000 */
.L_x_2679:
        /* <DEDUP_REMOVED lines=28> */
.L_x_2682:
        /* <DEDUP_REMOVED lines=15> */
.L_x_2681:
[----:B------:R-:W2:Y:S02]  /*6b60*/  LDG.E.U16 R0, desc[UR36][R4.64] ;  /* 0x0000002404007981 */ /* 0x000ea4000c1e1500 */
[----:B--2---:R-:W-:-:S05]  /*6b70*/  IMAD.U32 R0, R0, 0x10000, RZ ;  /* 0x0001000000007824 */ /* 0x004fca00078e00ff */
[----:B------:R-:W-:-:S04]  /*6b80*/  FSETP.NEU.FTZ.AND P0, PT, R0, RZ, PT ;  /* 0x000000ff0000720b */ /* 0x000fc80003f1d000 */
[----:B------:R-:W-:Y:S01]  /*6b90*/  P2R R23, PR, RZ, 0x1 ;  /* 0x00000001ff177803 */ /* 0x000fe20000000000 */
[----:B------:R-:W-:Y:S08]  /*6ba0*/  BRA `(.L_x_2671) ;  /* 0x0000000400cc7947 */ /* 0x000ff00003800000 */
.L_x_2678:
        /* <DEDUP_REMOVED lines=12> */
.L_x_2685:
        /* <DEDUP_REMOVED lines=21> */
.L_x_2689:
[----:B------:R-:W-:Y:S05]  /*6dc0*/  BSYNC B1 ;  /* 0x0000000000017941 */ /* 0x000fea0003800000 */
.L_x_2688:
[----:B------:R-:W-:Y:S01]  /*6dd0*/  LEA R5, R0, 0x3b800000, 0x17 ;  /* 0x3b80000000057811 */ /* 0x000fe200078eb8ff */
[----:B------:R-:W-:-:S05]  /*6de0*/  IMAD.SHL.U32 R0, R3, 0x100000, RZ ;  /* 0x0010000003007824 */ /* 0x000fca00078e00ff */
[----:B------:R-:W-:-:S07]  /*6df0*/  LOP3.LUT R0, R5, R0, R6, 0xfe, !PT ;  /* 0x0000000005007212 */ /* 0x000fce00078efe06 */
.L_x_2687:
[----:B------:R-:W-:Y:S05]  /*6e00*/  BSYNC B0 ;  /* 0x0000000000007941 */ /* 0x000fea0003800000 */
.L_x_2686:
[----:B------:R-:W-:-:S04]  /*6e10*/  FSETP.NEU.FTZ.AND P0, PT, R0, RZ, PT ;  /* 0x000000ff0000720b */ /* 0x000fc80003f1d000 */
[----:B------:R-:W-:Y:S01]  /*6e20*/  P2R R23, PR, RZ, 0x1 ;  /* 0x00000001ff177803 */ /* 0x000fe20000000000 */
[----:B------:R-:W-:Y:S08]  /*6e30*/  BRA `(.L_x_2671) ;  /* 0x0000000400287947 */ /* 0x000ff00003800000 */
.L_x_2684:
        /* <DEDUP_REMOVED lines=21> */
.L_x_2693:
[----:B------:R-:W-:Y:S05]  /*6f90*/  BSYNC B1 ;  /* 0x0000000000017941 */ /* 0x000fea0003800000 */
.L_x_2692:
[----:B------:R-:W-:Y:S01]  /*6fa0*/  LEA R5, R0, 0x37800000, 0x17 ;  /* 0x3780000000057811 */ /* 0x000fe200078eb8ff */
[----:B------:R-:W-:-:S05]  /*6fb0*/  IMAD.SHL.U32 R0, R3, 0x200000, RZ ;  /* 0x0020000003007824 */ /* 0x000fca00078e00ff */
[----:B------:R-:W-:-:S07]  /*6fc0*/  LOP3.LUT R0, R5, R0, R6, 0xfe, !PT ;  /* 0x0000000005007212 */ /* 0x000fce00078efe06 */
.L_x_2691:
[----:B------:R-:W-:Y:S05]  /*6fd0*/  BSYNC B0 ;  /* 0x0000000000007941 */ /* 0x000fea0003800000 */
.L_x_2690:
[----:B------:R-:W-:-:S04]  /*6fe0*/  FSETP.NEU.FTZ.AND P0, PT, R0, RZ, PT ;  /* 0x000000ff0000720b */ /* 0x000fc80003f1d000 */
[----:B------:R-:W-:Y:S01]  /*6ff0*/  P2R R23, PR, RZ, 0x1 ;  /* 0x00000001ff177803 */ /* 0x000fe20000000000 */
[----:B------:R-:W-:Y:S08]  /*7000*/  BRA `(.L_x_2671) ;  /* 0x0000000000b47947 */ /* 0x000ff00003800000 */
.L_x_2683:
        /* <DEDUP_REMOVED lines=14> */
.L_x_2697:
[----:B------:R-:W-:Y:S05]  /*70f0*/  BSYNC B0 ;  /* 0x0000000000007941 */ /* 0x000fea0003800000 */
.L_x_2696:
[----:B------:R-:W-:-:S04]  /*7100*/  FSETP.NEU.FTZ.AND P0, PT, R0, RZ, PT ;  /* 0x000000ff0000720b */ /* 0x000fc80003f1d000 */
[----:B------:R-:W-:Y:S01]  /*7110*/  P2R R23, PR, RZ, 0x1 ;  /* 0x00000001ff177803 */ /* 0x000fe20000000000 */
[----:B------:R-:W-:Y:S08]  /*7120*/  BRA `(.L_x_2671) ;  /* 0x00000000006c7947 */ /* 0x000ff00003800000 */
.L_x_2670:
        /* <DEDUP_REMOVED lines=16> */
.L_x_2698:
[----:B------:R-:W-:-:S04]  /*7230*/  PLOP3.LUT P0, PT, PT, PT, PT, 0x8, 0x0 ;  /* 0x000000000000781c */ /* 0x000fc80003f0e170 */
[----:B------:R-:W-:Y:S01]  /*7240*/  P2R R23, PR, RZ, 0x1 ;  /* 0x00000001ff177803 */ /* 0x000fe20000000000 */
[----:B------:R-:W-:Y:S08]  /*7250*/  BRA `(.L_x_2671) ;  /* 0x0000000000207947 */ /* 0x000ff00003800000 */
.L_x_2695:
[----:B------:R-:W2:Y:S02]  /*7260*/  LDG.E.64 R4, desc[UR36][R4.64] ;  /* 0x0000002404047981 */ /* 0x000ea4000c1e1b00 */
[----:B--2---:R-:W-:-:S04]  /*7270*/  ISETP.NE.U32.AND P0, PT, R4, RZ, PT ;  /* 0x000000ff0400720c */ /* 0x004fc80003f05070 */
[----:B------:R-:W-:-:S04]  /*7280*/  ISETP.NE.AND.EX P0, PT, R5, RZ, PT, P0 ;  /* 0x000000ff0500720c */ /* 0x000fc80003f05300 */
[----:B------:R-:W-:Y:S01]  /*7290*/  P2R R23, PR, RZ, 0x1 ;  /* 0x00000001ff177803 */ /* 0x000fe20000000000 */
[----:B------:R-:W-:Y:S08]  /*72a0*/  BRA `(.L_x_2671) ;  /* 0x00000000000c7947 */ /* 0x000ff00003800000 */
.L_x_2694:
[----:B------:R-:W2:Y:S02]  /*72b0*/  LDG.E R4, desc[UR36][R4.64] ;  /* 0x0000002404047981 */ /* 0x000ea4000c1e1900 */
[----:B--2---:R-:W-:-:S04]  /*72c0*/  ISETP.NE.AND P0, PT, R4, RZ, PT ;  /* 0x000000ff0400720c */ /* 0x004fc80003f05270 */
[----:B------:R-:W-:-:S09]  /*72d0*/  P2R R23, PR, RZ, 0x1 ;  /* 0x00000001ff177803 */ /* 0x000fd20000000000 */
.L_x_2671:
        /* <DEDUP_REMOVED lines=20> */
.L_x_2702:
[----:B------:R-:W2:Y:S02]  /*7420*/  LDG.E.U8 R4, desc[UR36][R4.64] ;  /* 0x0000002404047981 */ /* 0x000ea4000c1e1100 */
[----:B--2---:R-:W-:Y:S01]  /*7430*/  ISETP.NE.AND P0, PT, R4, RZ, PT ;  /* 0x000000ff0400720c */ /* 0x004fe20003f05270 */
[----:B------:R-:W-:-:S12]  /*7440*/  BRA `(.L_x_2704) ;  /* 0x0000000c00747947 */ /* 0x000fd80003800000 */
.L_x_2701:
        /* <DEDUP_REMOVED lines=10> */
.L_x_2706:
[----:B------:R-:W2:Y:S02]  /*74f0*/  LDG.E R4, desc[UR36][R4.64] ;  /* 0x0000002404047981 */ /* 0x000ea4000c1e1900 */
[----:B--2---:R-:W-:Y:S01]  /*7500*/  ISETP.NE.AND P0, PT, R4, RZ, PT ;  /* 0x000000ff0400720c */ /* 0x004fe20003f05270 */
[----:B------:R-:W-:-:S12]  /*7510*/  BRA `(.L_x_2704) ;  /* 0x0000000c00407947 */ /* 0x000fd80003800000 */
.L_x_2705:
[----:B------:R-:W2:Y:S02]  /*7520*/  LDG.E.U16 R4, desc[UR36][R4.64] ;  /* 0x0000002404047981 */ /* 0x000ea4000c1e1500 */
[----:B--2---:R-:W-:Y:S01]  /*7530*/  ISETP.NE.AND P0, PT, R4, RZ, PT ;  /* 0x000000ff0400720c */ /* 0x004fe20003f05270 */
[----:B------:R-:W-:-:S12]  /*7540*/  BRA `(.L_x_2704) ;  /* 0x0000000c00347947 */ /* 0x000fd80003800000 */
.L_x_2700:
        /* <DEDUP_REMOVED lines=9> */
.L_x_2708:
[----:B------:R-:W2:Y:S02]  /*75e0*/  LDG.E.U16 R0, desc[UR36][R4.64] ;  /* 0x0000002404007981 */ /* 0x000ea4000c1e1500 */
[----:B--2---:R-:W-:-:S05]  /*75f0*/  HADD2.F32 R0, -RZ, R0.H0_H0 ;  /* 0x20000000ff007230 */ /* 0x004fca0000004100 */
[----:B------:R-:W-:Y:S01]  /*7600*/  FSETP.NEU.FTZ.AND P0, PT, R0, RZ, PT ;  /* 0x000000ff0000720b */ /* 0x000fe20003f1d000 */
[----:B------:R-:W-:-:S12]  /*7610*/  BRA `(.L_x_2704) ;  /* 0x0000000c00007947 */ /* 0x000fd80003800000 */
.L_x_2707:
        /* <DEDUP_REMOVED lines=11> */
.L_x_2710:
        /* <DEDUP_REMOVED lines=10> */
.L_x_2709:
[----:B------:R-:W2:Y:S02]  /*7770*/  LDG.E.64 R4, desc[UR36][R4.64] ;  /* 0x0000002404047981 */ /* 0x000ea4000c1e1b00 */
[----:B--2---:R-:W-:Y:S01]  /*7780*/  DSETP.NEU.AND P0, PT, R4, RZ, PT ;  /* 0x000000ff0400722a */ /* 0x004fe20003f0d000 */
[----:B------:R-:W-:-:S13]  /*7790*/  BRA `(.L_x_2704) ;  /* 0x0000000800a07947 */ /* 0x000fda0003800000 */
.L_x_2699:
        /* <DEDUP_REMOVED lines=11> */
.L_x_2713:
[----:B------:R-:W2:Y:S02]  /*7850*/  LDG.E.128 R4, desc[UR36][R4.64] ;  /* 0x0000002404047981 */ /* 0x000ea4000c1e1d00 */
[----:B--2---:R-:W-:-:S06]  /*7860*/  DSETP.NEU.AND P0, PT, R6, RZ, PT ;  /* 0x000000ff0600722a */ /* 0x004fcc0003f0d000 */
[----:B------:R-:W-:Y:S01]  /*7870*/  DSETP.NEU.OR P0, PT, R4, RZ, P0 ;  /* 0x000000ff0400722a */ /* 0x000fe2000070d400 */
[----:B------:R-:W-:-:S13]  /*7880*/  BRA `(.L_x_2704) ;  /* 0x0000000800647947 */ /* 0x000fda0003800000 */
.L_x_2712:
        /* <DEDUP_REMOVED lines=27> */
.L_x_2715:
        /* <DEDUP_REMOVED lines=14> */
.L_x_2714:
[----:B------:R-:W2:Y:S02]  /*7b20*/  LDG.E.U16 R0, desc[UR36][R4.64] ;  /* 0x0000002404007981 */ /* 0x000ea4000c1e1500 */
[----:B--2---:R-:W-:-:S05]  /*7b30*/  IMAD.U32 R0, R0, 0x10000, RZ ;  /* 0x0001000000007824 */ /* 0x004fca00078e00ff */
[----:B------:R-:W-:Y:S01]  /*7b40*/  FSETP.NEU.FTZ.AND P0, PT, R0, RZ, PT ;  /* 0x000000ff0000720b */ /* 0x000fe20003f1d000 */
[----:B------:R-:W-:-:S12]  /*7b50*/  BRA `(.L_x_2704) ;  /* 0x0000000400b07947 */ /* 0x000fd80003800000 */
.L_x_2711:
        /* <DEDUP_REMOVED lines=11> */
.L_x_2718:
        /* <DEDUP_REMOVED lines=21> */
.L_x_2722:
[----:B------:R-:W-:Y:S05]  /*7d60*/  BSYNC B1 ;  /* 0x0000000000017941 */ /* 0x000fea0003800000 */
.L_x_2721:
[----:B------:R-:W-:Y:S01]  /*7d70*/  LEA R5, R0, 0x3b800000, 0x17 ;  /* 0x3b80000000057811 */ /* 0x000fe200078eb8ff */
[----:B------:R-:W-:-:S05]  /*7d80*/  IMAD.SHL.U32 R0, R3, 0x100000, RZ ;  /* 0x0010000003007824 */ /* 0x000fca00078e00ff */
[----:B------:R-:W-:-:S07]  /*7d90*/  LOP3.LUT R0, R5, R0, R6, 0xfe, !PT ;  /* 0x0000000005007212 */ /* 0x000fce00078efe06 */
.L_x_2720:
[----:B------:R-:W-:Y:S05]  /*7da0*/  BSYNC B0 ;  /* 0x0000000000007941 */ /* 0x000fea0003800000 */
.L_x_2719:
[----:B------:R-:W-:Y:S01]  /*7db0*/  FSETP.NEU.FTZ.AND P0, PT, R0, RZ, PT ;  /* 0x000000ff0000720b */ /* 0x000fe20003f1d000 */
[----:B------:R-:W-:-:S12]  /*7dc0*/  BRA `(.L_x_2704) ;  /* 0x0000000400147947 */ /* 0x000fd80003800000 */
.L_x_2717:
        /* <DEDUP_REMOVED lines=21> */
.L_x_2726:
[----:B------:R-:W-:Y:S05]  /*7f20*/  BSYNC B1 ;  /* 0x0000000000017941 */ /* 0x000fea0003800000 */
.L_x_2725:
[----:B------:R-:W-:Y:S01]  /*7f30*/  LEA R5, R0, 0x37800000, 0x17 ;  /* 0x3780000000057811 */ /* 0x000fe200078eb8ff */
[----:B------:R-:W-:-:S05]  /*7f40*/  IMAD.SHL.U32 R0, R3, 0x200000, RZ ;  /* 0x0020000003007824 */ /* 0x000fca00078e00ff */
[----:B------:R-:W-:-:S07]  /*7f50*/  LOP3.LUT R0, R5, R0, R6, 0xfe, !PT ;  /* 0x0000000005007212 */ /* 0x000fce00078efe06 */
.L_x_2724:
[----:B------:R-:W-:Y:S05]  /*7f60*/  BSYNC B0 ;  /* 0x0000000000007941 */ /* 0x000fea0003800000 */
.L_x_2723:
[----:B------:R-:W-:Y:S01]  /*7f70*/  FSETP.NEU.FTZ.AND P0, PT, R0, RZ, PT ;  /* 0x000000ff0000720b */ /* 0x000fe20003f1d000 */
[----:B------:R-:W-:-:S12]  /*7f80*/  BRA `(.L_x_2704) ;  /* 0x0000000000a47947 */ /* 0x000fd80003800000 */
.L_x_2716:
        /* <DEDUP_REMOVED lines=14> */
.L_x_2730:
[----:B------:R-:W-:Y:S05]  /*8070*/  BSYNC B0 ;  /* 0x0000000000007941 */ /* 0x000fea0003800000 */
.L_x_2729:
[----:B------:R-:W-:Y:S01]  /*8080*/  FSETP.NEU.FTZ.AND P0, PT, R0, RZ, PT ;  /* 0x000000ff0000720b */ /* 0x000fe20003f1d000 */
[----:B------:R-:W-:-:S12]  /*8090*/  BRA `(.L_x_2704) ;  /* 0x0000000000607947 */ /* 0x000fd80003800000 */
.L_x_2703:
        /* <DEDUP_REMOVED lines=16> */
.L_x_2731:
[----:B------:R-:W-:Y:S01]  /*81a0*/  PLOP3.LUT P0, PT, PT, PT, PT, 0x8, 0x0 ;  /* 0x000000000000781c */ /* 0x000fe20003f0e170 */
[----:B------:R-:W-:-:S12]  /*81b0*/  BRA `(.L_x_2704) ;  /* 0x0000000000187947 */ /* 0x000fd80003800000 */
.L_x_2728:
[----:B------:R-:W2:Y:S02]  /*81c0*/  LDG.E.64 R4, desc[UR36][R4.64] ;  /* 0x0000002404047981 */ /* 0x000ea4000c1e1b00 */
[----:B--2---:R-:W-:-:S04]  /*81d0*/  ISETP.NE.U32.AND P0, PT, R4, RZ, PT ;  /* 0x000000ff0400720c */ /* 0x004fc80003f05070 */
[----:B------:R-:W-:Y:S01]  /*81e0*/  ISETP.NE.AND.EX P0, PT, R5, RZ, PT, P0 ;  /* 0x000000ff0500720c */ /* 0x000fe20003f05300 */
[----:B------:R-:W-:-:S12]  /*81f0*/  BRA `(.L_x_2704) ;  /* 0x0000000000087947 */ /* 0x000fd80003800000 */
.L_x_2727:
[----:B------:R-:W2:Y:S02]  /*8200*/  LDG.E R4, desc[UR36][R4.64] ;  /* 0x0000002404047981 */ /* 0x000ea4000c1e1900 */
[----:B--2---:R-:W-:-:S13]  /*8210*/  ISETP.NE.AND P0, PT, R4, RZ, PT ;  /* 0x000000ff0400720c */ /* 0x004fda0003f05270 */
.L_x_2704:
[----:B------:R-:W-:Y:S02]  /*8220*/  ISETP.NE.AND P1, PT, R23, RZ, PT ;  /* 0x000000ff1700720c */ /* 0x000fe40003f25270 */
[----:B------:R-:W-:Y:S02]  /*8230*/  SEL R0, RZ, 0x1, !P0 ;  /* 0x00000001ff007807 */ /* 0x000fe40004000000 */
[----:B------:R-:W-:-:S09]  /*8240*/  SEL R27, RZ, 0x1, !P1 ;  /* 0x00000001ff1b7807 */ /* 0x000fd20004800000 */
.L_x_2665:
[----:B------:R-:W-:Y:S05]  /*8250*/  BSYNC B6 ;  /* 0x0000000000067941 */ /* 0x000fea0003800000 */
.L_x_2664:
[----:B------:R-:W0:Y:S01]  /*8260*/  S2R R3, SR_TID.X ;  /* 0x0000000000037919 */ /* 0x000e220000002100 */
[----:B------:R-:W-:Y:S01]  /*8270*/  PRMT R4, R19, 0x9910, RZ ;  /* 0x0000991013047816 */ /* 0x000fe200000000ff */
[----:B------:R-:W-:Y:S01]  /*8280*/  BSSY B6, `(.L_x_2732) ;  /* 0x0000104000067945 */ /* 0x000fe20003800000 */
[----:B------:R-:W-:Y:S02]  /*8290*/  PRMT R18, R18, 0x9910, RZ ;  /* 0x0000991012127816 */ /* 0x000fe400000000ff */
[----:B------:R-:W-:Y:S02]  /*82a0*/  ISETP.NE.AND P3, PT, R4, RZ, PT ;  /* 0x000000ff0400720c */ /* 0x000fe40003f65270 */
[----:B------:R-:W-:Y:S02]  /*82b0*/  PRMT R4, R16, 0x9910, RZ ;  /* 0x0000991010047816 */ /* 0x000fe400000000ff */
[----:B------:R-:W1:Y:S01]  /*82c0*/  LDC.U8 R16, c[0x0][0x240] ;  /* 0x00009000ff107b82 */ /* 0x000e620000000000 */
[----:B------:R-:W-:Y:S01]  /*82d0*/  PRMT R6, R0, 0x9910, RZ ;  /* 0x0000991000067816 */ /* 0x000fe200000000ff */
[----:B------:R-:W-:Y:S01]  /*82e0*/  IMAD.MOV.U32 R0, RZ, RZ, R18 ;  /* 0x000000ffff007224 */ /* 0x000fe200078e0012 */
[----:B------:R-:W-:-:S02]  /*82f0*/  PRMT R5, R24, 0x9910, RZ ;  /* 0x0000991018057816 */ /* 0x000fc400000000ff */
[----:B------:R-:W-:Y:S02]  /*8300*/  ISETP.NE.AND P0, PT, R6, RZ, PT ;  /* 0x000000ff0600720c */ /* 0x000fe40003f05270 */
[----:B------:R-:W-:Y:S02]  /*8310*/  ISETP.NE.AND P2, PT, R0, RZ, PT ;  /* 0x000000ff0000720c */ /* 0x000fe40003f45270 */
[----:B------:R-:W-:Y:S02]  /*8320*/  ISETP.NE.AND P1, PT, R5, RZ, PT ;  /* 0x000000ff0500720c */ /* 0x000fe40003f25270 */
[----:B------:R-:W-:Y:S02]  /*8330*/  PRMT R0, R17, 0x9910, RZ ;  /* 0x0000991011007816 */ /* 0x000fe400000000ff */
[----:B------:R-:W-:Y:S02]  /*8340*/  PRMT R5, R26, 0x9910, RZ ;  /* 0x000099101a057816 */ /* 0x000fe400000000ff */
[----:B------:R-:W-:-:S02]  /*8350*/  PRMT R6, R27, 0x9910, RZ ;  /* 0x000099101b067816 */ /* 0x000fc400000000ff */
[----:B------:R-:W-:Y:S02]  /*8360*/  ISETP.NE.XOR P2, PT, R0, RZ, P2 ;  /* 0x000000ff0000720c */ /* 0x000fe40001745a70 */
[----:B------:R-:W-:Y:S02]  /*8370*/  ISETP.NE.XOR P3, PT, R4, RZ, P3 ;  /* 0x000000ff0400720c */ /* 0x000fe40001f65a70 */
[----:B------:R-:W-:Y:S02]  /*8380*/  ISETP.NE.XOR P1, PT, R5, RZ, P1 ;  /* 0x000000ff0500720c */ /* 0x000fe40000f25a70 */
[----:B0-----:R-:W-:Y:S01]  /*8390*/  ISETP.GE.AND P4, PT, R3, R22, PT ;  /* 0x000000160300720c */ /* 0x001fe20003f86270 */
[----:B------:R-:W-:Y:S01]  /*83a0*/  IMAD.MOV.U32 R17, RZ, RZ, R3 ;  /* 0x000000ffff117224 */ /* 0x000fe200078e0003 */
[----:B------:R-:W-:Y:S02]  /*83b0*/  ISETP.NE.XOR P0, PT, R6, RZ, P0 ;  /* 0x000000ff0600720c */ /* 0x000fe40000705a70 */
[----:B------:R-:W-:-:S02]  /*83c0*/  SEL R11, RZ, 0x1, !P2 ;  /* 0x00000001ff0b7807 */ /* 0x000fc40005000000 */
[----:B------:R-:W-:Y:S02]  /*83d0*/  SEL R26, RZ, 0x1, !P3 ;  /* 0x00000001ff1a7807 */ /* 0x000fe40005800000 */
[----:B------:R-:W-:Y:S02]  /*83e0*/  SEL R18, RZ, 0x1, !P1 ;  /* 0x00000001ff127807 */ /* 0x000fe40004800000 */
[----:B------:R-:W-:-:S03]  /*83f0*/  SEL R24, RZ, 0x1, !P0 ;  /* 0x00000001ff187807 */ /* 0x000fc60004000000 */
[----:B------:R-:W-:Y:S05]  /*8400*/  @P4 BRA `(.L_x_2733) ;  /* 0x0000000c00ac4947 */ /* 0x000fea0003800000 */
[----:B------:R-:W0:Y:S01]  /*8410*/  LDC.64 R8, c[0x0][0x218] ;  /* 0x00008600ff087b82 */ /* 0x000e220000000a00 */
[----:B------:R-:W-:Y:S01]  /*8420*/  IMAD R0, R2, 0x200, R3 ;  /* 0x0000020002007824 */ /* 0x000fe200078e0203 */
[----:B-1----:R-:W-:Y:S01]  /*8430*/  PRMT R4, R16, 0x9910, RZ ;  /* 0x0000991010047816 */ /* 0x002fe200000000ff */
        /* <DEDUP_REMOVED lines=18> */
.L_x_2737:
[----:B------:R0:W-:Y:S01]  /*8560*/  STG.E.U8 desc[UR36][R8.64], R11 ;  /* 0x0000000b08007986 */ /* 0x0001e2000c101124 */
[----:B------:R-:W-:Y:S05]  /*8570*/  BRA `(.L_x_2733) ;  /* 0x0000000c00507947 */ /* 0x000fea0003800000 */
.L_x_2736:
        /* <DEDUP_REMOVED lines=10> */
.L_x_2740:
[----:B------:R0:W-:Y:S01]  /*8620*/  STG.E desc[UR36][R8.64], R11 ;  /* 0x0000000b08007986 */ /* 0x0001e2000c101924 */
[----:B------:R-:W-:Y:S05]  /*8630*/  BRA `(.L_x_2733) ;  /* 0x0000000c00207947 */ /* 0x000fea0003800000 */
.L_x_2739:
[----:B------:R0:W-:Y:S01]  /*8640*/  STG.E.U16 desc[UR36][R8.64], R11 ;  /* 0x0000000b08007986 */ /* 0x0001e2000c101524 */
[----:B------:R-:W-:Y:S05]  /*8650*/  BRA `(.L_x_2733) ;  /* 0x0000000c00187947 */ /* 0x000fea0003800000 */
.L_x_2735:
        /* <DEDUP_REMOVED lines=9> */
.L_x_2742:
[----:B------:R-:W0:Y:S02]  /*86f0*/  I2F.S16 R0, R11 ;  /* 0x0000000b00007306 */ /* 0x000e240000101400 */
[----:B0-----:R-:W-:-:S05]  /*8700*/  F2FP.F16.F32.PACK_AB R0, RZ, R0 ;  /* 0x00000000ff00723e */ /* 0x001fca00000000ff */
[----:B------:R0:W-:Y:S01]  /*8710*/  STG.E.U16 desc[UR36][R8.64], R0 ;  /* 0x0000000008007986 */ /* 0x0001e2000c101524 */
[----:B------:R-:W-:Y:S05]  /*8720*/  BRA `(.L_x_2733) ;  /* 0x0000000800e47947 */ /* 0x000fea0003800000 */
.L_x_2741:
        /* <DEDUP_REMOVED lines=10> */
.L_x_2744:
[----:B------:R-:W0:Y:S02]  /*87d0*/  I2F.S16 R11, R11 ;  /* 0x0000000b000b7306 */ /* 0x000e240000101400 */
[----:B0-----:R-:W-:-:S04]  /*87e0*/  F2FP.F16.F32.PACK_AB R3, RZ, R11 ;  /* 0x0000000bff03723e */ /* 0x001fc800000000ff */
[----:B------:R-:W-:-:S05]  /*87f0*/  PRMT R3, R3, 0x5410, RZ ;  /* 0x0000541003037816 */ /* 0x000fca00000000ff */
[----:B------:R0:W-:Y:S01]  /*8800*/  STG.E desc[UR36][R8.64], R3 ;  /* 0x0000000308007986 */ /* 0x0001e2000c101924 */
[----:B------:R-:W-:Y:S05]  /*8810*/  BRA `(.L_x_2733) ;  /* 0x0000000800a87947 */ /* 0x000fea0003800000 */
.L_x_2743:
[----:B------:R-:W0:Y:S02]  /*8820*/  I2F.F64.S16 R4, R11 ;  /* 0x0000000b00047312 */ /* 0x000e240000101c00 */
[----:B0-----:R0:W-:Y:S01]  /*8830*/  STG.E.64 desc[UR36][R8.64], R4 ;  /* 0x0000000408007986 */ /* 0x0011e2000c101b24 */
[----:B------:R-:W-:Y:S05]  /*8840*/  BRA `(.L_x_2733) ;  /* 0x00000008009c7947 */ /* 0x000fea0003800000 */
.L_x_2734:
        /* <DEDUP_REMOVED lines=10> */
.L_x_2747:
[----:B------:R-:W0:Y:S01]  /*88f0*/  I2F.F64.S16 R4, R11 ;  /* 0x0000000b00047312 */ /* 0x000e220000101c00 */
[----:B------:R-:W-:-:S05]  /*8900*/  CS2R R6, SRZ ;  /* 0x0000000000067805 */ /* 0x000fca000001ff00 */
[----:B0-----:R0:W-:Y:S01]  /*8910*/  STG.E.128 desc[UR36][R8.64], R4 ;  /* 0x0000000408007986 */ /* 0x0011e2000c101d24 */
[----:B------:R-:W-:Y:S05]  /*8920*/  BRA `(.L_x_2733) ;  /* 0x0000000800647947 */ /* 0x000fea0003800000 */
.L_x_2746:
        /* <DEDUP_REMOVED lines=21> */
.L_x_2751:
[----:B------:R-:W-:Y:S05]  /*8a80*/  BSYNC B0 ;  /* 0x0000000000007941 */ /* 0x000fea0003800000 */
.L_x_2750:
[----:B------:R-:W-:-:S05]  /*8a90*/  LOP3.LUT R5, R0, R5, RZ, 0xfc, !PT ;  /* 0x0000000500057212 */ /* 0x000fca00078efcff */
[----:B------:R0:W-:Y:S01]  /*8aa0*/  STG.E.U8 desc[UR36][R8.64], R5 ;  /* 0x0000000508007986 */ /* 0x0001e2000c101124 */
[----:B------:R-:W-:Y:S05]  /*8ab0*/  BRA `(.L_x_2733) ;  /* 0x0000000800007947 */ /* 0x000fea0003800000 */
.L_x_2749:
        /* <DEDUP_REMOVED lines=13> */
.L_x_2753:
[----:B------:R-:W-:Y:S01]  /*8b90*/  IMAD.MOV.U32 R0, RZ, RZ, 0x7f ;  /* 0x0000007fff007424 */ /* 0x000fe200078e00ff */
[----:B------:R-:W-:-:S04]  /*8ba0*/  ISETP.GT.U32.AND P0, PT, R3, 0x7f800000, PT ;  /* 0x7f8000000300780c */ /* 0x000fc80003f04070 */
[----:B------:R-:W-:-:S09]  /*8bb0*/  SEL R0, R0, 0x7c, P0 ;  /* 0x0000007c00007807 */ /* 0x000fd20000000000 */
.L_x_2754:
[----:B------:R-:W-:Y:S05]  /*8bc0*/  BSYNC B0 ;  /* 0x0000000000007941 */ /* 0x000fea0003800000 */
.L_x_2752:
[----:B------:R-:W-:-:S04]  /*8bd0*/  LOP3.LUT R3, R11, 0x80000000, RZ, 0xc0, !PT ;  /* 0x800000000b037812 */ /* 0x000fc800078ec0ff */
[----:B------:R-:W-:-:S04]  /*8be0*/  SHF.R.U32.HI R3, RZ, 0x18, R3 ;  /* 0x00000018ff037819 */ /* 0x000fc80000011603 */
[----:B------:R-:W-:-:S05]  /*8bf0*/  LOP3.LUT R3, R0, R3, RZ, 0xfc, !PT ;  /* 0x0000000300037212 */ /* 0x000fca00078efcff */
[----:B------:R0:W-:Y:S01]  /*8c00*/  STG.E.U8 desc[UR36][R8.64], R3 ;  /* 0x0000000308007986 */ /* 0x0001e2000c101124 */
[----:B------:R-:W-:Y:S05]  /*8c10*/  BRA `(.L_x_2733) ;  /* 0x0000000400a87947 */ /* 0x000fea0003800000 */
.L_x_2748:
[----:B------:R-:W0:Y:S02]  /*8c20*/  I2F.S16 R0, R11 ;  /* 0x0000000b00007306 */ /* 0x000e240000101400 */
[----:B0-----:R-:W-:-:S05]  /*8c30*/  F2FP.BF16.F32.PACK_AB R0, RZ, R0 ;  /* 0x00000000ff00723e */ /* 0x001fca00000010ff */
[----:B------:R0:W-:Y:S01]  /*8c40*/  STG.E.U16 desc[UR36][R8.64], R0 ;  /* 0x0000000008007986 */ /* 0x0001e2000c101524 */
[----:B------:R-:W-:Y:S05]  /*8c50*/  BRA `(.L_x_2733) ;  /* 0x0000000400987947 */ /* 0x000fea0003800000 */
.L_x_2745:
        /* <DEDUP_REMOVED lines=10> */
.L_x_2757:
        /* <DEDUP_REMOVED lines=17> */
.L_x_2760:
[----:B------:R-:W-:-:S04]  /*8e10*/  LOP3.LUT R3, R11, 0x80000000, RZ, 0xc0, !PT ;  /* 0x800000000b037812 */ /* 0x000fc800078ec0ff */
[----:B------:R-:W-:-:S04]  /*8e20*/  SHF.R.U32.HI R3, RZ, 0x18, R3 ;  /* 0x00000018ff037819 */ /* 0x000fc80000011603 */
[----:B------:R-:W-:-:S04]  /*8e30*/  LOP3.LUT R0, R0, R3, RZ, 0xfc, !PT ;  /* 0x0000000300007212 */ /* 0x000fc800078efcff */
[----:B------:R-:W-:-:S07]  /*8e40*/  PRMT R4, R0, 0x7610, R4 ;  /* 0x0000761000047816 */ /* 0x000fce0000000004 */
.L_x_2759:
[----:B------:R-:W-:Y:S05]  /*8e50*/  BSYNC B0 ;  /* 0x0000000000007941 */ /* 0x000fea0003800000 */
.L_x_2758:
[----:B------:R4:W-:Y:S01]  /*8e60*/  STG.E.U8 desc[UR36][R8.64], R4 ;  /* 0x0000000408007986 */ /* 0x0009e2000c101124 */
[----:B------:R-:W-:Y:S05]  /*8e70*/  BRA `(.L_x_2733) ;  /* 0x0000000400107947 */ /* 0x000fea0003800000 */
.L_x_2756:
        /* <DEDUP_REMOVED lines=17> */
.L_x_2763:
[----:B------:R-:W-:-:S04]  /*8f90*/  LOP3.LUT R3, R11, 0x80000000, RZ, 0xc0, !PT ;  /* 0x800000000b037812 */ /* 0x000fc800078ec0ff */
[----:B------:R-:W-:-:S04]  /*8fa0*/  SHF.R.U32.HI R3, RZ, 0x18, R3 ;  /* 0x00000018ff037819 */ /* 0x000fc80000011603 */
[----:B------:R-:W-:-:S04]  /*8fb0*/  LOP3.LUT R0, R0, R3, RZ, 0xfc, !PT ;  /* 0x0000000300007212 */ /* 0x000fc800078efcff */
[----:B------:R-:W-:-:S07]  /*8fc0*/  PRMT R4, R0, 0x7610, R4 ;  /* 0x0000761000047816 */ /* 0x000fce0000000004 */
.L_x_2762:
[----:B------:R-:W-:Y:S05]  /*8fd0*/  BSYNC B0 ;  /* 0x0000000000007941 */ /* 0x000fea0003800000 */
.L_x_2761:
[----:B------:R0:W-:Y:S01]  /*8fe0*/  STG.E.U8 desc[UR36][R8.64], R4 ;  /* 0x0000000408007986 */ /* 0x0001e2000c101124 */
[----:B------:R-:W-:Y:S05]  /*8ff0*/  BRA `(.L_x_2733) ;  /* 0x0000000000b07947 */ /* 0x000fea0003800000 */
.L_x_2755:
        /* <DEDUP_REMOVED lines=22> */
.L_x_2738:
        /* <DEDUP_REMOVED lines=16> */
.L_x_2766:
[----:B------:R-:W-:Y:S05]  /*9260*/  BRA `(.L_x_2733) ;  /* 0x0000000000147947 */ /* 0x000fea0003800000 */
.L_x_2765:
[----:B------:R-:W-:Y:S02]  /*9270*/  IMAD.MOV.U32 R4, RZ, RZ, R11 ;  /* 0x000000ffff047224 */ /* 0x000fe400078e000b */
[----:B------:R-:W-:-:S05]  /*9280*/  IMAD.MOV.U32 R5, RZ, RZ, RZ ;  /* 0x000000ffff057224 */ /* 0x000fca00078e00ff */
[----:B------:R2:W-:Y:S01]  /*9290*/  STG.E.64 desc[UR36][R8.64], R4 ;  /* 0x0000000408007986 */ /* 0x0005e2000c101b24 */
[----:B------:R-:W-:Y:S05]  /*92a0*/  BRA `(.L_x_2733) ;  /* 0x0000000000047947 */ /* 0x000fea0003800000 */
.L_x_2764:
[----:B------:R0:W-:Y:S02]  /*92b0*/  STG.E desc[UR36][R8.64], R11 ;  /* 0x0000000b08007986 */ /* 0x0001e4000c101924 */
.L_x_2733:
[----:B------:R-:W-:Y:S05]  /*92c0*/  BSYNC B6 ;  /* 0x0000000000067941 */ /* 0x000fea0003800000 */
.L_x_2732:
[----:B------:R-:W-:Y:S01]  /*92d0*/  ISETP.GE.AND P0, PT, R17, R22, PT ;  /* 0x000000161100720c */ /* 0x000fe20003f06270 */
[----:B------:R-:W-:-:S12]  /*92e0*/  BSSY B6, `(.L_x_2767) ;  /* 0x00001d6000067945 */ /* 0x000fd80003800000 */
[----:B------:R-:W-:Y:S05]  /*92f0*/  @P0 BRA `(.L_x_2768) ;  /* 0x0000001c00500947 */ /* 0x000fea0003800000 */
[----:B0-234-:R-:W0:Y:S01]  /*9300*/  LDC.64 R8, c[0x0][0x218] ;  /* 0x00008600ff087b82 */ /* 0x01de220000000a00 */
[----:B------:R-:W-:Y:S01]  /*9310*/  IMAD R0, R2, 0x200, R17 ;  /* 0x0000020002007824 */ /* 0x000fe200078e0211 */
[----:B-1----:R-:W-:Y:S01]  /*9320*/  PRMT R4, R16, 0x9910, RZ ;  /* 0x0000991010047816 */ /* 0x002fe200000000ff */
        /* <DEDUP_REMOVED lines=17> */
.L_x_2772:
[----:B------:R0:W-:Y:S01]  /*9440*/  STG.E.U8 desc[UR36][R8.64], R26 ;  /* 0x0000001a08007986 */ /* 0x0001e2000c101124 */
[----:B------:R-:W-:Y:S05]  /*9450*/  BRA `(.L_x_2774) ;  /* 0x0000000c00487947 */ /* 0x000fea0003800000 */
.L_x_2771:
        /* <DEDUP_REMOVED lines=9> */
.L_x_2776:
[----:B------:R0:W-:Y:S01]  /*94f0*/  STG.E desc[UR36][R8.64], R26 ;  /* 0x0000001a08007986 */ /* 0x0001e2000c101924 */
[----:B------:R-:W-:Y:S05]  /*9500*/  BRA `(.L_x_2774) ;  /* 0x0000000c001c7947 */ /* 0x000fea0003800000 */
.L_x_2775:
[----:B------:R0:W-:Y:S01]  /*9510*/  STG.E.U16 desc[UR36][R8.64], R26 ;  /* 0x0000001a08007986 */ /* 0x0001e2000c101524 */
[----:B------:R-:W-:Y:S05]  /*9520*/  BRA `(.L_x_2774) ;  /* 0x0000000c00147947 */ /* 0x000fea0003800000 */
.L_x_2770:
        /* <DEDUP_REMOVED lines=9> */
.L_x_2778:
[----:B------:R-:W0:Y:S02]  /*95c0*/  I2F.S16 R0, R26 ;  /* 0x0000001a00007306 */ /* 0x000e240000101400 */
[----:B0-----:R-:W-:-:S05]  /*95d0*/  F2FP.F16.F32.PACK_AB R0, RZ, R0 ;  /* 0x00000000ff00723e */ /* 0x001fca00000000ff */
[----:B------:R0:W-:Y:S01]  /*95e0*/  STG.E.U16 desc[UR36][R8.64], R0 ;  /* 0x0000000008007986 */ /* 0x0001e2000c101524 */
[----:B------:R-:W-:Y:S05]  /*95f0*/  BRA `(.L_x_2774) ;  /* 0x0000000800e07947 */ /* 0x000fea0003800000 */
.L_x_2777:
        /* <DEDUP_REMOVED lines=10> */
.L_x_2780:
[----:B------:R-:W0:Y:S02]  /*96a0*/  I2F.S16 R26, R26 ;  /* 0x0000001a001a7306 */ /* 0x000e240000101400 */
[----:B0-----:R-:W-:-:S04]  /*96b0*/  F2FP.F16.F32.PACK_AB R3, RZ, R26 ;  /* 0x0000001aff03723e */ /* 0x001fc800000000ff */
[----:B------:R-:W-:-:S05]  /*96c0*/  PRMT R3, R3, 0x5410, RZ ;  /* 0x0000541003037816 */ /* 0x000fca00000000ff */
[----:B------:R0:W-:Y:S01]  /*96d0*/  STG.E desc[UR36][R8.64], R3 ;  /* 0x0000000308007986 */ /* 0x0001e2000c101924 */
[----:B------:R-:W-:Y:S05]  /*96e0*/  BRA `(.L_x_2774) ;  /* 0x0000000800a47947 */ /* 0x000fea0003800000 */
.L_x_2779:
[----:B------:R-:W0:Y:S02]  /*96f0*/  I2F.F64.S16 R26, R26 ;  /* 0x0000001a001a7312 */ /* 0x000e240000101c00 */
[----:B0-----:R0:W-:Y:S01]  /*9700*/  STG.E.64 desc[UR36][R8.64], R26 ;  /* 0x0000001a08007986 */ /* 0x0011e2000c101b24 */
[----:B------:R-:W-:Y:S05]  /*9710*/  BRA `(.L_x_2774) ;  /* 0x0000000800987947 */ /* 0x000fea0003800000 */
.L_x_2769:
        /* <DEDUP_REMOVED lines=10> */
.L_x_2783:
[----:B------:R-:W0:Y:S01]  /*97c0*/  I2F.F64.S16 R4, R26 ;  /* 0x0000001a00047312 */ /* 0x000e220000101c00 */
[----:B------:R-:W-:-:S05]  /*97d0*/  CS2R R6, SRZ ;  /* 0x0000000000067805 */ /* 0x000fca000001ff00 */
[----:B0-----:R0:W-:Y:S01]  /*97e0*/  STG.E.128 desc[UR36][R8.64], R4 ;  /* 0x0000000408007986 */ /* 0x0011e2000c101d24 */
[----:B------:R-:W-:Y:S05]  /*97f0*/  BRA `(.L_x_2774) ;  /* 0x0000000800607947 */ /* 0x000fea0003800000 */
.L_x_2782:
        /* <DEDUP_REMOVED lines=21> */
.L_x_2787:
[----:B------:R-:W-:Y:S05]  /*9950*/  BSYNC B0 ;  /* 0x0000000000007941 */ /* 0x000fea0003800000 */
.L_x_2786:
[----:B------:R-:W-:-:S05]  /*9960*/  LOP3.LUT R5, R0, R5, RZ, 0xfc, !PT ;  /* 0x0000000500057212 */ /* 0x000fca00078efcff */
[----:B------:R0:W-:Y:S01]  /*9970*/  STG.E.U8 desc[UR36][R8.64], R5 ;  /* 0x0000000508007986 */ /* 0x0001e2000c101124 */
[----:B------:R-:W-:Y:S05]  /*9980*/  BRA `(.L_x_2774) ;  /* 0x0000000400fc7947 */ /* 0x000fea0003800000 */
.L_x_2785:
        /* <DEDUP_REMOVED lines=13> */
.L_x_2789:
[----:B------:R-:W-:Y:S01]  /*9a60*/  IMAD.MOV.U32 R0, RZ, RZ, 0x7f ;  /* 0x0000007fff007424 */ /* 0x000fe200078e00ff */
[----:B------:R-:W-:-:S04]  /*9a70*/  ISETP.GT.U32.AND P0, PT, R3, 0x7f800000, PT ;  /* 0x7f8000000300780c */ /* 0x000fc80003f04070 */
[----:B------:R-:W-:-:S09]  /*9a80*/  SEL R0, R0, 0x7c, P0 ;  /* 0x0000007c00007807 */ /* 0x000fd20000000000 */
.L_x_2790:
[----:B------:R-:W-:Y:S05]  /*9a90*/  BSYNC B0 ;  /* 0x0000000000007941 */ /* 0x000fea0003800000 */
.L_x_2788:
[----:B------:R-:W-:-:S04]  /*9aa0*/  LOP3.LUT R3, R5, 0x80000000, RZ, 0xc0, !PT ;  /* 0x8000000005037812 */ /* 0x000fc800078ec0ff */
[----:B------:R-:W-:-:S04]  /*9ab0*/  SHF.R.U32.HI R3, RZ, 0x18, R3 ;  /* 0x00000018ff037819 */ /* 0x000fc80000011603 */
[----:B------:R-:W-:-:S05]  /*9ac0*/  LOP3.LUT R3, R0, R3, RZ, 0xfc, !PT ;  /* 0x0000000300037212 */ /* 0x000fca00078efcff */
[----:B------:R0:W-:Y:S01]  /*9ad0*/  STG.E.U8 desc[UR36][R8.64], R3 ;  /* 0x0000000308007986 */ /* 0x0001e2000c101124 */
[----:B------:R-:W-:Y:S05]  /*9ae0*/  BRA `(.L_x_2774) ;  /* 0x0000000400a47947 */ /* 0x000fea0003800000 */
.L_x_2784:
[----:B------:R-:W0:Y:S02]  /*9af0*/  I2F.S16 R0, R26 ;  /* 0x0000001a00007306 */ /* 0x000e240000101400 */
[----:B0-----:R-:W-:-:S05]  /*9b00*/  F2FP.BF16.F32.PACK_AB R0, RZ, R0 ;  /* 0x00000000ff00723e */ /* 0x001fca00000010ff */
[----:B------:R0:W-:Y:S01]  /*9b10*/  STG.E.U16 desc[UR36][R8.64], R0 ;  /* 0x0000000008007986 */ /* 0x0001e2000c101524 */
[----:B------:R-:W-:Y:S05]  /*9b20*/  BRA `(.L_x_2774) ;  /* 0x0000000400947947 */ /* 0x000fea0003800000 */
.L_x_2781:
        /* <DEDUP_REMOVED lines=10> */
.L_x_2793:
        /* <DEDUP_REMOVED lines=17> */
.L_x_2796:
[----:B------:R-:W-:-:S04]  /*9ce0*/  LOP3.LUT R3, R5, 0x80000000, RZ, 0xc0, !PT ;  /* 0x8000000005037812 */ /* 0x000fc800078ec0ff */
[----:B------:R-:W-:-:S04]  /*9cf0*/  SHF.R.U32.HI R3, RZ, 0x18, R3 ;  /* 0x00000018ff037819 */ /* 0x000fc80000011603 */
[----:B------:R-:W-:-:S04]  /*9d00*/  LOP3.LUT R0, R0, R3, RZ, 0xfc, !PT ;  /* 0x0000000300007212 */ /* 0x000fc800078efcff */
[----:B------:R-:W-:-:S07]  /*9d10*/  PRMT R4, R0, 0x7610, R4 ;  /* 0x0000761000047816 */ /* 0x000fce0000000004 */
.L_x_2795:
[----:B------:R-:W-:Y:S05]  /*9d20*/  BSYNC B0 ;  /* 0x0000000000007941 */ /* 0x000fea0003800000 */
.L_x_2794:
[----:B------:R3:W-:Y:S01]  /*9d30*/  STG.E.U8 desc[UR36][R8.64], R4 ;  /* 0x0000000408007986 */ /* 0x0007e2000c101124 */
[----:B------:R-:W-:Y:S05]  /*9d40*/  BRA `(.L_x_2774) ;  /* 0x00000004000c7947 */ /* 0x000fea0003800000 */
.L_x_2792:
        /* <DEDUP_REMOVED lines=17> */
.L_x_2799:
[----:B------:R-:W-:-:S04]  /*9e60*/  LOP3.LUT R3, R5, 0x80000000, RZ, 0xc0, !PT ;  /* 0x8000000005037812 */ /* 0x000fc800078ec0ff */
[----:B------:R-:W-:-:S04]  /*9e70*/  SHF.R.U32.HI R3, RZ, 0x18, R3 ;  /* 0x00000018ff037819 */ /* 0x000fc80000011603 */
[----:B------:R-:W-:-:S04]  /*9e80*/  LOP3.LUT R0, R0, R3, RZ, 0xfc, !PT ;  /* 0x0000000300007212 */ /* 0x000fc800078efcff */
[----:B------:R-:W-:-:S07]  /*9e90*/  PRMT R4, R0, 0x7610, R4 ;  /* 0x0000761000047816 */ /* 0x000fce0000000004 */
.L_x_2798:
[----:B------:R-:W-:Y:S05]  /*9ea0*/  BSYNC B0 ;  /* 0x0000000000007941 */ /* 0x000fea0003800000 */
.L_x_2797:
[----:B------:R0:W-:Y:S01]  /*9eb0*/  STG.E.U8 desc[UR36][R8.64], R4 ;  /* 0x0000000408007986 */ /* 0x0001e2000c101124 */
[----:B------:R-:W-:Y:S05]  /*9ec0*/  BRA `(.L_x_2774) ;  /* 0x0000000000ac7947 */ /* 0x000fea0003800000 */
.L_x_2791:
        /* <DEDUP_REMOVED lines=22> */
.L_x_2773:
        /* <DEDUP_REMOVED lines=16> */
.L_x_2802:
[----:B------:R-:W-:Y:S05]  /*a130*/  BRA `(.L_x_2774) ;  /* 0x0000000000107947 */ /* 0x000fea0003800000 */
.L_x_2801:
[----:B------:R-:W-:-:S05]  /*a140*/  IMAD.MOV.U32 R27, RZ, RZ, RZ ;  /* 0x000000ffff1b7224 */ /* 0x000fca00078e00ff */
[----:B------:R1:W-:Y:S01]  /*a150*/  STG.E.64 desc[UR36][R8.64], R26 ;  /* 0x0000001a08007986 */ /* 0x0003e2000c101b24 */
[----:B------:R-:W-:Y:S05]  /*a160*/  BRA `(.L_x_2774) ;  /* 0x0000000000047947 */ /* 0x000fea0003800000 */
.L_x_2800:
[----:B------:R0:W-:Y:S02]  /*a170*/  STG.E desc[UR36][R8.64], R26 ;  /* 0x0000001a08007986 */ /* 0x0001e4000c101924 */
.L_x_2774:
        /* <DEDUP_REMOVED lines=23> */
.L_x_2806:
[----:B------:R0:W-:Y:S01]  /*a2f0*/  STG.E.U8 desc[UR36][R8.64], R18 ;  /* 0x0000001208007986 */ /* 0x0001e2000c101124 */
[----:B------:R-:W-:Y:S05]  /*a300*/  BRA `(.L_x_2808) ;  /* 0x0000000c00487947 */ /* 0x000fea0003800000 */
.L_x_2805:
        /* <DEDUP_REMOVED lines=9> */
.L_x_2810:
[----:B------:R0:W-:Y:S01]  /*a3a0*/  STG.E desc[UR36][R8.64], R18 ;  /* 0x0000001208007986 */ /* 0x0001e2000c101924 */
[----:B------:R-:W-:Y:S05]  /*a3b0*/  BRA `(.L_x_2808) ;  /* 0x0000000c001c7947 */ /* 0x000fea0003800000 */
.L_x_2809:
[----:B------:R0:W-:Y:S01]  /*a3c0*/  STG.E.U16 desc[UR36][R8.64], R18 ;  /* 0x0000001208007986 */ /* 0x0001e2000c101524 */
[----:B------:R-:W-:Y:S05]  /*a3d0*/  BRA `(.L_x_2808) ;  /* 0x0000000c00147947 */ /* 0x000fea0003800000 */
.L_x_2804:
        /* <DEDUP_REMOVED lines=9> */
.L_x_2812:
[----:B------:R-:W0:Y:S02]  /*a470*/  I2F.S16 R0, R18 ;  /* 0x0000001200007306 */ /* 0x000e240000101400 */
[----:B0-----:R-:W-:-:S05]  /*a480*/  F2FP.F16.F32.PACK_AB R0, RZ, R0 ;  /* 0x00000000ff00723e */ /* 0x001fca00000000ff */
[----:B------:R0:W-:Y:S01]  /*a490*/  STG.E.U16 desc[UR36][R8.64], R0 ;  /* 0x0000000008007986 */ /* 0x0001e2000c101524 */
[----:B------:R-:W-:Y:S05]  /*a4a0*/  BRA `(.L_x_2808) ;  /* 0x0000000800e07947 */ /* 0x000fea0003800000 */
.L_x_2811:
        /* <DEDUP_REMOVED lines=10> */
.L_x_2814:
[----:B------:R-:W0:Y:S02]  /*a550*/  I2F.S16 R18, R18 ;  /* 0x0000001200127306 */ /* 0x000e240000101400 */
[----:B0-----:R-:W-:-:S04]  /*a560*/  F2FP.F16.F32.PACK_AB R3, RZ, R18 ;  /* 0x00000012ff03723e */ /* 0x001fc800000000ff */
[----:B------:R-:W-:-:S05]  /*a570*/  PRMT R3, R3, 0x5410, RZ ;  /* 0x0000541003037816 */ /* 0x000fca00000000ff */
[----:B------:R3:W-:Y:S01]  /*a580*/  STG.E desc[UR36][R8.64], R3 ;  /* 0x0000000308007986 */ /* 0x0007e2000c101924 */
[----:B------:R-:W-:Y:S05]  /*a590*/  BRA `(.L_x_2808) ;  /* 0x0000000800a47947 */ /* 0x000fea0003800000 */
.L_x_2813:
[----:B------:R-:W0:Y:S02]  /*a5a0*/  I2F.F64.S16 R18, R18 ;  /* 0x0000001200127312 */ /* 0x000e240000101c00 */
[----:B0-----:R4:W-:Y:S01]  /*a5b0*/  STG.E.64 desc[UR36][R8.64], R18 ;  /* 0x0000001208007986 */ /* 0x0019e2000c101b24 */
[----:B------:R-:W-:Y:S05]  /*a5c0*/  BRA `(.L_x_2808) ;  /* 0x0000000800987947 */ /* 0x000fea0003800000 */
.L_x_2803:
        /* <DEDUP_REMOVED lines=10> */
.L_x_2817:
[----:B------:R-:W0:Y:S01]  /*a670*/  I2F.F64.S16 R4, R18 ;  /* 0x0000001200047312 */ /* 0x000e220000101c00 */
[----:B------:R-:W-:-:S05]  /*a680*/  CS2R R6, SRZ ;  /* 0x0000000000067805 */ /* 0x000fca000001ff00 */
[----:B0-----:R0:W-:Y:S01]  /*a690*/  STG.E.128 desc[UR36][R8.64], R4 ;  /* 0x0000000408007986 */ /* 0x0011e2000c101d24 */
[----:B------:R-:W-:Y:S05]  /*a6a0*/  BRA `(.L_x_2808) ;  /* 0x0000000800607947 */ /* 0x000fea0003800000 */
.L_x_2816:
        /* <DEDUP_REMOVED lines=21> */
.L_x_2821:
[----:B------:R-:W-:Y:S05]  /*a800*/  BSYNC B0 ;  /* 0x0000000000007941 */ /* 0x000fea0003800000 */
.L_x_2820:
[----:B------:R-:W-:-:S05]  /*a810*/  LOP3.LUT R5, R0, R5, RZ, 0xfc, !PT ;  /* 0x0000000500057212 */ /* 0x000fca00078efcff */
[----:B------:R0:W-:Y:S01]  /*a820*/  STG.E.U8 desc[UR36][R8.64], R5 ;  /* 0x0000000508007986 */ /* 0x0001e2000c101124 */
[----:B------:R-:W-:Y:S05]  /*a830*/  BRA `(.L_x_2808) ;  /* 0x0000000400fc7947 */ /* 0x000fea0003800000 */
.L_x_2819:
        /* <DEDUP_REMOVED lines=13> */
.L_x_2823:
[----:B------:R-:W-:Y:S01]  /*a910*/  IMAD.MOV.U32 R0, RZ, RZ, 0x7f ;  /* 0x0000007fff007424 */ /* 0x000fe200078e00ff */
[----:B------:R-:W-:-:S04]  /*a920*/  ISETP.GT.U32.AND P0, PT, R3, 0x7f800000, PT ;  /* 0x7f8000000300780c */ /* 0x000fc80003f04070 */
[----:B------:R-:W-:-:S09]  /*a930*/  SEL R0, R0, 0x7c, P0 ;  /* 0x0000007c00007807 */ /* 0x000fd20000000000 */
.L_x_2824:
[----:B------:R-:W-:Y:S05]  /*a940*/  BSYNC B0 ;  /* 0x0000000000007941 */ /* 0x000fea0003800000 */
.L_x_2822:
[----:B------:R-:W-:-:S04]  /*a950*/  LOP3.LUT R3, R5, 0x80000000, RZ, 0xc0, !PT ;  /* 0x8000000005037812 */ /* 0x000fc800078ec0ff */
[----:B------:R-:W-:-:S04]  /*a960*/  SHF.R.U32.HI R3, RZ, 0x18, R3 ;  /* 0x00000018ff037819 */ /* 0x000fc80000011603 */
[----:B------:R-:W-:-:S05]  /*a970*/  LOP3.LUT R3, R0, R3, RZ, 0xfc, !PT ;  /* 0x0000000300037212 */ /* 0x000fca00078efcff */
[----:B------:R0:W-:Y:S01]  /*a980*/  STG.E.U8 desc[UR36][R8.64], R3 ;  /* 0x0000000308007986 */ /* 0x0001e2000c101124 */
[----:B------:R-:W-:Y:S05]  /*a990*/  BRA `(.L_x_2808) ;  /* 0x0000000400a47947 */ /* 0x000fea0003800000 */
.L_x_2818:
[----:B------:R-:W0:Y:S02]  /*a9a0*/  I2F.S16 R0, R18 ;  /* 0x0000001200007306 */ /* 0x000e240000101400 */
[----:B0-----:R-:W-:-:S05]  /*a9b0*/  F2FP.BF16.F32.PACK_AB R0, RZ, R0 ;  /* 0x00000000ff00723e */ /* 0x001fca00000010ff */
[----:B------:R0:W-:Y:S01]  /*a9c0*/  STG.E.U16 desc[UR36][R8.64], R0 ;  /* 0x0000000008007986 */ /* 0x0001e2000c101524 */
[----:B------:R-:W-:Y:S05]  /*a9d0*/  BRA `(.L_x_2808) ;  /* 0x0000000400947947 */ /* 0x000fea0003800000 */
.L_x_2815:
        /* <DEDUP_REMOVED lines=10> */
.L_x_2827:
        /* <DEDUP_REMOVED lines=17> */
.L_x_2830:
[----:B------:R-:W-:-:S04]  /*ab90*/  LOP3.LUT R3, R5, 0x80000000, RZ, 0xc0, !PT ;  /* 0x8000000005037812 */ /* 0x000fc800078ec0ff */
[----:B------:R-:W-:-:S04]  /*aba0*/  SHF.R.U32.HI R3, RZ, 0x18, R3 ;  /* 0x00000018ff037819 */ /* 0x000fc80000011603 */
[----:B------:R-:W-:-:S04]  /*abb0*/  LOP3.LUT R0, R0, R3, RZ, 0xfc, !PT ;  /* 0x0000000300007212 */ /* 0x000fc800078efcff */
[----:B------:R-:W-:-:S07]  /*abc0*/  PRMT R4, R0, 0x7610, R4 ;  /* 0x0000761000047816 */ /* 0x000fce0000000004 */
.L_x_2829:
[----:B------:R-:W-:Y:S05]  /*abd0*/  BSYNC B0 ;  /* 0x0000000000007941 */ /* 0x000fea0003800000 */
.L_x_2828:
[----:B------:R0:W-:Y:S01]  /*abe0*/  STG.E.U8 desc[UR36][R8.64], R4 ;  /* 0x0000000408007986 */ /* 0x0001e2000c101124 */
[----:B------:R-:W-:Y:S05]  /*abf0*/  BRA `(.L_x_2808) ;  /* 0x00000004000c7947 */ /* 0x000fea0003800000 */
.L_x_2826:
        /* <DEDUP_REMOVED lines=17> */
.L_x_2833:
[----:B------:R-:W-:-:S04]  /*ad10*/  LOP3.LUT R3, R5, 0x80000000, RZ, 0xc0, !PT ;  /* 0x8000000005037812 */ /* 0x000fc800078ec0ff */
[----:B------:R-:W-:-:S04]  /*ad20*/  SHF.R.U32.HI R3, RZ, 0x18, R3 ;  /* 0x00000018ff037819 */ /* 0x000fc80000011603 */
[----:B------:R-:W-:-:S04]  /*ad30*/  LOP3.LUT R0, R0, R3, RZ, 0xfc, !PT ;  /* 0x0000000300007212 */ /* 0x000fc800078efcff */
[----:B------:R-:W-:-:S07]  /*ad40*/  PRMT R4, R0, 0x7610, R4 ;  /* 0x0000761000047816 */ /* 0x000fce0000000004 */
.L_x_2832:
[----:B------:R-:W-:Y:S05]  /*ad50*/  BSYNC B0 ;  /* 0x0000000000007941 */ /* 0x000fea0003800000 */
.L_x_2831:
[----:B------:R0:W-:Y:S01]  /*ad60*/  STG.E.U8 desc[UR36][R8.64], R4 ;  /* 0x0000000408007986 */ /* 0x0001e2000c101124 */
[----:B------:R-:W-:Y:S05]  /*ad70*/  BRA `(.L_x_2808) ;  /* 0x0000000000ac7947 */ /* 0x000fea0003800000 */
.L_x_2825:
        /* <DEDUP_REMOVED lines=22> */
.L_x_2807:
        /* <DEDUP_REMOVED lines=16> */
.L_x_2836:
[----:B------:R-:W-:Y:S05]  /*afe0*/  BRA `(.L_x_2808) ;  /* 0x0000000000107947 */ /* 0x000fea0003800000 */
.L_x_2835:
[----:B------:R-:W-:-:S05]  /*aff0*/  IMAD.MOV.U32 R19, RZ, RZ, RZ ;  /* 0x000000ffff137224 */ /* 0x000fca00078e00ff */
[----:B------:R0:W-:Y:S01]  /*b000*/  STG.E.64 desc[UR36][R8.64], R18 ;  /* 0x0000001208007986 */ /* 0x0001e2000c101b24 */
[----:B------:R-:W-:Y:S05]  /*b010*/  BRA `(.L_x_2808) ;  /* 0x0000000000047947 */ /* 0x000fea0003800000 */
.L_x_2834:
[----:B------:R0:W-:Y:S02]  /*b020*/  STG.E desc[UR36][R8.64], R18 ;  /* 0x0000001208007986 */ /* 0x0001e4000c101924 */
.L_x_2808:
[----:B------:R-:W-:-:S07]  /*b030*/  VIADD R17, R17, 0x80 ;  /* 0x0000008011117836 */ /* 0x000fce0000000000 */
.L_x_2768:
[----:B------:R-:W-:Y:S05]  /*b040*/  BSYNC B6 ;  /* 0x0000000000067941 */ /* 0x000fea0003800000 */
.L_x_2767:
[----:B------:R-:W-:-:S13]  /*b050*/  ISETP.GE.AND P0, PT, R17, R22, PT ;  /* 0x000000161100720c */ /* 0x000fda0003f06270 */
[----:B------:R-:W-:Y:S05]  /*b060*/  @P0 EXIT ;  /* 0x000000000000094d */ /* 0x000fea0003800000 */
[----:B0-234-:R-:W0:Y:S01]  /*b070*/  LDC.64 R4, c[0x0][0x218] ;  /* 0x00008600ff047b82 */ /* 0x01de220000000a00 */
[----:B-1----:R-:W-:Y:S01]  /*b080*/  PRMT R0, R16, 0x9910, RZ ;  /* 0x0000991010007816 */ /* 0x002fe200000000ff */
        /* <DEDUP_REMOVED lines=17> */
.L_x_2840:
[----:B------:R-:W-:Y:S01]  /*b1a0*/  STG.E.U8 desc[UR36][R2.64], R24 ;  /* 0x0000001802007986 */ /* 0x000fe2000c101124 */
[----:B------:R-:W-:Y:S05]  /*b1b0*/  EXIT ;  /* 0x000000000000794d */ /* 0x000fea0003800000 */
.L_x_2839:
        /* <DEDUP_REMOVED lines=9> */
.L_x_2843:
[----:B------:R-:W-:Y:S01]  /*b250*/  STG.E desc[UR36][R2.64], R24 ;  /* 0x0000001802007986 */ /* 0x000fe2000c101924 */
[----:B------:R-:W-:Y:S05]  /*b260*/  EXIT ;  /* 0x000000000000794d */ /* 0x000fea0003800000 */
.L_x_2842:
[----:B------:R-:W-:Y:S01]  /*b270*/  STG.E.U16 desc[UR36][R2.64], R24 ;  /* 0x0000001802007986 */ /* 0x000fe2000c101524 */
[----:B------:R-:W-:Y:S05]  /*b280*/  EXIT ;  /* 0x000000000000794d */ /* 0x000fea0003800000 */
.L_x_2838:
        /* <DEDUP_REMOVED lines=9> */
.L_x_2845:
[----:B------:R-:W0:Y:S02]  /*b320*/  I2F.S16 R0, R24 ;  /* 0x0000001800007306 */ /* 0x000e240000101400 */
[----:B0-----:R-:W-:-:S05]  /*b330*/  F2FP.F16.F32.PACK_AB R0, RZ, R0 ;  /* 0x00000000ff00723e */ /* 0x001fca00000000ff */
[----:B------:R-:W-:Y:S01]  /*b340*/  STG.E.U16 desc[UR36][R2.64], R0 ;  /* 0x0000000002007986 */ /* 0x000fe2000c101524 */
[----:B------:R-:W-:Y:S05]  /*b350*/  EXIT ;  /* 0x000000000000794d */ /* 0x000fea0003800000 */
.L_x_2844:
        /* <DEDUP_REMOVED lines=10> */
.L_x_2847:
[----:B------:R-:W0:Y:S02]  /*b400*/  I2F.S16 R24, R24 ;  /* 0x0000001800187306 */ /* 0x000e240000101400 */
[----:B0-----:R-:W-:-:S04]  /*b410*/  F2FP.F16.F32.PACK_AB R5, RZ, R24 ;  /* 0x00000018ff05723e */ /* 0x001fc800000000ff */
[----:B------:R-:W-:-:S05]  /*b420*/  PRMT R5, R5, 0x5410, RZ ;  /* 0x0000541005057816 */ /* 0x000fca00000000ff */
[----:B------:R-:W-:Y:S01]  /*b430*/  STG.E desc[UR36][R2.64], R5 ;  /* 0x0000000502007986 */ /* 0x000fe2000c101924 */
[----:B------:R-:W-:Y:S05]  /*b440*/  EXIT ;  /* 0x000000000000794d */ /* 0x000fea0003800000 */
.L_x_2846:
[----:B------:R-:W0:Y:S02]  /*b450*/  I2F.F64.S16 R24, R24 ;  /* 0x0000001800187312 */ /* 0x000e240000101c00 */
[----:B0-----:R-:W-:Y:S01]  /*b460*/  STG.E.64 desc[UR36][R2.64], R24 ;  /* 0x0000001802007986 */ /* 0x001fe2000c101b24 */
[----:B------:R-:W-:Y:S05]  /*b470*/  EXIT ;  /* 0x000000000000794d */ /* 0x000fea0003800000 */
.L_x_2837:
        /* <DEDUP_REMOVED lines=10> */
.L_x_2850:
[----:B------:R-:W0:Y:S01]  /*b520*/  I2F.F64.S16 R24, R24 ;  /* 0x0000001800187312 */ /* 0x000e220000101c00 */
[----:B------:R-:W-:-:S05]  /*b530*/  CS2R R26, SRZ ;  /* 0x00000000001a7805 */ /* 0x000fca000001ff00 */
[----:B0-----:R-:W-:Y:S01]  /*b540*/  STG.E.128 desc[UR36][R2.64], R24 ;  /* 0x0000001802007986 */ /* 0x001fe2000c101d24 */
[----:B------:R-:W-:Y:S05]  /*b550*/  EXIT ;  /* 0x000000000000794d */ /* 0x000fea0003800000 */
.L_x_2849:
        /* <DEDUP_REMOVED lines=21> */
.L_x_2854:
[----:B------:R-:W-:Y:S05]  /*b6b0*/  BSYNC B0 ;  /* 0x0000000000007941 */ /* 0x000fea0003800000 */
.L_x_2853:
[----:B------:R-:W-:-:S05]  /*b6c0*/  LOP3.LUT R5, R0, R5, RZ, 0xfc, !PT ;  /* 0x0000000500057212 */ /* 0x000fca00078efcff */
[----:B------:R-:W-:Y:S01]  /*b6d0*/  STG.E.U8 desc[UR36][R2.64], R5 ;  /* 0x0000000502007986 */ /* 0x000fe2000c101124 */
[----:B------:R-:W-:Y:S05]  /*b6e0*/  EXIT ;  /* 0x000000000000794d */ /* 0x000fea0003800000 */
.L_x_2852:
        /* <DEDUP_REMOVED lines=13> */
.L_x_2856:
[----:B------:R-:W-:Y:S01]  /*b7c0*/  IMAD.MOV.U32 R0, RZ, RZ, 0x7f ;  /* 0x0000007fff007424 */ /* 0x000fe200078e00ff */
[----:B------:R-:W-:-:S04]  /*b7d0*/  ISETP.GT.U32.AND P0, PT, R4, 0x7f800000, PT ;  /* 0x7f8000000400780c */ /* 0x000fc80003f04070 */
[----:B------:R-:W-:-:S09]  /*b7e0*/  SEL R0, R0, 0x7c, P0 ;  /* 0x0000007c00007807 */ /* 0x000fd20000000000 */
.L_x_2857:
[----:B------:R-:W-:Y:S05]  /*b7f0*/  BSYNC B0 ;  /* 0x0000000000007941 */ /* 0x000fea0003800000 */
.L_x_2855:
[----:B------:R-:W-:-:S04]  /*b800*/  LOP3.LUT R4, R5, 0x80000000, RZ, 0xc0, !PT ;  /* 0x8000000005047812 */ /* 0x000fc800078ec0ff */
[----:B------:R-:W-:-:S04]  /*b810*/  SHF.R.U32.HI R5, RZ, 0x18, R4 ;  /* 0x00000018ff057819 */ /* 0x000fc80000011604 */
[----:B------:R-:W-:-:S05]  /*b820*/  LOP3.LUT R5, R0, R5, RZ, 0xfc, !PT ;  /* 0x0000000500057212 */ /* 0x000fca00078efcff */
[----:B------:R-:W-:Y:S01]  /*b830*/  STG.E.U8 desc[UR36][R2.64], R5 ;  /* 0x0000000502007986 */ /* 0x000fe2000c101124 */
[----:B------:R-:W-:Y:S05]  /*b840*/  EXIT ;  /* 0x000000000000794d */ /* 0x000fea0003800000 */
.L_x_2851:
[----:B------:R-:W0:Y:S02]  /*b850*/  I2F.S16 R0, R24 ;  /* 0x0000001800007306 */ /* 0x000e240000101400 */
[----:B0-----:R-:W-:-:S05]  /*b860*/  F2FP.BF16.F32.PACK_AB R0, RZ, R0 ;  /* 0x00000000ff00723e */ /* 0x001fca00000010ff */
[----:B------:R-:W-:Y:S01]  /*b870*/  STG.E.U16 desc[UR36][R2.64], R0 ;  /* 0x0000000002007986 */ /* 0x000fe2000c101524 */
[----:B------:R-:W-:Y:S05]  /*b880*/  EXIT ;  /* 0x000000000000794d */ /* 0x000fea0003800000 */
.L_x_2848:
        /* <DEDUP_REMOVED lines=10> */
.L_x_2860:
        /* <DEDUP_REMOVED lines=17> */
.L_x_2863:
[----:B------:R-:W-:-:S04]  /*ba40*/  LOP3.LUT R0, R7, 0x80000000, RZ, 0xc0, !PT ;  /* 0x8000000007007812 */ /* 0x000fc800078ec0ff */
[----:B------:R-:W-:-:S04]  /*ba50*/  SHF.R.U32.HI R5, RZ, 0x18, R0 ;  /* 0x00000018ff057819 */ /* 0x000fc80000011600 */
[----:B------:R-:W-:-:S04]  /*ba60*/  LOP3.LUT R4, R4, R5, RZ, 0xfc, !PT ;  /* 0x0000000504047212 */ /* 0x000fc800078efcff */
[----:B------:R-:W-:-:S07]  /*ba70*/  PRMT R0, R4, 0x7610, R0 ;  /* 0x0000761004007816 */ /* 0x000fce0000000000 */
.L_x_2862:
[----:B------:R-:W-:Y:S05]  /*ba80*/  BSYNC B0 ;  /* 0x0000000000007941 */ /* 0x000fea0003800000 */
.L_x_2861:
[----:B------:R-:W-:Y:S01]  /*ba90*/  STG.E.U8 desc[UR36][R2.64], R0 ;  /* 0x0000000002007986 */ /* 0x000fe2000c101124 */
[----:B------:R-:W-:Y:S05]  /*baa0*/  EXIT ;  /* 0x000000000000794d */ /* 0x000fea0003800000 */
.L_x_2859:
        /* <DEDUP_REMOVED lines=17> */
.L_x_2866:
[----:B------:R-:W-:-:S04]  /*bbc0*/  LOP3.LUT R0, R7, 0x80000000, RZ, 0xc0, !PT ;  /* 0x8000000007007812 */ /* 0x000fc800078ec0ff */
[----:B------:R-:W-:-:S04]  /*bbd0*/  SHF.R.U32.HI R5, RZ, 0x18, R0 ;  /* 0x00000018ff057819 */ /* 0x000fc80000011600 */
[----:B------:R-:W-:-:S04]  /*bbe0*/  LOP3.LUT R4, R4, R5, RZ, 0xfc, !PT ;  /* 0x0000000504047212 */ /* 0x000fc800078efcff */
[----:B------:R-:W-:-:S07]  /*bbf0*/  PRMT R0, R4, 0x7610, R0 ;  /* 0x0000761004007816 */ /* 0x000fce0000000000 */
.L_x_2865:
[----:B------:R-:W-:Y:S05]  /*bc00*/  BSYNC B0 ;  /* 0x0000000000007941 */ /* 0x000fea0003800000 */
.L_x_2864:
[----:B------:R-:W-:Y:S01]  /*bc10*/  STG.E.U8 desc[UR36][R2.64], R0 ;  /* 0x0000000002007986 */ /* 0x000fe2000c101124 */
[----:B------:R-:W-:Y:S05]  /*bc20*/  EXIT ;  /* 0x000000000000794d */ /* 0x000fea0003800000 */
.L_x_2858:
        /* <DEDUP_REMOVED lines=22> */
.L_x_2841:
        /* <DEDUP_REMOVED lines=16> */
.L_x_2869:
[----:B------:R-:W-:Y:S05]  /*be90*/  EXIT ;  /* 0x000000000000794d */ /* 0x000fea0003800000 */
.L_x_2868:
[----:B------:R-:W-:-:S05]  /*bea0*/  IMAD.MOV.U32 R25, RZ, RZ, RZ ;  /* 0x000000ffff197224 */ /* 0x000fca00078e00ff */
[----:B------:R-:W-:Y:S01]  /*beb0*/  STG.E.64 desc[UR36][R2.64], R24 ;  /* 0x0000001802007986 */ /* 0x000fe2000c101b24 */
[----:B------:R-:W-:Y:S05]  /*bec0*/  EXIT ;  /* 0x000000000000794d */ /* 0x000fea0003800000 */
.L_x_2867:
[----:B------:R-:W-:Y:S01]  /*bed0*/  STG.E desc[UR36][R2.64], R24 ;  /* 0x0000001802007986 */ /* 0x000fe2000c101924 */
[----:B------:R-:W-:Y:S05]  /*bee0*/  EXIT ;  /* 0x000000000000794d */ /* 0x000fea0003800000 */
.L_x_2870:
        /* <DEDUP_REMOVED lines=9> */
.L_x_43771:


//--------------------- .text._ZN2at6native18elementwise_kernelILi128ELi4EZNS0_22gpu_kernel_impl_nocastINS0_13BinaryFunctorIbbbZZZNS0_23logical_xor_kernel_cudaERNS_14TensorIteratorEENKUlvE0_clEvENKUlvE7_clEvEUlbbE_EEEEvRNS_18TensorIteratorBaseERKT_EUliE_EEviT1_ --------------------------
	.section	.text._ZN2at6native18elementwise_kernelILi128ELi4EZNS0_22gpu_kernel_impl_nocastINS0_13BinaryFunctorIbbbZZZNS0_23logical_xor_kernel_cudaERNS_14TensorIteratorEENKUlvE0_clEvENKUlvE7_clEvEUlbbE_EEEEvRNS_18TensorIteratorBaseERKT_EUliE_EEviT1_,"ax",@progbits
	.align	128
        .global         _ZN2at6native18elementwise_kernelILi128ELi4EZNS0_22gpu_kernel_impl_nocastINS0_13BinaryFunctorIbbbZZZNS0_23logical_xor_kernel_cudaERNS_14TensorIteratorEENKUlvE0_clEvENKUlvE7_clEvEUlbbE_EEEEvRNS_18TensorIteratorBaseERKT_EUliE_EEviT1_
        .type           _ZN2at6native18elementwise_kernelILi128ELi4EZNS0_22gpu_kernel_impl_nocastINS0_13BinaryFunctorIbbbZZZNS0_23logical_xor_kernel_cudaERNS_14TensorIteratorEENKUlvE0_clEvENKUlvE7_clEvEUlbbE_EEEEvRNS_18TensorIteratorBaseERKT_EUliE_EEviT1_,@function
        .size           _ZN2at6native18elementwise_kernelILi128ELi4EZNS0_22gpu_kernel_impl_nocastINS0_13BinaryFunctorIbbbZZZNS0_23logical_xor_kernel_cudaERNS_14TensorIteratorEENKUlvE0_clEvENKUlvE7_clEvEUlbbE_EEEEvRNS_18TensorIteratorBaseERKT_EUliE_EEviT1_,(.L_x_43772 - _ZN2at6native18elementwise_kernelILi128ELi4EZNS0_22gpu_kernel_impl_nocastINS0_13BinaryFunctorIbbbZZZNS0_23logical_xor_kernel_cudaERNS_14TensorIteratorEENKUlvE0_clEvENKUlvE7_clEvEUlbbE_EEEEvRNS_18TensorIteratorBaseERKT_EUliE_EEviT1_)
        .other          _ZN2at6native18elementwise_kernelILi128ELi4EZNS0_22gpu_kernel_impl_nocastINS0_13BinaryFunctorIbbbZZZNS0_23logical_xor_kernel_cudaERNS_14TensorIteratorEENKUlvE0_clEvENKUlvE7_clEvEUlbbE_EEEEvRNS_18TensorIteratorBaseERKT_EUliE_EEviT1_,@"STO_CUDA_ENTRY STV_DEFAULT"
_ZN2at6native18elementwise_kernelILi128ELi4EZNS0_22gpu_kernel_impl_nocastINS0_13BinaryFunctorIbbbZZZNS0_23logical_xor_kernel_cudaERNS_14TensorIteratorEENKUlvE0_clEvENKUlvE7_clEvEUlbbE_EEEEvRNS_18TensorIteratorBaseERKT_EUliE_EEviT1_:
.text._ZN2at6native18elementwise_kernelILi128ELi4EZNS0_22gpu_kernel_impl_nocastINS0_13BinaryFunctorIbbbZZZNS0_23logical_xor_kernel_cudaERNS_14TensorIteratorEENKUlvE0_clEvENKUlvE7_clEvEUlbbE_EEEEvRNS_18TensorIteratorBaseERKT_EUliE_EEviT1_:
        /* <DEDUP_REMOVED lines=363> */
.L_x_2873:
[----:B------:R-:W-:Y:S01]  /*16b0*/  ULDC.64 UR10, c[0x0][0x488] ;  /* 0x00012200000a7ab9 */ /* 0x000fe20000000a00 */
[----:B------:R-:W-:Y:S01]  /*16c0*/  ULDC.64 UR8, c[0x0][0x480] ;  /* 0x0001200000087ab9 */ /* 0x000fe20000000a00 */
[----:B------:R-:W-:Y:S02]  /*16d0*/  IADD3 R8, P1, R2, UR10, RZ ;  /* 0x0000000a02087c10 */ /* 0x000fe4000ff3e0ff */
[----:B------:R-:W-:Y:S02]  /*16e0*/  IADD3 R6, P0, R0, UR8, RZ ;  /* 0x0000000800067c10 */ /* 0x000fe4000ff1e0ff */
[----:B------:R-:W-:Y:S02]  /*16f0*/  IADD3.X R9, RZ, UR11, RZ, P1, !PT ;  /* 0x0000000bff097c10 */ /* 0x000fe40008ffe4ff */
[----:B------:R-:W-:Y:S01]  /*1700*/  IADD3.X R7, RZ, UR9, RZ, P0, !PT ;  /* 0x00000009ff077c10 */ /* 0x000fe200087fe4ff */
[----:B------:R-:W-:Y:S02]  /*1710*/  ULDC.64 UR8, c[0x0][0x478] ;  /* 0x00011e0000087ab9 */ /* 0x000fe40000000a00 */
[----:B------:R-:W2:Y:S04]  /*1720*/  LDG.E.U8 R8, desc[UR4][R8.64] ;  /* 0x0000000408087981 */ /* 0x000ea8000c1e1100 */
[----:B------:R-:W3:Y:S01]  /*1730*/  LDG.E.U8 R6, desc[UR4][R6.64] ;  /* 0x0000000406067981 */ /* 0x000ee2000c1e1100 */
[----:B------:R-:W-:-:S02]  /*1740*/  IADD3 R4, P1, R5, UR8, RZ ;  /* 0x0000000805047c10 */ /* 0x000fc4000ff3e0ff */
[----:B------:R-:W-:Y:S02]  /*1750*/  IADD3 R3, R3, 0x80, RZ ;  /* 0x0000008003037810 */ /* 0x000fe40007ffe0ff */
[----:B------:R-:W-:Y:S02]  /*1760*/  IADD3.X R5, RZ, UR9, RZ, P1, !PT ;  /* 0x00000009ff057c10 */ /* 0x000fe40008ffe4ff */
[----:B--2---:R-:W-:-:S04]  /*1770*/  ISETP.NE.AND P0, PT, R8, RZ, PT ;  /* 0x000000ff0800720c */ /* 0x004fc80003f05270 */
[----:B---3--:R-:W-:-:S04]  /*1780*/  ISETP.NE.XOR P0, PT, R6, RZ, P0 ;  /* 0x000000ff0600720c */ /* 0x008fc80000705a70 */
[----:B------:R-:W-:-:S05]  /*1790*/  SEL R11, RZ, 0x1, !P0 ;  /* 0x00000001ff0b7807 */ /* 0x000fca0004000000 */
[----:B------:R0:W-:Y:S04]  /*17a0*/  STG.E.U8 desc[UR4][R4.64], R11 ;  /* 0x0000000b04007986 */ /* 0x0001e8000c101104 */
.L_x_2872:
[----:B------:R-:W-:Y:S05]  /*17b0*/  BSYNC B0 ;  /* 0x0000000000007941 */ /* 0x000fea0003800000 */
.L_x_2871:
        /* <DEDUP_REMOVED lines=356> */
.L_x_2876:
        /* <DEDUP_REMOVED lines=371> */
.L_x_2877:
        /* <DEDUP_REMOVED lines=16> */
.L_x_2875:
[----:B------:R-:W-:Y:S05]  /*4630*/  BSYNC B0 ;  /* 0x0000000000007941 */ /* 0x000fea0003800000 */
.L_x_2874:
        /* <DEDUP_REMOVED lines=355> */
.L_x_2878:
        /* <DEDUP_REMOVED lines=9> */
[----:B------:R-:W-:-:S04]  /*5d00*/  IADD3 R4, P1, R5, UR6, RZ ;  /* 0x0000000605047c10 */ /* 0x000fc8000ff3e0ff */
[----:B------:R-:W-:Y:S02]  /*5d10*/  IADD3.X R5, RZ, UR7, RZ, P1, !PT ;  /* 0x00000007ff057c10 */ /* 0x000fe40008ffe4ff */
[----:B--2---:R-:W-:-:S04]  /*5d20*/  ISETP.NE.AND P0, PT, R6, RZ, PT ;  /* 0x000000ff0600720c */ /* 0x004fc80003f05270 */
[----:B---3--:R-:W-:-:S04]  /*5d30*/  ISETP.NE.XOR P0, PT, R2, RZ, P0 ;  /* 0x000000ff0200720c */ /* 0x008fc80000705a70 */
[----:B------:R-:W-:-:S05]  /*5d40*/  SEL R9, RZ, 0x1, !P0 ;  /* 0x00000001ff097807 */ /* 0x000fca0004000000 */
[----:B------:R-:W-:Y:S01]  /*5d50*/  STG.E.U8 desc[UR4][R4.64], R9 ;  /* 0x0000000904007986 */ /* 0x000fe2000c101104 */
[----:B------:R-:W-:Y:S05]  /*5d60*/  EXIT ;  /* 0x000000000000794d */ /* 0x000fea0003800000 */
.L_x_2879:
        /* <DEDUP_REMOVED lines=9> */
.L_x_43772:


//--------------------- .text._ZN2at6native27unrolled_elementwise_kernelINS0_13BinaryFunctorIbbbZZZNS0_23logical_xor_kernel_cudaERNS_14TensorIteratorEENKUlvE0_clEvENKUlvE7_clEvEUlbbE_EESt5arrayIPcLm3EELi4E23TrivialOffsetCalculatorILi2EjESC_ILi1EjENS0_6memory15LoadWithoutCastENSF_16StoreWithoutCastEEEviT_T0_T2_T3_T4_T5_ --------------------------
	.section	.text._ZN2at6native27unrolled_elementwise_kernelINS0_13BinaryFunctorIbbbZZZNS0_23logical_xor_kernel_cudaERNS_14TensorIteratorEENKUlvE0_clEvENKUlvE7_clEvEUlbbE_EESt5arrayIPcLm3EELi4E23TrivialOffsetCalculatorILi2EjESC_ILi1EjENS0_6memory15LoadWithoutCastENSF_16StoreWithoutCastEEEviT_T0_T2_T3_T4_T5_,"ax",@progbits
	.align	128
        .global         _ZN2at6native27unrolled_elementwise_kernelINS0_13BinaryFunctorIbbbZZZNS0_23logical_xor_kernel_cudaERNS_14TensorIteratorEENKUlvE0_clEvENKUlvE7_clEvEUlbbE_EESt5arrayIPcLm3EELi4E23TrivialOffsetCalculatorILi2EjESC_ILi1EjENS0_6memory15LoadWithoutCastENSF_16StoreWithoutCastEEEviT_T0_T2_T3_T4_T5_
        .type           _ZN2at6native27unrolled_elementwise_kernelINS0_13BinaryFunctorIbbbZZZNS0_23logical_xor_kernel_cudaERNS_14TensorIteratorEENKUlvE0_clEvENKUlvE7_clEvEUlbbE_EESt5arrayIPcLm3EELi4E23TrivialOffsetCalculatorILi2EjESC_ILi1EjENS0_6memory15LoadWithoutCastENSF_16StoreWithoutCastEEEviT_T0_T2_T3_T4_T5_,@function
        .size           _ZN2at6native27unrolled_elementwise_kernelINS0_13BinaryFunctorIbbbZZZNS0_23logical_xor_kernel_cudaERNS_14TensorIteratorEENKUlvE0_clEvENKUlvE7_clEvEUlbbE_EESt5arrayIPcLm3EELi4E23TrivialOffsetCalculatorILi2EjESC_ILi1EjENS0_6memory15LoadWithoutCastENSF_16StoreWithoutCastEEEviT_T0_T2_T3_T4_T5_,(.L_x_43773 - _ZN2at6native27unrolled_elementwise_kernelINS0_13BinaryFunctorIbbbZZZNS0_23logical_xor_kernel_cudaERNS_14TensorIteratorEENKUlvE0_clEvENKUlvE7_clEvEUlbbE_EESt5arrayIPcLm3EELi4E23TrivialOffsetCalculatorILi2EjESC_ILi1EjENS0_6memory15LoadWithoutCastENSF_16StoreWithoutCastEEEviT_T0_T2_T3_T4_T5_)
        .other          _ZN2at6native27unrolled_elementwise_kernelINS0_13BinaryFunctorIbbbZZZNS0_23logical_xor_kernel_cudaERNS_14TensorIteratorEENKUlvE0_clEvENKUlvE7_clEvEUlbbE_EESt5arrayIPcLm3EELi4E23TrivialOffsetCalculatorILi2EjESC_ILi1EjENS0_6memory15LoadWithoutCastENSF_16StoreWithoutCastEEEviT_T0_T2_T3_T4_T5_,@"STO_CUDA_ENTRY STV_DEFAULT"
_ZN2at6native27unrolled_elementwise_kernelINS0_13BinaryFunctorIbbbZZZNS0_23logical_xor_kernel_cudaERNS_14TensorIteratorEENKUlvE0_clEvENKUlvE7_clEvEUlbbE_EESt5arrayIPcLm3EELi4E23TrivialOffsetCalculatorILi2EjESC_ILi1EjENS0_6memory15LoadWithoutCastENSF_16StoreWithoutCastEEEviT_T0_T2_T3_T4_T5_:
.text._ZN2at6native27unrolled_elementwise_kernelINS0_13BinaryFunctorIbbbZZZNS0_23logical_xor_kernel_cudaERNS_14TensorIteratorEENKUlvE0_clEvENKUlvE7_clEvEUlbbE_EESt5arrayIPcLm3EELi4E23TrivialOffsetCalculatorILi2EjESC_ILi1EjENS0_6memory15LoadWithoutCastENSF_16StoreWithoutCastEEEviT_T0_T2_T3_T4_T5_:
        /* <DEDUP_REMOVED lines=16> */
[----:B0-----:R-:W-:-:S04]  /*0100*/  @!P4 IADD3 R20, P0, R19, R20, RZ ;  /* 0x000000141314c210 */ /* 0x001fc80007f1e0ff */
[----:B------:R-:W-:Y:S02]  /*0110*/  ISETP.GE.AND P3, PT, R11, R2, PT ;  /* 0x000000020b00720c */ /* 0x000fe40003f66270 */
[----:B------:R-:W0:Y:S01]  /*0120*/  @!P2 LDC.64 R4, c[0x0][0x220] ;  /* 0x00008800ff04ab82 */ /* 0x000e220000000a00 */
[----:B------:R-:W-:Y:S01]  /*0130*/  @!P4 IMAD.X R21, RZ, RZ, R21, P0 ;  /* 0x000000ffff15c224 */ /* 0x000fe200000e0615 */
[----:B-1----:R-:W-:-:S04]  /*0140*/  @!P4 IADD3 R18, P0, R19, R14, RZ ;  /* 0x0000000e1312c210 */ /* 0x002fc80007f1e0ff */
[----:B------:R1:W3:Y:S05]  /*0150*/  @!P4 LDG.E.U8 R10, desc[UR4][R20.64] ;  /* 0x00000004140ac981 */ /* 0x0002ea000c1e1100 */
[----:B------:R-:W4:Y:S08]  /*0160*/  @!P3 LDC.64 R8, c[0x0][0x228] ;  /* 0x00008a00ff08bb82 */ /* 0x000f300000000a00 */
[----:B------:R-:W1:Y:S01]  /*0170*/  @!P3 LDC.64 R6, c[0x0][0x220] ;  /* 0x00008800ff06bb82 */ /* 0x000e620000000a00 */
[----:B------:R-:W-:-:S02]  /*0180*/  @!P4 IMAD.X R19, RZ, RZ, R15, P0 ;  /* 0x000000ffff13c224 */ /* 0x000fc400000e060f */
[----:B------:R-:W-:Y:S01]  /*0190*/  @!P3 IMAD R23, R0, 0x200, R11 ;  /* 0x000002000017b824 */ /* 0x000fe200078e020b */
[----:B--2---:R-:W-:Y:S02]  /*01a0*/  @!P2 IADD3 R14, P0, R17, R12, RZ ;  /* 0x0000000c110ea210 */ /* 0x004fe40007f1e0ff */
[----:B------:R-:W2:Y:S03]  /*01b0*/  @!P4 LDG.E.U8 R12, desc[UR4][R18.64] ;  /* 0x00000004120cc981 */ /* 0x000ea6000c1e1100 */
[----:B------:R-:W-:Y:S01]  /*01c0*/  @!P2 IMAD.X R15, RZ, RZ, R13, P0 ;  /* 0x000000ffff0fa224 */ /* 0x000fe200000e060d */
[----:B----4-:R-:W-:Y:S02]  /*01d0*/  @!P3 IADD3 R16, P1, R23, R8, RZ ;  /* 0x000000081710b210 */ /* 0x010fe40007f3e0ff */
[----:B0-----:R-:W-:Y:S02]  /*01e0*/  @!P2 IADD3 R8, P0, R17, R4, RZ ;  /* 0x000000041108a210 */ /* 0x001fe40007f1e0ff */
[----:B------:R0:W4:Y:S01]  /*01f0*/  @!P2 LDG.E.U8 R4, desc[UR4][R14.64] ;  /* 0x000000040e04a981 */ /* 0x000122000c1e1100 */
[----:B------:R-:W-:Y:S01]  /*0200*/  @!P3 IMAD.X R17, RZ, RZ, R9, P1 ;  /* 0x000000ffff11b224 */ /* 0x000fe200008e0609 */
[----:B-1----:R-:W-:-:S04]  /*0210*/  @!P3 IADD3 R22, P1, R23, R6, RZ ;  /* 0x000000061716b210 */ /* 0x002fc80007f3e0ff */
[----:B------:R-:W4:Y:S01]  /*0220*/  @!P3 LDG.E.U8 R13, desc[UR4][R16.64] ;  /* 0x00000004100db981 */ /* 0x000f22000c1e1100 */
[----:B------:R-:W-:Y:S02]  /*0230*/  @!P2 IMAD.X R9, RZ, RZ, R5, P0 ;  /* 0x000000ffff09a224 */ /* 0x000fe400000e0605 */
[----:B------:R-:W-:-:S03]  /*0240*/  @!P3 IMAD.X R23, RZ, RZ, R7, P1 ;  /* 0x000000ffff17b224 */ /* 0x000fc600008e0607 */
[----:B------:R1:W4:Y:S04]  /*0250*/  @!P2 LDG.E.U8 R8, desc[UR4][R8.64] ;  /* 0x000000040808a981 */ /* 0x000328000c1e1100 */
[----:B------:R-:W4:Y:S01]  /*0260*/  @!P3 LDG.E.U8 R18, desc[UR4][R22.64] ;  /* 0x000000041612b981 */ /* 0x000f22000c1e1100 */
[----:B------:R-:W-:-:S05]  /*0270*/  @!P3 VIADD R11, R11, 0x80 ;  /* 0x000000800b0bb836 */ /* 0x000fca0000000000 */
[----:B------:R-:W-:-:S13]  /*0280*/  ISETP.GE.AND P0, PT, R11, R2, PT ;  /* 0x000000020b00720c */ /* 0x000fda0003f06270 */
[----:B------:R-:W0:Y:S08]  /*0290*/  @!P0 LDC.64 R20, c[0x0][0x220] ;  /* 0x00008800ff148b82 */ /* 0x000e300000000a00 */
[----:B------:R-:W1:Y:S01]  /*02a0*/  @!P0 LDC.64 R6, c[0x0][0x228] ;  /* 0x00008a00ff068b82 */ /* 0x000e620000000a00 */
[----:B------:R-:W-:-:S05]  /*02b0*/  @!P0 IMAD R5, R0, 0x200, R11 ;  /* 0x0000020000058824 */ /* 0x000fca00078e020b */
[----:B0-----:R-:W-:-:S05]  /*02c0*/  @!P0 IADD3 R14, P1, R5, R20, RZ ;  /* 0x00000014050e8210 */ /* 0x001fca0007f3e0ff */
[----:B------:R-:W-:Y:S01]  /*02d0*/  @!P0 IMAD.X R15, RZ, RZ, R21, P1 ;  /* 0x000000ffff0f8224 */ /* 0x000fe200008e0615 */
[----:B-1----:R-:W-:Y:S02]  /*02e0*/  @!P0 IADD3 R6, P1, R5, R6, RZ ;  /* 0x0000000605068210 */ /* 0x002fe40007f3e0ff */
[----:B------:R-:W-:Y:S02]  /*02f0*/  PRMT R9, RZ, 0x7610, R9 ;  /* 0x00007610ff097816 */ /* 0x000fe40000000009 */
[----:B------:R-:W5:Y:S01]  /*0300*/  @!P0 LDG.E.U8 R5, desc[UR4][R14.64] ;  /* 0x000000040e058981 */ /* 0x000f62000c1e1100 */
[----:B------:R-:W-:-:S05]  /*0310*/  @!P0 IMAD.X R7, RZ, RZ, R7, P1 ;  /* 0x000000ffff078224 */ /* 0x000fca00008e0607 */
[----:B------:R0:W5:Y:S02]  /*0320*/  @!P0 LDG.E.U8 R11, desc[UR4][R6.64] ;  /* 0x00000004060b8981 */ /* 0x000164000c1e1100 */
[----:B0-----:R-:W0:Y:S01]  /*0330*/  @!P4 LDC.64 R6, c[0x0][0x218] ;  /* 0x00008600ff06cb82 */ /* 0x001e220000000a00 */
[----:B------:R-:W-:Y:S01]  /*0340*/  BSSY B0, `(.L_x_2880) ;  /* 0x0000039000007945 */ /* 0x000fe20003800000 */
[----:B---3--:R-:W-:-:S04]  /*0350*/  @!P4 ISETP.NE.AND P1, PT, R10, RZ, PT ;  /* 0x000000ff0a00c20c */ /* 0x008fc80003f25270 */
[----:B------:R-:W-:Y:S02]  /*0360*/  @!P4 SEL R9, RZ, 0x1, !P1 ;  /* 0x00000001ff09c807 */ /* 0x000fe40004800000 */
[----:B------:R-:W-:Y:S02]  /*0370*/  PRMT R10, RZ, 0x7610, R10 ;  /* 0x00007610ff0a7816 */ /* 0x000fe4000000000a */
[----:B------:R-:W-:Y:S02]  /*0380*/  PRMT R14, R9, 0x9910, RZ ;  /* 0x00009910090e7816 */ /* 0x000fe400000000ff */
[----:B--2---:R-:W-:-:S04]  /*0390*/  @!P4 ISETP.NE.AND P1, PT, R12, RZ, PT ;  /* 0x000000ff0c00c20c */ /* 0x004fc80003f25270 */
[----:B------:R-:W-:Y:S01]  /*03a0*/  @!P4 SEL R10, RZ, 0x1, !P1 ;  /* 0x00000001ff0ac807 */ /* 0x000fe20004800000 */
[----:B------:R-:W-:-:S03]  /*03b0*/  VIADD R12, R3, 0x80 ;  /* 0x00000080030c7836 */ /* 0x000fc60000000000 */
[----:B------:R-:W-:Y:S01]  /*03c0*/  PRMT R10, R10, 0x9910, RZ ;  /* 0x000099100a0a7816 */ /* 0x000fe200000000ff */
[--C-:B------:R-:W-:Y:S02]  /*03d0*/  IMAD.MOV.U32 R9, RZ, RZ, R3.reuse ;  /* 0x000000ffff097224 */ /* 0x100fe400078e0003 */
[----:B------:R-:W-:Y:S02]  /*03e0*/  @!P4 IMAD.MOV.U32 R9, RZ, RZ, R12 ;  /* 0x000000ffff09c224 */ /* 0x000fe400078e000c */
[--C-:B------:R-:W-:Y:S01]  /*03f0*/  IMAD.MOV.U32 R12, RZ, RZ, R10.reuse ;  /* 0x000000ffff0c7224 */ /* 0x100fe200078e000a */
[----:B----4-:R-:W-:Y:S02]  /*0400*/  @!P2 ISETP.NE.AND P6, PT, R4, RZ, PT ;  /* 0x000000ff0400a20c */ /* 0x010fe40003fc5270 */
[----:B------:R-:W-:Y:S02]  /*0410*/  PRMT R10, RZ, 0x7610, R10 ;  /* 0x00007610ff0a7816 */ /* 0x000fe4000000000a */
[----:B------:R-:W-:Y:S01]  /*0420*/  @!P3 ISETP.NE.AND P5, PT, R13, RZ, PT ;  /* 0x000000ff0d00b20c */ /* 0x000fe20003fa5270 */
[----:B------:R-:W-:Y:S01]  /*0430*/  @!P4 IMAD R3, R0, 0x200, R3 ;  /* 0x000002000003c824 */ /* 0x000fe200078e0203 */
[----:B------:R-:W-:-:S02]  /*0440*/  PRMT R4, RZ, 0x7610, R4 ;  /* 0x00007610ff047816 */ /* 0x000fc40000000004 */
[----:B------:R-:W-:Y:S02]  /*0450*/  @!P3 SEL R10, RZ, 0x1, !P5 ;  /* 0x00000001ff0ab807 */ /* 0x000fe40006800000 */
[----:B------:R-:W-:Y:S02]  /*0460*/  @!P2 SEL R4, RZ, 0x1, !P6 ;  /* 0x00000001ff04a807 */ /* 0x000fe40007000000 */
[----:B------:R-:W-:Y:S02]  /*0470*/  ISETP.NE.AND P1, PT, R14, RZ, PT ;  /* 0x000000ff0e00720c */ /* 0x000fe40003f25270 */
[----:B------:R-:W-:Y:S02]  /*0480*/  @!P3 ISETP.NE.AND P5, PT, R18, RZ, PT ;  /* 0x000000ff1200b20c */ /* 0x000fe40003fa5270 */
[----:B------:R-:W-:Y:S02]  /*0490*/  @!P2 ISETP.NE.AND P6, PT, R8, RZ, PT ;  /* 0x000000ff0800a20c */ /* 0x000fe40003fc5270 */
[----:B------:R-:W-:-:S02]  /*04a0*/  PRMT R8, RZ, 0x7610, R8 ;  /* 0x00007610ff087816 */ /* 0x000fc40000000008 */
[----:B------:R-:W-:Y:S02]  /*04b0*/  @!P3 SEL R8, RZ, 0x1, !P5 ;  /* 0x00000001ff08b807 */ /* 0x000fe40006800000 */
[----:B0-----:R-:W-:Y:S02]  /*04c0*/  @!P4 IADD3 R6, P5, R3, R6, RZ ;  /* 0x000000060306c210 */ /* 0x001fe40007fbe0ff */
[----:B------:R-:W-:-:S03]  /*04d0*/  ISETP.NE.XOR P1, PT, R12, RZ, P1 ;  /* 0x000000ff0c00720c */ /* 0x000fc60000f25a70 */
[----:B------:R-:W-:Y:S01]  /*04e0*/  @!P4 IMAD.X R7, RZ, RZ, R7, P5 ;  /* 0x000000ffff07c224 */ /* 0x000fe200028e0607 */
[----:B------:R-:W-:Y:S02]  /*04f0*/  @!P4 SEL R3, RZ, 0x1, !P1 ;  /* 0x00000001ff03c807 */ /* 0x000fe40004800000 */
[----:B------:R-:W-:-:S03]  /*0500*/  PRMT R12, R4, 0x9910, RZ ;  /* 0x00009910040c7816 */ /* 0x000fc600000000ff */
[----:B------:R0:W-:Y:S01]  /*0510*/  @!P4 STG.E.U8 desc[UR4][R6.64], R3 ;  /* 0x000000030600c986 */ /* 0x0001e2000c101104 */
[----:B------:R-:W-:Y:S01]  /*0520*/  PRMT R13, R10, 0x9910, RZ ;  /* 0x000099100a0d7816 */ /* 0x000fe200000000ff */
[----:B------:R-:W-:Y:S01]  /*0530*/  IMAD.MOV.U32 R10, RZ, RZ, R12 ;  /* 0x000000ffff0a7224 */ /* 0x000fe200078e000c */
[----:B------:R-:W-:Y:S02]  /*0540*/  ISETP.GE.AND P5, PT, R9, R2, PT ;  /* 0x000000020900720c */ /* 0x000fe40003fa6270 */
[----:B------:R-:W-:Y:S01]  /*0550*/  PRMT R4, RZ, 0x7610, R4 ;  /* 0x00007610ff047816 */ /* 0x000fe20000000004 */
[----:B------:R-:W-:Y:S01]  /*0560*/  IMAD.MOV.U32 R12, RZ, RZ, R13 ;  /* 0x000000ffff0c7224 */ /* 0x000fe200078e000d */
[----:B------:R-:W-:Y:S02]  /*0570*/  @!P2 SEL R4, RZ, 0x1, !P6 ;  /* 0x00000001ff04a807 */ /* 0x000fe40007000000 */
[----:B------:R-:W-:Y:S02]  /*0580*/  ISETP.NE.AND P2, PT, R10, RZ, PT ;  /* 0x000000ff0a00720c */ /* 0x000fe40003f45270 */
[----:B------:R-:W-:-:S02]  /*0590*/  ISETP.NE.AND P3, PT, R12, RZ, PT ;  /* 0x000000ff0c00720c */ /* 0x000fc40003f65270 */
[----:B------:R-:W-:Y:S02]  /*05a0*/  PRMT R4, R4, 0x9910, RZ ;  /* 0x0000991004047816 */ /* 0x000fe400000000ff */
[----:B------:R-:W-:Y:S02]  /*05b0*/  PRMT R8, R8, 0x9910, RZ ;  /* 0x0000991008087816 */ /* 0x000fe400000000ff */
[----:B------:R-:W-:Y:S02]  /*05c0*/  ISETP.NE.XOR P2, PT, R4, RZ, P2 ;  /* 0x000000ff0400720c */ /* 0x000fe40001745a70 */
[----:B------:R-:W-:Y:S02]  /*05d0*/  ISETP.NE.XOR P3, PT, R8, RZ, P3 ;  /* 0x000000ff0800720c */ /* 0x000fe40001f65a70 */
        /* <DEDUP_REMOVED lines=15> */
.L_x_2881:
[----:B------:R-:W-:Y:S05]  /*06d0*/  BSYNC B0 ;  /* 0x0000000000007941 */ /* 0x000fea0003800000 */
.L_x_2880:
[----:B------:R-:W-:Y:S02]  /*06e0*/  ISETP.GE.AND P2, PT, R9, R2, PT ;  /* 0x000000020900720c */ /* 0x000fe40003f46270 */
[----:B-----5:R-:W-:-:S11]  /*06f0*/  ISETP.NE.AND P1, PT, R5, RZ, !P0 ;  /* 0x000000ff0500720c */ /* 0x020fd60004725270 */
[----:B------:R-:W-:Y:S05]  /*0700*/  @P2 EXIT ;  /* 0x000000000000294d */ /* 0x000fea0003800000 */
[----:B------:R-:W-:Y:S01]  /*0710*/  IMAD R0, R0, 0x200, R9 ;  /* 0x0000020000007824 */ /* 0x000fe200078e0209 */
[----:B------:R-:W-:Y:S01]  /*0720*/  ISETP.NE.AND P0, PT, R11, RZ, !P0 ;  /* 0x000000ff0b00720c */ /* 0x000fe20004705270 */
[----:B------:R-:W-:-:S03]  /*0730*/  ULDC.64 UR6, c[0x0][0x218] ;  /* 0x0000860000067ab9 */ /* 0x000fc60000000a00 */
[----:B------:R-:W-:Y:S02]  /*0740*/  IADD3 R2, P2, R0, UR6, RZ ;  /* 0x0000000600027c10 */ /* 0x000fe4000ff5e0ff */
[----:B------:R-:W-:-:S03]  /*0750*/  PLOP3.LUT P0, PT, P1, P0, PT, 0x28, 0x0 ;  /* 0x000000000000781c */ /* 0x000fc60000f00570 */
[----:B------:R-:W-:Y:S01]  /*0760*/  IMAD.X R3, RZ, RZ, UR7, P2 ;  /* 0x00000007ff037e24 */ /* 0x000fe200090e06ff */
[----:B------:R-:W-:-:S05]  /*0770*/  SEL R5, RZ, 0x1, !P0 ;  /* 0x00000001ff057807 */ /* 0x000fca0004000000 */
[----:B------:R-:W-:Y:S01]  /*0780*/  STG.E.U8 desc[UR4][R2.64], R5 ;  /* 0x0000000502007986 */ /* 0x000fe2000c101104 */
[----:B------:R-:W-:Y:S05]  /*0790*/  EXIT ;  /* 0x000000000000794d */ /* 0x000fea0003800000 */
.L_x_2882:
        /* <DEDUP_REMOVED lines=14> */
.L_x_43773:


//--------------------- .text._ZN2at6native29vectorized_elementwise_kernelILi2ENS0_13BinaryFunctorIbbbZZZNS0_23logical_xor_kernel_cudaERNS_14TensorIteratorEENKUlvE0_clEvENKUlvE7_clEvEUlbbE_EESt5arrayIPcLm3EEEEviT0_T1_ --------------------------
	.section	.text._ZN2at6native29vectorized_elementwise_kernelILi2ENS0_13BinaryFunctorIbbbZZZNS0_23logical_xor_kernel_cudaERNS_14TensorIteratorEENKUlvE0_clEvENKUlvE7_clEvEUlbbE_EESt5arrayIPcLm3EEEEviT0_T1_,"ax",@progbits
	.align	128
        .global         _ZN2at6native29vectorized_elementwise_kernelILi2ENS0_13BinaryFunctorIbbbZZZNS0_23logical_xor_kernel_cudaERNS_14TensorIteratorEENKUlvE0_clEvENKUlvE7_clEvEUlbbE_EESt5arrayIPcLm3EEEEviT0_T1_
        .type           _ZN2at6native29vectorized_elementwise_kernelILi2ENS0_13BinaryFunctorIbbbZZZNS0_23logical_xor_kernel_cudaERNS_14TensorIteratorEENKUlvE0_clEvENKUlvE7_clEvEUlbbE_EESt5arrayIPcLm3EEEEviT0_T1_,@function
        .size           _ZN2at6native29vectorized_elementwise_kernelILi2ENS0_13BinaryFunctorIbbbZZZNS0_23logical_xor_kernel_cudaERNS_14TensorIteratorEENKUlvE0_clEvENKUlvE7_clEvEUlbbE_EESt5arrayIPcLm3EEEEviT0_T1_,(.L_x_43774 - _ZN2at6native29vectorized_elementwise_kernelILi2ENS0_13BinaryFunctorIbbbZZZNS0_23logical_xor_kernel_cudaERNS_14TensorIteratorEENKUlvE0_clEvENKUlvE7_clEvEUlbbE_EESt5arrayIPcLm3EEEEviT0_T1_)
        .other          _ZN2at6native29vectorized_elementwise_kernelILi2ENS0_13BinaryFunctorIbbbZZZNS0_23logical_xor_kernel_cudaERNS_14TensorIteratorEENKUlvE0_clEvENKUlvE7_clEvEUlbbE_EESt5arrayIPcLm3EEEEviT0_T1_,@"STO_CUDA_ENTRY STV_DEFAULT"
_ZN2at6native29vectorized_elementwise_kernelILi2ENS0_13BinaryFunctorIbbbZZZNS0_23logical_xor_kernel_cudaERNS_14TensorIteratorEENKUlvE0_clEvENKUlvE7_clEvEUlbbE_EESt5arrayIPcLm3EEEEviT0_T1_:
.text._ZN2at6native29vectorized_elementwise_kernelILi2ENS0_13BinaryFunctorIbbbZZZNS0_23logical_xor_kernel_cudaERNS_14TensorIteratorEENKUlvE0_clEvENKUlvE7_clEvEUlbbE_EESt5arrayIPcLm3EEEEviT0_T1_:
[----:B------:R-:W-:Y:S08]  /*0000*/  LDC R1, c[0x0][0x28] ;  /* 0x00000a00ff017b82 */ /* 0x000ff00000000800 */
[----:B------:R-:W0:Y:S01]  /*0010*/  S2UR UR4, SR_CTAID.X ;  /* 0x00000000000479c3 */ /* 0x000e220000002500 */
[----:B------:R-:W-:-:S07]  /*0020*/  ULDC.64 UR10, c[0x0][0x208] ;  /* 0x00008200000a7ab9 */ /* 0x000fce0000000a00 */
[----:B------:R-:W1:Y:S01]  /*0030*/  LDC R3, c[0x0][0x210] ;  /* 0x00008400ff037b82 */ /* 0x000e620000000800 */
[----:B0-----:R-:W-:-:S06]  /*0040*/  USHF.L.U32 UR4, UR4, 0xa, URZ ;  /* 0x0000000a04047899 */ /* 0x001fcc000800063f */
[----:B-1----:R-:W-:-:S05]  /*0050*/  VIADD R3, R3, -UR4 ;  /* 0x8000000403037c36 */ /* 0x002fca0008000000 */
[----:B------:R-:W-:-:S13]  /*0060*/  ISETP.GE.U32.AND P0, PT, R3, 0x400, PT ;  /* 0x000004000300780c */ /* 0x000fda0003f06070 */
[----:B------:R-:W-:Y:S05]  /*0070*/  @!P0 BRA `(.L_x_2883) ;  /* 0x0000000400348947 */ /* 0x000fea0003800000 */
[----:B------:R-:W0:Y:S01]  /*0080*/  S2R R17, SR_TID.X ;  /* 0x0000000000117919 */ /* 0x000e220000002100 */
[----:B------:R-:W-:Y:S01]  /*0090*/  ULDC.64 UR6, c[0x0][0x228] ;  /* 0x00008a0000067ab9 */ /* 0x000fe20000000a00 */
[----:B------:R-:W-:Y:S02]  /*00a0*/  USHF.R.S32.HI UR5, URZ, 0x1f, UR4 ;  /* 0x0000001f3f057899 */ /* 0x000fe40008011404 */
[----:B------:R-:W-:Y:S01]  /*00b0*/  UIADD3 UR6, UP0, UR4, UR6, URZ ;  /* 0x0000000604067290 */ /* 0x000fe2000ff1e03f */
[----:B------:R-:W-:-:S03]  /*00c0*/  ULDC.64 UR8, c[0x0][0x220] ;  /* 0x0000880000087ab9 */ /* 0x000fc60000000a00 */
[----:B------:R-:W-:Y:S02]  /*00d0*/  UIADD3.X UR7, UR5, UR7, URZ, UP0, !UPT ;  /* 0x0000000705077290 */ /* 0x000fe400087fe43f */
[----:B------:R-:W-:Y:S01]  /*00e0*/  UIADD3 UR8, UP0, UR4, UR8, URZ ;  /* 0x0000000804087290 */ /* 0x000fe2000ff1e03f */
[----:B------:R-:W-:-:S03]  /*00f0*/  IMAD.U32 R2, RZ, RZ, UR6 ;  /* 0x00000006ff027e24 */ /* 0x000fc6000f8e00ff */
[----:B------:R-:W-:Y:S01]  /*0100*/  UIADD3.X UR5, UR5, UR9, URZ, UP0, !UPT ;  /* 0x0000000905057290 */ /* 0x000fe200087fe43f */
[----:B------:R-:W-:Y:S01]  /*0110*/  IMAD.U32 R3, RZ, RZ, UR7 ;  /* 0x00000007ff037e24 */ /* 0x000fe2000f8e00ff */
[----:B------:R-:W-:Y:S01]  /*0120*/  ULDC.64 UR6, c[0x0][0x218] ;  /* 0x0000860000067ab9 */ /* 0x000fe20000000a00 */
[----:B------:R-:W-:-:S03]  /*0130*/  IMAD.U32 R4, RZ, RZ, UR8 ;  /* 0x00000008ff047e24 */ /* 0x000fc6000f8e00ff */
[----:B------:R-:W-:Y:S02]  /*0140*/  IMAD.U32 R5, RZ, RZ, UR5 ;  /* 0x00000005ff057e24 */ /* 0x000fe4000f8e00ff */
[----:B0-----:R-:W-:-:S04]  /*0150*/  IMAD.WIDE.U32 R2, R17, 0x2, R2 ;  /* 0x0000000211027825 */ /* 0x001fc800078e0002 */
[----:B------:R-:W-:Y:S01]  /*0160*/  IMAD.WIDE.U32 R4, R17, 0x2, R4 ;  /* 0x0000000211047825 */ /* 0x000fe200078e0004 */
[----:B------:R-:W2:Y:S04]  /*0170*/  LDG.E.U16 R8, desc[UR10][R2.64] ;  /* 0x0000000a02087981 */ /* 0x000ea8000c1e1500 */
[----:B------:R-:W3:Y:S04]  /*0180*/  LDG.E.U16 R13, desc[UR10][R2.64+0x100] ;  /* 0x0001000a020d7981 */ /* 0x000ee8000c1e1500 */
[----:B------:R-:W4:Y:S04]  /*0190*/  LDG.E.U16 R9, desc[UR10][R4.64] ;  /* 0x0000000a04097981 */ /* 0x000f28000c1e1500 */
[----:B------:R-:W5:Y:S04]  /*01a0*/  LDG.E.U16 R10, desc[UR10][R4.64+0x100] ;  /* 0x0001000a040a7981 */ /* 0x000f68000c1e1500 */
[----:B------:R-:W5:Y:S04]  /*01b0*/  LDG.E.U16 R14, desc[UR10][R2.64+0x200] ;  /* 0x0002000a020e7981 */ /* 0x000f68000c1e1500 */
[----:B------:R0:W5:Y:S04]  /*01c0*/  LDG.E.U16 R15, desc[UR10][R2.64+0x300] ;  /* 0x0003000a020f7981 */ /* 0x000168000c1e1500 */
[----:B------:R-:W5:Y:S04]  /*01d0*/  LDG.E.U16 R11, desc[UR10][R4.64+0x200] ;  /* 0x0002000a040b7981 */ /* 0x000f68000c1e1500 */
[----:B------:R3:W5:Y:S01]  /*01e0*/  LDG.E.U16 R12, desc[UR10][R4.64+0x300] ;  /* 0x0003000a040c7981 */ /* 0x000762000c1e1500 */
[----:B------:R-:W-:-:S04]  /*01f0*/  UIADD3 UR5, UP0, UR4, UR6, URZ ;  /* 0x0000000604057290 */ /* 0x000fc8000ff1e03f */
[----:B------:R-:W-:Y:S02]  /*0200*/  UIADD3.X UR6, URZ, UR7, URZ, UP0, !UPT ;  /* 0x000000073f067290 */ /* 0x000fe400087fe43f */
[----:B------:R-:W-:-:S04]  /*0210*/  IMAD.U32 R6, RZ, RZ, UR5 ;  /* 0x00000005ff067e24 */ /* 0x000fc8000f8e00ff */
[----:B------:R-:W-:Y:S02]  /*0220*/  IMAD.U32 R7, RZ, RZ, UR6 ;  /* 0x00000006ff077e24 */ /* 0x000fe4000f8e00ff */
[----:B0-----:R-:W-:Y:S01]  /*0230*/  IMAD.WIDE R2, R17, 0x2, R6 ;  /* 0x0000000211027825 */ /* 0x001fe200078e0206 */
[----:B--2---:R-:W-:Y:S02]  /*0240*/  PRMT R0, R8, 0x7770, RZ ;  /* 0x0000777008007816 */ /* 0x004fe400000000ff */
[----:B---3--:R-:W-:Y:S02]  /*0250*/  PRMT R5, R13, 0x7770, RZ ;  /* 0x000077700d057816 */ /* 0x008fe400000000ff */
[----:B------:R-:W-:Y:S02]  /*0260*/  ISETP.NE.AND P5, PT, R0, RZ, PT ;  /* 0x000000ff0000720c */ /* 0x000fe40003fa5270 */
[----:B----4-:R-:W-:Y:S02]  /*0270*/  PRMT R0, R9, 0x7770, RZ ;  /* 0x0000777009007816 */ /* 0x010fe400000000ff */
[----:B------:R-:W-:-:S02]  /*0280*/  PRMT R4, R13, 0x7771, RZ ;  /* 0x000077710d047816 */ /* 0x000fc400000000ff */
[----:B------:R-:W-:Y:S02]  /*0290*/  PRMT R8, R8, 0x7771, RZ ;  /* 0x0000777108087816 */ /* 0x000fe400000000ff */
[----:B------:R-:W-:Y:S02]  /*02a0*/  ISETP.NE.AND P1, PT, R5, RZ, PT ;  /* 0x000000ff0500720c */ /* 0x000fe40003f25270 */
[----:B-----5:R-:W-:Y:S02]  /*02b0*/  PRMT R5, R10, 0x7770, RZ ;  /* 0x000077700a057816 */ /* 0x020fe400000000ff */
[----:B------:R-:W-:Y:S02]  /*02c0*/  ISETP.NE.XOR P5, PT, R0, RZ, P5 ;  /* 0x000000ff0000720c */ /* 0x000fe40002fa5a70 */
[----:B------:R-:W-:Y:S02]  /*02d0*/  ISETP.NE.AND P2, PT, R4, RZ, PT ;  /* 0x000000ff0400720c */ /* 0x000fe40003f45270 */
[----:B------:R-:W-:-:S02]  /*02e0*/  ISETP.NE.AND P0, PT, R8, RZ, PT ;  /* 0x000000ff0800720c */ /* 0x000fc40003f05270 */
[----:B------:R-:W-:Y:S02]  /*02f0*/  PRMT R0, R9, 0x7771, RZ ;  /* 0x0000777109007816 */ /* 0x000fe400000000ff */
[----:B------:R-:W-:Y:S02]  /*0300*/  PRMT R4, R10, 0x7771, RZ ;  /* 0x000077710a047816 */ /* 0x000fe400000000ff */
[----:B------:R-:W-:Y:S02]  /*0310*/  ISETP.NE.XOR P1, PT, R5, RZ, P1 ;  /* 0x000000ff0500720c */ /* 0x000fe40000f25a70 */
[----:B------:R-:W-:Y:S02]  /*0320*/  PRMT R5, R14, 0x7770, RZ ;  /* 0x000077700e057816 */ /* 0x000fe400000000ff */
[----:B------:R-:W-:Y:S02]  /*0330*/  ISETP.NE.XOR P0, PT, R0, RZ, P0 ;  /* 0x000000ff0000720c */ /* 0x000fe40000705a70 */
[----:B------:R-:W-:-:S02]  /*0340*/  ISETP.NE.XOR P2, PT, R4, RZ, P2 ;  /* 0x000000ff0400720c */ /* 0x000fc40001745a70 */
[----:B------:R-:W-:Y:S02]  /*0350*/  PRMT R0, R14, 0x7771, RZ ;  /* 0x000077710e007816 */ /* 0x000fe400000000ff */
[C---:B------:R-:W-:Y:S02]  /*0360*/  PRMT R6, R15.reuse, 0x7770, RZ ;  /* 0x000077700f067816 */ /* 0x040fe400000000ff */
[----:B------:R-:W-:Y:S02]  /*0370*/  PRMT R4, R15, 0x7771, RZ ;  /* 0x000077710f047816 */ /* 0x000fe400000000ff */
[----:B------:R-:W-:Y:S02]  /*0380*/  ISETP.NE.AND P6, PT, R5, RZ, PT ;  /* 0x000000ff0500720c */ /* 0x000fe40003fc5270 */
[----:B------:R-:W-:Y:S02]  /*0390*/  SEL R5, RZ, 0x1, !P5 ;  /* 0x00000001ff057807 */ /* 0x000fe40006800000 */
[----:B------:R-:W-:-:S02]  /*03a0*/  ISETP.NE.AND P3, PT, R0, RZ, PT ;  /* 0x000000ff0000720c */ /* 0x000fc40003f65270 */
[----:B------:R-:W-:Y:S02]  /*03b0*/  ISETP.NE.AND P4, PT, R6, RZ, PT ;  /* 0x000000ff0600720c */ /* 0x000fe40003f85270 */
[----:B------:R-:W-:Y:S02]  /*03c0*/  ISETP.NE.AND P5, PT, R4, RZ, PT ;  /* 0x000000ff0400720c */ /* 0x000fe40003fa5270 */
[C---:B------:R-:W-:Y:S02]  /*03d0*/  PRMT R6, R11.reuse, 0x7770, RZ ;  /* 0x000077700b067816 */ /* 0x040fe400000000ff */
[----:B------:R-:W-:Y:S02]  /*03e0*/  PRMT R0, R11, 0x7771, RZ ;  /* 0x000077710b007816 */ /* 0x000fe400000000ff */
[C---:B------:R-:W-:Y:S02]  /*03f0*/  PRMT R7, R12.reuse, 0x7770, RZ ;  /* 0x000077700c077816 */ /* 0x040fe400000000ff */
        /* <DEDUP_REMOVED lines=9> */
[----:B------:R-:W-:Y:S02]  /*0490*/  SEL R9, RZ, 0x1, !P3 ;  /* 0x00000001ff097807 */ /* 0x000fe40005800000 */
[----:B------:R-:W-:Y:S02]  /*04a0*/  SEL R8, RZ, 0x1, !P4 ;  /* 0x00000001ff087807 */ /* 0x000fe40006000000 */
[----:B------:R-:W-:Y:S02]  /*04b0*/  SEL R11, RZ, 0x1, !P5 ;  /* 0x00000001ff0b7807 */ /* 0x000fe40006800000 */
[----:B------:R-:W-:-:S02]  /*04c0*/  PRMT R5, R0, 0x7604, R5 ;  /* 0x0000760400057816 */ /* 0x000fc40000000005 */
[----:B------:R-:W-:Y:S02]  /*04d0*/  PRMT R7, R7, 0x7604, R4 ;  /* 0x0000760407077816 */ /* 0x000fe40000000004 */
[----:B------:R-:W-:Y:S02]  /*04e0*/  PRMT R9, R9, 0x7604, R6 ;  /* 0x0000760409097816 */ /* 0x000fe40000000006 */
[----:B------:R-:W-:Y:S01]  /*04f0*/  PRMT R11, R11, 0x7604, R8 ;  /* 0x000076040b0b7816 */ /* 0x000fe20000000008 */
[----:B------:R-:W-:Y:S04]  /*0500*/  STG.E.U16 desc[UR10][R2.64], R5 ;  /* 0x0000000502007986 */ /* 0x000fe8000c10150a */
[----:B------:R-:W-:Y:S04]  /*0510*/  STG.E.U16 desc[UR10][R2.64+0x100], R7 ;  /* 0x0001000702007986 */ /* 0x000fe8000c10150a */
[----:B------:R-:W-:Y:S04]  /*0520*/  STG.E.U16 desc[UR10][R2.64+0x200], R9 ;  /* 0x0002000902007986 */ /* 0x000fe8000c10150a */
[----:B------:R-:W-:Y:S01]  /*0530*/  STG.E.U16 desc[UR10][R2.64+0x300], R11 ;  /* 0x0003000b02007986 */ /* 0x000fe2000c10150a */
[----:B------:R-:W-:Y:S05]  /*0540*/  EXIT ;  /* 0x000000000000794d */ /* 0x000fea0003800000 */
.L_x_2883:
[----:B------:R-:W0:Y:S02]  /*0550*/  S2R R6, SR_TID.X ;  /* 0x0000000000067919 */ /* 0x000e240000002100 */
[----:B0-----:R-:W-:Y:S01]  /*0560*/  ISETP.GE.AND P6, PT, R6, R3, PT ;  /* 0x000000030600720c */ /* 0x001fe20003fc6270 */
[----:B------:R-:W-:-:S12]  /*0570*/  IMAD.MOV.U32 R0, RZ, RZ, R6 ;  /* 0x000000ffff007224 */ /* 0x000fd800078e0006 */
[C---:B------:R-:W-:Y:S01]  /*0580*/  @!P6 VIADD R5, R0.reuse, UR4 ;  /* 0x000000040005ec36 */ /* 0x040fe20008000000 */
[----:B------:R-:W0:Y:S01]  /*0590*/  @!P6 LDC.64 R28, c[0x0][0x220] ;  /* 0x00008800ff1ceb82 */ /* 0x000e220000000a00 */
[----:B------:R-:W-:-:S05]  /*05a0*/  @!P6 VIADD R0, R0, 0x80 ;  /* 0x000000800000e836 */ /* 0x000fca0000000000 */
[C---:B------:R-:W-:Y:S02]  /*05b0*/  ISETP.GE.AND P4, PT, R0.reuse, R3, PT ;  /* 0x000000030000720c */ /* 0x040fe40003f86270 */
[----:B------:R-:W1:Y:S11]  /*05c0*/  @!P6 LDC.64 R22, c[0x0][0x228] ;  /* 0x00008a00ff16eb82 */ /* 0x000e760000000a00 */
[----:B------:R-:W2:Y:S01]  /*05d0*/  @!P4 LDC.64 R8, c[0x0][0x220] ;  /* 0x00008800ff08cb82 */ /* 0x000ea20000000a00 */
[----:B------:R-:W-:-:S02]  /*05e0*/  @!P4 VIADD R11, R0, UR4 ;  /* 0x00000004000bcc36 */ /* 0x000fc40008000000 */
[----:B------:R-:W-:-:S05]  /*05f0*/  @!P4 VIADD R0, R0, 0x80 ;  /* 0x000000800000c836 */ /* 0x000fca0000000000 */
[----:B------:R-:W-:Y:S01]  /*0600*/  ISETP.GE.AND P0, PT, R0, R3, PT ;  /* 0x000000030000720c */ /* 0x000fe20003f06270 */
[----:B------:R-:W3:-:S12]  /*0610*/  @!P4 LDC.64 R12, c[0x0][0x228] ;  /* 0x00008a00ff0ccb82 */ /* 0x000ed80000000a00 */
[----:B------:R-:W4:Y:S01]  /*0620*/  @!P0 LDC.64 R14, c[0x0][0x220] ;  /* 0x00008800ff0e8b82 */ /* 0x000f220000000a00 */
[----:B--2---:R-:W-:-:S05]  /*0630*/  @!P4 IADD3 R8, P1, R11, R8, RZ ;  /* 0x000000080b08c210 */ /* 0x004fca0007f3e0ff */
[----:B------:R-:W-:Y:S02]  /*0640*/  @!P4 IMAD.X R9, RZ, RZ, R9, P1 ;  /* 0x000000ffff09c224 */ /* 0x000fe400008e0609 */
[----:B------:R-:W2:Y:S03]  /*0650*/  @!P0 LDC.64 R16, c[0x0][0x228] ;  /* 0x00008a00ff108b82 */ /* 0x000ea60000000a00 */
[----:B------:R5:W5:Y:S01]  /*0660*/  @!P4 LDG.E.U8 R7, desc[UR10][R8.64] ;  /* 0x0000000a0807c981 */ /* 0x000b62000c1e1100 */
[----:B---3--:R-:W-:-:S05]  /*0670*/  @!P4 IADD3 R10, P1, R11, R12, RZ ;  /* 0x0000000c0b0ac210 */ /* 0x008fca0007f3e0ff */
[----:B------:R-:W-:Y:S02]  /*0680*/  @!P4 IMAD.X R11, RZ, RZ, R13, P1 ;  /* 0x000000ffff0bc224 */ /* 0x000fe400008e060d */
[----:B------:R-:W-:-:S03]  /*0690*/  @!P0 VIADD R13, R0, UR4 ;  /* 0x00000004000d8c36 */ /* 0x000fc60008000000 */
[----:B------:R-:W3:Y:S02]  /*06a0*/  @!P4 LDG.E.U8 R2, desc[UR10][R10.64] ;  /* 0x0000000a0a02c981 */ /* 0x000ee4000c1e1100 */
[----:B----4-:R-:W-:-:S05]  /*06b0*/  @!P0 IADD3 R14, P1, R13, R14, RZ ;  /* 0x0000000e0d0e8210 */ /* 0x010fca0007f3e0ff */
[----:B------:R-:W-:-:S05]  /*06c0*/  @!P0 IMAD.X R15, RZ, RZ, R15, P1 ;  /* 0x000000ffff0f8224 */ /* 0x000fca00008e060f */
[----:B------:R4:W3:Y:S01]  /*06d0*/  @!P0 LDG.E.U8 R4, desc[UR10][R14.64] ;  /* 0x0000000a0e048981 */ /* 0x0008e2000c1e1100 */
[----:B--2---:R-:W-:-:S05]  /*06e0*/  @!P0 IADD3 R12, P1, R13, R16, RZ ;  /* 0x000000100d0c8210 */ /* 0x004fca0007f3e0ff */
[----:B------:R-:W-:-:S05]  /*06f0*/  @!P0 IMAD.X R13, RZ, RZ, R17, P1 ;  /* 0x000000ffff0d8224 */ /* 0x000fca00008e0611 */
[----:B------:R2:W3:Y:S01]  /*0700*/  @!P0 LDG.E.U8 R12, desc[UR10][R12.64] ;  /* 0x0000000a0c0c8981 */ /* 0x0004e2000c1e1100 */
[----:B------:R-:W-:Y:S01]  /*0710*/  @!P0 VIADD R0, R0, 0x80 ;  /* 0x0000008000008836 */ /* 0x000fe20000000000 */
[C---:B0-----:R-:W-:Y:S02]  /*0720*/  @!P6 IADD3 R28, P5, R5.reuse, R28, RZ ;  /* 0x0000001c051ce210 */ /* 0x041fe40007fbe0ff */
[----:B-1----:R-:W-:Y:S02]  /*0730*/  @!P6 IADD3 R22, P3, R5, R22, RZ ;  /* 0x000000160516e210 */ /* 0x002fe40007f7e0ff */
[----:B------:R-:W-:Y:S01]  /*0740*/  ISETP.GE.AND P2, PT, R0, R3, PT ;  /* 0x000000030000720c */ /* 0x000fe20003f46270 */
[----:B------:R-:W-:Y:S01]  /*0750*/  @!P6 IMAD.X R29, RZ, RZ, R29, P5 ;  /* 0x000000ffff1de224 */ /* 0x000fe200028e061d */
[----:B-----5:R-:W-:Y:S01]  /*0760*/  PRMT R8, RZ, 0x7610, R8 ;  /* 0x00007610ff087816 */ /* 0x020fe20000000008 */
[----:B------:R-:W-:-:S03]  /*0770*/  @!P6 IMAD.X R23, RZ, RZ, R23, P3 ;  /* 0x000000ffff17e224 */ /* 0x000fc600018e0617 */
[----:B------:R-:W5:Y:S07]  /*0780*/  @!P6 LDG.E.U8 R20, desc[UR10][R28.64] ;  /* 0x0000000a1c14e981 */ /* 0x000f6e000c1e1100 */
[C---:B------:R-:W-:Y:S01]  /*0790*/  @!P2 VIADD R9, R0.reuse, UR4 ;  /* 0x000000040009ac36 */ /* 0x040fe20008000000 */
[----:B------:R-:W0:Y:S01]  /*07a0*/  @!P2 LDC.64 R18, c[0x0][0x220] ;  /* 0x00008800ff12ab82 */ /* 0x000e220000000a00 */
[----:B------:R-:W-:-:S05]  /*07b0*/  @!P2 VIADD R0, R0, 0x80 ;  /* 0x000000800000a836 */ /* 0x000fca0000000000 */
[C---:B------:R-:W-:Y:S02]  /*07c0*/  ISETP.GE.AND P1, PT, R0.reuse, R3, PT ;  /* 0x000000030000720c */ /* 0x040fe40003f26270 */
[----:B------:R-:W1:Y:S11]  /*07d0*/  @!P2 LDC.64 R16, c[0x0][0x228] ;  /* 0x00008a00ff10ab82 */ /* 0x000e760000000a00 */
[C---:B------:R-:W-:Y:S01]  /*07e0*/  @!P1 VIADD R25, R0.reuse, UR4 ;  /* 0x0000000400199c36 */ /* 0x040fe20008000000 */
[----:B----4-:R-:W4:Y:S01]  /*07f0*/  @!P1 LDC.64 R14, c[0x0][0x220] ;  /* 0x00008800ff0e9b82 */ /* 0x010f220000000a00 */
[----:B------:R-:W-:-:S05]  /*0800*/  @!P1 VIADD R0, R0, 0x80 ;  /* 0x0000008000009836 */ /* 0x000fca0000000000 */
[C---:B------:R-:W-:Y:S02]  /*0810*/  ISETP.GE.AND P3, PT, R0.reuse, R3, PT ;  /* 0x000000030000720c */ /* 0x040fe40003f66270 */
[----:B------:R-:W4:Y:S11]  /*0820*/  @!P1 LDC.64 R10, c[0x0][0x228] ;  /* 0x00008a00ff0a9b82 */ /* 0x000f360000000a00 */
[C---:B--2---:R-:W-:Y:S01]  /*0830*/  @!P3 VIADD R13, R0.reuse, UR4 ;  /* 0x00000004000dbc36 */ /* 0x044fe20008000000 */
[----:B------:R-:W2:Y:S01]  /*0840*/  @!P3 LDC.64 R26, c[0x0][0x228] ;  /* 0x00008a00ff1abb82 */ /* 0x000ea20000000a00 */
[----:B------:R-:W-:Y:S01]  /*0850*/  @!P3 VIADD R0, R0, 0x80 ;  /* 0x000000800000b836 */ /* 0x000fe20000000000 */
[----:B------:R-:W-:-:S04]  /*0860*/  @!P4 ISETP.NE.AND P5, PT, R7, RZ, PT ;  /* 0x000000ff0700c20c */ /* 0x000fc80003fa5270 */
[----:B------:R-:W-:Y:S02]  /*0870*/  @!P4 SEL R8, RZ, 0x1, !P5 ;  /* 0x00000001ff08c807 */ /* 0x000fe40006800000 */
[----:B0-----:R-:W-:-:S05]  /*0880*/  @!P2 IADD3 R18, P5, R9, R18, RZ ;  /* 0x000000120912a210 */ /* 0x001fca0007fbe0ff */
[----:B------:R-:W-:Y:S01]  /*0890*/  @!P2 IMAD.X R19, RZ, RZ, R19, P5 ;  /* 0x000000ffff13a224 */ /* 0x000fe200028e0613 */
[----:B-1----:R-:W-:Y:S02]  /*08a0*/  @!P2 IADD3 R16, P5, R9, R16, RZ ;  /* 0x000000100910a210 */ /* 0x002fe40007fbe0ff */
[----:B------:R-:W-:Y:S02]  /*08b0*/  PRMT R7, RZ, 0x7610, R7 ;  /* 0x00007610ff077816 */ /* 0x000fe40000000007 */
[----:B------:R4:W5:Y:S01]  /*08c0*/  @!P2 LDG.E.U8 R5, desc[UR10][R18.64] ;  /* 0x0000000a1205a981 */ /* 0x000962000c1e1100 */
[----:B------:R-:W-:Y:S01]  /*08d0*/  @!P2 IMAD.X R17, RZ, RZ, R17, P5 ;  /* 0x000000ffff11a224 */ /* 0x000fe200028e0611 */
[----:B---3--:R-:W-:Y:S02]  /*08e0*/  @!P4 ISETP.NE.AND P5, PT, R2, RZ, PT ;  /* 0x000000ff0200c20c */ /* 0x008fe40003fa5270 */
[----:B------:R-:W-:Y:S02]  /*08f0*/  PRMT R9, RZ, 0x7610, R9 ;  /* 0x00007610ff097816 */ /* 0x000fe40000000009 */
[----:B------:R-:W-:Y:S01]  /*0900*/  @!P4 SEL R9, RZ, 0x1, !P5 ;  /* 0x00000001ff09c807 */ /* 0x000fe20006800000 */
[----:B------:R0:W3:Y:S01]  /*0910*/  @!P2 LDG.E.U8 R2, desc[UR10][R16.64] ;  /* 0x0000000a1002a981 */ /* 0x0000e2000c1e1100 */
[----:B------:R-:W-:-:S02]  /*0920*/  ISETP.GE.AND P5, PT, R0, R3, PT ;  /* 0x000000030000720c */ /* 0x000fc40003fa6270 */
[----:B------:R-:W-:Y:S02]  /*0930*/  @!P0 ISETP.NE.AND P4, PT, R4, RZ, PT ;  /* 0x000000ff0400820c */ /* 0x000fe40003f85270 */
[----:B------:R1:W3:Y:S02]  /*0940*/  @!P6 LDG.E.U8 R4, desc[UR10][R22.64] ;  /* 0x0000000a1604e981 */ /* 0x0002e4000c1e1100 */
[----:B------:R-:W-:Y:S02]  /*0950*/  @!P0 SEL R7, RZ, 0x1, !P4 ;  /* 0x00000001ff078807 */ /* 0x000fe40006000000 */
[----:B----4-:R-:W-:-:S05]  /*0960*/  @!P1 IADD3 R18, P4, R25, R14, RZ ;  /* 0x0000000e19129210 */ /* 0x010fca0007f9e0ff */
[----:B------:R-:W-:Y:S01]  /*0970*/  @!P1 IMAD.X R19, RZ, RZ, R15, P4 ;  /* 0x000000ffff139224 */ /* 0x000fe200020e060f */
[----:B------:R-:W-:Y:S01]  /*0980*/  @!P1 IADD3 R24, P4, R25, R10, RZ ;  /* 0x0000000a19189210 */ /* 0x000fe20007f9e0ff */
[----:B0-----:R-:W0:Y:S01]  /*0990*/  @!P5 LDC.64 R16, c[0x0][0x228] ;  /* 0x00008a00ff10db82 */ /* 0x001e220000000a00 */
[----:B-1----:R-:W-:Y:S01]  /*09a0*/  @!P5 VIADD R23, R0, UR4 ;  /* 0x000000040017dc36 */ /* 0x002fe20008000000 */
[----:B------:R-:W-:Y:S01]  /*09b0*/  PRMT R22, RZ, 0x7610, R22 ;  /* 0x00007610ff167816 */ /* 0x000fe20000000016 */
[----:B------:R1:W4:Y:S01]  /*09c0*/  @!P1 LDG.E.U8 R21, desc[UR10][R18.64] ;  /* 0x0000000a12159981 */ /* 0x000322000c1e1100 */
[----:B------:R-:W-:Y:S01]  /*09d0*/  @!P1 IMAD.X R25, RZ, RZ, R11, P4 ;  /* 0x000000ffff199224 */ /* 0x000fe200020e060b */
[----:B--2---:R-:W-:-:S03]  /*09e0*/  @!P3 IADD3 R26, P4, R13, R26, RZ ;  /* 0x0000001a0d1ab210 */ /* 0x004fc60007f9e0ff */
[----:B------:R-:W2:Y:S01]  /*09f0*/  @!P3 LDC.64 R10, c[0x0][0x220] ;  /* 0x00008800ff0abb82 */ /* 0x000ea20000000a00 */
[----:B------:R-:W-:Y:S01]  /*0a00*/  @!P5 VIADD R0, R0, 0x80 ;  /* 0x000000800000d836 */ /* 0x000fe20000000000 */
[----:B------:R-:W4:Y:S01]  /*0a10*/  @!P1 LDG.E.U8 R24, desc[UR10][R24.64] ;  /* 0x0000000a18189981 */ /* 0x000f22000c1e1100 */
[----:B------:R-:W-:Y:S01]  /*0a20*/  @!P3 IMAD.X R27, RZ, RZ, R27, P4 ;  /* 0x000000ffff1bb224 */ /* 0x000fe200020e061b */
[----:B------:R-:W-:-:S04]  /*0a30*/  @!P0 ISETP.NE.AND P4, PT, R12, RZ, PT ;  /* 0x000000ff0c00820c */ /* 0x000fc80003f85270 */
[----:B------:R-:W-:Y:S01]  /*0a40*/  @!P0 SEL R22, RZ, 0x1, !P4 ;  /* 0x00000001ff168807 */ /* 0x000fe20006000000 */
[----:B------:R-:W2:Y:S01]  /*0a50*/  @!P5 LDC.64 R14, c[0x0][0x220] ;  /* 0x00008800ff0edb82 */ /* 0x000ea20000000a00 */
[----:B------:R-:W-:Y:S01]  /*0a60*/  ISETP.GE.AND P0, PT, R0, R3, PT ;  /* 0x000000030000720c */ /* 0x000fe20003f06270 */
[----:B------:R-:W4:Y:S01]  /*0a70*/  @!P3 LDG.E.U8 R26, desc[UR10][R26.64] ;  /* 0x0000000a1a1ab981 */ /* 0x000f22000c1e1100 */
[----:B0-----:R-:W-:-:S05]  /*0a80*/  @!P5 IADD3 R16, P4, R23, R16, RZ ;  /* 0x000000101710d210 */ /* 0x001fca0007f9e0ff */
[----:B------:R-:W-:-:S06]  /*0a90*/  @!P5 IMAD.X R17, RZ, RZ, R17, P4 ;  /* 0x000000ffff11d224 */ /* 0x000fcc00020e0611 */
[----:B-1----:R-:W0:Y:S01]  /*0aa0*/  @!P0 LDC.64 R18, c[0x0][0x228] ;  /* 0x00008a00ff128b82 */ /* 0x002e220000000a00 */
[----:B--2---:R-:W-:Y:S01]  /*0ab0*/  @!P3 IADD3 R10, P4, R13, R10, RZ ;  /* 0x0000000a0d0ab210 */ /* 0x004fe20007f9e0ff */
[----:B------:R1:W2:Y:S06]  /*0ac0*/  @!P5 LDG.E.U8 R16, desc[UR10][R16.64] ;  /* 0x0000000a1010d981 */ /* 0x0002ac000c1e1100 */
[----:B------:R-:W1:Y:S01]  /*0ad0*/  @!P0 LDC.64 R12, c[0x0][0x220] ;  /* 0x00008800ff0c8b82 */ /* 0x000e620000000a00 */
[----:B------:R-:W-:Y:S01]  /*0ae0*/  @!P3 IMAD.X R11, RZ, RZ, R11, P4 ;  /* 0x000000ffff0bb224 */ /* 0x000fe200020e060b */
[----:B------:R-:W-:Y:S01]  /*0af0*/  @!P5 IADD3 R14, P4, R23, R14, RZ ;  /* 0x0000000e170ed210 */ /* 0x000fe20007f9e0ff */
[----:B------:R-:W-:-:S03]  /*0b00*/  @!P0 VIADD R23, R0, UR4 ;  /* 0x0000000400178c36 */ /* 0x000fc60008000000 */
[----:B------:R0:W2:Y:S01]  /*0b10*/  @!P3 LDG.E.U8 R10, desc[UR10][R10.64] ;  /* 0x0000000a0a0ab981 */ /* 0x0000a2000c1e1100 */
[----:B------:R-:W-:-:S05]  /*0b20*/  @!P5 IMAD.X R15, RZ, RZ, R15, P4 ;  /* 0x000000ffff0fd224 */ /* 0x000fca00020e060f */
[----:B------:R-:W2:Y:S01]  /*0b30*/  @!P5 LDG.E.U8 R14, desc[UR10][R14.64] ;  /* 0x0000000a0e0ed981 */ /* 0x000ea2000c1e1100 */
[----:B-1----:R-:W-:-:S05]  /*0b40*/  @!P0 IADD3 R12, P4, R23, R12, RZ ;  /* 0x0000000c170c8210 */ /* 0x002fca0007f9e0ff */
[----:B------:R-:W-:Y:S01]  /*0b50*/  @!P0 IMAD.X R13, RZ, RZ, R13, P4 ;  /* 0x000000ffff0d8224 */ /* 0x000fe200020e060d */
[----:B0-----:R-:W-:-:S04]  /*0b60*/  @!P0 IADD3 R18, P4, R23, R18, RZ ;  /* 0x0000001217128210 */ /* 0x001fc80007f9e0ff */
[----:B------:R0:W2:Y:S01]  /*0b70*/  @!P0 LDG.E.U8 R12, desc[UR10][R12.64] ;  /* 0x0000000a0c0c8981 */ /* 0x0000a2000c1e1100 */
[----:B------:R-:W-:-:S05]  /*0b80*/  @!P0 IMAD.X R19, RZ, RZ, R19, P4 ;  /* 0x000000ffff138224 */ /* 0x000fca00020e0613 */
[----:B------:R-:W2:Y:S01]  /*0b90*/  @!P0 LDG.E.U8 R18, desc[UR10][R18.64] ;  /* 0x0000000a12128981 */ /* 0x000ea2000c1e1100 */
[----:B------:R-:W-:Y:S02]  /*0ba0*/  PRMT R17, RZ, 0x7610, R17 ;  /* 0x00007610ff117816 */ /* 0x000fe40000000011 */
[----:B------:R-:W-:Y:S02]  /*0bb0*/  PRMT R0, R9, 0x9910, RZ ;  /* 0x0000991009007816 */ /* 0x000fe400000000ff */
[----:B------:R-:W-:Y:S02]  /*0bc0*/  PRMT R9, RZ, 0x7610, R9 ;  /* 0x00007610ff097816 */ /* 0x000fe40000000009 */
[----:B------:R-:W-:Y:S02]  /*0bd0*/  PRMT R11, R8, 0x9910, RZ ;  /* 0x00009910080b7816 */ /* 0x000fe400000000ff */
[----:B------:R-:W-:Y:S01]  /*0be0*/  PRMT R22, R22, 0x9910, RZ ;  /* 0x0000991016167816 */ /* 0x000fe200000000ff */
[----:B------:R-:W-:Y:S04]  /*0bf0*/  BSSY B0, `(.L_x_2884) ;  /* 0x000007f000007945 */ /* 0x000fe80003800000 */
[----:B------:R-:W-:Y:S01]  /*0c00*/  BSSY B1, `(.L_x_2885) ;  /* 0x0000076000017945 */ /* 0x000fe20003800000 */
[----:B-----5:R-:W-:-:S04]  /*0c10*/  @!P2 ISETP.NE.AND P4, PT, R5, RZ, PT ;  /* 0x000000ff0500a20c */ /* 0x020fc80003f85270 */
[----:B------:R-:W-:Y:S02]  /*0c20*/  @!P2 SEL R17, RZ, 0x1, !P4 ;  /* 0x00000001ff11a807 */ /* 0x000fe40006000000 */
[----:B---3--:R-:W-:Y:S02]  /*0c30*/  @!P2 ISETP.NE.AND P4, PT, R2, RZ, PT ;  /* 0x000000ff0200a20c */ /* 0x008fe40003f85270 */
[----:B------:R-:W-:Y:S02]  /*0c40*/  PRMT R2, RZ, 0x7610, R2 ;  /* 0x00007610ff027816 */ /* 0x000fe40000000002 */
[----:B------:R-:W-:Y:S02]  /*0c50*/  @!P2 SEL R2, RZ, 0x1, !P4 ;  /* 0x00000001ff02a807 */ /* 0x000fe40006000000 */
[----:B------:R-:W-:Y:S02]  /*0c60*/  @!P6 ISETP.NE.AND P2, PT, R4, RZ, PT ;  /* 0x000000ff0400e20c */ /* 0x000fe40003f45270 */
[----:B------:R-:W1:Y:S02]  /*0c70*/  @!P6 LDC.64 R4, c[0x0][0x218] ;  /* 0x00008600ff04eb82 */ /* 0x000e640000000a00 */
[----:B------:R-:W-:-:S02]  /*0c80*/  @!P6 SEL R9, RZ, 0x1, !P2 ;  /* 0x00000001ff09e807 */ /* 0x000fc40005000000 */
[----:B------:R-:W-:Y:S02]  /*0c90*/  @!P6 ISETP.NE.AND P4, PT, R20, RZ, PT ;  /* 0x000000ff1400e20c */ /* 0x000fe40003f85270 */
[----:B------:R-:W-:Y:S01]  /*0ca0*/  PRMT R8, R9, 0x9910, RZ ;  /* 0x0000991009087816 */ /* 0x000fe200000000ff */
[----:B------:R-:W-:Y:S01]  /*0cb0*/  IMAD.MOV.U32 R9, RZ, RZ, R11 ;  /* 0x000000ffff097224 */ /* 0x000fe200078e000b */
[----:B------:R-:W-:Y:S02]  /*0cc0*/  ISETP.NE.AND P2, PT, R0, RZ, PT ;  /* 0x000000ff0000720c */ /* 0x000fe40003f45270 */
[----:B------:R-:W-:Y:S02]  /*0cd0*/  PRMT R0, RZ, 0x7610, R0 ;  /* 0x00007610ff007816 */ /* 0x000fe40000000000 */
[----:B------:R-:W-:Y:S02]  /*0ce0*/  @!P6 SEL R0, RZ, 0x1, !P4 ;  /* 0x00000001ff00e807 */ /* 0x000fe40006000000 */
[----:B------:R-:W-:-:S02]  /*0cf0*/  ISETP.NE.XOR P2, PT, R9, RZ, P2 ;  /* 0x000000ff0900720c */ /* 0x000fc40001745a70 */
[----:B------:R-:W-:Y:S01]  /*0d00*/  PRMT R11, R0, 0x9910, RZ ;  /* 0x00009910000b7816 */ /* 0x000fe200000000ff */
[----:B------:R-:W-:Y:S01]  /*0d10*/  @!P6 VIADD R9, R6, UR4 ;  /* 0x000000040609ec36 */ /* 0x000fe20008000000 */
[----:B------:R-:W-:Y:S02]  /*0d20*/  SEL R0, RZ, 0x1, !P2 ;  /* 0x00000001ff007807 */ /* 0x000fe40005000000 */
[----:B----4-:R-:W-:Y:S02]  /*0d30*/  @!P1 ISETP.NE.AND P2, PT, R21, RZ, PT ;  /* 0x000000ff1500920c */ /* 0x010fe40003f45270 */
[----:B------:R-:W-:Y:S02]  /*0d40*/  ISETP.NE.AND P4, PT, R8, RZ, PT ;  /* 0x000000ff0800720c */ /* 0x000fe40003f85270 */
[----:B------:R-:W-:Y:S02]  /*0d50*/  PRMT R8, RZ, 0x7610, R8 ;  /* 0x00007610ff087816 */ /* 0x000fe40000000008 */
[----:B------:R-:W-:-:S02]  /*0d60*/  @!P1 SEL R8, RZ, 0x1, !P2 ;  /* 0x00000001ff089807 */ /* 0x000fc40005000000 */
[----:B------:R-:W-:Y:S02]  /*0d70*/  ISETP.NE.XOR P4, PT, R11, RZ, P4 ;  /* 0x000000ff0b00720c */ /* 0x000fe40002785a70 */
[----:B-1----:R-:W-:Y:S02]  /*0d80*/  @!P6 IADD3 R4, P2, R9, R4, RZ ;  /* 0x000000040904e210 */ /* 0x002fe40007f5e0ff */
[----:B0-----:R-:W-:Y:S02]  /*0d90*/  @!P6 SEL R13, RZ, 0x1, !P4 ;  /* 0x00000001ff0de807 */ /* 0x001fe40006000000 */
[----:B------:R-:W-:Y:S01]  /*0da0*/  @!P1 ISETP.NE.AND P4, PT, R24, RZ, PT ;  /* 0x000000ff1800920c */ /* 0x000fe20003f85270 */
[----:B------:R-:W-:Y:S01]  /*0db0*/  @!P6 IMAD.X R5, RZ, RZ, R5, P2 ;  /* 0x000000ffff05e224 */ /* 0x000fe200010e0605 */
[----:B------:R-:W-:Y:S02]  /*0dc0*/  @!P3 ISETP.NE.AND P2, PT, R26, RZ, PT ;  /* 0x000000ff1a00b20c */ /* 0x000fe40003f45270 */
[----:B------:R-:W-:-:S02]  /*0dd0*/  PRMT R15, R2, 0x9910, RZ ;  /* 0x00009910020f7816 */ /* 0x000fc400000000ff */
[----:B------:R-:W-:Y:S02]  /*0de0*/  PRMT R9, RZ, 0x7610, R9 ;  /* 0x00007610ff097816 */ /* 0x000fe40000000009 */
[----:B------:R-:W-:Y:S02]  /*0df0*/  PRMT R11, RZ, 0x7610, R11 ;  /* 0x00007610ff0b7816 */ /* 0x000fe4000000000b */
[----:B------:R-:W-:Y:S01]  /*0e00*/  @!P1 SEL R9, RZ, 0x1, !P4 ;  /* 0x00000001ff099807 */ /* 0x000fe20006000000 */
[----:B------:R-:W-:Y:S01]  /*0e10*/  IMAD.MOV.U32 R2, RZ, RZ, R22 ;  /* 0x000000ffff027224 */ /* 0x000fe200078e0016 */
[----:B------:R-:W-:Y:S02]  /*0e20*/  @!P3 SEL R11, RZ, 0x1, !P2 ;  /* 0x00000001ff0bb807 */ /* 0x000fe40005000000 */
[----:B--2---:R-:W-:Y:S02]  /*0e30*/  @!P5 ISETP.NE.AND P4, PT, R16, RZ, PT ;  /* 0x000000ff1000d20c */ /* 0x004fe40003f85270 */
[----:B------:R-:W-:-:S02]  /*0e40*/  ISETP.NE.AND P2, PT, R15, RZ, PT ;  /* 0x000000ff0f00720c */ /* 0x000fc40003f45270 */
[----:B------:R-:W-:Y:S02]  /*0e50*/  PRMT R15, R7, 0x9910, RZ ;  /* 0x00009910070f7816 */ /* 0x000fe400000000ff */
[----:B------:R-:W-:Y:S02]  /*0e60*/  PRMT R7, RZ, 0x7610, R7 ;  /* 0x00007610ff077816 */ /* 0x000fe40000000007 */
[----:B------:R-:W-:Y:S02]  /*0e70*/  @!P5 SEL R7, RZ, 0x1, !P4 ;  /* 0x00000001ff07d807 */ /* 0x000fe40006000000 */
[----:B------:R-:W-:Y:S01]  /*0e80*/  PRMT R11, R11, 0x9910, RZ ;  /* 0x000099100b0b7816 */ /* 0x000fe200000000ff */
[----:B------:R0:W-:Y:S01]  /*0e90*/  @!P6 STG.E.U8 desc[UR10][R4.64], R13 ;  /* 0x0000000d0400e986 */ /* 0x0001e2000c10110a */
[----:B------:R-:W-:Y:S01]  /*0ea0*/  ISETP.NE.AND P1, PT, R2, RZ, PT ;  /* 0x000000ff0200720c */ /* 0x000fe20003f25270 */
[----:B------:R-:W-:Y:S01]  /*0eb0*/  VIADD R2, R6, 0x80 ;  /* 0x0000008006027836 */ /* 0x000fe20000000000 */
[----:B------:R-:W-:-:S02]  /*0ec0*/  @!P3 ISETP.NE.AND P4, PT, R10, RZ, PT ;  /* 0x000000ff0a00b20c */ /* 0x000fc40003f85270 */
[----:B------:R-:W-:Y:S01]  /*0ed0*/  ISETP.NE.XOR P1, PT, R15, RZ, P1 ;  /* 0x000000ff0f00720c */ /* 0x000fe20000f25a70 */
[--C-:B------:R-:W-:Y:S01]  /*0ee0*/  @!P6 IMAD.MOV.U32 R6, RZ, RZ, R2.reuse ;  /* 0x000000ffff06e224 */ /* 0x100fe200078e0002 */
[----:B------:R-:W-:Y:S02]  /*0ef0*/  PRMT R2, RZ, 0x7610, R2 ;  /* 0x00007610ff027816 */ /* 0x000fe40000000002 */
[----:B0-----:R-:W-:Y:S02]  /*0f00*/  PRMT R5, R9, 0x9910, RZ ;  /* 0x0000991009057816 */ /* 0x001fe400000000ff */
[----:B------:R-:W-:Y:S01]  /*0f10*/  PRMT R9, R7, 0x9910, RZ ;  /* 0x0000991007097816 */ /* 0x000fe200000000ff */
[----:B------:R-:W-:Y:S01]  /*0f20*/  IMAD.MOV.U32 R7, RZ, RZ, R11 ;  /* 0x000000ffff077224 */ /* 0x000fe200078e000b */
[----:B------:R-:W-:Y:S02]  /*0f30*/  @!P3 SEL R2, RZ, 0x1, !P4 ;  /* 0x00000001ff02b807 */ /* 0x000fe40006000000 */
[----:B------:R-:W-:-:S02]  /*0f40*/  @!P5 ISETP.NE.AND P6, PT, R14, RZ, PT ;  /* 0x000000ff0e00d20c */ /* 0x000fc40003fc5270 */
[----:B------:R-:W-:Y:S02]  /*0f50*/  ISETP.NE.AND P4, PT, R7, RZ, PT ;  /* 0x000000ff0700720c */ /* 0x000fe40003f85270 */
[----:B------:R-:W-:Y:S02]  /*0f60*/  SEL R7, RZ, 0x1, !P1 ;  /* 0x00000001ff077807 */ /* 0x000fe40004800000 */
[----:B------:R-:W-:Y:S02]  /*0f70*/  ISETP.NE.AND P1, PT, R12, RZ, !P0 ;  /* 0x000000ff0c00720c */ /* 0x000fe40004725270 */
[----:B------:R-:W-:Y:S02]  /*0f80*/  PRMT R4, RZ, 0x7610, R4 ;  /* 0x00007610ff047816 */ /* 0x000fe40000000004 */
[----:B------:R-:W-:Y:S02]  /*0f90*/  ISETP.NE.AND P0, PT, R18, RZ, !P0 ;  /* 0x000000ff1200720c */ /* 0x000fe40004705270 */
[----:B------:R-:W-:-:S02]  /*0fa0*/  @!P5 SEL R4, RZ, 0x1, !P6 ;  /* 0x00000001ff04d807 */ /* 0x000fc40007000000 */
[----:B------:R-:W-:Y:S02]  /*0fb0*/  ISETP.NE.AND P3, PT, R5, RZ, PT ;  /* 0x000000ff0500720c */ /* 0x000fe40003f65270 */
[----:B------:R-:W-:Y:S02]  /*0fc0*/  PLOP3.LUT P0, PT, P1, P0, PT, 0x28, 0x0 ;  /* 0x000000000000781c */ /* 0x000fe40000f00570 */
[----:B------:R-:W-:Y:S02]  /*0fd0*/  ISETP.NE.AND P5, PT, R9, RZ, PT ;  /* 0x000000ff0900720c */ /* 0x000fe40003fa5270 */
[----:B------:R-:W-:Y:S02]  /*0fe0*/  PRMT R5, R2, 0x9910, RZ ;  /* 0x0000991002057816 */ /* 0x000fe400000000ff */
[----:B------:R-:W-:Y:S02]  /*0ff0*/  ISETP.GE.AND P1, PT, R6, R3, PT ;  /* 0x000000030600720c */ /* 0x000fe40003f26270 */
[----:B------:R-:W-:-:S02]  /*1000*/  PRMT R8, R8, 0x9910, RZ ;  /* 0x0000991008087816 */ /* 0x000fc400000000ff */
[----:B------:R-:W-:Y:S01]  /*1010*/  PRMT R9, R4, 0x9910, RZ ;  /* 0x0000991004097816 */ /* 0x000fe200000000ff */
[----:B------:R-:W-:Y:S01]  /*1020*/  IMAD.MOV.U32 R4, RZ, RZ, R5 ;  /* 0x000000ffff047224 */ /* 0x000fe200078e0005 */
[----:B------:R-:W-:Y:S01]  /*1030*/  PRMT R16, R17, 0x9910, RZ ;  /* 0x0000991011107816 */ /* 0x000fe200000000ff */
[----:B------:R-:W-:Y:S02]  /*1040*/  IMAD.MOV.U32 R2, RZ, RZ, R8 ;  /* 0x000000ffff027224 */ /* 0x000fe400078e0008 */
[----:B------:R-:W-:Y:S01]  /*1050*/  IMAD.MOV.U32 R5, RZ, RZ, R9 ;  /* 0x000000ffff057224 */ /* 0x000fe200078e0009 */
[----:B------:R-:W-:Y:S02]  /*1060*/  ISETP.NE.XOR P2, PT, R16, RZ, P2 ;  /* 0x000000ff1000720c */ /* 0x000fe40001745a70 */
[----:B------:R-:W-:Y:S02]  /*1070*/  ISETP.NE.XOR P3, PT, R2, RZ, P3 ;  /* 0x000000ff0200720c */ /* 0x000fe40001f65a70 */
[----:B------:R-:W-:-:S02]  /*1080*/  ISETP.NE.XOR P4, PT, R4, RZ, P4 ;  /* 0x000000ff0400720c */ /* 0x000fc40002785a70 */
[----:B------:R-:W-:Y:S02]  /*1090*/  ISETP.NE.XOR P5, PT, R5, RZ, P5 ;  /* 0x000000ff0500720c */ /* 0x000fe40002fa5a70 */
        /* <DEDUP_REMOVED lines=19> */
.L_x_2886:
        /* <DEDUP_REMOVED lines=8> */
.L_x_2887:
        /* <DEDUP_REMOVED lines=8> */
.L_x_2888:
        /* <DEDUP_REMOVED lines=9> */
.L_x_2889:
[----:B------:R-:W-:Y:S05]  /*1360*/  BSYNC B1 ;  /* 0x0000000000017941 */ /* 0x000fea0003800000 */
.L_x_2885:
[----:B------:R-:W-:-:S13]  /*1370*/  ISETP.GE.AND P1, PT, R6, R3, PT ;  /* 0x000000030600720c */ /* 0x000fda0003f26270 */
[----:B-1----:R-:W1:Y:S01]  /*1380*/  @!P1 LDC.64 R8, c[0x0][0x218] ;  /* 0x00008600ff089b82 */ /* 0x002e620000000a00 */
[C---:B0-2---:R-:W-:Y:S02]  /*1390*/  @!P1 VIADD R5, R6.reuse, UR4 ;  /* 0x0000000406059c36 */ /* 0x045fe40008000000 */
[----:B------:R-:W-:-:S03]  /*13a0*/  @!P1 VIADD R6, R6, 0x80 ;  /* 0x0000008006069836 */ /* 0x000fc60000000000 */
[----:B-1----:R-:W-:-:S05]  /*13b0*/  @!P1 IADD3 R4, P2, R5, R8, RZ ;  /* 0x0000000805049210 */ /* 0x002fca0007f5e0ff */
[----:B------:R-:W-:-:S05]  /*13c0*/  @!P1 IMAD.X R5, RZ, RZ, R9, P2 ;  /* 0x000000ffff059224 */ /* 0x000fca00010e0609 */
[----:B------:R2:W-:Y:S03]  /*13d0*/  @!P1 STG.E.U8 desc[UR10][R4.64], R15 ;  /* 0x0000000f04009986 */ /* 0x0005e6000c10110a */
.L_x_2890:
[----:B------:R-:W-:Y:S05]  /*13e0*/  BSYNC B0 ;  /* 0x0000000000007941 */ /* 0x000fea0003800000 */
.L_x_2884:
[----:B------:R-:W-:Y:S05]  /*13f0*/  WARPSYNC.ALL ;  /* 0x0000000000007948 */ /* 0x000fea0003800000 */
[----:B------:R-:W-:-:S13]  /*1400*/  ISETP.GE.AND P1, PT, R6, R3, PT ;  /* 0x000000030600720c */ /* 0x000fda0003f26270 */
[----:B------:R-:W-:Y:S05]  /*1410*/  @P1 EXIT ;  /* 0x000000000000194d */ /* 0x000fea0003800000 */
[----:B------:R-:W-:Y:S01]  /*1420*/  VIADD R2, R6, UR4 ;  /* 0x0000000406027c36 */ /* 0x000fe20008000000 */
[----:B------:R-:W-:Y:S01]  /*1430*/  ULDC.64 UR6, c[0x0][0x218] ;  /* 0x0000860000067ab9 */ /* 0x000fe20000000a00 */
[----:B012---:R-:W-:-:S03]  /*1440*/  SEL R5, RZ, 0x1, !P0 ;  /* 0x00000001ff057807 */ /* 0x007fc60004000000 */
[----:B------:R-:W-:-:S05]  /*1450*/  IADD3 R2, P1, R2, UR6, RZ ;  /* 0x0000000602027c10 */ /* 0x000fca000ff3e0ff */
[----:B------:R-:W-:-:S05]  /*1460*/  IMAD.X R3, RZ, RZ, UR7, P1 ;  /* 0x00000007ff037e24 */ /* 0x000fca00088e06ff */
[----:B------:R-:W-:Y:S01]  /*1470*/  STG.E.U8 desc[UR10][R2.64], R5 ;  /* 0x0000000502007986 */ /* 0x000fe2000c10110a */
[----:B------:R-:W-:Y:S05]  /*1480*/  EXIT ;  /* 0x000000000000794d */ /* 0x000fea0003800000 */
.L_x_2891:
        /* <DEDUP_REMOVED lines=15> */
.L_x_43774:


//--------------------- .text._ZN2at6native29vectorized_elementwise_kernelILi4ENS0_13BinaryFunctorIbbbZZZNS0_23logical_xor_kernel_cudaERNS_14TensorIteratorEENKUlvE0_clEvENKUlvE7_clEvEUlbbE_EESt5arrayIPcLm3EEEEviT0_T1_ --------------------------
	.section	.text._ZN2at6native29vectorized_elementwise_kernelILi4ENS0_13BinaryFunctorIbbbZZZNS0_23logical_xor_kernel_cudaERNS_14TensorIteratorEENKUlvE0_clEvENKUlvE7_clEvEUlbbE_EESt5arrayIPcLm3EEEEviT0_T1_,"ax",@progbits
	.align	128
        .global         _ZN2at6native29vectorized_elementwise_kernelILi4ENS0_13BinaryFunctorIbbbZZZNS0_23logical_xor_kernel_cudaERNS_14TensorIteratorEENKUlvE0_clEvENKUlvE7_clEvEUlbbE_EESt5arrayIPcLm3EEEEviT0_T1_
        .type           _ZN2at6native29vectorized_elementwise_kernelILi4ENS0_13BinaryFunctorIbbbZZZNS0_23logical_xor_kernel_cudaERNS_14TensorIteratorEENKUlvE0_clEvENKUlvE7_clEvEUlbbE_EESt5arrayIPcLm3EEEEviT0_T1_,@function
        .size           _ZN2at6native29vectorized_elementwise_kernelILi4ENS0_13BinaryFunctorIbbbZZZNS0_23logical_xor_kernel_cudaERNS_14TensorIteratorEENKUlvE0_clEvENKUlvE7_clEvEUlbbE_EESt5arrayIPcLm3EEEEviT0_T1_,(.L_x_43775 - _ZN2at6native29vectorized_elementwise_kernelILi4ENS0_13BinaryFunctorIbbbZZZNS0_23logical_xor_kernel_cudaERNS_14TensorIteratorEENKUlvE0_clEvENKUlvE7_clEvEUlbbE_EESt5arrayIPcLm3EEEEviT0_T1_)
        .other          _ZN2at6native29vectorized_elementwise_kernelILi4ENS0_13BinaryFunctorIbbbZZZNS0_23logical_xor_kernel_cudaERNS_14TensorIteratorEENKUlvE0_clEvENKUlvE7_clEvEUlbbE_EESt5arrayIPcLm3EEEEviT0_T1_,@"STO_CUDA_ENTRY STV_DEFAULT"
_ZN2at6native29vectorized_elementwise_kernelILi4ENS0_13BinaryFunctorIbbbZZZNS0_23logical_xor_kernel_cudaERNS_14TensorIteratorEENKUlvE0_clEvENKUlvE7_clEvEUlbbE_EESt5arrayIPcLm3EEEEviT0_T1_:
.text._ZN2at6native29vectorized_elementwise_kernelILi4ENS0_13BinaryFunctorIbbbZZZNS0_23logical_xor_kernel_cudaERNS_14TensorIteratorEENKUlvE0_clEvENKUlvE7_clEvEUlbbE_EESt5arrayIPcLm3EEEEviT0_T1_:
        /* <DEDUP_REMOVED lines=23> */
[----:B------:R-:W2:Y:S04]  /*0170*/  LDG.E R11, desc[UR10][R4.64] ;  /* 0x0000000a040b7981 */ /* 0x000ea8000c1e1900 */
[----:B------:R-:W3:Y:S04]  /*0180*/  LDG.E R9, desc[UR10][R2.64] ;  /* 0x0000000a02097981 */ /* 0x000ee8000c1e1900 */
[----:B------:R0:W4:Y:S04]  /*0190*/  LDG.E R12, desc[UR10][R4.64+0x200] ;  /* 0x0002000a040c7981 */ /* 0x000128000c1e1900 */
[----:B------:R1:W5:Y:S01]  /*01a0*/  LDG.E R10, desc[UR10][R2.64+0x200] ;  /* 0x0002000a020a7981 */ /* 0x000362000c1e1900 */
[----:B------:R-:W-:-:S04]  /*01b0*/  UIADD3 UR5, UP0, UR4, UR6, URZ ;  /* 0x0000000604057290 */ /* 0x000fc8000ff1e03f */
[----:B------:R-:W-:Y:S01]  /*01c0*/  UIADD3.X UR6, URZ, UR7, URZ, UP0, !UPT ;  /* 0x000000073f067290 */ /* 0x000fe200087fe43f */
[C---:B--2---:R-:W-:Y:S02]  /*01d0*/  PRMT R6, R11.reuse, 0x7770, RZ ;  /* 0x000077700b067816 */ /* 0x044fe400000000ff */
[C---:B------:R-:W-:Y:S02]  /*01e0*/  PRMT R7, R11.reuse, 0x7771, RZ ;  /* 0x000077710b077816 */ /* 0x040fe400000000ff */
[----:B------:R-:W-:Y:S02]  /*01f0*/  PRMT R8, R11, 0x7772, RZ ;  /* 0x000077720b087816 */ /* 0x000fe400000000ff */
[----:B------:R-:W-:Y:S02]  /*0200*/  ISETP.NE.AND P0, PT, R6, RZ, PT ;  /* 0x000000ff0600720c */ /* 0x000fe40003f05270 */
[----:B------:R-:W-:Y:S02]  /*0210*/  ISETP.NE.AND P1, PT, R7, RZ, PT ;  /* 0x000000ff0700720c */ /* 0x000fe40003f25270 */
[----:B---3--:R-:W-:-:S02]  /*0220*/  PRMT R6, R9, 0x7770, RZ ;  /* 0x0000777009067816 */ /* 0x008fc400000000ff */
[C---:B------:R-:W-:Y:S02]  /*0230*/  PRMT R7, R9.reuse, 0x7771, RZ ;  /* 0x0000777109077816 */ /* 0x040fe400000000ff */
[----:B------:R-:W-:Y:S02]  /*0240*/  ISETP.NE.AND P2, PT, R8, RZ, PT ;  /* 0x000000ff0800720c */ /* 0x000fe40003f45270 */
[----:B0-----:R-:W-:Y:S02]  /*0250*/  PRMT R4, R9, 0x7772, RZ ;  /* 0x0000777209047816 */ /* 0x001fe400000000ff */
[----:B------:R-:W-:Y:S02]  /*0260*/  ISETP.NE.XOR P4, PT, R6, RZ, P0 ;  /* 0x000000ff0600720c */ /* 0x000fe40000785a70 */
[----:B------:R-:W-:Y:S02]  /*0270*/  ISETP.NE.XOR P1, PT, R7, RZ, P1 ;  /* 0x000000ff0700720c */ /* 0x000fe40000f25a70 */
[----:B------:R-:W-:-:S02]  /*0280*/  PRMT R8, R11, 0x7773, RZ ;  /* 0x000077730b087816 */ /* 0x000fc400000000ff */
[----:B------:R-:W-:Y:S02]  /*0290*/  ISETP.NE.XOR P0, PT, R4, RZ, P2 ;  /* 0x000000ff0400720c */ /* 0x000fe40001705a70 */
[----:B-1----:R-:W-:Y:S02]  /*02a0*/  SEL R3, RZ, 0x1, !P4 ;  /* 0x00000001ff037807 */ /* 0x002fe40006000000 */
[----:B------:R-:W-:Y:S02]  /*02b0*/  SEL R4, RZ, 0x1, !P1 ;  /* 0x00000001ff047807 */ /* 0x000fe40004800000 */
[----:B------:R-:W-:Y:S02]  /*02c0*/  ISETP.NE.AND P3, PT, R8, RZ, PT ;  /* 0x000000ff0800720c */ /* 0x000fe40003f65270 */
[----:B------:R-:W-:Y:S02]  /*02d0*/  PRMT R2, R9, 0x7773, RZ ;  /* 0x0000777309027816 */ /* 0x000fe400000000ff */
[----:B------:R-:W-:-:S02]  /*02e0*/  PRMT R7, R4, 0x7604, R3 ;  /* 0x0000760404077816 */ /* 0x000fc40000000003 */
[----:B------:R-:W-:Y:S02]  /*02f0*/  ISETP.NE.XOR P1, PT, R2, RZ, P3 ;  /* 0x000000ff0200720c */ /* 0x000fe40001f25a70 */
[C---:B----4-:R-:W-:Y:S02]  /*0300*/  PRMT R4, R12.reuse, 0x7772, RZ ;  /* 0x000077720c047816 */ /* 0x050fe400000000ff */
[C---:B------:R-:W-:Y:S02]  /*0310*/  PRMT R5, R12.reuse, 0x7770, RZ ;  /* 0x000077700c057816 */ /* 0x040fe400000000ff */
[----:B------:R-:W-:Y:S02]  /*0320*/  PRMT R2, R12, 0x7771, RZ ;  /* 0x000077710c027816 */ /* 0x000fe400000000ff */
[----:B------:R-:W-:Y:S02]  /*0330*/  ISETP.NE.AND P3, PT, R4, RZ, PT ;  /* 0x000000ff0400720c */ /* 0x000fe40003f65270 */
[----:B------:R-:W-:-:S02]  /*0340*/  ISETP.NE.AND P4, PT, R5, RZ, PT ;  /* 0x000000ff0500720c */ /* 0x000fc40003f85270 */
[----:B------:R-:W-:Y:S02]  /*0350*/  ISETP.NE.AND P5, PT, R2, RZ, PT ;  /* 0x000000ff0200720c */ /* 0x000fe40003fa5270 */
[C---:B-----5:R-:W-:Y:S02]  /*0360*/  PRMT R3, R10.reuse, 0x7770, RZ ;  /* 0x000077700a037816 */ /* 0x060fe400000000ff */
[----:B------:R-:W-:Y:S02]  /*0370*/  PRMT R4, R10, 0x7771, RZ ;  /* 0x000077710a047816 */ /* 0x000fe400000000ff */
[----:B------:R-:W-:Y:S02]  /*0380*/  ISETP.NE.XOR P4, PT, R3, RZ, P4 ;  /* 0x000000ff0300720c */ /* 0x000fe40002785a70 */
[----:B------:R-:W-:Y:S02]  /*0390*/  ISETP.NE.XOR P5, PT, R4, RZ, P5 ;  /* 0x000000ff0400720c */ /* 0x000fe40002fa5a70 */
[----:B------:R-:W-:-:S02]  /*03a0*/  PRMT R2, R12, 0x7773, RZ ;  /* 0x000077730c027816 */ /* 0x000fc400000000ff */
[----:B------:R-:W-:Y:S02]  /*03b0*/  PRMT R5, R10, 0x7772, RZ ;  /* 0x000077720a057816 */ /* 0x000fe400000000ff */
[----:B------:R-:W-:Y:S02]  /*03c0*/  SEL R3, RZ, 0x1, !P4 ;  /* 0x00000001ff037807 */ /* 0x000fe40006000000 */
[----:B------:R-:W-:Y:S02]  /*03d0*/  SEL R4, RZ, 0x1, !P5 ;  /* 0x00000001ff047807 */ /* 0x000fe40006800000 */
[----:B------:R-:W-:Y:S02]  /*03e0*/  ISETP.NE.AND P2, PT, R2, RZ, PT ;  /* 0x000000ff0200720c */ /* 0x000fe40003f45270 */
[----:B------:R-:W-:Y:S02]  /*03f0*/  ISETP.NE.XOR P3, PT, R5, RZ, P3 ;  /* 0x000000ff0500720c */ /* 0x000fe40001f65a70 */
[----:B------:R-:W-:-:S02]  /*0400*/  PRMT R2, R10, 0x7773, RZ ;  /* 0x000077730a027816 */ /* 0x000fc400000000ff */
[----:B------:R-:W-:Y:S01]  /*0410*/  PRMT R6, R4, 0x7604, R3 ;  /* 0x0000760404067816 */ /* 0x000fe20000000003 */
[----:B------:R-:W-:Y:S01]  /*0420*/  IMAD.U32 R3, RZ, RZ, UR6 ;  /* 0x00000006ff037e24 */ /* 0x000fe2000f8e00ff */
[----:B------:R-:W-:Y:S02]  /*0430*/  SEL R4, RZ, 0x1, !P0 ;  /* 0x00000001ff047807 */ /* 0x000fe40004000000 */
[----:B------:R-:W-:Y:S02]  /*0440*/  SEL R5, RZ, 0x1, !P3 ;  /* 0x00000001ff057807 */ /* 0x000fe40005800000 */
[----:B------:R-:W-:Y:S01]  /*0450*/  ISETP.NE.XOR P2, PT, R2, RZ, P2 ;  /* 0x000000ff0200720c */ /* 0x000fe20001745a70 */
[----:B------:R-:W-:Y:S01]  /*0460*/  IMAD.U32 R2, RZ, RZ, UR5 ;  /* 0x00000005ff027e24 */ /* 0x000fe2000f8e00ff */
[----:B------:R-:W-:Y:S02]  /*0470*/  PRMT R7, R4, 0x7054, R7 ;  /* 0x0000705404077816 */ /* 0x000fe40000000007 */
[----:B------:R-:W-:Y:S01]  /*0480*/  PRMT R6, R5, 0x7054, R6 ;  /* 0x0000705405067816 */ /* 0x000fe20000000006 */
[----:B------:R-:W-:Y:S01]  /*0490*/  IMAD.WIDE R2, R0, 0x4, R2 ;  /* 0x0000000400027825 */ /* 0x000fe200078e0202 */
[----:B------:R-:W-:-:S02]  /*04a0*/  SEL R4, RZ, 0x1, !P1 ;  /* 0x00000001ff047807 */ /* 0x000fc40004800000 */
[----:B------:R-:W-:Y:S02]  /*04b0*/  SEL R5, RZ, 0x1, !P2 ;  /* 0x00000001ff057807 */ /* 0x000fe40005000000 */
[----:B------:R-:W-:Y:S02]  /*04c0*/  PRMT R7, R4, 0x654, R7 ;  /* 0x0000065404077816 */ /* 0x000fe40000000007 */
[----:B------:R-:W-:-:S03]  /*04d0*/  PRMT R5, R5, 0x654, R6 ;  /* 0x0000065405057816 */ /* 0x000fc60000000006 */
[----:B------:R-:W-:Y:S04]  /*04e0*/  STG.E desc[UR10][R2.64], R7 ;  /* 0x0000000702007986 */ /* 0x000fe8000c10190a */
[----:B------:R-:W-:Y:S01]  /*04f0*/  STG.E desc[UR10][R2.64+0x200], R5 ;  /* 0x0002000502007986 */ /* 0x000fe2000c10190a */
[----:B------:R-:W-:Y:S05]  /*0500*/  EXIT ;  /* 0x000000000000794d */ /* 0x000fea0003800000 */
.L_x_2892:
        /* <DEDUP_REMOVED lines=200> */
.L_x_2895:
        /* <DEDUP_REMOVED lines=8> */
.L_x_2896:
        /* <DEDUP_REMOVED lines=8> */
.L_x_2897:
        /* <DEDUP_REMOVED lines=9> */
.L_x_2898:
[----:B------:R-:W-:Y:S05]  /*1320*/  BSYNC B1 ;  /* 0x0000000000017941 */ /* 0x000fea0003800000 */
.L_x_2894:
[----:B------:R-:W-:-:S13]  /*1330*/  ISETP.GE.AND P1, PT, R6, R3, PT ;  /* 0x000000030600720c */ /* 0x000fda0003f26270 */
[----:B-1----:R-:W1:Y:S01]  /*1340*/  @!P1 LDC.64 R8, c[0x0][0x218] ;  /* 0x00008600ff089b82 */ /* 0x002e620000000a00 */
[C---:B0-2---:R-:W-:Y:S02]  /*1350*/  @!P1 VIADD R5, R6.reuse, UR4 ;  /* 0x0000000406059c36 */ /* 0x045fe40008000000 */
[----:B------:R-:W-:-:S03]  /*1360*/  @!P1 VIADD R6, R6, 0x80 ;  /* 0x0000008006069836 */ /* 0x000fc60000000000 */
[----:B-1----:R-:W-:-:S05]  /*1370*/  @!P1 IADD3 R4, P2, R5, R8, RZ ;  /* 0x0000000805049210 */ /* 0x002fca0007f5e0ff */
[----:B------:R-:W-:-:S05]  /*1380*/  @!P1 IMAD.X R5, RZ, RZ, R9, P2 ;  /* 0x000000ffff059224 */ /* 0x000fca00010e0609 */
[----:B------:R2:W-:Y:S03]  /*1390*/  @!P1 STG.E.U8 desc[UR10][R4.64], R15 ;  /* 0x0000000f04009986 */ /* 0x0005e6000c10110a */
.L_x_2899:
[----:B------:R-:W-:Y:S05]  /*13a0*/  BSYNC B0 ;  /* 0x0000000000007941 */ /* 0x000fea0003800000 */
.L_x_2893:
        /* <DEDUP_REMOVED lines=10> */
.L_x_2900:
        /* <DEDUP_REMOVED lines=11> */
.L_x_43775:


//--------------------- .text._ZN2at6native29vectorized_elementwise_kernelILi8ENS0_13BinaryFunctorIbbbZZZNS0_23logical_xor_kernel_cudaERNS_14TensorIteratorEENKUlvE0_clEvENKUlvE7_clEvEUlbbE_EESt5arrayIPcLm3EEEEviT0_T1_ --------------------------
	.section	.text._ZN2at6native29vectorized_elementwise_kernelILi8ENS0_13BinaryFunctorIbbbZZZNS0_23logical_xor_kernel_cudaERNS_14TensorIteratorEENKUlvE0_clEvENKUlvE7_clEvEUlbbE_EESt5arrayIPcLm3EEEEviT0_T1_,"ax",@progbits
	.align	128
        .global         _ZN2at6native29vectorized_elementwise_kernelILi8ENS0_13BinaryFunctorIbbbZZZNS0_23logical_xor_kernel_cudaERNS_14TensorIteratorEENKUlvE0_clEvENKUlvE7_clEvEUlbbE_EESt5arrayIPcLm3EEEEviT0_T1_
        .type           _ZN2at6native29vectorized_elementwise_kernelILi8ENS0_13BinaryFunctorIbbbZZZNS0_23logical_xor_kernel_cudaERNS_14TensorIteratorEENKUlvE0_clEvENKUlvE7_clEvEUlbbE_EESt5arrayIPcLm3EEEEviT0_T1_,@function
        .size           _ZN2at6native29vectorized_elementwise_kernelILi8ENS0_13BinaryFunctorIbbbZZZNS0_23logical_xor_kernel_cudaERNS_14TensorIteratorEENKUlvE0_clEvENKUlvE7_clEvEUlbbE_EESt5arrayIPcLm3EEEEviT0_T1_,(.L_x_43776 - _ZN2at6native29vectorized_elementwise_kernelILi8ENS0_13BinaryFunctorIbbbZZZNS0_23logical_xor_kernel_cudaERNS_14TensorIteratorEENKUlvE0_clEvENKUlvE7_clEvEUlbbE_EESt5arrayIPcLm3EEEEviT0_T1_)
        .other          _ZN2at6native29vectorized_elementwise_kernelILi8ENS0_13BinaryFunctorIbbbZZZNS0_23logical_xor_kernel_cudaERNS_14TensorIteratorEENKUlvE0_clEvENKUlvE7_clEvEUlbbE_EESt5arrayIPcLm3EEEEviT0_T1_,@"STO_CUDA_ENTRY STV_DEFAULT"
_ZN2at6native29vectorized_elementwise_kernelILi8ENS0_13BinaryFunctorIbbbZZZNS0_23logical_xor_kernel_cudaERNS_14TensorIteratorEENKUlvE0_clEvENKUlvE7_clEvEUlbbE_EESt5arrayIPcLm3EEEEviT0_T1_:
.text._ZN2at6native29vectorized_elementwise_kernelILi8ENS0_13BinaryFunctorIbbbZZZNS0_23logical_xor_kernel_cudaERNS_14TensorIteratorEENKUlvE0_clEvENKUlvE7_clEvEUlbbE_EESt5arrayIPcLm3EEEEviT0_T1_:
        /* <DEDUP_REMOVED lines=10> */
[----:B------:R-:W-:Y:S01]  /*00a0*/  ULDC.64 UR8, c[0x0][0x220] ;  /* 0x0000880000087ab9 */ /* 0x000fe20000000a00 */
[----:B------:R-:W-:Y:S02]  /*00b0*/  USHF.R.S32.HI UR5, URZ, 0x1f, UR4 ;  /* 0x0000001f3f057899 */ /* 0x000fe40008011404 */
[----:B------:R-:W-:Y:S02]  /*00c0*/  UIADD3 UR6, UP1, UR4, UR6, URZ ;  /* 0x0000000604067290 */ /* 0x000fe4000ff3e03f */
[----:B------:R-:W-:Y:S02]  /*00d0*/  UIADD3 UR8, UP0, UR4, UR8, URZ ;  /* 0x0000000804087290 */ /* 0x000fe4000ff1e03f */
[----:B------:R-:W-:Y:S02]  /*00e0*/  UIADD3.X UR7, UR5, UR7, URZ, UP1, !UPT ;  /* 0x0000000705077290 */ /* 0x000fe40008ffe43f */
[----:B------:R-:W-:Y:S01]  /*00f0*/  UIADD3.X UR5, UR5, UR9, URZ, UP0, !UPT ;  /* 0x0000000905057290 */ /* 0x000fe200087fe43f */
[----:B------:R-:W-:-:S02]  /*0100*/  IMAD.U32 R4, RZ, RZ, UR6 ;  /* 0x00000006ff047e24 */ /* 0x000fc4000f8e00ff */
[----:B------:R-:W-:Y:S02]  /*0110*/  IMAD.U32 R2, RZ, RZ, UR8 ;  /* 0x00000008ff027e24 */ /* 0x000fe4000f8e00ff */
[----:B------:R-:W-:Y:S01]  /*0120*/  IMAD.U32 R5, RZ, RZ, UR7 ;  /* 0x00000007ff057e24 */ /* 0x000fe2000f8e00ff */
[----:B------:R-:W-:Y:S01]  /*0130*/  ULDC.64 UR6, c[0x0][0x218] ;  /* 0x0000860000067ab9 */ /* 0x000fe20000000a00 */
[----:B------:R-:W-:Y:S02]  /*0140*/  IMAD.U32 R3, RZ, RZ, UR5 ;  /* 0x00000005ff037e24 */ /* 0x000fe4000f8e00ff */
[----:B0-----:R-:W-:-:S04]  /*0150*/  IMAD.WIDE.U32 R2, R0, 0x8, R2 ;  /* 0x0000000800027825 */ /* 0x001fc800078e0002 */
[----:B------:R-:W-:Y:S02]  /*0160*/  IMAD.WIDE.U32 R4, R0, 0x8, R4 ;  /* 0x0000000800047825 */ /* 0x000fe400078e0004 */
[----:B------:R-:W2:Y:S04]  /*0170*/  LDG.E.64 R2, desc[UR10][R2.64] ;  /* 0x0000000a02027981 */ /* 0x000ea8000c1e1b00 */
[----:B------:R-:W3:Y:S01]  /*0180*/  LDG.E.64 R4, desc[UR10][R4.64] ;  /* 0x0000000a04047981 */ /* 0x000ee2000c1e1b00 */
[----:B------:R-:W-:-:S04]  /*0190*/  UIADD3 UR5, UP0, UR4, UR6, URZ ;  /* 0x0000000604057290 */ /* 0x000fc8000ff1e03f */
[----:B------:R-:W-:Y:S01]  /*01a0*/  UIADD3.X UR6, URZ, UR7, URZ, UP0, !UPT ;  /* 0x000000073f067290 */ /* 0x000fe200087fe43f */
[----:B--2---:R-:W-:Y:S02]  /*01b0*/  PRMT R7, R3, 0x7632, R7 ;  /* 0x0000763203077816 */ /* 0x004fe40000000007 */
[----:B------:R-:W-:Y:S02]  /*01c0*/  PRMT R6, R2, 0x7632, R6 ;  /* 0x0000763202067816 */ /* 0x000fe40000000006 */
[----:B------:R-:W-:Y:S02]  /*01d0*/  LOP3.LUT P1, RZ, R7, 0xff, RZ, 0xc0, !PT ;  /* 0x000000ff07ff7812 */ /* 0x000fe4000782c0ff */
[----:B---3--:R-:W-:Y:S02]  /*01e0*/  PRMT R7, R5, 0x7632, R7 ;  /* 0x0000763205077816 */ /* 0x008fe40000000007 */
[----:B------:R-:W-:Y:S02]  /*01f0*/  LOP3.LUT P3, RZ, R6, 0xff, RZ, 0xc0, !PT ;  /* 0x000000ff06ff7812 */ /* 0x000fe4000786c0ff */
[----:B------:R-:W-:-:S02]  /*0200*/  PRMT R6, R4, 0x7632, R6 ;  /* 0x0000763204067816 */ /* 0x000fc40000000006 */
[----:B------:R-:W-:Y:S02]  /*0210*/  LOP3.LUT P6, RZ, R7, 0xff, RZ, 0xc0, !PT ;  /* 0x000000ff07ff7812 */ /* 0x000fe400078cc0ff */
[----:B------:R-:W-:Y:S02]  /*0220*/  LOP3.LUT R7, R4, 0xffff, RZ, 0xc0, !PT ;  /* 0x0000ffff04077812 */ /* 0x000fe400078ec0ff */
[----:B------:R-:W-:Y:S02]  /*0230*/  LOP3.LUT P4, RZ, R6, 0xff, RZ, 0xc0, !PT ;  /* 0x000000ff06ff7812 */ /* 0x000fe4000788c0ff */
[C---:B------:R-:W-:Y:S02]  /*0240*/  LOP3.LUT R8, R5.reuse, 0xffff, RZ, 0xc0, !PT ;  /* 0x0000ffff05087812 */ /* 0x040fe400078ec0ff */
[----:B------:R-:W-:Y:S02]  /*0250*/  LOP3.LUT P2, RZ, R5, 0xff, RZ, 0xc0, !PT ;  /* 0x000000ff05ff7812 */ /* 0x000fe4000784c0ff */
[----:B------:R-:W-:-:S02]  /*0260*/  SHF.R.U32.HI R6, RZ, 0x8, R7 ;  /* 0x00000008ff067819 */ /* 0x000fc40000011607 */
[----:B------:R-:W-:Y:S02]  /*0270*/  PRMT R5, R5, 0x7732, RZ ;  /* 0x0000773205057816 */ /* 0x000fe400000000ff */
[C---:B------:R-:W-:Y:S02]  /*0280*/  LOP3.LUT P5, RZ, R4.reuse, 0xff, RZ, 0xc0, !PT ;  /* 0x000000ff04ff7812 */ /* 0x040fe400078ac0ff */
[----:B------:R-:W-:Y:S02]  /*0290*/  PRMT R4, R4, 0x7732, RZ ;  /* 0x0000773204047816 */ /* 0x000fe400000000ff */
[----:B------:R-:W-:Y:S02]  /*02a0*/  PLOP3.LUT P1, PT, P1, P6, PT, 0x28, 0x0 ;  /* 0x000000000000781c */ /* 0x000fe40000f2c570 */
[----:B------:R-:W-:Y:S02]  /*02b0*/  LOP3.LUT P6, RZ, R3, 0xff, RZ, 0xc0, !PT ;  /* 0x000000ff03ff7812 */ /* 0x000fe400078cc0ff */
[----:B------:R-:W-:-:S02]  /*02c0*/  PRMT R6, R6, 0x9910, RZ ;  /* 0x0000991006067816 */ /* 0x000fc400000000ff */
[----:B------:R-:W-:Y:S02]  /*02d0*/  SHF.R.U32.HI R5, RZ, 0x8, R5 ;  /* 0x00000008ff057819 */ /* 0x000fe40000011605 */
[----:B------:R-:W-:Y:S02]  /*02e0*/  SHF.R.U32.HI R4, RZ, 0x8, R4 ;  /* 0x00000008ff047819 */ /* 0x000fe40000011604 */
[----:B------:R-:W-:Y:S02]  /*02f0*/  PLOP3.LUT P6, PT, P6, P2, PT, 0x28, 0x0 ;  /* 0x000000000000781c */ /* 0x000fe400037c4570 */
[----:B------:R-:W-:Y:S02]  /*0300*/  ISETP.NE.AND P2, PT, R6, RZ, PT ;  /* 0x000000ff0600720c */ /* 0x000fe40003f45270 */
[----:B------:R-:W-:Y:S02]  /*0310*/  PRMT R6, R5, 0x9910, RZ ;  /* 0x0000991005067816 */ /* 0x000fe400000000ff */
[----:B------:R-:W-:-:S02]  /*0320*/  PRMT R5, R4, 0x9910, RZ ;  /* 0x0000991004057816 */ /* 0x000fc400000000ff */
[----:B------:R-:W-:Y:S02]  /*0330*/  SEL R4, RZ, 0x1, !P6 ;  /* 0x00000001ff047807 */ /* 0x000fe40007000000 */
[C---:B------:R-:W-:Y:S02]  /*0340*/  LOP3.LUT P6, RZ, R2.reuse, 0xff, RZ, 0xc0, !PT ;  /* 0x000000ff02ff7812 */ /* 0x040fe400078cc0ff */
[----:B------:R-:W-:Y:S02]  /*0350*/  PRMT R7, R2, 0x7732, RZ ;  /* 0x0000773202077816 */ /* 0x000fe400000000ff */
[----:B------:R-:W-:Y:S02]  /*0360*/  PLOP3.LUT P3, PT, P3, P4, PT, 0x28, 0x0 ;  /* 0x000000000000781c */ /* 0x000fe40001f68570 */
[----:B------:R-:W-:Y:S02]  /*0370*/  PLOP3.LUT P5, PT, P6, P5, PT, 0x28, 0x0 ;  /* 0x000000000000781c */ /* 0x000fe400037aa570 */
[----:B------:R-:W-:-:S02]  /*0380*/  ISETP.NE.AND P4, PT, R6, RZ, PT ;  /* 0x000000ff0600720c */ /* 0x000fc40003f85270 */
[----:B------:R-:W-:Y:S02]  /*0390*/  ISETP.NE.AND P6, PT, R5, RZ, PT ;  /* 0x000000ff0500720c */ /* 0x000fe40003fc5270 */
[C---:B------:R-:W-:Y:S02]  /*03a0*/  PRMT R6, R3.reuse, 0x7732, RZ ;  /* 0x0000773203067816 */ /* 0x040fe400000000ff */
[----:B------:R-:W-:Y:S01]  /*03b0*/  LOP3.LUT R5, R3, 0xffff, RZ, 0xc0, !PT ;  /* 0x0000ffff03057812 */ /* 0x000fe200078ec0ff */
[----:B------:R-:W-:Y:S01]  /*03c0*/  IMAD.MOV.U32 R3, RZ, RZ, R7 ;  /* 0x000000ffff037224 */ /* 0x000fe200078e0007 */
[----:B------:R-:W-:Y:S02]  /*03d0*/  SHF.R.U32.HI R8, RZ, 0x8, R8 ;  /* 0x00000008ff087819 */ /* 0x000fe40000011608 */
[----:B------:R-:W-:Y:S02]  /*03e0*/  LOP3.LUT R2, R2, 0xffff, RZ, 0xc0, !PT ;  /* 0x0000ffff02027812 */ /* 0x000fe400078ec0ff */
[----:B------:R-:W-:-:S02]  /*03f0*/  PRMT R8, R8, 0x9910, RZ ;  /* 0x0000991008087816 */ /* 0x000fc400000000ff */
[----:B------:R-:W-:Y:S02]  /*0400*/  SHF.R.U32.HI R5, RZ, 0x8, R5 ;  /* 0x00000008ff057819 */ /* 0x000fe40000011605 */
[----:B------:R-:W-:Y:S02]  /*0410*/  SHF.R.U32.HI R6, RZ, 0x8, R6 ;  /* 0x00000008ff067819 */ /* 0x000fe40000011606 */
[----:B------:R-:W-:Y:S02]  /*0420*/  SHF.R.U32.HI R2, RZ, 0x8, R2 ;  /* 0x00000008ff027819 */ /* 0x000fe40000011602 */
[----:B------:R-:W-:Y:S02]  /*0430*/  SHF.R.U32.HI R3, RZ, 0x8, R3 ;  /* 0x00000008ff037819 */ /* 0x000fe40000011603 */
[----:B------:R-:W-:Y:S02]  /*0440*/  ISETP.NE.AND P0, PT, R8, RZ, PT ;  /* 0x000000ff0800720c */ /* 0x000fe40003f05270 */
[----:B------:R-:W-:-:S02]  /*0450*/  PRMT R5, R5, 0x9910, RZ ;  /* 0x0000991005057816 */ /* 0x000fc400000000ff */
[----:B------:R-:W-:Y:S02]  /*0460*/  PRMT R6, R6, 0x9910, RZ ;  /* 0x0000991006067816 */ /* 0x000fe400000000ff */
[----:B------:R-:W-:Y:S02]  /*0470*/  PRMT R2, R2, 0x9910, RZ ;  /* 0x0000991002027816 */ /* 0x000fe400000000ff */
[----:B------:R-:W-:Y:S02]  /*0480*/  PRMT R3, R3, 0x9910, RZ ;  /* 0x0000991003037816 */ /* 0x000fe400000000ff */
        /* <DEDUP_REMOVED lines=8> */
[----:B------:R-:W-:Y:S01]  /*0510*/  IMAD.SHL.U32 R7, R7, 0x100, RZ ;  /* 0x0000010007077824 */ /* 0x000fe200078e00ff */
[----:B------:R-:W-:Y:S01]  /*0520*/  SEL R5, RZ, 0x1, !P1 ;  /* 0x00000001ff057807 */ /* 0x000fe20004800000 */
[----:B------:R-:W-:Y:S01]  /*0530*/  IMAD.SHL.U32 R6, R6, 0x100, RZ ;  /* 0x0000010006067824 */ /* 0x000fe200078e00ff */
[----:B------:R-:W-:Y:S01]  /*0540*/  SEL R10, RZ, 0x1, !P5 ;  /* 0x00000001ff0a7807 */ /* 0x000fe20006800000 */
[----:B------:R-:W-:Y:S01]  /*0550*/  IMAD.SHL.U32 R11, R11, 0x100, RZ ;  /* 0x000001000b0b7824 */ /* 0x000fe200078e00ff */
[----:B------:R-:W-:Y:S01]  /*0560*/  SEL R8, RZ, 0x1, !P3 ;  /* 0x00000001ff087807 */ /* 0x000fe20005800000 */
[----:B------:R-:W-:Y:S01]  /*0570*/  IMAD.SHL.U32 R9, R9, 0x100, RZ ;  /* 0x0000010009097824 */ /* 0x000fe200078e00ff */
[----:B------:R-:W-:Y:S01]  /*0580*/  LOP3.LUT R4, R7, 0x100, R4, 0xe2, !PT ;  /* 0x0000010007047812 */ /* 0x000fe200078ee204 */
[----:B------:R-:W-:Y:S01]  /*0590*/  IMAD.U32 R2, RZ, RZ, UR5 ;  /* 0x00000005ff027e24 */ /* 0x000fe2000f8e00ff */
[----:B------:R-:W-:Y:S01]  /*05a0*/  LOP3.LUT R5, R6, 0x100, R5, 0xe2, !PT ;  /* 0x0000010006057812 */ /* 0x000fe200078ee205 */
[----:B------:R-:W-:Y:S01]  /*05b0*/  IMAD.U32 R3, RZ, RZ, UR6 ;  /* 0x00000006ff037e24 */ /* 0x000fe2000f8e00ff */
[----:B------:R-:W-:-:S02]  /*05c0*/  LOP3.LUT R7, R11, 0x100, R10, 0xe2, !PT ;  /* 0x000001000b077812 */ /* 0x000fc400078ee20a */
[----:B------:R-:W-:Y:S01]  /*05d0*/  LOP3.LUT R8, R9, 0x100, R8, 0xe2, !PT ;  /* 0x0000010009087812 */ /* 0x000fe200078ee208 */
[----:B------:R-:W-:Y:S01]  /*05e0*/  IMAD.WIDE R2, R0, 0x8, R2 ;  /* 0x0000000800027825 */ /* 0x000fe200078e0202 */
[----:B------:R-:W-:Y:S02]  /*05f0*/  PRMT R5, R4, 0x5410, R5 ;  /* 0x0000541004057816 */ /* 0x000fe40000000005 */
[----:B------:R-:W-:-:S05]  /*0600*/  PRMT R4, R7, 0x5410, R8 ;  /* 0x0000541007047816 */ /* 0x000fca0000000008 */
[----:B------:R-:W-:Y:S01]  /*0610*/  STG.E.64 desc[UR10][R2.64], R4 ;  /* 0x0000000402007986 */ /* 0x000fe2000c101b0a */
[----:B------:R-:W-:Y:S05]  /*0620*/  EXIT ;  /* 0x000000000000794d */ /* 0x000fea0003800000 */
.L_x_2901:
        /* <DEDUP_REMOVED lines=200> */
.L_x_2904:
        /* <DEDUP_REMOVED lines=8> */
.L_x_2905:
        /* <DEDUP_REMOVED lines=8> */
.L_x_2906:
        /* <DEDUP_REMOVED lines=9> */
.L_x_2907:
[----:B------:R-:W-:Y:S05]  /*1440*/  BSYNC B1 ;  /* 0x0000000000017941 */ /* 0x000fea0003800000 */
.L_x_2903:
[----:B------:R-:W-:-:S13]  /*1450*/  ISETP.GE.AND P1, PT, R6, R3, PT ;  /* 0x000000030600720c */ /* 0x000fda0003f26270 */
[----:B-1----:R-:W1:Y:S01]  /*1460*/  @!P1 LDC.64 R8, c[0x0][0x218] ;  /* 0x00008600ff089b82 */ /* 0x002e620000000a00 */
[C---:B0-2---:R-:W-:Y:S02]  /*1470*/  @!P1 VIADD R5, R6.reuse, UR4 ;  /* 0x0000000406059c36 */ /* 0x045fe40008000000 */
[----:B------:R-:W-:-:S03]  /*1480*/  @!P1 VIADD R6, R6, 0x80 ;  /* 0x0000008006069836 */ /* 0x000fc60000000000 */
[----:B-1----:R-:W-:-:S05]  /*1490*/  @!P1 IADD3 R4, P2, R5, R8, RZ ;  /* 0x0000000805049210 */ /* 0x002fca0007f5e0ff */
[----:B------:R-:W-:-:S05]  /*14a0*/  @!P1 IMAD.X R5, RZ, RZ, R9, P2 ;  /* 0x000000ffff059224 */ /* 0x000fca00010e0609 */
[----:B------:R2:W-:Y:S03]  /*14b0*/  @!P1 STG.E.U8 desc[UR10][R4.64], R15 ;  /* 0x0000000f04009986 */ /* 0x0005e6000c10110a */
.L_x_2908:
[----:B------:R-:W-:Y:S05]  /*14c0*/  BSYNC B0 ;  /* 0x0000000000007941 */ /* 0x000fea0003800000 */
.L_x_2902:
        /* <DEDUP_REMOVED lines=10> */
.L_x_2909:
        /* <DEDUP_REMOVED lines=9> */
.L_x_43776:


//--------------------- .text._ZN2at6native18elementwise_kernelILi128ELi4EZNS0_15gpu_kernel_implINS0_13AUnaryFunctorIN3c104HalfES5_bZZZNS0_23logical_xor_kernel_cudaERNS_14TensorIteratorEENKUlvE0_clEvENKUlvE6_clEvEUlS5_S5_E_EEEEvRNS_18TensorIteratorBaseERKT_EUliE_EEviT1_ --------------------------
	.section	.text._ZN2at6native18elementwise_kernelILi128ELi4EZNS0_15gpu_kernel_implINS0_13AUnaryFunctorIN3c104HalfES5_bZZZNS0_23logical_xor_kernel_cudaERNS_14TensorIteratorEENKUlvE0_clEvENKUlvE6_clEvEUlS5_S5_E_EEEEvRNS_18TensorIteratorBaseERKT_EUliE_EEviT1_,"ax",@progbits
	.align	128
        .global         _ZN2at6native18elementwise_kernelILi128ELi4EZNS0_15gpu_kernel_implINS0_13AUnaryFunctorIN3c104HalfES5_bZZZNS0_23logical_xor_kernel_cudaERNS_14TensorIteratorEENKUlvE0_clEvENKUlvE6_clEvEUlS5_S5_E_EEEEvRNS_18TensorIteratorBaseERKT_EUliE_EEviT1_
        .type           _ZN2at6native18elementwise_kernelILi128ELi4EZNS0_15gpu_kernel_implINS0_13AUnaryFunctorIN3c104HalfES5_bZZZNS0_23logical_xor_kernel_cudaERNS_14TensorIteratorEENKUlvE0_clEvENKUlvE6_clEvEUlS5_S5_E_EEEEvRNS_18TensorIteratorBaseERKT_EUliE_EEviT1_,@function
        .size           _ZN2at6native18elementwise_kernelILi128ELi4EZNS0_15gpu_kernel_implINS0_13AUnaryFunctorIN3c104HalfES5_bZZZNS0_23logical_xor_kernel_cudaERNS_14TensorIteratorEENKUlvE0_clEvENKUlvE6_clEvEUlS5_S5_E_EEEEvRNS_18TensorIteratorBaseERKT_EUliE_EEviT1_,(.L_x_43777 - _ZN2at6native18elementwise_kernelILi128ELi4EZNS0_15gpu_kernel_implINS0_13AUnaryFunctorIN3c104HalfES5_bZZZNS0_23logical_xor_kernel_cudaERNS_14TensorIteratorEENKUlvE0_clEvENKUlvE6_clEvEUlS5_S5_E_EEEEvRNS_18TensorIteratorBaseERKT_EUliE_EEviT1_)
        .other          _ZN2at6native18elementwise_kernelILi128ELi4EZNS0_15gpu_kernel_implINS0_13AUnaryFunctorIN3c104HalfES5_bZZZNS0_23logical_xor_kernel_cudaERNS_14TensorIteratorEENKUlvE0_clEvENKUlvE6_clEvEUlS5_S5_E_EEEEvRNS_18TensorIteratorBaseERKT_EUliE_EEviT1_,@"STO_CUDA_ENTRY STV_DEFAULT"
_ZN2at6native18elementwise_kernelILi128ELi4EZNS0_15gpu_kernel_implINS0_13AUnaryFunctorIN3c104HalfES5_bZZZNS0_23logical_xor_kernel_cudaERNS_14TensorIteratorEENKUlvE0_clEvENKUlvE6_clEvEUlS5_S5_E_EEEEvRNS_18TensorIteratorBaseERKT_EUliE_EEviT1_:
.text._ZN2at6native18elementwise_kernelILi128ELi4EZNS0_15gpu_kernel_implINS0_13AUnaryFunctorIN3c104HalfES5_bZZZNS0_23logical_xor_kernel_cudaERNS_14TensorIteratorEENKUlvE0_clEvENKUlvE6_clEvEUlS5_S5_E_EEEEvRNS_18TensorIteratorBaseERKT_EUliE_EEviT1_:
        /* <DEDUP_REMOVED lines=314> */
.L_x_2912:
        /* <DEDUP_REMOVED lines=20> */
[----:B0-----:R-:W-:Y:S01]  /*14e0*/  F2FP.F16.F32.PACK_AB R0, RZ, R0 ;  /* 0x00000000ff00723e */ /* 0x001fe200000000ff */
[----:B------:R-:W-:Y:S06]  /*14f0*/  BRA `(.L_x_2918) ;  /* 0x0000000c00987947 */ /* 0x000fec0003800000 */
.L_x_2916:
[----:B------:R-:W2:Y:S02]  /*1500*/  LDG.E.U8 R2, desc[UR36][R2.64] ;  /* 0x0000002402027981 */ /* 0x000ea4000c1e1100 */
[----:B--2---:R-:W-:-:S04]  /*1510*/  I2FP.F32.U32 R0, R2 ;  /* 0x0000000200007245 */ /* 0x004fc80000201000 */
[----:B------:R-:W-:Y:S01]  /*1520*/  F2FP.F16.F32.PACK_AB R0, RZ, R0 ;  /* 0x00000000ff00723e */ /* 0x000fe200000000ff */
[----:B------:R-:W-:Y:S06]  /*1530*/  BRA `(.L_x_2918) ;  /* 0x0000000c00887947 */ /* 0x000fec0003800000 */
.L_x_2915:
        /* <DEDUP_REMOVED lines=8> */
[----:B0-----:R-:W-:Y:S01]  /*15c0*/  F2FP.F16.F32.PACK_AB R0, RZ, R0 ;  /* 0x00000000ff00723e */ /* 0x001fe200000000ff */
[----:B------:R-:W-:Y:S06]  /*15d0*/  BRA `(.L_x_2918) ;  /* 0x0000000c00607947 */ /* 0x000fec0003800000 */
.L_x_2920:
[----:B------:R-:W2:Y:S02]  /*15e0*/  LDG.E R2, desc[UR36][R2.64] ;  /* 0x0000002402027981 */ /* 0x000ea4000c1e1900 */
[----:B--2---:R-:W-:-:S04]  /*15f0*/  I2FP.F32.S32 R0, R2 ;  /* 0x0000000200007245 */ /* 0x004fc80000201400 */
[----:B------:R-:W-:Y:S01]  /*1600*/  F2FP.F16.F32.PACK_AB R0, RZ, R0 ;  /* 0x00000000ff00723e */ /* 0x000fe200000000ff */
[----:B------:R-:W-:Y:S06]  /*1610*/  BRA `(.L_x_2918) ;  /* 0x0000000c00507947 */ /* 0x000fec0003800000 */
.L_x_2919:
[----:B------:R-:W2:Y:S02]  /*1620*/  LDG.E.U16 R2, desc[UR36][R2.64] ;  /* 0x0000002402027981 */ /* 0x000ea4000c1e1500 */
[----:B--2---:R-:W0:Y:S02]  /*1630*/  I2F.S16 R0, R2 ;  /* 0x0000000200007306 */ /* 0x004e240000101400 */
[----:B0-----:R-:W-:Y:S01]  /*1640*/  F2FP.F16.F32.PACK_AB R0, RZ, R0 ;  /* 0x00000000ff00723e */ /* 0x001fe200000000ff */
[----:B------:R-:W-:Y:S06]  /*1650*/  BRA `(.L_x_2918) ;  /* 0x0000000c00407947 */ /* 0x000fec0003800000 */
.L_x_2914:
[----:B------:R-:W-:-:S13]  /*1660*/  ISETP.GT.AND P0, PT, R4, 0x6, PT ;  /* 0x000000060400780c */ /* 0x000fda0003f04270 */
[----:B------:R-:W-:Y:S05]  /*1670*/  @P0 BRA `(.L_x_2921) ;  /* 0x0000000000240947 */ /* 0x000fea0003800000 */
[----:B------:R-:W-:-:S13]  /*1680*/  ISETP.NE.AND P0, PT, R4, 0x5, PT ;  /* 0x000000050400780c */ /* 0x000fda0003f05270 */
[----:B------:R-:W-:Y:S05]  /*1690*/  @!P0 BRA `(.L_x_2922) ;  /* 0x0000000000148947 */ /* 0x000fea0003800000 */
[----:B------:R-:W-:-:S13]  /*16a0*/  ISETP.NE.AND P0, PT, R4, 0x6, PT ;  /* 0x000000060400780c */ /* 0x000fda0003f05270 */
[----:B------:R-:W-:Y:S05]  /*16b0*/  @P0 BRA `(.L_x_2917) ;  /* 0x0000000800c40947 */ /* 0x000fea0003800000 */
[----:B------:R-:W2:Y:S02]  /*16c0*/  LDG.E R2, desc[UR36][R2.64] ;  /* 0x0000002402027981 */ /* 0x000ea4000c1e1900 */
[----:B--2---:R-:W-:Y:S01]  /*16d0*/  F2FP.F16.F32.PACK_AB R0, RZ, R2 ;  /* 0x00000002ff00723e */ /* 0x004fe200000000ff */
[----:B------:R-:W-:Y:S06]  /*16e0*/  BRA `(.L_x_2918) ;  /* 0x0000000c001c7947 */ /* 0x000fec0003800000 */
.L_x_2922:
[----:B------:R0:W5:Y:S01]  /*16f0*/  LDG.E.U16 R0, desc[UR36][R2.64] ;  /* 0x0000002402007981 */ /* 0x000162000c1e1500 */
[----:B------:R-:W-:Y:S05]  /*1700*/  BRA `(.L_x_2918) ;  /* 0x0000000c00147947 */ /* 0x000fea0003800000 */
.L_x_2921:
[----:B------:R-:W-:-:S13]  /*1710*/  ISETP.NE.AND P0, PT, R4, 0x7, PT ;  /* 0x000000070400780c */ /* 0x000fda0003f05270 */
[----:B------:R-:W-:Y:S05]  /*1720*/  @!P0 BRA `(.L_x_2923) ;  /* 0x0000000000248947 */ /* 0x000fea0003800000 */
[----:B------:R-:W-:-:S13]  /*1730*/  ISETP.NE.AND P0, PT, R4, 0x8, PT ;  /* 0x000000080400780c */ /* 0x000fda0003f05270 */
[----:B------:R-:W-:Y:S05]  /*1740*/  @!P0 BRA `(.L_x_2924) ;  /* 0x0000000000148947 */ /* 0x000fea0003800000 */
[----:B------:R-:W-:-:S13]  /*1750*/  ISETP.NE.AND P0, PT, R4, 0x9, PT ;  /* 0x000000090400780c */ /* 0x000fda0003f05270 */
[----:B------:R-:W-:Y:S05]  /*1760*/  @P0 BRA `(.L_x_2917) ;  /* 0x0000000800980947 */ /* 0x000fea0003800000 */
[----:B------:R-:W2:Y:S02]  /*1770*/  LDG.E R2, desc[UR36][R2.64] ;  /* 0x0000002402027981 */ /* 0x000ea4000c1e1900 */
[----:B--2---:R-:W-:Y:S01]  /*1780*/  F2FP.F16.F32.PACK_AB R0, RZ, R2 ;  /* 0x00000002ff00723e */ /* 0x004fe200000000ff */
[----:B------:R-:W-:Y:S06]  /*1790*/  BRA `(.L_x_2918) ;  /* 0x0000000800f07947 */ /* 0x000fec0003800000 */
.L_x_2924:
[----:B------:R1:W5:Y:S01]  /*17a0*/  LDG.E.U16 R0, desc[UR36][R2.64] ;  /* 0x0000002402007981 */ /* 0x000362000c1e1500 */
[----:B------:R-:W-:Y:S05]  /*17b0*/  BRA `(.L_x_2918) ;  /* 0x0000000800e87947 */ /* 0x000fea0003800000 */
.L_x_2923:
[----:B------:R-:W2:Y:S01]  /*17c0*/  LDG.E.64 R2, desc[UR36][R2.64] ;  /* 0x0000002402027981 */ /* 0x000ea2000c1e1b00 */
[----:B------:R-:W-:Y:S01]  /*17d0*/  UMOV UR4, 0xf0000000 ;  /* 0xf000000000047882 */ /* 0x000fe20000000000 */
[----:B------:R-:W-:Y:S01]  /*17e0*/  UMOV UR5, 0x380fffff ;  /* 0x380fffff00057882 */ /* 0x000fe20000000000 */
[----:B--2---:R-:W0:Y:S01]  /*17f0*/  F2F.F32.F64 R0, R2 ;  /* 0x0000000200007310 */ /* 0x004e220000301000 */
[----:B------:R-:W-:-:S14]  /*1800*/  DSETP.GEU.AND P0, PT, |R2|, UR4, PT ;  /* 0x0000000402007e2a */ /* 0x000fdc000bf0e200 */
[----:B0-----:R-:W-:-:S05]  /*1810*/  @!P0 FMUL R0, R0, 1.175494350822287508e-38 ;  /* 0x0080000000008820 */ /* 0x001fca0000400000 */
[----:B------:R-:W-:Y:S01]  /*1820*/  F2FP.F16.F32.PACK_AB R0, RZ, R0 ;  /* 0x00000000ff00723e */ /* 0x000fe200000000ff */
[----:B------:R-:W-:Y:S06]  /*1830*/  BRA `(.L_x_2918) ;  /* 0x0000000800c87947 */ /* 0x000fec0003800000 */
.L_x_2913:
        /* <DEDUP_REMOVED lines=11> */
[----:B------:R-:W-:Y:S01]  /*18f0*/  F2FP.F16.F32.PACK_AB R0, RZ, R0 ;  /* 0x00000000ff00723e */ /* 0x000fe200000000ff */
[----:B------:R-:W-:Y:S06]  /*1900*/  BRA `(.L_x_2918) ;  /* 0x0000000800947947 */ /* 0x000fec0003800000 */
.L_x_2927:
        /* <DEDUP_REMOVED lines=8> */
.L_x_2926:
        /* <DEDUP_REMOVED lines=25> */
[----:B------:R-:W-:-:S04]  /*1b20*/  F2FP.F16.F32.PACK_AB R5, RZ, R5 ;  /* 0x00000005ff05723e */ /* 0x000fc800000000ff */
[----:B------:R-:W-:Y:S01]  /*1b30*/  PRMT R0, R5, 0x7610, R0 ;  /* 0x0000761005007816 */ /* 0x000fe20000000000 */
[----:B------:R-:W-:Y:S06]  /*1b40*/  BRA `(.L_x_2918) ;  /* 0x0000000800047947 */ /* 0x000fec0003800000 */
.L_x_2929:
        /* <DEDUP_REMOVED lines=12> */
[----:B------:R-:W-:-:S04]  /*1c10*/  F2FP.F16.F32.PACK_AB R4, RZ, R4 ;  /* 0x00000004ff04723e */ /* 0x000fc800000000ff */
[----:B------:R-:W-:Y:S01]  /*1c20*/  PRMT R0, R4, 0x7610, R0 ;  /* 0x0000761004007816 */ /* 0x000fe20000000000 */
[----:B------:R-:W-:Y:S06]  /*1c30*/  BRA `(.L_x_2918) ;  /* 0x0000000400c87947 */ /* 0x000fec0003800000 */
.L_x_2928:
[----:B------:R-:W2:Y:S02]  /*1c40*/  LDG.E.U16 R0, desc[UR36][R2.64] ;  /* 0x0000002402007981 */ /* 0x000ea4000c1e1500 */
[----:B--2---:R-:W-:-:S05]  /*1c50*/  IMAD.U32 R0, R0, 0x10000, RZ ;  /* 0x0001000000007824 */ /* 0x004fca00078e00ff */
[----:B------:R-:W-:Y:S01]  /*1c60*/  F2FP.F16.F32.PACK_AB R0, RZ, R0 ;  /* 0x00000000ff00723e */ /* 0x000fe200000000ff */
[----:B------:R-:W-:Y:S06]  /*1c70*/  BRA `(.L_x_2918) ;  /* 0x0000000400b87947 */ /* 0x000fec0003800000 */
.L_x_2925:
        /* <DEDUP_REMOVED lines=10> */
[----:B------:R-:W-:Y:S01]  /*1d20*/  F2FP.F16.F32.PACK_AB R0, RZ, R0 ;  /* 0x00000000ff00723e */ /* 0x000fe200000000ff */
[----:B------:R-:W-:Y:S06]  /*1d30*/  BRA `(.L_x_2918) ;  /* 0x0000000400887947 */ /* 0x000fec0003800000 */
.L_x_2932:
        /* <DEDUP_REMOVED lines=21> */
.L_x_2936:
[----:B------:R-:W-:Y:S05]  /*1e90*/  BSYNC B1 ;  /* 0x0000000000017941 */ /* 0x000fea0003800000 */
.L_x_2935:
[----:B------:R-:W-:Y:S01]  /*1ea0*/  LEA R3, R0, 0x3b800000, 0x17 ;  /* 0x3b80000000037811 */ /* 0x000fe200078eb8ff */
[----:B------:R-:W-:-:S05]  /*1eb0*/  IMAD.SHL.U32 R0, R2, 0x100000, RZ ;  /* 0x0010000002007824 */ /* 0x000fca00078e00ff */
[----:B------:R-:W-:-:S07]  /*1ec0*/  LOP3.LUT R0, R3, R0, R4, 0xfe, !PT ;  /* 0x0000000003007212 */ /* 0x000fce00078efe04 */
.L_x_2934:
[----:B------:R-:W-:Y:S05]  /*1ed0*/  BSYNC B0 ;  /* 0x0000000000007941 */ /* 0x000fea0003800000 */
.L_x_2933:
[----:B------:R-:W-:Y:S01]  /*1ee0*/  F2FP.F16.F32.PACK_AB R0, RZ, R0 ;  /* 0x00000000ff00723e */ /* 0x000fe200000000ff */
[----:B------:R-:W-:Y:S06]  /*1ef0*/  BRA `(.L_x_2918) ;  /* 0x0000000400187947 */ /* 0x000fec0003800000 */
.L_x_2931:
        /* <DEDUP_REMOVED lines=21> */
.L_x_2940:
[----:B------:R-:W-:Y:S05]  /*2050*/  BSYNC B1 ;  /* 0x0000000000017941 */ /* 0x000fea0003800000 */
.L_x_2939:
[----:B------:R-:W-:Y:S01]  /*2060*/  LEA R3, R0, 0x37800000, 0x17 ;  /* 0x3780000000037811 */ /* 0x000fe200078eb8ff */
[----:B------:R-:W-:-:S05]  /*2070*/  IMAD.SHL.U32 R0, R2, 0x200000, RZ ;  /* 0x0020000002007824 */ /* 0x000fca00078e00ff */
[----:B------:R-:W-:-:S07]  /*2080*/  LOP3.LUT R0, R3, R0, R4, 0xfe, !PT ;  /* 0x0000000003007212 */ /* 0x000fce00078efe04 */
.L_x_2938:
[----:B------:R-:W-:Y:S05]  /*2090*/  BSYNC B0 ;  /* 0x0000000000007941 */ /* 0x000fea0003800000 */
.L_x_2937:
[----:B------:R-:W-:Y:S01]  /*20a0*/  F2FP.F16.F32.PACK_AB R0, RZ, R0 ;  /* 0x00000000ff00723e */ /* 0x000fe200000000ff */
[----:B------:R-:W-:Y:S06]  /*20b0*/  BRA `(.L_x_2918) ;  /* 0x0000000000a87947 */ /* 0x000fec0003800000 */
.L_x_2930:
        /* <DEDUP_REMOVED lines=14> */
.L_x_2944:
[----:B------:R-:W-:Y:S05]  /*21a0*/  BSYNC B0 ;  /* 0x0000000000007941 */ /* 0x000fea0003800000 */
.L_x_2943:
[----:B------:R-:W-:Y:S01]  /*21b0*/  F2FP.F16.F32.PACK_AB R0, RZ, R0 ;  /* 0x00000000ff00723e */ /* 0x000fe200000000ff */
[----:B------:R-:W-:Y:S06]  /*21c0*/  BRA `(.L_x_2918) ;  /* 0x0000000000647947 */ /* 0x000fec0003800000 */
.L_x_2917:
        /* <DEDUP_REMOVED lines=16> */
.L_x_2945:
[----:B------:R-:W-:Y:S01]  /*22d0*/  PRMT R0, RZ, 0x7610, R0 ;  /* 0x00007610ff007816 */ /* 0x000fe20000000000 */
[----:B------:R-:W-:Y:S06]  /*22e0*/  BRA `(.L_x_2918) ;  /* 0x00000000001c7947 */ /* 0x000fec0003800000 */
.L_x_2942:
[----:B------:R-:W2:Y:S02]  /*22f0*/  LDG.E.64 R2, desc[UR36][R2.64] ;  /* 0x0000002402027981 */ /* 0x000ea4000c1e1b00 */
[----:B--2---:R-:W0:Y:S02]  /*2300*/  I2F.U64 R0, R2 ;  /* 0x0000000200007312 */ /* 0x004e240000301000 */
[----:B0-----:R-:W-:Y:S01]  /*2310*/  F2FP.F16.F32.PACK_AB R0, RZ, R0 ;  /* 0x00000000ff00723e */ /* 0x001fe200000000ff */
[----:B------:R-:W-:Y:S06]  /*2320*/  BRA `(.L_x_2918) ;  /* 0x00000000000c7947 */ /* 0x000fec0003800000 */
.L_x_2941:
[----:B------:R-:W2:Y:S02]  /*2330*/  LDG.E R2, desc[UR36][R2.64] ;  /* 0x0000002402027981 */ /* 0x000ea4000c1e1900 */
[----:B--2---:R-:W-:-:S04]  /*2340*/  I2FP.F32.U32 R0, R2 ;  /* 0x0000000200007245 */ /* 0x004fc80000201000 */
[----:B------:R-:W-:-:S07]  /*2350*/  F2FP.F16.F32.PACK_AB R0, RZ, R0 ;  /* 0x00000000ff00723e */ /* 0x000fce00000000ff */
.L_x_2918:
[----:B01----:R-:W0:Y:S01]  /*2360*/  LDC.U16 R3, c[0x0][0x422] ;  /* 0x00010880ff037b82 */ /* 0x003e220000000400 */
[----:B-----5:R-:W-:-:S05]  /*2370*/  HADD2.F32 R2, -RZ, R0.H0_H0 ;  /* 0x20000000ff027230 */ /* 0x020fca0000004100 */
[----:B------:R-:W-:Y:S02]  /*2380*/  FSETP.NEU.FTZ.AND P1, PT, R2, RZ, PT ;  /* 0x000000ff0200720b */ /* 0x000fe40003f3d000 */
[----:B------:R-:W1:Y:S01]  /*2390*/  LDC.U8 R4, c[0x0][0x424] ;  /* 0x00010900ff047b82 */ /* 0x000e620000000000 */
[----:B0-----:R-:W-:-:S05]  /*23a0*/  HADD2.F32 R0, -RZ, R3.H0_H0 ;  /* 0x20000003ff007230 */ /* 0x001fca0000004100 */
[----:B------:R-:W-:Y:S02]  /*23b0*/  FSETP.NEU.FTZ.AND P0, PT, R0, RZ, PT ;  /* 0x000000ff0000720b */ /* 0x000fe40003f1d000 */
[----:B-1----:R-:W-:Y:S02]  /*23c0*/  PRMT R3, R4, 0x9910, RZ ;  /* 0x0000991004037816 */ /* 0x002fe400000000ff */
[----:B------:R-:W-:-:S03]  /*23d0*/  PLOP3.LUT P0, PT, P0, P1, PT, 0x28, 0x0 ;  /* 0x000000000000781c */ /* 0x000fc60000702570 */
        /* <DEDUP_REMOVED lines=14> */
.L_x_2949:
[----:B------:R3:W-:Y:S01]  /*24c0*/  STG.E.U8 desc[UR36][R16.64], R2 ;  /* 0x0000000210007986 */ /* 0x0007e2000c101124 */
[----:B------:R-:W-:Y:S05]  /*24d0*/  BRA `(.L_x_2951) ;  /* 0x0000000c00487947 */ /* 0x000fea0003800000 */
.L_x_2948:
        /* <DEDUP_REMOVED lines=9> */
.L_x_2953:
[----:B------:R1:W-:Y:S01]  /*2570*/  STG.E desc[UR36][R16.64], R2 ;  /* 0x0000000210007986 */ /* 0x0003e2000c101924 */
[----:B------:R-:W-:Y:S05]  /*2580*/  BRA `(.L_x_2951) ;  /* 0x0000000c001c7947 */ /* 0x000fea0003800000 */
.L_x_2952:
[----:B------:R2:W-:Y:S01]  /*2590*/  STG.E.U16 desc[UR36][R16.64], R2 ;  /* 0x0000000210007986 */ /* 0x0005e2000c101524 */
[----:B------:R-:W-:Y:S05]  /*25a0*/  BRA `(.L_x_2951) ;  /* 0x0000000c00147947 */ /* 0x000fea0003800000 */
.L_x_2947:
        /* <DEDUP_REMOVED lines=9> */
.L_x_2955:
[----:B------:R-:W-:-:S04]  /*2640*/  I2FP.F32.U32 R0, R2 ;  /* 0x0000000200007245 */ /* 0x000fc80000201000 */
[----:B------:R-:W-:-:S05]  /*2650*/  F2FP.F16.F32.PACK_AB R0, RZ, R0 ;  /* 0x00000000ff00723e */ /* 0x000fca00000000ff */
[----:B------:R0:W-:Y:S01]  /*2660*/  STG.E.U16 desc[UR36][R16.64], R0 ;  /* 0x0000000010007986 */ /* 0x0001e2000c101524 */
[----:B------:R-:W-:Y:S05]  /*2670*/  BRA `(.L_x_2951) ;  /* 0x0000000800e07947 */ /* 0x000fea0003800000 */
.L_x_2954:
        /* <DEDUP_REMOVED lines=10> */
.L_x_2957:
[----:B------:R-:W-:-:S04]  /*2720*/  I2FP.F32.U32 R2, R2 ;  /* 0x0000000200027245 */ /* 0x000fc80000201000 */
[----:B------:R-:W-:-:S04]  /*2730*/  F2FP.F16.F32.PACK_AB R3, RZ, R2 ;  /* 0x00000002ff03723e */ /* 0x000fc800000000ff */
[----:B------:R-:W-:-:S05]  /*2740*/  PRMT R3, R3, 0x5410, RZ ;  /* 0x0000541003037816 */ /* 0x000fca00000000ff */
[----:B------:R0:W-:Y:S01]  /*2750*/  STG.E desc[UR36][R16.64], R3 ;  /* 0x0000000310007986 */ /* 0x0001e2000c101924 */
[----:B------:R-:W-:Y:S05]  /*2760*/  BRA `(.L_x_2951) ;  /* 0x0000000800a47947 */ /* 0x000fea0003800000 */
.L_x_2956:
[----:B------:R-:W0:Y:S02]  /*2770*/  I2F.F64.U32 R2, R2 ;  /* 0x0000000200027312 */ /* 0x000e240000201800 */
[----:B0-----:R0:W-:Y:S01]  /*2780*/  STG.E.64 desc[UR36][R16.64], R2 ;  /* 0x0000000210007986 */ /* 0x0011e2000c101b24 */
[----:B------:R-:W-:Y:S05]  /*2790*/  BRA `(.L_x_2951) ;  /* 0x0000000800987947 */ /* 0x000fea0003800000 */
.L_x_2946:
        /* <DEDUP_REMOVED lines=10> */
.L_x_2960:
[----:B------:R-:W0:Y:S01]  /*2840*/  I2F.F64.U32 R4, R2 ;  /* 0x0000000200047312 */ /* 0x000e220000201800 */
[----:B------:R-:W-:-:S05]  /*2850*/  CS2R R6, SRZ ;  /* 0x0000000000067805 */ /* 0x000fca000001ff00 */
[----:B0-----:R0:W-:Y:S01]  /*2860*/  STG.E.128 desc[UR36][R16.64], R4 ;  /* 0x0000000410007986 */ /* 0x0011e2000c101d24 */
[----:B------:R-:W-:Y:S05]  /*2870*/  BRA `(.L_x_2951) ;  /* 0x0000000800607947 */ /* 0x000fea0003800000 */
.L_x_2959:
        /* <DEDUP_REMOVED lines=21> */
.L_x_2964:
[----:B------:R-:W-:Y:S05]  /*29d0*/  BSYNC B0 ;  /* 0x0000000000007941 */ /* 0x000fea0003800000 */
.L_x_2963:
[----:B------:R-:W-:-:S05]  /*29e0*/  LOP3.LUT R3, R0, R3, RZ, 0xfc, !PT ;  /* 0x0000000300037212 */ /* 0x000fca00078efcff */
[----:B------:R0:W-:Y:S01]  /*29f0*/  STG.E.U8 desc[UR36][R16.64], R3 ;  /* 0x0000000310007986 */ /* 0x0001e2000c101124 */
[----:B------:R-:W-:Y:S05]  /*2a00*/  BRA `(.L_x_2951) ;  /* 0x0000000400fc7947 */ /* 0x000fea0003800000 */
.L_x_2962:
        /* <DEDUP_REMOVED lines=13> */
.L_x_2966:
[----:B------:R-:W-:Y:S01]  /*2ae0*/  IMAD.MOV.U32 R0, RZ, RZ, 0x7f ;  /* 0x0000007fff007424 */ /* 0x000fe200078e00ff */
[----:B------:R-:W-:-:S04]  /*2af0*/  ISETP.GT.U32.AND P0, PT, R2, 0x7f800000, PT ;  /* 0x7f8000000200780c */ /* 0x000fc80003f04070 */
[----:B------:R-:W-:-:S09]  /*2b00*/  SEL R0, R0, 0x7c, P0 ;  /* 0x0000007c00007807 */ /* 0x000fd20000000000 */
.L_x_2967:
[----:B------:R-:W-:Y:S05]  /*2b10*/  BSYNC B0 ;  /* 0x0000000000007941 */ /* 0x000fea0003800000 */
.L_x_2965:
[----:B------:R-:W-:-:S04]  /*2b20*/  LOP3.LUT R2, R3, 0x80000000, RZ, 0xc0, !PT ;  /* 0x8000000003027812 */ /* 0x000fc800078ec0ff */
[----:B------:R-:W-:-:S04]  /*2b30*/  SHF.R.U32.HI R3, RZ, 0x18, R2 ;  /* 0x00000018ff037819 */ /* 0x000fc80000011602 */
[----:B------:R-:W-:-:S05]  /*2b40*/  LOP3.LUT R3, R0, R3, RZ, 0xfc, !PT ;  /* 0x0000000300037212 */ /* 0x000fca00078efcff */
[----:B------:R0:W-:Y:S01]  /*2b50*/  STG.E.U8 desc[UR36][R16.64], R3 ;  /* 0x0000000310007986 */ /* 0x0001e2000c101124 */
[----:B------:R-:W-:Y:S05]  /*2b60*/  BRA `(.L_x_2951) ;  /* 0x0000000400a47947 */ /* 0x000fea0003800000 */
.L_x_2961:
[----:B------:R-:W-:-:S04]  /*2b70*/  I2FP.F32.U32 R0, R2 ;  /* 0x0000000200007245 */ /* 0x000fc80000201000 */
[----:B------:R-:W-:-:S05]  /*2b80*/  F2FP.BF16.F32.PACK_AB R0, RZ, R0 ;  /* 0x00000000ff00723e */ /* 0x000fca00000010ff */
[----:B------:R0:W-:Y:S01]  /*2b90*/  STG.E.U16 desc[UR36][R16.64], R0 ;  /* 0x0000000010007986 */ /* 0x0001e2000c101524 */
[----:B------:R-:W-:Y:S05]  /*2ba0*/  BRA `(.L_x_2951) ;  /* 0x0000000400947947 */ /* 0x000fea0003800000 */
.L_x_2958:
        /* <DEDUP_REMOVED lines=10> */
.L_x_2970:
        /* <DEDUP_REMOVED lines=17> */
.L_x_2973:
[----:B------:R-:W-:-:S04]  /*2d60*/  LOP3.LUT R2, R3, 0x80000000, RZ, 0xc0, !PT ;  /* 0x8000000003027812 */ /* 0x000fc800078ec0ff */
[----:B------:R-:W-:-:S04]  /*2d70*/  SHF.R.U32.HI R3, RZ, 0x18, R2 ;  /* 0x00000018ff037819 */ /* 0x000fc80000011602 */
[----:B------:R-:W-:-:S04]  /*2d80*/  LOP3.LUT R0, R0, R3, RZ, 0xfc, !PT ;  /* 0x0000000300007212 */ /* 0x000fc800078efcff */
[----:B------:R-:W-:-:S07]  /*2d90*/  PRMT R8, R0, 0x7610, R8 ;  /* 0x0000761000087816 */ /* 0x000fce0000000008 */
.L_x_2972:
[----:B------:R-:W-:Y:S05]  /*2da0*/  BSYNC B0 ;  /* 0x0000000000007941 */ /* 0x000fea0003800000 */
.L_x_2971:
[----:B------:R0:W-:Y:S01]  /*2db0*/  STG.E.U8 desc[UR36][R16.64], R8 ;  /* 0x0000000810007986 */ /* 0x0001e2000c101124 */
[----:B------:R-:W-:Y:S05]  /*2dc0*/  BRA `(.L_x_2951) ;  /* 0x00000004000c7947 */ /* 0x000fea0003800000 */
.L_x_2969:
        /* <DEDUP_REMOVED lines=17> */
.L_x_2976:
[----:B------:R-:W-:-:S04]  /*2ee0*/  LOP3.LUT R2, R3, 0x80000000, RZ, 0xc0, !PT ;  /* 0x8000000003027812 */ /* 0x000fc800078ec0ff */
[----:B------:R-:W-:-:S04]  /*2ef0*/  SHF.R.U32.HI R3, RZ, 0x18, R2 ;  /* 0x00000018ff037819 */ /* 0x000fc80000011602 */
[----:B------:R-:W-:-:S04]  /*2f00*/  LOP3.LUT R0, R0, R3, RZ, 0xfc, !PT ;  /* 0x0000000300007212 */ /* 0x000fc800078efcff */
[----:B------:R-:W-:-:S07]  /*2f10*/  PRMT R8, R0, 0x7610, R8 ;  /* 0x0000761000087816 */ /* 0x000fce0000000008 */
.L_x_2975:
[----:B------:R-:W-:Y:S05]  /*2f20*/  BSYNC B0 ;  /* 0x0000000000007941 */ /* 0x000fea0003800000 */
.L_x_2974:
[----:B------:R0:W-:Y:S01]  /*2f30*/  STG.E.U8 desc[UR36][R16.64], R8 ;  /* 0x0000000810007986 */ /* 0x0001e2000c101124 */
[----:B------:R-:W-:Y:S05]  /*2f40*/  BRA `(.L_x_2951) ;  /* 0x0000000000ac7947 */ /* 0x000fea0003800000 */
.L_x_2968:
        /* <DEDUP_REMOVED lines=22> */
.L_x_2950:
        /* <DEDUP_REMOVED lines=16> */
.L_x_2979:
[----:B------:R-:W-:Y:S05]  /*31b0*/  BRA `(.L_x_2951) ;  /* 0x0000000000107947 */ /* 0x000fea0003800000 */
.L_x_2978:
[----:B------:R-:W-:-:S05]  /*31c0*/  IMAD.MOV.U32 R3, RZ, RZ, RZ ;  /* 0x000000ffff037224 */ /* 0x000fca00078e00ff */
[----:B------:R0:W-:Y:S01]  /*31d0*/  STG.E.64 desc[UR36][R16.64], R2 ;  /* 0x0000000210007986 */ /* 0x0001e2000c101b24 */
[----:B------:R-:W-:Y:S05]  /*31e0*/  BRA `(.L_x_2951) ;  /* 0x0000000000047947 */ /* 0x000fea0003800000 */
.L_x_2977:
[----:B------:R0:W-:Y:S02]  /*31f0*/  STG.E desc[UR36][R16.64], R2 ;  /* 0x0000000210007986 */ /* 0x0001e4000c101924 */
.L_x_2951:
[----:B------:R-:W-:-:S04]  /*3200*/  IMAD R18, R23, 0x200, R18 ;  /* 0x0000020017127824 */ /* 0x000fc800078e0212 */
[----:B------:R-:W-:-:S07]  /*3210*/  VIADD R19, R18, 0x80 ;  /* 0x0000008012137836 */ /* 0x000fce0000000000 */
.L_x_2911:
[----:B------:R-:W-:Y:S05]  /*3220*/  BSYNC B6 ;  /* 0x0000000000067941 */ /* 0x000fea0003800000 */
.L_x_2910:
        /* <DEDUP_REMOVED lines=307> */
.L_x_2982:
        /* <DEDUP_REMOVED lines=22> */
.L_x_2986:
[----:B------:R-:W2:Y:S02]  /*46c0*/  LDG.E.U8 R2, desc[UR36][R2.64] ;  /* 0x0000002402027981 */ /* 0x000ea4000c1e1100 */
[----:B--2---:R-:W-:-:S04]  /*46d0*/  I2FP.F32.U32 R0, R2 ;  /* 0x0000000200007245 */ /* 0x004fc80000201000 */
[----:B------:R-:W-:Y:S01]  /*46e0*/  F2FP.F16.F32.PACK_AB R0, RZ, R0 ;  /* 0x00000000ff00723e */ /* 0x000fe200000000ff */
[----:B------:R-:W-:Y:S06]  /*46f0*/  BRA `(.L_x_2988) ;  /* 0x0000000c00887947 */ /* 0x000fec0003800000 */
.L_x_2985:
        /* <DEDUP_REMOVED lines=10> */
.L_x_2990:
[----:B------:R-:W2:Y:S02]  /*47a0*/  LDG.E R2, desc[UR36][R2.64] ;  /* 0x0000002402027981 */ /* 0x000ea4000c1e1900 */
[----:B--2---:R-:W-:-:S04]  /*47b0*/  I2FP.F32.S32 R0, R2 ;  /* 0x0000000200007245 */ /* 0x004fc80000201400 */
[----:B------:R-:W-:Y:S01]  /*47c0*/  F2FP.F16.F32.PACK_AB R0, RZ, R0 ;  /* 0x00000000ff00723e */ /* 0x000fe200000000ff */
[----:B------:R-:W-:Y:S06]  /*47d0*/  BRA `(.L_x_2988) ;  /* 0x0000000c00507947 */ /* 0x000fec0003800000 */
.L_x_2989:
[----:B------:R-:W2:Y:S02]  /*47e0*/  LDG.E.U16 R2, desc[UR36][R2.64] ;  /* 0x0000002402027981 */ /* 0x000ea4000c1e1500 */
[----:B--2---:R-:W0:Y:S02]  /*47f0*/  I2F.S16 R0, R2 ;  /* 0x0000000200007306 */ /* 0x004e240000101400 */
[----:B0-----:R-:W-:Y:S01]  /*4800*/  F2FP.F16.F32.PACK_AB R0, RZ, R0 ;  /* 0x00000000ff00723e */ /* 0x001fe200000000ff */
[----:B------:R-:W-:Y:S06]  /*4810*/  BRA `(.L_x_2988) ;  /* 0x0000000c00407947 */ /* 0x000fec0003800000 */
.L_x_2984:
        /* <DEDUP_REMOVED lines=9> */
.L_x_2992:
[----:B------:R0:W5:Y:S01]  /*48b0*/  LDG.E.U16 R0, desc[UR36][R2.64] ;  /* 0x0000002402007981 */ /* 0x000162000c1e1500 */
[----:B------:R-:W-:Y:S05]  /*48c0*/  BRA `(.L_x_2988) ;  /* 0x0000000c00147947 */ /* 0x000fea0003800000 */
.L_x_2991:
        /* <DEDUP_REMOVED lines=9> */
.L_x_2994:
[----:B------:R1:W5:Y:S01]  /*4960*/  LDG.E.U16 R0, desc[UR36][R2.64] ;  /* 0x0000002402007981 */ /* 0x000362000c1e1500 */
[----:B------:R-:W-:Y:S05]  /*4970*/  BRA `(.L_x_2988) ;  /* 0x0000000800e87947 */ /* 0x000fea0003800000 */
.L_x_2993:
        /* <DEDUP_REMOVED lines=8> */
.L_x_2983:
        /* <DEDUP_REMOVED lines=13> */
.L_x_2997:
        /* <DEDUP_REMOVED lines=8> */
.L_x_2996:
        /* <DEDUP_REMOVED lines=28> */
.L_x_2999:
        /* <DEDUP_REMOVED lines=15> */
.L_x_2998:
[----:B------:R-:W2:Y:S02]  /*4e00*/  LDG.E.U16 R0, desc[UR36][R2.64] ;  /* 0x0000002402007981 */ /* 0x000ea4000c1e1500 */
[----:B--2---:R-:W-:-:S05]  /*4e10*/  IMAD.U32 R0, R0, 0x10000, RZ ;  /* 0x0001000000007824 */ /* 0x004fca00078e00ff */
[----:B------:R-:W-:Y:S01]  /*4e20*/  F2FP.F16.F32.PACK_AB R0, RZ, R0 ;  /* 0x00000000ff00723e */ /* 0x000fe200000000ff */
[----:B------:R-:W-:Y:S06]  /*4e30*/  BRA `(.L_x_2988) ;  /* 0x0000000400b87947 */ /* 0x000fec0003800000 */
.L_x_2995:
        /* <DEDUP_REMOVED lines=12> */
.L_x_3002:
        /* <DEDUP_REMOVED lines=21> */
.L_x_3006:
[----:B------:R-:W-:Y:S05]  /*5050*/  BSYNC B1 ;  /* 0x0000000000017941 */ /* 0x000fea0003800000 */
.L_x_3005:
[----:B------:R-:W-:Y:S01]  /*5060*/  LEA R3, R0, 0x3b800000, 0x17 ;  /* 0x3b80000000037811 */ /* 0x000fe200078eb8ff */
[----:B------:R-:W-:-:S05]  /*5070*/  IMAD.SHL.U32 R0, R2, 0x100000, RZ ;  /* 0x0010000002007824 */ /* 0x000fca00078e00ff */
[----:B------:R-:W-:-:S07]  /*5080*/  LOP3.LUT R0, R3, R0, R4, 0xfe, !PT ;  /* 0x0000000003007212 */ /* 0x000fce00078efe04 */
.L_x_3004:
[----:B------:R-:W-:Y:S05]  /*5090*/  BSYNC B0 ;  /* 0x0000000000007941 */ /* 0x000fea0003800000 */
.L_x_3003:
[----:B------:R-:W-:Y:S01]  /*50a0*/  F2FP.F16.F32.PACK_AB R0, RZ, R0 ;  /* 0x00000000ff00723e */ /* 0x000fe200000000ff */
[----:B------:R-:W-:Y:S06]  /*50b0*/  BRA `(.L_x_2988) ;  /* 0x0000000400187947 */ /* 0x000fec0003800000 */
.L_x_3001:
        /* <DEDUP_REMOVED lines=21> */
.L_x_3010:
[----:B------:R-:W-:Y:S05]  /*5210*/  BSYNC B1 ;  /* 0x0000000000017941 */ /* 0x000fea0003800000 */
.L_x_3009:
[----:B------:R-:W-:Y:S01]  /*5220*/  LEA R3, R0, 0x37800000, 0x17 ;  /* 0x3780000000037811 */ /* 0x000fe200078eb8ff */
[----:B------:R-:W-:-:S05]  /*5230*/  IMAD.SHL.U32 R0, R2, 0x200000, RZ ;  /* 0x0020000002007824 */ /* 0x000fca00078e00ff */
[----:B------:R-:W-:-:S07]  /*5240*/  LOP3.LUT R0, R3, R0, R4, 0xfe, !PT ;  /* 0x0000000003007212 */ /* 0x000fce00078efe04 */
.L_x_3008:
[----:B------:R-:W-:Y:S05]  /*5250*/  BSYNC B0 ;  /* 0x0000000000007941 */ /* 0x000fea0003800000 */
.L_x_3007:
[----:B------:R-:W-:Y:S01]  /*5260*/  F2FP.F16.F32.PACK_AB R0, RZ, R0 ;  /* 0x00000000ff00723e */ /* 0x000fe200000000ff */
[----:B------:R-:W-:Y:S06]  /*5270*/  BRA `(.L_x_2988) ;  /* 0x0000000000a87947 */ /* 0x000fec0003800000 */
.L_x_3000:
        /* <DEDUP_REMOVED lines=14> */
.L_x_3014:
[----:B------:R-:W-:Y:S05]  /*5360*/  BSYNC B0 ;  /* 0x0000000000007941 */ /* 0x000fea0003800000 */
.L_x_3013:
[----:B------:R-:W-:Y:S01]  /*5370*/  F2FP.F16.F32.PACK_AB R0, RZ, R0 ;  /* 0x00000000ff00723e */ /* 0x000fe200000000ff */
[----:B------:R-:W-:Y:S06]  /*5380*/  BRA `(.L_x_2988) ;  /* 0x0000000000647947 */ /* 0x000fec0003800000 */
.L_x_2987:
        /* <DEDUP_REMOVED lines=16> */
.L_x_3015:
[----:B------:R-:W-:Y:S01]  /*5490*/  PRMT R0, RZ, 0x7610, R0 ;  /* 0x00007610ff007816 */ /* 0x000fe20000000000 */
[----:B------:R-:W-:Y:S06]  /*54a0*/  BRA `(.L_x_2988) ;  /* 0x00000000001c7947 */ /* 0x000fec0003800000 */
.L_x_3012:
[----:B------:R-:W2:Y:S02]  /*54b0*/  LDG.E.64 R2, desc[UR36][R2.64] ;  /* 0x0000002402027981 */ /* 0x000ea4000c1e1b00 */
[----:B--2---:R-:W0:Y:S02]  /*54c0*/  I2F.U64 R0, R2 ;  /* 0x0000000200007312 */ /* 0x004e240000301000 */
[----:B0-----:R-:W-:Y:S01]  /*54d0*/  F2FP.F16.F32.PACK_AB R0, RZ, R0 ;  /* 0x00000000ff00723e */ /* 0x001fe200000000ff */
[----:B------:R-:W-:Y:S06]  /*54e0*/  BRA `(.L_x_2988) ;  /* 0x00000000000c7947 */ /* 0x000fec0003800000 */
.L_x_3011:
[----:B------:R-:W2:Y:S02]  /*54f0*/  LDG.E R2, desc[UR36][R2.64] ;  /* 0x0000002402027981 */ /* 0x000ea4000c1e1900 */
[----:B--2---:R-:W-:-:S04]  /*5500*/  I2FP.F32.U32 R0, R2 ;  /* 0x0000000200007245 */ /* 0x004fc80000201000 */
[----:B------:R-:W-:-:S07]  /*5510*/  F2FP.F16.F32.PACK_AB R0, RZ, R0 ;  /* 0x00000000ff00723e */ /* 0x000fce00000000ff */
.L_x_2988:
        /* <DEDUP_REMOVED lines=22> */
.L_x_3019:
[----:B------:R0:W-:Y:S01]  /*5680*/  STG.E.U8 desc[UR36][R16.64], R2 ;  /* 0x0000000210007986 */ /* 0x0001e2000c101124 */
[----:B------:R-:W-:Y:S05]  /*5690*/  BRA `(.L_x_3021) ;  /* 0x0000000c00487947 */ /* 0x000fea0003800000 */
.L_x_3018:
        /* <DEDUP_REMOVED lines=9> */
.L_x_3023:
[----:B------:R0:W-:Y:S01]  /*5730*/  STG.E desc[UR36][R16.64], R2 ;  /* 0x0000000210007986 */ /* 0x0001e2000c101924 */
[----:B------:R-:W-:Y:S05]  /*5740*/  BRA `(.L_x_3021) ;  /* 0x0000000c001c7947 */ /* 0x000fea0003800000 */
.L_x_3022:
[----:B------:R0:W-:Y:S01]  /*5750*/  STG.E.U16 desc[UR36][R16.64], R2 ;  /* 0x0000000210007986 */ /* 0x0001e2000c101524 */
[----:B------:R-:W-:Y:S05]  /*5760*/  BRA `(.L_x_3021) ;  /* 0x0000000c00147947 */ /* 0x000fea0003800000 */
.L_x_3017:
        /* <DEDUP_REMOVED lines=9> */
.L_x_3025:
[----:B------:R-:W-:-:S04]  /*5800*/  I2FP.F32.U32 R0, R2 ;  /* 0x0000000200007245 */ /* 0x000fc80000201000 */
[----:B------:R-:W-:-:S05]  /*5810*/  F2FP.F16.F32.PACK_AB R0, RZ, R0 ;  /* 0x00000000ff00723e */ /* 0x000fca00000000ff */
[----:B------:R0:W-:Y:S01]  /*5820*/  STG.E.U16 desc[UR36][R16.64], R0 ;  /* 0x0000000010007986 */ /* 0x0001e2000c101524 */
[----:B------:R-:W-:Y:S05]  /*5830*/  BRA `(.L_x_3021) ;  /* 0x0000000800e07947 */ /* 0x000fea0003800000 */
.L_x_3024:
        /* <DEDUP_REMOVED lines=10> */
.L_x_3027:
[----:B------:R-:W-:-:S04]  /*58e0*/  I2FP.F32.U32 R2, R2 ;  /* 0x0000000200027245 */ /* 0x000fc80000201000 */
[----:B------:R-:W-:-:S04]  /*58f0*/  F2FP.F16.F32.PACK_AB R3, RZ, R2 ;  /* 0x00000002ff03723e */ /* 0x000fc800000000ff */
[----:B------:R-:W-:-:S05]  /*5900*/  PRMT R3, R3, 0x5410, RZ ;  /* 0x0000541003037816 */ /* 0x000fca00000000ff */
[----:B------:R0:W-:Y:S01]  /*5910*/  STG.E desc[UR36][R16.64], R3 ;  /* 0x0000000310007986 */ /* 0x0001e2000c101924 */
[----:B------:R-:W-:Y:S05]  /*5920*/  BRA `(.L_x_3021) ;  /* 0x0000000800a47947 */ /* 0x000fea0003800000 */
.L_x_3026:
[----:B------:R-:W0:Y:S02]  /*5930*/  I2F.F64.U32 R2, R2 ;  /* 0x0000000200027312 */ /* 0x000e240000201800 */
[----:B0-----:R0:W-:Y:S01]  /*5940*/  STG.E.64 desc[UR36][R16.64], R2 ;  /* 0x0000000210007986 */ /* 0x0011e2000c101b24 */
[----:B------:R-:W-:Y:S05]  /*5950*/  BRA `(.L_x_3021) ;  /* 0x0000000800987947 */ /* 0x000fea0003800000 */
.L_x_3016:
        /* <DEDUP_REMOVED lines=10> */
.L_x_3030:
[----:B------:R-:W0:Y:S01]  /*5a00*/  I2F.F64.U32 R4, R2 ;  /* 0x0000000200047312 */ /* 0x000e220000201800 */
[----:B------:R-:W-:-:S05]  /*5a10*/  CS2R R6, SRZ ;  /* 0x0000000000067805 */ /* 0x000fca000001ff00 */
[----:B0-----:R0:W-:Y:S01]  /*5a20*/  STG.E.128 desc[UR36][R16.64], R4 ;  /* 0x0000000410007986 */ /* 0x0011e2000c101d24 */
[----:B------:R-:W-:Y:S05]  /*5a30*/  BRA `(.L_x_3021) ;  /* 0x0000000800607947 */ /* 0x000fea0003800000 */
.L_x_3029:
        /* <DEDUP_REMOVED lines=21> */
.L_x_3034:
[----:B------:R-:W-:Y:S05]  /*5b90*/  BSYNC B0 ;  /* 0x0000000000007941 */ /* 0x000fea0003800000 */
.L_x_3033:
[----:B------:R-:W-:-:S05]  /*5ba0*/  LOP3.LUT R3, R0, R3, RZ, 0xfc, !PT ;  /* 0x0000000300037212 */ /* 0x000fca00078efcff */
[----:B------:R0:W-:Y:S01]  /*5bb0*/  STG.E.U8 desc[UR36][R16.64], R3 ;  /* 0x0000000310007986 */ /* 0x0001e2000c101124 */
[----:B------:R-:W-:Y:S05]  /*5bc0*/  BRA `(.L_x_3021) ;  /* 0x0000000400fc7947 */ /* 0x000fea0003800000 */
.L_x_3032:
        /* <DEDUP_REMOVED lines=13> */
.L_x_3036:
[----:B------:R-:W-:Y:S01]  /*5ca0*/  IMAD.MOV.U32 R0, RZ, RZ, 0x7f ;  /* 0x0000007fff007424 */ /* 0x000fe200078e00ff */
[----:B------:R-:W-:-:S04]  /*5cb0*/  ISETP.GT.U32.AND P0, PT, R2, 0x7f800000, PT ;  /* 0x7f8000000200780c */ /* 0x000fc80003f04070 */
[----:B------:R-:W-:-:S09]  /*5cc0*/  SEL R0, R0, 0x7c, P0 ;  /* 0x0000007c00007807 */ /* 0x000fd20000000000 */
.L_x_3037:
[----:B------:R-:W-:Y:S05]  /*5cd0*/  BSYNC B0 ;  /* 0x0000000000007941 */ /* 0x000fea0003800000 */
.L_x_3035:
[----:B------:R-:W-:-:S04]  /*5ce0*/  LOP3.LUT R2, R3, 0x80000000, RZ, 0xc0, !PT ;  /* 0x8000000003027812 */ /* 0x000fc800078ec0ff */
[----:B------:R-:W-:-:S04]  /*5cf0*/  SHF.R.U32.HI R3, RZ, 0x18, R2 ;  /* 0x00000018ff037819 */ /* 0x000fc80000011602 */
[----:B------:R-:W-:-:S05]  /*5d00*/  LOP3.LUT R3, R0, R3, RZ, 0xfc, !PT ;  /* 0x0000000300037212 */ /* 0x000fca00078efcff */
[----:B------:R0:W-:Y:S01]  /*5d10*/  STG.E.U8 desc[UR36][R16.64], R3 ;  /* 0x0000000310007986 */ /* 0x0001e2000c101124 */
[----:B------:R-:W-:Y:S05]  /*5d20*/  BRA `(.L_x_3021) ;  /* 0x0000000400a47947 */ /* 0x000fea0003800000 */
.L_x_3031:
[----:B------:R-:W-:-:S04]  /*5d30*/  I2FP.F32.U32 R0, R2 ;  /* 0x0000000200007245 */ /* 0x000fc80000201000 */
[----:B------:R-:W-:-:S05]  /*5d40*/  F2FP.BF16.F32.PACK_AB R0, RZ, R0 ;  /* 0x00000000ff00723e */ /* 0x000fca00000010ff */
[----:B------:R0:W-:Y:S01]  /*5d50*/  STG.E.U16 desc[UR36][R16.64], R0 ;  /* 0x0000000010007986 */ /* 0x0001e2000c101524 */
[----:B------:R-:W-:Y:S05]  /*5d60*/  BRA `(.L_x_3021) ;  /* 0x0000000400947947 */ /* 0x000fea0003800000 */
.L_x_3028:
        /* <DEDUP_REMOVED lines=10> */
.L_x_3040:
        /* <DEDUP_REMOVED lines=17> */
.L_x_3043:
[----:B------:R-:W-:-:S04]  /*5f20*/  LOP3.LUT R2, R3, 0x80000000, RZ, 0xc0, !PT ;  /* 0x8000000003027812 */ /* 0x000fc800078ec0ff */
[----:B------:R-:W-:-:S04]  /*5f30*/  SHF.R.U32.HI R3, RZ, 0x18, R2 ;  /* 0x00000018ff037819 */ /* 0x000fc80000011602 */
[----:B------:R-:W-:-:S04]  /*5f40*/  LOP3.LUT R0, R0, R3, RZ, 0xfc, !PT ;  /* 0x0000000300007212 */ /* 0x000fc800078efcff */
[----:B------:R-:W-:-:S07]  /*5f50*/  PRMT R8, R0, 0x7610, R8 ;  /* 0x0000761000087816 */ /* 0x000fce0000000008 */
.L_x_3042:
[----:B------:R-:W-:Y:S05]  /*5f60*/  BSYNC B0 ;  /* 0x0000000000007941 */ /* 0x000fea0003800000 */
.L_x_3041:
[----:B------:R3:W-:Y:S01]  /*5f70*/  STG.E.U8 desc[UR36][R16.64], R8 ;  /* 0x0000000810007986 */ /* 0x0007e2000c101124 */
[----:B------:R-:W-:Y:S05]  /*5f80*/  BRA `(.L_x_3021) ;  /* 0x00000004000c7947 */ /* 0x000fea0003800000 */
.L_x_3039:
        /* <DEDUP_REMOVED lines=17> */
.L_x_3046:
[----:B------:R-:W-:-:S04]  /*60a0*/  LOP3.LUT R2, R3, 0x80000000, RZ, 0xc0, !PT ;  /* 0x8000000003027812 */ /* 0x000fc800078ec0ff */
[----:B------:R-:W-:-:S04]  /*60b0*/  SHF.R.U32.HI R3, RZ, 0x18, R2 ;  /* 0x00000018ff037819 */ /* 0x000fc80000011602 */
[----:B------:R-:W-:-:S04]  /*60c0*/  LOP3.LUT R0, R0, R3, RZ, 0xfc, !PT ;  /* 0x0000000300007212 */ /* 0x000fc800078efcff */
[----:B------:R-:W-:-:S07]  /*60d0*/  PRMT R8, R0, 0x7610, R8 ;  /* 0x0000761000087816 */ /* 0x000fce0000000008 */
.L_x_3045:
[----:B------:R-:W-:Y:S05]  /*60e0*/  BSYNC B0 ;  /* 0x0000000000007941 */ /* 0x000fea0003800000 */
.L_x_3044:
[----:B------:R0:W-:Y:S01]  /*60f0*/  STG.E.U8 desc[UR36][R16.64], R8 ;  /* 0x0000000810007986 */ /* 0x0001e2000c101124 */
[----:B------:R-:W-:Y:S05]  /*6100*/  BRA `(.L_x_3021) ;  /* 0x0000000000ac7947 */ /* 0x000fea0003800000 */
.L_x_3038:
        /* <DEDUP_REMOVED lines=22> */
.L_x_3020:
        /* <DEDUP_REMOVED lines=16> */
.L_x_3049:
[----:B------:R-:W-:Y:S05]  /*6370*/  BRA `(.L_x_3021) ;  /* 0x0000000000107947 */ /* 0x000fea0003800000 */
.L_x_3048:
[----:B------:R-:W-:-:S05]  /*6380*/  IMAD.MOV.U32 R3, RZ, RZ, RZ ;  /* 0x000000ffff037224 */ /* 0x000fca00078e00ff */
[----:B------:R2:W-:Y:S01]  /*6390*/  STG.E.64 desc[UR36][R16.64], R2 ;  /* 0x0000000210007986 */ /* 0x0005e2000c101b24 */
[----:B------:R-:W-:Y:S05]  /*63a0*/  BRA `(.L_x_3021) ;  /* 0x0000000000047947 */ /* 0x000fea0003800000 */
.L_x_3047:
[----:B------:R0:W-:Y:S02]  /*63b0*/  STG.E desc[UR36][R16.64], R2 ;  /* 0x0000000210007986 */ /* 0x0001e4000c101924 */
.L_x_3021:
[----:B------:R-:W-:-:S07]  /*63c0*/  VIADD R19, R19, 0x80 ;  /* 0x0000008013137836 */ /* 0x000fce0000000000 */
.L_x_2981:
[----:B------:R-:W-:Y:S05]  /*63d0*/  BSYNC B6 ;  /* 0x0000000000067941 */ /* 0x000fea0003800000 */
.L_x_2980:
        /* <DEDUP_REMOVED lines=307> */
.L_x_3052:
        /* <DEDUP_REMOVED lines=22> */
.L_x_3056:
[----:B------:R-:W2:Y:S02]  /*7870*/  LDG.E.U8 R2, desc[UR36][R2.64] ;  /* 0x0000002402027981 */ /* 0x000ea4000c1e1100 */
[----:B--2---:R-:W-:-:S04]  /*7880*/  I2FP.F32.U32 R0, R2 ;  /* 0x0000000200007245 */ /* 0x004fc80000201000 */
[----:B------:R-:W-:Y:S01]  /*7890*/  F2FP.F16.F32.PACK_AB R0, RZ, R0 ;  /* 0x00000000ff00723e */ /* 0x000fe200000000ff */
[----:B------:R-:W-:Y:S06]  /*78a0*/  BRA `(.L_x_3058) ;  /* 0x0000000c00887947 */ /* 0x000fec0003800000 */
.L_x_3055:
        /* <DEDUP_REMOVED lines=10> */
.L_x_3060:
[----:B------:R-:W2:Y:S02]  /*7950*/  LDG.E R2, desc[UR36][R2.64] ;  /* 0x0000002402027981 */ /* 0x000ea4000c1e1900 */
[----:B--2---:R-:W-:-:S04]  /*7960*/  I2FP.F32.S32 R0, R2 ;  /* 0x0000000200007245 */ /* 0x004fc80000201400 */
[----:B------:R-:W-:Y:S01]  /*7970*/  F2FP.F16.F32.PACK_AB R0, RZ, R0 ;  /* 0x00000000ff00723e */ /* 0x000fe200000000ff */
[----:B------:R-:W-:Y:S06]  /*7980*/  BRA `(.L_x_3058) ;  /* 0x0000000c00507947 */ /* 0x000fec0003800000 */
.L_x_3059:
[----:B------:R-:W2:Y:S02]  /*7990*/  LDG.E.U16 R2, desc[UR36][R2.64] ;  /* 0x0000002402027981 */ /* 0x000ea4000c1e1500 */
[----:B--2---:R-:W0:Y:S02]  /*79a0*/  I2F.S16 R0, R2 ;  /* 0x0000000200007306 */ /* 0x004e240000101400 */
[----:B0-----:R-:W-:Y:S01]  /*79b0*/  F2FP.F16.F32.PACK_AB R0, RZ, R0 ;  /* 0x00000000ff00723e */ /* 0x001fe200000000ff */
[----:B------:R-:W-:Y:S06]  /*79c0*/  BRA `(.L_x_3058) ;  /* 0x0000000c00407947 */ /* 0x000fec0003800000 */
.L_x_3054:
        /* <DEDUP_REMOVED lines=9> */
.L_x_3062:
[----:B------:R1:W5:Y:S01]  /*7a60*/  LDG.E.U16 R0, desc[UR36][R2.64] ;  /* 0x0000002402007981 */ /* 0x000362000c1e1500 */
[----:B------:R-:W-:Y:S05]  /*7a70*/  BRA `(.L_x_3058) ;  /* 0x0000000c00147947 */ /* 0x000fea0003800000 */
.L_x_3061:
        /* <DEDUP_REMOVED lines=9> */
.L_x_3064:
[----:B------:R0:W5:Y:S01]  /*7b10*/  LDG.E.U16 R0, desc[UR36][R2.64] ;  /* 0x0000002402007981 */ /* 0x000162000c1e1500 */
[----:B------:R-:W-:Y:S05]  /*7b20*/  BRA `(.L_x_3058) ;  /* 0x0000000800e87947 */ /* 0x000fea0003800000 */
.L_x_3063:
        /* <DEDUP_REMOVED lines=8> */
.L_x_3053:
        /* <DEDUP_REMOVED lines=13> */
.L_x_3067:
        /* <DEDUP_REMOVED lines=8> */
.L_x_3066:
        /* <DEDUP_REMOVED lines=28> */
.L_x_3069:
        /* <DEDUP_REMOVED lines=15> */
.L_x_3068:
[----:B------:R-:W2:Y:S02]  /*7fb0*/  LDG.E.U16 R0, desc[UR36][R2.64] ;  /* 0x0000002402007981 */ /* 0x000ea4000c1e1500 */
[----:B--2---:R-:W-:-:S05]  /*7fc0*/  IMAD.U32 R0, R0, 0x10000, RZ ;  /* 0x0001000000007824 */ /* 0x004fca00078e00ff */
[----:B------:R-:W-:Y:S01]  /*7fd0*/  F2FP.F16.F32.PACK_AB R0, RZ, R0 ;  /* 0x00000000ff00723e */ /* 0x000fe200000000ff */
[----:B------:R-:W-:Y:S06]  /*7fe0*/  BRA `(.L_x_3058) ;  /* 0x0000000400b87947 */ /* 0x000fec0003800000 */
.L_x_3065:
        /* <DEDUP_REMOVED lines=12> */
.L_x_3072:
        /* <DEDUP_REMOVED lines=21> */
.L_x_3076:
[----:B------:R-:W-:Y:S05]  /*8200*/  BSYNC B1 ;  /* 0x0000000000017941 */ /* 0x000fea0003800000 */
.L_x_3075:
[----:B------:R-:W-:Y:S01]  /*8210*/  LEA R3, R0, 0x3b800000, 0x17 ;  /* 0x3b80000000037811 */ /* 0x000fe200078eb8ff */
[----:B------:R-:W-:-:S05]  /*8220*/  IMAD.SHL.U32 R0, R2, 0x100000, RZ ;  /* 0x0010000002007824 */ /* 0x000fca00078e00ff */
[----:B------:R-:W-:-:S07]  /*8230*/  LOP3.LUT R0, R3, R0, R4, 0xfe, !PT ;  /* 0x0000000003007212 */ /* 0x000fce00078efe04 */
.L_x_3074:
[----:B------:R-:W-:Y:S05]  /*8240*/  BSYNC B0 ;  /* 0x0000000000007941 */ /* 0x000fea0003800000 */
.L_x_3073:
[----:B------:R-:W-:Y:S01]  /*8250*/  F2FP.F16.F32.PACK_AB R0, RZ, R0 ;  /* 0x00000000ff00723e */ /* 0x000fe200000000ff */
[----:B------:R-:W-:Y:S06]  /*8260*/  BRA `(.L_x_3058) ;  /* 0x0000000400187947 */ /* 0x000fec0003800000 */
.L_x_3071:
        /* <DEDUP_REMOVED lines=21> */
.L_x_3080:
[----:B------:R-:W-:Y:S05]  /*83c0*/  BSYNC B1 ;  /* 0x0000000000017941 */ /* 0x000fea0003800000 */
.L_x_3079:
[----:B------:R-:W-:Y:S01]  /*83d0*/  LEA R3, R0, 0x37800000, 0x17 ;  /* 0x3780000000037811 */ /* 0x000fe200078eb8ff */
[----:B------:R-:W-:-:S05]  /*83e0*/  IMAD.SHL.U32 R0, R2, 0x200000, RZ ;  /* 0x0020000002007824 */ /* 0x000fca00078e00ff */
[----:B------:R-:W-:-:S07]  /*83f0*/  LOP3.LUT R0, R3, R0, R4, 0xfe, !PT ;  /* 0x0000000003007212 */ /* 0x000fce00078efe04 */
.L_x_3078:
[----:B------:R-:W-:Y:S05]  /*8400*/  BSYNC B0 ;  /* 0x0000000000007941 */ /* 0x000fea0003800000 */
.L_x_3077:
[----:B------:R-:W-:Y:S01]  /*8410*/  F2FP.F16.F32.PACK_AB R0, RZ, R0 ;  /* 0x00000000ff00723e */ /* 0x000fe200000000ff */
[----:B------:R-:W-:Y:S06]  /*8420*/  BRA `(.L_x_3058) ;  /* 0x0000000000a87947 */ /* 0x000fec0003800000 */
.L_x_3070:
        /* <DEDUP_REMOVED lines=14> */
.L_x_3084:
[----:B------:R-:W-:Y:S05]  /*8510*/  BSYNC B0 ;  /* 0x0000000000007941 */ /* 0x000fea0003800000 */
.L_x_3083:
[----:B------:R-:W-:Y:S01]  /*8520*/  F2FP.F16.F32.PACK_AB R0, RZ, R0 ;  /* 0x00000000ff00723e */ /* 0x000fe200000000ff */
[----:B------:R-:W-:Y:S06]  /*8530*/  BRA `(.L_x_3058) ;  /* 0x0000000000647947 */ /* 0x000fec0003800000 */
.L_x_3057:
        /* <DEDUP_REMOVED lines=16> */
.L_x_3085:
[----:B------:R-:W-:Y:S01]  /*8640*/  PRMT R0, RZ, 0x7610, R0 ;  /* 0x00007610ff007816 */ /* 0x000fe20000000000 */
[----:B------:R-:W-:Y:S06]  /*8650*/  BRA `(.L_x_3058) ;  /* 0x00000000001c7947 */ /* 0x000fec0003800000 */
.L_x_3082:
[----:B------:R-:W2:Y:S02]  /*8660*/  LDG.E.64 R2, desc[UR36][R2.64] ;  /* 0x0000002402027981 */ /* 0x000ea4000c1e1b00 */
[----:B--2---:R-:W0:Y:S02]  /*8670*/  I2F.U64 R0, R2 ;  /* 0x0000000200007312 */ /* 0x004e240000301000 */
[----:B0-----:R-:W-:Y:S01]  /*8680*/  F2FP.F16.F32.PACK_AB R0, RZ, R0 ;  /* 0x00000000ff00723e */ /* 0x001fe200000000ff */
[----:B------:R-:W-:Y:S06]  /*8690*/  BRA `(.L_x_3058) ;  /* 0x00000000000c7947 */ /* 0x000fec0003800000 */
.L_x_3081:
[----:B------:R-:W2:Y:S02]  /*86a0*/  LDG.E R2, desc[UR36][R2.64] ;  /* 0x0000002402027981 */ /* 0x000ea4000c1e1900 */
[----:B--2---:R-:W-:-:S04]  /*86b0*/  I2FP.F32.U32 R0, R2 ;  /* 0x0000000200007245 */ /* 0x004fc80000201000 */
[----:B------:R-:W-:-:S07]  /*86c0*/  F2FP.F16.F32.PACK_AB R0, RZ, R0 ;  /* 0x00000000ff00723e */ /* 0x000fce00000000ff */
.L_x_3058:
        /* <DEDUP_REMOVED lines=22> */
.L_x_3089:
[----:B------:R3:W-:Y:S01]  /*8830*/  STG.E.U8 desc[UR36][R16.64], R2 ;  /* 0x0000000210007986 */ /* 0x0007e2000c101124 */
[----:B------:R-:W-:Y:S05]  /*8840*/  BRA `(.L_x_3091) ;  /* 0x0000000c00487947 */ /* 0x000fea0003800000 */
.L_x_3088:
        /* <DEDUP_REMOVED lines=9> */
.L_x_3093:
[----:B------:R2:W-:Y:S01]  /*88e0*/  STG.E desc[UR36][R16.64], R2 ;  /* 0x0000000210007986 */ /* 0x0005e2000c101924 */
[----:B------:R-:W-:Y:S05]  /*88f0*/  BRA `(.L_x_3091) ;  /* 0x0000000c001c7947 */ /* 0x000fea0003800000 */
.L_x_3092:
[----:B------:R0:W-:Y:S01]  /*8900*/  STG.E.U16 desc[UR36][R16.64], R2 ;  /* 0x0000000210007986 */ /* 0x0001e2000c101524 */
[----:B------:R-:W-:Y:S05]  /*8910*/  BRA `(.L_x_3091) ;  /* 0x0000000c00147947 */ /* 0x000fea0003800000 */
.L_x_3087:
        /* <DEDUP_REMOVED lines=9> */
.L_x_3095:
[----:B------:R-:W-:-:S04]  /*89b0*/  I2FP.F32.U32 R0, R2 ;  /* 0x0000000200007245 */ /* 0x000fc80000201000 */
[----:B------:R-:W-:-:S05]  /*89c0*/  F2FP.F16.F32.PACK_AB R0, RZ, R0 ;  /* 0x00000000ff00723e */ /* 0x000fca00000000ff */
[----:B------:R0:W-:Y:S01]  /*89d0*/  STG.E.U16 desc[UR36][R16.64], R0 ;  /* 0x0000000010007986 */ /* 0x0001e2000c101524 */
[----:B------:R-:W-:Y:S05]  /*89e0*/  BRA `(.L_x_3091) ;  /* 0x0000000800e07947 */ /* 0x000fea0003800000 */
.L_x_3094:
        /* <DEDUP_REMOVED lines=10> */
.L_x_3097:
[----:B------:R-:W-:-:S04]  /*8a90*/  I2FP.F32.U32 R2, R2 ;  /* 0x0000000200027245 */ /* 0x000fc80000201000 */
[----:B------:R-:W-:-:S04]  /*8aa0*/  F2FP.F16.F32.PACK_AB R3, RZ, R2 ;  /* 0x00000002ff03723e */ /* 0x000fc800000000ff */
[----:B------:R-:W-:-:S05]  /*8ab0*/  PRMT R3, R3, 0x5410, RZ ;  /* 0x0000541003037816 */ /* 0x000fca00000000ff */
[----:B------:R0:W-:Y:S01]  /*8ac0*/  STG.E desc[UR36][R16.64], R3 ;  /* 0x0000000310007986 */ /* 0x0001e2000c101924 */
[----:B------:R-:W-:Y:S05]  /*8ad0*/  BRA `(.L_x_3091) ;  /* 0x0000000800a47947 */ /* 0x000fea0003800000 */
.L_x_3096:
[----:B------:R-:W0:Y:S02]  /*8ae0*/  I2F.F64.U32 R2, R2 ;  /* 0x0000000200027312 */ /* 0x000e240000201800 */
[----:B0-----:R0:W-:Y:S01]  /*8af0*/  STG.E.64 desc[UR36][R16.64], R2 ;  /* 0x0000000210007986 */ /* 0x0011e2000c101b24 */
[----:B------:R-:W-:Y:S05]  /*8b00*/  BRA `(.L_x_3091) ;  /* 0x0000000800987947 */ /* 0x000fea0003800000 */
.L_x_3086:
        /* <DEDUP_REMOVED lines=10> */
.L_x_3100:
[----:B------:R-:W0:Y:S01]  /*8bb0*/  I2F.F64.U32 R4, R2 ;  /* 0x0000000200047312 */ /* 0x000e220000201800 */
[----:B------:R-:W-:-:S05]  /*8bc0*/  CS2R R6, SRZ ;  /* 0x0000000000067805 */ /* 0x000fca000001ff00 */
[----:B0-----:R0:W-:Y:S01]  /*8bd0*/  STG.E.128 desc[UR36][R16.64], R4 ;  /* 0x0000000410007986 */ /* 0x0011e2000c101d24 */
[----:B------:R-:W-:Y:S05]  /*8be0*/  BRA `(.L_x_3091) ;  /* 0x0000000800607947 */ /* 0x000fea0003800000 */
.L_x_3099:
        /* <DEDUP_REMOVED lines=21> */
.L_x_3104:
[----:B------:R-:W-:Y:S05]  /*8d40*/  BSYNC B0 ;  /* 0x0000000000007941 */ /* 0x000fea0003800000 */
.L_x_3103:
[----:B------:R-:W-:-:S05]  /*8d50*/  LOP3.LUT R3, R0, R3, RZ, 0xfc, !PT ;  /* 0x0000000300037212 */ /* 0x000fca00078efcff */
[----:B------:R0:W-:Y:S01]  /*8d60*/  STG.E.U8 desc[UR36][R16.64], R3 ;  /* 0x0000000310007986 */ /* 0x0001e2000c101124 */
[----:B------:R-:W-:Y:S05]  /*8d70*/  BRA `(.L_x_3091) ;  /* 0x0000000400fc7947 */ /* 0x000fea0003800000 */
.L_x_3102:
        /* <DEDUP_REMOVED lines=13> */
.L_x_3106:
[----:B------:R-:W-:Y:S01]  /*8e50*/  IMAD.MOV.U32 R0, RZ, RZ, 0x7f ;  /* 0x0000007fff007424 */ /* 0x000fe200078e00ff */
[----:B------:R-:W-:-:S04]  /*8e60*/  ISETP.GT.U32.AND P0, PT, R2, 0x7f800000, PT ;  /* 0x7f8000000200780c */ /* 0x000fc80003f04070 */
[----:B------:R-:W-:-:S09]  /*8e70*/  SEL R0, R0, 0x7c, P0 ;  /* 0x0000007c00007807 */ /* 0x000fd20000000000 */
.L_x_3107:
[----:B------:R-:W-:Y:S05]  /*8e80*/  BSYNC B0 ;  /* 0x0000000000007941 */ /* 0x000fea0003800000 */
.L_x_3105:
[----:B------:R-:W-:-:S04]  /*8e90*/  LOP3.LUT R2, R3, 0x80000000, RZ, 0xc0, !PT ;  /* 0x8000000003027812 */ /* 0x000fc800078ec0ff */
[----:B------:R-:W-:-:S04]  /*8ea0*/  SHF.R.U32.HI R3, RZ, 0x18, R2 ;  /* 0x00000018ff037819 */ /* 0x000fc80000011602 */
[----:B------:R-:W-:-:S05]  /*8eb0*/  LOP3.LUT R3, R0, R3, RZ, 0xfc, !PT ;  /* 0x0000000300037212 */ /* 0x000fca00078efcff */
[----:B------:R0:W-:Y:S01]  /*8ec0*/  STG.E.U8 desc[UR36][R16.64], R3 ;  /* 0x0000000310007986 */ /* 0x0001e2000c101124 */
[----:B------:R-:W-:Y:S05]  /*8ed0*/  BRA `(.L_x_3091) ;  /* 0x0000000400a47947 */ /* 0x000fea0003800000 */
.L_x_3101:
[----:B------:R-:W-:-:S04]  /*8ee0*/  I2FP.F32.U32 R0, R2 ;  /* 0x0000000200007245 */ /* 0x000fc80000201000 */
[----:B------:R-:W-:-:S05]  /*8ef0*/  F2FP.BF16.F32.PACK_AB R0, RZ, R0 ;  /* 0x00000000ff00723e */ /* 0x000fca00000010ff */
[----:B------:R0:W-:Y:S01]  /*8f00*/  STG.E.U16 desc[UR36][R16.64], R0 ;  /* 0x0000000010007986 */ /* 0x0001e2000c101524 */
[----:B------:R-:W-:Y:S05]  /*8f10*/  BRA `(.L_x_3091) ;  /* 0x0000000400947947 */ /* 0x000fea0003800000 */
.L_x_3098:
        /* <DEDUP_REMOVED lines=10> */
.L_x_3110:
        /* <DEDUP_REMOVED lines=17> */
.L_x_3113:
[----:B------:R-:W-:-:S04]  /*90d0*/  LOP3.LUT R2, R3, 0x80000000, RZ, 0xc0, !PT ;  /* 0x8000000003027812 */ /* 0x000fc800078ec0ff */
[----:B------:R-:W-:-:S04]  /*90e0*/  SHF.R.U32.HI R3, RZ, 0x18, R2 ;  /* 0x00000018ff037819 */ /* 0x000fc80000011602 */
[----:B------:R-:W-:-:S04]  /*90f0*/  LOP3.LUT R0, R0, R3, RZ, 0xfc, !PT ;  /* 0x0000000300007212 */ /* 0x000fc800078efcff */
[----:B------:R-:W-:-:S07]  /*9100*/  PRMT R8, R0, 0x7610, R8 ;  /* 0x0000761000087816 */ /* 0x000fce0000000008 */
.L_x_3112:
[----:B------:R-:W-:Y:S05]  /*9110*/  BSYNC B0 ;  /* 0x0000000000007941 */ /* 0x000fea0003800000 */
.L_x_3111:
[----:B------:R0:W-:Y:S01]  /*9120*/  STG.E.U8 desc[UR36][R16.64], R8 ;  /* 0x0000000810007986 */ /* 0x0001e2000c101124 */
[----:B------:R-:W-:Y:S05]  /*9130*/  BRA `(.L_x_3091) ;  /* 0x00000004000c7947 */ /* 0x000fea0003800000 */
.L_x_3109:
        /* <DEDUP_REMOVED lines=17> */
.L_x_3116:
[----:B------:R-:W-:-:S04]  /*9250*/  LOP3.LUT R2, R3, 0x80000000, RZ, 0xc0, !PT ;  /* 0x8000000003027812 */ /* 0x000fc800078ec0ff */
[----:B------:R-:W-:-:S04]  /*9260*/  SHF.R.U32.HI R3, RZ, 0x18, R2 ;  /* 0x00000018ff037819 */ /* 0x000fc80000011602 */
[----:B------:R-:W-:-:S04]  /*9270*/  LOP3.LUT R0, R0, R3, RZ, 0xfc, !PT ;  /* 0x0000000300007212 */ /* 0x000fc800078efcff */
[----:B------:R-:W-:-:S07]  /*9280*/  PRMT R8, R0, 0x7610, R8 ;  /* 0x0000761000087816 */ /* 0x000fce0000000008 */
.L_x_3115:
[----:B------:R-:W-:Y:S05]  /*9290*/  BSYNC B0 ;  /* 0x0000000000007941 */ /* 0x000fea0003800000 */
.L_x_3114:
[----:B------:R0:W-:Y:S01]  /*92a0*/  STG.E.U8 desc[UR36][R16.64], R8 ;  /* 0x0000000810007986 */ /* 0x0001e2000c101124 */
[----:B------:R-:W-:Y:S05]  /*92b0*/  BRA `(.L_x_3091) ;  /* 0x0000000000ac7947 */ /* 0x000fea0003800000 */
.L_x_3108:
        /* <DEDUP_REMOVED lines=22> */
.L_x_3090:
        /* <DEDUP_REMOVED lines=16> */
.L_x_3119:
[----:B------:R-:W-:Y:S05]  /*9520*/  BRA `(.L_x_3091) ;  /* 0x0000000000107947 */ /* 0x000fea0003800000 */
.L_x_3118:
[----:B------:R-:W-:-:S05]  /*9530*/  IMAD.MOV.U32 R3, RZ, RZ, RZ ;  /* 0x000000ffff037224 */ /* 0x000fca00078e00ff */
[----:B------:R0:W-:Y:S01]  /*9540*/  STG.E.64 desc[UR36][R16.64], R2 ;  /* 0x0000000210007986 */ /* 0x0001e2000c101b24 */
[----:B------:R-:W-:Y:S05]  /*9550*/  BRA `(.L_x_3091) ;  /* 0x0000000000047947 */ /* 0x000fea0003800000 */
.L_x_3117:
[----:B------:R0:W-:Y:S02]  /*9560*/  STG.E desc[UR36][R16.64], R2 ;  /* 0x0000000210007986 */ /* 0x0001e4000c101924 */
.L_x_3091:
[----:B------:R-:W-:-:S07]  /*9570*/  VIADD R19, R19, 0x80 ;  /* 0x0000008013137836 */ /* 0x000fce0000000000 */
.L_x_3051:
[----:B------:R-:W-:Y:S05]  /*9580*/  BSYNC B6 ;  /* 0x0000000000067941 */ /* 0x000fea0003800000 */
.L_x_3050:
        /* <DEDUP_REMOVED lines=306> */
.L_x_3120:
        /* <DEDUP_REMOVED lines=22> */
.L_x_3124:
[----:B------:R-:W2:Y:S02]  /*aa10*/  LDG.E.U8 R2, desc[UR36][R2.64] ;  /* 0x0000002402027981 */ /* 0x000ea4000c1e1100 */
[----:B--2---:R-:W-:-:S04]  /*aa20*/  I2FP.F32.U32 R0, R2 ;  /* 0x0000000200007245 */ /* 0x004fc80000201000 */
[----:B------:R-:W-:Y:S01]  /*aa30*/  F2FP.F16.F32.PACK_AB R0, RZ, R0 ;  /* 0x00000000ff00723e */ /* 0x000fe200000000ff */
[----:B------:R-:W-:Y:S06]  /*aa40*/  BRA `(.L_x_3126) ;  /* 0x0000000c00887947 */ /* 0x000fec0003800000 */
.L_x_3123:
        /* <DEDUP_REMOVED lines=10> */
.L_x_3128:
[----:B------:R-:W2:Y:S02]  /*aaf0*/  LDG.E R2, desc[UR36][R2.64] ;  /* 0x0000002402027981 */ /* 0x000ea4000c1e1900 */
[----:B--2---:R-:W-:-:S04]  /*ab00*/  I2FP.F32.S32 R0, R2 ;  /* 0x0000000200007245 */ /* 0x004fc80000201400 */
[----:B------:R-:W-:Y:S01]  /*ab10*/  F2FP.F16.F32.PACK_AB R0, RZ, R0 ;  /* 0x00000000ff00723e */ /* 0x000fe200000000ff */
[----:B------:R-:W-:Y:S06]  /*ab20*/  BRA `(.L_x_3126) ;  /* 0x0000000c00507947 */ /* 0x000fec0003800000 */
.L_x_3127:
[----:B------:R-:W2:Y:S02]  /*ab30*/  LDG.E.U16 R2, desc[UR36][R2.64] ;  /* 0x0000002402027981 */ /* 0x000ea4000c1e1500 */
[----:B--2---:R-:W0:Y:S02]  /*ab40*/  I2F.S16 R0, R2 ;  /* 0x0000000200007306 */ /* 0x004e240000101400 */
[----:B0-----:R-:W-:Y:S01]  /*ab50*/  F2FP.F16.F32.PACK_AB R0, RZ, R0 ;  /* 0x00000000ff00723e */ /* 0x001fe200000000ff */
[----:B------:R-:W-:Y:S06]  /*ab60*/  BRA `(.L_x_3126) ;  /* 0x0000000c00407947 */ /* 0x000fec0003800000 */
.L_x_3122:
        /* <DEDUP_REMOVED lines=9> */
.L_x_3130:
[----:B------:R1:W5:Y:S01]  /*ac00*/  LDG.E.U16 R0, desc[UR36][R2.64] ;  /* 0x0000002402007981 */ /* 0x000362000c1e1500 */
[----:B------:R-:W-:Y:S05]  /*ac10*/  BRA `(.L_x_3126) ;  /* 0x0000000c00147947 */ /* 0x000fea0003800000 */
.L_x_3129:
        /* <DEDUP_REMOVED lines=9> */
.L_x_3132:
[----:B------:R0:W5:Y:S01]  /*acb0*/  LDG.E.U16 R0, desc[UR36][R2.64] ;  /* 0x0000002402007981 */ /* 0x000162000c1e1500 */
[----:B------:R-:W-:Y:S05]  /*acc0*/  BRA `(.L_x_3126) ;  /* 0x0000000800e87947 */ /* 0x000fea0003800000 */
.L_x_3131:
        /* <DEDUP_REMOVED lines=8> */
.L_x_3121:
        /* <DEDUP_REMOVED lines=13> */
.L_x_3135:
        /* <DEDUP_REMOVED lines=8> */
.L_x_3134:
        /* <DEDUP_REMOVED lines=28> */
.L_x_3137:
        /* <DEDUP_REMOVED lines=15> */
.L_x_3136:
[----:B------:R-:W2:Y:S02]  /*b150*/  LDG.E.U16 R0, desc[UR36][R2.64] ;  /* 0x0000002402007981 */ /* 0x000ea4000c1e1500 */
[----:B--2---:R-:W-:-:S05]  /*b160*/  IMAD.U32 R0, R0, 0x10000, RZ ;  /* 0x0001000000007824 */ /* 0x004fca00078e00ff */
[----:B------:R-:W-:Y:S01]  /*b170*/  F2FP.F16.F32.PACK_AB R0, RZ, R0 ;  /* 0x00000000ff00723e */ /* 0x000fe200000000ff */
[----:B------:R-:W-:Y:S06]  /*b180*/  BRA `(.L_x_3126) ;  /* 0x0000000400b87947 */ /* 0x000fec0003800000 */
.L_x_3133:
        /* <DEDUP_REMOVED lines=12> */
.L_x_3140:
        /* <DEDUP_REMOVED lines=21> */
.L_x_3144:
[----:B------:R-:W-:Y:S05]  /*b3a0*/  BSYNC B1 ;  /* 0x0000000000017941 */ /* 0x000fea0003800000 */
.L_x_3143:
[----:B------:R-:W-:Y:S01]  /*b3b0*/  LEA R3, R0, 0x3b800000, 0x17 ;  /* 0x3b80000000037811 */ /* 0x000fe200078eb8ff */
[----:B------:R-:W-:-:S05]  /*b3c0*/  IMAD.SHL.U32 R0, R2, 0x100000, RZ ;  /* 0x0010000002007824 */ /* 0x000fca00078e00ff */
[----:B------:R-:W-:-:S07]  /*b3d0*/  LOP3.LUT R0, R3, R0, R4, 0xfe, !PT ;  /* 0x0000000003007212 */ /* 0x000fce00078efe04 */
.L_x_3142:
[----:B------:R-:W-:Y:S05]  /*b3e0*/  BSYNC B0 ;  /* 0x0000000000007941 */ /* 0x000fea0003800000 */
.L_x_3141:
[----:B------:R-:W-:Y:S01]  /*b3f0*/  F2FP.F16.F32.PACK_AB R0, RZ, R0 ;  /* 0x00000000ff00723e */ /* 0x000fe200000000ff */
[----:B------:R-:W-:Y:S06]  /*b400*/  BRA `(.L_x_3126) ;  /* 0x0000000400187947 */ /* 0x000fec0003800000 */
.L_x_3139:
        /* <DEDUP_REMOVED lines=21> */
.L_x_3148:
[----:B------:R-:W-:Y:S05]  /*b560*/  BSYNC B1 ;  /* 0x0000000000017941 */ /* 0x000fea0003800000 */
.L_x_3147:
[----:B------:R-:W-:Y:S01]  /*b570*/  LEA R3, R0, 0x37800000, 0x17 ;  /* 0x3780000000037811 */ /* 0x000fe200078eb8ff */
[----:B------:R-:W-:-:S05]  /*b580*/  IMAD.SHL.U32 R0, R2, 0x200000, RZ ;  /* 0x0020000002007824 */ /* 0x000fca00078e00ff */
[----:B------:R-:W-:-:S07]  /*b590*/  LOP3.LUT R0, R3, R0, R4, 0xfe, !PT ;  /* 0x0000000003007212 */ /* 0x000fce00078efe04 */
.L_x_3146:
[----:B------:R-:W-:Y:S05]  /*b5a0*/  BSYNC B0 ;  /* 0x0000000000007941 */ /* 0x000fea0003800000 */
.L_x_3145:
[----:B------:R-:W-:Y:S01]  /*b5b0*/  F2FP.F16.F32.PACK_AB R0, RZ, R0 ;  /* 0x00000000ff00723e */ /* 0x000fe200000000ff */
[----:B------:R-:W-:Y:S06]  /*b5c0*/  BRA `(.L_x_3126) ;  /* 0x0000000000a87947 */ /* 0x000fec0003800000 */
.L_x_3138:
        /* <DEDUP_REMOVED lines=14> */
.L_x_3152:
[----:B------:R-:W-:Y:S05]  /*b6b0*/  BSYNC B0 ;  /* 0x0000000000007941 */ /* 0x000fea0003800000 */
.L_x_3151:
[----:B------:R-:W-:Y:S01]  /*b6c0*/  F2FP.F16.F32.PACK_AB R0, RZ, R0 ;  /* 0x00000000ff00723e */ /* 0x000fe200000000ff */
[----:B------:R-:W-:Y:S06]  /*b6d0*/  BRA `(.L_x_3126) ;  /* 0x0000000000647947 */ /* 0x000fec0003800000 */
.L_x_3125:
        /* <DEDUP_REMOVED lines=16> */
.L_x_3153:
[----:B------:R-:W-:Y:S01]  /*b7e0*/  PRMT R0, RZ, 0x7610, R0 ;  /* 0x00007610ff007816 */ /* 0x000fe20000000000 */
[----:B------:R-:W-:Y:S06]  /*b7f0*/  BRA `(.L_x_3126) ;  /* 0x00000000001c7947 */ /* 0x000fec0003800000 */
.L_x_3150:
[----:B------:R-:W2:Y:S02]  /*b800*/  LDG.E.64 R2, desc[UR36][R2.64] ;  /* 0x0000002402027981 */ /* 0x000ea4000c1e1b00 */
[----:B--2---:R-:W0:Y:S02]  /*b810*/  I2F.U64 R0, R2 ;  /* 0x0000000200007312 */ /* 0x004e240000301000 */
[----:B0-----:R-:W-:Y:S01]  /*b820*/  F2FP.F16.F32.PACK_AB R0, RZ, R0 ;  /* 0x00000000ff00723e */ /* 0x001fe200000000ff */
[----:B------:R-:W-:Y:S06]  /*b830*/  BRA `(.L_x_3126) ;  /* 0x00000000000c7947 */ /* 0x000fec0003800000 */
.L_x_3149:
[----:B------:R-:W2:Y:S02]  /*b840*/  LDG.E R2, desc[UR36][R2.64] ;  /* 0x0000002402027981 */ /* 0x000ea4000c1e1900 */
[----:B--2---:R-:W-:-:S04]  /*b850*/  I2FP.F32.U32 R0, R2 ;  /* 0x0000000200007245 */ /* 0x004fc80000201000 */
[----:B------:R-:W-:-:S07]  /*b860*/  F2FP.F16.F32.PACK_AB R0, RZ, R0 ;  /* 0x00000000ff00723e */ /* 0x000fce00000000ff */
.L_x_3126:
        /* <DEDUP_REMOVED lines=22> */
.L_x_3157:
[----:B------:R-:W-:Y:S01]  /*b9d0*/  STG.E.U8 desc[UR36][R16.64], R2 ;  /* 0x0000000210007986 */ /* 0x000fe2000c101124 */
[----:B------:R-:W-:Y:S05]  /*b9e0*/  EXIT ;  /* 0x000000000000794d */ /* 0x000fea0003800000 */
.L_x_3156:
        /* <DEDUP_REMOVED lines=9> */
.L_x_3160:
[----:B------:R-:W-:Y:S01]  /*ba80*/  STG.E desc[UR36][R16.64], R2 ;  /* 0x0000000210007986 */ /* 0x000fe2000c101924 */
[----:B------:R-:W-:Y:S05]  /*ba90*/  EXIT ;  /* 0x000000000000794d */ /* 0x000fea0003800000 */
.L_x_3159:
[----:B------:R-:W-:Y:S01]  /*baa0*/  STG.E.U16 desc[UR36][R16.64], R2 ;  /* 0x0000000210007986 */ /* 0x000fe2000c101524 */
[----:B------:R-:W-:Y:S05]  /*bab0*/  EXIT ;  /* 0x000000000000794d */ /* 0x000fea0003800000 */
.L_x_3155:
        /* <DEDUP_REMOVED lines=9> */
.L_x_3162:
[----:B------:R-:W-:-:S04]  /*bb50*/  I2FP.F32.U32 R0, R2 ;  /* 0x0000000200007245 */ /* 0x000fc80000201000 */
[----:B------:R-:W-:-:S05]  /*bb60*/  F2FP.F16.F32.PACK_AB R0, RZ, R0 ;  /* 0x00000000ff00723e */ /* 0x000fca00000000ff */
[----:B------:R-:W-:Y:S01]  /*bb70*/  STG.E.U16 desc[UR36][R16.64], R0 ;  /* 0x0000000010007986 */ /* 0x000fe2000c101524 */
[----:B------:R-:W-:Y:S05]  /*bb80*/  EXIT ;  /* 0x000000000000794d */ /* 0x000fea0003800000 */
.L_x_3161:
        /* <DEDUP_REMOVED lines=10> */
.L_x_3164:
[----:B------:R-:W-:-:S04]  /*bc30*/  I2FP.F32.U32 R2, R2 ;  /* 0x0000000200027245 */ /* 0x000fc80000201000 */
[----:B------:R-:W-:-:S04]  /*bc40*/  F2FP.F16.F32.PACK_AB R3, RZ, R2 ;  /* 0x00000002ff03723e */ /* 0x000fc800000000ff */
[----:B------:R-:W-:-:S05]  /*bc50*/  PRMT R3, R3, 0x5410, RZ ;  /* 0x0000541003037816 */ /* 0x000fca00000000ff */
[----:B------:R-:W-:Y:S01]  /*bc60*/  STG.E desc[UR36][R16.64], R3 ;  /* 0x0000000310007986 */ /* 0x000fe2000c101924 */
[----:B------:R-:W-:Y:S05]  /*bc70*/  EXIT ;  /* 0x000000000000794d */ /* 0x000fea0003800000 */
.L_x_3163:
[----:B------:R-:W0:Y:S02]  /*bc80*/  I2F.F64.U32 R2, R2 ;  /* 0x0000000200027312 */ /* 0x000e240000201800 */
[----:B0-----:R-:W-:Y:S01]  /*bc90*/  STG.E.64 desc[UR36][R16.64], R2 ;  /* 0x0000000210007986 */ /* 0x001fe2000c101b24 */
[----:B------:R-:W-:Y:S05]  /*bca0*/  EXIT ;  /* 0x000000000000794d */ /* 0x000fea0003800000 */
.L_x_3154:
        /* <DEDUP_REMOVED lines=10> */
.L_x_3167:
[----:B------:R-:W0:Y:S01]  /*bd50*/  I2F.F64.U32 R4, R2 ;  /* 0x0000000200047312 */ /* 0x000e220000201800 */
[----:B------:R-:W-:-:S05]  /*bd60*/  CS2R R6, SRZ ;  /* 0x0000000000067805 */ /* 0x000fca000001ff00 */
[----:B0-----:R-:W-:Y:S01]  /*bd70*/  STG.E.128 desc[UR36][R16.64], R4 ;  /* 0x0000000410007986 */ /* 0x001fe2000c101d24 */
[----:B------:R-:W-:Y:S05]  /*bd80*/  EXIT ;  /* 0x000000000000794d */ /* 0x000fea0003800000 */
.L_x_3166:
        /* <DEDUP_REMOVED lines=21> */
.L_x_3171:
[----:B------:R-:W-:Y:S05]  /*bee0*/  BSYNC B0 ;  /* 0x0000000000007941 */ /* 0x000fea0003800000 */
.L_x_3170:
[----:B------:R-:W-:-:S05]  /*bef0*/  LOP3.LUT R3, R0, R3, RZ, 0xfc, !PT ;  /* 0x0000000300037212 */ /* 0x000fca00078efcff */
[----:B------:R-:W-:Y:S01]  /*bf00*/  STG.E.U8 desc[UR36][R16.64], R3 ;  /* 0x0000000310007986 */ /* 0x000fe2000c101124 */
[----:B------:R-:W-:Y:S05]  /*bf10*/  EXIT ;  /* 0x000000000000794d */ /* 0x000fea0003800000 */
.L_x_3169:
        /* <DEDUP_REMOVED lines=13> */
.L_x_3173:
[----:B------:R-:W-:Y:S01]  /*bff0*/  IMAD.MOV.U32 R0, RZ, RZ, 0x7f ;  /* 0x0000007fff007424 */ /* 0x000fe200078e00ff */
[----:B------:R-:W-:-:S04]  /*c000*/  ISETP.GT.U32.AND P0, PT, R2, 0x7f800000, PT ;  /* 0x7f8000000200780c */ /* 0x000fc80003f04070 */
[----:B------:R-:W-:-:S09]  /*c010*/  SEL R0, R0, 0x7c, P0 ;  /* 0x0000007c00007807 */ /* 0x000fd20000000000 */
.L_x_3174:
[----:B------:R-:W-:Y:S05]  /*c020*/  BSYNC B0 ;  /* 0x0000000000007941 */ /* 0x000fea0003800000 */
.L_x_3172:
[----:B------:R-:W-:-:S04]  /*c030*/  LOP3.LUT R2, R3, 0x80000000, RZ, 0xc0, !PT ;  /* 0x8000000003027812 */ /* 0x000fc800078ec0ff */
[----:B------:R-:W-:-:S04]  /*c040*/  SHF.R.U32.HI R3, RZ, 0x18, R2 ;  /* 0x00000018ff037819 */ /* 0x000fc80000011602 */
[----:B------:R-:W-:-:S05]  /*c050*/  LOP3.LUT R3, R0, R3, RZ, 0xfc, !PT ;  /* 0x0000000300037212 */ /* 0x000fca00078efcff */
[----:B------:R-:W-:Y:S01]  /*c060*/  STG.E.U8 desc[UR36][R16.64], R3 ;  /* 0x0000000310007986 */ /* 0x000fe2000c101124 */
[----:B------:R-:W-:Y:S05]  /*c070*/  EXIT ;  /* 0x000000000000794d */ /* 0x000fea0003800000 */
.L_x_3168:
[----:B------:R-:W-:-:S04]  /*c080*/  I2FP.F32.U32 R0, R2 ;  /* 0x0000000200007245 */ /* 0x000fc80000201000 */
[----:B------:R-:W-:-:S05]  /*c090*/  F2FP.BF16.F32.PACK_AB R0, RZ, R0 ;  /* 0x00000000ff00723e */ /* 0x000fca00000010ff */
[----:B------:R-:W-:Y:S01]  /*c0a0*/  STG.E.U16 desc[UR36][R16.64], R0 ;  /* 0x0000000010007986 */ /* 0x000fe2000c101524 */
[----:B------:R-:W-:Y:S05]  /*c0b0*/  EXIT ;  /* 0x000000000000794d */ /* 0x000fea0003800000 */
.L_x_3165:
        /* <DEDUP_REMOVED lines=10> */
.L_x_3177:
        /* <DEDUP_REMOVED lines=17> */
.L_x_3180:
[----:B------:R-:W-:-:S04]  /*c270*/  LOP3.LUT R2, R3, 0x80000000, RZ, 0xc0, !PT ;  /* 0x8000000003027812 */ /* 0x000fc800078ec0ff */
[----:B------:R-:W-:-:S04]  /*c280*/  SHF.R.U32.HI R3, RZ, 0x18, R2 ;  /* 0x00000018ff037819 */ /* 0x000fc80000011602 */
[----:B------:R-:W-:-:S04]  /*c290*/  LOP3.LUT R0, R0, R3, RZ, 0xfc, !PT ;  /* 0x0000000300007212 */ /* 0x000fc800078efcff */
[----:B------:R-:W-:-:S07]  /*c2a0*/  PRMT R8, R0, 0x7610, R8 ;  /* 0x0000761000087816 */ /* 0x000fce0000000008 */
.L_x_3179:
[----:B------:R-:W-:Y:S05]  /*c2b0*/  BSYNC B0 ;  /* 0x0000000000007941 */ /* 0x000fea0003800000 */
.L_x_3178:
[----:B------:R-:W-:Y:S01]  /*c2c0*/  STG.E.U8 desc[UR36][R16.64], R8 ;  /* 0x0000000810007986 */ /* 0x000fe2000c101124 */
[----:B------:R-:W-:Y:S05]  /*c2d0*/  EXIT ;  /* 0x000000000000794d */ /* 0x000fea0003800000 */
.L_x_3176:
        /* <DEDUP_REMOVED lines=17> */
.L_x_3183:
[----:B------:R-:W-:-:S04]  /*c3f0*/  LOP3.LUT R2, R3, 0x80000000, RZ, 0xc0, !PT ;  /* 0x8000000003027812 */ /* 0x000fc800078ec0ff */
[----:B------:R-:W-:-:S04]  /*c400*/  SHF.R.U32.HI R3, RZ, 0x18, R2 ;  /* 0x00000018ff037819 */ /* 0x000fc80000011602 */
[----:B------:R-:W-:-:S04]  /*c410*/  LOP3.LUT R0, R0, R3, RZ, 0xfc, !PT ;  /* 0x0000000300007212 */ /* 0x000fc800078efcff */
[----:B------:R-:W-:-:S07]  /*c420*/  PRMT R8, R0, 0x7610, R8 ;  /* 0x0000761000087816 */ /* 0x000fce0000000008 */
.L_x_3182:
[----:B------:R-:W-:Y:S05]  /*c430*/  BSYNC B0 ;  /* 0x0000000000007941 */ /* 0x000fea0003800000 */
.L_x_3181:
[----:B------:R-:W-:Y:S01]  /*c440*/  STG.E.U8 desc[UR36][R16.64], R8 ;  /* 0x0000000810007986 */ /* 0x000fe2000c101124 */
[----:B------:R-:W-:Y:S05]  /*c450*/  EXIT ;  /* 0x000000000000794d */ /* 0x000fea0003800000 */
.L_x_3175:
        /* <DEDUP_REMOVED lines=22> */
.L_x_3158:
        /* <DEDUP_REMOVED lines=16> */
.L_x_3186:
[----:B------:R-:W-:Y:S05]  /*c6c0*/  EXIT ;  /* 0x000000000000794d */ /* 0x000fea0003800000 */
.L_x_3185:
[----:B------:R-:W-:-:S05]  /*c6d0*/  IMAD.MOV.U32 R3, RZ, RZ, RZ ;  /* 0x000000ffff037224 */ /* 0x000fca00078e00ff */
[----:B------:R-:W-:Y:S01]  /*c6e0*/  STG.E.64 desc[UR36][R16.64], R2 ;  /* 0x0000000210007986 */ /* 0x000fe2000c101b24 */
[----:B------:R-:W-:Y:S05]  /*c6f0*/  EXIT ;  /* 0x000000000000794d */ /* 0x000fea0003800000 */
.L_x_3184:
[----:B------:R-:W-:Y:S01]  /*c700*/  STG.E desc[UR36][R16.64], R2 ;  /* 0x0000000210007986 */ /* 0x000fe2000c101924 */
[----:B------:R-:W-:Y:S05]  /*c710*/  EXIT ;  /* 0x000000000000794d */ /* 0x000fea0003800000 */
.L_x_3187:
        /* <DEDUP_REMOVED lines=14> */
.L_x_43777:


//--------------------- .text._ZN2at6native27unrolled_elementwise_kernelINS0_13AUnaryFunctorIN3c104HalfES4_bZZZNS0_23logical_xor_kernel_cudaERNS_14TensorIteratorEENKUlvE0_clEvENKUlvE6_clEvEUlS4_S4_E_EESt5arrayIPcLm2EELi4E23TrivialOffsetCalculatorILi1EjESF_NS0_6memory12LoadWithCastILi1EEENSG_13StoreWithCastILi1EEEEEviT_T0_T2_T3_T4_T5_ --------------------------
	.section	.text._ZN2at6native27unrolled_elementwise_kernelINS0_13AUnaryFunctorIN3c104HalfES4_bZZZNS0_23logical_xor_kernel_cudaERNS_14TensorIteratorEENKUlvE0_clEvENKUlvE6_clEvEUlS4_S4_E_EESt5arrayIPcLm2EELi4E23TrivialOffsetCalculatorILi1EjESF_NS0_6memory12LoadWithCastILi1EEENSG_13StoreWithCastILi1EEEEEviT_T0_T2_T3_T4_T5_,"ax",@progbits
	.align	128
        .global         _ZN2at6native27unrolled_elementwise_kernelINS0_13AUnaryFunctorIN3c104HalfES4_bZZZNS0_23logical_xor_kernel_cudaERNS_14TensorIteratorEENKUlvE0_clEvENKUlvE6_clEvEUlS4_S4_E_EESt5arrayIPcLm2EELi4E23TrivialOffsetCalculatorILi1EjESF_NS0_6memory12LoadWithCastILi1EEENSG_13StoreWithCastILi1EEEEEviT_T0_T2_T3_T4_T5_
        .type           _ZN2at6native27unrolled_elementwise_kernelINS0_13AUnaryFunctorIN3c104HalfES4_bZZZNS0_23logical_xor_kernel_cudaERNS_14TensorIteratorEENKUlvE0_clEvENKUlvE6_clEvEUlS4_S4_E_EESt5arrayIPcLm2EELi4E23TrivialOffsetCalculatorILi1EjESF_NS0_6memory12LoadWithCastILi1EEENSG_13StoreWithCastILi1EEEEEviT_T0_T2_T3_T4_T5_,@function
        .size           _ZN2at6native27unrolled_elementwise_kernelINS0_13AUnaryFunctorIN3c104HalfES4_bZZZNS0_23logical_xor_kernel_cudaERNS_14TensorIteratorEENKUlvE0_clEvENKUlvE6_clEvEUlS4_S4_E_EESt5arrayIPcLm2EELi4E23TrivialOffsetCalculatorILi1EjESF_NS0_6memory12LoadWithCastILi1EEENSG_13StoreWithCastILi1EEEEEviT_T0_T2_T3_T4_T5_,(.L_x_43778 - _ZN2at6native27unrolled_elementwise_kernelINS0_13AUnaryFunctorIN3c104HalfES4_bZZZNS0_23logical_xor_kernel_cudaERNS_14TensorIteratorEENKUlvE0_clEvENKUlvE6_clEvEUlS4_S4_E_EESt5arrayIPcLm2EELi4E23TrivialOffsetCalculatorILi1EjESF_NS0_6memory12LoadWithCastILi1EEENSG_13StoreWithCastILi1EEEEEviT_T0_T2_T3_T4_T5_)
        .other          _ZN2at6native27unrolled_elementwise_kernelINS0_13AUnaryFunctorIN3c104HalfES4_bZZZNS0_23logical_xor_kernel_cudaERNS_14TensorIteratorEENKUlvE0_clEvENKUlvE6_clEvEUlS4_S4_E_EESt5arrayIPcLm2EELi4E23TrivialOffsetCalculatorILi1EjESF_NS0_6memory12LoadWithCastILi1EEENSG_13StoreWithCastILi1EEEEEviT_T0_T2_T3_T4_T5_,@"STO_CUDA_ENTRY STV_DEFAULT"
_ZN2at6native27unrolled_elementwise_kernelINS0_13AUnaryFunctorIN3c104HalfES4_bZZZNS0_23logical_xor_kernel_cudaERNS_14TensorIteratorEENKUlvE0_clEvENKUlvE6_clEvEUlS4_S4_E_EESt5arrayIPcLm2EELi4E23TrivialOffsetCalculatorILi1EjESF_NS0_6memory12LoadWithCastILi1EEENSG_13StoreWithCastILi1EEEEEviT_T0_T2_T3_T4_T5_:
.text._ZN2at6native27unrolled_elementwise_kernelINS0_13AUnaryFunctorIN3c104HalfES4_bZZZNS0_23logical_xor_kernel_cudaERNS_14TensorIteratorEENKUlvE0_clEvENKUlvE6_clEvEUlS4_S4_E_EESt5arrayIPcLm2EELi4E23TrivialOffsetCalculatorILi1EjESF_NS0_6memory12LoadWithCastILi1EEENSG_13StoreWithCastILi1EEEEEviT_T0_T2_T3_T4_T5_:
        /* <DEDUP_REMOVED lines=31> */
[----:B0-----:R-:W-:-:S04]  /*01f0*/  F2FP.F16.F32.PACK_AB R0, RZ, R0 ;  /* 0x00000000ff00723e */ /* 0x001fc800000000ff */
[----:B------:R-:W-:Y:S01]  /*0200*/  PRMT R19, R0, 0x7610, R19 ;  /* 0x0000761000137816 */ /* 0x000fe20000000013 */
[----:B------:R-:W-:Y:S06]  /*0210*/  BRA `(.L_x_3195) ;  /* 0x0000000c00d47947 */ /* 0x000fec0003800000 */
.L_x_3193:
[----:B------:R-:W2:Y:S02]  /*0220*/  LDG.E.U8 R4, desc[UR36][R4.64] ;  /* 0x0000002404047981 */ /* 0x000ea4000c1e1100 */
[----:B--2---:R-:W-:-:S04]  /*0230*/  I2FP.F32.U32 R0, R4 ;  /* 0x0000000400007245 */ /* 0x004fc80000201000 */
[----:B------:R-:W-:-:S04]  /*0240*/  F2FP.F16.F32.PACK_AB R0, RZ, R0 ;  /* 0x00000000ff00723e */ /* 0x000fc800000000ff */
[----:B------:R-:W-:Y:S01]  /*0250*/  PRMT R19, R0, 0x7610, R19 ;  /* 0x0000761000137816 */ /* 0x000fe20000000013 */
[----:B------:R-:W-:Y:S06]  /*0260*/  BRA `(.L_x_3195) ;  /* 0x0000000c00c07947 */ /* 0x000fec0003800000 */
.L_x_3192:
        /* <DEDUP_REMOVED lines=8> */
[----:B0-----:R-:W-:-:S04]  /*02f0*/  F2FP.F16.F32.PACK_AB R0, RZ, R0 ;  /* 0x00000000ff00723e */ /* 0x001fc800000000ff */
[----:B------:R-:W-:Y:S01]  /*0300*/  PRMT R19, R0, 0x7610, R19 ;  /* 0x0000761000137816 */ /* 0x000fe20000000013 */
[----:B------:R-:W-:Y:S06]  /*0310*/  BRA `(.L_x_3195) ;  /* 0x0000000c00947947 */ /* 0x000fec0003800000 */
.L_x_3197:
[----:B------:R-:W2:Y:S02]  /*0320*/  LDG.E R4, desc[UR36][R4.64] ;  /* 0x0000002404047981 */ /* 0x000ea4000c1e1900 */
[----:B--2---:R-:W-:-:S04]  /*0330*/  I2FP.F32.S32 R0, R4 ;  /* 0x0000000400007245 */ /* 0x004fc80000201400 */
[----:B------:R-:W-:-:S04]  /*0340*/  F2FP.F16.F32.PACK_AB R0, RZ, R0 ;  /* 0x00000000ff00723e */ /* 0x000fc800000000ff */
[----:B------:R-:W-:Y:S01]  /*0350*/  PRMT R19, R0, 0x7610, R19 ;  /* 0x0000761000137816 */ /* 0x000fe20000000013 */
[----:B------:R-:W-:Y:S06]  /*0360*/  BRA `(.L_x_3195) ;  /* 0x0000000c00807947 */ /* 0x000fec0003800000 */
.L_x_3196:
[----:B------:R-:W2:Y:S02]  /*0370*/  LDG.E.U16 R4, desc[UR36][R4.64] ;  /* 0x0000002404047981 */ /* 0x000ea4000c1e1500 */
[----:B--2---:R-:W0:Y:S02]  /*0380*/  I2F.S16 R0, R4 ;  /* 0x0000000400007306 */ /* 0x004e240000101400 */
[----:B0-----:R-:W-:-:S04]  /*0390*/  F2FP.F16.F32.PACK_AB R0, RZ, R0 ;  /* 0x00000000ff00723e */ /* 0x001fc800000000ff */
[----:B------:R-:W-:Y:S01]  /*03a0*/  PRMT R19, R0, 0x7610, R19 ;  /* 0x0000761000137816 */ /* 0x000fe20000000013 */
[----:B------:R-:W-:Y:S06]  /*03b0*/  BRA `(.L_x_3195) ;  /* 0x0000000c006c7947 */ /* 0x000fec0003800000 */
.L_x_3191:
        /* <DEDUP_REMOVED lines=9> */
.L_x_3199:
[----:B------:R1:W5:Y:S01]  /*0450*/  LDG.E.U16 R19, desc[UR36][R4.64] ;  /* 0x0000002404137981 */ /* 0x000362000c1e1500 */
[----:B------:R-:W-:Y:S05]  /*0460*/  BRA `(.L_x_3195) ;  /* 0x0000000c00407947 */ /* 0x000fea0003800000 */
.L_x_3198:
        /* <DEDUP_REMOVED lines=9> */
.L_x_3201:
[----:B------:R0:W5:Y:S01]  /*0500*/  LDG.E.U16 R19, desc[UR36][R4.64] ;  /* 0x0000002404137981 */ /* 0x000162000c1e1500 */
[----:B------:R-:W-:Y:S05]  /*0510*/  BRA `(.L_x_3195) ;  /* 0x0000000c00147947 */ /* 0x000fea0003800000 */
.L_x_3200:
[----:B------:R-:W2:Y:S01]  /*0520*/  LDG.E.64 R4, desc[UR36][R4.64] ;  /* 0x0000002404047981 */ /* 0x000ea2000c1e1b00 */
[----:B------:R-:W-:Y:S01]  /*0530*/  UMOV UR4, 0xf0000000 ;  /* 0xf000000000047882 */ /* 0x000fe20000000000 */
[----:B------:R-:W-:Y:S01]  /*0540*/  UMOV UR5, 0x380fffff ;  /* 0x380fffff00057882 */ /* 0x000fe20000000000 */
[----:B--2---:R-:W0:Y:S01]  /*0550*/  F2F.F32.F64 R0, R4 ;  /* 0x0000000400007310 */ /* 0x004e220000301000 */
[----:B------:R-:W-:-:S14]  /*0560*/  DSETP.GEU.AND P0, PT, |R4|, UR4, PT ;  /* 0x0000000404007e2a */ /* 0x000fdc000bf0e200 */
[----:B0-----:R-:W-:-:S05]  /*0570*/  @!P0 FMUL R0, R0, 1.175494350822287508e-38 ;  /* 0x0080000000008820 */ /* 0x001fca0000400000 */
[----:B------:R-:W-:-:S04]  /*0580*/  F2FP.F16.F32.PACK_AB R0, RZ, R0 ;  /* 0x00000000ff00723e */ /* 0x000fc800000000ff */
[----:B------:R-:W-:Y:S01]  /*0590*/  PRMT R19, R0, 0x7610, R19 ;  /* 0x0000761000137816 */ /* 0x000fe20000000013 */
[----:B------:R-:W-:Y:S06]  /*05a0*/  BRA `(.L_x_3195) ;  /* 0x0000000800f07947 */ /* 0x000fec0003800000 */
.L_x_3190:
        /* <DEDUP_REMOVED lines=11> */
[----:B------:R-:W-:-:S04]  /*0660*/  F2FP.F16.F32.PACK_AB R0, RZ, R0 ;  /* 0x00000000ff00723e */ /* 0x000fc800000000ff */
[----:B------:R-:W-:Y:S01]  /*0670*/  PRMT R19, R0, 0x7610, R19 ;  /* 0x0000761000137816 */ /* 0x000fe20000000013 */
[----:B------:R-:W-:Y:S06]  /*0680*/  BRA `(.L_x_3195) ;  /* 0x0000000800b87947 */ /* 0x000fec0003800000 */
.L_x_3204:
        /* <DEDUP_REMOVED lines=9> */
.L_x_3203:
        /* <DEDUP_REMOVED lines=28> */
.L_x_3206:
        /* <DEDUP_REMOVED lines=13> */
[----:B------:R-:W-:-:S04]  /*09b0*/  F2FP.F16.F32.PACK_AB R0, RZ, R0 ;  /* 0x00000000ff00723e */ /* 0x000fc800000000ff */
[----:B------:R-:W-:Y:S01]  /*09c0*/  PRMT R19, R0, 0x7610, R19 ;  /* 0x0000761000137816 */ /* 0x000fe20000000013 */
[----:B------:R-:W-:Y:S06]  /*09d0*/  BRA `(.L_x_3195) ;  /* 0x0000000400e47947 */ /* 0x000fec0003800000 */
.L_x_3205:
[----:B------:R-:W2:Y:S02]  /*09e0*/  LDG.E.U16 R0, desc[UR36][R4.64] ;  /* 0x0000002404007981 */ /* 0x000ea4000c1e1500 */
[----:B--2---:R-:W-:-:S05]  /*09f0*/  IMAD.U32 R0, R0, 0x10000, RZ ;  /* 0x0001000000007824 */ /* 0x004fca00078e00ff */
[----:B------:R-:W-:-:S04]  /*0a00*/  F2FP.F16.F32.PACK_AB R0, RZ, R0 ;  /* 0x00000000ff00723e */ /* 0x000fc800000000ff */
[----:B------:R-:W-:Y:S01]  /*0a10*/  PRMT R19, R0, 0x7610, R19 ;  /* 0x0000761000137816 */ /* 0x000fe20000000013 */
[----:B------:R-:W-:Y:S06]  /*0a20*/  BRA `(.L_x_3195) ;  /* 0x0000000400d07947 */ /* 0x000fec0003800000 */
.L_x_3202:
        /* <DEDUP_REMOVED lines=10> */
[----:B------:R-:W-:-:S04]  /*0ad0*/  F2FP.F16.F32.PACK_AB R0, RZ, R0 ;  /* 0x00000000ff00723e */ /* 0x000fc800000000ff */
[----:B------:R-:W-:Y:S01]  /*0ae0*/  PRMT R19, R0, 0x7610, R19 ;  /* 0x0000761000137816 */ /* 0x000fe20000000013 */
[----:B------:R-:W-:Y:S06]  /*0af0*/  BRA `(.L_x_3195) ;  /* 0x00000004009c7947 */ /* 0x000fec0003800000 */
.L_x_3209:
        /* <DEDUP_REMOVED lines=21> */
.L_x_3213:
[----:B------:R-:W-:Y:S05]  /*0c50*/  BSYNC B1 ;  /* 0x0000000000017941 */ /* 0x000fea0003800000 */
.L_x_3212:
[----:B------:R-:W-:Y:S01]  /*0c60*/  LEA R5, R0, 0x3b800000, 0x17 ;  /* 0x3b80000000057811 */ /* 0x000fe200078eb8ff */
[----:B------:R-:W-:-:S05]  /*0c70*/  IMAD.SHL.U32 R0, R3, 0x100000, RZ ;  /* 0x0010000003007824 */ /* 0x000fca00078e00ff */
[----:B------:R-:W-:-:S07]  /*0c80*/  LOP3.LUT R0, R5, R0, R6, 0xfe, !PT ;  /* 0x0000000005007212 */ /* 0x000fce00078efe06 */
.L_x_3211:
[----:B------:R-:W-:Y:S05]  /*0c90*/  BSYNC B0 ;  /* 0x0000000000007941 */ /* 0x000fea0003800000 */
.L_x_3210:
[----:B------:R-:W-:-:S04]  /*0ca0*/  F2FP.F16.F32.PACK_AB R0, RZ, R0 ;  /* 0x00000000ff00723e */ /* 0x000fc800000000ff */
[----:B------:R-:W-:Y:S01]  /*0cb0*/  PRMT R19, R0, 0x7610, R19 ;  /* 0x0000761000137816 */ /* 0x000fe20000000013 */
[----:B------:R-:W-:Y:S06]  /*0cc0*/  BRA `(.L_x_3195) ;  /* 0x0000000400287947 */ /* 0x000fec0003800000 */
.L_x_3208:
        /* <DEDUP_REMOVED lines=21> */
.L_x_3217:
[----:B------:R-:W-:Y:S05]  /*0e20*/  BSYNC B1 ;  /* 0x0000000000017941 */ /* 0x000fea0003800000 */
.L_x_3216:
[----:B------:R-:W-:Y:S01]  /*0e30*/  LEA R5, R0, 0x37800000, 0x17 ;  /* 0x3780000000057811 */ /* 0x000fe200078eb8ff */
[----:B------:R-:W-:-:S05]  /*0e40*/  IMAD.SHL.U32 R0, R3, 0x200000, RZ ;  /* 0x0020000003007824 */ /* 0x000fca00078e00ff */
[----:B------:R-:W-:-:S07]  /*0e50*/  LOP3.LUT R0, R5, R0, R6, 0xfe, !PT ;  /* 0x0000000005007212 */ /* 0x000fce00078efe06 */
.L_x_3215:
[----:B------:R-:W-:Y:S05]  /*0e60*/  BSYNC B0 ;  /* 0x0000000000007941 */ /* 0x000fea0003800000 */
.L_x_3214:
[----:B------:R-:W-:-:S04]  /*0e70*/  F2FP.F16.F32.PACK_AB R0, RZ, R0 ;  /* 0x00000000ff00723e */ /* 0x000fc800000000ff */
[----:B------:R-:W-:Y:S01]  /*0e80*/  PRMT R19, R0, 0x7610, R19 ;  /* 0x0000761000137816 */ /* 0x000fe20000000013 */
[----:B------:R-:W-:Y:S06]  /*0e90*/  BRA `(.L_x_3195) ;  /* 0x0000000000b47947 */ /* 0x000fec0003800000 */
.L_x_3207:
        /* <DEDUP_REMOVED lines=14> */
.L_x_3221:
[----:B------:R-:W-:Y:S05]  /*0f80*/  BSYNC B0 ;  /* 0x0000000000007941 */ /* 0x000fea0003800000 */
.L_x_3220:
[----:B------:R-:W-:-:S04]  /*0f90*/  F2FP.F16.F32.PACK_AB R0, RZ, R0 ;  /* 0x00000000ff00723e */ /* 0x000fc800000000ff */
[----:B------:R-:W-:Y:S01]  /*0fa0*/  PRMT R19, R0, 0x7610, R19 ;  /* 0x0000761000137816 */ /* 0x000fe20000000013 */
[----:B------:R-:W-:Y:S06]  /*0fb0*/  BRA `(.L_x_3195) ;  /* 0x00000000006c7947 */ /* 0x000fec0003800000 */
.L_x_3194:
        /* <DEDUP_REMOVED lines=16> */
.L_x_3222:
[----:B------:R-:W-:Y:S01]  /*10c0*/  PRMT R19, RZ, 0x7610, R19 ;  /* 0x00007610ff137816 */ /* 0x000fe20000000013 */
[----:B------:R-:W-:Y:S06]  /*10d0*/  BRA `(.L_x_3195) ;  /* 0x0000000000247947 */ /* 0x000fec0003800000 */
.L_x_3219:
[----:B------:R-:W2:Y:S02]  /*10e0*/  LDG.E.64 R4, desc[UR36][R4.64] ;  /* 0x0000002404047981 */ /* 0x000ea4000c1e1b00 */
[----:B--2---:R-:W0:Y:S02]  /*10f0*/  I2F.U64 R0, R4 ;  /* 0x0000000400007312 */ /* 0x004e240000301000 */
[----:B0-----:R-:W-:-:S04]  /*1100*/  F2FP.F16.F32.PACK_AB R0, RZ, R0 ;  /* 0x00000000ff00723e */ /* 0x001fc800000000ff */
[----:B------:R-:W-:Y:S01]  /*1110*/  PRMT R19, R0, 0x7610, R19 ;  /* 0x0000761000137816 */ /* 0x000fe20000000013 */
[----:B------:R-:W-:Y:S06]  /*1120*/  BRA `(.L_x_3195) ;  /* 0x0000000000107947 */ /* 0x000fec0003800000 */
.L_x_3218:
[----:B------:R-:W2:Y:S02]  /*1130*/  LDG.E R4, desc[UR36][R4.64] ;  /* 0x0000002404047981 */ /* 0x000ea4000c1e1900 */
[----:B--2---:R-:W-:-:S04]  /*1140*/  I2FP.F32.U32 R0, R4 ;  /* 0x0000000400007245 */ /* 0x004fc80000201000 */
[----:B------:R-:W-:-:S04]  /*1150*/  F2FP.F16.F32.PACK_AB R0, RZ, R0 ;  /* 0x00000000ff00723e */ /* 0x000fc800000000ff */
[----:B------:R-:W-:-:S07]  /*1160*/  PRMT R19, R0, 0x7610, R19 ;  /* 0x0000761000137816 */ /* 0x000fce0000000013 */
.L_x_3195:
[----:B------:R-:W2:Y:S02]  /*1170*/  S2R R23, SR_TID.X ;  /* 0x0000000000177919 */ /* 0x000ea40000002100 */
[----:B--2---:R-:W-:-:S07]  /*1180*/  VIADD R23, R23, 0x80 ;  /* 0x0000008017177836 */ /* 0x004fce0000000000 */
.L_x_3189:
[----:B------:R-:W-:Y:S05]  /*1190*/  BSYNC B6 ;  /* 0x0000000000067941 */ /* 0x000fea0003800000 */
.L_x_3188:
[----:B------:R-:W-:Y:S01]  /*11a0*/  ISETP.GE.AND P0, PT, R23, R16, PT ;  /* 0x000000101700720c */ /* 0x000fe20003f06270 */
[----:B------:R-:W-:-:S12]  /*11b0*/  BSSY B6, `(.L_x_3223) ;  /* 0x000010e000067945 */ /* 0x000fd80003800000 */
[----:B------:R-:W-:Y:S05]  /*11c0*/  @P0 BRA `(.L_x_3224) ;  /* 0x0000001000300947 */ /* 0x000fea0003800000 */
[----:B01----:R-:W0:Y:S01]  /*11d0*/  LDC.64 R4, c[0x0][0x220] ;  /* 0x00008800ff047b82 */ /* 0x003e220000000a00 */
        /* <DEDUP_REMOVED lines=22> */
.L_x_3228:
[----:B------:R-:W2:Y:S02]  /*1340*/  LDG.E.U8 R4, desc[UR36][R4.64] ;  /* 0x0000002404047981 */ /* 0x000ea4000c1e1100 */
[----:B--2---:R-:W-:-:S04]  /*1350*/  I2FP.F32.U32 R0, R4 ;  /* 0x0000000400007245 */ /* 0x004fc80000201000 */
[----:B------:R-:W-:-:S04]  /*1360*/  F2FP.F16.F32.PACK_AB R0, RZ, R0 ;  /* 0x00000000ff00723e */ /* 0x000fc800000000ff */
[----:B------:R-:W-:Y:S01]  /*1370*/  PRMT R17, R0, 0x7610, R17 ;  /* 0x0000761000117816 */ /* 0x000fe20000000011 */
[----:B------:R-:W-:Y:S06]  /*1380*/  BRA `(.L_x_3230) ;  /* 0x0000000c00bc7947 */ /* 0x000fec0003800000 */
.L_x_3227:
        /* <DEDUP_REMOVED lines=11> */
.L_x_3232:
[----:B------:R-:W2:Y:S02]  /*1440*/  LDG.E R4, desc[UR36][R4.64] ;  /* 0x0000002404047981 */ /* 0x000ea4000c1e1900 */
[----:B--2---:R-:W-:-:S04]  /*1450*/  I2FP.F32.S32 R0, R4 ;  /* 0x0000000400007245 */ /* 0x004fc80000201400 */
[----:B------:R-:W-:-:S04]  /*1460*/  F2FP.F16.F32.PACK_AB R0, RZ, R0 ;  /* 0x00000000ff00723e */ /* 0x000fc800000000ff */
[----:B------:R-:W-:Y:S01]  /*1470*/  PRMT R17, R0, 0x7610, R17 ;  /* 0x0000761000117816 */ /* 0x000fe20000000011 */
[----:B------:R-:W-:Y:S06]  /*1480*/  BRA `(.L_x_3230) ;  /* 0x0000000c007c7947 */ /* 0x000fec0003800000 */
.L_x_3231:
[----:B------:R-:W2:Y:S02]  /*1490*/  LDG.E.U16 R4, desc[UR36][R4.64] ;  /* 0x0000002404047981 */ /* 0x000ea4000c1e1500 */
[----:B--2---:R-:W0:Y:S02]  /*14a0*/  I2F.S16 R0, R4 ;  /* 0x0000000400007306 */ /* 0x004e240000101400 */
[----:B0-----:R-:W-:-:S04]  /*14b0*/  F2FP.F16.F32.PACK_AB R0, RZ, R0 ;  /* 0x00000000ff00723e */ /* 0x001fc800000000ff */
[----:B------:R-:W-:Y:S01]  /*14c0*/  PRMT R17, R0, 0x7610, R17 ;  /* 0x0000761000117816 */ /* 0x000fe20000000011 */
[----:B------:R-:W-:Y:S06]  /*14d0*/  BRA `(.L_x_3230) ;  /* 0x0000000c00687947 */ /* 0x000fec0003800000 */
.L_x_3226:
        /* <DEDUP_REMOVED lines=9> */
.L_x_3234:
[----:B------:R0:W5:Y:S01]  /*1570*/  LDG.E.U16 R17, desc[UR36][R4.64] ;  /* 0x0000002404117981 */ /* 0x000162000c1e1500 */
[----:B------:R-:W-:Y:S05]  /*1580*/  BRA `(.L_x_3230) ;  /* 0x0000000c003c7947 */ /* 0x000fea0003800000 */
.L_x_3233:
        /* <DEDUP_REMOVED lines=9> */
.L_x_3236:
[----:B------:R1:W5:Y:S01]  /*1620*/  LDG.E.U16 R17, desc[UR36][R4.64] ;  /* 0x0000002404117981 */ /* 0x000362000c1e1500 */
[----:B------:R-:W-:Y:S05]  /*1630*/  BRA `(.L_x_3230) ;  /* 0x0000000c00107947 */ /* 0x000fea0003800000 */
.L_x_3235:
        /* <DEDUP_REMOVED lines=9> */
.L_x_3225:
        /* <DEDUP_REMOVED lines=14> */
.L_x_3239:
        /* <DEDUP_REMOVED lines=9> */
.L_x_3238:
        /* <DEDUP_REMOVED lines=28> */
.L_x_3241:
        /* <DEDUP_REMOVED lines=15> */
.L_x_3240:
[----:B------:R-:W2:Y:S02]  /*1af0*/  LDG.E.U16 R0, desc[UR36][R4.64] ;  /* 0x0000002404007981 */ /* 0x000ea4000c1e1500 */
[----:B--2---:R-:W-:-:S05]  /*1b00*/  IMAD.U32 R0, R0, 0x10000, RZ ;  /* 0x0001000000007824 */ /* 0x004fca00078e00ff */
[----:B------:R-:W-:-:S04]  /*1b10*/  F2FP.F16.F32.PACK_AB R0, RZ, R0 ;  /* 0x00000000ff00723e */ /* 0x000fc800000000ff */
[----:B------:R-:W-:Y:S01]  /*1b20*/  PRMT R17, R0, 0x7610, R17 ;  /* 0x0000761000117816 */ /* 0x000fe20000000011 */
[----:B------:R-:W-:Y:S06]  /*1b30*/  BRA `(.L_x_3230) ;  /* 0x0000000400d07947 */ /* 0x000fec0003800000 */
.L_x_3237:
        /* <DEDUP_REMOVED lines=13> */
.L_x_3244:
        /* <DEDUP_REMOVED lines=21> */
.L_x_3248:
[----:B------:R-:W-:Y:S05]  /*1d60*/  BSYNC B1 ;  /* 0x0000000000017941 */ /* 0x000fea0003800000 */
.L_x_3247:
[----:B------:R-:W-:Y:S01]  /*1d70*/  LEA R5, R0, 0x3b800000, 0x17 ;  /* 0x3b80000000057811 */ /* 0x000fe200078eb8ff */
[----:B------:R-:W-:-:S05]  /*1d80*/  IMAD.SHL.U32 R0, R3, 0x100000, RZ ;  /* 0x0010000003007824 */ /* 0x000fca00078e00ff */
[----:B------:R-:W-:-:S07]  /*1d90*/  LOP3.LUT R0, R5, R0, R6, 0xfe, !PT ;  /* 0x0000000005007212 */ /* 0x000fce00078efe06 */
.L_x_3246:
[----:B------:R-:W-:Y:S05]  /*1da0*/  BSYNC B0 ;  /* 0x0000000000007941 */ /* 0x000fea0003800000 */
.L_x_3245:
[----:B------:R-:W-:-:S04]  /*1db0*/  F2FP.F16.F32.PACK_AB R0, RZ, R0 ;  /* 0x00000000ff00723e */ /* 0x000fc800000000ff */
[----:B------:R-:W-:Y:S01]  /*1dc0*/  PRMT R17, R0, 0x7610, R17 ;  /* 0x0000761000117816 */ /* 0x000fe20000000011 */
[----:B------:R-:W-:Y:S06]  /*1dd0*/  BRA `(.L_x_3230) ;  /* 0x0000000400287947 */ /* 0x000fec0003800000 */
.L_x_3243:
        /* <DEDUP_REMOVED lines=21> */
.L_x_3252:
[----:B------:R-:W-:Y:S05]  /*1f30*/  BSYNC B1 ;  /* 0x0000000000017941 */ /* 0x000fea0003800000 */
.L_x_3251:
[----:B------:R-:W-:Y:S01]  /*1f40*/  LEA R5, R0, 0x37800000, 0x17 ;  /* 0x3780000000057811 */ /* 0x000fe200078eb8ff */
[----:B------:R-:W-:-:S05]  /*1f50*/  IMAD.SHL.U32 R0, R3, 0x200000, RZ ;  /* 0x0020000003007824 */ /* 0x000fca00078e00ff */
[----:B------:R-:W-:-:S07]  /*1f60*/  LOP3.LUT R0, R5, R0, R6, 0xfe, !PT ;  /* 0x0000000005007212 */ /* 0x000fce00078efe06 */
.L_x_3250:
[----:B------:R-:W-:Y:S05]  /*1f70*/  BSYNC B0 ;  /* 0x0000000000007941 */ /* 0x000fea0003800000 */
.L_x_3249:
[----:B------:R-:W-:-:S04]  /*1f80*/  F2FP.F16.F32.PACK_AB R0, RZ, R0 ;  /* 0x00000000ff00723e */ /* 0x000fc800000000ff */
[----:B------:R-:W-:Y:S01]  /*1f90*/  PRMT R17, R0, 0x7610, R17 ;  /* 0x0000761000117816 */ /* 0x000fe20000000011 */
[----:B------:R-:W-:Y:S06]  /*1fa0*/  BRA `(.L_x_3230) ;  /* 0x0000000000b47947 */ /* 0x000fec0003800000 */
.L_x_3242:
        /* <DEDUP_REMOVED lines=14> */
.L_x_3256:
[----:B------:R-:W-:Y:S05]  /*2090*/  BSYNC B0 ;  /* 0x0000000000007941 */ /* 0x000fea0003800000 */
.L_x_3255:
[----:B------:R-:W-:-:S04]  /*20a0*/  F2FP.F16.F32.PACK_AB R0, RZ, R0 ;  /* 0x00000000ff00723e */ /* 0x000fc800000000ff */
[----:B------:R-:W-:Y:S01]  /*20b0*/  PRMT R17, R0, 0x7610, R17 ;  /* 0x0000761000117816 */ /* 0x000fe20000000011 */
[----:B------:R-:W-:Y:S06]  /*20c0*/  BRA `(.L_x_3230) ;  /* 0x00000000006c7947 */ /* 0x000fec0003800000 */
.L_x_3229:
        /* <DEDUP_REMOVED lines=16> */
.L_x_3257:
[----:B------:R-:W-:Y:S01]  /*21d0*/  PRMT R17, RZ, 0x7610, R17 ;  /* 0x00007610ff117816 */ /* 0x000fe20000000011 */
[----:B------:R-:W-:Y:S06]  /*21e0*/  BRA `(.L_x_3230) ;  /* 0x0000000000247947 */ /* 0x000fec0003800000 */
.L_x_3254:
[----:B------:R-:W2:Y:S02]  /*21f0*/  LDG.E.64 R4, desc[UR36][R4.64] ;  /* 0x0000002404047981 */ /* 0x000ea4000c1e1b00 */
[----:B--2---:R-:W0:Y:S02]  /*2200*/  I2F.U64 R0, R4 ;  /* 0x0000000400007312 */ /* 0x004e240000301000 */
[----:B0-----:R-:W-:-:S04]  /*2210*/  F2FP.F16.F32.PACK_AB R0, RZ, R0 ;  /* 0x00000000ff00723e */ /* 0x001fc800000000ff */
[----:B------:R-:W-:Y:S01]  /*2220*/  PRMT R17, R0, 0x7610, R17 ;  /* 0x0000761000117816 */ /* 0x000fe20000000011 */
[----:B------:R-:W-:Y:S06]  /*2230*/  BRA `(.L_x_3230) ;  /* 0x0000000000107947 */ /* 0x000fec0003800000 */
.L_x_3253:
[----:B------:R-:W2:Y:S02]  /*2240*/  LDG.E R4, desc[UR36][R4.64] ;  /* 0x0000002404047981 */ /* 0x000ea4000c1e1900 */
[----:B--2---:R-:W-:-:S04]  /*2250*/  I2FP.F32.U32 R0, R4 ;  /* 0x0000000400007245 */ /* 0x004fc80000201000 */
[----:B------:R-:W-:-:S04]  /*2260*/  F2FP.F16.F32.PACK_AB R0, RZ, R0 ;  /* 0x00000000ff00723e */ /* 0x000fc800000000ff */
[----:B------:R-:W-:-:S07]  /*2270*/  PRMT R17, R0, 0x7610, R17 ;  /* 0x0000761000117816 */ /* 0x000fce0000000011 */
.L_x_3230:
[----:B------:R-:W-:-:S07]  /*2280*/  VIADD R23, R23, 0x80 ;  /* 0x0000008017177836 */ /* 0x000fce0000000000 */
.L_x_3224:
[----:B------:R-:W-:Y:S05]  /*2290*/  BSYNC B6 ;  /* 0x0000000000067941 */ /* 0x000fea0003800000 */
.L_x_3223:
[----:B------:R-:W-:Y:S01]  /*22a0*/  ISETP.GE.AND P0, PT, R23, R16, PT ;  /* 0x000000101700720c */ /* 0x000fe20003f06270 */
[----:B------:R-:W-:Y:S01]  /*22b0*/  BSSY B6, `(.L_x_3258) ;  /* 0x0000110000067945 */ /* 0x000fe20003800000 */
[----:B------:R-:W-:Y:S02]  /*22c0*/  PRMT R18, RZ, 0x7610, R18 ;  /* 0x00007610ff127816 */ /* 0x000fe40000000012 */
[----:B------:R-:W-:-:S09]  /*22d0*/  PRMT R24, RZ, 0x7610, R24 ;  /* 0x00007610ff187816 */ /* 0x000fd20000000018 */
        /* <DEDUP_REMOVED lines=24> */
.L_x_3263:
[----:B------:R-:W2:Y:S02]  /*2460*/  LDG.E.U8 R4, desc[UR36][R4.64] ;  /* 0x0000002404047981 */ /* 0x000ea4000c1e1100 */
[----:B--2---:R-:W-:-:S04]  /*2470*/  I2FP.F32.U32 R0, R4 ;  /* 0x0000000400007245 */ /* 0x004fc80000201000 */
[----:B------:R-:W-:-:S04]  /*2480*/  F2FP.F16.F32.PACK_AB R0, RZ, R0 ;  /* 0x00000000ff00723e */ /* 0x000fc800000000ff */
[----:B------:R-:W-:Y:S01]  /*2490*/  PRMT R24, R0, 0x7610, R24 ;  /* 0x0000761000187816 */ /* 0x000fe20000000018 */
[----:B------:R-:W-:Y:S06]  /*24a0*/  BRA `(.L_x_3265) ;  /* 0x0000000c00bc7947 */ /* 0x000fec0003800000 */
.L_x_3262:
        /* <DEDUP_REMOVED lines=11> */
.L_x_3267:
[----:B------:R-:W2:Y:S02]  /*2560*/  LDG.E R4, desc[UR36][R4.64] ;  /* 0x0000002404047981 */ /* 0x000ea4000c1e1900 */
[----:B--2---:R-:W-:-:S04]  /*2570*/  I2FP.F32.S32 R0, R4 ;  /* 0x0000000400007245 */ /* 0x004fc80000201400 */
[----:B------:R-:W-:-:S04]  /*2580*/  F2FP.F16.F32.PACK_AB R0, RZ, R0 ;  /* 0x00000000ff00723e */ /* 0x000fc800000000ff */
[----:B------:R-:W-:Y:S01]  /*2590*/  PRMT R24, R0, 0x7610, R24 ;  /* 0x0000761000187816 */ /* 0x000fe20000000018 */
[----:B------:R-:W-:Y:S06]  /*25a0*/  BRA `(.L_x_3265) ;  /* 0x0000000c007c7947 */ /* 0x000fec0003800000 */
.L_x_3266:
[----:B------:R-:W2:Y:S02]  /*25b0*/  LDG.E.U16 R4, desc[UR36][R4.64] ;  /* 0x0000002404047981 */ /* 0x000ea4000c1e1500 */
[----:B--2---:R-:W0:Y:S02]  /*25c0*/  I2F.S16 R0, R4 ;  /* 0x0000000400007306 */ /* 0x004e240000101400 */
[----:B0-----:R-:W-:-:S04]  /*25d0*/  F2FP.F16.F32.PACK_AB R0, RZ, R0 ;  /* 0x00000000ff00723e */ /* 0x001fc800000000ff */
[----:B------:R-:W-:Y:S01]  /*25e0*/  PRMT R24, R0, 0x7610, R24 ;  /* 0x0000761000187816 */ /* 0x000fe20000000018 */
[----:B------:R-:W-:Y:S06]  /*25f0*/  BRA `(.L_x_3265) ;  /* 0x0000000c00687947 */ /* 0x000fec0003800000 */
.L_x_3261:
        /* <DEDUP_REMOVED lines=9> */
.L_x_3269:
[----:B------:R0:W5:Y:S01]  /*2690*/  LDG.E.U16 R24, desc[UR36][R4.64] ;  /* 0x0000002404187981 */ /* 0x000162000c1e1500 */
[----:B------:R-:W-:Y:S05]  /*26a0*/  BRA `(.L_x_3265) ;  /* 0x0000000c003c7947 */ /* 0x000fea0003800000 */
.L_x_3268:
        /* <DEDUP_REMOVED lines=9> */
.L_x_3271:
[----:B------:R1:W5:Y:S01]  /*2740*/  LDG.E.U16 R24, desc[UR36][R4.64] ;  /* 0x0000002404187981 */ /* 0x000362000c1e1500 */
[----:B------:R-:W-:Y:S05]  /*2750*/  BRA `(.L_x_3265) ;  /* 0x0000000c00107947 */ /* 0x000fea0003800000 */
.L_x_3270:
        /* <DEDUP_REMOVED lines=9> */
.L_x_3260:
        /* <DEDUP_REMOVED lines=14> */
.L_x_3274:
        /* <DEDUP_REMOVED lines=9> */
.L_x_3273:
        /* <DEDUP_REMOVED lines=28> */
.L_x_3276:
        /* <DEDUP_REMOVED lines=15> */
.L_x_3275:
[----:B------:R-:W2:Y:S02]  /*2c10*/  LDG.E.U16 R0, desc[UR36][R4.64] ;  /* 0x0000002404007981 */ /* 0x000ea4000c1e1500 */
[----:B--2---:R-:W-:-:S05]  /*2c20*/  IMAD.U32 R0, R0, 0x10000, RZ ;  /* 0x0001000000007824 */ /* 0x004fca00078e00ff */
[----:B------:R-:W-:-:S04]  /*2c30*/  F2FP.F16.F32.PACK_AB R0, RZ, R0 ;  /* 0x00000000ff00723e */ /* 0x000fc800000000ff */
[----:B------:R-:W-:Y:S01]  /*2c40*/  PRMT R24, R0, 0x7610, R24 ;  /* 0x0000761000187816 */ /* 0x000fe20000000018 */
[----:B------:R-:W-:Y:S06]  /*2c50*/  BRA `(.L_x_3265) ;  /* 0x0000000400d07947 */ /* 0x000fec0003800000 */
.L_x_3272:
        /* <DEDUP_REMOVED lines=13> */
.L_x_3279:
        /* <DEDUP_REMOVED lines=21> */
.L_x_3283:
[----:B------:R-:W-:Y:S05]  /*2e80*/  BSYNC B1 ;  /* 0x0000000000017941 */ /* 0x000fea0003800000 */
.L_x_3282:
[----:B------:R-:W-:Y:S01]  /*2e90*/  LEA R5, R0, 0x3b800000, 0x17 ;  /* 0x3b80000000057811 */ /* 0x000fe200078eb8ff */
[----:B------:R-:W-:-:S05]  /*2ea0*/  IMAD.SHL.U32 R0, R3, 0x100000, RZ ;  /* 0x0010000003007824 */ /* 0x000fca00078e00ff */
[----:B------:R-:W-:-:S07]  /*2eb0*/  LOP3.LUT R0, R5, R0, R6, 0xfe, !PT ;  /* 0x0000000005007212 */ /* 0x000fce00078efe06 */
.L_x_3281:
[----:B------:R-:W-:Y:S05]  /*2ec0*/  BSYNC B0 ;  /* 0x0000000000007941 */ /* 0x000fea0003800000 */
.L_x_3280:
[----:B------:R-:W-:-:S04]  /*2ed0*/  F2FP.F16.F32.PACK_AB R0, RZ, R0 ;  /* 0x00000000ff00723e */ /* 0x000fc800000000ff */
[----:B------:R-:W-:Y:S01]  /*2ee0*/  PRMT R24, R0, 0x7610, R24 ;  /* 0x0000761000187816 */ /* 0x000fe20000000018 */
[----:B------:R-:W-:Y:S06]  /*2ef0*/  BRA `(.L_x_3265) ;  /* 0x0000000400287947 */ /* 0x000fec0003800000 */
.L_x_3278:
        /* <DEDUP_REMOVED lines=21> */
.L_x_3287:
[----:B------:R-:W-:Y:S05]  /*3050*/  BSYNC B1 ;  /* 0x0000000000017941 */ /* 0x000fea0003800000 */
.L_x_3286:
[----:B------:R-:W-:Y:S01]  /*3060*/  LEA R5, R0, 0x37800000, 0x17 ;  /* 0x3780000000057811 */ /* 0x000fe200078eb8ff */
[----:B------:R-:W-:-:S05]  /*3070*/  IMAD.SHL.U32 R0, R3, 0x200000, RZ ;  /* 0x0020000003007824 */ /* 0x000fca00078e00ff */
[----:B------:R-:W-:-:S07]  /*3080*/  LOP3.LUT R0, R5, R0, R6, 0xfe, !PT ;  /* 0x0000000005007212 */ /* 0x000fce00078efe06 */
.L_x_3285:
[----:B------:R-:W-:Y:S05]  /*3090*/  BSYNC B0 ;  /* 0x0000000000007941 */ /* 0x000fea0003800000 */
.L_x_3284:
[----:B------:R-:W-:-:S04]  /*30a0*/  F2FP.F16.F32.PACK_AB R0, RZ, R0 ;  /* 0x00000000ff00723e */ /* 0x000fc800000000ff */
[----:B------:R-:W-:Y:S01]  /*30b0*/  PRMT R24, R0, 0x7610, R24 ;  /* 0x0000761000187816 */ /* 0x000fe20000000018 */
[----:B------:R-:W-:Y:S06]  /*30c0*/  BRA `(.L_x_3265) ;  /* 0x0000000000b47947 */ /* 0x000fec0003800000 */
.L_x_3277:
        /* <DEDUP_REMOVED lines=14> */
.L_x_3291:
[----:B------:R-:W-:Y:S05]  /*31b0*/  BSYNC B0 ;  /* 0x0000000000007941 */ /* 0x000fea0003800000 */
.L_x_3290:
[----:B------:R-:W-:-:S04]  /*31c0*/  F2FP.F16.F32.PACK_AB R0, RZ, R0 ;  /* 0x00000000ff00723e */ /* 0x000fc800000000ff */
[----:B------:R-:W-:Y:S01]  /*31d0*/  PRMT R24, R0, 0x7610, R24 ;  /* 0x0000761000187816 */ /* 0x000fe20000000018 */
[----:B------:R-:W-:Y:S06]  /*31e0*/  BRA `(.L_x_3265) ;  /* 0x00000000006c7947 */ /* 0x000fec0003800000 */
.L_x_3264:
        /* <DEDUP_REMOVED lines=16> */
.L_x_3292:
[----:B------:R-:W-:Y:S01]  /*32f0*/  PRMT R24, RZ, 0x7610, R24 ;  /* 0x00007610ff187816 */ /* 0x000fe20000000018 */
[----:B------:R-:W-:Y:S06]  /*3300*/  BRA `(.L_x_3265) ;  /* 0x0000000000247947 */ /* 0x000fec0003800000 */
.L_x_3289:
[----:B------:R-:W2:Y:S02]  /*3310*/  LDG.E.64 R4, desc[UR36][R4.64] ;  /* 0x0000002404047981 */ /* 0x000ea4000c1e1b00 */
[----:B--2---:R-:W0:Y:S02]  /*3320*/  I2F.U64 R0, R4 ;  /* 0x0000000400007312 */ /* 0x004e240000301000 */
[----:B0-----:R-:W-:-:S04]  /*3330*/  F2FP.F16.F32.PACK_AB R0, RZ, R0 ;  /* 0x00000000ff00723e */ /* 0x001fc800000000ff */
[----:B------:R-:W-:Y:S01]  /*3340*/  PRMT R24, R0, 0x7610, R24 ;  /* 0x0000761000187816 */ /* 0x000fe20000000018 */
[----:B------:R-:W-:Y:S06]  /*3350*/  BRA `(.L_x_3265) ;  /* 0x0000000000107947 */ /* 0x000fec0003800000 */
.L_x_3288:
[----:B------:R-:W2:Y:S02]  /*3360*/  LDG.E R4, desc[UR36][R4.64] ;  /* 0x0000002404047981 */ /* 0x000ea4000c1e1900 */
[----:B--2---:R-:W-:-:S04]  /*3370*/  I2FP.F32.U32 R0, R4 ;  /* 0x0000000400007245 */ /* 0x004fc80000201000 */
[----:B------:R-:W-:-:S04]  /*3380*/  F2FP.F16.F32.PACK_AB R0, RZ, R0 ;  /* 0x00000000ff00723e */ /* 0x000fc800000000ff */
[----:B------:R-:W-:-:S07]  /*3390*/  PRMT R24, R0, 0x7610, R24 ;  /* 0x0000761000187816 */ /* 0x000fce0000000018 */
.L_x_3265:
[----:B------:R-:W-:-:S07]  /*33a0*/  VIADD R23, R23, 0x80 ;  /* 0x0000008017177836 */ /* 0x000fce0000000000 */
.L_x_3259:
[----:B------:R-:W-:Y:S05]  /*33b0*/  BSYNC B6 ;  /* 0x0000000000067941 */ /* 0x000fea0003800000 */
.L_x_3258:
[----:B------:R-:W-:Y:S01]  /*33c0*/  ISETP.GE.AND P0, PT, R23, R16, PT ;  /* 0x000000101700720c */ /* 0x000fe20003f06270 */
[----:B------:R-:W-:-:S12]  /*33d0*/  BSSY B6, `(.L_x_3293) ;  /* 0x000010c000067945 */ /* 0x000fd80003800000 */
[----:B------:R-:W-:Y:S05]  /*33e0*/  @P0 BRA `(.L_x_3294) ;  /* 0x0000001000280947 */ /* 0x000fea0003800000 */
[----:B01----:R-:W0:Y:S01]  /*33f0*/  LDC.64 R4, c[0x0][0x220] ;  /* 0x00008800ff047b82 */ /* 0x003e220000000a00 */
        /* <DEDUP_REMOVED lines=21> */
.L_x_3298:
[----:B------:R-:W2:Y:S02]  /*3550*/  LDG.E.U8 R4, desc[UR36][R4.64] ;  /* 0x0000002404047981 */ /* 0x000ea4000c1e1100 */
[----:B--2---:R-:W-:-:S04]  /*3560*/  I2FP.F32.U32 R0, R4 ;  /* 0x0000000400007245 */ /* 0x004fc80000201000 */
[----:B------:R-:W-:-:S04]  /*3570*/  F2FP.F16.F32.PACK_AB R0, RZ, R0 ;  /* 0x00000000ff00723e */ /* 0x000fc800000000ff */
[----:B------:R-:W-:Y:S01]  /*3580*/  PRMT R18, R0, 0x7610, R18 ;  /* 0x0000761000127816 */ /* 0x000fe20000000012 */
[----:B------:R-:W-:Y:S06]  /*3590*/  BRA `(.L_x_3294) ;  /* 0x0000000c00bc7947 */ /* 0x000fec0003800000 */
.L_x_3297:
        /* <DEDUP_REMOVED lines=11> */
.L_x_3301:
[----:B------:R-:W2:Y:S02]  /*3650*/  LDG.E R4, desc[UR36][R4.64] ;  /* 0x0000002404047981 */ /* 0x000ea4000c1e1900 */
[----:B--2---:R-:W-:-:S04]  /*3660*/  I2FP.F32.S32 R0, R4 ;  /* 0x0000000400007245 */ /* 0x004fc80000201400 */
[----:B------:R-:W-:-:S04]  /*3670*/  F2FP.F16.F32.PACK_AB R0, RZ, R0 ;  /* 0x00000000ff00723e */ /* 0x000fc800000000ff */
[----:B------:R-:W-:Y:S01]  /*3680*/  PRMT R18, R0, 0x7610, R18 ;  /* 0x0000761000127816 */ /* 0x000fe20000000012 */
[----:B------:R-:W-:Y:S06]  /*3690*/  BRA `(.L_x_3294) ;  /* 0x0000000c007c7947 */ /* 0x000fec0003800000 */
.L_x_3300:
[----:B------:R-:W2:Y:S02]  /*36a0*/  LDG.E.U16 R4, desc[UR36][R4.64] ;  /* 0x0000002404047981 */ /* 0x000ea4000c1e1500 */
[----:B--2---:R-:W0:Y:S02]  /*36b0*/  I2F.S16 R0, R4 ;  /* 0x0000000400007306 */ /* 0x004e240000101400 */
[----:B0-----:R-:W-:-:S04]  /*36c0*/  F2FP.F16.F32.PACK_AB R0, RZ, R0 ;  /* 0x00000000ff00723e */ /* 0x001fc800000000ff */
[----:B------:R-:W-:Y:S01]  /*36d0*/  PRMT R18, R0, 0x7610, R18 ;  /* 0x0000761000127816 */ /* 0x000fe20000000012 */
[----:B------:R-:W-:Y:S06]  /*36e0*/  BRA `(.L_x_3294) ;  /* 0x0000000c00687947 */ /* 0x000fec0003800000 */
.L_x_3296:
        /* <DEDUP_REMOVED lines=9> */
.L_x_3303:
[----:B------:R2:W5:Y:S01]  /*3780*/  LDG.E.U16 R18, desc[UR36][R4.64] ;  /* 0x0000002404127981 */ /* 0x000562000c1e1500 */
[----:B------:R-:W-:Y:S05]  /*3790*/  BRA `(.L_x_3294) ;  /* 0x0000000c003c7947 */ /* 0x000fea0003800000 */
.L_x_3302:
        /* <DEDUP_REMOVED lines=9> */
.L_x_3305:
[----:B------:R3:W5:Y:S01]  /*3830*/  LDG.E.U16 R18, desc[UR36][R4.64] ;  /* 0x0000002404127981 */ /* 0x000762000c1e1500 */
[----:B------:R-:W-:Y:S05]  /*3840*/  BRA `(.L_x_3294) ;  /* 0x0000000c00107947 */ /* 0x000fea0003800000 */
.L_x_3304:
        /* <DEDUP_REMOVED lines=9> */
.L_x_3295:
        /* <DEDUP_REMOVED lines=14> */
.L_x_3308:
        /* <DEDUP_REMOVED lines=9> */
.L_x_3307:
        /* <DEDUP_REMOVED lines=28> */
.L_x_3310:
        /* <DEDUP_REMOVED lines=15> */
.L_x_3309:
[----:B------:R-:W2:Y:S02]  /*3d00*/  LDG.E.U16 R0, desc[UR36][R4.64] ;  /* 0x0000002404007981 */ /* 0x000ea4000c1e1500 */
[----:B--2---:R-:W-:-:S05]  /*3d10*/  IMAD.U32 R0, R0, 0x10000, RZ ;  /* 0x0001000000007824 */ /* 0x004fca00078e00ff */
[----:B------:R-:W-:-:S04]  /*3d20*/  F2FP.F16.F32.PACK_AB R0, RZ, R0 ;  /* 0x00000000ff00723e */ /* 0x000fc800000000ff */
[----:B------:R-:W-:Y:S01]  /*3d30*/  PRMT R18, R0, 0x7610, R18 ;  /* 0x0000761000127816 */ /* 0x000fe20000000012 */
[----:B------:R-:W-:Y:S06]  /*3d40*/  BRA `(.L_x_3294) ;  /* 0x0000000400d07947 */ /* 0x000fec0003800000 */
.L_x_3306:
        /* <DEDUP_REMOVED lines=13> */
.L_x_3313:
        /* <DEDUP_REMOVED lines=21> */
.L_x_3317:
[----:B------:R-:W-:Y:S05]  /*3f70*/  BSYNC B1 ;  /* 0x0000000000017941 */ /* 0x000fea0003800000 */
.L_x_3316:
[----:B------:R-:W-:Y:S01]  /*3f80*/  LEA R5, R0, 0x3b800000, 0x17 ;  /* 0x3b80000000057811 */ /* 0x000fe200078eb8ff */
[----:B------:R-:W-:-:S05]  /*3f90*/  IMAD.SHL.U32 R0, R3, 0x100000, RZ ;  /* 0x0010000003007824 */ /* 0x000fca00078e00ff */
[----:B------:R-:W-:-:S07]  /*3fa0*/  LOP3.LUT R0, R5, R0, R6, 0xfe, !PT ;  /* 0x0000000005007212 */ /* 0x000fce00078efe06 */
.L_x_3315:
[----:B------:R-:W-:Y:S05]  /*3fb0*/  BSYNC B0 ;  /* 0x0000000000007941 */ /* 0x000fea0003800000 */
.L_x_3314:
[----:B------:R-:W-:-:S04]  /*3fc0*/  F2FP.F16.F32.PACK_AB R0, RZ, R0 ;  /* 0x00000000ff00723e */ /* 0x000fc800000000ff */
[----:B------:R-:W-:Y:S01]  /*3fd0*/  PRMT R18, R0, 0x7610, R18 ;  /* 0x0000761000127816 */ /* 0x000fe20000000012 */
[----:B------:R-:W-:Y:S06]  /*3fe0*/  BRA `(.L_x_3294) ;  /* 0x0000000400287947 */ /* 0x000fec0003800000 */
.L_x_3312:
        /* <DEDUP_REMOVED lines=21> */
.L_x_3321:
[----:B------:R-:W-:Y:S05]  /*4140*/  BSYNC B1 ;  /* 0x0000000000017941 */ /* 0x000fea0003800000 */
.L_x_3320:
[----:B------:R-:W-:Y:S01]  /*4150*/  LEA R5, R0, 0x37800000, 0x17 ;  /* 0x3780000000057811 */ /* 0x000fe200078eb8ff */
[----:B------:R-:W-:-:S05]  /*4160*/  IMAD.SHL.U32 R0, R3, 0x200000, RZ ;  /* 0x0020000003007824 */ /* 0x000fca00078e00ff */
[----:B------:R-:W-:-:S07]  /*4170*/  LOP3.LUT R0, R5, R0, R6, 0xfe, !PT ;  /* 0x0000000005007212 */ /* 0x000fce00078efe06 */
.L_x_3319:
[----:B------:R-:W-:Y:S05]  /*4180*/  BSYNC B0 ;  /* 0x0000000000007941 */ /* 0x000fea0003800000 */
.L_x_3318:
[----:B------:R-:W-:-:S04]  /*4190*/  F2FP.F16.F32.PACK_AB R0, RZ, R0 ;  /* 0x00000000ff00723e */ /* 0x000fc800000000ff */
[----:B------:R-:W-:Y:S01]  /*41a0*/  PRMT R18, R0, 0x7610, R18 ;  /* 0x0000761000127816 */ /* 0x000fe20000000012 */
[----:B------:R-:W-:Y:S06]  /*41b0*/  BRA `(.L_x_3294) ;  /* 0x0000000000b47947 */ /* 0x000fec0003800000 */
.L_x_3311:
        /* <DEDUP_REMOVED lines=14> */
.L_x_3325:
[----:B------:R-:W-:Y:S05]  /*42a0*/  BSYNC B0 ;  /* 0x0000000000007941 */ /* 0x000fea0003800000 */
.L_x_3324:
[----:B------:R-:W-:-:S04]  /*42b0*/  F2FP.F16.F32.PACK_AB R0, RZ, R0 ;  /* 0x00000000ff00723e */ /* 0x000fc800000000ff */
[----:B------:R-:W-:Y:S01]  /*42c0*/  PRMT R18, R0, 0x7610, R18 ;  /* 0x0000761000127816 */ /* 0x000fe20000000012 */
[----:B------:R-:W-:Y:S06]  /*42d0*/  BRA `(.L_x_3294) ;  /* 0x00000000006c7947 */ /* 0x000fec0003800000 */
.L_x_3299:
        /* <DEDUP_REMOVED lines=16> */
.L_x_3326:
[----:B------:R-:W-:Y:S01]  /*43e0*/  PRMT R18, RZ, 0x7610, R18 ;  /* 0x00007610ff127816 */ /* 0x000fe20000000012 */
[----:B------:R-:W-:Y:S06]  /*43f0*/  BRA `(.L_x_3294) ;  /* 0x0000000000247947 */ /* 0x000fec0003800000 */
.L_x_3323:
[----:B------:R-:W2:Y:S02]  /*4400*/  LDG.E.64 R4, desc[UR36][R4.64] ;  /* 0x0000002404047981 */ /* 0x000ea4000c1e1b00 */
[----:B--2---:R-:W0:Y:S02]  /*4410*/  I2F.U64 R0, R4 ;  /* 0x0000000400007312 */ /* 0x004e240000301000 */
[----:B0-----:R-:W-:-:S04]  /*4420*/  F2FP.F16.F32.PACK_AB R0, RZ, R0 ;  /* 0x00000000ff00723e */ /* 0x001fc800000000ff */
[----:B------:R-:W-:Y:S01]  /*4430*/  PRMT R18, R0, 0x7610, R18 ;  /* 0x0000761000127816 */ /* 0x000fe20000000012 */
[----:B------:R-:W-:Y:S06]  /*4440*/  BRA `(.L_x_3294) ;  /* 0x0000000000107947 */ /* 0x000fec0003800000 */
.L_x_3322:
[----:B------:R-:W2:Y:S02]  /*4450*/  LDG.E R4, desc[UR36][R4.64] ;  /* 0x0000002404047981 */ /* 0x000ea4000c1e1900 */
[----:B--2---:R-:W-:-:S04]  /*4460*/  I2FP.F32.U32 R0, R4 ;  /* 0x0000000400007245 */ /* 0x004fc80000201000 */
[----:B------:R-:W-:-:S04]  /*4470*/  F2FP.F16.F32.PACK_AB R0, RZ, R0 ;  /* 0x00000000ff00723e */ /* 0x000fc800000000ff */
[----:B------:R-:W-:-:S07]  /*4480*/  PRMT R18, R0, 0x7610, R18 ;  /* 0x0000761000127816 */ /* 0x000fce0000000012 */
.L_x_3294:
[----:B------:R-:W-:Y:S05]  /*4490*/  BSYNC B6 ;  /* 0x0000000000067941 */ /* 0x000fea0003800000 */
.L_x_3293:
[----:B------:R-:W4:Y:S01]  /*44a0*/  S2R R23, SR_TID.X ;  /* 0x0000000000177919 */ /* 0x000f220000002100 */
[----:B-----5:R-:W-:Y:S01]  /*44b0*/  ISETP.NE.AND P6, PT, R19, RZ, PT ;  /* 0x000000ff1300720c */ /* 0x020fe20003fc5270 */
[----:B------:R-:W-:Y:S01]  /*44c0*/  BSSY B6, `(.L_x_3327) ;  /* 0x0000131000067945 */ /* 0x000fe20003800000 */
[C---:B----4-:R-:W-:Y:S01]  /*44d0*/  ISETP.GE.AND P1, PT, R23.reuse, R16, PT ;  /* 0x000000101700720c */ /* 0x050fe20003f26270 */
[C---:B------:R-:W-:Y:S02]  /*44e0*/  VIADD R3, R23.reuse, 0x100 ;  /* 0x0000010017037836 */ /* 0x040fe40000000000 */
[----:B------:R-:W-:Y:S01]  /*44f0*/  VIADD R25, R23, 0x80 ;  /* 0x0000008017197836 */ /* 0x000fe20000000000 */
[----:B------:R-:W-:-:S09]  /*4500*/  P2R R6, PR, RZ, 0x2 ;  /* 0x00000002ff067803 */ /* 0x000fd20000000000 */
[----:B------:R-:W4:Y:S01]  /*4510*/  @!P1 LDC.U16 R0, c[0x0][0x216] ;  /* 0x00008580ff009b82 */ /* 0x000f220000000400 */
[----:B------:R-:W-:-:S05]  /*4520*/  @!P1 HADD2.F32 R19, -RZ, R19.H0_H0 ;  /* 0x20000013ff139230 */ /* 0x000fca0000004100 */
[----:B------:R-:W-:Y:S01]  /*4530*/  @!P1 FSETP.NEU.FTZ.AND P3, PT, R19, RZ, PT ;  /* 0x000000ff1300920b */ /* 0x000fe20003f7d000 */
[----:B----4-:R-:W-:-:S05]  /*4540*/  @!P1 HADD2.F32 R0, -RZ, R0.H0_H0 ;  /* 0x20000000ff009230 */ /* 0x010fca0000004100 */
[----:B------:R-:W-:-:S04]  /*4550*/  @!P1 FSETP.NEU.FTZ.AND P2, PT, R0, RZ, PT ;  /* 0x000000ff0000920b */ /* 0x000fc80003f5d000 */
[----:B------:R-:W-:Y:S02]  /*4560*/  @!P1 PLOP3.LUT P0, PT, P2, P3, PT, 0x28, 0x0 ;  /* 0x000000000000981c */ /* 0x000fe40001706570 */
[----:B------:R-:W-:Y:S01]  /*4570*/  ISETP.GE.AND P2, PT, R3, R16, PT ;  /* 0x000000100300720c */ /* 0x000fe20003f46270 */
[----:B------:R-:W-:Y:S01]  /*4580*/  VIADD R3, R23, 0x180 ;  /* 0x0000018017037836 */ /* 0x000fe20000000000 */
[----:B------:R-:W-:Y:S02]  /*4590*/  ISETP.NE.AND P1, PT, R24, RZ, PT ;  /* 0x000000ff1800720c */ /* 0x000fe40003f25270 */
[----:B0123--:R-:W-:Y:S02]  /*45a0*/  P2R R4, PR, RZ, 0x1 ;  /* 0x00000001ff047803 */ /* 0x00ffe40000000000 */
[----:B------:R-:W-:-:S07]  /*45b0*/  ISETP.NE.AND P0, PT, R27, RZ, PT ;  /* 0x000000ff1b00720c */ /* 0x000fce0003f05270 */
[----:B------:R-:W0:Y:S01]  /*45c0*/  @!P2 LDC.U16 R0, c[0x0][0x216] ;  /* 0x00008580ff00ab82 */ /* 0x000e220000000400 */
[----:B------:R-:W-:-:S05]  /*45d0*/  @!P2 HADD2.F32 R24, -RZ, R24.H0_H0 ;  /* 0x20000018ff18a230 */ /* 0x000fca0000004100 */
[----:B------:R-:W-:Y:S01]  /*45e0*/  @!P2 FSETP.NEU.FTZ.AND P3, PT, R24, RZ, PT ;  /* 0x000000ff1800a20b */ /* 0x000fe20003f7d000 */
[----:B0-----:R-:W-:-:S05]  /*45f0*/  @!P2 HADD2.F32 R0, -RZ, R0.H0_H0 ;  /* 0x20000000ff00a230 */ /* 0x001fca0000004100 */
[----:B------:R-:W-:-:S04]  /*4600*/  @!P2 FSETP.NEU.FTZ.AND P4, PT, R0, RZ, PT ;  /* 0x000000ff0000a20b */ /* 0x000fc80003f9d000 */
[----:B------:R-:W-:Y:S02]  /*4610*/  @!P2 PLOP3.LUT P1, PT, P4, P3, PT, 0x28, 0x0 ;  /* 0x000000000000a81c */ /* 0x000fe40002726570 */
[----:B------:R-:W-:Y:S02]  /*4620*/  ISETP.GE.AND P3, PT, R3, R16, PT ;  /* 0x000000100300720c */ /* 0x000fe40003f66270 */
[----:B------:R-:W-:-:S11]  /*4630*/  P2R R24, PR, RZ, 0x2 ;  /* 0x00000002ff187803 */ /* 0x000fd60000000000 */
[----:B------:R-:W0:Y:S01]  /*4640*/  @!P3 LDC.U16 R3, c[0x0][0x216] ;  /* 0x00008580ff03bb82 */ /* 0x000e220000000400 */
[----:B------:R-:W-:Y:S01]  /*4650*/  @!P3 HADD2.F32 R0, -RZ, R18.H0_H0 ;  /* 0x20000012ff00b230 */ /* 0x000fe20000004100 */
[----:B------:R-:W-:Y:S02]  /*4660*/  @!P2 SEL R18, RZ, 0x1, !P1 ;  /* 0x00000001ff12a807 */ /* 0x000fe40004800000 */
[----:B------:R-:W-:Y:S02]  /*4670*/  ISETP.NE.AND P1, PT, R6, RZ, PT ;  /* 0x000000ff0600720c */ /* 0x000fe40003f25270 */
[----:B------:R-:W-:Y:S01]  /*4680*/  @!P3 FSETP.NEU.FTZ.AND P4, PT, R0, RZ, PT ;  /* 0x000000ff0000b20b */ /* 0x000fe20003f9d000 */
[----:B0-----:R-:W-:-:S05]  /*4690*/  @!P3 HADD2.F32 R3, -RZ, R3.H0_H0 ;  /* 0x20000003ff03b230 */ /* 0x001fca0000004100 */
[----:B------:R-:W-:-:S04]  /*46a0*/  @!P3 FSETP.NEU.FTZ.AND P5, PT, R3, RZ, PT ;  /* 0x000000ff0300b20b */ /* 0x000fc80003fbd000 */
[----:B------:R-:W-:Y:S02]  /*46b0*/  @!P3 PLOP3.LUT P6, PT, P5, P4, PT, 0x28, 0x0 ;  /* 0x000000000000b81c */ /* 0x000fe40002fc8570 */
[----:B------:R-:W-:Y:S02]  /*46c0*/  ISETP.GE.AND P4, PT, R25, R16, PT ;  /* 0x000000101900720c */ /* 0x000fe40003f86270 */
[----:B------:R-:W-:-:S11]  /*46d0*/  P2R R19, PR, RZ, 0x40 ;  /* 0x00000040ff137803 */ /* 0x000fd60000000000 */
[----:B------:R-:W0:Y:S01]  /*46e0*/  @!P4 LDC.U16 R0, c[0x0][0x216] ;  /* 0x00008580ff00cb82 */ /* 0x000e220000000400 */
[----:B------:R-:W-:-:S05]  /*46f0*/  @!P4 HADD2.F32 R17, -RZ, R17.H0_H0 ;  /* 0x20000011ff11c230 */ /* 0x000fca0000004100 */
[----:B------:R-:W-:Y:S02]  /*4700*/  @!P4 FSETP.NEU.FTZ.AND P5, PT, R17, RZ, PT ;  /* 0x000000ff1100c20b */ /* 0x000fe40003fbd000 */
[----:B------:R-:W1:Y:S01]  /*4710*/  LDC.U8 R17, c[0x0][0x234] ;  /* 0x00008d00ff117b82 */ /* 0x000e620000000000 */
[----:B0-----:R-:W-:-:S05]  /*4720*/  @!P4 HADD2.F32 R0, -RZ, R0.H0_H0 ;  /* 0x20000000ff00c230 */ /* 0x001fca0000004100 */
        /* <DEDUP_REMOVED lines=9> */
[----:B-1----:R-:W-:Y:S06]  /*47c0*/  @P1 BRA `(.L_x_3328) ;  /* 0x0000001000001947 */ /* 0x002fec0003800000 */
        /* <DEDUP_REMOVED lines=20> */
.L_x_3332:
[----:B------:R0:W-:Y:S01]  /*4910*/  STG.E.U8 desc[UR36][R8.64], R5 ;  /* 0x0000000508007986 */ /* 0x0001e2000c101124 */
[----:B------:R-:W-:Y:S01]  /*4920*/  IMAD.MOV.U32 R23, RZ, RZ, R25 ;  /* 0x000000ffff177224 */ /* 0x000fe200078e0019 */
[----:B------:R-:W-:Y:S06]  /*4930*/  BRA `(.L_x_3328) ;  /* 0x0000000c00a47947 */ /* 0x000fec0003800000 */
.L_x_3331:
        /* <DEDUP_REMOVED lines=11> */
.L_x_3335:
[----:B------:R0:W-:Y:S01]  /*49f0*/  STG.E desc[UR36][R8.64], R5 ;  /* 0x0000000508007986 */ /* 0x0001e2000c101924 */
[----:B------:R-:W-:Y:S01]  /*4a00*/  IMAD.MOV.U32 R23, RZ, RZ, R25 ;  /* 0x000000ffff177224 */ /* 0x000fe200078e0019 */
[----:B------:R-:W-:Y:S06]  /*4a10*/  BRA `(.L_x_3328) ;  /* 0x0000000c006c7947 */ /* 0x000fec0003800000 */
.L_x_3334:
[----:B------:R0:W-:Y:S01]  /*4a20*/  STG.E.U16 desc[UR36][R8.64], R5 ;  /* 0x0000000508007986 */ /* 0x0001e2000c101524 */
[----:B------:R-:W-:Y:S01]  /*4a30*/  IMAD.MOV.U32 R23, RZ, RZ, R25 ;  /* 0x000000ffff177224 */ /* 0x000fe200078e0019 */
[----:B------:R-:W-:Y:S06]  /*4a40*/  BRA `(.L_x_3328) ;  /* 0x0000000c00607947 */ /* 0x000fec0003800000 */
.L_x_3330:
        /* <DEDUP_REMOVED lines=10> */
.L_x_3337:
[----:B------:R-:W0:Y:S01]  /*4af0*/  I2F.S16 R0, R5 ;  /* 0x0000000500007306 */ /* 0x000e220000101400 */
[----:B------:R-:W-:Y:S01]  /*4b00*/  IMAD.MOV.U32 R23, RZ, RZ, R25 ;  /* 0x000000ffff177224 */ /* 0x000fe200078e0019 */
[----:B0-----:R-:W-:-:S05]  /*4b10*/  F2FP.F16.F32.PACK_AB R0, RZ, R0 ;  /* 0x00000000ff00723e */ /* 0x001fca00000000ff */
[----:B------:R0:W-:Y:S01]  /*4b20*/  STG.E.U16 desc[UR36][R8.64], R0 ;  /* 0x0000000008007986 */ /* 0x0001e2000c101524 */
[----:B------:R-:W-:Y:S05]  /*4b30*/  BRA `(.L_x_3328) ;  /* 0x0000000c00247947 */ /* 0x000fea0003800000 */
.L_x_3336:
        /* <DEDUP_REMOVED lines=11> */
.L_x_3339:
[----:B------:R-:W0:Y:S01]  /*4bf0*/  I2F.S16 R5, R5 ;  /* 0x0000000500057306 */ /* 0x000e220000101400 */
[----:B------:R-:W-:Y:S01]  /*4c00*/  IMAD.MOV.U32 R23, RZ, RZ, R25 ;  /* 0x000000ffff177224 */ /* 0x000fe200078e0019 */
[----:B0-----:R-:W-:-:S04]  /*4c10*/  F2FP.F16.F32.PACK_AB R3, RZ, R5 ;  /* 0x00000005ff03723e */ /* 0x001fc800000000ff */
[----:B------:R-:W-:-:S05]  /*4c20*/  PRMT R3, R3, 0x5410, RZ ;  /* 0x0000541003037816 */ /* 0x000fca00000000ff */
[----:B------:R0:W-:Y:S01]  /*4c30*/  STG.E desc[UR36][R8.64], R3 ;  /* 0x0000000308007986 */ /* 0x0001e2000c101924 */
[----:B------:R-:W-:Y:S05]  /*4c40*/  BRA `(.L_x_3328) ;  /* 0x0000000800e07947 */ /* 0x000fea0003800000 */
.L_x_3338:
[----:B------:R-:W0:Y:S01]  /*4c50*/  I2F.F64.S16 R4, R5 ;  /* 0x0000000500047312 */ /* 0x000e220000101c00 */
[----:B------:R-:W-:Y:S01]  /*4c60*/  IMAD.MOV.U32 R23, RZ, RZ, R25 ;  /* 0x000000ffff177224 */ /* 0x000fe200078e0019 */
[----:B0-----:R0:W-:Y:S01]  /*4c70*/  STG.E.64 desc[UR36][R8.64], R4 ;  /* 0x0000000408007986 */ /* 0x0011e2000c101b24 */
[----:B------:R-:W-:Y:S05]  /*4c80*/  BRA `(.L_x_3328) ;  /* 0x0000000800d07947 */ /* 0x000fea0003800000 */
.L_x_3329:
        /* <DEDUP_REMOVED lines=12> */
.L_x_3342:
[----:B------:R-:W0:Y:S01]  /*4d50*/  I2F.F64.S16 R4, R5 ;  /* 0x0000000500047312 */ /* 0x000e220000101c00 */
[----:B------:R-:W-:Y:S01]  /*4d60*/  CS2R R6, SRZ ;  /* 0x0000000000067805 */ /* 0x000fe2000001ff00 */
[----:B------:R-:W-:-:S04]  /*4d70*/  IMAD.MOV.U32 R23, RZ, RZ, R25 ;  /* 0x000000ffff177224 */ /* 0x000fc800078e0019 */
[----:B0-----:R0:W-:Y:S01]  /*4d80*/  STG.E.128 desc[UR36][R8.64], R4 ;  /* 0x0000000408007986 */ /* 0x0011e2000c101d24 */
[----:B------:R-:W-:Y:S05]  /*4d90*/  BRA `(.L_x_3328) ;  /* 0x00000008008c7947 */ /* 0x000fea0003800000 */
.L_x_3341:
        /* <DEDUP_REMOVED lines=21> */
.L_x_3346:
[----:B------:R-:W-:Y:S05]  /*4ef0*/  BSYNC B0 ;  /* 0x0000000000007941 */ /* 0x000fea0003800000 */
.L_x_3345:
[----:B------:R-:W-:Y:S01]  /*4f00*/  LOP3.LUT R7, R0, R7, RZ, 0xfc, !PT ;  /* 0x0000000700077212 */ /* 0x000fe200078efcff */
[----:B------:R-:W-:-:S04]  /*4f10*/  IMAD.MOV.U32 R23, RZ, RZ, R25 ;  /* 0x000000ffff177224 */ /* 0x000fc800078e0019 */
[----:B------:R0:W-:Y:S01]  /*4f20*/  STG.E.U8 desc[UR36][R8.64], R7 ;  /* 0x0000000708007986 */ /* 0x0001e2000c101124 */
[----:B------:R-:W-:Y:S05]  /*4f30*/  BRA `(.L_x_3328) ;  /* 0x0000000800247947 */ /* 0x000fea0003800000 */
.L_x_3344:
        /* <DEDUP_REMOVED lines=13> */
.L_x_3348:
[----:B------:R-:W-:Y:S01]  /*5010*/  IMAD.MOV.U32 R0, RZ, RZ, 0x7f ;  /* 0x0000007fff007424 */ /* 0x000fe200078e00ff */
[----:B------:R-:W-:-:S04]  /*5020*/  ISETP.GT.U32.AND P0, PT, R3, 0x7f800000, PT ;  /* 0x7f8000000300780c */ /* 0x000fc80003f04070 */
[----:B------:R-:W-:-:S09]  /*5030*/  SEL R0, R0, 0x7c, P0 ;  /* 0x0000007c00007807 */ /* 0x000fd20000000000 */
.L_x_3349:
[----:B------:R-:W-:Y:S05]  /*5040*/  BSYNC B0 ;  /* 0x0000000000007941 */ /* 0x000fea0003800000 */
.L_x_3347:
[----:B------:R-:W-:Y:S01]  /*5050*/  LOP3.LUT R3, R5, 0x80000000, RZ, 0xc0, !PT ;  /* 0x8000000005037812 */ /* 0x000fe200078ec0ff */
[----:B------:R-:W-:-:S03]  /*5060*/  IMAD.MOV.U32 R23, RZ, RZ, R25 ;  /* 0x000000ffff177224 */ /* 0x000fc600078e0019 */
[----:B------:R-:W-:-:S04]  /*5070*/  SHF.R.U32.HI R3, RZ, 0x18, R3 ;  /* 0x00000018ff037819 */ /* 0x000fc80000011603 */
[----:B------:R-:W-:-:S05]  /*5080*/  LOP3.LUT R3, R0, R3, RZ, 0xfc, !PT ;  /* 0x0000000300037212 */ /* 0x000fca00078efcff */
[----:B------:R0:W-:Y:S01]  /*5090*/  STG.E.U8 desc[UR36][R8.64], R3 ;  /* 0x0000000308007986 */ /* 0x0001e2000c101124 */
[----:B------:R-:W-:Y:S05]  /*50a0*/  BRA `(.L_x_3328) ;  /* 0x0000000400c87947 */ /* 0x000fea0003800000 */
.L_x_3343:
[----:B------:R-:W0:Y:S01]  /*50b0*/  I2F.S16 R0, R5 ;  /* 0x0000000500007306 */ /* 0x000e220000101400 */
[----:B------:R-:W-:Y:S01]  /*50c0*/  IMAD.MOV.U32 R23, RZ, RZ, R25 ;  /* 0x000000ffff177224 */ /* 0x000fe200078e0019 */
[----:B0-----:R-:W-:-:S05]  /*50d0*/  F2FP.BF16.F32.PACK_AB R0, RZ, R0 ;  /* 0x00000000ff00723e */ /* 0x001fca00000010ff */
[----:B------:R0:W-:Y:S01]  /*50e0*/  STG.E.U16 desc[UR36][R8.64], R0 ;  /* 0x0000000008007986 */ /* 0x0001e2000c101524 */
[----:B------:R-:W-:Y:S05]  /*50f0*/  BRA `(.L_x_3328) ;  /* 0x0000000400b47947 */ /* 0x000fea0003800000 */
.L_x_3340:
        /* <DEDUP_REMOVED lines=11> */
.L_x_3352:
        /* <DEDUP_REMOVED lines=17> */
.L_x_3355:
[----:B------:R-:W-:-:S04]  /*52c0*/  LOP3.LUT R3, R5, 0x80000000, RZ, 0xc0, !PT ;  /* 0x8000000005037812 */ /* 0x000fc800078ec0ff */
[----:B------:R-:W-:-:S04]  /*52d0*/  SHF.R.U32.HI R3, RZ, 0x18, R3 ;  /* 0x00000018ff037819 */ /* 0x000fc80000011603 */
[----:B------:R-:W-:-:S04]  /*52e0*/  LOP3.LUT R0, R0, R3, RZ, 0xfc, !PT ;  /* 0x0000000300007212 */ /* 0x000fc800078efcff */
[----:B------:R-:W-:-:S07]  /*52f0*/  PRMT R4, R0, 0x7610, R4 ;  /* 0x0000761000047816 */ /* 0x000fce0000000004 */
.L_x_3354:
[----:B------:R-:W-:Y:S05]  /*5300*/  BSYNC B0 ;  /* 0x0000000000007941 */ /* 0x000fea0003800000 */
.L_x_3353:
[----:B------:R3:W-:Y:S01]  /*5310*/  STG.E.U8 desc[UR36][R8.64], R4 ;  /* 0x0000000408007986 */ /* 0x0007e2000c101124 */
[----:B------:R-:W-:Y:S01]  /*5320*/  IMAD.MOV.U32 R23, RZ, RZ, R25 ;  /* 0x000000ffff177224 */ /* 0x000fe200078e0019 */
[----:B------:R-:W-:Y:S06]  /*5330*/  BRA `(.L_x_3328) ;  /* 0x0000000400247947 */ /* 0x000fec0003800000 */
.L_x_3351:
        /* <DEDUP_REMOVED lines=17> */
.L_x_3358:
[----:B------:R-:W-:-:S04]  /*5450*/  LOP3.LUT R3, R5, 0x80000000, RZ, 0xc0, !PT ;  /* 0x8000000005037812 */ /* 0x000fc800078ec0ff */
[----:B------:R-:W-:-:S04]  /*5460*/  SHF.R.U32.HI R3, RZ, 0x18, R3 ;  /* 0x00000018ff037819 */ /* 0x000fc80000011603 */
[----:B------:R-:W-:-:S04]  /*5470*/  LOP3.LUT R0, R0, R3, RZ, 0xfc, !PT ;  /* 0x0000000300007212 */ /* 0x000fc800078efcff */
[----:B------:R-:W-:-:S07]  /*5480*/  PRMT R4, R0, 0x7610, R4 ;  /* 0x0000761000047816 */ /* 0x000fce0000000004 */
.L_x_3357:
[----:B------:R-:W-:Y:S05]  /*5490*/  BSYNC B0 ;  /* 0x0000000000007941 */ /* 0x000fea0003800000 */
.L_x_3356:
[----:B------:R0:W-:Y:S01]  /*54a0*/  STG.E.U8 desc[UR36][R8.64], R4 ;  /* 0x0000000408007986 */ /* 0x0001e2000c101124 */
[----:B------:R-:W-:Y:S01]  /*54b0*/  IMAD.MOV.U32 R23, RZ, RZ, R25 ;  /* 0x000000ffff177224 */ /* 0x000fe200078e0019 */
[----:B------:R-:W-:Y:S06]  /*54c0*/  BRA `(.L_x_3328) ;  /* 0x0000000000c07947 */ /* 0x000fec0003800000 */
.L_x_3350:
        /* <DEDUP_REMOVED lines=23> */
.L_x_3333:
        /* <DEDUP_REMOVED lines=16> */
.L_x_3361:
[----:B------:R-:W-:Y:S01]  /*5740*/  IMAD.MOV.U32 R23, RZ, RZ, R25 ;  /* 0x000000ffff177224 */ /* 0x000fe200078e0019 */
[----:B------:R-:W-:Y:S06]  /*5750*/  BRA `(.L_x_3328) ;  /* 0x00000000001c7947 */ /* 0x000fec0003800000 */
.L_x_3360:
[--C-:B------:R-:W-:Y:S01]  /*5760*/  SHF.R.S32.HI R7, RZ, 0x1f, R5.reuse ;  /* 0x0000001fff077819 */ /* 0x100fe20000011405 */
[----:B------:R-:W-:Y:S02]  /*5770*/  IMAD.MOV.U32 R6, RZ, RZ, R5 ;  /* 0x000000ffff067224 */ /* 0x000fe400078e0005 */
[----:B------:R-:W-:-:S03]  /*5780*/  IMAD.MOV.U32 R23, RZ, RZ, R25 ;  /* 0x000000ffff177224 */ /* 0x000fc600078e0019 */
[----:B------:R2:W-:Y:S01]  /*5790*/  STG.E.64 desc[UR36][R8.64], R6 ;  /* 0x0000000608007986 */ /* 0x0005e2000c101b24 */
[----:B------:R-:W-:Y:S05]  /*57a0*/  BRA `(.L_x_3328) ;  /* 0x0000000000087947 */ /* 0x000fea0003800000 */
.L_x_3359:
[----:B------:R0:W-:Y:S01]  /*57b0*/  STG.E desc[UR36][R8.64], R5 ;  /* 0x0000000508007986 */ /* 0x0001e2000c101924 */
[----:B------:R-:W-:-:S07]  /*57c0*/  IMAD.MOV.U32 R23, RZ, RZ, R25 ;  /* 0x000000ffff177224 */ /* 0x000fce00078e0019 */
.L_x_3328:
[----:B------:R-:W-:Y:S05]  /*57d0*/  BSYNC B6 ;  /* 0x0000000000067941 */ /* 0x000fea0003800000 */
.L_x_3327:
        /* <DEDUP_REMOVED lines=23> */
.L_x_3367:
[----:B------:R0:W-:Y:S01]  /*5950*/  STG.E.U8 desc[UR36][R8.64], R26 ;  /* 0x0000001a08007986 */ /* 0x0001e2000c101124 */
[----:B------:R-:W-:Y:S05]  /*5960*/  BRA `(.L_x_3369) ;  /* 0x0000000c00507947 */ /* 0x000fea0003800000 */
.L_x_3366:
        /* <DEDUP_REMOVED lines=9> */
.L_x_3371:
[----:B------:R0:W-:Y:S01]  /*5a00*/  STG.E desc[UR36][R8.64], R26 ;  /* 0x0000001a08007986 */ /* 0x0001e2000c101924 */
[----:B------:R-:W-:Y:S05]  /*5a10*/  BRA `(.L_x_3369) ;  /* 0x0000000c00247947 */ /* 0x000fea0003800000 */
.L_x_3370:
[----:B------:R0:W-:Y:S01]  /*5a20*/  STG.E.U16 desc[UR36][R8.64], R26 ;  /* 0x0000001a08007986 */ /* 0x0001e2000c101524 */
[----:B------:R-:W-:Y:S05]  /*5a30*/  BRA `(.L_x_3369) ;  /* 0x0000000c001c7947 */ /* 0x000fea0003800000 */
.L_x_3365:
        /* <DEDUP_REMOVED lines=9> */
.L_x_3373:
[----:B------:R-:W0:Y:S02]  /*5ad0*/  I2F.S16 R0, R26 ;  /* 0x0000001a00007306 */ /* 0x000e240000101400 */
[----:B0-----:R-:W-:-:S05]  /*5ae0*/  F2FP.F16.F32.PACK_AB R0, RZ, R0 ;  /* 0x00000000ff00723e */ /* 0x001fca00000000ff */
[----:B------:R0:W-:Y:S01]  /*5af0*/  STG.E.U16 desc[UR36][R8.64], R0 ;  /* 0x0000000008007986 */ /* 0x0001e2000c101524 */
[----:B------:R-:W-:Y:S05]  /*5b00*/  BRA `(.L_x_3369) ;  /* 0x0000000800e87947 */ /* 0x000fea0003800000 */
.L_x_3372:
        /* <DEDUP_REMOVED lines=10> */
.L_x_3375:
[----:B------:R-:W0:Y:S02]  /*5bb0*/  I2F.S16 R26, R26 ;  /* 0x0000001a001a7306 */ /* 0x000e240000101400 */
[----:B0-----:R-:W-:-:S04]  /*5bc0*/  F2FP.F16.F32.PACK_AB R3, RZ, R26 ;  /* 0x0000001aff03723e */ /* 0x001fc800000000ff */
[----:B------:R-:W-:-:S05]  /*5bd0*/  PRMT R3, R3, 0x5410, RZ ;  /* 0x0000541003037816 */ /* 0x000fca00000000ff */
[----:B------:R0:W-:Y:S01]  /*5be0*/  STG.E desc[UR36][R8.64], R3 ;  /* 0x0000000308007986 */ /* 0x0001e2000c101924 */
[----:B------:R-:W-:Y:S05]  /*5bf0*/  BRA `(.L_x_3369) ;  /* 0x0000000800ac7947 */ /* 0x000fea0003800000 */
.L_x_3374:
[----:B------:R-:W0:Y:S02]  /*5c00*/  I2F.F64.S16 R26, R26 ;  /* 0x0000001a001a7312 */ /* 0x000e240000101c00 */
[----:B0-----:R0:W-:Y:S01]  /*5c10*/  STG.E.64 desc[UR36][R8.64], R26 ;  /* 0x0000001a08007986 */ /* 0x0011e2000c101b24 */
[----:B------:R-:W-:Y:S05]  /*5c20*/  BRA `(.L_x_3369) ;  /* 0x0000000800a07947 */ /* 0x000fea0003800000 */
.L_x_3364:
        /* <DEDUP_REMOVED lines=12> */
.L_x_3378:
[----:B------:R-:W0:Y:S01]  /*5cf0*/  I2F.F64.S16 R4, R26 ;  /* 0x0000001a00047312 */ /* 0x000e220000101c00 */
[----:B------:R-:W-:-:S05]  /*5d00*/  CS2R R6, SRZ ;  /* 0x0000000000067805 */ /* 0x000fca000001ff00 */
[----:B0-----:R0:W-:Y:S01]  /*5d10*/  STG.E.128 desc[UR36][R8.64], R4 ;  /* 0x0000000408007986 */ /* 0x0011e2000c101d24 */
[----:B------:R-:W-:Y:S05]  /*5d20*/  BRA `(.L_x_3369) ;  /* 0x0000000800607947 */ /* 0x000fea0003800000 */
.L_x_3377:
        /* <DEDUP_REMOVED lines=21> */
.L_x_3382:
[----:B------:R-:W-:Y:S05]  /*5e80*/  BSYNC B0 ;  /* 0x0000000000007941 */ /* 0x000fea0003800000 */
.L_x_3381:
[----:B------:R-:W-:-:S05]  /*5e90*/  LOP3.LUT R5, R0, R5, RZ, 0xfc, !PT ;  /* 0x0000000500057212 */ /* 0x000fca00078efcff */
[----:B------:R0:W-:Y:S01]  /*5ea0*/  STG.E.U8 desc[UR36][R8.64], R5 ;  /* 0x0000000508007986 */ /* 0x0001e2000c101124 */
[----:B------:R-:W-:Y:S05]  /*5eb0*/  BRA `(.L_x_3369) ;  /* 0x0000000400fc7947 */ /* 0x000fea0003800000 */
.L_x_3380:
        /* <DEDUP_REMOVED lines=13> */
.L_x_3384:
[----:B------:R-:W-:Y:S01]  /*5f90*/  IMAD.MOV.U32 R0, RZ, RZ, 0x7f ;  /* 0x0000007fff007424 */ /* 0x000fe200078e00ff */
[----:B------:R-:W-:-:S04]  /*5fa0*/  ISETP.GT.U32.AND P0, PT, R3, 0x7f800000, PT ;  /* 0x7f8000000300780c */ /* 0x000fc80003f04070 */
[----:B------:R-:W-:-:S09]  /*5fb0*/  SEL R0, R0, 0x7c, P0 ;  /* 0x0000007c00007807 */ /* 0x000fd20000000000 */
.L_x_3385:
[----:B------:R-:W-:Y:S05]  /*5fc0*/  BSYNC B0 ;  /* 0x0000000000007941 */ /* 0x000fea0003800000 */
.L_x_3383:
[----:B------:R-:W-:-:S04]  /*5fd0*/  LOP3.LUT R3, R5, 0x80000000, RZ, 0xc0, !PT ;  /* 0x8000000005037812 */ /* 0x000fc800078ec0ff */
[----:B------:R-:W-:-:S04]  /*5fe0*/  SHF.R.U32.HI R3, RZ, 0x18, R3 ;  /* 0x00000018ff037819 */ /* 0x000fc80000011603 */
[----:B------:R-:W-:-:S05]  /*5ff0*/  LOP3.LUT R3, R0, R3, RZ, 0xfc, !PT ;  /* 0x0000000300037212 */ /* 0x000fca00078efcff */
[----:B------:R0:W-:Y:S01]  /*6000*/  STG.E.U8 desc[UR36][R8.64], R3 ;  /* 0x0000000308007986 */ /* 0x0001e2000c101124 */
[----:B------:R-:W-:Y:S05]  /*6010*/  BRA `(.L_x_3369) ;  /* 0x0000000400a47947 */ /* 0x000fea0003800000 */
.L_x_3379:
[----:B------:R-:W0:Y:S02]  /*6020*/  I2F.S16 R0, R26 ;  /* 0x0000001a00007306 */ /* 0x000e240000101400 */
[----:B0-----:R-:W-:-:S05]  /*6030*/  F2FP.BF16.F32.PACK_AB R0, RZ, R0 ;  /* 0x00000000ff00723e */ /* 0x001fca00000010ff */
[----:B------:R0:W-:Y:S01]  /*6040*/  STG.E.U16 desc[UR36][R8.64], R0 ;  /* 0x0000000008007986 */ /* 0x0001e2000c101524 */
[----:B------:R-:W-:Y:S05]  /*6050*/  BRA `(.L_x_3369) ;  /* 0x0000000400947947 */ /* 0x000fea0003800000 */
.L_x_3376:
        /* <DEDUP_REMOVED lines=10> */
.L_x_3388:
        /* <DEDUP_REMOVED lines=17> */
.L_x_3391:
[----:B------:R-:W-:-:S04]  /*6210*/  LOP3.LUT R3, R5, 0x80000000, RZ, 0xc0, !PT ;  /* 0x8000000005037812 */ /* 0x000fc800078ec0ff */
[----:B------:R-:W-:-:S04]  /*6220*/  SHF.R.U32.HI R3, RZ, 0x18, R3 ;  /* 0x00000018ff037819 */ /* 0x000fc80000011603 */
[----:B------:R-:W-:-:S04]  /*6230*/  LOP3.LUT R0, R0, R3, RZ, 0xfc, !PT ;  /* 0x0000000300007212 */ /* 0x000fc800078efcff */
[----:B------:R-:W-:-:S07]  /*6240*/  PRMT R4, R0, 0x7610, R4 ;  /* 0x0000761000047816 */ /* 0x000fce0000000004 */
.L_x_3390:
[----:B------:R-:W-:Y:S05]  /*6250*/  BSYNC B0 ;  /* 0x0000000000007941 */ /* 0x000fea0003800000 */
.L_x_3389:
[----:B------:R3:W-:Y:S01]  /*6260*/  STG.E.U8 desc[UR36][R8.64], R4 ;  /* 0x0000000408007986 */ /* 0x0007e2000c101124 */
[----:B------:R-:W-:Y:S05]  /*6270*/  BRA `(.L_x_3369) ;  /* 0x00000004000c7947 */ /* 0x000fea0003800000 */
.L_x_3387:
        /* <DEDUP_REMOVED lines=17> */
.L_x_3394:
[----:B------:R-:W-:-:S04]  /*6390*/  LOP3.LUT R3, R5, 0x80000000, RZ, 0xc0, !PT ;  /* 0x8000000005037812 */ /* 0x000fc800078ec0ff */
[----:B------:R-:W-:-:S04]  /*63a0*/  SHF.R.U32.HI R3, RZ, 0x18, R3 ;  /* 0x00000018ff037819 */ /* 0x000fc80000011603 */
[----:B------:R-:W-:-:S04]  /*63b0*/  LOP3.LUT R0, R0, R3, RZ, 0xfc, !PT ;  /* 0x0000000300007212 */ /* 0x000fc800078efcff */
[----:B------:R-:W-:-:S07]  /*63c0*/  PRMT R4, R0, 0x7610, R4 ;  /* 0x0000761000047816 */ /* 0x000fce0000000004 */
.L_x_3393:
[----:B------:R-:W-:Y:S05]  /*63d0*/  BSYNC B0 ;  /* 0x0000000000007941 */ /* 0x000fea0003800000 */
.L_x_3392:
[----:B------:R0:W-:Y:S01]  /*63e0*/  STG.E.U8 desc[UR36][R8.64], R4 ;  /* 0x0000000408007986 */ /* 0x0001e2000c101124 */
[----:B------:R-:W-:Y:S05]  /*63f0*/  BRA `(.L_x_3369) ;  /* 0x0000000000ac7947 */ /* 0x000fea0003800000 */
.L_x_3386:
        /* <DEDUP_REMOVED lines=22> */
.L_x_3368:
        /* <DEDUP_REMOVED lines=16> */
.L_x_3397:
[----:B------:R-:W-:Y:S05]  /*6660*/  BRA `(.L_x_3369) ;  /* 0x0000000000107947 */ /* 0x000fea0003800000 */
.L_x_3396:
[----:B------:R-:W-:-:S05]  /*6670*/  SHF.R.S32.HI R27, RZ, 0x1f, R26 ;  /* 0x0000001fff1b7819 */ /* 0x000fca000001141a */
[----:B------:R2:W-:Y:S01]  /*6680*/  STG.E.64 desc[UR36][R8.64], R26 ;  /* 0x0000001a08007986 */ /* 0x0005e2000c101b24 */
[----:B------:R-:W-:Y:S05]  /*6690*/  BRA `(.L_x_3369) ;  /* 0x0000000000047947 */ /* 0x000fea0003800000 */
.L_x_3395:
[----:B------:R0:W-:Y:S02]  /*66a0*/  STG.E desc[UR36][R8.64], R26 ;  /* 0x0000001a08007986 */ /* 0x0001e4000c101924 */
.L_x_3369:
        /* <DEDUP_REMOVED lines=23> */
.L_x_3401:
[----:B------:R3:W-:Y:S01]  /*6820*/  STG.E.U8 desc[UR36][R8.64], R18 ;  /* 0x0000001208007986 */ /* 0x0007e2000c101124 */
[----:B------:R-:W-:Y:S05]  /*6830*/  BRA `(.L_x_3403) ;  /* 0x0000000c00587947 */ /* 0x000fea0003800000 */
.L_x_3400:
        /* <DEDUP_REMOVED lines=10> */
.L_x_3405:
[----:B------:R2:W-:Y:S01]  /*68e0*/  STG.E desc[UR36][R8.64], R18 ;  /* 0x0000001208007986 */ /* 0x0005e2000c101924 */
[----:B------:R-:W-:Y:S05]  /*68f0*/  BRA `(.L_x_3403) ;  /* 0x0000000c00287947 */ /* 0x000fea0003800000 */
.L_x_3404:
[----:B------:R0:W-:Y:S01]  /*6900*/  STG.E.U16 desc[UR36][R8.64], R18 ;  /* 0x0000001208007986 */ /* 0x0001e2000c101524 */
[----:B------:R-:W-:Y:S05]  /*6910*/  BRA `(.L_x_3403) ;  /* 0x0000000c00207947 */ /* 0x000fea0003800000 */
.L_x_3399:
        /* <DEDUP_REMOVED lines=9> */
.L_x_3407:
[----:B------:R-:W0:Y:S02]  /*69b0*/  I2F.S16 R0, R18 ;  /* 0x0000001200007306 */ /* 0x000e240000101400 */
[----:B0-----:R-:W-:-:S05]  /*69c0*/  F2FP.F16.F32.PACK_AB R0, RZ, R0 ;  /* 0x00000000ff00723e */ /* 0x001fca00000000ff */
[----:B------:R0:W-:Y:S01]  /*69d0*/  STG.E.U16 desc[UR36][R8.64], R0 ;  /* 0x0000000008007986 */ /* 0x0001e2000c101524 */
[----:B------:R-:W-:Y:S05]  /*69e0*/  BRA `(.L_x_3403) ;  /* 0x0000000800ec7947 */ /* 0x000fea0003800000 */
.L_x_3406:
        /* <DEDUP_REMOVED lines=10> */
.L_x_3409:
[----:B------:R-:W0:Y:S02]  /*6a90*/  I2F.S16 R18, R18 ;  /* 0x0000001200127306 */ /* 0x000e240000101400 */
[----:B0-----:R-:W-:-:S04]  /*6aa0*/  F2FP.F16.F32.PACK_AB R3, RZ, R18 ;  /* 0x00000012ff03723e */ /* 0x001fc800000000ff */
[----:B------:R-:W-:-:S05]  /*6ab0*/  PRMT R3, R3, 0x5410, RZ ;  /* 0x0000541003037816 */ /* 0x000fca00000000ff */
[----:B------:R0:W-:Y:S01]  /*6ac0*/  STG.E desc[UR36][R8.64], R3 ;  /* 0x0000000308007986 */ /* 0x0001e2000c101924 */
[----:B------:R-:W-:Y:S05]  /*6ad0*/  BRA `(.L_x_3403) ;  /* 0x0000000800b07947 */ /* 0x000fea0003800000 */
.L_x_3408:
[----:B------:R-:W0:Y:S02]  /*6ae0*/  I2F.F64.S16 R4, R18 ;  /* 0x0000001200047312 */ /* 0x000e240000101c00 */
[----:B0-----:R0:W-:Y:S01]  /*6af0*/  STG.E.64 desc[UR36][R8.64], R4 ;  /* 0x0000000408007986 */ /* 0x0011e2000c101b24 */
[----:B------:R-:W-:Y:S05]  /*6b00*/  BRA `(.L_x_3403) ;  /* 0x0000000800a47947 */ /* 0x000fea0003800000 */
.L_x_3398:
        /* <DEDUP_REMOVED lines=12> */
.L_x_3412:
[----:B------:R-:W0:Y:S01]  /*6bd0*/  I2F.F64.S16 R4, R18 ;  /* 0x0000001200047312 */ /* 0x000e220000101c00 */
[----:B------:R-:W-:-:S05]  /*6be0*/  CS2R R6, SRZ ;  /* 0x0000000000067805 */ /* 0x000fca000001ff00 */
[----:B0-----:R0:W-:Y:S01]  /*6bf0*/  STG.E.128 desc[UR36][R8.64], R4 ;  /* 0x0000000408007986 */ /* 0x0011e2000c101d24 */
[----:B------:R-:W-:Y:S05]  /*6c00*/  BRA `(.L_x_3403) ;  /* 0x0000000800647947 */ /* 0x000fea0003800000 */
.L_x_3411:
        /* <DEDUP_REMOVED lines=21> */
.L_x_3416:
[----:B------:R-:W-:Y:S05]  /*6d60*/  BSYNC B0 ;  /* 0x0000000000007941 */ /* 0x000fea0003800000 */
.L_x_3415:
[----:B------:R-:W-:-:S05]  /*6d70*/  LOP3.LUT R5, R0, R5, RZ, 0xfc, !PT ;  /* 0x0000000500057212 */ /* 0x000fca00078efcff */
[----:B------:R0:W-:Y:S01]  /*6d80*/  STG.E.U8 desc[UR36][R8.64], R5 ;  /* 0x0000000508007986 */ /* 0x0001e2000c101124 */
[----:B------:R-:W-:Y:S05]  /*6d90*/  BRA `(.L_x_3403) ;  /* 0x0000000800007947 */ /* 0x000fea0003800000 */
.L_x_3414:
        /* <DEDUP_REMOVED lines=13> */
.L_x_3418:
[----:B------:R-:W-:Y:S01]  /*6e70*/  IMAD.MOV.U32 R0, RZ, RZ, 0x7f ;  /* 0x0000007fff007424 */ /* 0x000fe200078e00ff */
[----:B------:R-:W-:-:S04]  /*6e80*/  ISETP.GT.U32.AND P0, PT, R3, 0x7f800000, PT ;  /* 0x7f8000000300780c */ /* 0x000fc80003f04070 */
[----:B------:R-:W-:-:S09]  /*6e90*/  SEL R0, R0, 0x7c, P0 ;  /* 0x0000007c00007807 */ /* 0x000fd20000000000 */
.L_x_3419:
[----:B------:R-:W-:Y:S05]  /*6ea0*/  BSYNC B0 ;  /* 0x0000000000007941 */ /* 0x000fea0003800000 */
.L_x_3417:
[----:B------:R-:W-:-:S04]  /*6eb0*/  LOP3.LUT R3, R5, 0x80000000, RZ, 0xc0, !PT ;  /* 0x8000000005037812 */ /* 0x000fc800078ec0ff */
[----:B------:R-:W-:-:S04]  /*6ec0*/  SHF.R.U32.HI R3, RZ, 0x18, R3 ;  /* 0x00000018ff037819 */ /* 0x000fc80000011603 */
[----:B------:R-:W-:-:S05]  /*6ed0*/  LOP3.LUT R3, R0, R3, RZ, 0xfc, !PT ;  /* 0x0000000300037212 */ /* 0x000fca00078efcff */
[----:B------:R0:W-:Y:S01]  /*6ee0*/  STG.E.U8 desc[UR36][R8.64], R3 ;  /* 0x0000000308007986 */ /* 0x0001e2000c101124 */
[----:B------:R-:W-:Y:S05]  /*6ef0*/  BRA `(.L_x_3403) ;  /* 0x0000000400a87947 */ /* 0x000fea0003800000 */
.L_x_3413:
[----:B------:R-:W0:Y:S02]  /*6f00*/  I2F.S16 R0, R18 ;  /* 0x0000001200007306 */ /* 0x000e240000101400 */
[----:B0-----:R-:W-:-:S05]  /*6f10*/  F2FP.BF16.F32.PACK_AB R0, RZ, R0 ;  /* 0x00000000ff00723e */ /* 0x001fca00000010ff */
[----:B------:R0:W-:Y:S01]  /*6f20*/  STG.E.U16 desc[UR36][R8.64], R0 ;  /* 0x0000000008007986 */ /* 0x0001e2000c101524 */
[----:B------:R-:W-:Y:S05]  /*6f30*/  BRA `(.L_x_3403) ;  /* 0x0000000400987947 */ /* 0x000fea0003800000 */
.L_x_3410:
        /* <DEDUP_REMOVED lines=10> */
.L_x_3422:
        /* <DEDUP_REMOVED lines=17> */
.L_x_3425:
[----:B------:R-:W-:-:S04]  /*70f0*/  LOP3.LUT R3, R5, 0x80000000, RZ, 0xc0, !PT ;  /* 0x8000000005037812 */ /* 0x000fc800078ec0ff */
[----:B------:R-:W-:-:S04]  /*7100*/  SHF.R.U32.HI R3, RZ, 0x18, R3 ;  /* 0x00000018ff037819 */ /* 0x000fc80000011603 */
[----:B------:R-:W-:-:S04]  /*7110*/  LOP3.LUT R0, R0, R3, RZ, 0xfc, !PT ;  /* 0x0000000300007212 */ /* 0x000fc800078efcff */
[----:B------:R-:W-:-:S07]  /*7120*/  PRMT R4, R0, 0x7610, R4 ;  /* 0x0000761000047816 */ /* 0x000fce0000000004 */
.L_x_3424:
[----:B------:R-:W-:Y:S05]  /*7130*/  BSYNC B0 ;  /* 0x0000000000007941 */ /* 0x000fea0003800000 */
.L_x_3423:
[----:B------:R0:W-:Y:S01]  /*7140*/  STG.E.U8 desc[UR36][R8.64], R4 ;  /* 0x0000000408007986 */ /* 0x0001e2000c101124 */
[----:B------:R-:W-:Y:S05]  /*7150*/  BRA `(.L_x_3403) ;  /* 0x0000000400107947 */ /* 0x000fea0003800000 */
.L_x_3421:
        /* <DEDUP_REMOVED lines=17> */
.L_x_3428:
[----:B------:R-:W-:-:S04]  /*7270*/  LOP3.LUT R3, R5, 0x80000000, RZ, 0xc0, !PT ;  /* 0x8000000005037812 */ /* 0x000fc800078ec0ff */
[----:B------:R-:W-:-:S04]  /*7280*/  SHF.R.U32.HI R3, RZ, 0x18, R3 ;  /* 0x00000018ff037819 */ /* 0x000fc80000011603 */
[----:B------:R-:W-:-:S04]  /*7290*/  LOP3.LUT R0, R0, R3, RZ, 0xfc, !PT ;  /* 0x0000000300007212 */ /* 0x000fc800078efcff */
[----:B------:R-:W-:-:S07]  /*72a0*/  PRMT R4, R0, 0x7610, R4 ;  /* 0x0000761000047816 */ /* 0x000fce0000000004 */
.L_x_3427:
[----:B------:R-:W-:Y:S05]  /*72b0*/  BSYNC B0 ;  /* 0x0000000000007941 */ /* 0x000fea0003800000 */
.L_x_3426:
[----:B------:R0:W-:Y:S01]  /*72c0*/  STG.E.U8 desc[UR36][R8.64], R4 ;  /* 0x0000000408007986 */ /* 0x0001e2000c101124 */
[----:B------:R-:W-:Y:S05]  /*72d0*/  BRA `(.L_x_3403) ;  /* 0x0000000000b07947 */ /* 0x000fea0003800000 */
.L_x_3420:
        /* <DEDUP_REMOVED lines=22> */
.L_x_3402:
        /* <DEDUP_REMOVED lines=16> */
.L_x_3431:
[----:B------:R-:W-:Y:S05]  /*7540*/  BRA `(.L_x_3403) ;  /* 0x0000000000147947 */ /* 0x000fea0003800000 */
.L_x_3430:
[--C-:B------:R-:W-:Y:S01]  /*7550*/  SHF.R.S32.HI R5, RZ, 0x1f, R18.reuse ;  /* 0x0000001fff057819 */ /* 0x100fe20000011412 */
[----:B------:R-:W-:-:S05]  /*7560*/  IMAD.MOV.U32 R4, RZ, RZ, R18 ;  /* 0x000000ffff047224 */ /* 0x000fca00078e0012 */
[----:B------:R0:W-:Y:S01]  /*7570*/  STG.E.64 desc[UR36][R8.64], R4 ;  /* 0x0000000408007986 */ /* 0x0001e2000c101b24 */
[----:B------:R-:W-:Y:S05]  /*7580*/  BRA `(.L_x_3403) ;  /* 0x0000000000047947 */ /* 0x000fea0003800000 */
.L_x_3429:
[----:B------:R0:W-:Y:S02]  /*7590*/  STG.E desc[UR36][R8.64], R18 ;  /* 0x0000001208007986 */ /* 0x0001e4000c101924 */
.L_x_3403:
[----:B------:R-:W-:-:S07]  /*75a0*/  VIADD R23, R23, 0x80 ;  /* 0x0000008017177836 */ /* 0x000fce0000000000 */
.L_x_3363:
[----:B------:R-:W-:Y:S05]  /*75b0*/  BSYNC B6 ;  /* 0x0000000000067941 */ /* 0x000fea0003800000 */
.L_x_3362:
[----:B------:R-:W-:-:S13]  /*75c0*/  ISETP.GE.AND P0, PT, R23, R16, PT ;  /* 0x000000101700720c */ /* 0x000fda0003f06270 */
[----:B------:R-:W-:Y:S05]  /*75d0*/  @P0 EXIT ;  /* 0x000000000000094d */ /* 0x000fea0003800000 */
[----:B01-34-:R-:W0:Y:S01]  /*75e0*/  LDC.64 R4, c[0x0][0x218] ;  /* 0x00008600ff047b82 */ /* 0x01be220000000a00 */
        /* <DEDUP_REMOVED lines=18> */
.L_x_3435:
[----:B------:R-:W-:Y:S01]  /*7710*/  STG.E.U8 desc[UR36][R2.64], R22 ;  /* 0x0000001602007986 */ /* 0x000fe2000c101124 */
[----:B------:R-:W-:Y:S05]  /*7720*/  EXIT ;  /* 0x000000000000794d */ /* 0x000fea0003800000 */
.L_x_3434:
        /* <DEDUP_REMOVED lines=9> */
.L_x_3438:
[----:B------:R-:W-:Y:S01]  /*77c0*/  STG.E desc[UR36][R2.64], R22 ;  /* 0x0000001602007986 */ /* 0x000fe2000c101924 */
[----:B------:R-:W-:Y:S05]  /*77d0*/  EXIT ;  /* 0x000000000000794d */ /* 0x000fea0003800000 */
.L_x_3437:
[----:B------:R-:W-:Y:S01]  /*77e0*/  STG.E.U16 desc[UR36][R2.64], R22 ;  /* 0x0000001602007986 */ /* 0x000fe2000c101524 */
[----:B------:R-:W-:Y:S05]  /*77f0*/  EXIT ;  /* 0x000000000000794d */ /* 0x000fea0003800000 */
.L_x_3433:
        /* <DEDUP_REMOVED lines=9> */
.L_x_3440:
[----:B------:R-:W0:Y:S02]  /*7890*/  I2F.S16 R0, R22 ;  /* 0x0000001600007306 */ /* 0x000e240000101400 */
[----:B0-----:R-:W-:-:S05]  /*78a0*/  F2FP.F16.F32.PACK_AB R0, RZ, R0 ;  /* 0x00000000ff00723e */ /* 0x001fca00000000ff */
[----:B------:R-:W-:Y:S01]  /*78b0*/  STG.E.U16 desc[UR36][R2.64], R0 ;  /* 0x0000000002007986 */ /* 0x000fe2000c101524 */
[----:B------:R-:W-:Y:S05]  /*78c0*/  EXIT ;  /* 0x000000000000794d */ /* 0x000fea0003800000 */
.L_x_3439:
        /* <DEDUP_REMOVED lines=10> */
.L_x_3442:
[----:B------:R-:W0:Y:S02]  /*7970*/  I2F.S16 R22, R22 ;  /* 0x0000001600167306 */ /* 0x000e240000101400 */
[----:B0-----:R-:W-:-:S04]  /*7980*/  F2FP.F16.F32.PACK_AB R5, RZ, R22 ;  /* 0x00000016ff05723e */ /* 0x001fc800000000ff */
[----:B------:R-:W-:-:S05]  /*7990*/  PRMT R5, R5, 0x5410, RZ ;  /* 0x0000541005057816 */ /* 0x000fca00000000ff */
[----:B------:R-:W-:Y:S01]  /*79a0*/  STG.E desc[UR36][R2.64], R5 ;  /* 0x0000000502007986 */ /* 0x000fe2000c101924 */
[----:B------:R-:W-:Y:S05]  /*79b0*/  EXIT ;  /* 0x000000000000794d */ /* 0x000fea0003800000 */
.L_x_3441:
[----:B------:R-:W0:Y:S02]  /*79c0*/  I2F.F64.S16 R22, R22 ;  /* 0x0000001600167312 */ /* 0x000e240000101c00 */
[----:B0-----:R-:W-:Y:S01]  /*79d0*/  STG.E.64 desc[UR36][R2.64], R22 ;  /* 0x0000001602007986 */ /* 0x001fe2000c101b24 */
[----:B------:R-:W-:Y:S05]  /*79e0*/  EXIT ;  /* 0x000000000000794d */ /* 0x000fea0003800000 */
.L_x_3432:
        /* <DEDUP_REMOVED lines=12> */
.L_x_3445:
[----:B------:R-:W0:Y:S01]  /*7ab0*/  I2F.F64.S16 R4, R22 ;  /* 0x0000001600047312 */ /* 0x000e220000101c00 */
[----:B--2---:R-:W-:-:S05]  /*7ac0*/  CS2R R6, SRZ ;  /* 0x0000000000067805 */ /* 0x004fca000001ff00 */
[----:B0-----:R-:W-:Y:S01]  /*7ad0*/  STG.E.128 desc[UR36][R2.64], R4 ;  /* 0x0000000402007986 */ /* 0x001fe2000c101d24 */
[----:B------:R-:W-:Y:S05]  /*7ae0*/  EXIT ;  /* 0x000000000000794d */ /* 0x000fea0003800000 */
.L_x_3444:
[----:B------:R-:W-:-:S13]  /*7af0*/  ISETP.NE.AND P0, PT, R0, 0xf, PT ;  /* 0x0000000f0000780c */ /* 0x000fda0003f05270 */
[----:B------:R-:W-:Y:S05]  /*7b00*/  @!P0 BRA `(.L_x_3446) ;  /* 0x0000000000b48947 */ /* 0x000fea0003800000 */
[----:B------:R-:W-:-:S13]  /*7b10*/  ISETP.NE.AND P0, PT, R0, 0x17, PT ;  /* 0x000000170000780c */ /* 0x000fda0003f05270 */
[----:B------:R-:W-:Y:S05]  /*7b20*/  @!P0 BRA `(.L_x_3447) ;  /* 0x0000000000548947 */ /* 0x000fea0003800000 */
[----:B------:R-:W-:-:S13]  /*7b30*/  ISETP.NE.AND P0, PT, R0, 0x18, PT ;  /* 0x000000180000780c */ /* 0x000fda0003f05270 */
[----:B------:R-:W-:Y:S05]  /*7b40*/  @P0 BRA `(.L_x_3436) ;  /* 0x0000000400f40947 */ /* 0x000fea0003800000 */
[----:B--2---:R-:W0:Y:S01]  /*7b50*/  I2F.S16 R7, R22 ;  /* 0x0000001600077306 */ /* 0x004e220000101400 */
        /* <DEDUP_REMOVED lines=14> */
.L_x_3449:
[----:B------:R-:W-:Y:S05]  /*7c40*/  BSYNC B0 ;  /* 0x0000000000007941 */ /* 0x000fea0003800000 */
.L_x_3448:
[----:B------:R-:W-:-:S05]  /*7c50*/  LOP3.LUT R5, R0, R5, RZ, 0xfc, !PT ;  /* 0x0000000500057212 */ /* 0x000fca00078efcff */
[----:B------:R-:W-:Y:S01]  /*7c60*/  STG.E.U8 desc[UR36][R2.64], R5 ;  /* 0x0000000502007986 */ /* 0x000fe2000c101124 */
[----:B------:R-:W-:Y:S05]  /*7c70*/  EXIT ;  /* 0x000000000000794d */ /* 0x000fea0003800000 */
.L_x_3447:
        /* <DEDUP_REMOVED lines=13> */
.L_x_3451:
[----:B------:R-:W-:Y:S01]  /*7d50*/  IMAD.MOV.U32 R0, RZ, RZ, 0x7f ;  /* 0x0000007fff007424 */ /* 0x000fe200078e00ff */
[----:B------:R-:W-:-:S04]  /*7d60*/  ISETP.GT.U32.AND P0, PT, R4, 0x7f800000, PT ;  /* 0x7f8000000400780c */ /* 0x000fc80003f04070 */
[----:B------:R-:W-:-:S09]  /*7d70*/  SEL R0, R0, 0x7c, P0 ;  /* 0x0000007c00007807 */ /* 0x000fd20000000000 */
.L_x_3452:
[----:B------:R-:W-:Y:S05]  /*7d80*/  BSYNC B0 ;  /* 0x0000000000007941 */ /* 0x000fea0003800000 */
.L_x_3450:
[----:B------:R-:W-:-:S04]  /*7d90*/  LOP3.LUT R4, R5, 0x80000000, RZ, 0xc0, !PT ;  /* 0x8000000005047812 */ /* 0x000fc800078ec0ff */
[----:B------:R-:W-:-:S04]  /*7da0*/  SHF.R.U32.HI R5, RZ, 0x18, R4 ;  /* 0x00000018ff057819 */ /* 0x000fc80000011604 */
[----:B------:R-:W-:-:S05]  /*7db0*/  LOP3.LUT R5, R0, R5, RZ, 0xfc, !PT ;  /* 0x0000000500057212 */ /* 0x000fca00078efcff */
[----:B------:R-:W-:Y:S01]  /*7dc0*/  STG.E.U8 desc[UR36][R2.64], R5 ;  /* 0x0000000502007986 */ /* 0x000fe2000c101124 */
[----:B------:R-:W-:Y:S05]  /*7dd0*/  EXIT ;  /* 0x000000000000794d */ /* 0x000fea0003800000 */
.L_x_3446:
[----:B------:R-:W0:Y:S02]  /*7de0*/  I2F.S16 R0, R22 ;  /* 0x0000001600007306 */ /* 0x000e240000101400 */
[----:B0-----:R-:W-:-:S05]  /*7df0*/  F2FP.BF16.F32.PACK_AB R0, RZ, R0 ;  /* 0x00000000ff00723e */ /* 0x001fca00000010ff */
[----:B------:R-:W-:Y:S01]  /*7e00*/  STG.E.U16 desc[UR36][R2.64], R0 ;  /* 0x0000000002007986 */ /* 0x000fe2000c101524 */
[----:B------:R-:W-:Y:S05]  /*7e10*/  EXIT ;  /* 0x000000000000794d */ /* 0x000fea0003800000 */
.L_x_3443:
        /* <DEDUP_REMOVED lines=10> */
.L_x_3455:
[----:B--2---:R-:W0:Y:S01]  /*7ec0*/  I2F.S16 R7, R22 ;  /* 0x0000001600077306 */ /* 0x004e220000101400 */
        /* <DEDUP_REMOVED lines=16> */
.L_x_3458:
[----:B------:R-:W-:-:S04]  /*7fd0*/  LOP3.LUT R0, R7, 0x80000000, RZ, 0xc0, !PT ;  /* 0x8000000007007812 */ /* 0x000fc800078ec0ff */
[----:B------:R-:W-:-:S04]  /*7fe0*/  SHF.R.U32.HI R5, RZ, 0x18, R0 ;  /* 0x00000018ff057819 */ /* 0x000fc80000011600 */
[----:B------:R-:W-:-:S04]  /*7ff0*/  LOP3.LUT R4, R4, R5, RZ, 0xfc, !PT ;  /* 0x0000000504047212 */ /* 0x000fc800078efcff */
[----:B------:R-:W-:-:S07]  /*8000*/  PRMT R0, R4, 0x7610, R0 ;  /* 0x0000761004007816 */ /* 0x000fce0000000000 */
.L_x_3457:
[----:B------:R-:W-:Y:S05]  /*8010*/  BSYNC B0 ;  /* 0x0000000000007941 */ /* 0x000fea0003800000 */
.L_x_3456:
[----:B------:R-:W-:Y:S01]  /*8020*/  STG.E.U8 desc[UR36][R2.64], R0 ;  /* 0x0000000002007986 */ /* 0x000fe2000c101124 */
[----:B------:R-:W-:Y:S05]  /*8030*/  EXIT ;  /* 0x000000000000794d */ /* 0x000fea0003800000 */
.L_x_3454:
        /* <DEDUP_REMOVED lines=17> */
.L_x_3461:
[----:B------:R-:W-:-:S04]  /*8150*/  LOP3.LUT R0, R7, 0x80000000, RZ, 0xc0, !PT ;  /* 0x8000000007007812 */ /* 0x000fc800078ec0ff */
[----:B------:R-:W-:-:S04]  /*8160*/  SHF.R.U32.HI R5, RZ, 0x18, R0 ;  /* 0x00000018ff057819 */ /* 0x000fc80000011600 */
[----:B------:R-:W-:-:S04]  /*8170*/  LOP3.LUT R4, R4, R5, RZ, 0xfc, !PT ;  /* 0x0000000504047212 */ /* 0x000fc800078efcff */
[----:B------:R-:W-:-:S07]  /*8180*/  PRMT R0, R4, 0x7610, R0 ;  /* 0x0000761004007816 */ /* 0x000fce0000000000 */
.L_x_3460:
[----:B------:R-:W-:Y:S05]  /*8190*/  BSYNC B0 ;  /* 0x0000000000007941 */ /* 0x000fea0003800000 */
.L_x_3459:
[----:B------:R-:W-:Y:S01]  /*81a0*/  STG.E.U8 desc[UR36][R2.64], R0 ;  /* 0x0000000002007986 */ /* 0x000fe2000c101124 */
[----:B------:R-:W-:Y:S05]  /*81b0*/  EXIT ;  /* 0x000000000000794d */ /* 0x000fea0003800000 */
.L_x_3453:
        /* <DEDUP_REMOVED lines=22> */
.L_x_3436:
        /* <DEDUP_REMOVED lines=8> */
[----:B--2---:R-:W-:Y:S02]  /*83a0*/  IMAD.U32 R6, RZ, RZ, UR4 ;  /* 0x00000004ff067e24 */ /* 0x004fe4000f8e00ff */
[----:B------:R-:W-:-:S02]  /*83b0*/  IMAD.U32 R7, RZ, RZ, UR5 ;  /* 0x00000005ff077e24 */ /* 0x000fc4000f8e00ff */
[----:B------:R-:W-:Y:S02]  /*83c0*/  IMAD.U32 R11, RZ, RZ, UR7 ;  /* 0x00000007ff0b7e24 */ /* 0x000fe4000f8e00ff */
[----:B------:R-:W-:Y:S02]  /*83d0*/  IMAD.MOV.U32 R8, RZ, RZ, 0x65 ;  /* 0x00000065ff087424 */ /* 0x000fe400078e00ff */
[----:B------:R-:W-:Y:S02]  /*83e0*/  IMAD.MOV.U32 R12, RZ, RZ, 0x1 ;  /* 0x00000001ff0c7424 */ /* 0x000fe400078e00ff */
[----:B0-----:R-:W-:-:S07]  /*83f0*/  IMAD.MOV.U32 R13, RZ, RZ, RZ ;  /* 0x000000ffff0d7224 */ /* 0x001fce00078e00ff */
[----:B------:R-:W-:-:S07]  /*8400*/  LEPC R20, `(.L_x_3464) ;  /* 0x000000001014794e */ /* 0x000fce0000000000 */
[----:B-1----:R-:W-:Y:S05]  /*8410*/  CALL.ABS.NOINC R2 ;  /* 0x0000000002007343 */ /* 0x002fea0003c00000 */
.L_x_3464:
[----:B------:R-:W-:Y:S05]  /*8420*/  EXIT ;  /* 0x000000000000794d */ /* 0x000fea0003800000 */
.L_x_3463:
[----:B------:R-:W-:-:S05]  /*8430*/  SHF.R.S32.HI R23, RZ, 0x1f, R22 ;  /* 0x0000001fff177819 */ /* 0x000fca0000011416 */
[----:B------:R-:W-:Y:S01]  /*8440*/  STG.E.64 desc[UR36][R2.64], R22 ;  /* 0x0000001602007986 */ /* 0x000fe2000c101b24 */
[----:B------:R-:W-:Y:S05]  /*8450*/  EXIT ;  /* 0x000000000000794d */ /* 0x000fea0003800000 */
.L_x_3462:
[----:B------:R-:W-:Y:S01]  /*8460*/  STG.E desc[UR36][R2.64], R22 ;  /* 0x0000001602007986 */ /* 0x000fe2000c101924 */
[----:B------:R-:W-:Y:S05]  /*8470*/  EXIT ;  /* 0x000000000000794d */ /* 0x000fea0003800000 */
.L_x_3465:
        /* <DEDUP_REMOVED lines=16> */
.L_x_43778:


//--------------------- .text._ZN2at6native18elementwise_kernelILi128ELi4EZNS0_22gpu_kernel_impl_nocastINS0_13AUnaryFunctorIN3c104HalfES5_bZZZNS0_23logical_xor_kernel_cudaERNS_14TensorIteratorEENKUlvE0_clEvENKUlvE6_clEvEUlS5_S5_E_EEEEvRNS_18TensorIteratorBaseERKT_EUliE_EEviT1_ --------------------------
	.section	.text._ZN2at6native18elementwise_kernelILi128ELi4EZNS0_22gpu_kernel_impl_nocastINS0_13AUnaryFunctorIN3c104HalfES5_bZZZNS0_23logical_xor_kernel_cudaERNS_14TensorIteratorEENKUlvE0_clEvENKUlvE6_clEvEUlS5_S5_E_EEEEvRNS_18TensorIteratorBaseERKT_EUliE_EEviT1_,"ax",@progbits
	.align	128
        .global         _ZN2at6native18elementwise_kernelILi128ELi4EZNS0_22gpu_kernel_impl_nocastINS0_13AUnaryFunctorIN3c104HalfES5_bZZZNS0_23logical_xor_kernel_cudaERNS_14TensorIteratorEENKUlvE0_clEvENKUlvE6_clEvEUlS5_S5_E_EEEEvRNS_18TensorIteratorBaseERKT_EUliE_EEviT1_
        .type           _ZN2at6native18elementwise_kernelILi128ELi4EZNS0_22gpu_kernel_impl_nocastINS0_13AUnaryFunctorIN3c104HalfES5_bZZZNS0_23logical_xor_kernel_cudaERNS_14TensorIteratorEENKUlvE0_clEvENKUlvE6_clEvEUlS5_S5_E_EEEEvRNS_18TensorIteratorBaseERKT_EUliE_EEviT1_,@function
        .size           _ZN2at6native18elementwise_kernelILi128ELi4EZNS0_22gpu_kernel_impl_nocastINS0_13AUnaryFunctorIN3c104HalfES5_bZZZNS0_23logical_xor_kernel_cudaERNS_14TensorIteratorEENKUlvE0_clEvENKUlvE6_clEvEUlS5_S5_E_EEEEvRNS_18TensorIteratorBaseERKT_EUliE_EEviT1_,(.L_x_43779 - _ZN2at6native18elementwise_kernelILi128ELi4EZNS0_22gpu_kernel_impl_nocastINS0_13AUnaryFunctorIN3c104HalfES5_bZZZNS0_23logical_xor_kernel_cudaERNS_14TensorIteratorEENKUlvE0_clEvENKUlvE6_clEvEUlS5_S5_E_EEEEvRNS_18TensorIteratorBaseERKT_EUliE_EEviT1_)
        .other          _ZN2at6native18elementwise_kernelILi128ELi4EZNS0_22gpu_kernel_impl_nocastINS0_13AUnaryFunctorIN3c104HalfES5_bZZZNS0_23logical_xor_kernel_cudaERNS_14TensorIteratorEENKUlvE0_clEvENKUlvE6_clEvEUlS5_S5_E_EEEEvRNS_18TensorIteratorBaseERKT_EUliE_EEviT1_,@"STO_CUDA_ENTRY STV_DEFAULT"
_ZN2at6native18elementwise_kernelILi128ELi4EZNS0_22gpu_kernel_impl_nocastINS0_13AUnaryFunctorIN3c104HalfES5_bZZZNS0_23logical_xor_kernel_cudaERNS_14TensorIteratorEENKUlvE0_clEvENKUlvE6_clEvEUlS5_S5_E_EEEEvRNS_18TensorIteratorBaseERKT_EUliE_EEviT1_:
.text._ZN2at6native18elementwise_kernelILi128ELi4EZNS0_22gpu_kernel_impl_nocastINS0_13AUnaryFunctorIN3c104HalfES5_bZZZNS0_23logical_xor_kernel_cudaERNS_14TensorIteratorEENKUlvE0_clEvENKUlvE6_clEvEUlS5_S5_E_EEEEvRNS_18TensorIteratorBaseERKT_EUliE_EEviT1_:
        /* <DEDUP_REMOVED lines=16> */
[----:B------:R-:W-:Y:S01]  /*0100*/  ISETP.NE.AND P0, PT, R8, 0x1, PT ;  /* 0x000000010800780c */ /* 0x000fe20003f05270 */
[----:B------:R-:W-:-:S06]  /*0110*/  ULDC UR7, c[0x0][0x21c] ;  /* 0x0000870000077ab9 */ /* 0x000fcc0000000800 */
        /* <DEDUP_REMOVED lines=279> */
[----:B------:R-:W-:-:S03]  /*1290*/  @P0 IMAD.MOV.U32 R8, RZ, RZ, RZ ;  /* 0x000000ffff080224 */ /* 0x000fc600078e00ff */
[C---:B------:R-:W-:Y:S01]  /*12a0*/  IADD3 R11, -R9.reuse, RZ, RZ ;  /* 0x000000ff090b7210 */ /* 0x040fe20007ffe1ff */
[----:B------:R-:W1:Y:S08]  /*12b0*/  @P0 LDC R15, c[0x0][0x33c] ;  /* 0x0000cf00ff0f0b82 */ /* 0x000e700000000800 */
[----:B------:R-:W2:Y:S01]  /*12c0*/  @P0 LDC.64 R6, c[0x0][0x408] ;  /* 0x00010200ff060b82 */ /* 0x000ea20000000a00 */
[----:B0-----:R-:W-:-:S05]  /*12d0*/  @P0 IMAD.HI.U32 R4, R9, R12, R8 ;  /* 0x0000000c09040227 */ /* 0x001fca00078e0008 */
[----:B------:R-:W-:Y:S01]  /*12e0*/  @P0 SHF.R.U32.HI R8, RZ, R13, R4 ;  /* 0x0000000dff080219 */ /* 0x000fe20000011604 */
[----:B------:R-:W-:Y:S01]  /*12f0*/  IMAD R4, R11, UR8, R5 ;  /* 0x000000080b047c24 */ /* 0x000fe2000f8e0205 */
[----:B------:R-:W-:Y:S02]  /*1300*/  ULDC.64 UR8, c[0x0][0x400] ;  /* 0x0001000000087ab9 */ /* 0x000fe40000000a00 */
[----:B------:R-:W-:Y:S01]  /*1310*/  @P0 IADD3 R8, -R8, RZ, RZ ;  /* 0x000000ff08080210 */ /* 0x000fe20007ffe1ff */
[C---:B------:R-:W-:Y:S02]  /*1320*/  IMAD R3, R4.reuse, UR8, R3 ;  /* 0x0000000804037c24 */ /* 0x040fe4000f8e0203 */
[----:B------:R-:W-:Y:S02]  /*1330*/  IMAD R2, R4, UR9, R2 ;  /* 0x0000000904027c24 */ /* 0x000fe4000f8e0202 */
[----:B-1----:R-:W-:-:S04]  /*1340*/  @P0 IMAD R8, R8, R15, R9 ;  /* 0x0000000f08080224 */ /* 0x002fc800078e0209 */
[C---:B--2---:R-:W-:Y:S02]  /*1350*/  @P0 IMAD R3, R8.reuse, R6, R3 ;  /* 0x0000000608030224 */ /* 0x044fe400078e0203 */
[----:B------:R-:W-:-:S07]  /*1360*/  @P0 IMAD R2, R8, R7, R2 ;  /* 0x0000000708020224 */ /* 0x000fce00078e0202 */
.L_x_3468:
[----:B------:R-:W-:Y:S02]  /*1370*/  ULDC.64 UR8, c[0x0][0x418] ;  /* 0x0001060000087ab9 */ /* 0x000fe40000000a00 */
[----:B------:R-:W-:-:S04]  /*1380*/  IADD3 R4, P0, R2, UR8, RZ ;  /* 0x0000000802047c10 */ /* 0x000fc8000ff1e0ff */
[----:B------:R-:W-:Y:S01]  /*1390*/  IADD3.X R5, RZ, UR9, RZ, P0, !PT ;  /* 0x00000009ff057c10 */ /* 0x000fe200087fe4ff */
[----:B------:R-:W0:Y:S01]  /*13a0*/  LDC.U16 R2, c[0x0][0x422] ;  /* 0x00010880ff027b82 */ /* 0x000e220000000400 */
[----:B------:R-:W-:-:S03]  /*13b0*/  ULDC.64 UR8, c[0x0][0x410] ;  /* 0x0001040000087ab9 */ /* 0x000fc60000000a00 */
[----:B------:R-:W2:Y:S01]  /*13c0*/  LDG.E.U16 R4, desc[UR4][R4.64] ;  /* 0x0000000404047981 */ /* 0x000ea2000c1e1500 */
[----:B------:R-:W-:Y:S01]  /*13d0*/  IADD3 R0, R0, 0x80, RZ ;  /* 0x0000008000007810 */ /* 0x000fe20007ffe0ff */
[----:B0-----:R-:W-:-:S05]  /*13e0*/  HADD2.F32 R2, -RZ, R2.H0_H0 ;  /* 0x20000002ff027230 */ /* 0x001fca0000004100 */
[----:B------:R-:W-:Y:S02]  /*13f0*/  FSETP.NEU.FTZ.AND P0, PT, R2, RZ, PT ;  /* 0x000000ff0200720b */ /* 0x000fe40003f1d000 */
[----:B------:R-:W-:-:S04]  /*1400*/  IADD3 R2, P2, R3, UR8, RZ ;  /* 0x0000000803027c10 */ /* 0x000fc8000ff5e0ff */
[----:B------:R-:W-:Y:S01]  /*1410*/  IADD3.X R3, RZ, UR9, RZ, P2, !PT ;  /* 0x00000009ff037c10 */ /* 0x000fe200097fe4ff */
[----:B--2---:R-:W-:-:S05]  /*1420*/  HADD2.F32 R6, -RZ, R4.H0_H0 ;  /* 0x20000004ff067230 */ /* 0x004fca0000004100 */
[----:B------:R-:W-:-:S04]  /*1430*/  FSETP.NEU.FTZ.AND P1, PT, R6, RZ, PT ;  /* 0x000000ff0600720b */ /* 0x000fc80003f3d000 */
[----:B------:R-:W-:-:S04]  /*1440*/  PLOP3.LUT P0, PT, P0, P1, PT, 0x28, 0x0 ;  /* 0x000000000000781c */ /* 0x000fc80000702570 */
[----:B------:R-:W-:-:S05]  /*1450*/  SEL R7, RZ, 0x1, !P0 ;  /* 0x00000001ff077807 */ /* 0x000fca0004000000 */
[----:B------:R0:W-:Y:S04]  /*1460*/  STG.E.U8 desc[UR4][R2.64], R7 ;  /* 0x0000000702007986 */ /* 0x0001e8000c101104 */
.L_x_3467:
[----:B------:R-:W-:Y:S05]  /*1470*/  BSYNC B0 ;  /* 0x0000000000007941 */ /* 0x000fea0003800000 */
.L_x_3466:
[----:B------:R-:W-:Y:S01]  /*1480*/  ISETP.GE.AND P0, PT, R0, UR6, PT ;  /* 0x0000000600007c0c */ /* 0x000fe2000bf06270 */
[----:B------:R-:W-:-:S12]  /*1490*/  BSSY B0, `(.L_x_3469) ;  /* 0x0000280000007945 */ /* 0x000fd80003800000 */
[----:B------:R-:W-:Y:S05]  /*14a0*/  @P0 BRA `(.L_x_3470) ;  /* 0x0000002400f80947 */ /* 0x000fea0003800000 */
[----:B------:R-:W1:Y:S01]  /*14b0*/  LDC R8, c[0x0][0x218] ;  /* 0x00008600ff087b82 */ /* 0x000e620000000800 */
[----:B0-----:R-:W-:Y:S02]  /*14c0*/  CS2R R2, SRZ ;  /* 0x0000000000027805 */ /* 0x001fe4000001ff00 */
[----:B-1----:R-:W-:-:S13]  /*14d0*/  ISETP.NE.AND P0, PT, R8, RZ, PT ;  /* 0x000000ff0800720c */ /* 0x002fda0003f05270 */
        /* <DEDUP_REMOVED lines=299> */
.L_x_3471:
        /* <DEDUP_REMOVED lines=8> */
[----:B------:R-:W-:Y:S01]  /*2810*/  FSETP.NEU.FTZ.AND P2, PT, R6, RZ, PT ;  /* 0x000000ff0600720b */ /* 0x000fe20003f5d000 */
[----:B--2---:R-:W-:-:S05]  /*2820*/  HADD2.F32 R2, -RZ, R4.H0_H0 ;  /* 0x20000004ff027230 */ /* 0x004fca0000004100 */
        /* <DEDUP_REMOVED lines=310> */
.L_x_3472:
        /* <DEDUP_REMOVED lines=12> */
[----:B------:R-:W-:-:S03]  /*3c50*/  PLOP3.LUT P0, PT, P2, P0, PT, 0x28, 0x0 ;  /* 0x000000000000781c */ /* 0x000fc60001700570 */
[----:B------:R-:W-:Y:S01]  /*3c60*/  IMAD.X R3, RZ, RZ, UR9, P1 ;  /* 0x00000009ff037e24 */ /* 0x000fe200088e06ff */
[----:B------:R-:W-:-:S05]  /*3c70*/  SEL R7, RZ, 0x1, !P0 ;  /* 0x00000001ff077807 */ /* 0x000fca0004000000 */
[----:B------:R2:W-:Y:S04]  /*3c80*/  STG.E.U8 desc[UR4][R2.64], R7 ;  /* 0x0000000702007986 */ /* 0x0005e8000c101104 */
.L_x_3470:
[----:B------:R-:W-:Y:S05]  /*3c90*/  BSYNC B0 ;  /* 0x0000000000007941 */ /* 0x000fea0003800000 */
.L_x_3469:
        /* <DEDUP_REMOVED lines=8> */
[----:B------:R-:W-:Y:S02]  /*3d20*/  MOV R3, R0 ;  /* 0x0000000000037202 */ /* 0x000fe40000000f00 */
[----:B------:R-:W-:Y:S01]  /*3d30*/  ISETP.NE.AND P0, PT, R8, 0x1, PT ;  /* 0x000000010800780c */ /* 0x000fe20003f05270 */
        /* <DEDUP_REMOVED lines=282> */
[----:B------:R-:W-:Y:S01]  /*4ee0*/  IADD3 R4, -R7, RZ, RZ ;  /* 0x000000ff07047210 */ /* 0x000fe20007ffe1ff */
[----:B------:R-:W1:Y:S04]  /*4ef0*/  @P0 LDC R11, c[0x0][0x33c] ;  /* 0x0000cf00ff0b0b82 */ /* 0x000e680000000800 */
[----:B------:R-:W-:-:S04]  /*4f00*/  IMAD R4, R4, UR8, R5 ;  /* 0x0000000804047c24 */ /* 0x000fc8000f8e0205 */
[----:B------:R-:W2:Y:S01]  /*4f10*/  @P0 LDC.64 R12, c[0x0][0x408] ;  /* 0x00010200ff0c0b82 */ /* 0x000ea20000000a00 */
[C---:B------:R-:W-:Y:S02]  /*4f20*/  IMAD R3, R4.reuse, UR6, R3 ;  /* 0x0000000604037c24 */ /* 0x040fe4000f8e0203 */
[----:B------:R-:W-:Y:S02]  /*4f30*/  IMAD R2, R4, UR7, R2 ;  /* 0x0000000704027c24 */ /* 0x000fe4000f8e0202 */
[----:B0-----:R-:W-:-:S05]  /*4f40*/  @P0 IMAD.HI.U32 R0, R7, R8, R6 ;  /* 0x0000000807000227 */ /* 0x001fca00078e0006 */
[----:B------:R-:W-:-:S04]  /*4f50*/  @P0 SHF.R.U32.HI R0, RZ, R9, R0 ;  /* 0x00000009ff000219 */ /* 0x000fc80000011600 */
[----:B------:R-:W-:-:S05]  /*4f60*/  @P0 IADD3 R6, -R0, RZ, RZ ;  /* 0x000000ff00060210 */ /* 0x000fca0007ffe1ff */
[----:B-1----:R-:W-:-:S04]  /*4f70*/  @P0 IMAD R6, R11, R6, R7 ;  /* 0x000000060b060224 */ /* 0x002fc800078e0207 */
[C---:B--2---:R-:W-:Y:S02]  /*4f80*/  @P0 IMAD R3, R6.reuse, R12, R3 ;  /* 0x0000000c06030224 */ /* 0x044fe400078e0203 */
[----:B------:R-:W-:-:S07]  /*4f90*/  @P0 IMAD R2, R6, R13, R2 ;  /* 0x0000000d06020224 */ /* 0x000fce00078e0202 */
.L_x_3473:
[----:B------:R-:W-:Y:S02]  /*4fa0*/  ULDC.64 UR6, c[0x0][0x418] ;  /* 0x0001060000067ab9 */ /* 0x000fe40000000a00 */
[----:B------:R-:W-:-:S04]  /*4fb0*/  IADD3 R4, P0, R2, UR6, RZ ;  /* 0x0000000602047c10 */ /* 0x000fc8000ff1e0ff */
[----:B------:R-:W-:Y:S01]  /*4fc0*/  IADD3.X R5, RZ, UR7, RZ, P0, !PT ;  /* 0x00000007ff057c10 */ /* 0x000fe200087fe4ff */
[----:B------:R-:W0:Y:S01]  /*4fd0*/  LDC.U16 R0, c[0x0][0x422] ;  /* 0x00010880ff007b82 */ /* 0x000e220000000400 */
[----:B------:R-:W-:-:S03]  /*4fe0*/  ULDC.64 UR6, c[0x0][0x410] ;  /* 0x0001040000067ab9 */ /* 0x000fc60000000a00 */
[----:B------:R-:W2:Y:S01]  /*4ff0*/  LDG.E.U16 R4, desc[UR4][R4.64] ;  /* 0x0000000404047981 */ /* 0x000ea2000c1e1500 */
        /* <DEDUP_REMOVED lines=8> */
[----:B------:R-:W-:Y:S01]  /*5080*/  STG.E.U8 desc[UR4][R2.64], R7 ;  /* 0x0000000702007986 */ /* 0x000fe2000c101104 */
[----:B------:R-:W-:Y:S05]  /*5090*/  EXIT ;  /* 0x000000000000794d */ /* 0x000fea0003800000 */
.L_x_3474:
        /* <DEDUP_REMOVED lines=14> */
.L_x_43779:


//--------------------- .text._ZN2at6native27unrolled_elementwise_kernelINS0_13AUnaryFunctorIN3c104HalfES4_bZZZNS0_23logical_xor_kernel_cudaERNS_14TensorIteratorEENKUlvE0_clEvENKUlvE6_clEvEUlS4_S4_E_EESt5arrayIPcLm2EELi4E23TrivialOffsetCalculatorILi1EjESF_NS0_6memory15LoadWithoutCastENSG_16StoreWithoutCastEEEviT_T0_T2_T3_T4_T5_ --------------------------
	.section	.text._ZN2at6native27unrolled_elementwise_kernelINS0_13AUnaryFunctorIN3c104HalfES4_bZZZNS0_23logical_xor_kernel_cudaERNS_14TensorIteratorEENKUlvE0_clEvENKUlvE6_clEvEUlS4_S4_E_EESt5arrayIPcLm2EELi4E23TrivialOffsetCalculatorILi1EjESF_NS0_6memory15LoadWithoutCastENSG_16StoreWithoutCastEEEviT_T0_T2_T3_T4_T5_,"ax",@progbits
	.align	128
        .global         _ZN2at6native27unrolled_elementwise_kernelINS0_13AUnaryFunctorIN3c104HalfES4_bZZZNS0_23logical_xor_kernel_cudaERNS_14TensorIteratorEENKUlvE0_clEvENKUlvE6_clEvEUlS4_S4_E_EESt5arrayIPcLm2EELi4E23TrivialOffsetCalculatorILi1EjESF_NS0_6memory15LoadWithoutCastENSG_16StoreWithoutCastEEEviT_T0_T2_T3_T4_T5_
        .type           _ZN2at6native27unrolled_elementwise_kernelINS0_13AUnaryFunctorIN3c104HalfES4_bZZZNS0_23logical_xor_kernel_cudaERNS_14TensorIteratorEENKUlvE0_clEvENKUlvE6_clEvEUlS4_S4_E_EESt5arrayIPcLm2EELi4E23TrivialOffsetCalculatorILi1EjESF_NS0_6memory15LoadWithoutCastENSG_16StoreWithoutCastEEEviT_T0_T2_T3_T4_T5_,@function
        .size           _ZN2at6native27unrolled_elementwise_kernelINS0_13AUnaryFunctorIN3c104HalfES4_bZZZNS0_23logical_xor_kernel_cudaERNS_14TensorIteratorEENKUlvE0_clEvENKUlvE6_clEvEUlS4_S4_E_EESt5arrayIPcLm2EELi4E23TrivialOffsetCalculatorILi1EjESF_NS0_6memory15LoadWithoutCastENSG_16StoreWithoutCastEEEviT_T0_T2_T3_T4_T5_,(.L_x_43780 - _ZN2at6native27unrolled_elementwise_kernelINS0_13AUnaryFunctorIN3c104HalfES4_bZZZNS0_23logical_xor_kernel_cudaERNS_14TensorIteratorEENKUlvE0_clEvENKUlvE6_clEvEUlS4_S4_E_EESt5arrayIPcLm2EELi4E23TrivialOffsetCalculatorILi1EjESF_NS0_6memory15LoadWithoutCastENSG_16StoreWithoutCastEEEviT_T0_T2_T3_T4_T5_)
        .other          _ZN2at6native27unrolled_elementwise_kernelINS0_13AUnaryFunctorIN3c104HalfES4_bZZZNS0_23logical_xor_kernel_cudaERNS_14TensorIteratorEENKUlvE0_clEvENKUlvE6_clEvEUlS4_S4_E_EESt5arrayIPcLm2EELi4E23TrivialOffsetCalculatorILi1EjESF_NS0_6memory15LoadWithoutCastENSG_16StoreWithoutCastEEEviT_T0_T2_T3_T4_T5_,@"STO_CUDA_ENTRY STV_DEFAULT"
_ZN2at6native27unrolled_elementwise_kernelINS0_13AUnaryFunctorIN3c104HalfES4_bZZZNS0_23logical_xor_kernel_cudaERNS_14TensorIteratorEENKUlvE0_clEvENKUlvE6_clEvEUlS4_S4_E_EESt5arrayIPcLm2EELi4E23TrivialOffsetCalculatorILi1EjESF_NS0_6memory15LoadWithoutCastENSG_16StoreWithoutCastEEEviT_T0_T2_T3_T4_T5_:
.text._ZN2at6native27unrolled_elementwise_kernelINS0_13AUnaryFunctorIN3c104HalfES4_bZZZNS0_23logical_xor_kernel_cudaERNS_14TensorIteratorEENKUlvE0_clEvENKUlvE6_clEvEUlS4_S4_E_EESt5arrayIPcLm2EELi4E23TrivialOffsetCalculatorILi1EjESF_NS0_6memory15LoadWithoutCastENSG_16StoreWithoutCastEEEviT_T0_T2_T3_T4_T5_:
[----:B------:R-:W-:Y:S01]  /*0000*/  LDC R1, c[0x0][0x28] ;  /* 0x00000a00ff017b82 */ /* 0x000fe20000000800 */
[----:B------:R-:W0:Y:S07]  /*0010*/  S2R R0, SR_CTAID.X ;  /* 0x0000000000007919 */ /* 0x000e2e0000002500 */
[----:B------:R-:W0:Y:S01]  /*0020*/  LDC R9, c[0x0][0x210] ;  /* 0x00008400ff097b82 */ /* 0x000e220000000800 */
[----:B------:R-:W-:Y:S01]  /*0030*/  PRMT R12, RZ, 0x7610, R12 ;  /* 0x00007610ff0c7816 */ /* 0x000fe2000000000c */
[----:B------:R-:W-:Y:S01]  /*0040*/  ULDC.64 UR4, c[0x0][0x208] ;  /* 0x0000820000047ab9 */ /* 0x000fe20000000a00 */
[----:B------:R-:W1:Y:S01]  /*0050*/  S2R R7, SR_TID.X ;  /* 0x0000000000077919 */ /* 0x000e620000002100 */
[----:B------:R-:W-:Y:S01]  /*0060*/  PRMT R6, RZ, 0x7610, R6 ;  /* 0x00007610ff067816 */ /* 0x000fe20000000006 */
        /* <DEDUP_REMOVED lines=9> */
[----:B------:R-:W-:-:S05]  /*0100*/  @!P0 VIADD R13, R13, 0x80 ;  /* 0x000000800d0d8836 */ /* 0x000fca0000000000 */
[----:B------:R-:W-:-:S13]  /*0110*/  ISETP.GE.AND P1, PT, R13, R2, PT ;  /* 0x000000020d00720c */ /* 0x000fda0003f26270 */
[----:B------:R-:W2:Y:S01]  /*0120*/  @!P1 LDC.64 R10, c[0x0][0x220] ;  /* 0x00008800ff0a9b82 */ /* 0x000ea20000000a00 */
[----:B------:R-:W-:Y:S02]  /*0130*/  @!P1 IMAD R21, R0, 0x200, R13 ;  /* 0x0000020000159824 */ /* 0x000fe400078e020d */
[----:B-1----:R-:W-:-:S04]  /*0140*/  @!P0 IMAD.WIDE.U32 R14, R19, 0x2, R14 ;  /* 0x00000002130e8825 */ /* 0x002fc800078e000e */
[----:B0-----:R-:W-:Y:S01]  /*0150*/  @!P4 IMAD.WIDE.U32 R16, R17, 0x2, R8 ;  /* 0x000000021110c825 */ /* 0x001fe200078e0008 */
[----:B------:R-:W3:Y:S03]  /*0160*/  @!P0 LDG.E.U16 R6, desc[UR4][R14.64] ;  /* 0x000000040e068981 */ /* 0x000ee6000c1e1500 */
[----:B--2---:R-:W-:-:S05]  /*0170*/  @!P1 IMAD.WIDE.U32 R10, R21, 0x2, R10 ;  /* 0x00000002150a9825 */ /* 0x004fca00078e000a */
[----:B------:R0:W2:Y:S01]  /*0180*/  @!P1 LDG.E.U16 R12, desc[UR4][R10.64] ;  /* 0x000000040a0c9981 */ /* 0x0000a2000c1e1500 */
[----:B------:R-:W-:-:S06]  /*0190*/  PRMT R9, RZ, 0x7610, R9 ;  /* 0x00007610ff097816 */ /* 0x000fcc0000000009 */
[----:B------:R-:W4:Y:S01]  /*01a0*/  @!P4 LDG.E.U16 R9, desc[UR4][R16.64] ;  /* 0x000000041009c981 */ /* 0x000f22000c1e1500 */
[----:B------:R-:W-:-:S05]  /*01b0*/  @!P1 VIADD R13, R13, 0x80 ;  /* 0x000000800d0d9836 */ /* 0x000fca0000000000 */
[----:B------:R-:W-:-:S13]  /*01c0*/  ISETP.GE.AND P0, PT, R13, R2, PT ;  /* 0x000000020d00720c */ /* 0x000fda0003f06270 */
[----:B------:R-:W1:Y:S01]  /*01d0*/  @!P0 LDC.64 R18, c[0x0][0x220] ;  /* 0x00008800ff128b82 */ /* 0x000e620000000a00 */
[----:B0-----:R-:W-:Y:S02]  /*01e0*/  VIADD R11, R7, 0x100 ;  /* 0x00000100070b7836 */ /* 0x001fe40000000000 */
[----:B------:R-:W-:-:S03]  /*01f0*/  @!P0 IMAD R13, R0, 0x200, R13 ;  /* 0x00000200000d8824 */ /* 0x000fc600078e020d */
[----:B------:R-:W-:Y:S01]  /*0200*/  ISETP.GE.AND P5, PT, R11, R2, PT ;  /* 0x000000020b00720c */ /* 0x000fe20003fa6270 */
[----:B-1----:R-:W-:-:S04]  /*0210*/  @!P0 IMAD.WIDE.U32 R18, R13, 0x2, R18 ;  /* 0x000000020d128825 */ /* 0x002fc800078e0012 */
[----:B------:R-:W-:-:S05]  /*0220*/  VIADD R13, R7, 0x80 ;  /* 0x00000080070d7836 */ /* 0x000fca0000000000 */
[----:B------:R-:W-:-:S03]  /*0230*/  ISETP.GE.AND P3, PT, R13, R2, PT ;  /* 0x000000020d00720c */ /* 0x000fc60003f66270 */
[----:B------:R-:W0:Y:S10]  /*0240*/  @!P5 LDC.U16 R13, c[0x0][0x216] ;  /* 0x00008580ff0ddb82 */ /* 0x000e340000000400 */
[----:B------:R-:W1:Y:S08]  /*0250*/  @!P3 LDC.U16 R11, c[0x0][0x216] ;  /* 0x00008580ff0bbb82 */ /* 0x000e700000000400 */
[----:B------:R-:W4:Y:S01]  /*0260*/  @!P4 LDC.U16 R10, c[0x0][0x216] ;  /* 0x00008580ff0acb82 */ /* 0x000f220000000400 */
[----:B0-----:R-:W-:Y:S01]  /*0270*/  @!P5 HADD2.F32 R13, -RZ, R13.H0_H0 ;  /* 0x2000000dff0dd230 */ /* 0x001fe20000004100 */
[----:B------:R-:W-:-:S04]  /*0280*/  PRMT R8, RZ, 0x7610, R8 ;  /* 0x00007610ff087816 */ /* 0x000fc80000000008 */
[----:B------:R-:W-:Y:S02]  /*0290*/  @!P5 FSETP.NEU.FTZ.AND P6, PT, R13, RZ, PT ;  /* 0x000000ff0d00d20b */ /* 0x000fe40003fdd000 */
[----:B------:R0:W5:Y:S01]  /*02a0*/  @!P0 LDG.E.U16 R8, desc[UR4][R18.64] ;  /* 0x0000000412088981 */ /* 0x000162000c1e1500 */
[----:B-1----:R-:W-:-:S05]  /*02b0*/  @!P3 HADD2.F32 R11, -RZ, R11.H0_H0 ;  /* 0x2000000bff0bb230 */ /* 0x002fca0000004100 */
[----:B------:R-:W-:Y:S02]  /*02c0*/  @!P3 FSETP.NEU.FTZ.AND P1, PT, R11, RZ, PT ;  /* 0x000000ff0b00b20b */ /* 0x000fe40003f3d000 */
[----:B------:R-:W-:Y:S01]  /*02d0*/  @!P4 LEA R11, R0, R7, 0x9 ;  /* 0x00000007000bc211 */ /* 0x000fe200078e48ff */
[----:B------:R-:W-:Y:S01]  /*02e0*/  BSSY B0, `(.L_x_3475) ;  /* 0x0000025000007945 */ /* 0x000fe20003800000 */
[----:B---3--:R-:W-:Y:S02]  /*02f0*/  @!P3 HADD2.F32 R6, -RZ, R6.H0_H0 ;  /* 0x20000006ff06b230 */ /* 0x008fe40000004100 */
[----:B--2---:R-:W-:-:S05]  /*0300*/  @!P5 HADD2.F32 R12, -RZ, R12.H0_H0 ;  /* 0x2000000cff0cd230 */ /* 0x004fca0000004100 */
[----:B------:R-:W-:Y:S02]  /*0310*/  @!P5 FSETP.NEU.FTZ.AND P2, PT, R12, RZ, PT ;  /* 0x000000ff0c00d20b */ /* 0x000fe40003f5d000 */
[----:B------:R-:W1:Y:S01]  /*0320*/  @!P4 LDC.64 R12, c[0x0][0x218] ;  /* 0x00008600ff0ccb82 */ /* 0x000e620000000a00 */
[----:B------:R-:W-:Y:S01]  /*0330*/  @!P3 FSETP.NEU.FTZ.AND P0, PT, R6, RZ, PT ;  /* 0x000000ff0600b20b */ /* 0x000fe20003f1d000 */
[----:B----4-:R-:W-:Y:S02]  /*0340*/  @!P4 HADD2.F32 R9, -RZ, R9.H0_H0 ;  /* 0x20000009ff09c230 */ /* 0x010fe40000004100 */
[----:B------:R-:W-:Y:S01]  /*0350*/  @!P4 HADD2.F32 R6, -RZ, R10.H0_H0 ;  /* 0x2000000aff06c230 */ /* 0x000fe20000004100 */
[----:B------:R-:W-:Y:S02]  /*0360*/  @!P3 PLOP3.LUT P0, PT, P1, P0, PT, 0x28, 0x0 ;  /* 0x000000000000b81c */ /* 0x000fe40000f00570 */
[----:B------:R-:W-:Y:S02]  /*0370*/  @!P5 PLOP3.LUT P2, PT, P6, P2, PT, 0x28, 0x0 ;  /* 0x000000000000d81c */ /* 0x000fe40003744570 */
[----:B------:R-:W-:Y:S01]  /*0380*/  @!P4 FSETP.NEU.FTZ.AND P1, PT, R9, RZ, PT ;  /* 0x000000ff0900c20b */ /* 0x000fe20003f3d000 */
[----:B------:R-:W-:Y:S01]  /*0390*/  VIADD R9, R7, 0x180 ;  /* 0x0000018007097836 */ /* 0x000fe20000000000 */
[----:B------:R-:W-:-:S04]  /*03a0*/  @!P4 FSETP.NEU.FTZ.AND P6, PT, R6, RZ, PT ;  /* 0x000000ff0600c20b */ /* 0x000fc80003fdd000 */
[----:B------:R-:W-:Y:S02]  /*03b0*/  @!P4 PLOP3.LUT P1, PT, P6, P1, PT, 0x28, 0x0 ;  /* 0x000000000000c81c */ /* 0x000fe40003722570 */
[----:B------:R-:W-:Y:S02]  /*03c0*/  ISETP.GE.AND P6, PT, R9, R2, PT ;  /* 0x000000020900720c */ /* 0x000fe40003fc6270 */
[----:B------:R-:W-:Y:S02]  /*03d0*/  @!P4 SEL R5, RZ, 0x1, !P1 ;  /* 0x00000001ff05c807 */ /* 0x000fe40004800000 */
[----:B-1----:R-:W-:-:S05]  /*03e0*/  @!P4 IADD3 R10, P1, R11, R12, RZ ;  /* 0x0000000c0b0ac210 */ /* 0x002fca0007f3e0ff */
[----:B------:R-:W-:-:S04]  /*03f0*/  @!P4 IMAD.X R11, RZ, RZ, R13, P1 ;  /* 0x000000ffff0bc224 */ /* 0x000fc800008e060d */
[----:B------:R-:W1:Y:S01]  /*0400*/  @!P6 LDC.U16 R6, c[0x0][0x216] ;  /* 0x00008580ff06eb82 */ /* 0x000e620000000400 */
[----:B------:R-:W-:Y:S01]  /*0410*/  @!P4 VIADD R7, R7, 0x80 ;  /* 0x000000800707c836 */ /* 0x000fe20000000000 */
[----:B------:R0:W-:Y:S04]  /*0420*/  @!P4 STG.E.U8 desc[UR4][R10.64], R5 ;  /* 0x000000050a00c986 */ /* 0x0001e8000c101104 */
[----:B------:R-:W-:Y:S02]  /*0430*/  ISETP.GE.AND P1, PT, R7, R2, PT ;  /* 0x000000020700720c */ /* 0x000fe40003f26270 */
[----:B------:R-:W-:Y:S02]  /*0440*/  @!P3 SEL R3, RZ, 0x1, !P0 ;  /* 0x00000001ff03b807 */ /* 0x000fe40004000000 */
[----:B------:R-:W-:-:S09]  /*0450*/  @!P5 SEL R4, RZ, 0x1, !P2 ;  /* 0x00000001ff04d807 */ /* 0x000fd20005000000 */
[----:B0-----:R-:W-:Y:S05]  /*0460*/  @P1 BRA `(.L_x_3476) ;  /* 0x0000000000301947 */ /* 0x001fea0003800000 */
        /* <DEDUP_REMOVED lines=12> */
.L_x_3476:
[----:B------:R-:W-:Y:S05]  /*0530*/  BSYNC B0 ;  /* 0x0000000000007941 */ /* 0x000fea0003800000 */
.L_x_3475:
[----:B------:R-:W-:Y:S01]  /*0540*/  ISETP.GE.AND P0, PT, R7, R2, PT ;  /* 0x000000020700720c */ /* 0x000fe20003f06270 */
[----:B-1----:R-:W-:Y:S02]  /*0550*/  @!P6 HADD2.F32 R6, -RZ, R6.H0_H0 ;  /* 0x20000006ff06e230 */ /* 0x002fe40000004100 */
[----:B-----5:R-:W-:-:S03]  /*0560*/  @!P6 HADD2.F32 R8, -RZ, R8.H0_H0 ;  /* 0x20000008ff08e230 */ /* 0x020fc60000004100 */
        /* <DEDUP_REMOVED lines=11> */
.L_x_3477:
        /* <DEDUP_REMOVED lines=14> */
.L_x_43780:


//--------------------- .text._ZN2at6native29vectorized_elementwise_kernelILi2ENS0_13AUnaryFunctorIN3c104HalfES4_bZZZNS0_23logical_xor_kernel_cudaERNS_14TensorIteratorEENKUlvE0_clEvENKUlvE6_clEvEUlS4_S4_E_EESt5arrayIPcLm2EEEEviT0_T1_ --------------------------
	.section	.text._ZN2at6native29vectorized_elementwise_kernelILi2ENS0_13AUnaryFunctorIN3c104HalfES4_bZZZNS0_23logical_xor_kernel_cudaERNS_14TensorIteratorEENKUlvE0_clEvENKUlvE6_clEvEUlS4_S4_E_EESt5arrayIPcLm2EEEEviT0_T1_,"ax",@progbits
	.align	128
        .global         _ZN2at6native29vectorized_elementwise_kernelILi2ENS0_13AUnaryFunctorIN3c104HalfES4_bZZZNS0_23logical_xor_kernel_cudaERNS_14TensorIteratorEENKUlvE0_clEvENKUlvE6_clEvEUlS4_S4_E_EESt5arrayIPcLm2EEEEviT0_T1_
        .type           _ZN2at6native29vectorized_elementwise_kernelILi2ENS0_13AUnaryFunctorIN3c104HalfES4_bZZZNS0_23logical_xor_kernel_cudaERNS_14TensorIteratorEENKUlvE0_clEvENKUlvE6_clEvEUlS4_S4_E_EESt5arrayIPcLm2EEEEviT0_T1_,@function
        .size           _ZN2at6native29vectorized_elementwise_kernelILi2ENS0_13AUnaryFunctorIN3c104HalfES4_bZZZNS0_23logical_xor_kernel_cudaERNS_14TensorIteratorEENKUlvE0_clEvENKUlvE6_clEvEUlS4_S4_E_EESt5arrayIPcLm2EEEEviT0_T1_,(.L_x_43781 - _ZN2at6native29vectorized_elementwise_kernelILi2ENS0_13AUnaryFunctorIN3c104HalfES4_bZZZNS0_23logical_xor_kernel_cudaERNS_14TensorIteratorEENKUlvE0_clEvENKUlvE6_clEvEUlS4_S4_E_EESt5arrayIPcLm2EEEEviT0_T1_)
        .other          _ZN2at6native29vectorized_elementwise_kernelILi2ENS0_13AUnaryFunctorIN3c104HalfES4_bZZZNS0_23logical_xor_kernel_cudaERNS_14TensorIteratorEENKUlvE0_clEvENKUlvE6_clEvEUlS4_S4_E_EESt5arrayIPcLm2EEEEviT0_T1_,@"STO_CUDA_ENTRY STV_DEFAULT"
_ZN2at6native29vectorized_elementwise_kernelILi2ENS0_13AUnaryFunctorIN3c104HalfES4_bZZZNS0_23logical_xor_kernel_cudaERNS_14TensorIteratorEENKUlvE0_clEvENKUlvE6_clEvEUlS4_S4_E_EESt5arrayIPcLm2EEEEviT0_T1_:
.text._ZN2at6native29vectorized_elementwise_kernelILi2ENS0_13AUnaryFunctorIN3c104HalfES4_bZZZNS0_23logical_xor_kernel_cudaERNS_14TensorIteratorEENKUlvE0_clEvENKUlvE6_clEvEUlS4_S4_E_EESt5arrayIPcLm2EEEEviT0_T1_:
        /* <DEDUP_REMOVED lines=10> */
[----:B------:R-:W-:Y:S01]  /*00a0*/  ULDC.64 UR6, c[0x0][0x218] ;  /* 0x0000860000067ab9 */ /* 0x000fe20000000a00 */
[----:B-1----:R-:W-:-:S04]  /*00b0*/  IMAD.WIDE R2, R0, 0x2, R2 ;  /* 0x0000000200027825 */ /* 0x002fc800078e0202 */
[----:B0-----:R-:W-:-:S05]  /*00c0*/  IMAD.WIDE.U32 R4, R7, 0x4, R2 ;  /* 0x0000000407047825 */ /* 0x001fca00078e0002 */
[----:B------:R-:W2:Y:S04]  /*00d0*/  LDG.E R6, desc[UR4][R4.64] ;  /* 0x0000000404067981 */ /* 0x000ea8000c1e1900 */
[----:B------:R-:W3:Y:S04]  /*00e0*/  LDG.E R9, desc[UR4][R4.64+0x400] ;  /* 0x0004000404097981 */ /* 0x000ee8000c1e1900 */
[----:B------:R-:W4:Y:S04]  /*00f0*/  LDG.E R10, desc[UR4][R4.64+0x600] ;  /* 0x00060004040a7981 */ /* 0x000f28000c1e1900 */
[----:B------:R3:W5:Y:S01]  /*0100*/  LDG.E R8, desc[UR4][R4.64+0x200] ;  /* 0x0002000404087981 */ /* 0x000762000c1e1900 */
[----:B------:R-:W0:Y:S01]  /*0110*/  LDC.U16 R11, c[0x0][0x216] ;  /* 0x00008580ff0b7b82 */ /* 0x000e220000000400 */
[----:B------:R-:W-:-:S05]  /*0120*/  IADD3 R2, P0, R0, UR6, RZ ;  /* 0x0000000600027c10 */ /* 0x000fca000ff1e0ff */
[----:B------:R-:W-:Y:S02]  /*0130*/  IMAD.X R3, RZ, RZ, UR7, P0 ;  /* 0x00000007ff037e24 */ /* 0x000fe400080e06ff */
[----:B------:R-:W-:-:S04]  /*0140*/  IMAD.WIDE R2, R7, 0x2, R2 ;  /* 0x0000000207027825 */ /* 0x000fc800078e0202 */
[--C-:B--2---:R-:W-:Y:S02]  /*0150*/  HADD2.F32 R0, -RZ, R6.reuse.H0_H0 ;  /* 0x20000006ff007230 */ /* 0x104fe40000004100 */
[----:B------:R-:W-:-:S03]  /*0160*/  HADD2.F32 R6, -RZ, R6.H1_H1 ;  /* 0x30000006ff067230 */ /* 0x000fc60000004100 */
[----:B------:R-:W-:Y:S01]  /*0170*/  FSETP.NEU.FTZ.AND P2, PT, R0, RZ, PT ;  /* 0x000000ff0000720b */ /* 0x000fe20003f5d000 */
[----:B0-----:R-:W-:Y:S02]  /*0180*/  HADD2.F32 R0, -RZ, R11.H0_H0 ;  /* 0x2000000bff007230 */ /* 0x001fe40000004100 */
[--C-:B---3--:R-:W-:Y:S01]  /*0190*/  HADD2.F32 R4, -RZ, R9.reuse.H0_H0 ;  /* 0x20000009ff047230 */ /* 0x108fe20000004100 */
[----:B------:R-:W-:Y:S02]  /*01a0*/  FSETP.NEU.FTZ.AND P1, PT, R6, RZ, PT ;  /* 0x000000ff0600720b */ /* 0x000fe40003f3d000 */
[----:B------:R-:W-:Y:S01]  /*01b0*/  FSETP.NEU.FTZ.AND P4, PT, R0, RZ, PT ;  /* 0x000000ff0000720b */ /* 0x000fe20003f9d000 */
[----:B------:R-:W-:Y:S01]  /*01c0*/  HADD2.F32 R0, -RZ, R9.H1_H1 ;  /* 0x30000009ff007230 */ /* 0x000fe20000004100 */
[----:B------:R-:W-:Y:S01]  /*01d0*/  FSETP.NEU.FTZ.AND P5, PT, R4, RZ, PT ;  /* 0x000000ff0400720b */ /* 0x000fe20003fbd000 */
[----:B----4-:R-:W-:Y:S01]  /*01e0*/  HADD2.F32 R5, -RZ, R10.H0_H0 ;  /* 0x2000000aff057230 */ /* 0x010fe20000004100 */
[----:B------:R-:W-:Y:S01]  /*01f0*/  PLOP3.LUT P2, PT, P4, P2, PT, 0x28, 0x0 ;  /* 0x000000000000781c */ /* 0x000fe20002744570 */
[--C-:B-----5:R-:W-:Y:S01]  /*0200*/  HADD2.F32 R7, -RZ, R8.reuse.H0_H0 ;  /* 0x20000008ff077230 */ /* 0x120fe20000004100 */
[----:B------:R-:W-:Y:S01]  /*0210*/  PLOP3.LUT P1, PT, P4, P1, PT, 0x28, 0x0 ;  /* 0x000000000000781c */ /* 0x000fe20002722570 */
[----:B------:R-:W-:Y:S01]  /*0220*/  HADD2.F32 R8, -RZ, R8.H1_H1 ;  /* 0x30000008ff087230 */ /* 0x000fe20000004100 */
[----:B------:R-:W-:Y:S01]  /*0230*/  FSETP.NEU.FTZ.AND P3, PT, R0, RZ, PT ;  /* 0x000000ff0000720b */ /* 0x000fe20003f7d000 */
[----:B------:R-:W-:Y:S01]  /*0240*/  HADD2.F32 R4, -RZ, R10.H1_H1 ;  /* 0x3000000aff047230 */ /* 0x000fe20000004100 */
[----:B------:R-:W-:-:S02]  /*0250*/  SEL R0, RZ, 0x1, !P2 ;  /* 0x00000001ff007807 */ /* 0x000fc40005000000 */
[----:B------:R-:W-:Y:S02]  /*0260*/  FSETP.NEU.FTZ.AND P2, PT, R5, RZ, PT ;  /* 0x000000ff0500720b */ /* 0x000fe40003f5d000 */
[----:B------:R-:W-:Y:S02]  /*0270*/  SEL R5, RZ, 0x1, !P1 ;  /* 0x00000001ff057807 */ /* 0x000fe40004800000 */
[----:B------:R-:W-:Y:S02]  /*0280*/  FSETP.NEU.FTZ.AND P0, PT, R7, RZ, PT ;  /* 0x000000ff0700720b */ /* 0x000fe40003f1d000 */
[----:B------:R-:W-:Y:S02]  /*0290*/  FSETP.NEU.FTZ.AND P6, PT, R8, RZ, PT ;  /* 0x000000ff0800720b */ /* 0x000fe40003fdd000 */
[----:B------:R-:W-:Y:S02]  /*02a0*/  FSETP.NEU.FTZ.AND P1, PT, R4, RZ, PT ;  /* 0x000000ff0400720b */ /* 0x000fe40003f3d000 */
[----:B------:R-:W-:-:S02]  /*02b0*/  PLOP3.LUT P0, PT, P4, P0, PT, 0x28, 0x0 ;  /* 0x000000000000781c */ /* 0x000fc40002700570 */
[----:B------:R-:W-:Y:S02]  /*02c0*/  PLOP3.LUT P6, PT, P4, P6, PT, 0x28, 0x0 ;  /* 0x000000000000781c */ /* 0x000fe400027cc570 */
[----:B------:R-:W-:Y:S02]  /*02d0*/  PLOP3.LUT P5, PT, P4, P5, PT, 0x28, 0x0 ;  /* 0x000000000000781c */ /* 0x000fe400027aa570 */
[----:B------:R-:W-:Y:S02]  /*02e0*/  PLOP3.LUT P3, PT, P4, P3, PT, 0x28, 0x0 ;  /* 0x000000000000781c */ /* 0x000fe40002766570 */
[----:B------:R-:W-:Y:S02]  /*02f0*/  PLOP3.LUT P2, PT, P4, P2, PT, 0x28, 0x0 ;  /* 0x000000000000781c */ /* 0x000fe40002744570 */
[----:B------:R-:W-:Y:S02]  /*0300*/  PLOP3.LUT P1, PT, P4, P1, PT, 0x28, 0x0 ;  /* 0x000000000000781c */ /* 0x000fe40002722570 */
        /* <DEDUP_REMOVED lines=15> */
.L_x_3478:
[----:B------:R-:W0:Y:S02]  /*0400*/  S2R R11, SR_TID.X ;  /* 0x00000000000b7919 */ /* 0x000e240000002100 */
        /* <DEDUP_REMOVED lines=9> */
[C---:B------:R-:W-:Y:S01]  /*04a0*/  @!P2 IMAD.IADD R27, R0.reuse, 0x1, R21 ;  /* 0x00000001001ba824 */ /* 0x040fe200078e0215 */
[----:B------:R-:W1:Y:S01]  /*04b0*/  @!P2 LDC.64 R16, c[0x0][0x220] ;  /* 0x00008800ff10ab82 */ /* 0x000e620000000a00 */
[----:B------:R-:W-:Y:S02]  /*04c0*/  @!P2 VIADD R21, R21, 0x80 ;  /* 0x000000801515a836 */ /* 0x000fe40000000000 */
[----:B0-----:R-:W-:Y:S01]  /*04d0*/  @!P1 IMAD.WIDE.U32 R12, R3, 0x2, R12 ;  /* 0x00000002030c9825 */ /* 0x001fe200078e000c */
[----:B------:R-:W-:Y:S02]  /*04e0*/  PRMT R3, RZ, 0x7610, R3 ;  /* 0x00007610ff037816 */ /* 0x000fe40000000003 */
[C---:B------:R-:W-:Y:S02]  /*04f0*/  ISETP.GE.AND P3, PT, R21.reuse, R2, PT ;  /* 0x000000021500720c */ /* 0x040fe40003f66270 */
[----:B------:R-:W-:Y:S02]  /*0500*/  PRMT R22, RZ, 0x7610, R22 ;  /* 0x00007610ff167816 */ /* 0x000fe40000000016 */
[----:B------:R0:W2:Y:S09]  /*0510*/  @!P1 LDG.E.U16 R3, desc[UR4][R12.64] ;  /* 0x000000040c039981 */ /* 0x0000b2000c1e1500 */
[----:B------:R-:W-:Y:S01]  /*0520*/  @!P3 IMAD.IADD R23, R0, 0x1, R21 ;  /* 0x000000010017b824 */ /* 0x000fe200078e0215 */
[----:B------:R-:W3:Y:S01]  /*0530*/  @!P3 LDC.64 R14, c[0x0][0x220] ;  /* 0x00008800ff0ebb82 */ /* 0x000ee20000000a00 */
[----:B------:R-:W-:-:S05]  /*0540*/  @!P3 VIADD R21, R21, 0x80 ;  /* 0x000000801515b836 */ /* 0x000fca0000000000 */
[----:B------:R-:W-:Y:S01]  /*0550*/  ISETP.GE.AND P5, PT, R21, R2, PT ;  /* 0x000000021500720c */ /* 0x000fe20003fa6270 */
[----:B-1----:R-:W-:Y:S01]  /*0560*/  @!P2 IMAD.WIDE.U32 R16, R27, 0x2, R16 ;  /* 0x000000021b10a825 */ /* 0x002fe200078e0010 */
[----:B0-----:R-:W0:Y:S04]  /*0570*/  @!P4 LDC.64 R12, c[0x0][0x220] ;  /* 0x00008800ff0ccb82 */ /* 0x001e280000000a00 */
[----:B------:R1:W4:Y:S07]  /*0580*/  @!P2 LDG.E.U16 R22, desc[UR4][R16.64] ;  /* 0x000000041016a981 */ /* 0x00032e000c1e1500 */
[----:B------:R-:W-:Y:S01]  /*0590*/  @!P5 IMAD.IADD R25, R0, 0x1, R21 ;  /* 0x000000010019d824 */ /* 0x000fe200078e0215 */
[----:B------:R-:W5:Y:S01]  /*05a0*/  @!P5 LDC.64 R18, c[0x0][0x220] ;  /* 0x00008800ff12db82 */ /* 0x000f620000000a00 */
[----:B------:R-:W-:-:S05]  /*05b0*/  @!P5 VIADD R21, R21, 0x80 ;  /* 0x000000801515d836 */ /* 0x000fca0000000000 */
[----:B------:R-:W-:-:S13]  /*05c0*/  ISETP.GE.AND P0, PT, R21, R2, PT ;  /* 0x000000021500720c */ /* 0x000fda0003f06270 */
[----:B------:R-:W-:Y:S02]  /*05d0*/  @!P0 IMAD.IADD R27, R0, 0x1, R21 ;  /* 0x00000001001b8824 */ /* 0x000fe400078e0215 */
[----:B------:R-:W-:-:S05]  /*05e0*/  @!P0 VIADD R21, R21, 0x80 ;  /* 0x0000008015158836 */ /* 0x000fca0000000000 */
[----:B------:R-:W-:Y:S01]  /*05f0*/  ISETP.GE.AND P2, PT, R21, R2, PT ;  /* 0x000000021500720c */ /* 0x000fe20003f46270 */
[----:B---3--:R-:W-:Y:S01]  /*0600*/  @!P3 IMAD.WIDE.U32 R14, R23, 0x2, R14 ;  /* 0x00000002170eb825 */ /* 0x008fe200078e000e */
[----:B------:R-:W-:-:S03]  /*0610*/  PRMT R23, RZ, 0x7610, R23 ;  /* 0x00007610ff177816 */ /* 0x000fc60000000017 */
[----:B-----5:R-:W-:-:S03]  /*0620*/  @!P5 IMAD.WIDE.U32 R18, R25, 0x2, R18 ;  /* 0x000000021912d825 */ /* 0x020fc600078e0012 */
[----:B------:R3:W5:Y:S05]  /*0630*/  @!P3 LDG.E.U16 R23, desc[UR4][R14.64] ;  /* 0x000000040e17b981 */ /* 0x00076a000c1e1500 */
[----:B------:R-:W-:Y:S01]  /*0640*/  @!P2 IMAD.IADD R25, R0, 0x1, R21 ;  /* 0x000000010019a824 */ /* 0x000fe200078e0215 */
[----:B-1----:R-:W1:Y:S01]  /*0650*/  @!P2 LDC.64 R16, c[0x0][0x220] ;  /* 0x00008800ff10ab82 */ /* 0x002e620000000a00 */
[----:B------:R-:W-:-:S07]  /*0660*/  @!P2 VIADD R21, R21, 0x80 ;  /* 0x000000801515a836 */ /* 0x000fce0000000000 */
[----:B---3--:R-:W3:Y:S01]  /*0670*/  @!P0 LDC.64 R14, c[0x0][0x220] ;  /* 0x00008800ff0e8b82 */ /* 0x008ee20000000a00 */
[----:B------:R-:W-:Y:S02]  /*0680*/  ISETP.GE.AND P1, PT, R21, R2, PT ;  /* 0x000000021500720c */ /* 0x000fe40003f26270 */
[----:B------:R-:W-:Y:S01]  /*0690*/  PRMT R24, RZ, 0x7610, R24 ;  /* 0x00007610ff187816 */ /* 0x000fe20000000018 */
[----:B0-----:R-:W-:Y:S01]  /*06a0*/  @!P4 IMAD.WIDE.U32 R28, R29, 0x2, R12 ;  /* 0x000000021d1cc825 */ /* 0x001fe200078e000c */
[----:B------:R-:W-:-:S04]  /*06b0*/  PRMT R26, RZ, 0x7610, R26 ;  /* 0x00007610ff1a7816 */ /* 0x000fc8000000001a */
[----:B------:R0:W5:Y:S04]  /*06c0*/  @!P5 LDG.E.U16 R24, desc[UR4][R18.64] ;  /* 0x000000041218d981 */ /* 0x000168000c1e1500 */
[----:B------:R-:W5:Y:S01]  /*06d0*/  @!P4 LDG.E.U16 R26, desc[UR4][R28.64] ;  /* 0x000000041c1ac981 */ /* 0x000f62000c1e1500 */
[----:B------:R-:W0:Y:S01]  /*06e0*/  @!P1 LDC.64 R12, c[0x0][0x220] ;  /* 0x00008800ff0c9b82 */ /* 0x000e220000000a00 */
[----:B-1----:R-:W-:-:S04]  /*06f0*/  @!P2 IMAD.WIDE.U32 R16, R25, 0x2, R16 ;  /* 0x000000021910a825 */ /* 0x002fc800078e0010 */
[----:B---3--:R-:W-:Y:S01]  /*0700*/  @!P0 IMAD.WIDE.U32 R14, R27, 0x2, R14 ;  /* 0x000000021b0e8825 */ /* 0x008fe200078e000e */
[----:B------:R-:W-:Y:S02]  /*0710*/  PRMT R27, RZ, 0x7610, R27 ;  /* 0x00007610ff1b7816 */ /* 0x000fe4000000001b */
[----:B0-----:R-:W-:-:S04]  /*0720*/  PRMT R18, RZ, 0x7610, R18 ;  /* 0x00007610ff127816 */ /* 0x001fc80000000012 */
[----:B------:R0:W3:Y:S01]  /*0730*/  @!P0 LDG.E.U16 R27, desc[UR4][R14.64] ;  /* 0x000000040e1b8981 */ /* 0x0000e2000c1e1500 */
[----:B------:R-:W-:-:S03]  /*0740*/  @!P1 IMAD.IADD R19, R0, 0x1, R21 ;  /* 0x0000000100139824 */ /* 0x000fc600078e0215 */
[----:B------:R1:W3:Y:S01]  /*0750*/  @!P2 LDG.E.U16 R18, desc[UR4][R16.64] ;  /* 0x000000041012a981 */ /* 0x0002e2000c1e1500 */
[----:B------:R-:W-:Y:S01]  /*0760*/  @!P1 IMAD.WIDE.U32 R12, R19, 0x2, R12 ;  /* 0x00000002130c9825 */ /* 0x000fe200078e000c */
[----:B------:R-:W-:-:S06]  /*0770*/  PRMT R19, RZ, 0x7610, R19 ;  /* 0x00007610ff137816 */ /* 0x000fcc0000000013 */
[----:B------:R1:W3:Y:S01]  /*0780*/  @!P1 LDG.E.U16 R19, desc[UR4][R12.64] ;  /* 0x000000040c139981 */ /* 0x0002e2000c1e1500 */
[----:B------:R-:W-:-:S05]  /*0790*/  VIADD R21, R11, 0x80 ;  /* 0x000000800b157836 */ /* 0x000fca0000000000 */
[----:B------:R-:W-:Y:S01]  /*07a0*/  ISETP.GE.AND P3, PT, R21, R2, PT ;  /* 0x000000021500720c */ /* 0x000fe20003f66270 */
[----:B0-----:R-:W-:-:S05]  /*07b0*/  VIADD R15, R11, 0x100 ;  /* 0x000001000b0f7836 */ /* 0x001fca0000000000 */
[----:B------:R-:W-:Y:S01]  /*07c0*/  ISETP.GE.AND P5, PT, R15, R2, PT ;  /* 0x000000020f00720c */ /* 0x000fe20003fa6270 */
[----:B------:R-:W-:-:S06]  /*07d0*/  VIADD R15, R11, 0x180 ;  /* 0x000001800b0f7836 */ /* 0x000fcc0000000000 */
[----:B------:R-:W0:Y:S01]  /*07e0*/  @!P3 LDC.U16 R14, c[0x0][0x216] ;  /* 0x00008580ff0ebb82 */ /* 0x000e220000000400 */
[----:B------:R-:W-:-:S07]  /*07f0*/  ISETP.GE.AND P2, PT, R15, R2, PT ;  /* 0x000000020f00720c */ /* 0x000fce0003f46270 */
[----:B-1----:R-:W1:Y:S01]  /*0800*/  @!P5 LDC.U16 R16, c[0x0][0x216] ;  /* 0x00008580ff10db82 */ /* 0x002e620000000400 */
[----:B------:R-:W-:-:S07]  /*0810*/  VIADD R15, R11, 0x200 ;  /* 0x000002000b0f7836 */ /* 0x000fce0000000000 */
[----:B------:R-:W1:Y:S01]  /*0820*/  @!P2 LDC.U16 R12, c[0x0][0x216] ;  /* 0x00008580ff0cab82 */ /* 0x000e620000000400 */
[----:B------:R-:W-:Y:S01]  /*0830*/  ISETP.GE.AND P1, PT, R15, R2, PT ;  /* 0x000000020f00720c */ /* 0x000fe20003f26270 */
[----:B0-----:R-:W-:-:S05]  /*0840*/  @!P3 HADD2.F32 R14, -RZ, R14.H0_H0 ;  /* 0x2000000eff0eb230 */ /* 0x001fca0000004100 */
[----:B------:R-:W-:Y:S01]  /*0850*/  @!P3 FSETP.NEU.FTZ.AND P6, PT, R14, RZ, PT ;  /* 0x000000ff0e00b20b */ /* 0x000fe20003fdd000 */
[C---:B------:R-:W-:Y:S02]  /*0860*/  VIADD R13, R11.reuse, 0x280 ;  /* 0x000002800b0d7836 */ /* 0x040fe40000000000 */
[----:B-1----:R-:W-:Y:S02]  /*0870*/  @!P5 HADD2.F32 R16, -RZ, R16.H0_H0 ;  /* 0x20000010ff10d230 */ /* 0x002fe40000004100 */
[----:B------:R-:W-:Y:S01]  /*0880*/  VIADD R15, R11, 0x300 ;  /* 0x000003000b0f7836 */ /* 0x000fe20000000000 */
[----:B------:R-:W0:Y:S01]  /*0890*/  @!P4 LDC.U16 R14, c[0x0][0x216] ;  /* 0x00008580ff0ecb82 */ /* 0x000e220000000400 */
[----:B------:R-:W-:Y:S02]  /*08a0*/  @!P2 HADD2.F32 R12, -RZ, R12.H0_H0 ;  /* 0x2000000cff0ca230 */ /* 0x000fe40000004100 */
[----:B0-----:R-:W-:Y:S01]  /*08b0*/  @!P4 HADD2.F32 R14, -RZ, R14.H0_H0 ;  /* 0x2000000eff0ec230 */ /* 0x001fe20000004100 */
[----:B------:R-:W-:Y:S04]  /*08c0*/  BSSY B0, `(.L_x_3479) ;  /* 0x000006e000007945 */ /* 0x000fe80003800000 */
[----:B------:R-:W-:Y:S01]  /*08d0*/  BSSY B1, `(.L_x_3480) ;  /* 0x0000065000017945 */ /* 0x000fe20003800000 */
[----:B--2---:R-:W-:-:S05]  /*08e0*/  @!P3 HADD2.F32 R3, -RZ, R3.H0_H0 ;  /* 0x20000003ff03b230 */ /* 0x004fca0000004100 */
[----:B------:R-:W-:-:S04]  /*08f0*/  @!P3 FSETP.NEU.FTZ.AND P0, PT, R3, RZ, PT ;  /* 0x000000ff0300b20b */ /* 0x000fc80003f1d000 */
[----:B------:R-:W-:Y:S01]  /*0900*/  @!P3 PLOP3.LUT P6, PT, P6, P0, PT, 0x28, 0x0 ;  /* 0x000000000000b81c */ /* 0x000fe200037c0570 */
[----:B------:R-:W0:Y:S03]  /*0910*/  @!P1 LDC.U16 R3, c[0x0][0x216] ;  /* 0x00008580ff039b82 */ /* 0x000e260000000400 */
[----:B------:R-:W-:Y:S02]  /*0920*/  @!P3 SEL R4, RZ, 0x1, !P6 ;  /* 0x00000001ff04b807 */ /* 0x000fe40007000000 */
[----:B------:R-:W-:Y:S02]  /*0930*/  @!P5 FSETP.NEU.FTZ.AND P6, PT, R16, RZ, PT ;  /* 0x000000ff1000d20b */ /* 0x000fe40003fdd000 */
[----:B------:R-:W-:Y:S01]  /*0940*/  ISETP.GE.AND P3, PT, R13, R2, PT ;  /* 0x000000020d00720c */ /* 0x000fe20003f66270 */
[----:B----4-:R-:W-:-:S05]  /*0950*/  @!P5 HADD2.F32 R22, -RZ, R22.H0_H0 ;  /* 0x20000016ff16d230 */ /* 0x010fca0000004100 */
[----:B------:R-:W-:-:S04]  /*0960*/  @!P5 FSETP.NEU.FTZ.AND P0, PT, R22, RZ, PT ;  /* 0x000000ff1600d20b */ /* 0x000fc80003f1d000 */
[----:B------:R-:W-:Y:S02]  /*0970*/  @!P5 PLOP3.LUT P0, PT, P6, P0, PT, 0x28, 0x0 ;  /* 0x000000000000d81c */ /* 0x000fe40003700570 */
[----:B------:R-:W-:Y:S01]  /*0980*/  ISETP.GE.AND P6, PT, R15, R2, PT ;  /* 0x000000020f00720c */ /* 0x000fe20003fc6270 */
[----:B------:R-:W-:Y:S01]  /*0990*/  VIADD R13, R11, 0x380 ;  /* 0x000003800b0d7836 */ /* 0x000fe20000000000 */
[----:B------:R-:W-:Y:S02]  /*09a0*/  @!P5 SEL R5, RZ, 0x1, !P0 ;  /* 0x00000001ff05d807 */ /* 0x000fe40004000000 */
[----:B------:R-:W-:Y:S01]  /*09b0*/  @!P2 FSETP.NEU.FTZ.AND P5, PT, R12, RZ, PT ;  /* 0x000000ff0c00a20b */ /* 0x000fe20003fbd000 */
[----:B------:R-:W1:Y:S01]  /*09c0*/  @!P3 LDC.U16 R15, c[0x0][0x216] ;  /* 0x00008580ff0fbb82 */ /* 0x000e620000000400 */
[----:B0-----:R-:W-:-:S07]  /*09d0*/  @!P1 HADD2.F32 R3, -RZ, R3.H0_H0 ;  /* 0x20000003ff039230 */ /* 0x001fce0000004100 */
[----:B------:R-:W0:Y:S01]  /*09e0*/  @!P6 LDC.U16 R16, c[0x0][0x216] ;  /* 0x00008580ff10eb82 */ /* 0x000e220000000400 */
[----:B-----5:R-:W-:-:S05]  /*09f0*/  @!P2 HADD2.F32 R23, -RZ, R23.H0_H0 ;  /* 0x20000017ff17a230 */ /* 0x020fca0000004100 */
[----:B------:R-:W-:-:S04]  /*0a00*/  @!P2 FSETP.NEU.FTZ.AND P0, PT, R23, RZ, PT ;  /* 0x000000ff1700a20b */ /* 0x000fc80003f1d000 */
[----:B------:R-:W-:Y:S02]  /*0a10*/  @!P2 PLOP3.LUT P0, PT, P5, P0, PT, 0x28, 0x0 ;  /* 0x000000000000a81c */ /* 0x000fe40002f00570 */
[----:B------:R-:W-:Y:S02]  /*0a20*/  ISETP.GE.AND P5, PT, R13, R2, PT ;  /* 0x000000020d00720c */ /* 0x000fe40003fa6270 */
[----:B------:R-:W-:Y:S01]  /*0a30*/  @!P2 SEL R6, RZ, 0x1, !P0 ;  /* 0x00000001ff06a807 */ /* 0x000fe20004000000 */
[----:B------:R-:W2:Y:S01]  /*0a40*/  @!P4 LDC.64 R12, c[0x0][0x218] ;  /* 0x00008600ff0ccb82 */ /* 0x000ea20000000a00 */
[----:B------:R-:W-:Y:S01]  /*0a50*/  @!P1 FSETP.NEU.FTZ.AND P2, PT, R3, RZ, PT ;  /* 0x000000ff0300920b */ /* 0x000fe20003f5d000 */
[----:B------:R-:W-:-:S08]  /*0a60*/  @!P1 HADD2.F32 R24, -RZ, R24.H0_H0 ;  /* 0x20000018ff189230 */ /* 0x000fd00000004100 */
[----:B------:R-:W4:Y:S01]  /*0a70*/  @!P5 LDC.U16 R3, c[0x0][0x216] ;  /* 0x00008580ff03db82 */ /* 0x000f220000000400 */
[----:B------:R-:W-:Y:S01]  /*0a80*/  @!P1 FSETP.NEU.FTZ.AND P0, PT, R24, RZ, PT ;  /* 0x000000ff1800920b */ /* 0x000fe20003f1d000 */
[----:B------:R-:W-:-:S03]  /*0a90*/  @!P4 HADD2.F32 R26, -RZ, R26.H0_H0 ;  /* 0x2000001aff1ac230 */ /* 0x000fc60000004100 */
[----:B------:R-:W-:Y:S01]  /*0aa0*/  @!P1 PLOP3.LUT P2, PT, P2, P0, PT, 0x28, 0x0 ;  /* 0x000000000000981c */ /* 0x000fe20001740570 */
[----:B-1----:R-:W-:Y:S01]  /*0ab0*/  @!P3 HADD2.F32 R15, -RZ, R15.H0_H0 ;  /* 0x2000000fff0fb230 */ /* 0x002fe20000004100 */
[----:B------:R-:W-:Y:S02]  /*0ac0*/  @!P4 FSETP.NEU.FTZ.AND P0, PT, R26, RZ, PT ;  /* 0x000000ff1a00c20b */ /* 0x000fe40003f1d000 */
[----:B------:R-:W-:Y:S02]  /*0ad0*/  @!P1 SEL R7, RZ, 0x1, !P2 ;  /* 0x00000001ff079807 */ /* 0x000fe40005000000 */
[----:B------:R-:W-:Y:S01]  /*0ae0*/  @!P4 FSETP.NEU.FTZ.AND P2, PT, R14, RZ, PT ;  /* 0x000000ff0e00c20b */ /* 0x000fe20003f5d000 */
[----:B0-----:R-:W-:Y:S02]  /*0af0*/  @!P6 HADD2.F32 R16, -RZ, R16.H0_H0 ;  /* 0x20000010ff10e230 */ /* 0x001fe40000004100 */
[----:B---3--:R-:W-:Y:S01]  /*0b00*/  @!P3 HADD2.F32 R27, -RZ, R27.H0_H0 ;  /* 0x2000001bff1bb230 */ /* 0x008fe20000004100 */
[----:B------:R-:W-:-:S02]  /*0b10*/  @!P4 PLOP3.LUT P0, PT, P2, P0, PT, 0x28, 0x0 ;  /* 0x000000000000c81c */ /* 0x000fc40001700570 */
[----:B------:R-:W-:Y:S01]  /*0b20*/  @!P3 FSETP.NEU.FTZ.AND P2, PT, R15, RZ, PT ;  /* 0x000000ff0f00b20b */ /* 0x000fe20003f5d000 */
[----:B------:R-:W-:Y:S01]  /*0b30*/  @!P6 HADD2.F32 R18, -RZ, R18.H0_H0 ;  /* 0x20000012ff12e230 */ /* 0x000fe20000004100 */
[----:B------:R-:W-:Y:S01]  /*0b40*/  @!P3 FSETP.NEU.FTZ.AND P1, PT, R27, RZ, PT ;  /* 0x000000ff1b00b20b */ /* 0x000fe20003f3d000 */
[----:B------:R-:W-:Y:S01]  /*0b50*/  @!P4 IMAD.IADD R15, R0, 0x1, R11 ;  /* 0x00000001000fc824 */ /* 0x000fe200078e020b */
[----:B------:R-:W-:Y:S02]  /*0b60*/  @!P4 SEL R20, RZ, 0x1, !P0 ;  /* 0x00000001ff14c807 */ /* 0x000fe40004000000 */
[----:B------:R-:W-:Y:S02]  /*0b70*/  @!P3 PLOP3.LUT P2, PT, P2, P1, PT, 0x28, 0x0 ;  /* 0x000000000000b81c */ /* 0x000fe40001742570 */
[----:B------:R-:W-:Y:S02]  /*0b80*/  @!P6 FSETP.NEU.FTZ.AND P0, PT, R18, RZ, PT ;  /* 0x000000ff1200e20b */ /* 0x000fe40003f1d000 */
[----:B------:R-:W-:Y:S01]  /*0b90*/  @!P6 FSETP.NEU.FTZ.AND P1, PT, R16, RZ, PT ;  /* 0x000000ff1000e20b */ /* 0x000fe20003f3d000 */
[----:B------:R-:W-:-:S03]  /*0ba0*/  @!P5 HADD2.F32 R19, -RZ, R19.H0_H0 ;  /* 0x20000013ff13d230 */ /* 0x000fc60000004100 */
[----:B------:R-:W-:Y:S01]  /*0bb0*/  @!P6 PLOP3.LUT P0, PT, P1, P0, PT, 0x28, 0x0 ;  /* 0x000000000000e81c */ /* 0x000fe20000f00570 */
[----:B----4-:R-:W-:Y:S01]  /*0bc0*/  @!P5 HADD2.F32 R3, -RZ, R3.H0_H0 ;  /* 0x20000003ff03d230 */ /* 0x010fe20000004100 */
[----:B--2---:R-:W-:Y:S01]  /*0bd0*/  @!P4 IADD3 R12, P1, R15, R12, RZ ;  /* 0x0000000c0f0cc210 */ /* 0x004fe20007f3e0ff */
        /* <DEDUP_REMOVED lines=27> */
.L_x_3481:
[----:B------:R-:W-:-:S13]  /*0d90*/  ISETP.GE.AND P0, PT, R11, R2, PT ;  /* 0x000000020b00720c */ /* 0x000fda0003f06270 */
[----:B------:R-:W-:Y:S05]  /*0da0*/  @P0 BRA `(.L_x_3483) ;  /* 0x0000000000380947 */ /* 0x000fea0003800000 */
[----:B------:R-:W-:Y:S01]  /*0db0*/  IMAD.IADD R4, R0, 0x1, R11 ;  /* 0x0000000100047824 */ /* 0x000fe200078e020b */
[----:B------:R-:W-:Y:S01]  /*0dc0*/  ULDC.64 UR6, c[0x0][0x218] ;  /* 0x0000860000067ab9 */ /* 0x000fe20000000a00 */
[----:B------:R-:W-:-:S03]  /*0dd0*/  VIADD R11, R11, 0x80 ;  /* 0x000000800b0b7836 */ /* 0x000fc60000000000 */
[----:B------:R-:W-:-:S05]  /*0de0*/  IADD3 R4, P0, R4, UR6, RZ ;  /* 0x0000000604047c10 */ /* 0x000fca000ff1e0ff */
[----:B0-----:R-:W-:-:S05]  /*0df0*/  IMAD.X R5, RZ, RZ, UR7, P0 ;  /* 0x00000007ff057e24 */ /* 0x001fca00080e06ff */
[----:B------:R1:W-:Y:S03]  /*0e00*/  STG.E.U8 desc[UR4][R4.64], R6 ;  /* 0x0000000604007986 */ /* 0x0003e6000c101104 */
.L_x_3482:
[----:B------:R-:W-:-:S13]  /*0e10*/  ISETP.GE.AND P0, PT, R11, R2, PT ;  /* 0x000000020b00720c */ /* 0x000fda0003f06270 */
[----:B------:R-:W-:Y:S05]  /*0e20*/  @P0 BRA `(.L_x_3484) ;  /* 0x00000000003c0947 */ /* 0x000fea0003800000 */
[----:B01----:R-:W-:Y:S01]  /*0e30*/  IMAD.IADD R4, R0, 0x1, R11 ;  /* 0x0000000100047824 */ /* 0x003fe200078e020b */
[----:B------:R-:W-:Y:S01]  /*0e40*/  ULDC.64 UR6, c[0x0][0x218] ;  /* 0x0000860000067ab9 */ /* 0x000fe20000000a00 */
[----:B------:R-:W-:-:S03]  /*0e50*/  VIADD R11, R11, 0x80 ;  /* 0x000000800b0b7836 */ /* 0x000fc60000000000 */
[----:B------:R-:W-:-:S05]  /*0e60*/  IADD3 R4, P0, R4, UR6, RZ ;  /* 0x0000000604047c10 */ /* 0x000fca000ff1e0ff */
[----:B------:R-:W-:-:S05]  /*0e70*/  IMAD.X R5, RZ, RZ, UR7, P0 ;  /* 0x00000007ff057e24 */ /* 0x000fca00080e06ff */
[----:B------:R1:W-:Y:S03]  /*0e80*/  STG.E.U8 desc[UR4][R4.64], R7 ;  /* 0x0000000704007986 */ /* 0x0003e6000c101104 */
.L_x_3483:
[----:B------:R-:W-:-:S13]  /*0e90*/  ISETP.GE.AND P0, PT, R11, R2, PT ;  /* 0x000000020b00720c */ /* 0x000fda0003f06270 */
[----:B------:R-:W-:Y:S05]  /*0ea0*/  @P0 BREAK B1 ;  /* 0x0000000000010942 */ /* 0x000fea0003800000 */
[----:B------:R-:W-:Y:S05]  /*0eb0*/  @P0 BRA `(.L_x_3485) ;  /* 0x0000000000380947 */ /* 0x000fea0003800000 */
[----:B-1----:R-:W-:Y:S01]  /*0ec0*/  IMAD.IADD R4, R0, 0x1, R11 ;  /* 0x0000000100047824 */ /* 0x002fe200078e020b */
[----:B------:R-:W-:Y:S01]  /*0ed0*/  ULDC.64 UR6, c[0x0][0x218] ;  /* 0x0000860000067ab9 */ /* 0x000fe20000000a00 */
[----:B------:R-:W-:-:S03]  /*0ee0*/  VIADD R11, R11, 0x80 ;  /* 0x000000800b0b7836 */ /* 0x000fc60000000000 */
[----:B------:R-:W-:-:S05]  /*0ef0*/  IADD3 R4, P0, R4, UR6, RZ ;  /* 0x0000000604047c10 */ /* 0x000fca000ff1e0ff */
[----:B0-----:R-:W-:-:S05]  /*0f00*/  IMAD.X R5, RZ, RZ, UR7, P0 ;  /* 0x00000007ff057e24 */ /* 0x001fca00080e06ff */
[----:B------:R2:W-:Y:S03]  /*0f10*/  STG.E.U8 desc[UR4][R4.64], R8 ;  /* 0x0000000804007986 */ /* 0x0005e6000c101104 */
.L_x_3484:
[----:B------:R-:W-:Y:S05]  /*0f20*/  BSYNC B1 ;  /* 0x0000000000017941 */ /* 0x000fea0003800000 */
.L_x_3480:
[----:B------:R-:W-:-:S13]  /*0f30*/  ISETP.GE.AND P0, PT, R11, R2, PT ;  /* 0x000000020b00720c */ /* 0x000fda0003f06270 */
[----:B-1----:R-:W0:Y:S01]  /*0f40*/  @!P0 LDC.64 R6, c[0x0][0x218] ;  /* 0x00008600ff068b82 */ /* 0x002e220000000a00 */
[----:B--2---:R-:W-:Y:S02]  /*0f50*/  @!P0 IMAD.IADD R5, R0, 0x1, R11 ;  /* 0x0000000100058824 */ /* 0x004fe400078e020b */
[----:B------:R-:W-:-:S03]  /*0f60*/  @!P0 VIADD R11, R11, 0x80 ;  /* 0x000000800b0b8836 */ /* 0x000fc60000000000 */
[----:B0-----:R-:W-:-:S05]  /*0f70*/  @!P0 IADD3 R4, P1, R5, R6, RZ ;  /* 0x0000000605048210 */ /* 0x001fca0007f3e0ff */
[----:B------:R-:W-:-:S05]  /*0f80*/  @!P0 IMAD.X R5, RZ, RZ, R7, P1 ;  /* 0x000000ffff058224 */ /* 0x000fca00008e0607 */
[----:B------:R2:W-:Y:S03]  /*0f90*/  @!P0 STG.E.U8 desc[UR4][R4.64], R9 ;  /* 0x0000000904008986 */ /* 0x0005e6000c101104 */
.L_x_3485:
[----:B------:R-:W-:Y:S05]  /*0fa0*/  BSYNC B0 ;  /* 0x0000000000007941 */ /* 0x000fea0003800000 */
.L_x_3479:
        /* <DEDUP_REMOVED lines=9> */
.L_x_3486:
        /* <DEDUP_REMOVED lines=12> */
.L_x_43781:


//--------------------- .text._ZN2at6native29vectorized_elementwise_kernelILi4ENS0_13AUnaryFunctorIN3c104HalfES4_bZZZNS0_23logical_xor_kernel_cudaERNS_14TensorIteratorEENKUlvE0_clEvENKUlvE6_clEvEUlS4_S4_E_EESt5arrayIPcLm2EEEEviT0_T1_ --------------------------
	.section	.text._ZN2at6native29vectorized_elementwise_kernelILi4ENS0_13AUnaryFunctorIN3c104HalfES4_bZZZNS0_23logical_xor_kernel_cudaERNS_14TensorIteratorEENKUlvE0_clEvENKUlvE6_clEvEUlS4_S4_E_EESt5arrayIPcLm2EEEEviT0_T1_,"ax",@progbits
	.align	128
        .global         _ZN2at6native29vectorized_elementwise_kernelILi4ENS0_13AUnaryFunctorIN3c104HalfES4_bZZZNS0_23logical_xor_kernel_cudaERNS_14TensorIteratorEENKUlvE0_clEvENKUlvE6_clEvEUlS4_S4_E_EESt5arrayIPcLm2EEEEviT0_T1_
        .type           _ZN2at6native29vectorized_elementwise_kernelILi4ENS0_13AUnaryFunctorIN3c104HalfES4_bZZZNS0_23logical_xor_kernel_cudaERNS_14TensorIteratorEENKUlvE0_clEvENKUlvE6_clEvEUlS4_S4_E_EESt5arrayIPcLm2EEEEviT0_T1_,@function
        .size           _ZN2at6native29vectorized_elementwise_kernelILi4ENS0_13AUnaryFunctorIN3c104HalfES4_bZZZNS0_23logical_xor_kernel_cudaERNS_14TensorIteratorEENKUlvE0_clEvENKUlvE6_clEvEUlS4_S4_E_EESt5arrayIPcLm2EEEEviT0_T1_,(.L_x_43782 - _ZN2at6native29vectorized_elementwise_kernelILi4ENS0_13AUnaryFunctorIN3c104HalfES4_bZZZNS0_23logical_xor_kernel_cudaERNS_14TensorIteratorEENKUlvE0_clEvENKUlvE6_clEvEUlS4_S4_E_EESt5arrayIPcLm2EEEEviT0_T1_)
        .other          _ZN2at6native29vectorized_elementwise_kernelILi4ENS0_13AUnaryFunctorIN3c104HalfES4_bZZZNS0_23logical_xor_kernel_cudaERNS_14TensorIteratorEENKUlvE0_clEvENKUlvE6_clEvEUlS4_S4_E_EESt5arrayIPcLm2EEEEviT0_T1_,@"STO_CUDA_ENTRY STV_DEFAULT"
_ZN2at6native29vectorized_elementwise_kernelILi4ENS0_13AUnaryFunctorIN3c104HalfES4_bZZZNS0_23logical_xor_kernel_cudaERNS_14TensorIteratorEENKUlvE0_clEvENKUlvE6_clEvEUlS4_S4_E_EESt5arrayIPcLm2EEEEviT0_T1_:
.text._ZN2at6native29vectorized_elementwise_kernelILi4ENS0_13AUnaryFunctorIN3c104HalfES4_bZZZNS0_23logical_xor_kernel_cudaERNS_14TensorIteratorEENKUlvE0_clEvENKUlvE6_clEvEUlS4_S4_E_EESt5arrayIPcLm2EEEEviT0_T1_:
        /* <DEDUP_REMOVED lines=13> */
[----:B------:R-:W2:Y:S04]  /*00d0*/  LDG.E.64 R8, desc[UR4][R4.64] ;  /* 0x0000000404087981 */ /* 0x000ea8000c1e1b00 */
[----:B------:R-:W3:Y:S01]  /*00e0*/  LDG.E.64 R10, desc[UR4][R4.64+0x400] ;  /* 0x00040004040a7981 */ /* 0x000ee2000c1e1b00 */
[----:B------:R-:W0:Y:S01]  /*00f0*/  LDC.U16 R12, c[0x0][0x216] ;  /* 0x00008580ff0c7b82 */ /* 0x000e220000000400 */
[--C-:B--2---:R-:W-:Y:S02]  /*0100*/  HADD2.F32 R3, -RZ, R8.reuse.H0_H0 ;  /* 0x20000008ff037230 */ /* 0x104fe40000004100 */
[----:B------:R-:W-:Y:S02]  /*0110*/  HADD2.F32 R6, -RZ, R8.H1_H1 ;  /* 0x30000008ff067230 */ /* 0x000fe40000004100 */
[--C-:B------:R-:W-:Y:S01]  /*0120*/  HADD2.F32 R7, -RZ, R9.reuse.H0_H0 ;  /* 0x20000009ff077230 */ /* 0x100fe20000004100 */
[----:B------:R-:W-:Y:S01]  /*0130*/  FSETP.NEU.FTZ.AND P3, PT, R3, RZ, PT ;  /* 0x000000ff0300720b */ /* 0x000fe20003f7d000 */
[----:B0-----:R-:W-:Y:S01]  /*0140*/  HADD2.F32 R3, -RZ, R12.H0_H0 ;  /* 0x2000000cff037230 */ /* 0x001fe20000004100 */
[----:B------:R-:W-:Y:S01]  /*0150*/  FSETP.NEU.FTZ.AND P6, PT, R6, RZ, PT ;  /* 0x000000ff0600720b */ /* 0x000fe20003fdd000 */
[----:B------:R-:W-:Y:S01]  /*0160*/  HADD2.F32 R8, -RZ, R9.H1_H1 ;  /* 0x30000009ff087230 */ /* 0x000fe20000004100 */
[----:B------:R-:W-:Y:S01]  /*0170*/  FSETP.NEU.FTZ.AND P2, PT, R7, RZ, PT ;  /* 0x000000ff0700720b */ /* 0x000fe20003f5d000 */
[--C-:B---3--:R-:W-:Y:S01]  /*0180*/  HADD2.F32 R9, -RZ, R10.reuse.H0_H0 ;  /* 0x2000000aff097230 */ /* 0x108fe20000004100 */
[----:B------:R-:W-:Y:S01]  /*0190*/  FSETP.NEU.FTZ.AND P0, PT, R3, RZ, PT ;  /* 0x000000ff0300720b */ /* 0x000fe20003f1d000 */
[----:B------:R-:W-:Y:S01]  /*01a0*/  HADD2.F32 R3, -RZ, R10.H1_H1 ;  /* 0x3000000aff037230 */ /* 0x000fe20000004100 */
[----:B------:R-:W-:Y:S01]  /*01b0*/  FSETP.NEU.FTZ.AND P1, PT, R8, RZ, PT ;  /* 0x000000ff0800720b */ /* 0x000fe20003f3d000 */
[--C-:B------:R-:W-:Y:S01]  /*01c0*/  HADD2.F32 R4, -RZ, R11.reuse.H0_H0 ;  /* 0x2000000bff047230 */ /* 0x100fe20000004100 */
[----:B------:R-:W-:Y:S01]  /*01d0*/  PLOP3.LUT P3, PT, P0, P3, PT, 0x28, 0x0 ;  /* 0x000000000000781c */ /* 0x000fe20000766570 */
[----:B------:R-:W-:Y:S01]  /*01e0*/  HADD2.F32 R5, -RZ, R11.H1_H1 ;  /* 0x3000000bff057230 */ /* 0x000fe20000004100 */
[----:B------:R-:W-:-:S02]  /*01f0*/  PLOP3.LUT P6, PT, P0, P6, PT, 0x28, 0x0 ;  /* 0x000000000000781c */ /* 0x000fc400007cc570 */
[----:B------:R-:W-:Y:S02]  /*0200*/  FSETP.NEU.FTZ.AND P5, PT, R9, RZ, PT ;  /* 0x000000ff0900720b */ /* 0x000fe40003fbd000 */
[----:B------:R-:W-:Y:S02]  /*0210*/  FSETP.NEU.FTZ.AND P4, PT, R3, RZ, PT ;  /* 0x000000ff0300720b */ /* 0x000fe40003f9d000 */
[----:B------:R-:W-:Y:S02]  /*0220*/  SEL R3, RZ, 0x1, !P3 ;  /* 0x00000001ff037807 */ /* 0x000fe40005800000 */
[----:B------:R-:W-:Y:S02]  /*0230*/  FSETP.NEU.FTZ.AND P3, PT, R4, RZ, PT ;  /* 0x000000ff0400720b */ /* 0x000fe40003f7d000 */
[----:B------:R-:W-:Y:S02]  /*0240*/  SEL R4, RZ, 0x1, !P6 ;  /* 0x00000001ff047807 */ /* 0x000fe40007000000 */
[----:B------:R-:W-:-:S02]  /*0250*/  PLOP3.LUT P5, PT, P0, P5, PT, 0x28, 0x0 ;  /* 0x000000000000781c */ /* 0x000fc400007aa570 */
[----:B------:R-:W-:Y:S02]  /*0260*/  PLOP3.LUT P4, PT, P0, P4, PT, 0x28, 0x0 ;  /* 0x000000000000781c */ /* 0x000fe40000788570 */
[----:B------:R-:W-:Y:S02]  /*0270*/  PRMT R7, R4, 0x7604, R3 ;  /* 0x0000760404077816 */ /* 0x000fe40000000003 */
[----:B------:R-:W-:Y:S02]  /*0280*/  SEL R3, RZ, 0x1, !P5 ;  /* 0x00000001ff037807 */ /* 0x000fe40006800000 */
[----:B------:R-:W-:Y:S02]  /*0290*/  SEL R6, RZ, 0x1, !P4 ;  /* 0x00000001ff067807 */ /* 0x000fe40006000000 */
[----:B------:R-:W-:Y:S02]  /*02a0*/  PLOP3.LUT P2, PT, P0, P2, PT, 0x28, 0x0 ;  /* 0x000000000000781c */ /* 0x000fe40000744570 */
[----:B------:R-:W-:-:S02]  /*02b0*/  PLOP3.LUT P3, PT, P0, P3, PT, 0x28, 0x0 ;  /* 0x000000000000781c */ /* 0x000fc40000766570 */
[----:B------:R-:W-:Y:S02]  /*02c0*/  FSETP.NEU.FTZ.AND P6, PT, R5, RZ, PT ;  /* 0x000000ff0500720b */ /* 0x000fe40003fdd000 */
[----:B------:R-:W-:Y:S02]  /*02d0*/  IADD3 R4, P4, R0, UR6, RZ ;  /* 0x0000000600047c10 */ /* 0x000fe4000ff9e0ff */
[----:B------:R-:W-:Y:S02]  /*02e0*/  PRMT R6, R6, 0x7604, R3 ;  /* 0x0000760406067816 */ /* 0x000fe40000000003 */
[----:B------:R-:W-:Y:S01]  /*02f0*/  SEL R0, RZ, 0x1, !P2 ;  /* 0x00000001ff007807 */ /* 0x000fe20005000000 */
[----:B------:R-:W-:Y:S01]  /*0300*/  IMAD.X R5, RZ, RZ, UR7, P4 ;  /* 0x00000007ff057e24 */ /* 0x000fe2000a0e06ff */
[----:B------:R-:W-:Y:S02]  /*0310*/  SEL R3, RZ, 0x1, !P3 ;  /* 0x00000001ff037807 */ /* 0x000fe40005800000 */
[----:B------:R-:W-:-:S02]  /*0320*/  PLOP3.LUT P1, PT, P0, P1, PT, 0x28, 0x0 ;  /* 0x000000000000781c */ /* 0x000fc40000722570 */
[----:B------:R-:W-:Y:S02]  /*0330*/  PLOP3.LUT P6, PT, P0, P6, PT, 0x28, 0x0 ;  /* 0x000000000000781c */ /* 0x000fe400007cc570 */
[----:B------:R-:W-:Y:S02]  /*0340*/  PRMT R7, R0, 0x7054, R7 ;  /* 0x0000705400077816 */ /* 0x000fe40000000007 */
[----:B------:R-:W-:Y:S01]  /*0350*/  PRMT R9, R3, 0x7054, R6 ;  /* 0x0000705403097816 */ /* 0x000fe20000000006 */
[----:B------:R-:W-:Y:S01]  /*0360*/  IMAD.WIDE R2, R2, 0x4, R4 ;  /* 0x0000000402027825 */ /* 0x000fe200078e0204 */
[----:B------:R-:W-:Y:S02]  /*0370*/  SEL R0, RZ, 0x1, !P1 ;  /* 0x00000001ff007807 */ /* 0x000fe40004800000 */
[----:B------:R-:W-:Y:S02]  /*0380*/  SEL R6, RZ, 0x1, !P6 ;  /* 0x00000001ff067807 */ /* 0x000fe40007000000 */
[----:B------:R-:W-:-:S02]  /*0390*/  PRMT R7, R0, 0x654, R7 ;  /* 0x0000065400077816 */ /* 0x000fc40000000007 */
[----:B------:R-:W-:-:S03]  /*03a0*/  PRMT R9, R6, 0x654, R9 ;  /* 0x0000065406097816 */ /* 0x000fc60000000009 */
[----:B------:R-:W-:Y:S04]  /*03b0*/  STG.E desc[UR4][R2.64], R7 ;  /* 0x0000000702007986 */ /* 0x000fe8000c101904 */
[----:B------:R-:W-:Y:S01]  /*03c0*/  STG.E desc[UR4][R2.64+0x200], R9 ;  /* 0x0002000902007986 */ /* 0x000fe2000c101904 */
[----:B------:R-:W-:Y:S05]  /*03d0*/  EXIT ;  /* 0x000000000000794d */ /* 0x000fea0003800000 */
.L_x_3487:
        /* <DEDUP_REMOVED lines=153> */
.L_x_3490:
        /* <DEDUP_REMOVED lines=8> */
.L_x_3491:
        /* <DEDUP_REMOVED lines=8> */
.L_x_3492:
        /* <DEDUP_REMOVED lines=9> */
.L_x_3493:
[----:B------:R-:W-:Y:S05]  /*0f00*/  BSYNC B1 ;  /* 0x0000000000017941 */ /* 0x000fea0003800000 */
.L_x_3489:
[----:B------:R-:W-:-:S13]  /*0f10*/  ISETP.GE.AND P0, PT, R11, R2, PT ;  /* 0x000000020b00720c */ /* 0x000fda0003f06270 */
[----:B-1----:R-:W0:Y:S01]  /*0f20*/  @!P0 LDC.64 R6, c[0x0][0x218] ;  /* 0x00008600ff068b82 */ /* 0x002e220000000a00 */
[----:B--2---:R-:W-:Y:S02]  /*0f30*/  @!P0 IMAD.IADD R5, R0, 0x1, R11 ;  /* 0x0000000100058824 */ /* 0x004fe400078e020b */
[----:B------:R-:W-:-:S03]  /*0f40*/  @!P0 VIADD R11, R11, 0x80 ;  /* 0x000000800b0b8836 */ /* 0x000fc60000000000 */
[----:B0-----:R-:W-:-:S05]  /*0f50*/  @!P0 IADD3 R4, P1, R5, R6, RZ ;  /* 0x0000000605048210 */ /* 0x001fca0007f3e0ff */
[----:B------:R-:W-:-:S05]  /*0f60*/  @!P0 IMAD.X R5, RZ, RZ, R7, P1 ;  /* 0x000000ffff058224 */ /* 0x000fca00008e0607 */
[----:B------:R2:W-:Y:S03]  /*0f70*/  @!P0 STG.E.U8 desc[UR4][R4.64], R9 ;  /* 0x0000000904008986 */ /* 0x0005e6000c101104 */
.L_x_3494:
[----:B------:R-:W-:Y:S05]  /*0f80*/  BSYNC B0 ;  /* 0x0000000000007941 */ /* 0x000fea0003800000 */
.L_x_3488:
        /* <DEDUP_REMOVED lines=9> */
.L_x_3495:
        /* <DEDUP_REMOVED lines=14> */
.L_x_43782:


//--------------------- .text._ZN2at6native29vectorized_elementwise_kernelILi8ENS0_13AUnaryFunctorIN3c104HalfES4_bZZZNS0_23logical_xor_kernel_cudaERNS_14TensorIteratorEENKUlvE0_clEvENKUlvE6_clEvEUlS4_S4_E_EESt5arrayIPcLm2EEEEviT0_T1_ --------------------------
	.section	.text._ZN2at6native29vectorized_elementwise_kernelILi8ENS0_13AUnaryFunctorIN3c104HalfES4_bZZZNS0_23logical_xor_kernel_cudaERNS_14TensorIteratorEENKUlvE0_clEvENKUlvE6_clEvEUlS4_S4_E_EESt5arrayIPcLm2EEEEviT0_T1_,"ax",@progbits
	.align	128
        .global         _ZN2at6native29vectorized_elementwise_kernelILi8ENS0_13AUnaryFunctorIN3c104HalfES4_bZZZNS0_23logical_xor_kernel_cudaERNS_14TensorIteratorEENKUlvE0_clEvENKUlvE6_clEvEUlS4_S4_E_EESt5arrayIPcLm2EEEEviT0_T1_
        .type           _ZN2at6native29vectorized_elementwise_kernelILi8ENS0_13AUnaryFunctorIN3c104HalfES4_bZZZNS0_23logical_xor_kernel_cudaERNS_14TensorIteratorEENKUlvE0_clEvENKUlvE6_clEvEUlS4_S4_E_EESt5arrayIPcLm2EEEEviT0_T1_,@function
        .size           _ZN2at6native29vectorized_elementwise_kernelILi8ENS0_13AUnaryFunctorIN3c104HalfES4_bZZZNS0_23logical_xor_kernel_cudaERNS_14TensorIteratorEENKUlvE0_clEvENKUlvE6_clEvEUlS4_S4_E_EESt5arrayIPcLm2EEEEviT0_T1_,(.L_x_43783 - _ZN2at6native29vectorized_elementwise_kernelILi8ENS0_13AUnaryFunctorIN3c104HalfES4_bZZZNS0_23logical_xor_kernel_cudaERNS_14TensorIteratorEENKUlvE0_clEvENKUlvE6_clEvEUlS4_S4_E_EESt5arrayIPcLm2EEEEviT0_T1_)
        .other          _ZN2at6native29vectorized_elementwise_kernelILi8ENS0_13AUnaryFunctorIN3c104HalfES4_bZZZNS0_23logical_xor_kernel_cudaERNS_14TensorIteratorEENKUlvE0_clEvENKUlvE6_clEvEUlS4_S4_E_EESt5arrayIPcLm2EEEEviT0_T1_,@"STO_CUDA_ENTRY STV_DEFAULT"
_ZN2at6native29vectorized_elementwise_kernelILi8ENS0_13AUnaryFunctorIN3c104HalfES4_bZZZNS0_23logical_xor_kernel_cudaERNS_14TensorIteratorEENKUlvE0_clEvENKUlvE6_clEvEUlS4_S4_E_EESt5arrayIPcLm2EEEEviT0_T1_:
.text._ZN2at6native29vectorized_elementwise_kernelILi8ENS0_13AUnaryFunctorIN3c104HalfES4_bZZZNS0_23logical_xor_kernel_cudaERNS_14TensorIteratorEENKUlvE0_clEvENKUlvE6_clEvEUlS4_S4_E_EESt5arrayIPcLm2EEEEviT0_T1_:
        /* <DEDUP_REMOVED lines=12> */
[----:B0-----:R-:W-:-:S06]  /*00c0*/  IMAD.WIDE.U32 R4, R2, 0x10, R4 ;  /* 0x0000001002047825 */ /* 0x001fcc00078e0004 */
[----:B------:R-:W2:Y:S01]  /*00d0*/  LDG.E.128 R4, desc[UR4][R4.64] ;  /* 0x0000000404047981 */ /* 0x000ea2000c1e1d00 */
[----:B------:R-:W0:Y:S02]  /*00e0*/  LDC.U16 R3, c[0x0][0x216] ;  /* 0x00008580ff037b82 */ /* 0x000e240000000400 */
[----:B0-----:R-:W-:-:S05]  /*00f0*/  HADD2.F32 R3, -RZ, R3.H0_H0 ;  /* 0x20000003ff037230 */ /* 0x001fca0000004100 */
[----:B------:R-:W-:Y:S01]  /*0100*/  FSETP.NEU.FTZ.AND P4, PT, R3, RZ, PT ;  /* 0x000000ff0300720b */ /* 0x000fe20003f9d000 */
[--C-:B--2---:R-:W-:Y:S02]  /*0110*/  HADD2.F32 R3, -RZ, R4.reuse.H0_H0 ;  /* 0x20000004ff037230 */ /* 0x104fe40000004100 */
[----:B------:R-:W-:Y:S01]  /*0120*/  HADD2.F32 R8, -RZ, R4.H1_H1 ;  /* 0x30000004ff087230 */ /* 0x000fe20000004100 */
[----:B------:R-:W-:Y:S01]  /*0130*/  IADD3 R4, P1, R0, UR6, RZ ;  /* 0x0000000600047c10 */ /* 0x000fe2000ff3e0ff */
[----:B------:R-:W-:Y:S01]  /*0140*/  HADD2.F32 R10, -RZ, R5.H1_H1 ;  /* 0x30000005ff0a7230 */ /* 0x000fe20000004100 */
[----:B------:R-:W-:Y:S01]  /*0150*/  FSETP.NEU.FTZ.AND P3, PT, R3, RZ, PT ;  /* 0x000000ff0300720b */ /* 0x000fe20003f7d000 */
[--C-:B------:R-:W-:Y:S01]  /*0160*/  HADD2.F32 R11, -RZ, R6.reuse.H0_H0 ;  /* 0x20000006ff0b7230 */ /* 0x100fe20000004100 */
[----:B------:R-:W-:Y:S01]  /*0170*/  FSETP.NEU.FTZ.AND P2, PT, R8, RZ, PT ;  /* 0x000000ff0800720b */ /* 0x000fe20003f5d000 */
[--C-:B------:R-:W-:Y:S01]  /*0180*/  HADD2.F32 R12, -RZ, R7.reuse.H0_H0 ;  /* 0x20000007ff0c7230 */ /* 0x100fe20000004100 */
[----:B------:R-:W-:Y:S01]  /*0190*/  PLOP3.LUT P3, PT, P4, P3, PT, 0x28, 0x0 ;  /* 0x000000000000781c */ /* 0x000fe20002766570 */
[----:B------:R-:W-:Y:S01]  /*01a0*/  HADD2.F32 R6, -RZ, R6.H1_H1 ;  /* 0x30000006ff067230 */ /* 0x000fe20000004100 */
[----:B------:R-:W-:Y:S01]  /*01b0*/  FSETP.NEU.FTZ.AND P6, PT, R10, RZ, PT ;  /* 0x000000ff0a00720b */ /* 0x000fe20003fdd000 */
[----:B------:R-:W-:Y:S01]  /*01c0*/  HADD2.F32 R7, -RZ, R7.H1_H1 ;  /* 0x30000007ff077230 */ /* 0x000fe20000004100 */
[----:B------:R-:W-:Y:S01]  /*01d0*/  SEL R10, RZ, 0x1, !P3 ;  /* 0x00000001ff0a7807 */ /* 0x000fe20005800000 */
[----:B------:R-:W-:Y:S01]  /*01e0*/  HADD2.F32 R9, -RZ, R5.H0_H0 ;  /* 0x20000005ff097230 */ /* 0x000fe20000004100 */
[----:B------:R-:W-:Y:S01]  /*01f0*/  FSETP.NEU.FTZ.AND P3, PT, R6, RZ, PT ;  /* 0x000000ff0600720b */ /* 0x000fe20003f7d000 */
[----:B------:R-:W-:Y:S01]  /*0200*/  IMAD.X R5, RZ, RZ, UR7, P1 ;  /* 0x00000007ff057e24 */ /* 0x000fe200088e06ff */
[----:B------:R-:W-:-:S02]  /*0210*/  FSETP.NEU.FTZ.AND P1, PT, R7, RZ, PT ;  /* 0x000000ff0700720b */ /* 0x000fc40003f3d000 */
[----:B------:R-:W-:Y:S01]  /*0220*/  PLOP3.LUT P2, PT, P4, P2, PT, 0x28, 0x0 ;  /* 0x000000000000781c */ /* 0x000fe20002744570 */
[----:B------:R-:W-:Y:S01]  /*0230*/  IMAD.WIDE R4, R2, 0x8, R4 ;  /* 0x0000000802047825 */ /* 0x000fe200078e0204 */
[----:B------:R-:W-:Y:S02]  /*0240*/  PLOP3.LUT P6, PT, P4, P6, PT, 0x28, 0x0 ;  /* 0x000000000000781c */ /* 0x000fe400027cc570 */
[----:B------:R-:W-:Y:S02]  /*0250*/  FSETP.NEU.FTZ.AND P5, PT, R11, RZ, PT ;  /* 0x000000ff0b00720b */ /* 0x000fe40003fbd000 */
[----:B------:R-:W-:Y:S02]  /*0260*/  PLOP3.LUT P3, PT, P4, P3, PT, 0x28, 0x0 ;  /* 0x000000000000781c */ /* 0x000fe40002766570 */
[----:B------:R-:W-:Y:S02]  /*0270*/  PLOP3.LUT P1, PT, P4, P1, PT, 0x28, 0x0 ;  /* 0x000000000000781c */ /* 0x000fe40002722570 */
[----:B------:R-:W-:-:S02]  /*0280*/  SEL R11, RZ, 0xffffffff, !P2 ;  /* 0xffffffffff0b7807 */ /* 0x000fc40005000000 */
[----:B------:R-:W-:Y:S02]  /*0290*/  FSETP.NEU.FTZ.AND P0, PT, R9, RZ, PT ;  /* 0x000000ff0900720b */ /* 0x000fe40003f1d000 */
[----:B------:R-:W-:Y:S01]  /*02a0*/  FSETP.NEU.FTZ.AND P2, PT, R12, RZ, PT ;  /* 0x000000ff0c00720b */ /* 0x000fe20003f5d000 */
[----:B------:R-:W-:Y:S01]  /*02b0*/  IMAD.SHL.U32 R15, R11, 0x100, RZ ;  /* 0x000001000b0f7824 */ /* 0x000fe200078e00ff */
[----:B------:R-:W-:Y:S02]  /*02c0*/  SEL R9, RZ, 0xffffffff, !P6 ;  /* 0xffffffffff097807 */ /* 0x000fe40007000000 */
[----:B------:R-:W-:Y:S02]  /*02d0*/  SEL R7, RZ, 0xffffffff, !P3 ;  /* 0xffffffffff077807 */ /* 0x000fe40005800000 */
[----:B------:R-:W-:Y:S01]  /*02e0*/  SEL R3, RZ, 0xffffffff, !P1 ;  /* 0xffffffffff037807 */ /* 0x000fe20004800000 */
[----:B------:R-:W-:Y:S01]  /*02f0*/  IMAD.SHL.U32 R13, R9, 0x100, RZ ;  /* 0x00000100090d7824 */ /* 0x000fe200078e00ff */
[----:B------:R-:W-:Y:S01]  /*0300*/  PLOP3.LUT P0, PT, P4, P0, PT, 0x28, 0x0 ;  /* 0x000000000000781c */ /* 0x000fe20002700570 */
[----:B------:R-:W-:Y:S01]  /*0310*/  IMAD.SHL.U32 R11, R7, 0x100, RZ ;  /* 0x00000100070b7824 */ /* 0x000fe200078e00ff */
[----:B------:R-:W-:Y:S01]  /*0320*/  PLOP3.LUT P5, PT, P4, P5, PT, 0x28, 0x0 ;  /* 0x000000000000781c */ /* 0x000fe200027aa570 */
[----:B------:R-:W-:Y:S01]  /*0330*/  IMAD.SHL.U32 R9, R3, 0x100, RZ ;  /* 0x0000010003097824 */ /* 0x000fe200078e00ff */
[----:B------:R-:W-:-:S02]  /*0340*/  PLOP3.LUT P2, PT, P4, P2, PT, 0x28, 0x0 ;  /* 0x000000000000781c */ /* 0x000fc40002744570 */
[----:B------:R-:W-:Y:S02]  /*0350*/  SEL R8, RZ, 0x1, !P0 ;  /* 0x00000001ff087807 */ /* 0x000fe40004000000 */
[----:B------:R-:W-:Y:S02]  /*0360*/  SEL R6, RZ, 0x1, !P5 ;  /* 0x00000001ff067807 */ /* 0x000fe40006800000 */
[----:B------:R-:W-:Y:S02]  /*0370*/  SEL R0, RZ, 0x1, !P2 ;  /* 0x00000001ff007807 */ /* 0x000fe40005000000 */
[----:B------:R-:W-:Y:S02]  /*0380*/  LOP3.LUT R7, R15, 0x100, R10, 0xe2, !PT ;  /* 0x000001000f077812 */ /* 0x000fe400078ee20a */
[----:B------:R-:W-:Y:S02]  /*0390*/  LOP3.LUT R8, R13, 0x100, R8, 0xe2, !PT ;  /* 0x000001000d087812 */ /* 0x000fe400078ee208 */
[----:B------:R-:W-:-:S02]  /*03a0*/  LOP3.LUT R3, R11, 0x100, R6, 0xe2, !PT ;  /* 0x000001000b037812 */ /* 0x000fc400078ee206 */
[----:B------:R-:W-:Y:S02]  /*03b0*/  LOP3.LUT R0, R9, 0x100, R0, 0xe2, !PT ;  /* 0x0000010009007812 */ /* 0x000fe400078ee200 */
[----:B------:R-:W-:Y:S02]  /*03c0*/  PRMT R2, R7, 0x5410, R8 ;  /* 0x0000541007027816 */ /* 0x000fe40000000008 */
[----:B------:R-:W-:-:S05]  /*03d0*/  PRMT R3, R3, 0x5410, R0 ;  /* 0x0000541003037816 */ /* 0x000fca0000000000 */
[----:B------:R-:W-:Y:S01]  /*03e0*/  STG.E.64 desc[UR4][R4.64], R2 ;  /* 0x0000000204007986 */ /* 0x000fe2000c101b04 */
[----:B------:R-:W-:Y:S05]  /*03f0*/  EXIT ;  /* 0x000000000000794d */ /* 0x000fea0003800000 */
.L_x_3496:
        /* <DEDUP_REMOVED lines=153> */
.L_x_3499:
        /* <DEDUP_REMOVED lines=8> */
.L_x_3500:
        /* <DEDUP_REMOVED lines=8> */
.L_x_3501:
        /* <DEDUP_REMOVED lines=9> */
.L_x_3502:
[----:B------:R-:W-:Y:S05]  /*0f20*/  BSYNC B1 ;  /* 0x0000000000017941 */ /* 0x000fea0003800000 */
.L_x_3498:
[----:B------:R-:W-:-:S13]  /*0f30*/  ISETP.GE.AND P0, PT, R11, R2, PT ;  /* 0x000000020b00720c */ /* 0x000fda0003f06270 */
[----:B-1----:R-:W0:Y:S01]  /*0f40*/  @!P0 LDC.64 R6, c[0x0][0x218] ;  /* 0x00008600ff068b82 */ /* 0x002e220000000a00 */
[----:B--2---:R-:W-:Y:S02]  /*0f50*/  @!P0 IMAD.IADD R5, R0, 0x1, R11 ;  /* 0x0000000100058824 */ /* 0x004fe400078e020b */
[----:B------:R-:W-:-:S03]  /*0f60*/  @!P0 VIADD R11, R11, 0x80 ;  /* 0x000000800b0b8836 */ /* 0x000fc60000000000 */
[----:B0-----:R-:W-:-:S05]  /*0f70*/  @!P0 IADD3 R4, P1, R5, R6, RZ ;  /* 0x0000000605048210 */ /* 0x001fca0007f3e0ff */
[----:B------:R-:W-:-:S05]  /*0f80*/  @!P0 IMAD.X R5, RZ, RZ, R7, P1 ;  /* 0x000000ffff058224 */ /* 0x000fca00008e0607 */
[----:B------:R2:W-:Y:S03]  /*0f90*/  @!P0 STG.E.U8 desc[UR4][R4.64], R9 ;  /* 0x0000000904008986 */ /* 0x0005e6000c101104 */
.L_x_3503:
[----:B------:R-:W-:Y:S05]  /*0fa0*/  BSYNC B0 ;  /* 0x0000000000007941 */ /* 0x000fea0003800000 */
.L_x_3497:
        /* <DEDUP_REMOVED lines=9> */
.L_x_3504:
        /* <DEDUP_REMOVED lines=12> */
.L_x_43783:


//--------------------- .text._ZN2at6native18elementwise_kernelILi128ELi4EZNS0_15gpu_kernel_implINS0_13BinaryFunctorIN3c104HalfES5_bZZZNS0_23logical_xor_kernel_cudaERNS_14TensorIteratorEENKUlvE0_clEvENKUlvE6_clEvEUlS5_S5_E_EEEEvRNS_18TensorIteratorBaseERKT_EUliE_EEviT1_ --------------------------
	.section	.text._ZN2at6native18elementwise_kernelILi128ELi4EZNS0_15gpu_kernel_implINS0_13BinaryFunctorIN3c104HalfES5_bZZZNS0_23logical_xor_kernel_cudaERNS_14TensorIteratorEENKUlvE0_clEvENKUlvE6_clEvEUlS5_S5_E_EEEEvRNS_18TensorIteratorBaseERKT_EUliE_EEviT1_,"ax",@progbits
	.align	128
        .global         _ZN2at6native18elementwise_kernelILi128ELi4EZNS0_15gpu_kernel_implINS0_13BinaryFunctorIN3c104HalfES5_bZZZNS0_23logical_xor_kernel_cudaERNS_14TensorIteratorEENKUlvE0_clEvENKUlvE6_clEvEUlS5_S5_E_EEEEvRNS_18TensorIteratorBaseERKT_EUliE_EEviT1_
        .type           _ZN2at6native18elementwise_kernelILi128ELi4EZNS0_15gpu_kernel_implINS0_13BinaryFunctorIN3c104HalfES5_bZZZNS0_23logical_xor_kernel_cudaERNS_14TensorIteratorEENKUlvE0_clEvENKUlvE6_clEvEUlS5_S5_E_EEEEvRNS_18TensorIteratorBaseERKT_EUliE_EEviT1_,@function
        .size           _ZN2at6native18elementwise_kernelILi128ELi4EZNS0_15gpu_kernel_implINS0_13BinaryFunctorIN3c104HalfES5_bZZZNS0_23logical_xor_kernel_cudaERNS_14TensorIteratorEENKUlvE0_clEvENKUlvE6_clEvEUlS5_S5_E_EEEEvRNS_18TensorIteratorBaseERKT_EUliE_EEviT1_,(.L_x_43784 - _ZN2at6native18elementwise_kernelILi128ELi4EZNS0_15gpu_kernel_implINS0_13BinaryFunctorIN3c104HalfES5_bZZZNS0_23logical_xor_kernel_cudaERNS_14TensorIteratorEENKUlvE0_clEvENKUlvE6_clEvEUlS5_S5_E_EEEEvRNS_18TensorIteratorBaseERKT_EUliE_EEviT1_)
        .other          _ZN2at6native18elementwise_kernelILi128ELi4EZNS0_15gpu_kernel_implINS0_13BinaryFunctorIN3c104HalfES5_bZZZNS0_23logical_xor_kernel_cudaERNS_14TensorIteratorEENKUlvE0_clEvENKUlvE6_clEvEUlS5_S5_E_EEEEvRNS_18TensorIteratorBaseERKT_EUliE_EEviT1_,@"STO_CUDA_ENTRY STV_DEFAULT"
_ZN2at6native18elementwise_kernelILi128ELi4EZNS0_15gpu_kernel_implINS0_13BinaryFunctorIN3c104HalfES5_bZZZNS0_23logical_xor_kernel_cudaERNS_14TensorIteratorEENKUlvE0_clEvENKUlvE6_clEvEUlS5_S5_E_EEEEvRNS_18TensorIteratorBaseERKT_EUliE_EEviT1_:
.text._ZN2at6native18elementwise_kernelILi128ELi4EZNS0_15gpu_kernel_implINS0_13BinaryFunctorIN3c104HalfES5_bZZZNS0_23logical_xor_kernel_cudaERNS_14TensorIteratorEENKUlvE0_clEvENKUlvE6_clEvEUlS5_S5_E_EEEEvRNS_18TensorIteratorBaseERKT_EUliE_EEviT1_:
        /* <DEDUP_REMOVED lines=365> */
.L_x_3507:
        /* <DEDUP_REMOVED lines=23> */
.L_x_3511:
[----:B------:R-:W2:Y:S02]  /*1840*/  LDG.E.U8 R2, desc[UR36][R2.64] ;  /* 0x0000002402027981 */ /* 0x000ea4000c1e1100 */
[----:B--2---:R-:W-:-:S04]  /*1850*/  I2FP.F32.U32 R0, R2 ;  /* 0x0000000200007245 */ /* 0x004fc80000201000 */
[----:B------:R-:W-:-:S04]  /*1860*/  F2FP.F16.F32.PACK_AB R0, RZ, R0 ;  /* 0x00000000ff00723e */ /* 0x000fc800000000ff */
[----:B------:R-:W-:Y:S01]  /*1870*/  PRMT R19, R0, 0x7610, R19 ;  /* 0x0000761000137816 */ /* 0x000fe20000000013 */
[----:B------:R-:W-:Y:S06]  /*1880*/  BRA `(.L_x_3513) ;  /* 0x0000000c00bc7947 */ /* 0x000fec0003800000 */
.L_x_3510:
        /* <DEDUP_REMOVED lines=11> */
.L_x_3515:
[----:B------:R-:W2:Y:S02]  /*1940*/  LDG.E R2, desc[UR36][R2.64] ;  /* 0x0000002402027981 */ /* 0x000ea4000c1e1900 */
[----:B--2---:R-:W-:-:S04]  /*1950*/  I2FP.F32.S32 R0, R2 ;  /* 0x0000000200007245 */ /* 0x004fc80000201400 */
[----:B------:R-:W-:-:S04]  /*1960*/  F2FP.F16.F32.PACK_AB R0, RZ, R0 ;  /* 0x00000000ff00723e */ /* 0x000fc800000000ff */
[----:B------:R-:W-:Y:S01]  /*1970*/  PRMT R19, R0, 0x7610, R19 ;  /* 0x0000761000137816 */ /* 0x000fe20000000013 */
[----:B------:R-:W-:Y:S06]  /*1980*/  BRA `(.L_x_3513) ;  /* 0x0000000c007c7947 */ /* 0x000fec0003800000 */
.L_x_3514:
[----:B------:R-:W2:Y:S02]  /*1990*/  LDG.E.U16 R2, desc[UR36][R2.64] ;  /* 0x0000002402027981 */ /* 0x000ea4000c1e1500 */
[----:B--2---:R-:W0:Y:S02]  /*19a0*/  I2F.S16 R0, R2 ;  /* 0x0000000200007306 */ /* 0x004e240000101400 */
[----:B0-----:R-:W-:-:S04]  /*19b0*/  F2FP.F16.F32.PACK_AB R0, RZ, R0 ;  /* 0x00000000ff00723e */ /* 0x001fc800000000ff */
[----:B------:R-:W-:Y:S01]  /*19c0*/  PRMT R19, R0, 0x7610, R19 ;  /* 0x0000761000137816 */ /* 0x000fe20000000013 */
[----:B------:R-:W-:Y:S06]  /*19d0*/  BRA `(.L_x_3513) ;  /* 0x0000000c00687947 */ /* 0x000fec0003800000 */
.L_x_3509:
        /* <DEDUP_REMOVED lines=9> */
.L_x_3517:
[----:B------:R0:W5:Y:S01]  /*1a70*/  LDG.E.U16 R19, desc[UR36][R2.64] ;  /* 0x0000002402137981 */ /* 0x000162000c1e1500 */
[----:B------:R-:W-:Y:S05]  /*1a80*/  BRA `(.L_x_3513) ;  /* 0x0000000c003c7947 */ /* 0x000fea0003800000 */
.L_x_3516:
        /* <DEDUP_REMOVED lines=9> */
.L_x_3519:
[----:B------:R1:W5:Y:S01]  /*1b20*/  LDG.E.U16 R19, desc[UR36][R2.64] ;  /* 0x0000002402137981 */ /* 0x000362000c1e1500 */
[----:B------:R-:W-:Y:S05]  /*1b30*/  BRA `(.L_x_3513) ;  /* 0x0000000c00107947 */ /* 0x000fea0003800000 */
.L_x_3518:
        /* <DEDUP_REMOVED lines=9> */
.L_x_3508:
        /* <DEDUP_REMOVED lines=14> */
.L_x_3522:
        /* <DEDUP_REMOVED lines=9> */
.L_x_3521:
        /* <DEDUP_REMOVED lines=28> */
.L_x_3524:
        /* <DEDUP_REMOVED lines=15> */
.L_x_3523:
[----:B------:R-:W2:Y:S02]  /*1ff0*/  LDG.E.U16 R0, desc[UR36][R2.64] ;  /* 0x0000002402007981 */ /* 0x000ea4000c1e1500 */
[----:B--2---:R-:W-:-:S05]  /*2000*/  IMAD.U32 R0, R0, 0x10000, RZ ;  /* 0x0001000000007824 */ /* 0x004fca00078e00ff */
[----:B------:R-:W-:-:S04]  /*2010*/  F2FP.F16.F32.PACK_AB R0, RZ, R0 ;  /* 0x00000000ff00723e */ /* 0x000fc800000000ff */
[----:B------:R-:W-:Y:S01]  /*2020*/  PRMT R19, R0, 0x7610, R19 ;  /* 0x0000761000137816 */ /* 0x000fe20000000013 */
[----:B------:R-:W-:Y:S06]  /*2030*/  BRA `(.L_x_3513) ;  /* 0x0000000400d07947 */ /* 0x000fec0003800000 */
.L_x_3520:
        /* <DEDUP_REMOVED lines=13> */
.L_x_3527:
        /* <DEDUP_REMOVED lines=21> */
.L_x_3531:
[----:B------:R-:W-:Y:S05]  /*2260*/  BSYNC B1 ;  /* 0x0000000000017941 */ /* 0x000fea0003800000 */
.L_x_3530:
[----:B------:R-:W-:Y:S01]  /*2270*/  LEA R3, R0, 0x3b800000, 0x17 ;  /* 0x3b80000000037811 */ /* 0x000fe200078eb8ff */
[----:B------:R-:W-:-:S05]  /*2280*/  IMAD.SHL.U32 R0, R2, 0x100000, RZ ;  /* 0x0010000002007824 */ /* 0x000fca00078e00ff */
[----:B------:R-:W-:-:S07]  /*2290*/  LOP3.LUT R0, R3, R0, R4, 0xfe, !PT ;  /* 0x0000000003007212 */ /* 0x000fce00078efe04 */
.L_x_3529:
[----:B------:R-:W-:Y:S05]  /*22a0*/  BSYNC B0 ;  /* 0x0000000000007941 */ /* 0x000fea0003800000 */
.L_x_3528:
[----:B------:R-:W-:-:S04]  /*22b0*/  F2FP.F16.F32.PACK_AB R0, RZ, R0 ;  /* 0x00000000ff00723e */ /* 0x000fc800000000ff */
[----:B------:R-:W-:Y:S01]  /*22c0*/  PRMT R19, R0, 0x7610, R19 ;  /* 0x0000761000137816 */ /* 0x000fe20000000013 */
[----:B------:R-:W-:Y:S06]  /*22d0*/  BRA `(.L_x_3513) ;  /* 0x0000000400287947 */ /* 0x000fec0003800000 */
.L_x_3526:
        /* <DEDUP_REMOVED lines=21> */
.L_x_3535:
[----:B------:R-:W-:Y:S05]  /*2430*/  BSYNC B1 ;  /* 0x0000000000017941 */ /* 0x000fea0003800000 */
.L_x_3534:
[----:B------:R-:W-:Y:S01]  /*2440*/  LEA R3, R0, 0x37800000, 0x17 ;  /* 0x3780000000037811 */ /* 0x000fe200078eb8ff */
[----:B------:R-:W-:-:S05]  /*2450*/  IMAD.SHL.U32 R0, R2, 0x200000, RZ ;  /* 0x0020000002007824 */ /* 0x000fca00078e00ff */
[----:B------:R-:W-:-:S07]  /*2460*/  LOP3.LUT R0, R3, R0, R4, 0xfe, !PT ;  /* 0x0000000003007212 */ /* 0x000fce00078efe04 */
.L_x_3533:
[----:B------:R-:W-:Y:S05]  /*2470*/  BSYNC B0 ;  /* 0x0000000000007941 */ /* 0x000fea0003800000 */
.L_x_3532:
[----:B------:R-:W-:-:S04]  /*2480*/  F2FP.F16.F32.PACK_AB R0, RZ, R0 ;  /* 0x00000000ff00723e */ /* 0x000fc800000000ff */
[----:B------:R-:W-:Y:S01]  /*2490*/  PRMT R19, R0, 0x7610, R19 ;  /* 0x0000761000137816 */ /* 0x000fe20000000013 */
[----:B------:R-:W-:Y:S06]  /*24a0*/  BRA `(.L_x_3513) ;  /* 0x0000000000b47947 */ /* 0x000fec0003800000 */
.L_x_3525:
        /* <DEDUP_REMOVED lines=14> */
.L_x_3539:
[----:B------:R-:W-:Y:S05]  /*2590*/  BSYNC B0 ;  /* 0x0000000000007941 */ /* 0x000fea0003800000 */
.L_x_3538:
[----:B------:R-:W-:-:S04]  /*25a0*/  F2FP.F16.F32.PACK_AB R0, RZ, R0 ;  /* 0x00000000ff00723e */ /* 0x000fc800000000ff */
[----:B------:R-:W-:Y:S01]  /*25b0*/  PRMT R19, R0, 0x7610, R19 ;  /* 0x0000761000137816 */ /* 0x000fe20000000013 */
[----:B------:R-:W-:Y:S06]  /*25c0*/  BRA `(.L_x_3513) ;  /* 0x00000000006c7947 */ /* 0x000fec0003800000 */
.L_x_3512:
        /* <DEDUP_REMOVED lines=16> */
.L_x_3540:
[----:B------:R-:W-:Y:S01]  /*26d0*/  PRMT R19, RZ, 0x7610, R19 ;  /* 0x00007610ff137816 */ /* 0x000fe20000000013 */
[----:B------:R-:W-:Y:S06]  /*26e0*/  BRA `(.L_x_3513) ;  /* 0x0000000000247947 */ /* 0x000fec0003800000 */
.L_x_3537:
[----:B------:R-:W2:Y:S02]  /*26f0*/  LDG.E.64 R2, desc[UR36][R2.64] ;  /* 0x0000002402027981 */ /* 0x000ea4000c1e1b00 */
[----:B--2---:R-:W0:Y:S02]  /*2700*/  I2F.U64 R0, R2 ;  /* 0x0000000200007312 */ /* 0x004e240000301000 */
[----:B0-----:R-:W-:-:S04]  /*2710*/  F2FP.F16.F32.PACK_AB R0, RZ, R0 ;  /* 0x00000000ff00723e */ /* 0x001fc800000000ff */
[----:B------:R-:W-:Y:S01]  /*2720*/  PRMT R19, R0, 0x7610, R19 ;  /* 0x0000761000137816 */ /* 0x000fe20000000013 */
[----:B------:R-:W-:Y:S06]  /*2730*/  BRA `(.L_x_3513) ;  /* 0x0000000000107947 */ /* 0x000fec0003800000 */
.L_x_3536:
[----:B------:R-:W2:Y:S02]  /*2740*/  LDG.E R2, desc[UR36][R2.64] ;  /* 0x0000002402027981 */ /* 0x000ea4000c1e1900 */
[----:B--2---:R-:W-:-:S04]  /*2750*/  I2FP.F32.U32 R0, R2 ;  /* 0x0000000200007245 */ /* 0x004fc80000201000 */
[----:B------:R-:W-:-:S04]  /*2760*/  F2FP.F16.F32.PACK_AB R0, RZ, R0 ;  /* 0x00000000ff00723e */ /* 0x000fc800000000ff */
[----:B------:R-:W-:-:S07]  /*2770*/  PRMT R19, R0, 0x7610, R19 ;  /* 0x0000761000137816 */ /* 0x000fce0000000013 */
.L_x_3513:
[----:B------:R-:W2:Y:S01]  /*2780*/  LDC.U8 R4, c[0x0][0x493] ;  /* 0x000124c0ff047b82 */ /* 0x000ea20000000000 */
[----:B------:R-:W-:Y:S02]  /*2790*/  ULDC.64 UR4, c[0x0][0x488] ;  /* 0x0001220000047ab9 */ /* 0x000fe40000000a00 */
[----:B01----:R-:W-:-:S05]  /*27a0*/  IADD3 R2, P1, R22, UR4, RZ ;  /* 0x0000000416027c10 */ /* 0x003fca000ff3e0ff */
[----:B------:R-:W-:Y:S01]  /*27b0*/  IMAD.X R3, RZ, RZ, UR5, P1 ;  /* 0x00000005ff037e24 */ /* 0x000fe200088e06ff */
[----:B--2---:R-:W-:-:S04]  /*27c0*/  PRMT R0, R4, 0x9910, RZ ;  /* 0x0000991004007816 */ /* 0x004fc800000000ff */
        /* <DEDUP_REMOVED lines=14> */
.L_x_3544:
[----:B------:R-:W2:Y:S02]  /*28b0*/  LDG.E.U8 R2, desc[UR36][R2.64] ;  /* 0x0000002402027981 */ /* 0x000ea4000c1e1100 */
[----:B--2---:R-:W-:-:S04]  /*28c0*/  I2FP.F32.U32 R0, R2 ;  /* 0x0000000200007245 */ /* 0x004fc80000201000 */
[----:B------:R-:W-:Y:S01]  /*28d0*/  F2FP.F16.F32.PACK_AB R0, RZ, R0 ;  /* 0x00000000ff00723e */ /* 0x000fe200000000ff */
[----:B------:R-:W-:Y:S06]  /*28e0*/  BRA `(.L_x_3546) ;  /* 0x0000000c00887947 */ /* 0x000fec0003800000 */
.L_x_3543:
        /* <DEDUP_REMOVED lines=10> */
.L_x_3548:
[----:B------:R-:W2:Y:S02]  /*2990*/  LDG.E R2, desc[UR36][R2.64] ;  /* 0x0000002402027981 */ /* 0x000ea4000c1e1900 */
[----:B--2---:R-:W-:-:S04]  /*29a0*/  I2FP.F32.S32 R0, R2 ;  /* 0x0000000200007245 */ /* 0x004fc80000201400 */
[----:B------:R-:W-:Y:S01]  /*29b0*/  F2FP.F16.F32.PACK_AB R0, RZ, R0 ;  /* 0x00000000ff00723e */ /* 0x000fe200000000ff */
[----:B------:R-:W-:Y:S06]  /*29c0*/  BRA `(.L_x_3546) ;  /* 0x0000000c00507947 */ /* 0x000fec0003800000 */
.L_x_3547:
[----:B------:R-:W2:Y:S02]  /*29d0*/  LDG.E.U16 R2, desc[UR36][R2.64] ;  /* 0x0000002402027981 */ /* 0x000ea4000c1e1500 */
[----:B--2---:R-:W0:Y:S02]  /*29e0*/  I2F.S16 R0, R2 ;  /* 0x0000000200007306 */ /* 0x004e240000101400 */
[----:B0-----:R-:W-:Y:S01]  /*29f0*/  F2FP.F16.F32.PACK_AB R0, RZ, R0 ;  /* 0x00000000ff00723e */ /* 0x001fe200000000ff */
[----:B------:R-:W-:Y:S06]  /*2a00*/  BRA `(.L_x_3546) ;  /* 0x0000000c00407947 */ /* 0x000fec0003800000 */
.L_x_3542:
        /* <DEDUP_REMOVED lines=9> */
.L_x_3550:
[----:B------:R1:W5:Y:S01]  /*2aa0*/  LDG.E.U16 R0, desc[UR36][R2.64] ;  /* 0x0000002402007981 */ /* 0x000362000c1e1500 */
[----:B------:R-:W-:Y:S05]  /*2ab0*/  BRA `(.L_x_3546) ;  /* 0x0000000c00147947 */ /* 0x000fea0003800000 */
.L_x_3549:
        /* <DEDUP_REMOVED lines=9> */
.L_x_3552:
[----:B------:R0:W5:Y:S01]  /*2b50*/  LDG.E.U16 R0, desc[UR36][R2.64] ;  /* 0x0000002402007981 */ /* 0x000162000c1e1500 */
[----:B------:R-:W-:Y:S05]  /*2b60*/  BRA `(.L_x_3546) ;  /* 0x0000000800e87947 */ /* 0x000fea0003800000 */
.L_x_3551:
        /* <DEDUP_REMOVED lines=8> */
.L_x_3541:
        /* <DEDUP_REMOVED lines=13> */
.L_x_3555:
        /* <DEDUP_REMOVED lines=8> */
.L_x_3554:
        /* <DEDUP_REMOVED lines=28> */
.L_x_3557:
        /* <DEDUP_REMOVED lines=15> */
.L_x_3556:
[----:B------:R-:W2:Y:S02]  /*2ff0*/  LDG.E.U16 R0, desc[UR36][R2.64] ;  /* 0x0000002402007981 */ /* 0x000ea4000c1e1500 */
[----:B--2---:R-:W-:-:S05]  /*3000*/  IMAD.U32 R0, R0, 0x10000, RZ ;  /* 0x0001000000007824 */ /* 0x004fca00078e00ff */
[----:B------:R-:W-:Y:S01]  /*3010*/  F2FP.F16.F32.PACK_AB R0, RZ, R0 ;  /* 0x00000000ff00723e */ /* 0x000fe200000000ff */
[----:B------:R-:W-:Y:S06]  /*3020*/  BRA `(.L_x_3546) ;  /* 0x0000000400b87947 */ /* 0x000fec0003800000 */
.L_x_3553:
        /* <DEDUP_REMOVED lines=12> */
.L_x_3560:
        /* <DEDUP_REMOVED lines=21> */
.L_x_3564:
[----:B------:R-:W-:Y:S05]  /*3240*/  BSYNC B1 ;  /* 0x0000000000017941 */ /* 0x000fea0003800000 */
.L_x_3563:
[----:B------:R-:W-:Y:S01]  /*3250*/  LEA R3, R0, 0x3b800000, 0x17 ;  /* 0x3b80000000037811 */ /* 0x000fe200078eb8ff */
[----:B------:R-:W-:-:S05]  /*3260*/  IMAD.SHL.U32 R0, R2, 0x100000, RZ ;  /* 0x0010000002007824 */ /* 0x000fca00078e00ff */
[----:B------:R-:W-:-:S07]  /*3270*/  LOP3.LUT R0, R3, R0, R4, 0xfe, !PT ;  /* 0x0000000003007212 */ /* 0x000fce00078efe04 */
.L_x_3562:
[----:B------:R-:W-:Y:S05]  /*3280*/  BSYNC B0 ;  /* 0x0000000000007941 */ /* 0x000fea0003800000 */
.L_x_3561:
[----:B------:R-:W-:Y:S01]  /*3290*/  F2FP.F16.F32.PACK_AB R0, RZ, R0 ;  /* 0x00000000ff00723e */ /* 0x000fe200000000ff */
[----:B------:R-:W-:Y:S06]  /*32a0*/  BRA `(.L_x_3546) ;  /* 0x0000000400187947 */ /* 0x000fec0003800000 */
.L_x_3559:
        /* <DEDUP_REMOVED lines=21> */
.L_x_3568:
[----:B------:R-:W-:Y:S05]  /*3400*/  BSYNC B1 ;  /* 0x0000000000017941 */ /* 0x000fea0003800000 */
.L_x_3567:
[----:B------:R-:W-:Y:S01]  /*3410*/  LEA R3, R0, 0x37800000, 0x17 ;  /* 0x3780000000037811 */ /* 0x000fe200078eb8ff */
[----:B------:R-:W-:-:S05]  /*3420*/  IMAD.SHL.U32 R0, R2, 0x200000, RZ ;  /* 0x0020000002007824 */ /* 0x000fca00078e00ff */
[----:B------:R-:W-:-:S07]  /*3430*/  LOP3.LUT R0, R3, R0, R4, 0xfe, !PT ;  /* 0x0000000003007212 */ /* 0x000fce00078efe04 */
.L_x_3566:
[----:B------:R-:W-:Y:S05]  /*3440*/  BSYNC B0 ;  /* 0x0000000000007941 */ /* 0x000fea0003800000 */
.L_x_3565:
[----:B------:R-:W-:Y:S01]  /*3450*/  F2FP.F16.F32.PACK_AB R0, RZ, R0 ;  /* 0x00000000ff00723e */ /* 0x000fe200000000ff */
[----:B------:R-:W-:Y:S06]  /*3460*/  BRA `(.L_x_3546) ;  /* 0x0000000000a87947 */ /* 0x000fec0003800000 */
.L_x_3558:
        /* <DEDUP_REMOVED lines=14> */
.L_x_3572:
[----:B------:R-:W-:Y:S05]  /*3550*/  BSYNC B0 ;  /* 0x0000000000007941 */ /* 0x000fea0003800000 */
.L_x_3571:
[----:B------:R-:W-:Y:S01]  /*3560*/  F2FP.F16.F32.PACK_AB R0, RZ, R0 ;  /* 0x00000000ff00723e */ /* 0x000fe200000000ff */
[----:B------:R-:W-:Y:S06]  /*3570*/  BRA `(.L_x_3546) ;  /* 0x0000000000647947 */ /* 0x000fec0003800000 */
.L_x_3545:
        /* <DEDUP_REMOVED lines=16> */
.L_x_3573:
[----:B------:R-:W-:Y:S01]  /*3680*/  PRMT R0, RZ, 0x7610, R0 ;  /* 0x00007610ff007816 */ /* 0x000fe20000000000 */
[----:B------:R-:W-:Y:S06]  /*3690*/  BRA `(.L_x_3546) ;  /* 0x00000000001c7947 */ /* 0x000fec0003800000 */
.L_x_3570:
[----:B------:R-:W2:Y:S02]  /*36a0*/  LDG.E.64 R2, desc[UR36][R2.64] ;  /* 0x0000002402027981 */ /* 0x000ea4000c1e1b00 */
[----:B--2---:R-:W0:Y:S02]  /*36b0*/  I2F.U64 R0, R2 ;  /* 0x0000000200007312 */ /* 0x004e240000301000 */
[----:B0-----:R-:W-:Y:S01]  /*36c0*/  F2FP.F16.F32.PACK_AB R0, RZ, R0 ;  /* 0x00000000ff00723e */ /* 0x001fe200000000ff */
[----:B------:R-:W-:Y:S06]  /*36d0*/  BRA `(.L_x_3546) ;  /* 0x00000000000c7947 */ /* 0x000fec0003800000 */
.L_x_3569:
[----:B------:R-:W2:Y:S02]  /*36e0*/  LDG.E R2, desc[UR36][R2.64] ;  /* 0x0000002402027981 */ /* 0x000ea4000c1e1900 */
[----:B--2---:R-:W-:-:S04]  /*36f0*/  I2FP.F32.U32 R0, R2 ;  /* 0x0000000200007245 */ /* 0x004fc80000201000 */
[----:B------:R-:W-:-:S07]  /*3700*/  F2FP.F16.F32.PACK_AB R0, RZ, R0 ;  /* 0x00000000ff00723e */ /* 0x000fce00000000ff */
.L_x_3546:
[----:B01----:R-:W0:Y:S01]  /*3710*/  LDC.U8 R3, c[0x0][0x491] ;  /* 0x00012440ff037b82 */ /* 0x003e220000000000 */
[----:B-----5:R-:W-:Y:S02]  /*3720*/  HADD2.F32 R0, -RZ, R0.H0_H0 ;  /* 0x20000000ff007230 */ /* 0x020fe40000004100 */
[----:B------:R-:W-:-:S03]  /*3730*/  HADD2.F32 R19, -RZ, R19.H0_H0 ;  /* 0x20000013ff137230 */ /* 0x000fc60000004100 */
        /* <DEDUP_REMOVED lines=18> */
.L_x_3577:
[----:B------:R1:W-:Y:S01]  /*3860*/  STG.E.U8 desc[UR36][R16.64], R2 ;  /* 0x0000000210007986 */ /* 0x0003e2000c101124 */
[----:B------:R-:W-:Y:S05]  /*3870*/  BRA `(.L_x_3579) ;  /* 0x0000000c00487947 */ /* 0x000fea0003800000 */
.L_x_3576:
        /* <DEDUP_REMOVED lines=9> */
.L_x_3581:
[----:B------:R3:W-:Y:S01]  /*3910*/  STG.E desc[UR36][R16.64], R2 ;  /* 0x0000000210007986 */ /* 0x0007e2000c101924 */
[----:B------:R-:W-:Y:S05]  /*3920*/  BRA `(.L_x_3579) ;  /* 0x0000000c001c7947 */ /* 0x000fea0003800000 */
.L_x_3580:
[----:B------:R2:W-:Y:S01]  /*3930*/  STG.E.U16 desc[UR36][R16.64], R2 ;  /* 0x0000000210007986 */ /* 0x0005e2000c101524 */
[----:B------:R-:W-:Y:S05]  /*3940*/  BRA `(.L_x_3579) ;  /* 0x0000000c00147947 */ /* 0x000fea0003800000 */
.L_x_3575:
        /* <DEDUP_REMOVED lines=9> */
.L_x_3583:
[----:B------:R-:W-:-:S04]  /*39e0*/  I2FP.F32.U32 R0, R2 ;  /* 0x0000000200007245 */ /* 0x000fc80000201000 */
[----:B------:R-:W-:-:S05]  /*39f0*/  F2FP.F16.F32.PACK_AB R0, RZ, R0 ;  /* 0x00000000ff00723e */ /* 0x000fca00000000ff */
[----:B------:R0:W-:Y:S01]  /*3a00*/  STG.E.U16 desc[UR36][R16.64], R0 ;  /* 0x0000000010007986 */ /* 0x0001e2000c101524 */
[----:B------:R-:W-:Y:S05]  /*3a10*/  BRA `(.L_x_3579) ;  /* 0x0000000800e07947 */ /* 0x000fea0003800000 */
.L_x_3582:
        /* <DEDUP_REMOVED lines=10> */
.L_x_3585:
[----:B------:R-:W-:-:S04]  /*3ac0*/  I2FP.F32.U32 R2, R2 ;  /* 0x0000000200027245 */ /* 0x000fc80000201000 */
[----:B------:R-:W-:-:S04]  /*3ad0*/  F2FP.F16.F32.PACK_AB R3, RZ, R2 ;  /* 0x00000002ff03723e */ /* 0x000fc800000000ff */
[----:B------:R-:W-:-:S05]  /*3ae0*/  PRMT R3, R3, 0x5410, RZ ;  /* 0x0000541003037816 */ /* 0x000fca00000000ff */
[----:B------:R0:W-:Y:S01]  /*3af0*/  STG.E desc[UR36][R16.64], R3 ;  /* 0x0000000310007986 */ /* 0x0001e2000c101924 */
[----:B------:R-:W-:Y:S05]  /*3b00*/  BRA `(.L_x_3579) ;  /* 0x0000000800a47947 */ /* 0x000fea0003800000 */
.L_x_3584:
[----:B------:R-:W0:Y:S02]  /*3b10*/  I2F.F64.U32 R2, R2 ;  /* 0x0000000200027312 */ /* 0x000e240000201800 */
[----:B0-----:R0:W-:Y:S01]  /*3b20*/  STG.E.64 desc[UR36][R16.64], R2 ;  /* 0x0000000210007986 */ /* 0x0011e2000c101b24 */
[----:B------:R-:W-:Y:S05]  /*3b30*/  BRA `(.L_x_3579) ;  /* 0x0000000800987947 */ /* 0x000fea0003800000 */
.L_x_3574:
        /* <DEDUP_REMOVED lines=10> */
.L_x_3588:
[----:B------:R-:W0:Y:S01]  /*3be0*/  I2F.F64.U32 R4, R2 ;  /* 0x0000000200047312 */ /* 0x000e220000201800 */
[----:B------:R-:W-:-:S05]  /*3bf0*/  CS2R R6, SRZ ;  /* 0x0000000000067805 */ /* 0x000fca000001ff00 */
[----:B0-----:R0:W-:Y:S01]  /*3c00*/  STG.E.128 desc[UR36][R16.64], R4 ;  /* 0x0000000410007986 */ /* 0x0011e2000c101d24 */
[----:B------:R-:W-:Y:S05]  /*3c10*/  BRA `(.L_x_3579) ;  /* 0x0000000800607947 */ /* 0x000fea0003800000 */
.L_x_3587:
        /* <DEDUP_REMOVED lines=21> */
.L_x_3592:
[----:B------:R-:W-:Y:S05]  /*3d70*/  BSYNC B0 ;  /* 0x0000000000007941 */ /* 0x000fea0003800000 */
.L_x_3591:
[----:B------:R-:W-:-:S05]  /*3d80*/  LOP3.LUT R3, R0, R3, RZ, 0xfc, !PT ;  /* 0x0000000300037212 */ /* 0x000fca00078efcff */
[----:B------:R0:W-:Y:S01]  /*3d90*/  STG.E.U8 desc[UR36][R16.64], R3 ;  /* 0x0000000310007986 */ /* 0x0001e2000c101124 */
[----:B------:R-:W-:Y:S05]  /*3da0*/  BRA `(.L_x_3579) ;  /* 0x0000000400fc7947 */ /* 0x000fea0003800000 */
.L_x_3590:
        /* <DEDUP_REMOVED lines=13> */
.L_x_3594:
[----:B------:R-:W-:Y:S01]  /*3e80*/  IMAD.MOV.U32 R0, RZ, RZ, 0x7f ;  /* 0x0000007fff007424 */ /* 0x000fe200078e00ff */
[----:B------:R-:W-:-:S04]  /*3e90*/  ISETP.GT.U32.AND P0, PT, R2, 0x7f800000, PT ;  /* 0x7f8000000200780c */ /* 0x000fc80003f04070 */
[----:B------:R-:W-:-:S09]  /*3ea0*/  SEL R0, R0, 0x7c, P0 ;  /* 0x0000007c00007807 */ /* 0x000fd20000000000 */
.L_x_3595:
[----:B------:R-:W-:Y:S05]  /*3eb0*/  BSYNC B0 ;  /* 0x0000000000007941 */ /* 0x000fea0003800000 */
.L_x_3593:
[----:B------:R-:W-:-:S04]  /*3ec0*/  LOP3.LUT R2, R3, 0x80000000, RZ, 0xc0, !PT ;  /* 0x8000000003027812 */ /* 0x000fc800078ec0ff */
[----:B------:R-:W-:-:S04]  /*3ed0*/  SHF.R.U32.HI R3, RZ, 0x18, R2 ;  /* 0x00000018ff037819 */ /* 0x000fc80000011602 */
[----:B------:R-:W-:-:S05]  /*3ee0*/  LOP3.LUT R3, R0, R3, RZ, 0xfc, !PT ;  /* 0x0000000300037212 */ /* 0x000fca00078efcff */
[----:B------:R0:W-:Y:S01]  /*3ef0*/  STG.E.U8 desc[UR36][R16.64], R3 ;  /* 0x0000000310007986 */ /* 0x0001e2000c101124 */
[----:B------:R-:W-:Y:S05]  /*3f00*/  BRA `(.L_x_3579) ;  /* 0x0000000400a47947 */ /* 0x000fea0003800000 */
.L_x_3589:
[----:B------:R-:W-:-:S04]  /*3f10*/  I2FP.F32.U32 R0, R2 ;  /* 0x0000000200007245 */ /* 0x000fc80000201000 */
[----:B------:R-:W-:-:S05]  /*3f20*/  F2FP.BF16.F32.PACK_AB R0, RZ, R0 ;  /* 0x00000000ff00723e */ /* 0x000fca00000010ff */
[----:B------:R0:W-:Y:S01]  /*3f30*/  STG.E.U16 desc[UR36][R16.64], R0 ;  /* 0x0000000010007986 */ /* 0x0001e2000c101524 */
[----:B------:R-:W-:Y:S05]  /*3f40*/  BRA `(.L_x_3579) ;  /* 0x0000000400947947 */ /* 0x000fea0003800000 */
.L_x_3586:
        /* <DEDUP_REMOVED lines=10> */
.L_x_3598:
        /* <DEDUP_REMOVED lines=17> */
.L_x_3601:
[----:B------:R-:W-:-:S04]  /*4100*/  LOP3.LUT R2, R3, 0x80000000, RZ, 0xc0, !PT ;  /* 0x8000000003027812 */ /* 0x000fc800078ec0ff */
[----:B------:R-:W-:-:S04]  /*4110*/  SHF.R.U32.HI R3, RZ, 0x18, R2 ;  /* 0x00000018ff037819 */ /* 0x000fc80000011602 */
[----:B------:R-:W-:-:S04]  /*4120*/  LOP3.LUT R0, R0, R3, RZ, 0xfc, !PT ;  /* 0x0000000300007212 */ /* 0x000fc800078efcff */
[----:B------:R-:W-:-:S07]  /*4130*/  PRMT R8, R0, 0x7610, R8 ;  /* 0x0000761000087816 */ /* 0x000fce0000000008 */
.L_x_3600:
[----:B------:R-:W-:Y:S05]  /*4140*/  BSYNC B0 ;  /* 0x0000000000007941 */ /* 0x000fea0003800000 */
.L_x_3599:
[----:B------:R0:W-:Y:S01]  /*4150*/  STG.E.U8 desc[UR36][R16.64], R8 ;  /* 0x0000000810007986 */ /* 0x0001e2000c101124 */
[----:B------:R-:W-:Y:S05]  /*4160*/  BRA `(.L_x_3579) ;  /* 0x00000004000c7947 */ /* 0x000fea0003800000 */
.L_x_3597:
        /* <DEDUP_REMOVED lines=17> */
.L_x_3604:
[----:B------:R-:W-:-:S04]  /*4280*/  LOP3.LUT R2, R3, 0x80000000, RZ, 0xc0, !PT ;  /* 0x8000000003027812 */ /* 0x000fc800078ec0ff */
[----:B------:R-:W-:-:S04]  /*4290*/  SHF.R.U32.HI R3, RZ, 0x18, R2 ;  /* 0x00000018ff037819 */ /* 0x000fc80000011602 */
[----:B------:R-:W-:-:S04]  /*42a0*/  LOP3.LUT R0, R0, R3, RZ, 0xfc, !PT ;  /* 0x0000000300007212 */ /* 0x000fc800078efcff */
[----:B------:R-:W-:-:S07]  /*42b0*/  PRMT R8, R0, 0x7610, R8 ;  /* 0x0000761000087816 */ /* 0x000fce0000000008 */
.L_x_3603:
[----:B------:R-:W-:Y:S05]  /*42c0*/  BSYNC B0 ;  /* 0x0000000000007941 */ /* 0x000fea0003800000 */
.L_x_3602:
[----:B------:R0:W-:Y:S01]  /*42d0*/  STG.E.U8 desc[UR36][R16.64], R8 ;  /* 0x0000000810007986 */ /* 0x0001e2000c101124 */
[----:B------:R-:W-:Y:S05]  /*42e0*/  BRA `(.L_x_3579) ;  /* 0x0000000000ac7947 */ /* 0x000fea0003800000 */
.L_x_3596:
        /* <DEDUP_REMOVED lines=22> */
.L_x_3578:
        /* <DEDUP_REMOVED lines=16> */
.L_x_3607:
[----:B------:R-:W-:Y:S05]  /*4550*/  BRA `(.L_x_3579) ;  /* 0x0000000000107947 */ /* 0x000fea0003800000 */
.L_x_3606:
[----:B------:R-:W-:-:S05]  /*4560*/  IMAD.MOV.U32 R3, RZ, RZ, RZ ;  /* 0x000000ffff037224 */ /* 0x000fca00078e00ff */
[----:B------:R0:W-:Y:S01]  /*4570*/  STG.E.64 desc[UR36][R16.64], R2 ;  /* 0x0000000210007986 */ /* 0x0001e2000c101b24 */
[----:B------:R-:W-:Y:S05]  /*4580*/  BRA `(.L_x_3579) ;  /* 0x0000000000047947 */ /* 0x000fea0003800000 */
.L_x_3605:
[----:B------:R0:W-:Y:S02]  /*4590*/  STG.E desc[UR36][R16.64], R2 ;  /* 0x0000000210007986 */ /* 0x0001e4000c101924 */
.L_x_3579:
[----:B------:R-:W-:-:S04]  /*45a0*/  IMAD R18, R18, 0x200, R23 ;  /* 0x0000020012127824 */ /* 0x000fc800078e0217 */
[----:B------:R-:W-:-:S07]  /*45b0*/  VIADD R19, R18, 0x80 ;  /* 0x0000008012137836 */ /* 0x000fce0000000000 */
.L_x_3506:
[----:B------:R-:W-:Y:S05]  /*45c0*/  BSYNC B6 ;  /* 0x0000000000067941 */ /* 0x000fea0003800000 */
.L_x_3505:
        /* <DEDUP_REMOVED lines=358> */
.L_x_3610:
        /* <DEDUP_REMOVED lines=23> */
.L_x_3614:
[----:B------:R-:W2:Y:S02]  /*5da0*/  LDG.E.U8 R2, desc[UR36][R2.64] ;  /* 0x0000002402027981 */ /* 0x000ea4000c1e1100 */
[----:B--2---:R-:W-:-:S04]  /*5db0*/  I2FP.F32.U32 R0, R2 ;  /* 0x0000000200007245 */ /* 0x004fc80000201000 */
[----:B------:R-:W-:-:S04]  /*5dc0*/  F2FP.F16.F32.PACK_AB R0, RZ, R0 ;  /* 0x00000000ff00723e */ /* 0x000fc800000000ff */
[----:B------:R-:W-:Y:S01]  /*5dd0*/  PRMT R22, R0, 0x7610, R22 ;  /* 0x0000761000167816 */ /* 0x000fe20000000016 */
[----:B------:R-:W-:Y:S06]  /*5de0*/  BRA `(.L_x_3616) ;  /* 0x0000000c00bc7947 */ /* 0x000fec0003800000 */
.L_x_3613:
        /* <DEDUP_REMOVED lines=11> */
.L_x_3618:
[----:B------:R-:W2:Y:S02]  /*5ea0*/  LDG.E R2, desc[UR36][R2.64] ;  /* 0x0000002402027981 */ /* 0x000ea4000c1e1900 */
[----:B--2---:R-:W-:-:S04]  /*5eb0*/  I2FP.F32.S32 R0, R2 ;  /* 0x0000000200007245 */ /* 0x004fc80000201400 */
[----:B------:R-:W-:-:S04]  /*5ec0*/  F2FP.F16.F32.PACK_AB R0, RZ, R0 ;  /* 0x00000000ff00723e */ /* 0x000fc800000000ff */
[----:B------:R-:W-:Y:S01]  /*5ed0*/  PRMT R22, R0, 0x7610, R22 ;  /* 0x0000761000167816 */ /* 0x000fe20000000016 */
[----:B------:R-:W-:Y:S06]  /*5ee0*/  BRA `(.L_x_3616) ;  /* 0x0000000c007c7947 */ /* 0x000fec0003800000 */
.L_x_3617:
[----:B------:R-:W2:Y:S02]  /*5ef0*/  LDG.E.U16 R2, desc[UR36][R2.64] ;  /* 0x0000002402027981 */ /* 0x000ea4000c1e1500 */
[----:B--2---:R-:W0:Y:S02]  /*5f00*/  I2F.S16 R0, R2 ;  /* 0x0000000200007306 */ /* 0x004e240000101400 */
[----:B0-----:R-:W-:-:S04]  /*5f10*/  F2FP.F16.F32.PACK_AB R0, RZ, R0 ;  /* 0x00000000ff00723e */ /* 0x001fc800000000ff */
[----:B------:R-:W-:Y:S01]  /*5f20*/  PRMT R22, R0, 0x7610, R22 ;  /* 0x0000761000167816 */ /* 0x000fe20000000016 */
[----:B------:R-:W-:Y:S06]  /*5f30*/  BRA `(.L_x_3616) ;  /* 0x0000000c00687947 */ /* 0x000fec0003800000 */
.L_x_3612:
        /* <DEDUP_REMOVED lines=9> */
.L_x_3620:
[----:B------:R1:W5:Y:S01]  /*5fd0*/  LDG.E.U16 R22, desc[UR36][R2.64] ;  /* 0x0000002402167981 */ /* 0x000362000c1e1500 */
[----:B------:R-:W-:Y:S05]  /*5fe0*/  BRA `(.L_x_3616) ;  /* 0x0000000c003c7947 */ /* 0x000fea0003800000 */
.L_x_3619:
        /* <DEDUP_REMOVED lines=9> */
.L_x_3622:
[----:B------:R0:W5:Y:S01]  /*6080*/  LDG.E.U16 R22, desc[UR36][R2.64] ;  /* 0x0000002402167981 */ /* 0x000162000c1e1500 */
[----:B------:R-:W-:Y:S05]  /*6090*/  BRA `(.L_x_3616) ;  /* 0x0000000c00107947 */ /* 0x000fea0003800000 */
.L_x_3621:
        /* <DEDUP_REMOVED lines=9> */
.L_x_3611:
        /* <DEDUP_REMOVED lines=14> */
.L_x_3625:
        /* <DEDUP_REMOVED lines=9> */
.L_x_3624:
        /* <DEDUP_REMOVED lines=28> */
.L_x_3627:
        /* <DEDUP_REMOVED lines=15> */
.L_x_3626:
[----:B------:R-:W2:Y:S02]  /*6550*/  LDG.E.U16 R0, desc[UR36][R2.64] ;  /* 0x0000002402007981 */ /* 0x000ea4000c1e1500 */
[----:B--2---:R-:W-:-:S05]  /*6560*/  IMAD.U32 R0, R0, 0x10000, RZ ;  /* 0x0001000000007824 */ /* 0x004fca00078e00ff */
[----:B------:R-:W-:-:S04]  /*6570*/  F2FP.F16.F32.PACK_AB R0, RZ, R0 ;  /* 0x00000000ff00723e */ /* 0x000fc800000000ff */
[----:B------:R-:W-:Y:S01]  /*6580*/  PRMT R22, R0, 0x7610, R22 ;  /* 0x0000761000167816 */ /* 0x000fe20000000016 */
[----:B------:R-:W-:Y:S06]  /*6590*/  BRA `(.L_x_3616) ;  /* 0x0000000400d07947 */ /* 0x000fec0003800000 */
.L_x_3623:
        /* <DEDUP_REMOVED lines=13> */
.L_x_3630:
        /* <DEDUP_REMOVED lines=21> */
.L_x_3634:
[----:B------:R-:W-:Y:S05]  /*67c0*/  BSYNC B1 ;  /* 0x0000000000017941 */ /* 0x000fea0003800000 */
.L_x_3633:
[----:B------:R-:W-:Y:S01]  /*67d0*/  LEA R3, R0, 0x3b800000, 0x17 ;  /* 0x3b80000000037811 */ /* 0x000fe200078eb8ff */
[----:B------:R-:W-:-:S05]  /*67e0*/  IMAD.SHL.U32 R0, R2, 0x100000, RZ ;  /* 0x0010000002007824 */ /* 0x000fca00078e00ff */
[----:B------:R-:W-:-:S07]  /*67f0*/  LOP3.LUT R0, R3, R0, R4, 0xfe, !PT ;  /* 0x0000000003007212 */ /* 0x000fce00078efe04 */
.L_x_3632:
[----:B------:R-:W-:Y:S05]  /*6800*/  BSYNC B0 ;  /* 0x0000000000007941 */ /* 0x000fea0003800000 */
.L_x_3631:
[----:B------:R-:W-:-:S04]  /*6810*/  F2FP.F16.F32.PACK_AB R0, RZ, R0 ;  /* 0x00000000ff00723e */ /* 0x000fc800000000ff */
[----:B------:R-:W-:Y:S01]  /*6820*/  PRMT R22, R0, 0x7610, R22 ;  /* 0x0000761000167816 */ /* 0x000fe20000000016 */
[----:B------:R-:W-:Y:S06]  /*6830*/  BRA `(.L_x_3616) ;  /* 0x0000000400287947 */ /* 0x000fec0003800000 */
.L_x_3629:
        /* <DEDUP_REMOVED lines=21> */
.L_x_3638:
[----:B------:R-:W-:Y:S05]  /*6990*/  BSYNC B1 ;  /* 0x0000000000017941 */ /* 0x000fea0003800000 */
.L_x_3637:
[----:B------:R-:W-:Y:S01]  /*69a0*/  LEA R3, R0, 0x37800000, 0x17 ;  /* 0x3780000000037811 */ /* 0x000fe200078eb8ff */
[----:B------:R-:W-:-:S05]  /*69b0*/  IMAD.SHL.U32 R0, R2, 0x200000, RZ ;  /* 0x0020000002007824 */ /* 0x000fca00078e00ff */
[----:B------:R-:W-:-:S07]  /*69c0*/  LOP3.LUT R0, R3, R0, R4, 0xfe, !PT ;  /* 0x0000000003007212 */ /* 0x000fce00078efe04 */
.L_x_3636:
[----:B------:R-:W-:Y:S05]  /*69d0*/  BSYNC B0 ;  /* 0x0000000000007941 */ /* 0x000fea0003800000 */
.L_x_3635:
[----:B------:R-:W-:-:S04]  /*69e0*/  F2FP.F16.F32.PACK_AB R0, RZ, R0 ;  /* 0x00000000ff00723e */ /* 0x000fc800000000ff */
[----:B------:R-:W-:Y:S01]  /*69f0*/  PRMT R22, R0, 0x7610, R22 ;  /* 0x0000761000167816 */ /* 0x000fe20000000016 */
[----:B------:R-:W-:Y:S06]  /*6a00*/  BRA `(.L_x_3616) ;  /* 0x0000000000b47947 */ /* 0x000fec0003800000 */
.L_x_3628:
        /* <DEDUP_REMOVED lines=14> */
.L_x_3642:
[----:B------:R-:W-:Y:S05]  /*6af0*/  BSYNC B0 ;  /* 0x0000000000007941 */ /* 0x000fea0003800000 */
.L_x_3641:
[----:B------:R-:W-:-:S04]  /*6b00*/  F2FP.F16.F32.PACK_AB R0, RZ, R0 ;  /* 0x00000000ff00723e */ /* 0x000fc800000000ff */
[----:B------:R-:W-:Y:S01]  /*6b10*/  PRMT R22, R0, 0x7610, R22 ;  /* 0x0000761000167816 */ /* 0x000fe20000000016 */
[----:B------:R-:W-:Y:S06]  /*6b20*/  BRA `(.L_x_3616) ;  /* 0x00000000006c7947 */ /* 0x000fec0003800000 */
.L_x_3615:
        /* <DEDUP_REMOVED lines=16> */
.L_x_3643:
[----:B------:R-:W-:Y:S01]  /*6c30*/  PRMT R22, RZ, 0x7610, R22 ;  /* 0x00007610ff167816 */ /* 0x000fe20000000016 */
[----:B------:R-:W-:Y:S06]  /*6c40*/  BRA `(.L_x_3616) ;  /* 0x0000000000247947 */ /* 0x000fec0003800000 */
.L_x_3640:
[----:B------:R-:W2:Y:S02]  /*6c50*/  LDG.E.64 R2, desc[UR36][R2.64] ;  /* 0x0000002402027981 */ /* 0x000ea4000c1e1b00 */
[----:B--2---:R-:W0:Y:S02]  /*6c60*/  I2F.U64 R0, R2 ;  /* 0x0000000200007312 */ /* 0x004e240000301000 */
[----:B0-----:R-:W-:-:S04]  /*6c70*/  F2FP.F16.F32.PACK_AB R0, RZ, R0 ;  /* 0x00000000ff00723e */ /* 0x001fc800000000ff */
[----:B------:R-:W-:Y:S01]  /*6c80*/  PRMT R22, R0, 0x7610, R22 ;  /* 0x0000761000167816 */ /* 0x000fe20000000016 */
[----:B------:R-:W-:Y:S06]  /*6c90*/  BRA `(.L_x_3616) ;  /* 0x0000000000107947 */ /* 0x000fec0003800000 */
.L_x_3639:
[----:B------:R-:W2:Y:S02]  /*6ca0*/  LDG.E R2, desc[UR36][R2.64] ;  /* 0x0000002402027981 */ /* 0x000ea4000c1e1900 */
[----:B--2---:R-:W-:-:S04]  /*6cb0*/  I2FP.F32.U32 R0, R2 ;  /* 0x0000000200007245 */ /* 0x004fc80000201000 */
[----:B------:R-:W-:-:S04]  /*6cc0*/  F2FP.F16.F32.PACK_AB R0, RZ, R0 ;  /* 0x00000000ff00723e */ /* 0x000fc800000000ff */
[----:B------:R-:W-:-:S07]  /*6cd0*/  PRMT R22, R0, 0x7610, R22 ;  /* 0x0000761000167816 */ /* 0x000fce0000000016 */
.L_x_3616:
        /* <DEDUP_REMOVED lines=19> */
.L_x_3647:
[----:B------:R-:W2:Y:S02]  /*6e10*/  LDG.E.U8 R2, desc[UR36][R2.64] ;  /* 0x0000002402027981 */ /* 0x000ea4000c1e1100 */
[----:B--2---:R-:W-:-:S04]  /*6e20*/  I2FP.F32.U32 R0, R2 ;  /* 0x0000000200007245 */ /* 0x004fc80000201000 */
[----:B------:R-:W-:Y:S01]  /*6e30*/  F2FP.F16.F32.PACK_AB R0, RZ, R0 ;  /* 0x00000000ff00723e */ /* 0x000fe200000000ff */
[----:B------:R-:W-:Y:S06]  /*6e40*/  BRA `(.L_x_3649) ;  /* 0x0000000c00887947 */ /* 0x000fec0003800000 */
.L_x_3646:
        /* <DEDUP_REMOVED lines=10> */
.L_x_3651:
[----:B------:R-:W2:Y:S02]  /*6ef0*/  LDG.E R2, desc[UR36][R2.64] ;  /* 0x0000002402027981 */ /* 0x000ea4000c1e1900 */
[----:B--2---:R-:W-:-:S04]  /*6f00*/  I2FP.F32.S32 R0, R2 ;  /* 0x0000000200007245 */ /* 0x004fc80000201400 */
[----:B------:R-:W-:Y:S01]  /*6f10*/  F2FP.F16.F32.PACK_AB R0, RZ, R0 ;  /* 0x00000000ff00723e */ /* 0x000fe200000000ff */
[----:B------:R-:W-:Y:S06]  /*6f20*/  BRA `(.L_x_3649) ;  /* 0x0000000c00507947 */ /* 0x000fec0003800000 */
.L_x_3650:
[----:B------:R-:W2:Y:S02]  /*6f30*/  LDG.E.U16 R2, desc[UR36][R2.64] ;  /* 0x0000002402027981 */ /* 0x000ea4000c1e1500 */
[----:B--2---:R-:W0:Y:S02]  /*6f40*/  I2F.S16 R0, R2 ;  /* 0x0000000200007306 */ /* 0x004e240000101400 */
[----:B0-----:R-:W-:Y:S01]  /*6f50*/  F2FP.F16.F32.PACK_AB R0, RZ, R0 ;  /* 0x00000000ff00723e */ /* 0x001fe200000000ff */
[----:B------:R-:W-:Y:S06]  /*6f60*/  BRA `(.L_x_3649) ;  /* 0x0000000c00407947 */ /* 0x000fec0003800000 */
.L_x_3645:
        /* <DEDUP_REMOVED lines=9> */
.L_x_3653:
[----:B------:R1:W5:Y:S01]  /*7000*/  LDG.E.U16 R0, desc[UR36][R2.64] ;  /* 0x0000002402007981 */ /* 0x000362000c1e1500 */
[----:B------:R-:W-:Y:S05]  /*7010*/  BRA `(.L_x_3649) ;  /* 0x0000000c00147947 */ /* 0x000fea0003800000 */
.L_x_3652:
        /* <DEDUP_REMOVED lines=9> */
.L_x_3655:
[----:B------:R0:W5:Y:S01]  /*70b0*/  LDG.E.U16 R0, desc[UR36][R2.64] ;  /* 0x0000002402007981 */ /* 0x000162000c1e1500 */
[----:B------:R-:W-:Y:S05]  /*70c0*/  BRA `(.L_x_3649) ;  /* 0x0000000800e87947 */ /* 0x000fea0003800000 */
.L_x_3654:
        /* <DEDUP_REMOVED lines=8> */
.L_x_3644:
        /* <DEDUP_REMOVED lines=13> */
.L_x_3658:
        /* <DEDUP_REMOVED lines=8> */
.L_x_3657:
        /* <DEDUP_REMOVED lines=28> */
.L_x_3660:
        /* <DEDUP_REMOVED lines=15> */
.L_x_3659:
[----:B------:R-:W2:Y:S02]  /*7550*/  LDG.E.U16 R0, desc[UR36][R2.64] ;  /* 0x0000002402007981 */ /* 0x000ea4000c1e1500 */
[----:B--2---:R-:W-:-:S05]  /*7560*/  IMAD.U32 R0, R0, 0x10000, RZ ;  /* 0x0001000000007824 */ /* 0x004fca00078e00ff */
[----:B------:R-:W-:Y:S01]  /*7570*/  F2FP.F16.F32.PACK_AB R0, RZ, R0 ;  /* 0x00000000ff00723e */ /* 0x000fe200000000ff */
[----:B------:R-:W-:Y:S06]  /*7580*/  BRA `(.L_x_3649) ;  /* 0x0000000400b87947 */ /* 0x000fec0003800000 */
.L_x_3656:
        /* <DEDUP_REMOVED lines=12> */
.L_x_3663:
        /* <DEDUP_REMOVED lines=21> */
.L_x_3667:
[----:B------:R-:W-:Y:S05]  /*77a0*/  BSYNC B1 ;  /* 0x0000000000017941 */ /* 0x000fea0003800000 */
.L_x_3666:
[----:B------:R-:W-:Y:S01]  /*77b0*/  LEA R3, R0, 0x3b800000, 0x17 ;  /* 0x3b80000000037811 */ /* 0x000fe200078eb8ff */
[----:B------:R-:W-:-:S05]  /*77c0*/  IMAD.SHL.U32 R0, R2, 0x100000, RZ ;  /* 0x0010000002007824 */ /* 0x000fca00078e00ff */
[----:B------:R-:W-:-:S07]  /*77d0*/  LOP3.LUT R0, R3, R0, R4, 0xfe, !PT ;  /* 0x0000000003007212 */ /* 0x000fce00078efe04 */
.L_x_3665:
[----:B------:R-:W-:Y:S05]  /*77e0*/  BSYNC B0 ;  /* 0x0000000000007941 */ /* 0x000fea0003800000 */
.L_x_3664:
[----:B------:R-:W-:Y:S01]  /*77f0*/  F2FP.F16.F32.PACK_AB R0, RZ, R0 ;  /* 0x00000000ff00723e */ /* 0x000fe200000000ff */
[----:B------:R-:W-:Y:S06]  /*7800*/  BRA `(.L_x_3649) ;  /* 0x0000000400187947 */ /* 0x000fec0003800000 */
.L_x_3662:
        /* <DEDUP_REMOVED lines=21> */
.L_x_3671:
[----:B------:R-:W-:Y:S05]  /*7960*/  BSYNC B1 ;  /* 0x0000000000017941 */ /* 0x000fea0003800000 */
.L_x_3670:
[----:B------:R-:W-:Y:S01]  /*7970*/  LEA R3, R0, 0x37800000, 0x17 ;  /* 0x3780000000037811 */ /* 0x000fe200078eb8ff */
[----:B------:R-:W-:-:S05]  /*7980*/  IMAD.SHL.U32 R0, R2, 0x200000, RZ ;  /* 0x0020000002007824 */ /* 0x000fca00078e00ff */
[----:B------:R-:W-:-:S07]  /*7990*/  LOP3.LUT R0, R3, R0, R4, 0xfe, !PT ;  /* 0x0000000003007212 */ /* 0x000fce00078efe04 */
.L_x_3669:
[----:B------:R-:W-:Y:S05]  /*79a0*/  BSYNC B0 ;  /* 0x0000000000007941 */ /* 0x000fea0003800000 */
.L_x_3668:
[----:B------:R-:W-:Y:S01]  /*79b0*/  F2FP.F16.F32.PACK_AB R0, RZ, R0 ;  /* 0x00000000ff00723e */ /* 0x000fe200000000ff */
[----:B------:R-:W-:Y:S06]  /*79c0*/  BRA `(.L_x_3649) ;  /* 0x0000000000a87947 */ /* 0x000fec0003800000 */
.L_x_3661:
        /* <DEDUP_REMOVED lines=14> */
.L_x_3675:
[----:B------:R-:W-:Y:S05]  /*7ab0*/  BSYNC B0 ;  /* 0x0000000000007941 */ /* 0x000fea0003800000 */
.L_x_3674:
[----:B------:R-:W-:Y:S01]  /*7ac0*/  F2FP.F16.F32.PACK_AB R0, RZ, R0 ;  /* 0x00000000ff00723e */ /* 0x000fe200000000ff */
[----:B------:R-:W-:Y:S06]  /*7ad0*/  BRA `(.L_x_3649) ;  /* 0x0000000000647947 */ /* 0x000fec0003800000 */
.L_x_3648:
        /* <DEDUP_REMOVED lines=16> */
.L_x_3676:
[----:B------:R-:W-:Y:S01]  /*7be0*/  PRMT R0, RZ, 0x7610, R0 ;  /* 0x00007610ff007816 */ /* 0x000fe20000000000 */
[----:B------:R-:W-:Y:S06]  /*7bf0*/  BRA `(.L_x_3649) ;  /* 0x00000000001c7947 */ /* 0x000fec0003800000 */
.L_x_3673:
[----:B------:R-:W2:Y:S02]  /*7c00*/  LDG.E.64 R2, desc[UR36][R2.64] ;  /* 0x0000002402027981 */ /* 0x000ea4000c1e1b00 */
[----:B--2---:R-:W0:Y:S02]  /*7c10*/  I2F.U64 R0, R2 ;  /* 0x0000000200007312 */ /* 0x004e240000301000 */
[----:B0-----:R-:W-:Y:S01]  /*7c20*/  F2FP.F16.F32.PACK_AB R0, RZ, R0 ;  /* 0x00000000ff00723e */ /* 0x001fe200000000ff */
[----:B------:R-:W-:Y:S06]  /*7c30*/  BRA `(.L_x_3649) ;  /* 0x00000000000c7947 */ /* 0x000fec0003800000 */
.L_x_3672:
[----:B------:R-:W2:Y:S02]  /*7c40*/  LDG.E R2, desc[UR36][R2.64] ;  /* 0x0000002402027981 */ /* 0x000ea4000c1e1900 */
[----:B--2---:R-:W-:-:S04]  /*7c50*/  I2FP.F32.U32 R0, R2 ;  /* 0x0000000200007245 */ /* 0x004fc80000201000 */
[----:B------:R-:W-:-:S07]  /*7c60*/  F2FP.F16.F32.PACK_AB R0, RZ, R0 ;  /* 0x00000000ff00723e */ /* 0x000fce00000000ff */
.L_x_3649:
        /* <DEDUP_REMOVED lines=21> */
.L_x_3680:
[----:B------:R0:W-:Y:S01]  /*7dc0*/  STG.E.U8 desc[UR36][R16.64], R2 ;  /* 0x0000000210007986 */ /* 0x0001e2000c101124 */
[----:B------:R-:W-:Y:S05]  /*7dd0*/  BRA `(.L_x_3682) ;  /* 0x0000000c00487947 */ /* 0x000fea0003800000 */
.L_x_3679:
        /* <DEDUP_REMOVED lines=9> */
.L_x_3684:
[----:B------:R3:W-:Y:S01]  /*7e70*/  STG.E desc[UR36][R16.64], R2 ;  /* 0x0000000210007986 */ /* 0x0007e2000c101924 */
[----:B------:R-:W-:Y:S05]  /*7e80*/  BRA `(.L_x_3682) ;  /* 0x0000000c001c7947 */ /* 0x000fea0003800000 */
.L_x_3683:
[----:B------:R2:W-:Y:S01]  /*7e90*/  STG.E.U16 desc[UR36][R16.64], R2 ;  /* 0x0000000210007986 */ /* 0x0005e2000c101524 */
[----:B------:R-:W-:Y:S05]  /*7ea0*/  BRA `(.L_x_3682) ;  /* 0x0000000c00147947 */ /* 0x000fea0003800000 */
.L_x_3678:
        /* <DEDUP_REMOVED lines=9> */
.L_x_3686:
[----:B------:R-:W-:-:S04]  /*7f40*/  I2FP.F32.U32 R0, R2 ;  /* 0x0000000200007245 */ /* 0x000fc80000201000 */
[----:B------:R-:W-:-:S05]  /*7f50*/  F2FP.F16.F32.PACK_AB R0, RZ, R0 ;  /* 0x00000000ff00723e */ /* 0x000fca00000000ff */
[----:B------:R0:W-:Y:S01]  /*7f60*/  STG.E.U16 desc[UR36][R16.64], R0 ;  /* 0x0000000010007986 */ /* 0x0001e2000c101524 */
[----:B------:R-:W-:Y:S05]  /*7f70*/  BRA `(.L_x_3682) ;  /* 0x0000000800e07947 */ /* 0x000fea0003800000 */
.L_x_3685:
        /* <DEDUP_REMOVED lines=10> */
.L_x_3688:
[----:B------:R-:W-:-:S04]  /*8020*/  I2FP.F32.U32 R2, R2 ;  /* 0x0000000200027245 */ /* 0x000fc80000201000 */
[----:B------:R-:W-:-:S04]  /*8030*/  F2FP.F16.F32.PACK_AB R3, RZ, R2 ;  /* 0x00000002ff03723e */ /* 0x000fc800000000ff */
[----:B------:R-:W-:-:S05]  /*8040*/  PRMT R3, R3, 0x5410, RZ ;  /* 0x0000541003037816 */ /* 0x000fca00000000ff */
[----:B------:R0:W-:Y:S01]  /*8050*/  STG.E desc[UR36][R16.64], R3 ;  /* 0x0000000310007986 */ /* 0x0001e2000c101924 */
[----:B------:R-:W-:Y:S05]  /*8060*/  BRA `(.L_x_3682) ;  /* 0x0000000800a47947 */ /* 0x000fea0003800000 */
.L_x_3687:
[----:B------:R-:W0:Y:S02]  /*8070*/  I2F.F64.U32 R2, R2 ;  /* 0x0000000200027312 */ /* 0x000e240000201800 */
[----:B0-----:R0:W-:Y:S01]  /*8080*/  STG.E.64 desc[UR36][R16.64], R2 ;  /* 0x0000000210007986 */ /* 0x0011e2000c101b24 */
[----:B------:R-:W-:Y:S05]  /*8090*/  BRA `(.L_x_3682) ;  /* 0x0000000800987947 */ /* 0x000fea0003800000 */
.L_x_3677:
        /* <DEDUP_REMOVED lines=10> */
.L_x_3691:
[----:B------:R-:W0:Y:S01]  /*8140*/  I2F.F64.U32 R4, R2 ;  /* 0x0000000200047312 */ /* 0x000e220000201800 */
[----:B------:R-:W-:-:S05]  /*8150*/  CS2R R6, SRZ ;  /* 0x0000000000067805 */ /* 0x000fca000001ff00 */
[----:B0-----:R0:W-:Y:S01]  /*8160*/  STG.E.128 desc[UR36][R16.64], R4 ;  /* 0x0000000410007986 */ /* 0x0011e2000c101d24 */
[----:B------:R-:W-:Y:S05]  /*8170*/  BRA `(.L_x_3682) ;  /* 0x0000000800607947 */ /* 0x000fea0003800000 */
.L_x_3690:
        /* <DEDUP_REMOVED lines=21> */
.L_x_3695:
[----:B------:R-:W-:Y:S05]  /*82d0*/  BSYNC B0 ;  /* 0x0000000000007941 */ /* 0x000fea0003800000 */
.L_x_3694:
[----:B------:R-:W-:-:S05]  /*82e0*/  LOP3.LUT R3, R0, R3, RZ, 0xfc, !PT ;  /* 0x0000000300037212 */ /* 0x000fca00078efcff */
[----:B------:R0:W-:Y:S01]  /*82f0*/  STG.E.U8 desc[UR36][R16.64], R3 ;  /* 0x0000000310007986 */ /* 0x0001e2000c101124 */
[----:B------:R-:W-:Y:S05]  /*8300*/  BRA `(.L_x_3682) ;  /* 0x0000000400fc7947 */ /* 0x000fea0003800000 */
.L_x_3693:
        /* <DEDUP_REMOVED lines=13> */
.L_x_3697:
[----:B------:R-:W-:Y:S01]  /*83e0*/  IMAD.MOV.U32 R0, RZ, RZ, 0x7f ;  /* 0x0000007fff007424 */ /* 0x000fe200078e00ff */
[----:B------:R-:W-:-:S04]  /*83f0*/  ISETP.GT.U32.AND P0, PT, R2, 0x7f800000, PT ;  /* 0x7f8000000200780c */ /* 0x000fc80003f04070 */
[----:B------:R-:W-:-:S09]  /*8400*/  SEL R0, R0, 0x7c, P0 ;  /* 0x0000007c00007807 */ /* 0x000fd20000000000 */
.L_x_3698:
[----:B------:R-:W-:Y:S05]  /*8410*/  BSYNC B0 ;  /* 0x0000000000007941 */ /* 0x000fea0003800000 */
.L_x_3696:
[----:B------:R-:W-:-:S04]  /*8420*/  LOP3.LUT R2, R3, 0x80000000, RZ, 0xc0, !PT ;  /* 0x8000000003027812 */ /* 0x000fc800078ec0ff */
[----:B------:R-:W-:-:S04]  /*8430*/  SHF.R.U32.HI R3, RZ, 0x18, R2 ;  /* 0x00000018ff037819 */ /* 0x000fc80000011602 */
[----:B------:R-:W-:-:S05]  /*8440*/  LOP3.LUT R3, R0, R3, RZ, 0xfc, !PT ;  /* 0x0000000300037212 */ /* 0x000fca00078efcff */
[----:B------:R0:W-:Y:S01]  /*8450*/  STG.E.U8 desc[UR36][R16.64], R3 ;  /* 0x0000000310007986 */ /* 0x0001e2000c101124 */
[----:B------:R-:W-:Y:S05]  /*8460*/  BRA `(.L_x_3682) ;  /* 0x0000000400a47947 */ /* 0x000fea0003800000 */
.L_x_3692:
[----:B------:R-:W-:-:S04]  /*8470*/  I2FP.F32.U32 R0, R2 ;  /* 0x0000000200007245 */ /* 0x000fc80000201000 */
[----:B------:R-:W-:-:S05]  /*8480*/  F2FP.BF16.F32.PACK_AB R0, RZ, R0 ;  /* 0x00000000ff00723e */ /* 0x000fca00000010ff */
[----:B------:R0:W-:Y:S01]  /*8490*/  STG.E.U16 desc[UR36][R16.64], R0 ;  /* 0x0000000010007986 */ /* 0x0001e2000c101524 */
[----:B------:R-:W-:Y:S05]  /*84a0*/  BRA `(.L_x_3682) ;  /* 0x0000000400947947 */ /* 0x000fea0003800000 */
.L_x_3689:
        /* <DEDUP_REMOVED lines=10> */
.L_x_3701:
        /* <DEDUP_REMOVED lines=17> */
.L_x_3704:
[----:B------:R-:W-:-:S04]  /*8660*/  LOP3.LUT R2, R3, 0x80000000, RZ, 0xc0, !PT ;  /* 0x8000000003027812 */ /* 0x000fc800078ec0ff */
[----:B------:R-:W-:-:S04]  /*8670*/  SHF.R.U32.HI R3, RZ, 0x18, R2 ;  /* 0x00000018ff037819 */ /* 0x000fc80000011602 */
[----:B------:R-:W-:-:S04]  /*8680*/  LOP3.LUT R0, R0, R3, RZ, 0xfc, !PT ;  /* 0x0000000300007212 */ /* 0x000fc800078efcff */
[----:B------:R-:W-:-:S07]  /*8690*/  PRMT R8, R0, 0x7610, R8 ;  /* 0x0000761000087816 */ /* 0x000fce0000000008 */
.L_x_3703:
[----:B------:R-:W-:Y:S05]  /*86a0*/  BSYNC B0 ;  /* 0x0000000000007941 */ /* 0x000fea0003800000 */
.L_x_3702:
[----:B------:R0:W-:Y:S01]  /*86b0*/  STG.E.U8 desc[UR36][R16.64], R8 ;  /* 0x0000000810007986 */ /* 0x0001e2000c101124 */
[----:B------:R-:W-:Y:S05]  /*86c0*/  BRA `(.L_x_3682) ;  /* 0x00000004000c7947 */ /* 0x000fea0003800000 */
.L_x_3700:
        /* <DEDUP_REMOVED lines=17> */
.L_x_3707:
[----:B------:R-:W-:-:S04]  /*87e0*/  LOP3.LUT R2, R3, 0x80000000, RZ, 0xc0, !PT ;  /* 0x8000000003027812 */ /* 0x000fc800078ec0ff */
[----:B------:R-:W-:-:S04]  /*87f0*/  SHF.R.U32.HI R3, RZ, 0x18, R2 ;  /* 0x00000018ff037819 */ /* 0x000fc80000011602 */
[----:B------:R-:W-:-:S04]  /*8800*/  LOP3.LUT R0, R0, R3, RZ, 0xfc, !PT ;  /* 0x0000000300007212 */ /* 0x000fc800078efcff */
[----:B------:R-:W-:-:S07]  /*8810*/  PRMT R8, R0, 0x7610, R8 ;  /* 0x0000761000087816 */ /* 0x000fce0000000008 */
.L_x_3706:
[----:B------:R-:W-:Y:S05]  /*8820*/  BSYNC B0 ;  /* 0x0000000000007941 */ /* 0x000fea0003800000 */
.L_x_3705:
[----:B------:R0:W-:Y:S01]  /*8830*/  STG.E.U8 desc[UR36][R16.64], R8 ;  /* 0x0000000810007986 */ /* 0x0001e2000c101124 */
[----:B------:R-:W-:Y:S05]  /*8840*/  BRA `(.L_x_3682) ;  /* 0x0000000000ac7947 */ /* 0x000fea0003800000 */
.L_x_3699:
        /* <DEDUP_REMOVED lines=22> */
.L_x_3681:
        /* <DEDUP_REMOVED lines=16> */
.L_x_3710:
[----:B------:R-:W-:Y:S05]  /*8ab0*/  BRA `(.L_x_3682) ;  /* 0x0000000000107947 */ /* 0x000fea0003800000 */
.L_x_3709:
[----:B------:R-:W-:-:S05]  /*8ac0*/  IMAD.MOV.U32 R3, RZ, RZ, RZ ;  /* 0x000000ffff037224 */ /* 0x000fca00078e00ff */
[----:B------:R0:W-:Y:S01]  /*8ad0*/  STG.E.64 desc[UR36][R16.64], R2 ;  /* 0x0000000210007986 */ /* 0x0001e2000c101b24 */
[----:B------:R-:W-:Y:S05]  /*8ae0*/  BRA `(.L_x_3682) ;  /* 0x0000000000047947 */ /* 0x000fea0003800000 */
.L_x_3708:
[----:B------:R0:W-:Y:S02]  /*8af0*/  STG.E desc[UR36][R16.64], R2 ;  /* 0x0000000210007986 */ /* 0x0001e4000c101924 */
.L_x_3682:
[----:B------:R-:W-:-:S07]  /*8b00*/  VIADD R19, R19, 0x80 ;  /* 0x0000008013137836 */ /* 0x000fce0000000000 */
.L_x_3609:
[----:B------:R-:W-:Y:S05]  /*8b10*/  BSYNC B6 ;  /* 0x0000000000067941 */ /* 0x000fea0003800000 */
.L_x_3608:
        /* <DEDUP_REMOVED lines=358> */
.L_x_3713:
        /* <DEDUP_REMOVED lines=23> */
.L_x_3717:
[----:B------:R-:W2:Y:S02]  /*a2f0*/  LDG.E.U8 R2, desc[UR36][R2.64] ;  /* 0x0000002402027981 */ /* 0x000ea4000c1e1100 */
[----:B--2---:R-:W-:-:S04]  /*a300*/  I2FP.F32.U32 R0, R2 ;  /* 0x0000000200007245 */ /* 0x004fc80000201000 */
[----:B------:R-:W-:-:S04]  /*a310*/  F2FP.F16.F32.PACK_AB R0, RZ, R0 ;  /* 0x00000000ff00723e */ /* 0x000fc800000000ff */
[----:B------:R-:W-:Y:S01]  /*a320*/  PRMT R22, R0, 0x7610, R22 ;  /* 0x0000761000167816 */ /* 0x000fe20000000016 */
[----:B------:R-:W-:Y:S06]  /*a330*/  BRA `(.L_x_3719) ;  /* 0x0000000c00bc7947 */ /* 0x000fec0003800000 */
.L_x_3716:
        /* <DEDUP_REMOVED lines=11> */
.L_x_3721:
[----:B------:R-:W2:Y:S02]  /*a3f0*/  LDG.E R2, desc[UR36][R2.64] ;  /* 0x0000002402027981 */ /* 0x000ea4000c1e1900 */
[----:B--2---:R-:W-:-:S04]  /*a400*/  I2FP.F32.S32 R0, R2 ;  /* 0x0000000200007245 */ /* 0x004fc80000201400 */
[----:B------:R-:W-:-:S04]  /*a410*/  F2FP.F16.F32.PACK_AB R0, RZ, R0 ;  /* 0x00000000ff00723e */ /* 0x000fc800000000ff */
[----:B------:R-:W-:Y:S01]  /*a420*/  PRMT R22, R0, 0x7610, R22 ;  /* 0x0000761000167816 */ /* 0x000fe20000000016 */
[----:B------:R-:W-:Y:S06]  /*a430*/  BRA `(.L_x_3719) ;  /* 0x0000000c007c7947 */ /* 0x000fec0003800000 */
.L_x_3720:
[----:B------:R-:W2:Y:S02]  /*a440*/  LDG.E.U16 R2, desc[UR36][R2.64] ;  /* 0x0000002402027981 */ /* 0x000ea4000c1e1500 */
[----:B--2---:R-:W0:Y:S02]  /*a450*/  I2F.S16 R0, R2 ;  /* 0x0000000200007306 */ /* 0x004e240000101400 */
[----:B0-----:R-:W-:-:S04]  /*a460*/  F2FP.F16.F32.PACK_AB R0, RZ, R0 ;  /* 0x00000000ff00723e */ /* 0x001fc800000000ff */
[----:B------:R-:W-:Y:S01]  /*a470*/  PRMT R22, R0, 0x7610, R22 ;  /* 0x0000761000167816 */ /* 0x000fe20000000016 */
[----:B------:R-:W-:Y:S06]  /*a480*/  BRA `(.L_x_3719) ;  /* 0x0000000c00687947 */ /* 0x000fec0003800000 */
.L_x_3715:
        /* <DEDUP_REMOVED lines=9> */
.L_x_3723:
[----:B------:R0:W5:Y:S01]  /*a520*/  LDG.E.U16 R22, desc[UR36][R2.64] ;  /* 0x0000002402167981 */ /* 0x000162000c1e1500 */
[----:B------:R-:W-:Y:S05]  /*a530*/  BRA `(.L_x_3719) ;  /* 0x0000000c003c7947 */ /* 0x000fea0003800000 */
.L_x_3722:
        /* <DEDUP_REMOVED lines=9> */
.L_x_3725:
[----:B------:R1:W5:Y:S01]  /*a5d0*/  LDG.E.U16 R22, desc[UR36][R2.64] ;  /* 0x0000002402167981 */ /* 0x000362000c1e1500 */
[----:B------:R-:W-:Y:S05]  /*a5e0*/  BRA `(.L_x_3719) ;  /* 0x0000000c00107947 */ /* 0x000fea0003800000 */
.L_x_3724:
        /* <DEDUP_REMOVED lines=9> */
.L_x_3714:
        /* <DEDUP_REMOVED lines=14> */
.L_x_3728:
        /* <DEDUP_REMOVED lines=9> */
.L_x_3727:
        /* <DEDUP_REMOVED lines=28> */
.L_x_3730:
        /* <DEDUP_REMOVED lines=15> */
.L_x_3729:
[----:B------:R-:W2:Y:S02]  /*aaa0*/  LDG.E.U16 R0, desc[UR36][R2.64] ;  /* 0x0000002402007981 */ /* 0x000ea4000c1e1500 */
[----:B--2---:R-:W-:-:S05]  /*aab0*/  IMAD.U32 R0, R0, 0x10000, RZ ;  /* 0x0001000000007824 */ /* 0x004fca00078e00ff */
[----:B------:R-:W-:-:S04]  /*aac0*/  F2FP.F16.F32.PACK_AB R0, RZ, R0 ;  /* 0x00000000ff00723e */ /* 0x000fc800000000ff */
[----:B------:R-:W-:Y:S01]  /*aad0*/  PRMT R22, R0, 0x7610, R22 ;  /* 0x0000761000167816 */ /* 0x000fe20000000016 */
[----:B------:R-:W-:Y:S06]  /*aae0*/  BRA `(.L_x_3719) ;  /* 0x0000000400d07947 */ /* 0x000fec0003800000 */
.L_x_3726:
        /* <DEDUP_REMOVED lines=13> */
.L_x_3733:
        /* <DEDUP_REMOVED lines=21> */
.L_x_3737:
[----:B------:R-:W-:Y:S05]  /*ad10*/  BSYNC B1 ;  /* 0x0000000000017941 */ /* 0x000fea0003800000 */
.L_x_3736:
[----:B------:R-:W-:Y:S01]  /*ad20*/  LEA R3, R0, 0x3b800000, 0x17 ;  /* 0x3b80000000037811 */ /* 0x000fe200078eb8ff */
[----:B------:R-:W-:-:S05]  /*ad30*/  IMAD.SHL.U32 R0, R2, 0x100000, RZ ;  /* 0x0010000002007824 */ /* 0x000fca00078e00ff */
[----:B------:R-:W-:-:S07]  /*ad40*/  LOP3.LUT R0, R3, R0, R4, 0xfe, !PT ;  /* 0x0000000003007212 */ /* 0x000fce00078efe04 */
.L_x_3735:
[----:B------:R-:W-:Y:S05]  /*ad50*/  BSYNC B0 ;  /* 0x0000000000007941 */ /* 0x000fea0003800000 */
.L_x_3734:
[----:B------:R-:W-:-:S04]  /*ad60*/  F2FP.F16.F32.PACK_AB R0, RZ, R0 ;  /* 0x00000000ff00723e */ /* 0x000fc800000000ff */
[----:B------:R-:W-:Y:S01]  /*ad70*/  PRMT R22, R0, 0x7610, R22 ;  /* 0x0000761000167816 */ /* 0x000fe20000000016 */
[----:B------:R-:W-:Y:S06]  /*ad80*/  BRA `(.L_x_3719) ;  /* 0x0000000400287947 */ /* 0x000fec0003800000 */
.L_x_3732:
        /* <DEDUP_REMOVED lines=21> */
.L_x_3741:
[----:B------:R-:W-:Y:S05]  /*aee0*/  BSYNC B1 ;  /* 0x0000000000017941 */ /* 0x000fea0003800000 */
.L_x_3740:
[----:B------:R-:W-:Y:S01]  /*aef0*/  LEA R3, R0, 0x37800000, 0x17 ;  /* 0x3780000000037811 */ /* 0x000fe200078eb8ff */
[----:B------:R-:W-:-:S05]  /*af00*/  IMAD.SHL.U32 R0, R2, 0x200000, RZ ;  /* 0x0020000002007824 */ /* 0x000fca00078e00ff */
[----:B------:R-:W-:-:S07]  /*af10*/  LOP3.LUT R0, R3, R0, R4, 0xfe, !PT ;  /* 0x0000000003007212 */ /* 0x000fce00078efe04 */
.L_x_3739:
[----:B------:R-:W-:Y:S05]  /*af20*/  BSYNC B0 ;  /* 0x0000000000007941 */ /* 0x000fea0003800000 */
.L_x_3738:
[----:B------:R-:W-:-:S04]  /*af30*/  F2FP.F16.F32.PACK_AB R0, RZ, R0 ;  /* 0x00000000ff00723e */ /* 0x000fc800000000ff */
[----:B------:R-:W-:Y:S01]  /*af40*/  PRMT R22, R0, 0x7610, R22 ;  /* 0x0000761000167816 */ /* 0x000fe20000000016 */
[----:B------:R-:W-:Y:S06]  /*af50*/  BRA `(.L_x_3719) ;  /* 0x0000000000b47947 */ /* 0x000fec0003800000 */
.L_x_3731:
        /* <DEDUP_REMOVED lines=14> */
.L_x_3745:
[----:B------:R-:W-:Y:S05]  /*b040*/  BSYNC B0 ;  /* 0x0000000000007941 */ /* 0x000fea0003800000 */
.L_x_3744:
[----:B------:R-:W-:-:S04]  /*b050*/  F2FP.F16.F32.PACK_AB R0, RZ, R0 ;  /* 0x00000000ff00723e */ /* 0x000fc800000000ff */
[----:B------:R-:W-:Y:S01]  /*b060*/  PRMT R22, R0, 0x7610, R22 ;  /* 0x0000761000167816 */ /* 0x000fe20000000016 */
[----:B------:R-:W-:Y:S06]  /*b070*/  BRA `(.L_x_3719) ;  /* 0x00000000006c7947 */ /* 0x000fec0003800000 */
.L_x_3718:
        /* <DEDUP_REMOVED lines=16> */
.L_x_3746:
[----:B------:R-:W-:Y:S01]  /*b180*/  PRMT R22, RZ, 0x7610, R22 ;  /* 0x00007610ff167816 */ /* 0x000fe20000000016 */
[----:B------:R-:W-:Y:S06]  /*b190*/  BRA `(.L_x_3719) ;  /* 0x0000000000247947 */ /* 0x000fec0003800000 */
.L_x_3743:
[----:B------:R-:W2:Y:S02]  /*b1a0*/  LDG.E.64 R2, desc[UR36][R2.64] ;  /* 0x0000002402027981 */ /* 0x000ea4000c1e1b00 */
[----:B--2---:R-:W0:Y:S02]  /*b1b0*/  I2F.U64 R0, R2 ;  /* 0x0000000200007312 */ /* 0x004e240000301000 */
[----:B0-----:R-:W-:-:S04]  /*b1c0*/  F2FP.F16.F32.PACK_AB R0, RZ, R0 ;  /* 0x00000000ff00723e */ /* 0x001fc800000000ff */
[----:B------:R-:W-:Y:S01]  /*b1d0*/  PRMT R22, R0, 0x7610, R22 ;  /* 0x0000761000167816 */ /* 0x000fe20000000016 */
[----:B------:R-:W-:Y:S06]  /*b1e0*/  BRA `(.L_x_3719) ;  /* 0x0000000000107947 */ /* 0x000fec0003800000 */
.L_x_3742:
[----:B------:R-:W2:Y:S02]  /*b1f0*/  LDG.E R2, desc[UR36][R2.64] ;  /* 0x0000002402027981 */ /* 0x000ea4000c1e1900 */
[----:B--2---:R-:W-:-:S04]  /*b200*/  I2FP.F32.U32 R0, R2 ;  /* 0x0000000200007245 */ /* 0x004fc80000201000 */
[----:B------:R-:W-:-:S04]  /*b210*/  F2FP.F16.F32.PACK_AB R0, RZ, R0 ;  /* 0x00000000ff00723e */ /* 0x000fc800000000ff */
[----:B------:R-:W-:-:S07]  /*b220*/  PRMT R22, R0, 0x7610, R22 ;  /* 0x0000761000167816 */ /* 0x000fce0000000016 */
.L_x_3719:
        /* <DEDUP_REMOVED lines=19> */
.L_x_3750:
[----:B------:R-:W2:Y:S02]  /*b360*/  LDG.E.U8 R2, desc[UR36][R2.64] ;  /* 0x0000002402027981 */ /* 0x000ea4000c1e1100 */
[----:B--2---:R-:W-:-:S04]  /*b370*/  I2FP.F32.U32 R0, R2 ;  /* 0x0000000200007245 */ /* 0x004fc80000201000 */
[----:B------:R-:W-:Y:S01]  /*b380*/  F2FP.F16.F32.PACK_AB R0, RZ, R0 ;  /* 0x00000000ff00723e */ /* 0x000fe200000000ff */
[----:B------:R-:W-:Y:S06]  /*b390*/  BRA `(.L_x_3752) ;  /* 0x0000000c00887947 */ /* 0x000fec0003800000 */
.L_x_3749:
        /* <DEDUP_REMOVED lines=10> */
.L_x_3754:
[----:B------:R-:W2:Y:S02]  /*b440*/  LDG.E R2, desc[UR36][R2.64] ;  /* 0x0000002402027981 */ /* 0x000ea4000c1e1900 */
[----:B--2---:R-:W-:-:S04]  /*b450*/  I2FP.F32.S32 R0, R2 ;  /* 0x0000000200007245 */ /* 0x004fc80000201400 */
[----:B------:R-:W-:Y:S01]  /*b460*/  F2FP.F16.F32.PACK_AB R0, RZ, R0 ;  /* 0x00000000ff00723e */ /* 0x000fe200000000ff */
[----:B------:R-:W-:Y:S06]  /*b470*/  BRA `(.L_x_3752) ;  /* 0x0000000c00507947 */ /* 0x000fec0003800000 */
.L_x_3753:
[----:B------:R-:W2:Y:S02]  /*b480*/  LDG.E.U16 R2, desc[UR36][R2.64] ;  /* 0x0000002402027981 */ /* 0x000ea4000c1e1500 */
[----:B--2---:R-:W0:Y:S02]  /*b490*/  I2F.S16 R0, R2 ;  /* 0x0000000200007306 */ /* 0x004e240000101400 */
[----:B0-----:R-:W-:Y:S01]  /*b4a0*/  F2FP.F16.F32.PACK_AB R0, RZ, R0 ;  /* 0x00000000ff00723e */ /* 0x001fe200000000ff */
[----:B------:R-:W-:Y:S06]  /*b4b0*/  BRA `(.L_x_3752) ;  /* 0x0000000c00407947 */ /* 0x000fec0003800000 */
.L_x_3748:
        /* <DEDUP_REMOVED lines=9> */
.L_x_3756:
[----:B------:R0:W5:Y:S01]  /*b550*/  LDG.E.U16 R0, desc[UR36][R2.64] ;  /* 0x0000002402007981 */ /* 0x000162000c1e1500 */
[----:B------:R-:W-:Y:S05]  /*b560*/  BRA `(.L_x_3752) ;  /* 0x0000000c00147947 */ /* 0x000fea0003800000 */
.L_x_3755:
        /* <DEDUP_REMOVED lines=9> */
.L_x_3758:
[----:B------:R1:W5:Y:S01]  /*b600*/  LDG.E.U16 R0, desc[UR36][R2.64] ;  /* 0x0000002402007981 */ /* 0x000362000c1e1500 */
[----:B------:R-:W-:Y:S05]  /*b610*/  BRA `(.L_x_3752) ;  /* 0x0000000800e87947 */ /* 0x000fea0003800000 */
.L_x_3757:
        /* <DEDUP_REMOVED lines=8> */
.L_x_3747:
        /* <DEDUP_REMOVED lines=13> */
.L_x_3761:
        /* <DEDUP_REMOVED lines=8> */
.L_x_3760:
        /* <DEDUP_REMOVED lines=28> */
.L_x_3763:
        /* <DEDUP_REMOVED lines=15> */
.L_x_3762:
[----:B------:R-:W2:Y:S02]  /*baa0*/  LDG.E.U16 R0, desc[UR36][R2.64] ;  /* 0x0000002402007981 */ /* 0x000ea4000c1e1500 */
[----:B--2---:R-:W-:-:S05]  /*bab0*/  IMAD.U32 R0, R0, 0x10000, RZ ;  /* 0x0001000000007824 */ /* 0x004fca00078e00ff */
[----:B------:R-:W-:Y:S01]  /*bac0*/  F2FP.F16.F32.PACK_AB R0, RZ, R0 ;  /* 0x00000000ff00723e */ /* 0x000fe200000000ff */
[----:B------:R-:W-:Y:S06]  /*bad0*/  BRA `(.L_x_3752) ;  /* 0x0000000400b87947 */ /* 0x000fec0003800000 */
.L_x_3759:
        /* <DEDUP_REMOVED lines=12> */
.L_x_3766:
        /* <DEDUP_REMOVED lines=21> */
.L_x_3770:
[----:B------:R-:W-:Y:S05]  /*bcf0*/  BSYNC B1 ;  /* 0x0000000000017941 */ /* 0x000fea0003800000 */
.L_x_3769:
[----:B------:R-:W-:Y:S01]  /*bd00*/  LEA R3, R0, 0x3b800000, 0x17 ;  /* 0x3b80000000037811 */ /* 0x000fe200078eb8ff */
[----:B------:R-:W-:-:S05]  /*bd10*/  IMAD.SHL.U32 R0, R2, 0x100000, RZ ;  /* 0x0010000002007824 */ /* 0x000fca00078e00ff */
[----:B------:R-:W-:-:S07]  /*bd20*/  LOP3.LUT R0, R3, R0, R4, 0xfe, !PT ;  /* 0x0000000003007212 */ /* 0x000fce00078efe04 */
.L_x_3768:
[----:B------:R-:W-:Y:S05]  /*bd30*/  BSYNC B0 ;  /* 0x0000000000007941 */ /* 0x000fea0003800000 */
.L_x_3767:
[----:B------:R-:W-:Y:S01]  /*bd40*/  F2FP.F16.F32.PACK_AB R0, RZ, R0 ;  /* 0x00000000ff00723e */ /* 0x000fe200000000ff */
[----:B------:R-:W-:Y:S06]  /*bd50*/  BRA `(.L_x_3752) ;  /* 0x0000000400187947 */ /* 0x000fec0003800000 */
.L_x_3765:
        /* <DEDUP_REMOVED lines=21> */
.L_x_3774:
[----:B------:R-:W-:Y:S05]  /*beb0*/  BSYNC B1 ;  /* 0x0000000000017941 */ /* 0x000fea0003800000 */
.L_x_3773:
[----:B------:R-:W-:Y:S01]  /*bec0*/  LEA R3, R0, 0x37800000, 0x17 ;  /* 0x3780000000037811 */ /* 0x000fe200078eb8ff */
[----:B------:R-:W-:-:S05]  /*bed0*/  IMAD.SHL.U32 R0, R2, 0x200000, RZ ;  /* 0x0020000002007824 */ /* 0x000fca00078e00ff */
[----:B------:R-:W-:-:S07]  /*bee0*/  LOP3.LUT R0, R3, R0, R4, 0xfe, !PT ;  /* 0x0000000003007212 */ /* 0x000fce00078efe04 */
.L_x_3772:
[----:B------:R-:W-:Y:S05]  /*bef0*/  BSYNC B0 ;  /* 0x0000000000007941 */ /* 0x000fea0003800000 */
.L_x_3771:
[----:B------:R-:W-:Y:S01]  /*bf00*/  F2FP.F16.F32.PACK_AB R0, RZ, R0 ;  /* 0x00000000ff00723e */ /* 0x000fe200000000ff */
[----:B------:R-:W-:Y:S06]  /*bf10*/  BRA `(.L_x_3752) ;  /* 0x0000000000a87947 */ /* 0x000fec0003800000 */
.L_x_3764:
        /* <DEDUP_REMOVED lines=14> */
.L_x_3778:
[----:B------:R-:W-:Y:S05]  /*c000*/  BSYNC B0 ;  /* 0x0000000000007941 */ /* 0x000fea0003800000 */
.L_x_3777:
[----:B------:R-:W-:Y:S01]  /*c010*/  F2FP.F16.F32.PACK_AB R0, RZ, R0 ;  /* 0x00000000ff00723e */ /* 0x000fe200000000ff */
[----:B------:R-:W-:Y:S06]  /*c020*/  BRA `(.L_x_3752) ;  /* 0x0000000000647947 */ /* 0x000fec0003800000 */
.L_x_3751:
        /* <DEDUP_REMOVED lines=16> */
.L_x_3779:
[----:B------:R-:W-:Y:S01]  /*c130*/  PRMT R0, RZ, 0x7610, R0 ;  /* 0x00007610ff007816 */ /* 0x000fe20000000000 */
[----:B------:R-:W-:Y:S06]  /*c140*/  BRA `(.L_x_3752) ;  /* 0x00000000001c7947 */ /* 0x000fec0003800000 */
.L_x_3776:
[----:B------:R-:W2:Y:S02]  /*c150*/  LDG.E.64 R2, desc[UR36][R2.64] ;  /* 0x0000002402027981 */ /* 0x000ea4000c1e1b00 */
[----:B--2---:R-:W0:Y:S02]  /*c160*/  I2F.U64 R0, R2 ;  /* 0x0000000200007312 */ /* 0x004e240000301000 */
[----:B0-----:R-:W-:Y:S01]  /*c170*/  F2FP.F16.F32.PACK_AB R0, RZ, R0 ;  /* 0x00000000ff00723e */ /* 0x001fe200000000ff */
[----:B------:R-:W-:Y:S06]  /*c180*/  BRA `(.L_x_3752) ;  /* 0x00000000000c7947 */ /* 0x000fec0003800000 */
.L_x_3775:
[----:B------:R-:W2:Y:S02]  /*c190*/  LDG.E R2, desc[UR36][R2.64] ;  /* 0x0000002402027981 */ /* 0x000ea4000c1e1900 */
[----:B--2---:R-:W-:-:S04]  /*c1a0*/  I2FP.F32.U32 R0, R2 ;  /* 0x0000000200007245 */ /* 0x004fc80000201000 */
[----:B------:R-:W-:-:S07]  /*c1b0*/  F2FP.F16.F32.PACK_AB R0, RZ, R0 ;  /* 0x00000000ff00723e */ /* 0x000fce00000000ff */
.L_x_3752:
        /* <DEDUP_REMOVED lines=21> */
.L_x_3783:
[----:B------:R0:W-:Y:S01]  /*c310*/  STG.E.U8 desc[UR36][R16.64], R2 ;  /* 0x0000000210007986 */ /* 0x0001e2000c101124 */
[----:B------:R-:W-:Y:S05]  /*c320*/  BRA `(.L_x_3785) ;  /* 0x0000000c00487947 */ /* 0x000fea0003800000 */
.L_x_3782:
        /* <DEDUP_REMOVED lines=9> */
.L_x_3787:
[----:B------:R0:W-:Y:S01]  /*c3c0*/  STG.E desc[UR36][R16.64], R2 ;  /* 0x0000000210007986 */ /* 0x0001e2000c101924 */
[----:B------:R-:W-:Y:S05]  /*c3d0*/  BRA `(.L_x_3785) ;  /* 0x0000000c001c7947 */ /* 0x000fea0003800000 */
.L_x_3786:
[----:B------:R0:W-:Y:S01]  /*c3e0*/  STG.E.U16 desc[UR36][R16.64], R2 ;  /* 0x0000000210007986 */ /* 0x0001e2000c101524 */
[----:B------:R-:W-:Y:S05]  /*c3f0*/  BRA `(.L_x_3785) ;  /* 0x0000000c00147947 */ /* 0x000fea0003800000 */
.L_x_3781:
        /* <DEDUP_REMOVED lines=9> */
.L_x_3789:
[----:B------:R-:W-:-:S04]  /*c490*/  I2FP.F32.U32 R0, R2 ;  /* 0x0000000200007245 */ /* 0x000fc80000201000 */
[----:B------:R-:W-:-:S05]  /*c4a0*/  F2FP.F16.F32.PACK_AB R0, RZ, R0 ;  /* 0x00000000ff00723e */ /* 0x000fca00000000ff */
[----:B------:R0:W-:Y:S01]  /*c4b0*/  STG.E.U16 desc[UR36][R16.64], R0 ;  /* 0x0000000010007986 */ /* 0x0001e2000c101524 */
[----:B------:R-:W-:Y:S05]  /*c4c0*/  BRA `(.L_x_3785) ;  /* 0x0000000800e07947 */ /* 0x000fea0003800000 */
.L_x_3788:
        /* <DEDUP_REMOVED lines=10> */
.L_x_3791:
[----:B------:R-:W-:-:S04]  /*c570*/  I2FP.F32.U32 R2, R2 ;  /* 0x0000000200027245 */ /* 0x000fc80000201000 */
[----:B------:R-:W-:-:S04]  /*c580*/  F2FP.F16.F32.PACK_AB R3, RZ, R2 ;  /* 0x00000002ff03723e */ /* 0x000fc800000000ff */
[----:B------:R-:W-:-:S05]  /*c590*/  PRMT R3, R3, 0x5410, RZ ;  /* 0x0000541003037816 */ /* 0x000fca00000000ff */
[----:B------:R0:W-:Y:S01]  /*c5a0*/  STG.E desc[UR36][R16.64], R3 ;  /* 0x0000000310007986 */ /* 0x0001e2000c101924 */
[----:B------:R-:W-:Y:S05]  /*c5b0*/  BRA `(.L_x_3785) ;  /* 0x0000000800a47947 */ /* 0x000fea0003800000 */
.L_x_3790:
[----:B------:R-:W0:Y:S02]  /*c5c0*/  I2F.F64.U32 R2, R2 ;  /* 0x0000000200027312 */ /* 0x000e240000201800 */
[----:B0-----:R0:W-:Y:S01]  /*c5d0*/  STG.E.64 desc[UR36][R16.64], R2 ;  /* 0x0000000210007986 */ /* 0x0011e2000c101b24 */
[----:B------:R-:W-:Y:S05]  /*c5e0*/  BRA `(.L_x_3785) ;  /* 0x0000000800987947 */ /* 0x000fea0003800000 */
.L_x_3780:
        /* <DEDUP_REMOVED lines=10> */
.L_x_3794:
[----:B------:R-:W0:Y:S01]  /*c690*/  I2F.F64.U32 R4, R2 ;  /* 0x0000000200047312 */ /* 0x000e220000201800 */
[----:B------:R-:W-:-:S05]  /*c6a0*/  CS2R R6, SRZ ;  /* 0x0000000000067805 */ /* 0x000fca000001ff00 */
[----:B0-----:R0:W-:Y:S01]  /*c6b0*/  STG.E.128 desc[UR36][R16.64], R4 ;  /* 0x0000000410007986 */ /* 0x0011e2000c101d24 */
[----:B------:R-:W-:Y:S05]  /*c6c0*/  BRA `(.L_x_3785) ;  /* 0x0000000800607947 */ /* 0x000fea0003800000 */
.L_x_3793:
        /* <DEDUP_REMOVED lines=21> */
.L_x_3798:
[----:B------:R-:W-:Y:S05]  /*c820*/  BSYNC B0 ;  /* 0x0000000000007941 */ /* 0x000fea0003800000 */
.L_x_3797:
[----:B------:R-:W-:-:S05]  /*c830*/  LOP3.LUT R3, R0, R3, RZ, 0xfc, !PT ;  /* 0x0000000300037212 */ /* 0x000fca00078efcff */
[----:B------:R0:W-:Y:S01]  /*c840*/  STG.E.U8 desc[UR36][R16.64], R3 ;  /* 0x0000000310007986 */ /* 0x0001e2000c101124 */
[----:B------:R-:W-:Y:S05]  /*c850*/  BRA `(.L_x_3785) ;  /* 0x0000000400fc7947 */ /* 0x000fea0003800000 */
.L_x_3796:
        /* <DEDUP_REMOVED lines=13> */
.L_x_3800:
[----:B------:R-:W-:Y:S01]  /*c930*/  IMAD.MOV.U32 R0, RZ, RZ, 0x7f ;  /* 0x0000007fff007424 */ /* 0x000fe200078e00ff */
[----:B------:R-:W-:-:S04]  /*c940*/  ISETP.GT.U32.AND P0, PT, R2, 0x7f800000, PT ;  /* 0x7f8000000200780c */ /* 0x000fc80003f04070 */
[----:B------:R-:W-:-:S09]  /*c950*/  SEL R0, R0, 0x7c, P0 ;  /* 0x0000007c00007807 */ /* 0x000fd20000000000 */
.L_x_3801:
[----:B------:R-:W-:Y:S05]  /*c960*/  BSYNC B0 ;  /* 0x0000000000007941 */ /* 0x000fea0003800000 */
.L_x_3799:
[----:B------:R-:W-:-:S04]  /*c970*/  LOP3.LUT R2, R3, 0x80000000, RZ, 0xc0, !PT ;  /* 0x8000000003027812 */ /* 0x000fc800078ec0ff */
[----:B------:R-:W-:-:S04]  /*c980*/  SHF.R.U32.HI R3, RZ, 0x18, R2 ;  /* 0x00000018ff037819 */ /* 0x000fc80000011602 */
[----:B------:R-:W-:-:S05]  /*c990*/  LOP3.LUT R3, R0, R3, RZ, 0xfc, !PT ;  /* 0x0000000300037212 */ /* 0x000fca00078efcff */
[----:B------:R0:W-:Y:S01]  /*c9a0*/  STG.E.U8 desc[UR36][R16.64], R3 ;  /* 0x0000000310007986 */ /* 0x0001e2000c101124 */
[----:B------:R-:W-:Y:S05]  /*c9b0*/  BRA `(.L_x_3785) ;  /* 0x0000000400a47947 */ /* 0x000fea0003800000 */
.L_x_3795:
[----:B------:R-:W-:-:S04]  /*c9c0*/  I2FP.F32.U32 R0, R2 ;  /* 0x0000000200007245 */ /* 0x000fc80000201000 */
[----:B------:R-:W-:-:S05]  /*c9d0*/  F2FP.BF16.F32.PACK_AB R0, RZ, R0 ;  /* 0x00000000ff00723e */ /* 0x000fca00000010ff */
[----:B------:R0:W-:Y:S01]  /*c9e0*/  STG.E.U16 desc[UR36][R16.64], R0 ;  /* 0x0000000010007986 */ /* 0x0001e2000c101524 */
[----:B------:R-:W-:Y:S05]  /*c9f0*/  BRA `(.L_x_3785) ;  /* 0x0000000400947947 */ /* 0x000fea0003800000 */
.L_x_3792:
        /* <DEDUP_REMOVED lines=10> */
.L_x_3804:
        /* <DEDUP_REMOVED lines=17> */
.L_x_3807:
[----:B------:R-:W-:-:S04]  /*cbb0*/  LOP3.LUT R2, R3, 0x80000000, RZ, 0xc0, !PT ;  /* 0x8000000003027812 */ /* 0x000fc800078ec0ff */
[----:B------:R-:W-:-:S04]  /*cbc0*/  SHF.R.U32.HI R3, RZ, 0x18, R2 ;  /* 0x00000018ff037819 */ /* 0x000fc80000011602 */
[----:B------:R-:W-:-:S04]  /*cbd0*/  LOP3.LUT R0, R0, R3, RZ, 0xfc, !PT ;  /* 0x0000000300007212 */ /* 0x000fc800078efcff */
[----:B------:R-:W-:-:S07]  /*cbe0*/  PRMT R8, R0, 0x7610, R8 ;  /* 0x0000761000087816 */ /* 0x000fce0000000008 */
.L_x_3806:
[----:B------:R-:W-:Y:S05]  /*cbf0*/  BSYNC B0 ;  /* 0x0000000000007941 */ /* 0x000fea0003800000 */
.L_x_3805:
[----:B------:R3:W-:Y:S01]  /*cc00*/  STG.E.U8 desc[UR36][R16.64], R8 ;  /* 0x0000000810007986 */ /* 0x0007e2000c101124 */
[----:B------:R-:W-:Y:S05]  /*cc10*/  BRA `(.L_x_3785) ;  /* 0x00000004000c7947 */ /* 0x000fea0003800000 */
.L_x_3803:
        /* <DEDUP_REMOVED lines=17> */
.L_x_3810:
[----:B------:R-:W-:-:S04]  /*cd30*/  LOP3.LUT R2, R3, 0x80000000, RZ, 0xc0, !PT ;  /* 0x8000000003027812 */ /* 0x000fc800078ec0ff */
[----:B------:R-:W-:-:S04]  /*cd40*/  SHF.R.U32.HI R3, RZ, 0x18, R2 ;  /* 0x00000018ff037819 */ /* 0x000fc80000011602 */
[----:B------:R-:W-:-:S04]  /*cd50*/  LOP3.LUT R0, R0, R3, RZ, 0xfc, !PT ;  /* 0x0000000300007212 */ /* 0x000fc800078efcff */
[----:B------:R-:W-:-:S07]  /*cd60*/  PRMT R8, R0, 0x7610, R8 ;  /* 0x0000761000087816 */ /* 0x000fce0000000008 */
.L_x_3809:
[----:B------:R-:W-:Y:S05]  /*cd70*/  BSYNC B0 ;  /* 0x0000000000007941 */ /* 0x000fea0003800000 */
.L_x_3808:
[----:B------:R0:W-:Y:S01]  /*cd80*/  STG.E.U8 desc[UR36][R16.64], R8 ;  /* 0x0000000810007986 */ /* 0x0001e2000c101124 */
[----:B------:R-:W-:Y:S05]  /*cd90*/  BRA `(.L_x_3785) ;  /* 0x0000000000ac7947 */ /* 0x000fea0003800000 */
.L_x_3802:
        /* <DEDUP_REMOVED lines=22> */
.L_x_3784:
        /* <DEDUP_REMOVED lines=16> */
.L_x_3813:
[----:B------:R-:W-:Y:S05]  /*d000*/  BRA `(.L_x_3785) ;  /* 0x0000000000107947 */ /* 0x000fea0003800000 */
.L_x_3812:
[----:B------:R-:W-:-:S05]  /*d010*/  IMAD.MOV.U32 R3, RZ, RZ, RZ ;  /* 0x000000ffff037224 */ /* 0x000fca00078e00ff */
[----:B------:R1:W-:Y:S01]  /*d020*/  STG.E.64 desc[UR36][R16.64], R2 ;  /* 0x0000000210007986 */ /* 0x0003e2000c101b24 */
[----:B------:R-:W-:Y:S05]  /*d030*/  BRA `(.L_x_3785) ;  /* 0x0000000000047947 */ /* 0x000fea0003800000 */
.L_x_3811:
[----:B------:R0:W-:Y:S02]  /*d040*/  STG.E desc[UR36][R16.64], R2 ;  /* 0x0000000210007986 */ /* 0x0001e4000c101924 */
.L_x_3785:
[----:B------:R-:W-:-:S07]  /*d050*/  VIADD R19, R19, 0x80 ;  /* 0x0000008013137836 */ /* 0x000fce0000000000 */
.L_x_3712:
[----:B------:R-:W-:Y:S05]  /*d060*/  BSYNC B6 ;  /* 0x0000000000067941 */ /* 0x000fea0003800000 */
.L_x_3711:
        /* <DEDUP_REMOVED lines=357> */
.L_x_3814:
        /* <DEDUP_REMOVED lines=23> */
.L_x_3818:
[----:B------:R-:W2:Y:S02]  /*e830*/  LDG.E.U8 R2, desc[UR36][R2.64] ;  /* 0x0000002402027981 */ /* 0x000ea4000c1e1100 */
[----:B--2---:R-:W-:-:S04]  /*e840*/  I2FP.F32.U32 R0, R2 ;  /* 0x0000000200007245 */ /* 0x004fc80000201000 */
[----:B------:R-:W-:-:S04]  /*e850*/  F2FP.F16.F32.PACK_AB R0, RZ, R0 ;  /* 0x00000000ff00723e */ /* 0x000fc800000000ff */
[----:B------:R-:W-:Y:S01]  /*e860*/  PRMT R19, R0, 0x7610, R19 ;  /* 0x0000761000137816 */ /* 0x000fe20000000013 */
[----:B------:R-:W-:Y:S06]  /*e870*/  BRA `(.L_x_3820) ;  /* 0x0000000c00bc7947 */ /* 0x000fec0003800000 */
.L_x_3817:
        /* <DEDUP_REMOVED lines=11> */
.L_x_3822:
[----:B------:R-:W2:Y:S02]  /*e930*/  LDG.E R2, desc[UR36][R2.64] ;  /* 0x0000002402027981 */ /* 0x000ea4000c1e1900 */
[----:B--2---:R-:W-:-:S04]  /*e940*/  I2FP.F32.S32 R0, R2 ;  /* 0x0000000200007245 */ /* 0x004fc80000201400 */
[----:B------:R-:W-:-:S04]  /*e950*/  F2FP.F16.F32.PACK_AB R0, RZ, R0 ;  /* 0x00000000ff00723e */ /* 0x000fc800000000ff */
[----:B------:R-:W-:Y:S01]  /*e960*/  PRMT R19, R0, 0x7610, R19 ;  /* 0x0000761000137816 */ /* 0x000fe20000000013 */
[----:B------:R-:W-:Y:S06]  /*e970*/  BRA `(.L_x_3820) ;  /* 0x0000000c007c7947 */ /* 0x000fec0003800000 */
.L_x_3821:
[----:B------:R-:W2:Y:S02]  /*e980*/  LDG.E.U16 R2, desc[UR36][R2.64] ;  /* 0x0000002402027981 */ /* 0x000ea4000c1e1500 */
[----:B--2---:R-:W0:Y:S02]  /*e990*/  I2F.S16 R0, R2 ;  /* 0x0000000200007306 */ /* 0x004e240000101400 */
[----:B0-----:R-:W-:-:S04]  /*e9a0*/  F2FP.F16.F32.PACK_AB R0, RZ, R0 ;  /* 0x00000000ff00723e */ /* 0x001fc800000000ff */
[----:B------:R-:W-:Y:S01]  /*e9b0*/  PRMT R19, R0, 0x7610, R19 ;  /* 0x0000761000137816 */ /* 0x000fe20000000013 */
[----:B------:R-:W-:Y:S06]  /*e9c0*/  BRA `(.L_x_3820) ;  /* 0x0000000c00687947 */ /* 0x000fec0003800000 */
.L_x_3816:
        /* <DEDUP_REMOVED lines=9> */
.L_x_3824:
[----:B------:R1:W5:Y:S01]  /*ea60*/  LDG.E.U16 R19, desc[UR36][R2.64] ;  /* 0x0000002402137981 */ /* 0x000362000c1e1500 */
[----:B------:R-:W-:Y:S05]  /*ea70*/  BRA `(.L_x_3820) ;  /* 0x0000000c003c7947 */ /* 0x000fea0003800000 */
.L_x_3823:
        /* <DEDUP_REMOVED lines=9> */
.L_x_3826:
[----:B------:R0:W5:Y:S01]  /*eb10*/  LDG.E.U16 R19, desc[UR36][R2.64] ;  /* 0x0000002402137981 */ /* 0x000162000c1e1500 */
[----:B------:R-:W-:Y:S05]  /*eb20*/  BRA `(.L_x_3820) ;  /* 0x0000000c00107947 */ /* 0x000fea0003800000 */
.L_x_3825:
        /* <DEDUP_REMOVED lines=9> */
.L_x_3815:
        /* <DEDUP_REMOVED lines=14> */
.L_x_3829:
        /* <DEDUP_REMOVED lines=9> */
.L_x_3828:
        /* <DEDUP_REMOVED lines=28> */
.L_x_3831:
        /* <DEDUP_REMOVED lines=15> */
.L_x_3830:
[----:B------:R-:W2:Y:S02]  /*efe0*/  LDG.E.U16 R0, desc[UR36][R2.64] ;  /* 0x0000002402007981 */ /* 0x000ea4000c1e1500 */
[----:B--2---:R-:W-:-:S05]  /*eff0*/  IMAD.U32 R0, R0, 0x10000, RZ ;  /* 0x0001000000007824 */ /* 0x004fca00078e00ff */
[----:B------:R-:W-:-:S04]  /*f000*/  F2FP.F16.F32.PACK_AB R0, RZ, R0 ;  /* 0x00000000ff00723e */ /* 0x000fc800000000ff */
[----:B------:R-:W-:Y:S01]  /*f010*/  PRMT R19, R0, 0x7610, R19 ;  /* 0x0000761000137816 */ /* 0x000fe20000000013 */
[----:B------:R-:W-:Y:S06]  /*f020*/  BRA `(.L_x_3820) ;  /* 0x0000000400d07947 */ /* 0x000fec0003800000 */
.L_x_3827:
        /* <DEDUP_REMOVED lines=13> */
.L_x_3834:
        /* <DEDUP_REMOVED lines=21> */
.L_x_3838:
[----:B------:R-:W-:Y:S05]  /*f250*/  BSYNC B1 ;  /* 0x0000000000017941 */ /* 0x000fea0003800000 */
.L_x_3837:
[----:B------:R-:W-:Y:S01]  /*f260*/  LEA R3, R0, 0x3b800000, 0x17 ;  /* 0x3b80000000037811 */ /* 0x000fe200078eb8ff */
[----:B------:R-:W-:-:S05]  /*f270*/  IMAD.SHL.U32 R0, R2, 0x100000, RZ ;  /* 0x0010000002007824 */ /* 0x000fca00078e00ff */
[----:B------:R-:W-:-:S07]  /*f280*/  LOP3.LUT R0, R3, R0, R4, 0xfe, !PT ;  /* 0x0000000003007212 */ /* 0x000fce00078efe04 */
.L_x_3836:
[----:B------:R-:W-:Y:S05]  /*f290*/  BSYNC B0 ;  /* 0x0000000000007941 */ /* 0x000fea0003800000 */
.L_x_3835:
[----:B------:R-:W-:-:S04]  /*f2a0*/  F2FP.F16.F32.PACK_AB R0, RZ, R0 ;  /* 0x00000000ff00723e */ /* 0x000fc800000000ff */
[----:B------:R-:W-:Y:S01]  /*f2b0*/  PRMT R19, R0, 0x7610, R19 ;  /* 0x0000761000137816 */ /* 0x000fe20000000013 */
[----:B------:R-:W-:Y:S06]  /*f2c0*/  BRA `(.L_x_3820) ;  /* 0x0000000400287947 */ /* 0x000fec0003800000 */
.L_x_3833:
        /* <DEDUP_REMOVED lines=21> */
.L_x_3842:
[----:B------:R-:W-:Y:S05]  /*f420*/  BSYNC B1 ;  /* 0x0000000000017941 */ /* 0x000fea0003800000 */
.L_x_3841:
[----:B------:R-:W-:Y:S01]  /*f430*/  LEA R3, R0, 0x37800000, 0x17 ;  /* 0x3780000000037811 */ /* 0x000fe200078eb8ff */
[----:B------:R-:W-:-:S05]  /*f440*/  IMAD.SHL.U32 R0, R2, 0x200000, RZ ;  /* 0x0020000002007824 */ /* 0x000fca00078e00ff */
[----:B------:R-:W-:-:S07]  /*f450*/  LOP3.LUT R0, R3, R0, R4, 0xfe, !PT ;  /* 0x0000000003007212 */ /* 0x000fce00078efe04 */
.L_x_3840:
[----:B------:R-:W-:Y:S05]  /*f460*/  BSYNC B0 ;  /* 0x0000000000007941 */ /* 0x000fea0003800000 */
.L_x_3839:
[----:B------:R-:W-:-:S04]  /*f470*/  F2FP.F16.F32.PACK_AB R0, RZ, R0 ;  /* 0x00000000ff00723e */ /* 0x000fc800000000ff */
[----:B------:R-:W-:Y:S01]  /*f480*/  PRMT R19, R0, 0x7610, R19 ;  /* 0x0000761000137816 */ /* 0x000fe20000000013 */
[----:B------:R-:W-:Y:S06]  /*f490*/  BRA `(.L_x_3820) ;  /* 0x0000000000b47947 */ /* 0x000fec0003800000 */
.L_x_3832:
        /* <DEDUP_REMOVED lines=14> */
.L_x_3846:
[----:B------:R-:W-:Y:S05]  /*f580*/  BSYNC B0 ;  /* 0x0000000000007941 */ /* 0x000fea0003800000 */
.L_x_3845:
[----:B------:R-:W-:-:S04]  /*f590*/  F2FP.F16.F32.PACK_AB R0, RZ, R0 ;  /* 0x00000000ff00723e */ /* 0x000fc800000000ff */
[----:B------:R-:W-:Y:S01]  /*f5a0*/  PRMT R19, R0, 0x7610, R19 ;  /* 0x0000761000137816 */ /* 0x000fe20000000013 */
[----:B------:R-:W-:Y:S06]  /*f5b0*/  BRA `(.L_x_3820) ;  /* 0x00000000006c7947 */ /* 0x000fec0003800000 */
.L_x_3819:
        /* <DEDUP_REMOVED lines=16> */
.L_x_3847:
[----:B------:R-:W-:Y:S01]  /*f6c0*/  PRMT R19, RZ, 0x7610, R19 ;  /* 0x00007610ff137816 */ /* 0x000fe20000000013 */
[----:B------:R-:W-:Y:S06]  /*f6d0*/  BRA `(.L_x_3820) ;  /* 0x0000000000247947 */ /* 0x000fec0003800000 */
.L_x_3844:
[----:B------:R-:W2:Y:S02]  /*f6e0*/  LDG.E.64 R2, desc[UR36][R2.64] ;  /* 0x0000002402027981 */ /* 0x000ea4000c1e1b00 */
[----:B--2---:R-:W0:Y:S02]  /*f6f0*/  I2F.U64 R0, R2 ;  /* 0x0000000200007312 */ /* 0x004e240000301000 */
[----:B0-----:R-:W-:-:S04]  /*f700*/  F2FP.F16.F32.PACK_AB R0, RZ, R0 ;  /* 0x00000000ff00723e */ /* 0x001fc800000000ff */
[----:B------:R-:W-:Y:S01]  /*f710*/  PRMT R19, R0, 0x7610, R19 ;  /* 0x0000761000137816 */ /* 0x000fe20000000013 */
[----:B------:R-:W-:Y:S06]  /*f720*/  BRA `(.L_x_3820) ;  /* 0x0000000000107947 */ /* 0x000fec0003800000 */
.L_x_3843:
[----:B------:R-:W2:Y:S02]  /*f730*/  LDG.E R2, desc[UR36][R2.64] ;  /* 0x0000002402027981 */ /* 0x000ea4000c1e1900 */
[----:B--2---:R-:W-:-:S04]  /*f740*/  I2FP.F32.U32 R0, R2 ;  /* 0x0000000200007245 */ /* 0x004fc80000201000 */
[----:B------:R-:W-:-:S04]  /*f750*/  F2FP.F16.F32.PACK_AB R0, RZ, R0 ;  /* 0x00000000ff00723e */ /* 0x000fc800000000ff */
[----:B------:R-:W-:-:S07]  /*f760*/  PRMT R19, R0, 0x7610, R19 ;  /* 0x0000761000137816 */ /* 0x000fce0000000013 */
.L_x_3820:
        /* <DEDUP_REMOVED lines=19> */
.L_x_3851:
[----:B------:R-:W2:Y:S02]  /*f8a0*/  LDG.E.U8 R2, desc[UR36][R2.64] ;  /* 0x0000002402027981 */ /* 0x000ea4000c1e1100 */
[----:B--2---:R-:W-:-:S04]  /*f8b0*/  I2FP.F32.U32 R0, R2 ;  /* 0x0000000200007245 */ /* 0x004fc80000201000 */
[----:B------:R-:W-:Y:S01]  /*f8c0*/  F2FP.F16.F32.PACK_AB R0, RZ, R0 ;  /* 0x00000000ff00723e */ /* 0x000fe200000000ff */
[----:B------:R-:W-:Y:S06]  /*f8d0*/  BRA `(.L_x_3853) ;  /* 0x0000000c00887947 */ /* 0x000fec0003800000 */
.L_x_3850:
        /* <DEDUP_REMOVED lines=10> */
.L_x_3855:
[----:B------:R-:W2:Y:S02]  /*f980*/  LDG.E R2, desc[UR36][R2.64] ;  /* 0x0000002402027981 */ /* 0x000ea4000c1e1900 */
[----:B--2---:R-:W-:-:S04]  /*f990*/  I2FP.F32.S32 R0, R2 ;  /* 0x0000000200007245 */ /* 0x004fc80000201400 */
[----:B------:R-:W-:Y:S01]  /*f9a0*/  F2FP.F16.F32.PACK_AB R0, RZ, R0 ;  /* 0x00000000ff00723e */ /* 0x000fe200000000ff */
[----:B------:R-:W-:Y:S06]  /*f9b0*/  BRA `(.L_x_3853) ;  /* 0x0000000c00507947 */ /* 0x000fec0003800000 */
.L_x_3854:
[----:B------:R-:W2:Y:S02]  /*f9c0*/  LDG.E.U16 R2, desc[UR36][R2.64] ;  /* 0x0000002402027981 */ /* 0x000ea4000c1e1500 */
[----:B--2---:R-:W0:Y:S02]  /*f9d0*/  I2F.S16 R0, R2 ;  /* 0x0000000200007306 */ /* 0x004e240000101400 */
[----:B0-----:R-:W-:Y:S01]  /*f9e0*/  F2FP.F16.F32.PACK_AB R0, RZ, R0 ;  /* 0x00000000ff00723e */ /* 0x001fe200000000ff */
[----:B------:R-:W-:Y:S06]  /*f9f0*/  BRA `(.L_x_3853) ;  /* 0x0000000c00407947 */ /* 0x000fec0003800000 */
.L_x_3849:
        /* <DEDUP_REMOVED lines=9> */
.L_x_3857:
[----:B------:R1:W5:Y:S01]  /*fa90*/  LDG.E.U16 R0, desc[UR36][R2.64] ;  /* 0x0000002402007981 */ /* 0x000362000c1e1500 */
[----:B------:R-:W-:Y:S05]  /*faa0*/  BRA `(.L_x_3853) ;  /* 0x0000000c00147947 */ /* 0x000fea0003800000 */
.L_x_3856:
        /* <DEDUP_REMOVED lines=9> */
.L_x_3859:
[----:B------:R0:W5:Y:S01]  /*fb40*/  LDG.E.U16 R0, desc[UR36][R2.64] ;  /* 0x0000002402007981 */ /* 0x000162000c1e1500 */
[----:B------:R-:W-:Y:S05]  /*fb50*/  BRA `(.L_x_3853) ;  /* 0x0000000800e87947 */ /* 0x000fea0003800000 */
.L_x_3858:
        /* <DEDUP_REMOVED lines=8> */
.L_x_3848:
        /* <DEDUP_REMOVED lines=13> */
.L_x_3862:
        /* <DEDUP_REMOVED lines=8> */
.L_x_3861:
        /* <DEDUP_REMOVED lines=28> */
.L_x_3864:
        /* <DEDUP_REMOVED lines=15> */
.L_x_3863:
[----:B------:R-:W2:Y:S02]  /*ffe0*/  LDG.E.U16 R0, desc[UR36][R2.64] ;  /* 0x0000002402007981 */ /* 0x000ea4000c1e1500 */
[----:B--2---:R-:W-:-:S05]  /*fff0*/  IMAD.U32 R0, R0, 0x10000, RZ ;  /* 0x0001000000007824 */ /* 0x004fca00078e00ff */
[----:B------:R-:W-:Y:S01]  /*10000*/  F2FP.F16.F32.PACK_AB R0, RZ, R0 ;  /* 0x00000000ff00723e */ /* 0x000fe200000000ff */
[----:B------:R-:W-:Y:S06]  /*10010*/  BRA `(.L_x_3853) ;  /* 0x0000000400b87947 */ /* 0x000fec0003800000 */
.L_x_3860:
        /* <DEDUP_REMOVED lines=12> */
.L_x_3867:
        /* <DEDUP_REMOVED lines=21> */
.L_x_3871:
[----:B------:R-:W-:Y:S05]  /*10230*/  BSYNC B1 ;  /* 0x0000000000017941 */ /* 0x000fea0003800000 */
.L_x_3870:
[----:B------:R-:W-:Y:S01]  /*10240*/  LEA R3, R0, 0x3b800000, 0x17 ;  /* 0x3b80000000037811 */ /* 0x000fe200078eb8ff */
[----:B------:R-:W-:-:S05]  /*10250*/  IMAD.SHL.U32 R0, R2, 0x100000, RZ ;  /* 0x0010000002007824 */ /* 0x000fca00078e00ff */
[----:B------:R-:W-:-:S07]  /*10260*/  LOP3.LUT R0, R3, R0, R4, 0xfe, !PT ;  /* 0x0000000003007212 */ /* 0x000fce00078efe04 */
.L_x_3869:
[----:B------:R-:W-:Y:S05]  /*10270*/  BSYNC B0 ;  /* 0x0000000000007941 */ /* 0x000fea0003800000 */
.L_x_3868:
[----:B------:R-:W-:Y:S01]  /*10280*/  F2FP.F16.F32.PACK_AB R0, RZ, R0 ;  /* 0x00000000ff00723e */ /* 0x000fe200000000ff */
[----:B------:R-:W-:Y:S06]  /*10290*/  BRA `(.L_x_3853) ;  /* 0x0000000400187947 */ /* 0x000fec0003800000 */
.L_x_3866:
        /* <DEDUP_REMOVED lines=21> */
.L_x_3875:
[----:B------:R-:W-:Y:S05]  /*103f0*/  BSYNC B1 ;  /* 0x0000000000017941 */ /* 0x000fea0003800000 */
.L_x_3874:
[----:B------:R-:W-:Y:S01]  /*10400*/  LEA R3, R0, 0x37800000, 0x17 ;  /* 0x3780000000037811 */ /* 0x000fe200078eb8ff */
[----:B------:R-:W-:-:S05]  /*10410*/  IMAD.SHL.U32 R0, R2, 0x200000, RZ ;  /* 0x0020000002007824 */ /* 0x000fca00078e00ff */
[----:B------:R-:W-:-:S07]  /*10420*/  LOP3.LUT R0, R3, R0, R4, 0xfe, !PT ;  /* 0x0000000003007212 */ /* 0x000fce00078efe04 */
.L_x_3873:
[----:B------:R-:W-:Y:S05]  /*10430*/  BSYNC B0 ;  /* 0x0000000000007941 */ /* 0x000fea0003800000 */
.L_x_3872:
[----:B------:R-:W-:Y:S01]  /*10440*/  F2FP.F16.F32.PACK_AB R0, RZ, R0 ;  /* 0x00000000ff00723e */ /* 0x000fe200000000ff */
[----:B------:R-:W-:Y:S06]  /*10450*/  BRA `(.L_x_3853) ;  /* 0x0000000000a87947 */ /* 0x000fec0003800000 */
.L_x_3865:
        /* <DEDUP_REMOVED lines=14> */
.L_x_3879:
[----:B------:R-:W-:Y:S05]  /*10540*/  BSYNC B0 ;  /* 0x0000000000007941 */ /* 0x000fea0003800000 */
.L_x_3878:
[----:B------:R-:W-:Y:S01]  /*10550*/  F2FP.F16.F32.PACK_AB R0, RZ, R0 ;  /* 0x00000000ff00723e */ /* 0x000fe200000000ff */
[----:B------:R-:W-:Y:S06]  /*10560*/  BRA `(.L_x_3853) ;  /* 0x0000000000647947 */ /* 0x000fec0003800000 */
.L_x_3852:
        /* <DEDUP_REMOVED lines=16> */
.L_x_3880:
[----:B------:R-:W-:Y:S01]  /*10670*/  PRMT R0, RZ, 0x7610, R0 ;  /* 0x00007610ff007816 */ /* 0x000fe20000000000 */
[----:B------:R-:W-:Y:S06]  /*10680*/  BRA `(.L_x_3853) ;  /* 0x00000000001c7947 */ /* 0x000fec0003800000 */
.L_x_3877:
[----:B------:R-:W2:Y:S02]  /*10690*/  LDG.E.64 R2, desc[UR36][R2.64] ;  /* 0x0000002402027981 */ /* 0x000ea4000c1e1b00 */
[----:B--2---:R-:W0:Y:S02]  /*106a0*/  I2F.U64 R0, R2 ;  /* 0x0000000200007312 */ /* 0x004e240000301000 */
[----:B0-----:R-:W-:Y:S01]  /*106b0*/  F2FP.F16.F32.PACK_AB R0, RZ, R0 ;  /* 0x00000000ff00723e */ /* 0x001fe200000000ff */
[----:B------:R-:W-:Y:S06]  /*106c0*/  BRA `(.L_x_3853) ;  /* 0x00000000000c7947 */ /* 0x000fec0003800000 */
.L_x_3876:
[----:B------:R-:W2:Y:S02]  /*106d0*/  LDG.E R2, desc[UR36][R2.64] ;  /* 0x0000002402027981 */ /* 0x000ea4000c1e1900 */
[----:B--2---:R-:W-:-:S04]  /*106e0*/  I2FP.F32.U32 R0, R2 ;  /* 0x0000000200007245 */ /* 0x004fc80000201000 */
[----:B------:R-:W-:-:S07]  /*106f0*/  F2FP.F16.F32.PACK_AB R0, RZ, R0 ;  /* 0x00000000ff00723e */ /* 0x000fce00000000ff */
.L_x_3853:
        /* <DEDUP_REMOVED lines=21> */
.L_x_3884:
[----:B------:R-:W-:Y:S01]  /*10850*/  STG.E.U8 desc[UR36][R16.64], R2 ;  /* 0x0000000210007986 */ /* 0x000fe2000c101124 */
[----:B------:R-:W-:Y:S05]  /*10860*/  EXIT ;  /* 0x000000000000794d */ /* 0x000fea0003800000 */
.L_x_3883:
        /* <DEDUP_REMOVED lines=9> */
.L_x_3887:
[----:B------:R-:W-:Y:S01]  /*10900*/  STG.E desc[UR36][R16.64], R2 ;  /* 0x0000000210007986 */ /* 0x000fe2000c101924 */
[----:B------:R-:W-:Y:S05]  /*10910*/  EXIT ;  /* 0x000000000000794d */ /* 0x000fea0003800000 */
.L_x_3886:
[----:B------:R-:W-:Y:S01]  /*10920*/  STG.E.U16 desc[UR36][R16.64], R2 ;  /* 0x0000000210007986 */ /* 0x000fe2000c101524 */
[----:B------:R-:W-:Y:S05]  /*10930*/  EXIT ;  /* 0x000000000000794d */ /* 0x000fea0003800000 */
.L_x_3882:
        /* <DEDUP_REMOVED lines=9> */
.L_x_3889:
[----:B------:R-:W-:-:S04]  /*109d0*/  I2FP.F32.U32 R0, R2 ;  /* 0x0000000200007245 */ /* 0x000fc80000201000 */
[----:B------:R-:W-:-:S05]  /*109e0*/  F2FP.F16.F32.PACK_AB R0, RZ, R0 ;  /* 0x00000000ff00723e */ /* 0x000fca00000000ff */
[----:B------:R-:W-:Y:S01]  /*109f0*/  STG.E.U16 desc[UR36][R16.64], R0 ;  /* 0x0000000010007986 */ /* 0x000fe2000c101524 */
[----:B------:R-:W-:Y:S05]  /*10a00*/  EXIT ;  /* 0x000000000000794d */ /* 0x000fea0003800000 */
.L_x_3888:
        /* <DEDUP_REMOVED lines=10> */
.L_x_3891:
[----:B------:R-:W-:-:S04]  /*10ab0*/  I2FP.F32.U32 R2, R2 ;  /* 0x0000000200027245 */ /* 0x000fc80000201000 */
[----:B------:R-:W-:-:S04]  /*10ac0*/  F2FP.F16.F32.PACK_AB R3, RZ, R2 ;  /* 0x00000002ff03723e */ /* 0x000fc800000000ff */
[----:B------:R-:W-:-:S05]  /*10ad0*/  PRMT R3, R3, 0x5410, RZ ;  /* 0x0000541003037816 */ /* 0x000fca00000000ff */
[----:B------:R-:W-:Y:S01]  /*10ae0*/  STG.E desc[UR36][R16.64], R3 ;  /* 0x0000000310007986 */ /* 0x000fe2000c101924 */
[----:B------:R-:W-:Y:S05]  /*10af0*/  EXIT ;  /* 0x000000000000794d */ /* 0x000fea0003800000 */
.L_x_3890:
[----:B------:R-:W0:Y:S02]  /*10b00*/  I2F.F64.U32 R2, R2 ;  /* 0x0000000200027312 */ /* 0x000e240000201800 */
[----:B0-----:R-:W-:Y:S01]  /*10b10*/  STG.E.64 desc[UR36][R16.64], R2 ;  /* 0x0000000210007986 */ /* 0x001fe2000c101b24 */
[----:B------:R-:W-:Y:S05]  /*10b20*/  EXIT ;  /* 0x000000000000794d */ /* 0x000fea0003800000 */
.L_x_3881:
        /* <DEDUP_REMOVED lines=10> */
.L_x_3894:
[----:B------:R-:W0:Y:S01]  /*10bd0*/  I2F.F64.U32 R4, R2 ;  /* 0x0000000200047312 */ /* 0x000e220000201800 */
[----:B------:R-:W-:-:S05]  /*10be0*/  CS2R R6, SRZ ;  /* 0x0000000000067805 */ /* 0x000fca000001ff00 */
[----:B0-----:R-:W-:Y:S01]  /*10bf0*/  STG.E.128 desc[UR36][R16.64], R4 ;  /* 0x0000000410007986 */ /* 0x001fe2000c101d24 */
[----:B------:R-:W-:Y:S05]  /*10c00*/  EXIT ;  /* 0x000000000000794d */ /* 0x000fea0003800000 */
.L_x_3893:
        /* <DEDUP_REMOVED lines=21> */
.L_x_3898:
[----:B------:R-:W-:Y:S05]  /*10d60*/  BSYNC B0 ;  /* 0x0000000000007941 */ /* 0x000fea0003800000 */
.L_x_3897:
[----:B------:R-:W-:-:S05]  /*10d70*/  LOP3.LUT R3, R0, R3, RZ, 0xfc, !PT ;  /* 0x0000000300037212 */ /* 0x000fca00078efcff */
[----:B------:R-:W-:Y:S01]  /*10d80*/  STG.E.U8 desc[UR36][R16.64], R3 ;  /* 0x0000000310007986 */ /* 0x000fe2000c101124 */
[----:B------:R-:W-:Y:S05]  /*10d90*/  EXIT ;  /* 0x000000000000794d */ /* 0x000fea0003800000 */
.L_x_3896:
        /* <DEDUP_REMOVED lines=13> */
.L_x_3900:
[----:B------:R-:W-:Y:S01]  /*10e70*/  IMAD.MOV.U32 R0, RZ, RZ, 0x7f ;  /* 0x0000007fff007424 */ /* 0x000fe200078e00ff */
[----:B------:R-:W-:-:S04]  /*10e80*/  ISETP.GT.U32.AND P0, PT, R2, 0x7f800000, PT ;  /* 0x7f8000000200780c */ /* 0x000fc80003f04070 */
[----:B------:R-:W-:-:S09]  /*10e90*/  SEL R0, R0, 0x7c, P0 ;  /* 0x0000007c00007807 */ /* 0x000fd20000000000 */
.L_x_3901:
[----:B------:R-:W-:Y:S05]  /*10ea0*/  BSYNC B0 ;  /* 0x0000000000007941 */ /* 0x000fea0003800000 */
.L_x_3899:
[----:B------:R-:W-:-:S04]  /*10eb0*/  LOP3.LUT R2, R3, 0x80000000, RZ, 0xc0, !PT ;  /* 0x8000000003027812 */ /* 0x000fc800078ec0ff */
[----:B------:R-:W-:-:S04]  /*10ec0*/  SHF.R.U32.HI R3, RZ, 0x18, R2 ;  /* 0x00000018ff037819 */ /* 0x000fc80000011602 */
[----:B------:R-:W-:-:S05]  /*10ed0*/  LOP3.LUT R3, R0, R3, RZ, 0xfc, !PT ;  /* 0x0000000300037212 */ /* 0x000fca00078efcff */
[----:B------:R-:W-:Y:S01]  /*10ee0*/  STG.E.U8 desc[UR36][R16.64], R3 ;  /* 0x0000000310007986 */ /* 0x000fe2000c101124 */
[----:B------:R-:W-:Y:S05]  /*10ef0*/  EXIT ;  /* 0x000000000000794d */ /* 0x000fea0003800000 */
.L_x_3895:
[----:B------:R-:W-:-:S04]  /*10f00*/  I2FP.F32.U32 R0, R2 ;  /* 0x0000000200007245 */ /* 0x000fc80000201000 */
[----:B------:R-:W-:-:S05]  /*10f10*/  F2FP.BF16.F32.PACK_AB R0, RZ, R0 ;  /* 0x00000000ff00723e */ /* 0x000fca00000010ff */
[----:B------:R-:W-:Y:S01]  /*10f20*/  STG.E.U16 desc[UR36][R16.64], R0 ;  /* 0x0000000010007986 */ /* 0x000fe2000c101524 */
[----:B------:R-:W-:Y:S05]  /*10f30*/  EXIT ;  /* 0x000000000000794d */ /* 0x000fea0003800000 */
.L_x_3892:
        /* <DEDUP_REMOVED lines=10> */
.L_x_3904:
        /* <DEDUP_REMOVED lines=17> */
.L_x_3907:
[----:B------:R-:W-:-:S04]  /*110f0*/  LOP3.LUT R2, R3, 0x80000000, RZ, 0xc0, !PT ;  /* 0x8000000003027812 */ /* 0x000fc800078ec0ff */
[----:B------:R-:W-:-:S04]  /*11100*/  SHF.R.U32.HI R3, RZ, 0x18, R2 ;  /* 0x00000018ff037819 */ /* 0x000fc80000011602 */
[----:B------:R-:W-:-:S04]  /*11110*/  LOP3.LUT R0, R0, R3, RZ, 0xfc, !PT ;  /* 0x0000000300007212 */ /* 0x000fc800078efcff */
[----:B------:R-:W-:-:S07]  /*11120*/  PRMT R8, R0, 0x7610, R8 ;  /* 0x0000761000087816 */ /* 0x000fce0000000008 */
.L_x_3906:
[----:B------:R-:W-:Y:S05]  /*11130*/  BSYNC B0 ;  /* 0x0000000000007941 */ /* 0x000fea0003800000 */
.L_x_3905:
[----:B------:R-:W-:Y:S01]  /*11140*/  STG.E.U8 desc[UR36][R16.64], R8 ;  /* 0x0000000810007986 */ /* 0x000fe2000c101124 */
[----:B------:R-:W-:Y:S05]  /*11150*/  EXIT ;  /* 0x000000000000794d */ /* 0x000fea0003800000 */
.L_x_3903:
        /* <DEDUP_REMOVED lines=17> */
.L_x_3910:
[----:B------:R-:W-:-:S04]  /*11270*/  LOP3.LUT R2, R3, 0x80000000, RZ, 0xc0, !PT ;  /* 0x8000000003027812 */ /* 0x000fc800078ec0ff */
[----:B------:R-:W-:-:S04]  /*11280*/  SHF.R.U32.HI R3, RZ, 0x18, R2 ;  /* 0x00000018ff037819 */ /* 0x000fc80000011602 */
[----:B------:R-:W-:-:S04]  /*11290*/  LOP3.LUT R0, R0, R3, RZ, 0xfc, !PT ;  /* 0x0000000300007212 */ /* 0x000fc800078efcff */
[----:B------:R-:W-:-:S07]  /*112a0*/  PRMT R8, R0, 0x7610, R8 ;  /* 0x0000761000087816 */ /* 0x000fce0000000008 */
.L_x_3909:
[----:B------:R-:W-:Y:S05]  /*112b0*/  BSYNC B0 ;  /* 0x0000000000007941 */ /* 0x000fea0003800000 */
.L_x_3908:
[----:B------:R-:W-:Y:S01]  /*112c0*/  STG.E.U8 desc[UR36][R16.64], R8 ;  /* 0x0000000810007986 */ /* 0x000fe2000c101124 */
[----:B------:R-:W-:Y:S05]  /*112d0*/  EXIT ;  /* 0x000000000000794d */ /* 0x000fea0003800000 */
.L_x_3902:
        /* <DEDUP_REMOVED lines=22> */
.L_x_3885:
        /* <DEDUP_REMOVED lines=16> */
.L_x_3913:
[----:B------:R-:W-:Y:S05]  /*11540*/  EXIT ;  /* 0x000000000000794d */ /* 0x000fea0003800000 */
.L_x_3912:
[----:B------:R-:W-:-:S05]  /*11550*/  IMAD.MOV.U32 R3, RZ, RZ, RZ ;  /* 0x000000ffff037224 */ /* 0x000fca00078e00ff */
[----:B------:R-:W-:Y:S01]  /*11560*/  STG.E.64 desc[UR36][R16.64], R2 ;  /* 0x0000000210007986 */ /* 0x000fe2000c101b24 */
[----:B------:R-:W-:Y:S05]  /*11570*/  EXIT ;  /* 0x000000000000794d */ /* 0x000fea0003800000 */
.L_x_3911:
[----:B------:R-:W-:Y:S01]  /*11580*/  STG.E desc[UR36][R16.64], R2 ;  /* 0x0000000210007986 */ /* 0x000fe2000c101924 */
[----:B------:R-:W-:Y:S05]  /*11590*/  EXIT ;  /* 0x000000000000794d */ /* 0x000fea0003800000 */
.L_x_3914:
        /* <DEDUP_REMOVED lines=14> */
.L_x_43784:


//--------------------- .text._ZN2at6native27unrolled_elementwise_kernelINS0_13BinaryFunctorIN3c104HalfES4_bZZZNS0_23logical_xor_kernel_cudaERNS_14TensorIteratorEENKUlvE0_clEvENKUlvE6_clEvEUlS4_S4_E_EESt5arrayIPcLm3EELi4E23TrivialOffsetCalculatorILi2EjESE_ILi1EjENS0_6memory12LoadWithCastILi2EEENSH_13StoreWithCastILi1EEEEEviT_T0_T2_T3_T4_T5_ --------------------------
	.section	.text._ZN2at6native27unrolled_elementwise_kernelINS0_13BinaryFunctorIN3c104HalfES4_bZZZNS0_23logical_xor_kernel_cudaERNS_14TensorIteratorEENKUlvE0_clEvENKUlvE6_clEvEUlS4_S4_E_EESt5arrayIPcLm3EELi4E23TrivialOffsetCalculatorILi2EjESE_ILi1EjENS0_6memory12LoadWithCastILi2EEENSH_13StoreWithCastILi1EEEEEviT_T0_T2_T3_T4_T5_,"ax",@progbits
	.align	128
        .global         _ZN2at6native27unrolled_elementwise_kernelINS0_13BinaryFunctorIN3c104HalfES4_bZZZNS0_23logical_xor_kernel_cudaERNS_14TensorIteratorEENKUlvE0_clEvENKUlvE6_clEvEUlS4_S4_E_EESt5arrayIPcLm3EELi4E23TrivialOffsetCalculatorILi2EjESE_ILi1EjENS0_6memory12LoadWithCastILi2EEENSH_13StoreWithCastILi1EEEEEviT_T0_T2_T3_T4_T5_
        .type           _ZN2at6native27unrolled_elementwise_kernelINS0_13BinaryFunctorIN3c104HalfES4_bZZZNS0_23logical_xor_kernel_cudaERNS_14TensorIteratorEENKUlvE0_clEvENKUlvE6_clEvEUlS4_S4_E_EESt5arrayIPcLm3EELi4E23TrivialOffsetCalculatorILi2EjESE_ILi1EjENS0_6memory12LoadWithCastILi2EEENSH_13StoreWithCastILi1EEEEEviT_T0_T2_T3_T4_T5_,@function
        .size           _ZN2at6native27unrolled_elementwise_kernelINS0_13BinaryFunctorIN3c104HalfES4_bZZZNS0_23logical_xor_kernel_cudaERNS_14TensorIteratorEENKUlvE0_clEvENKUlvE6_clEvEUlS4_S4_E_EESt5arrayIPcLm3EELi4E23TrivialOffsetCalculatorILi2EjESE_ILi1EjENS0_6memory12LoadWithCastILi2EEENSH_13StoreWithCastILi1EEEEEviT_T0_T2_T3_T4_T5_,(.L_x_43785 - _ZN2at6native27unrolled_elementwise_kernelINS0_13BinaryFunctorIN3c104HalfES4_bZZZNS0_23logical_xor_kernel_cudaERNS_14TensorIteratorEENKUlvE0_clEvENKUlvE6_clEvEUlS4_S4_E_EESt5arrayIPcLm3EELi4E23TrivialOffsetCalculatorILi2EjESE_ILi1EjENS0_6memory12LoadWithCastILi2EEENSH_13StoreWithCastILi1EEEEEviT_T0_T2_T3_T4_T5_)
        .other          _ZN2at6native27unrolled_elementwise_kernelINS0_13BinaryFunctorIN3c104HalfES4_bZZZNS0_23logical_xor_kernel_cudaERNS_14TensorIteratorEENKUlvE0_clEvENKUlvE6_clEvEUlS4_S4_E_EESt5arrayIPcLm3EELi4E23TrivialOffsetCalculatorILi2EjESE_ILi1EjENS0_6memory12LoadWithCastILi2EEENSH_13StoreWithCastILi1EEEEEviT_T0_T2_T3_T4_T5_,@"STO_CUDA_ENTRY STV_DEFAULT"
_ZN2at6native27unrolled_elementwise_kernelINS0_13BinaryFunctorIN3c104HalfES4_bZZZNS0_23logical_xor_kernel_cudaERNS_14TensorIteratorEENKUlvE0_clEvENKUlvE6_clEvEUlS4_S4_E_EESt5arrayIPcLm3EELi4E23TrivialOffsetCalculatorILi2EjESE_ILi1EjENS0_6memory12LoadWithCastILi2EEENSH_13StoreWithCastILi1EEEEEviT_T0_T2_T3_T4_T5_:
.text._ZN2at6native27unrolled_elementwise_kernelINS0_13BinaryFunctorIN3c104HalfES4_bZZZNS0_23logical_xor_kernel_cudaERNS_14TensorIteratorEENKUlvE0_clEvENKUlvE6_clEvEUlS4_S4_E_EESt5arrayIPcLm3EELi4E23TrivialOffsetCalculatorILi2EjESE_ILi1EjENS0_6memory12LoadWithCastILi2EEENSH_13StoreWithCastILi1EEEEEviT_T0_T2_T3_T4_T5_:
        /* <DEDUP_REMOVED lines=36> */
.L_x_3920:
[----:B------:R-:W2:Y:S02]  /*0240*/  LDG.E.U8 R4, desc[UR36][R4.64] ;  /* 0x0000002404047981 */ /* 0x000ea4000c1e1100 */
[----:B--2---:R-:W-:-:S04]  /*0250*/  I2FP.F32.U32 R0, R4 ;  /* 0x0000000400007245 */ /* 0x004fc80000201000 */
[----:B------:R-:W-:-:S04]  /*0260*/  F2FP.F16.F32.PACK_AB R0, RZ, R0 ;  /* 0x00000000ff00723e */ /* 0x000fc800000000ff */
[----:B------:R-:W-:Y:S01]  /*0270*/  PRMT R25, R0, 0x7610, R25 ;  /* 0x0000761000197816 */ /* 0x000fe20000000019 */
[----:B------:R-:W-:Y:S06]  /*0280*/  BRA `(.L_x_3922) ;  /* 0x0000000c00bc7947 */ /* 0x000fec0003800000 */
.L_x_3919:
        /* <DEDUP_REMOVED lines=11> */
.L_x_3924:
[----:B------:R-:W2:Y:S02]  /*0340*/  LDG.E R4, desc[UR36][R4.64] ;  /* 0x0000002404047981 */ /* 0x000ea4000c1e1900 */
[----:B--2---:R-:W-:-:S04]  /*0350*/  I2FP.F32.S32 R0, R4 ;  /* 0x0000000400007245 */ /* 0x004fc80000201400 */
[----:B------:R-:W-:-:S04]  /*0360*/  F2FP.F16.F32.PACK_AB R0, RZ, R0 ;  /* 0x00000000ff00723e */ /* 0x000fc800000000ff */
[----:B------:R-:W-:Y:S01]  /*0370*/  PRMT R25, R0, 0x7610, R25 ;  /* 0x0000761000197816 */ /* 0x000fe20000000019 */
[----:B------:R-:W-:Y:S06]  /*0380*/  BRA `(.L_x_3922) ;  /* 0x0000000c007c7947 */ /* 0x000fec0003800000 */
.L_x_3923:
[----:B------:R-:W2:Y:S02]  /*0390*/  LDG.E.U16 R4, desc[UR36][R4.64] ;  /* 0x0000002404047981 */ /* 0x000ea4000c1e1500 */
[----:B--2---:R-:W0:Y:S02]  /*03a0*/  I2F.S16 R0, R4 ;  /* 0x0000000400007306 */ /* 0x004e240000101400 */
[----:B0-----:R-:W-:-:S04]  /*03b0*/  F2FP.F16.F32.PACK_AB R0, RZ, R0 ;  /* 0x00000000ff00723e */ /* 0x001fc800000000ff */
[----:B------:R-:W-:Y:S01]  /*03c0*/  PRMT R25, R0, 0x7610, R25 ;  /* 0x0000761000197816 */ /* 0x000fe20000000019 */
[----:B------:R-:W-:Y:S06]  /*03d0*/  BRA `(.L_x_3922) ;  /* 0x0000000c00687947 */ /* 0x000fec0003800000 */
.L_x_3918:
        /* <DEDUP_REMOVED lines=9> */
.L_x_3926:
[----:B------:R1:W5:Y:S01]  /*0470*/  LDG.E.U16 R25, desc[UR36][R4.64] ;  /* 0x0000002404197981 */ /* 0x000362000c1e1500 */
[----:B------:R-:W-:Y:S05]  /*0480*/  BRA `(.L_x_3922) ;  /* 0x0000000c003c7947 */ /* 0x000fea0003800000 */
.L_x_3925:
        /* <DEDUP_REMOVED lines=9> */
.L_x_3928:
[----:B------:R0:W5:Y:S01]  /*0520*/  LDG.E.U16 R25, desc[UR36][R4.64] ;  /* 0x0000002404197981 */ /* 0x000162000c1e1500 */
[----:B------:R-:W-:Y:S05]  /*0530*/  BRA `(.L_x_3922) ;  /* 0x0000000c00107947 */ /* 0x000fea0003800000 */
.L_x_3927:
        /* <DEDUP_REMOVED lines=9> */
.L_x_3917:
        /* <DEDUP_REMOVED lines=14> */
.L_x_3931:
        /* <DEDUP_REMOVED lines=9> */
.L_x_3930:
        /* <DEDUP_REMOVED lines=28> */
.L_x_3933:
        /* <DEDUP_REMOVED lines=15> */
.L_x_3932:
[----:B------:R-:W2:Y:S02]  /*09f0*/  LDG.E.U16 R0, desc[UR36][R4.64] ;  /* 0x0000002404007981 */ /* 0x000ea4000c1e1500 */
[----:B--2---:R-:W-:-:S05]  /*0a00*/  IMAD.U32 R0, R0, 0x10000, RZ ;  /* 0x0001000000007824 */ /* 0x004fca00078e00ff */
[----:B------:R-:W-:-:S04]  /*0a10*/  F2FP.F16.F32.PACK_AB R0, RZ, R0 ;  /* 0x00000000ff00723e */ /* 0x000fc800000000ff */
[----:B------:R-:W-:Y:S01]  /*0a20*/  PRMT R25, R0, 0x7610, R25 ;  /* 0x0000761000197816 */ /* 0x000fe20000000019 */
[----:B------:R-:W-:Y:S06]  /*0a30*/  BRA `(.L_x_3922) ;  /* 0x0000000400d07947 */ /* 0x000fec0003800000 */
.L_x_3929:
        /* <DEDUP_REMOVED lines=13> */
.L_x_3936:
        /* <DEDUP_REMOVED lines=21> */
.L_x_3940:
[----:B------:R-:W-:Y:S05]  /*0c60*/  BSYNC B1 ;  /* 0x0000000000017941 */ /* 0x000fea0003800000 */
.L_x_3939:
[----:B------:R-:W-:Y:S01]  /*0c70*/  LEA R5, R0, 0x3b800000, 0x17 ;  /* 0x3b80000000057811 */ /* 0x000fe200078eb8ff */
[----:B------:R-:W-:-:S05]  /*0c80*/  IMAD.SHL.U32 R0, R3, 0x100000, RZ ;  /* 0x0010000003007824 */ /* 0x000fca00078e00ff */
[----:B------:R-:W-:-:S07]  /*0c90*/  LOP3.LUT R0, R5, R0, R6, 0xfe, !PT ;  /* 0x0000000005007212 */ /* 0x000fce00078efe06 */
.L_x_3938:
[----:B------:R-:W-:Y:S05]  /*0ca0*/  BSYNC B0 ;  /* 0x0000000000007941 */ /* 0x000fea0003800000 */
.L_x_3937:
[----:B------:R-:W-:-:S04]  /*0cb0*/  F2FP.F16.F32.PACK_AB R0, RZ, R0 ;  /* 0x00000000ff00723e */ /* 0x000fc800000000ff */
[----:B------:R-:W-:Y:S01]  /*0cc0*/  PRMT R25, R0, 0x7610, R25 ;  /* 0x0000761000197816 */ /* 0x000fe20000000019 */
[----:B------:R-:W-:Y:S06]  /*0cd0*/  BRA `(.L_x_3922) ;  /* 0x0000000400287947 */ /* 0x000fec0003800000 */
.L_x_3935:
        /* <DEDUP_REMOVED lines=21> */
.L_x_3944:
[----:B------:R-:W-:Y:S05]  /*0e30*/  BSYNC B1 ;  /* 0x0000000000017941 */ /* 0x000fea0003800000 */
.L_x_3943:
[----:B------:R-:W-:Y:S01]  /*0e40*/  LEA R5, R0, 0x37800000, 0x17 ;  /* 0x3780000000057811 */ /* 0x000fe200078eb8ff */
[----:B------:R-:W-:-:S05]  /*0e50*/  IMAD.SHL.U32 R0, R3, 0x200000, RZ ;  /* 0x0020000003007824 */ /* 0x000fca00078e00ff */
[----:B------:R-:W-:-:S07]  /*0e60*/  LOP3.LUT R0, R5, R0, R6, 0xfe, !PT ;  /* 0x0000000005007212 */ /* 0x000fce00078efe06 */
.L_x_3942:
[----:B------:R-:W-:Y:S05]  /*0e70*/  BSYNC B0 ;  /* 0x0000000000007941 */ /* 0x000fea0003800000 */
.L_x_3941:
[----:B------:R-:W-:-:S04]  /*0e80*/  F2FP.F16.F32.PACK_AB R0, RZ, R0 ;  /* 0x00000000ff00723e */ /* 0x000fc800000000ff */
[----:B------:R-:W-:Y:S01]  /*0e90*/  PRMT R25, R0, 0x7610, R25 ;  /* 0x0000761000197816 */ /* 0x000fe20000000019 */
[----:B------:R-:W-:Y:S06]  /*0ea0*/  BRA `(.L_x_3922) ;  /* 0x0000000000b47947 */ /* 0x000fec0003800000 */
.L_x_3934:
        /* <DEDUP_REMOVED lines=14> */
.L_x_3948:
[----:B------:R-:W-:Y:S05]  /*0f90*/  BSYNC B0 ;  /* 0x0000000000007941 */ /* 0x000fea0003800000 */
.L_x_3947:
[----:B------:R-:W-:-:S04]  /*0fa0*/  F2FP.F16.F32.PACK_AB R0, RZ, R0 ;  /* 0x00000000ff00723e */ /* 0x000fc800000000ff */
[----:B------:R-:W-:Y:S01]  /*0fb0*/  PRMT R25, R0, 0x7610, R25 ;  /* 0x0000761000197816 */ /* 0x000fe20000000019 */
[----:B------:R-:W-:Y:S06]  /*0fc0*/  BRA `(.L_x_3922) ;  /* 0x00000000006c7947 */ /* 0x000fec0003800000 */
.L_x_3921:
        /* <DEDUP_REMOVED lines=16> */
.L_x_3949:
[----:B------:R-:W-:Y:S01]  /*10d0*/  PRMT R25, RZ, 0x7610, R25 ;  /* 0x00007610ff197816 */ /* 0x000fe20000000019 */
[----:B------:R-:W-:Y:S06]  /*10e0*/  BRA `(.L_x_3922) ;  /* 0x0000000000247947 */ /* 0x000fec0003800000 */
.L_x_3946:
[----:B------:R-:W2:Y:S02]  /*10f0*/  LDG.E.64 R4, desc[UR36][R4.64] ;  /* 0x0000002404047981 */ /* 0x000ea4000c1e1b00 */
[----:B--2---:R-:W0:Y:S02]  /*1100*/  I2F.U64 R0, R4 ;  /* 0x0000000400007312 */ /* 0x004e240000301000 */
[----:B0-----:R-:W-:-:S04]  /*1110*/  F2FP.F16.F32.PACK_AB R0, RZ, R0 ;  /* 0x00000000ff00723e */ /* 0x001fc800000000ff */
[----:B------:R-:W-:Y:S01]  /*1120*/  PRMT R25, R0, 0x7610, R25 ;  /* 0x0000761000197816 */ /* 0x000fe20000000019 */
[----:B------:R-:W-:Y:S06]  /*1130*/  BRA `(.L_x_3922) ;  /* 0x0000000000107947 */ /* 0x000fec0003800000 */
.L_x_3945:
[----:B------:R-:W2:Y:S02]  /*1140*/  LDG.E R4, desc[UR36][R4.64] ;  /* 0x0000002404047981 */ /* 0x000ea4000c1e1900 */
[----:B--2---:R-:W-:-:S04]  /*1150*/  I2FP.F32.U32 R0, R4 ;  /* 0x0000000400007245 */ /* 0x004fc80000201000 */
[----:B------:R-:W-:-:S04]  /*1160*/  F2FP.F16.F32.PACK_AB R0, RZ, R0 ;  /* 0x00000000ff00723e */ /* 0x000fc800000000ff */
[----:B------:R-:W-:-:S07]  /*1170*/  PRMT R25, R0, 0x7610, R25 ;  /* 0x0000761000197816 */ /* 0x000fce0000000019 */
.L_x_3922:
[----:B01----:R-:W0:Y:S01]  /*1180*/  LDC.64 R4, c[0x0][0x228] ;  /* 0x00008a00ff047b82 */ /* 0x003e220000000a00 */
        /* <DEDUP_REMOVED lines=20> */
.L_x_3953:
[----:B------:R-:W2:Y:S02]  /*12d0*/  LDG.E.U8 R4, desc[UR36][R4.64] ;  /* 0x0000002404047981 */ /* 0x000ea4000c1e1100 */
[----:B--2---:R-:W-:-:S04]  /*12e0*/  I2FP.F32.U32 R0, R4 ;  /* 0x0000000400007245 */ /* 0x004fc80000201000 */
[----:B------:R-:W-:-:S04]  /*12f0*/  F2FP.F16.F32.PACK_AB R0, RZ, R0 ;  /* 0x00000000ff00723e */ /* 0x000fc800000000ff */
[----:B------:R-:W-:Y:S01]  /*1300*/  PRMT R23, R0, 0x7610, R23 ;  /* 0x0000761000177816 */ /* 0x000fe20000000017 */
[----:B------:R-:W-:Y:S06]  /*1310*/  BRA `(.L_x_3955) ;  /* 0x0000000c00bc7947 */ /* 0x000fec0003800000 */
.L_x_3952:
        /* <DEDUP_REMOVED lines=11> */
.L_x_3957:
[----:B------:R-:W2:Y:S02]  /*13d0*/  LDG.E R4, desc[UR36][R4.64] ;  /* 0x0000002404047981 */ /* 0x000ea4000c1e1900 */
[----:B--2---:R-:W-:-:S04]  /*13e0*/  I2FP.F32.S32 R0, R4 ;  /* 0x0000000400007245 */ /* 0x004fc80000201400 */
[----:B------:R-:W-:-:S04]  /*13f0*/  F2FP.F16.F32.PACK_AB R0, RZ, R0 ;  /* 0x00000000ff00723e */ /* 0x000fc800000000ff */
[----:B------:R-:W-:Y:S01]  /*1400*/  PRMT R23, R0, 0x7610, R23 ;  /* 0x0000761000177816 */ /* 0x000fe20000000017 */
[----:B------:R-:W-:Y:S06]  /*1410*/  BRA `(.L_x_3955) ;  /* 0x0000000c007c7947 */ /* 0x000fec0003800000 */
.L_x_3956:
[----:B------:R-:W2:Y:S02]  /*1420*/  LDG.E.U16 R4, desc[UR36][R4.64] ;  /* 0x0000002404047981 */ /* 0x000ea4000c1e1500 */
[----:B--2---:R-:W0:Y:S02]  /*1430*/  I2F.S16 R0, R4 ;  /* 0x0000000400007306 */ /* 0x004e240000101400 */
[----:B0-----:R-:W-:-:S04]  /*1440*/  F2FP.F16.F32.PACK_AB R0, RZ, R0 ;  /* 0x00000000ff00723e */ /* 0x001fc800000000ff */
[----:B------:R-:W-:Y:S01]  /*1450*/  PRMT R23, R0, 0x7610, R23 ;  /* 0x0000761000177816 */ /* 0x000fe20000000017 */
[----:B------:R-:W-:Y:S06]  /*1460*/  BRA `(.L_x_3955) ;  /* 0x0000000c00687947 */ /* 0x000fec0003800000 */
.L_x_3951:
        /* <DEDUP_REMOVED lines=9> */
.L_x_3959:
[----:B------:R1:W5:Y:S01]  /*1500*/  LDG.E.U16 R23, desc[UR36][R4.64] ;  /* 0x0000002404177981 */ /* 0x000362000c1e1500 */
[----:B------:R-:W-:Y:S05]  /*1510*/  BRA `(.L_x_3955) ;  /* 0x0000000c003c7947 */ /* 0x000fea0003800000 */
.L_x_3958:
        /* <DEDUP_REMOVED lines=9> */
.L_x_3961:
[----:B------:R0:W5:Y:S01]  /*15b0*/  LDG.E.U16 R23, desc[UR36][R4.64] ;  /* 0x0000002404177981 */ /* 0x000162000c1e1500 */
[----:B------:R-:W-:Y:S05]  /*15c0*/  BRA `(.L_x_3955) ;  /* 0x0000000c00107947 */ /* 0x000fea0003800000 */
.L_x_3960:
        /* <DEDUP_REMOVED lines=9> */
.L_x_3950:
        /* <DEDUP_REMOVED lines=14> */
.L_x_3964:
        /* <DEDUP_REMOVED lines=9> */
.L_x_3963:
        /* <DEDUP_REMOVED lines=28> */
.L_x_3966:
        /* <DEDUP_REMOVED lines=15> */
.L_x_3965:
[----:B------:R-:W2:Y:S02]  /*1a80*/  LDG.E.U16 R0, desc[UR36][R4.64] ;  /* 0x0000002404007981 */ /* 0x000ea4000c1e1500 */
[----:B--2---:R-:W-:-:S05]  /*1a90*/  IMAD.U32 R0, R0, 0x10000, RZ ;  /* 0x0001000000007824 */ /* 0x004fca00078e00ff */
[----:B------:R-:W-:-:S04]  /*1aa0*/  F2FP.F16.F32.PACK_AB R0, RZ, R0 ;  /* 0x00000000ff00723e */ /* 0x000fc800000000ff */
[----:B------:R-:W-:Y:S01]  /*1ab0*/  PRMT R23, R0, 0x7610, R23 ;  /* 0x0000761000177816 */ /* 0x000fe20000000017 */
[----:B------:R-:W-:Y:S06]  /*1ac0*/  BRA `(.L_x_3955) ;  /* 0x0000000400d07947 */ /* 0x000fec0003800000 */
.L_x_3962:
        /* <DEDUP_REMOVED lines=13> */
.L_x_3969:
        /* <DEDUP_REMOVED lines=21> */
.L_x_3973:
[----:B------:R-:W-:Y:S05]  /*1cf0*/  BSYNC B1 ;  /* 0x0000000000017941 */ /* 0x000fea0003800000 */
.L_x_3972:
[----:B------:R-:W-:Y:S01]  /*1d00*/  LEA R5, R0, 0x3b800000, 0x17 ;  /* 0x3b80000000057811 */ /* 0x000fe200078eb8ff */
[----:B------:R-:W-:-:S05]  /*1d10*/  IMAD.SHL.U32 R0, R3, 0x100000, RZ ;  /* 0x0010000003007824 */ /* 0x000fca00078e00ff */
[----:B------:R-:W-:-:S07]  /*1d20*/  LOP3.LUT R0, R5, R0, R6, 0xfe, !PT ;  /* 0x0000000005007212 */ /* 0x000fce00078efe06 */
.L_x_3971:
[----:B------:R-:W-:Y:S05]  /*1d30*/  BSYNC B0 ;  /* 0x0000000000007941 */ /* 0x000fea0003800000 */
.L_x_3970:
[----:B------:R-:W-:-:S04]  /*1d40*/  F2FP.F16.F32.PACK_AB R0, RZ, R0 ;  /* 0x00000000ff00723e */ /* 0x000fc800000000ff */
[----:B------:R-:W-:Y:S01]  /*1d50*/  PRMT R23, R0, 0x7610, R23 ;  /* 0x0000761000177816 */ /* 0x000fe20000000017 */
[----:B------:R-:W-:Y:S06]  /*1d60*/  BRA `(.L_x_3955) ;  /* 0x0000000400287947 */ /* 0x000fec0003800000 */
.L_x_3968:
        /* <DEDUP_REMOVED lines=21> */
.L_x_3977:
[----:B------:R-:W-:Y:S05]  /*1ec0*/  BSYNC B1 ;  /* 0x0000000000017941 */ /* 0x000fea0003800000 */
.L_x_3976:
[----:B------:R-:W-:Y:S01]  /*1ed0*/  LEA R5, R0, 0x37800000, 0x17 ;  /* 0x3780000000057811 */ /* 0x000fe200078eb8ff */
[----:B------:R-:W-:-:S05]  /*1ee0*/  IMAD.SHL.U32 R0, R3, 0x200000, RZ ;  /* 0x0020000003007824 */ /* 0x000fca00078e00ff */
[----:B------:R-:W-:-:S07]  /*1ef0*/  LOP3.LUT R0, R5, R0, R6, 0xfe, !PT ;  /* 0x0000000005007212 */ /* 0x000fce00078efe06 */
.L_x_3975:
[----:B------:R-:W-:Y:S05]  /*1f00*/  BSYNC B0 ;  /* 0x0000000000007941 */ /* 0x000fea0003800000 */
.L_x_3974:
[----:B------:R-:W-:-:S04]  /*1f10*/  F2FP.F16.F32.PACK_AB R0, RZ, R0 ;  /* 0x00000000ff00723e */ /* 0x000fc800000000ff */
[----:B------:R-:W-:Y:S01]  /*1f20*/  PRMT R23, R0, 0x7610, R23 ;  /* 0x0000761000177816 */ /* 0x000fe20000000017 */
[----:B------:R-:W-:Y:S06]  /*1f30*/  BRA `(.L_x_3955) ;  /* 0x0000000000b47947 */ /* 0x000fec0003800000 */
.L_x_3967:
        /* <DEDUP_REMOVED lines=14> */
.L_x_3981:
[----:B------:R-:W-:Y:S05]  /*2020*/  BSYNC B0 ;  /* 0x0000000000007941 */ /* 0x000fea0003800000 */
.L_x_3980:
[----:B------:R-:W-:-:S04]  /*2030*/  F2FP.F16.F32.PACK_AB R0, RZ, R0 ;  /* 0x00000000ff00723e */ /* 0x000fc800000000ff */
[----:B------:R-:W-:Y:S01]  /*2040*/  PRMT R23, R0, 0x7610, R23 ;  /* 0x0000761000177816 */ /* 0x000fe20000000017 */
[----:B------:R-:W-:Y:S06]  /*2050*/  BRA `(.L_x_3955) ;  /* 0x00000000006c7947 */ /* 0x000fec0003800000 */
.L_x_3954:
        /* <DEDUP_REMOVED lines=16> */
.L_x_3982:
[----:B------:R-:W-:Y:S01]  /*2160*/  PRMT R23, RZ, 0x7610, R23 ;  /* 0x00007610ff177816 */ /* 0x000fe20000000017 */
[----:B------:R-:W-:Y:S06]  /*2170*/  BRA `(.L_x_3955) ;  /* 0x0000000000247947 */ /* 0x000fec0003800000 */
.L_x_3979:
[----:B------:R-:W2:Y:S02]  /*2180*/  LDG.E.64 R4, desc[UR36][R4.64] ;  /* 0x0000002404047981 */ /* 0x000ea4000c1e1b00 */
[----:B--2---:R-:W0:Y:S02]  /*2190*/  I2F.U64 R0, R4 ;  /* 0x0000000400007312 */ /* 0x004e240000301000 */
[----:B0-----:R-:W-:-:S04]  /*21a0*/  F2FP.F16.F32.PACK_AB R0, RZ, R0 ;  /* 0x00000000ff00723e */ /* 0x001fc800000000ff */
[----:B------:R-:W-:Y:S01]  /*21b0*/  PRMT R23, R0, 0x7610, R23 ;  /* 0x0000761000177816 */ /* 0x000fe20000000017 */
[----:B------:R-:W-:Y:S06]  /*21c0*/  BRA `(.L_x_3955) ;  /* 0x0000000000107947 */ /* 0x000fec0003800000 */
.L_x_3978:
[----:B------:R-:W2:Y:S02]  /*21d0*/  LDG.E R4, desc[UR36][R4.64] ;  /* 0x0000002404047981 */ /* 0x000ea4000c1e1900 */
[----:B--2---:R-:W-:-:S04]  /*21e0*/  I2FP.F32.U32 R0, R4 ;  /* 0x0000000400007245 */ /* 0x004fc80000201000 */
[----:B------:R-:W-:-:S04]  /*21f0*/  F2FP.F16.F32.PACK_AB R0, RZ, R0 ;  /* 0x00000000ff00723e */ /* 0x000fc800000000ff */
[----:B------:R-:W-:-:S07]  /*2200*/  PRMT R23, R0, 0x7610, R23 ;  /* 0x0000761000177816 */ /* 0x000fce0000000017 */
.L_x_3955:
[----:B------:R-:W-:-:S07]  /*2210*/  VIADD R27, R27, 0x80 ;  /* 0x000000801b1b7836 */ /* 0x000fce0000000000 */
.L_x_3916:
[----:B------:R-:W-:Y:S05]  /*2220*/  BSYNC B6 ;  /* 0x0000000000067941 */ /* 0x000fea0003800000 */
.L_x_3915:
[----:B------:R-:W-:Y:S01]  /*2230*/  ISETP.GE.AND P0, PT, R27, R16, PT ;  /* 0x000000101b00720c */ /* 0x000fe20003f06270 */
[----:B------:R-:W-:Y:S01]  /*2240*/  BSSY B6, `(.L_x_3983) ;  /* 0x0000218000067945 */ /* 0x000fe20003800000 */
[----:B------:R-:W-:-:S11]  /*2250*/  PRMT R17, RZ, 0x7610, R17 ;  /* 0x00007610ff117816 */ /* 0x000fd60000000011 */
        /* <DEDUP_REMOVED lines=23> */
.L_x_3988:
[----:B------:R-:W2:Y:S02]  /*23d0*/  LDG.E.U8 R4, desc[UR36][R4.64] ;  /* 0x0000002404047981 */ /* 0x000ea4000c1e1100 */
[----:B--2---:R-:W-:-:S04]  /*23e0*/  I2FP.F32.U32 R0, R4 ;  /* 0x0000000400007245 */ /* 0x004fc80000201000 */
[----:B------:R-:W-:-:S04]  /*23f0*/  F2FP.F16.F32.PACK_AB R0, RZ, R0 ;  /* 0x00000000ff00723e */ /* 0x000fc800000000ff */
[----:B------:R-:W-:Y:S01]  /*2400*/  PRMT R18, R0, 0x7610, R18 ;  /* 0x0000761000127816 */ /* 0x000fe20000000012 */
[----:B------:R-:W-:Y:S06]  /*2410*/  BRA `(.L_x_3990) ;  /* 0x0000000c00c07947 */ /* 0x000fec0003800000 */
.L_x_3987:
        /* <DEDUP_REMOVED lines=11> */
.L_x_3992:
[----:B------:R-:W2:Y:S02]  /*24d0*/  LDG.E R4, desc[UR36][R4.64] ;  /* 0x0000002404047981 */ /* 0x000ea4000c1e1900 */
[----:B--2---:R-:W-:-:S04]  /*24e0*/  I2FP.F32.S32 R0, R4 ;  /* 0x0000000400007245 */ /* 0x004fc80000201400 */
[----:B------:R-:W-:-:S04]  /*24f0*/  F2FP.F16.F32.PACK_AB R0, RZ, R0 ;  /* 0x00000000ff00723e */ /* 0x000fc800000000ff */
[----:B------:R-:W-:Y:S01]  /*2500*/  PRMT R18, R0, 0x7610, R18 ;  /* 0x0000761000127816 */ /* 0x000fe20000000012 */
[----:B------:R-:W-:Y:S06]  /*2510*/  BRA `(.L_x_3990) ;  /* 0x0000000c00807947 */ /* 0x000fec0003800000 */
.L_x_3991:
[----:B------:R-:W2:Y:S02]  /*2520*/  LDG.E.U16 R4, desc[UR36][R4.64] ;  /* 0x0000002404047981 */ /* 0x000ea4000c1e1500 */
[----:B--2---:R-:W0:Y:S02]  /*2530*/  I2F.S16 R0, R4 ;  /* 0x0000000400007306 */ /* 0x004e240000101400 */
[----:B0-----:R-:W-:-:S04]  /*2540*/  F2FP.F16.F32.PACK_AB R0, RZ, R0 ;  /* 0x00000000ff00723e */ /* 0x001fc800000000ff */
[----:B------:R-:W-:Y:S01]  /*2550*/  PRMT R18, R0, 0x7610, R18 ;  /* 0x0000761000127816 */ /* 0x000fe20000000012 */
[----:B------:R-:W-:Y:S06]  /*2560*/  BRA `(.L_x_3990) ;  /* 0x0000000c006c7947 */ /* 0x000fec0003800000 */
.L_x_3986:
        /* <DEDUP_REMOVED lines=9> */
.L_x_3994:
[----:B------:R1:W5:Y:S01]  /*2600*/  LDG.E.U16 R18, desc[UR36][R4.64] ;  /* 0x0000002404127981 */ /* 0x000362000c1e1500 */
[----:B------:R-:W-:Y:S05]  /*2610*/  BRA `(.L_x_3990) ;  /* 0x0000000c00407947 */ /* 0x000fea0003800000 */
.L_x_3993:
        /* <DEDUP_REMOVED lines=9> */
.L_x_3996:
[----:B------:R0:W5:Y:S01]  /*26b0*/  LDG.E.U16 R18, desc[UR36][R4.64] ;  /* 0x0000002404127981 */ /* 0x000162000c1e1500 */
[----:B------:R-:W-:Y:S05]  /*26c0*/  BRA `(.L_x_3990) ;  /* 0x0000000c00147947 */ /* 0x000fea0003800000 */
.L_x_3995:
        /* <DEDUP_REMOVED lines=9> */
.L_x_3985:
        /* <DEDUP_REMOVED lines=14> */
.L_x_3999:
        /* <DEDUP_REMOVED lines=9> */
.L_x_3998:
        /* <DEDUP_REMOVED lines=28> */
.L_x_4001:
        /* <DEDUP_REMOVED lines=16> */
.L_x_4000:
[----:B------:R-:W2:Y:S02]  /*2b90*/  LDG.E.U16 R0, desc[UR36][R4.64] ;  /* 0x0000002404007981 */ /* 0x000ea4000c1e1500 */
[----:B--2---:R-:W-:-:S05]  /*2ba0*/  IMAD.U32 R0, R0, 0x10000, RZ ;  /* 0x0001000000007824 */ /* 0x004fca00078e00ff */
[----:B------:R-:W-:-:S04]  /*2bb0*/  F2FP.F16.F32.PACK_AB R0, RZ, R0 ;  /* 0x00000000ff00723e */ /* 0x000fc800000000ff */
[----:B------:R-:W-:Y:S01]  /*2bc0*/  PRMT R18, R0, 0x7610, R18 ;  /* 0x0000761000127816 */ /* 0x000fe20000000012 */
[----:B------:R-:W-:Y:S06]  /*2bd0*/  BRA `(.L_x_3990) ;  /* 0x0000000400d07947 */ /* 0x000fec0003800000 */
.L_x_3997:
        /* <DEDUP_REMOVED lines=13> */
.L_x_4004:
        /* <DEDUP_REMOVED lines=21> */
.L_x_4008:
[----:B------:R-:W-:Y:S05]  /*2e00*/  BSYNC B1 ;  /* 0x0000000000017941 */ /* 0x000fea0003800000 */
.L_x_4007:
[----:B------:R-:W-:Y:S01]  /*2e10*/  LEA R5, R0, 0x3b800000, 0x17 ;  /* 0x3b80000000057811 */ /* 0x000fe200078eb8ff */
[----:B------:R-:W-:-:S05]  /*2e20*/  IMAD.SHL.U32 R0, R3, 0x100000, RZ ;  /* 0x0010000003007824 */ /* 0x000fca00078e00ff */
[----:B------:R-:W-:-:S07]  /*2e30*/  LOP3.LUT R0, R5, R0, R6, 0xfe, !PT ;  /* 0x0000000005007212 */ /* 0x000fce00078efe06 */
.L_x_4006:
[----:B------:R-:W-:Y:S05]  /*2e40*/  BSYNC B0 ;  /* 0x0000000000007941 */ /* 0x000fea0003800000 */
.L_x_4005:
[----:B------:R-:W-:-:S04]  /*2e50*/  F2FP.F16.F32.PACK_AB R0, RZ, R0 ;  /* 0x00000000ff00723e */ /* 0x000fc800000000ff */
[----:B------:R-:W-:Y:S01]  /*2e60*/  PRMT R18, R0, 0x7610, R18 ;  /* 0x0000761000127816 */ /* 0x000fe20000000012 */
[----:B------:R-:W-:Y:S06]  /*2e70*/  BRA `(.L_x_3990) ;  /* 0x0000000400287947 */ /* 0x000fec0003800000 */
.L_x_4003:
        /* <DEDUP_REMOVED lines=21> */
.L_x_4012:
[----:B------:R-:W-:Y:S05]  /*2fd0*/  BSYNC B1 ;  /* 0x0000000000017941 */ /* 0x000fea0003800000 */
.L_x_4011:
[----:B------:R-:W-:Y:S01]  /*2fe0*/  LEA R5, R0, 0x37800000, 0x17 ;  /* 0x3780000000057811 */ /* 0x000fe200078eb8ff */
[----:B------:R-:W-:-:S05]  /*2ff0*/  IMAD.SHL.U32 R0, R3, 0x200000, RZ ;  /* 0x0020000003007824 */ /* 0x000fca00078e00ff */
[----:B------:R-:W-:-:S07]  /*3000*/  LOP3.LUT R0, R5, R0, R6, 0xfe, !PT ;  /* 0x0000000005007212 */ /* 0x000fce00078efe06 */
.L_x_4010:
[----:B------:R-:W-:Y:S05]  /*3010*/  BSYNC B0 ;  /* 0x0000000000007941 */ /* 0x000fea0003800000 */
.L_x_4009:
[----:B------:R-:W-:-:S04]  /*3020*/  F2FP.F16.F32.PACK_AB R0, RZ, R0 ;  /* 0x00000000ff00723e */ /* 0x000fc800000000ff */
[----:B------:R-:W-:Y:S01]  /*3030*/  PRMT R18, R0, 0x7610, R18 ;  /* 0x0000761000127816 */ /* 0x000fe20000000012 */
[----:B------:R-:W-:Y:S06]  /*3040*/  BRA `(.L_x_3990) ;  /* 0x0000000000b47947 */ /* 0x000fec0003800000 */
.L_x_4002:
        /* <DEDUP_REMOVED lines=14> */
.L_x_4016:
[----:B------:R-:W-:Y:S05]  /*3130*/  BSYNC B0 ;  /* 0x0000000000007941 */ /* 0x000fea0003800000 */
.L_x_4015:
[----:B------:R-:W-:-:S04]  /*3140*/  F2FP.F16.F32.PACK_AB R0, RZ, R0 ;  /* 0x00000000ff00723e */ /* 0x000fc800000000ff */
[----:B------:R-:W-:Y:S01]  /*3150*/  PRMT R18, R0, 0x7610, R18 ;  /* 0x0000761000127816 */ /* 0x000fe20000000012 */
[----:B------:R-:W-:Y:S06]  /*3160*/  BRA `(.L_x_3990) ;  /* 0x00000000006c7947 */ /* 0x000fec0003800000 */
.L_x_3989:
        /* <DEDUP_REMOVED lines=16> */
.L_x_4017:
[----:B------:R-:W-:Y:S01]  /*3270*/  PRMT R18, RZ, 0x7610, R18 ;  /* 0x00007610ff127816 */ /* 0x000fe20000000012 */
[----:B------:R-:W-:Y:S06]  /*3280*/  BRA `(.L_x_3990) ;  /* 0x0000000000247947 */ /* 0x000fec0003800000 */
.L_x_4014:
[----:B------:R-:W2:Y:S02]  /*3290*/  LDG.E.64 R4, desc[UR36][R4.64] ;  /* 0x0000002404047981 */ /* 0x000ea4000c1e1b00 */
[----:B--2---:R-:W0:Y:S02]  /*32a0*/  I2F.U64 R0, R4 ;  /* 0x0000000400007312 */ /* 0x004e240000301000 */
[----:B0-----:R-:W-:-:S04]  /*32b0*/  F2FP.F16.F32.PACK_AB R0, RZ, R0 ;  /* 0x00000000ff00723e */ /* 0x001fc800000000ff */
[----:B------:R-:W-:Y:S01]  /*32c0*/  PRMT R18, R0, 0x7610, R18 ;  /* 0x0000761000127816 */ /* 0x000fe20000000012 */
[----:B------:R-:W-:Y:S06]  /*32d0*/  BRA `(.L_x_3990) ;  /* 0x0000000000107947 */ /* 0x000fec0003800000 */
.L_x_4013:
[----:B------:R-:W2:Y:S02]  /*32e0*/  LDG.E R4, desc[UR36][R4.64] ;  /* 0x0000002404047981 */ /* 0x000ea4000c1e1900 */
[----:B--2---:R-:W-:-:S04]  /*32f0*/  I2FP.F32.U32 R0, R4 ;  /* 0x0000000400007245 */ /* 0x004fc80000201000 */
[----:B------:R-:W-:-:S04]  /*3300*/  F2FP.F16.F32.PACK_AB R0, RZ, R0 ;  /* 0x00000000ff00723e */ /* 0x000fc800000000ff */
[----:B------:R-:W-:-:S07]  /*3310*/  PRMT R18, R0, 0x7610, R18 ;  /* 0x0000761000127816 */ /* 0x000fce0000000012 */
.L_x_3990:
        /* <DEDUP_REMOVED lines=21> */
.L_x_4021:
[----:B------:R-:W2:Y:S02]  /*3470*/  LDG.E.U8 R4, desc[UR36][R4.64] ;  /* 0x0000002404047981 */ /* 0x000ea4000c1e1100 */
[----:B--2---:R-:W-:-:S04]  /*3480*/  I2FP.F32.U32 R0, R4 ;  /* 0x0000000400007245 */ /* 0x004fc80000201000 */
[----:B------:R-:W-:-:S04]  /*3490*/  F2FP.F16.F32.PACK_AB R0, RZ, R0 ;  /* 0x00000000ff00723e */ /* 0x000fc800000000ff */
[----:B------:R-:W-:Y:S01]  /*34a0*/  PRMT R17, R0, 0x7610, R17 ;  /* 0x0000761000117816 */ /* 0x000fe20000000011 */
[----:B------:R-:W-:Y:S06]  /*34b0*/  BRA `(.L_x_4023) ;  /* 0x0000000c00bc7947 */ /* 0x000fec0003800000 */
.L_x_4020:
        /* <DEDUP_REMOVED lines=11> */
.L_x_4025:
[----:B------:R-:W2:Y:S02]  /*3570*/  LDG.E R4, desc[UR36][R4.64] ;  /* 0x0000002404047981 */ /* 0x000ea4000c1e1900 */
[----:B--2---:R-:W-:-:S04]  /*3580*/  I2FP.F32.S32 R0, R4 ;  /* 0x0000000400007245 */ /* 0x004fc80000201400 */
[----:B------:R-:W-:-:S04]  /*3590*/  F2FP.F16.F32.PACK_AB R0, RZ, R0 ;  /* 0x00000000ff00723e */ /* 0x000fc800000000ff */
[----:B------:R-:W-:Y:S01]  /*35a0*/  PRMT R17, R0, 0x7610, R17 ;  /* 0x0000761000117816 */ /* 0x000fe20000000011 */
[----:B------:R-:W-:Y:S06]  /*35b0*/  BRA `(.L_x_4023) ;  /* 0x0000000c007c7947 */ /* 0x000fec0003800000 */
.L_x_4024:
[----:B------:R-:W2:Y:S02]  /*35c0*/  LDG.E.U16 R4, desc[UR36][R4.64] ;  /* 0x0000002404047981 */ /* 0x000ea4000c1e1500 */
[----:B--2---:R-:W0:Y:S02]  /*35d0*/  I2F.S16 R0, R4 ;  /* 0x0000000400007306 */ /* 0x004e240000101400 */
[----:B0-----:R-:W-:-:S04]  /*35e0*/  F2FP.F16.F32.PACK_AB R0, RZ, R0 ;  /* 0x00000000ff00723e */ /* 0x001fc800000000ff */
[----:B------:R-:W-:Y:S01]  /*35f0*/  PRMT R17, R0, 0x7610, R17 ;  /* 0x0000761000117816 */ /* 0x000fe20000000011 */
[----:B------:R-:W-:Y:S06]  /*3600*/  BRA `(.L_x_4023) ;  /* 0x0000000c00687947 */ /* 0x000fec0003800000 */
.L_x_4019:
        /* <DEDUP_REMOVED lines=9> */
.L_x_4027:
[----:B------:R1:W5:Y:S01]  /*36a0*/  LDG.E.U16 R17, desc[UR36][R4.64] ;  /* 0x0000002404117981 */ /* 0x000362000c1e1500 */
[----:B------:R-:W-:Y:S05]  /*36b0*/  BRA `(.L_x_4023) ;  /* 0x0000000c003c7947 */ /* 0x000fea0003800000 */
.L_x_4026:
        /* <DEDUP_REMOVED lines=9> */
.L_x_4029:
[----:B------:R0:W5:Y:S01]  /*3750*/  LDG.E.U16 R17, desc[UR36][R4.64] ;  /* 0x0000002404117981 */ /* 0x000162000c1e1500 */
[----:B------:R-:W-:Y:S05]  /*3760*/  BRA `(.L_x_4023) ;  /* 0x0000000c00107947 */ /* 0x000fea0003800000 */
.L_x_4028:
        /* <DEDUP_REMOVED lines=9> */
.L_x_4018:
        /* <DEDUP_REMOVED lines=14> */
.L_x_4032:
        /* <DEDUP_REMOVED lines=9> */
.L_x_4031:
        /* <DEDUP_REMOVED lines=28> */
.L_x_4034:
        /* <DEDUP_REMOVED lines=15> */
.L_x_4033:
[----:B------:R-:W2:Y:S02]  /*3c20*/  LDG.E.U16 R0, desc[UR36][R4.64] ;  /* 0x0000002404007981 */ /* 0x000ea4000c1e1500 */
[----:B--2---:R-:W-:-:S05]  /*3c30*/  IMAD.U32 R0, R0, 0x10000, RZ ;  /* 0x0001000000007824 */ /* 0x004fca00078e00ff */
[----:B------:R-:W-:-:S04]  /*3c40*/  F2FP.F16.F32.PACK_AB R0, RZ, R0 ;  /* 0x00000000ff00723e */ /* 0x000fc800000000ff */
[----:B------:R-:W-:Y:S01]  /*3c50*/  PRMT R17, R0, 0x7610, R17 ;  /* 0x0000761000117816 */ /* 0x000fe20000000011 */
[----:B------:R-:W-:Y:S06]  /*3c60*/  BRA `(.L_x_4023) ;  /* 0x0000000400d07947 */ /* 0x000fec0003800000 */
.L_x_4030:
        /* <DEDUP_REMOVED lines=13> */
.L_x_4037:
        /* <DEDUP_REMOVED lines=21> */
.L_x_4041:
[----:B------:R-:W-:Y:S05]  /*3e90*/  BSYNC B1 ;  /* 0x0000000000017941 */ /* 0x000fea0003800000 */
.L_x_4040:
[----:B------:R-:W-:Y:S01]  /*3ea0*/  LEA R5, R0, 0x3b800000, 0x17 ;  /* 0x3b80000000057811 */ /* 0x000fe200078eb8ff */
[----:B------:R-:W-:-:S05]  /*3eb0*/  IMAD.SHL.U32 R0, R3, 0x100000, RZ ;  /* 0x0010000003007824 */ /* 0x000fca00078e00ff */
[----:B------:R-:W-:-:S07]  /*3ec0*/  LOP3.LUT R0, R5, R0, R6, 0xfe, !PT ;  /* 0x0000000005007212 */ /* 0x000fce00078efe06 */
.L_x_4039:
[----:B------:R-:W-:Y:S05]  /*3ed0*/  BSYNC B0 ;  /* 0x0000000000007941 */ /* 0x000fea0003800000 */
.L_x_4038:
[----:B------:R-:W-:-:S04]  /*3ee0*/  F2FP.F16.F32.PACK_AB R0, RZ, R0 ;  /* 0x00000000ff00723e */ /* 0x000fc800000000ff */
[----:B------:R-:W-:Y:S01]  /*3ef0*/  PRMT R17, R0, 0x7610, R17 ;  /* 0x0000761000117816 */ /* 0x000fe20000000011 */
[----:B------:R-:W-:Y:S06]  /*3f00*/  BRA `(.L_x_4023) ;  /* 0x0000000400287947 */ /* 0x000fec0003800000 */
.L_x_4036:
        /* <DEDUP_REMOVED lines=21> */
.L_x_4045:
[----:B------:R-:W-:Y:S05]  /*4060*/  BSYNC B1 ;  /* 0x0000000000017941 */ /* 0x000fea0003800000 */
.L_x_4044:
[----:B------:R-:W-:Y:S01]  /*4070*/  LEA R5, R0, 0x37800000, 0x17 ;  /* 0x3780000000057811 */ /* 0x000fe200078eb8ff */
[----:B------:R-:W-:-:S05]  /*4080*/  IMAD.SHL.U32 R0, R3, 0x200000, RZ ;  /* 0x0020000003007824 */ /* 0x000fca00078e00ff */
[----:B------:R-:W-:-:S07]  /*4090*/  LOP3.LUT R0, R5, R0, R6, 0xfe, !PT ;  /* 0x0000000005007212 */ /* 0x000fce00078efe06 */
.L_x_4043:
[----:B------:R-:W-:Y:S05]  /*40a0*/  BSYNC B0 ;  /* 0x0000000000007941 */ /* 0x000fea0003800000 */
.L_x_4042:
[----:B------:R-:W-:-:S04]  /*40b0*/  F2FP.F16.F32.PACK_AB R0, RZ, R0 ;  /* 0x00000000ff00723e */ /* 0x000fc800000000ff */
[----:B------:R-:W-:Y:S01]  /*40c0*/  PRMT R17, R0, 0x7610, R17 ;  /* 0x0000761000117816 */ /* 0x000fe20000000011 */
[----:B------:R-:W-:Y:S06]  /*40d0*/  BRA `(.L_x_4023) ;  /* 0x0000000000b47947 */ /* 0x000fec0003800000 */
.L_x_4035:
        /* <DEDUP_REMOVED lines=14> */
.L_x_4049:
[----:B------:R-:W-:Y:S05]  /*41c0*/  BSYNC B0 ;  /* 0x0000000000007941 */ /* 0x000fea0003800000 */
.L_x_4048:
[----:B------:R-:W-:-:S04]  /*41d0*/  F2FP.F16.F32.PACK_AB R0, RZ, R0 ;  /* 0x00000000ff00723e */ /* 0x000fc800000000ff */
[----:B------:R-:W-:Y:S01]  /*41e0*/  PRMT R17, R0, 0x7610, R17 ;  /* 0x0000761000117816 */ /* 0x000fe20000000011 */
[----:B------:R-:W-:Y:S06]  /*41f0*/  BRA `(.L_x_4023) ;  /* 0x00000000006c7947 */ /* 0x000fec0003800000 */
.L_x_4022:
        /* <DEDUP_REMOVED lines=16> */
.L_x_4050:
[----:B------:R-:W-:Y:S01]  /*4300*/  PRMT R17, RZ, 0x7610, R17 ;  /* 0x00007610ff117816 */ /* 0x000fe20000000011 */
[----:B------:R-:W-:Y:S06]  /*4310*/  BRA `(.L_x_4023) ;  /* 0x0000000000247947 */ /* 0x000fec0003800000 */
.L_x_4047:
[----:B------:R-:W2:Y:S02]  /*4320*/  LDG.E.64 R4, desc[UR36][R4.64] ;  /* 0x0000002404047981 */ /* 0x000ea4000c1e1b00 */
[----:B--2---:R-:W0:Y:S02]  /*4330*/  I2F.U64 R0, R4 ;  /* 0x0000000400007312 */ /* 0x004e240000301000 */
[----:B0-----:R-:W-:-:S04]  /*4340*/  F2FP.F16.F32.PACK_AB R0, RZ, R0 ;  /* 0x00000000ff00723e */ /* 0x001fc800000000ff */
[----:B------:R-:W-:Y:S01]  /*4350*/  PRMT R17, R0, 0x7610, R17 ;  /* 0x0000761000117816 */ /* 0x000fe20000000011 */
[----:B------:R-:W-:Y:S06]  /*4360*/  BRA `(.L_x_4023) ;  /* 0x0000000000107947 */ /* 0x000fec0003800000 */
.L_x_4046:
[----:B------:R-:W2:Y:S02]  /*4370*/  LDG.E R4, desc[UR36][R4.64] ;  /* 0x0000002404047981 */ /* 0x000ea4000c1e1900 */
[----:B--2---:R-:W-:-:S04]  /*4380*/  I2FP.F32.U32 R0, R4 ;  /* 0x0000000400007245 */ /* 0x004fc80000201000 */
[----:B------:R-:W-:-:S04]  /*4390*/  F2FP.F16.F32.PACK_AB R0, RZ, R0 ;  /* 0x00000000ff00723e */ /* 0x000fc800000000ff */
[----:B------:R-:W-:-:S07]  /*43a0*/  PRMT R17, R0, 0x7610, R17 ;  /* 0x0000761000117816 */ /* 0x000fce0000000011 */
.L_x_4023:
[----:B------:R-:W-:-:S07]  /*43b0*/  VIADD R27, R27, 0x80 ;  /* 0x000000801b1b7836 */ /* 0x000fce0000000000 */
.L_x_3984:
[----:B------:R-:W-:Y:S05]  /*43c0*/  BSYNC B6 ;  /* 0x0000000000067941 */ /* 0x000fea0003800000 */
.L_x_3983:
[----:B------:R-:W-:Y:S01]  /*43d0*/  ISETP.GE.AND P0, PT, R27, R16, PT ;  /* 0x000000101b00720c */ /* 0x000fe20003f06270 */
[----:B------:R-:W-:Y:S01]  /*43e0*/  BSSY B6, `(.L_x_4051) ;  /* 0x000021a000067945 */ /* 0x000fe20003800000 */
[----:B------:R-:W-:Y:S02]  /*43f0*/  PRMT R19, RZ, 0x7610, R19 ;  /* 0x00007610ff137816 */ /* 0x000fe40000000013 */
[----:B------:R-:W-:Y:S02]  /*4400*/  PRMT R22, RZ, 0x7610, R22 ;  /* 0x00007610ff167816 */ /* 0x000fe40000000016 */
[----:B------:R-:W-:-:S07]  /*4410*/  PRMT R24, RZ, 0x7610, R24 ;  /* 0x00007610ff187816 */ /* 0x000fce0000000018 */
        /* <DEDUP_REMOVED lines=23> */
.L_x_4056:
[----:B------:R-:W2:Y:S02]  /*4590*/  LDG.E.U8 R4, desc[UR36][R4.64] ;  /* 0x0000002404047981 */ /* 0x000ea4000c1e1100 */
[----:B--2---:R-:W-:-:S04]  /*45a0*/  I2FP.F32.U32 R0, R4 ;  /* 0x0000000400007245 */ /* 0x004fc80000201000 */
[----:B------:R-:W-:-:S04]  /*45b0*/  F2FP.F16.F32.PACK_AB R0, RZ, R0 ;  /* 0x00000000ff00723e */ /* 0x000fc800000000ff */
[----:B------:R-:W-:Y:S01]  /*45c0*/  PRMT R22, R0, 0x7610, R22 ;  /* 0x0000761000167816 */ /* 0x000fe20000000016 */
[----:B------:R-:W-:Y:S06]  /*45d0*/  BRA `(.L_x_4058) ;  /* 0x0000000c00bc7947 */ /* 0x000fec0003800000 */
.L_x_4055:
        /* <DEDUP_REMOVED lines=11> */
.L_x_4060:
[----:B------:R-:W2:Y:S02]  /*4690*/  LDG.E R4, desc[UR36][R4.64] ;  /* 0x0000002404047981 */ /* 0x000ea4000c1e1900 */
[----:B--2---:R-:W-:-:S04]  /*46a0*/  I2FP.F32.S32 R0, R4 ;  /* 0x0000000400007245 */ /* 0x004fc80000201400 */
[----:B------:R-:W-:-:S04]  /*46b0*/  F2FP.F16.F32.PACK_AB R0, RZ, R0 ;  /* 0x00000000ff00723e */ /* 0x000fc800000000ff */
[----:B------:R-:W-:Y:S01]  /*46c0*/  PRMT R22, R0, 0x7610, R22 ;  /* 0x0000761000167816 */ /* 0x000fe20000000016 */
[----:B------:R-:W-:Y:S06]  /*46d0*/  BRA `(.L_x_4058) ;  /* 0x0000000c007c7947 */ /* 0x000fec0003800000 */
.L_x_4059:
[----:B------:R-:W2:Y:S02]  /*46e0*/  LDG.E.U16 R4, desc[UR36][R4.64] ;  /* 0x0000002404047981 */ /* 0x000ea4000c1e1500 */
[----:B--2---:R-:W0:Y:S02]  /*46f0*/  I2F.S16 R0, R4 ;  /* 0x0000000400007306 */ /* 0x004e240000101400 */
[----:B0-----:R-:W-:-:S04]  /*4700*/  F2FP.F16.F32.PACK_AB R0, RZ, R0 ;  /* 0x00000000ff00723e */ /* 0x001fc800000000ff */
[----:B------:R-:W-:Y:S01]  /*4710*/  PRMT R22, R0, 0x7610, R22 ;  /* 0x0000761000167816 */ /* 0x000fe20000000016 */
[----:B------:R-:W-:Y:S06]  /*4720*/  BRA `(.L_x_4058) ;  /* 0x0000000c00687947 */ /* 0x000fec0003800000 */
.L_x_4054:
        /* <DEDUP_REMOVED lines=9> */
.L_x_4062:
[----:B------:R1:W5:Y:S01]  /*47c0*/  LDG.E.U16 R22, desc[UR36][R4.64] ;  /* 0x0000002404167981 */ /* 0x000362000c1e1500 */
[----:B------:R-:W-:Y:S05]  /*47d0*/  BRA `(.L_x_4058) ;  /* 0x0000000c003c7947 */ /* 0x000fea0003800000 */
.L_x_4061:
        /* <DEDUP_REMOVED lines=9> */
.L_x_4064:
[----:B------:R0:W5:Y:S01]  /*4870*/  LDG.E.U16 R22, desc[UR36][R4.64] ;  /* 0x0000002404167981 */ /* 0x000162000c1e1500 */
[----:B------:R-:W-:Y:S05]  /*4880*/  BRA `(.L_x_4058) ;  /* 0x0000000c00107947 */ /* 0x000fea0003800000 */
.L_x_4063:
        /* <DEDUP_REMOVED lines=9> */
.L_x_4053:
        /* <DEDUP_REMOVED lines=14> */
.L_x_4067:
        /* <DEDUP_REMOVED lines=9> */
.L_x_4066:
        /* <DEDUP_REMOVED lines=28> */
.L_x_4069:
        /* <DEDUP_REMOVED lines=15> */
.L_x_4068:
[----:B------:R-:W2:Y:S02]  /*4d40*/  LDG.E.U16 R0, desc[UR36][R4.64] ;  /* 0x0000002404007981 */ /* 0x000ea4000c1e1500 */
[----:B--2---:R-:W-:-:S05]  /*4d50*/  IMAD.U32 R0, R0, 0x10000, RZ ;  /* 0x0001000000007824 */ /* 0x004fca00078e00ff */
[----:B------:R-:W-:-:S04]  /*4d60*/  F2FP.F16.F32.PACK_AB R0, RZ, R0 ;  /* 0x00000000ff00723e */ /* 0x000fc800000000ff */
[----:B------:R-:W-:Y:S01]  /*4d70*/  PRMT R22, R0, 0x7610, R22 ;  /* 0x0000761000167816 */ /* 0x000fe20000000016 */
[----:B------:R-:W-:Y:S06]  /*4d80*/  BRA `(.L_x_4058) ;  /* 0x0000000400d07947 */ /* 0x000fec0003800000 */
.L_x_4065:
        /* <DEDUP_REMOVED lines=13> */
.L_x_4072:
        /* <DEDUP_REMOVED lines=21> */
.L_x_4076:
[----:B------:R-:W-:Y:S05]  /*4fb0*/  BSYNC B1 ;  /* 0x0000000000017941 */ /* 0x000fea0003800000 */
.L_x_4075:
[----:B------:R-:W-:Y:S01]  /*4fc0*/  LEA R5, R0, 0x3b800000, 0x17 ;  /* 0x3b80000000057811 */ /* 0x000fe200078eb8ff */
[----:B------:R-:W-:-:S05]  /*4fd0*/  IMAD.SHL.U32 R0, R3, 0x100000, RZ ;  /* 0x0010000003007824 */ /* 0x000fca00078e00ff */
[----:B------:R-:W-:-:S07]  /*4fe0*/  LOP3.LUT R0, R5, R0, R6, 0xfe, !PT ;  /* 0x0000000005007212 */ /* 0x000fce00078efe06 */
.L_x_4074:
[----:B------:R-:W-:Y:S05]  /*4ff0*/  BSYNC B0 ;  /* 0x0000000000007941 */ /* 0x000fea0003800000 */
.L_x_4073:
[----:B------:R-:W-:-:S04]  /*5000*/  F2FP.F16.F32.PACK_AB R0, RZ, R0 ;  /* 0x00000000ff00723e */ /* 0x000fc800000000ff */
[----:B------:R-:W-:Y:S01]  /*5010*/  PRMT R22, R0, 0x7610, R22 ;  /* 0x0000761000167816 */ /* 0x000fe20000000016 */
[----:B------:R-:W-:Y:S06]  /*5020*/  BRA `(.L_x_4058) ;  /* 0x0000000400287947 */ /* 0x000fec0003800000 */
.L_x_4071:
        /* <DEDUP_REMOVED lines=21> */
.L_x_4080:
[----:B------:R-:W-:Y:S05]  /*5180*/  BSYNC B1 ;  /* 0x0000000000017941 */ /* 0x000fea0003800000 */
.L_x_4079:
[----:B------:R-:W-:Y:S01]  /*5190*/  LEA R5, R0, 0x37800000, 0x17 ;  /* 0x3780000000057811 */ /* 0x000fe200078eb8ff */
[----:B------:R-:W-:-:S05]  /*51a0*/  IMAD.SHL.U32 R0, R3, 0x200000, RZ ;  /* 0x0020000003007824 */ /* 0x000fca00078e00ff */
[----:B------:R-:W-:-:S07]  /*51b0*/  LOP3.LUT R0, R5, R0, R6, 0xfe, !PT ;  /* 0x0000000005007212 */ /* 0x000fce00078efe06 */
.L_x_4078:
[----:B------:R-:W-:Y:S05]  /*51c0*/  BSYNC B0 ;  /* 0x0000000000007941 */ /* 0x000fea0003800000 */
.L_x_4077:
[----:B------:R-:W-:-:S04]  /*51d0*/  F2FP.F16.F32.PACK_AB R0, RZ, R0 ;  /* 0x00000000ff00723e */ /* 0x000fc800000000ff */
[----:B------:R-:W-:Y:S01]  /*51e0*/  PRMT R22, R0, 0x7610, R22 ;  /* 0x0000761000167816 */ /* 0x000fe20000000016 */
[----:B------:R-:W-:Y:S06]  /*51f0*/  BRA `(.L_x_4058) ;  /* 0x0000000000b47947 */ /* 0x000fec0003800000 */
.L_x_4070:
        /* <DEDUP_REMOVED lines=14> */
.L_x_4084:
[----:B------:R-:W-:Y:S05]  /*52e0*/  BSYNC B0 ;  /* 0x0000000000007941 */ /* 0x000fea0003800000 */
.L_x_4083:
[----:B------:R-:W-:-:S04]  /*52f0*/  F2FP.F16.F32.PACK_AB R0, RZ, R0 ;  /* 0x00000000ff00723e */ /* 0x000fc800000000ff */
[----:B------:R-:W-:Y:S01]  /*5300*/  PRMT R22, R0, 0x7610, R22 ;  /* 0x0000761000167816 */ /* 0x000fe20000000016 */
[----:B------:R-:W-:Y:S06]  /*5310*/  BRA `(.L_x_4058) ;  /* 0x00000000006c7947 */ /* 0x000fec0003800000 */
.L_x_4057:
        /* <DEDUP_REMOVED lines=16> */
.L_x_4085:
[----:B------:R-:W-:Y:S01]  /*5420*/  PRMT R22, RZ, 0x7610, R22 ;  /* 0x00007610ff167816 */ /* 0x000fe20000000016 */
[----:B------:R-:W-:Y:S06]  /*5430*/  BRA `(.L_x_4058) ;  /* 0x0000000000247947 */ /* 0x000fec0003800000 */
.L_x_4082:
[----:B------:R-:W2:Y:S02]  /*5440*/  LDG.E.64 R4, desc[UR36][R4.64] ;  /* 0x0000002404047981 */ /* 0x000ea4000c1e1b00 */
[----:B--2---:R-:W0:Y:S02]  /*5450*/  I2F.U64 R0, R4 ;  /* 0x0000000400007312 */ /* 0x004e240000301000 */
[----:B0-----:R-:W-:-:S04]  /*5460*/  F2FP.F16.F32.PACK_AB R0, RZ, R0 ;  /* 0x00000000ff00723e */ /* 0x001fc800000000ff */
[----:B------:R-:W-:Y:S01]  /*5470*/  PRMT R22, R0, 0x7610, R22 ;  /* 0x0000761000167816 */ /* 0x000fe20000000016 */
[----:B------:R-:W-:Y:S06]  /*5480*/  BRA `(.L_x_4058) ;  /* 0x0000000000107947 */ /* 0x000fec0003800000 */
.L_x_4081:
[----:B------:R-:W2:Y:S02]  /*5490*/  LDG.E R4, desc[UR36][R4.64] ;  /* 0x0000002404047981 */ /* 0x000ea4000c1e1900 */
[----:B--2---:R-:W-:-:S04]  /*54a0*/  I2FP.F32.U32 R0, R4 ;  /* 0x0000000400007245 */ /* 0x004fc80000201000 */
[----:B------:R-:W-:-:S04]  /*54b0*/  F2FP.F16.F32.PACK_AB R0, RZ, R0 ;  /* 0x00000000ff00723e */ /* 0x000fc800000000ff */
[----:B------:R-:W-:-:S07]  /*54c0*/  PRMT R22, R0, 0x7610, R22 ;  /* 0x0000761000167816 */ /* 0x000fce0000000016 */
.L_x_4058:
[----:B------:R-:W2:Y:S01]  /*54d0*/  LDC.U8 R6, c[0x0][0x235] ;  /* 0x00008d40ff067b82 */ /* 0x000ea20000000000 */
[----:B------:R-:W-:Y:S02]  /*54e0*/  ULDC UR4, c[0x0][0x23c] ;  /* 0x00008f0000047ab9 */ /* 0x000fe40000000800 */
[----:B------:R-:W-:-:S05]  /*54f0*/  IMAD R3, R24, UR4, RZ ;  /* 0x0000000418037c24 */ /* 0x000fca000f8e02ff */
[----:B01----:R-:W0:Y:S01]  /*5500*/  LDC.64 R4, c[0x0][0x228] ;  /* 0x00008a00ff047b82 */ /* 0x003e220000000a00 */
[----:B--2---:R-:W-:-:S04]  /*5510*/  PRMT R0, R6, 0x9910, RZ ;  /* 0x0000991006007816 */ /* 0x004fc800000000ff */
        /* <DEDUP_REMOVED lines=17> */
.L_x_4089:
[----:B------:R-:W2:Y:S02]  /*5630*/  LDG.E.U8 R4, desc[UR36][R4.64] ;  /* 0x0000002404047981 */ /* 0x000ea4000c1e1100 */
[----:B--2---:R-:W-:-:S04]  /*5640*/  I2FP.F32.U32 R0, R4 ;  /* 0x0000000400007245 */ /* 0x004fc80000201000 */
[----:B------:R-:W-:-:S04]  /*5650*/  F2FP.F16.F32.PACK_AB R0, RZ, R0 ;  /* 0x00000000ff00723e */ /* 0x000fc800000000ff */
[----:B------:R-:W-:Y:S01]  /*5660*/  PRMT R24, R0, 0x7610, R24 ;  /* 0x0000761000187816 */ /* 0x000fe20000000018 */
[----:B------:R-:W-:Y:S06]  /*5670*/  BRA `(.L_x_4091) ;  /* 0x0000000c00bc7947 */ /* 0x000fec0003800000 */
.L_x_4088:
        /* <DEDUP_REMOVED lines=11> */
.L_x_4093:
[----:B------:R-:W2:Y:S02]  /*5730*/  LDG.E R4, desc[UR36][R4.64] ;  /* 0x0000002404047981 */ /* 0x000ea4000c1e1900 */
[----:B--2---:R-:W-:-:S04]  /*5740*/  I2FP.F32.S32 R0, R4 ;  /* 0x0000000400007245 */ /* 0x004fc80000201400 */
[----:B------:R-:W-:-:S04]  /*5750*/  F2FP.F16.F32.PACK_AB R0, RZ, R0 ;  /* 0x00000000ff00723e */ /* 0x000fc800000000ff */
[----:B------:R-:W-:Y:S01]  /*5760*/  PRMT R24, R0, 0x7610, R24 ;  /* 0x0000761000187816 */ /* 0x000fe20000000018 */
[----:B------:R-:W-:Y:S06]  /*5770*/  BRA `(.L_x_4091) ;  /* 0x0000000c007c7947 */ /* 0x000fec0003800000 */
.L_x_4092:
[----:B------:R-:W2:Y:S02]  /*5780*/  LDG.E.U16 R4, desc[UR36][R4.64] ;  /* 0x0000002404047981 */ /* 0x000ea4000c1e1500 */
[----:B--2---:R-:W0:Y:S02]  /*5790*/  I2F.S16 R0, R4 ;  /* 0x0000000400007306 */ /* 0x004e240000101400 */
[----:B0-----:R-:W-:-:S04]  /*57a0*/  F2FP.F16.F32.PACK_AB R0, RZ, R0 ;  /* 0x00000000ff00723e */ /* 0x001fc800000000ff */
[----:B------:R-:W-:Y:S01]  /*57b0*/  PRMT R24, R0, 0x7610, R24 ;  /* 0x0000761000187816 */ /* 0x000fe20000000018 */
[----:B------:R-:W-:Y:S06]  /*57c0*/  BRA `(.L_x_4091) ;  /* 0x0000000c00687947 */ /* 0x000fec0003800000 */
.L_x_4087:
        /* <DEDUP_REMOVED lines=9> */
.L_x_4095:
[----:B------:R1:W5:Y:S01]  /*5860*/  LDG.E.U16 R24, desc[UR36][R4.64] ;  /* 0x0000002404187981 */ /* 0x000362000c1e1500 */
[----:B------:R-:W-:Y:S05]  /*5870*/  BRA `(.L_x_4091) ;  /* 0x0000000c003c7947 */ /* 0x000fea0003800000 */
.L_x_4094:
        /* <DEDUP_REMOVED lines=9> */
.L_x_4097:
[----:B------:R0:W5:Y:S01]  /*5910*/  LDG.E.U16 R24, desc[UR36][R4.64] ;  /* 0x0000002404187981 */ /* 0x000162000c1e1500 */
[----:B------:R-:W-:Y:S05]  /*5920*/  BRA `(.L_x_4091) ;  /* 0x0000000c00107947 */ /* 0x000fea0003800000 */
.L_x_4096:
        /* <DEDUP_REMOVED lines=9> */
.L_x_4086:
        /* <DEDUP_REMOVED lines=14> */
.L_x_4100:
        /* <DEDUP_REMOVED lines=9> */
.L_x_4099:
        /* <DEDUP_REMOVED lines=28> */
.L_x_4102:
        /* <DEDUP_REMOVED lines=15> */
.L_x_4101:
[----:B------:R-:W2:Y:S02]  /*5de0*/  LDG.E.U16 R0, desc[UR36][R4.64] ;  /* 0x0000002404007981 */ /* 0x000ea4000c1e1500 */
[----:B--2---:R-:W-:-:S05]  /*5df0*/  IMAD.U32 R0, R0, 0x10000, RZ ;  /* 0x0001000000007824 */ /* 0x004fca00078e00ff */
[----:B------:R-:W-:-:S04]  /*5e00*/  F2FP.F16.F32.PACK_AB R0, RZ, R0 ;  /* 0x00000000ff00723e */ /* 0x000fc800000000ff */
[----:B------:R-:W-:Y:S01]  /*5e10*/  PRMT R24, R0, 0x7610, R24 ;  /* 0x0000761000187816 */ /* 0x000fe20000000018 */
[----:B------:R-:W-:Y:S06]  /*5e20*/  BRA `(.L_x_4091) ;  /* 0x0000000400d07947 */ /* 0x000fec0003800000 */
.L_x_4098:
        /* <DEDUP_REMOVED lines=13> */
.L_x_4105:
        /* <DEDUP_REMOVED lines=21> */
.L_x_4109:
[----:B------:R-:W-:Y:S05]  /*6050*/  BSYNC B1 ;  /* 0x0000000000017941 */ /* 0x000fea0003800000 */
.L_x_4108:
[----:B------:R-:W-:Y:S01]  /*6060*/  LEA R5, R0, 0x3b800000, 0x17 ;  /* 0x3b80000000057811 */ /* 0x000fe200078eb8ff */
[----:B------:R-:W-:-:S05]  /*6070*/  IMAD.SHL.U32 R0, R3, 0x100000, RZ ;  /* 0x0010000003007824 */ /* 0x000fca00078e00ff */
[----:B------:R-:W-:-:S07]  /*6080*/  LOP3.LUT R0, R5, R0, R6, 0xfe, !PT ;  /* 0x0000000005007212 */ /* 0x000fce00078efe06 */
.L_x_4107:
[----:B------:R-:W-:Y:S05]  /*6090*/  BSYNC B0 ;  /* 0x0000000000007941 */ /* 0x000fea0003800000 */
.L_x_4106:
[----:B------:R-:W-:-:S04]  /*60a0*/  F2FP.F16.F32.PACK_AB R0, RZ, R0 ;  /* 0x00000000ff00723e */ /* 0x000fc800000000ff */
[----:B------:R-:W-:Y:S01]  /*60b0*/  PRMT R24, R0, 0x7610, R24 ;  /* 0x0000761000187816 */ /* 0x000fe20000000018 */
[----:B------:R-:W-:Y:S06]  /*60c0*/  BRA `(.L_x_4091) ;  /* 0x0000000400287947 */ /* 0x000fec0003800000 */
.L_x_4104:
        /* <DEDUP_REMOVED lines=21> */
.L_x_4113:
[----:B------:R-:W-:Y:S05]  /*6220*/  BSYNC B1 ;  /* 0x0000000000017941 */ /* 0x000fea0003800000 */
.L_x_4112:
[----:B------:R-:W-:Y:S01]  /*6230*/  LEA R5, R0, 0x37800000, 0x17 ;  /* 0x3780000000057811 */ /* 0x000fe200078eb8ff */
[----:B------:R-:W-:-:S05]  /*6240*/  IMAD.SHL.U32 R0, R3, 0x200000, RZ ;  /* 0x0020000003007824 */ /* 0x000fca00078e00ff */
[----:B------:R-:W-:-:S07]  /*6250*/  LOP3.LUT R0, R5, R0, R6, 0xfe, !PT ;  /* 0x0000000005007212 */ /* 0x000fce00078efe06 */
.L_x_4111:
[----:B------:R-:W-:Y:S05]  /*6260*/  BSYNC B0 ;  /* 0x0000000000007941 */ /* 0x000fea0003800000 */
.L_x_4110:
[----:B------:R-:W-:-:S04]  /*6270*/  F2FP.F16.F32.PACK_AB R0, RZ, R0 ;  /* 0x00000000ff00723e */ /* 0x000fc800000000ff */
[----:B------:R-:W-:Y:S01]  /*6280*/  PRMT R24, R0, 0x7610, R24 ;  /* 0x0000761000187816 */ /* 0x000fe20000000018 */
[----:B------:R-:W-:Y:S06]  /*6290*/  BRA `(.L_x_4091) ;  /* 0x0000000000b47947 */ /* 0x000fec0003800000 */
.L_x_4103:
        /* <DEDUP_REMOVED lines=14> */
.L_x_4117:
[----:B------:R-:W-:Y:S05]  /*6380*/  BSYNC B0 ;  /* 0x0000000000007941 */ /* 0x000fea0003800000 */
.L_x_4116:
[----:B------:R-:W-:-:S04]  /*6390*/  F2FP.F16.F32.PACK_AB R0, RZ, R0 ;  /* 0x00000000ff00723e */ /* 0x000fc800000000ff */
[----:B------:R-:W-:Y:S01]  /*63a0*/  PRMT R24, R0, 0x7610, R24 ;  /* 0x0000761000187816 */ /* 0x000fe20000000018 */
[----:B------:R-:W-:Y:S06]  /*63b0*/  BRA `(.L_x_4091) ;  /* 0x00000000006c7947 */ /* 0x000fec0003800000 */
.L_x_4090:
        /* <DEDUP_REMOVED lines=16> */
.L_x_4118:
[----:B------:R-:W-:Y:S01]  /*64c0*/  PRMT R24, RZ, 0x7610, R24 ;  /* 0x00007610ff187816 */ /* 0x000fe20000000018 */
[----:B------:R-:W-:Y:S06]  /*64d0*/  BRA `(.L_x_4091) ;  /* 0x0000000000247947 */ /* 0x000fec0003800000 */
.L_x_4115:
[----:B------:R-:W2:Y:S02]  /*64e0*/  LDG.E.64 R4, desc[UR36][R4.64] ;  /* 0x0000002404047981 */ /* 0x000ea4000c1e1b00 */
[----:B--2---:R-:W0:Y:S02]  /*64f0*/  I2F.U64 R0, R4 ;  /* 0x0000000400007312 */ /* 0x004e240000301000 */
[----:B0-----:R-:W-:-:S04]  /*6500*/  F2FP.F16.F32.PACK_AB R0, RZ, R0 ;  /* 0x00000000ff00723e */ /* 0x001fc800000000ff */
[----:B------:R-:W-:Y:S01]  /*6510*/  PRMT R24, R0, 0x7610, R24 ;  /* 0x0000761000187816 */ /* 0x000fe20000000018 */
[----:B------:R-:W-:Y:S06]  /*6520*/  BRA `(.L_x_4091) ;  /* 0x0000000000107947 */ /* 0x000fec0003800000 */
.L_x_4114:
[----:B------:R-:W2:Y:S02]  /*6530*/  LDG.E R4, desc[UR36][R4.64] ;  /* 0x0000002404047981 */ /* 0x000ea4000c1e1900 */
[----:B--2---:R-:W-:-:S04]  /*6540*/  I2FP.F32.U32 R0, R4 ;  /* 0x0000000400007245 */ /* 0x004fc80000201000 */
[----:B------:R-:W-:-:S04]  /*6550*/  F2FP.F16.F32.PACK_AB R0, RZ, R0 ;  /* 0x00000000ff00723e */ /* 0x000fc800000000ff */
[----:B------:R-:W-:-:S07]  /*6560*/  PRMT R24, R0, 0x7610, R24 ;  /* 0x0000761000187816 */ /* 0x000fce0000000018 */
.L_x_4091:
[----:B------:R-:W-:-:S07]  /*6570*/  VIADD R27, R27, 0x80 ;  /* 0x000000801b1b7836 */ /* 0x000fce0000000000 */
.L_x_4052:
[----:B------:R-:W-:Y:S05]  /*6580*/  BSYNC B6 ;  /* 0x0000000000067941 */ /* 0x000fea0003800000 */
.L_x_4051:
        /* <DEDUP_REMOVED lines=26> */
.L_x_4124:
[----:B------:R-:W2:Y:S02]  /*6730*/  LDG.E.U8 R4, desc[UR36][R4.64] ;  /* 0x0000002404047981 */ /* 0x000ea4000c1e1100 */
[----:B--2---:R-:W-:-:S04]  /*6740*/  I2FP.F32.U32 R0, R4 ;  /* 0x0000000400007245 */ /* 0x004fc80000201000 */
[----:B------:R-:W-:-:S04]  /*6750*/  F2FP.F16.F32.PACK_AB R0, RZ, R0 ;  /* 0x00000000ff00723e */ /* 0x000fc800000000ff */
[----:B------:R-:W-:Y:S01]  /*6760*/  PRMT R19, R0, 0x7610, R19 ;  /* 0x0000761000137816 */ /* 0x000fe20000000013 */
[----:B------:R-:W-:Y:S06]  /*6770*/  BRA `(.L_x_4126) ;  /* 0x0000000c00bc7947 */ /* 0x000fec0003800000 */
.L_x_4123:
        /* <DEDUP_REMOVED lines=11> */
.L_x_4128:
[----:B------:R-:W2:Y:S02]  /*6830*/  LDG.E R4, desc[UR36][R4.64] ;  /* 0x0000002404047981 */ /* 0x000ea4000c1e1900 */
[----:B--2---:R-:W-:-:S04]  /*6840*/  I2FP.F32.S32 R0, R4 ;  /* 0x0000000400007245 */ /* 0x004fc80000201400 */
[----:B------:R-:W-:-:S04]  /*6850*/  F2FP.F16.F32.PACK_AB R0, RZ, R0 ;  /* 0x00000000ff00723e */ /* 0x000fc800000000ff */
[----:B------:R-:W-:Y:S01]  /*6860*/  PRMT R19, R0, 0x7610, R19 ;  /* 0x0000761000137816 */ /* 0x000fe20000000013 */
[----:B------:R-:W-:Y:S06]  /*6870*/  BRA `(.L_x_4126) ;  /* 0x0000000c007c7947 */ /* 0x000fec0003800000 */
.L_x_4127:
[----:B------:R-:W2:Y:S02]  /*6880*/  LDG.E.U16 R4, desc[UR36][R4.64] ;  /* 0x0000002404047981 */ /* 0x000ea4000c1e1500 */
[----:B--2---:R-:W0:Y:S02]  /*6890*/  I2F.S16 R0, R4 ;  /* 0x0000000400007306 */ /* 0x004e240000101400 */
[----:B0-----:R-:W-:-:S04]  /*68a0*/  F2FP.F16.F32.PACK_AB R0, RZ, R0 ;  /* 0x00000000ff00723e */ /* 0x001fc800000000ff */
[----:B------:R-:W-:Y:S01]  /*68b0*/  PRMT R19, R0, 0x7610, R19 ;  /* 0x0000761000137816 */ /* 0x000fe20000000013 */
[----:B------:R-:W-:Y:S06]  /*68c0*/  BRA `(.L_x_4126) ;  /* 0x0000000c00687947 */ /* 0x000fec0003800000 */
.L_x_4122:
        /* <DEDUP_REMOVED lines=9> */
.L_x_4130:
[----:B------:R0:W5:Y:S01]  /*6960*/  LDG.E.U16 R19, desc[UR36][R4.64] ;  /* 0x0000002404137981 */ /* 0x000162000c1e1500 */
[----:B------:R-:W-:Y:S05]  /*6970*/  BRA `(.L_x_4126) ;  /* 0x0000000c003c7947 */ /* 0x000fea0003800000 */
.L_x_4129:
        /* <DEDUP_REMOVED lines=9> */
.L_x_4132:
[----:B------:R1:W5:Y:S01]  /*6a10*/  LDG.E.U16 R19, desc[UR36][R4.64] ;  /* 0x0000002404137981 */ /* 0x000362000c1e1500 */
[----:B------:R-:W-:Y:S05]  /*6a20*/  BRA `(.L_x_4126) ;  /* 0x0000000c00107947 */ /* 0x000fea0003800000 */
.L_x_4131:
        /* <DEDUP_REMOVED lines=9> */
.L_x_4121:
        /* <DEDUP_REMOVED lines=14> */
.L_x_4135:
        /* <DEDUP_REMOVED lines=9> */
.L_x_4134:
        /* <DEDUP_REMOVED lines=28> */
.L_x_4137:
        /* <DEDUP_REMOVED lines=15> */
.L_x_4136:
[----:B------:R-:W2:Y:S02]  /*6ee0*/  LDG.E.U16 R0, desc[UR36][R4.64] ;  /* 0x0000002404007981 */ /* 0x000ea4000c1e1500 */
[----:B--2---:R-:W-:-:S05]  /*6ef0*/  IMAD.U32 R0, R0, 0x10000, RZ ;  /* 0x0001000000007824 */ /* 0x004fca00078e00ff */
[----:B------:R-:W-:-:S04]  /*6f00*/  F2FP.F16.F32.PACK_AB R0, RZ, R0 ;  /* 0x00000000ff00723e */ /* 0x000fc800000000ff */
[----:B------:R-:W-:Y:S01]  /*6f10*/  PRMT R19, R0, 0x7610, R19 ;  /* 0x0000761000137816 */ /* 0x000fe20000000013 */
[----:B------:R-:W-:Y:S06]  /*6f20*/  BRA `(.L_x_4126) ;  /* 0x0000000400d07947 */ /* 0x000fec0003800000 */
.L_x_4133:
        /* <DEDUP_REMOVED lines=13> */
.L_x_4140:
        /* <DEDUP_REMOVED lines=21> */
.L_x_4144:
[----:B------:R-:W-:Y:S05]  /*7150*/  BSYNC B1 ;  /* 0x0000000000017941 */ /* 0x000fea0003800000 */
.L_x_4143:
[----:B------:R-:W-:Y:S01]  /*7160*/  LEA R5, R0, 0x3b800000, 0x17 ;  /* 0x3b80000000057811 */ /* 0x000fe200078eb8ff */
[----:B------:R-:W-:-:S05]  /*7170*/  IMAD.SHL.U32 R0, R3, 0x100000, RZ ;  /* 0x0010000003007824 */ /* 0x000fca00078e00ff */
[----:B------:R-:W-:-:S07]  /*7180*/  LOP3.LUT R0, R5, R0, R6, 0xfe, !PT ;  /* 0x0000000005007212 */ /* 0x000fce00078efe06 */
.L_x_4142:
[----:B------:R-:W-:Y:S05]  /*7190*/  BSYNC B0 ;  /* 0x0000000000007941 */ /* 0x000fea0003800000 */
.L_x_4141:
[----:B------:R-:W-:-:S04]  /*71a0*/  F2FP.F16.F32.PACK_AB R0, RZ, R0 ;  /* 0x00000000ff00723e */ /* 0x000fc800000000ff */
[----:B------:R-:W-:Y:S01]  /*71b0*/  PRMT R19, R0, 0x7610, R19 ;  /* 0x0000761000137816 */ /* 0x000fe20000000013 */
[----:B------:R-:W-:Y:S06]  /*71c0*/  BRA `(.L_x_4126) ;  /* 0x0000000400287947 */ /* 0x000fec0003800000 */
.L_x_4139:
        /* <DEDUP_REMOVED lines=21> */
.L_x_4148:
[----:B------:R-:W-:Y:S05]  /*7320*/  BSYNC B1 ;  /* 0x0000000000017941 */ /* 0x000fea0003800000 */
.L_x_4147:
[----:B------:R-:W-:Y:S01]  /*7330*/  LEA R5, R0, 0x37800000, 0x17 ;  /* 0x3780000000057811 */ /* 0x000fe200078eb8ff */
[----:B------:R-:W-:-:S05]  /*7340*/  IMAD.SHL.U32 R0, R3, 0x200000, RZ ;  /* 0x0020000003007824 */ /* 0x000fca00078e00ff */
[----:B------:R-:W-:-:S07]  /*7350*/  LOP3.LUT R0, R5, R0, R6, 0xfe, !PT ;  /* 0x0000000005007212 */ /* 0x000fce00078efe06 */
.L_x_4146:
[----:B------:R-:W-:Y:S05]  /*7360*/  BSYNC B0 ;  /* 0x0000000000007941 */ /* 0x000fea0003800000 */
.L_x_4145:
[----:B------:R-:W-:-:S04]  /*7370*/  F2FP.F16.F32.PACK_AB R0, RZ, R0 ;  /* 0x00000000ff00723e */ /* 0x000fc800000000ff */
[----:B------:R-:W-:Y:S01]  /*7380*/  PRMT R19, R0, 0x7610, R19 ;  /* 0x0000761000137816 */ /* 0x000fe20000000013 */
[----:B------:R-:W-:Y:S06]  /*7390*/  BRA `(.L_x_4126) ;  /* 0x0000000000b47947 */ /* 0x000fec0003800000 */
.L_x_4138:
        /* <DEDUP_REMOVED lines=14> */
.L_x_4152:
[----:B------:R-:W-:Y:S05]  /*7480*/  BSYNC B0 ;  /* 0x0000000000007941 */ /* 0x000fea0003800000 */
.L_x_4151:
[----:B------:R-:W-:-:S04]  /*7490*/  F2FP.F16.F32.PACK_AB R0, RZ, R0 ;  /* 0x00000000ff00723e */ /* 0x000fc800000000ff */
[----:B------:R-:W-:Y:S01]  /*74a0*/  PRMT R19, R0, 0x7610, R19 ;  /* 0x0000761000137816 */ /* 0x000fe20000000013 */
[----:B------:R-:W-:Y:S06]  /*74b0*/  BRA `(.L_x_4126) ;  /* 0x00000000006c7947 */ /* 0x000fec0003800000 */
.L_x_4125:
        /* <DEDUP_REMOVED lines=16> */
.L_x_4153:
[----:B------:R-:W-:Y:S01]  /*75c0*/  PRMT R19, RZ, 0x7610, R19 ;  /* 0x00007610ff137816 */ /* 0x000fe20000000013 */
[----:B------:R-:W-:Y:S06]  /*75d0*/  BRA `(.L_x_4126) ;  /* 0x0000000000247947 */ /* 0x000fec0003800000 */
.L_x_4150:
[----:B------:R-:W2:Y:S02]  /*75e0*/  LDG.E.64 R4, desc[UR36][R4.64] ;  /* 0x0000002404047981 */ /* 0x000ea4000c1e1b00 */
[----:B--2---:R-:W0:Y:S02]  /*75f0*/  I2F.U64 R0, R4 ;  /* 0x0000000400007312 */ /* 0x004e240000301000 */
[----:B0-----:R-:W-:-:S04]  /*7600*/  F2FP.F16.F32.PACK_AB R0, RZ, R0 ;  /* 0x00000000ff00723e */ /* 0x001fc800000000ff */
[----:B------:R-:W-:Y:S01]  /*7610*/  PRMT R19, R0, 0x7610, R19 ;  /* 0x0000761000137816 */ /* 0x000fe20000000013 */
[----:B------:R-:W-:Y:S06]  /*7620*/  BRA `(.L_x_4126) ;  /* 0x0000000000107947 */ /* 0x000fec0003800000 */
.L_x_4149:
[----:B------:R-:W2:Y:S02]  /*7630*/  LDG.E R4, desc[UR36][R4.64] ;  /* 0x0000002404047981 */ /* 0x000ea4000c1e1900 */
[----:B--2---:R-:W-:-:S04]  /*7640*/  I2FP.F32.U32 R0, R4 ;  /* 0x0000000400007245 */ /* 0x004fc80000201000 */
[----:B------:R-:W-:-:S04]  /*7650*/  F2FP.F16.F32.PACK_AB R0, RZ, R0 ;  /* 0x00000000ff00723e */ /* 0x000fc800000000ff */
[----:B------:R-:W-:-:S07]  /*7660*/  PRMT R19, R0, 0x7610, R19 ;  /* 0x0000761000137816 */ /* 0x000fce0000000013 */
.L_x_4126:
        /* <DEDUP_REMOVED lines=21> */
.L_x_4157:
[----:B------:R-:W2:Y:S02]  /*77c0*/  LDG.E.U8 R4, desc[UR36][R4.64] ;  /* 0x0000002404047981 */ /* 0x000ea4000c1e1100 */
[----:B--2---:R-:W-:-:S04]  /*77d0*/  I2FP.F32.U32 R0, R4 ;  /* 0x0000000400007245 */ /* 0x004fc80000201000 */
[----:B------:R-:W-:Y:S01]  /*77e0*/  F2FP.F16.F32.PACK_AB R0, RZ, R0 ;  /* 0x00000000ff00723e */ /* 0x000fe200000000ff */
[----:B------:R-:W-:Y:S06]  /*77f0*/  BRA `(.L_x_4120) ;  /* 0x0000000c00847947 */ /* 0x000fec0003800000 */
.L_x_4156:
        /* <DEDUP_REMOVED lines=10> */
.L_x_4160:
[----:B------:R-:W2:Y:S02]  /*78a0*/  LDG.E R4, desc[UR36][R4.64] ;  /* 0x0000002404047981 */ /* 0x000ea4000c1e1900 */
[----:B--2---:R-:W-:-:S04]  /*78b0*/  I2FP.F32.S32 R0, R4 ;  /* 0x0000000400007245 */ /* 0x004fc80000201400 */
[----:B------:R-:W-:Y:S01]  /*78c0*/  F2FP.F16.F32.PACK_AB R0, RZ, R0 ;  /* 0x00000000ff00723e */ /* 0x000fe200000000ff */
[----:B------:R-:W-:Y:S06]  /*78d0*/  BRA `(.L_x_4120) ;  /* 0x0000000c004c7947 */ /* 0x000fec0003800000 */
.L_x_4159:
[----:B------:R-:W2:Y:S02]  /*78e0*/  LDG.E.U16 R4, desc[UR36][R4.64] ;  /* 0x0000002404047981 */ /* 0x000ea4000c1e1500 */
[----:B--2---:R-:W0:Y:S02]  /*78f0*/  I2F.S16 R0, R4 ;  /* 0x0000000400007306 */ /* 0x004e240000101400 */
[----:B0-----:R-:W-:Y:S01]  /*7900*/  F2FP.F16.F32.PACK_AB R0, RZ, R0 ;  /* 0x00000000ff00723e */ /* 0x001fe200000000ff */
[----:B------:R-:W-:Y:S06]  /*7910*/  BRA `(.L_x_4120) ;  /* 0x0000000c003c7947 */ /* 0x000fec0003800000 */
.L_x_4155:
        /* <DEDUP_REMOVED lines=9> */
.L_x_4162:
[----:B------:R2:W5:Y:S01]  /*79b0*/  LDG.E.U16 R0, desc[UR36][R4.64] ;  /* 0x0000002404007981 */ /* 0x000562000c1e1500 */
[----:B------:R-:W-:Y:S05]  /*79c0*/  BRA `(.L_x_4120) ;  /* 0x0000000c00107947 */ /* 0x000fea0003800000 */
.L_x_4161:
        /* <DEDUP_REMOVED lines=9> */
.L_x_4164:
[----:B------:R3:W5:Y:S01]  /*7a60*/  LDG.E.U16 R0, desc[UR36][R4.64] ;  /* 0x0000002404007981 */ /* 0x000762000c1e1500 */
[----:B------:R-:W-:Y:S05]  /*7a70*/  BRA `(.L_x_4120) ;  /* 0x0000000800e47947 */ /* 0x000fea0003800000 */
.L_x_4163:
        /* <DEDUP_REMOVED lines=8> */
.L_x_4154:
        /* <DEDUP_REMOVED lines=13> */
.L_x_4167:
        /* <DEDUP_REMOVED lines=8> */
.L_x_4166:
        /* <DEDUP_REMOVED lines=28> */
.L_x_4169:
        /* <DEDUP_REMOVED lines=12> */
[----:B------:R-:W-:Y:S01]  /*7ed0*/  F2FP.F16.F32.PACK_AB R0, RZ, R0 ;  /* 0x00000000ff00723e */ /* 0x000fe200000000ff */
[----:B------:R-:W-:Y:S06]  /*7ee0*/  BRA `(.L_x_4120) ;  /* 0x0000000400c87947 */ /* 0x000fec0003800000 */
.L_x_4168:
[----:B------:R-:W2:Y:S02]  /*7ef0*/  LDG.E.U16 R0, desc[UR36][R4.64] ;  /* 0x0000002404007981 */ /* 0x000ea4000c1e1500 */
[----:B--2---:R-:W-:-:S05]  /*7f00*/  IMAD.U32 R0, R0, 0x10000, RZ ;  /* 0x0001000000007824 */ /* 0x004fca00078e00ff */
[----:B------:R-:W-:Y:S01]  /*7f10*/  F2FP.F16.F32.PACK_AB R0, RZ, R0 ;  /* 0x00000000ff00723e */ /* 0x000fe200000000ff */
[----:B------:R-:W-:Y:S06]  /*7f20*/  BRA `(.L_x_4120) ;  /* 0x0000000400b87947 */ /* 0x000fec0003800000 */
.L_x_4165:
        /* <DEDUP_REMOVED lines=12> */
.L_x_4172:
        /* <DEDUP_REMOVED lines=21> */
.L_x_4176:
[----:B------:R-:W-:Y:S05]  /*8140*/  BSYNC B1 ;  /* 0x0000000000017941 */ /* 0x000fea0003800000 */
.L_x_4175:
[----:B------:R-:W-:Y:S01]  /*8150*/  LEA R5, R0, 0x3b800000, 0x17 ;  /* 0x3b80000000057811 */ /* 0x000fe200078eb8ff */
[----:B------:R-:W-:-:S05]  /*8160*/  IMAD.SHL.U32 R0, R3, 0x100000, RZ ;  /* 0x0010000003007824 */ /* 0x000fca00078e00ff */
[----:B------:R-:W-:-:S07]  /*8170*/  LOP3.LUT R0, R5, R0, R6, 0xfe, !PT ;  /* 0x0000000005007212 */ /* 0x000fce00078efe06 */
.L_x_4174:
[----:B------:R-:W-:Y:S05]  /*8180*/  BSYNC B0 ;  /* 0x0000000000007941 */ /* 0x000fea0003800000 */
.L_x_4173:
[----:B------:R-:W-:Y:S01]  /*8190*/  F2FP.F16.F32.PACK_AB R0, RZ, R0 ;  /* 0x00000000ff00723e */ /* 0x000fe200000000ff */
[----:B------:R-:W-:Y:S06]  /*81a0*/  BRA `(.L_x_4120) ;  /* 0x0000000400187947 */ /* 0x000fec0003800000 */
.L_x_4171:
        /* <DEDUP_REMOVED lines=21> */
.L_x_4180:
[----:B------:R-:W-:Y:S05]  /*8300*/  BSYNC B1 ;  /* 0x0000000000017941 */ /* 0x000fea0003800000 */
.L_x_4179:
[----:B------:R-:W-:Y:S01]  /*8310*/  LEA R5, R0, 0x37800000, 0x17 ;  /* 0x3780000000057811 */ /* 0x000fe200078eb8ff */
[----:B------:R-:W-:-:S05]  /*8320*/  IMAD.SHL.U32 R0, R3, 0x200000, RZ ;  /* 0x0020000003007824 */ /* 0x000fca00078e00ff */
[----:B------:R-:W-:-:S07]  /*8330*/  LOP3.LUT R0, R5, R0, R6, 0xfe, !PT ;  /* 0x0000000005007212 */ /* 0x000fce00078efe06 */
.L_x_4178:
[----:B------:R-:W-:Y:S05]  /*8340*/  BSYNC B0 ;  /* 0x0000000000007941 */ /* 0x000fea0003800000 */
.L_x_4177:
[----:B------:R-:W-:Y:S01]  /*8350*/  F2FP.F16.F32.PACK_AB R0, RZ, R0 ;  /* 0x00000000ff00723e */ /* 0x000fe200000000ff */
[----:B------:R-:W-:Y:S06]  /*8360*/  BRA `(.L_x_4120) ;  /* 0x0000000000a87947 */ /* 0x000fec0003800000 */
.L_x_4170:
        /* <DEDUP_REMOVED lines=14> */
.L_x_4184:
[----:B------:R-:W-:Y:S05]  /*8450*/  BSYNC B0 ;  /* 0x0000000000007941 */ /* 0x000fea0003800000 */
.L_x_4183:
[----:B------:R-:W-:Y:S01]  /*8460*/  F2FP.F16.F32.PACK_AB R0, RZ, R0 ;  /* 0x00000000ff00723e */ /* 0x000fe200000000ff */
[----:B------:R-:W-:Y:S06]  /*8470*/  BRA `(.L_x_4120) ;  /* 0x0000000000647947 */ /* 0x000fec0003800000 */
.L_x_4158:
        /* <DEDUP_REMOVED lines=16> */
.L_x_4185:
[----:B------:R-:W-:Y:S01]  /*8580*/  PRMT R0, RZ, 0x7610, R0 ;  /* 0x00007610ff007816 */ /* 0x000fe20000000000 */
[----:B------:R-:W-:Y:S06]  /*8590*/  BRA `(.L_x_4120) ;  /* 0x00000000001c7947 */ /* 0x000fec0003800000 */
.L_x_4182:
[----:B------:R-:W2:Y:S02]  /*85a0*/  LDG.E.64 R4, desc[UR36][R4.64] ;  /* 0x0000002404047981 */ /* 0x000ea4000c1e1b00 */
[----:B--2---:R-:W0:Y:S02]  /*85b0*/  I2F.U64 R0, R4 ;  /* 0x0000000400007312 */ /* 0x004e240000301000 */
[----:B0-----:R-:W-:Y:S01]  /*85c0*/  F2FP.F16.F32.PACK_AB R0, RZ, R0 ;  /* 0x00000000ff00723e */ /* 0x001fe200000000ff */
[----:B------:R-:W-:Y:S06]  /*85d0*/  BRA `(.L_x_4120) ;  /* 0x00000000000c7947 */ /* 0x000fec0003800000 */
.L_x_4181:
[----:B------:R-:W2:Y:S02]  /*85e0*/  LDG.E R4, desc[UR36][R4.64] ;  /* 0x0000002404047981 */ /* 0x000ea4000c1e1900 */
[----:B--2---:R-:W-:-:S04]  /*85f0*/  I2FP.F32.U32 R0, R4 ;  /* 0x0000000400007245 */ /* 0x004fc80000201000 */
[----:B------:R-:W-:-:S07]  /*8600*/  F2FP.F16.F32.PACK_AB R0, RZ, R0 ;  /* 0x00000000ff00723e */ /* 0x000fce00000000ff */
.L_x_4120:
[----:B------:R-:W-:Y:S05]  /*8610*/  BSYNC B6 ;  /* 0x0000000000067941 */ /* 0x000fea0003800000 */
.L_x_4119:
[----:B------:R-:W4:Y:S01]  /*8620*/  S2R R3, SR_TID.X ;  /* 0x0000000000037919 */ /* 0x000f220000002100 */
[----:B-----5:R-:W-:Y:S01]  /*8630*/  ISETP.NE.AND P6, PT, R19, RZ, PT ;  /* 0x000000ff1300720c */ /* 0x020fe20003fc5270 */
[----:B------:R-:W-:Y:S01]  /*8640*/  BSSY B6, `(.L_x_4186) ;  /* 0x000012e000067945 */ /* 0x000fe20003800000 */
[----:B----4-:R-:W-:-:S04]  /*8650*/  ISETP.GE.AND P1, PT, R3, R16, PT ;  /* 0x000000100300720c */ /* 0x010fc80003f26270 */
[----:B------:R-:W-:-:S09]  /*8660*/  P2R R8, PR, RZ, 0x2 ;  /* 0x00000002ff087803 */ /* 0x000fd20000000000 */
[----:B------:R-:W-:Y:S02]  /*8670*/  @!P1 HADD2.F32 R25, -RZ, R25.H0_H0 ;  /* 0x20000019ff199230 */ /* 0x000fe40000004100 */
[----:B0123--:R-:W-:Y:S02]  /*8680*/  @!P1 HADD2.F32 R4, -RZ, R23.H0_H0 ;  /* 0x20000017ff049230 */ /* 0x00ffe40000004100 */
        /* <DEDUP_REMOVED lines=11> */
[----:B------:R-:W-:Y:S02]  /*8740*/  @!P2 HADD2.F32 R4, -RZ, R22.H0_H0 ;  /* 0x20000016ff04a230 */ /* 0x000fe40000004100 */
[----:B------:R-:W-:-:S03]  /*8750*/  @!P2 HADD2.F32 R24, -RZ, R24.H0_H0 ;  /* 0x20000018ff18a230 */ /* 0x000fc60000004100 */
[----:B------:R-:W-:Y:S02]  /*8760*/  @!P2 FSETP.NEU.FTZ.AND P3, PT, R4, RZ, PT ;  /* 0x000000ff0400a20b */ /* 0x000fe40003f7d000 */
[----:B------:R-:W-:-:S04]  /*8770*/  @!P2 FSETP.NEU.FTZ.AND P4, PT, R24, RZ, PT ;  /* 0x000000ff1800a20b */ /* 0x000fc80003f9d000 */
[----:B------:R-:W-:Y:S02]  /*8780*/  @!P2 PLOP3.LUT P1, PT, P3, P4, PT, 0x28, 0x0 ;  /* 0x000000000000a81c */ /* 0x000fe40001f28570 */
[----:B------:R-:W-:Y:S02]  /*8790*/  ISETP.GE.AND P3, PT, R7, R16, PT ;  /* 0x000000100700720c */ /* 0x000fe40003f66270 */
[----:B------:R-:W-:-:S11]  /*87a0*/  P2R R24, PR, RZ, 0x2 ;  /* 0x00000002ff187803 */ /* 0x000fd60000000000 */
        /* <DEDUP_REMOVED lines=8> */
[----:B------:R-:W-:Y:S01]  /*8830*/  @!P4 HADD2.F32 R0, -RZ, R18.H0_H0 ;  /* 0x20000012ff00c230 */ /* 0x000fe20000004100 */
        /* <DEDUP_REMOVED lines=34> */
.L_x_4191:
[----:B------:R0:W-:Y:S01]  /*8a60*/  STG.E.U8 desc[UR36][R8.64], R5 ;  /* 0x0000000508007986 */ /* 0x0001e2000c101124 */
[----:B------:R-:W-:Y:S01]  /*8a70*/  IMAD.MOV.U32 R23, RZ, RZ, R25 ;  /* 0x000000ffff177224 */ /* 0x000fe200078e0019 */
[----:B------:R-:W-:Y:S06]  /*8a80*/  BRA `(.L_x_4187) ;  /* 0x0000000c00a47947 */ /* 0x000fec0003800000 */
.L_x_4190:
        /* <DEDUP_REMOVED lines=11> */
.L_x_4194:
[----:B------:R0:W-:Y:S01]  /*8b40*/  STG.E desc[UR36][R8.64], R5 ;  /* 0x0000000508007986 */ /* 0x0001e2000c101924 */
[----:B------:R-:W-:Y:S01]  /*8b50*/  IMAD.MOV.U32 R23, RZ, RZ, R25 ;  /* 0x000000ffff177224 */ /* 0x000fe200078e0019 */
[----:B------:R-:W-:Y:S06]  /*8b60*/  BRA `(.L_x_4187) ;  /* 0x0000000c006c7947 */ /* 0x000fec0003800000 */
.L_x_4193:
[----:B------:R0:W-:Y:S01]  /*8b70*/  STG.E.U16 desc[UR36][R8.64], R5 ;  /* 0x0000000508007986 */ /* 0x0001e2000c101524 */
[----:B------:R-:W-:Y:S01]  /*8b80*/  IMAD.MOV.U32 R23, RZ, RZ, R25 ;  /* 0x000000ffff177224 */ /* 0x000fe200078e0019 */
[----:B------:R-:W-:Y:S06]  /*8b90*/  BRA `(.L_x_4187) ;  /* 0x0000000c00607947 */ /* 0x000fec0003800000 */
.L_x_4189:
        /* <DEDUP_REMOVED lines=10> */
.L_x_4196:
[----:B------:R-:W0:Y:S01]  /*8c40*/  I2F.S16 R0, R5 ;  /* 0x0000000500007306 */ /* 0x000e220000101400 */
[----:B------:R-:W-:Y:S01]  /*8c50*/  IMAD.MOV.U32 R23, RZ, RZ, R25 ;  /* 0x000000ffff177224 */ /* 0x000fe200078e0019 */
[----:B0-----:R-:W-:-:S05]  /*8c60*/  F2FP.F16.F32.PACK_AB R0, RZ, R0 ;  /* 0x00000000ff00723e */ /* 0x001fca00000000ff */
[----:B------:R1:W-:Y:S01]  /*8c70*/  STG.E.U16 desc[UR36][R8.64], R0 ;  /* 0x0000000008007986 */ /* 0x0003e2000c101524 */
[----:B------:R-:W-:Y:S05]  /*8c80*/  BRA `(.L_x_4187) ;  /* 0x0000000c00247947 */ /* 0x000fea0003800000 */
.L_x_4195:
        /* <DEDUP_REMOVED lines=11> */
.L_x_4198:
[----:B------:R-:W0:Y:S01]  /*8d40*/  I2F.S16 R5, R5 ;  /* 0x0000000500057306 */ /* 0x000e220000101400 */
[----:B------:R-:W-:Y:S01]  /*8d50*/  IMAD.MOV.U32 R23, RZ, RZ, R25 ;  /* 0x000000ffff177224 */ /* 0x000fe200078e0019 */
[----:B0-----:R-:W-:-:S04]  /*8d60*/  F2FP.F16.F32.PACK_AB R3, RZ, R5 ;  /* 0x00000005ff03723e */ /* 0x001fc800000000ff */
[----:B------:R-:W-:-:S05]  /*8d70*/  PRMT R3, R3, 0x5410, RZ ;  /* 0x0000541003037816 */ /* 0x000fca00000000ff */
[----:B------:R4:W-:Y:S01]  /*8d80*/  STG.E desc[UR36][R8.64], R3 ;  /* 0x0000000308007986 */ /* 0x0009e2000c101924 */
[----:B------:R-:W-:Y:S05]  /*8d90*/  BRA `(.L_x_4187) ;  /* 0x0000000800e07947 */ /* 0x000fea0003800000 */
.L_x_4197:
[----:B------:R-:W0:Y:S01]  /*8da0*/  I2F.F64.S16 R4, R5 ;  /* 0x0000000500047312 */ /* 0x000e220000101c00 */
[----:B------:R-:W-:Y:S01]  /*8db0*/  IMAD.MOV.U32 R23, RZ, RZ, R25 ;  /* 0x000000ffff177224 */ /* 0x000fe200078e0019 */
[----:B0-----:R0:W-:Y:S01]  /*8dc0*/  STG.E.64 desc[UR36][R8.64], R4 ;  /* 0x0000000408007986 */ /* 0x0011e2000c101b24 */
[----:B------:R-:W-:Y:S05]  /*8dd0*/  BRA `(.L_x_4187) ;  /* 0x0000000800d07947 */ /* 0x000fea0003800000 */
.L_x_4188:
        /* <DEDUP_REMOVED lines=12> */
.L_x_4201:
[----:B------:R-:W0:Y:S01]  /*8ea0*/  I2F.F64.S16 R4, R5 ;  /* 0x0000000500047312 */ /* 0x000e220000101c00 */
[----:B------:R-:W-:Y:S01]  /*8eb0*/  CS2R R6, SRZ ;  /* 0x0000000000067805 */ /* 0x000fe2000001ff00 */
[----:B------:R-:W-:-:S04]  /*8ec0*/  IMAD.MOV.U32 R23, RZ, RZ, R25 ;  /* 0x000000ffff177224 */ /* 0x000fc800078e0019 */
[----:B0-----:R0:W-:Y:S01]  /*8ed0*/  STG.E.128 desc[UR36][R8.64], R4 ;  /* 0x0000000408007986 */ /* 0x0011e2000c101d24 */
[----:B------:R-:W-:Y:S05]  /*8ee0*/  BRA `(.L_x_4187) ;  /* 0x00000008008c7947 */ /* 0x000fea0003800000 */
.L_x_4200:
        /* <DEDUP_REMOVED lines=21> */
.L_x_4205:
[----:B------:R-:W-:Y:S05]  /*9040*/  BSYNC B0 ;  /* 0x0000000000007941 */ /* 0x000fea0003800000 */
.L_x_4204:
[----:B------:R-:W-:Y:S01]  /*9050*/  LOP3.LUT R7, R0, R7, RZ, 0xfc, !PT ;  /* 0x0000000700077212 */ /* 0x000fe200078efcff */
[----:B------:R-:W-:-:S04]  /*9060*/  IMAD.MOV.U32 R23, RZ, RZ, R25 ;  /* 0x000000ffff177224 */ /* 0x000fc800078e0019 */
[----:B------:R0:W-:Y:S01]  /*9070*/  STG.E.U8 desc[UR36][R8.64], R7 ;  /* 0x0000000708007986 */ /* 0x0001e2000c101124 */
[----:B------:R-:W-:Y:S05]  /*9080*/  BRA `(.L_x_4187) ;  /* 0x0000000800247947 */ /* 0x000fea0003800000 */
.L_x_4203:
        /* <DEDUP_REMOVED lines=13> */
.L_x_4207:
[----:B------:R-:W-:Y:S01]  /*9160*/  IMAD.MOV.U32 R0, RZ, RZ, 0x7f ;  /* 0x0000007fff007424 */ /* 0x000fe200078e00ff */
[----:B------:R-:W-:-:S04]  /*9170*/  ISETP.GT.U32.AND P0, PT, R3, 0x7f800000, PT ;  /* 0x7f8000000300780c */ /* 0x000fc80003f04070 */
[----:B------:R-:W-:-:S09]  /*9180*/  SEL R0, R0, 0x7c, P0 ;  /* 0x0000007c00007807 */ /* 0x000fd20000000000 */
.L_x_4208:
[----:B------:R-:W-:Y:S05]  /*9190*/  BSYNC B0 ;  /* 0x0000000000007941 */ /* 0x000fea0003800000 */
.L_x_4206:
[----:B------:R-:W-:Y:S01]  /*91a0*/  LOP3.LUT R3, R5, 0x80000000, RZ, 0xc0, !PT ;  /* 0x8000000005037812 */ /* 0x000fe200078ec0ff */
[----:B------:R-:W-:-:S03]  /*91b0*/  IMAD.MOV.U32 R23, RZ, RZ, R25 ;  /* 0x000000ffff177224 */ /* 0x000fc600078e0019 */
[----:B------:R-:W-:-:S04]  /*91c0*/  SHF.R.U32.HI R3, RZ, 0x18, R3 ;  /* 0x00000018ff037819 */ /* 0x000fc80000011603 */
[----:B------:R-:W-:-:S05]  /*91d0*/  LOP3.LUT R3, R0, R3, RZ, 0xfc, !PT ;  /* 0x0000000300037212 */ /* 0x000fca00078efcff */
[----:B------:R0:W-:Y:S01]  /*91e0*/  STG.E.U8 desc[UR36][R8.64], R3 ;  /* 0x0000000308007986 */ /* 0x0001e2000c101124 */
[----:B------:R-:W-:Y:S05]  /*91f0*/  BRA `(.L_x_4187) ;  /* 0x0000000400c87947 */ /* 0x000fea0003800000 */
.L_x_4202:
[----:B------:R-:W0:Y:S01]  /*9200*/  I2F.S16 R0, R5 ;  /* 0x0000000500007306 */ /* 0x000e220000101400 */
[----:B------:R-:W-:Y:S01]  /*9210*/  IMAD.MOV.U32 R23, RZ, RZ, R25 ;  /* 0x000000ffff177224 */ /* 0x000fe200078e0019 */
[----:B0-----:R-:W-:-:S05]  /*9220*/  F2FP.BF16.F32.PACK_AB R0, RZ, R0 ;  /* 0x00000000ff00723e */ /* 0x001fca00000010ff */
[----:B------:R0:W-:Y:S01]  /*9230*/  STG.E.U16 desc[UR36][R8.64], R0 ;  /* 0x0000000008007986 */ /* 0x0001e2000c101524 */
[----:B------:R-:W-:Y:S05]  /*9240*/  BRA `(.L_x_4187) ;  /* 0x0000000400b47947 */ /* 0x000fea0003800000 */
.L_x_4199:
        /* <DEDUP_REMOVED lines=11> */
.L_x_4211:
        /* <DEDUP_REMOVED lines=17> */
.L_x_4214:
[----:B------:R-:W-:-:S04]  /*9410*/  LOP3.LUT R3, R5, 0x80000000, RZ, 0xc0, !PT ;  /* 0x8000000005037812 */ /* 0x000fc800078ec0ff */
[----:B------:R-:W-:-:S04]  /*9420*/  SHF.R.U32.HI R3, RZ, 0x18, R3 ;  /* 0x00000018ff037819 */ /* 0x000fc80000011603 */
[----:B------:R-:W-:-:S04]  /*9430*/  LOP3.LUT R0, R0, R3, RZ, 0xfc, !PT ;  /* 0x0000000300007212 */ /* 0x000fc800078efcff */
[----:B------:R-:W-:-:S07]  /*9440*/  PRMT R4, R0, 0x7610, R4 ;  /* 0x0000761000047816 */ /* 0x000fce0000000004 */
.L_x_4213:
[----:B------:R-:W-:Y:S05]  /*9450*/  BSYNC B0 ;  /* 0x0000000000007941 */ /* 0x000fea0003800000 */
.L_x_4212:
[----:B------:R0:W-:Y:S01]  /*9460*/  STG.E.U8 desc[UR36][R8.64], R4 ;  /* 0x0000000408007986 */ /* 0x0001e2000c101124 */
[----:B------:R-:W-:Y:S01]  /*9470*/  IMAD.MOV.U32 R23, RZ, RZ, R25 ;  /* 0x000000ffff177224 */ /* 0x000fe200078e0019 */
[----:B------:R-:W-:Y:S06]  /*9480*/  BRA `(.L_x_4187) ;  /* 0x0000000400247947 */ /* 0x000fec0003800000 */
.L_x_4210:
        /* <DEDUP_REMOVED lines=17> */
.L_x_4217:
[----:B------:R-:W-:-:S04]  /*95a0*/  LOP3.LUT R3, R5, 0x80000000, RZ, 0xc0, !PT ;  /* 0x8000000005037812 */ /* 0x000fc800078ec0ff */
[----:B------:R-:W-:-:S04]  /*95b0*/  SHF.R.U32.HI R3, RZ, 0x18, R3 ;  /* 0x00000018ff037819 */ /* 0x000fc80000011603 */
[----:B------:R-:W-:-:S04]  /*95c0*/  LOP3.LUT R0, R0, R3, RZ, 0xfc, !PT ;  /* 0x0000000300007212 */ /* 0x000fc800078efcff */
[----:B------:R-:W-:-:S07]  /*95d0*/  PRMT R4, R0, 0x7610, R4 ;  /* 0x0000761000047816 */ /* 0x000fce0000000004 */
.L_x_4216:
[----:B------:R-:W-:Y:S05]  /*95e0*/  BSYNC B0 ;  /* 0x0000000000007941 */ /* 0x000fea0003800000 */
.L_x_4215:
[----:B------:R0:W-:Y:S01]  /*95f0*/  STG.E.U8 desc[UR36][R8.64], R4 ;  /* 0x0000000408007986 */ /* 0x0001e2000c101124 */
[----:B------:R-:W-:Y:S01]  /*9600*/  IMAD.MOV.U32 R23, RZ, RZ, R25 ;  /* 0x000000ffff177224 */ /* 0x000fe200078e0019 */
[----:B------:R-:W-:Y:S06]  /*9610*/  BRA `(.L_x_4187) ;  /* 0x0000000000c07947 */ /* 0x000fec0003800000 */
.L_x_4209:
        /* <DEDUP_REMOVED lines=23> */
.L_x_4192:
        /* <DEDUP_REMOVED lines=16> */
.L_x_4220:
[----:B------:R-:W-:Y:S01]  /*9890*/  IMAD.MOV.U32 R23, RZ, RZ, R25 ;  /* 0x000000ffff177224 */ /* 0x000fe200078e0019 */
[----:B------:R-:W-:Y:S06]  /*98a0*/  BRA `(.L_x_4187) ;  /* 0x00000000001c7947 */ /* 0x000fec0003800000 */
.L_x_4219:
[--C-:B------:R-:W-:Y:S01]  /*98b0*/  SHF.R.S32.HI R7, RZ, 0x1f, R5.reuse ;  /* 0x0000001fff077819 */ /* 0x100fe20000011405 */
[----:B------:R-:W-:Y:S02]  /*98c0*/  IMAD.MOV.U32 R6, RZ, RZ, R5 ;  /* 0x000000ffff067224 */ /* 0x000fe400078e0005 */
[----:B------:R-:W-:-:S03]  /*98d0*/  IMAD.MOV.U32 R23, RZ, RZ, R25 ;  /* 0x000000ffff177224 */ /* 0x000fc600078e0019 */
[----:B------:R0:W-:Y:S01]  /*98e0*/  STG.E.64 desc[UR36][R8.64], R6 ;  /* 0x0000000608007986 */ /* 0x0001e2000c101b24 */
[----:B------:R-:W-:Y:S05]  /*98f0*/  BRA `(.L_x_4187) ;  /* 0x0000000000087947 */ /* 0x000fea0003800000 */
.L_x_4218:
[----:B------:R0:W-:Y:S01]  /*9900*/  STG.E desc[UR36][R8.64], R5 ;  /* 0x0000000508007986 */ /* 0x0001e2000c101924 */
[----:B------:R-:W-:-:S07]  /*9910*/  IMAD.MOV.U32 R23, RZ, RZ, R25 ;  /* 0x000000ffff177224 */ /* 0x000fce00078e0019 */
.L_x_4187:
[----:B------:R-:W-:Y:S05]  /*9920*/  BSYNC B6 ;  /* 0x0000000000067941 */ /* 0x000fea0003800000 */
.L_x_4186:
        /* <DEDUP_REMOVED lines=23> */
.L_x_4226:
[----:B------:R0:W-:Y:S01]  /*9aa0*/  STG.E.U8 desc[UR36][R8.64], R26 ;  /* 0x0000001a08007986 */ /* 0x0001e2000c101124 */
[----:B------:R-:W-:Y:S05]  /*9ab0*/  BRA `(.L_x_4228) ;  /* 0x0000000c00507947 */ /* 0x000fea0003800000 */
.L_x_4225:
        /* <DEDUP_REMOVED lines=9> */
.L_x_4230:
[----:B------:R0:W-:Y:S01]  /*9b50*/  STG.E desc[UR36][R8.64], R26 ;  /* 0x0000001a08007986 */ /* 0x0001e2000c101924 */
[----:B------:R-:W-:Y:S05]  /*9b60*/  BRA `(.L_x_4228) ;  /* 0x0000000c00247947 */ /* 0x000fea0003800000 */
.L_x_4229:
[----:B------:R0:W-:Y:S01]  /*9b70*/  STG.E.U16 desc[UR36][R8.64], R26 ;  /* 0x0000001a08007986 */ /* 0x0001e2000c101524 */
[----:B------:R-:W-:Y:S05]  /*9b80*/  BRA `(.L_x_4228) ;  /* 0x0000000c001c7947 */ /* 0x000fea0003800000 */
.L_x_4224:
        /* <DEDUP_REMOVED lines=9> */
.L_x_4232:
[----:B------:R-:W0:Y:S02]  /*9c20*/  I2F.S16 R0, R26 ;  /* 0x0000001a00007306 */ /* 0x000e240000101400 */
[----:B0-----:R-:W-:-:S05]  /*9c30*/  F2FP.F16.F32.PACK_AB R0, RZ, R0 ;  /* 0x00000000ff00723e */ /* 0x001fca00000000ff */
[----:B------:R0:W-:Y:S01]  /*9c40*/  STG.E.U16 desc[UR36][R8.64], R0 ;  /* 0x0000000008007986 */ /* 0x0001e2000c101524 */
[----:B------:R-:W-:Y:S05]  /*9c50*/  BRA `(.L_x_4228) ;  /* 0x0000000800e87947 */ /* 0x000fea0003800000 */
.L_x_4231:
        /* <DEDUP_REMOVED lines=10> */
.L_x_4234:
[----:B------:R-:W0:Y:S02]  /*9d00*/  I2F.S16 R26, R26 ;  /* 0x0000001a001a7306 */ /* 0x000e240000101400 */
[----:B0-----:R-:W-:-:S04]  /*9d10*/  F2FP.F16.F32.PACK_AB R3, RZ, R26 ;  /* 0x0000001aff03723e */ /* 0x001fc800000000ff */
[----:B------:R-:W-:-:S05]  /*9d20*/  PRMT R3, R3, 0x5410, RZ ;  /* 0x0000541003037816 */ /* 0x000fca00000000ff */
[----:B------:R3:W-:Y:S01]  /*9d30*/  STG.E desc[UR36][R8.64], R3 ;  /* 0x0000000308007986 */ /* 0x0007e2000c101924 */
[----:B------:R-:W-:Y:S05]  /*9d40*/  BRA `(.L_x_4228) ;  /* 0x0000000800ac7947 */ /* 0x000fea0003800000 */
.L_x_4233:
[----:B------:R-:W0:Y:S02]  /*9d50*/  I2F.F64.S16 R26, R26 ;  /* 0x0000001a001a7312 */ /* 0x000e240000101c00 */
[----:B0-----:R4:W-:Y:S01]  /*9d60*/  STG.E.64 desc[UR36][R8.64], R26 ;  /* 0x0000001a08007986 */ /* 0x0019e2000c101b24 */
[----:B------:R-:W-:Y:S05]  /*9d70*/  BRA `(.L_x_4228) ;  /* 0x0000000800a07947 */ /* 0x000fea0003800000 */
.L_x_4223:
        /* <DEDUP_REMOVED lines=12> */
.L_x_4237:
[----:B------:R-:W0:Y:S01]  /*9e40*/  I2F.F64.S16 R4, R26 ;  /* 0x0000001a00047312 */ /* 0x000e220000101c00 */
[----:B------:R-:W-:-:S05]  /*9e50*/  CS2R R6, SRZ ;  /* 0x0000000000067805 */ /* 0x000fca000001ff00 */
[----:B0-----:R0:W-:Y:S01]  /*9e60*/  STG.E.128 desc[UR36][R8.64], R4 ;  /* 0x0000000408007986 */ /* 0x0011e2000c101d24 */
[----:B------:R-:W-:Y:S05]  /*9e70*/  BRA `(.L_x_4228) ;  /* 0x0000000800607947 */ /* 0x000fea0003800000 */
.L_x_4236:
        /* <DEDUP_REMOVED lines=21> */
.L_x_4241:
[----:B------:R-:W-:Y:S05]  /*9fd0*/  BSYNC B0 ;  /* 0x0000000000007941 */ /* 0x000fea0003800000 */
.L_x_4240:
[----:B------:R-:W-:-:S05]  /*9fe0*/  LOP3.LUT R5, R0, R5, RZ, 0xfc, !PT ;  /* 0x0000000500057212 */ /* 0x000fca00078efcff */
[----:B------:R0:W-:Y:S01]  /*9ff0*/  STG.E.U8 desc[UR36][R8.64], R5 ;  /* 0x0000000508007986 */ /* 0x0001e2000c101124 */
[----:B------:R-:W-:Y:S05]  /*a000*/  BRA `(.L_x_4228) ;  /* 0x0000000400fc7947 */ /* 0x000fea0003800000 */
.L_x_4239:
        /* <DEDUP_REMOVED lines=13> */
.L_x_4243:
[----:B------:R-:W-:Y:S01]  /*a0e0*/  IMAD.MOV.U32 R0, RZ, RZ, 0x7f ;  /* 0x0000007fff007424 */ /* 0x000fe200078e00ff */
[----:B------:R-:W-:-:S04]  /*a0f0*/  ISETP.GT.U32.AND P0, PT, R3, 0x7f800000, PT ;  /* 0x7f8000000300780c */ /* 0x000fc80003f04070 */
[----:B------:R-:W-:-:S09]  /*a100*/  SEL R0, R0, 0x7c, P0 ;  /* 0x0000007c00007807 */ /* 0x000fd20000000000 */
.L_x_4244:
[----:B------:R-:W-:Y:S05]  /*a110*/  BSYNC B0 ;  /* 0x0000000000007941 */ /* 0x000fea0003800000 */
.L_x_4242:
[----:B------:R-:W-:-:S04]  /*a120*/  LOP3.LUT R3, R5, 0x80000000, RZ, 0xc0, !PT ;  /* 0x8000000005037812 */ /* 0x000fc800078ec0ff */
[----:B------:R-:W-:-:S04]  /*a130*/  SHF.R.U32.HI R3, RZ, 0x18, R3 ;  /* 0x00000018ff037819 */ /* 0x000fc80000011603 */
[----:B------:R-:W-:-:S05]  /*a140*/  LOP3.LUT R3, R0, R3, RZ, 0xfc, !PT ;  /* 0x0000000300037212 */ /* 0x000fca00078efcff */
[----:B------:R0:W-:Y:S01]  /*a150*/  STG.E.U8 desc[UR36][R8.64], R3 ;  /* 0x0000000308007986 */ /* 0x0001e2000c101124 */
[----:B------:R-:W-:Y:S05]  /*a160*/  BRA `(.L_x_4228) ;  /* 0x0000000400a47947 */ /* 0x000fea0003800000 */
.L_x_4238:
[----:B------:R-:W0:Y:S02]  /*a170*/  I2F.S16 R0, R26 ;  /* 0x0000001a00007306 */ /* 0x000e240000101400 */
[----:B0-----:R-:W-:-:S05]  /*a180*/  F2FP.BF16.F32.PACK_AB R0, RZ, R0 ;  /* 0x00000000ff00723e */ /* 0x001fca00000010ff */
[----:B------:R0:W-:Y:S01]  /*a190*/  STG.E.U16 desc[UR36][R8.64], R0 ;  /* 0x0000000008007986 */ /* 0x0001e2000c101524 */
[----:B------:R-:W-:Y:S05]  /*a1a0*/  BRA `(.L_x_4228) ;  /* 0x0000000400947947 */ /* 0x000fea0003800000 */
.L_x_4235:
        /* <DEDUP_REMOVED lines=10> */
.L_x_4247:
        /* <DEDUP_REMOVED lines=17> */
.L_x_4250:
[----:B------:R-:W-:-:S04]  /*a360*/  LOP3.LUT R3, R5, 0x80000000, RZ, 0xc0, !PT ;  /* 0x8000000005037812 */ /* 0x000fc800078ec0ff */
[----:B------:R-:W-:-:S04]  /*a370*/  SHF.R.U32.HI R3, RZ, 0x18, R3 ;  /* 0x00000018ff037819 */ /* 0x000fc80000011603 */
[----:B------:R-:W-:-:S04]  /*a380*/  LOP3.LUT R0, R0, R3, RZ, 0xfc, !PT ;  /* 0x0000000300007212 */ /* 0x000fc800078efcff */
[----:B------:R-:W-:-:S07]  /*a390*/  PRMT R4, R0, 0x7610, R4 ;  /* 0x0000761000047816 */ /* 0x000fce0000000004 */
.L_x_4249:
[----:B------:R-:W-:Y:S05]  /*a3a0*/  BSYNC B0 ;  /* 0x0000000000007941 */ /* 0x000fea0003800000 */
.L_x_4248:
[----:B------:R0:W-:Y:S01]  /*a3b0*/  STG.E.U8 desc[UR36][R8.64], R4 ;  /* 0x0000000408007986 */ /* 0x0001e2000c101124 */
[----:B------:R-:W-:Y:S05]  /*a3c0*/  BRA `(.L_x_4228) ;  /* 0x00000004000c7947 */ /* 0x000fea0003800000 */
.L_x_4246:
        /* <DEDUP_REMOVED lines=17> */
.L_x_4253:
[----:B------:R-:W-:-:S04]  /*a4e0*/  LOP3.LUT R3, R5, 0x80000000, RZ, 0xc0, !PT ;  /* 0x8000000005037812 */ /* 0x000fc800078ec0ff */
[----:B------:R-:W-:-:S04]  /*a4f0*/  SHF.R.U32.HI R3, RZ, 0x18, R3 ;  /* 0x00000018ff037819 */ /* 0x000fc80000011603 */
[----:B------:R-:W-:-:S04]  /*a500*/  LOP3.LUT R0, R0, R3, RZ, 0xfc, !PT ;  /* 0x0000000300007212 */ /* 0x000fc800078efcff */
[----:B------:R-:W-:-:S07]  /*a510*/  PRMT R4, R0, 0x7610, R4 ;  /* 0x0000761000047816 */ /* 0x000fce0000000004 */
.L_x_4252:
[----:B------:R-:W-:Y:S05]  /*a520*/  BSYNC B0 ;  /* 0x0000000000007941 */ /* 0x000fea0003800000 */
.L_x_4251:
[----:B------:R0:W-:Y:S01]  /*a530*/  STG.E.U8 desc[UR36][R8.64], R4 ;  /* 0x0000000408007986 */ /* 0x0001e2000c101124 */
[----:B------:R-:W-:Y:S05]  /*a540*/  BRA `(.L_x_4228) ;  /* 0x0000000000ac7947 */ /* 0x000fea0003800000 */
.L_x_4245:
        /* <DEDUP_REMOVED lines=22> */
.L_x_4227:
        /* <DEDUP_REMOVED lines=16> */
.L_x_4256:
[----:B------:R-:W-:Y:S05]  /*a7b0*/  BRA `(.L_x_4228) ;  /* 0x0000000000107947 */ /* 0x000fea0003800000 */
.L_x_4255:
[----:B------:R-:W-:-:S05]  /*a7c0*/  SHF.R.S32.HI R27, RZ, 0x1f, R26 ;  /* 0x0000001fff1b7819 */ /* 0x000fca000001141a */
[----:B------:R0:W-:Y:S01]  /*a7d0*/  STG.E.64 desc[UR36][R8.64], R26 ;  /* 0x0000001a08007986 */ /* 0x0001e2000c101b24 */
[----:B------:R-:W-:Y:S05]  /*a7e0*/  BRA `(.L_x_4228) ;  /* 0x0000000000047947 */ /* 0x000fea0003800000 */
.L_x_4254:
[----:B------:R0:W-:Y:S02]  /*a7f0*/  STG.E desc[UR36][R8.64], R26 ;  /* 0x0000001a08007986 */ /* 0x0001e4000c101924 */
.L_x_4228:
        /* <DEDUP_REMOVED lines=23> */
.L_x_4260:
[----:B------:R0:W-:Y:S01]  /*a970*/  STG.E.U8 desc[UR36][R8.64], R18 ;  /* 0x0000001208007986 */ /* 0x0001e2000c101124 */
[----:B------:R-:W-:Y:S05]  /*a980*/  BRA `(.L_x_4262) ;  /* 0x0000000c00587947 */ /* 0x000fea0003800000 */
.L_x_4259:
        /* <DEDUP_REMOVED lines=10> */
.L_x_4264:
[----:B------:R0:W-:Y:S01]  /*aa30*/  STG.E desc[UR36][R8.64], R18 ;  /* 0x0000001208007986 */ /* 0x0001e2000c101924 */
[----:B------:R-:W-:Y:S05]  /*aa40*/  BRA `(.L_x_4262) ;  /* 0x0000000c00287947 */ /* 0x000fea0003800000 */
.L_x_4263:
[----:B------:R0:W-:Y:S01]  /*aa50*/  STG.E.U16 desc[UR36][R8.64], R18 ;  /* 0x0000001208007986 */ /* 0x0001e2000c101524 */
[----:B------:R-:W-:Y:S05]  /*aa60*/  BRA `(.L_x_4262) ;  /* 0x0000000c00207947 */ /* 0x000fea0003800000 */
.L_x_4258:
        /* <DEDUP_REMOVED lines=9> */
.L_x_4266:
[----:B------:R-:W0:Y:S02]  /*ab00*/  I2F.S16 R0, R18 ;  /* 0x0000001200007306 */ /* 0x000e240000101400 */
[----:B0-----:R-:W-:-:S05]  /*ab10*/  F2FP.F16.F32.PACK_AB R0, RZ, R0 ;  /* 0x00000000ff00723e */ /* 0x001fca00000000ff */
[----:B------:R4:W-:Y:S01]  /*ab20*/  STG.E.U16 desc[UR36][R8.64], R0 ;  /* 0x0000000008007986 */ /* 0x0009e2000c101524 */
[----:B------:R-:W-:Y:S05]  /*ab30*/  BRA `(.L_x_4262) ;  /* 0x0000000800ec7947 */ /* 0x000fea0003800000 */
.L_x_4265:
        /* <DEDUP_REMOVED lines=10> */
.L_x_4268:
[----:B------:R-:W0:Y:S02]  /*abe0*/  I2F.S16 R18, R18 ;  /* 0x0000001200127306 */ /* 0x000e240000101400 */
[----:B0-----:R-:W-:-:S04]  /*abf0*/  F2FP.F16.F32.PACK_AB R3, RZ, R18 ;  /* 0x00000012ff03723e */ /* 0x001fc800000000ff */
[----:B------:R-:W-:-:S05]  /*ac00*/  PRMT R3, R3, 0x5410, RZ ;  /* 0x0000541003037816 */ /* 0x000fca00000000ff */
[----:B------:R2:W-:Y:S01]  /*ac10*/  STG.E desc[UR36][R8.64], R3 ;  /* 0x0000000308007986 */ /* 0x0005e2000c101924 */
[----:B------:R-:W-:Y:S05]  /*ac20*/  BRA `(.L_x_4262) ;  /* 0x0000000800b07947 */ /* 0x000fea0003800000 */
.L_x_4267:
[----:B------:R-:W0:Y:S02]  /*ac30*/  I2F.F64.S16 R4, R18 ;  /* 0x0000001200047312 */ /* 0x000e240000101c00 */
[----:B0-----:R0:W-:Y:S01]  /*ac40*/  STG.E.64 desc[UR36][R8.64], R4 ;  /* 0x0000000408007986 */ /* 0x0011e2000c101b24 */
[----:B------:R-:W-:Y:S05]  /*ac50*/  BRA `(.L_x_4262) ;  /* 0x0000000800a47947 */ /* 0x000fea0003800000 */
.L_x_4257:
        /* <DEDUP_REMOVED lines=12> */
.L_x_4271:
[----:B------:R-:W0:Y:S01]  /*ad20*/  I2F.F64.S16 R4, R18 ;  /* 0x0000001200047312 */ /* 0x000e220000101c00 */
[----:B------:R-:W-:-:S05]  /*ad30*/  CS2R R6, SRZ ;  /* 0x0000000000067805 */ /* 0x000fca000001ff00 */
[----:B0-----:R0:W-:Y:S01]  /*ad40*/  STG.E.128 desc[UR36][R8.64], R4 ;  /* 0x0000000408007986 */ /* 0x0011e2000c101d24 */
[----:B------:R-:W-:Y:S05]  /*ad50*/  BRA `(.L_x_4262) ;  /* 0x0000000800647947 */ /* 0x000fea0003800000 */
.L_x_4270:
        /* <DEDUP_REMOVED lines=21> */
.L_x_4275:
[----:B------:R-:W-:Y:S05]  /*aeb0*/  BSYNC B0 ;  /* 0x0000000000007941 */ /* 0x000fea0003800000 */
.L_x_4274:
[----:B------:R-:W-:-:S05]  /*aec0*/  LOP3.LUT R5, R0, R5, RZ, 0xfc, !PT ;  /* 0x0000000500057212 */ /* 0x000fca00078efcff */
[----:B------:R0:W-:Y:S01]  /*aed0*/  STG.E.U8 desc[UR36][R8.64], R5 ;  /* 0x0000000508007986 */ /* 0x0001e2000c101124 */
[----:B------:R-:W-:Y:S05]  /*aee0*/  BRA `(.L_x_4262) ;  /* 0x0000000800007947 */ /* 0x000fea0003800000 */
.L_x_4273:
        /* <DEDUP_REMOVED lines=13> */
.L_x_4277:
[----:B------:R-:W-:Y:S01]  /*afc0*/  IMAD.MOV.U32 R0, RZ, RZ, 0x7f ;  /* 0x0000007fff007424 */ /* 0x000fe200078e00ff */
[----:B------:R-:W-:-:S04]  /*afd0*/  ISETP.GT.U32.AND P0, PT, R3, 0x7f800000, PT ;  /* 0x7f8000000300780c */ /* 0x000fc80003f04070 */
[----:B------:R-:W-:-:S09]  /*afe0*/  SEL R0, R0, 0x7c, P0 ;  /* 0x0000007c00007807 */ /* 0x000fd20000000000 */
.L_x_4278:
[----:B------:R-:W-:Y:S05]  /*aff0*/  BSYNC B0 ;  /* 0x0000000000007941 */ /* 0x000fea0003800000 */
.L_x_4276:
[----:B------:R-:W-:-:S04]  /*b000*/  LOP3.LUT R3, R5, 0x80000000, RZ, 0xc0, !PT ;  /* 0x8000000005037812 */ /* 0x000fc800078ec0ff */
[----:B------:R-:W-:-:S04]  /*b010*/  SHF.R.U32.HI R3, RZ, 0x18, R3 ;  /* 0x00000018ff037819 */ /* 0x000fc80000011603 */
[----:B------:R-:W-:-:S05]  /*b020*/  LOP3.LUT R3, R0, R3, RZ, 0xfc, !PT ;  /* 0x0000000300037212 */ /* 0x000fca00078efcff */
[----:B------:R0:W-:Y:S01]  /*b030*/  STG.E.U8 desc[UR36][R8.64], R3 ;  /* 0x0000000308007986 */ /* 0x0001e2000c101124 */
[----:B------:R-:W-:Y:S05]  /*b040*/  BRA `(.L_x_4262) ;  /* 0x0000000400a87947 */ /* 0x000fea0003800000 */
.L_x_4272:
[----:B------:R-:W0:Y:S02]  /*b050*/  I2F.S16 R0, R18 ;  /* 0x0000001200007306 */ /* 0x000e240000101400 */
[----:B0-----:R-:W-:-:S05]  /*b060*/  F2FP.BF16.F32.PACK_AB R0, RZ, R0 ;  /* 0x00000000ff00723e */ /* 0x001fca00000010ff */
[----:B------:R0:W-:Y:S01]  /*b070*/  STG.E.U16 desc[UR36][R8.64], R0 ;  /* 0x0000000008007986 */ /* 0x0001e2000c101524 */
[----:B------:R-:W-:Y:S05]  /*b080*/  BRA `(.L_x_4262) ;  /* 0x0000000400987947 */ /* 0x000fea0003800000 */
.L_x_4269:
        /* <DEDUP_REMOVED lines=10> */
.L_x_4281:
        /* <DEDUP_REMOVED lines=17> */
.L_x_4284:
[----:B------:R-:W-:-:S04]  /*b240*/  LOP3.LUT R3, R5, 0x80000000, RZ, 0xc0, !PT ;  /* 0x8000000005037812 */ /* 0x000fc800078ec0ff */
[----:B------:R-:W-:-:S04]  /*b250*/  SHF.R.U32.HI R3, RZ, 0x18, R3 ;  /* 0x00000018ff037819 */ /* 0x000fc80000011603 */
[----:B------:R-:W-:-:S04]  /*b260*/  LOP3.LUT R0, R0, R3, RZ, 0xfc, !PT ;  /* 0x0000000300007212 */ /* 0x000fc800078efcff */
[----:B------:R-:W-:-:S07]  /*b270*/  PRMT R4, R0, 0x7610, R4 ;  /* 0x0000761000047816 */ /* 0x000fce0000000004 */
.L_x_4283:
[----:B------:R-:W-:Y:S05]  /*b280*/  BSYNC B0 ;  /* 0x0000000000007941 */ /* 0x000fea0003800000 */
.L_x_4282:
[----:B------:R0:W-:Y:S01]  /*b290*/  STG.E.U8 desc[UR36][R8.64], R4 ;  /* 0x0000000408007986 */ /* 0x0001e2000c101124 */
[----:B------:R-:W-:Y:S05]  /*b2a0*/  BRA `(.L_x_4262) ;  /* 0x0000000400107947 */ /* 0x000fea0003800000 */
.L_x_4280:
        /* <DEDUP_REMOVED lines=17> */
.L_x_4287:
[----:B------:R-:W-:-:S04]  /*b3c0*/  LOP3.LUT R3, R5, 0x80000000, RZ, 0xc0, !PT ;  /* 0x8000000005037812 */ /* 0x000fc800078ec0ff */
[----:B------:R-:W-:-:S04]  /*b3d0*/  SHF.R.U32.HI R3, RZ, 0x18, R3 ;  /* 0x00000018ff037819 */ /* 0x000fc80000011603 */
[----:B------:R-:W-:-:S04]  /*b3e0*/  LOP3.LUT R0, R0, R3, RZ, 0xfc, !PT ;  /* 0x0000000300007212 */ /* 0x000fc800078efcff */
[----:B------:R-:W-:-:S07]  /*b3f0*/  PRMT R4, R0, 0x7610, R4 ;  /* 0x0000761000047816 */ /* 0x000fce0000000004 */
.L_x_4286:
[----:B------:R-:W-:Y:S05]  /*b400*/  BSYNC B0 ;  /* 0x0000000000007941 */ /* 0x000fea0003800000 */
.L_x_4285:
[----:B------:R0:W-:Y:S01]  /*b410*/  STG.E.U8 desc[UR36][R8.64], R4 ;  /* 0x0000000408007986 */ /* 0x0001e2000c101124 */
[----:B------:R-:W-:Y:S05]  /*b420*/  BRA `(.L_x_4262) ;  /* 0x0000000000b07947 */ /* 0x000fea0003800000 */
.L_x_4279:
        /* <DEDUP_REMOVED lines=22> */
.L_x_4261:
        /* <DEDUP_REMOVED lines=16> */
.L_x_4290:
[----:B------:R-:W-:Y:S05]  /*b690*/  BRA `(.L_x_4262) ;  /* 0x0000000000147947 */ /* 0x000fea0003800000 */
.L_x_4289:
[--C-:B------:R-:W-:Y:S01]  /*b6a0*/  SHF.R.S32.HI R5, RZ, 0x1f, R18.reuse ;  /* 0x0000001fff057819 */ /* 0x100fe20000011412 */
[----:B------:R-:W-:-:S05]  /*b6b0*/  IMAD.MOV.U32 R4, RZ, RZ, R18 ;  /* 0x000000ffff047224 */ /* 0x000fca00078e0012 */
[----:B------:R0:W-:Y:S01]  /*b6c0*/  STG.E.64 desc[UR36][R8.64], R4 ;  /* 0x0000000408007986 */ /* 0x0001e2000c101b24 */
[----:B------:R-:W-:Y:S05]  /*b6d0*/  BRA `(.L_x_4262) ;  /* 0x0000000000047947 */ /* 0x000fea0003800000 */
.L_x_4288:
[----:B------:R0:W-:Y:S02]  /*b6e0*/  STG.E desc[UR36][R8.64], R18 ;  /* 0x0000001208007986 */ /* 0x0001e4000c101924 */
.L_x_4262:
[----:B------:R-:W-:-:S07]  /*b6f0*/  VIADD R23, R23, 0x80 ;  /* 0x0000008017177836 */ /* 0x000fce0000000000 */
.L_x_4222:
[----:B------:R-:W-:Y:S05]  /*b700*/  BSYNC B6 ;  /* 0x0000000000067941 */ /* 0x000fea0003800000 */
.L_x_4221:
        /* <DEDUP_REMOVED lines=21> */
.L_x_4294:
[----:B------:R-:W-:Y:S01]  /*b860*/  STG.E.U8 desc[UR36][R2.64], R22 ;  /* 0x0000001602007986 */ /* 0x000fe2000c101124 */
[----:B------:R-:W-:Y:S05]  /*b870*/  EXIT ;  /* 0x000000000000794d */ /* 0x000fea0003800000 */
.L_x_4293:
        /* <DEDUP_REMOVED lines=9> */
.L_x_4297:
[----:B------:R-:W-:Y:S01]  /*b910*/  STG.E desc[UR36][R2.64], R22 ;  /* 0x0000001602007986 */ /* 0x000fe2000c101924 */
[----:B------:R-:W-:Y:S05]  /*b920*/  EXIT ;  /* 0x000000000000794d */ /* 0x000fea0003800000 */
.L_x_4296:
[----:B------:R-:W-:Y:S01]  /*b930*/  STG.E.U16 desc[UR36][R2.64], R22 ;  /* 0x0000001602007986 */ /* 0x000fe2000c101524 */
[----:B------:R-:W-:Y:S05]  /*b940*/  EXIT ;  /* 0x000000000000794d */ /* 0x000fea0003800000 */
.L_x_4292:
        /* <DEDUP_REMOVED lines=9> */
.L_x_4299:
[----:B------:R-:W0:Y:S02]  /*b9e0*/  I2F.S16 R0, R22 ;  /* 0x0000001600007306 */ /* 0x000e240000101400 */
[----:B0-----:R-:W-:-:S05]  /*b9f0*/  F2FP.F16.F32.PACK_AB R0, RZ, R0 ;  /* 0x00000000ff00723e */ /* 0x001fca00000000ff */
[----:B------:R-:W-:Y:S01]  /*ba00*/  STG.E.U16 desc[UR36][R2.64], R0 ;  /* 0x0000000002007986 */ /* 0x000fe2000c101524 */
[----:B------:R-:W-:Y:S05]  /*ba10*/  EXIT ;  /* 0x000000000000794d */ /* 0x000fea0003800000 */
.L_x_4298:
        /* <DEDUP_REMOVED lines=10> */
.L_x_4301:
[----:B------:R-:W0:Y:S02]  /*bac0*/  I2F.S16 R22, R22 ;  /* 0x0000001600167306 */ /* 0x000e240000101400 */
[----:B0-----:R-:W-:-:S04]  /*bad0*/  F2FP.F16.F32.PACK_AB R5, RZ, R22 ;  /* 0x00000016ff05723e */ /* 0x001fc800000000ff */
[----:B------:R-:W-:-:S05]  /*bae0*/  PRMT R5, R5, 0x5410, RZ ;  /* 0x0000541005057816 */ /* 0x000fca00000000ff */
[----:B------:R-:W-:Y:S01]  /*baf0*/  STG.E desc[UR36][R2.64], R5 ;  /* 0x0000000502007986 */ /* 0x000fe2000c101924 */
[----:B------:R-:W-:Y:S05]  /*bb00*/  EXIT ;  /* 0x000000000000794d */ /* 0x000fea0003800000 */
.L_x_4300:
[----:B------:R-:W0:Y:S02]  /*bb10*/  I2F.F64.S16 R22, R22 ;  /* 0x0000001600167312 */ /* 0x000e240000101c00 */
[----:B0-----:R-:W-:Y:S01]  /*bb20*/  STG.E.64 desc[UR36][R2.64], R22 ;  /* 0x0000001602007986 */ /* 0x001fe2000c101b24 */
[----:B------:R-:W-:Y:S05]  /*bb30*/  EXIT ;  /* 0x000000000000794d */ /* 0x000fea0003800000 */
.L_x_4291:
        /* <DEDUP_REMOVED lines=12> */
.L_x_4304:
[----:B------:R-:W0:Y:S01]  /*bc00*/  I2F.F64.S16 R4, R22 ;  /* 0x0000001600047312 */ /* 0x000e220000101c00 */
[----:B------:R-:W-:-:S05]  /*bc10*/  CS2R R6, SRZ ;  /* 0x0000000000067805 */ /* 0x000fca000001ff00 */
[----:B0-----:R-:W-:Y:S01]  /*bc20*/  STG.E.128 desc[UR36][R2.64], R4 ;  /* 0x0000000402007986 */ /* 0x001fe2000c101d24 */
[----:B------:R-:W-:Y:S05]  /*bc30*/  EXIT ;  /* 0x000000000000794d */ /* 0x000fea0003800000 */
.L_x_4303:
        /* <DEDUP_REMOVED lines=21> */
.L_x_4308:
[----:B------:R-:W-:Y:S05]  /*bd90*/  BSYNC B0 ;  /* 0x0000000000007941 */ /* 0x000fea0003800000 */
.L_x_4307:
[----:B------:R-:W-:-:S05]  /*bda0*/  LOP3.LUT R5, R0, R5, RZ, 0xfc, !PT ;  /* 0x0000000500057212 */ /* 0x000fca00078efcff */
[----:B------:R-:W-:Y:S01]  /*bdb0*/  STG.E.U8 desc[UR36][R2.64], R5 ;  /* 0x0000000502007986 */ /* 0x000fe2000c101124 */
[----:B------:R-:W-:Y:S05]  /*bdc0*/  EXIT ;  /* 0x000000000000794d */ /* 0x000fea0003800000 */
.L_x_4306:
        /* <DEDUP_REMOVED lines=13> */
.L_x_4310:
[----:B------:R-:W-:Y:S01]  /*bea0*/  IMAD.MOV.U32 R0, RZ, RZ, 0x7f ;  /* 0x0000007fff007424 */ /* 0x000fe200078e00ff */
[----:B------:R-:W-:-:S04]  /*beb0*/  ISETP.GT.U32.AND P0, PT, R4, 0x7f800000, PT ;  /* 0x7f8000000400780c */ /* 0x000fc80003f04070 */
[----:B------:R-:W-:-:S09]  /*bec0*/  SEL R0, R0, 0x7c, P0 ;  /* 0x0000007c00007807 */ /* 0x000fd20000000000 */
.L_x_4311:
[----:B------:R-:W-:Y:S05]  /*bed0*/  BSYNC B0 ;  /* 0x0000000000007941 */ /* 0x000fea0003800000 */
.L_x_4309:
[----:B------:R-:W-:-:S04]  /*bee0*/  LOP3.LUT R4, R5, 0x80000000, RZ, 0xc0, !PT ;  /* 0x8000000005047812 */ /* 0x000fc800078ec0ff */
[----:B------:R-:W-:-:S04]  /*bef0*/  SHF.R.U32.HI R5, RZ, 0x18, R4 ;  /* 0x00000018ff057819 */ /* 0x000fc80000011604 */
[----:B------:R-:W-:-:S05]  /*bf00*/  LOP3.LUT R5, R0, R5, RZ, 0xfc, !PT ;  /* 0x0000000500057212 */ /* 0x000fca00078efcff */
[----:B------:R-:W-:Y:S01]  /*bf10*/  STG.E.U8 desc[UR36][R2.64], R5 ;  /* 0x0000000502007986 */ /* 0x000fe2000c101124 */
[----:B------:R-:W-:Y:S05]  /*bf20*/  EXIT ;  /* 0x000000000000794d */ /* 0x000fea0003800000 */
.L_x_4305:
[----:B------:R-:W0:Y:S02]  /*bf30*/  I2F.S16 R0, R22 ;  /* 0x0000001600007306 */ /* 0x000e240000101400 */
[----:B0-----:R-:W-:-:S05]  /*bf40*/  F2FP.BF16.F32.PACK_AB R0, RZ, R0 ;  /* 0x00000000ff00723e */ /* 0x001fca00000010ff */
[----:B------:R-:W-:Y:S01]  /*bf50*/  STG.E.U16 desc[UR36][R2.64], R0 ;  /* 0x0000000002007986 */ /* 0x000fe2000c101524 */
[----:B------:R-:W-:Y:S05]  /*bf60*/  EXIT ;  /* 0x000000000000794d */ /* 0x000fea0003800000 */
.L_x_4302:
        /* <DEDUP_REMOVED lines=10> */
.L_x_4314:
        /* <DEDUP_REMOVED lines=17> */
.L_x_4317:
[----:B------:R-:W-:-:S04]  /*c120*/  LOP3.LUT R0, R7, 0x80000000, RZ, 0xc0, !PT ;  /* 0x8000000007007812 */ /* 0x000fc800078ec0ff */
[----:B------:R-:W-:-:S04]  /*c130*/  SHF.R.U32.HI R5, RZ, 0x18, R0 ;  /* 0x00000018ff057819 */ /* 0x000fc80000011600 */
[----:B------:R-:W-:-:S04]  /*c140*/  LOP3.LUT R4, R4, R5, RZ, 0xfc, !PT ;  /* 0x0000000504047212 */ /* 0x000fc800078efcff */
[----:B------:R-:W-:-:S07]  /*c150*/  PRMT R0, R4, 0x7610, R0 ;  /* 0x0000761004007816 */ /* 0x000fce0000000000 */
.L_x_4316:
[----:B------:R-:W-:Y:S05]  /*c160*/  BSYNC B0 ;  /* 0x0000000000007941 */ /* 0x000fea0003800000 */
.L_x_4315:
[----:B------:R-:W-:Y:S01]  /*c170*/  STG.E.U8 desc[UR36][R2.64], R0 ;  /* 0x0000000002007986 */ /* 0x000fe2000c101124 */
[----:B------:R-:W-:Y:S05]  /*c180*/  EXIT ;  /* 0x000000000000794d */ /* 0x000fea0003800000 */
.L_x_4313:
        /* <DEDUP_REMOVED lines=17> */
.L_x_4320:
[----:B------:R-:W-:-:S04]  /*c2a0*/  LOP3.LUT R0, R7, 0x80000000, RZ, 0xc0, !PT ;  /* 0x8000000007007812 */ /* 0x000fc800078ec0ff */
[----:B------:R-:W-:-:S04]  /*c2b0*/  SHF.R.U32.HI R5, RZ, 0x18, R0 ;  /* 0x00000018ff057819 */ /* 0x000fc80000011600 */
[----:B------:R-:W-:-:S04]  /*c2c0*/  LOP3.LUT R4, R4, R5, RZ, 0xfc, !PT ;  /* 0x0000000504047212 */ /* 0x000fc800078efcff */
[----:B------:R-:W-:-:S07]  /*c2d0*/  PRMT R0, R4, 0x7610, R0 ;  /* 0x0000761004007816 */ /* 0x000fce0000000000 */
.L_x_4319:
[----:B------:R-:W-:Y:S05]  /*c2e0*/  BSYNC B0 ;  /* 0x0000000000007941 */ /* 0x000fea0003800000 */
.L_x_4318:
[----:B------:R-:W-:Y:S01]  /*c2f0*/  STG.E.U8 desc[UR36][R2.64], R0 ;  /* 0x0000000002007986 */ /* 0x000fe2000c101124 */
[----:B------:R-:W-:Y:S05]  /*c300*/  EXIT ;  /* 0x000000000000794d */ /* 0x000fea0003800000 */
.L_x_4312:
        /* <DEDUP_REMOVED lines=22> */
.L_x_4295:
        /* <DEDUP_REMOVED lines=16> */
.L_x_4323:
[----:B------:R-:W-:Y:S05]  /*c570*/  EXIT ;  /* 0x000000000000794d */ /* 0x000fea0003800000 */
.L_x_4322:
[----:B------:R-:W-:-:S05]  /*c580*/  SHF.R.S32.HI R23, RZ, 0x1f, R22 ;  /* 0x0000001fff177819 */ /* 0x000fca0000011416 */
[----:B------:R-:W-:Y:S01]  /*c590*/  STG.E.64 desc[UR36][R2.64], R22 ;  /* 0x0000001602007986 */ /* 0x000fe2000c101b24 */
[----:B------:R-:W-:Y:S05]  /*c5a0*/  EXIT ;  /* 0x000000000000794d */ /* 0x000fea0003800000 */
.L_x_4321:
[----:B------:R-:W-:Y:S01]  /*c5b0*/  STG.E desc[UR36][R2.64], R22 ;  /* 0x0000001602007986 */ /* 0x000fe2000c101924 */
[----:B------:R-:W-:Y:S05]  /*c5c0*/  EXIT ;  /* 0x000000000000794d */ /* 0x000fea0003800000 */
.L_x_4324:
        /* <DEDUP_REMOVED lines=11> */
.L_x_43785:


//--------------------- .text._ZN2at6native18elementwise_kernelILi128ELi4EZNS0_22gpu_kernel_impl_nocastINS0_13BinaryFunctorIN3c104HalfES5_bZZZNS0_23logical_xor_kernel_cudaERNS_14TensorIteratorEENKUlvE0_clEvENKUlvE6_clEvEUlS5_S5_E_EEEEvRNS_18TensorIteratorBaseERKT_EUliE_EEviT1_ --------------------------
	.section	.text._ZN2at6native18elementwise_kernelILi128ELi4EZNS0_22gpu_kernel_impl_nocastINS0_13BinaryFunctorIN3c104HalfES5_bZZZNS0_23logical_xor_kernel_cudaERNS_14TensorIteratorEENKUlvE0_clEvENKUlvE6_clEvEUlS5_S5_E_EEEEvRNS_18TensorIteratorBaseERKT_EUliE_EEviT1_,"ax",@progbits
	.align	128
        .global         _ZN2at6native18elementwise_kernelILi128ELi4EZNS0_22gpu_kernel_impl_nocastINS0_13BinaryFunctorIN3c104HalfES5_bZZZNS0_23logical_xor_kernel_cudaERNS_14TensorIteratorEENKUlvE0_clEvENKUlvE6_clEvEUlS5_S5_E_EEEEvRNS_18TensorIteratorBaseERKT_EUliE_EEviT1_
        .type           _ZN2at6native18elementwise_kernelILi128ELi4EZNS0_22gpu_kernel_impl_nocastINS0_13BinaryFunctorIN3c104HalfES5_bZZZNS0_23logical_xor_kernel_cudaERNS_14TensorIteratorEENKUlvE0_clEvENKUlvE6_clEvEUlS5_S5_E_EEEEvRNS_18TensorIteratorBaseERKT_EUliE_EEviT1_,@function
        .size           _ZN2at6native18elementwise_kernelILi128ELi4EZNS0_22gpu_kernel_impl_nocastINS0_13BinaryFunctorIN3c104HalfES5_bZZZNS0_23logical_xor_kernel_cudaERNS_14TensorIteratorEENKUlvE0_clEvENKUlvE6_clEvEUlS5_S5_E_EEEEvRNS_18TensorIteratorBaseERKT_EUliE_EEviT1_,(.L_x_43786 - _ZN2at6native18elementwise_kernelILi128ELi4EZNS0_22gpu_kernel_impl_nocastINS0_13BinaryFunctorIN3c104HalfES5_bZZZNS0_23logical_xor_kernel_cudaERNS_14TensorIteratorEENKUlvE0_clEvENKUlvE6_clEvEUlS5_S5_E_EEEEvRNS_18TensorIteratorBaseERKT_EUliE_EEviT1_)
        .other          _ZN2at6native18elementwise_kernelILi128ELi4EZNS0_22gpu_kernel_impl_nocastINS0_13BinaryFunctorIN3c104HalfES5_bZZZNS0_23logical_xor_kernel_cudaERNS_14TensorIteratorEENKUlvE0_clEvENKUlvE6_clEvEUlS5_S5_E_EEEEvRNS_18TensorIteratorBaseERKT_EUliE_EEviT1_,@"STO_CUDA_ENTRY STV_DEFAULT"
_ZN2at6native18elementwise_kernelILi128ELi4EZNS0_22gpu_kernel_impl_nocastINS0_13BinaryFunctorIN3c104HalfES5_bZZZNS0_23logical_xor_kernel_cudaERNS_14TensorIteratorEENKUlvE0_clEvENKUlvE6_clEvEUlS5_S5_E_EEEEvRNS_18TensorIteratorBaseERKT_EUliE_EEviT1_:
.text._ZN2at6native18elementwise_kernelILi128ELi4EZNS0_22gpu_kernel_impl_nocastINS0_13BinaryFunctorIN3c104HalfES5_bZZZNS0_23logical_xor_kernel_cudaERNS_14TensorIteratorEENKUlvE0_clEvENKUlvE6_clEvEUlS5_S5_E_EEEEvRNS_18TensorIteratorBaseERKT_EUliE_EEviT1_:
        /* <DEDUP_REMOVED lines=363> */
.L_x_4327:
        /* <DEDUP_REMOVED lines=11> */
[----:B------:R-:W-:Y:S01]  /*1760*/  IADD3.X R5, RZ, UR9, RZ, P2, !PT ;  /* 0x00000009ff057c10 */ /* 0x000fe200097fe4ff */
[----:B--2---:R-:W-:-:S02]  /*1770*/  HADD2.F32 R0, -RZ, R6.H0_H0 ;  /* 0x20000006ff007230 */ /* 0x004fc40000004100 */
[----:B---3--:R-:W-:-:S03]  /*1780*/  HADD2.F32 R2, -RZ, R8.H0_H0 ;  /* 0x20000008ff027230 */ /* 0x008fc60000004100 */
[----:B------:R-:W-:Y:S02]  /*1790*/  FSETP.NEU.FTZ.AND P0, PT, R0, RZ, PT ;  /* 0x000000ff0000720b */ /* 0x000fe40003f1d000 */
[----:B------:R-:W-:-:S04]  /*17a0*/  FSETP.NEU.FTZ.AND P1, PT, R2, RZ, PT ;  /* 0x000000ff0200720b */ /* 0x000fc80003f3d000 */
[----:B------:R-:W-:-:S04]  /*17b0*/  PLOP3.LUT P0, PT, P0, P1, PT, 0x28, 0x0 ;  /* 0x000000000000781c */ /* 0x000fc80000702570 */
[----:B------:R-:W-:-:S05]  /*17c0*/  SEL R11, RZ, 0x1, !P0 ;  /* 0x00000001ff0b7807 */ /* 0x000fca0004000000 */
[----:B------:R0:W-:Y:S04]  /*17d0*/  STG.E.U8 desc[UR4][R4.64], R11 ;  /* 0x0000000b04007986 */ /* 0x0001e8000c101104 */
.L_x_4326:
[----:B------:R-:W-:Y:S05]  /*17e0*/  BSYNC B0 ;  /* 0x0000000000007941 */ /* 0x000fea0003800000 */
.L_x_4325:
        /* <DEDUP_REMOVED lines=356> */
.L_x_4330:
        /* <DEDUP_REMOVED lines=374> */
.L_x_4331:
        /* <DEDUP_REMOVED lines=19> */
.L_x_4329:
[----:B------:R-:W-:Y:S05]  /*46c0*/  BSYNC B0 ;  /* 0x0000000000007941 */ /* 0x000fea0003800000 */
.L_x_4328:
        /* <DEDUP_REMOVED lines=355> */
.L_x_4332:
        /* <DEDUP_REMOVED lines=9> */
[----:B--2---:R-:W-:Y:S02]  /*5d90*/  HADD2.F32 R0, -RZ, R2.H0_H0 ;  /* 0x20000002ff007230 */ /* 0x004fe40000004100 */
[----:B---3--:R-:W-:-:S03]  /*5da0*/  HADD2.F32 R4, -RZ, R6.H0_H0 ;  /* 0x20000006ff047230 */ /* 0x008fc60000004100 */
[----:B------:R-:W-:Y:S02]  /*5db0*/  FSETP.NEU.FTZ.AND P0, PT, R0, RZ, PT ;  /* 0x000000ff0000720b */ /* 0x000fe40003f1d000 */
[----:B------:R-:W-:Y:S02]  /*5dc0*/  FSETP.NEU.FTZ.AND P1, PT, R4, RZ, PT ;  /* 0x000000ff0400720b */ /* 0x000fe40003f3d000 */
[----:B------:R-:W-:Y:S02]  /*5dd0*/  IADD3 R4, P2, R5, UR6, RZ ;  /* 0x0000000605047c10 */ /* 0x000fe4000ff5e0ff */
[----:B------:R-:W-:Y:S02]  /*5de0*/  PLOP3.LUT P0, PT, P0, P1, PT, 0x28, 0x0 ;  /* 0x000000000000781c */ /* 0x000fe40000702570 */
[----:B------:R-:W-:Y:S02]  /*5df0*/  IADD3.X R5, RZ, UR7, RZ, P2, !PT ;  /* 0x00000007ff057c10 */ /* 0x000fe400097fe4ff */
[----:B------:R-:W-:-:S05]  /*5e00*/  SEL R9, RZ, 0x1, !P0 ;  /* 0x00000001ff097807 */ /* 0x000fca0004000000 */
[----:B------:R-:W-:Y:S01]  /*5e10*/  STG.E.U8 desc[UR4][R4.64], R9 ;  /* 0x0000000904007986 */ /* 0x000fe2000c101104 */
[----:B------:R-:W-:Y:S05]  /*5e20*/  EXIT ;  /* 0x000000000000794d */ /* 0x000fea0003800000 */
.L_x_4333:
        /* <DEDUP_REMOVED lines=13> */
.L_x_43786:


//--------------------- .text._ZN2at6native27unrolled_elementwise_kernelINS0_13BinaryFunctorIN3c104HalfES4_bZZZNS0_23logical_xor_kernel_cudaERNS_14TensorIteratorEENKUlvE0_clEvENKUlvE6_clEvEUlS4_S4_E_EESt5arrayIPcLm3EELi4E23TrivialOffsetCalculatorILi2EjESE_ILi1EjENS0_6memory15LoadWithoutCastENSH_16StoreWithoutCastEEEviT_T0_T2_T3_T4_T5_ --------------------------
	.section	.text._ZN2at6native27unrolled_elementwise_kernelINS0_13BinaryFunctorIN3c104HalfES4_bZZZNS0_23logical_xor_kernel_cudaERNS_14TensorIteratorEENKUlvE0_clEvENKUlvE6_clEvEUlS4_S4_E_EESt5arrayIPcLm3EELi4E23TrivialOffsetCalculatorILi2EjESE_ILi1EjENS0_6memory15LoadWithoutCastENSH_16StoreWithoutCastEEEviT_T0_T2_T3_T4_T5_,"ax",@progbits
	.align	128
        .global         _ZN2at6native27unrolled_elementwise_kernelINS0_13BinaryFunctorIN3c104HalfES4_bZZZNS0_23logical_xor_kernel_cudaERNS_14TensorIteratorEENKUlvE0_clEvENKUlvE6_clEvEUlS4_S4_E_EESt5arrayIPcLm3EELi4E23TrivialOffsetCalculatorILi2EjESE_ILi1EjENS0_6memory15LoadWithoutCastENSH_16StoreWithoutCastEEEviT_T0_T2_T3_T4_T5_
        .type           _ZN2at6native27unrolled_elementwise_kernelINS0_13BinaryFunctorIN3c104HalfES4_bZZZNS0_23logical_xor_kernel_cudaERNS_14TensorIteratorEENKUlvE0_clEvENKUlvE6_clEvEUlS4_S4_E_EESt5arrayIPcLm3EELi4E23TrivialOffsetCalculatorILi2EjESE_ILi1EjENS0_6memory15LoadWithoutCastENSH_16StoreWithoutCastEEEviT_T0_T2_T3_T4_T5_,@function
        .size           _ZN2at6native27unrolled_elementwise_kernelINS0_13BinaryFunctorIN3c104HalfES4_bZZZNS0_23logical_xor_kernel_cudaERNS_14TensorIteratorEENKUlvE0_clEvENKUlvE6_clEvEUlS4_S4_E_EESt5arrayIPcLm3EELi4E23TrivialOffsetCalculatorILi2EjESE_ILi1EjENS0_6memory15LoadWithoutCastENSH_16StoreWithoutCastEEEviT_T0_T2_T3_T4_T5_,(.L_x_43787 - _ZN2at6native27unrolled_elementwise_kernelINS0_13BinaryFunctorIN3c104HalfES4_bZZZNS0_23logical_xor_kernel_cudaERNS_14TensorIteratorEENKUlvE0_clEvENKUlvE6_clEvEUlS4_S4_E_EESt5arrayIPcLm3EELi4E23TrivialOffsetCalculatorILi2EjESE_ILi1EjENS0_6memory15LoadWithoutCastENSH_16StoreWithoutCastEEEviT_T0_T2_T3_T4_T5_)
        .other          _ZN2at6native27unrolled_elementwise_kernelINS0_13BinaryFunctorIN3c104HalfES4_bZZZNS0_23logical_xor_kernel_cudaERNS_14TensorIteratorEENKUlvE0_clEvENKUlvE6_clEvEUlS4_S4_E_EESt5arrayIPcLm3EELi4E23TrivialOffsetCalculatorILi2EjESE_ILi1EjENS0_6memory15LoadWithoutCastENSH_16StoreWithoutCastEEEviT_T0_T2_T3_T4_T5_,@"STO_CUDA_ENTRY STV_DEFAULT"
_ZN2at6native27unrolled_elementwise_kernelINS0_13BinaryFunctorIN3c104HalfES4_bZZZNS0_23logical_xor_kernel_cudaERNS_14TensorIteratorEENKUlvE0_clEvENKUlvE6_clEvEUlS4_S4_E_EESt5arrayIPcLm3EELi4E23TrivialOffsetCalculatorILi2EjESE_ILi1EjENS0_6memory15LoadWithoutCastENSH_16StoreWithoutCastEEEviT_T0_T2_T3_T4_T5_:
.text._ZN2at6native27unrolled_elementwise_kernelINS0_13BinaryFunctorIN3c104HalfES4_bZZZNS0_23logical_xor_kernel_cudaERNS_14TensorIteratorEENKUlvE0_clEvENKUlvE6_clEvEUlS4_S4_E_EESt5arrayIPcLm3EELi4E23TrivialOffsetCalculatorILi2EjESE_ILi1EjENS0_6memory15LoadWithoutCastENSH_16StoreWithoutCastEEEviT_T0_T2_T3_T4_T5_:
        /* <DEDUP_REMOVED lines=16> */
[----:B------:R-:W-:-:S02]  /*0100*/  @!P0 VIADD R13, R13, 0x80 ;  /* 0x000000800d0d8836 */ /* 0x000fc40000000000 */
[----:B0-----:R-:W-:-:S03]  /*0110*/  @!P2 IMAD.WIDE.U32 R22, R25, 0x2, R20 ;  /* 0x000000021916a825 */ /* 0x001fc600078e0014 */
[----:B------:R-:W-:Y:S02]  /*0120*/  ISETP.GE.AND P3, PT, R13, R12, PT ;  /* 0x0000000c0d00720c */ /* 0x000fe40003f66270 */
[----:B------:R-:W0:Y:S01]  /*0130*/  @!P0 LDC.64 R6, c[0x0][0x228] ;  /* 0x00008a00ff068b82 */ /* 0x000e220000000a00 */
[----:B------:R-:W-:Y:S01]  /*0140*/  PRMT R20, RZ, 0x7610, R20 ;  /* 0x00007610ff147816 */ /* 0x000fe20000000014 */
[----:B------:R3:W4:Y:S01]  /*0150*/  @!P2 LDG.E.U16 R17, desc[UR4][R22.64] ;  /* 0x000000041611a981 */ /* 0x000722000c1e1500 */
[----:B-1----:R-:W-:-:S05]  /*0160*/  @!P2 IMAD.WIDE.U32 R10, R25, 0x2, R10 ;  /* 0x00000002190aa825 */ /* 0x002fca00078e000a */
[----:B------:R-:W4:Y:S03]  /*0170*/  @!P2 LDG.E.U16 R20, desc[UR4][R10.64] ;  /* 0x000000040a14a981 */ /* 0x000f26000c1e1500 */
        /* <DEDUP_REMOVED lines=23> */
[----:B------:R-:W-:Y:S02]  /*02f0*/  VIADD R9, R19, 0x80 ;  /* 0x0000008013097836 */ /* 0x000fe40000000000 */
[----:B-1----:R-:W-:-:S05]  /*0300*/  @!P1 IMAD.WIDE.U32 R2, R11, 0x2, R2 ;  /* 0x000000020b029825 */ /* 0x002fca00078e0002 */
[----:B------:R1:W5:Y:S01]  /*0310*/  @!P1 LDG.E.U16 R6, desc[UR4][R2.64] ;  /* 0x0000000402069981 */ /* 0x000362000c1e1500 */
[----:B0-----:R-:W-:Y:S01]  /*0320*/  @!P1 IMAD.WIDE.U32 R24, R11, 0x2, R24 ;  /* 0x000000020b189825 */ /* 0x001fe200078e0018 */
[----:B------:R-:W-:-:S04]  /*0330*/  ISETP.GE.AND P3, PT, R9, R12, PT ;  /* 0x0000000c0900720c */ /* 0x000fc80003f66270 */
[----:B------:R0:W5:Y:S01]  /*0340*/  @!P1 LDG.E.U16 R8, desc[UR4][R24.64] ;  /* 0x0000000418089981 */ /* 0x000162000c1e1500 */
[----:B-1----:R-:W-:Y:S02]  /*0350*/  @!P2 IMAD R3, R0, 0x200, R19 ;  /* 0x000002000003a824 */ /* 0x002fe400078e0213 */
[----:B------:R-:W-:-:S03]  /*0360*/  VIADD R7, R19, 0x100 ;  /* 0x0000010013077836 */ /* 0x000fc60000000000 */
[----:B------:R-:W-:Y:S02]  /*0370*/  @!P2 IADD3 R4, P6, R3, R4, RZ ;  /* 0x000000040304a210 */ /* 0x000fe40007fde0ff */
[----:B------:R-:W-:-:S03]  /*0380*/  ISETP.GE.AND P4, PT, R7, R12, PT ;  /* 0x0000000c0700720c */ /* 0x000fc60003f86270 */
[----:B------:R-:W-:Y:S01]  /*0390*/  @!P2 IMAD.X R5, RZ, RZ, R5, P6 ;  /* 0x000000ffff05a224 */ /* 0x000fe200030e0605 */
[----:B------:R-:W-:Y:S01]  /*03a0*/  IADD3 R3, R19, 0x180, RZ ;  /* 0x0000018013037810 */ /* 0x000fe20007ffe0ff */
[----:B------:R-:W-:-:S05]  /*03b0*/  @!P2 IMAD.MOV.U32 R19, RZ, RZ, R9 ;  /* 0x000000ffff13a224 */ /* 0x000fca00078e0009 */
[----:B------:R-:W-:Y:S01]  /*03c0*/  ISETP.GE.AND P6, PT, R19, R12, PT ;  /* 0x0000000c1300720c */ /* 0x000fe20003fc6270 */
[----:B------:R-:W-:Y:S01]  /*03d0*/  BSSY B0, `(.L_x_4334) ;  /* 0x0000022000007945 */ /* 0x000fe20003800000 */
[----:B----4-:R-:W-:Y:S02]  /*03e0*/  @!P2 HADD2.F32 R17, -RZ, R17.H0_H0 ;  /* 0x20000011ff11a230 */ /* 0x010fe40000004100 */
[----:B------:R-:W-:-:S03]  /*03f0*/  @!P2 HADD2.F32 R20, -RZ, R20.H0_H0 ;  /* 0x20000014ff14a230 */ /* 0x000fc60000004100 */
[----:B------:R-:W-:Y:S02]  /*0400*/  @!P2 FSETP.NEU.FTZ.AND P1, PT, R17, RZ, PT ;  /* 0x000000ff1100a20b */ /* 0x000fe40003f3d000 */
[----:B------:R-:W-:-:S04]  /*0410*/  @!P2 FSETP.NEU.FTZ.AND P5, PT, R20, RZ, PT ;  /* 0x000000ff1400a20b */ /* 0x000fc80003fbd000 */
[----:B------:R-:W-:-:S04]  /*0420*/  @!P2 PLOP3.LUT P1, PT, P1, P5, PT, 0x28, 0x0 ;  /* 0x000000000000a81c */ /* 0x000fc80000f2a570 */
[----:B------:R-:W-:-:S05]  /*0430*/  @!P2 SEL R16, RZ, 0x1, !P1 ;  /* 0x00000001ff10a807 */ /* 0x000fca0004800000 */
[----:B------:R0:W-:Y:S01]  /*0440*/  @!P2 STG.E.U8 desc[UR4][R4.64], R16 ;  /* 0x000000100400a986 */ /* 0x0001e2000c101104 */
[----:B--2---:R-:W-:Y:S02]  /*0450*/  @!P3 HADD2.F32 R21, -RZ, R21.H0_H0 ;  /* 0x20000015ff15b230 */ /* 0x004fe40000004100 */
[----:B------:R-:W-:-:S03]  /*0460*/  @!P3 HADD2.F32 R18, -RZ, R18.H0_H0 ;  /* 0x20000012ff12b230 */ /* 0x000fc60000004100 */
[----:B------:R-:W-:Y:S02]  /*0470*/  @!P3 FSETP.NEU.FTZ.AND P0, PT, R21, RZ, PT ;  /* 0x000000ff1500b20b */ /* 0x000fe40003f1d000 */
[----:B------:R-:W-:Y:S01]  /*0480*/  @!P3 FSETP.NEU.FTZ.AND P5, PT, R18, RZ, PT ;  /* 0x000000ff1200b20b */ /* 0x000fe20003fbd000 */
[----:B------:R-:W-:-:S03]  /*0490*/  @!P4 HADD2.F32 R26, -RZ, R26.H0_H0 ;  /* 0x2000001aff1ac230 */ /* 0x000fc60000004100 */
[----:B------:R-:W-:Y:S01]  /*04a0*/  @!P3 PLOP3.LUT P0, PT, P0, P5, PT, 0x28, 0x0 ;  /* 0x000000000000b81c */ /* 0x000fe2000070a570 */
[----:B---3--:R-:W-:Y:S01]  /*04b0*/  @!P4 HADD2.F32 R27, -RZ, R27.H0_H0 ;  /* 0x2000001bff1bc230 */ /* 0x008fe20000004100 */
[----:B------:R-:W-:-:S04]  /*04c0*/  @!P4 FSETP.NEU.FTZ.AND P1, PT, R26, RZ, PT ;  /* 0x000000ff1a00c20b */ /* 0x000fc80003f3d000 */
        /* <DEDUP_REMOVED lines=18> */
.L_x_4335:
[----:B------:R-:W-:Y:S05]  /*05f0*/  BSYNC B0 ;  /* 0x0000000000007941 */ /* 0x000fea0003800000 */
.L_x_4334:
[----:B------:R-:W-:Y:S01]  /*0600*/  ISETP.GE.AND P1, PT, R19, R12, PT ;  /* 0x0000000c1300720c */ /* 0x000fe20003f26270 */
[----:B-----5:R-:W-:Y:S02]  /*0610*/  @!P5 HADD2.F32 R8, -RZ, R8.H0_H0 ;  /* 0x20000008ff08d230 */ /* 0x020fe40000004100 */
[----:B------:R-:W-:-:S03]  /*0620*/  @!P5 HADD2.F32 R6, -RZ, R6.H0_H0 ;  /* 0x20000006ff06d230 */ /* 0x000fc60000004100 */
        /* <DEDUP_REMOVED lines=11> */
.L_x_4336:
        /* <DEDUP_REMOVED lines=10> */
.L_x_43787:


//--------------------- .text._ZN2at6native29vectorized_elementwise_kernelILi2ENS0_13BinaryFunctorIN3c104HalfES4_bZZZNS0_23logical_xor_kernel_cudaERNS_14TensorIteratorEENKUlvE0_clEvENKUlvE6_clEvEUlS4_S4_E_EESt5arrayIPcLm3EEEEviT0_T1_ --------------------------
	.section	.text._ZN2at6native29vectorized_elementwise_kernelILi2ENS0_13BinaryFunctorIN3c104HalfES4_bZZZNS0_23logical_xor_kernel_cudaERNS_14TensorIteratorEENKUlvE0_clEvENKUlvE6_clEvEUlS4_S4_E_EESt5arrayIPcLm3EEEEviT0_T1_,"ax",@progbits
	.align	128
        .global         _ZN2at6native29vectorized_elementwise_kernelILi2ENS0_13BinaryFunctorIN3c104HalfES4_bZZZNS0_23logical_xor_kernel_cudaERNS_14TensorIteratorEENKUlvE0_clEvENKUlvE6_clEvEUlS4_S4_E_EESt5arrayIPcLm3EEEEviT0_T1_
        .type           _ZN2at6native29vectorized_elementwise_kernelILi2ENS0_13BinaryFunctorIN3c104HalfES4_bZZZNS0_23logical_xor_kernel_cudaERNS_14TensorIteratorEENKUlvE0_clEvENKUlvE6_clEvEUlS4_S4_E_EESt5arrayIPcLm3EEEEviT0_T1_,@function
        .size           _ZN2at6native29vectorized_elementwise_kernelILi2ENS0_13BinaryFunctorIN3c104HalfES4_bZZZNS0_23logical_xor_kernel_cudaERNS_14TensorIteratorEENKUlvE0_clEvENKUlvE6_clEvEUlS4_S4_E_EESt5arrayIPcLm3EEEEviT0_T1_,(.L_x_43788 - _ZN2at6native29vectorized_elementwise_kernelILi2ENS0_13BinaryFunctorIN3c104HalfES4_bZZZNS0_23logical_xor_kernel_cudaERNS_14TensorIteratorEENKUlvE0_clEvENKUlvE6_clEvEUlS4_S4_E_EESt5arrayIPcLm3EEEEviT0_T1_)
        .other          _ZN2at6native29vectorized_elementwise_kernelILi2ENS0_13BinaryFunctorIN3c104HalfES4_bZZZNS0_23logical_xor_kernel_cudaERNS_14TensorIteratorEENKUlvE0_clEvENKUlvE6_clEvEUlS4_S4_E_EESt5arrayIPcLm3EEEEviT0_T1_,@"STO_CUDA_ENTRY STV_DEFAULT"
_ZN2at6native29vectorized_elementwise_kernelILi2ENS0_13BinaryFunctorIN3c104HalfES4_bZZZNS0_23logical_xor_kernel_cudaERNS_14TensorIteratorEENKUlvE0_clEvENKUlvE6_clEvEUlS4_S4_E_EESt5arrayIPcLm3EEEEviT0_T1_:
.text._ZN2at6native29vectorized_elementwise_kernelILi2ENS0_13BinaryFunctorIN3c104HalfES4_bZZZNS0_23logical_xor_kernel_cudaERNS_14TensorIteratorEENKUlvE0_clEvENKUlvE6_clEvEUlS4_S4_E_EESt5arrayIPcLm3EEEEviT0_T1_:
        /* <DEDUP_REMOVED lines=20> */
[----:B------:R3:W4:Y:S04]  /*0140*/  LDG.E R3, desc[UR4][R4.64+0x600] ;  /* 0x0006000404037981 */ /* 0x000728000c1e1900 */
[----:B------:R-:W4:Y:S04]  /*0150*/  LDG.E R14, desc[UR4][R6.64+0x200] ;  /* 0x00020004060e7981 */ /* 0x000f28000c1e1900 */
[----:B------:R-:W4:Y:S04]  /*0160*/  LDG.E R15, desc[UR4][R6.64+0x400] ;  /* 0x00040004060f7981 */ /* 0x000f28000c1e1900 */
[----:B------:R4:W4:Y:S01]  /*0170*/  LDG.E R16, desc[UR4][R6.64+0x600] ;  /* 0x0006000406107981 */ /* 0x000922000c1e1900 */
[----:B--2---:R-:W-:-:S02]  /*0180*/  HADD2.F32 R8, -RZ, R10.H0_H0 ;  /* 0x2000000aff087230 */ /* 0x004fc40000004100 */
[----:B------:R-:W-:Y:S02]  /*0190*/  HADD2.F32 R10, -RZ, R10.H1_H1 ;  /* 0x3000000aff0a7230 */ /* 0x000fe40000004100 */
[--C-:B---3--:R-:W-:Y:S01]  /*01a0*/  HADD2.F32 R4, -RZ, R11.reuse.H0_H0 ;  /* 0x2000000bff047230 */ /* 0x108fe20000004100 */
[----:B------:R-:W-:Y:S01]  /*01b0*/  FSETP.NEU.FTZ.AND P3, PT, R8, RZ, PT ;  /* 0x000000ff0800720b */ /* 0x000fe20003f7d000 */
[----:B------:R-:W-:Y:S02]  /*01c0*/  HADD2.F32 R5, -RZ, R11.H1_H1 ;  /* 0x3000000bff057230 */ /* 0x000fe40000004100 */
[--C-:B-----5:R-:W-:Y:S02]  /*01d0*/  HADD2.F32 R9, -RZ, R13.reuse.H0_H0 ;  /* 0x2000000dff097230 */ /* 0x120fe40000004100 */
[----:B------:R-:W-:-:S03]  /*01e0*/  HADD2.F32 R8, -RZ, R13.H1_H1 ;  /* 0x3000000dff087230 */ /* 0x000fc60000004100 */
[----:B------:R-:W-:Y:S01]  /*01f0*/  FSETP.NEU.FTZ.AND P2, PT, R9, RZ, PT ;  /* 0x000000ff0900720b */ /* 0x000fe20003f5d000 */
[----:B----4-:R-:W-:Y:S01]  /*0200*/  HADD2.F32 R6, -RZ, R12.H1_H1 ;  /* 0x3000000cff067230 */ /* 0x010fe20000004100 */
[----:B------:R-:W-:Y:S02]  /*0210*/  FSETP.NEU.FTZ.AND P6, PT, R10, RZ, PT ;  /* 0x000000ff0a00720b */ /* 0x000fe40003fdd000 */
[----:B------:R-:W-:Y:S02]  /*0220*/  FSETP.NEU.FTZ.AND P4, PT, R8, RZ, PT ;  /* 0x000000ff0800720b */ /* 0x000fe40003f9d000 */
[----:B------:R-:W-:Y:S01]  /*0230*/  FSETP.NEU.FTZ.AND P5, PT, R4, RZ, PT ;  /* 0x000000ff0400720b */ /* 0x000fe20003fbd000 */
[----:B------:R-:W-:Y:S01]  /*0240*/  HADD2.F32 R4, -RZ, R3.H0_H0 ;  /* 0x20000003ff047230 */ /* 0x000fe20000004100 */
[----:B------:R-:W-:Y:S02]  /*0250*/  PLOP3.LUT P3, PT, P3, P2, PT, 0x28, 0x0 ;  /* 0x000000000000781c */ /* 0x000fe40001f64570 */
[----:B------:R-:W-:Y:S01]  /*0260*/  FSETP.NEU.FTZ.AND P0, PT, R5, RZ, PT ;  /* 0x000000ff0500720b */ /* 0x000fe20003f1d000 */
[----:B------:R-:W-:Y:S01]  /*0270*/  HADD2.F32 R5, -RZ, R14.H0_H0 ;  /* 0x2000000eff057230 */ /* 0x000fe20000004100 */
[----:B------:R-:W-:-:S02]  /*0280*/  FSETP.NEU.FTZ.AND P2, PT, R6, RZ, PT ;  /* 0x000000ff0600720b */ /* 0x000fc40003f5d000 */
[----:B------:R-:W-:Y:S02]  /*0290*/  PLOP3.LUT P6, PT, P6, P4, PT, 0x28, 0x0 ;  /* 0x000000000000781c */ /* 0x000fe400037c8570 */
[----:B------:R-:W-:Y:S02]  /*02a0*/  SEL R6, RZ, 0x1, !P3 ;  /* 0x00000001ff067807 */ /* 0x000fe40005800000 */
[----:B------:R-:W-:Y:S02]  /*02b0*/  FSETP.NEU.FTZ.AND P3, PT, R4, RZ, PT ;  /* 0x000000ff0400720b */ /* 0x000fe40003f7d000 */
[----:B------:R-:W-:Y:S01]  /*02c0*/  IADD3 R4, P4, R0, UR6, RZ ;  /* 0x0000000600047c10 */ /* 0x000fe2000ff9e0ff */
[----:B------:R-:W-:Y:S01]  /*02d0*/  HADD2.F32 R0, -RZ, R14.H1_H1 ;  /* 0x3000000eff007230 */ /* 0x000fe20000004100 */
[----:B------:R-:W-:Y:S01]  /*02e0*/  SEL R7, RZ, 0x1, !P6 ;  /* 0x00000001ff077807 */ /* 0x000fe20007000000 */
[----:B------:R-:W-:Y:S01]  /*02f0*/  HADD2.F32 R8, -RZ, R15.H0_H0 ;  /* 0x2000000fff087230 */ /* 0x000fe20000004100 */
[----:B------:R-:W-:Y:S01]  /*0300*/  FSETP.NEU.FTZ.AND P6, PT, R5, RZ, PT ;  /* 0x000000ff0500720b */ /* 0x000fe20003fdd000 */
[----:B------:R-:W-:-:S02]  /*0310*/  HADD2.F32 R9, -RZ, R12.H0_H0 ;  /* 0x2000000cff097230 */ /* 0x000fc40000004100 */
[----:B------:R-:W-:Y:S01]  /*0320*/  IMAD.X R5, RZ, RZ, UR7, P4 ;  /* 0x00000007ff057e24 */ /* 0x000fe2000a0e06ff */
[----:B------:R-:W-:Y:S01]  /*0330*/  FSETP.NEU.FTZ.AND P4, PT, R0, RZ, PT ;  /* 0x000000ff0000720b */ /* 0x000fe20003f9d000 */
[----:B------:R-:W-:Y:S01]  /*0340*/  HADD2.F32 R0, -RZ, R15.H1_H1 ;  /* 0x3000000fff007230 */ /* 0x000fe20000004100 */
[----:B------:R-:W-:Y:S02]  /*0350*/  PLOP3.LUT P5, PT, P5, P6, PT, 0x28, 0x0 ;  /* 0x000000000000781c */ /* 0x000fe40002fac570 */
[----:B------:R-:W-:Y:S01]  /*0360*/  FSETP.NEU.FTZ.AND P6, PT, R8, RZ, PT ;  /* 0x000000ff0800720b */ /* 0x000fe20003fdd000 */
[--C-:B------:R-:W-:Y:S01]  /*0370*/  HADD2.F32 R8, -RZ, R16.reuse.H0_H0 ;  /* 0x20000010ff087230 */ /* 0x100fe20000004100 */
[----:B------:R-:W-:Y:S02]  /*0380*/  FSETP.NEU.FTZ.AND P1, PT, R9, RZ, PT ;  /* 0x000000ff0900720b */ /* 0x000fe40003f3d000 */
[----:B------:R-:W-:Y:S01]  /*0390*/  PLOP3.LUT P0, PT, P0, P4, PT, 0x28, 0x0 ;  /* 0x000000000000781c */ /* 0x000fe20000708570 */
[----:B------:R-:W-:Y:S01]  /*03a0*/  HADD2.F32 R3, -RZ, R3.H1_H1 ;  /* 0x30000003ff037230 */ /* 0x000fe20000004100 */
[----:B------:R-:W-:Y:S01]  /*03b0*/  FSETP.NEU.FTZ.AND P4, PT, R0, RZ, PT ;  /* 0x000000ff0000720b */ /* 0x000fe20003f9d000 */
[----:B------:R-:W-:Y:S01]  /*03c0*/  HADD2.F32 R0, -RZ, R16.H1_H1 ;  /* 0x30000010ff007230 */ /* 0x000fe20000004100 */
[----:B------:R-:W-:-:S02]  /*03d0*/  PLOP3.LUT P6, PT, P1, P6, PT, 0x28, 0x0 ;  /* 0x000000000000781c */ /* 0x000fc40000fcc570 */
[----:B------:R-:W-:Y:S02]  /*03e0*/  FSETP.NEU.FTZ.AND P1, PT, R8, RZ, PT ;  /* 0x000000ff0800720b */ /* 0x000fe40003f3d000 */
[----:B------:R-:W-:Y:S02]  /*03f0*/  PLOP3.LUT P2, PT, P2, P4, PT, 0x28, 0x0 ;  /* 0x000000000000781c */ /* 0x000fe40001748570 */
[----:B------:R-:W-:Y:S02]  /*0400*/  PLOP3.LUT P1, PT, P3, P1, PT, 0x28, 0x0 ;  /* 0x000000000000781c */ /* 0x000fe40001f22570 */
[----:B------:R-:W-:Y:S02]  /*0410*/  FSETP.NEU.FTZ.AND P4, PT, R3, RZ, PT ;  /* 0x000000ff0300720b */ /* 0x000fe40003f9d000 */
[----:B------:R-:W-:Y:S01]  /*0420*/  FSETP.NEU.FTZ.AND P3, PT, R0, RZ, PT ;  /* 0x000000ff0000720b */ /* 0x000fe20003f7d000 */
[----:B------:R-:W-:-:S03]  /*0430*/  IMAD.WIDE R4, R2, 0x2, R4 ;  /* 0x0000000202047825 */ /* 0x000fc600078e0204 */
[----:B------:R-:W-:Y:S02]  /*0440*/  PLOP3.LUT P3, PT, P4, P3, PT, 0x28, 0x0 ;  /* 0x000000000000781c */ /* 0x000fe40002766570 */
        /* <DEDUP_REMOVED lines=15> */
.L_x_4337:
[----:B------:R-:W0:Y:S01]  /*0540*/  S2R R26, SR_TID.X ;  /* 0x00000000001a7919 */ /* 0x000e220000002100 */
[----:B------:R-:W-:Y:S02]  /*0550*/  PRMT R27, RZ, 0x7610, R27 ;  /* 0x00007610ff1b7816 */ /* 0x000fe4000000001b */
[----:B0-----:R-:W-:-:S13]  /*0560*/  ISETP.GE.AND P4, PT, R26, R2, PT ;  /* 0x000000021a00720c */ /* 0x001fda0003f86270 */
[----:B------:R-:W0:Y:S01]  /*0570*/  @!P4 LDC.64 R14, c[0x0][0x220] ;  /* 0x00008800ff0ecb82 */ /* 0x000e220000000a00 */
[----:B------:R-:W-:-:S07]  /*0580*/  @!P4 IMAD.IADD R21, R0, 0x1, R26 ;  /* 0x000000010015c824 */ /* 0x000fce00078e021a */
[----:B------:R-:W1:Y:S01]  /*0590*/  @!P4 LDC.64 R12, c[0x0][0x228] ;  /* 0x00008a00ff0ccb82 */ /* 0x000e620000000a00 */
[----:B------:R-:W-:Y:S01]  /*05a0*/  PRMT R17, RZ, 0x7610, R17 ;  /* 0x00007610ff117816 */ /* 0x000fe20000000011 */
[----:B0-----:R-:W-:-:S05]  /*05b0*/  @!P4 IMAD.WIDE.U32 R14, R21, 0x2, R14 ;  /* 0x00000002150ec825 */ /* 0x001fca00078e000e */
[----:B------:R-:W2:Y:S01]  /*05c0*/  @!P4 LDG.E.U16 R27, desc[UR4][R14.64] ;  /* 0x000000040e1bc981 */ /* 0x000ea2000c1e1500 */
        /* <DEDUP_REMOVED lines=8> */
[----:B------:R-:W-:Y:S02]  /*0650*/  ISETP.GE.AND P1, PT, R26, R2, PT ;  /* 0x000000021a00720c */ /* 0x000fe40003f26270 */
[----:B------:R-:W1:Y:S11]  /*0660*/  @!P0 LDC.64 R14, c[0x0][0x228] ;  /* 0x00008a00ff0e8b82 */ /* 0x000e760000000a00 */
[----:B------:R-:W-:Y:S01]  /*0670*/  @!P1 IMAD.IADD R11, R0, 0x1, R26 ;  /* 0x00000001000b9824 */ /* 0x000fe200078e021a */
[----:B------:R-:W4:Y:S01]  /*0680*/  @!P1 LDC.64 R12, c[0x0][0x220] ;  /* 0x00008800ff0c9b82 */ /* 0x000f220000000a00 */
[----:B------:R-:W-:-:S02]  /*0690*/  @!P1 VIADD R26, R26, 0x80 ;  /* 0x000000801a1a9836 */ /* 0x000fc40000000000 */
[----:B0-----:R-:W-:-:S03]  /*06a0*/  @!P0 IMAD.WIDE.U32 R18, R23, 0x2, R18 ;  /* 0x0000000217128825 */ /* 0x001fc600078e0012 */
[----:B------:R-:W-:Y:S02]  /*06b0*/  ISETP.GE.AND P2, PT, R26, R2, PT ;  /* 0x000000021a00720c */ /* 0x000fe40003f46270 */
[----:B------:R-:W0:Y:S01]  /*06c0*/  @!P1 LDC.64 R24, c[0x0][0x228] ;  /* 0x00008a00ff189b82 */ /* 0x000e220000000a00 */
[----:B------:R5:W2:Y:S01]  /*06d0*/  @!P0 LDG.E.U16 R20, desc[UR4][R18.64] ;  /* 0x0000000412148981 */ /* 0x000aa2000c1e1500 */
[----:B-1----:R-:W-:-:S09]  /*06e0*/  @!P0 IMAD.WIDE.U32 R14, R23, 0x2, R14 ;  /* 0x00000002170e8825 */ /* 0x002fd200078e000e */
[----:B------:R-:W-:Y:S01]  /*06f0*/  @!P2 IMAD.IADD R16, R0, 0x1, R26 ;  /* 0x000000010010a824 */ /* 0x000fe200078e021a */
[----:B------:R-:W1:Y:S01]  /*0700*/  @!P2 LDC.64 R28, c[0x0][0x220] ;  /* 0x00008800ff1cab82 */ /* 0x000e620000000a00 */
[----:B------:R-:W-:Y:S01]  /*0710*/  @!P2 VIADD R26, R26, 0x80 ;  /* 0x000000801a1aa836 */ /* 0x000fe20000000000 */
[----:B-----5:R-:W-:-:S04]  /*0720*/  PRMT R18, RZ, 0x7610, R18 ;  /* 0x00007610ff127816 */ /* 0x020fc80000000012 */
[----:B------:R-:W-:Y:S01]  /*0730*/  ISETP.GE.AND P3, PT, R26, R2, PT ;  /* 0x000000021a00720c */ /* 0x000fe20003f66270 */
[C---:B----4-:R-:W-:Y:S01]  /*0740*/  @!P1 IMAD.WIDE.U32 R12, R11.reuse, 0x2, R12 ;  /* 0x000000020b0c9825 */ /* 0x050fe200078e000c */
[----:B------:R-:W-:Y:S01]  /*0750*/  PRMT R23, RZ, 0x7610, R23 ;  /* 0x00007610ff177816 */ /* 0x000fe20000000017 */
[----:B------:R4:W5:Y:S05]  /*0760*/  @!P0 LDG.E.U16 R18, desc[UR4][R14.64] ;  /* 0x000000040e128981 */ /* 0x00096a000c1e1500 */
[----:B------:R4:W5:Y:S01]  /*0770*/  @!P1 LDG.E.U16 R23, desc[UR4][R12.64] ;  /* 0x000000040c179981 */ /* 0x000962000c1e1500 */
[----:B0-----:R-:W-:Y:S01]  /*0780*/  @!P1 IMAD.WIDE.U32 R24, R11, 0x2, R24 ;  /* 0x000000020b189825 */ /* 0x001fe200078e0018 */
[----:B------:R-:W-:Y:S01]  /*0790*/  PRMT R22, RZ, 0x7610, R22 ;  /* 0x00007610ff167816 */ /* 0x000fe20000000016 */
[----:B----4-:R-:W0:Y:S08]  /*07a0*/  @!P2 LDC.64 R14, c[0x0][0x228] ;  /* 0x00008a00ff0eab82 */ /* 0x010e300000000a00 */
[----:B------:R-:W4:Y:S01]  /*07b0*/  @!P3 LDC.64 R12, c[0x0][0x220] ;  /* 0x00008800ff0cbb82 */ /* 0x000f220000000a00 */
[----:B------:R-:W-:Y:S01]  /*07c0*/  @!P3 IMAD.IADD R11, R0, 0x1, R26 ;  /* 0x00000001000bb824 */ /* 0x000fe200078e021a */
[----:B------:R1:W5:Y:S01]  /*07d0*/  @!P1 LDG.E.U16 R22, desc[UR4][R24.64] ;  /* 0x0000000418169981 */ /* 0x000362000c1e1500 */
[----:B------:R-:W-:-:S05]  /*07e0*/  @!P3 VIADD R26, R26, 0x80 ;  /* 0x000000801a1ab836 */ /* 0x000fca0000000000 */
[----:B------:R-:W-:Y:S01]  /*07f0*/  ISETP.GE.AND P0, PT, R26, R2, PT ;  /* 0x000000021a00720c */ /* 0x000fe20003f06270 */
[----:B-1----:R-:W-:Y:S01]  /*0800*/  @!P2 IMAD.WIDE.U32 R28, R16, 0x2, R28 ;  /* 0x00000002101ca825 */ /* 0x002fe200078e001c */
[----:B------:R-:W-:Y:S02]  /*0810*/  PRMT R21, RZ, 0x7610, R21 ;  /* 0x00007610ff157816 */ /* 0x000fe40000000015 */
[----:B------:R-:W-:-:S06]  /*0820*/  PRMT R24, RZ, 0x7610, R24 ;  /* 0x00007610ff187816 */ /* 0x000fcc0000000018 */
[----:B------:R1:W5:Y:S01]  /*0830*/  @!P2 LDG.E.U16 R24, desc[UR4][R28.64] ;  /* 0x000000041c18a981 */ /* 0x000362000c1e1500 */
[----:B----4-:R-:W-:Y:S01]  /*0840*/  @!P3 IMAD.WIDE.U32 R12, R11, 0x2, R12 ;  /* 0x000000020b0cb825 */ /* 0x010fe200078e000c */
[----:B-1----:R-:W1:Y:S04]  /*0850*/  @!P3 LDC.64 R28, c[0x0][0x228] ;  /* 0x00008a00ff1cbb82 */ /* 0x002e680000000a00 */
[----:B------:R4:W5:Y:S04]  /*0860*/  @!P3 LDG.E.U16 R21, desc[UR4][R12.64] ;  /* 0x000000040c15b981 */ /* 0x000968000c1e1500 */
[----:B----4-:R-:W4:Y:S01]  /*0870*/  @!P0 LDC.64 R12, c[0x0][0x220] ;  /* 0x00008800ff0c8b82 */ /* 0x010f220000000a00 */
[----:B------:R-:W-:Y:S01]  /*0880*/  PRMT R25, RZ, 0x7610, R25 ;  /* 0x00007610ff197816 */ /* 0x000fe20000000019 */
[----:B0-----:R-:W-:-:S05]  /*0890*/  @!P2 IMAD.WIDE.U32 R14, R16, 0x2, R14 ;  /* 0x00000002100ea825 */ /* 0x001fca00078e000e */
[----:B------:R0:W5:Y:S01]  /*08a0*/  @!P2 LDG.E.U16 R25, desc[UR4][R14.64] ;  /* 0x000000040e19a981 */ /* 0x000162000c1e1500 */
[----:B-1----:R-:W-:Y:S01]  /*08b0*/  @!P3 IMAD.WIDE.U32 R28, R11, 0x2, R28 ;  /* 0x000000020b1cb825 */ /* 0x002fe200078e001c */
[----:B------:R-:W-:-:S03]  /*08c0*/  PRMT R11, RZ, 0x7610, R11 ;  /* 0x00007610ff0b7816 */ /* 0x000fc6000000000b */
[----:B0-----:R-:W-:-:S04]  /*08d0*/  @!P0 IMAD.IADD R14, R0, 0x1, R26 ;  /* 0x00000001000e8824 */ /* 0x001fc800078e021a */
[----:B----4-:R-:W-:-:S05]  /*08e0*/  @!P0 IMAD.WIDE.U32 R12, R14, 0x2, R12 ;  /* 0x000000020e0c8825 */ /* 0x010fca00078e000c */
[----:B------:R0:W4:Y:S01]  /*08f0*/  @!P0 LDG.E.U16 R11, desc[UR4][R12.64] ;  /* 0x000000040c0b8981 */ /* 0x000122000c1e1500 */
[----:B------:R-:W-:Y:S01]  /*0900*/  @!P0 VIADD R26, R26, 0x80 ;  /* 0x000000801a1a8836 */ /* 0x000fe20000000000 */
[----:B0-----:R-:W0:Y:S04]  /*0910*/  @!P0 LDC.64 R12, c[0x0][0x228] ;  /* 0x00008a00ff0c8b82 */ /* 0x001e280000000a00 */
[----:B------:R-:W-:Y:S02]  /*0920*/  ISETP.GE.AND P2, PT, R26, R2, PT ;  /* 0x000000021a00720c */ /* 0x000fe40003f46270 */
[----:B------:R-:W-:Y:S01]  /*0930*/  PRMT R16, RZ, 0x7610, R16 ;  /* 0x00007610ff107816 */ /* 0x000fe20000000010 */
[----:B0-----:R-:W-:-:S10]  /*0940*/  @!P0 IMAD.WIDE.U32 R12, R14, 0x2, R12 ;  /* 0x000000020e0c8825 */ /* 0x001fd400078e000c */
[----:B------:R-:W0:Y:S01]  /*0950*/  @!P2 LDC.64 R14, c[0x0][0x220] ;  /* 0x00008800ff0eab82 */ /* 0x000e220000000a00 */
[----:B------:R1:W4:Y:S02]  /*0960*/  @!P0 LDG.E.U16 R16, desc[UR4][R12.64] ;  /* 0x000000040c108981 */ /* 0x000324000c1e1500 */
[----:B-1----:R-:W-:Y:S01]  /*0970*/  @!P2 IMAD.IADD R12, R0, 0x1, R26 ;  /* 0x00000001000ca824 */ /* 0x002fe200078e021a */
[----:B------:R-:W-:-:S03]  /*0980*/  PRMT R13, RZ, 0x7610, R13 ;  /* 0x00007610ff0d7816 */ /* 0x000fc6000000000d */
[----:B0-----:R-:W-:-:S05]  /*0990*/  @!P2 IMAD.WIDE.U32 R14, R12, 0x2, R14 ;  /* 0x000000020c0ea825 */ /* 0x001fca00078e000e */
[----:B------:R0:W4:Y:S02]  /*09a0*/  @!P2 LDG.E.U16 R13, desc[UR4][R14.64] ;  /* 0x000000040e0da981 */ /* 0x000124000c1e1500 */
[----:B0-----:R-:W0:Y:S01]  /*09b0*/  @!P2 LDC.64 R14, c[0x0][0x228] ;  /* 0x00008a00ff0eab82 */ /* 0x001e220000000a00 */
[----:B------:R-:W-:-:S05]  /*09c0*/  @!P2 VIADD R26, R26, 0x80 ;  /* 0x000000801a1aa836 */ /* 0x000fca0000000000 */
[----:B------:R-:W-:Y:S01]  /*09d0*/  ISETP.GE.AND P1, PT, R26, R2, PT ;  /* 0x000000021a00720c */ /* 0x000fe20003f26270 */
[----:B0-----:R-:W-:Y:S01]  /*09e0*/  @!P2 IMAD.WIDE.U32 R14, R12, 0x2, R14 ;  /* 0x000000020c0ea825 */ /* 0x001fe200078e000e */
[----:B------:R-:W-:-:S06]  /*09f0*/  PRMT R12, RZ, 0x7610, R12 ;  /* 0x00007610ff0c7816 */ /* 0x000fcc000000000c */
[----:B------:R0:W4:Y:S05]  /*0a00*/  @!P2 LDG.E.U16 R12, desc[UR4][R14.64] ;  /* 0x000000040e0ca981 */ /* 0x00012a000c1e1500 */
[----:B0-----:R-:W0:Y:S01]  /*0a10*/  @!P1 LDC.64 R14, c[0x0][0x220] ;  /* 0x00008800ff0e9b82 */ /* 0x001e220000000a00 */
[----:B------:R-:W-:Y:S01]  /*0a20*/  @!P1 IMAD.IADD R26, R0, 0x1, R26 ;  /* 0x00000001001a9824 */ /* 0x000fe200078e021a */
[----:B------:R-:W-:-:S06]  /*0a30*/  PRMT R19, RZ, 0x7610, R19 ;  /* 0x00007610ff137816 */ /* 0x000fcc0000000013 */
[----:B------:R-:W4:Y:S01]  /*0a40*/  @!P3 LDG.E.U16 R19, desc[UR4][R28.64] ;  /* 0x000000041c13b981 */ /* 0x000f22000c1e1500 */
[----:B---3--:R-:W-:Y:S02]  /*0a50*/  @!P4 HADD2.F32 R17, -RZ, R17.H0_H0 ;  /* 0x20000011ff11c230 */ /* 0x008fe40000004100 */
[----:B0-----:R-:W-:-:S03]  /*0a60*/  @!P1 IMAD.WIDE.U32 R14, R26, 0x2, R14 ;  /* 0x000000021a0e9825 */ /* 0x001fc600078e000e */
[----:B------:R-:W-:Y:S02]  /*0a70*/  @!P4 FSETP.NEU.FTZ.AND P5, PT, R17, RZ, PT ;  /* 0x000000ff1100c20b */ /* 0x000fe40003fbd000 */
[----:B------:R-:W-:-:S06]  /*0a80*/  PRMT R17, RZ, 0x7610, R17 ;  /* 0x00007610ff117816 */ /* 0x000fcc0000000011 */
[----:B------:R0:W3:Y:S02]  /*0a90*/  @!P1 LDG.E.U16 R17, desc[UR4][R14.64] ;  /* 0x000000040e119981 */ /* 0x0000e4000c1e1500 */
[----:B0-----:R-:W0:Y:S01]  /*0aa0*/  @!P1 LDC.64 R14, c[0x0][0x228] ;  /* 0x00008a00ff0e9b82 */ /* 0x001e220000000a00 */
[----:B--2---:R-:W-:-:S05]  /*0ab0*/  @!P4 HADD2.F32 R27, -RZ, R27.H0_H0 ;  /* 0x2000001bff1bc230 */ /* 0x004fca0000004100 */
[----:B------:R-:W-:Y:S02]  /*0ac0*/  @!P4 FSETP.NEU.FTZ.AND P0, PT, R27, RZ, PT ;  /* 0x000000ff1b00c20b */ /* 0x000fe40003f1d000 */
[----:B------:R-:W-:Y:S01]  /*0ad0*/  PRMT R27, RZ, 0x7610, R27 ;  /* 0x00007610ff1b7816 */ /* 0x000fe2000000001b */
[----:B0-----:R-:W-:-:S05]  /*0ae0*/  @!P1 IMAD.WIDE.U32 R14, R26, 0x2, R14 ;  /* 0x000000021a0e9825 */ /* 0x001fca00078e000e */
[----:B------:R0:W2:Y:S01]  /*0af0*/  @!P1 LDG.E.U16 R27, desc[UR4][R14.64] ;  /* 0x000000040e1b9981 */ /* 0x0000a2000c1e1500 */
[----:B------:R-:W1:Y:S01]  /*0b00*/  S2R R26, SR_TID.X ;  /* 0x00000000001a7919 */ /* 0x000e620000002100 */
[----:B------:R-:W-:-:S04]  /*0b10*/  @!P4 PLOP3.LUT P0, PT, P0, P5, PT, 0x28, 0x0 ;  /* 0x000000000000c81c */ /* 0x000fc8000070a570 */
[----:B------:R-:W-:Y:S01]  /*0b20*/  @!P4 SEL R10, RZ, 0x1, !P0 ;  /* 0x00000001ff0ac807 */ /* 0x000fe20004000000 */
[C---:B-1----:R-:W-:Y:S02]  /*0b30*/  VIADD R28, R26.reuse, 0x80 ;  /* 0x000000801a1c7836 */ /* 0x042fe40000000000 */
[----:B------:R-:W-:-:S03]  /*0b40*/  VIADD R29, R26, 0x100 ;  /* 0x000001001a1d7836 */ /* 0x000fc60000000000 */
[-C--:B------:R-:W-:Y:S02]  /*0b50*/  ISETP.GE.AND P3, PT, R28, R2.reuse, PT ;  /* 0x000000021c00720c */ /* 0x080fe40003f66270 */
[----:B------:R-:W-:Y:S01]  /*0b60*/  ISETP.GE.AND P6, PT, R29, R2, PT ;  /* 0x000000021d00720c */ /* 0x000fe20003fc6270 */
[----:B0-----:R-:W-:-:S10]  /*0b70*/  VIADD R15, R26, 0x180 ;  /* 0x000001801a0f7836 */ /* 0x001fd40000000000 */
[----:B------:R-:W-:Y:S02]  /*0b80*/  @!P3 HADD2.F32 R20, -RZ, R20.H0_H0 ;  /* 0x20000014ff14b230 */ /* 0x000fe40000004100 */
[----:B-----5:R-:W-:Y:S01]  /*0b90*/  @!P3 HADD2.F32 R18, -RZ, R18.H0_H0 ;  /* 0x20000012ff12b230 */ /* 0x020fe20000004100 */
[----:B------:R-:W-:Y:S01]  /*0ba0*/  ISETP.GE.AND P5, PT, R15, R2, PT ;  /* 0x000000020f00720c */ /* 0x000fe20003fa6270 */
[----:B------:R-:W-:Y:S01]  /*0bb0*/  @!P6 HADD2.F32 R23, -RZ, R23.H0_H0 ;  /* 0x20000017ff17e230 */ /* 0x000fe20000004100 */
[----:B------:R-:W-:Y:S01]  /*0bc0*/  @!P3 FSETP.NEU.FTZ.AND P1, PT, R20, RZ, PT ;  /* 0x000000ff1400b20b */ /* 0x000fe20003f3d000 */
[----:B------:R-:W-:Y:S01]  /*0bd0*/  @!P6 HADD2.F32 R22, -RZ, R22.H0_H0 ;  /* 0x20000016ff16e230 */ /* 0x000fe20000004100 */
[----:B------:R-:W-:Y:S01]  /*0be0*/  @!P3 FSETP.NEU.FTZ.AND P2, PT, R18, RZ, PT ;  /* 0x000000ff1200b20b */ /* 0x000fe20003f5d000 */
[----:B------:R-:W-:Y:S01]  /*0bf0*/  VIADD R15, R26, 0x200 ;  /* 0x000002001a0f7836 */ /* 0x000fe20000000000 */
[----:B------:R-:W-:Y:S02]  /*0c00*/  @!P6 FSETP.NEU.FTZ.AND P0, PT, R23, RZ, PT ;  /* 0x000000ff1700e20b */ /* 0x000fe40003f1d000 */
[----:B------:R-:W-:-:S02]  /*0c10*/  @!P3 PLOP3.LUT P1, PT, P1, P2, PT, 0x28, 0x0 ;  /* 0x000000000000b81c */ /* 0x000fc40000f24570 */
[----:B------:R-:W-:-:S04]  /*0c20*/  @!P6 FSETP.NEU.FTZ.AND P2, PT, R22, RZ, PT ;  /* 0x000000ff1600e20b */ /* 0x000fc80003f5d000 */
[----:B------:R-:W-:Y:S02]  /*0c30*/  @!P6 PLOP3.LUT P0, PT, P0, P2, PT, 0x28, 0x0 ;  /* 0x000000000000e81c */ /* 0x000fe40000704570 */
[-C--:B------:R-:W-:Y:S01]  /*0c40*/  ISETP.GE.AND P2, PT, R15, R2.reuse, PT ;  /* 0x000000020f00720c */ /* 0x080fe20003f46270 */
[C---:B------:R-:W-:Y:S01]  /*0c50*/  VIADD R15, R26.reuse, 0x280 ;  /* 0x000002801a0f7836 */ /* 0x040fe20000000000 */
[----:B------:R-:W-:Y:S01]  /*0c60*/  @!P3 SEL R3, RZ, 0x1, !P1 ;  /* 0x00000001ff03b807 */ /* 0x000fe20004800000 */
[----:B------:R-:W-:Y:S01]  /*0c70*/  @!P5 HADD2.F32 R24, -RZ, R24.H0_H0 ;  /* 0x20000018ff18d230 */ /* 0x000fe20000004100 */
[----:B------:R-:W-:Y:S02]  /*0c80*/  @!P6 SEL R4, RZ, 0x1, !P0 ;  /* 0x00000001ff04e807 */ /* 0x000fe40004000000 */
[----:B------:R-:W-:Y:S01]  /*0c90*/  ISETP.GE.AND P3, PT, R15, R2, PT ;  /* 0x000000020f00720c */ /* 0x000fe20003f66270 */
[----:B------:R-:W-:Y:S02]  /*0ca0*/  @!P5 HADD2.F32 R25, -RZ, R25.H0_H0 ;  /* 0x20000019ff19d230 */ /* 0x000fe40000004100 */
[----:B------:R-:W-:Y:S01]  /*0cb0*/  VIADD R15, R26, 0x300 ;  /* 0x000003001a0f7836 */ /* 0x000fe20000000000 */
[----:B------:R-:W-:-:S02]  /*0cc0*/  @!P5 FSETP.NEU.FTZ.AND P1, PT, R24, RZ, PT ;  /* 0x000000ff1800d20b */ /* 0x000fc40003f3d000 */
[----:B------:R-:W-:Y:S01]  /*0cd0*/  @!P5 FSETP.NEU.FTZ.AND P0, PT, R25, RZ, PT ;  /* 0x000000ff1900d20b */ /* 0x000fe20003f1d000 */
[----:B------:R-:W-:Y:S01]  /*0ce0*/  @!P2 HADD2.F32 R21, -RZ, R21.H0_H0 ;  /* 0x20000015ff15a230 */ /* 0x000fe20000004100 */
[----:B------:R-:W-:Y:S02]  /*0cf0*/  ISETP.GE.AND P6, PT, R15, R2, PT ;  /* 0x000000020f00720c */ /* 0x000fe40003fc6270 */
[----:B------:R-:W-:Y:S01]  /*0d00*/  @!P5 PLOP3.LUT P1, PT, P1, P0, PT, 0x28, 0x0 ;  /* 0x000000000000d81c */ /* 0x000fe20000f20570 */
[----:B------:R-:W0:Y:S01]  /*0d10*/  @!P4 LDC.64 R14, c[0x0][0x218] ;  /* 0x00008600ff0ecb82 */ /* 0x000e220000000a00 */
[----:B------:R-:W-:Y:S02]  /*0d20*/  @!P2 FSETP.NEU.FTZ.AND P0, PT, R21, RZ, PT ;  /* 0x000000ff1500a20b */ /* 0x000fe40003f1d000 */
[----:B------:R-:W-:Y:S01]  /*0d30*/  @!P5 SEL R5, RZ, 0x1, !P1 ;  /* 0x00000001ff05d807 */ /* 0x000fe20004800000 */
[----:B----4-:R-:W-:Y:S01]  /*0d40*/  @!P3 HADD2.F32 R11, -RZ, R11.H0_H0 ;  /* 0x2000000bff0bb230 */ /* 0x010fe20000004100 */
[----:B------:R-:W-:Y:S01]  /*0d50*/  BSSY B0, `(.L_x_4338) ;  /* 0x0000051000007945 */ /* 0x000fe20003800000 */
[----:B------:R-:W-:-:S04]  /*0d60*/  @!P3 HADD2.F32 R16, -RZ, R16.H0_H0 ;  /* 0x20000010ff10b230 */ /* 0x000fc80000004100 */
[----:B------:R-:W-:Y:S01]  /*0d70*/  @!P6 HADD2.F32 R13, -RZ, R13.H0_H0 ;  /* 0x2000000dff0de230 */ /* 0x000fe20000004100 */
[----:B------:R-:W-:Y:S01]  /*0d80*/  BSSY B1, `(.L_x_4339) ;  /* 0x0000046000017945 */ /* 0x000fe20003800000 */
[----:B------:R-:W-:Y:S02]  /*0d90*/  @!P6 HADD2.F32 R12, -RZ, R12.H0_H0 ;  /* 0x2000000cff0ce230 */ /* 0x000fe40000004100 */
[----:B------:R-:W-:-:S05]  /*0da0*/  @!P2 HADD2.F32 R19, -RZ, R19.H0_H0 ;  /* 0x20000013ff13a230 */ /* 0x000fca0000004100 */
[----:B------:R-:W-:Y:S01]  /*0db0*/  @!P2 FSETP.NEU.FTZ.AND P1, PT, R19, RZ, PT ;  /* 0x000000ff1300a20b */ /* 0x000fe20003f3d000 */
[----:B------:R-:W-:-:S03]  /*0dc0*/  VIADD R19, R26, 0x380 ;  /* 0x000003801a137836 */ /* 0x000fc60000000000 */
[----:B------:R-:W-:Y:S02]  /*0dd0*/  @!P2 PLOP3.LUT P1, PT, P0, P1, PT, 0x28, 0x0 ;  /* 0x000000000000a81c */ /* 0x000fe40000722570 */
[----:B------:R-:W-:Y:S02]  /*0de0*/  ISETP.GE.AND P5, PT, R19, R2, PT ;  /* 0x000000021300720c */ /* 0x000fe40003fa6270 */
[----:B------:R-:W-:Y:S02]  /*0df0*/  @!P2 SEL R6, RZ, 0x1, !P1 ;  /* 0x00000001ff06a807 */ /* 0x000fe40004800000 */
[----:B------:R-:W-:Y:S02]  /*0e00*/  @!P3 FSETP.NEU.FTZ.AND P0, PT, R11, RZ, PT ;  /* 0x000000ff0b00b20b */ /* 0x000fe40003f1d000 */
[----:B------:R-:W-:Y:S01]  /*0e10*/  @!P3 FSETP.NEU.FTZ.AND P2, PT, R16, RZ, PT ;  /* 0x000000ff1000b20b */ /* 0x000fe20003f5d000 */
[----:B------:R-:W-:Y:S01]  /*0e20*/  @!P4 IMAD.IADD R11, R0, 0x1, R26 ;  /* 0x00000001000bc824 */ /* 0x000fe200078e021a */
[----:B------:R-:W-:-:S02]  /*0e30*/  @!P6 FSETP.NEU.FTZ.AND P1, PT, R13, RZ, PT ;  /* 0x000000ff0d00e20b */ /* 0x000fc40003f3d000 */
[----:B------:R-:W-:Y:S02]  /*0e40*/  @!P3 PLOP3.LUT P2, PT, P0, P2, PT, 0x28, 0x0 ;  /* 0x000000000000b81c */ /* 0x000fe40000744570 */
[----:B------:R-:W-:-:S04]  /*0e50*/  @!P6 FSETP.NEU.FTZ.AND P0, PT, R12, RZ, PT ;  /* 0x000000ff0c00e20b */ /* 0x000fc80003f1d000 */
[----:B------:R-:W-:Y:S02]  /*0e60*/  @!P6 PLOP3.LUT P0, PT, P1, P0, PT, 0x28, 0x0 ;  /* 0x000000000000e81c */ /* 0x000fe40000f00570 */
[----:B0-----:R-:W-:Y:S01]  /*0e70*/  @!P4 IADD3 R14, P1, R11, R14, RZ ;  /* 0x0000000e0b0ec210 */ /* 0x001fe20007f3e0ff */
[----:B---3--:R-:W-:Y:S01]  /*0e80*/  @!P5 HADD2.F32 R17, -RZ, R17.H0_H0 ;  /* 0x20000011ff11d230 */ /* 0x008fe20000004100 */
[----:B------:R-:W-:-:S03]  /*0e90*/  P2R R12, PR, RZ, 0x4 ;  /* 0x00000004ff0c7803 */ /* 0x000fc60000000000 */
[----:B------:R-:W-:Y:S02]  /*0ea0*/  @!P4 IMAD.X R15, RZ, RZ, R15, P1 ;  /* 0x000000ffff0fc224 */ /* 0x000fe400008e060f */
[----:B------:R-:W-:Y:S01]  /*0eb0*/  @!P4 IMAD.MOV.U32 R26, RZ, RZ, R28 ;  /* 0x000000ffff1ac224 */ /* 0x000fe200078e001c */
[----:B------:R-:W-:Y:S02]  /*0ec0*/  @!P5 FSETP.NEU.FTZ.AND P1, PT, R17, RZ, PT ;  /* 0x000000ff1100d20b */ /* 0x000fe40003f3d000 */
[----:B------:R0:W-:Y:S01]  /*0ed0*/  @!P4 STG.E.U8 desc[UR4][R14.64], R10 ;  /* 0x0000000a0e00c986 */ /* 0x0001e2000c101104 */
[----:B------:R-:W-:Y:S02]  /*0ee0*/  ISETP.NE.AND P4, PT, R12, RZ, PT ;  /* 0x000000ff0c00720c */ /* 0x000fe40003f85270 */
[----:B------:R-:W-:Y:S02]  /*0ef0*/  @!P6 SEL R8, RZ, 0x1, !P0 ;  /* 0x00000001ff08e807 */ /* 0x000fe40004000000 */
[----:B------:R-:W-:Y:S01]  /*0f00*/  @!P3 SEL R7, RZ, 0x1, !P4 ;  /* 0x00000001ff07b807 */ /* 0x000fe20006000000 */
[----:B--2---:R-:W-:-:S05]  /*0f10*/  @!P5 HADD2.F32 R27, -RZ, R27.H0_H0 ;  /* 0x2000001bff1bd230 */ /* 0x004fca0000004100 */
[----:B------:R-:W-:-:S04]  /*0f20*/  @!P5 FSETP.NEU.FTZ.AND P2, PT, R27, RZ, PT ;  /* 0x000000ff1b00d20b */ /* 0x000fc80003f5d000 */
[----:B------:R-:W-:Y:S02]  /*0f30*/  @!P5 PLOP3.LUT P1, PT, P1, P2, PT, 0x28, 0x0 ;  /* 0x000000000000d81c */ /* 0x000fe40000f24570 */
[----:B------:R-:W-:Y:S02]  /*0f40*/  ISETP.GE.AND P2, PT, R26, R2, PT ;  /* 0x000000021a00720c */ /* 0x000fe40003f46270 */
[----:B------:R-:W-:-:S11]  /*0f50*/  @!P5 SEL R9, RZ, 0x1, !P1 ;  /* 0x00000001ff09d807 */ /* 0x000fd60004800000 */
        /* <DEDUP_REMOVED lines=15> */
.L_x_4340:
        /* <DEDUP_REMOVED lines=8> */
.L_x_4341:
        /* <DEDUP_REMOVED lines=8> */
.L_x_4342:
        /* <DEDUP_REMOVED lines=9> */
.L_x_4343:
[----:B------:R-:W-:Y:S05]  /*11e0*/  BSYNC B1 ;  /* 0x0000000000017941 */ /* 0x000fea0003800000 */
.L_x_4339:
[----:B------:R-:W-:-:S13]  /*11f0*/  ISETP.GE.AND P0, PT, R26, R2, PT ;  /* 0x000000021a00720c */ /* 0x000fda0003f06270 */
[----:B--2---:R-:W2:Y:S01]  /*1200*/  @!P0 LDC.64 R6, c[0x0][0x218] ;  /* 0x00008600ff068b82 */ /* 0x004ea20000000a00 */
[----:B-1----:R-:W-:Y:S02]  /*1210*/  @!P0 IMAD.IADD R5, R0, 0x1, R26 ;  /* 0x0000000100058824 */ /* 0x002fe400078e021a */
[----:B------:R-:W-:-:S03]  /*1220*/  @!P0 VIADD R26, R26, 0x80 ;  /* 0x000000801a1a8836 */ /* 0x000fc60000000000 */
[----:B--2---:R-:W-:-:S05]  /*1230*/  @!P0 IADD3 R4, P1, R5, R6, RZ ;  /* 0x0000000605048210 */ /* 0x004fca0007f3e0ff */
[----:B------:R-:W-:-:S05]  /*1240*/  @!P0 IMAD.X R5, RZ, RZ, R7, P1 ;  /* 0x000000ffff058224 */ /* 0x000fca00008e0607 */
[----:B------:R2:W-:Y:S03]  /*1250*/  @!P0 STG.E.U8 desc[UR4][R4.64], R8 ;  /* 0x0000000804008986 */ /* 0x0005e6000c101104 */
.L_x_4344:
[----:B------:R-:W-:Y:S05]  /*1260*/  BSYNC B0 ;  /* 0x0000000000007941 */ /* 0x000fea0003800000 */
.L_x_4338:
        /* <DEDUP_REMOVED lines=9> */
.L_x_4345:
        /* <DEDUP_REMOVED lines=16> */
.L_x_43788:


//--------------------- .text._ZN2at6native29vectorized_elementwise_kernelILi4ENS0_13BinaryFunctorIN3c104HalfES4_bZZZNS0_23logical_xor_kernel_cudaERNS_14TensorIteratorEENKUlvE0_clEvENKUlvE6_clEvEUlS4_S4_E_EESt5arrayIPcLm3EEEEviT0_T1_ --------------------------
	.section	.text._ZN2at6native29vectorized_elementwise_kernelILi4ENS0_13BinaryFunctorIN3c104HalfES4_bZZZNS0_23logical_xor_kernel_cudaERNS_14TensorIteratorEENKUlvE0_clEvENKUlvE6_clEvEUlS4_S4_E_EESt5arrayIPcLm3EEEEviT0_T1_,"ax",@progbits
	.align	128
        .global         _ZN2at6native29vectorized_elementwise_kernelILi4ENS0_13BinaryFunctorIN3c104HalfES4_bZZZNS0_23logical_xor_kernel_cudaERNS_14TensorIteratorEENKUlvE0_clEvENKUlvE6_clEvEUlS4_S4_E_EESt5arrayIPcLm3EEEEviT0_T1_
        .type           _ZN2at6native29vectorized_elementwise_kernelILi4ENS0_13BinaryFunctorIN3c104HalfES4_bZZZNS0_23logical_xor_kernel_cudaERNS_14TensorIteratorEENKUlvE0_clEvENKUlvE6_clEvEUlS4_S4_E_EESt5arrayIPcLm3EEEEviT0_T1_,@function
        .size           _ZN2at6native29vectorized_elementwise_kernelILi4ENS0_13BinaryFunctorIN3c104HalfES4_bZZZNS0_23logical_xor_kernel_cudaERNS_14TensorIteratorEENKUlvE0_clEvENKUlvE6_clEvEUlS4_S4_E_EESt5arrayIPcLm3EEEEviT0_T1_,(.L_x_43789 - _ZN2at6native29vectorized_elementwise_kernelILi4ENS0_13BinaryFunctorIN3c104HalfES4_bZZZNS0_23logical_xor_kernel_cudaERNS_14TensorIteratorEENKUlvE0_clEvENKUlvE6_clEvEUlS4_S4_E_EESt5arrayIPcLm3EEEEviT0_T1_)
        .other          _ZN2at6native29vectorized_elementwise_kernelILi4ENS0_13BinaryFunctorIN3c104HalfES4_bZZZNS0_23logical_xor_kernel_cudaERNS_14TensorIteratorEENKUlvE0_clEvENKUlvE6_clEvEUlS4_S4_E_EESt5arrayIPcLm3EEEEviT0_T1_,@"STO_CUDA_ENTRY STV_DEFAULT"
_ZN2at6native29vectorized_elementwise_kernelILi4ENS0_13BinaryFunctorIN3c104HalfES4_bZZZNS0_23logical_xor_kernel_cudaERNS_14TensorIteratorEENKUlvE0_clEvENKUlvE6_clEvEUlS4_S4_E_EESt5arrayIPcLm3EEEEviT0_T1_:
.text._ZN2at6native29vectorized_elementwise_kernelILi4ENS0_13BinaryFunctorIN3c104HalfES4_bZZZNS0_23logical_xor_kernel_cudaERNS_14TensorIteratorEENKUlvE0_clEvENKUlvE6_clEvEUlS4_S4_E_EESt5arrayIPcLm3EEEEviT0_T1_:
        /* <DEDUP_REMOVED lines=20> */
[--C-:B--2---:R-:W-:Y:S02]  /*0140*/  HADD2.F32 R5, -RZ, R16.reuse.H0_H0 ;  /* 0x20000010ff057230 */ /* 0x104fe40000004100 */
[----:B------:R-:W-:-:S03]  /*0150*/  HADD2.F32 R14, -RZ, R16.H1_H1 ;  /* 0x30000010ff0e7230 */ /* 0x000fc60000004100 */
[----:B------:R-:W-:Y:S01]  /*0160*/  FSETP.NEU.FTZ.AND P2, PT, R5, RZ, PT ;  /* 0x000000ff0500720b */ /* 0x000fe20003f5d000 */
[--C-:B----4-:R-:W-:Y:S02]  /*0170*/  HADD2.F32 R5, -RZ, R2.reuse.H0_H0 ;  /* 0x20000002ff057230 */ /* 0x110fe40000004100 */
[----:B------:R-:W-:Y:S01]  /*0180*/  HADD2.F32 R2, -RZ, R2.H1_H1 ;  /* 0x30000002ff027230 */ /* 0x000fe20000004100 */
[----:B------:R-:W-:Y:S02]  /*0190*/  FSETP.NEU.FTZ.AND P5, PT, R14, RZ, PT ;  /* 0x000000ff0e00720b */ /* 0x000fe40003fbd000 */
[----:B------:R-:W-:Y:S02]  /*01a0*/  FSETP.NEU.FTZ.AND P3, PT, R5, RZ, PT ;  /* 0x000000ff0500720b */ /* 0x000fe40003f7d000 */
[----:B------:R-:W-:Y:S01]  /*01b0*/  FSETP.NEU.FTZ.AND P6, PT, R2, RZ, PT ;  /* 0x000000ff0200720b */ /* 0x000fe20003fdd000 */
[--C-:B---3--:R-:W-:Y:S01]  /*01c0*/  HADD2.F32 R14, -RZ, R6.reuse.H0_H0 ;  /* 0x20000006ff0e7230 */ /* 0x108fe20000004100 */
[----:B------:R-:W-:Y:S01]  /*01d0*/  PLOP3.LUT P3, PT, P2, P3, PT, 0x28, 0x0 ;  /* 0x000000000000781c */ /* 0x000fe20001766570 */
[----:B------:R-:W-:Y:S01]  /*01e0*/  HADD2.F32 R5, -RZ, R3.H0_H0 ;  /* 0x20000003ff057230 */ /* 0x000fe20000004100 */
[----:B------:R-:W-:Y:S01]  /*01f0*/  PLOP3.LUT P6, PT, P5, P6, PT, 0x28, 0x0 ;  /* 0x000000000000781c */ /* 0x000fe20002fcc570 */
[----:B------:R-:W-:-:S02]  /*0200*/  HADD2.F32 R6, -RZ, R6.H1_H1 ;  /* 0x30000006ff067230 */ /* 0x000fc40000004100 */
[----:B------:R-:W-:Y:S02]  /*0210*/  HADD2.F32 R10, -RZ, R7.H0_H0 ;  /* 0x20000007ff0a7230 */ /* 0x000fe40000004100 */
[----:B------:R-:W-:Y:S01]  /*0220*/  HADD2.F32 R15, -RZ, R17.H0_H0 ;  /* 0x20000011ff0f7230 */ /* 0x000fe20000004100 */
[----:B------:R-:W-:Y:S02]  /*0230*/  SEL R2, RZ, 0x1, !P3 ;  /* 0x00000001ff027807 */ /* 0x000fe40005800000 */
[----:B------:R-:W-:Y:S02]  /*0240*/  FSETP.NEU.FTZ.AND P5, PT, R5, RZ, PT ;  /* 0x000000ff0500720b */ /* 0x000fe40003fbd000 */
[----:B------:R-:W-:Y:S02]  /*0250*/  FSETP.NEU.FTZ.AND P2, PT, R6, RZ, PT ;  /* 0x000000ff0600720b */ /* 0x000fe40003f5d000 */
[----:B------:R-:W-:Y:S01]  /*0260*/  FSETP.NEU.FTZ.AND P3, PT, R10, RZ, PT ;  /* 0x000000ff0a00720b */ /* 0x000fe20003f7d000 */
[--C-:B-----5:R-:W-:Y:S01]  /*0270*/  HADD2.F32 R10, -RZ, R8.reuse.H0_H0 ;  /* 0x20000008ff0a7230 */ /* 0x120fe20000004100 */
[----:B------:R-:W-:Y:S01]  /*0280*/  SEL R5, RZ, 0x1, !P6 ;  /* 0x00000001ff057807 */ /* 0x000fe20007000000 */
[----:B------:R-:W-:Y:S01]  /*0290*/  HADD2.F32 R8, -RZ, R8.H1_H1 ;  /* 0x30000008ff087230 */ /* 0x000fe20000004100 */
[----:B------:R-:W-:-:S02]  /*02a0*/  FSETP.NEU.FTZ.AND P4, PT, R15, RZ, PT ;  /* 0x000000ff0f00720b */ /* 0x000fc40003f9d000 */
[----:B------:R-:W-:Y:S01]  /*02b0*/  IADD3 R6, P6, R0, UR6, RZ ;  /* 0x0000000600067c10 */ /* 0x000fe2000ffde0ff */
[----:B------:R-:W-:Y:S01]  /*02c0*/  HADD2.F32 R0, -RZ, R7.H1_H1 ;  /* 0x30000007ff007230 */ /* 0x000fe20000004100 */
[----:B------:R-:W-:Y:S02]  /*02d0*/  PLOP3.LUT P4, PT, P4, P5, PT, 0x28, 0x0 ;  /* 0x000000000000781c */ /* 0x000fe4000278a570 */
[----:B------:R-:W-:Y:S01]  /*02e0*/  FSETP.NEU.FTZ.AND P0, PT, R14, RZ, PT ;  /* 0x000000ff0e00720b */ /* 0x000fe20003f1d000 */
[----:B------:R-:W-:Y:S01]  /*02f0*/  IMAD.X R7, RZ, RZ, UR7, P6 ;  /* 0x00000007ff077e24 */ /* 0x000fe2000b0e06ff */
[----:B------:R-:W-:Y:S02]  /*0300*/  FSETP.NEU.FTZ.AND P5, PT, R10, RZ, PT ;  /* 0x000000ff0a00720b */ /* 0x000fe40003fbd000 */
[----:B------:R-:W-:Y:S01]  /*0310*/  FSETP.NEU.FTZ.AND P6, PT, R8, RZ, PT ;  /* 0x000000ff0800720b */ /* 0x000fe20003fdd000 */
[----:B------:R-:W-:Y:S01]  /*0320*/  HADD2.F32 R8, -RZ, R9.H0_H0 ;  /* 0x20000009ff087230 */ /* 0x000fe20000004100 */
[----:B------:R-:W-:Y:S01]  /*0330*/  PLOP3.LUT P5, PT, P0, P5, PT, 0x28, 0x0 ;  /* 0x000000000000781c */ /* 0x000fe200007aa570 */
[----:B------:R-:W-:Y:S01]  /*0340*/  HADD2.F32 R3, -RZ, R3.H1_H1 ;  /* 0x30000003ff037230 */ /* 0x000fe20000004100 */
[----:B------:R-:W-:Y:S01]  /*0350*/  PLOP3.LUT P2, PT, P2, P6, PT, 0x28, 0x0 ;  /* 0x000000000000781c */ /* 0x000fe2000174c570 */
[----:B------:R-:W-:Y:S01]  /*0360*/  HADD2.F32 R16, -RZ, R17.H1_H1 ;  /* 0x30000011ff107230 */ /* 0x000fe20000004100 */
[----:B------:R-:W-:Y:S01]  /*0370*/  FSETP.NEU.FTZ.AND P0, PT, R0, RZ, PT ;  /* 0x000000ff0000720b */ /* 0x000fe20003f1d000 */
[----:B------:R-:W-:Y:S01]  /*0380*/  HADD2.F32 R9, -RZ, R9.H1_H1 ;  /* 0x30000009ff097230 */ /* 0x000fe20000004100 */
[----:B------:R-:W-:-:S02]  /*0390*/  FSETP.NEU.FTZ.AND P6, PT, R8, RZ, PT ;  /* 0x000000ff0800720b */ /* 0x000fc40003fdd000 */
[----:B------:R-:W-:Y:S02]  /*03a0*/  SEL R0, RZ, 0x1, !P5 ;  /* 0x00000001ff007807 */ /* 0x000fe40006800000 */
[----:B------:R-:W-:Y:S02]  /*03b0*/  FSETP.NEU.FTZ.AND P5, PT, R3, RZ, PT ;  /* 0x000000ff0300720b */ /* 0x000fe40003fbd000 */
[----:B------:R-:W-:Y:S02]  /*03c0*/  SEL R3, RZ, 0x1, !P2 ;  /* 0x00000001ff037807 */ /* 0x000fe40005000000 */
[----:B------:R-:W-:Y:S02]  /*03d0*/  PLOP3.LUT P3, PT, P3, P6, PT, 0x28, 0x0 ;  /* 0x000000000000781c */ /* 0x000fe40001f6c570 */
[----:B------:R-:W-:Y:S02]  /*03e0*/  FSETP.NEU.FTZ.AND P1, PT, R16, RZ, PT ;  /* 0x000000ff1000720b */ /* 0x000fe40003f3d000 */
[----:B------:R-:W-:-:S02]  /*03f0*/  FSETP.NEU.FTZ.AND P2, PT, R9, RZ, PT ;  /* 0x000000ff0900720b */ /* 0x000fc40003f5d000 */
[----:B------:R-:W-:Y:S02]  /*0400*/  PRMT R5, R5, 0x7604, R2 ;  /* 0x0000760405057816 */ /* 0x000fe40000000002 */
[----:B------:R-:W-:Y:S02]  /*0410*/  PRMT R3, R3, 0x7604, R0 ;  /* 0x0000760403037816 */ /* 0x000fe40000000000 */
[----:B------:R-:W-:Y:S02]  /*0420*/  SEL R0, RZ, 0x1, !P4 ;  /* 0x00000001ff007807 */ /* 0x000fe40006000000 */
[----:B------:R-:W-:Y:S02]  /*0430*/  SEL R2, RZ, 0x1, !P3 ;  /* 0x00000001ff027807 */ /* 0x000fe40005800000 */
[----:B------:R-:W-:Y:S02]  /*0440*/  PLOP3.LUT P1, PT, P1, P5, PT, 0x28, 0x0 ;  /* 0x000000000000781c */ /* 0x000fe40000f2a570 */
[----:B------:R-:W-:-:S02]  /*0450*/  PLOP3.LUT P0, PT, P0, P2, PT, 0x28, 0x0 ;  /* 0x000000000000781c */ /* 0x000fc40000704570 */
[----:B------:R-:W-:Y:S02]  /*0460*/  PRMT R5, R0, 0x7054, R5 ;  /* 0x0000705400057816 */ /* 0x000fe40000000005 */
        /* <DEDUP_REMOVED lines=9> */
.L_x_4346:
        /* <DEDUP_REMOVED lines=177> */
.L_x_4349:
        /* <DEDUP_REMOVED lines=8> */
.L_x_4350:
        /* <DEDUP_REMOVED lines=8> */
.L_x_4351:
        /* <DEDUP_REMOVED lines=9> */
.L_x_4352:
[----:B------:R-:W-:Y:S05]  /*11a0*/  BSYNC B1 ;  /* 0x0000000000017941 */ /* 0x000fea0003800000 */
.L_x_4348:
[----:B------:R-:W-:-:S13]  /*11b0*/  ISETP.GE.AND P0, PT, R26, R2, PT ;  /* 0x000000021a00720c */ /* 0x000fda0003f06270 */
[----:B--2---:R-:W2:Y:S01]  /*11c0*/  @!P0 LDC.64 R6, c[0x0][0x218] ;  /* 0x00008600ff068b82 */ /* 0x004ea20000000a00 */
[----:B-1----:R-:W-:Y:S02]  /*11d0*/  @!P0 IMAD.IADD R5, R0, 0x1, R26 ;  /* 0x0000000100058824 */ /* 0x002fe400078e021a */
[----:B------:R-:W-:-:S03]  /*11e0*/  @!P0 VIADD R26, R26, 0x80 ;  /* 0x000000801a1a8836 */ /* 0x000fc60000000000 */
[----:B--2---:R-:W-:-:S05]  /*11f0*/  @!P0 IADD3 R4, P1, R5, R6, RZ ;  /* 0x0000000605048210 */ /* 0x004fca0007f3e0ff */
[----:B------:R-:W-:-:S05]  /*1200*/  @!P0 IMAD.X R5, RZ, RZ, R7, P1 ;  /* 0x000000ffff058224 */ /* 0x000fca00008e0607 */
[----:B------:R2:W-:Y:S03]  /*1210*/  @!P0 STG.E.U8 desc[UR4][R4.64], R8 ;  /* 0x0000000804008986 */ /* 0x0005e6000c101104 */
.L_x_4353:
[----:B------:R-:W-:Y:S05]  /*1220*/  BSYNC B0 ;  /* 0x0000000000007941 */ /* 0x000fea0003800000 */
.L_x_4347:
        /* <DEDUP_REMOVED lines=9> */
.L_x_4354:
        /* <DEDUP_REMOVED lines=12> */
.L_x_43789:


//--------------------- .text._ZN2at6native29vectorized_elementwise_kernelILi8ENS0_13BinaryFunctorIN3c104HalfES4_bZZZNS0_23logical_xor_kernel_cudaERNS_14TensorIteratorEENKUlvE0_clEvENKUlvE6_clEvEUlS4_S4_E_EESt5arrayIPcLm3EEEEviT0_T1_ --------------------------
	.section	.text._ZN2at6native29vectorized_elementwise_kernelILi8ENS0_13BinaryFunctorIN3c104HalfES4_bZZZNS0_23logical_xor_kernel_cudaERNS_14TensorIteratorEENKUlvE0_clEvENKUlvE6_clEvEUlS4_S4_E_EESt5arrayIPcLm3EEEEviT0_T1_,"ax",@progbits
	.align	128
        .global         _ZN2at6native29vectorized_elementwise_kernelILi8ENS0_13BinaryFunctorIN3c104HalfES4_bZZZNS0_23logical_xor_kernel_cudaERNS_14TensorIteratorEENKUlvE0_clEvENKUlvE6_clEvEUlS4_S4_E_EESt5arrayIPcLm3EEEEviT0_T1_
        .type           _ZN2at6native29vectorized_elementwise_kernelILi8ENS0_13BinaryFunctorIN3c104HalfES4_bZZZNS0_23logical_xor_kernel_cudaERNS_14TensorIteratorEENKUlvE0_clEvENKUlvE6_clEvEUlS4_S4_E_EESt5arrayIPcLm3EEEEviT0_T1_,@function
        .size           _ZN2at6native29vectorized_elementwise_kernelILi8ENS0_13BinaryFunctorIN3c104HalfES4_bZZZNS0_23logical_xor_kernel_cudaERNS_14TensorIteratorEENKUlvE0_clEvENKUlvE6_clEvEUlS4_S4_E_EESt5arrayIPcLm3EEEEviT0_T1_,(.L_x_43790 - _ZN2at6native29vectorized_elementwise_kernelILi8ENS0_13BinaryFunctorIN3c104HalfES4_bZZZNS0_23logical_xor_kernel_cudaERNS_14TensorIteratorEENKUlvE0_clEvENKUlvE6_clEvEUlS4_S4_E_EESt5arrayIPcLm3EEEEviT0_T1_)
        .other          _ZN2at6native29vectorized_elementwise_kernelILi8ENS0_13BinaryFunctorIN3c104HalfES4_bZZZNS0_23logical_xor_kernel_cudaERNS_14TensorIteratorEENKUlvE0_clEvENKUlvE6_clEvEUlS4_S4_E_EESt5arrayIPcLm3EEEEviT0_T1_,@"STO_CUDA_ENTRY STV_DEFAULT"
_ZN2at6native29vectorized_elementwise_kernelILi8ENS0_13BinaryFunctorIN3c104HalfES4_bZZZNS0_23logical_xor_kernel_cudaERNS_14TensorIteratorEENKUlvE0_clEvENKUlvE6_clEvEUlS4_S4_E_EESt5arrayIPcLm3EEEEviT0_T1_:
.text._ZN2at6native29vectorized_elementwise_kernelILi8ENS0_13BinaryFunctorIN3c104HalfES4_bZZZNS0_23logical_xor_kernel_cudaERNS_14TensorIteratorEENKUlvE0_clEvENKUlvE6_clEvEUlS4_S4_E_EESt5arrayIPcLm3EEEEviT0_T1_:
        /* <DEDUP_REMOVED lines=18> */
[--C-:B--2---:R-:W-:Y:S02]  /*0120*/  HADD2.F32 R13, -RZ, R6.reuse.H0_H0 ;  /* 0x20000006ff0d7230 */ /* 0x104fe40000004100 */
[----:B------:R-:W-:Y:S02]  /*0130*/  HADD2.F32 R14, -RZ, R6.H1_H1 ;  /* 0x30000006ff0e7230 */ /* 0x000fe40000004100 */
[--C-:B------:R-:W-:Y:S01]  /*0140*/  HADD2.F32 R3, -RZ, R4.reuse.H0_H0 ;  /* 0x20000004ff037230 */ /* 0x100fe20000004100 */
[----:B------:R-:W-:Y:S01]  /*0150*/  FSETP.NEU.FTZ.AND P2, PT, R13, RZ, PT ;  /* 0x000000ff0d00720b */ /* 0x000fe20003f5d000 */
[----:B------:R-:W-:Y:S01]  /*0160*/  HADD2.F32 R6, -RZ, R4.H1_H1 ;  /* 0x30000004ff067230 */ /* 0x000fe20000004100 */
[----:B------:R-:W-:Y:S01]  /*0170*/  FSETP.NEU.FTZ.AND P6, PT, R14, RZ, PT ;  /* 0x000000ff0e00720b */ /* 0x000fe20003fdd000 */
[----:B------:R-:W-:Y:S01]  /*0180*/  HADD2.F32 R16, -RZ, R7.H1_H1 ;  /* 0x30000007ff107230 */ /* 0x000fe20000004100 */
[----:B------:R-:W-:Y:S01]  /*0190*/  FSETP.NEU.FTZ.AND P1, PT, R3, RZ, PT ;  /* 0x000000ff0300720b */ /* 0x000fe20003f3d000 */
[----:B---3--:R-:W-:-:S02]  /*01a0*/  HADD2.F32 R4, -RZ, R10.H1_H1 ;  /* 0x3000000aff047230 */ /* 0x008fc40000004100 */
[----:B------:R-:W-:Y:S01]  /*01b0*/  HADD2.F32 R10, -RZ, R10.H0_H0 ;  /* 0x2000000aff0a7230 */ /* 0x000fe20000004100 */
[----:B------:R-:W-:Y:S01]  /*01c0*/  FSETP.NEU.FTZ.AND P5, PT, R16, RZ, PT ;  /* 0x000000ff1000720b */ /* 0x000fe20003fbd000 */
[--C-:B------:R-:W-:Y:S01]  /*01d0*/  HADD2.F32 R3, -RZ, R11.reuse.H0_H0 ;  /* 0x2000000bff037230 */ /* 0x100fe20000004100 */
[----:B------:R-:W-:Y:S01]  /*01e0*/  FSETP.NEU.FTZ.AND P4, PT, R4, RZ, PT ;  /* 0x000000ff0400720b */ /* 0x000fe20003f9d000 */
[----:B------:R-:W-:Y:S01]  /*01f0*/  HADD2.F32 R11, -RZ, R11.H1_H1 ;  /* 0x3000000bff0b7230 */ /* 0x000fe20000004100 */
[----:B------:R-:W-:Y:S01]  /*0200*/  FSETP.NEU.FTZ.AND P0, PT, R10, RZ, PT ;  /* 0x000000ff0a00720b */ /* 0x000fe20003f1d000 */
[----:B------:R-:W-:Y:S01]  /*0210*/  HADD2.F32 R15, -RZ, R7.H0_H0 ;  /* 0x20000007ff0f7230 */ /* 0x000fe20000004100 */
[----:B------:R-:W-:Y:S01]  /*0220*/  PLOP3.LUT P6, PT, P6, P4, PT, 0x28, 0x0 ;  /* 0x000000000000781c */ /* 0x000fe200037c8570 */
[----:B------:R-:W-:Y:S01]  /*0230*/  HADD2.F32 R7, -RZ, R5.H0_H0 ;  /* 0x20000005ff077230 */ /* 0x000fe20000004100 */
[----:B------:R-:W-:Y:S01]  /*0240*/  FSETP.NEU.FTZ.AND P4, PT, R3, RZ, PT ;  /* 0x000000ff0300720b */ /* 0x000fe20003f9d000 */
[--C-:B------:R-:W-:Y:S01]  /*0250*/  HADD2.F32 R3, -RZ, R8.reuse.H0_H0 ;  /* 0x20000008ff037230 */ /* 0x100fe20000004100 */
[----:B------:R-:W-:Y:S01]  /*0260*/  SEL R10, RZ, 0xffffffff, !P6 ;  /* 0xffffffffff0a7807 */ /* 0x000fe20007000000 */
[----:B------:R-:W-:Y:S01]  /*0270*/  HADD2.F32 R8, -RZ, R8.H1_H1 ;  /* 0x30000008ff087230 */ /* 0x000fe20000004100 */
[----:B------:R-:W-:Y:S01]  /*0280*/  FSETP.NEU.FTZ.AND P6, PT, R11, RZ, PT ;  /* 0x000000ff0b00720b */ /* 0x000fe20003fdd000 */
[----:B------:R-:W-:Y:S01]  /*0290*/  HADD2.F32 R4, -RZ, R9.H0_H0 ;  /* 0x20000009ff047230 */ /* 0x000fe20000004100 */
[----:B------:R-:W-:Y:S01]  /*02a0*/  FSETP.NEU.FTZ.AND P3, PT, R15, RZ, PT ;  /* 0x000000ff0f00720b */ /* 0x000fe20003f7d000 */
[----:B------:R-:W-:Y:S01]  /*02b0*/  HADD2.F32 R12, -RZ, R5.H1_H1 ;  /* 0x30000005ff0c7230 */ /* 0x000fe20000004100 */
[----:B------:R-:W-:Y:S01]  /*02c0*/  PLOP3.LUT P5, PT, P5, P6, PT, 0x28, 0x0 ;  /* 0x000000000000781c */ /* 0x000fe20002fac570 */
[----:B------:R-:W-:Y:S01]  /*02d0*/  HADD2.F32 R9, -RZ, R9.H1_H1 ;  /* 0x30000009ff097230 */ /* 0x000fe20000004100 */
[----:B------:R-:W-:Y:S01]  /*02e0*/  FSETP.NEU.FTZ.AND P6, PT, R3, RZ, PT ;  /* 0x000000ff0300720b */ /* 0x000fe20003fdd000 */
[----:B------:R-:W-:Y:S01]  /*02f0*/  IMAD.SHL.U32 R13, R10, 0x100, RZ ;  /* 0x000001000a0d7824 */ /* 0x000fe200078e00ff */
[----:B------:R-:W-:-:S02]  /*0300*/  PLOP3.LUT P2, PT, P2, P0, PT, 0x28, 0x0 ;  /* 0x000000000000781c */ /* 0x000fc40001740570 */
[----:B------:R-:W-:Y:S02]  /*0310*/  PLOP3.LUT P3, PT, P3, P4, PT, 0x28, 0x0 ;  /* 0x000000000000781c */ /* 0x000fe40001f68570 */
[----:B------:R-:W-:Y:S02]  /*0320*/  SEL R3, RZ, 0xffffffff, !P5 ;  /* 0xffffffffff037807 */ /* 0x000fe40006800000 */
[----:B------:R-:W-:Y:S02]  /*0330*/  PLOP3.LUT P1, PT, P1, P6, PT, 0x28, 0x0 ;  /* 0x000000000000781c */ /* 0x000fe40000f2c570 */
[----:B------:R-:W-:Y:S01]  /*0340*/  FSETP.NEU.FTZ.AND P0, PT, R6, RZ, PT ;  /* 0x000000ff0600720b */ /* 0x000fe20003f1d000 */
[----:B------:R-:W-:Y:S01]  /*0350*/  IMAD.SHL.U32 R3, R3, 0x100, RZ ;  /* 0x0000010003037824 */ /* 0x000fe200078e00ff */
[----:B------:R-:W-:Y:S02]  /*0360*/  FSETP.NEU.FTZ.AND P4, PT, R7, RZ, PT ;  /* 0x000000ff0700720b */ /* 0x000fe40003f9d000 */
[----:B------:R-:W-:-:S02]  /*0370*/  FSETP.NEU.FTZ.AND P5, PT, R8, RZ, PT ;  /* 0x000000ff0800720b */ /* 0x000fc40003fbd000 */
[----:B------:R-:W-:Y:S02]  /*0380*/  FSETP.NEU.FTZ.AND P6, PT, R4, RZ, PT ;  /* 0x000000ff0400720b */ /* 0x000fe40003fdd000 */
[----:B------:R-:W-:Y:S02]  /*0390*/  PLOP3.LUT P0, PT, P0, P5, PT, 0x28, 0x0 ;  /* 0x000000000000781c */ /* 0x000fe4000070a570 */
[----:B------:R-:W-:Y:S02]  /*03a0*/  PLOP3.LUT P4, PT, P4, P6, PT, 0x28, 0x0 ;  /* 0x000000000000781c */ /* 0x000fe4000278c570 */
[----:B------:R-:W-:Y:S02]  /*03b0*/  FSETP.NEU.FTZ.AND P5, PT, R12, RZ, PT ;  /* 0x000000ff0c00720b */ /* 0x000fe40003fbd000 */
[----:B------:R-:W-:Y:S02]  /*03c0*/  FSETP.NEU.FTZ.AND P6, PT, R9, RZ, PT ;  /* 0x000000ff0900720b */ /* 0x000fe40003fdd000 */
[----:B------:R-:W-:-:S02]  /*03d0*/  SEL R11, RZ, 0xffffffff, !P0 ;  /* 0xffffffffff0b7807 */ /* 0x000fc40004000000 */
[----:B------:R-:W-:Y:S02]  /*03e0*/  PLOP3.LUT P5, PT, P5, P6, PT, 0x28, 0x0 ;  /* 0x000000000000781c */ /* 0x000fe40002fac570 */
[----:B------:R-:W-:Y:S01]  /*03f0*/  IADD3 R4, P6, R0, UR6, RZ ;  /* 0x0000000600047c10 */ /* 0x000fe2000ffde0ff */
[----:B------:R-:W-:Y:S01]  /*0400*/  IMAD.SHL.U32 R10, R11, 0x100, RZ ;  /* 0x000001000b0a7824 */ /* 0x000fe200078e00ff */
[----:B------:R-:W-:Y:S02]  /*0410*/  SEL R8, RZ, 0xffffffff, !P5 ;  /* 0xffffffffff087807 */ /* 0x000fe40006800000 */
[----:B------:R-:W-:Y:S01]  /*0420*/  SEL R0, RZ, 0x1, !P3 ;  /* 0x00000001ff007807 */ /* 0x000fe20005800000 */
[----:B------:R-:W-:Y:S01]  /*0430*/  IMAD.X R5, RZ, RZ, UR7, P6 ;  /* 0x00000007ff057e24 */ /* 0x000fe2000b0e06ff */
[----:B------:R-:W-:Y:S01]  /*0440*/  SEL R6, RZ, 0x1, !P2 ;  /* 0x00000001ff067807 */ /* 0x000fe20005000000 */
[----:B------:R-:W-:Y:S01]  /*0450*/  IMAD.SHL.U32 R8, R8, 0x100, RZ ;  /* 0x0000010008087824 */ /* 0x000fe200078e00ff */
[----:B------:R-:W-:Y:S01]  /*0460*/  SEL R7, RZ, 0x1, !P4 ;  /* 0x00000001ff077807 */ /* 0x000fe20006000000 */
[----:B------:R-:W-:Y:S01]  /*0470*/  IMAD.WIDE R4, R2, 0x8, R4 ;  /* 0x0000000802047825 */ /* 0x000fe200078e0204 */
[----:B------:R-:W-:-:S02]  /*0480*/  SEL R9, RZ, 0x1, !P1 ;  /* 0x00000001ff097807 */ /* 0x000fc40004800000 */
[----:B------:R-:W-:Y:S02]  /*0490*/  LOP3.LUT R0, R3, 0x100, R0, 0xe2, !PT ;  /* 0x0000010003007812 */ /* 0x000fe400078ee200 */
[----:B------:R-:W-:Y:S02]  /*04a0*/  LOP3.LUT R3, R13, 0x100, R6, 0xe2, !PT ;  /* 0x000001000d037812 */ /* 0x000fe400078ee206 */
[----:B------:R-:W-:Y:S02]  /*04b0*/  LOP3.LUT R7, R8, 0x100, R7, 0xe2, !PT ;  /* 0x0000010008077812 */ /* 0x000fe400078ee207 */
[----:B------:R-:W-:Y:S02]  /*04c0*/  LOP3.LUT R6, R10, 0x100, R9, 0xe2, !PT ;  /* 0x000001000a067812 */ /* 0x000fe400078ee209 */
[----:B------:R-:W-:Y:S02]  /*04d0*/  PRMT R3, R3, 0x5410, R0 ;  /* 0x0000541003037816 */ /* 0x000fe40000000000 */
[----:B------:R-:W-:-:S05]  /*04e0*/  PRMT R2, R6, 0x5410, R7 ;  /* 0x0000541006027816 */ /* 0x000fca0000000007 */
[----:B------:R-:W-:Y:S01]  /*04f0*/  STG.E.64 desc[UR4][R4.64], R2 ;  /* 0x0000000204007986 */ /* 0x000fe2000c101b04 */
[----:B------:R-:W-:Y:S05]  /*0500*/  EXIT ;  /* 0x000000000000794d */ /* 0x000fea0003800000 */
.L_x_4355:
        /* <DEDUP_REMOVED lines=177> */
.L_x_4358:
        /* <DEDUP_REMOVED lines=8> */
.L_x_4359:
        /* <DEDUP_REMOVED lines=8> */
.L_x_4360:
        /* <DEDUP_REMOVED lines=9> */
.L_x_4361:
[----:B------:R-:W-:Y:S05]  /*11b0*/  BSYNC B1 ;  /* 0x0000000000017941 */ /* 0x000fea0003800000 */
.L_x_4357:
[----:B------:R-:W-:-:S13]  /*11c0*/  ISETP.GE.AND P0, PT, R26, R2, PT ;  /* 0x000000021a00720c */ /* 0x000fda0003f06270 */
[----:B--2---:R-:W2:Y:S01]  /*11d0*/  @!P0 LDC.64 R6, c[0x0][0x218] ;  /* 0x00008600ff068b82 */ /* 0x004ea20000000a00 */
[----:B-1----:R-:W-:Y:S02]  /*11e0*/  @!P0 IMAD.IADD R5, R0, 0x1, R26 ;  /* 0x0000000100058824 */ /* 0x002fe400078e021a */
[----:B------:R-:W-:-:S03]  /*11f0*/  @!P0 VIADD R26, R26, 0x80 ;  /* 0x000000801a1a8836 */ /* 0x000fc60000000000 */
[----:B--2---:R-:W-:-:S05]  /*1200*/  @!P0 IADD3 R4, P1, R5, R6, RZ ;  /* 0x0000000605048210 */ /* 0x004fca0007f3e0ff */
[----:B------:R-:W-:-:S05]  /*1210*/  @!P0 IMAD.X R5, RZ, RZ, R7, P1 ;  /* 0x000000ffff058224 */ /* 0x000fca00008e0607 */
[----:B------:R2:W-:Y:S03]  /*1220*/  @!P0 STG.E.U8 desc[UR4][R4.64], R8 ;  /* 0x0000000804008986 */ /* 0x0005e6000c101104 */
.L_x_4362:
[----:B------:R-:W-:Y:S05]  /*1230*/  BSYNC B0 ;  /* 0x0000000000007941 */ /* 0x000fea0003800000 */
.L_x_4356:
        /* <DEDUP_REMOVED lines=9> */
.L_x_4363:
        /* <DEDUP_REMOVED lines=11> */
.L_x_43790:


//--------------------- .text._ZN2at6native18elementwise_kernelILi128ELi4EZNS0_15gpu_kernel_implINS0_13AUnaryFunctorIffbZZZNS0_23logical_xor_kernel_cudaERNS_14TensorIteratorEENKUlvE0_clEvENKUlvE5_clEvEUlffE_EEEEvRNS_18TensorIteratorBaseERKT_EUliE_EEviT1_ --------------------------
	.section	.text._ZN2at6native18elementwise_kernelILi128ELi4EZNS0_15gpu_kernel_implINS0_13AUnaryFunctorIffbZZZNS0_23logical_xor_kernel_cudaERNS_14TensorIteratorEENKUlvE0_clEvENKUlvE5_clEvEUlffE_EEEEvRNS_18TensorIteratorBaseERKT_EUliE_EEviT1_,"ax",@progbits
	.align	128
        .global         _ZN2at6native18elementwise_kernelILi128ELi4EZNS0_15gpu_kernel_implINS0_13AUnaryFunctorIffbZZZNS0_23logical_xor_kernel_cudaERNS_14TensorIteratorEENKUlvE0_clEvENKUlvE5_clEvEUlffE_EEEEvRNS_18TensorIteratorBaseERKT_EUliE_EEviT1_
        .type           _ZN2at6native18elementwise_kernelILi128ELi4EZNS0_15gpu_kernel_implINS0_13AUnaryFunctorIffbZZZNS0_23logical_xor_kernel_cudaERNS_14TensorIteratorEENKUlvE0_clEvENKUlvE5_clEvEUlffE_EEEEvRNS_18TensorIteratorBaseERKT_EUliE_EEviT1_,@function
        .size           _ZN2at6native18elementwise_kernelILi128ELi4EZNS0_15gpu_kernel_implINS0_13AUnaryFunctorIffbZZZNS0_23logical_xor_kernel_cudaERNS_14TensorIteratorEENKUlvE0_clEvENKUlvE5_clEvEUlffE_EEEEvRNS_18TensorIteratorBaseERKT_EUliE_EEviT1_,(.L_x_43791 - _ZN2at6native18elementwise_kernelILi128ELi4EZNS0_15gpu_kernel_implINS0_13AUnaryFunctorIffbZZZNS0_23logical_xor_kernel_cudaERNS_14TensorIteratorEENKUlvE0_clEvENKUlvE5_clEvEUlffE_EEEEvRNS_18TensorIteratorBaseERKT_EUliE_EEviT1_)
        .other          _ZN2at6native18elementwise_kernelILi128ELi4EZNS0_15gpu_kernel_implINS0_13AUnaryFunctorIffbZZZNS0_23logical_xor_kernel_cudaERNS_14TensorIteratorEENKUlvE0_clEvENKUlvE5_clEvEUlffE_EEEEvRNS_18TensorIteratorBaseERKT_EUliE_EEviT1_,@"STO_CUDA_ENTRY STV_DEFAULT"
_ZN2at6native18elementwise_kernelILi128ELi4EZNS0_15gpu_kernel_implINS0_13AUnaryFunctorIffbZZZNS0_23logical_xor_kernel_cudaERNS_14TensorIteratorEENKUlvE0_clEvENKUlvE5_clEvEUlffE_EEEEvRNS_18TensorIteratorBaseERKT_EUliE_EEviT1_:
.text._ZN2at6native18elementwise_kernelILi128ELi4EZNS0_15gpu_kernel_implINS0_13AUnaryFunctorIffbZZZNS0_23logical_xor_kernel_cudaERNS_14TensorIteratorEENKUlvE0_clEvENKUlvE5_clEvEUlffE_EEEEvRNS_18TensorIteratorBaseERKT_EUliE_EEviT1_:
        /* <DEDUP_REMOVED lines=314> */
.L_x_4366:
[----:B------:R-:W0:Y:S01]  /*13a0*/  LDC.U8 R5, c[0x0][0x429] ;  /* 0x00010a40ff057b82 */ /* 0x000e220000000000 */
[----:B------:R-:W-:Y:S01]  /*13b0*/  ULDC.64 UR4, c[0x0][0x410] ;  /* 0x0001040000047ab9 */ /* 0x000fe20000000a00 */
[----:B------:R-:W-:Y:S01]  /*13c0*/  ULDC.64 UR6, c[0x0][0x418] ;  /* 0x0001060000067ab9 */ /* 0x000fe20000000a00 */
[----:B------:R-:W-:Y:S01]  /*13d0*/  IADD3 R16, P1, R16, UR4, RZ ;  /* 0x0000000410107c10 */ /* 0x000fe2000ff3e0ff */
[----:B------:R-:W-:Y:S01]  /*13e0*/  BSSY B6, `(.L_x_4367) ;  /* 0x00000e0000067945 */ /* 0x000fe20003800000 */
        /* <DEDUP_REMOVED lines=15> */
[----:B--2---:R-:W0:Y:S01]  /*14e0*/  I2F.S16 R0, R0 ;  /* 0x0000000000007306 */ /* 0x004e220000101400 */
[----:B------:R-:W-:Y:S05]  /*14f0*/  BRA `(.L_x_4373) ;  /* 0x0000000c00387947 */ /* 0x000fea0003800000 */
.L_x_4371:
[----:B------:R-:W2:Y:S02]  /*1500*/  LDG.E.U8 R0, desc[UR36][R2.64] ;  /* 0x0000002402007981 */ /* 0x000ea4000c1e1100 */
[----:B--2---:R-:W-:Y:S01]  /*1510*/  I2FP.F32.U32 R0, R0 ;  /* 0x0000000000007245 */ /* 0x004fe20000201000 */
[----:B------:R-:W-:Y:S06]  /*1520*/  BRA `(.L_x_4373) ;  /* 0x0000000c002c7947 */ /* 0x000fec0003800000 */
.L_x_4370:
[----:B------:R-:W-:-:S13]  /*1530*/  ISETP.NE.AND P0, PT, R4, 0x2, PT ;  /* 0x000000020400780c */ /* 0x000fda0003f05270 */
[----:B------:R-:W-:Y:S05]  /*1540*/  @!P0 BRA `(.L_x_4374) ;  /* 0x0000000000288947 */ /* 0x000fea0003800000 */
[----:B------:R-:W-:-:S13]  /*1550*/  ISETP.NE.AND P0, PT, R4, 0x3, PT ;  /* 0x000000030400780c */ /* 0x000fda0003f05270 */
[----:B------:R-:W-:Y:S05]  /*1560*/  @!P0 BRA `(.L_x_4375) ;  /* 0x0000000000148947 */ /* 0x000fea0003800000 */
[----:B------:R-:W-:-:S13]  /*1570*/  ISETP.NE.AND P0, PT, R4, 0x4, PT ;  /* 0x000000040400780c */ /* 0x000fda0003f05270 */
[----:B------:R-:W-:Y:S05]  /*1580*/  @P0 BRA `(.L_x_4372) ;  /* 0x0000000800b80947 */ /* 0x000fea0003800000 */
[----:B------:R-:W2:Y:S02]  /*1590*/  LDG.E.64 R2, desc[UR36][R2.64] ;  /* 0x0000002402027981 */ /* 0x000ea4000c1e1b00 */
[----:B--2---:R4:W0:Y:S01]  /*15a0*/  I2F.S64 R0, R2 ;  /* 0x0000000200007312 */ /* 0x0048220000301400 */
[----:B------:R-:W-:Y:S05]  /*15b0*/  BRA `(.L_x_4373) ;  /* 0x0000000c00087947 */ /* 0x000fea0003800000 */
.L_x_4375:
[----:B------:R-:W2:Y:S02]  /*15c0*/  LDG.E R0, desc[UR36][R2.64] ;  /* 0x0000002402007981 */ /* 0x000ea4000c1e1900 */
[----:B--2---:R-:W-:Y:S01]  /*15d0*/  I2FP.F32.S32 R0, R0 ;  /* 0x0000000000007245 */ /* 0x004fe20000201400 */
[----:B------:R-:W-:Y:S06]  /*15e0*/  BRA `(.L_x_4373) ;  /* 0x0000000800fc7947 */ /* 0x000fec0003800000 */
.L_x_4374:
[----:B------:R-:W2:Y:S02]  /*15f0*/  LDG.E.U16 R0, desc[UR36][R2.64] ;  /* 0x0000002402007981 */ /* 0x000ea4000c1e1500 */
[----:B--2---:R-:W0:Y:S01]  /*1600*/  I2F.S16 R0, R0 ;  /* 0x0000000000007306 */ /* 0x004e220000101400 */
[----:B------:R-:W-:Y:S05]  /*1610*/  BRA `(.L_x_4373) ;  /* 0x0000000800f07947 */ /* 0x000fea0003800000 */
.L_x_4369:
[----:B------:R-:W-:-:S13]  /*1620*/  ISETP.GT.AND P0, PT, R4, 0x6, PT ;  /* 0x000000060400780c */ /* 0x000fda0003f04270 */
[----:B------:R-:W-:Y:S05]  /*1630*/  @P0 BRA `(.L_x_4376) ;  /* 0x0000000000240947 */ /* 0x000fea0003800000 */
[----:B------:R-:W-:-:S13]  /*1640*/  ISETP.NE.AND P0, PT, R4, 0x5, PT ;  /* 0x000000050400780c */ /* 0x000fda0003f05270 */
[----:B------:R-:W-:Y:S05]  /*1650*/  @!P0 BRA `(.L_x_4377) ;  /* 0x0000000000108947 */ /* 0x000fea0003800000 */
[----:B------:R-:W-:-:S13]  /*1660*/  ISETP.NE.AND P0, PT, R4, 0x6, PT ;  /* 0x000000060400780c */ /* 0x000fda0003f05270 */
[----:B------:R-:W-:Y:S05]  /*1670*/  @P0 BRA `(.L_x_4372) ;  /* 0x00000008007c0947 */ /* 0x000fea0003800000 */
[----:B------:R2:W5:Y:S01]  /*1680*/  LDG.E R0, desc[UR36][R2.64] ;  /* 0x0000002402007981 */ /* 0x000562000c1e1900 */
[----:B------:R-:W-:Y:S05]  /*1690*/  BRA `(.L_x_4373) ;  /* 0x0000000800d07947 */ /* 0x000fea0003800000 */
.L_x_4377:
[----:B------:R-:W2:Y:S02]  /*16a0*/  LDG.E.U16 R0, desc[UR36][R2.64] ;  /* 0x0000002402007981 */ /* 0x000ea4000c1e1500 */
[----:B--2---:R-:W-:Y:S01]  /*16b0*/  HADD2.F32 R0, -RZ, R0.H0_H0 ;  /* 0x20000000ff007230 */ /* 0x004fe20000004100 */
[----:B------:R-:W-:Y:S06]  /*16c0*/  BRA `(.L_x_4373) ;  /* 0x0000000800c47947 */ /* 0x000fec0003800000 */
.L_x_4376:
[----:B------:R-:W-:-:S13]  /*16d0*/  ISETP.NE.AND P0, PT, R4, 0x7, PT ;  /* 0x000000070400780c */ /* 0x000fda0003f05270 */
[----:B------:R-:W-:Y:S05]  /*16e0*/  @!P0 BRA `(.L_x_4378) ;  /* 0x0000000000248947 */ /* 0x000fea0003800000 */
[----:B------:R-:W-:-:S13]  /*16f0*/  ISETP.NE.AND P0, PT, R4, 0x8, PT ;  /* 0x000000080400780c */ /* 0x000fda0003f05270 */
[----:B------:R-:W-:Y:S05]  /*1700*/  @!P0 BRA `(.L_x_4379) ;  /* 0x0000000000108947 */ /* 0x000fea0003800000 */
[----:B------:R-:W-:-:S13]  /*1710*/  ISETP.NE.AND P0, PT, R4, 0x9, PT ;  /* 0x000000090400780c */ /* 0x000fda0003f05270 */
[----:B------:R-:W-:Y:S05]  /*1720*/  @P0 BRA `(.L_x_4372) ;  /* 0x0000000800500947 */ /* 0x000fea0003800000 */
[----:B------:R3:W5:Y:S01]  /*1730*/  LDG.E R0, desc[UR36][R2.64] ;  /* 0x0000002402007981 */ /* 0x000762000c1e1900 */
[----:B------:R-:W-:Y:S05]  /*1740*/  BRA `(.L_x_4373) ;  /* 0x0000000800a47947 */ /* 0x000fea0003800000 */
.L_x_4379:
[----:B------:R-:W2:Y:S02]  /*1750*/  LDG.E.U16 R0, desc[UR36][R2.64] ;  /* 0x0000002402007981 */ /* 0x000ea4000c1e1500 */
[----:B--2---:R-:W-:Y:S01]  /*1760*/  HADD2.F32 R0, -RZ, R0.H0_H0 ;  /* 0x20000000ff007230 */ /* 0x004fe20000004100 */
[----:B------:R-:W-:Y:S06]  /*1770*/  BRA `(.L_x_4373) ;  /* 0x0000000800987947 */ /* 0x000fec0003800000 */
.L_x_4378:
[----:B------:R-:W2:Y:S01]  /*1780*/  LDG.E.64 R2, desc[UR36][R2.64] ;  /* 0x0000002402027981 */ /* 0x000ea2000c1e1b00 */
[----:B------:R-:W-:Y:S01]  /*1790*/  UMOV UR4, 0xf0000000 ;  /* 0xf000000000047882 */ /* 0x000fe20000000000 */
[----:B------:R-:W-:Y:S01]  /*17a0*/  UMOV UR5, 0x380fffff ;  /* 0x380fffff00057882 */ /* 0x000fe20000000000 */
[----:B--2---:R-:W0:Y:S01]  /*17b0*/  F2F.F32.F64 R0, R2 ;  /* 0x0000000200007310 */ /* 0x004e220000301000 */
[----:B------:R-:W-:-:S14]  /*17c0*/  DSETP.GEU.AND P0, PT, |R2|, UR4, PT ;  /* 0x0000000402007e2a */ /* 0x000fdc000bf0e200 */
[----:B0-----:R-:W-:Y:S01]  /*17d0*/  @!P0 FMUL R0, R0, 1.175494350822287508e-38 ;  /* 0x0080000000008820 */ /* 0x001fe20000400000 */
[----:B------:R-:W-:Y:S06]  /*17e0*/  BRA `(.L_x_4373) ;  /* 0x00000008007c7947 */ /* 0x000fec0003800000 */
.L_x_4368:
        /* <DEDUP_REMOVED lines=10> */
[----:B------:R-:W-:Y:S01]  /*1890*/  FSEL R0, RZ, 1, !P0 ;  /* 0x3f800000ff007808 */ /* 0x000fe20004000000 */
[----:B------:R-:W-:Y:S08]  /*18a0*/  BRA `(.L_x_4373) ;  /* 0x00000008004c7947 */ /* 0x000ff00003800000 */
.L_x_4382:
[----:B------:R-:W2:Y:S01]  /*18b0*/  LDG.E.64 R2, desc[UR36][R2.64] ;  /* 0x0000002402027981 */ /* 0x000ea2000c1e1b00 */
[----:B------:R-:W-:Y:S01]  /*18c0*/  UMOV UR4, 0xf0000000 ;  /* 0xf000000000047882 */ /* 0x000fe20000000000 */
[----:B------:R-:W-:Y:S01]  /*18d0*/  UMOV UR5, 0x380fffff ;  /* 0x380fffff00057882 */ /* 0x000fe20000000000 */
[----:B--2---:R-:W0:Y:S01]  /*18e0*/  F2F.F32.F64 R0, R2 ;  /* 0x0000000200007310 */ /* 0x004e220000301000 */
[----:B------:R-:W-:-:S14]  /*18f0*/  DSETP.GEU.AND P0, PT, |R2|, UR4, PT ;  /* 0x0000000402007e2a */ /* 0x000fdc000bf0e200 */
[----:B0-----:R-:W-:Y:S01]  /*1900*/  @!P0 FMUL R0, R0, 1.175494350822287508e-38 ;  /* 0x0080000000008820 */ /* 0x001fe20000400000 */
[----:B------:R-:W-:Y:S06]  /*1910*/  BRA `(.L_x_4373) ;  /* 0x0000000800307947 */ /* 0x000fec0003800000 */
.L_x_4381:
        /* <DEDUP_REMOVED lines=24> */
[----:B------:R-:W-:Y:S01]  /*1aa0*/  LOP3.LUT R0, R5, 0x80000000, R0, 0xf8, !PT ;  /* 0x8000000005007812 */ /* 0x000fe200078ef800 */
[----:B------:R-:W-:Y:S06]  /*1ab0*/  BRA `(.L_x_4373) ;  /* 0x0000000400c87947 */ /* 0x000fec0003800000 */
.L_x_4384:
        /* <DEDUP_REMOVED lines=11> */
[----:B------:R-:W-:Y:S01]  /*1b70*/  LOP3.LUT R0, R4, 0x80000000, R5, 0xf8, !PT ;  /* 0x8000000004007812 */ /* 0x000fe200078ef805 */
[----:B------:R-:W-:Y:S06]  /*1b80*/  BRA `(.L_x_4373) ;  /* 0x0000000400947947 */ /* 0x000fec0003800000 */
.L_x_4383:
[----:B------:R-:W2:Y:S02]  /*1b90*/  LDG.E.U16 R0, desc[UR36][R2.64] ;  /* 0x0000002402007981 */ /* 0x000ea4000c1e1500 */
[----:B--2---:R-:W-:Y:S01]  /*1ba0*/  IMAD.U32 R0, R0, 0x10000, RZ ;  /* 0x0001000000007824 */ /* 0x004fe200078e00ff */
[----:B------:R-:W-:Y:S06]  /*1bb0*/  BRA `(.L_x_4373) ;  /* 0x0000000400887947 */ /* 0x000fec0003800000 */
.L_x_4380:
        /* <DEDUP_REMOVED lines=9> */
[----:B--2---:R-:W-:Y:S01]  /*1c50*/  I2FP.F32.U32 R0, R0 ;  /* 0x0000000000007245 */ /* 0x004fe20000201000 */
[----:B------:R-:W-:Y:S06]  /*1c60*/  BRA `(.L_x_4373) ;  /* 0x00000004005c7947 */ /* 0x000fec0003800000 */
.L_x_4387:
[----:B------:R-:W2:Y:S01]  /*1c70*/  LDG.E.U8 R2, desc[UR36][R2.64] ;  /* 0x0000002402027981 */ /* 0x000ea2000c1e1100 */
        /* <DEDUP_REMOVED lines=19> */
.L_x_4389:
[----:B------:R-:W-:Y:S05]  /*1db0*/  BSYNC B0 ;  /* 0x0000000000007941 */ /* 0x000fea0003800000 */
.L_x_4388:
[----:B------:R-:W-:Y:S01]  /*1dc0*/  LEA R3, R0, 0x3b800000, 0x17 ;  /* 0x3b80000000037811 */ /* 0x000fe200078eb8ff */
[----:B------:R-:W-:-:S05]  /*1dd0*/  IMAD.SHL.U32 R0, R2, 0x100000, RZ ;  /* 0x0010000002007824 */ /* 0x000fca00078e00ff */
[----:B------:R-:W-:Y:S01]  /*1de0*/  LOP3.LUT R0, R3, R0, R4, 0xfe, !PT ;  /* 0x0000000003007212 */ /* 0x000fe200078efe04 */
[----:B------:R-:W-:Y:S06]  /*1df0*/  BRA `(.L_x_4373) ;  /* 0x0000000000f87947 */ /* 0x000fec0003800000 */
.L_x_4386:
        /* <DEDUP_REMOVED lines=20> */
.L_x_4391:
[----:B------:R-:W-:Y:S05]  /*1f40*/  BSYNC B0 ;  /* 0x0000000000007941 */ /* 0x000fea0003800000 */
.L_x_4390:
[----:B------:R-:W-:Y:S01]  /*1f50*/  LEA R3, R0, 0x37800000, 0x17 ;  /* 0x3780000000037811 */ /* 0x000fe200078eb8ff */
[----:B------:R-:W-:-:S05]  /*1f60*/  IMAD.SHL.U32 R0, R2, 0x200000, RZ ;  /* 0x0020000002007824 */ /* 0x000fca00078e00ff */
[----:B------:R-:W-:Y:S01]  /*1f70*/  LOP3.LUT R0, R3, R0, R4, 0xfe, !PT ;  /* 0x0000000003007212 */ /* 0x000fe200078efe04 */
[----:B------:R-:W-:Y:S06]  /*1f80*/  BRA `(.L_x_4373) ;  /* 0x0000000000947947 */ /* 0x000fec0003800000 */
.L_x_4385:
[----:B------:R-:W-:-:S13]  /*1f90*/  ISETP.NE.AND P0, PT, R4, 0x1c, PT ;  /* 0x0000001c0400780c */ /* 0x000fda0003f05270 */
[----:B------:R-:W-:Y:S05]  /*1fa0*/  @!P0 BRA `(.L_x_4392) ;  /* 0x0000000000848947 */ /* 0x000fea0003800000 */
[----:B------:R-:W-:-:S13]  /*1fb0*/  ISETP.NE.AND P0, PT, R4, 0x1d, PT ;  /* 0x0000001d0400780c */ /* 0x000fda0003f05270 */
[----:B------:R-:W-:Y:S05]  /*1fc0*/  @!P0 BRA `(.L_x_4393) ;  /* 0x0000000000708947 */ /* 0x000fea0003800000 */
[----:B------:R-:W-:-:S13]  /*1fd0*/  ISETP.NE.AND P0, PT, R4, 0x2c, PT ;  /* 0x0000002c0400780c */ /* 0x000fda0003f05270 */
[----:B------:R-:W-:Y:S05]  /*1fe0*/  @P0 BRA `(.L_x_4372) ;  /* 0x0000000000200947 */ /* 0x000fea0003800000 */
[----:B------:R-:W2:Y:S01]  /*1ff0*/  LDG.E.U8 R2, desc[UR36][R2.64] ;  /* 0x0000002402027981 */ /* 0x000ea2000c1e1100 */
[----:B------:R-:W-:Y:S01]  /*2000*/  IMAD.MOV.U32 R0, RZ, RZ, 0x400000 ;  /* 0x00400000ff007424 */ /* 0x000fe200078e00ff */
[----:B--2---:R-:W-:-:S13]  /*2010*/  ISETP.NE.AND P0, PT, R2, RZ, PT ;  /* 0x000000ff0200720c */ /* 0x004fda0003f05270 */
[----:B------:R-:W-:Y:S05]  /*2020*/  @!P0 BRA `(.L_x_4373) ;  /* 0x00000000006c8947 */ /* 0x000fea0003800000 */
[----:B------:R-:W-:-:S13]  /*2030*/  ISETP.NE.AND P0, PT, R2, 0xff, PT ;  /* 0x000000ff0200780c */ /* 0x000fda0003f05270 */
[----:B------:R-:W-:Y:S02]  /*2040*/  @!P0 IMAD.MOV.U32 R0, RZ, RZ, 0x7f800001 ;  /* 0x7f800001ff008424 */ /* 0x000fe400078e00ff */
[----:B------:R-:W-:Y:S01]  /*2050*/  @P0 IMAD.SHL.U32 R0, R2, 0x800000, RZ ;  /* 0x0080000002000824 */ /* 0x000fe200078e00ff */
[----:B------:R-:W-:Y:S06]  /*2060*/  BRA `(.L_x_4373) ;  /* 0x00000000005c7947 */ /* 0x000fec0003800000 */
.L_x_4372:
        /* <DEDUP_REMOVED lines=16> */
.L_x_4394:
[----:B------:R-:W-:Y:S01]  /*2170*/  IMAD.MOV.U32 R0, RZ, RZ, RZ ;  /* 0x000000ffff007224 */ /* 0x000fe200078e00ff */
[----:B------:R-:W-:Y:S06]  /*2180*/  BRA `(.L_x_4373) ;  /* 0x0000000000147947 */ /* 0x000fec0003800000 */
.L_x_4393:
[----:B------:R-:W2:Y:S02]  /*2190*/  LDG.E.64 R2, desc[UR36][R2.64] ;  /* 0x0000002402027981 */ /* 0x000ea4000c1e1b00 */
[----:B--2---:R0:W1:Y:S01]  /*21a0*/  I2F.U64 R0, R2 ;  /* 0x0000000200007312 */ /* 0x0040620000301000 */
[----:B------:R-:W-:Y:S05]  /*21b0*/  BRA `(.L_x_4373) ;  /* 0x0000000000087947 */ /* 0x000fea0003800000 */
.L_x_4392:
[----:B------:R-:W2:Y:S02]  /*21c0*/  LDG.E R0, desc[UR36][R2.64] ;  /* 0x0000002402007981 */ /* 0x000ea4000c1e1900 */
[----:B--2---:R-:W-:-:S07]  /*21d0*/  I2FP.F32.U32 R0, R0 ;  /* 0x0000000000007245 */ /* 0x004fce0000201000 */
.L_x_4373:
[----:B------:R-:W-:Y:S05]  /*21e0*/  BSYNC B6 ;  /* 0x0000000000067941 */ /* 0x000fea0003800000 */
.L_x_4367:
[----:B0-234-:R-:W0:Y:S01]  /*21f0*/  LDC.U8 R3, c[0x0][0x428] ;  /* 0x00010a00ff037b82 */ /* 0x01de220000000000 */
[----:B------:R-:W-:Y:S01]  /*2200*/  ULDC UR4, c[0x0][0x424] ;  /* 0x0001090000047ab9 */ /* 0x000fe20000000800 */
[----:B-1---5:R-:W-:Y:S02]  /*2210*/  FSETP.NEU.FTZ.AND P1, PT, R0, RZ, PT ;  /* 0x000000ff0000720b */ /* 0x022fe40003f3d000 */
        /* <DEDUP_REMOVED lines=17> */
.L_x_4398:
[----:B------:R0:W-:Y:S01]  /*2330*/  STG.E.U8 desc[UR36][R16.64], R2 ;  /* 0x0000000210007986 */ /* 0x0001e2000c101124 */
[----:B------:R-:W-:Y:S05]  /*2340*/  BRA `(.L_x_4400) ;  /* 0x0000000c00487947 */ /* 0x000fea0003800000 */
.L_x_4397:
        /* <DEDUP_REMOVED lines=9> */
.L_x_4402:
[----:B------:R0:W-:Y:S01]  /*23e0*/  STG.E desc[UR36][R16.64], R2 ;  /* 0x0000000210007986 */ /* 0x0001e2000c101924 */
[----:B------:R-:W-:Y:S05]  /*23f0*/  BRA `(.L_x_4400) ;  /* 0x0000000c001c7947 */ /* 0x000fea0003800000 */
.L_x_4401:
[----:B------:R0:W-:Y:S01]  /*2400*/  STG.E.U16 desc[UR36][R16.64], R2 ;  /* 0x0000000210007986 */ /* 0x0001e2000c101524 */
[----:B------:R-:W-:Y:S05]  /*2410*/  BRA `(.L_x_4400) ;  /* 0x0000000c00147947 */ /* 0x000fea0003800000 */
.L_x_4396:
        /* <DEDUP_REMOVED lines=9> */
.L_x_4404:
[----:B------:R-:W-:-:S04]  /*24b0*/  I2FP.F32.U32 R0, R2 ;  /* 0x0000000200007245 */ /* 0x000fc80000201000 */
[----:B------:R-:W-:-:S05]  /*24c0*/  F2FP.F16.F32.PACK_AB R0, RZ, R0 ;  /* 0x00000000ff00723e */ /* 0x000fca00000000ff */
[----:B------:R0:W-:Y:S01]  /*24d0*/  STG.E.U16 desc[UR36][R16.64], R0 ;  /* 0x0000000010007986 */ /* 0x0001e2000c101524 */
[----:B------:R-:W-:Y:S05]  /*24e0*/  BRA `(.L_x_4400) ;  /* 0x0000000800e07947 */ /* 0x000fea0003800000 */
.L_x_4403:
        /* <DEDUP_REMOVED lines=10> */
.L_x_4406:
[----:B------:R-:W-:-:S04]  /*2590*/  I2FP.F32.U32 R2, R2 ;  /* 0x0000000200027245 */ /* 0x000fc80000201000 */
[----:B------:R-:W-:-:S04]  /*25a0*/  F2FP.F16.F32.PACK_AB R3, RZ, R2 ;  /* 0x00000002ff03723e */ /* 0x000fc800000000ff */
[----:B------:R-:W-:-:S05]  /*25b0*/  PRMT R3, R3, 0x5410, RZ ;  /* 0x0000541003037816 */ /* 0x000fca00000000ff */
[----:B------:R0:W-:Y:S01]  /*25c0*/  STG.E desc[UR36][R16.64], R3 ;  /* 0x0000000310007986 */ /* 0x0001e2000c101924 */
[----:B------:R-:W-:Y:S05]  /*25d0*/  BRA `(.L_x_4400) ;  /* 0x0000000800a47947 */ /* 0x000fea0003800000 */
.L_x_4405:
[----:B------:R-:W0:Y:S02]  /*25e0*/  I2F.F64.U32 R2, R2 ;  /* 0x0000000200027312 */ /* 0x000e240000201800 */
[----:B0-----:R0:W-:Y:S01]  /*25f0*/  STG.E.64 desc[UR36][R16.64], R2 ;  /* 0x0000000210007986 */ /* 0x0011e2000c101b24 */
[----:B------:R-:W-:Y:S05]  /*2600*/  BRA `(.L_x_4400) ;  /* 0x0000000800987947 */ /* 0x000fea0003800000 */
.L_x_4395:
        /* <DEDUP_REMOVED lines=10> */
.L_x_4409:
[----:B------:R-:W0:Y:S01]  /*26b0*/  I2F.F64.U32 R4, R2 ;  /* 0x0000000200047312 */ /* 0x000e220000201800 */
[----:B------:R-:W-:-:S05]  /*26c0*/  CS2R R6, SRZ ;  /* 0x0000000000067805 */ /* 0x000fca000001ff00 */
[----:B0-----:R0:W-:Y:S01]  /*26d0*/  STG.E.128 desc[UR36][R16.64], R4 ;  /* 0x0000000410007986 */ /* 0x0011e2000c101d24 */
[----:B------:R-:W-:Y:S05]  /*26e0*/  BRA `(.L_x_4400) ;  /* 0x0000000800607947 */ /* 0x000fea0003800000 */
.L_x_4408:
        /* <DEDUP_REMOVED lines=21> */
.L_x_4413:
[----:B------:R-:W-:Y:S05]  /*2840*/  BSYNC B0 ;  /* 0x0000000000007941 */ /* 0x000fea0003800000 */
.L_x_4412:
[----:B------:R-:W-:-:S05]  /*2850*/  LOP3.LUT R3, R0, R3, RZ, 0xfc, !PT ;  /* 0x0000000300037212 */ /* 0x000fca00078efcff */
[----:B------:R0:W-:Y:S01]  /*2860*/  STG.E.U8 desc[UR36][R16.64], R3 ;  /* 0x0000000310007986 */ /* 0x0001e2000c101124 */
[----:B------:R-:W-:Y:S05]  /*2870*/  BRA `(.L_x_4400) ;  /* 0x0000000400fc7947 */ /* 0x000fea0003800000 */
.L_x_4411:
        /* <DEDUP_REMOVED lines=13> */
.L_x_4415:
[----:B------:R-:W-:Y:S01]  /*2950*/  IMAD.MOV.U32 R0, RZ, RZ, 0x7f ;  /* 0x0000007fff007424 */ /* 0x000fe200078e00ff */
[----:B------:R-:W-:-:S04]  /*2960*/  ISETP.GT.U32.AND P0, PT, R2, 0x7f800000, PT ;  /* 0x7f8000000200780c */ /* 0x000fc80003f04070 */
[----:B------:R-:W-:-:S09]  /*2970*/  SEL R0, R0, 0x7c, P0 ;  /* 0x0000007c00007807 */ /* 0x000fd20000000000 */
.L_x_4416:
[----:B------:R-:W-:Y:S05]  /*2980*/  BSYNC B0 ;  /* 0x0000000000007941 */ /* 0x000fea0003800000 */
.L_x_4414:
[----:B------:R-:W-:-:S04]  /*2990*/  LOP3.LUT R2, R3, 0x80000000, RZ, 0xc0, !PT ;  /* 0x8000000003027812 */ /* 0x000fc800078ec0ff */
[----:B------:R-:W-:-:S04]  /*29a0*/  SHF.R.U32.HI R3, RZ, 0x18, R2 ;  /* 0x00000018ff037819 */ /* 0x000fc80000011602 */
[----:B------:R-:W-:-:S05]  /*29b0*/  LOP3.LUT R3, R0, R3, RZ, 0xfc, !PT ;  /* 0x0000000300037212 */ /* 0x000fca00078efcff */
[----:B------:R0:W-:Y:S01]  /*29c0*/  STG.E.U8 desc[UR36][R16.64], R3 ;  /* 0x0000000310007986 */ /* 0x0001e2000c101124 */
[----:B------:R-:W-:Y:S05]  /*29d0*/  BRA `(.L_x_4400) ;  /* 0x0000000400a47947 */ /* 0x000fea0003800000 */
.L_x_4410:
[----:B------:R-:W-:-:S04]  /*29e0*/  I2FP.F32.U32 R0, R2 ;  /* 0x0000000200007245 */ /* 0x000fc80000201000 */
[----:B------:R-:W-:-:S05]  /*29f0*/  F2FP.BF16.F32.PACK_AB R0, RZ, R0 ;  /* 0x00000000ff00723e */ /* 0x000fca00000010ff */
[----:B------:R0:W-:Y:S01]  /*2a00*/  STG.E.U16 desc[UR36][R16.64], R0 ;  /* 0x0000000010007986 */ /* 0x0001e2000c101524 */
[----:B------:R-:W-:Y:S05]  /*2a10*/  BRA `(.L_x_4400) ;  /* 0x0000000400947947 */ /* 0x000fea0003800000 */
.L_x_4407:
        /* <DEDUP_REMOVED lines=10> */
.L_x_4419:
        /* <DEDUP_REMOVED lines=17> */
.L_x_4422:
[----:B------:R-:W-:-:S04]  /*2bd0*/  LOP3.LUT R2, R3, 0x80000000, RZ, 0xc0, !PT ;  /* 0x8000000003027812 */ /* 0x000fc800078ec0ff */
[----:B------:R-:W-:-:S04]  /*2be0*/  SHF.R.U32.HI R3, RZ, 0x18, R2 ;  /* 0x00000018ff037819 */ /* 0x000fc80000011602 */
[----:B------:R-:W-:-:S04]  /*2bf0*/  LOP3.LUT R0, R0, R3, RZ, 0xfc, !PT ;  /* 0x0000000300007212 */ /* 0x000fc800078efcff */
[----:B------:R-:W-:-:S07]  /*2c00*/  PRMT R8, R0, 0x7610, R8 ;  /* 0x0000761000087816 */ /* 0x000fce0000000008 */
.L_x_4421:
[----:B------:R-:W-:Y:S05]  /*2c10*/  BSYNC B0 ;  /* 0x0000000000007941 */ /* 0x000fea0003800000 */
.L_x_4420:
[----:B------:R0:W-:Y:S01]  /*2c20*/  STG.E.U8 desc[UR36][R16.64], R8 ;  /* 0x0000000810007986 */ /* 0x0001e2000c101124 */
[----:B------:R-:W-:Y:S05]  /*2c30*/  BRA `(.L_x_4400) ;  /* 0x00000004000c7947 */ /* 0x000fea0003800000 */
.L_x_4418:
        /* <DEDUP_REMOVED lines=17> */
.L_x_4425:
[----:B------:R-:W-:-:S04]  /*2d50*/  LOP3.LUT R2, R3, 0x80000000, RZ, 0xc0, !PT ;  /* 0x8000000003027812 */ /* 0x000fc800078ec0ff */
[----:B------:R-:W-:-:S04]  /*2d60*/  SHF.R.U32.HI R3, RZ, 0x18, R2 ;  /* 0x00000018ff037819 */ /* 0x000fc80000011602 */
[----:B------:R-:W-:-:S04]  /*2d70*/  LOP3.LUT R0, R0, R3, RZ, 0xfc, !PT ;  /* 0x0000000300007212 */ /* 0x000fc800078efcff */
[----:B------:R-:W-:-:S07]  /*2d80*/  PRMT R8, R0, 0x7610, R8 ;  /* 0x0000761000087816 */ /* 0x000fce0000000008 */
.L_x_4424:
[----:B------:R-:W-:Y:S05]  /*2d90*/  BSYNC B0 ;  /* 0x0000000000007941 */ /* 0x000fea0003800000 */
.L_x_4423:
[----:B------:R3:W-:Y:S01]  /*2da0*/  STG.E.U8 desc[UR36][R16.64], R8 ;  /* 0x0000000810007986 */ /* 0x0007e2000c101124 */
[----:B------:R-:W-:Y:S05]  /*2db0*/  BRA `(.L_x_4400) ;  /* 0x0000000000ac7947 */ /* 0x000fea0003800000 */
.L_x_4417:
        /* <DEDUP_REMOVED lines=22> */
.L_x_4399:
        /* <DEDUP_REMOVED lines=16> */
.L_x_4428:
[----:B------:R-:W-:Y:S05]  /*3020*/  BRA `(.L_x_4400) ;  /* 0x0000000000107947 */ /* 0x000fea0003800000 */
.L_x_4427:
[----:B------:R-:W-:-:S05]  /*3030*/  IMAD.MOV.U32 R3, RZ, RZ, RZ ;  /* 0x000000ffff037224 */ /* 0x000fca00078e00ff */
[----:B------:R2:W-:Y:S01]  /*3040*/  STG.E.64 desc[UR36][R16.64], R2 ;  /* 0x0000000210007986 */ /* 0x0005e2000c101b24 */
[----:B------:R-:W-:Y:S05]  /*3050*/  BRA `(.L_x_4400) ;  /* 0x0000000000047947 */ /* 0x000fea0003800000 */
.L_x_4426:
[----:B------:R0:W-:Y:S02]  /*3060*/  STG.E desc[UR36][R16.64], R2 ;  /* 0x0000000210007986 */ /* 0x0001e4000c101924 */
.L_x_4400:
[----:B------:R-:W-:-:S04]  /*3070*/  IMAD R18, R23, 0x200, R18 ;  /* 0x0000020017127824 */ /* 0x000fc800078e0212 */
[----:B------:R-:W-:-:S07]  /*3080*/  VIADD R19, R18, 0x80 ;  /* 0x0000008012137836 */ /* 0x000fce0000000000 */
.L_x_4365:
[----:B------:R-:W-:Y:S05]  /*3090*/  BSYNC B7 ;  /* 0x0000000000077941 */ /* 0x000fea0003800000 */
.L_x_4364:
        /* <DEDUP_REMOVED lines=307> */
.L_x_4431:
        /* <DEDUP_REMOVED lines=22> */
.L_x_4436:
[----:B------:R-:W2:Y:S02]  /*4530*/  LDG.E.U8 R0, desc[UR36][R2.64] ;  /* 0x0000002402007981 */ /* 0x000ea4000c1e1100 */
[----:B--2---:R-:W-:Y:S01]  /*4540*/  I2FP.F32.U32 R0, R0 ;  /* 0x0000000000007245 */ /* 0x004fe20000201000 */
[----:B------:R-:W-:Y:S06]  /*4550*/  BRA `(.L_x_4438) ;  /* 0x0000000c002c7947 */ /* 0x000fec0003800000 */
.L_x_4435:
[----:B------:R-:W-:-:S13]  /*4560*/  ISETP.NE.AND P0, PT, R4, 0x2, PT ;  /* 0x000000020400780c */ /* 0x000fda0003f05270 */
[----:B------:R-:W-:Y:S05]  /*4570*/  @!P0 BRA `(.L_x_4439) ;  /* 0x0000000000288947 */ /* 0x000fea0003800000 */
[----:B------:R-:W-:-:S13]  /*4580*/  ISETP.NE.AND P0, PT, R4, 0x3, PT ;  /* 0x000000030400780c */ /* 0x000fda0003f05270 */
[----:B------:R-:W-:Y:S05]  /*4590*/  @!P0 BRA `(.L_x_4440) ;  /* 0x0000000000148947 */ /* 0x000fea0003800000 */
[----:B------:R-:W-:-:S13]  /*45a0*/  ISETP.NE.AND P0, PT, R4, 0x4, PT ;  /* 0x000000040400780c */ /* 0x000fda0003f05270 */
[----:B------:R-:W-:Y:S05]  /*45b0*/  @P0 BRA `(.L_x_4437) ;  /* 0x0000000800b80947 */ /* 0x000fea0003800000 */
[----:B------:R-:W2:Y:S02]  /*45c0*/  LDG.E.64 R2, desc[UR36][R2.64] ;  /* 0x0000002402027981 */ /* 0x000ea4000c1e1b00 */
[----:B--2---:R2:W3:Y:S01]  /*45d0*/  I2F.S64 R0, R2 ;  /* 0x0000000200007312 */ /* 0x0044e20000301400 */
[----:B------:R-:W-:Y:S05]  /*45e0*/  BRA `(.L_x_4438) ;  /* 0x0000000c00087947 */ /* 0x000fea0003800000 */
.L_x_4440:
[----:B------:R-:W2:Y:S02]  /*45f0*/  LDG.E R0, desc[UR36][R2.64] ;  /* 0x0000002402007981 */ /* 0x000ea4000c1e1900 */
[----:B--2---:R-:W-:Y:S01]  /*4600*/  I2FP.F32.S32 R0, R0 ;  /* 0x0000000000007245 */ /* 0x004fe20000201400 */
[----:B------:R-:W-:Y:S06]  /*4610*/  BRA `(.L_x_4438) ;  /* 0x0000000800fc7947 */ /* 0x000fec0003800000 */
.L_x_4439:
[----:B------:R-:W2:Y:S02]  /*4620*/  LDG.E.U16 R0, desc[UR36][R2.64] ;  /* 0x0000002402007981 */ /* 0x000ea4000c1e1500 */
[----:B--2---:R-:W1:Y:S01]  /*4630*/  I2F.S16 R0, R0 ;  /* 0x0000000000007306 */ /* 0x004e620000101400 */
[----:B------:R-:W-:Y:S05]  /*4640*/  BRA `(.L_x_4438) ;  /* 0x0000000800f07947 */ /* 0x000fea0003800000 */
.L_x_4434:
        /* <DEDUP_REMOVED lines=8> */
.L_x_4442:
[----:B------:R-:W2:Y:S02]  /*46d0*/  LDG.E.U16 R0, desc[UR36][R2.64] ;  /* 0x0000002402007981 */ /* 0x000ea4000c1e1500 */
[----:B--2---:R-:W-:Y:S01]  /*46e0*/  HADD2.F32 R0, -RZ, R0.H0_H0 ;  /* 0x20000000ff007230 */ /* 0x004fe20000004100 */
[----:B------:R-:W-:Y:S06]  /*46f0*/  BRA `(.L_x_4438) ;  /* 0x0000000800c47947 */ /* 0x000fec0003800000 */
.L_x_4441:
        /* <DEDUP_REMOVED lines=8> */
.L_x_4444:
[----:B------:R-:W2:Y:S02]  /*4780*/  LDG.E.U16 R0, desc[UR36][R2.64] ;  /* 0x0000002402007981 */ /* 0x000ea4000c1e1500 */
[----:B--2---:R-:W-:Y:S01]  /*4790*/  HADD2.F32 R0, -RZ, R0.H0_H0 ;  /* 0x20000000ff007230 */ /* 0x004fe20000004100 */
[----:B------:R-:W-:Y:S06]  /*47a0*/  BRA `(.L_x_4438) ;  /* 0x0000000800987947 */ /* 0x000fec0003800000 */
.L_x_4443:
[----:B------:R-:W2:Y:S01]  /*47b0*/  LDG.E.64 R2, desc[UR36][R2.64] ;  /* 0x0000002402027981 */ /* 0x000ea2000c1e1b00 */
[----:B------:R-:W-:Y:S01]  /*47c0*/  UMOV UR4, 0xf0000000 ;  /* 0xf000000000047882 */ /* 0x000fe20000000000 */
[----:B------:R-:W-:Y:S01]  /*47d0*/  UMOV UR5, 0x380fffff ;  /* 0x380fffff00057882 */ /* 0x000fe20000000000 */
[----:B--2---:R-:W0:Y:S01]  /*47e0*/  F2F.F32.F64 R0, R2 ;  /* 0x0000000200007310 */ /* 0x004e220000301000 */
[----:B------:R-:W-:-:S14]  /*47f0*/  DSETP.GEU.AND P0, PT, |R2|, UR4, PT ;  /* 0x0000000402007e2a */ /* 0x000fdc000bf0e200 */
[----:B0-----:R-:W-:Y:S01]  /*4800*/  @!P0 FMUL R0, R0, 1.175494350822287508e-38 ;  /* 0x0080000000008820 */ /* 0x001fe20000400000 */
[----:B------:R-:W-:Y:S06]  /*4810*/  BRA `(.L_x_4438) ;  /* 0x00000008007c7947 */ /* 0x000fec0003800000 */
.L_x_4433:
        /* <DEDUP_REMOVED lines=12> */
.L_x_4447:
[----:B------:R-:W2:Y:S01]  /*48e0*/  LDG.E.64 R2, desc[UR36][R2.64] ;  /* 0x0000002402027981 */ /* 0x000ea2000c1e1b00 */
[----:B------:R-:W-:Y:S01]  /*48f0*/  UMOV UR4, 0xf0000000 ;  /* 0xf000000000047882 */ /* 0x000fe20000000000 */
[----:B------:R-:W-:Y:S01]  /*4900*/  UMOV UR5, 0x380fffff ;  /* 0x380fffff00057882 */ /* 0x000fe20000000000 */
[----:B--2---:R-:W0:Y:S01]  /*4910*/  F2F.F32.F64 R0, R2 ;  /* 0x0000000200007310 */ /* 0x004e220000301000 */
[----:B------:R-:W-:-:S14]  /*4920*/  DSETP.GEU.AND P0, PT, |R2|, UR4, PT ;  /* 0x0000000402007e2a */ /* 0x000fdc000bf0e200 */
[----:B0-----:R-:W-:Y:S01]  /*4930*/  @!P0 FMUL R0, R0, 1.175494350822287508e-38 ;  /* 0x0080000000008820 */ /* 0x001fe20000400000 */
[----:B------:R-:W-:Y:S06]  /*4940*/  BRA `(.L_x_4438) ;  /* 0x0000000800307947 */ /* 0x000fec0003800000 */
.L_x_4446:
        /* <DEDUP_REMOVED lines=26> */
.L_x_4449:
        /* <DEDUP_REMOVED lines=13> */
.L_x_4448:
[----:B------:R-:W2:Y:S02]  /*4bc0*/  LDG.E.U16 R0, desc[UR36][R2.64] ;  /* 0x0000002402007981 */ /* 0x000ea4000c1e1500 */
[----:B--2---:R-:W-:Y:S01]  /*4bd0*/  IMAD.U32 R0, R0, 0x10000, RZ ;  /* 0x0001000000007824 */ /* 0x004fe200078e00ff */
[----:B------:R-:W-:Y:S06]  /*4be0*/  BRA `(.L_x_4438) ;  /* 0x0000000400887947 */ /* 0x000fec0003800000 */
.L_x_4445:
        /* <DEDUP_REMOVED lines=11> */
.L_x_4452:
        /* <DEDUP_REMOVED lines=20> */
.L_x_4454:
[----:B------:R-:W-:Y:S05]  /*4de0*/  BSYNC B0 ;  /* 0x0000000000007941 */ /* 0x000fea0003800000 */
.L_x_4453:
[----:B------:R-:W-:Y:S01]  /*4df0*/  LEA R3, R0, 0x3b800000, 0x17 ;  /* 0x3b80000000037811 */ /* 0x000fe200078eb8ff */
[----:B------:R-:W-:-:S05]  /*4e00*/  IMAD.SHL.U32 R0, R2, 0x100000, RZ ;  /* 0x0010000002007824 */ /* 0x000fca00078e00ff */
[----:B------:R-:W-:Y:S01]  /*4e10*/  LOP3.LUT R0, R3, R0, R4, 0xfe, !PT ;  /* 0x0000000003007212 */ /* 0x000fe200078efe04 */
[----:B------:R-:W-:Y:S06]  /*4e20*/  BRA `(.L_x_4438) ;  /* 0x0000000000f87947 */ /* 0x000fec0003800000 */
.L_x_4451:
        /* <DEDUP_REMOVED lines=20> */
.L_x_4456:
[----:B------:R-:W-:Y:S05]  /*4f70*/  BSYNC B0 ;  /* 0x0000000000007941 */ /* 0x000fea0003800000 */
.L_x_4455:
[----:B------:R-:W-:Y:S01]  /*4f80*/  LEA R3, R0, 0x37800000, 0x17 ;  /* 0x3780000000037811 */ /* 0x000fe200078eb8ff */
[----:B------:R-:W-:-:S05]  /*4f90*/  IMAD.SHL.U32 R0, R2, 0x200000, RZ ;  /* 0x0020000002007824 */ /* 0x000fca00078e00ff */
[----:B------:R-:W-:Y:S01]  /*4fa0*/  LOP3.LUT R0, R3, R0, R4, 0xfe, !PT ;  /* 0x0000000003007212 */ /* 0x000fe200078efe04 */
[----:B------:R-:W-:Y:S06]  /*4fb0*/  BRA `(.L_x_4438) ;  /* 0x0000000000947947 */ /* 0x000fec0003800000 */
.L_x_4450:
        /* <DEDUP_REMOVED lines=14> */
.L_x_4437:
        /* <DEDUP_REMOVED lines=16> */
.L_x_4459:
[----:B------:R-:W-:Y:S01]  /*51a0*/  IMAD.MOV.U32 R0, RZ, RZ, RZ ;  /* 0x000000ffff007224 */ /* 0x000fe200078e00ff */
[----:B------:R-:W-:Y:S06]  /*51b0*/  BRA `(.L_x_4438) ;  /* 0x0000000000147947 */ /* 0x000fec0003800000 */
.L_x_4458:
[----:B------:R-:W2:Y:S02]  /*51c0*/  LDG.E.64 R2, desc[UR36][R2.64] ;  /* 0x0000002402027981 */ /* 0x000ea4000c1e1b00 */
[----:B--2---:R0:W1:Y:S01]  /*51d0*/  I2F.U64 R0, R2 ;  /* 0x0000000200007312 */ /* 0x0040620000301000 */
[----:B------:R-:W-:Y:S05]  /*51e0*/  BRA `(.L_x_4438) ;  /* 0x0000000000087947 */ /* 0x000fea0003800000 */
.L_x_4457:
[----:B------:R-:W2:Y:S02]  /*51f0*/  LDG.E R0, desc[UR36][R2.64] ;  /* 0x0000002402007981 */ /* 0x000ea4000c1e1900 */
[----:B--2---:R-:W-:-:S07]  /*5200*/  I2FP.F32.U32 R0, R0 ;  /* 0x0000000000007245 */ /* 0x004fce0000201000 */
.L_x_4438:
[----:B------:R-:W-:Y:S05]  /*5210*/  BSYNC B6 ;  /* 0x0000000000067941 */ /* 0x000fea0003800000 */
.L_x_4432:
[----:B0-2-4-:R-:W0:Y:S01]  /*5220*/  LDC.U8 R3, c[0x0][0x428] ;  /* 0x00010a00ff037b82 */ /* 0x015e220000000000 */
[----:B------:R-:W-:Y:S01]  /*5230*/  ULDC UR4, c[0x0][0x424] ;  /* 0x0001090000047ab9 */ /* 0x000fe20000000800 */
[----:B-1-3-5:R-:W-:Y:S02]  /*5240*/  FSETP.NEU.FTZ.AND P0, PT, R0, RZ, PT ;  /* 0x000000ff0000720b */ /* 0x02afe40003f1d000 */
        /* <DEDUP_REMOVED lines=17> */
.L_x_4463:
[----:B------:R4:W-:Y:S01]  /*5360*/  STG.E.U8 desc[UR36][R16.64], R2 ;  /* 0x0000000210007986 */ /* 0x0009e2000c101124 */
[----:B------:R-:W-:Y:S05]  /*5370*/  BRA `(.L_x_4465) ;  /* 0x0000000c00487947 */ /* 0x000fea0003800000 */
.L_x_4462:
        /* <DEDUP_REMOVED lines=9> */
.L_x_4467:
[----:B------:R2:W-:Y:S01]  /*5410*/  STG.E desc[UR36][R16.64], R2 ;  /* 0x0000000210007986 */ /* 0x0005e2000c101924 */
[----:B------:R-:W-:Y:S05]  /*5420*/  BRA `(.L_x_4465) ;  /* 0x0000000c001c7947 */ /* 0x000fea0003800000 */
.L_x_4466:
[----:B------:R0:W-:Y:S01]  /*5430*/  STG.E.U16 desc[UR36][R16.64], R2 ;  /* 0x0000000210007986 */ /* 0x0001e2000c101524 */
[----:B------:R-:W-:Y:S05]  /*5440*/  BRA `(.L_x_4465) ;  /* 0x0000000c00147947 */ /* 0x000fea0003800000 */
.L_x_4461:
        /* <DEDUP_REMOVED lines=9> */
.L_x_4469:
[----:B------:R-:W-:-:S04]  /*54e0*/  I2FP.F32.U32 R0, R2 ;  /* 0x0000000200007245 */ /* 0x000fc80000201000 */
[----:B------:R-:W-:-:S05]  /*54f0*/  F2FP.F16.F32.PACK_AB R0, RZ, R0 ;  /* 0x00000000ff00723e */ /* 0x000fca00000000ff */
[----:B------:R0:W-:Y:S01]  /*5500*/  STG.E.U16 desc[UR36][R16.64], R0 ;  /* 0x0000000010007986 */ /* 0x0001e2000c101524 */
[----:B------:R-:W-:Y:S05]  /*5510*/  BRA `(.L_x_4465) ;  /* 0x0000000800e07947 */ /* 0x000fea0003800000 */
.L_x_4468:
        /* <DEDUP_REMOVED lines=10> */
.L_x_4471:
[----:B------:R-:W-:-:S04]  /*55c0*/  I2FP.F32.U32 R2, R2 ;  /* 0x0000000200027245 */ /* 0x000fc80000201000 */
[----:B------:R-:W-:-:S04]  /*55d0*/  F2FP.F16.F32.PACK_AB R3, RZ, R2 ;  /* 0x00000002ff03723e */ /* 0x000fc800000000ff */
[----:B------:R-:W-:-:S05]  /*55e0*/  PRMT R3, R3, 0x5410, RZ ;  /* 0x0000541003037816 */ /* 0x000fca00000000ff */
[----:B------:R0:W-:Y:S01]  /*55f0*/  STG.E desc[UR36][R16.64], R3 ;  /* 0x0000000310007986 */ /* 0x0001e2000c101924 */
[----:B------:R-:W-:Y:S05]  /*5600*/  BRA `(.L_x_4465) ;  /* 0x0000000800a47947 */ /* 0x000fea0003800000 */
.L_x_4470:
[----:B------:R-:W0:Y:S02]  /*5610*/  I2F.F64.U32 R2, R2 ;  /* 0x0000000200027312 */ /* 0x000e240000201800 */
[----:B0-----:R0:W-:Y:S01]  /*5620*/  STG.E.64 desc[UR36][R16.64], R2 ;  /* 0x0000000210007986 */ /* 0x0011e2000c101b24 */
[----:B------:R-:W-:Y:S05]  /*5630*/  BRA `(.L_x_4465) ;  /* 0x0000000800987947 */ /* 0x000fea0003800000 */
.L_x_4460:
        /* <DEDUP_REMOVED lines=10> */
.L_x_4474:
[----:B------:R-:W0:Y:S01]  /*56e0*/  I2F.F64.U32 R4, R2 ;  /* 0x0000000200047312 */ /* 0x000e220000201800 */
[----:B------:R-:W-:-:S05]  /*56f0*/  CS2R R6, SRZ ;  /* 0x0000000000067805 */ /* 0x000fca000001ff00 */
[----:B0-----:R0:W-:Y:S01]  /*5700*/  STG.E.128 desc[UR36][R16.64], R4 ;  /* 0x0000000410007986 */ /* 0x0011e2000c101d24 */
[----:B------:R-:W-:Y:S05]  /*5710*/  BRA `(.L_x_4465) ;  /* 0x0000000800607947 */ /* 0x000fea0003800000 */
.L_x_4473:
        /* <DEDUP_REMOVED lines=21> */
.L_x_4478:
[----:B------:R-:W-:Y:S05]  /*5870*/  BSYNC B0 ;  /* 0x0000000000007941 */ /* 0x000fea0003800000 */
.L_x_4477:
[----:B------:R-:W-:-:S05]  /*5880*/  LOP3.LUT R3, R0, R3, RZ, 0xfc, !PT ;  /* 0x0000000300037212 */ /* 0x000fca00078efcff */
[----:B------:R0:W-:Y:S01]  /*5890*/  STG.E.U8 desc[UR36][R16.64], R3 ;  /* 0x0000000310007986 */ /* 0x0001e2000c101124 */
[----:B------:R-:W-:Y:S05]  /*58a0*/  BRA `(.L_x_4465) ;  /* 0x0000000400fc7947 */ /* 0x000fea0003800000 */
.L_x_4476:
        /* <DEDUP_REMOVED lines=13> */
.L_x_4480:
[----:B------:R-:W-:Y:S01]  /*5980*/  IMAD.MOV.U32 R0, RZ, RZ, 0x7f ;  /* 0x0000007fff007424 */ /* 0x000fe200078e00ff */
[----:B------:R-:W-:-:S04]  /*5990*/  ISETP.GT.U32.AND P0, PT, R2, 0x7f800000, PT ;  /* 0x7f8000000200780c */ /* 0x000fc80003f04070 */
[----:B------:R-:W-:-:S09]  /*59a0*/  SEL R0, R0, 0x7c, P0 ;  /* 0x0000007c00007807 */ /* 0x000fd20000000000 */
.L_x_4481:
[----:B------:R-:W-:Y:S05]  /*59b0*/  BSYNC B0 ;  /* 0x0000000000007941 */ /* 0x000fea0003800000 */
.L_x_4479:
[----:B------:R-:W-:-:S04]  /*59c0*/  LOP3.LUT R2, R3, 0x80000000, RZ, 0xc0, !PT ;  /* 0x8000000003027812 */ /* 0x000fc800078ec0ff */
[----:B------:R-:W-:-:S04]  /*59d0*/  SHF.R.U32.HI R3, RZ, 0x18, R2 ;  /* 0x00000018ff037819 */ /* 0x000fc80000011602 */
[----:B------:R-:W-:-:S05]  /*59e0*/  LOP3.LUT R3, R0, R3, RZ, 0xfc, !PT ;  /* 0x0000000300037212 */ /* 0x000fca00078efcff */
[----:B------:R0:W-:Y:S01]  /*59f0*/  STG.E.U8 desc[UR36][R16.64], R3 ;  /* 0x0000000310007986 */ /* 0x0001e2000c101124 */
[----:B------:R-:W-:Y:S05]  /*5a00*/  BRA `(.L_x_4465) ;  /* 0x0000000400a47947 */ /* 0x000fea0003800000 */
.L_x_4475:
[----:B------:R-:W-:-:S04]  /*5a10*/  I2FP.F32.U32 R0, R2 ;  /* 0x0000000200007245 */ /* 0x000fc80000201000 */
[----:B------:R-:W-:-:S05]  /*5a20*/  F2FP.BF16.F32.PACK_AB R0, RZ, R0 ;  /* 0x00000000ff00723e */ /* 0x000fca00000010ff */
[----:B------:R0:W-:Y:S01]  /*5a30*/  STG.E.U16 desc[UR36][R16.64], R0 ;  /* 0x0000000010007986 */ /* 0x0001e2000c101524 */
[----:B------:R-:W-:Y:S05]  /*5a40*/  BRA `(.L_x_4465) ;  /* 0x0000000400947947 */ /* 0x000fea0003800000 */
.L_x_4472:
        /* <DEDUP_REMOVED lines=10> */
.L_x_4484:
        /* <DEDUP_REMOVED lines=17> */
.L_x_4487:
[----:B------:R-:W-:-:S04]  /*5c00*/  LOP3.LUT R2, R3, 0x80000000, RZ, 0xc0, !PT ;  /* 0x8000000003027812 */ /* 0x000fc800078ec0ff */
[----:B------:R-:W-:-:S04]  /*5c10*/  SHF.R.U32.HI R3, RZ, 0x18, R2 ;  /* 0x00000018ff037819 */ /* 0x000fc80000011602 */
[----:B------:R-:W-:-:S04]  /*5c20*/  LOP3.LUT R0, R0, R3, RZ, 0xfc, !PT ;  /* 0x0000000300007212 */ /* 0x000fc800078efcff */
[----:B------:R-:W-:-:S07]  /*5c30*/  PRMT R8, R0, 0x7610, R8 ;  /* 0x0000761000087816 */ /* 0x000fce0000000008 */
.L_x_4486:
[----:B------:R-:W-:Y:S05]  /*5c40*/  BSYNC B0 ;  /* 0x0000000000007941 */ /* 0x000fea0003800000 */
.L_x_4485:
[----:B------:R0:W-:Y:S01]  /*5c50*/  STG.E.U8 desc[UR36][R16.64], R8 ;  /* 0x0000000810007986 */ /* 0x0001e2000c101124 */
[----:B------:R-:W-:Y:S05]  /*5c60*/  BRA `(.L_x_4465) ;  /* 0x00000004000c7947 */ /* 0x000fea0003800000 */
.L_x_4483:
        /* <DEDUP_REMOVED lines=17> */
.L_x_4490:
[----:B------:R-:W-:-:S04]  /*5d80*/  LOP3.LUT R2, R3, 0x80000000, RZ, 0xc0, !PT ;  /* 0x8000000003027812 */ /* 0x000fc800078ec0ff */
[----:B------:R-:W-:-:S04]  /*5d90*/  SHF.R.U32.HI R3, RZ, 0x18, R2 ;  /* 0x00000018ff037819 */ /* 0x000fc80000011602 */
[----:B------:R-:W-:-:S04]  /*5da0*/  LOP3.LUT R0, R0, R3, RZ, 0xfc, !PT ;  /* 0x0000000300007212 */ /* 0x000fc800078efcff */
[----:B------:R-:W-:-:S07]  /*5db0*/  PRMT R8, R0, 0x7610, R8 ;  /* 0x0000761000087816 */ /* 0x000fce0000000008 */
.L_x_4489:
[----:B------:R-:W-:Y:S05]  /*5dc0*/  BSYNC B0 ;  /* 0x0000000000007941 */ /* 0x000fea0003800000 */
.L_x_4488:
[----:B------:R0:W-:Y:S01]  /*5dd0*/  STG.E.U8 desc[UR36][R16.64], R8 ;  /* 0x0000000810007986 */ /* 0x0001e2000c101124 */
[----:B------:R-:W-:Y:S05]  /*5de0*/  BRA `(.L_x_4465) ;  /* 0x0000000000ac7947 */ /* 0x000fea0003800000 */
.L_x_4482:
        /* <DEDUP_REMOVED lines=22> */
.L_x_4464:
        /* <DEDUP_REMOVED lines=16> */
.L_x_4493:
[----:B------:R-:W-:Y:S05]  /*6050*/  BRA `(.L_x_4465) ;  /* 0x0000000000107947 */ /* 0x000fea0003800000 */
.L_x_4492:
[----:B------:R-:W-:-:S05]  /*6060*/  IMAD.MOV.U32 R3, RZ, RZ, RZ ;  /* 0x000000ffff037224 */ /* 0x000fca00078e00ff */
[----:B------:R0:W-:Y:S01]  /*6070*/  STG.E.64 desc[UR36][R16.64], R2 ;  /* 0x0000000210007986 */ /* 0x0001e2000c101b24 */
[----:B------:R-:W-:Y:S05]  /*6080*/  BRA `(.L_x_4465) ;  /* 0x0000000000047947 */ /* 0x000fea0003800000 */
.L_x_4491:
[----:B------:R0:W-:Y:S02]  /*6090*/  STG.E desc[UR36][R16.64], R2 ;  /* 0x0000000210007986 */ /* 0x0001e4000c101924 */
.L_x_4465:
[----:B------:R-:W-:-:S07]  /*60a0*/  VIADD R19, R19, 0x80 ;  /* 0x0000008013137836 */ /* 0x000fce0000000000 */
.L_x_4430:
[----:B------:R-:W-:Y:S05]  /*60b0*/  BSYNC B7 ;  /* 0x0000000000077941 */ /* 0x000fea0003800000 */
.L_x_4429:
        /* <DEDUP_REMOVED lines=307> */
.L_x_4496:
        /* <DEDUP_REMOVED lines=20> */
[----:B--2---:R-:W3:Y:S01]  /*7530*/  I2F.S16 R0, R0 ;  /* 0x0000000000007306 */ /* 0x004ee20000101400 */
[----:B------:R-:W-:Y:S05]  /*7540*/  BRA `(.L_x_4503) ;  /* 0x0000000c00387947 */ /* 0x000fea0003800000 */
.L_x_4501:
[----:B------:R-:W2:Y:S02]  /*7550*/  LDG.E.U8 R0, desc[UR36][R2.64] ;  /* 0x0000002402007981 */ /* 0x000ea4000c1e1100 */
[----:B--2---:R-:W-:Y:S01]  /*7560*/  I2FP.F32.U32 R0, R0 ;  /* 0x0000000000007245 */ /* 0x004fe20000201000 */
[----:B------:R-:W-:Y:S06]  /*7570*/  BRA `(.L_x_4503) ;  /* 0x0000000c002c7947 */ /* 0x000fec0003800000 */
.L_x_4500:
[----:B------:R-:W-:-:S13]  /*7580*/  ISETP.NE.AND P0, PT, R4, 0x2, PT ;  /* 0x000000020400780c */ /* 0x000fda0003f05270 */
[----:B------:R-:W-:Y:S05]  /*7590*/  @!P0 BRA `(.L_x_4504) ;  /* 0x0000000000288947 */ /* 0x000fea0003800000 */
[----:B------:R-:W-:-:S13]  /*75a0*/  ISETP.NE.AND P0, PT, R4, 0x3, PT ;  /* 0x000000030400780c */ /* 0x000fda0003f05270 */
[----:B------:R-:W-:Y:S05]  /*75b0*/  @!P0 BRA `(.L_x_4505) ;  /* 0x0000000000148947 */ /* 0x000fea0003800000 */
[----:B------:R-:W-:-:S13]  /*75c0*/  ISETP.NE.AND P0, PT, R4, 0x4, PT ;  /* 0x000000040400780c */ /* 0x000fda0003f05270 */
[----:B------:R-:W-:Y:S05]  /*75d0*/  @P0 BRA `(.L_x_4502) ;  /* 0x0000000800b80947 */ /* 0x000fea0003800000 */
[----:B------:R-:W2:Y:S02]  /*75e0*/  LDG.E.64 R2, desc[UR36][R2.64] ;  /* 0x0000002402027981 */ /* 0x000ea4000c1e1b00 */
[----:B--2---:R1:W2:Y:S01]  /*75f0*/  I2F.S64 R0, R2 ;  /* 0x0000000200007312 */ /* 0x0042a20000301400 */
[----:B------:R-:W-:Y:S05]  /*7600*/  BRA `(.L_x_4503) ;  /* 0x0000000c00087947 */ /* 0x000fea0003800000 */
.L_x_4505:
[----:B------:R-:W2:Y:S02]  /*7610*/  LDG.E R0, desc[UR36][R2.64] ;  /* 0x0000002402007981 */ /* 0x000ea4000c1e1900 */
[----:B--2---:R-:W-:Y:S01]  /*7620*/  I2FP.F32.S32 R0, R0 ;  /* 0x0000000000007245 */ /* 0x004fe20000201400 */
[----:B------:R-:W-:Y:S06]  /*7630*/  BRA `(.L_x_4503) ;  /* 0x0000000800fc7947 */ /* 0x000fec0003800000 */
.L_x_4504:
[----:B------:R-:W2:Y:S02]  /*7640*/  LDG.E.U16 R0, desc[UR36][R2.64] ;  /* 0x0000002402007981 */ /* 0x000ea4000c1e1500 */
[----:B--2---:R-:W0:Y:S01]  /*7650*/  I2F.S16 R0, R0 ;  /* 0x0000000000007306 */ /* 0x004e220000101400 */
[----:B------:R-:W-:Y:S05]  /*7660*/  BRA `(.L_x_4503) ;  /* 0x0000000800f07947 */ /* 0x000fea0003800000 */
.L_x_4499:
        /* <DEDUP_REMOVED lines=8> */
.L_x_4507:
[----:B------:R-:W2:Y:S02]  /*76f0*/  LDG.E.U16 R0, desc[UR36][R2.64] ;  /* 0x0000002402007981 */ /* 0x000ea4000c1e1500 */
[----:B--2---:R-:W-:Y:S01]  /*7700*/  HADD2.F32 R0, -RZ, R0.H0_H0 ;  /* 0x20000000ff007230 */ /* 0x004fe20000004100 */
[----:B------:R-:W-:Y:S06]  /*7710*/  BRA `(.L_x_4503) ;  /* 0x0000000800c47947 */ /* 0x000fec0003800000 */
.L_x_4506:
        /* <DEDUP_REMOVED lines=8> */
.L_x_4509:
[----:B------:R-:W2:Y:S02]  /*77a0*/  LDG.E.U16 R0, desc[UR36][R2.64] ;  /* 0x0000002402007981 */ /* 0x000ea4000c1e1500 */
[----:B--2---:R-:W-:Y:S01]  /*77b0*/  HADD2.F32 R0, -RZ, R0.H0_H0 ;  /* 0x20000000ff007230 */ /* 0x004fe20000004100 */
[----:B------:R-:W-:Y:S06]  /*77c0*/  BRA `(.L_x_4503) ;  /* 0x0000000800987947 */ /* 0x000fec0003800000 */
.L_x_4508:
[----:B------:R-:W2:Y:S01]  /*77d0*/  LDG.E.64 R2, desc[UR36][R2.64] ;  /* 0x0000002402027981 */ /* 0x000ea2000c1e1b00 */
[----:B------:R-:W-:Y:S01]  /*77e0*/  UMOV UR4, 0xf0000000 ;  /* 0xf000000000047882 */ /* 0x000fe20000000000 */
[----:B------:R-:W-:Y:S01]  /*77f0*/  UMOV UR5, 0x380fffff ;  /* 0x380fffff00057882 */ /* 0x000fe20000000000 */
[----:B--2---:R-:W0:Y:S01]  /*7800*/  F2F.F32.F64 R0, R2 ;  /* 0x0000000200007310 */ /* 0x004e220000301000 */
[----:B------:R-:W-:-:S14]  /*7810*/  DSETP.GEU.AND P0, PT, |R2|, UR4, PT ;  /* 0x0000000402007e2a */ /* 0x000fdc000bf0e200 */
[----:B0-----:R-:W-:Y:S01]  /*7820*/  @!P0 FMUL R0, R0, 1.175494350822287508e-38 ;  /* 0x0080000000008820 */ /* 0x001fe20000400000 */
[----:B------:R-:W-:Y:S06]  /*7830*/  BRA `(.L_x_4503) ;  /* 0x00000008007c7947 */ /* 0x000fec0003800000 */
.L_x_4498:
        /* <DEDUP_REMOVED lines=12> */
.L_x_4512:
[----:B------:R-:W2:Y:S01]  /*7900*/  LDG.E.64 R2, desc[UR36][R2.64] ;  /* 0x0000002402027981 */ /* 0x000ea2000c1e1b00 */
[----:B------:R-:W-:Y:S01]  /*7910*/  UMOV UR4, 0xf0000000 ;  /* 0xf000000000047882 */ /* 0x000fe20000000000 */
[----:B------:R-:W-:Y:S01]  /*7920*/  UMOV UR5, 0x380fffff ;  /* 0x380fffff00057882 */ /* 0x000fe20000000000 */
[----:B--2---:R-:W0:Y:S01]  /*7930*/  F2F.F32.F64 R0, R2 ;  /* 0x0000000200007310 */ /* 0x004e220000301000 */
[----:B------:R-:W-:-:S14]  /*7940*/  DSETP.GEU.AND P0, PT, |R2|, UR4, PT ;  /* 0x0000000402007e2a */ /* 0x000fdc000bf0e200 */
[----:B0-----:R-:W-:Y:S01]  /*7950*/  @!P0 FMUL R0, R0, 1.175494350822287508e-38 ;  /* 0x0080000000008820 */ /* 0x001fe20000400000 */
[----:B------:R-:W-:Y:S06]  /*7960*/  BRA `(.L_x_4503) ;  /* 0x0000000800307947 */ /* 0x000fec0003800000 */
.L_x_4511:
        /* <DEDUP_REMOVED lines=26> */
.L_x_4514:
        /* <DEDUP_REMOVED lines=13> */
.L_x_4513:
[----:B------:R-:W2:Y:S02]  /*7be0*/  LDG.E.U16 R0, desc[UR36][R2.64] ;  /* 0x0000002402007981 */ /* 0x000ea4000c1e1500 */
[----:B--2---:R-:W-:Y:S01]  /*7bf0*/  IMAD.U32 R0, R0, 0x10000, RZ ;  /* 0x0001000000007824 */ /* 0x004fe200078e00ff */
[----:B------:R-:W-:Y:S06]  /*7c00*/  BRA `(.L_x_4503) ;  /* 0x0000000400887947 */ /* 0x000fec0003800000 */
.L_x_4510:
        /* <DEDUP_REMOVED lines=11> */
.L_x_4517:
        /* <DEDUP_REMOVED lines=20> */
.L_x_4519:
[----:B------:R-:W-:Y:S05]  /*7e00*/  BSYNC B0 ;  /* 0x0000000000007941 */ /* 0x000fea0003800000 */
.L_x_4518:
[----:B------:R-:W-:Y:S01]  /*7e10*/  LEA R3, R0, 0x3b800000, 0x17 ;  /* 0x3b80000000037811 */ /* 0x000fe200078eb8ff */
[----:B------:R-:W-:-:S05]  /*7e20*/  IMAD.SHL.U32 R0, R2, 0x100000, RZ ;  /* 0x0010000002007824 */ /* 0x000fca00078e00ff */
[----:B------:R-:W-:Y:S01]  /*7e30*/  LOP3.LUT R0, R3, R0, R4, 0xfe, !PT ;  /* 0x0000000003007212 */ /* 0x000fe200078efe04 */
[----:B------:R-:W-:Y:S06]  /*7e40*/  BRA `(.L_x_4503) ;  /* 0x0000000000f87947 */ /* 0x000fec0003800000 */
.L_x_4516:
        /* <DEDUP_REMOVED lines=20> */
.L_x_4521:
[----:B------:R-:W-:Y:S05]  /*7f90*/  BSYNC B0 ;  /* 0x0000000000007941 */ /* 0x000fea0003800000 */
.L_x_4520:
[----:B------:R-:W-:Y:S01]  /*7fa0*/  LEA R3, R0, 0x37800000, 0x17 ;  /* 0x3780000000037811 */ /* 0x000fe200078eb8ff */
[----:B------:R-:W-:-:S05]  /*7fb0*/  IMAD.SHL.U32 R0, R2, 0x200000, RZ ;  /* 0x0020000002007824 */ /* 0x000fca00078e00ff */
[----:B------:R-:W-:Y:S01]  /*7fc0*/  LOP3.LUT R0, R3, R0, R4, 0xfe, !PT ;  /* 0x0000000003007212 */ /* 0x000fe200078efe04 */
[----:B------:R-:W-:Y:S06]  /*7fd0*/  BRA `(.L_x_4503) ;  /* 0x0000000000947947 */ /* 0x000fec0003800000 */
.L_x_4515:
        /* <DEDUP_REMOVED lines=14> */
.L_x_4502:
        /* <DEDUP_REMOVED lines=16> */
.L_x_4524:
[----:B------:R-:W-:Y:S01]  /*81c0*/  IMAD.MOV.U32 R0, RZ, RZ, RZ ;  /* 0x000000ffff007224 */ /* 0x000fe200078e00ff */
[----:B------:R-:W-:Y:S06]  /*81d0*/  BRA `(.L_x_4503) ;  /* 0x0000000000147947 */ /* 0x000fec0003800000 */
.L_x_4523:
[----:B------:R-:W2:Y:S02]  /*81e0*/  LDG.E.64 R2, desc[UR36][R2.64] ;  /* 0x0000002402027981 */ /* 0x000ea4000c1e1b00 */
[----:B--2---:R0:W1:Y:S01]  /*81f0*/  I2F.U64 R0, R2 ;  /* 0x0000000200007312 */ /* 0x0040620000301000 */
[----:B------:R-:W-:Y:S05]  /*8200*/  BRA `(.L_x_4503) ;  /* 0x0000000000087947 */ /* 0x000fea0003800000 */
.L_x_4522:
[----:B------:R-:W2:Y:S02]  /*8210*/  LDG.E R0, desc[UR36][R2.64] ;  /* 0x0000002402007981 */ /* 0x000ea4000c1e1900 */
[----:B--2---:R-:W-:-:S07]  /*8220*/  I2FP.F32.U32 R0, R0 ;  /* 0x0000000000007245 */ /* 0x004fce0000201000 */
.L_x_4503:
[----:B------:R-:W-:Y:S05]  /*8230*/  BSYNC B6 ;  /* 0x0000000000067941 */ /* 0x000fea0003800000 */
.L_x_4497:
[----:B01--4-:R-:W0:Y:S01]  /*8240*/  LDC.U8 R3, c[0x0][0x428] ;  /* 0x00010a00ff037b82 */ /* 0x013e220000000000 */
[----:B------:R-:W-:Y:S01]  /*8250*/  ULDC UR4, c[0x0][0x424] ;  /* 0x0001090000047ab9 */ /* 0x000fe20000000800 */
[----:B--23-5:R-:W-:Y:S02]  /*8260*/  FSETP.NEU.FTZ.AND P0, PT, R0, RZ, PT ;  /* 0x000000ff0000720b */ /* 0x02cfe40003f1d000 */
        /* <DEDUP_REMOVED lines=17> */
.L_x_4528:
[----:B------:R0:W-:Y:S01]  /*8380*/  STG.E.U8 desc[UR36][R16.64], R2 ;  /* 0x0000000210007986 */ /* 0x0001e2000c101124 */
[----:B------:R-:W-:Y:S05]  /*8390*/  BRA `(.L_x_4530) ;  /* 0x0000000c00487947 */ /* 0x000fea0003800000 */
.L_x_4527:
        /* <DEDUP_REMOVED lines=9> */
.L_x_4532:
[----:B------:R0:W-:Y:S01]  /*8430*/  STG.E desc[UR36][R16.64], R2 ;  /* 0x0000000210007986 */ /* 0x0001e2000c101924 */
[----:B------:R-:W-:Y:S05]  /*8440*/  BRA `(.L_x_4530) ;  /* 0x0000000c001c7947 */ /* 0x000fea0003800000 */
.L_x_4531:
[----:B------:R0:W-:Y:S01]  /*8450*/  STG.E.U16 desc[UR36][R16.64], R2 ;  /* 0x0000000210007986 */ /* 0x0001e2000c101524 */
[----:B------:R-:W-:Y:S05]  /*8460*/  BRA `(.L_x_4530) ;  /* 0x0000000c00147947 */ /* 0x000fea0003800000 */
.L_x_4526:
        /* <DEDUP_REMOVED lines=9> */
.L_x_4534:
[----:B------:R-:W-:-:S04]  /*8500*/  I2FP.F32.U32 R0, R2 ;  /* 0x0000000200007245 */ /* 0x000fc80000201000 */
[----:B------:R-:W-:-:S05]  /*8510*/  F2FP.F16.F32.PACK_AB R0, RZ, R0 ;  /* 0x00000000ff00723e */ /* 0x000fca00000000ff */
[----:B------:R0:W-:Y:S01]  /*8520*/  STG.E.U16 desc[UR36][R16.64], R0 ;  /* 0x0000000010007986 */ /* 0x0001e2000c101524 */
[----:B------:R-:W-:Y:S05]  /*8530*/  BRA `(.L_x_4530) ;  /* 0x0000000800e07947 */ /* 0x000fea0003800000 */
.L_x_4533:
        /* <DEDUP_REMOVED lines=10> */
.L_x_4536:
[----:B------:R-:W-:-:S04]  /*85e0*/  I2FP.F32.U32 R2, R2 ;  /* 0x0000000200027245 */ /* 0x000fc80000201000 */
[----:B------:R-:W-:-:S04]  /*85f0*/  F2FP.F16.F32.PACK_AB R3, RZ, R2 ;  /* 0x00000002ff03723e */ /* 0x000fc800000000ff */
[----:B------:R-:W-:-:S05]  /*8600*/  PRMT R3, R3, 0x5410, RZ ;  /* 0x0000541003037816 */ /* 0x000fca00000000ff */
[----:B------:R0:W-:Y:S01]  /*8610*/  STG.E desc[UR36][R16.64], R3 ;  /* 0x0000000310007986 */ /* 0x0001e2000c101924 */
[----:B------:R-:W-:Y:S05]  /*8620*/  BRA `(.L_x_4530) ;  /* 0x0000000800a47947 */ /* 0x000fea0003800000 */
.L_x_4535:
[----:B------:R-:W0:Y:S02]  /*8630*/  I2F.F64.U32 R2, R2 ;  /* 0x0000000200027312 */ /* 0x000e240000201800 */
[----:B0-----:R0:W-:Y:S01]  /*8640*/  STG.E.64 desc[UR36][R16.64], R2 ;  /* 0x0000000210007986 */ /* 0x0011e2000c101b24 */
[----:B------:R-:W-:Y:S05]  /*8650*/  BRA `(.L_x_4530) ;  /* 0x0000000800987947 */ /* 0x000fea0003800000 */
.L_x_4525:
        /* <DEDUP_REMOVED lines=10> */
.L_x_4539:
[----:B------:R-:W0:Y:S01]  /*8700*/  I2F.F64.U32 R4, R2 ;  /* 0x0000000200047312 */ /* 0x000e220000201800 */
[----:B------:R-:W-:-:S05]  /*8710*/  CS2R R6, SRZ ;  /* 0x0000000000067805 */ /* 0x000fca000001ff00 */
[----:B0-----:R0:W-:Y:S01]  /*8720*/  STG.E.128 desc[UR36][R16.64], R4 ;  /* 0x0000000410007986 */ /* 0x0011e2000c101d24 */
[----:B------:R-:W-:Y:S05]  /*8730*/  BRA `(.L_x_4530) ;  /* 0x0000000800607947 */ /* 0x000fea0003800000 */
.L_x_4538:
        /* <DEDUP_REMOVED lines=21> */
.L_x_4543:
[----:B------:R-:W-:Y:S05]  /*8890*/  BSYNC B0 ;  /* 0x0000000000007941 */ /* 0x000fea0003800000 */
.L_x_4542:
[----:B------:R-:W-:-:S05]  /*88a0*/  LOP3.LUT R3, R0, R3, RZ, 0xfc, !PT ;  /* 0x0000000300037212 */ /* 0x000fca00078efcff */
[----:B------:R0:W-:Y:S01]  /*88b0*/  STG.E.U8 desc[UR36][R16.64], R3 ;  /* 0x0000000310007986 */ /* 0x0001e2000c101124 */
[----:B------:R-:W-:Y:S05]  /*88c0*/  BRA `(.L_x_4530) ;  /* 0x0000000400fc7947 */ /* 0x000fea0003800000 */
.L_x_4541:
        /* <DEDUP_REMOVED lines=13> */
.L_x_4545:
[----:B------:R-:W-:Y:S01]  /*89a0*/  IMAD.MOV.U32 R0, RZ, RZ, 0x7f ;  /* 0x0000007fff007424 */ /* 0x000fe200078e00ff */
[----:B------:R-:W-:-:S04]  /*89b0*/  ISETP.GT.U32.AND P0, PT, R2, 0x7f800000, PT ;  /* 0x7f8000000200780c */ /* 0x000fc80003f04070 */
[----:B------:R-:W-:-:S09]  /*89c0*/  SEL R0, R0, 0x7c, P0 ;  /* 0x0000007c00007807 */ /* 0x000fd20000000000 */
.L_x_4546:
[----:B------:R-:W-:Y:S05]  /*89d0*/  BSYNC B0 ;  /* 0x0000000000007941 */ /* 0x000fea0003800000 */
.L_x_4544:
[----:B------:R-:W-:-:S04]  /*89e0*/  LOP3.LUT R2, R3, 0x80000000, RZ, 0xc0, !PT ;  /* 0x8000000003027812 */ /* 0x000fc800078ec0ff */
[----:B------:R-:W-:-:S04]  /*89f0*/  SHF.R.U32.HI R3, RZ, 0x18, R2 ;  /* 0x00000018ff037819 */ /* 0x000fc80000011602 */
[----:B------:R-:W-:-:S05]  /*8a00*/  LOP3.LUT R3, R0, R3, RZ, 0xfc, !PT ;  /* 0x0000000300037212 */ /* 0x000fca00078efcff */
[----:B------:R0:W-:Y:S01]  /*8a10*/  STG.E.U8 desc[UR36][R16.64], R3 ;  /* 0x0000000310007986 */ /* 0x0001e2000c101124 */
[----:B------:R-:W-:Y:S05]  /*8a20*/  BRA `(.L_x_4530) ;  /* 0x0000000400a47947 */ /* 0x000fea0003800000 */
.L_x_4540:
[----:B------:R-:W-:-:S04]  /*8a30*/  I2FP.F32.U32 R0, R2 ;  /* 0x0000000200007245 */ /* 0x000fc80000201000 */
[----:B------:R-:W-:-:S05]  /*8a40*/  F2FP.BF16.F32.PACK_AB R0, RZ, R0 ;  /* 0x00000000ff00723e */ /* 0x000fca00000010ff */
[----:B------:R0:W-:Y:S01]  /*8a50*/  STG.E.U16 desc[UR36][R16.64], R0 ;  /* 0x0000000010007986 */ /* 0x0001e2000c101524 */
[----:B------:R-:W-:Y:S05]  /*8a60*/  BRA `(.L_x_4530) ;  /* 0x0000000400947947 */ /* 0x000fea0003800000 */
.L_x_4537:
        /* <DEDUP_REMOVED lines=10> */
.L_x_4549:
        /* <DEDUP_REMOVED lines=17> */
.L_x_4552:
[----:B------:R-:W-:-:S04]  /*8c20*/  LOP3.LUT R2, R3, 0x80000000, RZ, 0xc0, !PT ;  /* 0x8000000003027812 */ /* 0x000fc800078ec0ff */
[----:B------:R-:W-:-:S04]  /*8c30*/  SHF.R.U32.HI R3, RZ, 0x18, R2 ;  /* 0x00000018ff037819 */ /* 0x000fc80000011602 */
[----:B------:R-:W-:-:S04]  /*8c40*/  LOP3.LUT R0, R0, R3, RZ, 0xfc, !PT ;  /* 0x0000000300007212 */ /* 0x000fc800078efcff */
[----:B------:R-:W-:-:S07]  /*8c50*/  PRMT R8, R0, 0x7610, R8 ;  /* 0x0000761000087816 */ /* 0x000fce0000000008 */
.L_x_4551:
[----:B------:R-:W-:Y:S05]  /*8c60*/  BSYNC B0 ;  /* 0x0000000000007941 */ /* 0x000fea0003800000 */
.L_x_4550:
[----:B------:R3:W-:Y:S01]  /*8c70*/  STG.E.U8 desc[UR36][R16.64], R8 ;  /* 0x0000000810007986 */ /* 0x0007e2000c101124 */
[----:B------:R-:W-:Y:S05]  /*8c80*/  BRA `(.L_x_4530) ;  /* 0x00000004000c7947 */ /* 0x000fea0003800000 */
.L_x_4548:
        /* <DEDUP_REMOVED lines=17> */
.L_x_4555:
[----:B------:R-:W-:-:S04]  /*8da0*/  LOP3.LUT R2, R3, 0x80000000, RZ, 0xc0, !PT ;  /* 0x8000000003027812 */ /* 0x000fc800078ec0ff */
[----:B------:R-:W-:-:S04]  /*8db0*/  SHF.R.U32.HI R3, RZ, 0x18, R2 ;  /* 0x00000018ff037819 */ /* 0x000fc80000011602 */
[----:B------:R-:W-:-:S04]  /*8dc0*/  LOP3.LUT R0, R0, R3, RZ, 0xfc, !PT ;  /* 0x0000000300007212 */ /* 0x000fc800078efcff */
[----:B------:R-:W-:-:S07]  /*8dd0*/  PRMT R8, R0, 0x7610, R8 ;  /* 0x0000761000087816 */ /* 0x000fce0000000008 */
.L_x_4554:
[----:B------:R-:W-:Y:S05]  /*8de0*/  BSYNC B0 ;  /* 0x0000000000007941 */ /* 0x000fea0003800000 */
.L_x_4553:
[----:B------:R0:W-:Y:S01]  /*8df0*/  STG.E.U8 desc[UR36][R16.64], R8 ;  /* 0x0000000810007986 */ /* 0x0001e2000c101124 */
[----:B------:R-:W-:Y:S05]  /*8e00*/  BRA `(.L_x_4530) ;  /* 0x0000000000ac7947 */ /* 0x000fea0003800000 */
.L_x_4547:
        /* <DEDUP_REMOVED lines=22> */
.L_x_4529:
        /* <DEDUP_REMOVED lines=16> */
.L_x_4558:
[----:B------:R-:W-:Y:S05]  /*9070*/  BRA `(.L_x_4530) ;  /* 0x0000000000107947 */ /* 0x000fea0003800000 */
.L_x_4557:
[----:B------:R-:W-:-:S05]  /*9080*/  IMAD.MOV.U32 R3, RZ, RZ, RZ ;  /* 0x000000ffff037224 */ /* 0x000fca00078e00ff */
[----:B------:R2:W-:Y:S01]  /*9090*/  STG.E.64 desc[UR36][R16.64], R2 ;  /* 0x0000000210007986 */ /* 0x0005e2000c101b24 */
[----:B------:R-:W-:Y:S05]  /*90a0*/  BRA `(.L_x_4530) ;  /* 0x0000000000047947 */ /* 0x000fea0003800000 */
.L_x_4556:
[----:B------:R0:W-:Y:S02]  /*90b0*/  STG.E desc[UR36][R16.64], R2 ;  /* 0x0000000210007986 */ /* 0x0001e4000c101924 */
.L_x_4530:
[----:B------:R-:W-:-:S07]  /*90c0*/  VIADD R19, R19, 0x80 ;  /* 0x0000008013137836 */ /* 0x000fce0000000000 */
.L_x_4495:
[----:B------:R-:W-:Y:S05]  /*90d0*/  BSYNC B7 ;  /* 0x0000000000077941 */ /* 0x000fea0003800000 */
.L_x_4494:
        /* <DEDUP_REMOVED lines=306> */
.L_x_4559:
        /* <DEDUP_REMOVED lines=20> */
[----:B--2---:R-:W2:Y:S01]  /*a540*/  I2F.S16 R0, R0 ;  /* 0x0000000000007306 */ /* 0x004ea20000101400 */
[----:B------:R-:W-:Y:S05]  /*a550*/  BRA `(.L_x_4566) ;  /* 0x0000000c00387947 */ /* 0x000fea0003800000 */
.L_x_4564:
[----:B------:R-:W2:Y:S02]  /*a560*/  LDG.E.U8 R0, desc[UR36][R2.64] ;  /* 0x0000002402007981 */ /* 0x000ea4000c1e1100 */
[----:B--2---:R-:W-:Y:S01]  /*a570*/  I2FP.F32.U32 R0, R0 ;  /* 0x0000000000007245 */ /* 0x004fe20000201000 */
[----:B------:R-:W-:Y:S06]  /*a580*/  BRA `(.L_x_4566) ;  /* 0x0000000c002c7947 */ /* 0x000fec0003800000 */
.L_x_4563:
[----:B------:R-:W-:-:S13]  /*a590*/  ISETP.NE.AND P0, PT, R4, 0x2, PT ;  /* 0x000000020400780c */ /* 0x000fda0003f05270 */
[----:B------:R-:W-:Y:S05]  /*a5a0*/  @!P0 BRA `(.L_x_4567) ;  /* 0x0000000000288947 */ /* 0x000fea0003800000 */
[----:B------:R-:W-:-:S13]  /*a5b0*/  ISETP.NE.AND P0, PT, R4, 0x3, PT ;  /* 0x000000030400780c */ /* 0x000fda0003f05270 */
[----:B------:R-:W-:Y:S05]  /*a5c0*/  @!P0 BRA `(.L_x_4568) ;  /* 0x0000000000148947 */ /* 0x000fea0003800000 */
[----:B------:R-:W-:-:S13]  /*a5d0*/  ISETP.NE.AND P0, PT, R4, 0x4, PT ;  /* 0x000000040400780c */ /* 0x000fda0003f05270 */
[----:B------:R-:W-:Y:S05]  /*a5e0*/  @P0 BRA `(.L_x_4565) ;  /* 0x0000000800b80947 */ /* 0x000fea0003800000 */
[----:B------:R-:W2:Y:S02]  /*a5f0*/  LDG.E.64 R2, desc[UR36][R2.64] ;  /* 0x0000002402027981 */ /* 0x000ea4000c1e1b00 */
[----:B--2---:R3:W4:Y:S01]  /*a600*/  I2F.S64 R0, R2 ;  /* 0x0000000200007312 */ /* 0x0047220000301400 */
[----:B------:R-:W-:Y:S05]  /*a610*/  BRA `(.L_x_4566) ;  /* 0x0000000c00087947 */ /* 0x000fea0003800000 */
.L_x_4568:
[----:B------:R-:W2:Y:S02]  /*a620*/  LDG.E R0, desc[UR36][R2.64] ;  /* 0x0000002402007981 */ /* 0x000ea4000c1e1900 */
[----:B--2---:R-:W-:Y:S01]  /*a630*/  I2FP.F32.S32 R0, R0 ;  /* 0x0000000000007245 */ /* 0x004fe20000201400 */
[----:B------:R-:W-:Y:S06]  /*a640*/  BRA `(.L_x_4566) ;  /* 0x0000000800fc7947 */ /* 0x000fec0003800000 */
.L_x_4567:
[----:B------:R-:W2:Y:S02]  /*a650*/  LDG.E.U16 R0, desc[UR36][R2.64] ;  /* 0x0000002402007981 */ /* 0x000ea4000c1e1500 */
[----:B--2---:R-:W0:Y:S01]  /*a660*/  I2F.S16 R0, R0 ;  /* 0x0000000000007306 */ /* 0x004e220000101400 */
[----:B------:R-:W-:Y:S05]  /*a670*/  BRA `(.L_x_4566) ;  /* 0x0000000800f07947 */ /* 0x000fea0003800000 */
.L_x_4562:
        /* <DEDUP_REMOVED lines=8> */
.L_x_4570:
[----:B------:R-:W2:Y:S02]  /*a700*/  LDG.E.U16 R0, desc[UR36][R2.64] ;  /* 0x0000002402007981 */ /* 0x000ea4000c1e1500 */
[----:B--2---:R-:W-:Y:S01]  /*a710*/  HADD2.F32 R0, -RZ, R0.H0_H0 ;  /* 0x20000000ff007230 */ /* 0x004fe20000004100 */
[----:B------:R-:W-:Y:S06]  /*a720*/  BRA `(.L_x_4566) ;  /* 0x0000000800c47947 */ /* 0x000fec0003800000 */
.L_x_4569:
        /* <DEDUP_REMOVED lines=8> */
.L_x_4572:
[----:B------:R-:W2:Y:S02]  /*a7b0*/  LDG.E.U16 R0, desc[UR36][R2.64] ;  /* 0x0000002402007981 */ /* 0x000ea4000c1e1500 */
[----:B--2---:R-:W-:Y:S01]  /*a7c0*/  HADD2.F32 R0, -RZ, R0.H0_H0 ;  /* 0x20000000ff007230 */ /* 0x004fe20000004100 */
[----:B------:R-:W-:Y:S06]  /*a7d0*/  BRA `(.L_x_4566) ;  /* 0x0000000800987947 */ /* 0x000fec0003800000 */
.L_x_4571:
[----:B------:R-:W2:Y:S01]  /*a7e0*/  LDG.E.64 R2, desc[UR36][R2.64] ;  /* 0x0000002402027981 */ /* 0x000ea2000c1e1b00 */
[----:B------:R-:W-:Y:S01]  /*a7f0*/  UMOV UR4, 0xf0000000 ;  /* 0xf000000000047882 */ /* 0x000fe20000000000 */
[----:B------:R-:W-:Y:S01]  /*a800*/  UMOV UR5, 0x380fffff ;  /* 0x380fffff00057882 */ /* 0x000fe20000000000 */
[----:B--2---:R-:W0:Y:S01]  /*a810*/  F2F.F32.F64 R0, R2 ;  /* 0x0000000200007310 */ /* 0x004e220000301000 */
[----:B------:R-:W-:-:S14]  /*a820*/  DSETP.GEU.AND P0, PT, |R2|, UR4, PT ;  /* 0x0000000402007e2a */ /* 0x000fdc000bf0e200 */
[----:B0-----:R-:W-:Y:S01]  /*a830*/  @!P0 FMUL R0, R0, 1.175494350822287508e-38 ;  /* 0x0080000000008820 */ /* 0x001fe20000400000 */
[----:B------:R-:W-:Y:S06]  /*a840*/  BRA `(.L_x_4566) ;  /* 0x00000008007c7947 */ /* 0x000fec0003800000 */
.L_x_4561:
        /* <DEDUP_REMOVED lines=12> */
.L_x_4575:
[----:B------:R-:W2:Y:S01]  /*a910*/  LDG.E.64 R2, desc[UR36][R2.64] ;  /* 0x0000002402027981 */ /* 0x000ea2000c1e1b00 */
[----:B------:R-:W-:Y:S01]  /*a920*/  UMOV UR4, 0xf0000000 ;  /* 0xf000000000047882 */ /* 0x000fe20000000000 */
[----:B------:R-:W-:Y:S01]  /*a930*/  UMOV UR5, 0x380fffff ;  /* 0x380fffff00057882 */ /* 0x000fe20000000000 */
[----:B--2---:R-:W0:Y:S01]  /*a940*/  F2F.F32.F64 R0, R2 ;  /* 0x0000000200007310 */ /* 0x004e220000301000 */
[----:B------:R-:W-:-:S14]  /*a950*/  DSETP.GEU.AND P0, PT, |R2|, UR4, PT ;  /* 0x0000000402007e2a */ /* 0x000fdc000bf0e200 */
[----:B0-----:R-:W-:Y:S01]  /*a960*/  @!P0 FMUL R0, R0, 1.175494350822287508e-38 ;  /* 0x0080000000008820 */ /* 0x001fe20000400000 */
[----:B------:R-:W-:Y:S06]  /*a970*/  BRA `(.L_x_4566) ;  /* 0x0000000800307947 */ /* 0x000fec0003800000 */
.L_x_4574:
        /* <DEDUP_REMOVED lines=26> */
.L_x_4577:
        /* <DEDUP_REMOVED lines=13> */
.L_x_4576:
[----:B------:R-:W2:Y:S02]  /*abf0*/  LDG.E.U16 R0, desc[UR36][R2.64] ;  /* 0x0000002402007981 */ /* 0x000ea4000c1e1500 */
[----:B--2---:R-:W-:Y:S01]  /*ac00*/  IMAD.U32 R0, R0, 0x10000, RZ ;  /* 0x0001000000007824 */ /* 0x004fe200078e00ff */
[----:B------:R-:W-:Y:S06]  /*ac10*/  BRA `(.L_x_4566) ;  /* 0x0000000400887947 */ /* 0x000fec0003800000 */
.L_x_4573:
        /* <DEDUP_REMOVED lines=11> */
.L_x_4580:
        /* <DEDUP_REMOVED lines=20> */
.L_x_4582:
[----:B------:R-:W-:Y:S05]  /*ae10*/  BSYNC B0 ;  /* 0x0000000000007941 */ /* 0x000fea0003800000 */
.L_x_4581:
[----:B------:R-:W-:Y:S01]  /*ae20*/  LEA R3, R0, 0x3b800000, 0x17 ;  /* 0x3b80000000037811 */ /* 0x000fe200078eb8ff */
[----:B------:R-:W-:-:S05]  /*ae30*/  IMAD.SHL.U32 R0, R2, 0x100000, RZ ;  /* 0x0010000002007824 */ /* 0x000fca00078e00ff */
[----:B------:R-:W-:Y:S01]  /*ae40*/  LOP3.LUT R0, R3, R0, R4, 0xfe, !PT ;  /* 0x0000000003007212 */ /* 0x000fe200078efe04 */
[----:B------:R-:W-:Y:S06]  /*ae50*/  BRA `(.L_x_4566) ;  /* 0x0000000000f87947 */ /* 0x000fec0003800000 */
.L_x_4579:
        /* <DEDUP_REMOVED lines=20> */
.L_x_4584:
[----:B------:R-:W-:Y:S05]  /*afa0*/  BSYNC B0 ;  /* 0x0000000000007941 */ /* 0x000fea0003800000 */
.L_x_4583:
[----:B------:R-:W-:Y:S01]  /*afb0*/  LEA R3, R0, 0x37800000, 0x17 ;  /* 0x3780000000037811 */ /* 0x000fe200078eb8ff */
[----:B------:R-:W-:-:S05]  /*afc0*/  IMAD.SHL.U32 R0, R2, 0x200000, RZ ;  /* 0x0020000002007824 */ /* 0x000fca00078e00ff */
[----:B------:R-:W-:Y:S01]  /*afd0*/  LOP3.LUT R0, R3, R0, R4, 0xfe, !PT ;  /* 0x0000000003007212 */ /* 0x000fe200078efe04 */
[----:B------:R-:W-:Y:S06]  /*afe0*/  BRA `(.L_x_4566) ;  /* 0x0000000000947947 */ /* 0x000fec0003800000 */
.L_x_4578:
        /* <DEDUP_REMOVED lines=14> */
.L_x_4565:
        /* <DEDUP_REMOVED lines=16> */
.L_x_4587:
[----:B------:R-:W-:Y:S01]  /*b1d0*/  IMAD.MOV.U32 R0, RZ, RZ, RZ ;  /* 0x000000ffff007224 */ /* 0x000fe200078e00ff */
[----:B------:R-:W-:Y:S06]  /*b1e0*/  BRA `(.L_x_4566) ;  /* 0x0000000000147947 */ /* 0x000fec0003800000 */
.L_x_4586:
[----:B------:R-:W2:Y:S02]  /*b1f0*/  LDG.E.64 R2, desc[UR36][R2.64] ;  /* 0x0000002402027981 */ /* 0x000ea4000c1e1b00 */
[----:B--2---:R0:W1:Y:S01]  /*b200*/  I2F.U64 R0, R2 ;  /* 0x0000000200007312 */ /* 0x0040620000301000 */
[----:B------:R-:W-:Y:S05]  /*b210*/  BRA `(.L_x_4566) ;  /* 0x0000000000087947 */ /* 0x000fea0003800000 */
.L_x_4585:
[----:B------:R-:W2:Y:S02]  /*b220*/  LDG.E R0, desc[UR36][R2.64] ;  /* 0x0000002402007981 */ /* 0x000ea4000c1e1900 */
[----:B--2---:R-:W-:-:S07]  /*b230*/  I2FP.F32.U32 R0, R0 ;  /* 0x0000000000007245 */ /* 0x004fce0000201000 */
.L_x_4566:
[----:B------:R-:W-:Y:S05]  /*b240*/  BSYNC B6 ;  /* 0x0000000000067941 */ /* 0x000fea0003800000 */
.L_x_4560:
[----:B01-3--:R-:W0:Y:S01]  /*b250*/  LDC.U8 R3, c[0x0][0x428] ;  /* 0x00010a00ff037b82 */ /* 0x00be220000000000 */
        /* <DEDUP_REMOVED lines=19> */
.L_x_4591:
[----:B------:R-:W-:Y:S01]  /*b390*/  STG.E.U8 desc[UR36][R16.64], R2 ;  /* 0x0000000210007986 */ /* 0x000fe2000c101124 */
[----:B------:R-:W-:Y:S05]  /*b3a0*/  EXIT ;  /* 0x000000000000794d */ /* 0x000fea0003800000 */
.L_x_4590:
        /* <DEDUP_REMOVED lines=9> */
.L_x_4594:
[----:B------:R-:W-:Y:S01]  /*b440*/  STG.E desc[UR36][R16.64], R2 ;  /* 0x0000000210007986 */ /* 0x000fe2000c101924 */
[----:B------:R-:W-:Y:S05]  /*b450*/  EXIT ;  /* 0x000000000000794d */ /* 0x000fea0003800000 */
.L_x_4593:
[----:B------:R-:W-:Y:S01]  /*b460*/  STG.E.U16 desc[UR36][R16.64], R2 ;  /* 0x0000000210007986 */ /* 0x000fe2000c101524 */
[----:B------:R-:W-:Y:S05]  /*b470*/  EXIT ;  /* 0x000000000000794d */ /* 0x000fea0003800000 */
.L_x_4589:
        /* <DEDUP_REMOVED lines=9> */
.L_x_4596:
[----:B------:R-:W-:-:S04]  /*b510*/  I2FP.F32.U32 R0, R2 ;  /* 0x0000000200007245 */ /* 0x000fc80000201000 */
[----:B------:R-:W-:-:S05]  /*b520*/  F2FP.F16.F32.PACK_AB R0, RZ, R0 ;  /* 0x00000000ff00723e */ /* 0x000fca00000000ff */
[----:B------:R-:W-:Y:S01]  /*b530*/  STG.E.U16 desc[UR36][R16.64], R0 ;  /* 0x0000000010007986 */ /* 0x000fe2000c101524 */
[----:B------:R-:W-:Y:S05]  /*b540*/  EXIT ;  /* 0x000000000000794d */ /* 0x000fea0003800000 */
.L_x_4595:
        /* <DEDUP_REMOVED lines=10> */
.L_x_4598:
[----:B------:R-:W-:-:S04]  /*b5f0*/  I2FP.F32.U32 R2, R2 ;  /* 0x0000000200027245 */ /* 0x000fc80000201000 */
[----:B------:R-:W-:-:S04]  /*b600*/  F2FP.F16.F32.PACK_AB R3, RZ, R2 ;  /* 0x00000002ff03723e */ /* 0x000fc800000000ff */
[----:B------:R-:W-:-:S05]  /*b610*/  PRMT R3, R3, 0x5410, RZ ;  /* 0x0000541003037816 */ /* 0x000fca00000000ff */
[----:B------:R-:W-:Y:S01]  /*b620*/  STG.E desc[UR36][R16.64], R3 ;  /* 0x0000000310007986 */ /* 0x000fe2000c101924 */
[----:B------:R-:W-:Y:S05]  /*b630*/  EXIT ;  /* 0x000000000000794d */ /* 0x000fea0003800000 */
.L_x_4597:
[----:B------:R-:W0:Y:S02]  /*b640*/  I2F.F64.U32 R2, R2 ;  /* 0x0000000200027312 */ /* 0x000e240000201800 */
[----:B0-----:R-:W-:Y:S01]  /*b650*/  STG.E.64 desc[UR36][R16.64], R2 ;  /* 0x0000000210007986 */ /* 0x001fe2000c101b24 */
[----:B------:R-:W-:Y:S05]  /*b660*/  EXIT ;  /* 0x000000000000794d */ /* 0x000fea0003800000 */
.L_x_4588:
        /* <DEDUP_REMOVED lines=10> */
.L_x_4601:
[----:B------:R-:W0:Y:S01]  /*b710*/  I2F.F64.U32 R4, R2 ;  /* 0x0000000200047312 */ /* 0x000e220000201800 */
[----:B------:R-:W-:-:S05]  /*b720*/  CS2R R6, SRZ ;  /* 0x0000000000067805 */ /* 0x000fca000001ff00 */
[----:B0-----:R-:W-:Y:S01]  /*b730*/  STG.E.128 desc[UR36][R16.64], R4 ;  /* 0x0000000410007986 */ /* 0x001fe2000c101d24 */
[----:B------:R-:W-:Y:S05]  /*b740*/  EXIT ;  /* 0x000000000000794d */ /* 0x000fea0003800000 */
.L_x_4600:
        /* <DEDUP_REMOVED lines=21> */
.L_x_4605:
[----:B------:R-:W-:Y:S05]  /*b8a0*/  BSYNC B0 ;  /* 0x0000000000007941 */ /* 0x000fea0003800000 */
.L_x_4604:
[----:B------:R-:W-:-:S05]  /*b8b0*/  LOP3.LUT R3, R0, R3, RZ, 0xfc, !PT ;  /* 0x0000000300037212 */ /* 0x000fca00078efcff */
[----:B------:R-:W-:Y:S01]  /*b8c0*/  STG.E.U8 desc[UR36][R16.64], R3 ;  /* 0x0000000310007986 */ /* 0x000fe2000c101124 */
[----:B------:R-:W-:Y:S05]  /*b8d0*/  EXIT ;  /* 0x000000000000794d */ /* 0x000fea0003800000 */
.L_x_4603:
        /* <DEDUP_REMOVED lines=13> */
.L_x_4607:
[----:B------:R-:W-:Y:S01]  /*b9b0*/  IMAD.MOV.U32 R0, RZ, RZ, 0x7f ;  /* 0x0000007fff007424 */ /* 0x000fe200078e00ff */
[----:B------:R-:W-:-:S04]  /*b9c0*/  ISETP.GT.U32.AND P0, PT, R2, 0x7f800000, PT ;  /* 0x7f8000000200780c */ /* 0x000fc80003f04070 */
[----:B------:R-:W-:-:S09]  /*b9d0*/  SEL R0, R0, 0x7c, P0 ;  /* 0x0000007c00007807 */ /* 0x000fd20000000000 */
.L_x_4608:
[----:B------:R-:W-:Y:S05]  /*b9e0*/  BSYNC B0 ;  /* 0x0000000000007941 */ /* 0x000fea0003800000 */
.L_x_4606:
[----:B------:R-:W-:-:S04]  /*b9f0*/  LOP3.LUT R2, R3, 0x80000000, RZ, 0xc0, !PT ;  /* 0x8000000003027812 */ /* 0x000fc800078ec0ff */
[----:B------:R-:W-:-:S04]  /*ba00*/  SHF.R.U32.HI R3, RZ, 0x18, R2 ;  /* 0x00000018ff037819 */ /* 0x000fc80000011602 */
[----:B------:R-:W-:-:S05]  /*ba10*/  LOP3.LUT R3, R0, R3, RZ, 0xfc, !PT ;  /* 0x0000000300037212 */ /* 0x000fca00078efcff */
[----:B------:R-:W-:Y:S01]  /*ba20*/  STG.E.U8 desc[UR36][R16.64], R3 ;  /* 0x0000000310007986 */ /* 0x000fe2000c101124 */
[----:B------:R-:W-:Y:S05]  /*ba30*/  EXIT ;  /* 0x000000000000794d */ /* 0x000fea0003800000 */
.L_x_4602:
[----:B------:R-:W-:-:S04]  /*ba40*/  I2FP.F32.U32 R0, R2 ;  /* 0x0000000200007245 */ /* 0x000fc80000201000 */
[----:B------:R-:W-:-:S05]  /*ba50*/  F2FP.BF16.F32.PACK_AB R0, RZ, R0 ;  /* 0x00000000ff00723e */ /* 0x000fca00000010ff */
[----:B------:R-:W-:Y:S01]  /*ba60*/  STG.E.U16 desc[UR36][R16.64], R0 ;  /* 0x0000000010007986 */ /* 0x000fe2000c101524 */
[----:B------:R-:W-:Y:S05]  /*ba70*/  EXIT ;  /* 0x000000000000794d */ /* 0x000fea0003800000 */
.L_x_4599:
        /* <DEDUP_REMOVED lines=10> */
.L_x_4611:
        /* <DEDUP_REMOVED lines=17> */
.L_x_4614:
[----:B------:R-:W-:-:S04]  /*bc30*/  LOP3.LUT R2, R3, 0x80000000, RZ, 0xc0, !PT ;  /* 0x8000000003027812 */ /* 0x000fc800078ec0ff */
[----:B------:R-:W-:-:S04]  /*bc40*/  SHF.R.U32.HI R3, RZ, 0x18, R2 ;  /* 0x00000018ff037819 */ /* 0x000fc80000011602 */
[----:B------:R-:W-:-:S04]  /*bc50*/  LOP3.LUT R0, R0, R3, RZ, 0xfc, !PT ;  /* 0x0000000300007212 */ /* 0x000fc800078efcff */
[----:B------:R-:W-:-:S07]  /*bc60*/  PRMT R8, R0, 0x7610, R8 ;  /* 0x0000761000087816 */ /* 0x000fce0000000008 */
.L_x_4613:
[----:B------:R-:W-:Y:S05]  /*bc70*/  BSYNC B0 ;  /* 0x0000000000007941 */ /* 0x000fea0003800000 */
.L_x_4612:
[----:B------:R-:W-:Y:S01]  /*bc80*/  STG.E.U8 desc[UR36][R16.64], R8 ;  /* 0x0000000810007986 */ /* 0x000fe2000c101124 */
[----:B------:R-:W-:Y:S05]  /*bc90*/  EXIT ;  /* 0x000000000000794d */ /* 0x000fea0003800000 */
.L_x_4610:
        /* <DEDUP_REMOVED lines=17> */
.L_x_4617:
[----:B------:R-:W-:-:S04]  /*bdb0*/  LOP3.LUT R2, R3, 0x80000000, RZ, 0xc0, !PT ;  /* 0x8000000003027812 */ /* 0x000fc800078ec0ff */
[----:B------:R-:W-:-:S04]  /*bdc0*/  SHF.R.U32.HI R3, RZ, 0x18, R2 ;  /* 0x00000018ff037819 */ /* 0x000fc80000011602 */
[----:B------:R-:W-:-:S04]  /*bdd0*/  LOP3.LUT R0, R0, R3, RZ, 0xfc, !PT ;  /* 0x0000000300007212 */ /* 0x000fc800078efcff */
[----:B------:R-:W-:-:S07]  /*bde0*/  PRMT R8, R0, 0x7610, R8 ;  /* 0x0000761000087816 */ /* 0x000fce0000000008 */
.L_x_4616:
[----:B------:R-:W-:Y:S05]  /*bdf0*/  BSYNC B0 ;  /* 0x0000000000007941 */ /* 0x000fea0003800000 */
.L_x_4615:
[----:B------:R-:W-:Y:S01]  /*be00*/  STG.E.U8 desc[UR36][R16.64], R8 ;  /* 0x0000000810007986 */ /* 0x000fe2000c101124 */
[----:B------:R-:W-:Y:S05]  /*be10*/  EXIT ;  /* 0x000000000000794d */ /* 0x000fea0003800000 */
.L_x_4609:
        /* <DEDUP_REMOVED lines=22> */
.L_x_4592:
        /* <DEDUP_REMOVED lines=16> */
.L_x_4620:
[----:B------:R-:W-:Y:S05]  /*c080*/  EXIT ;  /* 0x000000000000794d */ /* 0x000fea0003800000 */
.L_x_4619:
[----:B------:R-:W-:-:S05]  /*c090*/  IMAD.MOV.U32 R3, RZ, RZ, RZ ;  /* 0x000000ffff037224 */ /* 0x000fca00078e00ff */
[----:B------:R-:W-:Y:S01]  /*c0a0*/  STG.E.64 desc[UR36][R16.64], R2 ;  /* 0x0000000210007986 */ /* 0x000fe2000c101b24 */
[----:B------:R-:W-:Y:S05]  /*c0b0*/  EXIT ;  /* 0x000000000000794d */ /* 0x000fea0003800000 */
.L_x_4618:
[----:B------:R-:W-:Y:S01]  /*c0c0*/  STG.E desc[UR36][R16.64], R2 ;  /* 0x0000000210007986 */ /* 0x000fe2000c101924 */
[----:B------:R-:W-:Y:S05]  /*c0d0*/  EXIT ;  /* 0x000000000000794d */ /* 0x000fea0003800000 */
.L_x_4621:
        /* <DEDUP_REMOVED lines=10> */
.L_x_43791:


//--------------------- .text._ZN2at6native27unrolled_elementwise_kernelINS0_13AUnaryFunctorIffbZZZNS0_23logical_xor_kernel_cudaERNS_14TensorIteratorEENKUlvE0_clEvENKUlvE5_clEvEUlffE_EESt5arrayIPcLm2EELi4E23TrivialOffsetCalculatorILi1EjESD_NS0_6memory12LoadWithCastILi1EEENSE_13StoreWithCastILi1EEEEEviT_T0_T2_T3_T4_T5_ --------------------------
	.section	.text._ZN2at6native27unrolled_elementwise_kernelINS0_13AUnaryFunctorIffbZZZNS0_23logical_xor_kernel_cudaERNS_14TensorIteratorEENKUlvE0_clEvENKUlvE5_clEvEUlffE_EESt5arrayIPcLm2EELi4E23TrivialOffsetCalculatorILi1EjESD_NS0_6memory12LoadWithCastILi1EEENSE_13StoreWithCastILi1EEEEEviT_T0_T2_T3_T4_T5_,"ax",@progbits
	.align	128
        .global         _ZN2at6native27unrolled_elementwise_kernelINS0_13AUnaryFunctorIffbZZZNS0_23logical_xor_kernel_cudaERNS_14TensorIteratorEENKUlvE0_clEvENKUlvE5_clEvEUlffE_EESt5arrayIPcLm2EELi4E23TrivialOffsetCalculatorILi1EjESD_NS0_6memory12LoadWithCastILi1EEENSE_13StoreWithCastILi1EEEEEviT_T0_T2_T3_T4_T5_
        .type           _ZN2at6native27unrolled_elementwise_kernelINS0_13AUnaryFunctorIffbZZZNS0_23logical_xor_kernel_cudaERNS_14TensorIteratorEENKUlvE0_clEvENKUlvE5_clEvEUlffE_EESt5arrayIPcLm2EELi4E23TrivialOffsetCalculatorILi1EjESD_NS0_6memory12LoadWithCastILi1EEENSE_13StoreWithCastILi1EEEEEviT_T0_T2_T3_T4_T5_,@function
        .size           _ZN2at6native27unrolled_elementwise_kernelINS0_13AUnaryFunctorIffbZZZNS0_23logical_xor_kernel_cudaERNS_14TensorIteratorEENKUlvE0_clEvENKUlvE5_clEvEUlffE_EESt5arrayIPcLm2EELi4E23TrivialOffsetCalculatorILi1EjESD_NS0_6memory12LoadWithCastILi1EEENSE_13StoreWithCastILi1EEEEEviT_T0_T2_T3_T4_T5_,(.L_x_43792 - _ZN2at6native27unrolled_elementwise_kernelINS0_13AUnaryFunctorIffbZZZNS0_23logical_xor_kernel_cudaERNS_14TensorIteratorEENKUlvE0_clEvENKUlvE5_clEvEUlffE_EESt5arrayIPcLm2EELi4E23TrivialOffsetCalculatorILi1EjESD_NS0_6memory12LoadWithCastILi1EEENSE_13StoreWithCastILi1EEEEEviT_T0_T2_T3_T4_T5_)
        .other          _ZN2at6native27unrolled_elementwise_kernelINS0_13AUnaryFunctorIffbZZZNS0_23logical_xor_kernel_cudaERNS_14TensorIteratorEENKUlvE0_clEvENKUlvE5_clEvEUlffE_EESt5arrayIPcLm2EELi4E23TrivialOffsetCalculatorILi1EjESD_NS0_6memory12LoadWithCastILi1EEENSE_13StoreWithCastILi1EEEEEviT_T0_T2_T3_T4_T5_,@"STO_CUDA_ENTRY STV_DEFAULT"
_ZN2at6native27unrolled_elementwise_kernelINS0_13AUnaryFunctorIffbZZZNS0_23logical_xor_kernel_cudaERNS_14TensorIteratorEENKUlvE0_clEvENKUlvE5_clEvEUlffE_EESt5arrayIPcLm2EELi4E23TrivialOffsetCalculatorILi1EjESD_NS0_6memory12LoadWithCastILi1EEENSE_13StoreWithCastILi1EEEEEviT_T0_T2_T3_T4_T5_:
.text._ZN2at6native27unrolled_elementwise_kernelINS0_13AUnaryFunctorIffbZZZNS0_23logical_xor_kernel_cudaERNS_14TensorIteratorEENKUlvE0_clEvENKUlvE5_clEvEUlffE_EESt5arrayIPcLm2EELi4E23TrivialOffsetCalculatorILi1EjESD_NS0_6memory12LoadWithCastILi1EEENSE_13StoreWithCastILi1EEEEEviT_T0_T2_T3_T4_T5_:
[----:B------:R-:W0:Y:S01]  /*0000*/  LDC R1, c[0x0][0x28] ;  /* 0x00000a00ff017b82 */ /* 0x000e220000000800 */
[----:B------:R-:W1:Y:S07]  /*0010*/  S2R R23, SR_CTAID.X ;  /* 0x0000000000177919 */ /* 0x000e6e0000002500 */
[----:B------:R-:W1:Y:S01]  /*0020*/  LDC R0, c[0x0][0x210] ;  /* 0x00008400ff007b82 */ /* 0x000e620000000800 */
[----:B------:R-:W-:Y:S01]  /*0030*/  ULDC.64 UR36, c[0x0][0x208] ;  /* 0x0000820000247ab9 */ /* 0x000fe20000000a00 */
[----:B------:R-:W-:Y:S01]  /*0040*/  BSSY B7, `(.L_x_4622) ;  /* 0x00000ef000077945 */ /* 0x000fe20003800000 */
[----:B------:R-:W2:Y:S01]  /*0050*/  S2R R26, SR_TID.X ;  /* 0x00000000001a7919 */ /* 0x000ea20000002100 */
[----:B------:R-:W-:-:S02]  /*0060*/  IMAD.MOV.U32 R22, RZ, RZ, RZ ;  /* 0x000000ffff167224 */ /* 0x000fc400078e00ff */
[----:B------:R-:W-:Y:S02]  /*0070*/  IMAD.MOV.U32 R18, RZ, RZ, RZ ;  /* 0x000000ffff127224 */ /* 0x000fe400078e00ff */
[----:B------:R-:W3:Y:S01]  /*0080*/  LDC.U8 R17, c[0x0][0x234] ;  /* 0x00008d00ff117b82 */ /* 0x000ee20000000000 */
[----:B-1----:R-:W-:-:S05]  /*0090*/  IMAD R19, R23, -0x200, R0 ;  /* 0xfffffe0017137824 */ /* 0x002fca00078e0200 */
[----:B--2---:R-:W-:-:S13]  /*00a0*/  ISETP.GE.AND P0, PT, R26, R19, PT ;  /* 0x000000131a00720c */ /* 0x004fda0003f06270 */
[----:B0--3--:R-:W-:Y:S05]  /*00b0*/  @P0 BRA `(.L_x_4623) ;  /* 0x0000000c009c0947 */ /* 0x009fea0003800000 */
[----:B------:R-:W0:Y:S01]  /*00c0*/  LDC.64 R2, c[0x0][0x228] ;  /* 0x00008a00ff027b82 */ /* 0x000e220000000a00 */
[----:B------:R-:W-:Y:S01]  /*00d0*/  PRMT R0, R17, 0x9910, RZ ;  /* 0x0000991011007816 */ /* 0x000fe200000000ff */
[----:B------:R-:W-:Y:S01]  /*00e0*/  IMAD R26, R23, 0x200, R26 ;  /* 0x00000200171a7824 */ /* 0x000fe200078e021a */
[----:B------:R-:W-:Y:S01]  /*00f0*/  ULDC UR4, c[0x0][0x238] ;  /* 0x00008e0000047ab9 */ /* 0x000fe20000000800 */
[----:B------:R-:W-:Y:S01]  /*0100*/  BSSY B6, `(.L_x_4624) ;  /* 0x00000e0000067945 */ /* 0x000fe20003800000 */
        /* <DEDUP_REMOVED lines=14> */
[----:B--2---:R4:W0:Y:S01]  /*01f0*/  I2F.S16 R18, R2 ;  /* 0x0000000200127306 */ /* 0x0048220000101400 */
[----:B------:R-:W-:Y:S05]  /*0200*/  BRA `(.L_x_4630) ;  /* 0x0000000c003c7947 */ /* 0x000fea0003800000 */
.L_x_4628:
[----:B------:R-:W2:Y:S02]  /*0210*/  LDG.E.U8 R2, desc[UR36][R2.64] ;  /* 0x0000002402027981 */ /* 0x000ea4000c1e1100 */
[----:B--2---:R-:W-:Y:S01]  /*0220*/  I2FP.F32.U32 R18, R2 ;  /* 0x0000000200127245 */ /* 0x004fe20000201000 */
[----:B------:R-:W-:Y:S06]  /*0230*/  BRA `(.L_x_4630) ;  /* 0x0000000c00307947 */ /* 0x000fec0003800000 */
.L_x_4627:
[----:B------:R-:W-:-:S13]  /*0240*/  ISETP.NE.AND P0, PT, R0, 0x2, PT ;  /* 0x000000020000780c */ /* 0x000fda0003f05270 */
[----:B------:R-:W-:Y:S05]  /*0250*/  @!P0 BRA `(.L_x_4631) ;  /* 0x0000000000288947 */ /* 0x000fea0003800000 */
[----:B------:R-:W-:-:S13]  /*0260*/  ISETP.NE.AND P0, PT, R0, 0x3, PT ;  /* 0x000000030000780c */ /* 0x000fda0003f05270 */
[----:B------:R-:W-:Y:S05]  /*0270*/  @!P0 BRA `(.L_x_4632) ;  /* 0x0000000000148947 */ /* 0x000fea0003800000 */
[----:B------:R-:W-:-:S13]  /*0280*/  ISETP.NE.AND P0, PT, R0, 0x4, PT ;  /* 0x000000040000780c */ /* 0x000fda0003f05270 */
[----:B------:R-:W-:Y:S05]  /*0290*/  @P0 BRA `(.L_x_4629) ;  /* 0x0000000800bc0947 */ /* 0x000fea0003800000 */
[----:B------:R-:W2:Y:S02]  /*02a0*/  LDG.E.64 R2, desc[UR36][R2.64] ;  /* 0x0000002402027981 */ /* 0x000ea4000c1e1b00 */
[----:B--2---:R0:W1:Y:S01]  /*02b0*/  I2F.S64 R18, R2 ;  /* 0x0000000200127312 */ /* 0x0040620000301400 */
[----:B------:R-:W-:Y:S05]  /*02c0*/  BRA `(.L_x_4630) ;  /* 0x0000000c000c7947 */ /* 0x000fea0003800000 */
.L_x_4632:
[----:B------:R-:W2:Y:S02]  /*02d0*/  LDG.E R2, desc[UR36][R2.64] ;  /* 0x0000002402027981 */ /* 0x000ea4000c1e1900 */
[----:B--2---:R-:W-:Y:S01]  /*02e0*/  I2FP.F32.S32 R18, R2 ;  /* 0x0000000200127245 */ /* 0x004fe20000201400 */
[----:B------:R-:W-:Y:S06]  /*02f0*/  BRA `(.L_x_4630) ;  /* 0x0000000c00007947 */ /* 0x000fec0003800000 */
.L_x_4631:
[----:B------:R-:W2:Y:S02]  /*0300*/  LDG.E.U16 R2, desc[UR36][R2.64] ;  /* 0x0000002402027981 */ /* 0x000ea4000c1e1500 */
[----:B--2---:R2:W3:Y:S01]  /*0310*/  I2F.S16 R18, R2 ;  /* 0x0000000200127306 */ /* 0x0044e20000101400 */
[----:B------:R-:W-:Y:S05]  /*0320*/  BRA `(.L_x_4630) ;  /* 0x0000000800f47947 */ /* 0x000fea0003800000 */
.L_x_4626:
        /* <DEDUP_REMOVED lines=8> */
.L_x_4634:
[----:B------:R-:W2:Y:S02]  /*03b0*/  LDG.E.U16 R2, desc[UR36][R2.64] ;  /* 0x0000002402027981 */ /* 0x000ea4000c1e1500 */
[----:B--2---:R-:W-:Y:S01]  /*03c0*/  HADD2.F32 R18, -RZ, R2.H0_H0 ;  /* 0x20000002ff127230 */ /* 0x004fe20000004100 */
[----:B------:R-:W-:Y:S06]  /*03d0*/  BRA `(.L_x_4630) ;  /* 0x0000000800c87947 */ /* 0x000fec0003800000 */
.L_x_4633:
        /* <DEDUP_REMOVED lines=8> */
.L_x_4636:
[----:B------:R-:W2:Y:S02]  /*0460*/  LDG.E.U16 R2, desc[UR36][R2.64] ;  /* 0x0000002402027981 */ /* 0x000ea4000c1e1500 */
[----:B--2---:R-:W-:Y:S01]  /*0470*/  HADD2.F32 R18, -RZ, R2.H0_H0 ;  /* 0x20000002ff127230 */ /* 0x004fe20000004100 */
[----:B------:R-:W-:Y:S06]  /*0480*/  BRA `(.L_x_4630) ;  /* 0x00000008009c7947 */ /* 0x000fec0003800000 */
.L_x_4635:
[----:B------:R-:W2:Y:S01]  /*0490*/  LDG.E.64 R2, desc[UR36][R2.64] ;  /* 0x0000002402027981 */ /* 0x000ea2000c1e1b00 */
[----:B------:R-:W-:Y:S01]  /*04a0*/  UMOV UR4, 0xf0000000 ;  /* 0xf000000000047882 */ /* 0x000fe20000000000 */
[----:B------:R-:W-:Y:S01]  /*04b0*/  UMOV UR5, 0x380fffff ;  /* 0x380fffff00057882 */ /* 0x000fe20000000000 */
[----:B--2---:R-:W0:Y:S01]  /*04c0*/  F2F.F32.F64 R18, R2 ;  /* 0x0000000200127310 */ /* 0x004e220000301000 */
[----:B------:R-:W-:-:S14]  /*04d0*/  DSETP.GEU.AND P0, PT, |R2|, UR4, PT ;  /* 0x0000000402007e2a */ /* 0x000fdc000bf0e200 */
[----:B0-----:R-:W-:Y:S01]  /*04e0*/  @!P0 FMUL R18, R18, 1.175494350822287508e-38 ;  /* 0x0080000012128820 */ /* 0x001fe20000400000 */
[----:B------:R-:W-:Y:S06]  /*04f0*/  BRA `(.L_x_4630) ;  /* 0x0000000800807947 */ /* 0x000fec0003800000 */
.L_x_4625:
        /* <DEDUP_REMOVED lines=12> */
.L_x_4639:
[----:B------:R-:W2:Y:S01]  /*05c0*/  LDG.E.64 R2, desc[UR36][R2.64] ;  /* 0x0000002402027981 */ /* 0x000ea2000c1e1b00 */
[----:B------:R-:W-:Y:S01]  /*05d0*/  UMOV UR4, 0xf0000000 ;  /* 0xf000000000047882 */ /* 0x000fe20000000000 */
[----:B------:R-:W-:Y:S01]  /*05e0*/  UMOV UR5, 0x380fffff ;  /* 0x380fffff00057882 */ /* 0x000fe20000000000 */
[----:B--2---:R-:W0:Y:S01]  /*05f0*/  F2F.F32.F64 R18, R2 ;  /* 0x0000000200127310 */ /* 0x004e220000301000 */
[----:B------:R-:W-:-:S14]  /*0600*/  DSETP.GEU.AND P0, PT, |R2|, UR4, PT ;  /* 0x0000000402007e2a */ /* 0x000fdc000bf0e200 */
[----:B0-----:R-:W-:Y:S01]  /*0610*/  @!P0 FMUL R18, R18, 1.175494350822287508e-38 ;  /* 0x0080000012128820 */ /* 0x001fe20000400000 */
[----:B------:R-:W-:Y:S06]  /*0620*/  BRA `(.L_x_4630) ;  /* 0x0000000800347947 */ /* 0x000fec0003800000 */
.L_x_4638:
        /* <DEDUP_REMOVED lines=11> */
[----:B------:R-:W-:-:S05]  /*06e0*/  VIADD R2, R0, 0xffffffff ;  /* 0xffffffff00027836 */ /* 0x000fca0000000000 */
[----:B------:R-:W-:Y:S02]  /*06f0*/  SHF.R.S32.HI R2, RZ, 0x1f, R2 ;  /* 0x0000001fff027819 */ /* 0x000fe40000011402 */
[----:B0-----:R-:W-:-:S04]  /*0700*/  IADD3 R4, -R4, 0x1f, RZ ;  /* 0x0000001f04047810 */ /* 0x001fc80007ffe1ff */
[C---:B------:R-:W-:Y:S01]  /*0710*/  ISETP.GT.U32.AND P0, PT, R4.reuse, 0x4, PT ;  /* 0x000000040400780c */ /* 0x040fe20003f04070 */
[----:B------:R-:W-:-:S05]  /*0720*/  VIADD R4, R4, 0xfffffffc ;  /* 0xfffffffc04047836 */ /* 0x000fca0000000000 */
[----:B------:R-:W-:Y:S01]  /*0730*/  SEL R5, R4, RZ, P0 ;  /* 0x000000ff04057207 */ /* 0x000fe20000000000 */
[----:B------:R-:W-:-:S04]  /*0740*/  VIADD R4, R0, 0x1000000 ;  /* 0x0100000000047836 */ /* 0x000fc80000000000 */
[----:B------:R-:W-:Y:S01]  /*0750*/  IMAD R6, R5, R6, 0x3c000000 ;  /* 0x3c00000005067424 */ /* 0x000fe200078e0206 */
[----:B------:R-:W-:Y:S02]  /*0760*/  SHF.L.U32 R5, R0, R5, RZ ;  /* 0x0000000500057219 */ /* 0x000fe400000006ff */
[----:B------:R-:W-:Y:S02]  /*0770*/  SHF.R.S32.HI R4, RZ, 0x8, R4 ;  /* 0x00000008ff047819 */ /* 0x000fe40000011404 */
[----:B------:R-:W-:-:S04]  /*0780*/  LEA.HI R5, R5, R6, RZ, 0x1c ;  /* 0x0000000605057211 */ /* 0x000fc800078fe0ff */
[----:B------:R-:W-:-:S04]  /*0790*/  LOP3.LUT R5, R5, 0x7f800000, R4, 0xf8, !PT ;  /* 0x7f80000005057812 */ /* 0x000fc800078ef804 */
[----:B------:R-:W-:-:S04]  /*07a0*/  LOP3.LUT R5, R5, R2, RZ, 0x30, !PT ;  /* 0x0000000205057212 */ /* 0x000fc800078e30ff */
[----:B------:R-:W-:Y:S01]  /*07b0*/  LOP3.LUT R18, R5, 0x80000000, R18, 0xf8, !PT ;  /* 0x8000000005127812 */ /* 0x000fe200078ef812 */
[----:B------:R-:W-:Y:S06]  /*07c0*/  BRA `(.L_x_4630) ;  /* 0x0000000400cc7947 */ /* 0x000fec0003800000 */
.L_x_4641:
[----:B------:R-:W2:Y:S02]  /*07d0*/  LDG.E.U8 R3, desc[UR36][R2.64] ;  /* 0x0000002402037981 */ /* 0x000ea4000c1e1100 */
[----:B--2---:R-:W-:-:S05]  /*07e0*/  IMAD.SHL.U32 R0, R3, 0x2000000, RZ ;  /* 0x0200000003007824 */ /* 0x004fca00078e00ff */
[----:B------:R-:W-:-:S13]  /*07f0*/  ISETP.GE.U32.AND P0, PT, R0, 0x8000000, PT ;  /* 0x080000000000780c */ /* 0x000fda0003f06070 */
[C---:B------:R-:W-:Y:S02]  /*0800*/  @P0 IMAD.SHL.U32 R4, R3.reuse, 0x200000, RZ ;  /* 0x0020000003040824 */ /* 0x040fe400078e00ff */
[C---:B------:R-:W-:Y:S02]  /*0810*/  @!P0 IMAD.SHL.U32 R0, R3.reuse, 0x100, RZ ;  /* 0x0000010003008824 */ /* 0x040fe400078e00ff */
[----:B------:R-:W-:Y:S01]  /*0820*/  IMAD.SHL.U32 R3, R3, 0x1000000, RZ ;  /* 0x0100000003037824 */ /* 0x000fe200078e00ff */
[----:B------:R-:W-:Y:S02]  /*0830*/  @P0 LOP3.LUT R4, R4, 0xfe00000, RZ, 0xc0, !PT ;  /* 0x0fe0000004040812 */ /* 0x000fe400078ec0ff */
[----:B------:R-:W-:Y:S02]  /*0840*/  @!P0 LOP3.LUT R0, R0, 0x7f00, RZ, 0xc0, !PT ;  /* 0x00007f0000008812 */ /* 0x000fe400078ec0ff */
[----:B------:R-:W-:Y:S02]  /*0850*/  @P0 LOP3.LUT R4, R4, 0x70000000, RZ, 0xfc, !PT ;  /* 0x7000000004040812 */ /* 0x000fe400078efcff */
[----:B------:R-:W-:-:S03]  /*0860*/  @!P0 LOP3.LUT R0, R0, 0x3f000000, RZ, 0xfc, !PT ;  /* 0x3f00000000008812 */ /* 0x000fc600078efcff */
[----:B------:R-:W-:Y:S02]  /*0870*/  @P0 FMUL.FTZ R18, R4, 1.9259299443872358531e-34 ;  /* 0x0780000004120820 */ /* 0x000fe40000410000 */
[----:B------:R-:W-:-:S05]  /*0880*/  @!P0 FADD.FTZ R18, R0, -0.5 ;  /* 0xbf00000000128421 */ /* 0x000fca0000010000 */
[----:B------:R-:W-:Y:S01]  /*0890*/  LOP3.LUT R18, R18, 0x80000000, R3, 0xf8, !PT ;  /* 0x8000000012127812 */ /* 0x000fe200078ef803 */
[----:B------:R-:W-:Y:S06]  /*08a0*/  BRA `(.L_x_4630) ;  /* 0x0000000400947947 */ /* 0x000fec0003800000 */
.L_x_4640:
[----:B------:R-:W2:Y:S02]  /*08b0*/  LDG.E.U16 R2, desc[UR36][R2.64] ;  /* 0x0000002402027981 */ /* 0x000ea4000c1e1500 */
[----:B--2---:R-:W-:Y:S01]  /*08c0*/  IMAD.U32 R18, R2, 0x10000, RZ ;  /* 0x0001000002127824 */ /* 0x004fe200078e00ff */
[----:B------:R-:W-:Y:S06]  /*08d0*/  BRA `(.L_x_4630) ;  /* 0x0000000400887947 */ /* 0x000fec0003800000 */
.L_x_4637:
        /* <DEDUP_REMOVED lines=11> */
.L_x_4644:
        /* <DEDUP_REMOVED lines=20> */
.L_x_4646:
[----:B------:R-:W-:Y:S05]  /*0ad0*/  BSYNC B0 ;  /* 0x0000000000007941 */ /* 0x000fea0003800000 */
.L_x_4645:
[----:B------:R-:W-:Y:S01]  /*0ae0*/  IMAD.SHL.U32 R2, R2, 0x100000, RZ ;  /* 0x0010000002027824 */ /* 0x000fe200078e00ff */
[----:B------:R-:W-:-:S04]  /*0af0*/  LEA R3, R0, 0x3b800000, 0x17 ;  /* 0x3b80000000037811 */ /* 0x000fc800078eb8ff */
[----:B------:R-:W-:Y:S01]  /*0b00*/  LOP3.LUT R18, R3, R2, R18, 0xfe, !PT ;  /* 0x0000000203127212 */ /* 0x000fe200078efe12 */
[----:B------:R-:W-:Y:S06]  /*0b10*/  BRA `(.L_x_4630) ;  /* 0x0000000000f87947 */ /* 0x000fec0003800000 */
.L_x_4643:
        /* <DEDUP_REMOVED lines=20> */
.L_x_4648:
[----:B------:R-:W-:Y:S05]  /*0c60*/  BSYNC B0 ;  /* 0x0000000000007941 */ /* 0x000fea0003800000 */
.L_x_4647:
[----:B------:R-:W-:Y:S01]  /*0c70*/  IMAD.SHL.U32 R2, R2, 0x200000, RZ ;  /* 0x0020000002027824 */ /* 0x000fe200078e00ff */
[----:B------:R-:W-:-:S04]  /*0c80*/  LEA R3, R0, 0x37800000, 0x17 ;  /* 0x3780000000037811 */ /* 0x000fc800078eb8ff */
[----:B------:R-:W-:Y:S01]  /*0c90*/  LOP3.LUT R18, R3, R2, R18, 0xfe, !PT ;  /* 0x0000000203127212 */ /* 0x000fe200078efe12 */
[----:B------:R-:W-:Y:S06]  /*0ca0*/  BRA `(.L_x_4630) ;  /* 0x0000000000947947 */ /* 0x000fec0003800000 */
.L_x_4642:
        /* <DEDUP_REMOVED lines=14> */
.L_x_4629:
        /* <DEDUP_REMOVED lines=16> */
.L_x_4651:
[----:B------:R-:W-:Y:S01]  /*0e90*/  IMAD.MOV.U32 R18, RZ, RZ, RZ ;  /* 0x000000ffff127224 */ /* 0x000fe200078e00ff */
[----:B------:R-:W-:Y:S06]  /*0ea0*/  BRA `(.L_x_4630) ;  /* 0x0000000000147947 */ /* 0x000fec0003800000 */
.L_x_4650:
[----:B------:R-:W2:Y:S02]  /*0eb0*/  LDG.E.64 R2, desc[UR36][R2.64] ;  /* 0x0000002402027981 */ /* 0x000ea4000c1e1b00 */
[----:B--2---:R0:W1:Y:S01]  /*0ec0*/  I2F.U64 R18, R2 ;  /* 0x0000000200127312 */ /* 0x0040620000301000 */
[----:B------:R-:W-:Y:S05]  /*0ed0*/  BRA `(.L_x_4630) ;  /* 0x0000000000087947 */ /* 0x000fea0003800000 */
.L_x_4649:
[----:B------:R-:W2:Y:S02]  /*0ee0*/  LDG.E R2, desc[UR36][R2.64] ;  /* 0x0000002402027981 */ /* 0x000ea4000c1e1900 */
[----:B--2---:R-:W-:-:S07]  /*0ef0*/  I2FP.F32.U32 R18, R2 ;  /* 0x0000000200127245 */ /* 0x004fce0000201000 */
.L_x_4630:
[----:B------:R-:W-:Y:S05]  /*0f00*/  BSYNC B6 ;  /* 0x0000000000067941 */ /* 0x000fea0003800000 */
.L_x_4624:
[----:B------:R-:W2:Y:S02]  /*0f10*/  S2R R26, SR_TID.X ;  /* 0x00000000001a7919 */ /* 0x000ea40000002100 */
[----:B--2---:R-:W-:-:S07]  /*0f20*/  VIADD R26, R26, 0x80 ;  /* 0x000000801a1a7836 */ /* 0x004fce0000000000 */
.L_x_4623:
[----:B------:R-:W-:Y:S05]  /*0f30*/  BSYNC B7 ;  /* 0x0000000000077941 */ /* 0x000fea0003800000 */
.L_x_4622:
[----:B------:R-:W-:Y:S01]  /*0f40*/  ISETP.GE.AND P0, PT, R26, R19, PT ;  /* 0x000000131a00720c */ /* 0x000fe20003f06270 */
[----:B------:R-:W-:-:S12]  /*0f50*/  BSSY B7, `(.L_x_4652) ;  /* 0x00000e8000077945 */ /* 0x000fd80003800000 */
[----:B------:R-:W-:Y:S05]  /*0f60*/  @P0 BRA `(.L_x_4653) ;  /* 0x0000000c00980947 */ /* 0x000fea0003800000 */
[----:B0---4-:R-:W0:Y:S01]  /*0f70*/  LDC.64 R2, c[0x0][0x228] ;  /* 0x00008a00ff027b82 */ /* 0x011e220000000a00 */
[----:B------:R-:W-:Y:S01]  /*0f80*/  IMAD R0, R23, 0x200, R26 ;  /* 0x0000020017007824 */ /* 0x000fe200078e021a */
[----:B------:R-:W-:Y:S01]  /*0f90*/  PRMT R4, R17, 0x9910, RZ ;  /* 0x0000991011047816 */ /* 0x000fe200000000ff */
[----:B------:R-:W-:Y:S01]  /*0fa0*/  ULDC UR4, c[0x0][0x238] ;  /* 0x00008e0000047ab9 */ /* 0x000fe20000000800 */
[----:B------:R-:W-:Y:S01]  /*0fb0*/  BSSY B6, `(.L_x_4654) ;  /* 0x00000e0000067945 */ /* 0x000fe20003800000 */
        /* <DEDUP_REMOVED lines=17> */
.L_x_4658:
[----:B------:R-:W2:Y:S02]  /*10d0*/  LDG.E.U8 R2, desc[UR36][R2.64] ;  /* 0x0000002402027981 */ /* 0x000ea4000c1e1100 */
[----:B--2---:R-:W-:Y:S01]  /*10e0*/  I2FP.F32.U32 R22, R2 ;  /* 0x0000000200167245 */ /* 0x004fe20000201000 */
[----:B------:R-:W-:Y:S06]  /*10f0*/  BRA `(.L_x_4660) ;  /* 0x0000000c002c7947 */ /* 0x000fec0003800000 */
.L_x_4657:
        /* <DEDUP_REMOVED lines=9> */
.L_x_4662:
[----:B------:R-:W2:Y:S02]  /*1190*/  LDG.E R2, desc[UR36][R2.64] ;  /* 0x0000002402027981 */ /* 0x000ea4000c1e1900 */
[----:B--2---:R-:W-:Y:S01]  /*11a0*/  I2FP.F32.S32 R22, R2 ;  /* 0x0000000200167245 */ /* 0x004fe20000201400 */
[----:B------:R-:W-:Y:S06]  /*11b0*/  BRA `(.L_x_4660) ;  /* 0x0000000800fc7947 */ /* 0x000fec0003800000 */
.L_x_4661:
[----:B------:R-:W2:Y:S02]  /*11c0*/  LDG.E.U16 R2, desc[UR36][R2.64] ;  /* 0x0000002402027981 */ /* 0x000ea4000c1e1500 */
[----:B--2---:R0:W2:Y:S01]  /*11d0*/  I2F.S16 R22, R2 ;  /* 0x0000000200167306 */ /* 0x0040a20000101400 */
[----:B------:R-:W-:Y:S05]  /*11e0*/  BRA `(.L_x_4660) ;  /* 0x0000000800f07947 */ /* 0x000fea0003800000 */
.L_x_4656:
        /* <DEDUP_REMOVED lines=8> */
.L_x_4664:
[----:B------:R-:W2:Y:S02]  /*1270*/  LDG.E.U16 R2, desc[UR36][R2.64] ;  /* 0x0000002402027981 */ /* 0x000ea4000c1e1500 */
[----:B--2---:R-:W-:Y:S01]  /*1280*/  HADD2.F32 R22, -RZ, R2.H0_H0 ;  /* 0x20000002ff167230 */ /* 0x004fe20000004100 */
[----:B------:R-:W-:Y:S06]  /*1290*/  BRA `(.L_x_4660) ;  /* 0x0000000800c47947 */ /* 0x000fec0003800000 */
.L_x_4663:
        /* <DEDUP_REMOVED lines=8> */
.L_x_4666:
[----:B------:R-:W2:Y:S02]  /*1320*/  LDG.E.U16 R2, desc[UR36][R2.64] ;  /* 0x0000002402027981 */ /* 0x000ea4000c1e1500 */
[----:B--2---:R-:W-:Y:S01]  /*1330*/  HADD2.F32 R22, -RZ, R2.H0_H0 ;  /* 0x20000002ff167230 */ /* 0x004fe20000004100 */
[----:B------:R-:W-:Y:S06]  /*1340*/  BRA `(.L_x_4660) ;  /* 0x0000000800987947 */ /* 0x000fec0003800000 */
.L_x_4665:
[----:B------:R-:W2:Y:S01]  /*1350*/  LDG.E.64 R2, desc[UR36][R2.64] ;  /* 0x0000002402027981 */ /* 0x000ea2000c1e1b00 */
[----:B------:R-:W-:Y:S01]  /*1360*/  UMOV UR4, 0xf0000000 ;  /* 0xf000000000047882 */ /* 0x000fe20000000000 */
[----:B------:R-:W-:Y:S01]  /*1370*/  UMOV UR5, 0x380fffff ;  /* 0x380fffff00057882 */ /* 0x000fe20000000000 */
[----:B--2---:R-:W0:Y:S01]  /*1380*/  F2F.F32.F64 R22, R2 ;  /* 0x0000000200167310 */ /* 0x004e220000301000 */
[----:B------:R-:W-:-:S14]  /*1390*/  DSETP.GEU.AND P0, PT, |R2|, UR4, PT ;  /* 0x0000000402007e2a */ /* 0x000fdc000bf0e200 */
[----:B0-----:R-:W-:Y:S01]  /*13a0*/  @!P0 FMUL R22, R22, 1.175494350822287508e-38 ;  /* 0x0080000016168820 */ /* 0x001fe20000400000 */
[----:B------:R-:W-:Y:S06]  /*13b0*/  BRA `(.L_x_4660) ;  /* 0x00000008007c7947 */ /* 0x000fec0003800000 */
.L_x_4655:
        /* <DEDUP_REMOVED lines=12> */
.L_x_4669:
[----:B------:R-:W2:Y:S01]  /*1480*/  LDG.E.64 R2, desc[UR36][R2.64] ;  /* 0x0000002402027981 */ /* 0x000ea2000c1e1b00 */
[----:B------:R-:W-:Y:S01]  /*1490*/  UMOV UR4, 0xf0000000 ;  /* 0xf000000000047882 */ /* 0x000fe20000000000 */
[----:B------:R-:W-:Y:S01]  /*14a0*/  UMOV UR5, 0x380fffff ;  /* 0x380fffff00057882 */ /* 0x000fe20000000000 */
[----:B--2---:R-:W0:Y:S01]  /*14b0*/  F2F.F32.F64 R22, R2 ;  /* 0x0000000200167310 */ /* 0x004e220000301000 */
[----:B------:R-:W-:-:S14]  /*14c0*/  DSETP.GEU.AND P0, PT, |R2|, UR4, PT ;  /* 0x0000000402007e2a */ /* 0x000fdc000bf0e200 */
[----:B0-----:R-:W-:Y:S01]  /*14d0*/  @!P0 FMUL R22, R22, 1.175494350822287508e-38 ;  /* 0x0080000016168820 */ /* 0x001fe20000400000 */
[----:B------:R-:W-:Y:S06]  /*14e0*/  BRA `(.L_x_4660) ;  /* 0x0000000800307947 */ /* 0x000fec0003800000 */
.L_x_4668:
        /* <DEDUP_REMOVED lines=26> */
.L_x_4671:
        /* <DEDUP_REMOVED lines=13> */
.L_x_4670:
[----:B------:R-:W2:Y:S02]  /*1760*/  LDG.E.U16 R2, desc[UR36][R2.64] ;  /* 0x0000002402027981 */ /* 0x000ea4000c1e1500 */
[----:B--2---:R-:W-:Y:S01]  /*1770*/  IMAD.U32 R22, R2, 0x10000, RZ ;  /* 0x0001000002167824 */ /* 0x004fe200078e00ff */
[----:B------:R-:W-:Y:S06]  /*1780*/  BRA `(.L_x_4660) ;  /* 0x0000000400887947 */ /* 0x000fec0003800000 */
.L_x_4667:
        /* <DEDUP_REMOVED lines=11> */
.L_x_4674:
        /* <DEDUP_REMOVED lines=20> */
.L_x_4676:
[----:B------:R-:W-:Y:S05]  /*1980*/  BSYNC B0 ;  /* 0x0000000000007941 */ /* 0x000fea0003800000 */
.L_x_4675:
[----:B------:R-:W-:Y:S01]  /*1990*/  IMAD.SHL.U32 R2, R2, 0x100000, RZ ;  /* 0x0010000002027824 */ /* 0x000fe200078e00ff */
[----:B------:R-:W-:-:S04]  /*19a0*/  LEA R3, R0, 0x3b800000, 0x17 ;  /* 0x3b80000000037811 */ /* 0x000fc800078eb8ff */
[----:B------:R-:W-:Y:S01]  /*19b0*/  LOP3.LUT R22, R3, R2, R22, 0xfe, !PT ;  /* 0x0000000203167212 */ /* 0x000fe200078efe16 */
[----:B------:R-:W-:Y:S06]  /*19c0*/  BRA `(.L_x_4660) ;  /* 0x0000000000f87947 */ /* 0x000fec0003800000 */
.L_x_4673:
        /* <DEDUP_REMOVED lines=20> */
.L_x_4678:
[----:B------:R-:W-:Y:S05]  /*1b10*/  BSYNC B0 ;  /* 0x0000000000007941 */ /* 0x000fea0003800000 */
.L_x_4677:
[----:B------:R-:W-:Y:S01]  /*1b20*/  IMAD.SHL.U32 R2, R2, 0x200000, RZ ;  /* 0x0020000002027824 */ /* 0x000fe200078e00ff */
[----:B------:R-:W-:-:S04]  /*1b30*/  LEA R3, R0, 0x37800000, 0x17 ;  /* 0x3780000000037811 */ /* 0x000fc800078eb8ff */
[----:B------:R-:W-:Y:S01]  /*1b40*/  LOP3.LUT R22, R3, R2, R22, 0xfe, !PT ;  /* 0x0000000203167212 */ /* 0x000fe200078efe16 */
[----:B------:R-:W-:Y:S06]  /*1b50*/  BRA `(.L_x_4660) ;  /* 0x0000000000947947 */ /* 0x000fec0003800000 */
.L_x_4672:
        /* <DEDUP_REMOVED lines=14> */
.L_x_4659:
        /* <DEDUP_REMOVED lines=15> */
[----:B01-3-5:R-:W-:Y:S05]  /*1d30*/  CALL.ABS.NOINC R2 ;  /* 0x0000000002007343 */ /* 0x02bfea0003c00000 */
.L_x_4681:
[----:B------:R-:W-:Y:S01]  /*1d40*/  IMAD.MOV.U32 R22, RZ, RZ, RZ ;  /* 0x000000ffff167224 */ /* 0x000fe200078e00ff */
[----:B------:R-:W-:Y:S06]  /*1d50*/  BRA `(.L_x_4660) ;  /* 0x0000000000147947 */ /* 0x000fec0003800000 */
.L_x_4680:
[----:B------:R-:W2:Y:S02]  /*1d60*/  LDG.E.64 R2, desc[UR36][R2.64] ;  /* 0x0000002402027981 */ /* 0x000ea4000c1e1b00 */
[----:B--2---:R0:W2:Y:S01]  /*1d70*/  I2F.U64 R22, R2 ;  /* 0x0000000200167312 */ /* 0x0040a20000301000 */
[----:B------:R-:W-:Y:S05]  /*1d80*/  BRA `(.L_x_4660) ;  /* 0x0000000000087947 */ /* 0x000fea0003800000 */
.L_x_4679:
[----:B------:R-:W2:Y:S02]  /*1d90*/  LDG.E R2, desc[UR36][R2.64] ;  /* 0x0000002402027981 */ /* 0x000ea4000c1e1900 */
[----:B--2---:R-:W-:-:S07]  /*1da0*/  I2FP.F32.U32 R22, R2 ;  /* 0x0000000200167245 */ /* 0x004fce0000201000 */
.L_x_4660:
[----:B------:R-:W-:Y:S05]  /*1db0*/  BSYNC B6 ;  /* 0x0000000000067941 */ /* 0x000fea0003800000 */
.L_x_4654:
[----:B------:R-:W-:-:S07]  /*1dc0*/  VIADD R26, R26, 0x80 ;  /* 0x000000801a1a7836 */ /* 0x000fce0000000000 */
.L_x_4653:
[----:B------:R-:W-:Y:S05]  /*1dd0*/  BSYNC B7 ;  /* 0x0000000000077941 */ /* 0x000fea0003800000 */
.L_x_4652:
[----:B------:R-:W-:Y:S01]  /*1de0*/  ISETP.GE.AND P0, PT, R26, R19, PT ;  /* 0x000000131a00720c */ /* 0x000fe20003f06270 */
[----:B------:R-:W-:Y:S01]  /*1df0*/  BSSY B7, `(.L_x_4682) ;  /* 0x00000ea000077945 */ /* 0x000fe20003800000 */
[----:B------:R-:W-:Y:S02]  /*1e00*/  IMAD.MOV.U32 R16, RZ, RZ, RZ ;  /* 0x000000ffff107224 */ /* 0x000fe400078e00ff */
[----:B------:R-:W-:-:S09]  /*1e10*/  IMAD.MOV.U32 R24, RZ, RZ, RZ ;  /* 0x000000ffff187224 */ /* 0x000fd200078e00ff */
[----:B------:R-:W-:Y:S05]  /*1e20*/  @P0 BRA `(.L_x_4683) ;  /* 0x0000000c00980947 */ /* 0x000fea0003800000 */
[----:B0-2-4-:R-:W0:Y:S01]  /*1e30*/  LDC.64 R2, c[0x0][0x228] ;  /* 0x00008a00ff027b82 */ /* 0x015e220000000a00 */
        /* <DEDUP_REMOVED lines=19> */
[----:B--2---:R0:W2:Y:S01]  /*1f70*/  I2F.S16 R24, R2 ;  /* 0x0000000200187306 */ /* 0x0040a20000101400 */
[----:B------:R-:W-:Y:S05]  /*1f80*/  BRA `(.L_x_4690) ;  /* 0x0000000c00387947 */ /* 0x000fea0003800000 */
.L_x_4688:
[----:B------:R-:W2:Y:S02]  /*1f90*/  LDG.E.U8 R2, desc[UR36][R2.64] ;  /* 0x0000002402027981 */ /* 0x000ea4000c1e1100 */
[----:B--2---:R-:W-:Y:S01]  /*1fa0*/  I2FP.F32.U32 R24, R2 ;  /* 0x0000000200187245 */ /* 0x004fe20000201000 */
[----:B------:R-:W-:Y:S06]  /*1fb0*/  BRA `(.L_x_4690) ;  /* 0x0000000c002c7947 */ /* 0x000fec0003800000 */
.L_x_4687:
        /* <DEDUP_REMOVED lines=9> */
.L_x_4692:
[----:B------:R-:W2:Y:S02]  /*2050*/  LDG.E R2, desc[UR36][R2.64] ;  /* 0x0000002402027981 */ /* 0x000ea4000c1e1900 */
[----:B--2---:R-:W-:Y:S01]  /*2060*/  I2FP.F32.S32 R24, R2 ;  /* 0x0000000200187245 */ /* 0x004fe20000201400 */
[----:B------:R-:W-:Y:S06]  /*2070*/  BRA `(.L_x_4690) ;  /* 0x0000000800fc7947 */ /* 0x000fec0003800000 */
.L_x_4691:
[----:B------:R-:W2:Y:S02]  /*2080*/  LDG.E.U16 R2, desc[UR36][R2.64] ;  /* 0x0000002402027981 */ /* 0x000ea4000c1e1500 */
[----:B--2---:R4:W0:Y:S01]  /*2090*/  I2F.S16 R24, R2 ;  /* 0x0000000200187306 */ /* 0x0048220000101400 */
[----:B------:R-:W-:Y:S05]  /*20a0*/  BRA `(.L_x_4690) ;  /* 0x0000000800f07947 */ /* 0x000fea0003800000 */
.L_x_4686:
        /* <DEDUP_REMOVED lines=8> */
.L_x_4694:
[----:B------:R-:W2:Y:S02]  /*2130*/  LDG.E.U16 R2, desc[UR36][R2.64] ;  /* 0x0000002402027981 */ /* 0x000ea4000c1e1500 */
[----:B--2---:R-:W-:Y:S01]  /*2140*/  HADD2.F32 R24, -RZ, R2.H0_H0 ;  /* 0x20000002ff187230 */ /* 0x004fe20000004100 */
[----:B------:R-:W-:Y:S06]  /*2150*/  BRA `(.L_x_4690) ;  /* 0x0000000800c47947 */ /* 0x000fec0003800000 */
.L_x_4693:
        /* <DEDUP_REMOVED lines=8> */
.L_x_4696:
[----:B------:R-:W2:Y:S02]  /*21e0*/  LDG.E.U16 R2, desc[UR36][R2.64] ;  /* 0x0000002402027981 */ /* 0x000ea4000c1e1500 */
[----:B--2---:R-:W-:Y:S01]  /*21f0*/  HADD2.F32 R24, -RZ, R2.H0_H0 ;  /* 0x20000002ff187230 */ /* 0x004fe20000004100 */
[----:B------:R-:W-:Y:S06]  /*2200*/  BRA `(.L_x_4690) ;  /* 0x0000000800987947 */ /* 0x000fec0003800000 */
.L_x_4695:
[----:B------:R-:W2:Y:S01]  /*2210*/  LDG.E.64 R2, desc[UR36][R2.64] ;  /* 0x0000002402027981 */ /* 0x000ea2000c1e1b00 */
[----:B------:R-:W-:Y:S01]  /*2220*/  UMOV UR4, 0xf0000000 ;  /* 0xf000000000047882 */ /* 0x000fe20000000000 */
[----:B------:R-:W-:Y:S01]  /*2230*/  UMOV UR5, 0x380fffff ;  /* 0x380fffff00057882 */ /* 0x000fe20000000000 */
[----:B--2---:R-:W0:Y:S01]  /*2240*/  F2F.F32.F64 R24, R2 ;  /* 0x0000000200187310 */ /* 0x004e220000301000 */
[----:B------:R-:W-:-:S14]  /*2250*/  DSETP.GEU.AND P0, PT, |R2|, UR4, PT ;  /* 0x0000000402007e2a */ /* 0x000fdc000bf0e200 */
[----:B0-----:R-:W-:Y:S01]  /*2260*/  @!P0 FMUL R24, R24, 1.175494350822287508e-38 ;  /* 0x0080000018188820 */ /* 0x001fe20000400000 */
[----:B------:R-:W-:Y:S06]  /*2270*/  BRA `(.L_x_4690) ;  /* 0x00000008007c7947 */ /* 0x000fec0003800000 */
.L_x_4685:
        /* <DEDUP_REMOVED lines=12> */
.L_x_4699:
[----:B------:R-:W2:Y:S01]  /*2340*/  LDG.E.64 R2, desc[UR36][R2.64] ;  /* 0x0000002402027981 */ /* 0x000ea2000c1e1b00 */
[----:B------:R-:W-:Y:S01]  /*2350*/  UMOV UR4, 0xf0000000 ;  /* 0xf000000000047882 */ /* 0x000fe20000000000 */
[----:B------:R-:W-:Y:S01]  /*2360*/  UMOV UR5, 0x380fffff ;  /* 0x380fffff00057882 */ /* 0x000fe20000000000 */
[----:B--2---:R-:W0:Y:S01]  /*2370*/  F2F.F32.F64 R24, R2 ;  /* 0x0000000200187310 */ /* 0x004e220000301000 */
[----:B------:R-:W-:-:S14]  /*2380*/  DSETP.GEU.AND P0, PT, |R2|, UR4, PT ;  /* 0x0000000402007e2a */ /* 0x000fdc000bf0e200 */
[----:B0-----:R-:W-:Y:S01]  /*2390*/  @!P0 FMUL R24, R24, 1.175494350822287508e-38 ;  /* 0x0080000018188820 */ /* 0x001fe20000400000 */
[----:B------:R-:W-:Y:S06]  /*23a0*/  BRA `(.L_x_4690) ;  /* 0x0000000800307947 */ /* 0x000fec0003800000 */
.L_x_4698:
        /* <DEDUP_REMOVED lines=26> */
.L_x_4701:
        /* <DEDUP_REMOVED lines=13> */
.L_x_4700:
[----:B------:R-:W2:Y:S02]  /*2620*/  LDG.E.U16 R2, desc[UR36][R2.64] ;  /* 0x0000002402027981 */ /* 0x000ea4000c1e1500 */
[----:B--2---:R-:W-:Y:S01]  /*2630*/  IMAD.U32 R24, R2, 0x10000, RZ ;  /* 0x0001000002187824 */ /* 0x004fe200078e00ff */
[----:B------:R-:W-:Y:S06]  /*2640*/  BRA `(.L_x_4690) ;  /* 0x0000000400887947 */ /* 0x000fec0003800000 */
.L_x_4697:
        /* <DEDUP_REMOVED lines=11> */
.L_x_4704:
        /* <DEDUP_REMOVED lines=20> */
.L_x_4706:
[----:B------:R-:W-:Y:S05]  /*2840*/  BSYNC B0 ;  /* 0x0000000000007941 */ /* 0x000fea0003800000 */
.L_x_4705:
[----:B------:R-:W-:Y:S01]  /*2850*/  IMAD.SHL.U32 R2, R2, 0x100000, RZ ;  /* 0x0010000002027824 */ /* 0x000fe200078e00ff */
[----:B------:R-:W-:-:S04]  /*2860*/  LEA R3, R0, 0x3b800000, 0x17 ;  /* 0x3b80000000037811 */ /* 0x000fc800078eb8ff */
[----:B------:R-:W-:Y:S01]  /*2870*/  LOP3.LUT R24, R3, R2, R24, 0xfe, !PT ;  /* 0x0000000203187212 */ /* 0x000fe200078efe18 */
[----:B------:R-:W-:Y:S06]  /*2880*/  BRA `(.L_x_4690) ;  /* 0x0000000000f87947 */ /* 0x000fec0003800000 */
.L_x_4703:
        /* <DEDUP_REMOVED lines=20> */
.L_x_4708:
[----:B------:R-:W-:Y:S05]  /*29d0*/  BSYNC B0 ;  /* 0x0000000000007941 */ /* 0x000fea0003800000 */
.L_x_4707:
[----:B------:R-:W-:Y:S01]  /*29e0*/  IMAD.SHL.U32 R2, R2, 0x200000, RZ ;  /* 0x0020000002027824 */ /* 0x000fe200078e00ff */
[----:B------:R-:W-:-:S04]  /*29f0*/  LEA R3, R0, 0x37800000, 0x17 ;  /* 0x3780000000037811 */ /* 0x000fc800078eb8ff */
[----:B------:R-:W-:Y:S01]  /*2a00*/  LOP3.LUT R24, R3, R2, R24, 0xfe, !PT ;  /* 0x0000000203187212 */ /* 0x000fe200078efe18 */
[----:B------:R-:W-:Y:S06]  /*2a10*/  BRA `(.L_x_4690) ;  /* 0x0000000000947947 */ /* 0x000fec0003800000 */
.L_x_4702:
        /* <DEDUP_REMOVED lines=14> */
.L_x_4689:
        /* <DEDUP_REMOVED lines=16> */
.L_x_4711:
[----:B------:R-:W-:Y:S01]  /*2c00*/  IMAD.MOV.U32 R24, RZ, RZ, RZ ;  /* 0x000000ffff187224 */ /* 0x000fe200078e00ff */
[----:B------:R-:W-:Y:S06]  /*2c10*/  BRA `(.L_x_4690) ;  /* 0x0000000000147947 */ /* 0x000fec0003800000 */
.L_x_4710:
[----:B------:R-:W2:Y:S02]  /*2c20*/  LDG.E.64 R24, desc[UR36][R2.64] ;  /* 0x0000002402187981 */ /* 0x000ea4000c1e1b00 */
[----:B--2---:R0:W2:Y:S01]  /*2c30*/  I2F.U64 R24, R24 ;  /* 0x0000001800187312 */ /* 0x0040a20000301000 */
[----:B------:R-:W-:Y:S05]  /*2c40*/  BRA `(.L_x_4690) ;  /* 0x0000000000087947 */ /* 0x000fea0003800000 */
.L_x_4709:
[----:B------:R-:W2:Y:S02]  /*2c50*/  LDG.E R2, desc[UR36][R2.64] ;  /* 0x0000002402027981 */ /* 0x000ea4000c1e1900 */
[----:B--2---:R-:W-:-:S07]  /*2c60*/  I2FP.F32.U32 R24, R2 ;  /* 0x0000000200187245 */ /* 0x004fce0000201000 */
.L_x_4690:
[----:B------:R-:W-:Y:S05]  /*2c70*/  BSYNC B6 ;  /* 0x0000000000067941 */ /* 0x000fea0003800000 */
.L_x_4684:
[----:B------:R-:W-:-:S07]  /*2c80*/  VIADD R26, R26, 0x80 ;  /* 0x000000801a1a7836 */ /* 0x000fce0000000000 */
.L_x_4683:
[----:B------:R-:W-:Y:S05]  /*2c90*/  BSYNC B7 ;  /* 0x0000000000077941 */ /* 0x000fea0003800000 */
.L_x_4682:
[----:B------:R-:W-:Y:S01]  /*2ca0*/  ISETP.GE.AND P0, PT, R26, R19, PT ;  /* 0x000000131a00720c */ /* 0x000fe20003f06270 */
[----:B------:R-:W-:-:S12]  /*2cb0*/  BSSY B6, `(.L_x_4712) ;  /* 0x00000e1000067945 */ /* 0x000fd80003800000 */
[----:B------:R-:W-:Y:S05]  /*2cc0*/  @P0 BRA `(.L_x_4713) ;  /* 0x0000000c007c0947 */ /* 0x000fea0003800000 */
[----:B0-2-4-:R-:W0:Y:S01]  /*2cd0*/  LDC.64 R2, c[0x0][0x228] ;  /* 0x00008a00ff027b82 */ /* 0x015e220000000a00 */
        /* <DEDUP_REMOVED lines=19> */
.L_x_4717:
[----:B------:R-:W2:Y:S02]  /*2e10*/  LDG.E.U8 R2, desc[UR36][R2.64] ;  /* 0x0000002402027981 */ /* 0x000ea4000c1e1100 */
[----:B--2---:R-:W-:Y:S01]  /*2e20*/  I2FP.F32.U32 R16, R2 ;  /* 0x0000000200107245 */ /* 0x004fe20000201000 */
[----:B------:R-:W-:Y:S06]  /*2e30*/  BRA `(.L_x_4713) ;  /* 0x0000000c00207947 */ /* 0x000fec0003800000 */
.L_x_4716:
        /* <DEDUP_REMOVED lines=9> */
.L_x_4720:
[----:B------:R-:W2:Y:S02]  /*2ed0*/  LDG.E R2, desc[UR36][R2.64] ;  /* 0x0000002402027981 */ /* 0x000ea4000c1e1900 */
[----:B--2---:R-:W-:Y:S01]  /*2ee0*/  I2FP.F32.S32 R16, R2 ;  /* 0x0000000200107245 */ /* 0x004fe20000201400 */
[----:B------:R-:W-:Y:S06]  /*2ef0*/  BRA `(.L_x_4713) ;  /* 0x0000000800f07947 */ /* 0x000fec0003800000 */
.L_x_4719:
[----:B------:R-:W2:Y:S02]  /*2f00*/  LDG.E.U16 R2, desc[UR36][R2.64] ;  /* 0x0000002402027981 */ /* 0x000ea4000c1e1500 */
[----:B--2---:R0:W2:Y:S01]  /*2f10*/  I2F.S16 R16, R2 ;  /* 0x0000000200107306 */ /* 0x0040a20000101400 */
[----:B------:R-:W-:Y:S05]  /*2f20*/  BRA `(.L_x_4713) ;  /* 0x0000000800e47947 */ /* 0x000fea0003800000 */
.L_x_4715:
        /* <DEDUP_REMOVED lines=8> */
.L_x_4722:
[----:B------:R-:W2:Y:S02]  /*2fb0*/  LDG.E.U16 R2, desc[UR36][R2.64] ;  /* 0x0000002402027981 */ /* 0x000ea4000c1e1500 */
[----:B--2---:R-:W-:Y:S01]  /*2fc0*/  HADD2.F32 R16, -RZ, R2.H0_H0 ;  /* 0x20000002ff107230 */ /* 0x004fe20000004100 */
[----:B------:R-:W-:Y:S06]  /*2fd0*/  BRA `(.L_x_4713) ;  /* 0x0000000800b87947 */ /* 0x000fec0003800000 */
.L_x_4721:
        /* <DEDUP_REMOVED lines=8> */
.L_x_4724:
[----:B------:R-:W2:Y:S02]  /*3060*/  LDG.E.U16 R2, desc[UR36][R2.64] ;  /* 0x0000002402027981 */ /* 0x000ea4000c1e1500 */
[----:B--2---:R-:W-:Y:S01]  /*3070*/  HADD2.F32 R16, -RZ, R2.H0_H0 ;  /* 0x20000002ff107230 */ /* 0x004fe20000004100 */
[----:B------:R-:W-:Y:S06]  /*3080*/  BRA `(.L_x_4713) ;  /* 0x00000008008c7947 */ /* 0x000fec0003800000 */
.L_x_4723:
[----:B------:R-:W2:Y:S01]  /*3090*/  LDG.E.64 R2, desc[UR36][R2.64] ;  /* 0x0000002402027981 */ /* 0x000ea2000c1e1b00 */
[----:B------:R-:W-:Y:S01]  /*30a0*/  UMOV UR4, 0xf0000000 ;  /* 0xf000000000047882 */ /* 0x000fe20000000000 */
[----:B------:R-:W-:Y:S01]  /*30b0*/  UMOV UR5, 0x380fffff ;  /* 0x380fffff00057882 */ /* 0x000fe20000000000 */
[----:B--2---:R-:W0:Y:S01]  /*30c0*/  F2F.F32.F64 R16, R2 ;  /* 0x0000000200107310 */ /* 0x004e220000301000 */
[----:B------:R-:W-:-:S14]  /*30d0*/  DSETP.GEU.AND P0, PT, |R2|, UR4, PT ;  /* 0x0000000402007e2a */ /* 0x000fdc000bf0e200 */
[----:B0-----:R-:W-:Y:S01]  /*30e0*/  @!P0 FMUL R16, R16, 1.175494350822287508e-38 ;  /* 0x0080000010108820 */ /* 0x001fe20000400000 */
[----:B------:R-:W-:Y:S06]  /*30f0*/  BRA `(.L_x_4713) ;  /* 0x0000000800707947 */ /* 0x000fec0003800000 */
.L_x_4714:
        /* <DEDUP_REMOVED lines=12> */
.L_x_4727:
[----:B------:R-:W2:Y:S01]  /*31c0*/  LDG.E.64 R2, desc[UR36][R2.64] ;  /* 0x0000002402027981 */ /* 0x000ea2000c1e1b00 */
[----:B------:R-:W-:Y:S01]  /*31d0*/  UMOV UR4, 0xf0000000 ;  /* 0xf000000000047882 */ /* 0x000fe20000000000 */
[----:B------:R-:W-:Y:S01]  /*31e0*/  UMOV UR5, 0x380fffff ;  /* 0x380fffff00057882 */ /* 0x000fe20000000000 */
[----:B--2---:R-:W0:Y:S01]  /*31f0*/  F2F.F32.F64 R16, R2 ;  /* 0x0000000200107310 */ /* 0x004e220000301000 */
[----:B------:R-:W-:-:S14]  /*3200*/  DSETP.GEU.AND P0, PT, |R2|, UR4, PT ;  /* 0x0000000402007e2a */ /* 0x000fdc000bf0e200 */
[----:B0-----:R-:W-:Y:S01]  /*3210*/  @!P0 FMUL R16, R16, 1.175494350822287508e-38 ;  /* 0x0080000010108820 */ /* 0x001fe20000400000 */
[----:B------:R-:W-:Y:S06]  /*3220*/  BRA `(.L_x_4713) ;  /* 0x0000000800247947 */ /* 0x000fec0003800000 */
.L_x_4726:
        /* <DEDUP_REMOVED lines=26> */
.L_x_4729:
        /* <DEDUP_REMOVED lines=13> */
.L_x_4728:
[----:B------:R-:W2:Y:S02]  /*34a0*/  LDG.E.U16 R2, desc[UR36][R2.64] ;  /* 0x0000002402027981 */ /* 0x000ea4000c1e1500 */
[----:B--2---:R-:W-:Y:S01]  /*34b0*/  IMAD.U32 R16, R2, 0x10000, RZ ;  /* 0x0001000002107824 */ /* 0x004fe200078e00ff */
[----:B------:R-:W-:Y:S06]  /*34c0*/  BRA `(.L_x_4713) ;  /* 0x00000004007c7947 */ /* 0x000fec0003800000 */
.L_x_4725:
        /* <DEDUP_REMOVED lines=11> */
.L_x_4732:
[----:B------:R-:W2:Y:S02]  /*3580*/  LDG.E.U8 R2, desc[UR36][R2.64] ;  /* 0x0000002402027981 */ /* 0x000ea4000c1e1100 */
        /* <DEDUP_REMOVED lines=18> */
.L_x_4734:
[----:B------:R-:W-:Y:S05]  /*36b0*/  BSYNC B0 ;  /* 0x0000000000007941 */ /* 0x000fea0003800000 */
.L_x_4733:
[----:B------:R-:W-:Y:S01]  /*36c0*/  IMAD.SHL.U32 R2, R2, 0x100000, RZ ;  /* 0x0010000002027824 */ /* 0x000fe200078e00ff */
[----:B------:R-:W-:-:S04]  /*36d0*/  LEA R3, R0, 0x3b800000, 0x17 ;  /* 0x3b80000000037811 */ /* 0x000fc800078eb8ff */
[----:B------:R-:W-:Y:S01]  /*36e0*/  LOP3.LUT R16, R3, R2, R16, 0xfe, !PT ;  /* 0x0000000203107212 */ /* 0x000fe200078efe10 */
[----:B------:R-:W-:Y:S06]  /*36f0*/  BRA `(.L_x_4713) ;  /* 0x0000000000f07947 */ /* 0x000fec0003800000 */
.L_x_4731:
        /* <DEDUP_REMOVED lines=19> */
.L_x_4736:
[----:B------:R-:W-:Y:S05]  /*3830*/  BSYNC B0 ;  /* 0x0000000000007941 */ /* 0x000fea0003800000 */
.L_x_4735:
[----:B------:R-:W-:Y:S01]  /*3840*/  IMAD.SHL.U32 R2, R2, 0x200000, RZ ;  /* 0x0020000002027824 */ /* 0x000fe200078e00ff */
[----:B------:R-:W-:-:S04]  /*3850*/  LEA R3, R0, 0x37800000, 0x17 ;  /* 0x3780000000037811 */ /* 0x000fc800078eb8ff */
[----:B------:R-:W-:Y:S01]  /*3860*/  LOP3.LUT R16, R3, R2, R16, 0xfe, !PT ;  /* 0x0000000203107212 */ /* 0x000fe200078efe10 */
[----:B------:R-:W-:Y:S06]  /*3870*/  BRA `(.L_x_4713) ;  /* 0x0000000000907947 */ /* 0x000fec0003800000 */
.L_x_4730:
        /* <DEDUP_REMOVED lines=14> */
.L_x_4718:
        /* <DEDUP_REMOVED lines=16> */
.L_x_4739:
[----:B------:R-:W-:Y:S05]  /*3a60*/  BRA `(.L_x_4713) ;  /* 0x0000000000147947 */ /* 0x000fea0003800000 */
.L_x_4738:
[----:B------:R-:W2:Y:S02]  /*3a70*/  LDG.E.64 R16, desc[UR36][R2.64] ;  /* 0x0000002402107981 */ /* 0x000ea4000c1e1b00 */
[----:B--2---:R0:W2:Y:S01]  /*3a80*/  I2F.U64 R16, R16 ;  /* 0x0000001000107312 */ /* 0x0040a20000301000 */
[----:B------:R-:W-:Y:S05]  /*3a90*/  BRA `(.L_x_4713) ;  /* 0x0000000000087947 */ /* 0x000fea0003800000 */
.L_x_4737:
[----:B------:R-:W2:Y:S02]  /*3aa0*/  LDG.E R2, desc[UR36][R2.64] ;  /* 0x0000002402027981 */ /* 0x000ea4000c1e1900 */
[----:B--2---:R-:W-:-:S07]  /*3ab0*/  I2FP.F32.U32 R16, R2 ;  /* 0x0000000200107245 */ /* 0x004fce0000201000 */
.L_x_4713:
[----:B------:R-:W-:Y:S05]  /*3ac0*/  BSYNC B6 ;  /* 0x0000000000067941 */ /* 0x000fea0003800000 */
.L_x_4712:
[----:B0-2-4-:R-:W0:Y:S01]  /*3ad0*/  S2R R2, SR_TID.X ;  /* 0x0000000000027919 */ /* 0x015e220000002100 */
[----:B------:R-:W2:Y:S01]  /*3ae0*/  LDC.U8 R17, c[0x0][0x23c] ;  /* 0x00008f00ff117b82 */ /* 0x000ea20000000000 */
[----:B------:R-:W-:Y:S01]  /*3af0*/  ULDC UR4, c[0x0][0x218] ;  /* 0x0000860000047ab9 */ /* 0x000fe20000000800 */
[----:B-1-3-5:R-:W-:Y:S01]  /*3b00*/  FSETP.NEU.FTZ.AND P3, PT, R18, RZ, PT ;  /* 0x000000ff1200720b */ /* 0x02afe20003f7d000 */
[----:B------:R-:W-:Y:S01]  /*3b10*/  BSSY B6, `(.L_x_4740) ;  /* 0x00000fb000067945 */ /* 0x000fe20003800000 */
[----:B------:R-:W-:Y:S02]  /*3b20*/  FSETP.NEU.FTZ.AND P4, PT, R22, RZ, PT ;  /* 0x000000ff1600720b */ /* 0x000fe40003f9d000 */
[----:B------:R-:W-:Y:S02]  /*3b30*/  FSETP.NEU.FTZ.AND P0, PT, RZ, UR4, PT ;  /* 0x00000004ff007c0b */ /* 0x000fe4000bf1d000 */
[----:B------:R-:W-:Y:S02]  /*3b40*/  FSETP.NEU.FTZ.AND P1, PT, R24, RZ, PT ;  /* 0x000000ff1800720b */ /* 0x000fe40003f3d000 */
[----:B------:R-:W-:-:S02]  /*3b50*/  FSETP.NEU.FTZ.AND P2, PT, R16, RZ, PT ;  /* 0x000000ff1000720b */ /* 0x000fc40003f5d000 */
[----:B------:R-:W-:Y:S02]  /*3b60*/  PLOP3.LUT P3, PT, P0, P3, PT, 0x28, 0x0 ;  /* 0x000000000000781c */ /* 0x000fe40000766570 */
[----:B------:R-:W-:Y:S02]  /*3b70*/  PLOP3.LUT P4, PT, P0, P4, PT, 0x28, 0x0 ;  /* 0x000000000000781c */ /* 0x000fe40000788570 */
[----:B------:R-:W-:Y:S02]  /*3b80*/  PLOP3.LUT P1, PT, P0, P1, PT, 0x28, 0x0 ;  /* 0x000000000000781c */ /* 0x000fe40000722570 */
[----:B------:R-:W-:Y:S02]  /*3b90*/  PLOP3.LUT P2, PT, P0, P2, PT, 0x28, 0x0 ;  /* 0x000000000000781c */ /* 0x000fe40000744570 */
[----:B------:R-:W-:Y:S02]  /*3ba0*/  SEL R3, RZ, 0x1, !P3 ;  /* 0x00000001ff037807 */ /* 0x000fe40005800000 */
[----:B------:R-:W-:-:S02]  /*3bb0*/  SEL R22, RZ, 0x1, !P4 ;  /* 0x00000001ff167807 */ /* 0x000fc40006000000 */
[----:B------:R-:W-:Y:S02]  /*3bc0*/  SEL R18, RZ, 0x1, !P1 ;  /* 0x00000001ff127807 */ /* 0x000fe40004800000 */
[----:B------:R-:W-:Y:S02]  /*3bd0*/  SEL R16, RZ, 0x1, !P2 ;  /* 0x00000001ff107807 */ /* 0x000fe40005000000 */
[----:B0-----:R-:W-:-:S13]  /*3be0*/  ISETP.GE.AND P5, PT, R2, R19, PT ;  /* 0x000000130200720c */ /* 0x001fda0003fa6270 */
        /* <DEDUP_REMOVED lines=22> */
.L_x_4745:
[----:B------:R0:W-:Y:S01]  /*3d50*/  STG.E.U8 desc[UR36][R8.64], R3 ;  /* 0x0000000308007986 */ /* 0x0001e2000c101124 */
[----:B------:R-:W-:Y:S05]  /*3d60*/  BRA `(.L_x_4741) ;  /* 0x0000000c00547947 */ /* 0x000fea0003800000 */
.L_x_4744:
        /* <DEDUP_REMOVED lines=10> */
.L_x_4748:
[----:B------:R0:W-:Y:S01]  /*3e10*/  STG.E desc[UR36][R8.64], R3 ;  /* 0x0000000308007986 */ /* 0x0001e2000c101924 */
[----:B------:R-:W-:Y:S05]  /*3e20*/  BRA `(.L_x_4741) ;  /* 0x0000000c00247947 */ /* 0x000fea0003800000 */
.L_x_4747:
[----:B------:R0:W-:Y:S01]  /*3e30*/  STG.E.U16 desc[UR36][R8.64], R3 ;  /* 0x0000000308007986 */ /* 0x0001e2000c101524 */
[----:B------:R-:W-:Y:S05]  /*3e40*/  BRA `(.L_x_4741) ;  /* 0x0000000c001c7947 */ /* 0x000fea0003800000 */
.L_x_4743:
        /* <DEDUP_REMOVED lines=9> */
.L_x_4750:
[----:B------:R-:W0:Y:S02]  /*3ee0*/  I2F.S16 R0, R3 ;  /* 0x0000000300007306 */ /* 0x000e240000101400 */
[----:B0-----:R-:W-:-:S05]  /*3ef0*/  F2FP.F16.F32.PACK_AB R0, RZ, R0 ;  /* 0x00000000ff00723e */ /* 0x001fca00000000ff */
[----:B------:R0:W-:Y:S01]  /*3f00*/  STG.E.U16 desc[UR36][R8.64], R0 ;  /* 0x0000000008007986 */ /* 0x0001e2000c101524 */
[----:B------:R-:W-:Y:S05]  /*3f10*/  BRA `(.L_x_4741) ;  /* 0x0000000800e87947 */ /* 0x000fea0003800000 */
.L_x_4749:
        /* <DEDUP_REMOVED lines=10> */
.L_x_4752:
[----:B------:R-:W0:Y:S02]  /*3fc0*/  I2F.S16 R3, R3 ;  /* 0x0000000300037306 */ /* 0x000e240000101400 */
[----:B0-----:R-:W-:-:S04]  /*3fd0*/  F2FP.F16.F32.PACK_AB R3, RZ, R3 ;  /* 0x00000003ff03723e */ /* 0x001fc800000000ff */
[----:B------:R-:W-:-:S05]  /*3fe0*/  PRMT R3, R3, 0x5410, RZ ;  /* 0x0000541003037816 */ /* 0x000fca00000000ff */
[----:B------:R0:W-:Y:S01]  /*3ff0*/  STG.E desc[UR36][R8.64], R3 ;  /* 0x0000000308007986 */ /* 0x0001e2000c101924 */
[----:B------:R-:W-:Y:S05]  /*4000*/  BRA `(.L_x_4741) ;  /* 0x0000000800ac7947 */ /* 0x000fea0003800000 */
.L_x_4751:
[----:B------:R-:W0:Y:S02]  /*4010*/  I2F.F64.S16 R4, R3 ;  /* 0x0000000300047312 */ /* 0x000e240000101c00 */
[----:B0-----:R0:W-:Y:S01]  /*4020*/  STG.E.64 desc[UR36][R8.64], R4 ;  /* 0x0000000408007986 */ /* 0x0011e2000c101b24 */
[----:B------:R-:W-:Y:S05]  /*4030*/  BRA `(.L_x_4741) ;  /* 0x0000000800a07947 */ /* 0x000fea0003800000 */
.L_x_4742:
        /* <DEDUP_REMOVED lines=10> */
.L_x_4755:
[----:B------:R-:W0:Y:S01]  /*40e0*/  I2F.F64.S16 R4, R3 ;  /* 0x0000000300047312 */ /* 0x000e220000101c00 */
[----:B------:R-:W-:-:S05]  /*40f0*/  CS2R R6, SRZ ;  /* 0x0000000000067805 */ /* 0x000fca000001ff00 */
[----:B0-----:R0:W-:Y:S01]  /*4100*/  STG.E.128 desc[UR36][R8.64], R4 ;  /* 0x0000000408007986 */ /* 0x0011e2000c101d24 */
[----:B------:R-:W-:Y:S05]  /*4110*/  BRA `(.L_x_4741) ;  /* 0x0000000800687947 */ /* 0x000fea0003800000 */
.L_x_4754:
        /* <DEDUP_REMOVED lines=21> */
.L_x_4759:
[----:B------:R-:W-:Y:S05]  /*4270*/  BSYNC B0 ;  /* 0x0000000000007941 */ /* 0x000fea0003800000 */
.L_x_4758:
[----:B------:R-:W-:-:S05]  /*4280*/  LOP3.LUT R5, R0, R5, RZ, 0xfc, !PT ;  /* 0x0000000500057212 */ /* 0x000fca00078efcff */
[----:B------:R0:W-:Y:S01]  /*4290*/  STG.E.U8 desc[UR36][R8.64], R5 ;  /* 0x0000000508007986 */ /* 0x0001e2000c101124 */
[----:B------:R-:W-:Y:S05]  /*42a0*/  BRA `(.L_x_4741) ;  /* 0x0000000800047947 */ /* 0x000fea0003800000 */
.L_x_4757:
        /* <DEDUP_REMOVED lines=13> */
.L_x_4761:
[----:B------:R-:W-:Y:S01]  /*4380*/  IMAD.MOV.U32 R0, RZ, RZ, 0x7f ;  /* 0x0000007fff007424 */ /* 0x000fe200078e00ff */
[----:B------:R-:W-:-:S04]  /*4390*/  ISETP.GT.U32.AND P0, PT, R4, 0x7f800000, PT ;  /* 0x7f8000000400780c */ /* 0x000fc80003f04070 */
[----:B------:R-:W-:-:S09]  /*43a0*/  SEL R0, R0, 0x7c, P0 ;  /* 0x0000007c00007807 */ /* 0x000fd20000000000 */
.L_x_4762:
[----:B------:R-:W-:Y:S05]  /*43b0*/  BSYNC B0 ;  /* 0x0000000000007941 */ /* 0x000fea0003800000 */
.L_x_4760:
[----:B------:R-:W-:-:S04]  /*43c0*/  LOP3.LUT R3, R5, 0x80000000, RZ, 0xc0, !PT ;  /* 0x8000000005037812 */ /* 0x000fc800078ec0ff */
[----:B------:R-:W-:-:S04]  /*43d0*/  SHF.R.U32.HI R3, RZ, 0x18, R3 ;  /* 0x00000018ff037819 */ /* 0x000fc80000011603 */
[----:B------:R-:W-:-:S05]  /*43e0*/  LOP3.LUT R3, R0, R3, RZ, 0xfc, !PT ;  /* 0x0000000300037212 */ /* 0x000fca00078efcff */
[----:B------:R0:W-:Y:S01]  /*43f0*/  STG.E.U8 desc[UR36][R8.64], R3 ;  /* 0x0000000308007986 */ /* 0x0001e2000c101124 */
[----:B------:R-:W-:Y:S05]  /*4400*/  BRA `(.L_x_4741) ;  /* 0x0000000400ac7947 */ /* 0x000fea0003800000 */
.L_x_4756:
[----:B------:R-:W0:Y:S02]  /*4410*/  I2F.S16 R0, R3 ;  /* 0x0000000300007306 */ /* 0x000e240000101400 */
[----:B0-----:R-:W-:-:S05]  /*4420*/  F2FP.BF16.F32.PACK_AB R0, RZ, R0 ;  /* 0x00000000ff00723e */ /* 0x001fca00000010ff */
[----:B------:R0:W-:Y:S01]  /*4430*/  STG.E.U16 desc[UR36][R8.64], R0 ;  /* 0x0000000008007986 */ /* 0x0001e2000c101524 */
[----:B------:R-:W-:Y:S05]  /*4440*/  BRA `(.L_x_4741) ;  /* 0x00000004009c7947 */ /* 0x000fea0003800000 */
.L_x_4753:
        /* <DEDUP_REMOVED lines=10> */
.L_x_4765:
        /* <DEDUP_REMOVED lines=17> */
.L_x_4768:
[----:B------:R-:W-:-:S04]  /*4600*/  LOP3.LUT R3, R3, 0x80000000, RZ, 0xc0, !PT ;  /* 0x8000000003037812 */ /* 0x000fc800078ec0ff */
[----:B------:R-:W-:-:S04]  /*4610*/  SHF.R.U32.HI R3, RZ, 0x18, R3 ;  /* 0x00000018ff037819 */ /* 0x000fc80000011603 */
[----:B------:R-:W-:-:S04]  /*4620*/  LOP3.LUT R0, R0, R3, RZ, 0xfc, !PT ;  /* 0x0000000300007212 */ /* 0x000fc800078efcff */
[----:B------:R-:W-:-:S07]  /*4630*/  PRMT R4, R0, 0x7610, R4 ;  /* 0x0000761000047816 */ /* 0x000fce0000000004 */
.L_x_4767:
[----:B------:R-:W-:Y:S05]  /*4640*/  BSYNC B0 ;  /* 0x0000000000007941 */ /* 0x000fea0003800000 */
.L_x_4766:
[----:B------:R4:W-:Y:S01]  /*4650*/  STG.E.U8 desc[UR36][R8.64], R4 ;  /* 0x0000000408007986 */ /* 0x0009e2000c101124 */
[----:B------:R-:W-:Y:S05]  /*4660*/  BRA `(.L_x_4741) ;  /* 0x0000000400147947 */ /* 0x000fea0003800000 */
.L_x_4764:
        /* <DEDUP_REMOVED lines=17> */
.L_x_4771:
[----:B------:R-:W-:-:S04]  /*4780*/  LOP3.LUT R3, R3, 0x80000000, RZ, 0xc0, !PT ;  /* 0x8000000003037812 */ /* 0x000fc800078ec0ff */
[----:B------:R-:W-:-:S04]  /*4790*/  SHF.R.U32.HI R3, RZ, 0x18, R3 ;  /* 0x00000018ff037819 */ /* 0x000fc80000011603 */
[----:B------:R-:W-:-:S04]  /*47a0*/  LOP3.LUT R0, R0, R3, RZ, 0xfc, !PT ;  /* 0x0000000300007212 */ /* 0x000fc800078efcff */
[----:B------:R-:W-:-:S07]  /*47b0*/  PRMT R4, R0, 0x7610, R4 ;  /* 0x0000761000047816 */ /* 0x000fce0000000004 */
.L_x_4770:
[----:B------:R-:W-:Y:S05]  /*47c0*/  BSYNC B0 ;  /* 0x0000000000007941 */ /* 0x000fea0003800000 */
.L_x_4769:
[----:B------:R0:W-:Y:S01]  /*47d0*/  STG.E.U8 desc[UR36][R8.64], R4 ;  /* 0x0000000408007986 */ /* 0x0001e2000c101124 */
[----:B------:R-:W-:Y:S05]  /*47e0*/  BRA `(.L_x_4741) ;  /* 0x0000000000b47947 */ /* 0x000fea0003800000 */
.L_x_4763:
        /* <DEDUP_REMOVED lines=23> */
.L_x_4746:
        /* <DEDUP_REMOVED lines=16> */
.L_x_4774:
[----:B------:R-:W-:Y:S05]  /*4a60*/  BRA `(.L_x_4741) ;  /* 0x0000000000147947 */ /* 0x000fea0003800000 */
.L_x_4773:
[----:B------:R-:W-:Y:S02]  /*4a70*/  IMAD.MOV.U32 R4, RZ, RZ, R3 ;  /* 0x000000ffff047224 */ /* 0x000fe400078e0003 */
[----:B------:R-:W-:-:S05]  /*4a80*/  IMAD.MOV.U32 R5, RZ, RZ, RZ ;  /* 0x000000ffff057224 */ /* 0x000fca00078e00ff */
[----:B------:R3:W-:Y:S01]  /*4a90*/  STG.E.64 desc[UR36][R8.64], R4 ;  /* 0x0000000408007986 */ /* 0x0007e2000c101b24 */
[----:B------:R-:W-:Y:S05]  /*4aa0*/  BRA `(.L_x_4741) ;  /* 0x0000000000047947 */ /* 0x000fea0003800000 */
.L_x_4772:
[----:B------:R0:W-:Y:S02]  /*4ab0*/  STG.E desc[UR36][R8.64], R3 ;  /* 0x0000000308007986 */ /* 0x0001e4000c101924 */
.L_x_4741:
[----:B------:R-:W-:Y:S05]  /*4ac0*/  BSYNC B6 ;  /* 0x0000000000067941 */ /* 0x000fea0003800000 */
.L_x_4740:
        /* <DEDUP_REMOVED lines=23> */
.L_x_4780:
[----:B------:R0:W-:Y:S01]  /*4c40*/  STG.E.U8 desc[UR36][R8.64], R22 ;  /* 0x0000001608007986 */ /* 0x0001e2000c101124 */
[----:B------:R-:W-:Y:S05]  /*4c50*/  BRA `(.L_x_4782) ;  /* 0x0000000c00507947 */ /* 0x000fea0003800000 */
.L_x_4779:
        /* <DEDUP_REMOVED lines=10> */
.L_x_4784:
[----:B------:R0:W-:Y:S01]  /*4d00*/  STG.E desc[UR36][R8.64], R22 ;  /* 0x0000001608007986 */ /* 0x0001e2000c101924 */
[----:B------:R-:W-:Y:S05]  /*4d10*/  BRA `(.L_x_4782) ;  /* 0x0000000c00207947 */ /* 0x000fea0003800000 */
.L_x_4783:
[----:B------:R0:W-:Y:S01]  /*4d20*/  STG.E.U16 desc[UR36][R8.64], R22 ;  /* 0x0000001608007986 */ /* 0x0001e2000c101524 */
[----:B------:R-:W-:Y:S05]  /*4d30*/  BRA `(.L_x_4782) ;  /* 0x0000000c00187947 */ /* 0x000fea0003800000 */
.L_x_4778:
        /* <DEDUP_REMOVED lines=9> */
.L_x_4786:
[----:B------:R-:W0:Y:S02]  /*4dd0*/  I2F.S16 R0, R22 ;  /* 0x0000001600007306 */ /* 0x000e240000101400 */
[----:B0-----:R-:W-:-:S05]  /*4de0*/  F2FP.F16.F32.PACK_AB R0, RZ, R0 ;  /* 0x00000000ff00723e */ /* 0x001fca00000000ff */
[----:B------:R0:W-:Y:S01]  /*4df0*/  STG.E.U16 desc[UR36][R8.64], R0 ;  /* 0x0000000008007986 */ /* 0x0001e2000c101524 */
[----:B------:R-:W-:Y:S05]  /*4e00*/  BRA `(.L_x_4782) ;  /* 0x0000000800e47947 */ /* 0x000fea0003800000 */
.L_x_4785:
        /* <DEDUP_REMOVED lines=10> */
.L_x_4788:
[----:B------:R-:W0:Y:S02]  /*4eb0*/  I2F.S16 R22, R22 ;  /* 0x0000001600167306 */ /* 0x000e240000101400 */
[----:B0-----:R-:W-:-:S04]  /*4ec0*/  F2FP.F16.F32.PACK_AB R3, RZ, R22 ;  /* 0x00000016ff03723e */ /* 0x001fc800000000ff */
[----:B------:R-:W-:-:S05]  /*4ed0*/  PRMT R3, R3, 0x5410, RZ ;  /* 0x0000541003037816 */ /* 0x000fca00000000ff */
[----:B------:R0:W-:Y:S01]  /*4ee0*/  STG.E desc[UR36][R8.64], R3 ;  /* 0x0000000308007986 */ /* 0x0001e2000c101924 */
[----:B------:R-:W-:Y:S05]  /*4ef0*/  BRA `(.L_x_4782) ;  /* 0x0000000800a87947 */ /* 0x000fea0003800000 */
.L_x_4787:
[----:B------:R-:W0:Y:S02]  /*4f00*/  I2F.F64.S16 R4, R22 ;  /* 0x0000001600047312 */ /* 0x000e240000101c00 */
[----:B0-----:R0:W-:Y:S01]  /*4f10*/  STG.E.64 desc[UR36][R8.64], R4 ;  /* 0x0000000408007986 */ /* 0x0011e2000c101b24 */
[----:B------:R-:W-:Y:S05]  /*4f20*/  BRA `(.L_x_4782) ;  /* 0x00000008009c7947 */ /* 0x000fea0003800000 */
.L_x_4777:
        /* <DEDUP_REMOVED lines=10> */
.L_x_4791:
[----:B------:R-:W0:Y:S01]  /*4fd0*/  I2F.F64.S16 R4, R22 ;  /* 0x0000001600047312 */ /* 0x000e220000101c00 */
[----:B------:R-:W-:-:S05]  /*4fe0*/  CS2R R6, SRZ ;  /* 0x0000000000067805 */ /* 0x000fca000001ff00 */
[----:B0-----:R0:W-:Y:S01]  /*4ff0*/  STG.E.128 desc[UR36][R8.64], R4 ;  /* 0x0000000408007986 */ /* 0x0011e2000c101d24 */
[----:B------:R-:W-:Y:S05]  /*5000*/  BRA `(.L_x_4782) ;  /* 0x0000000800647947 */ /* 0x000fea0003800000 */
.L_x_4790:
        /* <DEDUP_REMOVED lines=21> */
.L_x_4795:
[----:B------:R-:W-:Y:S05]  /*5160*/  BSYNC B0 ;  /* 0x0000000000007941 */ /* 0x000fea0003800000 */
.L_x_4794:
[----:B------:R-:W-:-:S05]  /*5170*/  LOP3.LUT R5, R0, R5, RZ, 0xfc, !PT ;  /* 0x0000000500057212 */ /* 0x000fca00078efcff */
[----:B------:R0:W-:Y:S01]  /*5180*/  STG.E.U8 desc[UR36][R8.64], R5 ;  /* 0x0000000508007986 */ /* 0x0001e2000c101124 */
[----:B------:R-:W-:Y:S05]  /*5190*/  BRA `(.L_x_4782) ;  /* 0x0000000800007947 */ /* 0x000fea0003800000 */
.L_x_4793:
        /* <DEDUP_REMOVED lines=13> */
.L_x_4797:
[----:B------:R-:W-:Y:S01]  /*5270*/  IMAD.MOV.U32 R0, RZ, RZ, 0x7f ;  /* 0x0000007fff007424 */ /* 0x000fe200078e00ff */
[----:B------:R-:W-:-:S04]  /*5280*/  ISETP.GT.U32.AND P0, PT, R3, 0x7f800000, PT ;  /* 0x7f8000000300780c */ /* 0x000fc80003f04070 */
[----:B------:R-:W-:-:S09]  /*5290*/  SEL R0, R0, 0x7c, P0 ;  /* 0x0000007c00007807 */ /* 0x000fd20000000000 */
.L_x_4798:
[----:B------:R-:W-:Y:S05]  /*52a0*/  BSYNC B0 ;  /* 0x0000000000007941 */ /* 0x000fea0003800000 */
.L_x_4796:
[----:B------:R-:W-:-:S04]  /*52b0*/  LOP3.LUT R3, R5, 0x80000000, RZ, 0xc0, !PT ;  /* 0x8000000005037812 */ /* 0x000fc800078ec0ff */
[----:B------:R-:W-:-:S04]  /*52c0*/  SHF.R.U32.HI R3, RZ, 0x18, R3 ;  /* 0x00000018ff037819 */ /* 0x000fc80000011603 */
[----:B------:R-:W-:-:S05]  /*52d0*/  LOP3.LUT R3, R0, R3, RZ, 0xfc, !PT ;  /* 0x0000000300037212 */ /* 0x000fca00078efcff */
[----:B------:R0:W-:Y:S01]  /*52e0*/  STG.E.U8 desc[UR36][R8.64], R3 ;  /* 0x0000000308007986 */ /* 0x0001e2000c101124 */
[----:B------:R-:W-:Y:S05]  /*52f0*/  BRA `(.L_x_4782) ;  /* 0x0000000400a87947 */ /* 0x000fea0003800000 */
.L_x_4792:
[----:B------:R-:W0:Y:S02]  /*5300*/  I2F.S16 R0, R22 ;  /* 0x0000001600007306 */ /* 0x000e240000101400 */
[----:B0-----:R-:W-:-:S05]  /*5310*/  F2FP.BF16.F32.PACK_AB R0, RZ, R0 ;  /* 0x00000000ff00723e */ /* 0x001fca00000010ff */
[----:B------:R0:W-:Y:S01]  /*5320*/  STG.E.U16 desc[UR36][R8.64], R0 ;  /* 0x0000000008007986 */ /* 0x0001e2000c101524 */
[----:B------:R-:W-:Y:S05]  /*5330*/  BRA `(.L_x_4782) ;  /* 0x0000000400987947 */ /* 0x000fea0003800000 */
.L_x_4789:
        /* <DEDUP_REMOVED lines=10> */
.L_x_4801:
        /* <DEDUP_REMOVED lines=17> */
.L_x_4804:
[----:B------:R-:W-:-:S04]  /*54f0*/  LOP3.LUT R3, R5, 0x80000000, RZ, 0xc0, !PT ;  /* 0x8000000005037812 */ /* 0x000fc800078ec0ff */
[----:B------:R-:W-:-:S04]  /*5500*/  SHF.R.U32.HI R3, RZ, 0x18, R3 ;  /* 0x00000018ff037819 */ /* 0x000fc80000011603 */
[----:B------:R-:W-:-:S04]  /*5510*/  LOP3.LUT R0, R0, R3, RZ, 0xfc, !PT ;  /* 0x0000000300007212 */ /* 0x000fc800078efcff */
[----:B------:R-:W-:-:S07]  /*5520*/  PRMT R4, R0, 0x7610, R4 ;  /* 0x0000761000047816 */ /* 0x000fce0000000004 */
.L_x_4803:
[----:B------:R-:W-:Y:S05]  /*5530*/  BSYNC B0 ;  /* 0x0000000000007941 */ /* 0x000fea0003800000 */
.L_x_4802:
[----:B------:R3:W-:Y:S01]  /*5540*/  STG.E.U8 desc[UR36][R8.64], R4 ;  /* 0x0000000408007986 */ /* 0x0007e2000c101124 */
[----:B------:R-:W-:Y:S05]  /*5550*/  BRA `(.L_x_4782) ;  /* 0x0000000400107947 */ /* 0x000fea0003800000 */
.L_x_4800:
        /* <DEDUP_REMOVED lines=17> */
.L_x_4807:
[----:B------:R-:W-:-:S04]  /*5670*/  LOP3.LUT R3, R5, 0x80000000, RZ, 0xc0, !PT ;  /* 0x8000000005037812 */ /* 0x000fc800078ec0ff */
[----:B------:R-:W-:-:S04]  /*5680*/  SHF.R.U32.HI R3, RZ, 0x18, R3 ;  /* 0x00000018ff037819 */ /* 0x000fc80000011603 */
[----:B------:R-:W-:-:S04]  /*5690*/  LOP3.LUT R0, R0, R3, RZ, 0xfc, !PT ;  /* 0x0000000300007212 */ /* 0x000fc800078efcff */
[----:B------:R-:W-:-:S07]  /*56a0*/  PRMT R4, R0, 0x7610, R4 ;  /* 0x0000761000047816 */ /* 0x000fce0000000004 */
.L_x_4806:
[----:B------:R-:W-:Y:S05]  /*56b0*/  BSYNC B0 ;  /* 0x0000000000007941 */ /* 0x000fea0003800000 */
.L_x_4805:
[----:B------:R0:W-:Y:S01]  /*56c0*/  STG.E.U8 desc[UR36][R8.64], R4 ;  /* 0x0000000408007986 */ /* 0x0001e2000c101124 */
[----:B------:R-:W-:Y:S05]  /*56d0*/  BRA `(.L_x_4782) ;  /* 0x0000000000b07947 */ /* 0x000fea0003800000 */
.L_x_4799:
        /* <DEDUP_REMOVED lines=22> */
.L_x_4781:
        /* <DEDUP_REMOVED lines=16> */
.L_x_4810:
[----:B------:R-:W-:Y:S05]  /*5940*/  BRA `(.L_x_4782) ;  /* 0x0000000000147947 */ /* 0x000fea0003800000 */
.L_x_4809:
[----:B------:R-:W-:Y:S02]  /*5950*/  IMAD.MOV.U32 R4, RZ, RZ, R22 ;  /* 0x000000ffff047224 */ /* 0x000fe400078e0016 */
[----:B------:R-:W-:-:S05]  /*5960*/  IMAD.MOV.U32 R5, RZ, RZ, RZ ;  /* 0x000000ffff057224 */ /* 0x000fca00078e00ff */
[----:B------:R2:W-:Y:S01]  /*5970*/  STG.E.64 desc[UR36][R8.64], R4 ;  /* 0x0000000408007986 */ /* 0x0005e2000c101b24 */
[----:B------:R-:W-:Y:S05]  /*5980*/  BRA `(.L_x_4782) ;  /* 0x0000000000047947 */ /* 0x000fea0003800000 */
.L_x_4808:
[----:B------:R0:W-:Y:S02]  /*5990*/  STG.E desc[UR36][R8.64], R22 ;  /* 0x0000001608007986 */ /* 0x0001e4000c101924 */
.L_x_4782:
        /* <DEDUP_REMOVED lines=23> */
.L_x_4814:
[----:B------:R0:W-:Y:S01]  /*5b10*/  STG.E.U8 desc[UR36][R8.64], R18 ;  /* 0x0000001208007986 */ /* 0x0001e2000c101124 */
[----:B------:R-:W-:Y:S05]  /*5b20*/  BRA `(.L_x_4816) ;  /* 0x0000000c00507947 */ /* 0x000fea0003800000 */
.L_x_4813:
        /* <DEDUP_REMOVED lines=10> */
.L_x_4818:
[----:B------:R3:W-:Y:S01]  /*5bd0*/  STG.E desc[UR36][R8.64], R18 ;  /* 0x0000001208007986 */ /* 0x0007e2000c101924 */
[----:B------:R-:W-:Y:S05]  /*5be0*/  BRA `(.L_x_4816) ;  /* 0x0000000c00207947 */ /* 0x000fea0003800000 */
.L_x_4817:
[----:B------:R2:W-:Y:S01]  /*5bf0*/  STG.E.U16 desc[UR36][R8.64], R18 ;  /* 0x0000001208007986 */ /* 0x0005e2000c101524 */
[----:B------:R-:W-:Y:S05]  /*5c00*/  BRA `(.L_x_4816) ;  /* 0x0000000c00187947 */ /* 0x000fea0003800000 */
.L_x_4812:
        /* <DEDUP_REMOVED lines=9> */
.L_x_4820:
[----:B------:R-:W0:Y:S02]  /*5ca0*/  I2F.S16 R0, R18 ;  /* 0x0000001200007306 */ /* 0x000e240000101400 */
[----:B0-----:R-:W-:-:S05]  /*5cb0*/  F2FP.F16.F32.PACK_AB R0, RZ, R0 ;  /* 0x00000000ff00723e */ /* 0x001fca00000000ff */
[----:B------:R0:W-:Y:S01]  /*5cc0*/  STG.E.U16 desc[UR36][R8.64], R0 ;  /* 0x0000000008007986 */ /* 0x0001e2000c101524 */
[----:B------:R-:W-:Y:S05]  /*5cd0*/  BRA `(.L_x_4816) ;  /* 0x0000000800e47947 */ /* 0x000fea0003800000 */
.L_x_4819:
        /* <DEDUP_REMOVED lines=10> */
.L_x_4822:
[----:B------:R-:W0:Y:S02]  /*5d80*/  I2F.S16 R18, R18 ;  /* 0x0000001200127306 */ /* 0x000e240000101400 */
[----:B0-----:R-:W-:-:S04]  /*5d90*/  F2FP.F16.F32.PACK_AB R3, RZ, R18 ;  /* 0x00000012ff03723e */ /* 0x001fc800000000ff */
[----:B------:R-:W-:-:S05]  /*5da0*/  PRMT R3, R3, 0x5410, RZ ;  /* 0x0000541003037816 */ /* 0x000fca00000000ff */
[----:B------:R0:W-:Y:S01]  /*5db0*/  STG.E desc[UR36][R8.64], R3 ;  /* 0x0000000308007986 */ /* 0x0001e2000c101924 */
[----:B------:R-:W-:Y:S05]  /*5dc0*/  BRA `(.L_x_4816) ;  /* 0x0000000800a87947 */ /* 0x000fea0003800000 */
.L_x_4821:
[----:B------:R-:W0:Y:S02]  /*5dd0*/  I2F.F64.S16 R4, R18 ;  /* 0x0000001200047312 */ /* 0x000e240000101c00 */
[----:B0-----:R0:W-:Y:S01]  /*5de0*/  STG.E.64 desc[UR36][R8.64], R4 ;  /* 0x0000000408007986 */ /* 0x0011e2000c101b24 */
[----:B------:R-:W-:Y:S05]  /*5df0*/  BRA `(.L_x_4816) ;  /* 0x00000008009c7947 */ /* 0x000fea0003800000 */
.L_x_4811:
        /* <DEDUP_REMOVED lines=10> */
.L_x_4825:
[----:B------:R-:W0:Y:S01]  /*5ea0*/  I2F.F64.S16 R4, R18 ;  /* 0x0000001200047312 */ /* 0x000e220000101c00 */
[----:B------:R-:W-:-:S05]  /*5eb0*/  CS2R R6, SRZ ;  /* 0x0000000000067805 */ /* 0x000fca000001ff00 */
[----:B0-----:R0:W-:Y:S01]  /*5ec0*/  STG.E.128 desc[UR36][R8.64], R4 ;  /* 0x0000000408007986 */ /* 0x0011e2000c101d24 */
[----:B------:R-:W-:Y:S05]  /*5ed0*/  BRA `(.L_x_4816) ;  /* 0x0000000800647947 */ /* 0x000fea0003800000 */
.L_x_4824:
        /* <DEDUP_REMOVED lines=21> */
.L_x_4829:
[----:B------:R-:W-:Y:S05]  /*6030*/  BSYNC B0 ;  /* 0x0000000000007941 */ /* 0x000fea0003800000 */
.L_x_4828:
[----:B------:R-:W-:-:S05]  /*6040*/  LOP3.LUT R5, R0, R5, RZ, 0xfc, !PT ;  /* 0x0000000500057212 */ /* 0x000fca00078efcff */
[----:B------:R0:W-:Y:S01]  /*6050*/  STG.E.U8 desc[UR36][R8.64], R5 ;  /* 0x0000000508007986 */ /* 0x0001e2000c101124 */
[----:B------:R-:W-:Y:S05]  /*6060*/  BRA `(.L_x_4816) ;  /* 0x0000000800007947 */ /* 0x000fea0003800000 */
.L_x_4827:
        /* <DEDUP_REMOVED lines=13> */
.L_x_4831:
[----:B------:R-:W-:Y:S01]  /*6140*/  IMAD.MOV.U32 R0, RZ, RZ, 0x7f ;  /* 0x0000007fff007424 */ /* 0x000fe200078e00ff */
[----:B------:R-:W-:-:S04]  /*6150*/  ISETP.GT.U32.AND P0, PT, R3, 0x7f800000, PT ;  /* 0x7f8000000300780c */ /* 0x000fc80003f04070 */
[----:B------:R-:W-:-:S09]  /*6160*/  SEL R0, R0, 0x7c, P0 ;  /* 0x0000007c00007807 */ /* 0x000fd20000000000 */
.L_x_4832:
[----:B------:R-:W-:Y:S05]  /*6170*/  BSYNC B0 ;  /* 0x0000000000007941 */ /* 0x000fea0003800000 */
.L_x_4830:
[----:B------:R-:W-:-:S04]  /*6180*/  LOP3.LUT R3, R5, 0x80000000, RZ, 0xc0, !PT ;  /* 0x8000000005037812 */ /* 0x000fc800078ec0ff */
[----:B------:R-:W-:-:S04]  /*6190*/  SHF.R.U32.HI R3, RZ, 0x18, R3 ;  /* 0x00000018ff037819 */ /* 0x000fc80000011603 */
[----:B------:R-:W-:-:S05]  /*61a0*/  LOP3.LUT R3, R0, R3, RZ, 0xfc, !PT ;  /* 0x0000000300037212 */ /* 0x000fca00078efcff */
[----:B------:R0:W-:Y:S01]  /*61b0*/  STG.E.U8 desc[UR36][R8.64], R3 ;  /* 0x0000000308007986 */ /* 0x0001e2000c101124 */
[----:B------:R-:W-:Y:S05]  /*61c0*/  BRA `(.L_x_4816) ;  /* 0x0000000400a87947 */ /* 0x000fea0003800000 */
.L_x_4826:
[----:B------:R-:W0:Y:S02]  /*61d0*/  I2F.S16 R0, R18 ;  /* 0x0000001200007306 */ /* 0x000e240000101400 */
[----:B0-----:R-:W-:-:S05]  /*61e0*/  F2FP.BF16.F32.PACK_AB R0, RZ, R0 ;  /* 0x00000000ff00723e */ /* 0x001fca00000010ff */
[----:B------:R0:W-:Y:S01]  /*61f0*/  STG.E.U16 desc[UR36][R8.64], R0 ;  /* 0x0000000008007986 */ /* 0x0001e2000c101524 */
[----:B------:R-:W-:Y:S05]  /*6200*/  BRA `(.L_x_4816) ;  /* 0x0000000400987947 */ /* 0x000fea0003800000 */
.L_x_4823:
        /* <DEDUP_REMOVED lines=10> */
.L_x_4835:
        /* <DEDUP_REMOVED lines=17> */
.L_x_4838:
[----:B------:R-:W-:-:S04]  /*63c0*/  LOP3.LUT R3, R5, 0x80000000, RZ, 0xc0, !PT ;  /* 0x8000000005037812 */ /* 0x000fc800078ec0ff */
[----:B------:R-:W-:-:S04]  /*63d0*/  SHF.R.U32.HI R3, RZ, 0x18, R3 ;  /* 0x00000018ff037819 */ /* 0x000fc80000011603 */
[----:B------:R-:W-:-:S04]  /*63e0*/  LOP3.LUT R0, R0, R3, RZ, 0xfc, !PT ;  /* 0x0000000300007212 */ /* 0x000fc800078efcff */
[----:B------:R-:W-:-:S07]  /*63f0*/  PRMT R4, R0, 0x7610, R4 ;  /* 0x0000761000047816 */ /* 0x000fce0000000004 */
.L_x_4837:
[----:B------:R-:W-:Y:S05]  /*6400*/  BSYNC B0 ;  /* 0x0000000000007941 */ /* 0x000fea0003800000 */
.L_x_4836:
[----:B------:R0:W-:Y:S01]  /*6410*/  STG.E.U8 desc[UR36][R8.64], R4 ;  /* 0x0000000408007986 */ /* 0x0001e2000c101124 */
[----:B------:R-:W-:Y:S05]  /*6420*/  BRA `(.L_x_4816) ;  /* 0x0000000400107947 */ /* 0x000fea0003800000 */
.L_x_4834:
        /* <DEDUP_REMOVED lines=17> */
.L_x_4841:
[----:B------:R-:W-:-:S04]  /*6540*/  LOP3.LUT R3, R5, 0x80000000, RZ, 0xc0, !PT ;  /* 0x8000000005037812 */ /* 0x000fc800078ec0ff */
[----:B------:R-:W-:-:S04]  /*6550*/  SHF.R.U32.HI R3, RZ, 0x18, R3 ;  /* 0x00000018ff037819 */ /* 0x000fc80000011603 */
[----:B------:R-:W-:-:S04]  /*6560*/  LOP3.LUT R0, R0, R3, RZ, 0xfc, !PT ;  /* 0x0000000300007212 */ /* 0x000fc800078efcff */
[----:B------:R-:W-:-:S07]  /*6570*/  PRMT R4, R0, 0x7610, R4 ;  /* 0x0000761000047816 */ /* 0x000fce0000000004 */
.L_x_4840:
[----:B------:R-:W-:Y:S05]  /*6580*/  BSYNC B0 ;  /* 0x0000000000007941 */ /* 0x000fea0003800000 */
.L_x_4839:
[----:B------:R0:W-:Y:S01]  /*6590*/  STG.E.U8 desc[UR36][R8.64], R4 ;  /* 0x0000000408007986 */ /* 0x0001e2000c101124 */
[----:B------:R-:W-:Y:S05]  /*65a0*/  BRA `(.L_x_4816) ;  /* 0x0000000000b07947 */ /* 0x000fea0003800000 */
.L_x_4833:
        /* <DEDUP_REMOVED lines=22> */
.L_x_4815:
        /* <DEDUP_REMOVED lines=16> */
.L_x_4844:
[----:B------:R-:W-:Y:S05]  /*6810*/  BRA `(.L_x_4816) ;  /* 0x0000000000147947 */ /* 0x000fea0003800000 */
.L_x_4843:
[----:B------:R-:W-:Y:S02]  /*6820*/  IMAD.MOV.U32 R4, RZ, RZ, R18 ;  /* 0x000000ffff047224 */ /* 0x000fe400078e0012 */
[----:B------:R-:W-:-:S05]  /*6830*/  IMAD.MOV.U32 R5, RZ, RZ, RZ ;  /* 0x000000ffff057224 */ /* 0x000fca00078e00ff */
[----:B------:R0:W-:Y:S01]  /*6840*/  STG.E.64 desc[UR36][R8.64], R4 ;  /* 0x0000000408007986 */ /* 0x0001e2000c101b24 */
[----:B------:R-:W-:Y:S05]  /*6850*/  BRA `(.L_x_4816) ;  /* 0x0000000000047947 */ /* 0x000fea0003800000 */
.L_x_4842:
[----:B------:R0:W-:Y:S02]  /*6860*/  STG.E desc[UR36][R8.64], R18 ;  /* 0x0000001208007986 */ /* 0x0001e4000c101924 */
.L_x_4816:
[----:B------:R-:W-:-:S07]  /*6870*/  VIADD R2, R2, 0x80 ;  /* 0x0000008002027836 */ /* 0x000fce0000000000 */
.L_x_4776:
[----:B------:R-:W-:Y:S05]  /*6880*/  BSYNC B6 ;  /* 0x0000000000067941 */ /* 0x000fea0003800000 */
.L_x_4775:
[----:B------:R-:W-:-:S13]  /*6890*/  ISETP.GE.AND P0, PT, R2, R19, PT ;  /* 0x000000130200720c */ /* 0x000fda0003f06270 */
[----:B------:R-:W-:Y:S05]  /*68a0*/  @P0 EXIT ;  /* 0x000000000000094d */ /* 0x000fea0003800000 */
[----:B0-234-:R-:W0:Y:S01]  /*68b0*/  LDC.64 R4, c[0x0][0x220] ;  /* 0x00008800ff047b82 */ /* 0x01de220000000a00 */
[----:B------:R-:W-:Y:S01]  /*68c0*/  PRMT R0, R17, 0x9910, RZ ;  /* 0x0000991011007816 */ /* 0x000fe200000000ff */
[----:B------:R-:W-:Y:S01]  /*68d0*/  IMAD R2, R23, 0x200, R2 ;  /* 0x0000020017027824 */ /* 0x000fe200078e0202 */
[----:B------:R-:W-:Y:S02]  /*68e0*/  ULDC UR4, c[0x0][0x240] ;  /* 0x0000900000047ab9 */ /* 0x000fe40000000800 */
[----:B------:R-:W-:Y:S01]  /*68f0*/  ISETP.GT.AND P1, PT, R0, 0x9, PT ;  /* 0x000000090000780c */ /* 0x000fe20003f24270 */
[----:B-1----:R-:W-:-:S05]  /*6900*/  IMAD R3, R2, UR4, RZ ;  /* 0x0000000402037c24 */ /* 0x002fca000f8e02ff */
        /* <DEDUP_REMOVED lines=13> */
.L_x_4848:
[----:B------:R-:W-:Y:S01]  /*69e0*/  STG.E.U8 desc[UR36][R2.64], R16 ;  /* 0x0000001002007986 */ /* 0x000fe2000c101124 */
[----:B------:R-:W-:Y:S05]  /*69f0*/  EXIT ;  /* 0x000000000000794d */ /* 0x000fea0003800000 */
.L_x_4847:
        /* <DEDUP_REMOVED lines=9> */
.L_x_4851:
[----:B------:R-:W-:Y:S01]  /*6a90*/  STG.E desc[UR36][R2.64], R16 ;  /* 0x0000001002007986 */ /* 0x000fe2000c101924 */
[----:B------:R-:W-:Y:S05]  /*6aa0*/  EXIT ;  /* 0x000000000000794d */ /* 0x000fea0003800000 */
.L_x_4850:
[----:B------:R-:W-:Y:S01]  /*6ab0*/  STG.E.U16 desc[UR36][R2.64], R16 ;  /* 0x0000001002007986 */ /* 0x000fe2000c101524 */
[----:B------:R-:W-:Y:S05]  /*6ac0*/  EXIT ;  /* 0x000000000000794d */ /* 0x000fea0003800000 */
.L_x_4846:
        /* <DEDUP_REMOVED lines=9> */
.L_x_4853:
[----:B------:R-:W0:Y:S02]  /*6b60*/  I2F.S16 R0, R16 ;  /* 0x0000001000007306 */ /* 0x000e240000101400 */
[----:B0-----:R-:W-:-:S05]  /*6b70*/  F2FP.F16.F32.PACK_AB R0, RZ, R0 ;  /* 0x00000000ff00723e */ /* 0x001fca00000000ff */
[----:B------:R-:W-:Y:S01]  /*6b80*/  STG.E.U16 desc[UR36][R2.64], R0 ;  /* 0x0000000002007986 */ /* 0x000fe2000c101524 */
[----:B------:R-:W-:Y:S05]  /*6b90*/  EXIT ;  /* 0x000000000000794d */ /* 0x000fea0003800000 */
.L_x_4852:
        /* <DEDUP_REMOVED lines=10> */
.L_x_4855:
[----:B------:R-:W0:Y:S02]  /*6c40*/  I2F.S16 R16, R16 ;  /* 0x0000001000107306 */ /* 0x000e240000101400 */
[----:B0-----:R-:W-:-:S04]  /*6c50*/  F2FP.F16.F32.PACK_AB R5, RZ, R16 ;  /* 0x00000010ff05723e */ /* 0x001fc800000000ff */
[----:B------:R-:W-:-:S05]  /*6c60*/  PRMT R5, R5, 0x5410, RZ ;  /* 0x0000541005057816 */ /* 0x000fca00000000ff */
[----:B------:R-:W-:Y:S01]  /*6c70*/  STG.E desc[UR36][R2.64], R5 ;  /* 0x0000000502007986 */ /* 0x000fe2000c101924 */
[----:B------:R-:W-:Y:S05]  /*6c80*/  EXIT ;  /* 0x000000000000794d */ /* 0x000fea0003800000 */
.L_x_4854:
[----:B------:R-:W0:Y:S02]  /*6c90*/  I2F.F64.S16 R16, R16 ;  /* 0x0000001000107312 */ /* 0x000e240000101c00 */
[----:B0-----:R-:W-:Y:S01]  /*6ca0*/  STG.E.64 desc[UR36][R2.64], R16 ;  /* 0x0000001002007986 */ /* 0x001fe2000c101b24 */
[----:B------:R-:W-:Y:S05]  /*6cb0*/  EXIT ;  /* 0x000000000000794d */ /* 0x000fea0003800000 */
.L_x_4845:
        /* <DEDUP_REMOVED lines=10> */
.L_x_4858:
[----:B------:R-:W0:Y:S01]  /*6d60*/  I2F.F64.S16 R16, R16 ;  /* 0x0000001000107312 */ /* 0x000e220000101c00 */
[----:B------:R-:W-:-:S05]  /*6d70*/  CS2R R18, SRZ ;  /* 0x0000000000127805 */ /* 0x000fca000001ff00 */
[----:B0-----:R-:W-:Y:S01]  /*6d80*/  STG.E.128 desc[UR36][R2.64], R16 ;  /* 0x0000001002007986 */ /* 0x001fe2000c101d24 */
[----:B------:R-:W-:Y:S05]  /*6d90*/  EXIT ;  /* 0x000000000000794d */ /* 0x000fea0003800000 */
.L_x_4857:
        /* <DEDUP_REMOVED lines=21> */
.L_x_4862:
[----:B------:R-:W-:Y:S05]  /*6ef0*/  BSYNC B0 ;  /* 0x0000000000007941 */ /* 0x000fea0003800000 */
.L_x_4861:
[----:B------:R-:W-:-:S05]  /*6f00*/  LOP3.LUT R5, R0, R5, RZ, 0xfc, !PT ;  /* 0x0000000500057212 */ /* 0x000fca00078efcff */
[----:B------:R-:W-:Y:S01]  /*6f10*/  STG.E.U8 desc[UR36][R2.64], R5 ;  /* 0x0000000502007986 */ /* 0x000fe2000c101124 */
[----:B------:R-:W-:Y:S05]  /*6f20*/  EXIT ;  /* 0x000000000000794d */ /* 0x000fea0003800000 */
.L_x_4860:
        /* <DEDUP_REMOVED lines=13> */
.L_x_4864:
[----:B------:R-:W-:Y:S01]  /*7000*/  IMAD.MOV.U32 R0, RZ, RZ, 0x7f ;  /* 0x0000007fff007424 */ /* 0x000fe200078e00ff */
[----:B------:R-:W-:-:S04]  /*7010*/  ISETP.GT.U32.AND P0, PT, R4, 0x7f800000, PT ;  /* 0x7f8000000400780c */ /* 0x000fc80003f04070 */
[----:B------:R-:W-:-:S09]  /*7020*/  SEL R0, R0, 0x7c, P0 ;  /* 0x0000007c00007807 */ /* 0x000fd20000000000 */
.L_x_4865:
[----:B------:R-:W-:Y:S05]  /*7030*/  BSYNC B0 ;  /* 0x0000000000007941 */ /* 0x000fea0003800000 */
.L_x_4863:
[----:B------:R-:W-:-:S04]  /*7040*/  LOP3.LUT R4, R5, 0x80000000, RZ, 0xc0, !PT ;  /* 0x8000000005047812 */ /* 0x000fc800078ec0ff */
[----:B------:R-:W-:-:S04]  /*7050*/  SHF.R.U32.HI R5, RZ, 0x18, R4 ;  /* 0x00000018ff057819 */ /* 0x000fc80000011604 */
[----:B------:R-:W-:-:S05]  /*7060*/  LOP3.LUT R5, R0, R5, RZ, 0xfc, !PT ;  /* 0x0000000500057212 */ /* 0x000fca00078efcff */
[----:B------:R-:W-:Y:S01]  /*7070*/  STG.E.U8 desc[UR36][R2.64], R5 ;  /* 0x0000000502007986 */ /* 0x000fe2000c101124 */
[----:B------:R-:W-:Y:S05]  /*7080*/  EXIT ;  /* 0x000000000000794d */ /* 0x000fea0003800000 */
.L_x_4859:
[----:B------:R-:W0:Y:S02]  /*7090*/  I2F.S16 R0, R16 ;  /* 0x0000001000007306 */ /* 0x000e240000101400 */
[----:B0-----:R-:W-:-:S05]  /*70a0*/  F2FP.BF16.F32.PACK_AB R0, RZ, R0 ;  /* 0x00000000ff00723e */ /* 0x001fca00000010ff */
[----:B------:R-:W-:Y:S01]  /*70b0*/  STG.E.U16 desc[UR36][R2.64], R0 ;  /* 0x0000000002007986 */ /* 0x000fe2000c101524 */
[----:B------:R-:W-:Y:S05]  /*70c0*/  EXIT ;  /* 0x000000000000794d */ /* 0x000fea0003800000 */
.L_x_4856:
        /* <DEDUP_REMOVED lines=10> */
.L_x_4868:
        /* <DEDUP_REMOVED lines=17> */
.L_x_4871:
[----:B------:R-:W-:-:S04]  /*7280*/  LOP3.LUT R0, R7, 0x80000000, RZ, 0xc0, !PT ;  /* 0x8000000007007812 */ /* 0x000fc800078ec0ff */
[----:B------:R-:W-:-:S04]  /*7290*/  SHF.R.U32.HI R5, RZ, 0x18, R0 ;  /* 0x00000018ff057819 */ /* 0x000fc80000011600 */
[----:B------:R-:W-:-:S04]  /*72a0*/  LOP3.LUT R4, R4, R5, RZ, 0xfc, !PT ;  /* 0x0000000504047212 */ /* 0x000fc800078efcff */
[----:B------:R-:W-:-:S07]  /*72b0*/  PRMT R0, R4, 0x7610, R0 ;  /* 0x0000761004007816 */ /* 0x000fce0000000000 */
.L_x_4870:
[----:B------:R-:W-:Y:S05]  /*72c0*/  BSYNC B0 ;  /* 0x0000000000007941 */ /* 0x000fea0003800000 */
.L_x_4869:
[----:B------:R-:W-:Y:S01]  /*72d0*/  STG.E.U8 desc[UR36][R2.64], R0 ;  /* 0x0000000002007986 */ /* 0x000fe2000c101124 */
[----:B------:R-:W-:Y:S05]  /*72e0*/  EXIT ;  /* 0x000000000000794d */ /* 0x000fea0003800000 */
.L_x_4867:
        /* <DEDUP_REMOVED lines=17> */
.L_x_4874:
[----:B------:R-:W-:-:S04]  /*7400*/  LOP3.LUT R0, R7, 0x80000000, RZ, 0xc0, !PT ;  /* 0x8000000007007812 */ /* 0x000fc800078ec0ff */
[----:B------:R-:W-:-:S04]  /*7410*/  SHF.R.U32.HI R5, RZ, 0x18, R0 ;  /* 0x00000018ff057819 */ /* 0x000fc80000011600 */
[----:B------:R-:W-:-:S04]  /*7420*/  LOP3.LUT R4, R4, R5, RZ, 0xfc, !PT ;  /* 0x0000000504047212 */ /* 0x000fc800078efcff */
[----:B------:R-:W-:-:S07]  /*7430*/  PRMT R0, R4, 0x7610, R0 ;  /* 0x0000761004007816 */ /* 0x000fce0000000000 */
.L_x_4873:
[----:B------:R-:W-:Y:S05]  /*7440*/  BSYNC B0 ;  /* 0x0000000000007941 */ /* 0x000fea0003800000 */
.L_x_4872:
[----:B------:R-:W-:Y:S01]  /*7450*/  STG.E.U8 desc[UR36][R2.64], R0 ;  /* 0x0000000002007986 */ /* 0x000fe2000c101124 */
[----:B------:R-:W-:Y:S05]  /*7460*/  EXIT ;  /* 0x000000000000794d */ /* 0x000fea0003800000 */
.L_x_4866:
        /* <DEDUP_REMOVED lines=22> */
.L_x_4849:
        /* <DEDUP_REMOVED lines=16> */
.L_x_4877:
[----:B------:R-:W-:Y:S05]  /*76d0*/  EXIT ;  /* 0x000000000000794d */ /* 0x000fea0003800000 */
.L_x_4876:
[----:B------:R-:W-:-:S05]  /*76e0*/  IMAD.MOV.U32 R17, RZ, RZ, RZ ;  /* 0x000000ffff117224 */ /* 0x000fca00078e00ff */
[----:B------:R-:W-:Y:S01]  /*76f0*/  STG.E.64 desc[UR36][R2.64], R16 ;  /* 0x0000001002007986 */ /* 0x000fe2000c101b24 */
[----:B------:R-:W-:Y:S05]  /*7700*/  EXIT ;  /* 0x000000000000794d */ /* 0x000fea0003800000 */
.L_x_4875:
[----:B------:R-:W-:Y:S01]  /*7710*/  STG.E desc[UR36][R2.64], R16 ;  /* 0x0000001002007986 */ /* 0x000fe2000c101924 */
[----:B------:R-:W-:Y:S05]  /*7720*/  EXIT ;  /* 0x000000000000794d */ /* 0x000fea0003800000 */
.L_x_4878:
        /* <DEDUP_REMOVED lines=13> */
.L_x_43792:


//--------------------- .text._ZN2at6native18elementwise_kernelILi128ELi4EZNS0_22gpu_kernel_impl_nocastINS0_13AUnaryFunctorIffbZZZNS0_23logical_xor_kernel_cudaERNS_14TensorIteratorEENKUlvE0_clEvENKUlvE5_clEvEUlffE_EEEEvRNS_18TensorIteratorBaseERKT_EUliE_EEviT1_ --------------------------
	.section	.text._ZN2at6native18elementwise_kernelILi128ELi4EZNS0_22gpu_kernel_impl_nocastINS0_13AUnaryFunctorIffbZZZNS0_23logical_xor_kernel_cudaERNS_14TensorIteratorEENKUlvE0_clEvENKUlvE5_clEvEUlffE_EEEEvRNS_18TensorIteratorBaseERKT_EUliE_EEviT1_,"ax",@progbits
	.align	128
        .global         _ZN2at6native18elementwise_kernelILi128ELi4EZNS0_22gpu_kernel_impl_nocastINS0_13AUnaryFunctorIffbZZZNS0_23logical_xor_kernel_cudaERNS_14TensorIteratorEENKUlvE0_clEvENKUlvE5_clEvEUlffE_EEEEvRNS_18TensorIteratorBaseERKT_EUliE_EEviT1_
        .type           _ZN2at6native18elementwise_kernelILi128ELi4EZNS0_22gpu_kernel_impl_nocastINS0_13AUnaryFunctorIffbZZZNS0_23logical_xor_kernel_cudaERNS_14TensorIteratorEENKUlvE0_clEvENKUlvE5_clEvEUlffE_EEEEvRNS_18TensorIteratorBaseERKT_EUliE_EEviT1_,@function
        .size           _ZN2at6native18elementwise_kernelILi128ELi4EZNS0_22gpu_kernel_impl_nocastINS0_13AUnaryFunctorIffbZZZNS0_23logical_xor_kernel_cudaERNS_14TensorIteratorEENKUlvE0_clEvENKUlvE5_clEvEUlffE_EEEEvRNS_18TensorIteratorBaseERKT_EUliE_EEviT1_,(.L_x_43793 - _ZN2at6native18elementwise_kernelILi128ELi4EZNS0_22gpu_kernel_impl_nocastINS0_13AUnaryFunctorIffbZZZNS0_23logical_xor_kernel_cudaERNS_14TensorIteratorEENKUlvE0_clEvENKUlvE5_clEvEUlffE_EEEEvRNS_18TensorIteratorBaseERKT_EUliE_EEviT1_)
        .other          _ZN2at6native18elementwise_kernelILi128ELi4EZNS0_22gpu_kernel_impl_nocastINS0_13AUnaryFunctorIffbZZZNS0_23logical_xor_kernel_cudaERNS_14TensorIteratorEENKUlvE0_clEvENKUlvE5_clEvEUlffE_EEEEvRNS_18TensorIteratorBaseERKT_EUliE_EEviT1_,@"STO_CUDA_ENTRY STV_DEFAULT"
_ZN2at6native18elementwise_kernelILi128ELi4EZNS0_22gpu_kernel_impl_nocastINS0_13AUnaryFunctorIffbZZZNS0_23logical_xor_kernel_cudaERNS_14TensorIteratorEENKUlvE0_clEvENKUlvE5_clEvEUlffE_EEEEvRNS_18TensorIteratorBaseERKT_EUliE_EEviT1_:
.text._ZN2at6native18elementwise_kernelILi128ELi4EZNS0_22gpu_kernel_impl_nocastINS0_13AUnaryFunctorIffbZZZNS0_23logical_xor_kernel_cudaERNS_14TensorIteratorEENKUlvE0_clEvENKUlvE5_clEvEUlffE_EEEEvRNS_18TensorIteratorBaseERKT_EUliE_EEviT1_:
        /* <DEDUP_REMOVED lines=295> */
[----:B------:R-:W-:-:S03]  /*1270*/  SHF.R.U32.HI R9, RZ, UR7, R8 ;  /* 0x00000007ff097c19 */ /* 0x000fc60008011608 */
        /* <DEDUP_REMOVED lines=15> */
.L_x_4881:
[----:B------:R-:W-:Y:S01]  /*1370*/  ULDC.64 UR8, c[0x0][0x418] ;  /* 0x0001060000087ab9 */ /* 0x000fe20000000a00 */
[----:B------:R-:W-:Y:S01]  /*1380*/  ULDC UR7, c[0x0][0x424] ;  /* 0x0001090000077ab9 */ /* 0x000fe20000000800 */
[----:B------:R-:W-:-:S04]  /*1390*/  IADD3 R4, P0, R2, UR8, RZ ;  /* 0x0000000802047c10 */ /* 0x000fc8000ff1e0ff */
[----:B------:R-:W-:Y:S01]  /*13a0*/  IADD3.X R5, RZ, UR9, RZ, P0, !PT ;  /* 0x00000009ff057c10 */ /* 0x000fe200087fe4ff */
[----:B------:R-:W-:-:S04]  /*13b0*/  ULDC.64 UR8, c[0x0][0x410] ;  /* 0x0001040000087ab9 */ /* 0x000fc80000000a00 */
[----:B------:R-:W2:Y:S01]  /*13c0*/  LDG.E R4, desc[UR4][R4.64] ;  /* 0x0000000404047981 */ /* 0x000ea2000c1e1900 */
[----:B------:R-:W-:Y:S02]  /*13d0*/  FSETP.NEU.FTZ.AND P1, PT, RZ, UR7, PT ;  /* 0x00000007ff007c0b */ /* 0x000fe4000bf3d000 */
[----:B------:R-:W-:Y:S02]  /*13e0*/  IADD3 R2, P2, R3, UR8, RZ ;  /* 0x0000000803027c10 */ /* 0x000fe4000ff5e0ff */
[----:B------:R-:W-:Y:S02]  /*13f0*/  IADD3 R0, R0, 0x80, RZ ;  /* 0x0000008000007810 */ /* 0x000fe40007ffe0ff */
[----:B------:R-:W-:Y:S02]  /*1400*/  IADD3.X R3, RZ, UR9, RZ, P2, !PT ;  /* 0x00000009ff037c10 */ /* 0x000fe400097fe4ff */
[----:B--2---:R-:W-:-:S04]  /*1410*/  FSETP.NEU.FTZ.AND P0, PT, R4, RZ, PT ;  /* 0x000000ff0400720b */ /* 0x004fc80003f1d000 */
[----:B------:R-:W-:-:S04]  /*1420*/  PLOP3.LUT P0, PT, P0, P1, PT, 0x28, 0x0 ;  /* 0x000000000000781c */ /* 0x000fc80000702570 */
[----:B------:R-:W-:-:S05]  /*1430*/  SEL R7, RZ, 0x1, !P0 ;  /* 0x00000001ff077807 */ /* 0x000fca0004000000 */
[----:B------:R0:W-:Y:S04]  /*1440*/  STG.E.U8 desc[UR4][R2.64], R7 ;  /* 0x0000000702007986 */ /* 0x0001e8000c101104 */
.L_x_4880:
[----:B------:R-:W-:Y:S05]  /*1450*/  BSYNC B0 ;  /* 0x0000000000007941 */ /* 0x000fea0003800000 */
.L_x_4879:
        /* <DEDUP_REMOVED lines=8> */
[----:B------:R-:W-:Y:S01]  /*14e0*/  IMAD.MOV.U32 R3, RZ, RZ, R0 ;  /* 0x000000ffff037224 */ /* 0x000fe200078e0000 */
        /* <DEDUP_REMOVED lines=296> */
.L_x_4884:
[----:B------:R-:W-:Y:S01]  /*2770*/  ULDC.64 UR8, c[0x0][0x418] ;  /* 0x0001060000087ab9 */ /* 0x000fe20000000a00 */
[----:B------:R-:W-:Y:S01]  /*2780*/  ULDC UR7, c[0x0][0x424] ;  /* 0x0001090000077ab9 */ /* 0x000fe20000000800 */
[----:B------:R-:W-:-:S04]  /*2790*/  IADD3 R4, P0, R2, UR8, RZ ;  /* 0x0000000802047c10 */ /* 0x000fc8000ff1e0ff */
[----:B------:R-:W-:Y:S01]  /*27a0*/  IADD3.X R5, RZ, UR9, RZ, P0, !PT ;  /* 0x00000009ff057c10 */ /* 0x000fe200087fe4ff */
[----:B------:R-:W-:-:S04]  /*27b0*/  ULDC.64 UR8, c[0x0][0x410] ;  /* 0x0001040000087ab9 */ /* 0x000fc80000000a00 */
[----:B------:R-:W2:Y:S01]  /*27c0*/  LDG.E R4, desc[UR4][R4.64] ;  /* 0x0000000404047981 */ /* 0x000ea2000c1e1900 */
[----:B------:R-:W-:Y:S01]  /*27d0*/  FSETP.NEU.FTZ.AND P2, PT, RZ, UR7, PT ;  /* 0x00000007ff007c0b */ /* 0x000fe2000bf5d000 */
[----:B------:R-:W-:Y:S01]  /*27e0*/  VIADD R0, R0, 0x80 ;  /* 0x0000008000007836 */ /* 0x000fe20000000000 */
[----:B------:R-:W-:-:S04]  /*27f0*/  IADD3 R2, P1, R3, UR8, RZ ;  /* 0x0000000803027c10 */ /* 0x000fc8000ff3e0ff */
[----:B------:R-:W-:Y:S02]  /*2800*/  IADD3.X R3, RZ, UR9, RZ, P1, !PT ;  /* 0x00000009ff037c10 */ /* 0x000fe40008ffe4ff */
[----:B--2---:R-:W-:-:S04]  /*2810*/  FSETP.NEU.FTZ.AND P0, PT, R4, RZ, PT ;  /* 0x000000ff0400720b */ /* 0x004fc80003f1d000 */
[----:B------:R-:W-:-:S04]  /*2820*/  PLOP3.LUT P0, PT, P0, P2, PT, 0x28, 0x0 ;  /* 0x000000000000781c */ /* 0x000fc80000704570 */
        /* <DEDUP_REMOVED lines=306> */
.L_x_4885:
        /* <DEDUP_REMOVED lines=12> */
[----:B------:R-:W-:-:S05]  /*3c10*/  SEL R7, RZ, 0x1, !P0 ;  /* 0x00000001ff077807 */ /* 0x000fca0004000000 */
[----:B------:R2:W-:Y:S04]  /*3c20*/  STG.E.U8 desc[UR4][R2.64], R7 ;  /* 0x0000000702007986 */ /* 0x0005e8000c101104 */
.L_x_4883:
[----:B------:R-:W-:Y:S05]  /*3c30*/  BSYNC B0 ;  /* 0x0000000000007941 */ /* 0x000fea0003800000 */
.L_x_4882:
        /* <DEDUP_REMOVED lines=290> */
[----:B------:R-:W-:Y:S01]  /*4e60*/  @P0 MOV R6, RZ ;  /* 0x000000ff00060202 */ /* 0x000fe20000000f00 */
[----:B------:R-:W-:Y:S01]  /*4e70*/  ULDC.64 UR6, c[0x0][0x400] ;  /* 0x0001000000067ab9 */ /* 0x000fe20000000a00 */
[----:B------:R-:W-:-:S05]  /*4e80*/  IADD3 R4, -R7, RZ, RZ ;  /* 0x000000ff07047210 */ /* 0x000fca0007ffe1ff */
[----:B------:R-:W1:Y:S01]  /*4e90*/  @P0 LDC R11, c[0x0][0x33c] ;  /* 0x0000cf00ff0b0b82 */ /* 0x000e620000000800 */
[----:B------:R-:W-:-:S04]  /*4ea0*/  IMAD R4, R4, UR8, R5 ;  /* 0x0000000804047c24 */ /* 0x000fc8000f8e0205 */
        /* <DEDUP_REMOVED lines=9> */
.L_x_4886:
[----:B------:R-:W-:Y:S02]  /*4f40*/  ULDC.64 UR6, c[0x0][0x418] ;  /* 0x0001060000067ab9 */ /* 0x000fe40000000a00 */
[----:B------:R-:W-:Y:S01]  /*4f50*/  IADD3 R4, P0, R2, UR6, RZ ;  /* 0x0000000602047c10 */ /* 0x000fe2000ff1e0ff */
[----:B------:R-:W-:-:S03]  /*4f60*/  ULDC UR6, c[0x0][0x424] ;  /* 0x0001090000067ab9 */ /* 0x000fc60000000800 */
[----:B------:R-:W-:-:S05]  /*4f70*/  IADD3.X R5, RZ, UR7, RZ, P0, !PT ;  /* 0x00000007ff057c10 */ /* 0x000fca00087fe4ff */
[----:B------:R-:W2:Y:S01]  /*4f80*/  LDG.E R4, desc[UR4][R4.64] ;  /* 0x0000000404047981 */ /* 0x000ea2000c1e1900 */
[----:B------:R-:W-:Y:S01]  /*4f90*/  FSETP.NEU.FTZ.AND P2, PT, RZ, UR6, PT ;  /* 0x00000006ff007c0b */ /* 0x000fe2000bf5d000 */
[----:B------:R-:W-:Y:S02]  /*4fa0*/  ULDC.64 UR6, c[0x0][0x410] ;  /* 0x0001040000067ab9 */ /* 0x000fe40000000a00 */
[----:B------:R-:W-:-:S04]  /*4fb0*/  IADD3 R2, P1, R3, UR6, RZ ;  /* 0x0000000603027c10 */ /* 0x000fc8000ff3e0ff */
[----:B------:R-:W-:Y:S02]  /*4fc0*/  IADD3.X R3, RZ, UR7, RZ, P1, !PT ;  /* 0x00000007ff037c10 */ /* 0x000fe40008ffe4ff */
[----:B--2---:R-:W-:-:S04]  /*4fd0*/  FSETP.NEU.FTZ.AND P0, PT, R4, RZ, PT ;  /* 0x000000ff0400720b */ /* 0x004fc80003f1d000 */
[----:B------:R-:W-:-:S04]  /*4fe0*/  PLOP3.LUT P0, PT, P0, P2, PT, 0x28, 0x0 ;  /* 0x000000000000781c */ /* 0x000fc80000704570 */
[----:B------:R-:W-:-:S05]  /*4ff0*/  SEL R7, RZ, 0x1, !P0 ;  /* 0x00000001ff077807 */ /* 0x000fca0004000000 */
[----:B------:R-:W-:Y:S01]  /*5000*/  STG.E.U8 desc[UR4][R2.64], R7 ;  /* 0x0000000702007986 */ /* 0x000fe2000c101104 */
[----:B------:R-:W-:Y:S05]  /*5010*/  EXIT ;  /* 0x000000000000794d */ /* 0x000fea0003800000 */
.L_x_4887:
        /* <DEDUP_REMOVED lines=14> */
.L_x_43793:


//--------------------- .text._ZN2at6native27unrolled_elementwise_kernelINS0_13AUnaryFunctorIffbZZZNS0_23logical_xor_kernel_cudaERNS_14TensorIteratorEENKUlvE0_clEvENKUlvE5_clEvEUlffE_EESt5arrayIPcLm2EELi4E23TrivialOffsetCalculatorILi1EjESD_NS0_6memory15LoadWithoutCastENSE_16StoreWithoutCastEEEviT_T0_T2_T3_T4_T5_ --------------------------
	.section	.text._ZN2at6native27unrolled_elementwise_kernelINS0_13AUnaryFunctorIffbZZZNS0_23logical_xor_kernel_cudaERNS_14TensorIteratorEENKUlvE0_clEvENKUlvE5_clEvEUlffE_EESt5arrayIPcLm2EELi4E23TrivialOffsetCalculatorILi1EjESD_NS0_6memory15LoadWithoutCastENSE_16StoreWithoutCastEEEviT_T0_T2_T3_T4_T5_,"ax",@progbits
	.align	128
        .global         _ZN2at6native27unrolled_elementwise_kernelINS0_13AUnaryFunctorIffbZZZNS0_23logical_xor_kernel_cudaERNS_14TensorIteratorEENKUlvE0_clEvENKUlvE5_clEvEUlffE_EESt5arrayIPcLm2EELi4E23TrivialOffsetCalculatorILi1EjESD_NS0_6memory15LoadWithoutCastENSE_16StoreWithoutCastEEEviT_T0_T2_T3_T4_T5_
        .type           _ZN2at6native27unrolled_elementwise_kernelINS0_13AUnaryFunctorIffbZZZNS0_23logical_xor_kernel_cudaERNS_14TensorIteratorEENKUlvE0_clEvENKUlvE5_clEvEUlffE_EESt5arrayIPcLm2EELi4E23TrivialOffsetCalculatorILi1EjESD_NS0_6memory15LoadWithoutCastENSE_16StoreWithoutCastEEEviT_T0_T2_T3_T4_T5_,@function
        .size           _ZN2at6native27unrolled_elementwise_kernelINS0_13AUnaryFunctorIffbZZZNS0_23logical_xor_kernel_cudaERNS_14TensorIteratorEENKUlvE0_clEvENKUlvE5_clEvEUlffE_EESt5arrayIPcLm2EELi4E23TrivialOffsetCalculatorILi1EjESD_NS0_6memory15LoadWithoutCastENSE_16StoreWithoutCastEEEviT_T0_T2_T3_T4_T5_,(.L_x_43794 - _ZN2at6native27unrolled_elementwise_kernelINS0_13AUnaryFunctorIffbZZZNS0_23logical_xor_kernel_cudaERNS_14TensorIteratorEENKUlvE0_clEvENKUlvE5_clEvEUlffE_EESt5arrayIPcLm2EELi4E23TrivialOffsetCalculatorILi1EjESD_NS0_6memory15LoadWithoutCastENSE_16StoreWithoutCastEEEviT_T0_T2_T3_T4_T5_)
        .other          _ZN2at6native27unrolled_elementwise_kernelINS0_13AUnaryFunctorIffbZZZNS0_23logical_xor_kernel_cudaERNS_14TensorIteratorEENKUlvE0_clEvENKUlvE5_clEvEUlffE_EESt5arrayIPcLm2EELi4E23TrivialOffsetCalculatorILi1EjESD_NS0_6memory15LoadWithoutCastENSE_16StoreWithoutCastEEEviT_T0_T2_T3_T4_T5_,@"STO_CUDA_ENTRY STV_DEFAULT"
_ZN2at6native27unrolled_elementwise_kernelINS0_13AUnaryFunctorIffbZZZNS0_23logical_xor_kernel_cudaERNS_14TensorIteratorEENKUlvE0_clEvENKUlvE5_clEvEUlffE_EESt5arrayIPcLm2EELi4E23TrivialOffsetCalculatorILi1EjESD_NS0_6memory15LoadWithoutCastENSE_16StoreWithoutCastEEEviT_T0_T2_T3_T4_T5_:
.text._ZN2at6native27unrolled_elementwise_kernelINS0_13AUnaryFunctorIffbZZZNS0_23logical_xor_kernel_cudaERNS_14TensorIteratorEENKUlvE0_clEvENKUlvE5_clEvEUlffE_EESt5arrayIPcLm2EELi4E23TrivialOffsetCalculatorILi1EjESD_NS0_6memory15LoadWithoutCastENSE_16StoreWithoutCastEEEviT_T0_T2_T3_T4_T5_:
[----:B------:R-:W-:Y:S01]  /*0000*/  LDC R1, c[0x0][0x28] ;  /* 0x00000a00ff017b82 */ /* 0x000fe20000000800 */
[----:B------:R-:W0:Y:S07]  /*0010*/  S2R R0, SR_CTAID.X ;  /* 0x0000000000007919 */ /* 0x000e2e0000002500 */
[----:B------:R-:W0:Y:S01]  /*0020*/  LDC R5, c[0x0][0x210] ;  /* 0x00008400ff057b82 */ /* 0x000e220000000800 */
[----:B------:R-:W-:Y:S01]  /*0030*/  IMAD.MOV.U32 R17, RZ, RZ, RZ ;  /* 0x000000ffff117224 */ /* 0x000fe200078e00ff */
[----:B------:R-:W-:Y:S01]  /*0040*/  ULDC.64 UR4, c[0x0][0x208] ;  /* 0x0000820000047ab9 */ /* 0x000fe20000000a00 */
[----:B------:R-:W1:Y:S01]  /*0050*/  S2R R3, SR_TID.X ;  /* 0x0000000000037919 */ /* 0x000e620000002100 */
[----:B------:R-:W-:Y:S01]  /*0060*/  IMAD.MOV.U32 R12, RZ, RZ, RZ ;  /* 0x000000ffff0c7224 */ /* 0x000fe200078e00ff */
[----:B------:R-:W-:Y:S01]  /*0070*/  ULDC UR6, c[0x0][0x218] ;  /* 0x0000860000067ab9 */ /* 0x000fe20000000800 */
        /* <DEDUP_REMOVED lines=11> */
[----:B------:R-:W-:Y:S01]  /*0130*/  ISETP.GE.AND P2, PT, R13, R2, PT ;  /* 0x000000020d00720c */ /* 0x000fe20003f46270 */
[----:B0-----:R-:W-:-:S05]  /*0140*/  @!P4 IMAD.WIDE.U32 R4, R11, 0x4, R4 ;  /* 0x000000040b04c825 */ /* 0x001fca00078e0004 */
[----:B------:R0:W2:Y:S07]  /*0150*/  @!P4 LDG.E R17, desc[UR4][R4.64] ;  /* 0x000000040411c981 */ /* 0x0000ae000c1e1900 */
[----:B------:R-:W3:Y:S01]  /*0160*/  @!P2 LDC.64 R8, c[0x0][0x228] ;  /* 0x00008a00ff08ab82 */ /* 0x000ee20000000a00 */
[----:B------:R-:W-:Y:S01]  /*0170*/  @!P2 LEA R11, R0, R13, 0x9 ;  /* 0x0000000d000ba211 */ /* 0x000fe200078e48ff */
[----:B------:R-:W-:Y:S02]  /*0180*/  IMAD.MOV.U32 R14, RZ, RZ, RZ ;  /* 0x000000ffff0e7224 */ /* 0x000fe400078e00ff */
[----:B------:R-:W-:-:S02]  /*0190*/  @!P2 VIADD R13, R13, 0x80 ;  /* 0x000000800d0da836 */ /* 0x000fc40000000000 */
[----:B-1----:R-:W-:Y:S02]  /*01a0*/  @!P0 IMAD.WIDE.U32 R6, R15, 0x4, R6 ;  /* 0x000000040f068825 */ /* 0x002fe400078e0006 */
[----:B0-----:R-:W0:Y:S03]  /*01b0*/  @!P4 LDC.64 R4, c[0x0][0x220] ;  /* 0x00008800ff04cb82 */ /* 0x001e260000000a00 */
[----:B------:R1:W4:Y:S01]  /*01c0*/  @!P0 LDG.E R12, desc[UR4][R6.64] ;  /* 0x00000004060c8981 */ /* 0x000322000c1e1900 */
[----:B---3--:R-:W-:-:S05]  /*01d0*/  @!P2 IMAD.WIDE.U32 R10, R11, 0x4, R8 ;  /* 0x000000040b0aa825 */ /* 0x008fca00078e0008 */
[----:B------:R-:W3:Y:S01]  /*01e0*/  @!P2 LDG.E R14, desc[UR4][R10.64] ;  /* 0x000000040a0ea981 */ /* 0x000ee2000c1e1900 */
[----:B------:R-:W-:-:S13]  /*01f0*/  ISETP.GE.AND P1, PT, R13, R2, PT ;  /* 0x000000020d00720c */ /* 0x000fda0003f26270 */
[----:B------:R-:W1:Y:S01]  /*0200*/  @!P1 LDC.64 R8, c[0x0][0x228] ;  /* 0x00008a00ff089b82 */ /* 0x000e620000000a00 */
[----:B------:R-:W-:Y:S01]  /*0210*/  @!P1 IMAD R13, R0, 0x200, R13 ;  /* 0x00000200000d9824 */ /* 0x000fe200078e020d */
[----:B------:R-:W-:-:S03]  /*0220*/  FSETP.NEU.FTZ.AND P0, PT, RZ, UR6, PT ;  /* 0x00000006ff007c0b */ /* 0x000fc6000bf1d000 */
[----:B-1----:R-:W-:-:S04]  /*0230*/  @!P1 IMAD.WIDE.U32 R8, R13, 0x4, R8 ;  /* 0x000000040d089825 */ /* 0x002fc800078e0008 */
[----:B------:R-:W-:Y:S02]  /*0240*/  @!P4 IMAD R13, R0, 0x200, R3 ;  /* 0x00000200000dc824 */ /* 0x000fe400078e0203 */
[----:B------:R1:W5:Y:S03]  /*0250*/  @!P1 LDG.E R8, desc[UR4][R8.64] ;  /* 0x0000000408089981 */ /* 0x000366000c1e1900 */
[----:B0-----:R-:W-:-:S05]  /*0260*/  @!P4 IADD3 R4, P5, R13, R4, RZ ;  /* 0x000000040d04c210 */ /* 0x001fca0007fbe0ff */
[----:B------:R-:W-:Y:S01]  /*0270*/  @!P4 IMAD.X R5, RZ, RZ, R5, P5 ;  /* 0x000000ffff05c224 */ /* 0x000fe200028e0605 */
[----:B------:R-:W-:-:S04]  /*0280*/  @!P4 MOV R3, R16 ;  /* 0x000000100003c202 */ /* 0x000fc80000000f00 */
[----:B------:R-:W-:Y:S01]  /*0290*/  ISETP.GE.AND P5, PT, R3, R2, PT ;  /* 0x000000020300720c */ /* 0x000fe20003fa6270 */
[----:B------:R-:W-:Y:S01]  /*02a0*/  BSSY B0, `(.L_x_4888) ;  /* 0x0000018000007945 */ /* 0x000fe20003800000 */
[----:B--2---:R-:W-:-:S04]  /*02b0*/  FSETP.NEU.FTZ.AND P2, PT, R17, RZ, PT ;  /* 0x000000ff1100720b */ /* 0x004fc80003f5d000 */
[----:B------:R-:W-:-:S04]  /*02c0*/  PLOP3.LUT P6, PT, P0, P2, PT, 0x28, 0x0 ;  /* 0x000000000000781c */ /* 0x000fc800007c4570 */
[----:B------:R-:W-:-:S05]  /*02d0*/  @!P4 SEL R7, RZ, 0x1, !P6 ;  /* 0x00000001ff07c807 */ /* 0x000fca0007000000 */
[----:B------:R0:W-:Y:S01]  /*02e0*/  @!P4 STG.E.U8 desc[UR4][R4.64], R7 ;  /* 0x000000070400c986 */ /* 0x0001e2000c101104 */
[----:B----4-:R-:W-:-:S04]  /*02f0*/  FSETP.NEU.FTZ.AND P3, PT, R12, RZ, PT ;  /* 0x000000ff0c00720b */ /* 0x010fc80003f7d000 */
[----:B------:R-:W-:-:S04]  /*0300*/  PLOP3.LUT P3, PT, P0, P3, PT, 0x28, 0x0 ;  /* 0x000000000000781c */ /* 0x000fc80000766570 */
[----:B-1----:R-:W-:Y:S02]  /*0310*/  SEL R9, RZ, 0x1, !P3 ;  /* 0x00000001ff097807 */ /* 0x002fe40005800000 */
[----:B---3--:R-:W-:-:S04]  /*0320*/  FSETP.NEU.FTZ.AND P2, PT, R14, RZ, PT ;  /* 0x000000ff0e00720b */ /* 0x008fc80003f5d000 */
[----:B------:R-:W-:-:S04]  /*0330*/  PLOP3.LUT P2, PT, P0, P2, PT, 0x28, 0x0 ;  /* 0x000000000000781c */ /* 0x000fc80000744570 */
        /* <DEDUP_REMOVED lines=11> */
[----:B------:R-:W-:-:S04]  /*03f0*/  @!P3 IADD3 R6, P4, R6, UR6, RZ ;  /* 0x000000060606bc10 */ /* 0x000fc8000ff9e0ff */
[----:B------:R-:W-:-:S05]  /*0400*/  @!P3 IADD3.X R7, RZ, UR7, RZ, P4, !PT ;  /* 0x00000007ff07bc10 */ /* 0x000fca000a7fe4ff */
[----:B------:R0:W-:Y:S04]  /*0410*/  @!P3 STG.E.U8 desc[UR4][R6.64], R11 ;  /* 0x0000000b0600b986 */ /* 0x0001e8000c101104 */
.L_x_4889:
[----:B------:R-:W-:Y:S05]  /*0420*/  BSYNC B0 ;  /* 0x0000000000007941 */ /* 0x000fea0003800000 */
.L_x_4888:
[----:B------:R-:W-:-:S13]  /*0430*/  ISETP.GE.AND P2, PT, R3, R2, PT ;  /* 0x000000020300720c */ /* 0x000fda0003f46270 */
[----:B------:R-:W-:Y:S05]  /*0440*/  @P2 EXIT ;  /* 0x000000000000294d */ /* 0x000fea0003800000 */
[----:B------:R-:W-:Y:S01]  /*0450*/  IMAD R3, R0, 0x200, R3 ;  /* 0x0000020000037824 */ /* 0x000fe200078e0203 */
[----:B-----5:R-:W-:Y:S01]  /*0460*/  FSETP.NEU.AND P1, PT, R8, RZ, !P1 ;  /* 0x000000ff0800720b */ /* 0x020fe20004f2d000 */
[----:B------:R-:W-:-:S03]  /*0470*/  ULDC.64 UR6, c[0x0][0x220] ;  /* 0x0000880000067ab9 */ /* 0x000fc60000000a00 */
[----:B------:R-:W-:Y:S02]  /*0480*/  IADD3 R2, P2, R3, UR6, RZ ;  /* 0x0000000603027c10 */ /* 0x000fe4000ff5e0ff */
[----:B------:R-:W-:-:S03]  /*0490*/  PLOP3.LUT P1, PT, P0, P1, PT, 0x28, 0x0 ;  /* 0x000000000000781c */ /* 0x000fc60000722570 */
[----:B------:R-:W-:Y:S01]  /*04a0*/  IMAD.X R3, RZ, RZ, UR7, P2 ;  /* 0x00000007ff037e24 */ /* 0x000fe200090e06ff */
[----:B0-----:R-:W-:-:S05]  /*04b0*/  SEL R5, RZ, 0x1, !P1 ;  /* 0x00000001ff057807 */ /* 0x001fca0004800000 */
[----:B------:R-:W-:Y:S01]  /*04c0*/  STG.E.U8 desc[UR4][R2.64], R5 ;  /* 0x0000000502007986 */ /* 0x000fe2000c101104 */
[----:B------:R-:W-:Y:S05]  /*04d0*/  EXIT ;  /* 0x000000000000794d */ /* 0x000fea0003800000 */
.L_x_4890:
        /* <DEDUP_REMOVED lines=10> */
.L_x_43794:


//--------------------- .text._ZN2at6native29vectorized_elementwise_kernelILi2ENS0_13AUnaryFunctorIffbZZZNS0_23logical_xor_kernel_cudaERNS_14TensorIteratorEENKUlvE0_clEvENKUlvE5_clEvEUlffE_EESt5arrayIPcLm2EEEEviT0_T1_ --------------------------
	.section	.text._ZN2at6native29vectorized_elementwise_kernelILi2ENS0_13AUnaryFunctorIffbZZZNS0_23logical_xor_kernel_cudaERNS_14TensorIteratorEENKUlvE0_clEvENKUlvE5_clEvEUlffE_EESt5arrayIPcLm2EEEEviT0_T1_,"ax",@progbits
	.align	128
        .global         _ZN2at6native29vectorized_elementwise_kernelILi2ENS0_13AUnaryFunctorIffbZZZNS0_23logical_xor_kernel_cudaERNS_14TensorIteratorEENKUlvE0_clEvENKUlvE5_clEvEUlffE_EESt5arrayIPcLm2EEEEviT0_T1_
        .type           _ZN2at6native29vectorized_elementwise_kernelILi2ENS0_13AUnaryFunctorIffbZZZNS0_23logical_xor_kernel_cudaERNS_14TensorIteratorEENKUlvE0_clEvENKUlvE5_clEvEUlffE_EESt5arrayIPcLm2EEEEviT0_T1_,@function
        .size           _ZN2at6native29vectorized_elementwise_kernelILi2ENS0_13AUnaryFunctorIffbZZZNS0_23logical_xor_kernel_cudaERNS_14TensorIteratorEENKUlvE0_clEvENKUlvE5_clEvEUlffE_EESt5arrayIPcLm2EEEEviT0_T1_,(.L_x_43795 - _ZN2at6native29vectorized_elementwise_kernelILi2ENS0_13AUnaryFunctorIffbZZZNS0_23logical_xor_kernel_cudaERNS_14TensorIteratorEENKUlvE0_clEvENKUlvE5_clEvEUlffE_EESt5arrayIPcLm2EEEEviT0_T1_)
        .other          _ZN2at6native29vectorized_elementwise_kernelILi2ENS0_13AUnaryFunctorIffbZZZNS0_23logical_xor_kernel_cudaERNS_14TensorIteratorEENKUlvE0_clEvENKUlvE5_clEvEUlffE_EESt5arrayIPcLm2EEEEviT0_T1_,@"STO_CUDA_ENTRY STV_DEFAULT"
_ZN2at6native29vectorized_elementwise_kernelILi2ENS0_13AUnaryFunctorIffbZZZNS0_23logical_xor_kernel_cudaERNS_14TensorIteratorEENKUlvE0_clEvENKUlvE5_clEvEUlffE_EESt5arrayIPcLm2EEEEviT0_T1_:
.text._ZN2at6native29vectorized_elementwise_kernelILi2ENS0_13AUnaryFunctorIffbZZZNS0_23logical_xor_kernel_cudaERNS_14TensorIteratorEENKUlvE0_clEvENKUlvE5_clEvEUlffE_EESt5arrayIPcLm2EEEEviT0_T1_:
        /* <DEDUP_REMOVED lines=14> */
[----:B------:R-:W3:Y:S04]  /*00e0*/  LDG.E.64 R6, desc[UR4][R4.64+0x400] ;  /* 0x0004000404067981 */ /* 0x000ee8000c1e1b00 */
[----:B------:R-:W4:Y:S04]  /*00f0*/  LDG.E.64 R8, desc[UR4][R4.64+0x800] ;  /* 0x0008000404087981 */ /* 0x000f28000c1e1b00 */
[----:B------:R0:W5:Y:S01]  /*0100*/  LDG.E.64 R10, desc[UR4][R4.64+0xc00] ;  /* 0x000c0004040a7981 */ /* 0x000162000c1e1b00 */
[----:B------:R-:W-:Y:S01]  /*0110*/  IADD3 R2, P0, R17, UR6, RZ ;  /* 0x0000000611027c10 */ /* 0x000fe2000ff1e0ff */
[----:B------:R-:W-:-:S02]  /*0120*/  ULDC UR6, c[0x0][0x218] ;  /* 0x0000860000067ab9 */ /* 0x000fc40000000800 */
[----:B------:R-:W-:Y:S02]  /*0130*/  FSETP.NEU.FTZ.AND P4, PT, RZ, UR6, PT ;  /* 0x00000006ff007c0b */ /* 0x000fe4000bf9d000 */
[----:B------:R-:W-:Y:S02]  /*0140*/  IMAD.X R3, RZ, RZ, UR7, P0 ;  /* 0x00000007ff037e24 */ /* 0x000fe400080e06ff */
[----:B------:R-:W-:Y:S01]  /*0150*/  IMAD.WIDE R2, R13, 0x2, R2 ;  /* 0x000000020d027825 */ /* 0x000fe200078e0202 */
[----:B--2---:R-:W-:Y:S02]  /*0160*/  FSETP.NEU.FTZ.AND P2, PT, R14, RZ, PT ;  /* 0x000000ff0e00720b */ /* 0x004fe40003f5d000 */
[----:B------:R-:W-:Y:S02]  /*0170*/  FSETP.NEU.FTZ.AND P1, PT, R15, RZ, PT ;  /* 0x000000ff0f00720b */ /* 0x000fe40003f3d000 */
[----:B------:R-:W-:Y:S02]  /*0180*/  PLOP3.LUT P2, PT, P4, P2, PT, 0x28, 0x0 ;  /* 0x000000000000781c */ /* 0x000fe40002744570 */
[----:B------:R-:W-:-:S02]  /*0190*/  PLOP3.LUT P1, PT, P4, P1, PT, 0x28, 0x0 ;  /* 0x000000000000781c */ /* 0x000fc40002722570 */
[----:B------:R-:W-:Y:S02]  /*01a0*/  SEL R0, RZ, 0x1, !P2 ;  /* 0x00000001ff007807 */ /* 0x000fe40005000000 */
[----:B0-----:R-:W-:Y:S02]  /*01b0*/  SEL R5, RZ, 0x1, !P1 ;  /* 0x00000001ff057807 */ /* 0x001fe40004800000 */
[----:B---3--:R-:W-:Y:S02]  /*01c0*/  FSETP.NEU.FTZ.AND P0, PT, R6, RZ, PT ;  /* 0x000000ff0600720b */ /* 0x008fe40003f1d000 */
[----:B------:R-:W-:Y:S02]  /*01d0*/  FSETP.NEU.FTZ.AND P6, PT, R7, RZ, PT ;  /* 0x000000ff0700720b */ /* 0x000fe40003fdd000 */
[----:B----4-:R-:W-:Y:S02]  /*01e0*/  FSETP.NEU.FTZ.AND P5, PT, R8, RZ, PT ;  /* 0x000000ff0800720b */ /* 0x010fe40003fbd000 */
[----:B------:R-:W-:-:S02]  /*01f0*/  FSETP.NEU.FTZ.AND P3, PT, R9, RZ, PT ;  /* 0x000000ff0900720b */ /* 0x000fc40003f7d000 */
[----:B-----5:R-:W-:Y:S02]  /*0200*/  FSETP.NEU.FTZ.AND P2, PT, R10, RZ, PT ;  /* 0x000000ff0a00720b */ /* 0x020fe40003f5d000 */
[----:B------:R-:W-:Y:S02]  /*0210*/  FSETP.NEU.FTZ.AND P1, PT, R11, RZ, PT ;  /* 0x000000ff0b00720b */ /* 0x000fe40003f3d000 */
[----:B------:R-:W-:Y:S02]  /*0220*/  PLOP3.LUT P0, PT, P4, P0, PT, 0x28, 0x0 ;  /* 0x000000000000781c */ /* 0x000fe40002700570 */
[----:B------:R-:W-:Y:S02]  /*0230*/  PLOP3.LUT P6, PT, P4, P6, PT, 0x28, 0x0 ;  /* 0x000000000000781c */ /* 0x000fe400027cc570 */
[----:B------:R-:W-:Y:S02]  /*0240*/  PLOP3.LUT P5, PT, P4, P5, PT, 0x28, 0x0 ;  /* 0x000000000000781c */ /* 0x000fe400027aa570 */
[----:B------:R-:W-:-:S02]  /*0250*/  PLOP3.LUT P3, PT, P4, P3, PT, 0x28, 0x0 ;  /* 0x000000000000781c */ /* 0x000fc40002766570 */
[----:B------:R-:W-:Y:S02]  /*0260*/  PLOP3.LUT P2, PT, P4, P2, PT, 0x28, 0x0 ;  /* 0x000000000000781c */ /* 0x000fe40002744570 */
[----:B------:R-:W-:Y:S02]  /*0270*/  PLOP3.LUT P1, PT, P4, P1, PT, 0x28, 0x0 ;  /* 0x000000000000781c */ /* 0x000fe40002722570 */
[----:B------:R-:W-:Y:S02]  /*0280*/  SEL R4, RZ, 0x1, !P0 ;  /* 0x00000001ff047807 */ /* 0x000fe40004000000 */
[----:B------:R-:W-:Y:S02]  /*0290*/  SEL R7, RZ, 0x1, !P6 ;  /* 0x00000001ff077807 */ /* 0x000fe40007000000 */
[----:B------:R-:W-:Y:S02]  /*02a0*/  SEL R6, RZ, 0x1, !P5 ;  /* 0x00000001ff067807 */ /* 0x000fe40006800000 */
[----:B------:R-:W-:-:S02]  /*02b0*/  SEL R9, RZ, 0x1, !P3 ;  /* 0x00000001ff097807 */ /* 0x000fc40005800000 */
        /* <DEDUP_REMOVED lines=11> */
.L_x_4891:
[----:B------:R-:W0:Y:S01]  /*0370*/  S2R R16, SR_TID.X ;  /* 0x0000000000107919 */ /* 0x000e220000002100 */
[----:B------:R-:W-:Y:S01]  /*0380*/  IMAD.MOV.U32 R20, RZ, RZ, RZ ;  /* 0x000000ffff147224 */ /* 0x000fe200078e00ff */
[----:B------:R-:W-:Y:S01]  /*0390*/  ULDC UR6, c[0x0][0x218] ;  /* 0x0000860000067ab9 */ /* 0x000fe20000000800 */
[C---:B0-----:R-:W-:Y:S01]  /*03a0*/  ISETP.GE.AND P3, PT, R16.reuse, R19, PT ;  /* 0x000000131000720c */ /* 0x041fe20003f66270 */
[----:B------:R-:W-:Y:S02]  /*03b0*/  VIADD R18, R16, 0x80 ;  /* 0x0000008010127836 */ /* 0x000fe40000000000 */
[----:B------:R-:W-:-:S10]  /*03c0*/  IMAD.MOV.U32 R0, RZ, RZ, R16 ;  /* 0x000000ffff007224 */ /* 0x000fd400078e0010 */
[----:B------:R-:W-:Y:S01]  /*03d0*/  @!P3 IMAD.MOV.U32 R0, RZ, RZ, R18 ;  /* 0x000000ffff00b224 */ /* 0x000fe200078e0012 */
[----:B------:R-:W0:Y:S04]  /*03e0*/  @!P3 LDC.64 R14, c[0x0][0x228] ;  /* 0x00008a00ff0ebb82 */ /* 0x000e280000000a00 */
[----:B------:R-:W-:-:S13]  /*03f0*/  ISETP.GE.AND P0, PT, R0, R19, PT ;  /* 0x000000130000720c */ /* 0x000fda0003f06270 */
[----:B------:R-:W-:Y:S01]  /*0400*/  @!P0 IMAD.IADD R3, R17, 0x1, R0 ;  /* 0x0000000111038824 */ /* 0x000fe200078e0200 */
[----:B------:R-:W1:Y:S01]  /*0410*/  @!P0 LDC.64 R6, c[0x0][0x228] ;  /* 0x00008a00ff068b82 */ /* 0x000e620000000a00 */
[----:B------:R-:W-:-:S05]  /*0420*/  @!P0 VIADD R0, R0, 0x80 ;  /* 0x0000008000008836 */ /* 0x000fca0000000000 */
[----:B------:R-:W-:-:S13]  /*0430*/  ISETP.GE.AND P1, PT, R0, R19, PT ;  /* 0x000000130000720c */ /* 0x000fda0003f26270 */
[----:B------:R-:W-:Y:S01]  /*0440*/  @!P1 IMAD.IADD R29, R17, 0x1, R0 ;  /* 0x00000001111d9824 */ /* 0x000fe200078e0200 */
[----:B------:R-:W2:Y:S01]  /*0450*/  @!P1 LDC.64 R12, c[0x0][0x228] ;  /* 0x00008a00ff0c9b82 */ /* 0x000ea20000000a00 */
[----:B------:R-:W-:Y:S02]  /*0460*/  @!P1 VIADD R0, R0, 0x80 ;  /* 0x0000008000009836 */ /* 0x000fe40000000000 */
[----:B-1----:R-:W-:-:S03]  /*0470*/  @!P0 IMAD.WIDE.U32 R6, R3, 0x4, R6 ;  /* 0x0000000403068825 */ /* 0x002fc600078e0006 */
[C---:B------:R-:W-:Y:S02]  /*0480*/  ISETP.GE.AND P2, PT, R0.reuse, R19, PT ;  /* 0x000000130000720c */ /* 0x040fe40003f46270 */
[----:B------:R1:W3:Y:S11]  /*0490*/  @!P0 LDG.E R20, desc[UR4][R6.64] ;  /* 0x0000000406148981 */ /* 0x0002f6000c1e1900 */
[----:B------:R-:W-:Y:S01]  /*04a0*/  @!P2 IMAD.IADD R27, R17, 0x1, R0 ;  /* 0x00000001111ba824 */ /* 0x000fe200078e0200 */
[----:B------:R-:W4:Y:S01]  /*04b0*/  @!P2 LDC.64 R10, c[0x0][0x228] ;  /* 0x00008a00ff0aab82 */ /* 0x000f220000000a00 */
[----:B------:R-:W-:-:S05]  /*04c0*/  @!P2 VIADD R0, R0, 0x80 ;  /* 0x000000800000a836 */ /* 0x000fca0000000000 */
[----:B------:R-:W-:-:S13]  /*04d0*/  ISETP.GE.AND P4, PT, R0, R19, PT ;  /* 0x000000130000720c */ /* 0x000fda0003f86270 */
[----:B------:R-:W-:Y:S01]  /*04e0*/  @!P4 IMAD.IADD R25, R17, 0x1, R0 ;  /* 0x000000011119c824 */ /* 0x000fe200078e0200 */
[----:B------:R-:W5:Y:S01]  /*04f0*/  @!P4 LDC.64 R8, c[0x0][0x228] ;  /* 0x00008a00ff08cb82 */ /* 0x000f620000000a00 */
[----:B------:R-:W-:-:S05]  /*0500*/  @!P4 VIADD R0, R0, 0x80 ;  /* 0x000000800000c836 */ /* 0x000fca0000000000 */
[----:B------:R-:W-:-:S13]  /*0510*/  ISETP.GE.AND P5, PT, R0, R19, PT ;  /* 0x000000130000720c */ /* 0x000fda0003fa6270 */
[----:B------:R-:W-:Y:S01]  /*0520*/  @!P5 IMAD.IADD R21, R17, 0x1, R0 ;  /* 0x000000011115d824 */ /* 0x000fe200078e0200 */
[----:B------:R-:W4:Y:S01]  /*0530*/  @!P5 LDC.64 R2, c[0x0][0x228] ;  /* 0x00008a00ff02db82 */ /* 0x000f220000000a00 */
[----:B------:R-:W-:-:S05]  /*0540*/  @!P5 VIADD R0, R0, 0x80 ;  /* 0x000000800000d836 */ /* 0x000fca0000000000 */
[----:B------:R-:W-:-:S13]  /*0550*/  ISETP.GE.AND P6, PT, R0, R19, PT ;  /* 0x000000130000720c */ /* 0x000fda0003fc6270 */
[----:B------:R-:W-:Y:S01]  /*0560*/  @!P6 IMAD.IADD R23, R17, 0x1, R0 ;  /* 0x000000011117e824 */ /* 0x000fe200078e0200 */
[----:B------:R-:W4:Y:S01]  /*0570*/  @!P6 LDC.64 R4, c[0x0][0x228] ;  /* 0x00008a00ff04eb82 */ /* 0x000f220000000a00 */
[----:B------:R-:W-:-:S05]  /*0580*/  @!P6 VIADD R0, R0, 0x80 ;  /* 0x000000800000e836 */ /* 0x000fca0000000000 */
[----:B------:R-:W-:Y:S01]  /*0590*/  ISETP.GE.AND P0, PT, R0, R19, PT ;  /* 0x000000130000720c */ /* 0x000fe20003f06270 */
[----:B------:R-:W-:-:S12]  /*05a0*/  @!P3 IMAD.IADD R22, R17, 0x1, R16 ;  /* 0x000000011116b824 */ /* 0x000fd800078e0210 */
[----:B-1----:R-:W1:Y:S01]  /*05b0*/  @!P0 LDC.64 R6, c[0x0][0x228] ;  /* 0x00008a00ff068b82 */ /* 0x002e620000000a00 */
[----:B0-----:R-:W-:-:S04]  /*05c0*/  @!P3 IMAD.WIDE.U32 R14, R22, 0x4, R14 ;  /* 0x00000004160eb825 */ /* 0x001fc800078e000e */
[----:B------:R-:W-:Y:S02]  /*05d0*/  IMAD.MOV.U32 R22, RZ, RZ, RZ ;  /* 0x000000ffff167224 */ /* 0x000fe400078e00ff */
[----:B-----5:R-:W-:Y:S01]  /*05e0*/  @!P4 IMAD.WIDE.U32 R8, R25, 0x4, R8 ;  /* 0x000000041908c825 */ /* 0x020fe200078e0008 */
[----:B------:R-:W-:-:S03]  /*05f0*/  CS2R R24, SRZ ;  /* 0x0000000000187805 */ /* 0x000fc6000001ff00 */
[----:B------:R0:W5:Y:S01]  /*0600*/  @!P3 LDG.E R22, desc[UR4][R14.64] ;  /* 0x000000040e16b981 */ /* 0x000162000c1e1900 */
[----:B--2---:R-:W-:-:S03]  /*0610*/  @!P1 IMAD.WIDE.U32 R12, R29, 0x4, R12 ;  /* 0x000000041d0c9825 */ /* 0x004fc600078e000c */
[----:B------:R2:W3:Y:S01]  /*0620*/  @!P4 LDG.E R24, desc[UR4][R8.64] ;  /* 0x000000040818c981 */ /* 0x0004e2000c1e1900 */
[----:B------:R-:W-:Y:S02]  /*0630*/  @!P0 IMAD.IADD R29, R17, 0x1, R0 ;  /* 0x00000001111d8824 */ /* 0x000fe400078e0200 */
[----:B------:R-:W-:Y:S01]  /*0640*/  IMAD.MOV.U32 R26, RZ, RZ, RZ ;  /* 0x000000ffff1a7224 */ /* 0x000fe200078e00ff */
[----:B------:R-:W3:Y:S01]  /*0650*/  @!P1 LDG.E R25, desc[UR4][R12.64] ;  /* 0x000000040c199981 */ /* 0x000ee2000c1e1900 */
[----:B------:R-:W-:Y:S02]  /*0660*/  IMAD.MOV.U32 R0, RZ, RZ, RZ ;  /* 0x000000ffff007224 */ /* 0x000fe400078e00ff */
[----:B0-----:R-:W-:Y:S02]  /*0670*/  IMAD.MOV.U32 R14, RZ, RZ, RZ ;  /* 0x000000ffff0e7224 */ /* 0x001fe400078e00ff */
[----:B-1----:R-:W-:Y:S02]  /*0680*/  @!P0 IMAD.WIDE.U32 R28, R29, 0x4, R6 ;  /* 0x000000041d1c8825 */ /* 0x002fe400078e0006 */
[----:B------:R-:W0:Y:S02]  /*0690*/  @!P3 LDC.64 R6, c[0x0][0x220] ;  /* 0x00008800ff06bb82 */ /* 0x000e240000000a00 */
[----:B----4-:R-:W-:-:S02]  /*06a0*/  @!P2 IMAD.WIDE.U32 R10, R27, 0x4, R10 ;  /* 0x000000041b0aa825 */ /* 0x010fc400078e000a */
[----:B------:R-:W4:Y:S02]  /*06b0*/  @!P0 LDG.E R28, desc[UR4][R28.64] ;  /* 0x000000041c1c8981 */ /* 0x000f24000c1e1900 */
[----:B------:R-:W-:Y:S02]  /*06c0*/  @!P5 IMAD.WIDE.U32 R2, R21, 0x4, R2 ;  /* 0x000000041502d825 */ /* 0x000fe400078e0002 */
[----:B------:R-:W4:Y:S02]  /*06d0*/  @!P2 LDG.E R26, desc[UR4][R10.64] ;  /* 0x000000040a1aa981 */ /* 0x000f24000c1e1900 */
[----:B------:R-:W-:Y:S02]  /*06e0*/  @!P6 IMAD.WIDE.U32 R4, R23, 0x4, R4 ;  /* 0x000000041704e825 */ /* 0x000fe400078e0004 */
[----:B------:R1:W4:Y:S04]  /*06f0*/  @!P5 LDG.E R0, desc[UR4][R2.64] ;  /* 0x000000040200d981 */ /* 0x000328000c1e1900 */
[----:B------:R1:W4:Y:S01]  /*0700*/  @!P6 LDG.E R14, desc[UR4][R4.64] ;  /* 0x00000004040ee981 */ /* 0x000322000c1e1900 */
[----:B--2---:R-:W-:Y:S01]  /*0710*/  @!P3 IMAD.IADD R9, R17, 0x1, R16 ;  /* 0x000000011109b824 */ /* 0x004fe200078e0210 */
[----:B------:R-:W-:-:S04]  /*0720*/  FSETP.NEU.FTZ.AND P2, PT, RZ, UR6, PT ;  /* 0x00000006ff007c0b */ /* 0x000fc8000bf5d000 */
[----:B0-----:R-:W-:-:S05]  /*0730*/  @!P3 IADD3 R6, P5, R9, R6, RZ ;  /* 0x000000060906b210 */ /* 0x001fca0007fbe0ff */
[----:B------:R-:W-:Y:S02]  /*0740*/  @!P3 IMAD.X R7, RZ, RZ, R7, P5 ;  /* 0x000000ffff07b224 */ /* 0x000fe400028e0607 */
[----:B------:R-:W-:Y:S01]  /*0750*/  @!P3 IMAD.MOV.U32 R16, RZ, RZ, R18 ;  /* 0x000000ffff10b224 */ /* 0x000fe200078e0012 */
[----:B------:R-:W-:Y:S04]  /*0760*/  BSSY B0, `(.L_x_4892) ;  /* 0x000004b000007945 */ /* 0x000fe80003800000 */
[----:B------:R-:W-:Y:S01]  /*0770*/  BSSY B1, `(.L_x_4893) ;  /* 0x0000042000017945 */ /* 0x000fe20003800000 */
[----:B-----5:R-:W-:-:S04]  /*0780*/  FSETP.NEU.FTZ.AND P1, PT, R22, RZ, PT ;  /* 0x000000ff1600720b */ /* 0x020fc80003f3d000 */
[----:B------:R-:W-:Y:S02]  /*0790*/  PLOP3.LUT P4, PT, P2, P1, PT, 0x28, 0x0 ;  /* 0x000000000000781c */ /* 0x000fe40001782570 */
[----:B---3--:R-:W-:Y:S02]  /*07a0*/  FSETP.NEU.FTZ.AND P1, PT, R20, RZ, PT ;  /* 0x000000ff1400720b */ /* 0x008fe40003f3d000 */
[----:B-1----:R-:W-:Y:S02]  /*07b0*/  @!P3 SEL R3, RZ, 0x1, !P4 ;  /* 0x00000001ff03b807 */ /* 0x002fe40006000000 */
[----:B------:R-:W-:Y:S02]  /*07c0*/  FSETP.NEU.FTZ.AND P5, PT, R25, RZ, PT ;  /* 0x000000ff1900720b */ /* 0x000fe40003fbd000 */
[----:B------:R-:W-:Y:S01]  /*07d0*/  PLOP3.LUT P1, PT, P2, P1, PT, 0x28, 0x0 ;  /* 0x000000000000781c */ /* 0x000fe20001722570 */
[----:B------:R0:W-:Y:S01]  /*07e0*/  @!P3 STG.E.U8 desc[UR4][R6.64], R3 ;  /* 0x000000030600b986 */ /* 0x0001e2000c101104 */
[----:B------:R-:W-:-:S02]  /*07f0*/  PLOP3.LUT P6, PT, P2, P5, PT, 0x28, 0x0 ;  /* 0x000000000000781c */ /* 0x000fc400017ca570 */
[----:B------:R-:W-:Y:S02]  /*0800*/  SEL R5, RZ, 0x1, !P1 ;  /* 0x00000001ff057807 */ /* 0x000fe40004800000 */
[----:B------:R-:W-:Y:S02]  /*0810*/  FSETP.NEU.FTZ.AND P5, PT, R24, RZ, PT ;  /* 0x000000ff1800720b */ /* 0x000fe40003fbd000 */
[----:B----4-:R-:W-:Y:S02]  /*0820*/  FSETP.NEU.AND P0, PT, R28, RZ, !P0 ;  /* 0x000000ff1c00720b */ /* 0x010fe4000470d000 */
[----:B------:R-:W-:Y:S02]  /*0830*/  FSETP.NEU.FTZ.AND P4, PT, R26, RZ, PT ;  /* 0x000000ff1a00720b */ /* 0x000fe40003f9d000 */
[----:B------:R-:W-:Y:S02]  /*0840*/  FSETP.NEU.FTZ.AND P3, PT, R0, RZ, PT ;  /* 0x000000ff0000720b */ /* 0x000fe40003f7d000 */
[----:B------:R-:W-:-:S02]  /*0850*/  FSETP.NEU.FTZ.AND P1, PT, R14, RZ, PT ;  /* 0x000000ff0e00720b */ /* 0x000fc40003f3d000 */
[----:B------:R-:W-:Y:S02]  /*0860*/  PLOP3.LUT P4, PT, P2, P4, PT, 0x28, 0x0 ;  /* 0x000000000000781c */ /* 0x000fe40001788570 */
[----:B------:R-:W-:Y:S02]  /*0870*/  PLOP3.LUT P5, PT, P2, P5, PT, 0x28, 0x0 ;  /* 0x000000000000781c */ /* 0x000fe400017aa570 */
[----:B------:R-:W-:Y:S02]  /*0880*/  PLOP3.LUT P3, PT, P2, P3, PT, 0x28, 0x0 ;  /* 0x000000000000781c */ /* 0x000fe40001766570 */
[----:B------:R-:W-:Y:S02]  /*0890*/  PLOP3.LUT P1, PT, P2, P1, PT, 0x28, 0x0 ;  /* 0x000000000000781c */ /* 0x000fe40001722570 */
[----:B------:R-:W-:Y:S02]  /*08a0*/  PLOP3.LUT P0, PT, P2, P0, PT, 0x28, 0x0 ;  /* 0x000000000000781c */ /* 0x000fe40001700570 */
[----:B------:R-:W-:-:S02]  /*08b0*/  ISETP.GE.AND P2, PT, R16, R19, PT ;  /* 0x000000131000720c */ /* 0x000fc40003f46270 */
[----:B------:R-:W-:Y:S02]  /*08c0*/  SEL R9, RZ, 0x1, !P6 ;  /* 0x00000001ff097807 */ /* 0x000fe40007000000 */
[----:B0-----:R-:W-:Y:S02]  /*08d0*/  SEL R7, RZ, 0x1, !P4 ;  /* 0x00000001ff077807 */ /* 0x001fe40006000000 */
[----:B------:R-:W-:Y:S02]  /*08e0*/  SEL R11, RZ, 0x1, !P5 ;  /* 0x00000001ff0b7807 */ /* 0x000fe40006800000 */
[----:B------:R-:W-:Y:S02]  /*08f0*/  SEL R13, RZ, 0x1, !P3 ;  /* 0x00000001ff0d7807 */ /* 0x000fe40005800000 */
[----:B------:R-:W-:-:S03]  /*0900*/  SEL R15, RZ, 0x1, !P1 ;  /* 0x00000001ff0f7807 */ /* 0x000fc60004800000 */
[----:B------:R-:W-:Y:S05]  /*0910*/  @P2 BRA `(.L_x_4894) ;  /* 0x0000000000382947 */ /* 0x000fea0003800000 */
        /* <DEDUP_REMOVED lines=14> */
.L_x_4894:
        /* <DEDUP_REMOVED lines=8> */
.L_x_4895:
        /* <DEDUP_REMOVED lines=8> */
.L_x_4896:
        /* <DEDUP_REMOVED lines=9> */
.L_x_4897:
[----:B------:R-:W-:Y:S05]  /*0b90*/  BSYNC B1 ;  /* 0x0000000000017941 */ /* 0x000fea0003800000 */
.L_x_4893:
[----:B------:R-:W-:-:S13]  /*0ba0*/  ISETP.GE.AND P1, PT, R16, R19, PT ;  /* 0x000000131000720c */ /* 0x000fda0003f26270 */
[----:B0-----:R-:W0:Y:S01]  /*0bb0*/  @!P1 LDC.64 R4, c[0x0][0x220] ;  /* 0x00008800ff049b82 */ /* 0x001e220000000a00 */
[----:B-12---:R-:W-:Y:S02]  /*0bc0*/  @!P1 IMAD.IADD R3, R17, 0x1, R16 ;  /* 0x0000000111039824 */ /* 0x006fe400078e0210 */
[----:B------:R-:W-:-:S03]  /*0bd0*/  @!P1 VIADD R16, R16, 0x80 ;  /* 0x0000008010109836 */ /* 0x000fc60000000000 */
[----:B0-----:R-:W-:-:S05]  /*0be0*/  @!P1 IADD3 R2, P2, R3, R4, RZ ;  /* 0x0000000403029210 */ /* 0x001fca0007f5e0ff */
[----:B------:R-:W-:-:S05]  /*0bf0*/  @!P1 IMAD.X R3, RZ, RZ, R5, P2 ;  /* 0x000000ffff039224 */ /* 0x000fca00010e0605 */
[----:B------:R2:W-:Y:S03]  /*0c00*/  @!P1 STG.E.U8 desc[UR4][R2.64], R15 ;  /* 0x0000000f02009986 */ /* 0x0005e6000c101104 */
.L_x_4898:
[----:B------:R-:W-:Y:S05]  /*0c10*/  BSYNC B0 ;  /* 0x0000000000007941 */ /* 0x000fea0003800000 */
.L_x_4892:
[----:B------:R-:W-:Y:S05]  /*0c20*/  WARPSYNC.ALL ;  /* 0x0000000000007948 */ /* 0x000fea0003800000 */
[----:B------:R-:W-:-:S13]  /*0c30*/  ISETP.GE.AND P1, PT, R16, R19, PT ;  /* 0x000000131000720c */ /* 0x000fda0003f26270 */
[----:B------:R-:W-:Y:S05]  /*0c40*/  @P1 EXIT ;  /* 0x000000000000194d */ /* 0x000fea0003800000 */
[----:B012---:R-:W-:Y:S01]  /*0c50*/  IMAD.IADD R2, R17, 0x1, R16 ;  /* 0x0000000111027824 */ /* 0x007fe200078e0210 */
[----:B------:R-:W-:Y:S01]  /*0c60*/  ULDC.64 UR6, c[0x0][0x220] ;  /* 0x0000880000067ab9 */ /* 0x000fe20000000a00 */
[----:B------:R-:W-:-:S03]  /*0c70*/  SEL R5, RZ, 0x1, !P0 ;  /* 0x00000001ff057807 */ /* 0x000fc60004000000 */
[----:B------:R-:W-:-:S05]  /*0c80*/  IADD3 R2, P1, R2, UR6, RZ ;  /* 0x0000000602027c10 */ /* 0x000fca000ff3e0ff */
[----:B------:R-:W-:-:S05]  /*0c90*/  IMAD.X R3, RZ, RZ, UR7, P1 ;  /* 0x00000007ff037e24 */ /* 0x000fca00088e06ff */
[----:B------:R-:W-:Y:S01]  /*0ca0*/  STG.E.U8 desc[UR4][R2.64], R5 ;  /* 0x0000000502007986 */ /* 0x000fe2000c101104 */
[----:B------:R-:W-:Y:S05]  /*0cb0*/  EXIT ;  /* 0x000000000000794d */ /* 0x000fea0003800000 */
.L_x_4899:
        /* <DEDUP_REMOVED lines=12> */
.L_x_43795:


//--------------------- .text._ZN2at6native29vectorized_elementwise_kernelILi4ENS0_13AUnaryFunctorIffbZZZNS0_23logical_xor_kernel_cudaERNS_14TensorIteratorEENKUlvE0_clEvENKUlvE5_clEvEUlffE_EESt5arrayIPcLm2EEEEviT0_T1_ --------------------------
	.section	.text._ZN2at6native29vectorized_elementwise_kernelILi4ENS0_13AUnaryFunctorIffbZZZNS0_23logical_xor_kernel_cudaERNS_14TensorIteratorEENKUlvE0_clEvENKUlvE5_clEvEUlffE_EESt5arrayIPcLm2EEEEviT0_T1_,"ax",@progbits
	.align	128
        .global         _ZN2at6native29vectorized_elementwise_kernelILi4ENS0_13AUnaryFunctorIffbZZZNS0_23logical_xor_kernel_cudaERNS_14TensorIteratorEENKUlvE0_clEvENKUlvE5_clEvEUlffE_EESt5arrayIPcLm2EEEEviT0_T1_
        .type           _ZN2at6native29vectorized_elementwise_kernelILi4ENS0_13AUnaryFunctorIffbZZZNS0_23logical_xor_kernel_cudaERNS_14TensorIteratorEENKUlvE0_clEvENKUlvE5_clEvEUlffE_EESt5arrayIPcLm2EEEEviT0_T1_,@function
        .size           _ZN2at6native29vectorized_elementwise_kernelILi4ENS0_13AUnaryFunctorIffbZZZNS0_23logical_xor_kernel_cudaERNS_14TensorIteratorEENKUlvE0_clEvENKUlvE5_clEvEUlffE_EESt5arrayIPcLm2EEEEviT0_T1_,(.L_x_43796 - _ZN2at6native29vectorized_elementwise_kernelILi4ENS0_13AUnaryFunctorIffbZZZNS0_23logical_xor_kernel_cudaERNS_14TensorIteratorEENKUlvE0_clEvENKUlvE5_clEvEUlffE_EESt5arrayIPcLm2EEEEviT0_T1_)
        .other          _ZN2at6native29vectorized_elementwise_kernelILi4ENS0_13AUnaryFunctorIffbZZZNS0_23logical_xor_kernel_cudaERNS_14TensorIteratorEENKUlvE0_clEvENKUlvE5_clEvEUlffE_EESt5arrayIPcLm2EEEEviT0_T1_,@"STO_CUDA_ENTRY STV_DEFAULT"
_ZN2at6native29vectorized_elementwise_kernelILi4ENS0_13AUnaryFunctorIffbZZZNS0_23logical_xor_kernel_cudaERNS_14TensorIteratorEENKUlvE0_clEvENKUlvE5_clEvEUlffE_EESt5arrayIPcLm2EEEEviT0_T1_:
.text._ZN2at6native29vectorized_elementwise_kernelILi4ENS0_13AUnaryFunctorIffbZZZNS0_23logical_xor_kernel_cudaERNS_14TensorIteratorEENKUlvE0_clEvENKUlvE5_clEvEUlffE_EESt5arrayIPcLm2EEEEviT0_T1_:
        /* <DEDUP_REMOVED lines=10> */
[----:B------:R-:W-:Y:S01]  /*00a0*/  ULDC UR6, c[0x0][0x218] ;  /* 0x0000860000067ab9 */ /* 0x000fe20000000800 */
[----:B-1----:R-:W-:-:S04]  /*00b0*/  IMAD.WIDE R2, R17, 0x4, R2 ;  /* 0x0000000411027825 */ /* 0x002fc800078e0202 */
[----:B0-----:R-:W-:-:S05]  /*00c0*/  IMAD.WIDE.U32 R2, R0, 0x10, R2 ;  /* 0x0000001000027825 */ /* 0x001fca00078e0002 */
[----:B------:R-:W2:Y:S04]  /*00d0*/  LDG.E.128 R8, desc[UR4][R2.64] ;  /* 0x0000000402087981 */ /* 0x000ea8000c1e1d00 */
[----:B------:R-:W3:Y:S01]  /*00e0*/  LDG.E.128 R4, desc[UR4][R2.64+0x800] ;  /* 0x0008000402047981 */ /* 0x000ee2000c1e1d00 */
[----:B------:R-:W-:Y:S01]  /*00f0*/  FSETP.NEU.FTZ.AND P0, PT, RZ, UR6, PT ;  /* 0x00000006ff007c0b */ /* 0x000fe2000bf1d000 */
[----:B------:R-:W-:Y:S01]  /*0100*/  ULDC.64 UR6, c[0x0][0x220] ;  /* 0x0000880000067ab9 */ /* 0x000fe20000000a00 */
[----:B--2---:R-:W-:Y:S02]  /*0110*/  FSETP.NEU.FTZ.AND P1, PT, R8, RZ, PT ;  /* 0x000000ff0800720b */ /* 0x004fe40003f3d000 */
[----:B------:R-:W-:Y:S02]  /*0120*/  FSETP.NEU.FTZ.AND P3, PT, R9, RZ, PT ;  /* 0x000000ff0900720b */ /* 0x000fe40003f7d000 */
[----:B------:R-:W-:-:S02]  /*0130*/  PLOP3.LUT P2, PT, P0, P1, PT, 0x28, 0x0 ;  /* 0x000000000000781c */ /* 0x000fc40000742570 */
[----:B---3--:R-:W-:Y:S02]  /*0140*/  FSETP.NEU.FTZ.AND P5, PT, R4, RZ, PT ;  /* 0x000000ff0400720b */ /* 0x008fe40003fbd000 */
[----:B------:R-:W-:Y:S02]  /*0150*/  SEL R8, RZ, 0x1, !P2 ;  /* 0x00000001ff087807 */ /* 0x000fe40005000000 */
[----:B------:R-:W-:Y:S02]  /*0160*/  FSETP.NEU.FTZ.AND P2, PT, R5, RZ, PT ;  /* 0x000000ff0500720b */ /* 0x000fe40003f5d000 */
[----:B------:R-:W-:Y:S02]  /*0170*/  PLOP3.LUT P5, PT, P0, P5, PT, 0x28, 0x0 ;  /* 0x000000000000781c */ /* 0x000fe400007aa570 */
[----:B------:R-:W-:Y:S02]  /*0180*/  PLOP3.LUT P6, PT, P0, P2, PT, 0x28, 0x0 ;  /* 0x000000000000781c */ /* 0x000fe400007c4570 */
[----:B------:R-:W-:-:S02]  /*0190*/  PLOP3.LUT P3, PT, P0, P3, PT, 0x28, 0x0 ;  /* 0x000000000000781c */ /* 0x000fc40000766570 */
[----:B------:R-:W-:Y:S02]  /*01a0*/  FSETP.NEU.FTZ.AND P1, PT, R10, RZ, PT ;  /* 0x000000ff0a00720b */ /* 0x000fe40003f3d000 */
[----:B------:R-:W-:Y:S02]  /*01b0*/  FSETP.NEU.FTZ.AND P4, PT, R6, RZ, PT ;  /* 0x000000ff0600720b */ /* 0x000fe40003f9d000 */
[----:B------:R-:W-:Y:S02]  /*01c0*/  SEL R3, RZ, 0x1, !P5 ;  /* 0x00000001ff037807 */ /* 0x000fe40006800000 */
[----:B------:R-:W-:Y:S02]  /*01d0*/  SEL R4, RZ, 0x1, !P6 ;  /* 0x00000001ff047807 */ /* 0x000fe40007000000 */
[----:B------:R-:W-:Y:S02]  /*01e0*/  SEL R9, RZ, 0x1, !P3 ;  /* 0x00000001ff097807 */ /* 0x000fe40005800000 */
[----:B------:R-:W-:-:S02]  /*01f0*/  PLOP3.LUT P1, PT, P0, P1, PT, 0x28, 0x0 ;  /* 0x000000000000781c */ /* 0x000fc40000722570 */
[----:B------:R-:W-:Y:S02]  /*0200*/  PLOP3.LUT P4, PT, P0, P4, PT, 0x28, 0x0 ;  /* 0x000000000000781c */ /* 0x000fe40000788570 */
[----:B------:R-:W-:Y:S02]  /*0210*/  FSETP.NEU.FTZ.AND P3, PT, R11, RZ, PT ;  /* 0x000000ff0b00720b */ /* 0x000fe40003f7d000 */
[----:B------:R-:W-:Y:S02]  /*0220*/  FSETP.NEU.FTZ.AND P2, PT, R7, RZ, PT ;  /* 0x000000ff0700720b */ /* 0x000fe40003f5d000 */
[----:B------:R-:W-:Y:S02]  /*0230*/  PRMT R6, R4, 0x7604, R3 ;  /* 0x0000760404067816 */ /* 0x000fe40000000003 */
[----:B------:R-:W-:Y:S02]  /*0240*/  PRMT R9, R9, 0x7604, R8 ;  /* 0x0000760409097816 */ /* 0x000fe40000000008 */
[----:B------:R-:W-:-:S02]  /*0250*/  IADD3 R2, P5, R17, UR6, RZ ;  /* 0x0000000611027c10 */ /* 0x000fc4000ffbe0ff */
[----:B------:R-:W-:Y:S02]  /*0260*/  SEL R4, RZ, 0x1, !P1 ;  /* 0x00000001ff047807 */ /* 0x000fe40004800000 */
[----:B------:R-:W-:Y:S01]  /*0270*/  SEL R5, RZ, 0x1, !P4 ;  /* 0x00000001ff057807 */ /* 0x000fe20006000000 */
[----:B------:R-:W-:Y:S01]  /*0280*/  IMAD.X R3, RZ, RZ, UR7, P5 ;  /* 0x00000007ff037e24 */ /* 0x000fe2000a8e06ff */
[----:B------:R-:W-:Y:S02]  /*0290*/  PLOP3.LUT P3, PT, P0, P3, PT, 0x28, 0x0 ;  /* 0x000000000000781c */ /* 0x000fe40000766570 */
[----:B------:R-:W-:Y:S01]  /*02a0*/  PLOP3.LUT P2, PT, P0, P2, PT, 0x28, 0x0 ;  /* 0x000000000000781c */ /* 0x000fe20000744570 */
[----:B------:R-:W-:Y:S01]  /*02b0*/  IMAD.WIDE R2, R0, 0x4, R2 ;  /* 0x0000000400027825 */ /* 0x000fe200078e0202 */
[----:B------:R-:W-:Y:S02]  /*02c0*/  PRMT R9, R4, 0x7054, R9 ;  /* 0x0000705404097816 */ /* 0x000fe40000000009 */
[----:B------:R-:W-:-:S02]  /*02d0*/  PRMT R6, R5, 0x7054, R6 ;  /* 0x0000705405067816 */ /* 0x000fc40000000006 */
[----:B------:R-:W-:Y:S02]  /*02e0*/  SEL R4, RZ, 0x1, !P3 ;  /* 0x00000001ff047807 */ /* 0x000fe40005800000 */
[----:B------:R-:W-:Y:S02]  /*02f0*/  SEL R5, RZ, 0x1, !P2 ;  /* 0x00000001ff057807 */ /* 0x000fe40005000000 */
[----:B------:R-:W-:Y:S02]  /*0300*/  PRMT R9, R4, 0x654, R9 ;  /* 0x0000065404097816 */ /* 0x000fe40000000009 */
[----:B------:R-:W-:-:S03]  /*0310*/  PRMT R5, R5, 0x654, R6 ;  /* 0x0000065405057816 */ /* 0x000fc60000000006 */
[----:B------:R-:W-:Y:S04]  /*0320*/  STG.E desc[UR4][R2.64], R9 ;  /* 0x0000000902007986 */ /* 0x000fe8000c101904 */
[----:B------:R-:W-:Y:S01]  /*0330*/  STG.E desc[UR4][R2.64+0x200], R5 ;  /* 0x0002000502007986 */ /* 0x000fe2000c101904 */
[----:B------:R-:W-:Y:S05]  /*0340*/  EXIT ;  /* 0x000000000000794d */ /* 0x000fea0003800000 */
.L_x_4900:
        /* <DEDUP_REMOVED lines=105> */
.L_x_4903:
        /* <DEDUP_REMOVED lines=8> */
.L_x_4904:
        /* <DEDUP_REMOVED lines=8> */
.L_x_4905:
        /* <DEDUP_REMOVED lines=9> */
.L_x_4906:
[----:B------:R-:W-:Y:S05]  /*0b70*/  BSYNC B1 ;  /* 0x0000000000017941 */ /* 0x000fea0003800000 */
.L_x_4902:
[----:B------:R-:W-:-:S13]  /*0b80*/  ISETP.GE.AND P1, PT, R16, R19, PT ;  /* 0x000000131000720c */ /* 0x000fda0003f26270 */
[----:B0-----:R-:W0:Y:S01]  /*0b90*/  @!P1 LDC.64 R4, c[0x0][0x220] ;  /* 0x00008800ff049b82 */ /* 0x001e220000000a00 */
[----:B-12---:R-:W-:Y:S02]  /*0ba0*/  @!P1 IMAD.IADD R3, R17, 0x1, R16 ;  /* 0x0000000111039824 */ /* 0x006fe400078e0210 */
[----:B------:R-:W-:-:S03]  /*0bb0*/  @!P1 VIADD R16, R16, 0x80 ;  /* 0x0000008010109836 */ /* 0x000fc60000000000 */
[----:B0-----:R-:W-:-:S05]  /*0bc0*/  @!P1 IADD3 R2, P2, R3, R4, RZ ;  /* 0x0000000403029210 */ /* 0x001fca0007f5e0ff */
[----:B------:R-:W-:-:S05]  /*0bd0*/  @!P1 IMAD.X R3, RZ, RZ, R5, P2 ;  /* 0x000000ffff039224 */ /* 0x000fca00010e0605 */
[----:B------:R2:W-:Y:S03]  /*0be0*/  @!P1 STG.E.U8 desc[UR4][R2.64], R15 ;  /* 0x0000000f02009986 */ /* 0x0005e6000c101104 */
.L_x_4907:
[----:B------:R-:W-:Y:S05]  /*0bf0*/  BSYNC B0 ;  /* 0x0000000000007941 */ /* 0x000fea0003800000 */
.L_x_4901:
        /* <DEDUP_REMOVED lines=10> */
.L_x_4908:
        /* <DEDUP_REMOVED lines=14> */
.L_x_43796:


//--------------------- .text._ZN2at6native29vectorized_elementwise_kernelILi8ENS0_13AUnaryFunctorIffbZZZNS0_23logical_xor_kernel_cudaERNS_14TensorIteratorEENKUlvE0_clEvENKUlvE5_clEvEUlffE_EESt5arrayIPcLm2EEEEviT0_T1_ --------------------------
	.section	.text._ZN2at6native29vectorized_elementwise_kernelILi8ENS0_13AUnaryFunctorIffbZZZNS0_23logical_xor_kernel_cudaERNS_14TensorIteratorEENKUlvE0_clEvENKUlvE5_clEvEUlffE_EESt5arrayIPcLm2EEEEviT0_T1_,"ax",@progbits
	.align	128
        .global         _ZN2at6native29vectorized_elementwise_kernelILi8ENS0_13AUnaryFunctorIffbZZZNS0_23logical_xor_kernel_cudaERNS_14TensorIteratorEENKUlvE0_clEvENKUlvE5_clEvEUlffE_EESt5arrayIPcLm2EEEEviT0_T1_
        .type           _ZN2at6native29vectorized_elementwise_kernelILi8ENS0_13AUnaryFunctorIffbZZZNS0_23logical_xor_kernel_cudaERNS_14TensorIteratorEENKUlvE0_clEvENKUlvE5_clEvEUlffE_EESt5arrayIPcLm2EEEEviT0_T1_,@function
        .size           _ZN2at6native29vectorized_elementwise_kernelILi8ENS0_13AUnaryFunctorIffbZZZNS0_23logical_xor_kernel_cudaERNS_14TensorIteratorEENKUlvE0_clEvENKUlvE5_clEvEUlffE_EESt5arrayIPcLm2EEEEviT0_T1_,(.L_x_43797 - _ZN2at6native29vectorized_elementwise_kernelILi8ENS0_13AUnaryFunctorIffbZZZNS0_23logical_xor_kernel_cudaERNS_14TensorIteratorEENKUlvE0_clEvENKUlvE5_clEvEUlffE_EESt5arrayIPcLm2EEEEviT0_T1_)
        .other          _ZN2at6native29vectorized_elementwise_kernelILi8ENS0_13AUnaryFunctorIffbZZZNS0_23logical_xor_kernel_cudaERNS_14TensorIteratorEENKUlvE0_clEvENKUlvE5_clEvEUlffE_EESt5arrayIPcLm2EEEEviT0_T1_,@"STO_CUDA_ENTRY STV_DEFAULT"
_ZN2at6native29vectorized_elementwise_kernelILi8ENS0_13AUnaryFunctorIffbZZZNS0_23logical_xor_kernel_cudaERNS_14TensorIteratorEENKUlvE0_clEvENKUlvE5_clEvEUlffE_EESt5arrayIPcLm2EEEEviT0_T1_:
.text._ZN2at6native29vectorized_elementwise_kernelILi8ENS0_13AUnaryFunctorIffbZZZNS0_23logical_xor_kernel_cudaERNS_14TensorIteratorEENKUlvE0_clEvENKUlvE5_clEvEUlffE_EESt5arrayIPcLm2EEEEviT0_T1_:
        /* <DEDUP_REMOVED lines=14> */
[----:B------:R0:W3:Y:S01]  /*00e0*/  LDG.E.128 R8, desc[UR4][R2.64+0x10] ;  /* 0x0000100402087981 */ /* 0x0000e2000c1e1d00 */
[----:B------:R-:W-:Y:S01]  /*00f0*/  FSETP.NEU.FTZ.AND P4, PT, RZ, UR6, PT ;  /* 0x00000006ff007c0b */ /* 0x000fe2000bf9d000 */
[----:B------:R-:W-:Y:S02]  /*0100*/  ULDC.64 UR6, c[0x0][0x220] ;  /* 0x0000880000067ab9 */ /* 0x000fe40000000a00 */
[----:B0-----:R-:W-:-:S05]  /*0110*/  IADD3 R2, P3, R17, UR6, RZ ;  /* 0x0000000611027c10 */ /* 0x001fca000ff7e0ff */
[----:B------:R-:W-:Y:S02]  /*0120*/  IMAD.X R3, RZ, RZ, UR7, P3 ;  /* 0x00000007ff037e24 */ /* 0x000fe400098e06ff */
[----:B------:R-:W-:Y:S01]  /*0130*/  IMAD.WIDE R2, R5, 0x8, R2 ;  /* 0x0000000805027825 */ /* 0x000fe200078e0202 */
[----:B--2---:R-:W-:Y:S02]  /*0140*/  FSETP.NEU.FTZ.AND P1, PT, R14, RZ, PT ;  /* 0x000000ff0e00720b */ /* 0x004fe40003f3d000 */
[----:B------:R-:W-:Y:S02]  /*0150*/  FSETP.NEU.FTZ.AND P0, PT, R15, RZ, PT ;  /* 0x000000ff0f00720b */ /* 0x000fe40003f1d000 */
[----:B------:R-:W-:Y:S02]  /*0160*/  PLOP3.LUT P1, PT, P4, P1, PT, 0x28, 0x0 ;  /* 0x000000000000781c */ /* 0x000fe40002722570 */
[----:B---3--:R-:W-:Y:S02]  /*0170*/  FSETP.NEU.FTZ.AND P5, PT, R8, RZ, PT ;  /* 0x000000ff0800720b */ /* 0x008fe40003fbd000 */
[----:B------:R-:W-:-:S02]  /*0180*/  FSETP.NEU.FTZ.AND P6, PT, R13, RZ, PT ;  /* 0x000000ff0d00720b */ /* 0x000fc40003fdd000 */
[----:B------:R-:W-:Y:S02]  /*0190*/  SEL R8, RZ, 0x1, !P1 ;  /* 0x00000001ff087807 */ /* 0x000fe40004800000 */
[----:B------:R-:W-:Y:S02]  /*01a0*/  FSETP.NEU.FTZ.AND P1, PT, R9, RZ, PT ;  /* 0x000000ff0900720b */ /* 0x000fe40003f3d000 */
[----:B------:R-:W-:Y:S02]  /*01b0*/  FSETP.NEU.FTZ.AND P3, PT, R11, RZ, PT ;  /* 0x000000ff0b00720b */ /* 0x000fe40003f7d000 */
[----:B------:R-:W-:Y:S02]  /*01c0*/  PLOP3.LUT P0, PT, P4, P0, PT, 0x28, 0x0 ;  /* 0x000000000000781c */ /* 0x000fe40002700570 */
[----:B------:R-:W-:Y:S02]  /*01d0*/  PLOP3.LUT P6, PT, P4, P6, PT, 0x28, 0x0 ;  /* 0x000000000000781c */ /* 0x000fe400027cc570 */
[----:B------:R-:W-:-:S02]  /*01e0*/  PLOP3.LUT P1, PT, P4, P1, PT, 0x28, 0x0 ;  /* 0x000000000000781c */ /* 0x000fc40002722570 */
[----:B------:R-:W-:Y:S02]  /*01f0*/  PLOP3.LUT P3, PT, P4, P3, PT, 0x28, 0x0 ;  /* 0x000000000000781c */ /* 0x000fe40002766570 */
[----:B------:R-:W-:Y:S02]  /*0200*/  SEL R9, RZ, 0xffffffff, !P0 ;  /* 0xffffffffff097807 */ /* 0x000fe40004000000 */
[----:B------:R-:W-:Y:S02]  /*0210*/  FSETP.NEU.FTZ.AND P2, PT, R12, RZ, PT ;  /* 0x000000ff0c00720b */ /* 0x000fe40003f5d000 */
[----:B------:R-:W-:Y:S01]  /*0220*/  FSETP.NEU.FTZ.AND P0, PT, R10, RZ, PT ;  /* 0x000000ff0a00720b */ /* 0x000fe20003f1d000 */
[----:B------:R-:W-:Y:S01]  /*0230*/  IMAD.SHL.U32 R9, R9, 0x100, RZ ;  /* 0x0000010009097824 */ /* 0x000fe200078e00ff */
[----:B------:R-:W-:Y:S02]  /*0240*/  SEL R11, RZ, 0xffffffff, !P6 ;  /* 0xffffffffff0b7807 */ /* 0x000fe40007000000 */
[----:B------:R-:W-:-:S02]  /*0250*/  SEL R4, RZ, 0xffffffff, !P3 ;  /* 0xffffffffff047807 */ /* 0x000fc40005800000 */
[----:B------:R-:W-:Y:S01]  /*0260*/  SEL R7, RZ, 0xffffffff, !P1 ;  /* 0xffffffffff077807 */ /* 0x000fe20004800000 */
[----:B------:R-:W-:Y:S01]  /*0270*/  IMAD.SHL.U32 R13, R11, 0x100, RZ ;  /* 0x000001000b0d7824 */ /* 0x000fe200078e00ff */
[----:B------:R-:W-:Y:S01]  /*0280*/  PLOP3.LUT P2, PT, P4, P2, PT, 0x28, 0x0 ;  /* 0x000000000000781c */ /* 0x000fe20002744570 */
[----:B------:R-:W-:Y:S01]  /*0290*/  IMAD.SHL.U32 R11, R4, 0x100, RZ ;  /* 0x00000100040b7824 */ /* 0x000fe200078e00ff */
[----:B------:R-:W-:Y:S01]  /*02a0*/  PLOP3.LUT P5, PT, P4, P5, PT, 0x28, 0x0 ;  /* 0x000000000000781c */ /* 0x000fe200027aa570 */
[----:B------:R-:W-:Y:S01]  /*02b0*/  IMAD.SHL.U32 R7, R7, 0x100, RZ ;  /* 0x0000010007077824 */ /* 0x000fe200078e00ff */
[----:B------:R-:W-:Y:S02]  /*02c0*/  PLOP3.LUT P0, PT, P4, P0, PT, 0x28, 0x0 ;  /* 0x000000000000781c */ /* 0x000fe40002700570 */
[----:B------:R-:W-:Y:S02]  /*02d0*/  SEL R10, RZ, 0x1, !P2 ;  /* 0x00000001ff0a7807 */ /* 0x000fe40005000000 */
[----:B------:R-:W-:-:S02]  /*02e0*/  SEL R0, RZ, 0x1, !P0 ;  /* 0x00000001ff007807 */ /* 0x000fc40004000000 */
[----:B------:R-:W-:Y:S02]  /*02f0*/  SEL R6, RZ, 0x1, !P5 ;  /* 0x00000001ff067807 */ /* 0x000fe40006800000 */
[----:B------:R-:W-:Y:S02]  /*0300*/  LOP3.LUT R8, R9, 0x100, R8, 0xe2, !PT ;  /* 0x0000010009087812 */ /* 0x000fe400078ee208 */
[----:B------:R-:W-:Y:S02]  /*0310*/  LOP3.LUT R9, R13, 0x100, R10, 0xe2, !PT ;  /* 0x000001000d097812 */ /* 0x000fe400078ee20a */
[----:B------:R-:W-:Y:S02]  /*0320*/  LOP3.LUT R0, R11, 0x100, R0, 0xe2, !PT ;  /* 0x000001000b007812 */ /* 0x000fe400078ee200 */
[----:B------:R-:W-:Y:S02]  /*0330*/  LOP3.LUT R7, R7, 0x100, R6, 0xe2, !PT ;  /* 0x0000010007077812 */ /* 0x000fe400078ee206 */
[----:B------:R-:W-:-:S02]  /*0340*/  PRMT R6, R9, 0x5410, R8 ;  /* 0x0000541009067816 */ /* 0x000fc40000000008 */
[----:B------:R-:W-:-:S05]  /*0350*/  PRMT R7, R7, 0x5410, R0 ;  /* 0x0000541007077816 */ /* 0x000fca0000000000 */
[----:B------:R-:W-:Y:S01]  /*0360*/  STG.E.64 desc[UR4][R2.64], R6 ;  /* 0x0000000602007986 */ /* 0x000fe2000c101b04 */
[----:B------:R-:W-:Y:S05]  /*0370*/  EXIT ;  /* 0x000000000000794d */ /* 0x000fea0003800000 */
.L_x_4909:
        /* <DEDUP_REMOVED lines=105> */
.L_x_4912:
        /* <DEDUP_REMOVED lines=8> */
.L_x_4913:
        /* <DEDUP_REMOVED lines=8> */
.L_x_4914:
        /* <DEDUP_REMOVED lines=9> */
.L_x_4915:
[----:B------:R-:W-:Y:S05]  /*0ba0*/  BSYNC B1 ;  /* 0x0000000000017941 */ /* 0x000fea0003800000 */
.L_x_4911:
[----:B------:R-:W-:-:S13]  /*0bb0*/  ISETP.GE.AND P1, PT, R16, R19, PT ;  /* 0x000000131000720c */ /* 0x000fda0003f26270 */
[----:B0-----:R-:W0:Y:S01]  /*0bc0*/  @!P1 LDC.64 R4, c[0x0][0x220] ;  /* 0x00008800ff049b82 */ /* 0x001e220000000a00 */
[----:B-12---:R-:W-:Y:S02]  /*0bd0*/  @!P1 IMAD.IADD R3, R17, 0x1, R16 ;  /* 0x0000000111039824 */ /* 0x006fe400078e0210 */
[----:B------:R-:W-:-:S03]  /*0be0*/  @!P1 VIADD R16, R16, 0x80 ;  /* 0x0000008010109836 */ /* 0x000fc60000000000 */
[----:B0-----:R-:W-:-:S05]  /*0bf0*/  @!P1 IADD3 R2, P2, R3, R4, RZ ;  /* 0x0000000403029210 */ /* 0x001fca0007f5e0ff */
[----:B------:R-:W-:-:S05]  /*0c00*/  @!P1 IMAD.X R3, RZ, RZ, R5, P2 ;  /* 0x000000ffff039224 */ /* 0x000fca00010e0605 */
[----:B------:R2:W-:Y:S03]  /*0c10*/  @!P1 STG.E.U8 desc[UR4][R2.64], R15 ;  /* 0x0000000f02009986 */ /* 0x0005e6000c101104 */
.L_x_4916:
[----:B------:R-:W-:Y:S05]  /*0c20*/  BSYNC B0 ;  /* 0x0000000000007941 */ /* 0x000fea0003800000 */
.L_x_4910:
        /* <DEDUP_REMOVED lines=10> */
.L_x_4917:
        /* <DEDUP_REMOVED lines=11> */
.L_x_43797:


//--------------------- .text._ZN2at6native18elementwise_kernelILi128ELi4EZNS0_15gpu_kernel_implINS0_13BinaryFunctorIffbZZZNS0_23logical_xor_kernel_cudaERNS_14TensorIteratorEENKUlvE0_clEvENKUlvE5_clEvEUlffE_EEEEvRNS_18TensorIteratorBaseERKT_EUliE_EEviT1_ --------------------------
	.section	.text._ZN2at6native18elementwise_kernelILi128ELi4EZNS0_15gpu_kernel_implINS0_13BinaryFunctorIffbZZZNS0_23logical_xor_kernel_cudaERNS_14TensorIteratorEENKUlvE0_clEvENKUlvE5_clEvEUlffE_EEEEvRNS_18TensorIteratorBaseERKT_EUliE_EEviT1_,"ax",@progbits
	.align	128
        .global         _ZN2at6native18elementwise_kernelILi128ELi4EZNS0_15gpu_kernel_implINS0_13BinaryFunctorIffbZZZNS0_23logical_xor_kernel_cudaERNS_14TensorIteratorEENKUlvE0_clEvENKUlvE5_clEvEUlffE_EEEEvRNS_18TensorIteratorBaseERKT_EUliE_EEviT1_
        .type           _ZN2at6native18elementwise_kernelILi128ELi4EZNS0_15gpu_kernel_implINS0_13BinaryFunctorIffbZZZNS0_23logical_xor_kernel_cudaERNS_14TensorIteratorEENKUlvE0_clEvENKUlvE5_clEvEUlffE_EEEEvRNS_18TensorIteratorBaseERKT_EUliE_EEviT1_,@function
        .size           _ZN2at6native18elementwise_kernelILi128ELi4EZNS0_15gpu_kernel_implINS0_13BinaryFunctorIffbZZZNS0_23logical_xor_kernel_cudaERNS_14TensorIteratorEENKUlvE0_clEvENKUlvE5_clEvEUlffE_EEEEvRNS_18TensorIteratorBaseERKT_EUliE_EEviT1_,(.L_x_43798 - _ZN2at6native18elementwise_kernelILi128ELi4EZNS0_15gpu_kernel_implINS0_13BinaryFunctorIffbZZZNS0_23logical_xor_kernel_cudaERNS_14TensorIteratorEENKUlvE0_clEvENKUlvE5_clEvEUlffE_EEEEvRNS_18TensorIteratorBaseERKT_EUliE_EEviT1_)
        .other          _ZN2at6native18elementwise_kernelILi128ELi4EZNS0_15gpu_kernel_implINS0_13BinaryFunctorIffbZZZNS0_23logical_xor_kernel_cudaERNS_14TensorIteratorEENKUlvE0_clEvENKUlvE5_clEvEUlffE_EEEEvRNS_18TensorIteratorBaseERKT_EUliE_EEviT1_,@"STO_CUDA_ENTRY STV_DEFAULT"
_ZN2at6native18elementwise_kernelILi128ELi4EZNS0_15gpu_kernel_implINS0_13BinaryFunctorIffbZZZNS0_23logical_xor_kernel_cudaERNS_14TensorIteratorEENKUlvE0_clEvENKUlvE5_clEvEUlffE_EEEEvRNS_18TensorIteratorBaseERKT_EUliE_EEviT1_:
.text._ZN2at6native18elementwise_kernelILi128ELi4EZNS0_15gpu_kernel_implINS0_13BinaryFunctorIffbZZZNS0_23logical_xor_kernel_cudaERNS_14TensorIteratorEENKUlvE0_clEvENKUlvE5_clEvEUlffE_EEEEvRNS_18TensorIteratorBaseERKT_EUliE_EEviT1_:
        /* <DEDUP_REMOVED lines=365> */
.L_x_4920:
        /* <DEDUP_REMOVED lines=20> */
[----:B--2---:R0:W1:Y:S01]  /*1810*/  I2F.S16 R19, R2 ;  /* 0x0000000200137306 */ /* 0x0040620000101400 */
[----:B------:R-:W-:Y:S05]  /*1820*/  BRA `(.L_x_4927) ;  /* 0x0000000c00387947 */ /* 0x000fea0003800000 */
.L_x_4925:
[----:B------:R-:W2:Y:S02]  /*1830*/  LDG.E.U8 R2, desc[UR36][R2.64] ;  /* 0x0000002402027981 */ /* 0x000ea4000c1e1100 */
[----:B--2---:R-:W-:Y:S01]  /*1840*/  I2FP.F32.U32 R19, R2 ;  /* 0x0000000200137245 */ /* 0x004fe20000201000 */
[----:B------:R-:W-:Y:S06]  /*1850*/  BRA `(.L_x_4927) ;  /* 0x0000000c002c7947 */ /* 0x000fec0003800000 */
.L_x_4924:
        /* <DEDUP_REMOVED lines=9> */
.L_x_4929:
[----:B------:R-:W2:Y:S02]  /*18f0*/  LDG.E R2, desc[UR36][R2.64] ;  /* 0x0000002402027981 */ /* 0x000ea4000c1e1900 */
[----:B--2---:R-:W-:Y:S01]  /*1900*/  I2FP.F32.S32 R19, R2 ;  /* 0x0000000200137245 */ /* 0x004fe20000201400 */
[----:B------:R-:W-:Y:S06]  /*1910*/  BRA `(.L_x_4927) ;  /* 0x0000000800fc7947 */ /* 0x000fec0003800000 */
.L_x_4928:
[----:B------:R-:W2:Y:S02]  /*1920*/  LDG.E.U16 R2, desc[UR36][R2.64] ;  /* 0x0000002402027981 */ /* 0x000ea4000c1e1500 */
[----:B--2---:R0:W1:Y:S01]  /*1930*/  I2F.S16 R19, R2 ;  /* 0x0000000200137306 */ /* 0x0040620000101400 */
[----:B------:R-:W-:Y:S05]  /*1940*/  BRA `(.L_x_4927) ;  /* 0x0000000800f07947 */ /* 0x000fea0003800000 */
.L_x_4923:
        /* <DEDUP_REMOVED lines=8> */
.L_x_4931:
[----:B------:R-:W2:Y:S02]  /*19d0*/  LDG.E.U16 R2, desc[UR36][R2.64] ;  /* 0x0000002402027981 */ /* 0x000ea4000c1e1500 */
[----:B--2---:R-:W-:Y:S01]  /*19e0*/  HADD2.F32 R19, -RZ, R2.H0_H0 ;  /* 0x20000002ff137230 */ /* 0x004fe20000004100 */
[----:B------:R-:W-:Y:S06]  /*19f0*/  BRA `(.L_x_4927) ;  /* 0x0000000800c47947 */ /* 0x000fec0003800000 */
.L_x_4930:
        /* <DEDUP_REMOVED lines=8> */
.L_x_4933:
[----:B------:R-:W2:Y:S02]  /*1a80*/  LDG.E.U16 R2, desc[UR36][R2.64] ;  /* 0x0000002402027981 */ /* 0x000ea4000c1e1500 */
[----:B--2---:R-:W-:Y:S01]  /*1a90*/  HADD2.F32 R19, -RZ, R2.H0_H0 ;  /* 0x20000002ff137230 */ /* 0x004fe20000004100 */
[----:B------:R-:W-:Y:S06]  /*1aa0*/  BRA `(.L_x_4927) ;  /* 0x0000000800987947 */ /* 0x000fec0003800000 */
.L_x_4932:
[----:B------:R-:W2:Y:S01]  /*1ab0*/  LDG.E.64 R2, desc[UR36][R2.64] ;  /* 0x0000002402027981 */ /* 0x000ea2000c1e1b00 */
[----:B------:R-:W-:Y:S01]  /*1ac0*/  UMOV UR4, 0xf0000000 ;  /* 0xf000000000047882 */ /* 0x000fe20000000000 */
[----:B------:R-:W-:Y:S01]  /*1ad0*/  UMOV UR5, 0x380fffff ;  /* 0x380fffff00057882 */ /* 0x000fe20000000000 */
[----:B--2---:R-:W0:Y:S01]  /*1ae0*/  F2F.F32.F64 R19, R2 ;  /* 0x0000000200137310 */ /* 0x004e220000301000 */
[----:B------:R-:W-:-:S14]  /*1af0*/  DSETP.GEU.AND P0, PT, |R2|, UR4, PT ;  /* 0x0000000402007e2a */ /* 0x000fdc000bf0e200 */
[----:B0-----:R-:W-:Y:S01]  /*1b00*/  @!P0 FMUL R19, R19, 1.175494350822287508e-38 ;  /* 0x0080000013138820 */ /* 0x001fe20000400000 */
[----:B------:R-:W-:Y:S06]  /*1b10*/  BRA `(.L_x_4927) ;  /* 0x00000008007c7947 */ /* 0x000fec0003800000 */
.L_x_4922:
        /* <DEDUP_REMOVED lines=12> */
.L_x_4936:
[----:B------:R-:W2:Y:S01]  /*1be0*/  LDG.E.64 R2, desc[UR36][R2.64] ;  /* 0x0000002402027981 */ /* 0x000ea2000c1e1b00 */
[----:B------:R-:W-:Y:S01]  /*1bf0*/  UMOV UR4, 0xf0000000 ;  /* 0xf000000000047882 */ /* 0x000fe20000000000 */
[----:B------:R-:W-:Y:S01]  /*1c00*/  UMOV UR5, 0x380fffff ;  /* 0x380fffff00057882 */ /* 0x000fe20000000000 */
[----:B--2---:R-:W0:Y:S01]  /*1c10*/  F2F.F32.F64 R19, R2 ;  /* 0x0000000200137310 */ /* 0x004e220000301000 */
[----:B------:R-:W-:-:S14]  /*1c20*/  DSETP.GEU.AND P0, PT, |R2|, UR4, PT ;  /* 0x0000000402007e2a */ /* 0x000fdc000bf0e200 */
[----:B0-----:R-:W-:Y:S01]  /*1c30*/  @!P0 FMUL R19, R19, 1.175494350822287508e-38 ;  /* 0x0080000013138820 */ /* 0x001fe20000400000 */
[----:B------:R-:W-:Y:S06]  /*1c40*/  BRA `(.L_x_4927) ;  /* 0x0000000800307947 */ /* 0x000fec0003800000 */
.L_x_4935:
        /* <DEDUP_REMOVED lines=26> */
.L_x_4938:
        /* <DEDUP_REMOVED lines=11> */
[----:B------:R-:W-:Y:S01]  /*1ea0*/  LOP3.LUT R19, R19, 0x80000000, R0, 0xf8, !PT ;  /* 0x8000000013137812 */ /* 0x000fe200078ef800 */
[----:B------:R-:W-:Y:S06]  /*1eb0*/  BRA `(.L_x_4927) ;  /* 0x0000000400947947 */ /* 0x000fec0003800000 */
.L_x_4937:
[----:B------:R-:W2:Y:S02]  /*1ec0*/  LDG.E.U16 R2, desc[UR36][R2.64] ;  /* 0x0000002402027981 */ /* 0x000ea4000c1e1500 */
[----:B--2---:R-:W-:Y:S01]  /*1ed0*/  IMAD.U32 R19, R2, 0x10000, RZ ;  /* 0x0001000002137824 */ /* 0x004fe200078e00ff */
[----:B------:R-:W-:Y:S06]  /*1ee0*/  BRA `(.L_x_4927) ;  /* 0x0000000400887947 */ /* 0x000fec0003800000 */
.L_x_4934:
        /* <DEDUP_REMOVED lines=11> */
.L_x_4941:
        /* <DEDUP_REMOVED lines=20> */
.L_x_4943:
[----:B------:R-:W-:Y:S05]  /*20e0*/  BSYNC B0 ;  /* 0x0000000000007941 */ /* 0x000fea0003800000 */
.L_x_4942:
[----:B------:R-:W-:Y:S01]  /*20f0*/  IMAD.SHL.U32 R2, R2, 0x100000, RZ ;  /* 0x0010000002027824 */ /* 0x000fe200078e00ff */
[----:B------:R-:W-:-:S04]  /*2100*/  LEA R0, R0, 0x3b800000, 0x17 ;  /* 0x3b80000000007811 */ /* 0x000fc800078eb8ff */
[----:B------:R-:W-:Y:S01]  /*2110*/  LOP3.LUT R19, R0, R2, R19, 0xfe, !PT ;  /* 0x0000000200137212 */ /* 0x000fe200078efe13 */
[----:B------:R-:W-:Y:S06]  /*2120*/  BRA `(.L_x_4927) ;  /* 0x0000000000f87947 */ /* 0x000fec0003800000 */
.L_x_4940:
        /* <DEDUP_REMOVED lines=20> */
.L_x_4945:
[----:B------:R-:W-:Y:S05]  /*2270*/  BSYNC B0 ;  /* 0x0000000000007941 */ /* 0x000fea0003800000 */
.L_x_4944:
[----:B------:R-:W-:Y:S01]  /*2280*/  IMAD.SHL.U32 R2, R2, 0x200000, RZ ;  /* 0x0020000002027824 */ /* 0x000fe200078e00ff */
[----:B------:R-:W-:-:S04]  /*2290*/  LEA R0, R0, 0x37800000, 0x17 ;  /* 0x3780000000007811 */ /* 0x000fc800078eb8ff */
[----:B------:R-:W-:Y:S01]  /*22a0*/  LOP3.LUT R19, R0, R2, R19, 0xfe, !PT ;  /* 0x0000000200137212 */ /* 0x000fe200078efe13 */
[----:B------:R-:W-:Y:S06]  /*22b0*/  BRA `(.L_x_4927) ;  /* 0x0000000000947947 */ /* 0x000fec0003800000 */
.L_x_4939:
        /* <DEDUP_REMOVED lines=14> */
.L_x_4926:
        /* <DEDUP_REMOVED lines=16> */
.L_x_4948:
[----:B------:R-:W-:Y:S01]  /*24a0*/  IMAD.MOV.U32 R19, RZ, RZ, RZ ;  /* 0x000000ffff137224 */ /* 0x000fe200078e00ff */
[----:B------:R-:W-:Y:S06]  /*24b0*/  BRA `(.L_x_4927) ;  /* 0x0000000000147947 */ /* 0x000fec0003800000 */
.L_x_4947:
[----:B------:R-:W2:Y:S02]  /*24c0*/  LDG.E.64 R2, desc[UR36][R2.64] ;  /* 0x0000002402027981 */ /* 0x000ea4000c1e1b00 */
[----:B--2---:R0:W1:Y:S01]  /*24d0*/  I2F.U64 R19, R2 ;  /* 0x0000000200137312 */ /* 0x0040620000301000 */
[----:B------:R-:W-:Y:S05]  /*24e0*/  BRA `(.L_x_4927) ;  /* 0x0000000000087947 */ /* 0x000fea0003800000 */
.L_x_4946:
[----:B------:R-:W2:Y:S02]  /*24f0*/  LDG.E R2, desc[UR36][R2.64] ;  /* 0x0000002402027981 */ /* 0x000ea4000c1e1900 */
[----:B--2---:R-:W-:-:S07]  /*2500*/  I2FP.F32.U32 R19, R2 ;  /* 0x0000000200137245 */ /* 0x004fce0000201000 */
.L_x_4927:
[----:B------:R-:W-:Y:S05]  /*2510*/  BSYNC B6 ;  /* 0x0000000000067941 */ /* 0x000fea0003800000 */
.L_x_4921:
[----:B------:R-:W1:Y:S01]  /*2520*/  LDC.U8 R4, c[0x0][0x493] ;  /* 0x000124c0ff047b82 */ /* 0x000e620000000000 */
[----:B------:R-:W-:Y:S01]  /*2530*/  ULDC.64 UR4, c[0x0][0x488] ;  /* 0x0001220000047ab9 */ /* 0x000fe20000000a00 */
[----:B------:R-:W-:Y:S01]  /*2540*/  BSSY B6, `(.L_x_4949) ;  /* 0x00000df000067945 */ /* 0x000fe20003800000 */
[----:B0-234-:R-:W-:-:S05]  /*2550*/  IADD3 R2, P1, R22, UR4, RZ ;  /* 0x0000000416027c10 */ /* 0x01dfca000ff3e0ff */
        /* <DEDUP_REMOVED lines=15> */
.L_x_4953:
[----:B------:R-:W2:Y:S02]  /*2650*/  LDG.E.U8 R0, desc[UR36][R2.64] ;  /* 0x0000002402007981 */ /* 0x000ea4000c1e1100 */
[----:B--2---:R-:W-:Y:S01]  /*2660*/  I2FP.F32.U32 R0, R0 ;  /* 0x0000000000007245 */ /* 0x004fe20000201000 */
[----:B------:R-:W-:Y:S06]  /*2670*/  BRA `(.L_x_4955) ;  /* 0x0000000c002c7947 */ /* 0x000fec0003800000 */
.L_x_4952:
        /* <DEDUP_REMOVED lines=9> */
.L_x_4957:
[----:B------:R-:W2:Y:S02]  /*2710*/  LDG.E R0, desc[UR36][R2.64] ;  /* 0x0000002402007981 */ /* 0x000ea4000c1e1900 */
[----:B--2---:R-:W-:Y:S01]  /*2720*/  I2FP.F32.S32 R0, R0 ;  /* 0x0000000000007245 */ /* 0x004fe20000201400 */
[----:B------:R-:W-:Y:S06]  /*2730*/  BRA `(.L_x_4955) ;  /* 0x0000000800fc7947 */ /* 0x000fec0003800000 */
.L_x_4956:
[----:B------:R-:W2:Y:S02]  /*2740*/  LDG.E.U16 R0, desc[UR36][R2.64] ;  /* 0x0000002402007981 */ /* 0x000ea4000c1e1500 */
[----:B--2---:R-:W4:Y:S01]  /*2750*/  I2F.S16 R0, R0 ;  /* 0x0000000000007306 */ /* 0x004f220000101400 */
[----:B------:R-:W-:Y:S05]  /*2760*/  BRA `(.L_x_4955) ;  /* 0x0000000800f07947 */ /* 0x000fea0003800000 */
.L_x_4951:
        /* <DEDUP_REMOVED lines=8> */
.L_x_4959:
[----:B------:R-:W2:Y:S02]  /*27f0*/  LDG.E.U16 R0, desc[UR36][R2.64] ;  /* 0x0000002402007981 */ /* 0x000ea4000c1e1500 */
[----:B--2---:R-:W-:Y:S01]  /*2800*/  HADD2.F32 R0, -RZ, R0.H0_H0 ;  /* 0x20000000ff007230 */ /* 0x004fe20000004100 */
[----:B------:R-:W-:Y:S06]  /*2810*/  BRA `(.L_x_4955) ;  /* 0x0000000800c47947 */ /* 0x000fec0003800000 */
.L_x_4958:
        /* <DEDUP_REMOVED lines=8> */
.L_x_4961:
[----:B------:R-:W2:Y:S02]  /*28a0*/  LDG.E.U16 R0, desc[UR36][R2.64] ;  /* 0x0000002402007981 */ /* 0x000ea4000c1e1500 */
[----:B--2---:R-:W-:Y:S01]  /*28b0*/  HADD2.F32 R0, -RZ, R0.H0_H0 ;  /* 0x20000000ff007230 */ /* 0x004fe20000004100 */
[----:B------:R-:W-:Y:S06]  /*28c0*/  BRA `(.L_x_4955) ;  /* 0x0000000800987947 */ /* 0x000fec0003800000 */
.L_x_4960:
[----:B------:R-:W2:Y:S01]  /*28d0*/  LDG.E.64 R2, desc[UR36][R2.64] ;  /* 0x0000002402027981 */ /* 0x000ea2000c1e1b00 */
[----:B------:R-:W-:Y:S01]  /*28e0*/  UMOV UR4, 0xf0000000 ;  /* 0xf000000000047882 */ /* 0x000fe20000000000 */
[----:B------:R-:W-:Y:S01]  /*28f0*/  UMOV UR5, 0x380fffff ;  /* 0x380fffff00057882 */ /* 0x000fe20000000000 */
[----:B--2---:R-:W0:Y:S01]  /*2900*/  F2F.F32.F64 R0, R2 ;  /* 0x0000000200007310 */ /* 0x004e220000301000 */
[----:B------:R-:W-:-:S14]  /*2910*/  DSETP.GEU.AND P0, PT, |R2|, UR4, PT ;  /* 0x0000000402007e2a */ /* 0x000fdc000bf0e200 */
[----:B0-----:R-:W-:Y:S01]  /*2920*/  @!P0 FMUL R0, R0, 1.175494350822287508e-38 ;  /* 0x0080000000008820 */ /* 0x001fe20000400000 */
[----:B------:R-:W-:Y:S06]  /*2930*/  BRA `(.L_x_4955) ;  /* 0x00000008007c7947 */ /* 0x000fec0003800000 */
.L_x_4950:
        /* <DEDUP_REMOVED lines=12> */
.L_x_4964:
[----:B------:R-:W2:Y:S01]  /*2a00*/  LDG.E.64 R2, desc[UR36][R2.64] ;  /* 0x0000002402027981 */ /* 0x000ea2000c1e1b00 */
[----:B------:R-:W-:Y:S01]  /*2a10*/  UMOV UR4, 0xf0000000 ;  /* 0xf000000000047882 */ /* 0x000fe20000000000 */
[----:B------:R-:W-:Y:S01]  /*2a20*/  UMOV UR5, 0x380fffff ;  /* 0x380fffff00057882 */ /* 0x000fe20000000000 */
[----:B--2---:R-:W0:Y:S01]  /*2a30*/  F2F.F32.F64 R0, R2 ;  /* 0x0000000200007310 */ /* 0x004e220000301000 */
[----:B------:R-:W-:-:S14]  /*2a40*/  DSETP.GEU.AND P0, PT, |R2|, UR4, PT ;  /* 0x0000000402007e2a */ /* 0x000fdc000bf0e200 */
[----:B0-----:R-:W-:Y:S01]  /*2a50*/  @!P0 FMUL R0, R0, 1.175494350822287508e-38 ;  /* 0x0080000000008820 */ /* 0x001fe20000400000 */
[----:B------:R-:W-:Y:S06]  /*2a60*/  BRA `(.L_x_4955) ;  /* 0x0000000800307947 */ /* 0x000fec0003800000 */
.L_x_4963:
        /* <DEDUP_REMOVED lines=26> */
.L_x_4966:
        /* <DEDUP_REMOVED lines=13> */
.L_x_4965:
[----:B------:R-:W2:Y:S02]  /*2ce0*/  LDG.E.U16 R0, desc[UR36][R2.64] ;  /* 0x0000002402007981 */ /* 0x000ea4000c1e1500 */
[----:B--2---:R-:W-:Y:S01]  /*2cf0*/  IMAD.U32 R0, R0, 0x10000, RZ ;  /* 0x0001000000007824 */ /* 0x004fe200078e00ff */
[----:B------:R-:W-:Y:S06]  /*2d00*/  BRA `(.L_x_4955) ;  /* 0x0000000400887947 */ /* 0x000fec0003800000 */
.L_x_4962:
        /* <DEDUP_REMOVED lines=11> */
.L_x_4969:
        /* <DEDUP_REMOVED lines=20> */
.L_x_4971:
[----:B------:R-:W-:Y:S05]  /*2f00*/  BSYNC B0 ;  /* 0x0000000000007941 */ /* 0x000fea0003800000 */
.L_x_4970:
[----:B------:R-:W-:Y:S01]  /*2f10*/  LEA R3, R0, 0x3b800000, 0x17 ;  /* 0x3b80000000037811 */ /* 0x000fe200078eb8ff */
[----:B------:R-:W-:-:S05]  /*2f20*/  IMAD.SHL.U32 R0, R2, 0x100000, RZ ;  /* 0x0010000002007824 */ /* 0x000fca00078e00ff */
[----:B------:R-:W-:Y:S01]  /*2f30*/  LOP3.LUT R0, R3, R0, R4, 0xfe, !PT ;  /* 0x0000000003007212 */ /* 0x000fe200078efe04 */
[----:B------:R-:W-:Y:S06]  /*2f40*/  BRA `(.L_x_4955) ;  /* 0x0000000000f87947 */ /* 0x000fec0003800000 */
.L_x_4968:
        /* <DEDUP_REMOVED lines=20> */
.L_x_4973:
[----:B------:R-:W-:Y:S05]  /*3090*/  BSYNC B0 ;  /* 0x0000000000007941 */ /* 0x000fea0003800000 */
.L_x_4972:
[----:B------:R-:W-:Y:S01]  /*30a0*/  LEA R3, R0, 0x37800000, 0x17 ;  /* 0x3780000000037811 */ /* 0x000fe200078eb8ff */
[----:B------:R-:W-:-:S05]  /*30b0*/  IMAD.SHL.U32 R0, R2, 0x200000, RZ ;  /* 0x0020000002007824 */ /* 0x000fca00078e00ff */
[----:B------:R-:W-:Y:S01]  /*30c0*/  LOP3.LUT R0, R3, R0, R4, 0xfe, !PT ;  /* 0x0000000003007212 */ /* 0x000fe200078efe04 */
[----:B------:R-:W-:Y:S06]  /*30d0*/  BRA `(.L_x_4955) ;  /* 0x0000000000947947 */ /* 0x000fec0003800000 */
.L_x_4967:
        /* <DEDUP_REMOVED lines=14> */
.L_x_4954:
        /* <DEDUP_REMOVED lines=16> */
.L_x_4976:
[----:B------:R-:W-:Y:S01]  /*32c0*/  IMAD.MOV.U32 R0, RZ, RZ, RZ ;  /* 0x000000ffff007224 */ /* 0x000fe200078e00ff */
[----:B------:R-:W-:Y:S06]  /*32d0*/  BRA `(.L_x_4955) ;  /* 0x0000000000147947 */ /* 0x000fec0003800000 */
.L_x_4975:
[----:B------:R-:W2:Y:S02]  /*32e0*/  LDG.E.64 R2, desc[UR36][R2.64] ;  /* 0x0000002402027981 */ /* 0x000ea4000c1e1b00 */
[----:B--2---:R0:W1:Y:S01]  /*32f0*/  I2F.U64 R0, R2 ;  /* 0x0000000200007312 */ /* 0x0040620000301000 */
[----:B------:R-:W-:Y:S05]  /*3300*/  BRA `(.L_x_4955) ;  /* 0x0000000000087947 */ /* 0x000fea0003800000 */
.L_x_4974:
[----:B------:R-:W2:Y:S02]  /*3310*/  LDG.E R0, desc[UR36][R2.64] ;  /* 0x0000002402007981 */ /* 0x000ea4000c1e1900 */
[----:B--2---:R-:W-:-:S07]  /*3320*/  I2FP.F32.U32 R0, R0 ;  /* 0x0000000000007245 */ /* 0x004fce0000201000 */
.L_x_4955:
[----:B------:R-:W-:Y:S05]  /*3330*/  BSYNC B6 ;  /* 0x0000000000067941 */ /* 0x000fea0003800000 */
.L_x_4949:
[----:B0-23--:R-:W0:Y:S01]  /*3340*/  LDC.U8 R3, c[0x0][0x491] ;  /* 0x00012440ff037b82 */ /* 0x00de220000000000 */
[----:B-1--45:R-:W-:Y:S02]  /*3350*/  FSETP.NEU.FTZ.AND P0, PT, R0, RZ, PT ;  /* 0x000000ff0000720b */ /* 0x032fe40003f1d000 */
        /* <DEDUP_REMOVED lines=17> */
.L_x_4980:
[----:B------:R0:W-:Y:S01]  /*3470*/  STG.E.U8 desc[UR36][R16.64], R2 ;  /* 0x0000000210007986 */ /* 0x0001e2000c101124 */
[----:B------:R-:W-:Y:S05]  /*3480*/  BRA `(.L_x_4982) ;  /* 0x0000000c00487947 */ /* 0x000fea0003800000 */
.L_x_4979:
        /* <DEDUP_REMOVED lines=9> */
.L_x_4984:
[----:B------:R0:W-:Y:S01]  /*3520*/  STG.E desc[UR36][R16.64], R2 ;  /* 0x0000000210007986 */ /* 0x0001e2000c101924 */
[----:B------:R-:W-:Y:S05]  /*3530*/  BRA `(.L_x_4982) ;  /* 0x0000000c001c7947 */ /* 0x000fea0003800000 */
.L_x_4983:
[----:B------:R0:W-:Y:S01]  /*3540*/  STG.E.U16 desc[UR36][R16.64], R2 ;  /* 0x0000000210007986 */ /* 0x0001e2000c101524 */
[----:B------:R-:W-:Y:S05]  /*3550*/  BRA `(.L_x_4982) ;  /* 0x0000000c00147947 */ /* 0x000fea0003800000 */
.L_x_4978:
        /* <DEDUP_REMOVED lines=9> */
.L_x_4986:
[----:B------:R-:W-:-:S04]  /*35f0*/  I2FP.F32.U32 R0, R2 ;  /* 0x0000000200007245 */ /* 0x000fc80000201000 */
[----:B------:R-:W-:-:S05]  /*3600*/  F2FP.F16.F32.PACK_AB R0, RZ, R0 ;  /* 0x00000000ff00723e */ /* 0x000fca00000000ff */
[----:B------:R0:W-:Y:S01]  /*3610*/  STG.E.U16 desc[UR36][R16.64], R0 ;  /* 0x0000000010007986 */ /* 0x0001e2000c101524 */
[----:B------:R-:W-:Y:S05]  /*3620*/  BRA `(.L_x_4982) ;  /* 0x0000000800e07947 */ /* 0x000fea0003800000 */
.L_x_4985:
        /* <DEDUP_REMOVED lines=10> */
.L_x_4988:
[----:B------:R-:W-:-:S04]  /*36d0*/  I2FP.F32.U32 R2, R2 ;  /* 0x0000000200027245 */ /* 0x000fc80000201000 */
[----:B------:R-:W-:-:S04]  /*36e0*/  F2FP.F16.F32.PACK_AB R3, RZ, R2 ;  /* 0x00000002ff03723e */ /* 0x000fc800000000ff */
[----:B------:R-:W-:-:S05]  /*36f0*/  PRMT R3, R3, 0x5410, RZ ;  /* 0x0000541003037816 */ /* 0x000fca00000000ff */
[----:B------:R2:W-:Y:S01]  /*3700*/  STG.E desc[UR36][R16.64], R3 ;  /* 0x0000000310007986 */ /* 0x0005e2000c101924 */
[----:B------:R-:W-:Y:S05]  /*3710*/  BRA `(.L_x_4982) ;  /* 0x0000000800a47947 */ /* 0x000fea0003800000 */
.L_x_4987:
[----:B------:R-:W0:Y:S02]  /*3720*/  I2F.F64.U32 R2, R2 ;  /* 0x0000000200027312 */ /* 0x000e240000201800 */
[----:B0-----:R4:W-:Y:S01]  /*3730*/  STG.E.64 desc[UR36][R16.64], R2 ;  /* 0x0000000210007986 */ /* 0x0019e2000c101b24 */
[----:B------:R-:W-:Y:S05]  /*3740*/  BRA `(.L_x_4982) ;  /* 0x0000000800987947 */ /* 0x000fea0003800000 */
.L_x_4977:
        /* <DEDUP_REMOVED lines=10> */
.L_x_4991:
[----:B------:R-:W0:Y:S01]  /*37f0*/  I2F.F64.U32 R4, R2 ;  /* 0x0000000200047312 */ /* 0x000e220000201800 */
[----:B------:R-:W-:-:S05]  /*3800*/  CS2R R6, SRZ ;  /* 0x0000000000067805 */ /* 0x000fca000001ff00 */
[----:B0-----:R0:W-:Y:S01]  /*3810*/  STG.E.128 desc[UR36][R16.64], R4 ;  /* 0x0000000410007986 */ /* 0x0011e2000c101d24 */
[----:B------:R-:W-:Y:S05]  /*3820*/  BRA `(.L_x_4982) ;  /* 0x0000000800607947 */ /* 0x000fea0003800000 */
.L_x_4990:
        /* <DEDUP_REMOVED lines=21> */
.L_x_4995:
[----:B------:R-:W-:Y:S05]  /*3980*/  BSYNC B0 ;  /* 0x0000000000007941 */ /* 0x000fea0003800000 */
.L_x_4994:
[----:B------:R-:W-:-:S05]  /*3990*/  LOP3.LUT R3, R0, R3, RZ, 0xfc, !PT ;  /* 0x0000000300037212 */ /* 0x000fca00078efcff */
[----:B------:R0:W-:Y:S01]  /*39a0*/  STG.E.U8 desc[UR36][R16.64], R3 ;  /* 0x0000000310007986 */ /* 0x0001e2000c101124 */
[----:B------:R-:W-:Y:S05]  /*39b0*/  BRA `(.L_x_4982) ;  /* 0x0000000400fc7947 */ /* 0x000fea0003800000 */
.L_x_4993:
        /* <DEDUP_REMOVED lines=13> */
.L_x_4997:
[----:B------:R-:W-:Y:S01]  /*3a90*/  IMAD.MOV.U32 R0, RZ, RZ, 0x7f ;  /* 0x0000007fff007424 */ /* 0x000fe200078e00ff */
[----:B------:R-:W-:-:S04]  /*3aa0*/  ISETP.GT.U32.AND P0, PT, R2, 0x7f800000, PT ;  /* 0x7f8000000200780c */ /* 0x000fc80003f04070 */
[----:B------:R-:W-:-:S09]  /*3ab0*/  SEL R0, R0, 0x7c, P0 ;  /* 0x0000007c00007807 */ /* 0x000fd20000000000 */
.L_x_4998:
[----:B------:R-:W-:Y:S05]  /*3ac0*/  BSYNC B0 ;  /* 0x0000000000007941 */ /* 0x000fea0003800000 */
.L_x_4996:
[----:B------:R-:W-:-:S04]  /*3ad0*/  LOP3.LUT R2, R3, 0x80000000, RZ, 0xc0, !PT ;  /* 0x8000000003027812 */ /* 0x000fc800078ec0ff */
[----:B------:R-:W-:-:S04]  /*3ae0*/  SHF.R.U32.HI R3, RZ, 0x18, R2 ;  /* 0x00000018ff037819 */ /* 0x000fc80000011602 */
[----:B------:R-:W-:-:S05]  /*3af0*/  LOP3.LUT R3, R0, R3, RZ, 0xfc, !PT ;  /* 0x0000000300037212 */ /* 0x000fca00078efcff */
[----:B------:R0:W-:Y:S01]  /*3b00*/  STG.E.U8 desc[UR36][R16.64], R3 ;  /* 0x0000000310007986 */ /* 0x0001e2000c101124 */
[----:B------:R-:W-:Y:S05]  /*3b10*/  BRA `(.L_x_4982) ;  /* 0x0000000400a47947 */ /* 0x000fea0003800000 */
.L_x_4992:
[----:B------:R-:W-:-:S04]  /*3b20*/  I2FP.F32.U32 R0, R2 ;  /* 0x0000000200007245 */ /* 0x000fc80000201000 */
[----:B------:R-:W-:-:S05]  /*3b30*/  F2FP.BF16.F32.PACK_AB R0, RZ, R0 ;  /* 0x00000000ff00723e */ /* 0x000fca00000010ff */
[----:B------:R0:W-:Y:S01]  /*3b40*/  STG.E.U16 desc[UR36][R16.64], R0 ;  /* 0x0000000010007986 */ /* 0x0001e2000c101524 */
[----:B------:R-:W-:Y:S05]  /*3b50*/  BRA `(.L_x_4982) ;  /* 0x0000000400947947 */ /* 0x000fea0003800000 */
.L_x_4989:
        /* <DEDUP_REMOVED lines=10> */
.L_x_5001:
        /* <DEDUP_REMOVED lines=17> */
.L_x_5004:
[----:B------:R-:W-:-:S04]  /*3d10*/  LOP3.LUT R2, R3, 0x80000000, RZ, 0xc0, !PT ;  /* 0x8000000003027812 */ /* 0x000fc800078ec0ff */
[----:B------:R-:W-:-:S04]  /*3d20*/  SHF.R.U32.HI R3, RZ, 0x18, R2 ;  /* 0x00000018ff037819 */ /* 0x000fc80000011602 */
[----:B------:R-:W-:-:S04]  /*3d30*/  LOP3.LUT R0, R0, R3, RZ, 0xfc, !PT ;  /* 0x0000000300007212 */ /* 0x000fc800078efcff */
[----:B------:R-:W-:-:S07]  /*3d40*/  PRMT R8, R0, 0x7610, R8 ;  /* 0x0000761000087816 */ /* 0x000fce0000000008 */
.L_x_5003:
[----:B------:R-:W-:Y:S05]  /*3d50*/  BSYNC B0 ;  /* 0x0000000000007941 */ /* 0x000fea0003800000 */
.L_x_5002:
[----:B------:R0:W-:Y:S01]  /*3d60*/  STG.E.U8 desc[UR36][R16.64], R8 ;  /* 0x0000000810007986 */ /* 0x0001e2000c101124 */
[----:B------:R-:W-:Y:S05]  /*3d70*/  BRA `(.L_x_4982) ;  /* 0x00000004000c7947 */ /* 0x000fea0003800000 */
.L_x_5000:
        /* <DEDUP_REMOVED lines=17> */
.L_x_5007:
[----:B------:R-:W-:-:S04]  /*3e90*/  LOP3.LUT R2, R3, 0x80000000, RZ, 0xc0, !PT ;  /* 0x8000000003027812 */ /* 0x000fc800078ec0ff */
[----:B------:R-:W-:-:S04]  /*3ea0*/  SHF.R.U32.HI R3, RZ, 0x18, R2 ;  /* 0x00000018ff037819 */ /* 0x000fc80000011602 */
[----:B------:R-:W-:-:S04]  /*3eb0*/  LOP3.LUT R0, R0, R3, RZ, 0xfc, !PT ;  /* 0x0000000300007212 */ /* 0x000fc800078efcff */
[----:B------:R-:W-:-:S07]  /*3ec0*/  PRMT R8, R0, 0x7610, R8 ;  /* 0x0000761000087816 */ /* 0x000fce0000000008 */
.L_x_5006:
[----:B------:R-:W-:Y:S05]  /*3ed0*/  BSYNC B0 ;  /* 0x0000000000007941 */ /* 0x000fea0003800000 */
.L_x_5005:
[----:B------:R0:W-:Y:S01]  /*3ee0*/  STG.E.U8 desc[UR36][R16.64], R8 ;  /* 0x0000000810007986 */ /* 0x0001e2000c101124 */
[----:B------:R-:W-:Y:S05]  /*3ef0*/  BRA `(.L_x_4982) ;  /* 0x0000000000ac7947 */ /* 0x000fea0003800000 */
.L_x_4999:
        /* <DEDUP_REMOVED lines=22> */
.L_x_4981:
        /* <DEDUP_REMOVED lines=16> */
.L_x_5010:
[----:B------:R-:W-:Y:S05]  /*4160*/  BRA `(.L_x_4982) ;  /* 0x0000000000107947 */ /* 0x000fea0003800000 */
.L_x_5009:
[----:B------:R-:W-:-:S05]  /*4170*/  IMAD.MOV.U32 R3, RZ, RZ, RZ ;  /* 0x000000ffff037224 */ /* 0x000fca00078e00ff */
[----:B------:R0:W-:Y:S01]  /*4180*/  STG.E.64 desc[UR36][R16.64], R2 ;  /* 0x0000000210007986 */ /* 0x0001e2000c101b24 */
[----:B------:R-:W-:Y:S05]  /*4190*/  BRA `(.L_x_4982) ;  /* 0x0000000000047947 */ /* 0x000fea0003800000 */
.L_x_5008:
[----:B------:R0:W-:Y:S02]  /*41a0*/  STG.E desc[UR36][R16.64], R2 ;  /* 0x0000000210007986 */ /* 0x0001e4000c101924 */
.L_x_4982:
[----:B------:R-:W-:-:S04]  /*41b0*/  IMAD R18, R18, 0x200, R23 ;  /* 0x0000020012127824 */ /* 0x000fc800078e0217 */
[----:B------:R-:W-:-:S07]  /*41c0*/  VIADD R19, R18, 0x80 ;  /* 0x0000008012137836 */ /* 0x000fce0000000000 */
.L_x_4919:
[----:B------:R-:W-:Y:S05]  /*41d0*/  BSYNC B7 ;  /* 0x0000000000077941 */ /* 0x000fea0003800000 */
.L_x_4918:
        /* <DEDUP_REMOVED lines=358> */
.L_x_5013:
        /* <DEDUP_REMOVED lines=22> */
.L_x_5018:
[----:B------:R-:W2:Y:S02]  /*59a0*/  LDG.E.U8 R2, desc[UR36][R2.64] ;  /* 0x0000002402027981 */ /* 0x000ea4000c1e1100 */
[----:B--2---:R-:W-:Y:S01]  /*59b0*/  I2FP.F32.U32 R22, R2 ;  /* 0x0000000200167245 */ /* 0x004fe20000201000 */
[----:B------:R-:W-:Y:S06]  /*59c0*/  BRA `(.L_x_5020) ;  /* 0x0000000c002c7947 */ /* 0x000fec0003800000 */
.L_x_5017:
        /* <DEDUP_REMOVED lines=9> */
.L_x_5022:
[----:B------:R-:W2:Y:S02]  /*5a60*/  LDG.E R2, desc[UR36][R2.64] ;  /* 0x0000002402027981 */ /* 0x000ea4000c1e1900 */
[----:B--2---:R-:W-:Y:S01]  /*5a70*/  I2FP.F32.S32 R22, R2 ;  /* 0x0000000200167245 */ /* 0x004fe20000201400 */
[----:B------:R-:W-:Y:S06]  /*5a80*/  BRA `(.L_x_5020) ;  /* 0x0000000800fc7947 */ /* 0x000fec0003800000 */
.L_x_5021:
[----:B------:R-:W2:Y:S02]  /*5a90*/  LDG.E.U16 R2, desc[UR36][R2.64] ;  /* 0x0000002402027981 */ /* 0x000ea4000c1e1500 */
[----:B--2---:R0:W1:Y:S01]  /*5aa0*/  I2F.S16 R22, R2 ;  /* 0x0000000200167306 */ /* 0x0040620000101400 */
[----:B------:R-:W-:Y:S05]  /*5ab0*/  BRA `(.L_x_5020) ;  /* 0x0000000800f07947 */ /* 0x000fea0003800000 */
.L_x_5016:
        /* <DEDUP_REMOVED lines=8> */
.L_x_5024:
[----:B------:R-:W2:Y:S02]  /*5b40*/  LDG.E.U16 R2, desc[UR36][R2.64] ;  /* 0x0000002402027981 */ /* 0x000ea4000c1e1500 */
[----:B--2---:R-:W-:Y:S01]  /*5b50*/  HADD2.F32 R22, -RZ, R2.H0_H0 ;  /* 0x20000002ff167230 */ /* 0x004fe20000004100 */
[----:B------:R-:W-:Y:S06]  /*5b60*/  BRA `(.L_x_5020) ;  /* 0x0000000800c47947 */ /* 0x000fec0003800000 */
.L_x_5023:
        /* <DEDUP_REMOVED lines=8> */
.L_x_5026:
[----:B------:R-:W2:Y:S02]  /*5bf0*/  LDG.E.U16 R2, desc[UR36][R2.64] ;  /* 0x0000002402027981 */ /* 0x000ea4000c1e1500 */
[----:B--2---:R-:W-:Y:S01]  /*5c00*/  HADD2.F32 R22, -RZ, R2.H0_H0 ;  /* 0x20000002ff167230 */ /* 0x004fe20000004100 */
[----:B------:R-:W-:Y:S06]  /*5c10*/  BRA `(.L_x_5020) ;  /* 0x0000000800987947 */ /* 0x000fec0003800000 */
.L_x_5025:
[----:B------:R-:W2:Y:S01]  /*5c20*/  LDG.E.64 R2, desc[UR36][R2.64] ;  /* 0x0000002402027981 */ /* 0x000ea2000c1e1b00 */
[----:B------:R-:W-:Y:S01]  /*5c30*/  UMOV UR4, 0xf0000000 ;  /* 0xf000000000047882 */ /* 0x000fe20000000000 */
[----:B------:R-:W-:Y:S01]  /*5c40*/  UMOV UR5, 0x380fffff ;  /* 0x380fffff00057882 */ /* 0x000fe20000000000 */
[----:B--2---:R-:W0:Y:S01]  /*5c50*/  F2F.F32.F64 R22, R2 ;  /* 0x0000000200167310 */ /* 0x004e220000301000 */
[----:B------:R-:W-:-:S14]  /*5c60*/  DSETP.GEU.AND P0, PT, |R2|, UR4, PT ;  /* 0x0000000402007e2a */ /* 0x000fdc000bf0e200 */
[----:B0-----:R-:W-:Y:S01]  /*5c70*/  @!P0 FMUL R22, R22, 1.175494350822287508e-38 ;  /* 0x0080000016168820 */ /* 0x001fe20000400000 */
[----:B------:R-:W-:Y:S06]  /*5c80*/  BRA `(.L_x_5020) ;  /* 0x00000008007c7947 */ /* 0x000fec0003800000 */
.L_x_5015:
        /* <DEDUP_REMOVED lines=12> */
.L_x_5029:
[----:B------:R-:W2:Y:S01]  /*5d50*/  LDG.E.64 R2, desc[UR36][R2.64] ;  /* 0x0000002402027981 */ /* 0x000ea2000c1e1b00 */
[----:B------:R-:W-:Y:S01]  /*5d60*/  UMOV UR4, 0xf0000000 ;  /* 0xf000000000047882 */ /* 0x000fe20000000000 */
[----:B------:R-:W-:Y:S01]  /*5d70*/  UMOV UR5, 0x380fffff ;  /* 0x380fffff00057882 */ /* 0x000fe20000000000 */
[----:B--2---:R-:W0:Y:S01]  /*5d80*/  F2F.F32.F64 R22, R2 ;  /* 0x0000000200167310 */ /* 0x004e220000301000 */
[----:B------:R-:W-:-:S14]  /*5d90*/  DSETP.GEU.AND P0, PT, |R2|, UR4, PT ;  /* 0x0000000402007e2a */ /* 0x000fdc000bf0e200 */
[----:B0-----:R-:W-:Y:S01]  /*5da0*/  @!P0 FMUL R22, R22, 1.175494350822287508e-38 ;  /* 0x0080000016168820 */ /* 0x001fe20000400000 */
[----:B------:R-:W-:Y:S06]  /*5db0*/  BRA `(.L_x_5020) ;  /* 0x0000000800307947 */ /* 0x000fec0003800000 */
.L_x_5028:
        /* <DEDUP_REMOVED lines=26> */
.L_x_5031:
        /* <DEDUP_REMOVED lines=13> */
.L_x_5030:
[----:B------:R-:W2:Y:S02]  /*6030*/  LDG.E.U16 R2, desc[UR36][R2.64] ;  /* 0x0000002402027981 */ /* 0x000ea4000c1e1500 */
[----:B--2---:R-:W-:Y:S01]  /*6040*/  IMAD.U32 R22, R2, 0x10000, RZ ;  /* 0x0001000002167824 */ /* 0x004fe200078e00ff */
[----:B------:R-:W-:Y:S06]  /*6050*/  BRA `(.L_x_5020) ;  /* 0x0000000400887947 */ /* 0x000fec0003800000 */
.L_x_5027:
        /* <DEDUP_REMOVED lines=11> */
.L_x_5034:
        /* <DEDUP_REMOVED lines=20> */
.L_x_5036:
[----:B------:R-:W-:Y:S05]  /*6250*/  BSYNC B0 ;  /* 0x0000000000007941 */ /* 0x000fea0003800000 */
.L_x_5035:
[----:B------:R-:W-:Y:S01]  /*6260*/  IMAD.SHL.U32 R2, R2, 0x100000, RZ ;  /* 0x0010000002027824 */ /* 0x000fe200078e00ff */
[----:B------:R-:W-:-:S04]  /*6270*/  LEA R3, R0, 0x3b800000, 0x17 ;  /* 0x3b80000000037811 */ /* 0x000fc800078eb8ff */
[----:B------:R-:W-:Y:S01]  /*6280*/  LOP3.LUT R22, R3, R2, R22, 0xfe, !PT ;  /* 0x0000000203167212 */ /* 0x000fe200078efe16 */
[----:B------:R-:W-:Y:S06]  /*6290*/  BRA `(.L_x_5020) ;  /* 0x0000000000f87947 */ /* 0x000fec0003800000 */
.L_x_5033:
        /* <DEDUP_REMOVED lines=20> */
.L_x_5038:
[----:B------:R-:W-:Y:S05]  /*63e0*/  BSYNC B0 ;  /* 0x0000000000007941 */ /* 0x000fea0003800000 */
.L_x_5037:
[----:B------:R-:W-:Y:S01]  /*63f0*/  IMAD.SHL.U32 R2, R2, 0x200000, RZ ;  /* 0x0020000002027824 */ /* 0x000fe200078e00ff */
[----:B------:R-:W-:-:S04]  /*6400*/  LEA R3, R0, 0x37800000, 0x17 ;  /* 0x3780000000037811 */ /* 0x000fc800078eb8ff */
[----:B------:R-:W-:Y:S01]  /*6410*/  LOP3.LUT R22, R3, R2, R22, 0xfe, !PT ;  /* 0x0000000203167212 */ /* 0x000fe200078efe16 */
[----:B------:R-:W-:Y:S06]  /*6420*/  BRA `(.L_x_5020) ;  /* 0x0000000000947947 */ /* 0x000fec0003800000 */
.L_x_5032:
        /* <DEDUP_REMOVED lines=14> */
.L_x_5019:
        /* <DEDUP_REMOVED lines=16> */
.L_x_5041:
[----:B------:R-:W-:Y:S01]  /*6610*/  IMAD.MOV.U32 R22, RZ, RZ, RZ ;  /* 0x000000ffff167224 */ /* 0x000fe200078e00ff */
[----:B------:R-:W-:Y:S06]  /*6620*/  BRA `(.L_x_5020) ;  /* 0x0000000000147947 */ /* 0x000fec0003800000 */
.L_x_5040:
[----:B------:R-:W2:Y:S02]  /*6630*/  LDG.E.64 R22, desc[UR36][R2.64] ;  /* 0x0000002402167981 */ /* 0x000ea4000c1e1b00 */
[----:B--2---:R0:W1:Y:S01]  /*6640*/  I2F.U64 R22, R22 ;  /* 0x0000001600167312 */ /* 0x0040620000301000 */
[----:B------:R-:W-:Y:S05]  /*6650*/  BRA `(.L_x_5020) ;  /* 0x0000000000087947 */ /* 0x000fea0003800000 */
.L_x_5039:
[----:B------:R-:W2:Y:S02]  /*6660*/  LDG.E R2, desc[UR36][R2.64] ;  /* 0x0000002402027981 */ /* 0x000ea4000c1e1900 */
[----:B--2---:R-:W-:-:S07]  /*6670*/  I2FP.F32.U32 R22, R2 ;  /* 0x0000000200167245 */ /* 0x004fce0000201000 */
.L_x_5020:
[----:B------:R-:W-:Y:S05]  /*6680*/  BSYNC B6 ;  /* 0x0000000000067941 */ /* 0x000fea0003800000 */
.L_x_5014:
[----:B------:R-:W2:Y:S01]  /*6690*/  LDC.U8 R4, c[0x0][0x493] ;  /* 0x000124c0ff047b82 */ /* 0x000ea20000000000 */
[----:B------:R-:W-:Y:S01]  /*66a0*/  ULDC.64 UR4, c[0x0][0x488] ;  /* 0x0001220000047ab9 */ /* 0x000fe20000000a00 */
[----:B------:R-:W-:Y:S01]  /*66b0*/  BSSY B6, `(.L_x_5042) ;  /* 0x00000df000067945 */ /* 0x000fe20003800000 */
[----:B0---4-:R-:W-:-:S05]  /*66c0*/  IADD3 R2, P0, R18, UR4, RZ ;  /* 0x0000000412027c10 */ /* 0x011fca000ff1e0ff */
        /* <DEDUP_REMOVED lines=13> */
[----:B--2---:R-:W4:Y:S01]  /*67a0*/  I2F.S16 R0, R0 ;  /* 0x0000000000007306 */ /* 0x004f220000101400 */
[----:B------:R-:W-:Y:S05]  /*67b0*/  BRA `(.L_x_5048) ;  /* 0x0000000c00387947 */ /* 0x000fea0003800000 */
.L_x_5046:
[----:B------:R-:W2:Y:S02]  /*67c0*/  LDG.E.U8 R0, desc[UR36][R2.64] ;  /* 0x0000002402007981 */ /* 0x000ea4000c1e1100 */
[----:B--2---:R-:W-:Y:S01]  /*67d0*/  I2FP.F32.U32 R0, R0 ;  /* 0x0000000000007245 */ /* 0x004fe20000201000 */
[----:B------:R-:W-:Y:S06]  /*67e0*/  BRA `(.L_x_5048) ;  /* 0x0000000c002c7947 */ /* 0x000fec0003800000 */
.L_x_5045:
        /* <DEDUP_REMOVED lines=9> */
.L_x_5050:
[----:B------:R-:W2:Y:S02]  /*6880*/  LDG.E R0, desc[UR36][R2.64] ;  /* 0x0000002402007981 */ /* 0x000ea4000c1e1900 */
[----:B--2---:R-:W-:Y:S01]  /*6890*/  I2FP.F32.S32 R0, R0 ;  /* 0x0000000000007245 */ /* 0x004fe20000201400 */
[----:B------:R-:W-:Y:S06]  /*68a0*/  BRA `(.L_x_5048) ;  /* 0x0000000800fc7947 */ /* 0x000fec0003800000 */
.L_x_5049:
[----:B------:R-:W2:Y:S02]  /*68b0*/  LDG.E.U16 R0, desc[UR36][R2.64] ;  /* 0x0000002402007981 */ /* 0x000ea4000c1e1500 */
[----:B--2---:R-:W0:Y:S01]  /*68c0*/  I2F.S16 R0, R0 ;  /* 0x0000000000007306 */ /* 0x004e220000101400 */
[----:B------:R-:W-:Y:S05]  /*68d0*/  BRA `(.L_x_5048) ;  /* 0x0000000800f07947 */ /* 0x000fea0003800000 */
.L_x_5044:
        /* <DEDUP_REMOVED lines=8> */
.L_x_5052:
[----:B------:R-:W2:Y:S02]  /*6960*/  LDG.E.U16 R0, desc[UR36][R2.64] ;  /* 0x0000002402007981 */ /* 0x000ea4000c1e1500 */
[----:B--2---:R-:W-:Y:S01]  /*6970*/  HADD2.F32 R0, -RZ, R0.H0_H0 ;  /* 0x20000000ff007230 */ /* 0x004fe20000004100 */
[----:B------:R-:W-:Y:S06]  /*6980*/  BRA `(.L_x_5048) ;  /* 0x0000000800c47947 */ /* 0x000fec0003800000 */
.L_x_5051:
        /* <DEDUP_REMOVED lines=8> */
.L_x_5054:
[----:B------:R-:W2:Y:S02]  /*6a10*/  LDG.E.U16 R0, desc[UR36][R2.64] ;  /* 0x0000002402007981 */ /* 0x000ea4000c1e1500 */
[----:B--2---:R-:W-:Y:S01]  /*6a20*/  HADD2.F32 R0, -RZ, R0.H0_H0 ;  /* 0x20000000ff007230 */ /* 0x004fe20000004100 */
[----:B------:R-:W-:Y:S06]  /*6a30*/  BRA `(.L_x_5048) ;  /* 0x0000000800987947 */ /* 0x000fec0003800000 */
.L_x_5053:
[----:B------:R-:W2:Y:S01]  /*6a40*/  LDG.E.64 R2, desc[UR36][R2.64] ;  /* 0x0000002402027981 */ /* 0x000ea2000c1e1b00 */
[----:B------:R-:W-:Y:S01]  /*6a50*/  UMOV UR4, 0xf0000000 ;  /* 0xf000000000047882 */ /* 0x000fe20000000000 */
[----:B------:R-:W-:Y:S01]  /*6a60*/  UMOV UR5, 0x380fffff ;  /* 0x380fffff00057882 */ /* 0x000fe20000000000 */
[----:B--2---:R-:W0:Y:S01]  /*6a70*/  F2F.F32.F64 R0, R2 ;  /* 0x0000000200007310 */ /* 0x004e220000301000 */
[----:B------:R-:W-:-:S14]  /*6a80*/  DSETP.GEU.AND P0, PT, |R2|, UR4, PT ;  /* 0x0000000402007e2a */ /* 0x000fdc000bf0e200 */
[----:B0-----:R-:W-:Y:S01]  /*6a90*/  @!P0 FMUL R0, R0, 1.175494350822287508e-38 ;  /* 0x0080000000008820 */ /* 0x001fe20000400000 */
[----:B------:R-:W-:Y:S06]  /*6aa0*/  BRA `(.L_x_5048) ;  /* 0x00000008007c7947 */ /* 0x000fec0003800000 */
.L_x_5043:
        /* <DEDUP_REMOVED lines=12> */
.L_x_5057:
[----:B------:R-:W2:Y:S01]  /*6b70*/  LDG.E.64 R2, desc[UR36][R2.64] ;  /* 0x0000002402027981 */ /* 0x000ea2000c1e1b00 */
[----:B------:R-:W-:Y:S01]  /*6b80*/  UMOV UR4, 0xf0000000 ;  /* 0xf000000000047882 */ /* 0x000fe20000000000 */
[----:B------:R-:W-:Y:S01]  /*6b90*/  UMOV UR5, 0x380fffff ;  /* 0x380fffff00057882 */ /* 0x000fe20000000000 */
[----:B--2---:R-:W0:Y:S01]  /*6ba0*/  F2F.F32.F64 R0, R2 ;  /* 0x0000000200007310 */ /* 0x004e220000301000 */
[----:B------:R-:W-:-:S14]  /*6bb0*/  DSETP.GEU.AND P0, PT, |R2|, UR4, PT ;  /* 0x0000000402007e2a */ /* 0x000fdc000bf0e200 */
[----:B0-----:R-:W-:Y:S01]  /*6bc0*/  @!P0 FMUL R0, R0, 1.175494350822287508e-38 ;  /* 0x0080000000008820 */ /* 0x001fe20000400000 */
[----:B------:R-:W-:Y:S06]  /*6bd0*/  BRA `(.L_x_5048) ;  /* 0x0000000800307947 */ /* 0x000fec0003800000 */
.L_x_5056:
        /* <DEDUP_REMOVED lines=26> */
.L_x_5059:
        /* <DEDUP_REMOVED lines=13> */
.L_x_5058:
[----:B------:R-:W2:Y:S02]  /*6e50*/  LDG.E.U16 R0, desc[UR36][R2.64] ;  /* 0x0000002402007981 */ /* 0x000ea4000c1e1500 */
[----:B--2---:R-:W-:Y:S01]  /*6e60*/  IMAD.U32 R0, R0, 0x10000, RZ ;  /* 0x0001000000007824 */ /* 0x004fe200078e00ff */
[----:B------:R-:W-:Y:S06]  /*6e70*/  BRA `(.L_x_5048) ;  /* 0x0000000400887947 */ /* 0x000fec0003800000 */
.L_x_5055:
        /* <DEDUP_REMOVED lines=11> */
.L_x_5062:
        /* <DEDUP_REMOVED lines=20> */
.L_x_5064:
[----:B------:R-:W-:Y:S05]  /*7070*/  BSYNC B0 ;  /* 0x0000000000007941 */ /* 0x000fea0003800000 */
.L_x_5063:
[----:B------:R-:W-:Y:S01]  /*7080*/  LEA R3, R0, 0x3b800000, 0x17 ;  /* 0x3b80000000037811 */ /* 0x000fe200078eb8ff */
[----:B------:R-:W-:-:S05]  /*7090*/  IMAD.SHL.U32 R0, R2, 0x100000, RZ ;  /* 0x0010000002007824 */ /* 0x000fca00078e00ff */
[----:B------:R-:W-:Y:S01]  /*70a0*/  LOP3.LUT R0, R3, R0, R4, 0xfe, !PT ;  /* 0x0000000003007212 */ /* 0x000fe200078efe04 */
[----:B------:R-:W-:Y:S06]  /*70b0*/  BRA `(.L_x_5048) ;  /* 0x0000000000f87947 */ /* 0x000fec0003800000 */
.L_x_5061:
        /* <DEDUP_REMOVED lines=20> */
.L_x_5066:
[----:B------:R-:W-:Y:S05]  /*7200*/  BSYNC B0 ;  /* 0x0000000000007941 */ /* 0x000fea0003800000 */
.L_x_5065:
[----:B------:R-:W-:Y:S01]  /*7210*/  LEA R3, R0, 0x37800000, 0x17 ;  /* 0x3780000000037811 */ /* 0x000fe200078eb8ff */
[----:B------:R-:W-:-:S05]  /*7220*/  IMAD.SHL.U32 R0, R2, 0x200000, RZ ;  /* 0x0020000002007824 */ /* 0x000fca00078e00ff */
[----:B------:R-:W-:Y:S01]  /*7230*/  LOP3.LUT R0, R3, R0, R4, 0xfe, !PT ;  /* 0x0000000003007212 */ /* 0x000fe200078efe04 */
[----:B------:R-:W-:Y:S06]  /*7240*/  BRA `(.L_x_5048) ;  /* 0x0000000000947947 */ /* 0x000fec0003800000 */
.L_x_5060:
        /* <DEDUP_REMOVED lines=14> */
.L_x_5047:
        /* <DEDUP_REMOVED lines=16> */
.L_x_5069:
[----:B------:R-:W-:Y:S01]  /*7430*/  IMAD.MOV.U32 R0, RZ, RZ, RZ ;  /* 0x000000ffff007224 */ /* 0x000fe200078e00ff */
[----:B------:R-:W-:Y:S06]  /*7440*/  BRA `(.L_x_5048) ;  /* 0x0000000000147947 */ /* 0x000fec0003800000 */
.L_x_5068:
[----:B------:R-:W2:Y:S02]  /*7450*/  LDG.E.64 R2, desc[UR36][R2.64] ;  /* 0x0000002402027981 */ /* 0x000ea4000c1e1b00 */
[----:B--2---:R0:W2:Y:S01]  /*7460*/  I2F.U64 R0, R2 ;  /* 0x0000000200007312 */ /* 0x0040a20000301000 */
[----:B------:R-:W-:Y:S05]  /*7470*/  BRA `(.L_x_5048) ;  /* 0x0000000000087947 */ /* 0x000fea0003800000 */
.L_x_5067:
[----:B------:R-:W2:Y:S02]  /*7480*/  LDG.E R0, desc[UR36][R2.64] ;  /* 0x0000002402007981 */ /* 0x000ea4000c1e1900 */
[----:B--2---:R-:W-:-:S07]  /*7490*/  I2FP.F32.U32 R0, R0 ;  /* 0x0000000000007245 */ /* 0x004fce0000201000 */
.L_x_5048:
[----:B------:R-:W-:Y:S05]  /*74a0*/  BSYNC B6 ;  /* 0x0000000000067941 */ /* 0x000fea0003800000 */
.L_x_5042:
[----:B0-----:R-:W0:Y:S01]  /*74b0*/  LDC.U8 R3, c[0x0][0x491] ;  /* 0x00012440ff037b82 */ /* 0x001e220000000000 */
[----:B--2-45:R-:W-:Y:S02]  /*74c0*/  FSETP.NEU.FTZ.AND P0, PT, R0, RZ, PT ;  /* 0x000000ff0000720b */ /* 0x034fe40003f1d000 */
[----:B-1-3--:R-:W-:-:S04]  /*74d0*/  FSETP.NEU.FTZ.AND P1, PT, R22, RZ, PT ;  /* 0x000000ff1600720b */ /* 0x00afc80003f3d000 */
        /* <DEDUP_REMOVED lines=16> */
.L_x_5073:
[----:B------:R0:W-:Y:S01]  /*75e0*/  STG.E.U8 desc[UR36][R16.64], R2 ;  /* 0x0000000210007986 */ /* 0x0001e2000c101124 */
[----:B------:R-:W-:Y:S05]  /*75f0*/  BRA `(.L_x_5075) ;  /* 0x0000000c00487947 */ /* 0x000fea0003800000 */
.L_x_5072:
        /* <DEDUP_REMOVED lines=9> */
.L_x_5077:
[----:B------:R0:W-:Y:S01]  /*7690*/  STG.E desc[UR36][R16.64], R2 ;  /* 0x0000000210007986 */ /* 0x0001e2000c101924 */
[----:B------:R-:W-:Y:S05]  /*76a0*/  BRA `(.L_x_5075) ;  /* 0x0000000c001c7947 */ /* 0x000fea0003800000 */
.L_x_5076:
[----:B------:R0:W-:Y:S01]  /*76b0*/  STG.E.U16 desc[UR36][R16.64], R2 ;  /* 0x0000000210007986 */ /* 0x0001e2000c101524 */
[----:B------:R-:W-:Y:S05]  /*76c0*/  BRA `(.L_x_5075) ;  /* 0x0000000c00147947 */ /* 0x000fea0003800000 */
.L_x_5071:
        /* <DEDUP_REMOVED lines=9> */
.L_x_5079:
[----:B------:R-:W-:-:S04]  /*7760*/  I2FP.F32.U32 R0, R2 ;  /* 0x0000000200007245 */ /* 0x000fc80000201000 */
[----:B------:R-:W-:-:S05]  /*7770*/  F2FP.F16.F32.PACK_AB R0, RZ, R0 ;  /* 0x00000000ff00723e */ /* 0x000fca00000000ff */
[----:B------:R0:W-:Y:S01]  /*7780*/  STG.E.U16 desc[UR36][R16.64], R0 ;  /* 0x0000000010007986 */ /* 0x0001e2000c101524 */
[----:B------:R-:W-:Y:S05]  /*7790*/  BRA `(.L_x_5075) ;  /* 0x0000000800e07947 */ /* 0x000fea0003800000 */
.L_x_5078:
        /* <DEDUP_REMOVED lines=10> */
.L_x_5081:
[----:B------:R-:W-:-:S04]  /*7840*/  I2FP.F32.U32 R2, R2 ;  /* 0x0000000200027245 */ /* 0x000fc80000201000 */
[----:B------:R-:W-:-:S04]  /*7850*/  F2FP.F16.F32.PACK_AB R3, RZ, R2 ;  /* 0x00000002ff03723e */ /* 0x000fc800000000ff */
[----:B------:R-:W-:-:S05]  /*7860*/  PRMT R3, R3, 0x5410, RZ ;  /* 0x0000541003037816 */ /* 0x000fca00000000ff */
[----:B------:R0:W-:Y:S01]  /*7870*/  STG.E desc[UR36][R16.64], R3 ;  /* 0x0000000310007986 */ /* 0x0001e2000c101924 */
[----:B------:R-:W-:Y:S05]  /*7880*/  BRA `(.L_x_5075) ;  /* 0x0000000800a47947 */ /* 0x000fea0003800000 */
.L_x_5080:
[----:B------:R-:W0:Y:S02]  /*7890*/  I2F.F64.U32 R2, R2 ;  /* 0x0000000200027312 */ /* 0x000e240000201800 */
[----:B0-----:R0:W-:Y:S01]  /*78a0*/  STG.E.64 desc[UR36][R16.64], R2 ;  /* 0x0000000210007986 */ /* 0x0011e2000c101b24 */
[----:B------:R-:W-:Y:S05]  /*78b0*/  BRA `(.L_x_5075) ;  /* 0x0000000800987947 */ /* 0x000fea0003800000 */
.L_x_5070:
        /* <DEDUP_REMOVED lines=10> */
.L_x_5084:
[----:B------:R-:W0:Y:S01]  /*7960*/  I2F.F64.U32 R4, R2 ;  /* 0x0000000200047312 */ /* 0x000e220000201800 */
[----:B------:R-:W-:-:S05]  /*7970*/  CS2R R6, SRZ ;  /* 0x0000000000067805 */ /* 0x000fca000001ff00 */
[----:B0-----:R0:W-:Y:S01]  /*7980*/  STG.E.128 desc[UR36][R16.64], R4 ;  /* 0x0000000410007986 */ /* 0x0011e2000c101d24 */
[----:B------:R-:W-:Y:S05]  /*7990*/  BRA `(.L_x_5075) ;  /* 0x0000000800607947 */ /* 0x000fea0003800000 */
.L_x_5083:
        /* <DEDUP_REMOVED lines=21> */
.L_x_5088:
[----:B------:R-:W-:Y:S05]  /*7af0*/  BSYNC B0 ;  /* 0x0000000000007941 */ /* 0x000fea0003800000 */
.L_x_5087:
[----:B------:R-:W-:-:S05]  /*7b00*/  LOP3.LUT R3, R0, R3, RZ, 0xfc, !PT ;  /* 0x0000000300037212 */ /* 0x000fca00078efcff */
[----:B------:R0:W-:Y:S01]  /*7b10*/  STG.E.U8 desc[UR36][R16.64], R3 ;  /* 0x0000000310007986 */ /* 0x0001e2000c101124 */
[----:B------:R-:W-:Y:S05]  /*7b20*/  BRA `(.L_x_5075) ;  /* 0x0000000400fc7947 */ /* 0x000fea0003800000 */
.L_x_5086:
        /* <DEDUP_REMOVED lines=13> */
.L_x_5090:
[----:B------:R-:W-:Y:S01]  /*7c00*/  IMAD.MOV.U32 R0, RZ, RZ, 0x7f ;  /* 0x0000007fff007424 */ /* 0x000fe200078e00ff */
[----:B------:R-:W-:-:S04]  /*7c10*/  ISETP.GT.U32.AND P0, PT, R2, 0x7f800000, PT ;  /* 0x7f8000000200780c */ /* 0x000fc80003f04070 */
[----:B------:R-:W-:-:S09]  /*7c20*/  SEL R0, R0, 0x7c, P0 ;  /* 0x0000007c00007807 */ /* 0x000fd20000000000 */
.L_x_5091:
[----:B------:R-:W-:Y:S05]  /*7c30*/  BSYNC B0 ;  /* 0x0000000000007941 */ /* 0x000fea0003800000 */
.L_x_5089:
[----:B------:R-:W-:-:S04]  /*7c40*/  LOP3.LUT R2, R3, 0x80000000, RZ, 0xc0, !PT ;  /* 0x8000000003027812 */ /* 0x000fc800078ec0ff */
[----:B------:R-:W-:-:S04]  /*7c50*/  SHF.R.U32.HI R3, RZ, 0x18, R2 ;  /* 0x00000018ff037819 */ /* 0x000fc80000011602 */
[----:B------:R-:W-:-:S05]  /*7c60*/  LOP3.LUT R3, R0, R3, RZ, 0xfc, !PT ;  /* 0x0000000300037212 */ /* 0x000fca00078efcff */
[----:B------:R0:W-:Y:S01]  /*7c70*/  STG.E.U8 desc[UR36][R16.64], R3 ;  /* 0x0000000310007986 */ /* 0x0001e2000c101124 */
[----:B------:R-:W-:Y:S05]  /*7c80*/  BRA `(.L_x_5075) ;  /* 0x0000000400a47947 */ /* 0x000fea0003800000 */
.L_x_5085:
[----:B------:R-:W-:-:S04]  /*7c90*/  I2FP.F32.U32 R0, R2 ;  /* 0x0000000200007245 */ /* 0x000fc80000201000 */
[----:B------:R-:W-:-:S05]  /*7ca0*/  F2FP.BF16.F32.PACK_AB R0, RZ, R0 ;  /* 0x00000000ff00723e */ /* 0x000fca00000010ff */
[----:B------:R0:W-:Y:S01]  /*7cb0*/  STG.E.U16 desc[UR36][R16.64], R0 ;  /* 0x0000000010007986 */ /* 0x0001e2000c101524 */
[----:B------:R-:W-:Y:S05]  /*7cc0*/  BRA `(.L_x_5075) ;  /* 0x0000000400947947 */ /* 0x000fea0003800000 */
.L_x_5082:
        /* <DEDUP_REMOVED lines=10> */
.L_x_5094:
        /* <DEDUP_REMOVED lines=17> */
.L_x_5097:
[----:B------:R-:W-:-:S04]  /*7e80*/  LOP3.LUT R2, R3, 0x80000000, RZ, 0xc0, !PT ;  /* 0x8000000003027812 */ /* 0x000fc800078ec0ff */
[----:B------:R-:W-:-:S04]  /*7e90*/  SHF.R.U32.HI R3, RZ, 0x18, R2 ;  /* 0x00000018ff037819 */ /* 0x000fc80000011602 */
[----:B------:R-:W-:-:S04]  /*7ea0*/  LOP3.LUT R0, R0, R3, RZ, 0xfc, !PT ;  /* 0x0000000300007212 */ /* 0x000fc800078efcff */
[----:B------:R-:W-:-:S07]  /*7eb0*/  PRMT R8, R0, 0x7610, R8 ;  /* 0x0000761000087816 */ /* 0x000fce0000000008 */
.L_x_5096:
[----:B------:R-:W-:Y:S05]  /*7ec0*/  BSYNC B0 ;  /* 0x0000000000007941 */ /* 0x000fea0003800000 */
.L_x_5095:
[----:B------:R3:W-:Y:S01]  /*7ed0*/  STG.E.U8 desc[UR36][R16.64], R8 ;  /* 0x0000000810007986 */ /* 0x0007e2000c101124 */
[----:B------:R-:W-:Y:S05]  /*7ee0*/  BRA `(.L_x_5075) ;  /* 0x00000004000c7947 */ /* 0x000fea0003800000 */
.L_x_5093:
        /* <DEDUP_REMOVED lines=17> */
.L_x_5100:
[----:B------:R-:W-:-:S04]  /*8000*/  LOP3.LUT R2, R3, 0x80000000, RZ, 0xc0, !PT ;  /* 0x8000000003027812 */ /* 0x000fc800078ec0ff */
[----:B------:R-:W-:-:S04]  /*8010*/  SHF.R.U32.HI R3, RZ, 0x18, R2 ;  /* 0x00000018ff037819 */ /* 0x000fc80000011602 */
[----:B------:R-:W-:-:S04]  /*8020*/  LOP3.LUT R0, R0, R3, RZ, 0xfc, !PT ;  /* 0x0000000300007212 */ /* 0x000fc800078efcff */
[----:B------:R-:W-:-:S07]  /*8030*/  PRMT R8, R0, 0x7610, R8 ;  /* 0x0000761000087816 */ /* 0x000fce0000000008 */
.L_x_5099:
[----:B------:R-:W-:Y:S05]  /*8040*/  BSYNC B0 ;  /* 0x0000000000007941 */ /* 0x000fea0003800000 */
.L_x_5098:
[----:B------:R0:W-:Y:S01]  /*8050*/  STG.E.U8 desc[UR36][R16.64], R8 ;  /* 0x0000000810007986 */ /* 0x0001e2000c101124 */
[----:B------:R-:W-:Y:S05]  /*8060*/  BRA `(.L_x_5075) ;  /* 0x0000000000ac7947 */ /* 0x000fea0003800000 */
.L_x_5092:
        /* <DEDUP_REMOVED lines=22> */
.L_x_5074:
        /* <DEDUP_REMOVED lines=16> */
.L_x_5103:
[----:B------:R-:W-:Y:S05]  /*82d0*/  BRA `(.L_x_5075) ;  /* 0x0000000000107947 */ /* 0x000fea0003800000 */
.L_x_5102:
[----:B------:R-:W-:-:S05]  /*82e0*/  IMAD.MOV.U32 R3, RZ, RZ, RZ ;  /* 0x000000ffff037224 */ /* 0x000fca00078e00ff */
[----:B------:R2:W-:Y:S01]  /*82f0*/  STG.E.64 desc[UR36][R16.64], R2 ;  /* 0x0000000210007986 */ /* 0x0005e2000c101b24 */
[----:B------:R-:W-:Y:S05]  /*8300*/  BRA `(.L_x_5075) ;  /* 0x0000000000047947 */ /* 0x000fea0003800000 */
.L_x_5101:
[----:B------:R0:W-:Y:S02]  /*8310*/  STG.E desc[UR36][R16.64], R2 ;  /* 0x0000000210007986 */ /* 0x0001e4000c101924 */
.L_x_5075:
[----:B------:R-:W-:-:S07]  /*8320*/  VIADD R19, R19, 0x80 ;  /* 0x0000008013137836 */ /* 0x000fce0000000000 */
.L_x_5012:
[----:B------:R-:W-:Y:S05]  /*8330*/  BSYNC B7 ;  /* 0x0000000000077941 */ /* 0x000fea0003800000 */
.L_x_5011:
        /* <DEDUP_REMOVED lines=358> */
.L_x_5106:
        /* <DEDUP_REMOVED lines=22> */
.L_x_5111:
[----:B------:R-:W2:Y:S02]  /*9b00*/  LDG.E.U8 R2, desc[UR36][R2.64] ;  /* 0x0000002402027981 */ /* 0x000ea4000c1e1100 */
[----:B--2---:R-:W-:Y:S01]  /*9b10*/  I2FP.F32.U32 R22, R2 ;  /* 0x0000000200167245 */ /* 0x004fe20000201000 */
[----:B------:R-:W-:Y:S06]  /*9b20*/  BRA `(.L_x_5113) ;  /* 0x0000000c002c7947 */ /* 0x000fec0003800000 */
.L_x_5110:
        /* <DEDUP_REMOVED lines=9> */
.L_x_5115:
[----:B------:R-:W2:Y:S02]  /*9bc0*/  LDG.E R2, desc[UR36][R2.64] ;  /* 0x0000002402027981 */ /* 0x000ea4000c1e1900 */
[----:B--2---:R-:W-:Y:S01]  /*9bd0*/  I2FP.F32.S32 R22, R2 ;  /* 0x0000000200167245 */ /* 0x004fe20000201400 */
[----:B------:R-:W-:Y:S06]  /*9be0*/  BRA `(.L_x_5113) ;  /* 0x0000000800fc7947 */ /* 0x000fec0003800000 */
.L_x_5114:
[----:B------:R-:W2:Y:S02]  /*9bf0*/  LDG.E.U16 R2, desc[UR36][R2.64] ;  /* 0x0000002402027981 */ /* 0x000ea4000c1e1500 */
[----:B--2---:R2:W3:Y:S01]  /*9c00*/  I2F.S16 R22, R2 ;  /* 0x0000000200167306 */ /* 0x0044e20000101400 */
[----:B------:R-:W-:Y:S05]  /*9c10*/  BRA `(.L_x_5113) ;  /* 0x0000000800f07947 */ /* 0x000fea0003800000 */
.L_x_5109:
        /* <DEDUP_REMOVED lines=8> */
.L_x_5117:
[----:B------:R-:W2:Y:S02]  /*9ca0*/  LDG.E.U16 R2, desc[UR36][R2.64] ;  /* 0x0000002402027981 */ /* 0x000ea4000c1e1500 */
[----:B--2---:R-:W-:Y:S01]  /*9cb0*/  HADD2.F32 R22, -RZ, R2.H0_H0 ;  /* 0x20000002ff167230 */ /* 0x004fe20000004100 */
[----:B------:R-:W-:Y:S06]  /*9cc0*/  BRA `(.L_x_5113) ;  /* 0x0000000800c47947 */ /* 0x000fec0003800000 */
.L_x_5116:
        /* <DEDUP_REMOVED lines=8> */
.L_x_5119:
[----:B------:R-:W2:Y:S02]  /*9d50*/  LDG.E.U16 R2, desc[UR36][R2.64] ;  /* 0x0000002402027981 */ /* 0x000ea4000c1e1500 */
[----:B--2---:R-:W-:Y:S01]  /*9d60*/  HADD2.F32 R22, -RZ, R2.H0_H0 ;  /* 0x20000002ff167230 */ /* 0x004fe20000004100 */
[----:B------:R-:W-:Y:S06]  /*9d70*/  BRA `(.L_x_5113) ;  /* 0x0000000800987947 */ /* 0x000fec0003800000 */
.L_x_5118:
[----:B------:R-:W2:Y:S01]  /*9d80*/  LDG.E.64 R2, desc[UR36][R2.64] ;  /* 0x0000002402027981 */ /* 0x000ea2000c1e1b00 */
[----:B------:R-:W-:Y:S01]  /*9d90*/  UMOV UR4, 0xf0000000 ;  /* 0xf000000000047882 */ /* 0x000fe20000000000 */
[----:B------:R-:W-:Y:S01]  /*9da0*/  UMOV UR5, 0x380fffff ;  /* 0x380fffff00057882 */ /* 0x000fe20000000000 */
[----:B--2---:R-:W0:Y:S01]  /*9db0*/  F2F.F32.F64 R22, R2 ;  /* 0x0000000200167310 */ /* 0x004e220000301000 */
[----:B------:R-:W-:-:S14]  /*9dc0*/  DSETP.GEU.AND P0, PT, |R2|, UR4, PT ;  /* 0x0000000402007e2a */ /* 0x000fdc000bf0e200 */
[----:B0-----:R-:W-:Y:S01]  /*9dd0*/  @!P0 FMUL R22, R22, 1.175494350822287508e-38 ;  /* 0x0080000016168820 */ /* 0x001fe20000400000 */
[----:B------:R-:W-:Y:S06]  /*9de0*/  BRA `(.L_x_5113) ;  /* 0x00000008007c7947 */ /* 0x000fec0003800000 */
.L_x_5108:
        /* <DEDUP_REMOVED lines=12> */
.L_x_5122:
[----:B------:R-:W2:Y:S01]  /*9eb0*/  LDG.E.64 R2, desc[UR36][R2.64] ;  /* 0x0000002402027981 */ /* 0x000ea2000c1e1b00 */
[----:B------:R-:W-:Y:S01]  /*9ec0*/  UMOV UR4, 0xf0000000 ;  /* 0xf000000000047882 */ /* 0x000fe20000000000 */
[----:B------:R-:W-:Y:S01]  /*9ed0*/  UMOV UR5, 0x380fffff ;  /* 0x380fffff00057882 */ /* 0x000fe20000000000 */
[----:B--2---:R-:W0:Y:S01]  /*9ee0*/  F2F.F32.F64 R22, R2 ;  /* 0x0000000200167310 */ /* 0x004e220000301000 */
[----:B------:R-:W-:-:S14]  /*9ef0*/  DSETP.GEU.AND P0, PT, |R2|, UR4, PT ;  /* 0x0000000402007e2a */ /* 0x000fdc000bf0e200 */
[----:B0-----:R-:W-:Y:S01]  /*9f00*/  @!P0 FMUL R22, R22, 1.175494350822287508e-38 ;  /* 0x0080000016168820 */ /* 0x001fe20000400000 */
[----:B------:R-:W-:Y:S06]  /*9f10*/  BRA `(.L_x_5113) ;  /* 0x0000000800307947 */ /* 0x000fec0003800000 */
.L_x_5121:
        /* <DEDUP_REMOVED lines=26> */
.L_x_5124:
        /* <DEDUP_REMOVED lines=13> */
.L_x_5123:
[----:B------:R-:W2:Y:S02]  /*a190*/  LDG.E.U16 R2, desc[UR36][R2.64] ;  /* 0x0000002402027981 */ /* 0x000ea4000c1e1500 */
[----:B--2---:R-:W-:Y:S01]  /*a1a0*/  IMAD.U32 R22, R2, 0x10000, RZ ;  /* 0x0001000002167824 */ /* 0x004fe200078e00ff */
[----:B------:R-:W-:Y:S06]  /*a1b0*/  BRA `(.L_x_5113) ;  /* 0x0000000400887947 */ /* 0x000fec0003800000 */
.L_x_5120:
        /* <DEDUP_REMOVED lines=11> */
.L_x_5127:
        /* <DEDUP_REMOVED lines=20> */
.L_x_5129:
[----:B------:R-:W-:Y:S05]  /*a3b0*/  BSYNC B0 ;  /* 0x0000000000007941 */ /* 0x000fea0003800000 */
.L_x_5128:
[----:B------:R-:W-:Y:S01]  /*a3c0*/  IMAD.SHL.U32 R2, R2, 0x100000, RZ ;  /* 0x0010000002027824 */ /* 0x000fe200078e00ff */
[----:B------:R-:W-:-:S04]  /*a3d0*/  LEA R3, R0, 0x3b800000, 0x17 ;  /* 0x3b80000000037811 */ /* 0x000fc800078eb8ff */
[----:B------:R-:W-:Y:S01]  /*a3e0*/  LOP3.LUT R22, R3, R2, R22, 0xfe, !PT ;  /* 0x0000000203167212 */ /* 0x000fe200078efe16 */
[----:B------:R-:W-:Y:S06]  /*a3f0*/  BRA `(.L_x_5113) ;  /* 0x0000000000f87947 */ /* 0x000fec0003800000 */
.L_x_5126:
        /* <DEDUP_REMOVED lines=20> */
.L_x_5131:
[----:B------:R-:W-:Y:S05]  /*a540*/  BSYNC B0 ;  /* 0x0000000000007941 */ /* 0x000fea0003800000 */
.L_x_5130:
[----:B------:R-:W-:Y:S01]  /*a550*/  IMAD.SHL.U32 R2, R2, 0x200000, RZ ;  /* 0x0020000002027824 */ /* 0x000fe200078e00ff */
[----:B------:R-:W-:-:S04]  /*a560*/  LEA R3, R0, 0x37800000, 0x17 ;  /* 0x3780000000037811 */ /* 0x000fc800078eb8ff */
[----:B------:R-:W-:Y:S01]  /*a570*/  LOP3.LUT R22, R3, R2, R22, 0xfe, !PT ;  /* 0x0000000203167212 */ /* 0x000fe200078efe16 */
[----:B------:R-:W-:Y:S06]  /*a580*/  BRA `(.L_x_5113) ;  /* 0x0000000000947947 */ /* 0x000fec0003800000 */
.L_x_5125:
        /* <DEDUP_REMOVED lines=14> */
.L_x_5112:
        /* <DEDUP_REMOVED lines=16> */
.L_x_5134:
[----:B------:R-:W-:Y:S01]  /*a770*/  IMAD.MOV.U32 R22, RZ, RZ, RZ ;  /* 0x000000ffff167224 */ /* 0x000fe200078e00ff */
[----:B------:R-:W-:Y:S06]  /*a780*/  BRA `(.L_x_5113) ;  /* 0x0000000000147947 */ /* 0x000fec0003800000 */
.L_x_5133:
[----:B------:R-:W2:Y:S02]  /*a790*/  LDG.E.64 R22, desc[UR36][R2.64] ;  /* 0x0000002402167981 */ /* 0x000ea4000c1e1b00 */
[----:B--2---:R0:W1:Y:S01]  /*a7a0*/  I2F.U64 R22, R22 ;  /* 0x0000001600167312 */ /* 0x0040620000301000 */
[----:B------:R-:W-:Y:S05]  /*a7b0*/  BRA `(.L_x_5113) ;  /* 0x0000000000087947 */ /* 0x000fea0003800000 */
.L_x_5132:
[----:B------:R-:W2:Y:S02]  /*a7c0*/  LDG.E R2, desc[UR36][R2.64] ;  /* 0x0000002402027981 */ /* 0x000ea4000c1e1900 */
[----:B--2---:R-:W-:-:S07]  /*a7d0*/  I2FP.F32.U32 R22, R2 ;  /* 0x0000000200167245 */ /* 0x004fce0000201000 */
.L_x_5113:
[----:B------:R-:W-:Y:S05]  /*a7e0*/  BSYNC B6 ;  /* 0x0000000000067941 */ /* 0x000fea0003800000 */
.L_x_5107:
[----:B------:R-:W4:Y:S01]  /*a7f0*/  LDC.U8 R4, c[0x0][0x493] ;  /* 0x000124c0ff047b82 */ /* 0x000f220000000000 */
[----:B------:R-:W-:Y:S01]  /*a800*/  ULDC.64 UR4, c[0x0][0x488] ;  /* 0x0001220000047ab9 */ /* 0x000fe20000000a00 */
[----:B------:R-:W-:Y:S01]  /*a810*/  BSSY B6, `(.L_x_5135) ;  /* 0x00000df000067945 */ /* 0x000fe20003800000 */
[----:B0-2---:R-:W-:-:S05]  /*a820*/  IADD3 R2, P0, R18, UR4, RZ ;  /* 0x0000000412027c10 */ /* 0x005fca000ff1e0ff */
[----:B------:R-:W-:Y:S01]  /*a830*/  IMAD.X R3, RZ, RZ, UR5, P0 ;  /* 0x00000005ff037e24 */ /* 0x000fe200080e06ff */
[----:B----4-:R-:W-:-:S04]  /*a840*/  PRMT R0, R4, 0x9910, RZ ;  /* 0x0000991004007816 */ /* 0x010fc800000000ff */
        /* <DEDUP_REMOVED lines=13> */
.L_x_5139:
[----:B------:R-:W2:Y:S02]  /*a920*/  LDG.E.U8 R0, desc[UR36][R2.64] ;  /* 0x0000002402007981 */ /* 0x000ea4000c1e1100 */
[----:B--2---:R-:W-:Y:S01]  /*a930*/  I2FP.F32.U32 R0, R0 ;  /* 0x0000000000007245 */ /* 0x004fe20000201000 */
[----:B------:R-:W-:Y:S06]  /*a940*/  BRA `(.L_x_5141) ;  /* 0x0000000c002c7947 */ /* 0x000fec0003800000 */
.L_x_5138:
        /* <DEDUP_REMOVED lines=9> */
.L_x_5143:
[----:B------:R-:W2:Y:S02]  /*a9e0*/  LDG.E R0, desc[UR36][R2.64] ;  /* 0x0000002402007981 */ /* 0x000ea4000c1e1900 */
[----:B--2---:R-:W-:Y:S01]  /*a9f0*/  I2FP.F32.S32 R0, R0 ;  /* 0x0000000000007245 */ /* 0x004fe20000201400 */
[----:B------:R-:W-:Y:S06]  /*aa00*/  BRA `(.L_x_5141) ;  /* 0x0000000800fc7947 */ /* 0x000fec0003800000 */
.L_x_5142:
[----:B------:R-:W2:Y:S02]  /*aa10*/  LDG.E.U16 R0, desc[UR36][R2.64] ;  /* 0x0000002402007981 */ /* 0x000ea4000c1e1500 */
[----:B--2---:R-:W0:Y:S01]  /*aa20*/  I2F.S16 R0, R0 ;  /* 0x0000000000007306 */ /* 0x004e220000101400 */
[----:B------:R-:W-:Y:S05]  /*aa30*/  BRA `(.L_x_5141) ;  /* 0x0000000800f07947 */ /* 0x000fea0003800000 */
.L_x_5137:
        /* <DEDUP_REMOVED lines=8> */
.L_x_5145:
[----:B------:R-:W2:Y:S02]  /*aac0*/  LDG.E.U16 R0, desc[UR36][R2.64] ;  /* 0x0000002402007981 */ /* 0x000ea4000c1e1500 */
[----:B--2---:R-:W-:Y:S01]  /*aad0*/  HADD2.F32 R0, -RZ, R0.H0_H0 ;  /* 0x20000000ff007230 */ /* 0x004fe20000004100 */
[----:B------:R-:W-:Y:S06]  /*aae0*/  BRA `(.L_x_5141) ;  /* 0x0000000800c47947 */ /* 0x000fec0003800000 */
.L_x_5144:
        /* <DEDUP_REMOVED lines=8> */
.L_x_5147:
[----:B------:R-:W2:Y:S02]  /*ab70*/  LDG.E.U16 R0, desc[UR36][R2.64] ;  /* 0x0000002402007981 */ /* 0x000ea4000c1e1500 */
[----:B--2---:R-:W-:Y:S01]  /*ab80*/  HADD2.F32 R0, -RZ, R0.H0_H0 ;  /* 0x20000000ff007230 */ /* 0x004fe20000004100 */
[----:B------:R-:W-:Y:S06]  /*ab90*/  BRA `(.L_x_5141) ;  /* 0x0000000800987947 */ /* 0x000fec0003800000 */
.L_x_5146:
[----:B------:R-:W2:Y:S01]  /*aba0*/  LDG.E.64 R2, desc[UR36][R2.64] ;  /* 0x0000002402027981 */ /* 0x000ea2000c1e1b00 */
[----:B------:R-:W-:Y:S01]  /*abb0*/  UMOV UR4, 0xf0000000 ;  /* 0xf000000000047882 */ /* 0x000fe20000000000 */
[----:B------:R-:W-:Y:S01]  /*abc0*/  UMOV UR5, 0x380fffff ;  /* 0x380fffff00057882 */ /* 0x000fe20000000000 */
[----:B--2---:R-:W0:Y:S01]  /*abd0*/  F2F.F32.F64 R0, R2 ;  /* 0x0000000200007310 */ /* 0x004e220000301000 */
[----:B------:R-:W-:-:S14]  /*abe0*/  DSETP.GEU.AND P0, PT, |R2|, UR4, PT ;  /* 0x0000000402007e2a */ /* 0x000fdc000bf0e200 */
[----:B0-----:R-:W-:Y:S01]  /*abf0*/  @!P0 FMUL R0, R0, 1.175494350822287508e-38 ;  /* 0x0080000000008820 */ /* 0x001fe20000400000 */
[----:B------:R-:W-:Y:S06]  /*ac00*/  BRA `(.L_x_5141) ;  /* 0x00000008007c7947 */ /* 0x000fec0003800000 */
.L_x_5136:
        /* <DEDUP_REMOVED lines=12> */
.L_x_5150:
[----:B------:R-:W2:Y:S01]  /*acd0*/  LDG.E.64 R2, desc[UR36][R2.64] ;  /* 0x0000002402027981 */ /* 0x000ea2000c1e1b00 */
[----:B------:R-:W-:Y:S01]  /*ace0*/  UMOV UR4, 0xf0000000 ;  /* 0xf000000000047882 */ /* 0x000fe20000000000 */
[----:B------:R-:W-:Y:S01]  /*acf0*/  UMOV UR5, 0x380fffff ;  /* 0x380fffff00057882 */ /* 0x000fe20000000000 */
[----:B--2---:R-:W0:Y:S01]  /*ad00*/  F2F.F32.F64 R0, R2 ;  /* 0x0000000200007310 */ /* 0x004e220000301000 */
[----:B------:R-:W-:-:S14]  /*ad10*/  DSETP.GEU.AND P0, PT, |R2|, UR4, PT ;  /* 0x0000000402007e2a */ /* 0x000fdc000bf0e200 */
[----:B0-----:R-:W-:Y:S01]  /*ad20*/  @!P0 FMUL R0, R0, 1.175494350822287508e-38 ;  /* 0x0080000000008820 */ /* 0x001fe20000400000 */
[----:B------:R-:W-:Y:S06]  /*ad30*/  BRA `(.L_x_5141) ;  /* 0x0000000800307947 */ /* 0x000fec0003800000 */
.L_x_5149:
        /* <DEDUP_REMOVED lines=26> */
.L_x_5152:
        /* <DEDUP_REMOVED lines=13> */
.L_x_5151:
[----:B------:R-:W2:Y:S02]  /*afb0*/  LDG.E.U16 R0, desc[UR36][R2.64] ;  /* 0x0000002402007981 */ /* 0x000ea4000c1e1500 */
[----:B--2---:R-:W-:Y:S01]  /*afc0*/  IMAD.U32 R0, R0, 0x10000, RZ ;  /* 0x0001000000007824 */ /* 0x004fe200078e00ff */
[----:B------:R-:W-:Y:S06]  /*afd0*/  BRA `(.L_x_5141) ;  /* 0x0000000400887947 */ /* 0x000fec0003800000 */
.L_x_5148:
        /* <DEDUP_REMOVED lines=11> */
.L_x_5155:
        /* <DEDUP_REMOVED lines=20> */
.L_x_5157:
[----:B------:R-:W-:Y:S05]  /*b1d0*/  BSYNC B0 ;  /* 0x0000000000007941 */ /* 0x000fea0003800000 */
.L_x_5156:
[----:B------:R-:W-:Y:S01]  /*b1e0*/  LEA R3, R0, 0x3b800000, 0x17 ;  /* 0x3b80000000037811 */ /* 0x000fe200078eb8ff */
[----:B------:R-:W-:-:S05]  /*b1f0*/  IMAD.SHL.U32 R0, R2, 0x100000, RZ ;  /* 0x0010000002007824 */ /* 0x000fca00078e00ff */
[----:B------:R-:W-:Y:S01]  /*b200*/  LOP3.LUT R0, R3, R0, R4, 0xfe, !PT ;  /* 0x0000000003007212 */ /* 0x000fe200078efe04 */
[----:B------:R-:W-:Y:S06]  /*b210*/  BRA `(.L_x_5141) ;  /* 0x0000000000f87947 */ /* 0x000fec0003800000 */
.L_x_5154:
        /* <DEDUP_REMOVED lines=20> */
.L_x_5159:
[----:B------:R-:W-:Y:S05]  /*b360*/  BSYNC B0 ;  /* 0x0000000000007941 */ /* 0x000fea0003800000 */
.L_x_5158:
[----:B------:R-:W-:Y:S01]  /*b370*/  LEA R3, R0, 0x37800000, 0x17 ;  /* 0x3780000000037811 */ /* 0x000fe200078eb8ff */
[----:B------:R-:W-:-:S05]  /*b380*/  IMAD.SHL.U32 R0, R2, 0x200000, RZ ;  /* 0x0020000002007824 */ /* 0x000fca00078e00ff */
[----:B------:R-:W-:Y:S01]  /*b390*/  LOP3.LUT R0, R3, R0, R4, 0xfe, !PT ;  /* 0x0000000003007212 */ /* 0x000fe200078efe04 */
[----:B------:R-:W-:Y:S06]  /*b3a0*/  BRA `(.L_x_5141) ;  /* 0x0000000000947947 */ /* 0x000fec0003800000 */
.L_x_5153:
        /* <DEDUP_REMOVED lines=14> */
.L_x_5140:
        /* <DEDUP_REMOVED lines=16> */
.L_x_5162:
[----:B------:R-:W-:Y:S01]  /*b590*/  IMAD.MOV.U32 R0, RZ, RZ, RZ ;  /* 0x000000ffff007224 */ /* 0x000fe200078e00ff */
[----:B------:R-:W-:Y:S06]  /*b5a0*/  BRA `(.L_x_5141) ;  /* 0x0000000000147947 */ /* 0x000fec0003800000 */
.L_x_5161:
[----:B------:R-:W2:Y:S02]  /*b5b0*/  LDG.E.64 R2, desc[UR36][R2.64] ;  /* 0x0000002402027981 */ /* 0x000ea4000c1e1b00 */
[----:B--2---:R0:W2:Y:S01]  /*b5c0*/  I2F.U64 R0, R2 ;  /* 0x0000000200007312 */ /* 0x0040a20000301000 */
[----:B------:R-:W-:Y:S05]  /*b5d0*/  BRA `(.L_x_5141) ;  /* 0x0000000000087947 */ /* 0x000fea0003800000 */
.L_x_5160:
[----:B------:R-:W2:Y:S02]  /*b5e0*/  LDG.E R0, desc[UR36][R2.64] ;  /* 0x0000002402007981 */ /* 0x000ea4000c1e1900 */
[----:B--2---:R-:W-:-:S07]  /*b5f0*/  I2FP.F32.U32 R0, R0 ;  /* 0x0000000000007245 */ /* 0x004fce0000201000 */
.L_x_5141:
[----:B------:R-:W-:Y:S05]  /*b600*/  BSYNC B6 ;  /* 0x0000000000067941 */ /* 0x000fea0003800000 */
.L_x_5135:
[----:B0-2---:R-:W0:Y:S01]  /*b610*/  LDC.U8 R3, c[0x0][0x491] ;  /* 0x00012440ff037b82 */ /* 0x005e220000000000 */
[----:B----45:R-:W-:Y:S02]  /*b620*/  FSETP.NEU.FTZ.AND P0, PT, R0, RZ, PT ;  /* 0x000000ff0000720b */ /* 0x030fe40003f1d000 */
        /* <DEDUP_REMOVED lines=17> */
.L_x_5166:
[----:B------:R0:W-:Y:S01]  /*b740*/  STG.E.U8 desc[UR36][R16.64], R2 ;  /* 0x0000000210007986 */ /* 0x0001e2000c101124 */
[----:B------:R-:W-:Y:S05]  /*b750*/  BRA `(.L_x_5168) ;  /* 0x0000000c00487947 */ /* 0x000fea0003800000 */
.L_x_5165:
        /* <DEDUP_REMOVED lines=9> */
.L_x_5170:
[----:B------:R0:W-:Y:S01]  /*b7f0*/  STG.E desc[UR36][R16.64], R2 ;  /* 0x0000000210007986 */ /* 0x0001e2000c101924 */
[----:B------:R-:W-:Y:S05]  /*b800*/  BRA `(.L_x_5168) ;  /* 0x0000000c001c7947 */ /* 0x000fea0003800000 */
.L_x_5169:
[----:B------:R0:W-:Y:S01]  /*b810*/  STG.E.U16 desc[UR36][R16.64], R2 ;  /* 0x0000000210007986 */ /* 0x0001e2000c101524 */
[----:B------:R-:W-:Y:S05]  /*b820*/  BRA `(.L_x_5168) ;  /* 0x0000000c00147947 */ /* 0x000fea0003800000 */
.L_x_5164:
        /* <DEDUP_REMOVED lines=9> */
.L_x_5172:
[----:B------:R-:W-:-:S04]  /*b8c0*/  I2FP.F32.U32 R0, R2 ;  /* 0x0000000200007245 */ /* 0x000fc80000201000 */
[----:B------:R-:W-:-:S05]  /*b8d0*/  F2FP.F16.F32.PACK_AB R0, RZ, R0 ;  /* 0x00000000ff00723e */ /* 0x000fca00000000ff */
[----:B------:R0:W-:Y:S01]  /*b8e0*/  STG.E.U16 desc[UR36][R16.64], R0 ;  /* 0x0000000010007986 */ /* 0x0001e2000c101524 */
[----:B------:R-:W-:Y:S05]  /*b8f0*/  BRA `(.L_x_5168) ;  /* 0x0000000800e07947 */ /* 0x000fea0003800000 */
.L_x_5171:
        /* <DEDUP_REMOVED lines=10> */
.L_x_5174:
[----:B------:R-:W-:-:S04]  /*b9a0*/  I2FP.F32.U32 R2, R2 ;  /* 0x0000000200027245 */ /* 0x000fc80000201000 */
[----:B------:R-:W-:-:S04]  /*b9b0*/  F2FP.F16.F32.PACK_AB R3, RZ, R2 ;  /* 0x00000002ff03723e */ /* 0x000fc800000000ff */
[----:B------:R-:W-:-:S05]  /*b9c0*/  PRMT R3, R3, 0x5410, RZ ;  /* 0x0000541003037816 */ /* 0x000fca00000000ff */
[----:B------:R2:W-:Y:S01]  /*b9d0*/  STG.E desc[UR36][R16.64], R3 ;  /* 0x0000000310007986 */ /* 0x0005e2000c101924 */
[----:B------:R-:W-:Y:S05]  /*b9e0*/  BRA `(.L_x_5168) ;  /* 0x0000000800a47947 */ /* 0x000fea0003800000 */
.L_x_5173:
[----:B------:R-:W0:Y:S02]  /*b9f0*/  I2F.F64.U32 R2, R2 ;  /* 0x0000000200027312 */ /* 0x000e240000201800 */
[----:B0-----:R4:W-:Y:S01]  /*ba00*/  STG.E.64 desc[UR36][R16.64], R2 ;  /* 0x0000000210007986 */ /* 0x0019e2000c101b24 */
[----:B------:R-:W-:Y:S05]  /*ba10*/  BRA `(.L_x_5168) ;  /* 0x0000000800987947 */ /* 0x000fea0003800000 */
.L_x_5163:
        /* <DEDUP_REMOVED lines=10> */
.L_x_5177:
[----:B------:R-:W0:Y:S01]  /*bac0*/  I2F.F64.U32 R4, R2 ;  /* 0x0000000200047312 */ /* 0x000e220000201800 */
[----:B------:R-:W-:-:S05]  /*bad0*/  CS2R R6, SRZ ;  /* 0x0000000000067805 */ /* 0x000fca000001ff00 */
[----:B0-----:R0:W-:Y:S01]  /*bae0*/  STG.E.128 desc[UR36][R16.64], R4 ;  /* 0x0000000410007986 */ /* 0x0011e2000c101d24 */
[----:B------:R-:W-:Y:S05]  /*baf0*/  BRA `(.L_x_5168) ;  /* 0x0000000800607947 */ /* 0x000fea0003800000 */
.L_x_5176:
        /* <DEDUP_REMOVED lines=21> */
.L_x_5181:
[----:B------:R-:W-:Y:S05]  /*bc50*/  BSYNC B0 ;  /* 0x0000000000007941 */ /* 0x000fea0003800000 */
.L_x_5180:
[----:B------:R-:W-:-:S05]  /*bc60*/  LOP3.LUT R3, R0, R3, RZ, 0xfc, !PT ;  /* 0x0000000300037212 */ /* 0x000fca00078efcff */
[----:B------:R0:W-:Y:S01]  /*bc70*/  STG.E.U8 desc[UR36][R16.64], R3 ;  /* 0x0000000310007986 */ /* 0x0001e2000c101124 */
[----:B------:R-:W-:Y:S05]  /*bc80*/  BRA `(.L_x_5168) ;  /* 0x0000000400fc7947 */ /* 0x000fea0003800000 */
.L_x_5179:
        /* <DEDUP_REMOVED lines=13> */
.L_x_5183:
[----:B------:R-:W-:Y:S01]  /*bd60*/  IMAD.MOV.U32 R0, RZ, RZ, 0x7f ;  /* 0x0000007fff007424 */ /* 0x000fe200078e00ff */
[----:B------:R-:W-:-:S04]  /*bd70*/  ISETP.GT.U32.AND P0, PT, R2, 0x7f800000, PT ;  /* 0x7f8000000200780c */ /* 0x000fc80003f04070 */
[----:B------:R-:W-:-:S09]  /*bd80*/  SEL R0, R0, 0x7c, P0 ;  /* 0x0000007c00007807 */ /* 0x000fd20000000000 */
.L_x_5184:
[----:B------:R-:W-:Y:S05]  /*bd90*/  BSYNC B0 ;  /* 0x0000000000007941 */ /* 0x000fea0003800000 */
.L_x_5182:
[----:B------:R-:W-:-:S04]  /*bda0*/  LOP3.LUT R2, R3, 0x80000000, RZ, 0xc0, !PT ;  /* 0x8000000003027812 */ /* 0x000fc800078ec0ff */
[----:B------:R-:W-:-:S04]  /*bdb0*/  SHF.R.U32.HI R3, RZ, 0x18, R2 ;  /* 0x00000018ff037819 */ /* 0x000fc80000011602 */
[----:B------:R-:W-:-:S05]  /*bdc0*/  LOP3.LUT R3, R0, R3, RZ, 0xfc, !PT ;  /* 0x0000000300037212 */ /* 0x000fca00078efcff */
[----:B------:R0:W-:Y:S01]  /*bdd0*/  STG.E.U8 desc[UR36][R16.64], R3 ;  /* 0x0000000310007986 */ /* 0x0001e2000c101124 */
[----:B------:R-:W-:Y:S05]  /*bde0*/  BRA `(.L_x_5168) ;  /* 0x0000000400a47947 */ /* 0x000fea0003800000 */
.L_x_5178:
[----:B------:R-:W-:-:S04]  /*bdf0*/  I2FP.F32.U32 R0, R2 ;  /* 0x0000000200007245 */ /* 0x000fc80000201000 */
[----:B------:R-:W-:-:S05]  /*be00*/  F2FP.BF16.F32.PACK_AB R0, RZ, R0 ;  /* 0x00000000ff00723e */ /* 0x000fca00000010ff */
[----:B------:R0:W-:Y:S01]  /*be10*/  STG.E.U16 desc[UR36][R16.64], R0 ;  /* 0x0000000010007986 */ /* 0x0001e2000c101524 */
[----:B------:R-:W-:Y:S05]  /*be20*/  BRA `(.L_x_5168) ;  /* 0x0000000400947947 */ /* 0x000fea0003800000 */
.L_x_5175:
        /* <DEDUP_REMOVED lines=10> */
.L_x_5187:
        /* <DEDUP_REMOVED lines=17> */
.L_x_5190:
[----:B------:R-:W-:-:S04]  /*bfe0*/  LOP3.LUT R2, R3, 0x80000000, RZ, 0xc0, !PT ;  /* 0x8000000003027812 */ /* 0x000fc800078ec0ff */
[----:B------:R-:W-:-:S04]  /*bff0*/  SHF.R.U32.HI R3, RZ, 0x18, R2 ;  /* 0x00000018ff037819 */ /* 0x000fc80000011602 */
[----:B------:R-:W-:-:S04]  /*c000*/  LOP3.LUT R0, R0, R3, RZ, 0xfc, !PT ;  /* 0x0000000300007212 */ /* 0x000fc800078efcff */
[----:B------:R-:W-:-:S07]  /*c010*/  PRMT R8, R0, 0x7610, R8 ;  /* 0x0000761000087816 */ /* 0x000fce0000000008 */
.L_x_5189:
[----:B------:R-:W-:Y:S05]  /*c020*/  BSYNC B0 ;  /* 0x0000000000007941 */ /* 0x000fea0003800000 */
.L_x_5188:
[----:B------:R0:W-:Y:S01]  /*c030*/  STG.E.U8 desc[UR36][R16.64], R8 ;  /* 0x0000000810007986 */ /* 0x0001e2000c101124 */
[----:B------:R-:W-:Y:S05]  /*c040*/  BRA `(.L_x_5168) ;  /* 0x00000004000c7947 */ /* 0x000fea0003800000 */
.L_x_5186:
        /* <DEDUP_REMOVED lines=17> */
.L_x_5193:
[----:B------:R-:W-:-:S04]  /*c160*/  LOP3.LUT R2, R3, 0x80000000, RZ, 0xc0, !PT ;  /* 0x8000000003027812 */ /* 0x000fc800078ec0ff */
[----:B------:R-:W-:-:S04]  /*c170*/  SHF.R.U32.HI R3, RZ, 0x18, R2 ;  /* 0x00000018ff037819 */ /* 0x000fc80000011602 */
[----:B------:R-:W-:-:S04]  /*c180*/  LOP3.LUT R0, R0, R3, RZ, 0xfc, !PT ;  /* 0x0000000300007212 */ /* 0x000fc800078efcff */
[----:B------:R-:W-:-:S07]  /*c190*/  PRMT R8, R0, 0x7610, R8 ;  /* 0x0000761000087816 */ /* 0x000fce0000000008 */
.L_x_5192:
[----:B------:R-:W-:Y:S05]  /*c1a0*/  BSYNC B0 ;  /* 0x0000000000007941 */ /* 0x000fea0003800000 */
.L_x_5191:
[----:B------:R0:W-:Y:S01]  /*c1b0*/  STG.E.U8 desc[UR36][R16.64], R8 ;  /* 0x0000000810007986 */ /* 0x0001e2000c101124 */
[----:B------:R-:W-:Y:S05]  /*c1c0*/  BRA `(.L_x_5168) ;  /* 0x0000000000ac7947 */ /* 0x000fea0003800000 */
.L_x_5185:
        /* <DEDUP_REMOVED lines=22> */
.L_x_5167:
        /* <DEDUP_REMOVED lines=16> */
.L_x_5196:
[----:B------:R-:W-:Y:S05]  /*c430*/  BRA `(.L_x_5168) ;  /* 0x0000000000107947 */ /* 0x000fea0003800000 */
.L_x_5195:
[----:B------:R-:W-:-:S05]  /*c440*/  IMAD.MOV.U32 R3, RZ, RZ, RZ ;  /* 0x000000ffff037224 */ /* 0x000fca00078e00ff */
[----:B------:R0:W-:Y:S01]  /*c450*/  STG.E.64 desc[UR36][R16.64], R2 ;  /* 0x0000000210007986 */ /* 0x0001e2000c101b24 */
[----:B------:R-:W-:Y:S05]  /*c460*/  BRA `(.L_x_5168) ;  /* 0x0000000000047947 */ /* 0x000fea0003800000 */
.L_x_5194:
[----:B------:R0:W-:Y:S02]  /*c470*/  STG.E desc[UR36][R16.64], R2 ;  /* 0x0000000210007986 */ /* 0x0001e4000c101924 */
.L_x_5168:
[----:B------:R-:W-:-:S07]  /*c480*/  VIADD R19, R19, 0x80 ;  /* 0x0000008013137836 */ /* 0x000fce0000000000 */
.L_x_5105:
[----:B------:R-:W-:Y:S05]  /*c490*/  BSYNC B7 ;  /* 0x0000000000077941 */ /* 0x000fea0003800000 */
.L_x_5104:
        /* <DEDUP_REMOVED lines=357> */
.L_x_5197:
        /* <DEDUP_REMOVED lines=22> */
.L_x_5202:
[----:B------:R-:W2:Y:S02]  /*dc50*/  LDG.E.U8 R2, desc[UR36][R2.64] ;  /* 0x0000002402027981 */ /* 0x000ea4000c1e1100 */
[----:B--2---:R-:W-:Y:S01]  /*dc60*/  I2FP.F32.U32 R19, R2 ;  /* 0x0000000200137245 */ /* 0x004fe20000201000 */
[----:B------:R-:W-:Y:S06]  /*dc70*/  BRA `(.L_x_5204) ;  /* 0x0000000c002c7947 */ /* 0x000fec0003800000 */
.L_x_5201:
        /* <DEDUP_REMOVED lines=9> */
.L_x_5206:
[----:B------:R-:W2:Y:S02]  /*dd10*/  LDG.E R2, desc[UR36][R2.64] ;  /* 0x0000002402027981 */ /* 0x000ea4000c1e1900 */
[----:B--2---:R-:W-:Y:S01]  /*dd20*/  I2FP.F32.S32 R19, R2 ;  /* 0x0000000200137245 */ /* 0x004fe20000201400 */
[----:B------:R-:W-:Y:S06]  /*dd30*/  BRA `(.L_x_5204) ;  /* 0x0000000800fc7947 */ /* 0x000fec0003800000 */
.L_x_5205:
[----:B------:R-:W2:Y:S02]  /*dd40*/  LDG.E.U16 R2, desc[UR36][R2.64] ;  /* 0x0000002402027981 */ /* 0x000ea4000c1e1500 */
[----:B--2---:R0:W1:Y:S01]  /*dd50*/  I2F.S16 R19, R2 ;  /* 0x0000000200137306 */ /* 0x0040620000101400 */
[----:B------:R-:W-:Y:S05]  /*dd60*/  BRA `(.L_x_5204) ;  /* 0x0000000800f07947 */ /* 0x000fea0003800000 */
.L_x_5200:
        /* <DEDUP_REMOVED lines=8> */
.L_x_5208:
[----:B------:R-:W2:Y:S02]  /*ddf0*/  LDG.E.U16 R2, desc[UR36][R2.64] ;  /* 0x0000002402027981 */ /* 0x000ea4000c1e1500 */
[----:B--2---:R-:W-:Y:S01]  /*de00*/  HADD2.F32 R19, -RZ, R2.H0_H0 ;  /* 0x20000002ff137230 */ /* 0x004fe20000004100 */
[----:B------:R-:W-:Y:S06]  /*de10*/  BRA `(.L_x_5204) ;  /* 0x0000000800c47947 */ /* 0x000fec0003800000 */
.L_x_5207:
        /* <DEDUP_REMOVED lines=8> */
.L_x_5210:
[----:B------:R-:W2:Y:S02]  /*dea0*/  LDG.E.U16 R2, desc[UR36][R2.64] ;  /* 0x0000002402027981 */ /* 0x000ea4000c1e1500 */
[----:B--2---:R-:W-:Y:S01]  /*deb0*/  HADD2.F32 R19, -RZ, R2.H0_H0 ;  /* 0x20000002ff137230 */ /* 0x004fe20000004100 */
[----:B------:R-:W-:Y:S06]  /*dec0*/  BRA `(.L_x_5204) ;  /* 0x0000000800987947 */ /* 0x000fec0003800000 */
.L_x_5209:
[----:B------:R-:W2:Y:S01]  /*ded0*/  LDG.E.64 R2, desc[UR36][R2.64] ;  /* 0x0000002402027981 */ /* 0x000ea2000c1e1b00 */
[----:B------:R-:W-:Y:S01]  /*dee0*/  UMOV UR4, 0xf0000000 ;  /* 0xf000000000047882 */ /* 0x000fe20000000000 */
[----:B------:R-:W-:Y:S01]  /*def0*/  UMOV UR5, 0x380fffff ;  /* 0x380fffff00057882 */ /* 0x000fe20000000000 */
[----:B--2---:R-:W0:Y:S01]  /*df00*/  F2F.F32.F64 R19, R2 ;  /* 0x0000000200137310 */ /* 0x004e220000301000 */
[----:B------:R-:W-:-:S14]  /*df10*/  DSETP.GEU.AND P0, PT, |R2|, UR4, PT ;  /* 0x0000000402007e2a */ /* 0x000fdc000bf0e200 */
[----:B0-----:R-:W-:Y:S01]  /*df20*/  @!P0 FMUL R19, R19, 1.175494350822287508e-38 ;  /* 0x0080000013138820 */ /* 0x001fe20000400000 */
[----:B------:R-:W-:Y:S06]  /*df30*/  BRA `(.L_x_5204) ;  /* 0x00000008007c7947 */ /* 0x000fec0003800000 */
.L_x_5199:
        /* <DEDUP_REMOVED lines=12> */
.L_x_5213:
[----:B------:R-:W2:Y:S01]  /*e000*/  LDG.E.64 R2, desc[UR36][R2.64] ;  /* 0x0000002402027981 */ /* 0x000ea2000c1e1b00 */
[----:B------:R-:W-:Y:S01]  /*e010*/  UMOV UR4, 0xf0000000 ;  /* 0xf000000000047882 */ /* 0x000fe20000000000 */
[----:B------:R-:W-:Y:S01]  /*e020*/  UMOV UR5, 0x380fffff ;  /* 0x380fffff00057882 */ /* 0x000fe20000000000 */
[----:B--2---:R-:W0:Y:S01]  /*e030*/  F2F.F32.F64 R19, R2 ;  /* 0x0000000200137310 */ /* 0x004e220000301000 */
[----:B------:R-:W-:-:S14]  /*e040*/  DSETP.GEU.AND P0, PT, |R2|, UR4, PT ;  /* 0x0000000402007e2a */ /* 0x000fdc000bf0e200 */
[----:B0-----:R-:W-:Y:S01]  /*e050*/  @!P0 FMUL R19, R19, 1.175494350822287508e-38 ;  /* 0x0080000013138820 */ /* 0x001fe20000400000 */
[----:B------:R-:W-:Y:S06]  /*e060*/  BRA `(.L_x_5204) ;  /* 0x0000000800307947 */ /* 0x000fec0003800000 */
.L_x_5212:
        /* <DEDUP_REMOVED lines=26> */
.L_x_5215:
        /* <DEDUP_REMOVED lines=13> */
.L_x_5214:
[----:B------:R-:W2:Y:S02]  /*e2e0*/  LDG.E.U16 R2, desc[UR36][R2.64] ;  /* 0x0000002402027981 */ /* 0x000ea4000c1e1500 */
[----:B--2---:R-:W-:Y:S01]  /*e2f0*/  IMAD.U32 R19, R2, 0x10000, RZ ;  /* 0x0001000002137824 */ /* 0x004fe200078e00ff */
[----:B------:R-:W-:Y:S06]  /*e300*/  BRA `(.L_x_5204) ;  /* 0x0000000400887947 */ /* 0x000fec0003800000 */
.L_x_5211:
        /* <DEDUP_REMOVED lines=11> */
.L_x_5218:
        /* <DEDUP_REMOVED lines=20> */
.L_x_5220:
[----:B------:R-:W-:Y:S05]  /*e500*/  BSYNC B0 ;  /* 0x0000000000007941 */ /* 0x000fea0003800000 */
.L_x_5219:
[----:B------:R-:W-:Y:S01]  /*e510*/  IMAD.SHL.U32 R2, R2, 0x100000, RZ ;  /* 0x0010000002027824 */ /* 0x000fe200078e00ff */
[----:B------:R-:W-:-:S04]  /*e520*/  LEA R0, R0, 0x3b800000, 0x17 ;  /* 0x3b80000000007811 */ /* 0x000fc800078eb8ff */
[----:B------:R-:W-:Y:S01]  /*e530*/  LOP3.LUT R19, R0, R2, R19, 0xfe, !PT ;  /* 0x0000000200137212 */ /* 0x000fe200078efe13 */
[----:B------:R-:W-:Y:S06]  /*e540*/  BRA `(.L_x_5204) ;  /* 0x0000000000f87947 */ /* 0x000fec0003800000 */
.L_x_5217:
        /* <DEDUP_REMOVED lines=20> */
.L_x_5222:
[----:B------:R-:W-:Y:S05]  /*e690*/  BSYNC B0 ;  /* 0x0000000000007941 */ /* 0x000fea0003800000 */
.L_x_5221:
[----:B------:R-:W-:Y:S01]  /*e6a0*/  IMAD.SHL.U32 R2, R2, 0x200000, RZ ;  /* 0x0020000002027824 */ /* 0x000fe200078e00ff */
[----:B------:R-:W-:-:S04]  /*e6b0*/  LEA R0, R0, 0x37800000, 0x17 ;  /* 0x3780000000007811 */ /* 0x000fc800078eb8ff */
[----:B------:R-:W-:Y:S01]  /*e6c0*/  LOP3.LUT R19, R0, R2, R19, 0xfe, !PT ;  /* 0x0000000200137212 */ /* 0x000fe200078efe13 */
[----:B------:R-:W-:Y:S06]  /*e6d0*/  BRA `(.L_x_5204) ;  /* 0x0000000000947947 */ /* 0x000fec0003800000 */
.L_x_5216:
        /* <DEDUP_REMOVED lines=14> */
.L_x_5203:
        /* <DEDUP_REMOVED lines=16> */
.L_x_5225:
[----:B------:R-:W-:Y:S01]  /*e8c0*/  IMAD.MOV.U32 R19, RZ, RZ, RZ ;  /* 0x000000ffff137224 */ /* 0x000fe200078e00ff */
[----:B------:R-:W-:Y:S06]  /*e8d0*/  BRA `(.L_x_5204) ;  /* 0x0000000000147947 */ /* 0x000fec0003800000 */
.L_x_5224:
[----:B------:R-:W2:Y:S02]  /*e8e0*/  LDG.E.64 R2, desc[UR36][R2.64] ;  /* 0x0000002402027981 */ /* 0x000ea4000c1e1b00 */
[----:B--2---:R0:W1:Y:S01]  /*e8f0*/  I2F.U64 R19, R2 ;  /* 0x0000000200137312 */ /* 0x0040620000301000 */
[----:B------:R-:W-:Y:S05]  /*e900*/  BRA `(.L_x_5204) ;  /* 0x0000000000087947 */ /* 0x000fea0003800000 */
.L_x_5223:
[----:B------:R-:W2:Y:S02]  /*e910*/  LDG.E R2, desc[UR36][R2.64] ;  /* 0x0000002402027981 */ /* 0x000ea4000c1e1900 */
[----:B--2---:R-:W-:-:S07]  /*e920*/  I2FP.F32.U32 R19, R2 ;  /* 0x0000000200137245 */ /* 0x004fce0000201000 */
.L_x_5204:
[----:B------:R-:W-:Y:S05]  /*e930*/  BSYNC B6 ;  /* 0x0000000000067941 */ /* 0x000fea0003800000 */
.L_x_5198:
        /* <DEDUP_REMOVED lines=19> */
.L_x_5230:
[----:B------:R-:W2:Y:S02]  /*ea70*/  LDG.E.U8 R0, desc[UR36][R2.64] ;  /* 0x0000002402007981 */ /* 0x000ea4000c1e1100 */
[----:B--2---:R-:W-:Y:S01]  /*ea80*/  I2FP.F32.U32 R0, R0 ;  /* 0x0000000000007245 */ /* 0x004fe20000201000 */
[----:B------:R-:W-:Y:S06]  /*ea90*/  BRA `(.L_x_5232) ;  /* 0x0000000c002c7947 */ /* 0x000fec0003800000 */
.L_x_5229:
        /* <DEDUP_REMOVED lines=9> */
.L_x_5234:
[----:B------:R-:W2:Y:S02]  /*eb30*/  LDG.E R0, desc[UR36][R2.64] ;  /* 0x0000002402007981 */ /* 0x000ea4000c1e1900 */
[----:B--2---:R-:W-:Y:S01]  /*eb40*/  I2FP.F32.S32 R0, R0 ;  /* 0x0000000000007245 */ /* 0x004fe20000201400 */
[----:B------:R-:W-:Y:S06]  /*eb50*/  BRA `(.L_x_5232) ;  /* 0x0000000800fc7947 */ /* 0x000fec0003800000 */
.L_x_5233:
[----:B------:R-:W2:Y:S02]  /*eb60*/  LDG.E.U16 R0, desc[UR36][R2.64] ;  /* 0x0000002402007981 */ /* 0x000ea4000c1e1500 */
[----:B--2---:R-:W0:Y:S01]  /*eb70*/  I2F.S16 R0, R0 ;  /* 0x0000000000007306 */ /* 0x004e220000101400 */
[----:B------:R-:W-:Y:S05]  /*eb80*/  BRA `(.L_x_5232) ;  /* 0x0000000800f07947 */ /* 0x000fea0003800000 */
.L_x_5228:
        /* <DEDUP_REMOVED lines=8> */
.L_x_5236:
[----:B------:R-:W2:Y:S02]  /*ec10*/  LDG.E.U16 R0, desc[UR36][R2.64] ;  /* 0x0000002402007981 */ /* 0x000ea4000c1e1500 */
[----:B--2---:R-:W-:Y:S01]  /*ec20*/  HADD2.F32 R0, -RZ, R0.H0_H0 ;  /* 0x20000000ff007230 */ /* 0x004fe20000004100 */
[----:B------:R-:W-:Y:S06]  /*ec30*/  BRA `(.L_x_5232) ;  /* 0x0000000800c47947 */ /* 0x000fec0003800000 */
.L_x_5235:
        /* <DEDUP_REMOVED lines=8> */
.L_x_5238:
[----:B------:R-:W2:Y:S02]  /*ecc0*/  LDG.E.U16 R0, desc[UR36][R2.64] ;  /* 0x0000002402007981 */ /* 0x000ea4000c1e1500 */
[----:B--2---:R-:W-:Y:S01]  /*ecd0*/  HADD2.F32 R0, -RZ, R0.H0_H0 ;  /* 0x20000000ff007230 */ /* 0x004fe20000004100 */
[----:B------:R-:W-:Y:S06]  /*ece0*/  BRA `(.L_x_5232) ;  /* 0x0000000800987947 */ /* 0x000fec0003800000 */
.L_x_5237:
[----:B------:R-:W2:Y:S01]  /*ecf0*/  LDG.E.64 R2, desc[UR36][R2.64] ;  /* 0x0000002402027981 */ /* 0x000ea2000c1e1b00 */
[----:B------:R-:W-:Y:S01]  /*ed00*/  UMOV UR4, 0xf0000000 ;  /* 0xf000000000047882 */ /* 0x000fe20000000000 */
[----:B------:R-:W-:Y:S01]  /*ed10*/  UMOV UR5, 0x380fffff ;  /* 0x380fffff00057882 */ /* 0x000fe20000000000 */
[----:B--2---:R-:W0:Y:S01]  /*ed20*/  F2F.F32.F64 R0, R2 ;  /* 0x0000000200007310 */ /* 0x004e220000301000 */
[----:B------:R-:W-:-:S14]  /*ed30*/  DSETP.GEU.AND P0, PT, |R2|, UR4, PT ;  /* 0x0000000402007e2a */ /* 0x000fdc000bf0e200 */
[----:B0-----:R-:W-:Y:S01]  /*ed40*/  @!P0 FMUL R0, R0, 1.175494350822287508e-38 ;  /* 0x0080000000008820 */ /* 0x001fe20000400000 */
[----:B------:R-:W-:Y:S06]  /*ed50*/  BRA `(.L_x_5232) ;  /* 0x00000008007c7947 */ /* 0x000fec0003800000 */
.L_x_5227:
        /* <DEDUP_REMOVED lines=12> */
.L_x_5241:
[----:B------:R-:W2:Y:S01]  /*ee20*/  LDG.E.64 R2, desc[UR36][R2.64] ;  /* 0x0000002402027981 */ /* 0x000ea2000c1e1b00 */
[----:B------:R-:W-:Y:S01]  /*ee30*/  UMOV UR4, 0xf0000000 ;  /* 0xf000000000047882 */ /* 0x000fe20000000000 */
[----:B------:R-:W-:Y:S01]  /*ee40*/  UMOV UR5, 0x380fffff ;  /* 0x380fffff00057882 */ /* 0x000fe20000000000 */
[----:B--2---:R-:W0:Y:S01]  /*ee50*/  F2F.F32.F64 R0, R2 ;  /* 0x0000000200007310 */ /* 0x004e220000301000 */
[----:B------:R-:W-:-:S14]  /*ee60*/  DSETP.GEU.AND P0, PT, |R2|, UR4, PT ;  /* 0x0000000402007e2a */ /* 0x000fdc000bf0e200 */
[----:B0-----:R-:W-:Y:S01]  /*ee70*/  @!P0 FMUL R0, R0, 1.175494350822287508e-38 ;  /* 0x0080000000008820 */ /* 0x001fe20000400000 */
[----:B------:R-:W-:Y:S06]  /*ee80*/  BRA `(.L_x_5232) ;  /* 0x0000000800307947 */ /* 0x000fec0003800000 */
.L_x_5240:
        /* <DEDUP_REMOVED lines=26> */
.L_x_5243:
        /* <DEDUP_REMOVED lines=13> */
.L_x_5242:
[----:B------:R-:W2:Y:S02]  /*f100*/  LDG.E.U16 R0, desc[UR36][R2.64] ;  /* 0x0000002402007981 */ /* 0x000ea4000c1e1500 */
[----:B--2---:R-:W-:Y:S01]  /*f110*/  IMAD.U32 R0, R0, 0x10000, RZ ;  /* 0x0001000000007824 */ /* 0x004fe200078e00ff */
[----:B------:R-:W-:Y:S06]  /*f120*/  BRA `(.L_x_5232) ;  /* 0x0000000400887947 */ /* 0x000fec0003800000 */
.L_x_5239:
        /* <DEDUP_REMOVED lines=11> */
.L_x_5246:
        /* <DEDUP_REMOVED lines=20> */
.L_x_5248:
[----:B------:R-:W-:Y:S05]  /*f320*/  BSYNC B0 ;  /* 0x0000000000007941 */ /* 0x000fea0003800000 */
.L_x_5247:
[----:B------:R-:W-:Y:S01]  /*f330*/  LEA R3, R0, 0x3b800000, 0x17 ;  /* 0x3b80000000037811 */ /* 0x000fe200078eb8ff */
[----:B------:R-:W-:-:S05]  /*f340*/  IMAD.SHL.U32 R0, R2, 0x100000, RZ ;  /* 0x0010000002007824 */ /* 0x000fca00078e00ff */
[----:B------:R-:W-:Y:S01]  /*f350*/  LOP3.LUT R0, R3, R0, R4, 0xfe, !PT ;  /* 0x0000000003007212 */ /* 0x000fe200078efe04 */
[----:B------:R-:W-:Y:S06]  /*f360*/  BRA `(.L_x_5232) ;  /* 0x0000000000f87947 */ /* 0x000fec0003800000 */
.L_x_5245:
        /* <DEDUP_REMOVED lines=20> */
.L_x_5250:
[----:B------:R-:W-:Y:S05]  /*f4b0*/  BSYNC B0 ;  /* 0x0000000000007941 */ /* 0x000fea0003800000 */
.L_x_5249:
[----:B------:R-:W-:Y:S01]  /*f4c0*/  LEA R3, R0, 0x37800000, 0x17 ;  /* 0x3780000000037811 */ /* 0x000fe200078eb8ff */
[----:B------:R-:W-:-:S05]  /*f4d0*/  IMAD.SHL.U32 R0, R2, 0x200000, RZ ;  /* 0x0020000002007824 */ /* 0x000fca00078e00ff */
[----:B------:R-:W-:Y:S01]  /*f4e0*/  LOP3.LUT R0, R3, R0, R4, 0xfe, !PT ;  /* 0x0000000003007212 */ /* 0x000fe200078efe04 */
[----:B------:R-:W-:Y:S06]  /*f4f0*/  BRA `(.L_x_5232) ;  /* 0x0000000000947947 */ /* 0x000fec0003800000 */
.L_x_5244:
        /* <DEDUP_REMOVED lines=14> */
.L_x_5231:
        /* <DEDUP_REMOVED lines=16> */
.L_x_5253:
[----:B------:R-:W-:Y:S01]  /*f6e0*/  IMAD.MOV.U32 R0, RZ, RZ, RZ ;  /* 0x000000ffff007224 */ /* 0x000fe200078e00ff */
[----:B------:R-:W-:Y:S06]  /*f6f0*/  BRA `(.L_x_5232) ;  /* 0x0000000000147947 */ /* 0x000fec0003800000 */
.L_x_5252:
[----:B------:R-:W2:Y:S02]  /*f700*/  LDG.E.64 R2, desc[UR36][R2.64] ;  /* 0x0000002402027981 */ /* 0x000ea4000c1e1b00 */
[----:B--2---:R0:W1:Y:S01]  /*f710*/  I2F.U64 R0, R2 ;  /* 0x0000000200007312 */ /* 0x0040620000301000 */
[----:B------:R-:W-:Y:S05]  /*f720*/  BRA `(.L_x_5232) ;  /* 0x0000000000087947 */ /* 0x000fea0003800000 */
.L_x_5251:
[----:B------:R-:W2:Y:S02]  /*f730*/  LDG.E R0, desc[UR36][R2.64] ;  /* 0x0000002402007981 */ /* 0x000ea4000c1e1900 */
[----:B--2---:R-:W-:-:S07]  /*f740*/  I2FP.F32.U32 R0, R0 ;  /* 0x0000000000007245 */ /* 0x004fce0000201000 */
.L_x_5232:
[----:B------:R-:W-:Y:S05]  /*f750*/  BSYNC B6 ;  /* 0x0000000000067941 */ /* 0x000fea0003800000 */
.L_x_5226:
        /* <DEDUP_REMOVED lines=19> */
.L_x_5257:
[----:B------:R-:W-:Y:S01]  /*f890*/  STG.E.U8 desc[UR36][R16.64], R2 ;  /* 0x0000000210007986 */ /* 0x000fe2000c101124 */
[----:B------:R-:W-:Y:S05]  /*f8a0*/  EXIT ;  /* 0x000000000000794d */ /* 0x000fea0003800000 */
.L_x_5256:
        /* <DEDUP_REMOVED lines=9> */
.L_x_5260:
[----:B------:R-:W-:Y:S01]  /*f940*/  STG.E desc[UR36][R16.64], R2 ;  /* 0x0000000210007986 */ /* 0x000fe2000c101924 */
[----:B------:R-:W-:Y:S05]  /*f950*/  EXIT ;  /* 0x000000000000794d */ /* 0x000fea0003800000 */
.L_x_5259:
[----:B------:R-:W-:Y:S01]  /*f960*/  STG.E.U16 desc[UR36][R16.64], R2 ;  /* 0x0000000210007986 */ /* 0x000fe2000c101524 */
[----:B------:R-:W-:Y:S05]  /*f970*/  EXIT ;  /* 0x000000000000794d */ /* 0x000fea0003800000 */
.L_x_5255:
        /* <DEDUP_REMOVED lines=9> */
.L_x_5262:
[----:B------:R-:W-:-:S04]  /*fa10*/  I2FP.F32.U32 R0, R2 ;  /* 0x0000000200007245 */ /* 0x000fc80000201000 */
[----:B------:R-:W-:-:S05]  /*fa20*/  F2FP.F16.F32.PACK_AB R0, RZ, R0 ;  /* 0x00000000ff00723e */ /* 0x000fca00000000ff */
[----:B------:R-:W-:Y:S01]  /*fa30*/  STG.E.U16 desc[UR36][R16.64], R0 ;  /* 0x0000000010007986 */ /* 0x000fe2000c101524 */
[----:B------:R-:W-:Y:S05]  /*fa40*/  EXIT ;  /* 0x000000000000794d */ /* 0x000fea0003800000 */
.L_x_5261:
        /* <DEDUP_REMOVED lines=10> */
.L_x_5264:
[----:B------:R-:W-:-:S04]  /*faf0*/  I2FP.F32.U32 R2, R2 ;  /* 0x0000000200027245 */ /* 0x000fc80000201000 */
[----:B------:R-:W-:-:S04]  /*fb00*/  F2FP.F16.F32.PACK_AB R3, RZ, R2 ;  /* 0x00000002ff03723e */ /* 0x000fc800000000ff */
[----:B------:R-:W-:-:S05]  /*fb10*/  PRMT R3, R3, 0x5410, RZ ;  /* 0x0000541003037816 */ /* 0x000fca00000000ff */
[----:B------:R-:W-:Y:S01]  /*fb20*/  STG.E desc[UR36][R16.64], R3 ;  /* 0x0000000310007986 */ /* 0x000fe2000c101924 */
[----:B------:R-:W-:Y:S05]  /*fb30*/  EXIT ;  /* 0x000000000000794d */ /* 0x000fea0003800000 */
.L_x_5263:
[----:B------:R-:W0:Y:S02]  /*fb40*/  I2F.F64.U32 R2, R2 ;  /* 0x0000000200027312 */ /* 0x000e240000201800 */
[----:B0-----:R-:W-:Y:S01]  /*fb50*/  STG.E.64 desc[UR36][R16.64], R2 ;  /* 0x0000000210007986 */ /* 0x001fe2000c101b24 */
[----:B------:R-:W-:Y:S05]  /*fb60*/  EXIT ;  /* 0x000000000000794d */ /* 0x000fea0003800000 */
.L_x_5254:
        /* <DEDUP_REMOVED lines=10> */
.L_x_5267:
[----:B------:R-:W0:Y:S01]  /*fc10*/  I2F.F64.U32 R4, R2 ;  /* 0x0000000200047312 */ /* 0x000e220000201800 */
[----:B------:R-:W-:-:S05]  /*fc20*/  CS2R R6, SRZ ;  /* 0x0000000000067805 */ /* 0x000fca000001ff00 */
[----:B0-----:R-:W-:Y:S01]  /*fc30*/  STG.E.128 desc[UR36][R16.64], R4 ;  /* 0x0000000410007986 */ /* 0x001fe2000c101d24 */
[----:B------:R-:W-:Y:S05]  /*fc40*/  EXIT ;  /* 0x000000000000794d */ /* 0x000fea0003800000 */
.L_x_5266:
        /* <DEDUP_REMOVED lines=21> */
.L_x_5271:
[----:B------:R-:W-:Y:S05]  /*fda0*/  BSYNC B0 ;  /* 0x0000000000007941 */ /* 0x000fea0003800000 */
.L_x_5270:
[----:B------:R-:W-:-:S05]  /*fdb0*/  LOP3.LUT R3, R0, R3, RZ, 0xfc, !PT ;  /* 0x0000000300037212 */ /* 0x000fca00078efcff */
[----:B------:R-:W-:Y:S01]  /*fdc0*/  STG.E.U8 desc[UR36][R16.64], R3 ;  /* 0x0000000310007986 */ /* 0x000fe2000c101124 */
[----:B------:R-:W-:Y:S05]  /*fdd0*/  EXIT ;  /* 0x000000000000794d */ /* 0x000fea0003800000 */
.L_x_5269:
        /* <DEDUP_REMOVED lines=13> */
.L_x_5273:
[----:B------:R-:W-:Y:S01]  /*feb0*/  IMAD.MOV.U32 R0, RZ, RZ, 0x7f ;  /* 0x0000007fff007424 */ /* 0x000fe200078e00ff */
[----:B------:R-:W-:-:S04]  /*fec0*/  ISETP.GT.U32.AND P0, PT, R2, 0x7f800000, PT ;  /* 0x7f8000000200780c */ /* 0x000fc80003f04070 */
[----:B------:R-:W-:-:S09]  /*fed0*/  SEL R0, R0, 0x7c, P0 ;  /* 0x0000007c00007807 */ /* 0x000fd20000000000 */
.L_x_5274:
[----:B------:R-:W-:Y:S05]  /*fee0*/  BSYNC B0 ;  /* 0x0000000000007941 */ /* 0x000fea0003800000 */
.L_x_5272:
[----:B------:R-:W-:-:S04]  /*fef0*/  LOP3.LUT R2, R3, 0x80000000, RZ, 0xc0, !PT ;  /* 0x8000000003027812 */ /* 0x000fc800078ec0ff */
[----:B------:R-:W-:-:S04]  /*ff00*/  SHF.R.U32.HI R3, RZ, 0x18, R2 ;  /* 0x00000018ff037819 */ /* 0x000fc80000011602 */
[----:B------:R-:W-:-:S05]  /*ff10*/  LOP3.LUT R3, R0, R3, RZ, 0xfc, !PT ;  /* 0x0000000300037212 */ /* 0x000fca00078efcff */
[----:B------:R-:W-:Y:S01]  /*ff20*/  STG.E.U8 desc[UR36][R16.64], R3 ;  /* 0x0000000310007986 */ /* 0x000fe2000c101124 */
[----:B------:R-:W-:Y:S05]  /*ff30*/  EXIT ;  /* 0x000000000000794d */ /* 0x000fea0003800000 */
.L_x_5268:
[----:B------:R-:W-:-:S04]  /*ff40*/  I2FP.F32.U32 R0, R2 ;  /* 0x0000000200007245 */ /* 0x000fc80000201000 */
[----:B------:R-:W-:-:S05]  /*ff50*/  F2FP.BF16.F32.PACK_AB R0, RZ, R0 ;  /* 0x00000000ff00723e */ /* 0x000fca00000010ff */
[----:B------:R-:W-:Y:S01]  /*ff60*/  STG.E.U16 desc[UR36][R16.64], R0 ;  /* 0x0000000010007986 */ /* 0x000fe2000c101524 */
[----:B------:R-:W-:Y:S05]  /*ff70*/  EXIT ;  /* 0x000000000000794d */ /* 0x000fea0003800000 */
.L_x_5265:
        /* <DEDUP_REMOVED lines=10> */
.L_x_5277:
        /* <DEDUP_REMOVED lines=17> */
.L_x_5280:
[----:B------:R-:W-:-:S04]  /*10130*/  LOP3.LUT R2, R3, 0x80000000, RZ, 0xc0, !PT ;  /* 0x8000000003027812 */ /* 0x000fc800078ec0ff */
[----:B------:R-:W-:-:S04]  /*10140*/  SHF.R.U32.HI R3, RZ, 0x18, R2 ;  /* 0x00000018ff037819 */ /* 0x000fc80000011602 */
[----:B------:R-:W-:-:S04]  /*10150*/  LOP3.LUT R0, R0, R3, RZ, 0xfc, !PT ;  /* 0x0000000300007212 */ /* 0x000fc800078efcff */
[----:B------:R-:W-:-:S07]  /*10160*/  PRMT R8, R0, 0x7610, R8 ;  /* 0x0000761000087816 */ /* 0x000fce0000000008 */
.L_x_5279:
[----:B------:R-:W-:Y:S05]  /*10170*/  BSYNC B0 ;  /* 0x0000000000007941 */ /* 0x000fea0003800000 */
.L_x_5278:
[----:B------:R-:W-:Y:S01]  /*10180*/  STG.E.U8 desc[UR36][R16.64], R8 ;  /* 0x0000000810007986 */ /* 0x000fe2000c101124 */
[----:B------:R-:W-:Y:S05]  /*10190*/  EXIT ;  /* 0x000000000000794d */ /* 0x000fea0003800000 */
.L_x_5276:
        /* <DEDUP_REMOVED lines=17> */
.L_x_5283:
[----:B------:R-:W-:-:S04]  /*102b0*/  LOP3.LUT R2, R3, 0x80000000, RZ, 0xc0, !PT ;  /* 0x8000000003027812 */ /* 0x000fc800078ec0ff */
[----:B------:R-:W-:-:S04]  /*102c0*/  SHF.R.U32.HI R3, RZ, 0x18, R2 ;  /* 0x00000018ff037819 */ /* 0x000fc80000011602 */
[----:B------:R-:W-:-:S04]  /*102d0*/  LOP3.LUT R0, R0, R3, RZ, 0xfc, !PT ;  /* 0x0000000300007212 */ /* 0x000fc800078efcff */
[----:B------:R-:W-:-:S07]  /*102e0*/  PRMT R8, R0, 0x7610, R8 ;  /* 0x0000761000087816 */ /* 0x000fce0000000008 */
.L_x_5282:
[----:B------:R-:W-:Y:S05]  /*102f0*/  BSYNC B0 ;  /* 0x0000000000007941 */ /* 0x000fea0003800000 */
.L_x_5281:
[----:B------:R-:W-:Y:S01]  /*10300*/  STG.E.U8 desc[UR36][R16.64], R8 ;  /* 0x0000000810007986 */ /* 0x000fe2000c101124 */
[----:B------:R-:W-:Y:S05]  /*10310*/  EXIT ;  /* 0x000000000000794d */ /* 0x000fea0003800000 */
.L_x_5275:
        /* <DEDUP_REMOVED lines=22> */
.L_x_5258:
        /* <DEDUP_REMOVED lines=16> */
.L_x_5286:
[----:B------:R-:W-:Y:S05]  /*10580*/  EXIT ;  /* 0x000000000000794d */ /* 0x000fea0003800000 */
.L_x_5285:
[----:B------:R-:W-:-:S05]  /*10590*/  IMAD.MOV.U32 R3, RZ, RZ, RZ ;  /* 0x000000ffff037224 */ /* 0x000fca00078e00ff */
[----:B------:R-:W-:Y:S01]  /*105a0*/  STG.E.64 desc[UR36][R16.64], R2 ;  /* 0x0000000210007986 */ /* 0x000fe2000c101b24 */
[----:B------:R-:W-:Y:S05]  /*105b0*/  EXIT ;  /* 0x000000000000794d */ /* 0x000fea0003800000 */
.L_x_5284:
[----:B------:R-:W-:Y:S01]  /*105c0*/  STG.E desc[UR36][R16.64], R2 ;  /* 0x0000000210007986 */ /* 0x000fe2000c101924 */
[----:B------:R-:W-:Y:S05]  /*105d0*/  EXIT ;  /* 0x000000000000794d */ /* 0x000fea0003800000 */
.L_x_5287:
        /* <DEDUP_REMOVED lines=10> */
.L_x_43798:


//--------------------- .text._ZN2at6native27unrolled_elementwise_kernelINS0_13BinaryFunctorIffbZZZNS0_23logical_xor_kernel_cudaERNS_14TensorIteratorEENKUlvE0_clEvENKUlvE5_clEvEUlffE_EESt5arrayIPcLm3EELi4E23TrivialOffsetCalculatorILi2EjESC_ILi1EjENS0_6memory12LoadWithCastILi2EEENSF_13StoreWithCastILi1EEEEEviT_T0_T2_T3_T4_T5_ --------------------------
	.section	.text._ZN2at6native27unrolled_elementwise_kernelINS0_13BinaryFunctorIffbZZZNS0_23logical_xor_kernel_cudaERNS_14TensorIteratorEENKUlvE0_clEvENKUlvE5_clEvEUlffE_EESt5arrayIPcLm3EELi4E23TrivialOffsetCalculatorILi2EjESC_ILi1EjENS0_6memory12LoadWithCastILi2EEENSF_13StoreWithCastILi1EEEEEviT_T0_T2_T3_T4_T5_,"ax",@progbits
	.align	128
        .global         _ZN2at6native27unrolled_elementwise_kernelINS0_13BinaryFunctorIffbZZZNS0_23logical_xor_kernel_cudaERNS_14TensorIteratorEENKUlvE0_clEvENKUlvE5_clEvEUlffE_EESt5arrayIPcLm3EELi4E23TrivialOffsetCalculatorILi2EjESC_ILi1EjENS0_6memory12LoadWithCastILi2EEENSF_13StoreWithCastILi1EEEEEviT_T0_T2_T3_T4_T5_
        .type           _ZN2at6native27unrolled_elementwise_kernelINS0_13BinaryFunctorIffbZZZNS0_23logical_xor_kernel_cudaERNS_14TensorIteratorEENKUlvE0_clEvENKUlvE5_clEvEUlffE_EESt5arrayIPcLm3EELi4E23TrivialOffsetCalculatorILi2EjESC_ILi1EjENS0_6memory12LoadWithCastILi2EEENSF_13StoreWithCastILi1EEEEEviT_T0_T2_T3_T4_T5_,@function
        .size           _ZN2at6native27unrolled_elementwise_kernelINS0_13BinaryFunctorIffbZZZNS0_23logical_xor_kernel_cudaERNS_14TensorIteratorEENKUlvE0_clEvENKUlvE5_clEvEUlffE_EESt5arrayIPcLm3EELi4E23TrivialOffsetCalculatorILi2EjESC_ILi1EjENS0_6memory12LoadWithCastILi2EEENSF_13StoreWithCastILi1EEEEEviT_T0_T2_T3_T4_T5_,(.L_x_43799 - _ZN2at6native27unrolled_elementwise_kernelINS0_13BinaryFunctorIffbZZZNS0_23logical_xor_kernel_cudaERNS_14TensorIteratorEENKUlvE0_clEvENKUlvE5_clEvEUlffE_EESt5arrayIPcLm3EELi4E23TrivialOffsetCalculatorILi2EjESC_ILi1EjENS0_6memory12LoadWithCastILi2EEENSF_13StoreWithCastILi1EEEEEviT_T0_T2_T3_T4_T5_)
        .other          _ZN2at6native27unrolled_elementwise_kernelINS0_13BinaryFunctorIffbZZZNS0_23logical_xor_kernel_cudaERNS_14TensorIteratorEENKUlvE0_clEvENKUlvE5_clEvEUlffE_EESt5arrayIPcLm3EELi4E23TrivialOffsetCalculatorILi2EjESC_ILi1EjENS0_6memory12LoadWithCastILi2EEENSF_13StoreWithCastILi1EEEEEviT_T0_T2_T3_T4_T5_,@"STO_CUDA_ENTRY STV_DEFAULT"
_ZN2at6native27unrolled_elementwise_kernelINS0_13BinaryFunctorIffbZZZNS0_23logical_xor_kernel_cudaERNS_14TensorIteratorEENKUlvE0_clEvENKUlvE5_clEvEUlffE_EESt5arrayIPcLm3EELi4E23TrivialOffsetCalculatorILi2EjESC_ILi1EjENS0_6memory12LoadWithCastILi2EEENSF_13StoreWithCastILi1EEEEEviT_T0_T2_T3_T4_T5_:
.text._ZN2at6native27unrolled_elementwise_kernelINS0_13BinaryFunctorIffbZZZNS0_23logical_xor_kernel_cudaERNS_14TensorIteratorEENKUlvE0_clEvENKUlvE5_clEvEUlffE_EESt5arrayIPcLm3EELi4E23TrivialOffsetCalculatorILi2EjESC_ILi1EjENS0_6memory12LoadWithCastILi2EEENSF_13StoreWithCastILi1EEEEEviT_T0_T2_T3_T4_T5_:
[----:B------:R-:W0:Y:S01]  /*0000*/  LDC R1, c[0x0][0x28] ;  /* 0x00000a00ff017b82 */ /* 0x000e220000000800 */
[----:B------:R-:W1:Y:S07]  /*0010*/  S2R R16, SR_CTAID.X ;  /* 0x0000000000107919 */ /* 0x000e6e0000002500 */
[----:B------:R-:W1:Y:S01]  /*0020*/  LDC R3, c[0x0][0x210] ;  /* 0x00008400ff037b82 */ /* 0x000e620000000800 */
[----:B------:R-:W-:Y:S01]  /*0030*/  ULDC.64 UR36, c[0x0][0x208] ;  /* 0x0000820000247ab9 */ /* 0x000fe20000000a00 */
[----:B------:R-:W-:Y:S01]  /*0040*/  BSSY B7, `(.L_x_5288) ;  /* 0x00001d3000077945 */ /* 0x000fe20003800000 */
[----:B------:R-:W2:Y:S01]  /*0050*/  S2R R27, SR_TID.X ;  /* 0x00000000001b7919 */ /* 0x000ea20000002100 */
[----:B------:R-:W-:Y:S01]  /*0060*/  IMAD.MOV.U32 R17, RZ, RZ, RZ ;  /* 0x000000ffff117224 */ /* 0x000fe200078e00ff */
[----:B------:R-:W-:-:S03]  /*0070*/  CS2R R18, SRZ ;  /* 0x0000000000127805 */ /* 0x000fc6000001ff00 */
[----:B------:R-:W3:Y:S08]  /*0080*/  LDC.U8 R2, c[0x0][0x234] ;  /* 0x00008d00ff027b82 */ /* 0x000ef00000000000 */
[----:B------:R-:W4:Y:S01]  /*0090*/  LDC.U8 R23, c[0x0][0x235] ;  /* 0x00008d40ff177b82 */ /* 0x000f220000000000 */
[----:B-1----:R-:W-:-:S05]  /*00a0*/  IMAD R28, R16, -0x200, R3 ;  /* 0xfffffe00101c7824 */ /* 0x002fca00078e0203 */
[----:B--2---:R-:W-:-:S13]  /*00b0*/  ISETP.GE.AND P0, PT, R27, R28, PT ;  /* 0x0000001c1b00720c */ /* 0x004fda0003f06270 */
[----:B0--34-:R-:W-:Y:S05]  /*00c0*/  @P0 BRA `(.L_x_5289) ;  /* 0x0000001c00280947 */ /* 0x019fea0003800000 */
        /* <DEDUP_REMOVED lines=21> */
.L_x_5294:
[----:B------:R-:W2:Y:S02]  /*0220*/  LDG.E.U8 R4, desc[UR36][R4.64] ;  /* 0x0000002404047981 */ /* 0x000ea4000c1e1100 */
[----:B--2---:R-:W-:Y:S01]  /*0230*/  I2FP.F32.U32 R18, R4 ;  /* 0x0000000400127245 */ /* 0x004fe20000201000 */
[----:B------:R-:W-:Y:S06]  /*0240*/  BRA `(.L_x_5296) ;  /* 0x0000000c00307947 */ /* 0x000fec0003800000 */
.L_x_5293:
        /* <DEDUP_REMOVED lines=9> */
.L_x_5298:
[----:B------:R-:W2:Y:S02]  /*02e0*/  LDG.E R4, desc[UR36][R4.64] ;  /* 0x0000002404047981 */ /* 0x000ea4000c1e1900 */
[----:B--2---:R-:W-:Y:S01]  /*02f0*/  I2FP.F32.S32 R18, R4 ;  /* 0x0000000400127245 */ /* 0x004fe20000201400 */
[----:B------:R-:W-:Y:S06]  /*0300*/  BRA `(.L_x_5296) ;  /* 0x0000000c00007947 */ /* 0x000fec0003800000 */
.L_x_5297:
[----:B------:R-:W2:Y:S02]  /*0310*/  LDG.E.U16 R4, desc[UR36][R4.64] ;  /* 0x0000002404047981 */ /* 0x000ea4000c1e1500 */
[----:B--2---:R2:W3:Y:S01]  /*0320*/  I2F.S16 R18, R4 ;  /* 0x0000000400127306 */ /* 0x0044e20000101400 */
[----:B------:R-:W-:Y:S05]  /*0330*/  BRA `(.L_x_5296) ;  /* 0x0000000800f47947 */ /* 0x000fea0003800000 */
.L_x_5292:
        /* <DEDUP_REMOVED lines=8> */
.L_x_5300:
[----:B------:R-:W2:Y:S02]  /*03c0*/  LDG.E.U16 R4, desc[UR36][R4.64] ;  /* 0x0000002404047981 */ /* 0x000ea4000c1e1500 */
[----:B--2---:R-:W-:Y:S01]  /*03d0*/  HADD2.F32 R18, -RZ, R4.H0_H0 ;  /* 0x20000004ff127230 */ /* 0x004fe20000004100 */
[----:B------:R-:W-:Y:S06]  /*03e0*/  BRA `(.L_x_5296) ;  /* 0x0000000800c87947 */ /* 0x000fec0003800000 */
.L_x_5299:
        /* <DEDUP_REMOVED lines=8> */
.L_x_5302:
[----:B------:R-:W2:Y:S02]  /*0470*/  LDG.E.U16 R4, desc[UR36][R4.64] ;  /* 0x0000002404047981 */ /* 0x000ea4000c1e1500 */
[----:B--2---:R-:W-:Y:S01]  /*0480*/  HADD2.F32 R18, -RZ, R4.H0_H0 ;  /* 0x20000004ff127230 */ /* 0x004fe20000004100 */
[----:B------:R-:W-:Y:S06]  /*0490*/  BRA `(.L_x_5296) ;  /* 0x00000008009c7947 */ /* 0x000fec0003800000 */
.L_x_5301:
[----:B------:R-:W2:Y:S01]  /*04a0*/  LDG.E.64 R4, desc[UR36][R4.64] ;  /* 0x0000002404047981 */ /* 0x000ea2000c1e1b00 */
[----:B------:R-:W-:Y:S01]  /*04b0*/  UMOV UR4, 0xf0000000 ;  /* 0xf000000000047882 */ /* 0x000fe20000000000 */
[----:B------:R-:W-:Y:S01]  /*04c0*/  UMOV UR5, 0x380fffff ;  /* 0x380fffff00057882 */ /* 0x000fe20000000000 */
[----:B--2---:R-:W0:Y:S01]  /*04d0*/  F2F.F32.F64 R18, R4 ;  /* 0x0000000400127310 */ /* 0x004e220000301000 */
[----:B------:R-:W-:-:S14]  /*04e0*/  DSETP.GEU.AND P0, PT, |R4|, UR4, PT ;  /* 0x0000000404007e2a */ /* 0x000fdc000bf0e200 */
[----:B0-----:R-:W-:Y:S01]  /*04f0*/  @!P0 FMUL R18, R18, 1.175494350822287508e-38 ;  /* 0x0080000012128820 */ /* 0x001fe20000400000 */
[----:B------:R-:W-:Y:S06]  /*0500*/  BRA `(.L_x_5296) ;  /* 0x0000000800807947 */ /* 0x000fec0003800000 */
.L_x_5291:
        /* <DEDUP_REMOVED lines=12> */
.L_x_5305:
[----:B------:R-:W2:Y:S01]  /*05d0*/  LDG.E.64 R4, desc[UR36][R4.64] ;  /* 0x0000002404047981 */ /* 0x000ea2000c1e1b00 */
[----:B------:R-:W-:Y:S01]  /*05e0*/  UMOV UR4, 0xf0000000 ;  /* 0xf000000000047882 */ /* 0x000fe20000000000 */
[----:B------:R-:W-:Y:S01]  /*05f0*/  UMOV UR5, 0x380fffff ;  /* 0x380fffff00057882 */ /* 0x000fe20000000000 */
[----:B--2---:R-:W0:Y:S01]  /*0600*/  F2F.F32.F64 R18, R4 ;  /* 0x0000000400127310 */ /* 0x004e220000301000 */
[----:B------:R-:W-:-:S14]  /*0610*/  DSETP.GEU.AND P0, PT, |R4|, UR4, PT ;  /* 0x0000000404007e2a */ /* 0x000fdc000bf0e200 */
[----:B0-----:R-:W-:Y:S01]  /*0620*/  @!P0 FMUL R18, R18, 1.175494350822287508e-38 ;  /* 0x0080000012128820 */ /* 0x001fe20000400000 */
[----:B------:R-:W-:Y:S06]  /*0630*/  BRA `(.L_x_5296) ;  /* 0x0000000800347947 */ /* 0x000fec0003800000 */
.L_x_5304:
        /* <DEDUP_REMOVED lines=16> */
[----:B------:R-:W-:-:S04]  /*0740*/  SEL R3, R3, RZ, P0 ;  /* 0x000000ff03037207 */ /* 0x000fc80000000000 */
[C---:B------:R-:W-:Y:S01]  /*0750*/  SHF.L.U32 R4, R0.reuse, R3, RZ ;  /* 0x0000000300047219 */ /* 0x040fe200000006ff */
[----:B------:R-:W-:Y:S02]  /*0760*/  IMAD R7, R3, R8, 0x3c000000 ;  /* 0x3c00000003077424 */ /* 0x000fe400078e0208 */
[----:B------:R-:W-:-:S03]  /*0770*/  VIADD R3, R0, 0xffffffff ;  /* 0xffffffff00037836 */ /* 0x000fc60000000000 */
[----:B------:R-:W-:Y:S02]  /*0780*/  LEA.HI R7, R4, R7, RZ, 0x1c ;  /* 0x0000000704077211 */ /* 0x000fe400078fe0ff */
[----:B------:R-:W-:Y:S02]  /*0790*/  SHF.R.S32.HI R3, RZ, 0x1f, R3 ;  /* 0x0000001fff037819 */ /* 0x000fe40000011403 */
[----:B------:R-:W-:-:S04]  /*07a0*/  LOP3.LUT R6, R7, 0x7f800000, R6, 0xf8, !PT ;  /* 0x7f80000007067812 */ /* 0x000fc800078ef806 */
[----:B------:R-:W-:-:S04]  /*07b0*/  LOP3.LUT R3, R6, R3, RZ, 0x30, !PT ;  /* 0x0000000306037212 */ /* 0x000fc800078e30ff */
[----:B------:R-:W-:Y:S01]  /*07c0*/  LOP3.LUT R18, R3, 0x80000000, R18, 0xf8, !PT ;  /* 0x8000000003127812 */ /* 0x000fe200078ef812 */
[----:B------:R-:W-:Y:S06]  /*07d0*/  BRA `(.L_x_5296) ;  /* 0x0000000400cc7947 */ /* 0x000fec0003800000 */
.L_x_5307:
        /* <DEDUP_REMOVED lines=9> */
[----:B------:R-:W-:Y:S01]  /*0870*/  @P0 FMUL.FTZ R18, R3, 1.9259299443872358531e-34 ;  /* 0x0780000003120820 */ /* 0x000fe20000410000 */
[----:B------:R-:W-:Y:S02]  /*0880*/  IMAD.SHL.U32 R3, R4, 0x1000000, RZ ;  /* 0x0100000004037824 */ /* 0x000fe400078e00ff */
[----:B------:R-:W-:-:S05]  /*0890*/  @!P0 FADD.FTZ R18, R0, -0.5 ;  /* 0xbf00000000128421 */ /* 0x000fca0000010000 */
[----:B------:R-:W-:Y:S01]  /*08a0*/  LOP3.LUT R18, R18, 0x80000000, R3, 0xf8, !PT ;  /* 0x8000000012127812 */ /* 0x000fe200078ef803 */
[----:B------:R-:W-:Y:S06]  /*08b0*/  BRA `(.L_x_5296) ;  /* 0x0000000400947947 */ /* 0x000fec0003800000 */
.L_x_5306:
[----:B------:R-:W2:Y:S02]  /*08c0*/  LDG.E.U16 R4, desc[UR36][R4.64] ;  /* 0x0000002404047981 */ /* 0x000ea4000c1e1500 */
[----:B--2---:R-:W-:Y:S01]  /*08d0*/  IMAD.U32 R18, R4, 0x10000, RZ ;  /* 0x0001000004127824 */ /* 0x004fe200078e00ff */
[----:B------:R-:W-:Y:S06]  /*08e0*/  BRA `(.L_x_5296) ;  /* 0x0000000400887947 */ /* 0x000fec0003800000 */
.L_x_5303:
        /* <DEDUP_REMOVED lines=11> */
.L_x_5310:
        /* <DEDUP_REMOVED lines=20> */
.L_x_5312:
[----:B------:R-:W-:Y:S05]  /*0ae0*/  BSYNC B0 ;  /* 0x0000000000007941 */ /* 0x000fea0003800000 */
.L_x_5311:
[----:B------:R-:W-:Y:S01]  /*0af0*/  IMAD.SHL.U32 R3, R3, 0x100000, RZ ;  /* 0x0010000003037824 */ /* 0x000fe200078e00ff */
[----:B------:R-:W-:-:S04]  /*0b00*/  LEA R5, R0, 0x3b800000, 0x17 ;  /* 0x3b80000000057811 */ /* 0x000fc800078eb8ff */
[----:B------:R-:W-:Y:S01]  /*0b10*/  LOP3.LUT R18, R5, R3, R18, 0xfe, !PT ;  /* 0x0000000305127212 */ /* 0x000fe200078efe12 */
[----:B------:R-:W-:Y:S06]  /*0b20*/  BRA `(.L_x_5296) ;  /* 0x0000000000f87947 */ /* 0x000fec0003800000 */
.L_x_5309:
        /* <DEDUP_REMOVED lines=20> */
.L_x_5314:
[----:B------:R-:W-:Y:S05]  /*0c70*/  BSYNC B0 ;  /* 0x0000000000007941 */ /* 0x000fea0003800000 */
.L_x_5313:
[----:B------:R-:W-:Y:S01]  /*0c80*/  IMAD.SHL.U32 R3, R3, 0x200000, RZ ;  /* 0x0020000003037824 */ /* 0x000fe200078e00ff */
[----:B------:R-:W-:-:S04]  /*0c90*/  LEA R5, R0, 0x37800000, 0x17 ;  /* 0x3780000000057811 */ /* 0x000fc800078eb8ff */
[----:B------:R-:W-:Y:S01]  /*0ca0*/  LOP3.LUT R18, R5, R3, R18, 0xfe, !PT ;  /* 0x0000000305127212 */ /* 0x000fe200078efe12 */
[----:B------:R-:W-:Y:S06]  /*0cb0*/  BRA `(.L_x_5296) ;  /* 0x0000000000947947 */ /* 0x000fec0003800000 */
.L_x_5308:
        /* <DEDUP_REMOVED lines=14> */
.L_x_5295:
        /* <DEDUP_REMOVED lines=16> */
.L_x_5317:
[----:B------:R-:W-:Y:S01]  /*0ea0*/  IMAD.MOV.U32 R18, RZ, RZ, RZ ;  /* 0x000000ffff127224 */ /* 0x000fe200078e00ff */
[----:B------:R-:W-:Y:S06]  /*0eb0*/  BRA `(.L_x_5296) ;  /* 0x0000000000147947 */ /* 0x000fec0003800000 */
.L_x_5316:
[----:B------:R-:W2:Y:S02]  /*0ec0*/  LDG.E.64 R18, desc[UR36][R4.64] ;  /* 0x0000002404127981 */ /* 0x000ea4000c1e1b00 */
[----:B--2---:R0:W1:Y:S01]  /*0ed0*/  I2F.U64 R18, R18 ;  /* 0x0000001200127312 */ /* 0x0040620000301000 */
[----:B------:R-:W-:Y:S05]  /*0ee0*/  BRA `(.L_x_5296) ;  /* 0x0000000000087947 */ /* 0x000fea0003800000 */
.L_x_5315:
[----:B------:R-:W2:Y:S02]  /*0ef0*/  LDG.E R4, desc[UR36][R4.64] ;  /* 0x0000002404047981 */ /* 0x000ea4000c1e1900 */
[----:B--2---:R-:W-:-:S07]  /*0f00*/  I2FP.F32.U32 R18, R4 ;  /* 0x0000000400127245 */ /* 0x004fce0000201000 */
.L_x_5296:
[----:B------:R-:W-:Y:S05]  /*0f10*/  BSYNC B6 ;  /* 0x0000000000067941 */ /* 0x000fea0003800000 */
.L_x_5290:
[----:B0-2-4-:R-:W0:Y:S01]  /*0f20*/  LDC.64 R4, c[0x0][0x228] ;  /* 0x00008a00ff047b82 */ /* 0x015e220000000a00 */
[----:B------:R-:W-:Y:S01]  /*0f30*/  PRMT R0, R23, 0x9910, RZ ;  /* 0x0000991017007816 */ /* 0x000fe200000000ff */
[----:B------:R-:W-:Y:S01]  /*0f40*/  ULDC UR4, c[0x0][0x23c] ;  /* 0x00008f0000047ab9 */ /* 0x000fe20000000800 */
[----:B------:R-:W-:Y:S01]  /*0f50*/  BSSY B6, `(.L_x_5318) ;  /* 0x00000df000067945 */ /* 0x000fe20003800000 */
        /* <DEDUP_REMOVED lines=16> */
.L_x_5322:
[----:B------:R-:W2:Y:S02]  /*1060*/  LDG.E.U8 R4, desc[UR36][R4.64] ;  /* 0x0000002404047981 */ /* 0x000ea4000c1e1100 */
[----:B--2---:R-:W-:Y:S01]  /*1070*/  I2FP.F32.U32 R19, R4 ;  /* 0x0000000400137245 */ /* 0x004fe20000201000 */
[----:B------:R-:W-:Y:S06]  /*1080*/  BRA `(.L_x_5324) ;  /* 0x0000000c002c7947 */ /* 0x000fec0003800000 */
.L_x_5321:
        /* <DEDUP_REMOVED lines=9> */
.L_x_5326:
[----:B------:R-:W2:Y:S02]  /*1120*/  LDG.E R4, desc[UR36][R4.64] ;  /* 0x0000002404047981 */ /* 0x000ea4000c1e1900 */
[----:B--2---:R-:W-:Y:S01]  /*1130*/  I2FP.F32.S32 R19, R4 ;  /* 0x0000000400137245 */ /* 0x004fe20000201400 */
[----:B------:R-:W-:Y:S06]  /*1140*/  BRA `(.L_x_5324) ;  /* 0x0000000800fc7947 */ /* 0x000fec0003800000 */
.L_x_5325:
[----:B------:R-:W2:Y:S02]  /*1150*/  LDG.E.U16 R4, desc[UR36][R4.64] ;  /* 0x0000002404047981 */ /* 0x000ea4000c1e1500 */
[----:B--2---:R0:W2:Y:S01]  /*1160*/  I2F.S16 R19, R4 ;  /* 0x0000000400137306 */ /* 0x0040a20000101400 */
[----:B------:R-:W-:Y:S05]  /*1170*/  BRA `(.L_x_5324) ;  /* 0x0000000800f07947 */ /* 0x000fea0003800000 */
.L_x_5320:
        /* <DEDUP_REMOVED lines=8> */
.L_x_5328:
[----:B------:R-:W2:Y:S02]  /*1200*/  LDG.E.U16 R4, desc[UR36][R4.64] ;  /* 0x0000002404047981 */ /* 0x000ea4000c1e1500 */
[----:B--2---:R-:W-:Y:S01]  /*1210*/  HADD2.F32 R19, -RZ, R4.H0_H0 ;  /* 0x20000004ff137230 */ /* 0x004fe20000004100 */
[----:B------:R-:W-:Y:S06]  /*1220*/  BRA `(.L_x_5324) ;  /* 0x0000000800c47947 */ /* 0x000fec0003800000 */
.L_x_5327:
        /* <DEDUP_REMOVED lines=8> */
.L_x_5330:
[----:B------:R-:W2:Y:S02]  /*12b0*/  LDG.E.U16 R4, desc[UR36][R4.64] ;  /* 0x0000002404047981 */ /* 0x000ea4000c1e1500 */
[----:B--2---:R-:W-:Y:S01]  /*12c0*/  HADD2.F32 R19, -RZ, R4.H0_H0 ;  /* 0x20000004ff137230 */ /* 0x004fe20000004100 */
[----:B------:R-:W-:Y:S06]  /*12d0*/  BRA `(.L_x_5324) ;  /* 0x0000000800987947 */ /* 0x000fec0003800000 */
.L_x_5329:
[----:B------:R-:W2:Y:S01]  /*12e0*/  LDG.E.64 R4, desc[UR36][R4.64] ;  /* 0x0000002404047981 */ /* 0x000ea2000c1e1b00 */
[----:B------:R-:W-:Y:S01]  /*12f0*/  UMOV UR4, 0xf0000000 ;  /* 0xf000000000047882 */ /* 0x000fe20000000000 */
[----:B------:R-:W-:Y:S01]  /*1300*/  UMOV UR5, 0x380fffff ;  /* 0x380fffff00057882 */ /* 0x000fe20000000000 */
[----:B--2---:R-:W0:Y:S01]  /*1310*/  F2F.F32.F64 R19, R4 ;  /* 0x0000000400137310 */ /* 0x004e220000301000 */
[----:B------:R-:W-:-:S14]  /*1320*/  DSETP.GEU.AND P0, PT, |R4|, UR4, PT ;  /* 0x0000000404007e2a */ /* 0x000fdc000bf0e200 */
[----:B0-----:R-:W-:Y:S01]  /*1330*/  @!P0 FMUL R19, R19, 1.175494350822287508e-38 ;  /* 0x0080000013138820 */ /* 0x001fe20000400000 */
[----:B------:R-:W-:Y:S06]  /*1340*/  BRA `(.L_x_5324) ;  /* 0x00000008007c7947 */ /* 0x000fec0003800000 */
.L_x_5319:
        /* <DEDUP_REMOVED lines=12> */
.L_x_5333:
[----:B------:R-:W2:Y:S01]  /*1410*/  LDG.E.64 R4, desc[UR36][R4.64] ;  /* 0x0000002404047981 */ /* 0x000ea2000c1e1b00 */
[----:B------:R-:W-:Y:S01]  /*1420*/  UMOV UR4, 0xf0000000 ;  /* 0xf000000000047882 */ /* 0x000fe20000000000 */
[----:B------:R-:W-:Y:S01]  /*1430*/  UMOV UR5, 0x380fffff ;  /* 0x380fffff00057882 */ /* 0x000fe20000000000 */
[----:B--2---:R-:W0:Y:S01]  /*1440*/  F2F.F32.F64 R19, R4 ;  /* 0x0000000400137310 */ /* 0x004e220000301000 */
[----:B------:R-:W-:-:S14]  /*1450*/  DSETP.GEU.AND P0, PT, |R4|, UR4, PT ;  /* 0x0000000404007e2a */ /* 0x000fdc000bf0e200 */
[----:B0-----:R-:W-:Y:S01]  /*1460*/  @!P0 FMUL R19, R19, 1.175494350822287508e-38 ;  /* 0x0080000013138820 */ /* 0x001fe20000400000 */
[----:B------:R-:W-:Y:S06]  /*1470*/  BRA `(.L_x_5324) ;  /* 0x0000000800307947 */ /* 0x000fec0003800000 */
.L_x_5332:
        /* <DEDUP_REMOVED lines=26> */
.L_x_5335:
        /* <DEDUP_REMOVED lines=13> */
.L_x_5334:
[----:B------:R-:W2:Y:S02]  /*16f0*/  LDG.E.U16 R4, desc[UR36][R4.64] ;  /* 0x0000002404047981 */ /* 0x000ea4000c1e1500 */
[----:B--2---:R-:W-:Y:S01]  /*1700*/  IMAD.U32 R19, R4, 0x10000, RZ ;  /* 0x0001000004137824 */ /* 0x004fe200078e00ff */
[----:B------:R-:W-:Y:S06]  /*1710*/  BRA `(.L_x_5324) ;  /* 0x0000000400887947 */ /* 0x000fec0003800000 */
.L_x_5331:
        /* <DEDUP_REMOVED lines=11> */
.L_x_5338:
        /* <DEDUP_REMOVED lines=20> */
.L_x_5340:
[----:B------:R-:W-:Y:S05]  /*1910*/  BSYNC B0 ;  /* 0x0000000000007941 */ /* 0x000fea0003800000 */
.L_x_5339:
[----:B------:R-:W-:Y:S01]  /*1920*/  IMAD.SHL.U32 R3, R3, 0x100000, RZ ;  /* 0x0010000003037824 */ /* 0x000fe200078e00ff */
[----:B------:R-:W-:-:S04]  /*1930*/  LEA R0, R0, 0x3b800000, 0x17 ;  /* 0x3b80000000007811 */ /* 0x000fc800078eb8ff */
[----:B------:R-:W-:Y:S01]  /*1940*/  LOP3.LUT R19, R0, R3, R19, 0xfe, !PT ;  /* 0x0000000300137212 */ /* 0x000fe200078efe13 */
[----:B------:R-:W-:Y:S06]  /*1950*/  BRA `(.L_x_5324) ;  /* 0x0000000000f87947 */ /* 0x000fec0003800000 */
.L_x_5337:
        /* <DEDUP_REMOVED lines=20> */
.L_x_5342:
[----:B------:R-:W-:Y:S05]  /*1aa0*/  BSYNC B0 ;  /* 0x0000000000007941 */ /* 0x000fea0003800000 */
.L_x_5341:
[----:B------:R-:W-:Y:S01]  /*1ab0*/  IMAD.SHL.U32 R3, R3, 0x200000, RZ ;  /* 0x0020000003037824 */ /* 0x000fe200078e00ff */
[----:B------:R-:W-:-:S04]  /*1ac0*/  LEA R0, R0, 0x37800000, 0x17 ;  /* 0x3780000000007811 */ /* 0x000fc800078eb8ff */
[----:B------:R-:W-:Y:S01]  /*1ad0*/  LOP3.LUT R19, R0, R3, R19, 0xfe, !PT ;  /* 0x0000000300137212 */ /* 0x000fe200078efe13 */
[----:B------:R-:W-:Y:S06]  /*1ae0*/  BRA `(.L_x_5324) ;  /* 0x0000000000947947 */ /* 0x000fec0003800000 */
.L_x_5336:
        /* <DEDUP_REMOVED lines=14> */
.L_x_5323:
        /* <DEDUP_REMOVED lines=16> */
.L_x_5345:
[----:B------:R-:W-:Y:S01]  /*1cd0*/  IMAD.MOV.U32 R19, RZ, RZ, RZ ;  /* 0x000000ffff137224 */ /* 0x000fe200078e00ff */
[----:B------:R-:W-:Y:S06]  /*1ce0*/  BRA `(.L_x_5324) ;  /* 0x0000000000147947 */ /* 0x000fec0003800000 */
.L_x_5344:
[----:B------:R-:W2:Y:S02]  /*1cf0*/  LDG.E.64 R4, desc[UR36][R4.64] ;  /* 0x0000002404047981 */ /* 0x000ea4000c1e1b00 */
[----:B--2---:R0:W2:Y:S01]  /*1d00*/  I2F.U64 R19, R4 ;  /* 0x0000000400137312 */ /* 0x0040a20000301000 */
[----:B------:R-:W-:Y:S05]  /*1d10*/  BRA `(.L_x_5324) ;  /* 0x0000000000087947 */ /* 0x000fea0003800000 */
.L_x_5343:
[----:B------:R-:W2:Y:S02]  /*1d20*/  LDG.E R4, desc[UR36][R4.64] ;  /* 0x0000002404047981 */ /* 0x000ea4000c1e1900 */
[----:B--2---:R-:W-:-:S07]  /*1d30*/  I2FP.F32.U32 R19, R4 ;  /* 0x0000000400137245 */ /* 0x004fce0000201000 */
.L_x_5324:
[----:B------:R-:W-:Y:S05]  /*1d40*/  BSYNC B6 ;  /* 0x0000000000067941 */ /* 0x000fea0003800000 */
.L_x_5318:
[----:B------:R-:W0:Y:S02]  /*1d50*/  S2R R27, SR_TID.X ;  /* 0x00000000001b7919 */ /* 0x000e240000002100 */
[----:B0-----:R-:W-:-:S07]  /*1d60*/  VIADD R27, R27, 0x80 ;  /* 0x000000801b1b7836 */ /* 0x001fce0000000000 */
.L_x_5289:
[----:B------:R-:W-:Y:S05]  /*1d70*/  BSYNC B7 ;  /* 0x0000000000077941 */ /* 0x000fea0003800000 */
.L_x_5288:
[----:B------:R-:W-:Y:S01]  /*1d80*/  ISETP.GE.AND P0, PT, R27, R28, PT ;  /* 0x0000001c1b00720c */ /* 0x000fe20003f06270 */
[----:B------:R-:W-:Y:S01]  /*1d90*/  BSSY B7, `(.L_x_5346) ;  /* 0x00001cb000077945 */ /* 0x000fe20003800000 */
[----:B------:R-:W-:-:S11]  /*1da0*/  IMAD.MOV.U32 R22, RZ, RZ, RZ ;  /* 0x000000ffff167224 */ /* 0x000fd600078e00ff */
[----:B------:R-:W-:Y:S05]  /*1db0*/  @P0 BRA `(.L_x_5347) ;  /* 0x0000001c00200947 */ /* 0x000fea0003800000 */
[----:B----4-:R-:W0:Y:S01]  /*1dc0*/  LDC.64 R4, c[0x0][0x220] ;  /* 0x00008800ff047b82 */ /* 0x010e220000000a00 */
        /* <DEDUP_REMOVED lines=17> */
[----:B------:R-:W4:Y:S02]  /*1ee0*/  LDG.E.S8 R4, desc[UR36][R4.64] ;  /* 0x0000002404047981 */ /* 0x000f24000c1e1300 */
[----:B----4-:R0:W4:Y:S01]  /*1ef0*/  I2F.S16 R17, R4 ;  /* 0x0000000400117306 */ /* 0x0101220000101400 */
[----:B------:R-:W-:Y:S05]  /*1f00*/  BRA `(.L_x_5354) ;  /* 0x0000000c00387947 */ /* 0x000fea0003800000 */
.L_x_5352:
[----:B------:R-:W4:Y:S02]  /*1f10*/  LDG.E.U8 R4, desc[UR36][R4.64] ;  /* 0x0000002404047981 */ /* 0x000f24000c1e1100 */
[----:B----4-:R-:W-:Y:S01]  /*1f20*/  I2FP.F32.U32 R17, R4 ;  /* 0x0000000400117245 */ /* 0x010fe20000201000 */
[----:B------:R-:W-:Y:S06]  /*1f30*/  BRA `(.L_x_5354) ;  /* 0x0000000c002c7947 */ /* 0x000fec0003800000 */
.L_x_5351:
[----:B------:R-:W-:-:S13]  /*1f40*/  ISETP.NE.AND P0, PT, R0, 0x2, PT ;  /* 0x000000020000780c */ /* 0x000fda0003f05270 */
[----:B------:R-:W-:Y:S05]  /*1f50*/  @!P0 BRA `(.L_x_5355) ;  /* 0x0000000000288947 */ /* 0x000fea0003800000 */
[----:B------:R-:W-:-:S13]  /*1f60*/  ISETP.NE.AND P0, PT, R0, 0x3, PT ;  /* 0x000000030000780c */ /* 0x000fda0003f05270 */
[----:B------:R-:W-:Y:S05]  /*1f70*/  @!P0 BRA `(.L_x_5356) ;  /* 0x0000000000148947 */ /* 0x000fea0003800000 */
[----:B------:R-:W-:-:S13]  /*1f80*/  ISETP.NE.AND P0, PT, R0, 0x4, PT ;  /* 0x000000040000780c */ /* 0x000fda0003f05270 */
[----:B------:R-:W-:Y:S05]  /*1f90*/  @P0 BRA `(.L_x_5353) ;  /* 0x0000000800b80947 */ /* 0x000fea0003800000 */
[----:B------:R-:W4:Y:S02]  /*1fa0*/  LDG.E.64 R4, desc[UR36][R4.64] ;  /* 0x0000002404047981 */ /* 0x000f24000c1e1b00 */
[----:B----4-:R0:W4:Y:S01]  /*1fb0*/  I2F.S64 R17, R4 ;  /* 0x0000000400117312 */ /* 0x0101220000301400 */
[----:B------:R-:W-:Y:S05]  /*1fc0*/  BRA `(.L_x_5354) ;  /* 0x0000000c00087947 */ /* 0x000fea0003800000 */
.L_x_5356:
[----:B------:R-:W4:Y:S02]  /*1fd0*/  LDG.E R4, desc[UR36][R4.64] ;  /* 0x0000002404047981 */ /* 0x000f24000c1e1900 */
[----:B----4-:R-:W-:Y:S01]  /*1fe0*/  I2FP.F32.S32 R17, R4 ;  /* 0x0000000400117245 */ /* 0x010fe20000201400 */
[----:B------:R-:W-:Y:S06]  /*1ff0*/  BRA `(.L_x_5354) ;  /* 0x0000000800fc7947 */ /* 0x000fec0003800000 */
.L_x_5355:
[----:B------:R-:W4:Y:S02]  /*2000*/  LDG.E.U16 R4, desc[UR36][R4.64] ;  /* 0x0000002404047981 */ /* 0x000f24000c1e1500 */
[----:B----4-:R0:W4:Y:S01]  /*2010*/  I2F.S16 R17, R4 ;  /* 0x0000000400117306 */ /* 0x0101220000101400 */
[----:B------:R-:W-:Y:S05]  /*2020*/  BRA `(.L_x_5354) ;  /* 0x0000000800f07947 */ /* 0x000fea0003800000 */
.L_x_5350:
        /* <DEDUP_REMOVED lines=8> */
.L_x_5358:
[----:B------:R-:W4:Y:S02]  /*20b0*/  LDG.E.U16 R4, desc[UR36][R4.64] ;  /* 0x0000002404047981 */ /* 0x000f24000c1e1500 */
[----:B----4-:R-:W-:Y:S01]  /*20c0*/  HADD2.F32 R17, -RZ, R4.H0_H0 ;  /* 0x20000004ff117230 */ /* 0x010fe20000004100 */
[----:B------:R-:W-:Y:S06]  /*20d0*/  BRA `(.L_x_5354) ;  /* 0x0000000800c47947 */ /* 0x000fec0003800000 */
.L_x_5357:
        /* <DEDUP_REMOVED lines=8> */
.L_x_5360:
[----:B------:R-:W4:Y:S02]  /*2160*/  LDG.E.U16 R4, desc[UR36][R4.64] ;  /* 0x0000002404047981 */ /* 0x000f24000c1e1500 */
[----:B----4-:R-:W-:Y:S01]  /*2170*/  HADD2.F32 R17, -RZ, R4.H0_H0 ;  /* 0x20000004ff117230 */ /* 0x010fe20000004100 */
[----:B------:R-:W-:Y:S06]  /*2180*/  BRA `(.L_x_5354) ;  /* 0x0000000800987947 */ /* 0x000fec0003800000 */
.L_x_5359:
[----:B------:R-:W4:Y:S01]  /*2190*/  LDG.E.64 R4, desc[UR36][R4.64] ;  /* 0x0000002404047981 */ /* 0x000f22000c1e1b00 */
[----:B------:R-:W-:Y:S01]  /*21a0*/  UMOV UR4, 0xf0000000 ;  /* 0xf000000000047882 */ /* 0x000fe20000000000 */
[----:B------:R-:W-:Y:S01]  /*21b0*/  UMOV UR5, 0x380fffff ;  /* 0x380fffff00057882 */ /* 0x000fe20000000000 */
[----:B----4-:R-:W0:Y:S01]  /*21c0*/  F2F.F32.F64 R17, R4 ;  /* 0x0000000400117310 */ /* 0x010e220000301000 */
[----:B------:R-:W-:-:S14]  /*21d0*/  DSETP.GEU.AND P0, PT, |R4|, UR4, PT ;  /* 0x0000000404007e2a */ /* 0x000fdc000bf0e200 */
[----:B0-----:R-:W-:Y:S01]  /*21e0*/  @!P0 FMUL R17, R17, 1.175494350822287508e-38 ;  /* 0x0080000011118820 */ /* 0x001fe20000400000 */
[----:B------:R-:W-:Y:S06]  /*21f0*/  BRA `(.L_x_5354) ;  /* 0x00000008007c7947 */ /* 0x000fec0003800000 */
.L_x_5349:
        /* <DEDUP_REMOVED lines=8> */
[----:B------:R-:W4:Y:S02]  /*2280*/  LDG.E.U8 R4, desc[UR36][R4.64] ;  /* 0x0000002404047981 */ /* 0x000f24000c1e1100 */
[----:B----4-:R-:W-:-:S04]  /*2290*/  ISETP.NE.AND P0, PT, R4, RZ, PT ;  /* 0x000000ff0400720c */ /* 0x010fc80003f05270 */
[----:B------:R-:W-:Y:S01]  /*22a0*/  FSEL R17, RZ, 1, !P0 ;  /* 0x3f800000ff117808 */ /* 0x000fe20004000000 */
[----:B------:R-:W-:Y:S08]  /*22b0*/  BRA `(.L_x_5354) ;  /* 0x00000008004c7947 */ /* 0x000ff00003800000 */
.L_x_5363:
[----:B------:R-:W4:Y:S01]  /*22c0*/  LDG.E.64 R4, desc[UR36][R4.64] ;  /* 0x0000002404047981 */ /* 0x000f22000c1e1b00 */
[----:B------:R-:W-:Y:S01]  /*22d0*/  UMOV UR4, 0xf0000000 ;  /* 0xf000000000047882 */ /* 0x000fe20000000000 */
[----:B------:R-:W-:Y:S01]  /*22e0*/  UMOV UR5, 0x380fffff ;  /* 0x380fffff00057882 */ /* 0x000fe20000000000 */
[----:B----4-:R-:W0:Y:S01]  /*22f0*/  F2F.F32.F64 R17, R4 ;  /* 0x0000000400117310 */ /* 0x010e220000301000 */
[----:B------:R-:W-:-:S14]  /*2300*/  DSETP.GEU.AND P0, PT, |R4|, UR4, PT ;  /* 0x0000000404007e2a */ /* 0x000fdc000bf0e200 */
[----:B0-----:R-:W-:Y:S01]  /*2310*/  @!P0 FMUL R17, R17, 1.175494350822287508e-38 ;  /* 0x0080000011118820 */ /* 0x001fe20000400000 */
[----:B------:R-:W-:Y:S06]  /*2320*/  BRA `(.L_x_5354) ;  /* 0x0000000800307947 */ /* 0x000fec0003800000 */
.L_x_5362:
[----:B------:R-:W-:-:S13]  /*2330*/  ISETP.NE.AND P0, PT, R0, 0xf, PT ;  /* 0x0000000f0000780c */ /* 0x000fda0003f05270 */
[----:B------:R-:W-:Y:S05]  /*2340*/  @!P0 BRA `(.L_x_5364) ;  /* 0x0000000000948947 */ /* 0x000fea0003800000 */
[----:B------:R-:W-:-:S13]  /*2350*/  ISETP.NE.AND P0, PT, R0, 0x17, PT ;  /* 0x000000170000780c */ /* 0x000fda0003f05270 */
[----:B------:R-:W-:Y:S05]  /*2360*/  @!P0 BRA `(.L_x_5365) ;  /* 0x0000000000588947 */ /* 0x000fea0003800000 */
[----:B------:R-:W-:-:S13]  /*2370*/  ISETP.NE.AND P0, PT, R0, 0x18, PT ;  /* 0x000000180000780c */ /* 0x000fda0003f05270 */
[----:B------:R-:W-:Y:S05]  /*2380*/  @P0 BRA `(.L_x_5353) ;  /* 0x0000000400bc0947 */ /* 0x000fea0003800000 */
[----:B------:R-:W4:Y:S01]  /*2390*/  LDG.E.U8 R17, desc[UR36][R4.64] ;  /* 0x0000002404117981 */ /* 0x000f22000c1e1100 */
[----:B------:R-:W-:Y:S02]  /*23a0*/  IMAD.MOV.U32 R8, RZ, RZ, -0x800000 ;  /* 0xff800000ff087424 */ /* 0x000fe400078e00ff */
[----:B----4-:R-:W-:-:S05]  /*23b0*/  IMAD.SHL.U32 R17, R17, 0x1000000, RZ ;  /* 0x0100000011117824 */ /* 0x010fca00078e00ff */
        /* <DEDUP_REMOVED lines=17> */
.L_x_5365:
[----:B------:R-:W4:Y:S02]  /*24d0*/  LDG.E.U8 R4, desc[UR36][R4.64] ;  /* 0x0000002404047981 */ /* 0x000f24000c1e1100 */
[----:B----4-:R-:W-:-:S05]  /*24e0*/  IMAD.SHL.U32 R0, R4, 0x2000000, RZ ;  /* 0x0200000004007824 */ /* 0x010fca00078e00ff */
        /* <DEDUP_REMOVED lines=11> */
.L_x_5364:
[----:B------:R-:W4:Y:S02]  /*25a0*/  LDG.E.U16 R4, desc[UR36][R4.64] ;  /* 0x0000002404047981 */ /* 0x000f24000c1e1500 */
[----:B----4-:R-:W-:Y:S01]  /*25b0*/  IMAD.U32 R17, R4, 0x10000, RZ ;  /* 0x0001000004117824 */ /* 0x010fe200078e00ff */
[----:B------:R-:W-:Y:S06]  /*25c0*/  BRA `(.L_x_5354) ;  /* 0x0000000400887947 */ /* 0x000fec0003800000 */
.L_x_5361:
        /* <DEDUP_REMOVED lines=8> */
[----:B------:R-:W4:Y:S02]  /*2650*/  LDG.E.U16 R4, desc[UR36][R4.64] ;  /* 0x0000002404047981 */ /* 0x000f24000c1e1500 */
[----:B----4-:R-:W-:Y:S01]  /*2660*/  I2FP.F32.U32 R17, R4 ;  /* 0x0000000400117245 */ /* 0x010fe20000201000 */
[----:B------:R-:W-:Y:S06]  /*2670*/  BRA `(.L_x_5354) ;  /* 0x00000004005c7947 */ /* 0x000fec0003800000 */
.L_x_5368:
[----:B------:R-:W4:Y:S01]  /*2680*/  LDG.E.U8 R3, desc[UR36][R4.64] ;  /* 0x0000002404037981 */ /* 0x000f22000c1e1100 */
[----:B------:R-:W-:Y:S01]  /*2690*/  IMAD.MOV.U32 R17, RZ, RZ, RZ ;  /* 0x000000ffff117224 */ /* 0x000fe200078e00ff */
[----:B----4-:R-:W-:-:S13]  /*26a0*/  ISETP.NE.AND P0, PT, R3, RZ, PT ;  /* 0x000000ff0300720c */ /* 0x010fda0003f05270 */
        /* <DEDUP_REMOVED lines=17> */
.L_x_5370:
[----:B------:R-:W-:Y:S05]  /*27c0*/  BSYNC B0 ;  /* 0x0000000000007941 */ /* 0x000fea0003800000 */
.L_x_5369:
[----:B------:R-:W-:Y:S01]  /*27d0*/  IMAD.SHL.U32 R3, R3, 0x100000, RZ ;  /* 0x0010000003037824 */ /* 0x000fe200078e00ff */
[----:B------:R-:W-:-:S04]  /*27e0*/  LEA R0, R0, 0x3b800000, 0x17 ;  /* 0x3b80000000007811 */ /* 0x000fc800078eb8ff */
[----:B------:R-:W-:Y:S01]  /*27f0*/  LOP3.LUT R17, R0, R3, R17, 0xfe, !PT ;  /* 0x0000000300117212 */ /* 0x000fe200078efe11 */
[----:B------:R-:W-:Y:S06]  /*2800*/  BRA `(.L_x_5354) ;  /* 0x0000000000f87947 */ /* 0x000fec0003800000 */
.L_x_5367:
        /* <DEDUP_REMOVED lines=20> */
.L_x_5372:
[----:B------:R-:W-:Y:S05]  /*2950*/  BSYNC B0 ;  /* 0x0000000000007941 */ /* 0x000fea0003800000 */
.L_x_5371:
[----:B------:R-:W-:Y:S01]  /*2960*/  IMAD.SHL.U32 R3, R3, 0x200000, RZ ;  /* 0x0020000003037824 */ /* 0x000fe200078e00ff */
[----:B------:R-:W-:-:S04]  /*2970*/  LEA R0, R0, 0x37800000, 0x17 ;  /* 0x3780000000007811 */ /* 0x000fc800078eb8ff */
[----:B------:R-:W-:Y:S01]  /*2980*/  LOP3.LUT R17, R0, R3, R17, 0xfe, !PT ;  /* 0x0000000300117212 */ /* 0x000fe200078efe11 */
[----:B------:R-:W-:Y:S06]  /*2990*/  BRA `(.L_x_5354) ;  /* 0x0000000000947947 */ /* 0x000fec0003800000 */
.L_x_5366:
[----:B------:R-:W-:-:S13]  /*29a0*/  ISETP.NE.AND P0, PT, R0, 0x1c, PT ;  /* 0x0000001c0000780c */ /* 0x000fda0003f05270 */
[----:B------:R-:W-:Y:S05]  /*29b0*/  @!P0 BRA `(.L_x_5373) ;  /* 0x0000000000848947 */ /* 0x000fea0003800000 */
[----:B------:R-:W-:-:S13]  /*29c0*/  ISETP.NE.AND P0, PT, R0, 0x1d, PT ;  /* 0x0000001d0000780c */ /* 0x000fda0003f05270 */
[----:B------:R-:W-:Y:S05]  /*29d0*/  @!P0 BRA `(.L_x_5374) ;  /* 0x0000000000708947 */ /* 0x000fea0003800000 */
[----:B------:R-:W-:-:S13]  /*29e0*/  ISETP.NE.AND P0, PT, R0, 0x2c, PT ;  /* 0x0000002c0000780c */ /* 0x000fda0003f05270 */
[----:B------:R-:W-:Y:S05]  /*29f0*/  @P0 BRA `(.L_x_5353) ;  /* 0x0000000000200947 */ /* 0x000fea0003800000 */
[----:B------:R-:W4:Y:S01]  /*2a00*/  LDG.E.U8 R4, desc[UR36][R4.64] ;  /* 0x0000002404047981 */ /* 0x000f22000c1e1100 */
[----:B------:R-:W-:Y:S01]  /*2a10*/  IMAD.MOV.U32 R17, RZ, RZ, 0x400000 ;  /* 0x00400000ff117424 */ /* 0x000fe200078e00ff */
[----:B----4-:R-:W-:-:S13]  /*2a20*/  ISETP.NE.AND P0, PT, R4, RZ, PT ;  /* 0x000000ff0400720c */ /* 0x010fda0003f05270 */
[----:B------:R-:W-:Y:S05]  /*2a30*/  @!P0 BRA `(.L_x_5354) ;  /* 0x00000000006c8947 */ /* 0x000fea0003800000 */
[----:B------:R-:W-:-:S13]  /*2a40*/  ISETP.NE.AND P0, PT, R4, 0xff, PT ;  /* 0x000000ff0400780c */ /* 0x000fda0003f05270 */
[----:B------:R-:W-:Y:S02]  /*2a50*/  @!P0 IMAD.MOV.U32 R17, RZ, RZ, 0x7f800001 ;  /* 0x7f800001ff118424 */ /* 0x000fe400078e00ff */
[----:B------:R-:W-:Y:S01]  /*2a60*/  @P0 IMAD.SHL.U32 R17, R4, 0x800000, RZ ;  /* 0x0080000004110824 */ /* 0x000fe200078e00ff */
[----:B------:R-:W-:Y:S06]  /*2a70*/  BRA `(.L_x_5354) ;  /* 0x00000000005c7947 */ /* 0x000fec0003800000 */
.L_x_5353:
        /* <DEDUP_REMOVED lines=15> */
[----:B0123-5:R-:W-:Y:S05]  /*2b70*/  CALL.ABS.NOINC R14 ;  /* 0x000000000e007343 */ /* 0x02ffea0003c00000 */
.L_x_5375:
[----:B------:R-:W-:Y:S01]  /*2b80*/  IMAD.MOV.U32 R17, RZ, RZ, RZ ;  /* 0x000000ffff117224 */ /* 0x000fe200078e00ff */
[----:B------:R-:W-:Y:S06]  /*2b90*/  BRA `(.L_x_5354) ;  /* 0x0000000000147947 */ /* 0x000fec0003800000 */
.L_x_5374:
[----:B------:R-:W4:Y:S02]  /*2ba0*/  LDG.E.64 R4, desc[UR36][R4.64] ;  /* 0x0000002404047981 */ /* 0x000f24000c1e1b00 */
[----:B----4-:R0:W4:Y:S01]  /*2bb0*/  I2F.U64 R17, R4 ;  /* 0x0000000400117312 */ /* 0x0101220000301000 */
[----:B------:R-:W-:Y:S05]  /*2bc0*/  BRA `(.L_x_5354) ;  /* 0x0000000000087947 */ /* 0x000fea0003800000 */
.L_x_5373:
[----:B------:R-:W4:Y:S02]  /*2bd0*/  LDG.E R4, desc[UR36][R4.64] ;  /* 0x0000002404047981 */ /* 0x000f24000c1e1900 */
[----:B----4-:R-:W-:-:S07]  /*2be0*/  I2FP.F32.U32 R17, R4 ;  /* 0x0000000400117245 */ /* 0x010fce0000201000 */
.L_x_5354:
[----:B------:R-:W-:Y:S05]  /*2bf0*/  BSYNC B6 ;  /* 0x0000000000067941 */ /* 0x000fea0003800000 */
.L_x_5348:
[----:B0-----:R-:W0:Y:S01]  /*2c00*/  LDC.64 R4, c[0x0][0x228] ;  /* 0x00008a00ff047b82 */ /* 0x001e220000000a00 */
        /* <DEDUP_REMOVED lines=19> */
.L_x_5380:
[----:B------:R-:W2:Y:S02]  /*2d40*/  LDG.E.U8 R4, desc[UR36][R4.64] ;  /* 0x0000002404047981 */ /* 0x000ea4000c1e1100 */
[----:B--2---:R-:W-:Y:S01]  /*2d50*/  I2FP.F32.U32 R22, R4 ;  /* 0x0000000400167245 */ /* 0x004fe20000201000 */
[----:B------:R-:W-:Y:S06]  /*2d60*/  BRA `(.L_x_5382) ;  /* 0x0000000c002c7947 */ /* 0x000fec0003800000 */
.L_x_5379:
        /* <DEDUP_REMOVED lines=9> */
.L_x_5384:
[----:B------:R-:W2:Y:S02]  /*2e00*/  LDG.E R4, desc[UR36][R4.64] ;  /* 0x0000002404047981 */ /* 0x000ea4000c1e1900 */
[----:B--2---:R-:W-:Y:S01]  /*2e10*/  I2FP.F32.S32 R22, R4 ;  /* 0x0000000400167245 */ /* 0x004fe20000201400 */
[----:B------:R-:W-:Y:S06]  /*2e20*/  BRA `(.L_x_5382) ;  /* 0x0000000800fc7947 */ /* 0x000fec0003800000 */
.L_x_5383:
[----:B------:R-:W2:Y:S02]  /*2e30*/  LDG.E.U16 R4, desc[UR36][R4.64] ;  /* 0x0000002404047981 */ /* 0x000ea4000c1e1500 */
[----:B--2---:R0:W2:Y:S01]  /*2e40*/  I2F.S16 R22, R4 ;  /* 0x0000000400167306 */ /* 0x0040a20000101400 */
[----:B------:R-:W-:Y:S05]  /*2e50*/  BRA `(.L_x_5382) ;  /* 0x0000000800f07947 */ /* 0x000fea0003800000 */
.L_x_5378:
        /* <DEDUP_REMOVED lines=8> */
.L_x_5386:
[----:B------:R-:W2:Y:S02]  /*2ee0*/  LDG.E.U16 R4, desc[UR36][R4.64] ;  /* 0x0000002404047981 */ /* 0x000ea4000c1e1500 */
[----:B--2---:R-:W-:Y:S01]  /*2ef0*/  HADD2.F32 R22, -RZ, R4.H0_H0 ;  /* 0x20000004ff167230 */ /* 0x004fe20000004100 */
[----:B------:R-:W-:Y:S06]  /*2f00*/  BRA `(.L_x_5382) ;  /* 0x0000000800c47947 */ /* 0x000fec0003800000 */
.L_x_5385:
        /* <DEDUP_REMOVED lines=8> */
.L_x_5388:
[----:B------:R-:W2:Y:S02]  /*2f90*/  LDG.E.U16 R4, desc[UR36][R4.64] ;  /* 0x0000002404047981 */ /* 0x000ea4000c1e1500 */
[----:B--2---:R-:W-:Y:S01]  /*2fa0*/  HADD2.F32 R22, -RZ, R4.H0_H0 ;  /* 0x20000004ff167230 */ /* 0x004fe20000004100 */
[----:B------:R-:W-:Y:S06]  /*2fb0*/  BRA `(.L_x_5382) ;  /* 0x0000000800987947 */ /* 0x000fec0003800000 */
.L_x_5387:
[----:B------:R-:W2:Y:S01]  /*2fc0*/  LDG.E.64 R4, desc[UR36][R4.64] ;  /* 0x0000002404047981 */ /* 0x000ea2000c1e1b00 */
[----:B------:R-:W-:Y:S01]  /*2fd0*/  UMOV UR4, 0xf0000000 ;  /* 0xf000000000047882 */ /* 0x000fe20000000000 */
[----:B------:R-:W-:Y:S01]  /*2fe0*/  UMOV UR5, 0x380fffff ;  /* 0x380fffff00057882 */ /* 0x000fe20000000000 */
[----:B--2---:R-:W0:Y:S01]  /*2ff0*/  F2F.F32.F64 R22, R4 ;  /* 0x0000000400167310 */ /* 0x004e220000301000 */
[----:B------:R-:W-:-:S14]  /*3000*/  DSETP.GEU.AND P0, PT, |R4|, UR4, PT ;  /* 0x0000000404007e2a */ /* 0x000fdc000bf0e200 */
[----:B0-----:R-:W-:Y:S01]  /*3010*/  @!P0 FMUL R22, R22, 1.175494350822287508e-38 ;  /* 0x0080000016168820 */ /* 0x001fe20000400000 */
[----:B------:R-:W-:Y:S06]  /*3020*/  BRA `(.L_x_5382) ;  /* 0x00000008007c7947 */ /* 0x000fec0003800000 */
.L_x_5377:
        /* <DEDUP_REMOVED lines=12> */
.L_x_5391:
[----:B------:R-:W2:Y:S01]  /*30f0*/  LDG.E.64 R4, desc[UR36][R4.64] ;  /* 0x0000002404047981 */ /* 0x000ea2000c1e1b00 */
[----:B------:R-:W-:Y:S01]  /*3100*/  UMOV UR4, 0xf0000000 ;  /* 0xf000000000047882 */ /* 0x000fe20000000000 */
[----:B------:R-:W-:Y:S01]  /*3110*/  UMOV UR5, 0x380fffff ;  /* 0x380fffff00057882 */ /* 0x000fe20000000000 */
[----:B--2---:R-:W0:Y:S01]  /*3120*/  F2F.F32.F64 R22, R4 ;  /* 0x0000000400167310 */ /* 0x004e220000301000 */
[----:B------:R-:W-:-:S14]  /*3130*/  DSETP.GEU.AND P0, PT, |R4|, UR4, PT ;  /* 0x0000000404007e2a */ /* 0x000fdc000bf0e200 */
[----:B0-----:R-:W-:Y:S01]  /*3140*/  @!P0 FMUL R22, R22, 1.175494350822287508e-38 ;  /* 0x0080000016168820 */ /* 0x001fe20000400000 */
[----:B------:R-:W-:Y:S06]  /*3150*/  BRA `(.L_x_5382) ;  /* 0x0000000800307947 */ /* 0x000fec0003800000 */
.L_x_5390:
        /* <DEDUP_REMOVED lines=26> */
.L_x_5393:
        /* <DEDUP_REMOVED lines=13> */
.L_x_5392:
[----:B------:R-:W2:Y:S02]  /*33d0*/  LDG.E.U16 R4, desc[UR36][R4.64] ;  /* 0x0000002404047981 */ /* 0x000ea4000c1e1500 */
[----:B--2---:R-:W-:Y:S01]  /*33e0*/  IMAD.U32 R22, R4, 0x10000, RZ ;  /* 0x0001000004167824 */ /* 0x004fe200078e00ff */
[----:B------:R-:W-:Y:S06]  /*33f0*/  BRA `(.L_x_5382) ;  /* 0x0000000400887947 */ /* 0x000fec0003800000 */
.L_x_5389:
        /* <DEDUP_REMOVED lines=11> */
.L_x_5396:
        /* <DEDUP_REMOVED lines=20> */
.L_x_5398:
[----:B------:R-:W-:Y:S05]  /*35f0*/  BSYNC B0 ;  /* 0x0000000000007941 */ /* 0x000fea0003800000 */
.L_x_5397:
[----:B------:R-:W-:Y:S01]  /*3600*/  IMAD.SHL.U32 R3, R3, 0x100000, RZ ;  /* 0x0010000003037824 */ /* 0x000fe200078e00ff */
[----:B------:R-:W-:-:S04]  /*3610*/  LEA R5, R0, 0x3b800000, 0x17 ;  /* 0x3b80000000057811 */ /* 0x000fc800078eb8ff */
[----:B------:R-:W-:Y:S01]  /*3620*/  LOP3.LUT R22, R5, R3, R22, 0xfe, !PT ;  /* 0x0000000305167212 */ /* 0x000fe200078efe16 */
[----:B------:R-:W-:Y:S06]  /*3630*/  BRA `(.L_x_5382) ;  /* 0x0000000000f87947 */ /* 0x000fec0003800000 */
.L_x_5395:
        /* <DEDUP_REMOVED lines=20> */
.L_x_5400:
[----:B------:R-:W-:Y:S05]  /*3780*/  BSYNC B0 ;  /* 0x0000000000007941 */ /* 0x000fea0003800000 */
.L_x_5399:
[----:B------:R-:W-:Y:S01]  /*3790*/  IMAD.SHL.U32 R3, R3, 0x200000, RZ ;  /* 0x0020000003037824 */ /* 0x000fe200078e00ff */
[----:B------:R-:W-:-:S04]  /*37a0*/  LEA R5, R0, 0x37800000, 0x17 ;  /* 0x3780000000057811 */ /* 0x000fc800078eb8ff */
[----:B------:R-:W-:Y:S01]  /*37b0*/  LOP3.LUT R22, R5, R3, R22, 0xfe, !PT ;  /* 0x0000000305167212 */ /* 0x000fe200078efe16 */
[----:B------:R-:W-:Y:S06]  /*37c0*/  BRA `(.L_x_5382) ;  /* 0x0000000000947947 */ /* 0x000fec0003800000 */
.L_x_5394:
        /* <DEDUP_REMOVED lines=14> */
.L_x_5381:
        /* <DEDUP_REMOVED lines=15> */
[----:B012345:R-:W-:Y:S05]  /*39a0*/  CALL.ABS.NOINC R14 ;  /* 0x000000000e007343 */ /* 0x03ffea0003c00000 */
.L_x_5403:
[----:B------:R-:W-:Y:S01]  /*39b0*/  IMAD.MOV.U32 R22, RZ, RZ, RZ ;  /* 0x000000ffff167224 */ /* 0x000fe200078e00ff */
[----:B------:R-:W-:Y:S06]  /*39c0*/  BRA `(.L_x_5382) ;  /* 0x0000000000147947 */ /* 0x000fec0003800000 */
.L_x_5402:
[----:B------:R-:W2:Y:S02]  /*39d0*/  LDG.E.64 R22, desc[UR36][R4.64] ;  /* 0x0000002404167981 */ /* 0x000ea4000c1e1b00 */
[----:B--2---:R0:W2:Y:S01]  /*39e0*/  I2F.U64 R22, R22 ;  /* 0x0000001600167312 */ /* 0x0040a20000301000 */
[----:B------:R-:W-:Y:S05]  /*39f0*/  BRA `(.L_x_5382) ;  /* 0x0000000000087947 */ /* 0x000fea0003800000 */
.L_x_5401:
[----:B------:R-:W2:Y:S02]  /*3a00*/  LDG.E R4, desc[UR36][R4.64] ;  /* 0x0000002404047981 */ /* 0x000ea4000c1e1900 */
[----:B--2---:R-:W-:-:S07]  /*3a10*/  I2FP.F32.U32 R22, R4 ;  /* 0x0000000400167245 */ /* 0x004fce0000201000 */
.L_x_5382:
[----:B------:R-:W-:Y:S05]  /*3a20*/  BSYNC B6 ;  /* 0x0000000000067941 */ /* 0x000fea0003800000 */
.L_x_5376:
[----:B------:R-:W-:-:S07]  /*3a30*/  VIADD R27, R27, 0x80 ;  /* 0x000000801b1b7836 */ /* 0x000fce0000000000 */
.L_x_5347:
[----:B------:R-:W-:Y:S05]  /*3a40*/  BSYNC B7 ;  /* 0x0000000000077941 */ /* 0x000fea0003800000 */
.L_x_5346:
[----:B------:R-:W-:Y:S01]  /*3a50*/  ISETP.GE.AND P0, PT, R27, R28, PT ;  /* 0x0000001c1b00720c */ /* 0x000fe20003f06270 */
[----:B------:R-:W-:Y:S01]  /*3a60*/  BSSY B7, `(.L_x_5404) ;  /* 0x00001cd000077945 */ /* 0x000fe20003800000 */
[----:B0-----:R-:W-:Y:S01]  /*3a70*/  IMAD.MOV.U32 R23, RZ, RZ, RZ ;  /* 0x000000ffff177224 */ /* 0x001fe200078e00ff */
[----:B------:R-:W-:-:S10]  /*3a80*/  CS2R R24, SRZ ;  /* 0x0000000000187805 */ /* 0x000fd4000001ff00 */
        /* <DEDUP_REMOVED lines=22> */
.L_x_5410:
[----:B------:R-:W4:Y:S02]  /*3bf0*/  LDG.E.U8 R4, desc[UR36][R4.64] ;  /* 0x0000002404047981 */ /* 0x000f24000c1e1100 */
[----:B----4-:R-:W-:Y:S01]  /*3c00*/  I2FP.F32.U32 R24, R4 ;  /* 0x0000000400187245 */ /* 0x010fe20000201000 */
[----:B------:R-:W-:Y:S06]  /*3c10*/  BRA `(.L_x_5412) ;  /* 0x0000000c002c7947 */ /* 0x000fec0003800000 */
.L_x_5409:
        /* <DEDUP_REMOVED lines=9> */
.L_x_5414:
[----:B------:R-:W4:Y:S02]  /*3cb0*/  LDG.E R4, desc[UR36][R4.64] ;  /* 0x0000002404047981 */ /* 0x000f24000c1e1900 */
[----:B----4-:R-:W-:Y:S01]  /*3cc0*/  I2FP.F32.S32 R24, R4 ;  /* 0x0000000400187245 */ /* 0x010fe20000201400 */
[----:B------:R-:W-:Y:S06]  /*3cd0*/  BRA `(.L_x_5412) ;  /* 0x0000000800fc7947 */ /* 0x000fec0003800000 */
.L_x_5413:
[----:B------:R-:W4:Y:S02]  /*3ce0*/  LDG.E.U16 R4, desc[UR36][R4.64] ;  /* 0x0000002404047981 */ /* 0x000f24000c1e1500 */
[----:B----4-:R0:W4:Y:S01]  /*3cf0*/  I2F.S16 R24, R4 ;  /* 0x0000000400187306 */ /* 0x0101220000101400 */
[----:B------:R-:W-:Y:S05]  /*3d00*/  BRA `(.L_x_5412) ;  /* 0x0000000800f07947 */ /* 0x000fea0003800000 */
.L_x_5408:
        /* <DEDUP_REMOVED lines=8> */
.L_x_5416:
[----:B------:R-:W4:Y:S02]  /*3d90*/  LDG.E.U16 R4, desc[UR36][R4.64] ;  /* 0x0000002404047981 */ /* 0x000f24000c1e1500 */
[----:B----4-:R-:W-:Y:S01]  /*3da0*/  HADD2.F32 R24, -RZ, R4.H0_H0 ;  /* 0x20000004ff187230 */ /* 0x010fe20000004100 */
[----:B------:R-:W-:Y:S06]  /*3db0*/  BRA `(.L_x_5412) ;  /* 0x0000000800c47947 */ /* 0x000fec0003800000 */
.L_x_5415:
        /* <DEDUP_REMOVED lines=8> */
.L_x_5418:
[----:B------:R-:W4:Y:S02]  /*3e40*/  LDG.E.U16 R4, desc[UR36][R4.64] ;  /* 0x0000002404047981 */ /* 0x000f24000c1e1500 */
[----:B----4-:R-:W-:Y:S01]  /*3e50*/  HADD2.F32 R24, -RZ, R4.H0_H0 ;  /* 0x20000004ff187230 */ /* 0x010fe20000004100 */
[----:B------:R-:W-:Y:S06]  /*3e60*/  BRA `(.L_x_5412) ;  /* 0x0000000800987947 */ /* 0x000fec0003800000 */
.L_x_5417:
[----:B------:R-:W4:Y:S01]  /*3e70*/  LDG.E.64 R4, desc[UR36][R4.64] ;  /* 0x0000002404047981 */ /* 0x000f22000c1e1b00 */
[----:B------:R-:W-:Y:S01]  /*3e80*/  UMOV UR4, 0xf0000000 ;  /* 0xf000000000047882 */ /* 0x000fe20000000000 */
[----:B------:R-:W-:Y:S01]  /*3e90*/  UMOV UR5, 0x380fffff ;  /* 0x380fffff00057882 */ /* 0x000fe20000000000 */
[----:B----4-:R-:W0:Y:S01]  /*3ea0*/  F2F.F32.F64 R24, R4 ;  /* 0x0000000400187310 */ /* 0x010e220000301000 */
[----:B------:R-:W-:-:S14]  /*3eb0*/  DSETP.GEU.AND P0, PT, |R4|, UR4, PT ;  /* 0x0000000404007e2a */ /* 0x000fdc000bf0e200 */
[----:B0-----:R-:W-:Y:S01]  /*3ec0*/  @!P0 FMUL R24, R24, 1.175494350822287508e-38 ;  /* 0x0080000018188820 */ /* 0x001fe20000400000 */
[----:B------:R-:W-:Y:S06]  /*3ed0*/  BRA `(.L_x_5412) ;  /* 0x00000008007c7947 */ /* 0x000fec0003800000 */
.L_x_5407:
        /* <DEDUP_REMOVED lines=12> */
.L_x_5421:
[----:B------:R-:W4:Y:S01]  /*3fa0*/  LDG.E.64 R4, desc[UR36][R4.64] ;  /* 0x0000002404047981 */ /* 0x000f22000c1e1b00 */
[----:B------:R-:W-:Y:S01]  /*3fb0*/  UMOV UR4, 0xf0000000 ;  /* 0xf000000000047882 */ /* 0x000fe20000000000 */
[----:B------:R-:W-:Y:S01]  /*3fc0*/  UMOV UR5, 0x380fffff ;  /* 0x380fffff00057882 */ /* 0x000fe20000000000 */
[----:B----4-:R-:W0:Y:S01]  /*3fd0*/  F2F.F32.F64 R24, R4 ;  /* 0x0000000400187310 */ /* 0x010e220000301000 */
[----:B------:R-:W-:-:S14]  /*3fe0*/  DSETP.GEU.AND P0, PT, |R4|, UR4, PT ;  /* 0x0000000404007e2a */ /* 0x000fdc000bf0e200 */
[----:B0-----:R-:W-:Y:S01]  /*3ff0*/  @!P0 FMUL R24, R24, 1.175494350822287508e-38 ;  /* 0x0080000018188820 */ /* 0x001fe20000400000 */
[----:B------:R-:W-:Y:S06]  /*4000*/  BRA `(.L_x_5412) ;  /* 0x0000000800307947 */ /* 0x000fec0003800000 */
.L_x_5420:
        /* <DEDUP_REMOVED lines=26> */
.L_x_5423:
        /* <DEDUP_REMOVED lines=13> */
.L_x_5422:
[----:B------:R-:W4:Y:S02]  /*4280*/  LDG.E.U16 R4, desc[UR36][R4.64] ;  /* 0x0000002404047981 */ /* 0x000f24000c1e1500 */
[----:B----4-:R-:W-:Y:S01]  /*4290*/  IMAD.U32 R24, R4, 0x10000, RZ ;  /* 0x0001000004187824 */ /* 0x010fe200078e00ff */
[----:B------:R-:W-:Y:S06]  /*42a0*/  BRA `(.L_x_5412) ;  /* 0x0000000400887947 */ /* 0x000fec0003800000 */
.L_x_5419:
        /* <DEDUP_REMOVED lines=11> */
.L_x_5426:
        /* <DEDUP_REMOVED lines=20> */
.L_x_5428:
[----:B------:R-:W-:Y:S05]  /*44a0*/  BSYNC B0 ;  /* 0x0000000000007941 */ /* 0x000fea0003800000 */
.L_x_5427:
[----:B------:R-:W-:Y:S01]  /*44b0*/  IMAD.SHL.U32 R3, R3, 0x100000, RZ ;  /* 0x0010000003037824 */ /* 0x000fe200078e00ff */
[----:B------:R-:W-:-:S04]  /*44c0*/  LEA R5, R0, 0x3b800000, 0x17 ;  /* 0x3b80000000057811 */ /* 0x000fc800078eb8ff */
[----:B------:R-:W-:Y:S01]  /*44d0*/  LOP3.LUT R24, R5, R3, R24, 0xfe, !PT ;  /* 0x0000000305187212 */ /* 0x000fe200078efe18 */
[----:B------:R-:W-:Y:S06]  /*44e0*/  BRA `(.L_x_5412) ;  /* 0x0000000000f87947 */ /* 0x000fec0003800000 */
.L_x_5425:
        /* <DEDUP_REMOVED lines=20> */
.L_x_5430:
[----:B------:R-:W-:Y:S05]  /*4630*/  BSYNC B0 ;  /* 0x0000000000007941 */ /* 0x000fea0003800000 */
.L_x_5429:
[----:B------:R-:W-:Y:S01]  /*4640*/  IMAD.SHL.U32 R3, R3, 0x200000, RZ ;  /* 0x0020000003037824 */ /* 0x000fe200078e00ff */
[----:B------:R-:W-:-:S04]  /*4650*/  LEA R5, R0, 0x37800000, 0x17 ;  /* 0x3780000000057811 */ /* 0x000fc800078eb8ff */
[----:B------:R-:W-:Y:S01]  /*4660*/  LOP3.LUT R24, R5, R3, R24, 0xfe, !PT ;  /* 0x0000000305187212 */ /* 0x000fe200078efe18 */
[----:B------:R-:W-:Y:S06]  /*4670*/  BRA `(.L_x_5412) ;  /* 0x0000000000947947 */ /* 0x000fec0003800000 */
.L_x_5424:
        /* <DEDUP_REMOVED lines=14> */
.L_x_5411:
        /* <DEDUP_REMOVED lines=16> */
.L_x_5433:
[----:B------:R-:W-:Y:S01]  /*4860*/  IMAD.MOV.U32 R24, RZ, RZ, RZ ;  /* 0x000000ffff187224 */ /* 0x000fe200078e00ff */
[----:B------:R-:W-:Y:S06]  /*4870*/  BRA `(.L_x_5412) ;  /* 0x0000000000147947 */ /* 0x000fec0003800000 */
.L_x_5432:
[----:B------:R-:W4:Y:S02]  /*4880*/  LDG.E.64 R4, desc[UR36][R4.64] ;  /* 0x0000002404047981 */ /* 0x000f24000c1e1b00 */
[----:B----4-:R0:W4:Y:S01]  /*4890*/  I2F.U64 R24, R4 ;  /* 0x0000000400187312 */ /* 0x0101220000301000 */
[----:B------:R-:W-:Y:S05]  /*48a0*/  BRA `(.L_x_5412) ;  /* 0x0000000000087947 */ /* 0x000fea0003800000 */
.L_x_5431:
[----:B------:R-:W4:Y:S02]  /*48b0*/  LDG.E R4, desc[UR36][R4.64] ;  /* 0x0000002404047981 */ /* 0x000f24000c1e1900 */
[----:B----4-:R-:W-:-:S07]  /*48c0*/  I2FP.F32.U32 R24, R4 ;  /* 0x0000000400187245 */ /* 0x010fce0000201000 */
.L_x_5412:
[----:B------:R-:W-:Y:S05]  /*48d0*/  BSYNC B6 ;  /* 0x0000000000067941 */ /* 0x000fea0003800000 */
.L_x_5406:
[----:B------:R-:W1:Y:S01]  /*48e0*/  LDC.U8 R3, c[0x0][0x235] ;  /* 0x00008d40ff037b82 */ /* 0x000e620000000000 */
[----:B------:R-:W-:Y:S01]  /*48f0*/  ULDC UR4, c[0x0][0x23c] ;  /* 0x00008f0000047ab9 */ /* 0x000fe20000000800 */
[----:B------:R-:W-:Y:S01]  /*4900*/  BSSY B6, `(.L_x_5434) ;  /* 0x00000e1000067945 */ /* 0x000fe20003800000 */
        /* <DEDUP_REMOVED lines=18> */
.L_x_5438:
[----:B------:R-:W2:Y:S02]  /*4a30*/  LDG.E.U8 R4, desc[UR36][R4.64] ;  /* 0x0000002404047981 */ /* 0x000ea4000c1e1100 */
[----:B--2---:R-:W-:Y:S01]  /*4a40*/  I2FP.F32.U32 R25, R4 ;  /* 0x0000000400197245 */ /* 0x004fe20000201000 */
[----:B------:R-:W-:Y:S06]  /*4a50*/  BRA `(.L_x_5440) ;  /* 0x0000000c002c7947 */ /* 0x000fec0003800000 */
.L_x_5437:
        /* <DEDUP_REMOVED lines=9> */
.L_x_5442:
[----:B------:R-:W2:Y:S02]  /*4af0*/  LDG.E R4, desc[UR36][R4.64] ;  /* 0x0000002404047981 */ /* 0x000ea4000c1e1900 */
[----:B--2---:R-:W-:Y:S01]  /*4b00*/  I2FP.F32.S32 R25, R4 ;  /* 0x0000000400197245 */ /* 0x004fe20000201400 */
[----:B------:R-:W-:Y:S06]  /*4b10*/  BRA `(.L_x_5440) ;  /* 0x0000000800fc7947 */ /* 0x000fec0003800000 */
.L_x_5441:
[----:B------:R-:W2:Y:S02]  /*4b20*/  LDG.E.U16 R4, desc[UR36][R4.64] ;  /* 0x0000002404047981 */ /* 0x000ea4000c1e1500 */
[----:B--2---:R0:W1:Y:S01]  /*4b30*/  I2F.S16 R25, R4 ;  /* 0x0000000400197306 */ /* 0x0040620000101400 */
[----:B------:R-:W-:Y:S05]  /*4b40*/  BRA `(.L_x_5440) ;  /* 0x0000000800f07947 */ /* 0x000fea0003800000 */
.L_x_5436:
        /* <DEDUP_REMOVED lines=8> */
.L_x_5444:
[----:B------:R-:W2:Y:S02]  /*4bd0*/  LDG.E.U16 R4, desc[UR36][R4.64] ;  /* 0x0000002404047981 */ /* 0x000ea4000c1e1500 */
[----:B--2---:R-:W-:Y:S01]  /*4be0*/  HADD2.F32 R25, -RZ, R4.H0_H0 ;  /* 0x20000004ff197230 */ /* 0x004fe20000004100 */
[----:B------:R-:W-:Y:S06]  /*4bf0*/  BRA `(.L_x_5440) ;  /* 0x0000000800c47947 */ /* 0x000fec0003800000 */
.L_x_5443:
        /* <DEDUP_REMOVED lines=8> */
.L_x_5446:
[----:B------:R-:W2:Y:S02]  /*4c80*/  LDG.E.U16 R4, desc[UR36][R4.64] ;  /* 0x0000002404047981 */ /* 0x000ea4000c1e1500 */
[----:B--2---:R-:W-:Y:S01]  /*4c90*/  HADD2.F32 R25, -RZ, R4.H0_H0 ;  /* 0x20000004ff197230 */ /* 0x004fe20000004100 */
[----:B------:R-:W-:Y:S06]  /*4ca0*/  BRA `(.L_x_5440) ;  /* 0x0000000800987947 */ /* 0x000fec0003800000 */
.L_x_5445:
[----:B------:R-:W2:Y:S01]  /*4cb0*/  LDG.E.64 R4, desc[UR36][R4.64] ;  /* 0x0000002404047981 */ /* 0x000ea2000c1e1b00 */
[----:B------:R-:W-:Y:S01]  /*4cc0*/  UMOV UR4, 0xf0000000 ;  /* 0xf000000000047882 */ /* 0x000fe20000000000 */
[----:B------:R-:W-:Y:S01]  /*4cd0*/  UMOV UR5, 0x380fffff ;  /* 0x380fffff00057882 */ /* 0x000fe20000000000 */
[----:B--2---:R-:W0:Y:S01]  /*4ce0*/  F2F.F32.F64 R25, R4 ;  /* 0x0000000400197310 */ /* 0x004e220000301000 */
[----:B------:R-:W-:-:S14]  /*4cf0*/  DSETP.GEU.AND P0, PT, |R4|, UR4, PT ;  /* 0x0000000404007e2a */ /* 0x000fdc000bf0e200 */
[----:B0-----:R-:W-:Y:S01]  /*4d00*/  @!P0 FMUL R25, R25, 1.175494350822287508e-38 ;  /* 0x0080000019198820 */ /* 0x001fe20000400000 */
[----:B------:R-:W-:Y:S06]  /*4d10*/  BRA `(.L_x_5440) ;  /* 0x00000008007c7947 */ /* 0x000fec0003800000 */
.L_x_5435:
        /* <DEDUP_REMOVED lines=12> */
.L_x_5449:
[----:B------:R-:W2:Y:S01]  /*4de0*/  LDG.E.64 R4, desc[UR36][R4.64] ;  /* 0x0000002404047981 */ /* 0x000ea2000c1e1b00 */
[----:B------:R-:W-:Y:S01]  /*4df0*/  UMOV UR4, 0xf0000000 ;  /* 0xf000000000047882 */ /* 0x000fe20000000000 */
[----:B------:R-:W-:Y:S01]  /*4e00*/  UMOV UR5, 0x380fffff ;  /* 0x380fffff00057882 */ /* 0x000fe20000000000 */
[----:B--2---:R-:W0:Y:S01]  /*4e10*/  F2F.F32.F64 R25, R4 ;  /* 0x0000000400197310 */ /* 0x004e220000301000 */
[----:B------:R-:W-:-:S14]  /*4e20*/  DSETP.GEU.AND P0, PT, |R4|, UR4, PT ;  /* 0x0000000404007e2a */ /* 0x000fdc000bf0e200 */
[----:B0-----:R-:W-:Y:S01]  /*4e30*/  @!P0 FMUL R25, R25, 1.175494350822287508e-38 ;  /* 0x0080000019198820 */ /* 0x001fe20000400000 */
[----:B------:R-:W-:Y:S06]  /*4e40*/  BRA `(.L_x_5440) ;  /* 0x0000000800307947 */ /* 0x000fec0003800000 */
.L_x_5448:
        /* <DEDUP_REMOVED lines=26> */
.L_x_5451:
        /* <DEDUP_REMOVED lines=13> */
.L_x_5450:
[----:B------:R-:W2:Y:S02]  /*50c0*/  LDG.E.U16 R4, desc[UR36][R4.64] ;  /* 0x0000002404047981 */ /* 0x000ea4000c1e1500 */
[----:B--2---:R-:W-:Y:S01]  /*50d0*/  IMAD.U32 R25, R4, 0x10000, RZ ;  /* 0x0001000004197824 */ /* 0x004fe200078e00ff */
[----:B------:R-:W-:Y:S06]  /*50e0*/  BRA `(.L_x_5440) ;  /* 0x0000000400887947 */ /* 0x000fec0003800000 */
.L_x_5447:
        /* <DEDUP_REMOVED lines=11> */
.L_x_5454:
        /* <DEDUP_REMOVED lines=20> */
.L_x_5456:
[----:B------:R-:W-:Y:S05]  /*52e0*/  BSYNC B0 ;  /* 0x0000000000007941 */ /* 0x000fea0003800000 */
.L_x_5455:
[----:B------:R-:W-:Y:S01]  /*52f0*/  IMAD.SHL.U32 R3, R3, 0x100000, RZ ;  /* 0x0010000003037824 */ /* 0x000fe200078e00ff */
[----:B------:R-:W-:-:S04]  /*5300*/  LEA R0, R0, 0x3b800000, 0x17 ;  /* 0x3b80000000007811 */ /* 0x000fc800078eb8ff */
[----:B------:R-:W-:Y:S01]  /*5310*/  LOP3.LUT R25, R0, R3, R25, 0xfe, !PT ;  /* 0x0000000300197212 */ /* 0x000fe200078efe19 */
[----:B------:R-:W-:Y:S06]  /*5320*/  BRA `(.L_x_5440) ;  /* 0x0000000000f87947 */ /* 0x000fec0003800000 */
.L_x_5453:
        /* <DEDUP_REMOVED lines=20> */
.L_x_5458:
[----:B------:R-:W-:Y:S05]  /*5470*/  BSYNC B0 ;  /* 0x0000000000007941 */ /* 0x000fea0003800000 */
.L_x_5457:
[----:B------:R-:W-:Y:S01]  /*5480*/  IMAD.SHL.U32 R3, R3, 0x200000, RZ ;  /* 0x0020000003037824 */ /* 0x000fe200078e00ff */
[----:B------:R-:W-:-:S04]  /*5490*/  LEA R0, R0, 0x37800000, 0x17 ;  /* 0x3780000000007811 */ /* 0x000fc800078eb8ff */
[----:B------:R-:W-:Y:S01]  /*54a0*/  LOP3.LUT R25, R0, R3, R25, 0xfe, !PT ;  /* 0x0000000300197212 */ /* 0x000fe200078efe19 */
[----:B------:R-:W-:Y:S06]  /*54b0*/  BRA `(.L_x_5440) ;  /* 0x0000000000947947 */ /* 0x000fec0003800000 */
.L_x_5452:
        /* <DEDUP_REMOVED lines=14> */
.L_x_5439:
        /* <DEDUP_REMOVED lines=16> */
.L_x_5461:
[----:B------:R-:W-:Y:S01]  /*56a0*/  IMAD.MOV.U32 R25, RZ, RZ, RZ ;  /* 0x000000ffff197224 */ /* 0x000fe200078e00ff */
[----:B------:R-:W-:Y:S06]  /*56b0*/  BRA `(.L_x_5440) ;  /* 0x0000000000147947 */ /* 0x000fec0003800000 */
.L_x_5460:
[----:B------:R-:W2:Y:S02]  /*56c0*/  LDG.E.64 R4, desc[UR36][R4.64] ;  /* 0x0000002404047981 */ /* 0x000ea4000c1e1b00 */
[----:B--2---:R0:W1:Y:S01]  /*56d0*/  I2F.U64 R25, R4 ;  /* 0x0000000400197312 */ /* 0x0040620000301000 */
[----:B------:R-:W-:Y:S05]  /*56e0*/  BRA `(.L_x_5440) ;  /* 0x0000000000087947 */ /* 0x000fea0003800000 */
.L_x_5459:
[----:B------:R-:W2:Y:S02]  /*56f0*/  LDG.E R4, desc[UR36][R4.64] ;  /* 0x0000002404047981 */ /* 0x000ea4000c1e1900 */
[----:B--2---:R-:W-:-:S07]  /*5700*/  I2FP.F32.U32 R25, R4 ;  /* 0x0000000400197245 */ /* 0x004fce0000201000 */
.L_x_5440:
[----:B------:R-:W-:Y:S05]  /*5710*/  BSYNC B6 ;  /* 0x0000000000067941 */ /* 0x000fea0003800000 */
.L_x_5434:
[----:B------:R-:W-:-:S07]  /*5720*/  VIADD R27, R27, 0x80 ;  /* 0x000000801b1b7836 */ /* 0x000fce0000000000 */
.L_x_5405:
[----:B------:R-:W-:Y:S05]  /*5730*/  BSYNC B7 ;  /* 0x0000000000077941 */ /* 0x000fea0003800000 */
.L_x_5404:
[----:B------:R-:W-:Y:S01]  /*5740*/  ISETP.GE.AND P0, PT, R27, R28, PT ;  /* 0x0000001c1b00720c */ /* 0x000fe20003f06270 */
[----:B------:R-:W-:Y:S01]  /*5750*/  BSSY B7, `(.L_x_5462) ;  /* 0x00001c6000077945 */ /* 0x000fe20003800000 */
[----:B------:R-:W-:-:S11]  /*5760*/  IMAD.MOV.U32 R26, RZ, RZ, RZ ;  /* 0x000000ffff1a7224 */ /* 0x000fd600078e00ff */
[----:B------:R-:W-:Y:S05]  /*5770*/  @P0 BRA `(.L_x_5463) ;  /* 0x0000001c000c0947 */ /* 0x000fea0003800000 */
[----:B0---4-:R-:W0:Y:S01]  /*5780*/  LDC.64 R4, c[0x0][0x220] ;  /* 0x00008800ff047b82 */ /* 0x011e220000000a00 */
        /* <DEDUP_REMOVED lines=20> */
.L_x_5468:
[----:B------:R-:W4:Y:S02]  /*58d0*/  LDG.E.U8 R4, desc[UR36][R4.64] ;  /* 0x0000002404047981 */ /* 0x000f24000c1e1100 */
[----:B----4-:R-:W-:Y:S01]  /*58e0*/  I2FP.F32.U32 R26, R4 ;  /* 0x00000004001a7245 */ /* 0x010fe20000201000 */
[----:B------:R-:W-:Y:S06]  /*58f0*/  BRA `(.L_x_5470) ;  /* 0x0000000c002c7947 */ /* 0x000fec0003800000 */
.L_x_5467:
        /* <DEDUP_REMOVED lines=9> */
.L_x_5472:
[----:B------:R-:W4:Y:S02]  /*5990*/  LDG.E R4, desc[UR36][R4.64] ;  /* 0x0000002404047981 */ /* 0x000f24000c1e1900 */
[----:B----4-:R-:W-:Y:S01]  /*59a0*/  I2FP.F32.S32 R26, R4 ;  /* 0x00000004001a7245 */ /* 0x010fe20000201400 */
[----:B------:R-:W-:Y:S06]  /*59b0*/  BRA `(.L_x_5470) ;  /* 0x0000000800fc7947 */ /* 0x000fec0003800000 */
.L_x_5471:
[----:B------:R-:W4:Y:S02]  /*59c0*/  LDG.E.U16 R4, desc[UR36][R4.64] ;  /* 0x0000002404047981 */ /* 0x000f24000c1e1500 */
[----:B----4-:R0:W4:Y:S01]  /*59d0*/  I2F.S16 R26, R4 ;  /* 0x00000004001a7306 */ /* 0x0101220000101400 */
[----:B------:R-:W-:Y:S05]  /*59e0*/  BRA `(.L_x_5470) ;  /* 0x0000000800f07947 */ /* 0x000fea0003800000 */
.L_x_5466:
        /* <DEDUP_REMOVED lines=8> */
.L_x_5474:
[----:B------:R-:W4:Y:S02]  /*5a70*/  LDG.E.U16 R4, desc[UR36][R4.64] ;  /* 0x0000002404047981 */ /* 0x000f24000c1e1500 */
[----:B----4-:R-:W-:Y:S01]  /*5a80*/  HADD2.F32 R26, -RZ, R4.H0_H0 ;  /* 0x20000004ff1a7230 */ /* 0x010fe20000004100 */
[----:B------:R-:W-:Y:S06]  /*5a90*/  BRA `(.L_x_5470) ;  /* 0x0000000800c47947 */ /* 0x000fec0003800000 */
.L_x_5473:
        /* <DEDUP_REMOVED lines=8> */
.L_x_5476:
[----:B------:R-:W4:Y:S02]  /*5b20*/  LDG.E.U16 R4, desc[UR36][R4.64] ;  /* 0x0000002404047981 */ /* 0x000f24000c1e1500 */
[----:B----4-:R-:W-:Y:S01]  /*5b30*/  HADD2.F32 R26, -RZ, R4.H0_H0 ;  /* 0x20000004ff1a7230 */ /* 0x010fe20000004100 */
[----:B------:R-:W-:Y:S06]  /*5b40*/  BRA `(.L_x_5470) ;  /* 0x0000000800987947 */ /* 0x000fec0003800000 */
.L_x_5475:
[----:B------:R-:W4:Y:S01]  /*5b50*/  LDG.E.64 R4, desc[UR36][R4.64] ;  /* 0x0000002404047981 */ /* 0x000f22000c1e1b00 */
[----:B------:R-:W-:Y:S01]  /*5b60*/  UMOV UR4, 0xf0000000 ;  /* 0xf000000000047882 */ /* 0x000fe20000000000 */
[----:B------:R-:W-:Y:S01]  /*5b70*/  UMOV UR5, 0x380fffff ;  /* 0x380fffff00057882 */ /* 0x000fe20000000000 */
[----:B----4-:R-:W0:Y:S01]  /*5b80*/  F2F.F32.F64 R26, R4 ;  /* 0x00000004001a7310 */ /* 0x010e220000301000 */
[----:B------:R-:W-:-:S14]  /*5b90*/  DSETP.GEU.AND P0, PT, |R4|, UR4, PT ;  /* 0x0000000404007e2a */ /* 0x000fdc000bf0e200 */
[----:B0-----:R-:W-:Y:S01]  /*5ba0*/  @!P0 FMUL R26, R26, 1.175494350822287508e-38 ;  /* 0x008000001a1a8820 */ /* 0x001fe20000400000 */
[----:B------:R-:W-:Y:S06]  /*5bb0*/  BRA `(.L_x_5470) ;  /* 0x00000008007c7947 */ /* 0x000fec0003800000 */
.L_x_5465:
        /* <DEDUP_REMOVED lines=12> */
.L_x_5479:
[----:B------:R-:W4:Y:S01]  /*5c80*/  LDG.E.64 R4, desc[UR36][R4.64] ;  /* 0x0000002404047981 */ /* 0x000f22000c1e1b00 */
[----:B------:R-:W-:Y:S01]  /*5c90*/  UMOV UR4, 0xf0000000 ;  /* 0xf000000000047882 */ /* 0x000fe20000000000 */
[----:B------:R-:W-:Y:S01]  /*5ca0*/  UMOV UR5, 0x380fffff ;  /* 0x380fffff00057882 */ /* 0x000fe20000000000 */
[----:B----4-:R-:W0:Y:S01]  /*5cb0*/  F2F.F32.F64 R26, R4 ;  /* 0x00000004001a7310 */ /* 0x010e220000301000 */
[----:B------:R-:W-:-:S14]  /*5cc0*/  DSETP.GEU.AND P0, PT, |R4|, UR4, PT ;  /* 0x0000000404007e2a */ /* 0x000fdc000bf0e200 */
[----:B0-----:R-:W-:Y:S01]  /*5cd0*/  @!P0 FMUL R26, R26, 1.175494350822287508e-38 ;  /* 0x008000001a1a8820 */ /* 0x001fe20000400000 */
[----:B------:R-:W-:Y:S06]  /*5ce0*/  BRA `(.L_x_5470) ;  /* 0x0000000800307947 */ /* 0x000fec0003800000 */
.L_x_5478:
        /* <DEDUP_REMOVED lines=10> */
[----:B------:R-:W0:Y:S02]  /*5d90*/  FLO.U32 R2, R0 ;  /* 0x0000000000027300 */ /* 0x000e2400000e0000 */
[----:B0-----:R-:W-:-:S04]  /*5da0*/  IADD3 R2, -R2, 0x1f, RZ ;  /* 0x0000001f02027810 */ /* 0x001fc80007ffe1ff */
[C---:B------:R-:W-:Y:S01]  /*5db0*/  ISETP.GT.U32.AND P0, PT, R2.reuse, 0x4, PT ;  /* 0x000000040200780c */ /* 0x040fe20003f04070 */
[----:B------:R-:W-:-:S05]  /*5dc0*/  VIADD R2, R2, 0xfffffffc ;  /* 0xfffffffc02027836 */ /* 0x000fca0000000000 */
[----:B------:R-:W-:Y:S01]  /*5dd0*/  SEL R3, R2, RZ, P0 ;  /* 0x000000ff02037207 */ /* 0x000fe20000000000 */
[----:B------:R-:W-:-:S03]  /*5de0*/  VIADD R2, R0, 0x1000000 ;  /* 0x0100000000027836 */ /* 0x000fc60000000000 */
[C---:B------:R-:W-:Y:S01]  /*5df0*/  SHF.L.U32 R4, R0.reuse, R3, RZ ;  /* 0x0000000300047219 */ /* 0x040fe200000006ff */
[----:B------:R-:W-:Y:S01]  /*5e00*/  IMAD R7, R3, R6, 0x3c000000 ;  /* 0x3c00000003077424 */ /* 0x000fe200078e0206 */
[----:B------:R-:W-:Y:S01]  /*5e10*/  SHF.R.S32.HI R2, RZ, 0x8, R2 ;  /* 0x00000008ff027819 */ /* 0x000fe20000011402 */
[----:B------:R-:W-:-:S03]  /*5e20*/  VIADD R3, R0, 0xffffffff ;  /* 0xffffffff00037836 */ /* 0x000fc60000000000 */
[----:B------:R-:W-:Y:S02]  /*5e30*/  LEA.HI R7, R4, R7, RZ, 0x1c ;  /* 0x0000000704077211 */ /* 0x000fe400078fe0ff */
[----:B------:R-:W-:Y:S02]  /*5e40*/  SHF.R.S32.HI R3, RZ, 0x1f, R3 ;  /* 0x0000001fff037819 */ /* 0x000fe40000011403 */
[----:B------:R-:W-:-:S04]  /*5e50*/  LOP3.LUT R2, R7, 0x7f800000, R2, 0xf8, !PT ;  /* 0x7f80000007027812 */ /* 0x000fc800078ef802 */
[----:B------:R-:W-:-:S04]  /*5e60*/  LOP3.LUT R3, R2, R3, RZ, 0x30, !PT ;  /* 0x0000000302037212 */ /* 0x000fc800078e30ff */
[----:B------:R-:W-:Y:S01]  /*5e70*/  LOP3.LUT R26, R3, 0x80000000, R26, 0xf8, !PT ;  /* 0x80000000031a7812 */ /* 0x000fe200078ef81a */
[----:B------:R-:W-:Y:S06]  /*5e80*/  BRA `(.L_x_5470) ;  /* 0x0000000400c87947 */ /* 0x000fec0003800000 */
.L_x_5481:
[----:B------:R-:W4:Y:S02]  /*5e90*/  LDG.E.U8 R3, desc[UR36][R4.64] ;  /* 0x0000002404037981 */ /* 0x000f24000c1e1100 */
[----:B----4-:R-:W-:-:S05]  /*5ea0*/  IMAD.SHL.U32 R0, R3, 0x2000000, RZ ;  /* 0x0200000003007824 */ /* 0x010fca00078e00ff */
[----:B------:R-:W-:-:S13]  /*5eb0*/  ISETP.GE.U32.AND P0, PT, R0, 0x8000000, PT ;  /* 0x080000000000780c */ /* 0x000fda0003f06070 */
[C---:B------:R-:W-:Y:S02]  /*5ec0*/  @!P0 IMAD.SHL.U32 R0, R3.reuse, 0x100, RZ ;  /* 0x0000010003008824 */ /* 0x040fe400078e00ff */
[C---:B------:R-:W-:Y:S02]  /*5ed0*/  @P0 IMAD.SHL.U32 R2, R3.reuse, 0x200000, RZ ;  /* 0x0020000003020824 */ /* 0x040fe400078e00ff */
[----:B------:R-:W-:Y:S01]  /*5ee0*/  IMAD.SHL.U32 R3, R3, 0x1000000, RZ ;  /* 0x0100000003037824 */ /* 0x000fe200078e00ff */
[----:B------:R-:W-:Y:S02]  /*5ef0*/  @!P0 LOP3.LUT R0, R0, 0x7f00, RZ, 0xc0, !PT ;  /* 0x00007f0000008812 */ /* 0x000fe400078ec0ff */
[----:B------:R-:W-:Y:S02]  /*5f00*/  @P0 LOP3.LUT R2, R2, 0x70000000, RZ, 0xfc, !PT ;  /* 0x7000000002020812 */ /* 0x000fe400078efcff */
[----:B------:R-:W-:-:S03]  /*5f10*/  @!P0 LOP3.LUT R0, R0, 0x3f000000, RZ, 0xfc, !PT ;  /* 0x3f00000000008812 */ /* 0x000fc600078efcff */
[----:B------:R-:W-:Y:S02]  /*5f20*/  @P0 FMUL.FTZ R26, R2, 1.9259299443872358531e-34 ;  /* 0x07800000021a0820 */ /* 0x000fe40000410000 */
[----:B------:R-:W-:-:S05]  /*5f30*/  @!P0 FADD.FTZ R26, R0, -0.5 ;  /* 0xbf000000001a8421 */ /* 0x000fca0000010000 */
[----:B------:R-:W-:Y:S01]  /*5f40*/  LOP3.LUT R26, R26, 0x80000000, R3, 0xf8, !PT ;  /* 0x800000001a1a7812 */ /* 0x000fe200078ef803 */
[----:B------:R-:W-:Y:S06]  /*5f50*/  BRA `(.L_x_5470) ;  /* 0x0000000400947947 */ /* 0x000fec0003800000 */
.L_x_5480:
[----:B------:R-:W4:Y:S02]  /*5f60*/  LDG.E.U16 R4, desc[UR36][R4.64] ;  /* 0x0000002404047981 */ /* 0x000f24000c1e1500 */
[----:B----4-:R-:W-:Y:S01]  /*5f70*/  IMAD.U32 R26, R4, 0x10000, RZ ;  /* 0x00010000041a7824 */ /* 0x010fe200078e00ff */
[----:B------:R-:W-:Y:S06]  /*5f80*/  BRA `(.L_x_5470) ;  /* 0x0000000400887947 */ /* 0x000fec0003800000 */
.L_x_5477:
        /* <DEDUP_REMOVED lines=11> */
.L_x_5484:
        /* <DEDUP_REMOVED lines=20> */
.L_x_5486:
[----:B------:R-:W-:Y:S05]  /*6180*/  BSYNC B0 ;  /* 0x0000000000007941 */ /* 0x000fea0003800000 */
.L_x_5485:
[----:B------:R-:W-:Y:S01]  /*6190*/  IMAD.SHL.U32 R2, R2, 0x100000, RZ ;  /* 0x0010000002027824 */ /* 0x000fe200078e00ff */
[----:B------:R-:W-:-:S04]  /*61a0*/  LEA R3, R0, 0x3b800000, 0x17 ;  /* 0x3b80000000037811 */ /* 0x000fc800078eb8ff */
[----:B------:R-:W-:Y:S01]  /*61b0*/  LOP3.LUT R26, R3, R2, R26, 0xfe, !PT ;  /* 0x00000002031a7212 */ /* 0x000fe200078efe1a */
[----:B------:R-:W-:Y:S06]  /*61c0*/  BRA `(.L_x_5470) ;  /* 0x0000000000f87947 */ /* 0x000fec0003800000 */
.L_x_5483:
        /* <DEDUP_REMOVED lines=20> */
.L_x_5488:
[----:B------:R-:W-:Y:S05]  /*6310*/  BSYNC B0 ;  /* 0x0000000000007941 */ /* 0x000fea0003800000 */
.L_x_5487:
[----:B------:R-:W-:Y:S01]  /*6320*/  IMAD.SHL.U32 R2, R2, 0x200000, RZ ;  /* 0x0020000002027824 */ /* 0x000fe200078e00ff */
[----:B------:R-:W-:-:S04]  /*6330*/  LEA R3, R0, 0x37800000, 0x17 ;  /* 0x3780000000037811 */ /* 0x000fc800078eb8ff */
[----:B------:R-:W-:Y:S01]  /*6340*/  LOP3.LUT R26, R3, R2, R26, 0xfe, !PT ;  /* 0x00000002031a7212 */ /* 0x000fe200078efe1a */
[----:B------:R-:W-:Y:S06]  /*6350*/  BRA `(.L_x_5470) ;  /* 0x0000000000947947 */ /* 0x000fec0003800000 */
.L_x_5482:
        /* <DEDUP_REMOVED lines=14> */
.L_x_5469:
        /* <DEDUP_REMOVED lines=16> */
.L_x_5491:
[----:B------:R-:W-:Y:S01]  /*6540*/  IMAD.MOV.U32 R26, RZ, RZ, RZ ;  /* 0x000000ffff1a7224 */ /* 0x000fe200078e00ff */
[----:B------:R-:W-:Y:S06]  /*6550*/  BRA `(.L_x_5470) ;  /* 0x0000000000147947 */ /* 0x000fec0003800000 */
.L_x_5490:
[----:B------:R-:W4:Y:S02]  /*6560*/  LDG.E.64 R2, desc[UR36][R4.64] ;  /* 0x0000002404027981 */ /* 0x000f24000c1e1b00 */
[----:B----4-:R0:W4:Y:S01]  /*6570*/  I2F.U64 R26, R2 ;  /* 0x00000002001a7312 */ /* 0x0101220000301000 */
[----:B------:R-:W-:Y:S05]  /*6580*/  BRA `(.L_x_5470) ;  /* 0x0000000000087947 */ /* 0x000fea0003800000 */
.L_x_5489:
[----:B------:R-:W4:Y:S02]  /*6590*/  LDG.E R4, desc[UR36][R4.64] ;  /* 0x0000002404047981 */ /* 0x000f24000c1e1900 */
[----:B----4-:R-:W-:-:S07]  /*65a0*/  I2FP.F32.U32 R26, R4 ;  /* 0x00000004001a7245 */ /* 0x010fce0000201000 */
.L_x_5470:
[----:B------:R-:W-:Y:S05]  /*65b0*/  BSYNC B6 ;  /* 0x0000000000067941 */ /* 0x000fea0003800000 */
.L_x_5464:
[----:B0-----:R-:W0:Y:S01]  /*65c0*/  LDC.U8 R4, c[0x0][0x235] ;  /* 0x00008d40ff047b82 */ /* 0x001e220000000000 */
        /* <DEDUP_REMOVED lines=19> */
.L_x_5495:
[----:B------:R-:W2:Y:S02]  /*6700*/  LDG.E.U8 R2, desc[UR36][R2.64] ;  /* 0x0000002402027981 */ /* 0x000ea4000c1e1100 */
[----:B--2---:R-:W-:Y:S01]  /*6710*/  I2FP.F32.U32 R23, R2 ;  /* 0x0000000200177245 */ /* 0x004fe20000201000 */
[----:B------:R-:W-:Y:S06]  /*6720*/  BRA `(.L_x_5463) ;  /* 0x0000000c00207947 */ /* 0x000fec0003800000 */
.L_x_5494:
        /* <DEDUP_REMOVED lines=9> */
.L_x_5498:
[----:B------:R-:W2:Y:S02]  /*67c0*/  LDG.E R2, desc[UR36][R2.64] ;  /* 0x0000002402027981 */ /* 0x000ea4000c1e1900 */
[----:B--2---:R-:W-:Y:S01]  /*67d0*/  I2FP.F32.S32 R23, R2 ;  /* 0x0000000200177245 */ /* 0x004fe20000201400 */
[----:B------:R-:W-:Y:S06]  /*67e0*/  BRA `(.L_x_5463) ;  /* 0x0000000800f07947 */ /* 0x000fec0003800000 */
.L_x_5497:
[----:B------:R-:W2:Y:S02]  /*67f0*/  LDG.E.U16 R2, desc[UR36][R2.64] ;  /* 0x0000002402027981 */ /* 0x000ea4000c1e1500 */
[----:B--2---:R0:W1:Y:S01]  /*6800*/  I2F.S16 R23, R2 ;  /* 0x0000000200177306 */ /* 0x0040620000101400 */
[----:B------:R-:W-:Y:S05]  /*6810*/  BRA `(.L_x_5463) ;  /* 0x0000000800e47947 */ /* 0x000fea0003800000 */
.L_x_5493:
        /* <DEDUP_REMOVED lines=8> */
.L_x_5500:
[----:B------:R-:W2:Y:S02]  /*68a0*/  LDG.E.U16 R2, desc[UR36][R2.64] ;  /* 0x0000002402027981 */ /* 0x000ea4000c1e1500 */
[----:B--2---:R-:W-:Y:S01]  /*68b0*/  HADD2.F32 R23, -RZ, R2.H0_H0 ;  /* 0x20000002ff177230 */ /* 0x004fe20000004100 */
[----:B------:R-:W-:Y:S06]  /*68c0*/  BRA `(.L_x_5463) ;  /* 0x0000000800b87947 */ /* 0x000fec0003800000 */
.L_x_5499:
        /* <DEDUP_REMOVED lines=8> */
.L_x_5502:
[----:B------:R-:W2:Y:S02]  /*6950*/  LDG.E.U16 R2, desc[UR36][R2.64] ;  /* 0x0000002402027981 */ /* 0x000ea4000c1e1500 */
[----:B--2---:R-:W-:Y:S01]  /*6960*/  HADD2.F32 R23, -RZ, R2.H0_H0 ;  /* 0x20000002ff177230 */ /* 0x004fe20000004100 */
[----:B------:R-:W-:Y:S06]  /*6970*/  BRA `(.L_x_5463) ;  /* 0x00000008008c7947 */ /* 0x000fec0003800000 */
.L_x_5501:
[----:B------:R-:W2:Y:S01]  /*6980*/  LDG.E.64 R2, desc[UR36][R2.64] ;  /* 0x0000002402027981 */ /* 0x000ea2000c1e1b00 */
[----:B------:R-:W-:Y:S01]  /*6990*/  UMOV UR4, 0xf0000000 ;  /* 0xf000000000047882 */ /* 0x000fe20000000000 */
[----:B------:R-:W-:Y:S01]  /*69a0*/  UMOV UR5, 0x380fffff ;  /* 0x380fffff00057882 */ /* 0x000fe20000000000 */
[----:B--2---:R-:W0:Y:S01]  /*69b0*/  F2F.F32.F64 R23, R2 ;  /* 0x0000000200177310 */ /* 0x004e220000301000 */
[----:B------:R-:W-:-:S14]  /*69c0*/  DSETP.GEU.AND P0, PT, |R2|, UR4, PT ;  /* 0x0000000402007e2a */ /* 0x000fdc000bf0e200 */
[----:B0-----:R-:W-:Y:S01]  /*69d0*/  @!P0 FMUL R23, R23, 1.175494350822287508e-38 ;  /* 0x0080000017178820 */ /* 0x001fe20000400000 */
[----:B------:R-:W-:Y:S06]  /*69e0*/  BRA `(.L_x_5463) ;  /* 0x0000000800707947 */ /* 0x000fec0003800000 */
.L_x_5492:
        /* <DEDUP_REMOVED lines=12> */
.L_x_5505:
[----:B------:R-:W2:Y:S01]  /*6ab0*/  LDG.E.64 R2, desc[UR36][R2.64] ;  /* 0x0000002402027981 */ /* 0x000ea2000c1e1b00 */
[----:B------:R-:W-:Y:S01]  /*6ac0*/  UMOV UR4, 0xf0000000 ;  /* 0xf000000000047882 */ /* 0x000fe20000000000 */
[----:B------:R-:W-:Y:S01]  /*6ad0*/  UMOV UR5, 0x380fffff ;  /* 0x380fffff00057882 */ /* 0x000fe20000000000 */
[----:B--2---:R-:W0:Y:S01]  /*6ae0*/  F2F.F32.F64 R23, R2 ;  /* 0x0000000200177310 */ /* 0x004e220000301000 */
[----:B------:R-:W-:-:S14]  /*6af0*/  DSETP.GEU.AND P0, PT, |R2|, UR4, PT ;  /* 0x0000000402007e2a */ /* 0x000fdc000bf0e200 */
[----:B0-----:R-:W-:Y:S01]  /*6b00*/  @!P0 FMUL R23, R23, 1.175494350822287508e-38 ;  /* 0x0080000017178820 */ /* 0x001fe20000400000 */
[----:B------:R-:W-:Y:S06]  /*6b10*/  BRA `(.L_x_5463) ;  /* 0x0000000800247947 */ /* 0x000fec0003800000 */
.L_x_5504:
        /* <DEDUP_REMOVED lines=26> */
.L_x_5507:
        /* <DEDUP_REMOVED lines=13> */
.L_x_5506:
[----:B------:R-:W2:Y:S02]  /*6d90*/  LDG.E.U16 R2, desc[UR36][R2.64] ;  /* 0x0000002402027981 */ /* 0x000ea4000c1e1500 */
[----:B--2---:R-:W-:Y:S01]  /*6da0*/  IMAD.U32 R23, R2, 0x10000, RZ ;  /* 0x0001000002177824 */ /* 0x004fe200078e00ff */
[----:B------:R-:W-:Y:S06]  /*6db0*/  BRA `(.L_x_5463) ;  /* 0x00000004007c7947 */ /* 0x000fec0003800000 */
.L_x_5503:
        /* <DEDUP_REMOVED lines=11> */
.L_x_5510:
        /* <DEDUP_REMOVED lines=19> */
.L_x_5512:
[----:B------:R-:W-:Y:S05]  /*6fa0*/  BSYNC B0 ;  /* 0x0000000000007941 */ /* 0x000fea0003800000 */
.L_x_5511:
[----:B------:R-:W-:Y:S01]  /*6fb0*/  IMAD.SHL.U32 R2, R2, 0x100000, RZ ;  /* 0x0010000002027824 */ /* 0x000fe200078e00ff */
[----:B------:R-:W-:-:S04]  /*6fc0*/  LEA R0, R0, 0x3b800000, 0x17 ;  /* 0x3b80000000007811 */ /* 0x000fc800078eb8ff */
[----:B------:R-:W-:Y:S01]  /*6fd0*/  LOP3.LUT R23, R0, R2, R23, 0xfe, !PT ;  /* 0x0000000200177212 */ /* 0x000fe200078efe17 */
[----:B------:R-:W-:Y:S06]  /*6fe0*/  BRA `(.L_x_5463) ;  /* 0x0000000000f07947 */ /* 0x000fec0003800000 */
.L_x_5509:
        /* <DEDUP_REMOVED lines=19> */
.L_x_5514:
[----:B------:R-:W-:Y:S05]  /*7120*/  BSYNC B0 ;  /* 0x0000000000007941 */ /* 0x000fea0003800000 */
.L_x_5513:
[----:B------:R-:W-:Y:S01]  /*7130*/  IMAD.SHL.U32 R2, R2, 0x200000, RZ ;  /* 0x0020000002027824 */ /* 0x000fe200078e00ff */
[----:B------:R-:W-:-:S04]  /*7140*/  LEA R0, R0, 0x37800000, 0x17 ;  /* 0x3780000000007811 */ /* 0x000fc800078eb8ff */
[----:B------:R-:W-:Y:S01]  /*7150*/  LOP3.LUT R23, R0, R2, R23, 0xfe, !PT ;  /* 0x0000000200177212 */ /* 0x000fe200078efe17 */
[----:B------:R-:W-:Y:S06]  /*7160*/  BRA `(.L_x_5463) ;  /* 0x0000000000907947 */ /* 0x000fec0003800000 */
.L_x_5508:
        /* <DEDUP_REMOVED lines=14> */
.L_x_5496:
        /* <DEDUP_REMOVED lines=16> */
.L_x_5517:
[----:B------:R-:W-:Y:S05]  /*7350*/  BRA `(.L_x_5463) ;  /* 0x0000000000147947 */ /* 0x000fea0003800000 */
.L_x_5516:
[----:B------:R-:W2:Y:S02]  /*7360*/  LDG.E.64 R2, desc[UR36][R2.64] ;  /* 0x0000002402027981 */ /* 0x000ea4000c1e1b00 */
[----:B--2---:R0:W1:Y:S01]  /*7370*/  I2F.U64 R23, R2 ;  /* 0x0000000200177312 */ /* 0x0040620000301000 */
[----:B------:R-:W-:Y:S05]  /*7380*/  BRA `(.L_x_5463) ;  /* 0x0000000000087947 */ /* 0x000fea0003800000 */
.L_x_5515:
[----:B------:R-:W2:Y:S02]  /*7390*/  LDG.E R2, desc[UR36][R2.64] ;  /* 0x0000002402027981 */ /* 0x000ea4000c1e1900 */
[----:B--2---:R-:W-:-:S07]  /*73a0*/  I2FP.F32.U32 R23, R2 ;  /* 0x0000000200177245 */ /* 0x004fce0000201000 */
.L_x_5463:
[----:B------:R-:W-:Y:S05]  /*73b0*/  BSYNC B7 ;  /* 0x0000000000077941 */ /* 0x000fea0003800000 */
.L_x_5462:
[----:B------:R-:W4:Y:S01]  /*73c0*/  S2R R27, SR_TID.X ;  /* 0x00000000001b7919 */ /* 0x000f220000002100 */
[----:B--2--5:R-:W-:Y:S01]  /*73d0*/  FSETP.NEU.FTZ.AND P0, PT, R19, RZ, PT ;  /* 0x000000ff1300720b */ /* 0x024fe20003f1d000 */
[----:B0-----:R-:W0:Y:S01]  /*73e0*/  LDC.U8 R2, c[0x0][0x240] ;  /* 0x00009000ff027b82 */ /* 0x001e220000000000 */
[----:B-1-3--:R-:W-:Y:S01]  /*73f0*/  FSETP.NEU.FTZ.AND P2, PT, R18, RZ, PT ;  /* 0x000000ff1200720b */ /* 0x00afe20003f5d000 */
[----:B------:R-:W-:Y:S01]  /*7400*/  BSSY B6, `(.L_x_5518) ;  /* 0x00000fd000067945 */ /* 0x000fe20003800000 */
[----:B------:R-:W-:Y:S02]  /*7410*/  FSETP.NEU.FTZ.AND P1, PT, R23, RZ, PT ;  /* 0x000000ff1700720b */ /* 0x000fe40003f3d000 */
[----:B------:R-:W-:Y:S02]  /*7420*/  PLOP3.LUT P0, PT, P2, P0, PT, 0x28, 0x0 ;  /* 0x000000000000781c */ /* 0x000fe40001700570 */
[----:B----4-:R-:W-:Y:S02]  /*7430*/  FSETP.NEU.FTZ.AND P2, PT, R26, RZ, PT ;  /* 0x000000ff1a00720b */ /* 0x010fe40003f5d000 */
[----:B------:R-:W-:-:S02]  /*7440*/  FSETP.NEU.FTZ.AND P5, PT, R22, RZ, PT ;  /* 0x000000ff1600720b */ /* 0x000fc40003fbd000 */
[----:B------:R-:W-:Y:S02]  /*7450*/  PLOP3.LUT P1, PT, P2, P1, PT, 0x28, 0x0 ;  /* 0x000000000000781c */ /* 0x000fe40001722570 */
[----:B------:R-:W-:Y:S02]  /*7460*/  FSETP.NEU.FTZ.AND P6, PT, R17, RZ, PT ;  /* 0x000000ff1100720b */ /* 0x000fe40003fdd000 */
[----:B------:R-:W-:Y:S02]  /*7470*/  FSETP.NEU.FTZ.AND P4, PT, R25, RZ, PT ;  /* 0x000000ff1900720b */ /* 0x000fe40003f9d000 */
[----:B------:R-:W-:Y:S02]  /*7480*/  FSETP.NEU.FTZ.AND P3, PT, R24, RZ, PT ;  /* 0x000000ff1800720b */ /* 0x000fe40003f7d000 */
[----:B------:R-:W-:Y:S02]  /*7490*/  PLOP3.LUT P5, PT, P6, P5, PT, 0x28, 0x0 ;  /* 0x000000000000781c */ /* 0x000fe400037aa570 */
[----:B------:R-:W-:-:S02]  /*74a0*/  PLOP3.LUT P3, PT, P3, P4, PT, 0x28, 0x0 ;  /* 0x000000000000781c */ /* 0x000fc40001f68570 */
[----:B------:R-:W-:Y:S02]  /*74b0*/  SEL R3, RZ, 0x1, !P0 ;  /* 0x00000001ff037807 */ /* 0x000fe40004000000 */
[----:B------:R-:W-:Y:S02]  /*74c0*/  SEL R24, RZ, 0x1, !P5 ;  /* 0x00000001ff187807 */ /* 0x000fe40006800000 */
[----:B------:R-:W-:Y:S02]  /*74d0*/  SEL R22, RZ, 0x1, !P3 ;  /* 0x00000001ff167807 */ /* 0x000fe40005800000 */
[----:B------:R-:W-:Y:S02]  /*74e0*/  SEL R18, RZ, 0x1, !P1 ;  /* 0x00000001ff127807 */ /* 0x000fe40004800000 */
[----:B------:R-:W-:-:S13]  /*74f0*/  ISETP.GE.AND P2, PT, R27, R28, PT ;  /* 0x0000001c1b00720c */ /* 0x000fda0003f46270 */
[----:B------:R-:W-:Y:S05]  /*7500*/  @P2 BRA `(.L_x_5519) ;  /* 0x0000000c00b02947 */ /* 0x000fea0003800000 */
[----:B------:R-:W1:Y:S01]  /*7510*/  LDC.64 R8, c[0x0][0x218] ;  /* 0x00008600ff087b82 */ /* 0x000e620000000a00 */
[----:B------:R-:W-:Y:S01]  /*7520*/  IMAD R0, R16, 0x200, R27 ;  /* 0x0000020010007824 */ /* 0x000fe200078e021b */
[----:B0-----:R-:W-:Y:S01]  /*7530*/  PRMT R4, R2, 0x9910, RZ ;  /* 0x0000991002047816 */ /* 0x001fe200000000ff */
[----:B------:R-:W-:Y:S01]  /*7540*/  ULDC UR4, c[0x0][0x244] ;  /* 0x0000910000047ab9 */ /* 0x000fe20000000800 */
[----:B------:R-:W-:Y:S02]  /*7550*/  VIADD R27, R27, 0x80 ;  /* 0x000000801b1b7836 */ /* 0x000fe40000000000 */
[----:B------:R-:W-:Y:S02]  /*7560*/  IMAD R5, R0, UR4, RZ ;  /* 0x0000000400057c24 */ /* 0x000fe4000f8e02ff */
[----:B------:R-:W-:-:S05]  /*7570*/  IMAD.MOV.U32 R0, RZ, RZ, R4 ;  /* 0x000000ffff007224 */ /* 0x000fca00078e0004 */
        /* <DEDUP_REMOVED lines=14> */
.L_x_5523:
[----:B------:R0:W-:Y:S01]  /*7660*/  STG.E.U8 desc[UR36][R8.64], R3 ;  /* 0x0000000308007986 */ /* 0x0001e2000c101124 */
[----:B------:R-:W-:Y:S05]  /*7670*/  BRA `(.L_x_5519) ;  /* 0x0000000c00547947 */ /* 0x000fea0003800000 */
.L_x_5522:
        /* <DEDUP_REMOVED lines=10> */
.L_x_5526:
[----:B------:R0:W-:Y:S01]  /*7720*/  STG.E desc[UR36][R8.64], R3 ;  /* 0x0000000308007986 */ /* 0x0001e2000c101924 */
[----:B------:R-:W-:Y:S05]  /*7730*/  BRA `(.L_x_5519) ;  /* 0x0000000c00247947 */ /* 0x000fea0003800000 */
.L_x_5525:
[----:B------:R0:W-:Y:S01]  /*7740*/  STG.E.U16 desc[UR36][R8.64], R3 ;  /* 0x0000000308007986 */ /* 0x0001e2000c101524 */
[----:B------:R-:W-:Y:S05]  /*7750*/  BRA `(.L_x_5519) ;  /* 0x0000000c001c7947 */ /* 0x000fea0003800000 */
.L_x_5521:
        /* <DEDUP_REMOVED lines=9> */
.L_x_5528:
[----:B------:R-:W0:Y:S02]  /*77f0*/  I2F.S16 R0, R3 ;  /* 0x0000000300007306 */ /* 0x000e240000101400 */
[----:B0-----:R-:W-:-:S05]  /*7800*/  F2FP.F16.F32.PACK_AB R0, RZ, R0 ;  /* 0x00000000ff00723e */ /* 0x001fca00000000ff */
[----:B------:R0:W-:Y:S01]  /*7810*/  STG.E.U16 desc[UR36][R8.64], R0 ;  /* 0x0000000008007986 */ /* 0x0001e2000c101524 */
[----:B------:R-:W-:Y:S05]  /*7820*/  BRA `(.L_x_5519) ;  /* 0x0000000800e87947 */ /* 0x000fea0003800000 */
.L_x_5527:
        /* <DEDUP_REMOVED lines=10> */
.L_x_5530:
[----:B------:R-:W0:Y:S02]  /*78d0*/  I2F.S16 R3, R3 ;  /* 0x0000000300037306 */ /* 0x000e240000101400 */
[----:B0-----:R-:W-:-:S04]  /*78e0*/  F2FP.F16.F32.PACK_AB R3, RZ, R3 ;  /* 0x00000003ff03723e */ /* 0x001fc800000000ff */
[----:B------:R-:W-:-:S05]  /*78f0*/  PRMT R3, R3, 0x5410, RZ ;  /* 0x0000541003037816 */ /* 0x000fca00000000ff */
[----:B------:R3:W-:Y:S01]  /*7900*/  STG.E desc[UR36][R8.64], R3 ;  /* 0x0000000308007986 */ /* 0x0007e2000c101924 */
[----:B------:R-:W-:Y:S05]  /*7910*/  BRA `(.L_x_5519) ;  /* 0x0000000800ac7947 */ /* 0x000fea0003800000 */
.L_x_5529:
[----:B------:R-:W0:Y:S02]  /*7920*/  I2F.F64.S16 R4, R3 ;  /* 0x0000000300047312 */ /* 0x000e240000101c00 */
[----:B0-----:R1:W-:Y:S01]  /*7930*/  STG.E.64 desc[UR36][R8.64], R4 ;  /* 0x0000000408007986 */ /* 0x0013e2000c101b24 */
[----:B------:R-:W-:Y:S05]  /*7940*/  BRA `(.L_x_5519) ;  /* 0x0000000800a07947 */ /* 0x000fea0003800000 */
.L_x_5520:
        /* <DEDUP_REMOVED lines=10> */
.L_x_5533:
[----:B------:R-:W0:Y:S01]  /*79f0*/  I2F.F64.S16 R4, R3 ;  /* 0x0000000300047312 */ /* 0x000e220000101c00 */
[----:B------:R-:W-:-:S05]  /*7a00*/  CS2R R6, SRZ ;  /* 0x0000000000067805 */ /* 0x000fca000001ff00 */
[----:B0-----:R0:W-:Y:S01]  /*7a10*/  STG.E.128 desc[UR36][R8.64], R4 ;  /* 0x0000000408007986 */ /* 0x0011e2000c101d24 */
[----:B------:R-:W-:Y:S05]  /*7a20*/  BRA `(.L_x_5519) ;  /* 0x0000000800687947 */ /* 0x000fea0003800000 */
.L_x_5532:
        /* <DEDUP_REMOVED lines=21> */
.L_x_5537:
[----:B------:R-:W-:Y:S05]  /*7b80*/  BSYNC B0 ;  /* 0x0000000000007941 */ /* 0x000fea0003800000 */
.L_x_5536:
[----:B------:R-:W-:-:S05]  /*7b90*/  LOP3.LUT R5, R0, R5, RZ, 0xfc, !PT ;  /* 0x0000000500057212 */ /* 0x000fca00078efcff */
[----:B------:R0:W-:Y:S01]  /*7ba0*/  STG.E.U8 desc[UR36][R8.64], R5 ;  /* 0x0000000508007986 */ /* 0x0001e2000c101124 */
[----:B------:R-:W-:Y:S05]  /*7bb0*/  BRA `(.L_x_5519) ;  /* 0x0000000800047947 */ /* 0x000fea0003800000 */
.L_x_5535:
        /* <DEDUP_REMOVED lines=13> */
.L_x_5539:
[----:B------:R-:W-:Y:S01]  /*7c90*/  IMAD.MOV.U32 R0, RZ, RZ, 0x7f ;  /* 0x0000007fff007424 */ /* 0x000fe200078e00ff */
[----:B------:R-:W-:-:S04]  /*7ca0*/  ISETP.GT.U32.AND P0, PT, R4, 0x7f800000, PT ;  /* 0x7f8000000400780c */ /* 0x000fc80003f04070 */
[----:B------:R-:W-:-:S09]  /*7cb0*/  SEL R0, R0, 0x7c, P0 ;  /* 0x0000007c00007807 */ /* 0x000fd20000000000 */
.L_x_5540:
[----:B------:R-:W-:Y:S05]  /*7cc0*/  BSYNC B0 ;  /* 0x0000000000007941 */ /* 0x000fea0003800000 */
.L_x_5538:
[----:B------:R-:W-:-:S04]  /*7cd0*/  LOP3.LUT R3, R5, 0x80000000, RZ, 0xc0, !PT ;  /* 0x8000000005037812 */ /* 0x000fc800078ec0ff */
[----:B------:R-:W-:-:S04]  /*7ce0*/  SHF.R.U32.HI R3, RZ, 0x18, R3 ;  /* 0x00000018ff037819 */ /* 0x000fc80000011603 */
[----:B------:R-:W-:-:S05]  /*7cf0*/  LOP3.LUT R3, R0, R3, RZ, 0xfc, !PT ;  /* 0x0000000300037212 */ /* 0x000fca00078efcff */
[----:B------:R0:W-:Y:S01]  /*7d00*/  STG.E.U8 desc[UR36][R8.64], R3 ;  /* 0x0000000308007986 */ /* 0x0001e2000c101124 */
[----:B------:R-:W-:Y:S05]  /*7d10*/  BRA `(.L_x_5519) ;  /* 0x0000000400ac7947 */ /* 0x000fea0003800000 */
.L_x_5534:
[----:B------:R-:W0:Y:S02]  /*7d20*/  I2F.S16 R0, R3 ;  /* 0x0000000300007306 */ /* 0x000e240000101400 */
[----:B0-----:R-:W-:-:S05]  /*7d30*/  F2FP.BF16.F32.PACK_AB R0, RZ, R0 ;  /* 0x00000000ff00723e */ /* 0x001fca00000010ff */
[----:B------:R0:W-:Y:S01]  /*7d40*/  STG.E.U16 desc[UR36][R8.64], R0 ;  /* 0x0000000008007986 */ /* 0x0001e2000c101524 */
[----:B------:R-:W-:Y:S05]  /*7d50*/  BRA `(.L_x_5519) ;  /* 0x00000004009c7947 */ /* 0x000fea0003800000 */
.L_x_5531:
        /* <DEDUP_REMOVED lines=10> */
.L_x_5543:
        /* <DEDUP_REMOVED lines=17> */
.L_x_5546:
[----:B------:R-:W-:-:S04]  /*7f10*/  LOP3.LUT R3, R3, 0x80000000, RZ, 0xc0, !PT ;  /* 0x8000000003037812 */ /* 0x000fc800078ec0ff */
[----:B------:R-:W-:-:S04]  /*7f20*/  SHF.R.U32.HI R3, RZ, 0x18, R3 ;  /* 0x00000018ff037819 */ /* 0x000fc80000011603 */
[----:B------:R-:W-:-:S04]  /*7f30*/  LOP3.LUT R0, R0, R3, RZ, 0xfc, !PT ;  /* 0x0000000300007212 */ /* 0x000fc800078efcff */
[----:B------:R-:W-:-:S07]  /*7f40*/  PRMT R4, R0, 0x7610, R4 ;  /* 0x0000761000047816 */ /* 0x000fce0000000004 */
.L_x_5545:
[----:B------:R-:W-:Y:S05]  /*7f50*/  BSYNC B0 ;  /* 0x0000000000007941 */ /* 0x000fea0003800000 */
.L_x_5544:
[----:B------:R0:W-:Y:S01]  /*7f60*/  STG.E.U8 desc[UR36][R8.64], R4 ;  /* 0x0000000408007986 */ /* 0x0001e2000c101124 */
[----:B------:R-:W-:Y:S05]  /*7f70*/  BRA `(.L_x_5519) ;  /* 0x0000000400147947 */ /* 0x000fea0003800000 */
.L_x_5542:
        /* <DEDUP_REMOVED lines=17> */
.L_x_5549:
[----:B------:R-:W-:-:S04]  /*8090*/  LOP3.LUT R3, R3, 0x80000000, RZ, 0xc0, !PT ;  /* 0x8000000003037812 */ /* 0x000fc800078ec0ff */
[----:B------:R-:W-:-:S04]  /*80a0*/  SHF.R.U32.HI R3, RZ, 0x18, R3 ;  /* 0x00000018ff037819 */ /* 0x000fc80000011603 */
[----:B------:R-:W-:-:S04]  /*80b0*/  LOP3.LUT R0, R0, R3, RZ, 0xfc, !PT ;  /* 0x0000000300007212 */ /* 0x000fc800078efcff */
[----:B------:R-:W-:-:S07]  /*80c0*/  PRMT R4, R0, 0x7610, R4 ;  /* 0x0000761000047816 */ /* 0x000fce0000000004 */
.L_x_5548:
[----:B------:R-:W-:Y:S05]  /*80d0*/  BSYNC B0 ;  /* 0x0000000000007941 */ /* 0x000fea0003800000 */
.L_x_5547:
[----:B------:R0:W-:Y:S01]  /*80e0*/  STG.E.U8 desc[UR36][R8.64], R4 ;  /* 0x0000000408007986 */ /* 0x0001e2000c101124 */
[----:B------:R-:W-:Y:S05]  /*80f0*/  BRA `(.L_x_5519) ;  /* 0x0000000000b47947 */ /* 0x000fea0003800000 */
.L_x_5541:
        /* <DEDUP_REMOVED lines=23> */
.L_x_5524:
        /* <DEDUP_REMOVED lines=16> */
.L_x_5552:
[----:B------:R-:W-:Y:S05]  /*8370*/  BRA `(.L_x_5519) ;  /* 0x0000000000147947 */ /* 0x000fea0003800000 */
.L_x_5551:
[----:B------:R-:W-:Y:S02]  /*8380*/  IMAD.MOV.U32 R4, RZ, RZ, R3 ;  /* 0x000000ffff047224 */ /* 0x000fe400078e0003 */
[----:B------:R-:W-:-:S05]  /*8390*/  IMAD.MOV.U32 R5, RZ, RZ, RZ ;  /* 0x000000ffff057224 */ /* 0x000fca00078e00ff */
[----:B------:R0:W-:Y:S01]  /*83a0*/  STG.E.64 desc[UR36][R8.64], R4 ;  /* 0x0000000408007986 */ /* 0x0001e2000c101b24 */
[----:B------:R-:W-:Y:S05]  /*83b0*/  BRA `(.L_x_5519) ;  /* 0x0000000000047947 */ /* 0x000fea0003800000 */
.L_x_5550:
[----:B------:R0:W-:Y:S02]  /*83c0*/  STG.E desc[UR36][R8.64], R3 ;  /* 0x0000000308007986 */ /* 0x0001e4000c101924 */
.L_x_5519:
[----:B------:R-:W-:Y:S05]  /*83d0*/  BSYNC B6 ;  /* 0x0000000000067941 */ /* 0x000fea0003800000 */
.L_x_5518:
        /* <DEDUP_REMOVED lines=23> */
.L_x_5558:
[----:B------:R0:W-:Y:S01]  /*8550*/  STG.E.U8 desc[UR36][R8.64], R24 ;  /* 0x0000001808007986 */ /* 0x0001e2000c101124 */
[----:B------:R-:W-:Y:S05]  /*8560*/  BRA `(.L_x_5560) ;  /* 0x0000000c00487947 */ /* 0x000fea0003800000 */
.L_x_5557:
        /* <DEDUP_REMOVED lines=9> */
.L_x_5562:
[----:B------:R0:W-:Y:S01]  /*8600*/  STG.E desc[UR36][R8.64], R24 ;  /* 0x0000001808007986 */ /* 0x0001e2000c101924 */
[----:B------:R-:W-:Y:S05]  /*8610*/  BRA `(.L_x_5560) ;  /* 0x0000000c001c7947 */ /* 0x000fea0003800000 */
.L_x_5561:
[----:B------:R0:W-:Y:S01]  /*8620*/  STG.E.U16 desc[UR36][R8.64], R24 ;  /* 0x0000001808007986 */ /* 0x0001e2000c101524 */
[----:B------:R-:W-:Y:S05]  /*8630*/  BRA `(.L_x_5560) ;  /* 0x0000000c00147947 */ /* 0x000fea0003800000 */
.L_x_5556:
        /* <DEDUP_REMOVED lines=9> */
.L_x_5564:
[----:B------:R-:W0:Y:S02]  /*86d0*/  I2F.S16 R0, R24 ;  /* 0x0000001800007306 */ /* 0x000e240000101400 */
[----:B0-----:R-:W-:-:S05]  /*86e0*/  F2FP.F16.F32.PACK_AB R0, RZ, R0 ;  /* 0x00000000ff00723e */ /* 0x001fca00000000ff */
[----:B------:R4:W-:Y:S01]  /*86f0*/  STG.E.U16 desc[UR36][R8.64], R0 ;  /* 0x0000000008007986 */ /* 0x0009e2000c101524 */
[----:B------:R-:W-:Y:S05]  /*8700*/  BRA `(.L_x_5560) ;  /* 0x0000000800e07947 */ /* 0x000fea0003800000 */
.L_x_5563:
        /* <DEDUP_REMOVED lines=10> */
.L_x_5566:
[----:B------:R-:W0:Y:S02]  /*87b0*/  I2F.S16 R24, R24 ;  /* 0x0000001800187306 */ /* 0x000e240000101400 */
[----:B0-----:R-:W-:-:S04]  /*87c0*/  F2FP.F16.F32.PACK_AB R3, RZ, R24 ;  /* 0x00000018ff03723e */ /* 0x001fc800000000ff */
[----:B------:R-:W-:-:S05]  /*87d0*/  PRMT R3, R3, 0x5410, RZ ;  /* 0x0000541003037816 */ /* 0x000fca00000000ff */
[----:B------:R2:W-:Y:S01]  /*87e0*/  STG.E desc[UR36][R8.64], R3 ;  /* 0x0000000308007986 */ /* 0x0005e2000c101924 */
[----:B------:R-:W-:Y:S05]  /*87f0*/  BRA `(.L_x_5560) ;  /* 0x0000000800a47947 */ /* 0x000fea0003800000 */
.L_x_5565:
[----:B------:R-:W0:Y:S02]  /*8800*/  I2F.F64.S16 R24, R24 ;  /* 0x0000001800187312 */ /* 0x000e240000101c00 */
[----:B0-----:R0:W-:Y:S01]  /*8810*/  STG.E.64 desc[UR36][R8.64], R24 ;  /* 0x0000001808007986 */ /* 0x0011e2000c101b24 */
[----:B------:R-:W-:Y:S05]  /*8820*/  BRA `(.L_x_5560) ;  /* 0x0000000800987947 */ /* 0x000fea0003800000 */
.L_x_5555:
        /* <DEDUP_REMOVED lines=10> */
.L_x_5569:
[----:B------:R-:W0:Y:S01]  /*88d0*/  I2F.F64.S16 R4, R24 ;  /* 0x0000001800047312 */ /* 0x000e220000101c00 */
[----:B------:R-:W-:-:S05]  /*88e0*/  CS2R R6, SRZ ;  /* 0x0000000000067805 */ /* 0x000fca000001ff00 */
[----:B0-----:R0:W-:Y:S01]  /*88f0*/  STG.E.128 desc[UR36][R8.64], R4 ;  /* 0x0000000408007986 */ /* 0x0011e2000c101d24 */
[----:B------:R-:W-:Y:S05]  /*8900*/  BRA `(.L_x_5560) ;  /* 0x0000000800607947 */ /* 0x000fea0003800000 */
.L_x_5568:
        /* <DEDUP_REMOVED lines=21> */
.L_x_5573:
[----:B------:R-:W-:Y:S05]  /*8a60*/  BSYNC B0 ;  /* 0x0000000000007941 */ /* 0x000fea0003800000 */
.L_x_5572:
[----:B------:R-:W-:-:S05]  /*8a70*/  LOP3.LUT R5, R0, R5, RZ, 0xfc, !PT ;  /* 0x0000000500057212 */ /* 0x000fca00078efcff */
[----:B------:R0:W-:Y:S01]  /*8a80*/  STG.E.U8 desc[UR36][R8.64], R5 ;  /* 0x0000000508007986 */ /* 0x0001e2000c101124 */
[----:B------:R-:W-:Y:S05]  /*8a90*/  BRA `(.L_x_5560) ;  /* 0x0000000400fc7947 */ /* 0x000fea0003800000 */
.L_x_5571:
        /* <DEDUP_REMOVED lines=13> */
.L_x_5575:
[----:B------:R-:W-:Y:S01]  /*8b70*/  IMAD.MOV.U32 R0, RZ, RZ, 0x7f ;  /* 0x0000007fff007424 */ /* 0x000fe200078e00ff */
[----:B------:R-:W-:-:S04]  /*8b80*/  ISETP.GT.U32.AND P0, PT, R3, 0x7f800000, PT ;  /* 0x7f8000000300780c */ /* 0x000fc80003f04070 */
[----:B------:R-:W-:-:S09]  /*8b90*/  SEL R0, R0, 0x7c, P0 ;  /* 0x0000007c00007807 */ /* 0x000fd20000000000 */
.L_x_5576:
[----:B------:R-:W-:Y:S05]  /*8ba0*/  BSYNC B0 ;  /* 0x0000000000007941 */ /* 0x000fea0003800000 */
.L_x_5574:
[----:B------:R-:W-:-:S04]  /*8bb0*/  LOP3.LUT R3, R5, 0x80000000, RZ, 0xc0, !PT ;  /* 0x8000000005037812 */ /* 0x000fc800078ec0ff */
[----:B------:R-:W-:-:S04]  /*8bc0*/  SHF.R.U32.HI R3, RZ, 0x18, R3 ;  /* 0x00000018ff037819 */ /* 0x000fc80000011603 */
[----:B------:R-:W-:-:S05]  /*8bd0*/  LOP3.LUT R3, R0, R3, RZ, 0xfc, !PT ;  /* 0x0000000300037212 */ /* 0x000fca00078efcff */
[----:B------:R0:W-:Y:S01]  /*8be0*/  STG.E.U8 desc[UR36][R8.64], R3 ;  /* 0x0000000308007986 */ /* 0x0001e2000c101124 */
[----:B------:R-:W-:Y:S05]  /*8bf0*/  BRA `(.L_x_5560) ;  /* 0x0000000400a47947 */ /* 0x000fea0003800000 */
.L_x_5570:
[----:B------:R-:W0:Y:S02]  /*8c00*/  I2F.S16 R0, R24 ;  /* 0x0000001800007306 */ /* 0x000e240000101400 */
[----:B0-----:R-:W-:-:S05]  /*8c10*/  F2FP.BF16.F32.PACK_AB R0, RZ, R0 ;  /* 0x00000000ff00723e */ /* 0x001fca00000010ff */
[----:B------:R0:W-:Y:S01]  /*8c20*/  STG.E.U16 desc[UR36][R8.64], R0 ;  /* 0x0000000008007986 */ /* 0x0001e2000c101524 */
[----:B------:R-:W-:Y:S05]  /*8c30*/  BRA `(.L_x_5560) ;  /* 0x0000000400947947 */ /* 0x000fea0003800000 */
.L_x_5567:
        /* <DEDUP_REMOVED lines=10> */
.L_x_5579:
        /* <DEDUP_REMOVED lines=17> */
.L_x_5582:
[----:B------:R-:W-:-:S04]  /*8df0*/  LOP3.LUT R3, R5, 0x80000000, RZ, 0xc0, !PT ;  /* 0x8000000005037812 */ /* 0x000fc800078ec0ff */
[----:B------:R-:W-:-:S04]  /*8e00*/  SHF.R.U32.HI R3, RZ, 0x18, R3 ;  /* 0x00000018ff037819 */ /* 0x000fc80000011603 */
[----:B------:R-:W-:-:S04]  /*8e10*/  LOP3.LUT R0, R0, R3, RZ, 0xfc, !PT ;  /* 0x0000000300007212 */ /* 0x000fc800078efcff */
[----:B------:R-:W-:-:S07]  /*8e20*/  PRMT R4, R0, 0x7610, R4 ;  /* 0x0000761000047816 */ /* 0x000fce0000000004 */
.L_x_5581:
[----:B------:R-:W-:Y:S05]  /*8e30*/  BSYNC B0 ;  /* 0x0000000000007941 */ /* 0x000fea0003800000 */
.L_x_5580:
[----:B------:R0:W-:Y:S01]  /*8e40*/  STG.E.U8 desc[UR36][R8.64], R4 ;  /* 0x0000000408007986 */ /* 0x0001e2000c101124 */
[----:B------:R-:W-:Y:S05]  /*8e50*/  BRA `(.L_x_5560) ;  /* 0x00000004000c7947 */ /* 0x000fea0003800000 */
.L_x_5578:
        /* <DEDUP_REMOVED lines=17> */
.L_x_5585:
[----:B------:R-:W-:-:S04]  /*8f70*/  LOP3.LUT R3, R5, 0x80000000, RZ, 0xc0, !PT ;  /* 0x8000000005037812 */ /* 0x000fc800078ec0ff */
[----:B------:R-:W-:-:S04]  /*8f80*/  SHF.R.U32.HI R3, RZ, 0x18, R3 ;  /* 0x00000018ff037819 */ /* 0x000fc80000011603 */
[----:B------:R-:W-:-:S04]  /*8f90*/  LOP3.LUT R0, R0, R3, RZ, 0xfc, !PT ;  /* 0x0000000300007212 */ /* 0x000fc800078efcff */
[----:B------:R-:W-:-:S07]  /*8fa0*/  PRMT R4, R0, 0x7610, R4 ;  /* 0x0000761000047816 */ /* 0x000fce0000000004 */
.L_x_5584:
[----:B------:R-:W-:Y:S05]  /*8fb0*/  BSYNC B0 ;  /* 0x0000000000007941 */ /* 0x000fea0003800000 */
.L_x_5583:
[----:B------:R0:W-:Y:S01]  /*8fc0*/  STG.E.U8 desc[UR36][R8.64], R4 ;  /* 0x0000000408007986 */ /* 0x0001e2000c101124 */
[----:B------:R-:W-:Y:S05]  /*8fd0*/  BRA `(.L_x_5560) ;  /* 0x0000000000ac7947 */ /* 0x000fea0003800000 */
.L_x_5577:
        /* <DEDUP_REMOVED lines=22> */
.L_x_5559:
        /* <DEDUP_REMOVED lines=16> */
.L_x_5588:
[----:B------:R-:W-:Y:S05]  /*9240*/  BRA `(.L_x_5560) ;  /* 0x0000000000107947 */ /* 0x000fea0003800000 */
.L_x_5587:
[----:B------:R-:W-:-:S05]  /*9250*/  IMAD.MOV.U32 R25, RZ, RZ, RZ ;  /* 0x000000ffff197224 */ /* 0x000fca00078e00ff */
[----:B------:R0:W-:Y:S01]  /*9260*/  STG.E.64 desc[UR36][R8.64], R24 ;  /* 0x0000001808007986 */ /* 0x0001e2000c101b24 */
[----:B------:R-:W-:Y:S05]  /*9270*/  BRA `(.L_x_5560) ;  /* 0x0000000000047947 */ /* 0x000fea0003800000 */
.L_x_5586:
[----:B------:R0:W-:Y:S02]  /*9280*/  STG.E desc[UR36][R8.64], R24 ;  /* 0x0000001808007986 */ /* 0x0001e4000c101924 */
.L_x_5560:
        /* <DEDUP_REMOVED lines=23> */
.L_x_5592:
[----:B------:R0:W-:Y:S01]  /*9400*/  STG.E.U8 desc[UR36][R8.64], R22 ;  /* 0x0000001608007986 */ /* 0x0001e2000c101124 */
[----:B------:R-:W-:Y:S05]  /*9410*/  BRA `(.L_x_5594) ;  /* 0x0000000c00487947 */ /* 0x000fea0003800000 */
.L_x_5591:
        /* <DEDUP_REMOVED lines=9> */
.L_x_5596:
[----:B------:R0:W-:Y:S01]  /*94b0*/  STG.E desc[UR36][R8.64], R22 ;  /* 0x0000001608007986 */ /* 0x0001e2000c101924 */
[----:B------:R-:W-:Y:S05]  /*94c0*/  BRA `(.L_x_5594) ;  /* 0x0000000c001c7947 */ /* 0x000fea0003800000 */
.L_x_5595:
[----:B------:R0:W-:Y:S01]  /*94d0*/  STG.E.U16 desc[UR36][R8.64], R22 ;  /* 0x0000001608007986 */ /* 0x0001e2000c101524 */
[----:B------:R-:W-:Y:S05]  /*94e0*/  BRA `(.L_x_5594) ;  /* 0x0000000c00147947 */ /* 0x000fea0003800000 */
.L_x_5590:
        /* <DEDUP_REMOVED lines=9> */
.L_x_5598:
[----:B------:R-:W0:Y:S02]  /*9580*/  I2F.S16 R0, R22 ;  /* 0x0000001600007306 */ /* 0x000e240000101400 */
[----:B0-----:R-:W-:-:S05]  /*9590*/  F2FP.F16.F32.PACK_AB R0, RZ, R0 ;  /* 0x00000000ff00723e */ /* 0x001fca00000000ff */
[----:B------:R0:W-:Y:S01]  /*95a0*/  STG.E.U16 desc[UR36][R8.64], R0 ;  /* 0x0000000008007986 */ /* 0x0001e2000c101524 */
[----:B------:R-:W-:Y:S05]  /*95b0*/  BRA `(.L_x_5594) ;  /* 0x0000000800e07947 */ /* 0x000fea0003800000 */
.L_x_5597:
        /* <DEDUP_REMOVED lines=10> */
.L_x_5600:
[----:B------:R-:W0:Y:S02]  /*9660*/  I2F.S16 R22, R22 ;  /* 0x0000001600167306 */ /* 0x000e240000101400 */
[----:B0-----:R-:W-:-:S04]  /*9670*/  F2FP.F16.F32.PACK_AB R3, RZ, R22 ;  /* 0x00000016ff03723e */ /* 0x001fc800000000ff */
[----:B------:R-:W-:-:S05]  /*9680*/  PRMT R3, R3, 0x5410, RZ ;  /* 0x0000541003037816 */ /* 0x000fca00000000ff */
[----:B------:R0:W-:Y:S01]  /*9690*/  STG.E desc[UR36][R8.64], R3 ;  /* 0x0000000308007986 */ /* 0x0001e2000c101924 */
[----:B------:R-:W-:Y:S05]  /*96a0*/  BRA `(.L_x_5594) ;  /* 0x0000000800a47947 */ /* 0x000fea0003800000 */
.L_x_5599:
[----:B------:R-:W0:Y:S02]  /*96b0*/  I2F.F64.S16 R22, R22 ;  /* 0x0000001600167312 */ /* 0x000e240000101c00 */
[----:B0-----:R0:W-:Y:S01]  /*96c0*/  STG.E.64 desc[UR36][R8.64], R22 ;  /* 0x0000001608007986 */ /* 0x0011e2000c101b24 */
[----:B------:R-:W-:Y:S05]  /*96d0*/  BRA `(.L_x_5594) ;  /* 0x0000000800987947 */ /* 0x000fea0003800000 */
.L_x_5589:
        /* <DEDUP_REMOVED lines=10> */
.L_x_5603:
[----:B------:R-:W0:Y:S01]  /*9780*/  I2F.F64.S16 R4, R22 ;  /* 0x0000001600047312 */ /* 0x000e220000101c00 */
[----:B------:R-:W-:-:S05]  /*9790*/  CS2R R6, SRZ ;  /* 0x0000000000067805 */ /* 0x000fca000001ff00 */
[----:B0-----:R0:W-:Y:S01]  /*97a0*/  STG.E.128 desc[UR36][R8.64], R4 ;  /* 0x0000000408007986 */ /* 0x0011e2000c101d24 */
[----:B------:R-:W-:Y:S05]  /*97b0*/  BRA `(.L_x_5594) ;  /* 0x0000000800607947 */ /* 0x000fea0003800000 */
.L_x_5602:
        /* <DEDUP_REMOVED lines=21> */
.L_x_5607:
[----:B------:R-:W-:Y:S05]  /*9910*/  BSYNC B0 ;  /* 0x0000000000007941 */ /* 0x000fea0003800000 */
.L_x_5606:
[----:B------:R-:W-:-:S05]  /*9920*/  LOP3.LUT R5, R0, R5, RZ, 0xfc, !PT ;  /* 0x0000000500057212 */ /* 0x000fca00078efcff */
[----:B------:R0:W-:Y:S01]  /*9930*/  STG.E.U8 desc[UR36][R8.64], R5 ;  /* 0x0000000508007986 */ /* 0x0001e2000c101124 */
[----:B------:R-:W-:Y:S05]  /*9940*/  BRA `(.L_x_5594) ;  /* 0x0000000400fc7947 */ /* 0x000fea0003800000 */
.L_x_5605:
        /* <DEDUP_REMOVED lines=13> */
.L_x_5609:
[----:B------:R-:W-:Y:S01]  /*9a20*/  IMAD.MOV.U32 R0, RZ, RZ, 0x7f ;  /* 0x0000007fff007424 */ /* 0x000fe200078e00ff */
[----:B------:R-:W-:-:S04]  /*9a30*/  ISETP.GT.U32.AND P0, PT, R3, 0x7f800000, PT ;  /* 0x7f8000000300780c */ /* 0x000fc80003f04070 */
[----:B------:R-:W-:-:S09]  /*9a40*/  SEL R0, R0, 0x7c, P0 ;  /* 0x0000007c00007807 */ /* 0x000fd20000000000 */
.L_x_5610:
[----:B------:R-:W-:Y:S05]  /*9a50*/  BSYNC B0 ;  /* 0x0000000000007941 */ /* 0x000fea0003800000 */
.L_x_5608:
[----:B------:R-:W-:-:S04]  /*9a60*/  LOP3.LUT R3, R5, 0x80000000, RZ, 0xc0, !PT ;  /* 0x8000000005037812 */ /* 0x000fc800078ec0ff */
[----:B------:R-:W-:-:S04]  /*9a70*/  SHF.R.U32.HI R3, RZ, 0x18, R3 ;  /* 0x00000018ff037819 */ /* 0x000fc80000011603 */
[----:B------:R-:W-:-:S05]  /*9a80*/  LOP3.LUT R3, R0, R3, RZ, 0xfc, !PT ;  /* 0x0000000300037212 */ /* 0x000fca00078efcff */
[----:B------:R0:W-:Y:S01]  /*9a90*/  STG.E.U8 desc[UR36][R8.64], R3 ;  /* 0x0000000308007986 */ /* 0x0001e2000c101124 */
[----:B------:R-:W-:Y:S05]  /*9aa0*/  BRA `(.L_x_5594) ;  /* 0x0000000400a47947 */ /* 0x000fea0003800000 */
.L_x_5604:
[----:B------:R-:W0:Y:S02]  /*9ab0*/  I2F.S16 R0, R22 ;  /* 0x0000001600007306 */ /* 0x000e240000101400 */
[----:B0-----:R-:W-:-:S05]  /*9ac0*/  F2FP.BF16.F32.PACK_AB R0, RZ, R0 ;  /* 0x00000000ff00723e */ /* 0x001fca00000010ff */
[----:B------:R0:W-:Y:S01]  /*9ad0*/  STG.E.U16 desc[UR36][R8.64], R0 ;  /* 0x0000000008007986 */ /* 0x0001e2000c101524 */
[----:B------:R-:W-:Y:S05]  /*9ae0*/  BRA `(.L_x_5594) ;  /* 0x0000000400947947 */ /* 0x000fea0003800000 */
.L_x_5601:
        /* <DEDUP_REMOVED lines=10> */
.L_x_5613:
        /* <DEDUP_REMOVED lines=17> */
.L_x_5616:
[----:B------:R-:W-:-:S04]  /*9ca0*/  LOP3.LUT R3, R5, 0x80000000, RZ, 0xc0, !PT ;  /* 0x8000000005037812 */ /* 0x000fc800078ec0ff */
[----:B------:R-:W-:-:S04]  /*9cb0*/  SHF.R.U32.HI R3, RZ, 0x18, R3 ;  /* 0x00000018ff037819 */ /* 0x000fc80000011603 */
[----:B------:R-:W-:-:S04]  /*9cc0*/  LOP3.LUT R0, R0, R3, RZ, 0xfc, !PT ;  /* 0x0000000300007212 */ /* 0x000fc800078efcff */
[----:B------:R-:W-:-:S07]  /*9cd0*/  PRMT R4, R0, 0x7610, R4 ;  /* 0x0000761000047816 */ /* 0x000fce0000000004 */
.L_x_5615:
[----:B------:R-:W-:Y:S05]  /*9ce0*/  BSYNC B0 ;  /* 0x0000000000007941 */ /* 0x000fea0003800000 */
.L_x_5614:
[----:B------:R0:W-:Y:S01]  /*9cf0*/  STG.E.U8 desc[UR36][R8.64], R4 ;  /* 0x0000000408007986 */ /* 0x0001e2000c101124 */
[----:B------:R-:W-:Y:S05]  /*9d00*/  BRA `(.L_x_5594) ;  /* 0x00000004000c7947 */ /* 0x000fea0003800000 */
.L_x_5612:
        /* <DEDUP_REMOVED lines=17> */
.L_x_5619:
[----:B------:R-:W-:-:S04]  /*9e20*/  LOP3.LUT R3, R5, 0x80000000, RZ, 0xc0, !PT ;  /* 0x8000000005037812 */ /* 0x000fc800078ec0ff */
[----:B------:R-:W-:-:S04]  /*9e30*/  SHF.R.U32.HI R3, RZ, 0x18, R3 ;  /* 0x00000018ff037819 */ /* 0x000fc80000011603 */
[----:B------:R-:W-:-:S04]  /*9e40*/  LOP3.LUT R0, R0, R3, RZ, 0xfc, !PT ;  /* 0x0000000300007212 */ /* 0x000fc800078efcff */
[----:B------:R-:W-:-:S07]  /*9e50*/  PRMT R4, R0, 0x7610, R4 ;  /* 0x0000761000047816 */ /* 0x000fce0000000004 */
.L_x_5618:
[----:B------:R-:W-:Y:S05]  /*9e60*/  BSYNC B0 ;  /* 0x0000000000007941 */ /* 0x000fea0003800000 */
.L_x_5617:
[----:B------:R3:W-:Y:S01]  /*9e70*/  STG.E.U8 desc[UR36][R8.64], R4 ;  /* 0x0000000408007986 */ /* 0x0007e2000c101124 */
[----:B------:R-:W-:Y:S05]  /*9e80*/  BRA `(.L_x_5594) ;  /* 0x0000000000ac7947 */ /* 0x000fea0003800000 */
.L_x_5611:
        /* <DEDUP_REMOVED lines=22> */
.L_x_5593:
        /* <DEDUP_REMOVED lines=16> */
.L_x_5622:
[----:B------:R-:W-:Y:S05]  /*a0f0*/  BRA `(.L_x_5594) ;  /* 0x0000000000107947 */ /* 0x000fea0003800000 */
.L_x_5621:
[----:B------:R-:W-:-:S05]  /*a100*/  IMAD.MOV.U32 R23, RZ, RZ, RZ ;  /* 0x000000ffff177224 */ /* 0x000fca00078e00ff */
[----:B------:R2:W-:Y:S01]  /*a110*/  STG.E.64 desc[UR36][R8.64], R22 ;  /* 0x0000001608007986 */ /* 0x0005e2000c101b24 */
[----:B------:R-:W-:Y:S05]  /*a120*/  BRA `(.L_x_5594) ;  /* 0x0000000000047947 */ /* 0x000fea0003800000 */
.L_x_5620:
[----:B------:R0:W-:Y:S02]  /*a130*/  STG.E desc[UR36][R8.64], R22 ;  /* 0x0000001608007986 */ /* 0x0001e4000c101924 */
.L_x_5594:
[----:B------:R-:W-:-:S07]  /*a140*/  VIADD R27, R27, 0x80 ;  /* 0x000000801b1b7836 */ /* 0x000fce0000000000 */
.L_x_5554:
[----:B------:R-:W-:Y:S05]  /*a150*/  BSYNC B6 ;  /* 0x0000000000067941 */ /* 0x000fea0003800000 */
.L_x_5553:
[----:B------:R-:W-:-:S13]  /*a160*/  ISETP.GE.AND P0, PT, R27, R28, PT ;  /* 0x0000001c1b00720c */ /* 0x000fda0003f06270 */
[----:B------:R-:W-:Y:S05]  /*a170*/  @P0 EXIT ;  /* 0x000000000000094d */ /* 0x000fea0003800000 */
[----:B0123--:R-:W0:Y:S01]  /*a180*/  LDC.64 R4, c[0x0][0x218] ;  /* 0x00008600ff047b82 */ /* 0x00fe220000000a00 */
[----:B----4-:R-:W-:Y:S01]  /*a190*/  PRMT R0, R2, 0x9910, RZ ;  /* 0x0000991002007816 */ /* 0x010fe200000000ff */
        /* <DEDUP_REMOVED lines=17> */
.L_x_5626:
[----:B------:R-:W-:Y:S01]  /*a2b0*/  STG.E.U8 desc[UR36][R4.64], R18 ;  /* 0x0000001204007986 */ /* 0x000fe2000c101124 */
[----:B------:R-:W-:Y:S05]  /*a2c0*/  EXIT ;  /* 0x000000000000794d */ /* 0x000fea0003800000 */
.L_x_5625:
        /* <DEDUP_REMOVED lines=9> */
.L_x_5629:
[----:B------:R-:W-:Y:S01]  /*a360*/  STG.E desc[UR36][R4.64], R18 ;  /* 0x0000001204007986 */ /* 0x000fe2000c101924 */
[----:B------:R-:W-:Y:S05]  /*a370*/  EXIT ;  /* 0x000000000000794d */ /* 0x000fea0003800000 */
.L_x_5628:
[----:B------:R-:W-:Y:S01]  /*a380*/  STG.E.U16 desc[UR36][R4.64], R18 ;  /* 0x0000001204007986 */ /* 0x000fe2000c101524 */
[----:B------:R-:W-:Y:S05]  /*a390*/  EXIT ;  /* 0x000000000000794d */ /* 0x000fea0003800000 */
.L_x_5624:
        /* <DEDUP_REMOVED lines=9> */
.L_x_5631:
[----:B------:R-:W0:Y:S02]  /*a430*/  I2F.S16 R0, R18 ;  /* 0x0000001200007306 */ /* 0x000e240000101400 */
[----:B0-----:R-:W-:-:S05]  /*a440*/  F2FP.F16.F32.PACK_AB R0, RZ, R0 ;  /* 0x00000000ff00723e */ /* 0x001fca00000000ff */
[----:B------:R-:W-:Y:S01]  /*a450*/  STG.E.U16 desc[UR36][R4.64], R0 ;  /* 0x0000000004007986 */ /* 0x000fe2000c101524 */
[----:B------:R-:W-:Y:S05]  /*a460*/  EXIT ;  /* 0x000000000000794d */ /* 0x000fea0003800000 */
.L_x_5630:
        /* <DEDUP_REMOVED lines=10> */
.L_x_5633:
[----:B------:R-:W0:Y:S02]  /*a510*/  I2F.S16 R18, R18 ;  /* 0x0000001200127306 */ /* 0x000e240000101400 */
[----:B0-----:R-:W-:-:S04]  /*a520*/  F2FP.F16.F32.PACK_AB R3, RZ, R18 ;  /* 0x00000012ff03723e */ /* 0x001fc800000000ff */
[----:B------:R-:W-:-:S05]  /*a530*/  PRMT R3, R3, 0x5410, RZ ;  /* 0x0000541003037816 */ /* 0x000fca00000000ff */
[----:B------:R-:W-:Y:S01]  /*a540*/  STG.E desc[UR36][R4.64], R3 ;  /* 0x0000000304007986 */ /* 0x000fe2000c101924 */
[----:B------:R-:W-:Y:S05]  /*a550*/  EXIT ;  /* 0x000000000000794d */ /* 0x000fea0003800000 */
.L_x_5632:
[----:B------:R-:W0:Y:S02]  /*a560*/  I2F.F64.S16 R18, R18 ;  /* 0x0000001200127312 */ /* 0x000e240000101c00 */
[----:B0-----:R-:W-:Y:S01]  /*a570*/  STG.E.64 desc[UR36][R4.64], R18 ;  /* 0x0000001204007986 */ /* 0x001fe2000c101b24 */
[----:B------:R-:W-:Y:S05]  /*a580*/  EXIT ;  /* 0x000000000000794d */ /* 0x000fea0003800000 */
.L_x_5623:
        /* <DEDUP_REMOVED lines=10> */
.L_x_5636:
[----:B------:R-:W0:Y:S01]  /*a630*/  I2F.F64.S16 R8, R18 ;  /* 0x0000001200087312 */ /* 0x000e220000101c00 */
[----:B------:R-:W-:-:S05]  /*a640*/  CS2R R10, SRZ ;  /* 0x00000000000a7805 */ /* 0x000fca000001ff00 */
[----:B0-----:R-:W-:Y:S01]  /*a650*/  STG.E.128 desc[UR36][R4.64], R8 ;  /* 0x0000000804007986 */ /* 0x001fe2000c101d24 */
[----:B------:R-:W-:Y:S05]  /*a660*/  EXIT ;  /* 0x000000000000794d */ /* 0x000fea0003800000 */
.L_x_5635:
        /* <DEDUP_REMOVED lines=21> */
.L_x_5640:
[----:B------:R-:W-:Y:S05]  /*a7c0*/  BSYNC B0 ;  /* 0x0000000000007941 */ /* 0x000fea0003800000 */
.L_x_5639:
[----:B------:R-:W-:-:S05]  /*a7d0*/  LOP3.LUT R3, R0, R3, RZ, 0xfc, !PT ;  /* 0x0000000300037212 */ /* 0x000fca00078efcff */
[----:B------:R-:W-:Y:S01]  /*a7e0*/  STG.E.U8 desc[UR36][R4.64], R3 ;  /* 0x0000000304007986 */ /* 0x000fe2000c101124 */
[----:B------:R-:W-:Y:S05]  /*a7f0*/  EXIT ;  /* 0x000000000000794d */ /* 0x000fea0003800000 */
.L_x_5638:
        /* <DEDUP_REMOVED lines=13> */
.L_x_5642:
[----:B------:R-:W-:Y:S01]  /*a8d0*/  IMAD.MOV.U32 R0, RZ, RZ, 0x7f ;  /* 0x0000007fff007424 */ /* 0x000fe200078e00ff */
[----:B------:R-:W-:-:S04]  /*a8e0*/  ISETP.GT.U32.AND P0, PT, R2, 0x7f800000, PT ;  /* 0x7f8000000200780c */ /* 0x000fc80003f04070 */
[----:B------:R-:W-:-:S09]  /*a8f0*/  SEL R0, R0, 0x7c, P0 ;  /* 0x0000007c00007807 */ /* 0x000fd20000000000 */
.L_x_5643:
[----:B------:R-:W-:Y:S05]  /*a900*/  BSYNC B0 ;  /* 0x0000000000007941 */ /* 0x000fea0003800000 */
.L_x_5641:
[----:B------:R-:W-:-:S04]  /*a910*/  LOP3.LUT R2, R3, 0x80000000, RZ, 0xc0, !PT ;  /* 0x8000000003027812 */ /* 0x000fc800078ec0ff */
[----:B------:R-:W-:-:S04]  /*a920*/  SHF.R.U32.HI R3, RZ, 0x18, R2 ;  /* 0x00000018ff037819 */ /* 0x000fc80000011602 */
[----:B------:R-:W-:-:S05]  /*a930*/  LOP3.LUT R3, R0, R3, RZ, 0xfc, !PT ;  /* 0x0000000300037212 */ /* 0x000fca00078efcff */
[----:B------:R-:W-:Y:S01]  /*a940*/  STG.E.U8 desc[UR36][R4.64], R3 ;  /* 0x0000000304007986 */ /* 0x000fe2000c101124 */
[----:B------:R-:W-:Y:S05]  /*a950*/  EXIT ;  /* 0x000000000000794d */ /* 0x000fea0003800000 */
.L_x_5637:
[----:B------:R-:W0:Y:S02]  /*a960*/  I2F.S16 R0, R18 ;  /* 0x0000001200007306 */ /* 0x000e240000101400 */
[----:B0-----:R-:W-:-:S05]  /*a970*/  F2FP.BF16.F32.PACK_AB R0, RZ, R0 ;  /* 0x00000000ff00723e */ /* 0x001fca00000010ff */
[----:B------:R-:W-:Y:S01]  /*a980*/  STG.E.U16 desc[UR36][R4.64], R0 ;  /* 0x0000000004007986 */ /* 0x000fe2000c101524 */
[----:B------:R-:W-:Y:S05]  /*a990*/  EXIT ;  /* 0x000000000000794d */ /* 0x000fea0003800000 */
.L_x_5634:
        /* <DEDUP_REMOVED lines=10> */
.L_x_5646:
        /* <DEDUP_REMOVED lines=17> */
.L_x_5649:
[----:B------:R-:W-:-:S04]  /*ab50*/  LOP3.LUT R2, R7, 0x80000000, RZ, 0xc0, !PT ;  /* 0x8000000007027812 */ /* 0x000fc800078ec0ff */
[----:B------:R-:W-:-:S04]  /*ab60*/  SHF.R.U32.HI R3, RZ, 0x18, R2 ;  /* 0x00000018ff037819 */ /* 0x000fc80000011602 */
[----:B------:R-:W-:-:S04]  /*ab70*/  LOP3.LUT R0, R0, R3, RZ, 0xfc, !PT ;  /* 0x0000000300007212 */ /* 0x000fc800078efcff */
[----:B------:R-:W-:-:S07]  /*ab80*/  PRMT R2, R0, 0x7610, R2 ;  /* 0x0000761000027816 */ /* 0x000fce0000000002 */
.L_x_5648:
[----:B------:R-:W-:Y:S05]  /*ab90*/  BSYNC B0 ;  /* 0x0000000000007941 */ /* 0x000fea0003800000 */
.L_x_5647:
[----:B------:R-:W-:Y:S01]  /*aba0*/  STG.E.U8 desc[UR36][R4.64], R2 ;  /* 0x0000000204007986 */ /* 0x000fe2000c101124 */
[----:B------:R-:W-:Y:S05]  /*abb0*/  EXIT ;  /* 0x000000000000794d */ /* 0x000fea0003800000 */
.L_x_5645:
        /* <DEDUP_REMOVED lines=17> */
.L_x_5652:
[----:B------:R-:W-:-:S04]  /*acd0*/  LOP3.LUT R2, R7, 0x80000000, RZ, 0xc0, !PT ;  /* 0x8000000007027812 */ /* 0x000fc800078ec0ff */
[----:B------:R-:W-:-:S04]  /*ace0*/  SHF.R.U32.HI R3, RZ, 0x18, R2 ;  /* 0x00000018ff037819 */ /* 0x000fc80000011602 */
[----:B------:R-:W-:-:S04]  /*acf0*/  LOP3.LUT R0, R0, R3, RZ, 0xfc, !PT ;  /* 0x0000000300007212 */ /* 0x000fc800078efcff */
[----:B------:R-:W-:-:S07]  /*ad00*/  PRMT R2, R0, 0x7610, R2 ;  /* 0x0000761000027816 */ /* 0x000fce0000000002 */
.L_x_5651:
[----:B------:R-:W-:Y:S05]  /*ad10*/  BSYNC B0 ;  /* 0x0000000000007941 */ /* 0x000fea0003800000 */
.L_x_5650:
[----:B------:R-:W-:Y:S01]  /*ad20*/  STG.E.U8 desc[UR36][R4.64], R2 ;  /* 0x0000000204007986 */ /* 0x000fe2000c101124 */
[----:B------:R-:W-:Y:S05]  /*ad30*/  EXIT ;  /* 0x000000000000794d */ /* 0x000fea0003800000 */
.L_x_5644:
        /* <DEDUP_REMOVED lines=22> */
.L_x_5627:
        /* <DEDUP_REMOVED lines=16> */
.L_x_5655:
[----:B------:R-:W-:Y:S05]  /*afa0*/  EXIT ;  /* 0x000000000000794d */ /* 0x000fea0003800000 */
.L_x_5654:
[----:B------:R-:W-:-:S05]  /*afb0*/  IMAD.MOV.U32 R19, RZ, RZ, RZ ;  /* 0x000000ffff137224 */ /* 0x000fca00078e00ff */
[----:B------:R-:W-:Y:S01]  /*afc0*/  STG.E.64 desc[UR36][R4.64], R18 ;  /* 0x0000001204007986 */ /* 0x000fe2000c101b24 */
[----:B------:R-:W-:Y:S05]  /*afd0*/  EXIT ;  /* 0x000000000000794d */ /* 0x000fea0003800000 */
.L_x_5653:
[----:B------:R-:W-:Y:S01]  /*afe0*/  STG.E desc[UR36][R4.64], R18 ;  /* 0x0000001204007986 */ /* 0x000fe2000c101924 */
[----:B------:R-:W-:Y:S05]  /*aff0*/  EXIT ;  /* 0x000000000000794d */ /* 0x000fea0003800000 */
.L_x_5656:
        /* <DEDUP_REMOVED lines=16> */
.L_x_43799:


//--------------------- .text._ZN2at6native18elementwise_kernelILi128ELi4EZNS0_22gpu_kernel_impl_nocastINS0_13BinaryFunctorIffbZZZNS0_23logical_xor_kernel_cudaERNS_14TensorIteratorEENKUlvE0_clEvENKUlvE5_clEvEUlffE_EEEEvRNS_18TensorIteratorBaseERKT_EUliE_EEviT1_ --------------------------
	.section	.text._ZN2at6native18elementwise_kernelILi128ELi4EZNS0_22gpu_kernel_impl_nocastINS0_13BinaryFunctorIffbZZZNS0_23logical_xor_kernel_cudaERNS_14TensorIteratorEENKUlvE0_clEvENKUlvE5_clEvEUlffE_EEEEvRNS_18TensorIteratorBaseERKT_EUliE_EEviT1_,"ax",@progbits
	.align	128
        .global         _ZN2at6native18elementwise_kernelILi128ELi4EZNS0_22gpu_kernel_impl_nocastINS0_13BinaryFunctorIffbZZZNS0_23logical_xor_kernel_cudaERNS_14TensorIteratorEENKUlvE0_clEvENKUlvE5_clEvEUlffE_EEEEvRNS_18TensorIteratorBaseERKT_EUliE_EEviT1_
        .type           _ZN2at6native18elementwise_kernelILi128ELi4EZNS0_22gpu_kernel_impl_nocastINS0_13BinaryFunctorIffbZZZNS0_23logical_xor_kernel_cudaERNS_14TensorIteratorEENKUlvE0_clEvENKUlvE5_clEvEUlffE_EEEEvRNS_18TensorIteratorBaseERKT_EUliE_EEviT1_,@function
        .size           _ZN2at6native18elementwise_kernelILi128ELi4EZNS0_22gpu_kernel_impl_nocastINS0_13BinaryFunctorIffbZZZNS0_23logical_xor_kernel_cudaERNS_14TensorIteratorEENKUlvE0_clEvENKUlvE5_clEvEUlffE_EEEEvRNS_18TensorIteratorBaseERKT_EUliE_EEviT1_,(.L_x_43800 - _ZN2at6native18elementwise_kernelILi128ELi4EZNS0_22gpu_kernel_impl_nocastINS0_13BinaryFunctorIffbZZZNS0_23logical_xor_kernel_cudaERNS_14TensorIteratorEENKUlvE0_clEvENKUlvE5_clEvEUlffE_EEEEvRNS_18TensorIteratorBaseERKT_EUliE_EEviT1_)
        .other          _ZN2at6native18elementwise_kernelILi128ELi4EZNS0_22gpu_kernel_impl_nocastINS0_13BinaryFunctorIffbZZZNS0_23logical_xor_kernel_cudaERNS_14TensorIteratorEENKUlvE0_clEvENKUlvE5_clEvEUlffE_EEEEvRNS_18TensorIteratorBaseERKT_EUliE_EEviT1_,@"STO_CUDA_ENTRY STV_DEFAULT"
_ZN2at6native18elementwise_kernelILi128ELi4EZNS0_22gpu_kernel_impl_nocastINS0_13BinaryFunctorIffbZZZNS0_23logical_xor_kernel_cudaERNS_14TensorIteratorEENKUlvE0_clEvENKUlvE5_clEvEUlffE_EEEEvRNS_18TensorIteratorBaseERKT_EUliE_EEviT1_:
.text._ZN2at6native18elementwise_kernelILi128ELi4EZNS0_22gpu_kernel_impl_nocastINS0_13BinaryFunctorIffbZZZNS0_23logical_xor_kernel_cudaERNS_14TensorIteratorEENKUlvE0_clEvENKUlvE5_clEvEUlffE_EEEEvRNS_18TensorIteratorBaseERKT_EUliE_EEviT1_:
        /* <DEDUP_REMOVED lines=363> */
.L_x_5659:
[----:B------:R-:W-:Y:S01]  /*16b0*/  ULDC.64 UR8, c[0x0][0x480] ;  /* 0x0001200000087ab9 */ /* 0x000fe20000000a00 */
[----:B------:R-:W-:Y:S01]  /*16c0*/  ULDC.64 UR10, c[0x0][0x488] ;  /* 0x00012200000a7ab9 */ /* 0x000fe20000000a00 */
[----:B------:R-:W-:Y:S02]  /*16d0*/  IADD3 R6, P0, R2, UR8, RZ ;  /* 0x0000000802067c10 */ /* 0x000fe4000ff1e0ff */
[----:B------:R-:W-:Y:S02]  /*16e0*/  IADD3 R8, P1, R0, UR10, RZ ;  /* 0x0000000a00087c10 */ /* 0x000fe4000ff3e0ff */
[----:B------:R-:W-:Y:S01]  /*16f0*/  IADD3.X R7, RZ, UR9, RZ, P0, !PT ;  /* 0x00000009ff077c10 */ /* 0x000fe200087fe4ff */
[----:B------:R-:W-:Y:S01]  /*1700*/  ULDC.64 UR8, c[0x0][0x478] ;  /* 0x00011e0000087ab9 */ /* 0x000fe20000000a00 */
[----:B------:R-:W-:-:S03]  /*1710*/  IADD3.X R9, RZ, UR11, RZ, P1, !PT ;  /* 0x0000000bff097c10 */ /* 0x000fc60008ffe4ff */
[----:B------:R-:W2:Y:S04]  /*1720*/  LDG.E R6, desc[UR4][R6.64] ;  /* 0x0000000406067981 */ /* 0x000ea8000c1e1900 */
[----:B------:R-:W3:Y:S01]  /*1730*/  LDG.E R8, desc[UR4][R8.64] ;  /* 0x0000000408087981 */ /* 0x000ee2000c1e1900 */
[----:B------:R-:W-:Y:S02]  /*1740*/  IADD3 R4, P2, R5, UR8, RZ ;  /* 0x0000000805047c10 */ /* 0x000fe4000ff5e0ff */
[----:B------:R-:W-:Y:S02]  /*1750*/  IADD3 R3, R3, 0x80, RZ ;  /* 0x0000008003037810 */ /* 0x000fe40007ffe0ff */
[----:B------:R-:W-:Y:S02]  /*1760*/  IADD3.X R5, RZ, UR9, RZ, P2, !PT ;  /* 0x00000009ff057c10 */ /* 0x000fe400097fe4ff */
[----:B--2---:R-:W-:-:S02]  /*1770*/  FSETP.NEU.FTZ.AND P0, PT, R6, RZ, PT ;  /* 0x000000ff0600720b */ /* 0x004fc40003f1d000 */
[----:B---3--:R-:W-:-:S04]  /*1780*/  FSETP.NEU.FTZ.AND P1, PT, R8, RZ, PT ;  /* 0x000000ff0800720b */ /* 0x008fc80003f3d000 */
[----:B------:R-:W-:-:S04]  /*1790*/  PLOP3.LUT P0, PT, P0, P1, PT, 0x28, 0x0 ;  /* 0x000000000000781c */ /* 0x000fc80000702570 */
[----:B------:R-:W-:-:S05]  /*17a0*/  SEL R11, RZ, 0x1, !P0 ;  /* 0x00000001ff0b7807 */ /* 0x000fca0004000000 */
[----:B------:R0:W-:Y:S04]  /*17b0*/  STG.E.U8 desc[UR4][R4.64], R11 ;  /* 0x0000000b04007986 */ /* 0x0001e8000c101104 */
.L_x_5658:
[----:B------:R-:W-:Y:S05]  /*17c0*/  BSYNC B0 ;  /* 0x0000000000007941 */ /* 0x000fea0003800000 */
.L_x_5657:
        /* <DEDUP_REMOVED lines=356> */
.L_x_5662:
        /* <DEDUP_REMOVED lines=372> */
.L_x_5663:
        /* <DEDUP_REMOVED lines=17> */
.L_x_5661:
[----:B------:R-:W-:Y:S05]  /*4660*/  BSYNC B0 ;  /* 0x0000000000007941 */ /* 0x000fea0003800000 */
.L_x_5660:
        /* <DEDUP_REMOVED lines=355> */
.L_x_5664:
        /* <DEDUP_REMOVED lines=9> */
[----:B------:R-:W-:-:S04]  /*5d30*/  IADD3 R4, P2, R5, UR6, RZ ;  /* 0x0000000605047c10 */ /* 0x000fc8000ff5e0ff */
[----:B------:R-:W-:Y:S02]  /*5d40*/  IADD3.X R5, RZ, UR7, RZ, P2, !PT ;  /* 0x00000007ff057c10 */ /* 0x000fe400097fe4ff */
[----:B--2---:R-:W-:Y:S02]  /*5d50*/  FSETP.NEU.FTZ.AND P0, PT, R2, RZ, PT ;  /* 0x000000ff0200720b */ /* 0x004fe40003f1d000 */
[----:B---3--:R-:W-:-:S04]  /*5d60*/  FSETP.NEU.FTZ.AND P1, PT, R6, RZ, PT ;  /* 0x000000ff0600720b */ /* 0x008fc80003f3d000 */
[----:B------:R-:W-:-:S04]  /*5d70*/  PLOP3.LUT P0, PT, P0, P1, PT, 0x28, 0x0 ;  /* 0x000000000000781c */ /* 0x000fc80000702570 */
[----:B------:R-:W-:-:S05]  /*5d80*/  SEL R9, RZ, 0x1, !P0 ;  /* 0x00000001ff097807 */ /* 0x000fca0004000000 */
[----:B------:R-:W-:Y:S01]  /*5d90*/  STG.E.U8 desc[UR4][R4.64], R9 ;  /* 0x0000000904007986 */ /* 0x000fe2000c101104 */
[----:B------:R-:W-:Y:S05]  /*5da0*/  EXIT ;  /* 0x000000000000794d */ /* 0x000fea0003800000 */
.L_x_5665:
        /* <DEDUP_REMOVED lines=13> */
.L_x_43800:


//--------------------- .text._ZN2at6native27unrolled_elementwise_kernelINS0_13BinaryFunctorIffbZZZNS0_23logical_xor_kernel_cudaERNS_14TensorIteratorEENKUlvE0_clEvENKUlvE5_clEvEUlffE_EESt5arrayIPcLm3EELi4E23TrivialOffsetCalculatorILi2EjESC_ILi1EjENS0_6memory15LoadWithoutCastENSF_16StoreWithoutCastEEEviT_T0_T2_T3_T4_T5_ --------------------------
	.section	.text._ZN2at6native27unrolled_elementwise_kernelINS0_13BinaryFunctorIffbZZZNS0_23logical_xor_kernel_cudaERNS_14TensorIteratorEENKUlvE0_clEvENKUlvE5_clEvEUlffE_EESt5arrayIPcLm3EELi4E23TrivialOffsetCalculatorILi2EjESC_ILi1EjENS0_6memory15LoadWithoutCastENSF_16StoreWithoutCastEEEviT_T0_T2_T3_T4_T5_,"ax",@progbits
	.align	128
        .global         _ZN2at6native27unrolled_elementwise_kernelINS0_13BinaryFunctorIffbZZZNS0_23logical_xor_kernel_cudaERNS_14TensorIteratorEENKUlvE0_clEvENKUlvE5_clEvEUlffE_EESt5arrayIPcLm3EELi4E23TrivialOffsetCalculatorILi2EjESC_ILi1EjENS0_6memory15LoadWithoutCastENSF_16StoreWithoutCastEEEviT_T0_T2_T3_T4_T5_
        .type           _ZN2at6native27unrolled_elementwise_kernelINS0_13BinaryFunctorIffbZZZNS0_23logical_xor_kernel_cudaERNS_14TensorIteratorEENKUlvE0_clEvENKUlvE5_clEvEUlffE_EESt5arrayIPcLm3EELi4E23TrivialOffsetCalculatorILi2EjESC_ILi1EjENS0_6memory15LoadWithoutCastENSF_16StoreWithoutCastEEEviT_T0_T2_T3_T4_T5_,@function
        .size           _ZN2at6native27unrolled_elementwise_kernelINS0_13BinaryFunctorIffbZZZNS0_23logical_xor_kernel_cudaERNS_14TensorIteratorEENKUlvE0_clEvENKUlvE5_clEvEUlffE_EESt5arrayIPcLm3EELi4E23TrivialOffsetCalculatorILi2EjESC_ILi1EjENS0_6memory15LoadWithoutCastENSF_16StoreWithoutCastEEEviT_T0_T2_T3_T4_T5_,(.L_x_43801 - _ZN2at6native27unrolled_elementwise_kernelINS0_13BinaryFunctorIffbZZZNS0_23logical_xor_kernel_cudaERNS_14TensorIteratorEENKUlvE0_clEvENKUlvE5_clEvEUlffE_EESt5arrayIPcLm3EELi4E23TrivialOffsetCalculatorILi2EjESC_ILi1EjENS0_6memory15LoadWithoutCastENSF_16StoreWithoutCastEEEviT_T0_T2_T3_T4_T5_)
        .other          _ZN2at6native27unrolled_elementwise_kernelINS0_13BinaryFunctorIffbZZZNS0_23logical_xor_kernel_cudaERNS_14TensorIteratorEENKUlvE0_clEvENKUlvE5_clEvEUlffE_EESt5arrayIPcLm3EELi4E23TrivialOffsetCalculatorILi2EjESC_ILi1EjENS0_6memory15LoadWithoutCastENSF_16StoreWithoutCastEEEviT_T0_T2_T3_T4_T5_,@"STO_CUDA_ENTRY STV_DEFAULT"
_ZN2at6native27unrolled_elementwise_kernelINS0_13BinaryFunctorIffbZZZNS0_23logical_xor_kernel_cudaERNS_14TensorIteratorEENKUlvE0_clEvENKUlvE5_clEvEUlffE_EESt5arrayIPcLm3EELi4E23TrivialOffsetCalculatorILi2EjESC_ILi1EjENS0_6memory15LoadWithoutCastENSF_16StoreWithoutCastEEEviT_T0_T2_T3_T4_T5_:
.text._ZN2at6native27unrolled_elementwise_kernelINS0_13BinaryFunctorIffbZZZNS0_23logical_xor_kernel_cudaERNS_14TensorIteratorEENKUlvE0_clEvENKUlvE5_clEvEUlffE_EESt5arrayIPcLm3EELi4E23TrivialOffsetCalculatorILi2EjESC_ILi1EjENS0_6memory15LoadWithoutCastENSF_16StoreWithoutCastEEEviT_T0_T2_T3_T4_T5_:
[----:B------:R-:W-:Y:S01]  /*0000*/  LDC R1, c[0x0][0x28] ;  /* 0x00000a00ff017b82 */ /* 0x000fe20000000800 */
[----:B------:R-:W0:Y:S07]  /*0010*/  S2R R0, SR_CTAID.X ;  /* 0x0000000000007919 */ /* 0x000e2e0000002500 */
[----:B------:R-:W0:Y:S01]  /*0020*/  LDC R5, c[0x0][0x210] ;  /* 0x00008400ff057b82 */ /* 0x000e220000000800 */
[----:B------:R-:W-:Y:S01]  /*0030*/  HFMA2.MMA R22, -RZ, RZ, 0, 0 ;  /* 0x00000000ff167435 */ /* 0x000fe200000001ff */
[----:B------:R-:W-:Y:S01]  /*0040*/  ULDC.64 UR4, c[0x0][0x208] ;  /* 0x0000820000047ab9 */ /* 0x000fe20000000a00 */
[----:B------:R-:W1:Y:S01]  /*0050*/  S2R R3, SR_TID.X ;  /* 0x0000000000037919 */ /* 0x000e620000002100 */
[----:B------:R-:W-:-:S02]  /*0060*/  IMAD.MOV.U32 R14, RZ, RZ, RZ ;  /* 0x000000ffff0e7224 */ /* 0x000fc400078e00ff */
[----:B0-----:R-:W-:Y:S02]  /*0070*/  IMAD R2, R0, -0x200, R5 ;  /* 0xfffffe0000027824 */ /* 0x001fe400078e0205 */
[----:B-1----:R-:W-:-:S03]  /*0080*/  IMAD.MOV.U32 R15, RZ, RZ, R3 ;  /* 0x000000ffff0f7224 */ /* 0x002fc600078e0003 */
[----:B------:R-:W-:-:S13]  /*0090*/  ISETP.GE.AND P5, PT, R3, R2, PT ;  /* 0x000000020300720c */ /* 0x000fda0003fa6270 */
[----:B------:R-:W-:Y:S01]  /*00a0*/  @!P5 IMAD R19, R0, 0x200, R15 ;  /* 0x000002000013d824 */ /* 0x000fe200078e020f */
[----:B------:R-:W0:Y:S01]  /*00b0*/  @!P5 LDC.64 R12, c[0x0][0x220] ;  /* 0x00008800ff0cdb82 */ /* 0x000e220000000a00 */
[----:B------:R-:W-:-:S05]  /*00c0*/  @!P5 VIADD R15, R15, 0x80 ;  /* 0x000000800f0fd836 */ /* 0x000fca0000000000 */
[----:B------:R-:W-:Y:S02]  /*00d0*/  ISETP.GE.AND P1, PT, R15, R2, PT ;  /* 0x000000020f00720c */ /* 0x000fe40003f26270 */
[----:B------:R-:W1:Y:S11]  /*00e0*/  @!P5 LDC.64 R10, c[0x0][0x228] ;  /* 0x00008a00ff0adb82 */ /* 0x000e760000000a00 */
[----:B------:R-:W2:Y:S01]  /*00f0*/  @!P1 LDC.64 R8, c[0x0][0x220] ;  /* 0x00008800ff089b82 */ /* 0x000ea20000000a00 */
[----:B------:R-:W-:-:S02]  /*0100*/  @!P1 IMAD R21, R0, 0x200, R15 ;  /* 0x0000020000159824 */ /* 0x000fc400078e020f */
[----:B------:R-:W-:Y:S02]  /*0110*/  @!P1 VIADD R15, R15, 0x80 ;  /* 0x000000800f0f9836 */ /* 0x000fe40000000000 */
[----:B0-----:R-:W-:-:S03]  /*0120*/  @!P5 IMAD.WIDE.U32 R12, R19, 0x4, R12 ;  /* 0x00000004130cd825 */ /* 0x001fc600078e000c */
[----:B------:R-:W0:Y:S01]  /*0130*/  @!P1 LDC.64 R16, c[0x0][0x228] ;  /* 0x00008a00ff109b82 */ /* 0x000e220000000a00 */
[----:B------:R-:W-:Y:S01]  /*0140*/  ISETP.GE.AND P2, PT, R15, R2, PT ;  /* 0x000000020f00720c */ /* 0x000fe20003f46270 */
[----:B------:R-:W3:Y:S01]  /*0150*/  @!P5 LDG.E R22, desc[UR4][R12.64] ;  /* 0x000000040c16d981 */ /* 0x000ee2000c1e1900 */
[----:B-1----:R-:W-:-:S11]  /*0160*/  @!P5 IMAD.WIDE.U32 R10, R19, 0x4, R10 ;  /* 0x00000004130ad825 */ /* 0x002fd600078e000a */
[----:B------:R-:W1:Y:S01]  /*0170*/  @!P2 LDC.64 R6, c[0x0][0x220] ;  /* 0x00008800ff06ab82 */ /* 0x000e620000000a00 */
[----:B------:R-:W-:Y:S02]  /*0180*/  @!P2 IMAD R27, R0, 0x200, R15 ;  /* 0x00000200001ba824 */ /* 0x000fe400078e020f */
[----:B--2---:R-:W-:-:S05]  /*0190*/  @!P1 IMAD.WIDE.U32 R8, R21, 0x4, R8 ;  /* 0x0000000415089825 */ /* 0x004fca00078e0008 */
[----:B------:R-:W2:Y:S01]  /*01a0*/  @!P2 LDC.64 R4, c[0x0][0x228] ;  /* 0x00008a00ff04ab82 */ /* 0x000ea20000000a00 */
[----:B------:R-:W-:Y:S01]  /*01b0*/  CS2R R18, SRZ ;  /* 0x0000000000127805 */ /* 0x000fe2000001ff00 */
[----:B0-----:R-:W-:Y:S01]  /*01c0*/  @!P1 IMAD.WIDE.U32 R20, R21, 0x4, R16 ;  /* 0x0000000415149825 */ /* 0x001fe200078e0010 */
[----:B------:R-:W-:-:S03]  /*01d0*/  CS2R R16, SRZ ;  /* 0x0000000000107805 */ /* 0x000fc6000001ff00 */
[----:B------:R-:W-:Y:S01]  /*01e0*/  @!P2 VIADD R15, R15, 0x80 ;  /* 0x000000800f0fa836 */ /* 0x000fe20000000000 */
[----:B------:R-:W4:Y:S04]  /*01f0*/  @!P1 LDG.E R14, desc[UR4][R20.64] ;  /* 0x00000004140e9981 */ /* 0x000f28000c1e1900 */
[----:B------:R0:W4:Y:S01]  /*0200*/  @!P5 LDG.E R16, desc[UR4][R10.64] ;  /* 0x000000040a10d981 */ /* 0x000122000c1e1900 */
[----:B------:R-:W-:-:S03]  /*0210*/  ISETP.GE.AND P0, PT, R15, R2, PT ;  /* 0x000000020f00720c */ /* 0x000fc60003f06270 */
[----:B------:R0:W4:Y:S01]  /*0220*/  @!P1 LDG.E R17, desc[UR4][R8.64] ;  /* 0x0000000408119981 */ /* 0x000122000c1e1900 */
[----:B-1----:R-:W-:-:S05]  /*0230*/  @!P2 IMAD.WIDE.U32 R24, R27, 0x4, R6 ;  /* 0x000000041b18a825 */ /* 0x002fca00078e0006 */
[----:B------:R-:W4:Y:S01]  /*0240*/  @!P2 LDG.E R18, desc[UR4][R24.64] ;  /* 0x000000041812a981 */ /* 0x000f22000c1e1900 */
[----:B--2---:R-:W-:-:S03]  /*0250*/  @!P2 IMAD.WIDE.U32 R26, R27, 0x4, R4 ;  /* 0x000000041b1aa825 */ /* 0x004fc600078e0004 */
[----:B------:R-:W1:Y:S02]  /*0260*/  @!P0 LDC.64 R6, c[0x0][0x220] ;  /* 0x00008800ff068b82 */ /* 0x000e640000000a00 */
[----:B------:R-:W2:Y:S06]  /*0270*/  @!P2 LDG.E R19, desc[UR4][R26.64] ;  /* 0x000000041a13a981 */ /* 0x000eac000c1e1900 */
[----:B------:R-:W1:Y:S01]  /*0280*/  @!P0 LDC.64 R4, c[0x0][0x228] ;  /* 0x00008a00ff048b82 */ /* 0x000e620000000a00 */
[----:B0-----:R-:W-:Y:S02]  /*0290*/  @!P0 IMAD R11, R0, 0x200, R15 ;  /* 0x00000200000b8824 */ /* 0x001fe400078e020f */
[----:B------:R-:W-:-:S02]  /*02a0*/  IMAD.MOV.U32 R13, RZ, RZ, R3 ;  /* 0x000000ffff0d7224 */ /* 0x000fc400078e0003 */
[----:B-1----:R-:W-:-:S03]  /*02b0*/  @!P0 IMAD.WIDE.U32 R8, R11, 0x4, R4 ;  /* 0x000000040b088825 */ /* 0x002fc600078e0004 */
[----:B------:R-:W0:Y:S01]  /*02c0*/  @!P5 LDC.64 R4, c[0x0][0x218] ;  /* 0x00008600ff04db82 */ /* 0x000e220000000a00 */
[----:B------:R-:W-:Y:S01]  /*02d0*/  @!P0 IMAD.WIDE.U32 R6, R11, 0x4, R6 ;  /* 0x000000040b068825 */ /* 0x000fe200078e0006 */
[----:B------:R-:W5:Y:S03]  /*02e0*/  @!P0 LDG.E R10, desc[UR4][R8.64] ;  /* 0x00000004080a8981 */ /* 0x000f66000c1e1900 */
[----:B------:R-:W-:Y:S01]  /*02f0*/  VIADD R11, R3, 0x80 ;  /* 0x00000080030b7836 */ /* 0x000fe20000000000 */
[----:B------:R-:W-:Y:S01]  /*0300*/  @!P5 LEA R3, R0, R3, 0x9 ;  /* 0x000000030003d211 */ /* 0x000fe200078e48ff */
[----:B------:R1:W5:Y:S02]  /*0310*/  @!P0 LDG.E R6, desc[UR4][R6.64] ;  /* 0x0000000406068981 */ /* 0x000364000c1e1900 */
[----:B------:R-:W-:Y:S01]  /*0320*/  @!P5 IMAD.MOV.U32 R13, RZ, RZ, R11 ;  /* 0x000000ffff0dd224 */ /* 0x000fe200078e000b */
[----:B0-----:R-:W-:-:S05]  /*0330*/  @!P5 IADD3 R4, P6, R3, R4, RZ ;  /* 0x000000040304d210 */ /* 0x001fca0007fde0ff */
[----:B------:R-:W-:Y:S01]  /*0340*/  @!P5 IMAD.X R5, RZ, RZ, R5, P6 ;  /* 0x000000ffff05d224 */ /* 0x000fe200030e0605 */
[----:B------:R-:W-:Y:S01]  /*0350*/  BSSY B0, `(.L_x_5666) ;  /* 0x000001c000007945 */ /* 0x000fe20003800000 */
[----:B---3--:R-:W-:Y:S02]  /*0360*/  FSETP.NEU.FTZ.AND P2, PT, R22, RZ, PT ;  /* 0x000000ff1600720b */ /* 0x008fe40003f5d000 */
[----:B----4-:R-:W-:-:S04]  /*0370*/  FSETP.NEU.FTZ.AND P1, PT, R16, RZ, PT ;  /* 0x000000ff1000720b */ /* 0x010fc80003f3d000 */
[----:B------:R-:W-:-:S04]  /*0380*/  PLOP3.LUT P1, PT, P2, P1, PT, 0x28, 0x0 ;  /* 0x000000000000781c */ /* 0x000fc80001722570 */
[----:B------:R-:W-:Y:S02]  /*0390*/  @!P5 SEL R3, RZ, 0x1, !P1 ;  /* 0x00000001ff03d807 */ /* 0x000fe40004800000 */
[----:B------:R-:W-:Y:S02]  /*03a0*/  FSETP.NEU.FTZ.AND P3, PT, R17, RZ, PT ;  /* 0x000000ff1100720b */ /* 0x000fe40003f7d000 */
[----:B------:R-:W-:Y:S01]  /*03b0*/  FSETP.NEU.FTZ.AND P4, PT, R14, RZ, PT ;  /* 0x000000ff0e00720b */ /* 0x000fe20003f9d000 */
[----:B------:R0:W-:Y:S03]  /*03c0*/  @!P5 STG.E.U8 desc[UR4][R4.64], R3 ;  /* 0x000000030400d986 */ /* 0x0001e6000c101104 */
[----:B------:R-:W-:Y:S02]  /*03d0*/  PLOP3.LUT P3, PT, P3, P4, PT, 0x28, 0x0 ;  /* 0x000000000000781c */ /* 0x000fe40001f68570 */
[----:B------:R-:W-:-:S02]  /*03e0*/  ISETP.GE.AND P4, PT, R13, R2, PT ;  /* 0x000000020d00720c */ /* 0x000fc40003f86270 */
[----:B------:R-:W-:Y:S02]  /*03f0*/  FSETP.NEU.FTZ.AND P1, PT, R18, RZ, PT ;  /* 0x000000ff1200720b */ /* 0x000fe40003f3d000 */
[----:B--2---:R-:W-:-:S04]  /*0400*/  FSETP.NEU.FTZ.AND P2, PT, R19, RZ, PT ;  /* 0x000000ff1300720b */ /* 0x004fc80003f5d000 */
[----:B------:R-:W-:Y:S02]  /*0410*/  PLOP3.LUT P1, PT, P1, P2, PT, 0x28, 0x0 ;  /* 0x000000000000781c */ /* 0x000fe40000f24570 */
[----:B-1----:R-:W-:Y:S02]  /*0420*/  SEL R7, RZ, 0x1, !P3 ;  /* 0x00000001ff077807 */ /* 0x002fe40005800000 */
        /* <DEDUP_REMOVED lines=14> */
.L_x_5667:
[----:B------:R-:W-:Y:S05]  /*0510*/  BSYNC B0 ;  /* 0x0000000000007941 */ /* 0x000fea0003800000 */
.L_x_5666:
[----:B------:R-:W-:Y:S02]  /*0520*/  ISETP.GE.AND P2, PT, R13, R2, PT ;  /* 0x000000020d00720c */ /* 0x000fe40003f46270 */
[----:B-----5:R-:W-:-:S11]  /*0530*/  FSETP.NEU.AND P1, PT, R6, RZ, !P0 ;  /* 0x000000ff0600720b */ /* 0x020fd6000472d000 */
[----:B------:R-:W-:Y:S05]  /*0540*/  @P2 EXIT ;  /* 0x000000000000294d */ /* 0x000fea0003800000 */
[----:B------:R-:W-:Y:S01]  /*0550*/  IMAD R0, R0, 0x200, R13 ;  /* 0x0000020000007824 */ /* 0x000fe200078e020d */
[----:B------:R-:W-:Y:S01]  /*0560*/  FSETP.NEU.AND P0, PT, R10, RZ, !P0 ;  /* 0x000000ff0a00720b */ /* 0x000fe2000470d000 */
[----:B------:R-:W-:-:S03]  /*0570*/  ULDC.64 UR6, c[0x0][0x218] ;  /* 0x0000860000067ab9 */ /* 0x000fc60000000a00 */
[----:B------:R-:W-:Y:S02]  /*0580*/  IADD3 R2, P2, R0, UR6, RZ ;  /* 0x0000000600027c10 */ /* 0x000fe4000ff5e0ff */
[----:B------:R-:W-:-:S03]  /*0590*/  PLOP3.LUT P0, PT, P1, P0, PT, 0x28, 0x0 ;  /* 0x000000000000781c */ /* 0x000fc60000f00570 */
[----:B------:R-:W-:Y:S01]  /*05a0*/  IMAD.X R3, RZ, RZ, UR7, P2 ;  /* 0x00000007ff037e24 */ /* 0x000fe200090e06ff */
[----:B0-----:R-:W-:-:S05]  /*05b0*/  SEL R5, RZ, 0x1, !P0 ;  /* 0x00000001ff057807 */ /* 0x001fca0004000000 */
[----:B------:R-:W-:Y:S01]  /*05c0*/  STG.E.U8 desc[UR4][R2.64], R5 ;  /* 0x0000000502007986 */ /* 0x000fe2000c101104 */
[----:B------:R-:W-:Y:S05]  /*05d0*/  EXIT ;  /* 0x000000000000794d */ /* 0x000fea0003800000 */
.L_x_5668:
        /* <DEDUP_REMOVED lines=10> */
.L_x_43801:


//--------------------- .text._ZN2at6native29vectorized_elementwise_kernelILi2ENS0_13BinaryFunctorIffbZZZNS0_23logical_xor_kernel_cudaERNS_14TensorIteratorEENKUlvE0_clEvENKUlvE5_clEvEUlffE_EESt5arrayIPcLm3EEEEviT0_T1_ --------------------------
	.section	.text._ZN2at6native29vectorized_elementwise_kernelILi2ENS0_13BinaryFunctorIffbZZZNS0_23logical_xor_kernel_cudaERNS_14TensorIteratorEENKUlvE0_clEvENKUlvE5_clEvEUlffE_EESt5arrayIPcLm3EEEEviT0_T1_,"ax",@progbits
	.align	128
        .global         _ZN2at6native29vectorized_elementwise_kernelILi2ENS0_13BinaryFunctorIffbZZZNS0_23logical_xor_kernel_cudaERNS_14TensorIteratorEENKUlvE0_clEvENKUlvE5_clEvEUlffE_EESt5arrayIPcLm3EEEEviT0_T1_
        .type           _ZN2at6native29vectorized_elementwise_kernelILi2ENS0_13BinaryFunctorIffbZZZNS0_23logical_xor_kernel_cudaERNS_14TensorIteratorEENKUlvE0_clEvENKUlvE5_clEvEUlffE_EESt5arrayIPcLm3EEEEviT0_T1_,@function
        .size           _ZN2at6native29vectorized_elementwise_kernelILi2ENS0_13BinaryFunctorIffbZZZNS0_23logical_xor_kernel_cudaERNS_14TensorIteratorEENKUlvE0_clEvENKUlvE5_clEvEUlffE_EESt5arrayIPcLm3EEEEviT0_T1_,(.L_x_43802 - _ZN2at6native29vectorized_elementwise_kernelILi2ENS0_13BinaryFunctorIffbZZZNS0_23logical_xor_kernel_cudaERNS_14TensorIteratorEENKUlvE0_clEvENKUlvE5_clEvEUlffE_EESt5arrayIPcLm3EEEEviT0_T1_)
        .other          _ZN2at6native29vectorized_elementwise_kernelILi2ENS0_13BinaryFunctorIffbZZZNS0_23logical_xor_kernel_cudaERNS_14TensorIteratorEENKUlvE0_clEvENKUlvE5_clEvEUlffE_EESt5arrayIPcLm3EEEEviT0_T1_,@"STO_CUDA_ENTRY STV_DEFAULT"
_ZN2at6native29vectorized_elementwise_kernelILi2ENS0_13BinaryFunctorIffbZZZNS0_23logical_xor_kernel_cudaERNS_14TensorIteratorEENKUlvE0_clEvENKUlvE5_clEvEUlffE_EESt5arrayIPcLm3EEEEviT0_T1_:
.text._ZN2at6native29vectorized_elementwise_kernelILi2ENS0_13BinaryFunctorIffbZZZNS0_23logical_xor_kernel_cudaERNS_14TensorIteratorEENKUlvE0_clEvENKUlvE5_clEvEUlffE_EESt5arrayIPcLm3EEEEviT0_T1_:
        /* <DEDUP_REMOVED lines=17> */
[----:B------:R-:W-:-:S03]  /*0110*/  IMAD.WIDE.U32 R6, R2, 0x8, R6 ;  /* 0x0000000802067825 */ /* 0x000fc600078e0006 */
[----:B------:R-:W4:Y:S04]  /*0120*/  LDG.E.64 R10, desc[UR4][R4.64+0x800] ;  /* 0x00080004040a7981 */ /* 0x000f28000c1e1b00 */
[----:B------:R-:W5:Y:S04]  /*0130*/  LDG.E.64 R14, desc[UR4][R6.64] ;  /* 0x00000004060e7981 */ /* 0x000f68000c1e1b00 */
[----:B------:R-:W4:Y:S04]  /*0140*/  LDG.E.64 R16, desc[UR4][R6.64+0x400] ;  /* 0x0004000406107981 */ /* 0x000f28000c1e1b00 */
[----:B------:R-:W4:Y:S04]  /*0150*/  LDG.E.64 R18, desc[UR4][R6.64+0x800] ;  /* 0x0008000406127981 */ /* 0x000f28000c1e1b00 */
[----:B------:R-:W4:Y:S04]  /*0160*/  LDG.E.64 R12, desc[UR4][R4.64+0xc00] ;  /* 0x000c0004040c7981 */ /* 0x000f28000c1e1b00 */
[----:B------:R0:W4:Y:S01]  /*0170*/  LDG.E.64 R20, desc[UR4][R6.64+0xc00] ;  /* 0x000c000406147981 */ /* 0x000122000c1e1b00 */
[----:B--2---:R-:W-:-:S02]  /*0180*/  FSETP.NEU.FTZ.AND P4, PT, R22, RZ, PT ;  /* 0x000000ff1600720b */ /* 0x004fc40003f9d000 */
[----:B------:R-:W-:Y:S02]  /*0190*/  FSETP.NEU.FTZ.AND P2, PT, R23, RZ, PT ;  /* 0x000000ff1700720b */ /* 0x000fe40003f5d000 */
[----:B---3--:R-:W-:Y:S02]  /*01a0*/  FSETP.NEU.FTZ.AND P5, PT, R8, RZ, PT ;  /* 0x000000ff0800720b */ /* 0x008fe40003fbd000 */
[----:B------:R-:W-:Y:S02]  /*01b0*/  FSETP.NEU.FTZ.AND P0, PT, R9, RZ, PT ;  /* 0x000000ff0900720b */ /* 0x000fe40003f1d000 */
[----:B-----5:R-:W-:Y:S02]  /*01c0*/  FSETP.NEU.FTZ.AND P1, PT, R14, RZ, PT ;  /* 0x000000ff0e00720b */ /* 0x020fe40003f3d000 */
[----:B------:R-:W-:Y:S02]  /*01d0*/  FSETP.NEU.FTZ.AND P3, PT, R15, RZ, PT ;  /* 0x000000ff0f00720b */ /* 0x000fe40003f7d000 */
[----:B------:R-:W-:-:S02]  /*01e0*/  PLOP3.LUT P4, PT, P4, P1, PT, 0x28, 0x0 ;  /* 0x000000000000781c */ /* 0x000fc40002782570 */
[----:B----4-:R-:W-:Y:S02]  /*01f0*/  FSETP.NEU.FTZ.AND P6, PT, R16, RZ, PT ;  /* 0x000000ff1000720b */ /* 0x010fe40003fdd000 */
[----:B------:R-:W-:Y:S02]  /*0200*/  FSETP.NEU.FTZ.AND P1, PT, R17, RZ, PT ;  /* 0x000000ff1100720b */ /* 0x000fe40003f3d000 */
[----:B------:R-:W-:Y:S02]  /*0210*/  PLOP3.LUT P2, PT, P2, P3, PT, 0x28, 0x0 ;  /* 0x000000000000781c */ /* 0x000fe40001746570 */
[----:B0-----:R-:W-:Y:S02]  /*0220*/  SEL R6, RZ, 0x1, !P4 ;  /* 0x00000001ff067807 */ /* 0x001fe40006000000 */
[----:B------:R-:W-:Y:S02]  /*0230*/  PLOP3.LUT P5, PT, P5, P6, PT, 0x28, 0x0 ;  /* 0x000000000000781c */ /* 0x000fe40002fac570 */
[----:B------:R-:W-:-:S02]  /*0240*/  PLOP3.LUT P1, PT, P0, P1, PT, 0x28, 0x0 ;  /* 0x000000000000781c */ /* 0x000fc40000722570 */
[----:B------:R-:W-:Y:S02]  /*0250*/  FSETP.NEU.FTZ.AND P3, PT, R10, RZ, PT ;  /* 0x000000ff0a00720b */ /* 0x000fe40003f7d000 */
[----:B------:R-:W-:Y:S02]  /*0260*/  FSETP.NEU.FTZ.AND P4, PT, R11, RZ, PT ;  /* 0x000000ff0b00720b */ /* 0x000fe40003f9d000 */
[----:B------:R-:W-:Y:S02]  /*0270*/  FSETP.NEU.FTZ.AND P6, PT, R18, RZ, PT ;  /* 0x000000ff1200720b */ /* 0x000fe40003fdd000 */
[----:B------:R-:W-:Y:S02]  /*0280*/  FSETP.NEU.FTZ.AND P0, PT, R19, RZ, PT ;  /* 0x000000ff1300720b */ /* 0x000fe40003f1d000 */
[----:B------:R-:W-:Y:S02]  /*0290*/  PLOP3.LUT P3, PT, P3, P6, PT, 0x28, 0x0 ;  /* 0x000000000000781c */ /* 0x000fe40001f6c570 */
[----:B------:R-:W-:-:S02]  /*02a0*/  PLOP3.LUT P0, PT, P4, P0, PT, 0x28, 0x0 ;  /* 0x000000000000781c */ /* 0x000fc40002700570 */
[----:B------:R-:W-:Y:S02]  /*02b0*/  FSETP.NEU.FTZ.AND P6, PT, R12, RZ, PT ;  /* 0x000000ff0c00720b */ /* 0x000fe40003fdd000 */
[----:B------:R-:W-:-:S04]  /*02c0*/  FSETP.NEU.FTZ.AND P4, PT, R20, RZ, PT ;  /* 0x000000ff1400720b */ /* 0x000fc80003f9d000 */
[----:B------:R-:W-:Y:S02]  /*02d0*/  PLOP3.LUT P6, PT, P6, P4, PT, 0x28, 0x0 ;  /* 0x000000000000781c */ /* 0x000fe400037c8570 */
[----:B------:R-:W-:Y:S02]  /*02e0*/  IADD3 R4, P4, R0, UR6, RZ ;  /* 0x0000000600047c10 */ /* 0x000fe4000ff9e0ff */
[----:B------:R-:W-:Y:S02]  /*02f0*/  SEL R7, RZ, 0x1, !P2 ;  /* 0x00000001ff077807 */ /* 0x000fe40005000000 */
[----:B------:R-:W-:Y:S01]  /*0300*/  FSETP.NEU.FTZ.AND P2, PT, R13, RZ, PT ;  /* 0x000000ff0d00720b */ /* 0x000fe20003f5d000 */
[----:B------:R-:W-:Y:S01]  /*0310*/  IMAD.X R5, RZ, RZ, UR7, P4 ;  /* 0x00000007ff057e24 */ /* 0x000fe2000a0e06ff */
[----:B------:R-:W-:-:S04]  /*0320*/  FSETP.NEU.FTZ.AND P4, PT, R21, RZ, PT ;  /* 0x000000ff1500720b */ /* 0x000fc80003f9d000 */
[----:B------:R-:W-:Y:S01]  /*0330*/  PLOP3.LUT P2, PT, P2, P4, PT, 0x28, 0x0 ;  /* 0x000000000000781c */ /* 0x000fe20001748570 */
[----:B------:R-:W-:Y:S01]  /*0340*/  IMAD.WIDE R2, R2, 0x2, R4 ;  /* 0x0000000202027825 */ /* 0x000fe200078e0204 */
        /* <DEDUP_REMOVED lines=15> */
.L_x_5669:
[----:B------:R-:W0:Y:S01]  /*0440*/  S2R R5, SR_TID.X ;  /* 0x0000000000057919 */ /* 0x000e220000002100 */
[----:B------:R-:W-:Y:S02]  /*0450*/  IMAD.MOV.U32 R6, RZ, RZ, RZ ;  /* 0x000000ffff067224 */ /* 0x000fe400078e00ff */
[----:B------:R-:W-:Y:S01]  /*0460*/  IMAD.MOV.U32 R10, RZ, RZ, RZ ;  /* 0x000000ffff0a7224 */ /* 0x000fe200078e00ff */
[----:B0-----:R-:W-:Y:S01]  /*0470*/  ISETP.GE.AND P5, PT, R5, R2, PT ;  /* 0x000000020500720c */ /* 0x001fe20003fa6270 */
[----:B------:R-:W-:-:S12]  /*0480*/  IMAD.MOV.U32 R9, RZ, RZ, R5 ;  /* 0x000000ffff097224 */ /* 0x000fd800078e0005 */
[----:B------:R-:W-:Y:S01]  /*0490*/  @!P5 IMAD.IADD R25, R0, 0x1, R9 ;  /* 0x000000010019d824 */ /* 0x000fe200078e0209 */
[----:B------:R-:W0:Y:S01]  /*04a0*/  @!P5 LDC.64 R18, c[0x0][0x220] ;  /* 0x00008800ff12db82 */ /* 0x000e220000000a00 */
[----:B------:R-:W-:-:S05]  /*04b0*/  @!P5 VIADD R9, R9, 0x80 ;  /* 0x000000800909d836 */ /* 0x000fca0000000000 */
[C---:B------:R-:W-:Y:S02]  /*04c0*/  ISETP.GE.AND P1, PT, R9.reuse, R2, PT ;  /* 0x000000020900720c */ /* 0x040fe40003f26270 */
[----:B------:R-:W1:Y:S11]  /*04d0*/  @!P5 LDC.64 R16, c[0x0][0x228] ;  /* 0x00008a00ff10db82 */ /* 0x000e760000000a00 */
[----:B------:R-:W-:Y:S01]  /*04e0*/  @!P1 IMAD.IADD R11, R0, 0x1, R9 ;  /* 0x00000001000b9824 */ /* 0x000fe200078e0209 */
[----:B------:R-:W2:Y:S01]  /*04f0*/  @!P1 LDC.64 R22, c[0x0][0x220] ;  /* 0x00008800ff169b82 */ /* 0x000ea20000000a00 */
[----:B------:R-:W-:-:S02]  /*0500*/  @!P1 VIADD R9, R9, 0x80 ;  /* 0x0000008009099836 */ /* 0x000fc40000000000 */
[----:B0-----:R-:W-:-:S03]  /*0510*/  @!P5 IMAD.WIDE.U32 R18, R25, 0x4, R18 ;  /* 0x000000041912d825 */ /* 0x001fc600078e0012 */
[----:B------:R-:W-:Y:S02]  /*0520*/  ISETP.GE.AND P2, PT, R9, R2, PT ;  /* 0x000000020900720c */ /* 0x000fe40003f46270 */
[----:B------:R-:W0:Y:S01]  /*0530*/  @!P1 LDC.64 R12, c[0x0][0x228] ;  /* 0x00008a00ff0c9b82 */ /* 0x000e220000000a00 */
[----:B------:R-:W3:Y:S01]  /*0540*/  @!P5 LDG.E R6, desc[UR4][R18.64] ;  /* 0x000000041206d981 */ /* 0x000ee2000c1e1900 */
[----:B-1----:R-:W-:Y:S01]  /*0550*/  @!P5 IMAD.WIDE.U32 R16, R25, 0x4, R16 ;  /* 0x000000041910d825 */ /* 0x002fe200078e0010 */
[----:B------:R-:W-:-:S04]  /*0560*/  CS2R R24, SRZ ;  /* 0x0000000000187805 */ /* 0x000fc8000001ff00 */
[----:B------:R1:W4:Y:S04]  /*0570*/  @!P5 LDG.E R10, desc[UR4][R16.64] ;  /* 0x00000004100ad981 */ /* 0x000328000c1e1900 */
[----:B------:R-:W-:Y:S01]  /*0580*/  @!P2 IMAD.IADD R7, R0, 0x1, R9 ;  /* 0x000000010007a824 */ /* 0x000fe200078e0209 */
[----:B------:R-:W5:Y:S01]  /*0590*/  @!P2 LDC.64 R28, c[0x0][0x220] ;  /* 0x00008800ff1cab82 */ /* 0x000f620000000a00 */
[----:B------:R-:W-:Y:S02]  /*05a0*/  @!P2 VIADD R9, R9, 0x80 ;  /* 0x000000800909a836 */ /* 0x000fe40000000000 */
[----:B--2---:R-:W-:-:S03]  /*05b0*/  @!P1 IMAD.WIDE.U32 R22, R11, 0x4, R22 ;  /* 0x000000040b169825 */ /* 0x004fc600078e0016 */
[C---:B------:R-:W-:Y:S02]  /*05c0*/  ISETP.GE.AND P3, PT, R9.reuse, R2, PT ;  /* 0x000000020900720c */ /* 0x040fe40003f66270 */
[----:B------:R-:W2:Y:S01]  /*05d0*/  @!P2 LDC.64 R20, c[0x0][0x228] ;  /* 0x00008a00ff14ab82 */ /* 0x000ea20000000a00 */
[----:B------:R1:W4:Y:S10]  /*05e0*/  @!P1 LDG.E R25, desc[UR4][R22.64] ;  /* 0x0000000416199981 */ /* 0x000334000c1e1900 */
[----:B------:R-:W-:Y:S01]  /*05f0*/  @!P3 IMAD.IADD R3, R0, 0x1, R9 ;  /* 0x000000010003b824 */ /* 0x000fe200078e0209 */
[----:B------:R-:W5:Y:S01]  /*0600*/  @!P3 LDC.64 R14, c[0x0][0x220] ;  /* 0x00008800ff0ebb82 */ /* 0x000f620000000a00 */
[----:B------:R-:W-:-:S05]  /*0610*/  @!P3 VIADD R9, R9, 0x80 ;  /* 0x000000800909b836 */ /* 0x000fca0000000000 */
[----:B------:R-:W-:Y:S01]  /*0620*/  ISETP.GE.AND P0, PT, R9, R2, PT ;  /* 0x000000020900720c */ /* 0x000fe20003f06270 */
[----:B0-----:R-:W-:Y:S01]  /*0630*/  @!P1 IMAD.WIDE.U32 R12, R11, 0x4, R12 ;  /* 0x000000040b0c9825 */ /* 0x001fe200078e000c */
[----:B-1----:R-:W0:Y:S03]  /*0640*/  @!P3 LDC.64 R16, c[0x0][0x228] ;  /* 0x00008a00ff10bb82 */ /* 0x002e260000000a00 */
[----:B------:R-:W-:-:S06]  /*0650*/  IMAD.MOV.U32 R11, RZ, RZ, RZ ;  /* 0x000000ffff0b7224 */ /* 0x000fcc00078e00ff */
[----:B------:R1:W4:Y:S02]  /*0660*/  @!P1 LDG.E R11, desc[UR4][R12.64] ;  /* 0x000000040c0b9981 */ /* 0x000324000c1e1900 */
[----:B------:R-:W-:Y:S01]  /*0670*/  @!P0 IMAD.IADD R19, R0, 0x1, R9 ;  /* 0x0000000100138824 */ /* 0x000fe200078e0209 */
[----:B------:R-:W-:Y:S01]  /*0680*/  CS2R R22, SRZ ;  /* 0x0000000000167805 */ /* 0x000fe2000001ff00 */
[----:B------:R-:W-:Y:S01]  /*0690*/  @!P0 VIADD R9, R9, 0x80 ;  /* 0x0000008009098836 */ /* 0x000fe20000000000 */
[----:B------:R-:W0:Y:S04]  /*06a0*/  @!P0 LDC.64 R26, c[0x0][0x220] ;  /* 0x00008800ff1a8b82 */ /* 0x000e280000000a00 */
[----:B------:R-:W-:Y:S01]  /*06b0*/  ISETP.GE.AND P1, PT, R9, R2, PT ;  /* 0x000000020900720c */ /* 0x000fe20003f26270 */
[----:B-----5:R-:W-:-:S03]  /*06c0*/  @!P3 IMAD.WIDE.U32 R14, R3, 0x4, R14 ;  /* 0x00000004030eb825 */ /* 0x020fc600078e000e */
[----:B-1----:R-:W1:Y:S02]  /*06d0*/  @!P0 LDC.64 R12, c[0x0][0x228] ;  /* 0x00008a00ff0c8b82 */ /* 0x002e640000000a00 */
[----:B------:R5:W4:Y:S01]  /*06e0*/  @!P3 LDG.E R23, desc[UR4][R14.64] ;  /* 0x000000040e17b981 */ /* 0x000b22000c1e1900 */
[----:B------:R-:W-:-:S04]  /*06f0*/  @!P2 IMAD.WIDE.U32 R28, R7, 0x4, R28 ;  /* 0x00000004071ca825 */ /* 0x000fc800078e001c */
[----:B--2---:R-:W-:-:S04]  /*0700*/  @!P2 IMAD.WIDE.U32 R20, R7, 0x4, R20 ;  /* 0x000000040714a825 */ /* 0x004fc800078e0014 */
[----:B-----5:R-:W-:Y:S01]  /*0710*/  @!P1 IMAD.IADD R15, R0, 0x1, R9 ;  /* 0x00000001000f9824 */ /* 0x020fe200078e0209 */
[----:B------:R2:W5:Y:S01]  /*0720*/  @!P2 LDG.E R24, desc[UR4][R20.64] ;  /* 0x000000041418a981 */ /* 0x000562000c1e1900 */
[----:B------:R-:W-:Y:S02]  /*0730*/  @!P1 VIADD R9, R9, 0x80 ;  /* 0x0000008009099836 */ /* 0x000fe40000000000 */
[----:B------:R-:W-:-:S03]  /*0740*/  IMAD.MOV.U32 R7, RZ, RZ, RZ ;  /* 0x000000ffff077224 */ /* 0x000fc600078e00ff */
[----:B------:R-:W-:-:S03]  /*0750*/  ISETP.GE.AND P4, PT, R9, R2, PT ;  /* 0x000000020900720c */ /* 0x000fc60003f86270 */
[----:B------:R0:W5:Y:S01]  /*0760*/  @!P2 LDG.E R7, desc[UR4][R28.64] ;  /* 0x000000041c07a981 */ /* 0x000162000c1e1900 */
[----:B--2---:R-:W2:Y:S08]  /*0770*/  @!P1 LDC.64 R20, c[0x0][0x228] ;  /* 0x00008a00ff149b82 */ /* 0x004eb00000000a00 */
[----:B0-----:R-:W0:Y:S01]  /*0780*/  @!P1 LDC.64 R28, c[0x0][0x220] ;  /* 0x00008800ff1c9b82 */ /* 0x001e220000000a00 */
[----:B------:R-:W-:-:S02]  /*0790*/  @!P4 IMAD.IADD R8, R0, 0x1, R9 ;  /* 0x000000010008c824 */ /* 0x000fc400078e0209 */
[----:B------:R-:W-:Y:S02]  /*07a0*/  @!P4 VIADD R9, R9, 0x80 ;  /* 0x000000800909c836 */ /* 0x000fe40000000000 */
[----:B------:R-:W-:-:S03]  /*07b0*/  @!P3 IMAD.WIDE.U32 R16, R3, 0x4, R16 ;  /* 0x000000040310b825 */ /* 0x000fc600078e0010 */
[----:B------:R-:W-:Y:S01]  /*07c0*/  ISETP.GE.AND P2, PT, R9, R2, PT ;  /* 0x000000020900720c */ /* 0x000fe20003f46270 */
[----:B------:R-:W-:-:S04]  /*07d0*/  @!P0 IMAD.WIDE.U32 R26, R19, 0x4, R26 ;  /* 0x00000004131a8825 */ /* 0x000fc800078e001a */
[----:B-1----:R-:W-:Y:S02]  /*07e0*/  @!P0 IMAD.WIDE.U32 R12, R19, 0x4, R12 ;  /* 0x00000004130c8825 */ /* 0x002fe400078e000c */
[----:B------:R-:W1:Y:S02]  /*07f0*/  @!P4 LDC.64 R18, c[0x0][0x220] ;  /* 0x00008800ff12cb82 */ /* 0x000e640000000a00 */
[----:B------:R-:W-:Y:S01]  /*0800*/  IMAD.MOV.U32 R3, RZ, RZ, RZ ;  /* 0x000000ffff037224 */ /* 0x000fe200078e00ff */
[----:B------:R2:W5:Y:S01]  /*0810*/  @!P0 LDG.E R22, desc[UR4][R12.64] ;  /* 0x000000040c168981 */ /* 0x000562000c1e1900 */
[----:B------:R-:W-:-:S04]  /*0820*/  IMAD.MOV.U32 R4, RZ, RZ, RZ ;  /* 0x000000ffff047224 */ /* 0x000fc800078e00ff */
[----:B------:R2:W5:Y:S01]  /*0830*/  @!P3 LDG.E R3, desc[UR4][R16.64] ;  /* 0x000000041003b981 */ /* 0x000562000c1e1900 */
[----:B0-----:R-:W-:-:S03]  /*0840*/  @!P1 IMAD.WIDE.U32 R28, R15, 0x4, R28 ;  /* 0x000000040f1c9825 */ /* 0x001fc600078e001c */
[----:B------:R0:W5:Y:S01]  /*0850*/  @!P0 LDG.E R4, desc[UR4][R26.64] ;  /* 0x000000041a048981 */ /* 0x000162000c1e1900 */
[----:B--2---:R-:W-:Y:S01]  /*0860*/  @!P1 IMAD.WIDE.U32 R20, R15, 0x4, R20 ;  /* 0x000000040f149825 */ /* 0x004fe200078e0014 */
[----:B------:R-:W2:Y:S08]  /*0870*/  @!P2 LDC.64 R12, c[0x0][0x228] ;  /* 0x00008a00ff0cab82 */ /* 0x000eb00000000a00 */
[----:B------:R-:W2:Y:S01]  /*0880*/  @!P4 LDC.64 R16, c[0x0][0x228] ;  /* 0x00008a00ff10cb82 */ /* 0x000ea20000000a00 */
[----:B0-----:R-:W-:Y:S01]  /*0890*/  CS2R R26, SRZ ;  /* 0x00000000001a7805 */ /* 0x001fe2000001ff00 */
[----:B-1----:R-:W-:-:S05]  /*08a0*/  @!P4 IMAD.WIDE.U32 R18, R8, 0x4, R18 ;  /* 0x000000040812c825 */ /* 0x002fca00078e0012 */
[----:B------:R0:W5:Y:S01]  /*08b0*/  @!P1 LDG.E R27, desc[UR4][R20.64] ;  /* 0x00000004141b9981 */ /* 0x000162000c1e1900 */
[----:B------:R-:W1:Y:S01]  /*08c0*/  @!P2 LDC.64 R14, c[0x0][0x220] ;  /* 0x00008800ff0eab82 */ /* 0x000e620000000a00 */
[----:B------:R-:W-:Y:S02]  /*08d0*/  @!P2 IMAD.IADD R9, R0, 0x1, R9 ;  /* 0x000000010009a824 */ /* 0x000fe400078e0209 */
[----:B------:R-:W5:Y:S01]  /*08e0*/  @!P1 LDG.E R26, desc[UR4][R28.64] ;  /* 0x000000041c1a9981 */ /* 0x000f62000c1e1900 */
[----:B0-----:R-:W-:-:S06]  /*08f0*/  IMAD.MOV.U32 R20, RZ, RZ, RZ ;  /* 0x000000ffff147224 */ /* 0x001fcc00078e00ff */
[----:B------:R0:W5:Y:S01]  /*0900*/  @!P4 LDG.E R20, desc[UR4][R18.64] ;  /* 0x000000041214c981 */ /* 0x000162000c1e1900 */
[----:B--2---:R-:W-:-:S04]  /*0910*/  @!P4 IMAD.WIDE.U32 R16, R8, 0x4, R16 ;  /* 0x000000040810c825 */ /* 0x004fc800078e0010 */
[----:B0-----:R-:W-:Y:S02]  /*0920*/  IMAD.MOV.U32 R18, RZ, RZ, RZ ;  /* 0x000000ffff127224 */ /* 0x001fe400078e00ff */
[----:B-1----:R-:W-:-:S04]  /*0930*/  @!P2 IMAD.WIDE.U32 R14, R9, 0x4, R14 ;  /* 0x00000004090ea825 */ /* 0x002fc800078e000e */
[----:B------:R-:W2:Y:S01]  /*0940*/  @!P4 LDG.E R18, desc[UR4][R16.64] ;  /* 0x000000041012c981 */ /* 0x000ea2000c1e1900 */
[----:B------:R-:W-:Y:S02]  /*0950*/  @!P2 IMAD.WIDE.U32 R12, R9, 0x4, R12 ;  /* 0x00000004090ca825 */ /* 0x000fe400078e000c */
[----:B------:R-:W0:Y:S01]  /*0960*/  @!P5 LDC.64 R8, c[0x0][0x218] ;  /* 0x00008600ff08db82 */ /* 0x000e220000000a00 */
[----:B------:R-:W2:Y:S04]  /*0970*/  @!P2 LDG.E R14, desc[UR4][R14.64] ;  /* 0x000000040e0ea981 */ /* 0x000ea8000c1e1900 */
[----:B------:R-:W2:Y:S01]  /*0980*/  @!P2 LDG.E R12, desc[UR4][R12.64] ;  /* 0x000000040c0ca981 */ /* 0x000ea2000c1e1900 */
[----:B------:R-:W-:Y:S04]  /*0990*/  BSSY B0, `(.L_x_5670) ;  /* 0x0000058000007945 */ /* 0x000fe80003800000 */
[----:B------:R-:W-:Y:S01]  /*09a0*/  BSSY B1, `(.L_x_5671) ;  /* 0x000004f000017945 */ /* 0x000fe20003800000 */
[----:B---3--:R-:W-:-:S02]  /*09b0*/  FSETP.NEU.FTZ.AND P4, PT, R6, RZ, PT ;  /* 0x000000ff0600720b */ /* 0x008fc40003f9d000 */
[----:B----4-:R-:W-:-:S04]  /*09c0*/  FSETP.NEU.FTZ.AND P3, PT, R10, RZ, PT ;  /* 0x000000ff0a00720b */ /* 0x010fc80003f7d000 */
[----:B------:R-:W-:Y:S02]  /*09d0*/  PLOP3.LUT P3, PT, P4, P3, PT, 0x28, 0x0 ;  /* 0x000000000000781c */ /* 0x000fe40002766570 */
[----:B------:R-:W-:Y:S02]  /*09e0*/  FSETP.NEU.FTZ.AND P0, PT, R25, RZ, PT ;  /* 0x000000ff1900720b */ /* 0x000fe40003f1d000 */
[----:B------:R-:W-:-:S04]  /*09f0*/  FSETP.NEU.FTZ.AND P1, PT, R11, RZ, PT ;  /* 0x000000ff0b00720b */ /* 0x000fc80003f3d000 */
[----:B------:R-:W-:-:S04]  /*0a00*/  PLOP3.LUT P0, PT, P0, P1, PT, 0x28, 0x0 ;  /* 0x000000000000781c */ /* 0x000fc80000702570 */
[----:B------:R-:W-:Y:S02]  /*0a10*/  SEL R11, RZ, 0x1, !P0 ;  /* 0x00000001ff0b7807 */ /* 0x000fe40004000000 */
[----:B-----5:R-:W-:Y:S02]  /*0a20*/  FSETP.NEU.FTZ.AND P1, PT, R24, RZ, PT ;  /* 0x000000ff1800720b */ /* 0x020fe40003f3d000 */
[----:B------:R-:W-:Y:S01]  /*0a30*/  FSETP.NEU.FTZ.AND P4, PT, R7, RZ, PT ;  /* 0x000000ff0700720b */ /* 0x000fe20003f9d000 */
[----:B------:R-:W-:-:S03]  /*0a40*/  @!P5 IMAD.IADD R7, R0, 0x1, R5 ;  /* 0x000000010007d824 */ /* 0x000fc600078e0205 */
[----:B------:R-:W-:Y:S02]  /*0a50*/  PLOP3.LUT P4, PT, P4, P1, PT, 0x28, 0x0 ;  /* 0x000000000000781c */ /* 0x000fe40002782570 */
[----:B------:R-:W-:Y:S02]  /*0a60*/  FSETP.NEU.FTZ.AND P1, PT, R23, RZ, PT ;  /* 0x000000ff1700720b */ /* 0x000fe40003f3d000 */
[----:B------:R-:W-:Y:S02]  /*0a70*/  FSETP.NEU.FTZ.AND P6, PT, R3, RZ, PT ;  /* 0x000000ff0300720b */ /* 0x000fe40003fdd000 */
[----:B------:R-:W-:Y:S02]  /*0a80*/  SEL R3, RZ, 0x1, !P4 ;  /* 0x00000001ff037807 */ /* 0x000fe40006000000 */
[----:B------:R-:W-:Y:S02]  /*0a90*/  FSETP.NEU.FTZ.AND P0, PT, R4, RZ, PT ;  /* 0x000000ff0400720b */ /* 0x000fe40003f1d000 */
[----:B------:R-:W-:-:S02]  /*0aa0*/  FSETP.NEU.FTZ.AND P4, PT, R22, RZ, PT ;  /* 0x000000ff1600720b */ /* 0x000fc40003f9d000 */
[----:B------:R-:W-:Y:S02]  /*0ab0*/  PLOP3.LUT P1, PT, P1, P6, PT, 0x28, 0x0 ;  /* 0x000000000000781c */ /* 0x000fe40000f2c570 */
[----:B0-----:R-:W-:Y:S02]  /*0ac0*/  @!P5 IADD3 R8, P6, R7, R8, RZ ;  /* 0x000000080708d210 */ /* 0x001fe40007fde0ff */
[----:B------:R-:W-:Y:S02]  /*0ad0*/  PLOP3.LUT P0, PT, P0, P4, PT, 0x28, 0x0 ;  /* 0x000000000000781c */ /* 0x000fe40000708570 */
[----:B------:R-:W-:Y:S01]  /*0ae0*/  @!P5 SEL R7, RZ, 0x1, !P3 ;  /* 0x00000001ff07d807 */ /* 0x000fe20005800000 */
[----:B------:R-:W-:Y:S01]  /*0af0*/  @!P5 IMAD.X R9, RZ, RZ, R9, P6 ;  /* 0x000000ffff09d224 */ /* 0x000fe200030e0609 */
[----:B------:R-:W-:Y:S02]  /*0b00*/  FSETP.NEU.FTZ.AND P3, PT, R27, RZ, PT ;  /* 0x000000ff1b00720b */ /* 0x000fe40003f7d000 */
[----:B------:R-:W-:Y:S01]  /*0b10*/  FSETP.NEU.FTZ.AND P4, PT, R26, RZ, PT ;  /* 0x000000ff1a00720b */ /* 0x000fe20003f9d000 */
[----:B------:R-:W-:-:S03]  /*0b20*/  VIADD R4, R5, 0x80 ;  /* 0x0000008005047836 */ /* 0x000fc60000000000 */
[----:B------:R-:W-:Y:S01]  /*0b30*/  PLOP3.LUT P3, PT, P4, P3, PT, 0x28, 0x0 ;  /* 0x000000000000781c */ /* 0x000fe20002766570 */
[----:B------:R-:W-:Y:S01]  /*0b40*/  @!P5 IMAD.MOV.U32 R5, RZ, RZ, R4 ;  /* 0x000000ffff05d224 */ /* 0x000fe200078e0004 */
[----:B------:R-:W-:Y:S02]  /*0b50*/  FSETP.NEU.FTZ.AND P6, PT, R20, RZ, PT ;  /* 0x000000ff1400720b */ /* 0x000fe40003fdd000 */
[----:B--2---:R-:W-:-:S04]  /*0b60*/  FSETP.NEU.FTZ.AND P4, PT, R18, RZ, PT ;  /* 0x000000ff1200720b */ /* 0x004fc80003f9d000 */
[----:B------:R-:W-:Y:S02]  /*0b70*/  PLOP3.LUT P4, PT, P6, P4, PT, 0x28, 0x0 ;  /* 0x000000000000781c */ /* 0x000fe40003788570 */
[----:B------:R-:W-:Y:S02]  /*0b80*/  FSETP.NEU.AND P6, PT, R14, RZ, !P2 ;  /* 0x000000ff0e00720b */ /* 0x000fe400057cd000 */
[----:B------:R-:W-:-:S04]  /*0b90*/  FSETP.NEU.AND P2, PT, R12, RZ, !P2 ;  /* 0x000000ff0c00720b */ /* 0x000fc8000574d000 */
[----:B------:R-:W-:Y:S02]  /*0ba0*/  PLOP3.LUT P6, PT, P6, P2, PT, 0x28, 0x0 ;  /* 0x000000000000781c */ /* 0x000fe400037c4570 */
[----:B------:R-:W-:Y:S01]  /*0bb0*/  ISETP.GE.AND P2, PT, R5, R2, PT ;  /* 0x000000020500720c */ /* 0x000fe20003f46270 */
[----:B------:R0:W-:Y:S01]  /*0bc0*/  @!P5 STG.E.U8 desc[UR4][R8.64], R7 ;  /* 0x000000070800d986 */ /* 0x0001e2000c101104 */
[----:B------:R-:W-:Y:S02]  /*0bd0*/  SEL R13, RZ, 0x1, !P1 ;  /* 0x00000001ff0d7807 */ /* 0x000fe40004800000 */
[----:B------:R-:W-:Y:S02]  /*0be0*/  SEL R15, RZ, 0x1, !P0 ;  /* 0x00000001ff0f7807 */ /* 0x000fe40004000000 */
[----:B------:R-:W-:Y:S02]  /*0bf0*/  SEL R17, RZ, 0x1, !P4 ;  /* 0x00000001ff117807 */ /* 0x000fe40006000000 */
[----:B0-----:R-:W-:-:S05]  /*0c00*/  SEL R9, RZ, 0x1, !P3 ;  /* 0x00000001ff097807 */ /* 0x001fca0005800000 */
        /* <DEDUP_REMOVED lines=15> */
.L_x_5672:
        /* <DEDUP_REMOVED lines=8> */
.L_x_5673:
        /* <DEDUP_REMOVED lines=8> */
.L_x_5674:
        /* <DEDUP_REMOVED lines=9> */
.L_x_5675:
[----:B------:R-:W-:Y:S05]  /*0e90*/  BSYNC B1 ;  /* 0x0000000000017941 */ /* 0x000fea0003800000 */
.L_x_5671:
[----:B------:R-:W-:-:S13]  /*0ea0*/  ISETP.GE.AND P0, PT, R5, R2, PT ;  /* 0x000000020500720c */ /* 0x000fda0003f06270 */
[----:B--2---:R-:W2:Y:S01]  /*0eb0*/  @!P0 LDC.64 R8, c[0x0][0x218] ;  /* 0x00008600ff088b82 */ /* 0x004ea20000000a00 */
[----:B01----:R-:W-:Y:S02]  /*0ec0*/  @!P0 IMAD.IADD R7, R0, 0x1, R5 ;  /* 0x0000000100078824 */ /* 0x003fe400078e0205 */
[----:B------:R-:W-:-:S03]  /*0ed0*/  @!P0 VIADD R5, R5, 0x80 ;  /* 0x0000008005058836 */ /* 0x000fc60000000000 */
[----:B--2---:R-:W-:-:S05]  /*0ee0*/  @!P0 IADD3 R6, P1, R7, R8, RZ ;  /* 0x0000000807068210 */ /* 0x004fca0007f3e0ff */
[----:B------:R-:W-:-:S05]  /*0ef0*/  @!P0 IMAD.X R7, RZ, RZ, R9, P1 ;  /* 0x000000ffff078224 */ /* 0x000fca00008e0609 */
[----:B------:R2:W-:Y:S03]  /*0f00*/  @!P0 STG.E.U8 desc[UR4][R6.64], R17 ;  /* 0x0000001106008986 */ /* 0x0005e6000c101104 */
.L_x_5676:
[----:B------:R-:W-:Y:S05]  /*0f10*/  BSYNC B0 ;  /* 0x0000000000007941 */ /* 0x000fea0003800000 */
.L_x_5670:
[----:B------:R-:W-:Y:S05]  /*0f20*/  WARPSYNC.ALL ;  /* 0x0000000000007948 */ /* 0x000fea0003800000 */
[----:B------:R-:W-:-:S13]  /*0f30*/  ISETP.GE.AND P0, PT, R5, R2, PT ;  /* 0x000000020500720c */ /* 0x000fda0003f06270 */
[----:B------:R-:W-:Y:S05]  /*0f40*/  @P0 EXIT ;  /* 0x000000000000094d */ /* 0x000fea0003800000 */
[----:B------:R-:W-:Y:S01]  /*0f50*/  IMAD.IADD R0, R0, 0x1, R5 ;  /* 0x0000000100007824 */ /* 0x000fe200078e0205 */
[----:B------:R-:W-:Y:S01]  /*0f60*/  ULDC.64 UR6, c[0x0][0x218] ;  /* 0x0000860000067ab9 */ /* 0x000fe20000000a00 */
[----:B------:R-:W-:-:S03]  /*0f70*/  SEL R5, RZ, 0x1, !P6 ;  /* 0x00000001ff057807 */ /* 0x000fc60007000000 */
[----:B------:R-:W-:-:S05]  /*0f80*/  IADD3 R2, P0, R0, UR6, RZ ;  /* 0x0000000600027c10 */ /* 0x000fca000ff1e0ff */
[----:B0-----:R-:W-:-:S05]  /*0f90*/  IMAD.X R3, RZ, RZ, UR7, P0 ;  /* 0x00000007ff037e24 */ /* 0x001fca00080e06ff */
[----:B------:R-:W-:Y:S01]  /*0fa0*/  STG.E.U8 desc[UR4][R2.64], R5 ;  /* 0x0000000502007986 */ /* 0x000fe2000c101104 */
[----:B------:R-:W-:Y:S05]  /*0fb0*/  EXIT ;  /* 0x000000000000794d */ /* 0x000fea0003800000 */
.L_x_5677:
        /* <DEDUP_REMOVED lines=12> */
.L_x_43802:


//--------------------- .text._ZN2at6native29vectorized_elementwise_kernelILi4ENS0_13BinaryFunctorIffbZZZNS0_23logical_xor_kernel_cudaERNS_14TensorIteratorEENKUlvE0_clEvENKUlvE5_clEvEUlffE_EESt5arrayIPcLm3EEEEviT0_T1_ --------------------------
	.section	.text._ZN2at6native29vectorized_elementwise_kernelILi4ENS0_13BinaryFunctorIffbZZZNS0_23logical_xor_kernel_cudaERNS_14TensorIteratorEENKUlvE0_clEvENKUlvE5_clEvEUlffE_EESt5arrayIPcLm3EEEEviT0_T1_,"ax",@progbits
	.align	128
        .global         _ZN2at6native29vectorized_elementwise_kernelILi4ENS0_13BinaryFunctorIffbZZZNS0_23logical_xor_kernel_cudaERNS_14TensorIteratorEENKUlvE0_clEvENKUlvE5_clEvEUlffE_EESt5arrayIPcLm3EEEEviT0_T1_
        .type           _ZN2at6native29vectorized_elementwise_kernelILi4ENS0_13BinaryFunctorIffbZZZNS0_23logical_xor_kernel_cudaERNS_14TensorIteratorEENKUlvE0_clEvENKUlvE5_clEvEUlffE_EESt5arrayIPcLm3EEEEviT0_T1_,@function
        .size           _ZN2at6native29vectorized_elementwise_kernelILi4ENS0_13BinaryFunctorIffbZZZNS0_23logical_xor_kernel_cudaERNS_14TensorIteratorEENKUlvE0_clEvENKUlvE5_clEvEUlffE_EESt5arrayIPcLm3EEEEviT0_T1_,(.L_x_43803 - _ZN2at6native29vectorized_elementwise_kernelILi4ENS0_13BinaryFunctorIffbZZZNS0_23logical_xor_kernel_cudaERNS_14TensorIteratorEENKUlvE0_clEvENKUlvE5_clEvEUlffE_EESt5arrayIPcLm3EEEEviT0_T1_)
        .other          _ZN2at6native29vectorized_elementwise_kernelILi4ENS0_13BinaryFunctorIffbZZZNS0_23logical_xor_kernel_cudaERNS_14TensorIteratorEENKUlvE0_clEvENKUlvE5_clEvEUlffE_EESt5arrayIPcLm3EEEEviT0_T1_,@"STO_CUDA_ENTRY STV_DEFAULT"
_ZN2at6native29vectorized_elementwise_kernelILi4ENS0_13BinaryFunctorIffbZZZNS0_23logical_xor_kernel_cudaERNS_14TensorIteratorEENKUlvE0_clEvENKUlvE5_clEvEUlffE_EESt5arrayIPcLm3EEEEviT0_T1_:
.text._ZN2at6native29vectorized_elementwise_kernelILi4ENS0_13BinaryFunctorIffbZZZNS0_23logical_xor_kernel_cudaERNS_14TensorIteratorEENKUlvE0_clEvENKUlvE5_clEvEUlffE_EESt5arrayIPcLm3EEEEviT0_T1_:
        /* <DEDUP_REMOVED lines=15> */
[----:B------:R-:W2:Y:S04]  /*00f0*/  LDG.E.128 R16, desc[UR4][R20.64] ;  /* 0x0000000414107981 */ /* 0x000ea8000c1e1d00 */
[----:B------:R-:W3:Y:S01]  /*0100*/  LDG.E.128 R8, desc[UR4][R20.64+0x800] ;  /* 0x0008000414087981 */ /* 0x000ee2000c1e1d00 */
[----:B------:R-:W-:-:S05]  /*0110*/  IMAD.WIDE.U32 R22, R2, 0x10, R6 ;  /* 0x0000001002167825 */ /* 0x000fca00078e0006 */
[----:B------:R-:W4:Y:S04]  /*0120*/  LDG.E.128 R4, desc[UR4][R22.64] ;  /* 0x0000000416047981 */ /* 0x000f28000c1e1d00 */
[----:B------:R-:W5:Y:S01]  /*0130*/  LDG.E.128 R12, desc[UR4][R22.64+0x800] ;  /* 0x00080004160c7981 */ /* 0x000f62000c1e1d00 */
[----:B--2---:R-:W-:Y:S02]  /*0140*/  FSETP.NEU.FTZ.AND P2, PT, R16, RZ, PT ;  /* 0x000000ff1000720b */ /* 0x004fe40003f5d000 */
[----:B------:R-:W-:Y:S02]  /*0150*/  FSETP.NEU.FTZ.AND P5, PT, R17, RZ, PT ;  /* 0x000000ff1100720b */ /* 0x000fe40003fbd000 */
[----:B------:R-:W-:Y:S02]  /*0160*/  FSETP.NEU.FTZ.AND P0, PT, R18, RZ, PT ;  /* 0x000000ff1200720b */ /* 0x000fe40003f1d000 */
[----:B----4-:R-:W-:-:S02]  /*0170*/  FSETP.NEU.FTZ.AND P4, PT, R4, RZ, PT ;  /* 0x000000ff0400720b */ /* 0x010fc40003f9d000 */
[----:B------:R-:W-:Y:S02]  /*0180*/  FSETP.NEU.FTZ.AND P3, PT, R5, RZ, PT ;  /* 0x000000ff0500720b */ /* 0x000fe40003f7d000 */
[----:B------:R-:W-:Y:S02]  /*0190*/  FSETP.NEU.FTZ.AND P6, PT, R6, RZ, PT ;  /* 0x000000ff0600720b */ /* 0x000fe40003fdd000 */
[----:B------:R-:W-:Y:S02]  /*01a0*/  PLOP3.LUT P2, PT, P2, P4, PT, 0x28, 0x0 ;  /* 0x000000000000781c */ /* 0x000fe40001748570 */
[----:B------:R-:W-:Y:S02]  /*01b0*/  PLOP3.LUT P5, PT, P5, P3, PT, 0x28, 0x0 ;  /* 0x000000000000781c */ /* 0x000fe40002fa6570 */
[----:B------:R-:W-:Y:S02]  /*01c0*/  PLOP3.LUT P0, PT, P0, P6, PT, 0x28, 0x0 ;  /* 0x000000000000781c */ /* 0x000fe4000070c570 */
[----:B------:R-:W-:-:S02]  /*01d0*/  IADD3 R4, P6, R0, UR6, RZ ;  /* 0x0000000600047c10 */ /* 0x000fc4000ffde0ff */
[----:B------:R-:W-:Y:S02]  /*01e0*/  SEL R0, RZ, 0x1, !P2 ;  /* 0x00000001ff007807 */ /* 0x000fe40005000000 */
[----:B------:R-:W-:Y:S02]  /*01f0*/  SEL R3, RZ, 0x1, !P5 ;  /* 0x00000001ff037807 */ /* 0x000fe40006800000 */
[----:B---3--:R-:W-:Y:S02]  /*0200*/  FSETP.NEU.FTZ.AND P4, PT, R8, RZ, PT ;  /* 0x000000ff0800720b */ /* 0x008fe40003f9d000 */
[----:B------:R-:W-:Y:S02]  /*0210*/  FSETP.NEU.FTZ.AND P3, PT, R9, RZ, PT ;  /* 0x000000ff0900720b */ /* 0x000fe40003f7d000 */
[----:B-----5:R-:W-:Y:S02]  /*0220*/  FSETP.NEU.FTZ.AND P2, PT, R12, RZ, PT ;  /* 0x000000ff0c00720b */ /* 0x020fe40003f5d000 */
[----:B------:R-:W-:Y:S01]  /*0230*/  FSETP.NEU.FTZ.AND P5, PT, R13, RZ, PT ;  /* 0x000000ff0d00720b */ /* 0x000fe20003fbd000 */
[----:B------:R-:W-:Y:S01]  /*0240*/  IMAD.X R5, RZ, RZ, UR7, P6 ;  /* 0x00000007ff057e24 */ /* 0x000fe2000b0e06ff */
[----:B------:R-:W-:-:S02]  /*0250*/  PLOP3.LUT P2, PT, P4, P2, PT, 0x28, 0x0 ;  /* 0x000000000000781c */ /* 0x000fc40002744570 */
[----:B------:R-:W-:Y:S02]  /*0260*/  PLOP3.LUT P5, PT, P3, P5, PT, 0x28, 0x0 ;  /* 0x000000000000781c */ /* 0x000fe40001faa570 */
[----:B------:R-:W-:Y:S02]  /*0270*/  FSETP.NEU.FTZ.AND P3, PT, R10, RZ, PT ;  /* 0x000000ff0a00720b */ /* 0x000fe40003f7d000 */
[----:B------:R-:W-:Y:S02]  /*0280*/  FSETP.NEU.FTZ.AND P4, PT, R14, RZ, PT ;  /* 0x000000ff0e00720b */ /* 0x000fe40003f9d000 */
[----:B------:R-:W-:Y:S02]  /*0290*/  FSETP.NEU.FTZ.AND P6, PT, R7, RZ, PT ;  /* 0x000000ff0700720b */ /* 0x000fe40003fdd000 */
[----:B------:R-:W-:Y:S02]  /*02a0*/  PRMT R7, R3, 0x7604, R0 ;  /* 0x0000760403077816 */ /* 0x000fe40000000000 */
[----:B------:R-:W-:-:S02]  /*02b0*/  SEL R0, RZ, 0x1, !P2 ;  /* 0x00000001ff007807 */ /* 0x000fc40005000000 */
[----:B------:R-:W-:Y:S02]  /*02c0*/  SEL R3, RZ, 0x1, !P5 ;  /* 0x00000001ff037807 */ /* 0x000fe40006800000 */
[----:B------:R-:W-:Y:S02]  /*02d0*/  PLOP3.LUT P3, PT, P3, P4, PT, 0x28, 0x0 ;  /* 0x000000000000781c */ /* 0x000fe40001f68570 */
[----:B------:R-:W-:Y:S02]  /*02e0*/  FSETP.NEU.FTZ.AND P1, PT, R19, RZ, PT ;  /* 0x000000ff1300720b */ /* 0x000fe40003f3d000 */
[----:B------:R-:W-:Y:S02]  /*02f0*/  FSETP.NEU.FTZ.AND P2, PT, R11, RZ, PT ;  /* 0x000000ff0b00720b */ /* 0x000fe40003f5d000 */
[----:B------:R-:W-:Y:S02]  /*0300*/  FSETP.NEU.FTZ.AND P4, PT, R15, RZ, PT ;  /* 0x000000ff0f00720b */ /* 0x000fe40003f9d000 */
[----:B------:R-:W-:-:S02]  /*0310*/  PRMT R6, R3, 0x7604, R0 ;  /* 0x0000760403067816 */ /* 0x000fc40000000000 */
[----:B------:R-:W-:Y:S02]  /*0320*/  SEL R0, RZ, 0x1, !P0 ;  /* 0x00000001ff007807 */ /* 0x000fe40004000000 */
[----:B------:R-:W-:Y:S02]  /*0330*/  SEL R3, RZ, 0x1, !P3 ;  /* 0x00000001ff037807 */ /* 0x000fe40005800000 */
[----:B------:R-:W-:Y:S02]  /*0340*/  PLOP3.LUT P1, PT, P1, P6, PT, 0x28, 0x0 ;  /* 0x000000000000781c */ /* 0x000fe40000f2c570 */
[----:B------:R-:W-:Y:S02]  /*0350*/  PLOP3.LUT P2, PT, P2, P4, PT, 0x28, 0x0 ;  /* 0x000000000000781c */ /* 0x000fe40001748570 */
[----:B------:R-:W-:Y:S02]  /*0360*/  PRMT R7, R0, 0x7054, R7 ;  /* 0x0000705400077816 */ /* 0x000fe40000000007 */
[----:B------:R-:W-:-:S02]  /*0370*/  PRMT R6, R3, 0x7054, R6 ;  /* 0x0000705403067816 */ /* 0x000fc40000000006 */
        /* <DEDUP_REMOVED lines=8> */
.L_x_5678:
        /* <DEDUP_REMOVED lines=140> */
.L_x_5681:
        /* <DEDUP_REMOVED lines=8> */
.L_x_5682:
        /* <DEDUP_REMOVED lines=8> */
.L_x_5683:
        /* <DEDUP_REMOVED lines=9> */
.L_x_5684:
[----:B------:R-:W-:Y:S05]  /*0e50*/  BSYNC B1 ;  /* 0x0000000000017941 */ /* 0x000fea0003800000 */
.L_x_5680:
[----:B------:R-:W-:-:S13]  /*0e60*/  ISETP.GE.AND P0, PT, R5, R2, PT ;  /* 0x000000020500720c */ /* 0x000fda0003f06270 */
[----:B--2---:R-:W2:Y:S01]  /*0e70*/  @!P0 LDC.64 R8, c[0x0][0x218] ;  /* 0x00008600ff088b82 */ /* 0x004ea20000000a00 */
[----:B01----:R-:W-:Y:S02]  /*0e80*/  @!P0 IMAD.IADD R7, R0, 0x1, R5 ;  /* 0x0000000100078824 */ /* 0x003fe400078e0205 */
[----:B------:R-:W-:-:S03]  /*0e90*/  @!P0 VIADD R5, R5, 0x80 ;  /* 0x0000008005058836 */ /* 0x000fc60000000000 */
[----:B--2---:R-:W-:-:S05]  /*0ea0*/  @!P0 IADD3 R6, P1, R7, R8, RZ ;  /* 0x0000000807068210 */ /* 0x004fca0007f3e0ff */
[----:B------:R-:W-:-:S05]  /*0eb0*/  @!P0 IMAD.X R7, RZ, RZ, R9, P1 ;  /* 0x000000ffff078224 */ /* 0x000fca00008e0609 */
[----:B------:R2:W-:Y:S03]  /*0ec0*/  @!P0 STG.E.U8 desc[UR4][R6.64], R17 ;  /* 0x0000001106008986 */ /* 0x0005e6000c101104 */
.L_x_5685:
[----:B------:R-:W-:Y:S05]  /*0ed0*/  BSYNC B0 ;  /* 0x0000000000007941 */ /* 0x000fea0003800000 */
.L_x_5679:
        /* <DEDUP_REMOVED lines=10> */
.L_x_5686:
        /* <DEDUP_REMOVED lines=16> */
.L_x_43803:


//--------------------- .text._ZN2at6native29vectorized_elementwise_kernelILi8ENS0_13BinaryFunctorIffbZZZNS0_23logical_xor_kernel_cudaERNS_14TensorIteratorEENKUlvE0_clEvENKUlvE5_clEvEUlffE_EESt5arrayIPcLm3EEEEviT0_T1_ --------------------------
	.section	.text._ZN2at6native29vectorized_elementwise_kernelILi8ENS0_13BinaryFunctorIffbZZZNS0_23logical_xor_kernel_cudaERNS_14TensorIteratorEENKUlvE0_clEvENKUlvE5_clEvEUlffE_EESt5arrayIPcLm3EEEEviT0_T1_,"ax",@progbits
	.align	128
        .global         _ZN2at6native29vectorized_elementwise_kernelILi8ENS0_13BinaryFunctorIffbZZZNS0_23logical_xor_kernel_cudaERNS_14TensorIteratorEENKUlvE0_clEvENKUlvE5_clEvEUlffE_EESt5arrayIPcLm3EEEEviT0_T1_
        .type           _ZN2at6native29vectorized_elementwise_kernelILi8ENS0_13BinaryFunctorIffbZZZNS0_23logical_xor_kernel_cudaERNS_14TensorIteratorEENKUlvE0_clEvENKUlvE5_clEvEUlffE_EESt5arrayIPcLm3EEEEviT0_T1_,@function
        .size           _ZN2at6native29vectorized_elementwise_kernelILi8ENS0_13BinaryFunctorIffbZZZNS0_23logical_xor_kernel_cudaERNS_14TensorIteratorEENKUlvE0_clEvENKUlvE5_clEvEUlffE_EESt5arrayIPcLm3EEEEviT0_T1_,(.L_x_43804 - _ZN2at6native29vectorized_elementwise_kernelILi8ENS0_13BinaryFunctorIffbZZZNS0_23logical_xor_kernel_cudaERNS_14TensorIteratorEENKUlvE0_clEvENKUlvE5_clEvEUlffE_EESt5arrayIPcLm3EEEEviT0_T1_)
        .other          _ZN2at6native29vectorized_elementwise_kernelILi8ENS0_13BinaryFunctorIffbZZZNS0_23logical_xor_kernel_cudaERNS_14TensorIteratorEENKUlvE0_clEvENKUlvE5_clEvEUlffE_EESt5arrayIPcLm3EEEEviT0_T1_,@"STO_CUDA_ENTRY STV_DEFAULT"
_ZN2at6native29vectorized_elementwise_kernelILi8ENS0_13BinaryFunctorIffbZZZNS0_23logical_xor_kernel_cudaERNS_14TensorIteratorEENKUlvE0_clEvENKUlvE5_clEvEUlffE_EESt5arrayIPcLm3EEEEviT0_T1_:
.text._ZN2at6native29vectorized_elementwise_kernelILi8ENS0_13BinaryFunctorIffbZZZNS0_23logical_xor_kernel_cudaERNS_14TensorIteratorEENKUlvE0_clEvENKUlvE5_clEvEUlffE_EESt5arrayIPcLm3EEEEviT0_T1_:
        /* <DEDUP_REMOVED lines=25> */
[----:B------:R-:W-:Y:S02]  /*0190*/  PLOP3.LUT P1, PT, P1, P5, PT, 0x28, 0x0 ;  /* 0x000000000000781c */ /* 0x000fe40000f2a570 */
[----:B------:R-:W-:Y:S02]  /*01a0*/  FSETP.NEU.FTZ.AND P5, PT, R7, RZ, PT ;  /* 0x000000ff0700720b */ /* 0x000fe40003fbd000 */
[----:B------:R-:W-:Y:S02]  /*01b0*/  FSETP.NEU.FTZ.AND P6, PT, R18, RZ, PT ;  /* 0x000000ff1200720b */ /* 0x000fe40003fdd000 */
[----:B------:R-:W-:Y:S02]  /*01c0*/  FSETP.NEU.FTZ.AND P3, PT, R6, RZ, PT ;  /* 0x000000ff0600720b */ /* 0x000fe40003f7d000 */
[----:B------:R-:W-:-:S02]  /*01d0*/  PLOP3.LUT P2, PT, P2, P0, PT, 0x28, 0x0 ;  /* 0x000000000000781c */ /* 0x000fc40001740570 */
[----:B------:R-:W-:Y:S02]  /*01e0*/  PLOP3.LUT P4, PT, P4, P5, PT, 0x28, 0x0 ;  /* 0x000000000000781c */ /* 0x000fe4000278a570 */
[----:B---3--:R-:W-:Y:S02]  /*01f0*/  FSETP.NEU.FTZ.AND P0, PT, R8, RZ, PT ;  /* 0x000000ff0800720b */ /* 0x008fe40003f1d000 */
[----:B------:R-:W-:Y:S02]  /*0200*/  PLOP3.LUT P6, PT, P6, P3, PT, 0x28, 0x0 ;  /* 0x000000000000781c */ /* 0x000fe400037c6570 */
[----:B-----5:R-:W-:Y:S02]  /*0210*/  FSETP.NEU.FTZ.AND P5, PT, R12, RZ, PT ;  /* 0x000000ff0c00720b */ /* 0x020fe40003fbd000 */
[----:B------:R-:W-:Y:S02]  /*0220*/  FSETP.NEU.FTZ.AND P3, PT, R9, RZ, PT ;  /* 0x000000ff0900720b */ /* 0x000fe40003f7d000 */
[----:B------:R-:W-:-:S02]  /*0230*/  SEL R8, RZ, 0x1, !P6 ;  /* 0x00000001ff087807 */ /* 0x000fc40007000000 */
[----:B------:R-:W-:Y:S02]  /*0240*/  SEL R9, RZ, 0xffffffff, !P4 ;  /* 0xffffffffff097807 */ /* 0x000fe40006000000 */
[----:B------:R-:W-:Y:S02]  /*0250*/  PLOP3.LUT P0, PT, P0, P5, PT, 0x28, 0x0 ;  /* 0x000000000000781c */ /* 0x000fe4000070a570 */
[----:B------:R-:W-:Y:S02]  /*0260*/  FSETP.NEU.FTZ.AND P6, PT, R10, RZ, PT ;  /* 0x000000ff0a00720b */ /* 0x000fe40003fdd000 */
[----:B------:R-:W-:Y:S02]  /*0270*/  FSETP.NEU.FTZ.AND P4, PT, R13, RZ, PT ;  /* 0x000000ff0d00720b */ /* 0x000fe40003f9d000 */
[----:B------:R-:W-:Y:S02]  /*0280*/  FSETP.NEU.FTZ.AND P5, PT, R14, RZ, PT ;  /* 0x000000ff0e00720b */ /* 0x000fe40003fbd000 */
[----:B------:R-:W-:-:S02]  /*0290*/  PLOP3.LUT P3, PT, P3, P4, PT, 0x28, 0x0 ;  /* 0x000000000000781c */ /* 0x000fc40001f68570 */
[----:B------:R-:W-:Y:S02]  /*02a0*/  PLOP3.LUT P5, PT, P6, P5, PT, 0x28, 0x0 ;  /* 0x000000000000781c */ /* 0x000fe400037aa570 */
[----:B------:R-:W-:Y:S02]  /*02b0*/  FSETP.NEU.FTZ.AND P4, PT, R11, RZ, PT ;  /* 0x000000ff0b00720b */ /* 0x000fe40003f9d000 */
[----:B------:R-:W-:-:S04]  /*02c0*/  FSETP.NEU.FTZ.AND P6, PT, R15, RZ, PT ;  /* 0x000000ff0f00720b */ /* 0x000fc80003fdd000 */
[----:B------:R-:W-:Y:S02]  /*02d0*/  PLOP3.LUT P4, PT, P4, P6, PT, 0x28, 0x0 ;  /* 0x000000000000781c */ /* 0x000fe4000278c570 */
[----:B------:R-:W-:Y:S02]  /*02e0*/  SEL R11, RZ, 0xffffffff, !P2 ;  /* 0xffffffffff0b7807 */ /* 0x000fe40005000000 */
        /* <DEDUP_REMOVED lines=8> */
[----:B------:R-:W-:Y:S01]  /*0370*/  IMAD.SHL.U32 R9, R7, 0x100, RZ ;  /* 0x0000010007097824 */ /* 0x000fe200078e00ff */
[----:B------:R-:W-:Y:S01]  /*0380*/  SEL R6, RZ, 0x1, !P0 ;  /* 0x00000001ff067807 */ /* 0x000fe20004000000 */
[----:B------:R-:W-:Y:S01]  /*0390*/  IMAD.X R5, RZ, RZ, UR7, P6 ;  /* 0x00000007ff057e24 */ /* 0x000fe2000b0e06ff */
[----:B------:R-:W-:-:S02]  /*03a0*/  LOP3.LUT R0, R3, 0x100, R0, 0xe2, !PT ;  /* 0x0000010003007812 */ /* 0x000fc400078ee200 */
[----:B------:R-:W-:Y:S02]  /*03b0*/  LOP3.LUT R8, R13, 0x100, R8, 0xe2, !PT ;  /* 0x000001000d087812 */ /* 0x000fe400078ee208 */
[----:B------:R-:W-:Y:S02]  /*03c0*/  LOP3.LUT R7, R11, 0x100, R10, 0xe2, !PT ;  /* 0x000001000b077812 */ /* 0x000fe400078ee20a */
[----:B------:R-:W-:Y:S01]  /*03d0*/  LOP3.LUT R3, R9, 0x100, R6, 0xe2, !PT ;  /* 0x0000010009037812 */ /* 0x000fe200078ee206 */
[----:B------:R-:W-:Y:S01]  /*03e0*/  IMAD.WIDE R4, R2, 0x8, R4 ;  /* 0x0000000802047825 */ /* 0x000fe200078e0204 */
[----:B------:R-:W-:Y:S02]  /*03f0*/  PRMT R2, R7, 0x5410, R8 ;  /* 0x0000541007027816 */ /* 0x000fe40000000008 */
[----:B------:R-:W-:-:S05]  /*0400*/  PRMT R3, R3, 0x5410, R0 ;  /* 0x0000541003037816 */ /* 0x000fca0000000000 */
[----:B------:R-:W-:Y:S01]  /*0410*/  STG.E.64 desc[UR4][R4.64], R2 ;  /* 0x0000000204007986 */ /* 0x000fe2000c101b04 */
[----:B------:R-:W-:Y:S05]  /*0420*/  EXIT ;  /* 0x000000000000794d */ /* 0x000fea0003800000 */
.L_x_5687:
        /* <DEDUP_REMOVED lines=140> */
.L_x_5690:
        /* <DEDUP_REMOVED lines=8> */
.L_x_5691:
        /* <DEDUP_REMOVED lines=8> */
.L_x_5692:
        /* <DEDUP_REMOVED lines=9> */
.L_x_5693:
[----:B------:R-:W-:Y:S05]  /*0e80*/  BSYNC B1 ;  /* 0x0000000000017941 */ /* 0x000fea0003800000 */
.L_x_5689:
[----:B------:R-:W-:-:S13]  /*0e90*/  ISETP.GE.AND P0, PT, R5, R2, PT ;  /* 0x000000020500720c */ /* 0x000fda0003f06270 */
[----:B--2---:R-:W2:Y:S01]  /*0ea0*/  @!P0 LDC.64 R8, c[0x0][0x218] ;  /* 0x00008600ff088b82 */ /* 0x004ea20000000a00 */
[----:B01----:R-:W-:Y:S02]  /*0eb0*/  @!P0 IMAD.IADD R7, R0, 0x1, R5 ;  /* 0x0000000100078824 */ /* 0x003fe400078e0205 */
[----:B------:R-:W-:-:S03]  /*0ec0*/  @!P0 VIADD R5, R5, 0x80 ;  /* 0x0000008005058836 */ /* 0x000fc60000000000 */
[----:B--2---:R-:W-:-:S05]  /*0ed0*/  @!P0 IADD3 R6, P1, R7, R8, RZ ;  /* 0x0000000807068210 */ /* 0x004fca0007f3e0ff */
[----:B------:R-:W-:-:S05]  /*0ee0*/  @!P0 IMAD.X R7, RZ, RZ, R9, P1 ;  /* 0x000000ffff078224 */ /* 0x000fca00008e0609 */
[----:B------:R2:W-:Y:S03]  /*0ef0*/  @!P0 STG.E.U8 desc[UR4][R6.64], R17 ;  /* 0x0000001106008986 */ /* 0x0005e6000c101104 */
.L_x_5694:
[----:B------:R-:W-:Y:S05]  /*0f00*/  BSYNC B0 ;  /* 0x0000000000007941 */ /* 0x000fea0003800000 */
.L_x_5688:
        /* <DEDUP_REMOVED lines=10> */
.L_x_5695:
        /* <DEDUP_REMOVED lines=13> */
.L_x_43804:


//--------------------- .text._ZN2at6native18elementwise_kernelILi128ELi4EZNS0_15gpu_kernel_implINS0_13AUnaryFunctorIddbZZZNS0_23logical_xor_kernel_cudaERNS_14TensorIteratorEENKUlvE0_clEvENKUlvE4_clEvEUlddE_EEEEvRNS_18TensorIteratorBaseERKT_EUliE_EEviT1_ --------------------------
	.section	.text._ZN2at6native18elementwise_kernelILi128ELi4EZNS0_15gpu_kernel_implINS0_13AUnaryFunctorIddbZZZNS0_23logical_xor_kernel_cudaERNS_14TensorIteratorEENKUlvE0_clEvENKUlvE4_clEvEUlddE_EEEEvRNS_18TensorIteratorBaseERKT_EUliE_EEviT1_,"ax",@progbits
	.align	128
        .global         _ZN2at6native18elementwise_kernelILi128ELi4EZNS0_15gpu_kernel_implINS0_13AUnaryFunctorIddbZZZNS0_23logical_xor_kernel_cudaERNS_14TensorIteratorEENKUlvE0_clEvENKUlvE4_clEvEUlddE_EEEEvRNS_18TensorIteratorBaseERKT_EUliE_EEviT1_
        .type           _ZN2at6native18elementwise_kernelILi128ELi4EZNS0_15gpu_kernel_implINS0_13AUnaryFunctorIddbZZZNS0_23logical_xor_kernel_cudaERNS_14TensorIteratorEENKUlvE0_clEvENKUlvE4_clEvEUlddE_EEEEvRNS_18TensorIteratorBaseERKT_EUliE_EEviT1_,@function
        .size           _ZN2at6native18elementwise_kernelILi128ELi4EZNS0_15gpu_kernel_implINS0_13AUnaryFunctorIddbZZZNS0_23logical_xor_kernel_cudaERNS_14TensorIteratorEENKUlvE0_clEvENKUlvE4_clEvEUlddE_EEEEvRNS_18TensorIteratorBaseERKT_EUliE_EEviT1_,(.L_x_43805 - _ZN2at6native18elementwise_kernelILi128ELi4EZNS0_15gpu_kernel_implINS0_13AUnaryFunctorIddbZZZNS0_23logical_xor_kernel_cudaERNS_14TensorIteratorEENKUlvE0_clEvENKUlvE4_clEvEUlddE_EEEEvRNS_18TensorIteratorBaseERKT_EUliE_EEviT1_)
        .other          _ZN2at6native18elementwise_kernelILi128ELi4EZNS0_15gpu_kernel_implINS0_13AUnaryFunctorIddbZZZNS0_23logical_xor_kernel_cudaERNS_14TensorIteratorEENKUlvE0_clEvENKUlvE4_clEvEUlddE_EEEEvRNS_18TensorIteratorBaseERKT_EUliE_EEviT1_,@"STO_CUDA_ENTRY STV_DEFAULT"
_ZN2at6native18elementwise_kernelILi128ELi4EZNS0_15gpu_kernel_implINS0_13AUnaryFunctorIddbZZZNS0_23logical_xor_kernel_cudaERNS_14TensorIteratorEENKUlvE0_clEvENKUlvE4_clEvEUlddE_EEEEvRNS_18TensorIteratorBaseERKT_EUliE_EEviT1_:
.text._ZN2at6native18elementwise_kernelILi128ELi4EZNS0_15gpu_kernel_implINS0_13AUnaryFunctorIddbZZZNS0_23logical_xor_kernel_cudaERNS_14TensorIteratorEENKUlvE0_clEvENKUlvE4_clEvEUlddE_EEEEvRNS_18TensorIteratorBaseERKT_EUliE_EEviT1_:
        /* <DEDUP_REMOVED lines=314> */
.L_x_5698:
        /* <DEDUP_REMOVED lines=19> */
[----:B--2---:R-:W0:Y:S01]  /*14d0*/  I2F.F64.S16 R2, R2 ;  /* 0x0000000200027312 */ /* 0x004e220000101c00 */
[----:B------:R-:W-:Y:S05]  /*14e0*/  BRA `(.L_x_5704) ;  /* 0x0000000c007c7947 */ /* 0x000fea0003800000 */
.L_x_5702:
[----:B------:R-:W2:Y:S02]  /*14f0*/  LDG.E.U8 R2, desc[UR36][R4.64] ;  /* 0x0000002404027981 */ /* 0x000ea4000c1e1100 */
[----:B--2---:R-:W0:Y:S01]  /*1500*/  I2F.F64.U16 R2, R2 ;  /* 0x0000000200027312 */ /* 0x004e220000101800 */
[----:B------:R-:W-:Y:S05]  /*1510*/  BRA `(.L_x_5704) ;  /* 0x0000000c00707947 */ /* 0x000fea0003800000 */
.L_x_5701:
[----:B------:R-:W-:-:S13]  /*1520*/  ISETP.NE.AND P0, PT, R2, 0x2, PT ;  /* 0x000000020200780c */ /* 0x000fda0003f05270 */
[----:B------:R-:W-:Y:S05]  /*1530*/  @!P0 BRA `(.L_x_5705) ;  /* 0x0000000000288947 */ /* 0x000fea0003800000 */
[----:B------:R-:W-:-:S13]  /*1540*/  ISETP.NE.AND P0, PT, R2, 0x3, PT ;  /* 0x000000030200780c */ /* 0x000fda0003f05270 */
[----:B------:R-:W-:Y:S05]  /*1550*/  @!P0 BRA `(.L_x_5706) ;  /* 0x0000000000148947 */ /* 0x000fea0003800000 */
[----:B------:R-:W-:-:S13]  /*1560*/  ISETP.NE.AND P0, PT, R2, 0x4, PT ;  /* 0x000000040200780c */ /* 0x000fda0003f05270 */
[----:B------:R-:W-:Y:S05]  /*1570*/  @P0 BRA `(.L_x_5703) ;  /* 0x0000000800fc0947 */ /* 0x000fea0003800000 */
[----:B------:R-:W2:Y:S02]  /*1580*/  LDG.E.64 R2, desc[UR36][R4.64] ;  /* 0x0000002404027981 */ /* 0x000ea4000c1e1b00 */
[----:B--2---:R-:W0:Y:S01]  /*1590*/  I2F.F64.S64 R2, R2 ;  /* 0x0000000200027312 */ /* 0x004e220000301c00 */
[----:B------:R-:W-:Y:S05]  /*15a0*/  BRA `(.L_x_5704) ;  /* 0x0000000c004c7947 */ /* 0x000fea0003800000 */
.L_x_5706:
[----:B------:R-:W2:Y:S02]  /*15b0*/  LDG.E R2, desc[UR36][R4.64] ;  /* 0x0000002404027981 */ /* 0x000ea4000c1e1900 */
[----:B--2---:R-:W0:Y:S01]  /*15c0*/  I2F.F64 R2, R2 ;  /* 0x0000000200027312 */ /* 0x004e220000201c00 */
[----:B------:R-:W-:Y:S05]  /*15d0*/  BRA `(.L_x_5704) ;  /* 0x0000000c00407947 */ /* 0x000fea0003800000 */
.L_x_5705:
[----:B------:R-:W2:Y:S02]  /*15e0*/  LDG.E.U16 R2, desc[UR36][R4.64] ;  /* 0x0000002404027981 */ /* 0x000ea4000c1e1500 */
[----:B--2---:R-:W0:Y:S01]  /*15f0*/  I2F.F64.S16 R2, R2 ;  /* 0x0000000200027312 */ /* 0x004e220000101c00 */
[----:B------:R-:W-:Y:S05]  /*1600*/  BRA `(.L_x_5704) ;  /* 0x0000000c00347947 */ /* 0x000fea0003800000 */
.L_x_5700:
[----:B------:R-:W-:-:S13]  /*1610*/  ISETP.GT.AND P0, PT, R2, 0x6, PT ;  /* 0x000000060200780c */ /* 0x000fda0003f04270 */
[----:B------:R-:W-:Y:S05]  /*1620*/  @P0 BRA `(.L_x_5707) ;  /* 0x0000000000340947 */ /* 0x000fea0003800000 */
[----:B------:R-:W-:-:S13]  /*1630*/  ISETP.NE.AND P0, PT, R2, 0x5, PT ;  /* 0x000000050200780c */ /* 0x000fda0003f05270 */
[----:B------:R-:W-:Y:S05]  /*1640*/  @!P0 BRA `(.L_x_5708) ;  /* 0x0000000000188947 */ /* 0x000fea0003800000 */
[----:B------:R-:W-:-:S13]  /*1650*/  ISETP.NE.AND P0, PT, R2, 0x6, PT ;  /* 0x000000060200780c */ /* 0x000fda0003f05270 */
[----:B------:R-:W-:Y:S05]  /*1660*/  @P0 BRA `(.L_x_5703) ;  /* 0x0000000800c00947 */ /* 0x000fea0003800000 */
[----:B------:R-:W2:Y:S02]  /*1670*/  LDG.E R2, desc[UR36][R4.64] ;  /* 0x0000002404027981 */ /* 0x000ea4000c1e1900 */
[----:B--2---:R-:W-:-:S06]  /*1680*/  FMUL.FTZ R2, R2, 1 ;  /* 0x3f80000002027820 */ /* 0x004fcc0000410000 */
[----:B------:R-:W0:Y:S01]  /*1690*/  F2F.F64.F32 R2, R2 ;  /* 0x0000000200027310 */ /* 0x000e220000201800 */
[----:B------:R-:W-:Y:S05]  /*16a0*/  BRA `(.L_x_5704) ;  /* 0x0000000c000c7947 */ /* 0x000fea0003800000 */
.L_x_5708:
[----:B------:R-:W2:Y:S02]  /*16b0*/  LDG.E.U16 R0, desc[UR36][R4.64] ;  /* 0x0000002404007981 */ /* 0x000ea4000c1e1500 */
[----:B--2---:R-:W-:-:S05]  /*16c0*/  HADD2.F32 R0, -RZ, R0.H0_H0 ;  /* 0x20000000ff007230 */ /* 0x004fca0000004100 */
[----:B------:R-:W-:-:S04]  /*16d0*/  FMUL.FTZ R0, R0, 1 ;  /* 0x3f80000000007820 */ /* 0x000fc80000410000 */
[----:B------:R0:W1:Y:S01]  /*16e0*/  F2F.F64.F32 R2, R0 ;  /* 0x0000000000027310 */ /* 0x0000620000201800 */
[----:B------:R-:W-:Y:S05]  /*16f0*/  BRA `(.L_x_5704) ;  /* 0x0000000800f87947 */ /* 0x000fea0003800000 */
.L_x_5707:
[----:B------:R-:W-:-:S13]  /*1700*/  ISETP.NE.AND P0, PT, R2, 0x7, PT ;  /* 0x000000070200780c */ /* 0x000fda0003f05270 */
[----:B------:R-:W-:Y:S05]  /*1710*/  @!P0 BRA `(.L_x_5709) ;  /* 0x0000000000348947 */ /* 0x000fea0003800000 */
        /* <DEDUP_REMOVED lines=8> */
.L_x_5710:
[----:B------:R-:W2:Y:S02]  /*17a0*/  LDG.E.U16 R4, desc[UR36][R4.64] ;  /* 0x0000002404047981 */ /* 0x000ea4000c1e1500 */
[----:B--2---:R-:W-:-:S05]  /*17b0*/  HADD2.F32 R0, -RZ, R4.H0_H0 ;  /* 0x20000004ff007230 */ /* 0x004fca0000004100 */
[----:B------:R-:W-:-:S04]  /*17c0*/  FMUL.FTZ R0, R0, 1 ;  /* 0x3f80000000007820 */ /* 0x000fc80000410000 */
[----:B------:R0:W1:Y:S01]  /*17d0*/  F2F.F64.F32 R2, R0 ;  /* 0x0000000000027310 */ /* 0x0000620000201800 */
[----:B------:R-:W-:Y:S05]  /*17e0*/  BRA `(.L_x_5704) ;  /* 0x0000000800bc7947 */ /* 0x000fea0003800000 */
.L_x_5709:
[----:B------:R0:W5:Y:S01]  /*17f0*/  LDG.E.64 R2, desc[UR36][R4.64] ;  /* 0x0000002404027981 */ /* 0x000162000c1e1b00 */
[----:B------:R-:W-:Y:S05]  /*1800*/  BRA `(.L_x_5704) ;  /* 0x0000000800b47947 */ /* 0x000fea0003800000 */
.L_x_5699:
        /* <DEDUP_REMOVED lines=8> */
[----:B------:R-:W2:Y:S01]  /*1890*/  LDG.E.U8 R4, desc[UR36][R4.64] ;  /* 0x0000002404047981 */ /* 0x000ea2000c1e1100 */
[----:B------:R-:W-:Y:S01]  /*18a0*/  IMAD.MOV.U32 R2, RZ, RZ, RZ ;  /* 0x000000ffff027224 */ /* 0x000fe200078e00ff */
[----:B--2---:R-:W-:-:S04]  /*18b0*/  ISETP.NE.AND P0, PT, R4, RZ, PT ;  /* 0x000000ff0400720c */ /* 0x004fc80003f05270 */
[----:B------:R-:W-:Y:S01]  /*18c0*/  FSEL R3, RZ, 1.875, !P0 ;  /* 0x3ff00000ff037808 */ /* 0x000fe20004000000 */
[----:B------:R-:W-:Y:S08]  /*18d0*/  BRA `(.L_x_5704) ;  /* 0x0000000800807947 */ /* 0x000ff00003800000 */
.L_x_5713:
[----:B------:R0:W5:Y:S01]  /*18e0*/  LDG.E.64 R2, desc[UR36][R4.64] ;  /* 0x0000002404027981 */ /* 0x000162000c1e1b00 */
[----:B------:R-:W-:Y:S05]  /*18f0*/  BRA `(.L_x_5704) ;  /* 0x0000000800787947 */ /* 0x000fea0003800000 */
.L_x_5712:
        /* <DEDUP_REMOVED lines=24> */
[----:B------:R-:W-:-:S05]  /*1a80*/  LOP3.LUT R3, R3, 0x80000000, R0, 0xf8, !PT ;  /* 0x8000000003037812 */ /* 0x000fca00078ef800 */
[----:B------:R-:W-:-:S06]  /*1a90*/  FMUL.FTZ R3, R3, 1 ;  /* 0x3f80000003037820 */ /* 0x000fcc0000410000 */
[----:B------:R-:W0:Y:S01]  /*1aa0*/  F2F.F64.F32 R2, R3 ;  /* 0x0000000300027310 */ /* 0x000e220000201800 */
[----:B------:R-:W-:Y:S05]  /*1ab0*/  BRA `(.L_x_5704) ;  /* 0x0000000800087947 */ /* 0x000fea0003800000 */
.L_x_5715:
[----:B------:R-:W2:Y:S02]  /*1ac0*/  LDG.E.U8 R3, desc[UR36][R4.64] ;  /* 0x0000002404037981 */ /* 0x000ea4000c1e1100 */
[----:B--2---:R-:W-:-:S05]  /*1ad0*/  IMAD.SHL.U32 R0, R3, 0x2000000, RZ ;  /* 0x0200000003007824 */ /* 0x004fca00078e00ff */
        /* <DEDUP_REMOVED lines=9> */
[----:B------:R-:W-:-:S05]  /*1b70*/  LOP3.LUT R2, R2, 0x80000000, R3, 0xf8, !PT ;  /* 0x8000000002027812 */ /* 0x000fca00078ef803 */
[----:B------:R-:W-:-:S06]  /*1b80*/  FMUL.FTZ R2, R2, 1 ;  /* 0x3f80000002027820 */ /* 0x000fcc0000410000 */
[----:B------:R-:W0:Y:S01]  /*1b90*/  F2F.F64.F32 R2, R2 ;  /* 0x0000000200027310 */ /* 0x000e220000201800 */
[----:B------:R-:W-:Y:S05]  /*1ba0*/  BRA `(.L_x_5704) ;  /* 0x0000000400cc7947 */ /* 0x000fea0003800000 */
.L_x_5714:
[----:B------:R-:W2:Y:S02]  /*1bb0*/  LDG.E.U16 R0, desc[UR36][R4.64] ;  /* 0x0000002404007981 */ /* 0x000ea4000c1e1500 */
[----:B--2---:R-:W-:-:S04]  /*1bc0*/  IMAD.U32 R0, R0, 0x10000, RZ ;  /* 0x0001000000007824 */ /* 0x004fc800078e00ff */
[----:B------:R-:W-:-:S04]  /*1bd0*/  FMUL.FTZ R0, R0, 1 ;  /* 0x3f80000000007820 */ /* 0x000fc80000410000 */
[----:B------:R0:W1:Y:S01]  /*1be0*/  F2F.F64.F32 R2, R0 ;  /* 0x0000000000027310 */ /* 0x0000620000201800 */
[----:B------:R-:W-:Y:S05]  /*1bf0*/  BRA `(.L_x_5704) ;  /* 0x0000000400b87947 */ /* 0x000fea0003800000 */
.L_x_5711:
        /* <DEDUP_REMOVED lines=9> */
[----:B--2---:R-:W0:Y:S01]  /*1c90*/  I2F.F64.U16 R2, R2 ;  /* 0x0000000200027312 */ /* 0x004e220000101800 */
[----:B------:R-:W-:Y:S05]  /*1ca0*/  BRA `(.L_x_5704) ;  /* 0x00000004008c7947 */ /* 0x000fea0003800000 */
.L_x_5718:
        /* <DEDUP_REMOVED lines=21> */
.L_x_5722:
[----:B------:R-:W-:Y:S05]  /*1e00*/  BSYNC B1 ;  /* 0x0000000000017941 */ /* 0x000fea0003800000 */
.L_x_5721:
[----:B------:R-:W-:Y:S01]  /*1e10*/  LEA R3, R0, 0x3b800000, 0x17 ;  /* 0x3b80000000037811 */ /* 0x000fe200078eb8ff */
[----:B------:R-:W-:-:S05]  /*1e20*/  IMAD.SHL.U32 R0, R2, 0x100000, RZ ;  /* 0x0010000002007824 */ /* 0x000fca00078e00ff */
[----:B------:R-:W-:-:S07]  /*1e30*/  LOP3.LUT R0, R3, R0, R4, 0xfe, !PT ;  /* 0x0000000003007212 */ /* 0x000fce00078efe04 */
.L_x_5720:
[----:B------:R-:W-:Y:S05]  /*1e40*/  BSYNC B0 ;  /* 0x0000000000007941 */ /* 0x000fea0003800000 */
.L_x_5719:
[----:B------:R-:W-:-:S04]  /*1e50*/  FMUL.FTZ R0, R0, 1 ;  /* 0x3f80000000007820 */ /* 0x000fc80000410000 */
[----:B------:R1:W2:Y:S01]  /*1e60*/  F2F.F64.F32 R2, R0 ;  /* 0x0000000000027310 */ /* 0x0002a20000201800 */
[----:B------:R-:W-:Y:S05]  /*1e70*/  BRA `(.L_x_5704) ;  /* 0x0000000400187947 */ /* 0x000fea0003800000 */
.L_x_5717:
        /* <DEDUP_REMOVED lines=21> */
.L_x_5726:
[----:B------:R-:W-:Y:S05]  /*1fd0*/  BSYNC B1 ;  /* 0x0000000000017941 */ /* 0x000fea0003800000 */
.L_x_5725:
[----:B------:R-:W-:Y:S01]  /*1fe0*/  LEA R3, R0, 0x37800000, 0x17 ;  /* 0x3780000000037811 */ /* 0x000fe200078eb8ff */
[----:B------:R-:W-:-:S05]  /*1ff0*/  IMAD.SHL.U32 R0, R2, 0x200000, RZ ;  /* 0x0020000002007824 */ /* 0x000fca00078e00ff */
[----:B------:R-:W-:-:S07]  /*2000*/  LOP3.LUT R0, R3, R0, R4, 0xfe, !PT ;  /* 0x0000000003007212 */ /* 0x000fce00078efe04 */
.L_x_5724:
[----:B------:R-:W-:Y:S05]  /*2010*/  BSYNC B0 ;  /* 0x0000000000007941 */ /* 0x000fea0003800000 */
.L_x_5723:
[----:B------:R-:W-:-:S04]  /*2020*/  FMUL.FTZ R0, R0, 1 ;  /* 0x3f80000000007820 */ /* 0x000fc80000410000 */
[----:B------:R3:W4:Y:S01]  /*2030*/  F2F.F64.F32 R2, R0 ;  /* 0x0000000000027310 */ /* 0x0007220000201800 */
[----:B------:R-:W-:Y:S05]  /*2040*/  BRA `(.L_x_5704) ;  /* 0x0000000000a47947 */ /* 0x000fea0003800000 */
.L_x_5716:
        /* <DEDUP_REMOVED lines=14> */
.L_x_5730:
[----:B------:R-:W-:Y:S05]  /*2130*/  BSYNC B0 ;  /* 0x0000000000007941 */ /* 0x000fea0003800000 */
.L_x_5729:
[----:B------:R-:W-:-:S04]  /*2140*/  FMUL.FTZ R0, R0, 1 ;  /* 0x3f80000000007820 */ /* 0x000fc80000410000 */
[----:B------:R0:W1:Y:S01]  /*2150*/  F2F.F64.F32 R2, R0 ;  /* 0x0000000000027310 */ /* 0x0000620000201800 */
[----:B------:R-:W-:Y:S05]  /*2160*/  BRA `(.L_x_5704) ;  /* 0x00000000005c7947 */ /* 0x000fea0003800000 */
.L_x_5703:
        /* <DEDUP_REMOVED lines=16> */
.L_x_5731:
[----:B------:R-:W-:Y:S01]  /*2270*/  CS2R R2, SRZ ;  /* 0x0000000000027805 */ /* 0x000fe2000001ff00 */
[----:B------:R-:W-:Y:S06]  /*2280*/  BRA `(.L_x_5704) ;  /* 0x0000000000147947 */ /* 0x000fec0003800000 */
.L_x_5728:
[----:B------:R-:W2:Y:S02]  /*2290*/  LDG.E.64 R2, desc[UR36][R4.64] ;  /* 0x0000002404027981 */ /* 0x000ea4000c1e1b00 */
[----:B--2---:R-:W0:Y:S01]  /*22a0*/  I2F.F64.U64 R2, R2 ;  /* 0x0000000200027312 */ /* 0x004e220000301800 */
[----:B------:R-:W-:Y:S05]  /*22b0*/  BRA `(.L_x_5704) ;  /* 0x0000000000087947 */ /* 0x000fea0003800000 */
.L_x_5727:
[----:B------:R-:W2:Y:S02]  /*22c0*/  LDG.E R2, desc[UR36][R4.64] ;  /* 0x0000002404027981 */ /* 0x000ea4000c1e1900 */
[----:B--2---:R-:W0:Y:S02]  /*22d0*/  I2F.F64.U32 R2, R2 ;  /* 0x0000000200027312 */ /* 0x004e240000201800 */
.L_x_5704:
[----:B0-----:R-:W3:Y:S01]  /*22e0*/  LDC.U8 R4, c[0x0][0x430] ;  /* 0x00010c00ff047b82 */ /* 0x001ee20000000000 */
[----:B------:R-:W-:Y:S02]  /*22f0*/  ULDC.64 UR4, c[0x0][0x428] ;  /* 0x00010a0000047ab9 */ /* 0x000fe40000000a00 */
[----:B------:R-:W-:-:S06]  /*2300*/  DSETP.NEU.AND P0, PT, RZ, UR4, PT ;  /* 0x00000004ff007e2a */ /* 0x000fcc000bf0d000 */
[----:B-12-45:R-:W-:-:S06]  /*2310*/  DSETP.NEU.XOR P0, PT, R2, RZ, P0 ;  /* 0x000000ff0200722a */ /* 0x036fcc000070d800 */
[----:B------:R-:W-:Y:S02]  /*2320*/  SEL R2, RZ, 0x1, !P0 ;  /* 0x00000001ff027807 */ /* 0x000fe40004000000 */
[----:B---3--:R-:W-:-:S04]  /*2330*/  PRMT R0, R4, 0x9910, RZ ;  /* 0x0000991004007816 */ /* 0x008fc800000000ff */
        /* <DEDUP_REMOVED lines=12> */
.L_x_5735:
[----:B------:R3:W-:Y:S01]  /*2400*/  STG.E.U8 desc[UR36][R16.64], R2 ;  /* 0x0000000210007986 */ /* 0x0007e2000c101124 */
[----:B------:R-:W-:Y:S05]  /*2410*/  BRA `(.L_x_5737) ;  /* 0x0000000c00487947 */ /* 0x000fea0003800000 */
.L_x_5734:
        /* <DEDUP_REMOVED lines=9> */
.L_x_5739:
[----:B------:R1:W-:Y:S01]  /*24b0*/  STG.E desc[UR36][R16.64], R2 ;  /* 0x0000000210007986 */ /* 0x0003e2000c101924 */
[----:B------:R-:W-:Y:S05]  /*24c0*/  BRA `(.L_x_5737) ;  /* 0x0000000c001c7947 */ /* 0x000fea0003800000 */
.L_x_5738:
[----:B------:R2:W-:Y:S01]  /*24d0*/  STG.E.U16 desc[UR36][R16.64], R2 ;  /* 0x0000000210007986 */ /* 0x0005e2000c101524 */
[----:B------:R-:W-:Y:S05]  /*24e0*/  BRA `(.L_x_5737) ;  /* 0x0000000c00147947 */ /* 0x000fea0003800000 */
.L_x_5733:
        /* <DEDUP_REMOVED lines=9> */
.L_x_5741:
[----:B------:R-:W-:-:S04]  /*2580*/  I2FP.F32.U32 R0, R2 ;  /* 0x0000000200007245 */ /* 0x000fc80000201000 */
[----:B------:R-:W-:-:S05]  /*2590*/  F2FP.F16.F32.PACK_AB R0, RZ, R0 ;  /* 0x00000000ff00723e */ /* 0x000fca00000000ff */
[----:B------:R0:W-:Y:S01]  /*25a0*/  STG.E.U16 desc[UR36][R16.64], R0 ;  /* 0x0000000010007986 */ /* 0x0001e2000c101524 */
[----:B------:R-:W-:Y:S05]  /*25b0*/  BRA `(.L_x_5737) ;  /* 0x0000000800e07947 */ /* 0x000fea0003800000 */
.L_x_5740:
        /* <DEDUP_REMOVED lines=10> */
.L_x_5743:
[----:B------:R-:W-:-:S04]  /*2660*/  I2FP.F32.U32 R2, R2 ;  /* 0x0000000200027245 */ /* 0x000fc80000201000 */
[----:B------:R-:W-:-:S04]  /*2670*/  F2FP.F16.F32.PACK_AB R3, RZ, R2 ;  /* 0x00000002ff03723e */ /* 0x000fc800000000ff */
[----:B------:R-:W-:-:S05]  /*2680*/  PRMT R3, R3, 0x5410, RZ ;  /* 0x0000541003037816 */ /* 0x000fca00000000ff */
[----:B------:R0:W-:Y:S01]  /*2690*/  STG.E desc[UR36][R16.64], R3 ;  /* 0x0000000310007986 */ /* 0x0001e2000c101924 */
[----:B------:R-:W-:Y:S05]  /*26a0*/  BRA `(.L_x_5737) ;  /* 0x0000000800a47947 */ /* 0x000fea0003800000 */
.L_x_5742:
[----:B------:R-:W0:Y:S02]  /*26b0*/  I2F.F64.U32 R2, R2 ;  /* 0x0000000200027312 */ /* 0x000e240000201800 */
[----:B0-----:R0:W-:Y:S01]  /*26c0*/  STG.E.64 desc[UR36][R16.64], R2 ;  /* 0x0000000210007986 */ /* 0x0011e2000c101b24 */
[----:B------:R-:W-:Y:S05]  /*26d0*/  BRA `(.L_x_5737) ;  /* 0x0000000800987947 */ /* 0x000fea0003800000 */
.L_x_5732:
        /* <DEDUP_REMOVED lines=10> */
.L_x_5746:
[----:B------:R-:W0:Y:S01]  /*2780*/  I2F.F64.U32 R4, R2 ;  /* 0x0000000200047312 */ /* 0x000e220000201800 */
[----:B------:R-:W-:-:S05]  /*2790*/  CS2R R6, SRZ ;  /* 0x0000000000067805 */ /* 0x000fca000001ff00 */
[----:B0-----:R0:W-:Y:S01]  /*27a0*/  STG.E.128 desc[UR36][R16.64], R4 ;  /* 0x0000000410007986 */ /* 0x0011e2000c101d24 */
[----:B------:R-:W-:Y:S05]  /*27b0*/  BRA `(.L_x_5737) ;  /* 0x0000000800607947 */ /* 0x000fea0003800000 */
.L_x_5745:
        /* <DEDUP_REMOVED lines=21> */
.L_x_5750:
[----:B------:R-:W-:Y:S05]  /*2910*/  BSYNC B0 ;  /* 0x0000000000007941 */ /* 0x000fea0003800000 */
.L_x_5749:
[----:B------:R-:W-:-:S05]  /*2920*/  LOP3.LUT R3, R0, R3, RZ, 0xfc, !PT ;  /* 0x0000000300037212 */ /* 0x000fca00078efcff */
[----:B------:R0:W-:Y:S01]  /*2930*/  STG.E.U8 desc[UR36][R16.64], R3 ;  /* 0x0000000310007986 */ /* 0x0001e2000c101124 */
[----:B------:R-:W-:Y:S05]  /*2940*/  BRA `(.L_x_5737) ;  /* 0x0000000400fc7947 */ /* 0x000fea0003800000 */
.L_x_5748:
        /* <DEDUP_REMOVED lines=13> */
.L_x_5752:
[----:B------:R-:W-:Y:S01]  /*2a20*/  IMAD.MOV.U32 R0, RZ, RZ, 0x7f ;  /* 0x0000007fff007424 */ /* 0x000fe200078e00ff */
[----:B------:R-:W-:-:S04]  /*2a30*/  ISETP.GT.U32.AND P0, PT, R2, 0x7f800000, PT ;  /* 0x7f8000000200780c */ /* 0x000fc80003f04070 */
[----:B------:R-:W-:-:S09]  /*2a40*/  SEL R0, R0, 0x7c, P0 ;  /* 0x0000007c00007807 */ /* 0x000fd20000000000 */
.L_x_5753:
[----:B------:R-:W-:Y:S05]  /*2a50*/  BSYNC B0 ;  /* 0x0000000000007941 */ /* 0x000fea0003800000 */
.L_x_5751:
[----:B------:R-:W-:-:S04]  /*2a60*/  LOP3.LUT R2, R3, 0x80000000, RZ, 0xc0, !PT ;  /* 0x8000000003027812 */ /* 0x000fc800078ec0ff */
[----:B------:R-:W-:-:S04]  /*2a70*/  SHF.R.U32.HI R3, RZ, 0x18, R2 ;  /* 0x00000018ff037819 */ /* 0x000fc80000011602 */
[----:B------:R-:W-:-:S05]  /*2a80*/  LOP3.LUT R3, R0, R3, RZ, 0xfc, !PT ;  /* 0x0000000300037212 */ /* 0x000fca00078efcff */
[----:B------:R0:W-:Y:S01]  /*2a90*/  STG.E.U8 desc[UR36][R16.64], R3 ;  /* 0x0000000310007986 */ /* 0x0001e2000c101124 */
[----:B------:R-:W-:Y:S05]  /*2aa0*/  BRA `(.L_x_5737) ;  /* 0x0000000400a47947 */ /* 0x000fea0003800000 */
.L_x_5747:
[----:B------:R-:W-:-:S04]  /*2ab0*/  I2FP.F32.U32 R0, R2 ;  /* 0x0000000200007245 */ /* 0x000fc80000201000 */
[----:B------:R-:W-:-:S05]  /*2ac0*/  F2FP.BF16.F32.PACK_AB R0, RZ, R0 ;  /* 0x00000000ff00723e */ /* 0x000fca00000010ff */
[----:B------:R0:W-:Y:S01]  /*2ad0*/  STG.E.U16 desc[UR36][R16.64], R0 ;  /* 0x0000000010007986 */ /* 0x0001e2000c101524 */
[----:B------:R-:W-:Y:S05]  /*2ae0*/  BRA `(.L_x_5737) ;  /* 0x0000000400947947 */ /* 0x000fea0003800000 */
.L_x_5744:
        /* <DEDUP_REMOVED lines=10> */
.L_x_5756:
        /* <DEDUP_REMOVED lines=17> */
.L_x_5759:
[----:B------:R-:W-:-:S04]  /*2ca0*/  LOP3.LUT R2, R3, 0x80000000, RZ, 0xc0, !PT ;  /* 0x8000000003027812 */ /* 0x000fc800078ec0ff */
[----:B------:R-:W-:-:S04]  /*2cb0*/  SHF.R.U32.HI R3, RZ, 0x18, R2 ;  /* 0x00000018ff037819 */ /* 0x000fc80000011602 */
[----:B------:R-:W-:-:S04]  /*2cc0*/  LOP3.LUT R0, R0, R3, RZ, 0xfc, !PT ;  /* 0x0000000300007212 */ /* 0x000fc800078efcff */
[----:B------:R-:W-:-:S07]  /*2cd0*/  PRMT R8, R0, 0x7610, R8 ;  /* 0x0000761000087816 */ /* 0x000fce0000000008 */
.L_x_5758:
[----:B------:R-:W-:Y:S05]  /*2ce0*/  BSYNC B0 ;  /* 0x0000000000007941 */ /* 0x000fea0003800000 */
.L_x_5757:
[----:B------:R0:W-:Y:S01]  /*2cf0*/  STG.E.U8 desc[UR36][R16.64], R8 ;  /* 0x0000000810007986 */ /* 0x0001e2000c101124 */
[----:B------:R-:W-:Y:S05]  /*2d00*/  BRA `(.L_x_5737) ;  /* 0x00000004000c7947 */ /* 0x000fea0003800000 */
.L_x_5755:
        /* <DEDUP_REMOVED lines=17> */
.L_x_5762:
[----:B------:R-:W-:-:S04]  /*2e20*/  LOP3.LUT R2, R3, 0x80000000, RZ, 0xc0, !PT ;  /* 0x8000000003027812 */ /* 0x000fc800078ec0ff */
[----:B------:R-:W-:-:S04]  /*2e30*/  SHF.R.U32.HI R3, RZ, 0x18, R2 ;  /* 0x00000018ff037819 */ /* 0x000fc80000011602 */
[----:B------:R-:W-:-:S04]  /*2e40*/  LOP3.LUT R0, R0, R3, RZ, 0xfc, !PT ;  /* 0x0000000300007212 */ /* 0x000fc800078efcff */
[----:B------:R-:W-:-:S07]  /*2e50*/  PRMT R8, R0, 0x7610, R8 ;  /* 0x0000761000087816 */ /* 0x000fce0000000008 */
.L_x_5761:
[----:B------:R-:W-:Y:S05]  /*2e60*/  BSYNC B0 ;  /* 0x0000000000007941 */ /* 0x000fea0003800000 */
.L_x_5760:
[----:B------:R0:W-:Y:S01]  /*2e70*/  STG.E.U8 desc[UR36][R16.64], R8 ;  /* 0x0000000810007986 */ /* 0x0001e2000c101124 */
[----:B------:R-:W-:Y:S05]  /*2e80*/  BRA `(.L_x_5737) ;  /* 0x0000000000ac7947 */ /* 0x000fea0003800000 */
.L_x_5754:
        /* <DEDUP_REMOVED lines=22> */
.L_x_5736:
        /* <DEDUP_REMOVED lines=16> */
.L_x_5765:
[----:B------:R-:W-:Y:S05]  /*30f0*/  BRA `(.L_x_5737) ;  /* 0x0000000000107947 */ /* 0x000fea0003800000 */
.L_x_5764:
[----:B------:R-:W-:-:S05]  /*3100*/  IMAD.MOV.U32 R3, RZ, RZ, RZ ;  /* 0x000000ffff037224 */ /* 0x000fca00078e00ff */
[----:B------:R0:W-:Y:S01]  /*3110*/  STG.E.64 desc[UR36][R16.64], R2 ;  /* 0x0000000210007986 */ /* 0x0001e2000c101b24 */
[----:B------:R-:W-:Y:S05]  /*3120*/  BRA `(.L_x_5737) ;  /* 0x0000000000047947 */ /* 0x000fea0003800000 */
.L_x_5763:
[----:B------:R0:W-:Y:S02]  /*3130*/  STG.E desc[UR36][R16.64], R2 ;  /* 0x0000000210007986 */ /* 0x0001e4000c101924 */
.L_x_5737:
[----:B------:R-:W-:-:S04]  /*3140*/  IMAD R18, R23, 0x200, R18 ;  /* 0x0000020017127824 */ /* 0x000fc800078e0212 */
[----:B------:R-:W-:-:S07]  /*3150*/  VIADD R19, R18, 0x80 ;  /* 0x0000008012137836 */ /* 0x000fce0000000000 */
.L_x_5697:
[----:B------:R-:W-:Y:S05]  /*3160*/  BSYNC B6 ;  /* 0x0000000000067941 */ /* 0x000fea0003800000 */
.L_x_5696:
        /* <DEDUP_REMOVED lines=307> */
.L_x_5768:
        /* <DEDUP_REMOVED lines=21> */
.L_x_5772:
[----:B------:R-:W2:Y:S02]  /*45f0*/  LDG.E.U8 R2, desc[UR36][R4.64] ;  /* 0x0000002404027981 */ /* 0x000ea4000c1e1100 */
[----:B--2---:R-:W0:Y:S01]  /*4600*/  I2F.F64.U16 R2, R2 ;  /* 0x0000000200027312 */ /* 0x004e220000101800 */
[----:B------:R-:W-:Y:S05]  /*4610*/  BRA `(.L_x_5774) ;  /* 0x0000000c00707947 */ /* 0x000fea0003800000 */
.L_x_5771:
        /* <DEDUP_REMOVED lines=9> */
.L_x_5776:
[----:B------:R-:W2:Y:S02]  /*46b0*/  LDG.E R2, desc[UR36][R4.64] ;  /* 0x0000002404027981 */ /* 0x000ea4000c1e1900 */
[----:B--2---:R-:W0:Y:S01]  /*46c0*/  I2F.F64 R2, R2 ;  /* 0x0000000200027312 */ /* 0x004e220000201c00 */
[----:B------:R-:W-:Y:S05]  /*46d0*/  BRA `(.L_x_5774) ;  /* 0x0000000c00407947 */ /* 0x000fea0003800000 */
.L_x_5775:
[----:B------:R-:W2:Y:S02]  /*46e0*/  LDG.E.U16 R2, desc[UR36][R4.64] ;  /* 0x0000002404027981 */ /* 0x000ea4000c1e1500 */
[----:B--2---:R-:W0:Y:S01]  /*46f0*/  I2F.F64.S16 R2, R2 ;  /* 0x0000000200027312 */ /* 0x004e220000101c00 */
[----:B------:R-:W-:Y:S05]  /*4700*/  BRA `(.L_x_5774) ;  /* 0x0000000c00347947 */ /* 0x000fea0003800000 */
.L_x_5770:
        /* <DEDUP_REMOVED lines=10> */
.L_x_5778:
[----:B------:R-:W2:Y:S02]  /*47b0*/  LDG.E.U16 R0, desc[UR36][R4.64] ;  /* 0x0000002404007981 */ /* 0x000ea4000c1e1500 */
[----:B--2---:R-:W-:-:S05]  /*47c0*/  HADD2.F32 R0, -RZ, R0.H0_H0 ;  /* 0x20000000ff007230 */ /* 0x004fca0000004100 */
[----:B------:R-:W-:-:S04]  /*47d0*/  FMUL.FTZ R0, R0, 1 ;  /* 0x3f80000000007820 */ /* 0x000fc80000410000 */
[----:B------:R0:W1:Y:S01]  /*47e0*/  F2F.F64.F32 R2, R0 ;  /* 0x0000000000027310 */ /* 0x0000620000201800 */
[----:B------:R-:W-:Y:S05]  /*47f0*/  BRA `(.L_x_5774) ;  /* 0x0000000800f87947 */ /* 0x000fea0003800000 */
.L_x_5777:
        /* <DEDUP_REMOVED lines=10> */
.L_x_5780:
[----:B------:R-:W2:Y:S02]  /*48a0*/  LDG.E.U16 R4, desc[UR36][R4.64] ;  /* 0x0000002404047981 */ /* 0x000ea4000c1e1500 */
[----:B--2---:R-:W-:-:S05]  /*48b0*/  HADD2.F32 R0, -RZ, R4.H0_H0 ;  /* 0x20000004ff007230 */ /* 0x004fca0000004100 */
[----:B------:R-:W-:-:S04]  /*48c0*/  FMUL.FTZ R0, R0, 1 ;  /* 0x3f80000000007820 */ /* 0x000fc80000410000 */
[----:B------:R0:W1:Y:S01]  /*48d0*/  F2F.F64.F32 R2, R0 ;  /* 0x0000000000027310 */ /* 0x0000620000201800 */
[----:B------:R-:W-:Y:S05]  /*48e0*/  BRA `(.L_x_5774) ;  /* 0x0000000800bc7947 */ /* 0x000fea0003800000 */
.L_x_5779:
[----:B------:R0:W5:Y:S01]  /*48f0*/  LDG.E.64 R2, desc[UR36][R4.64] ;  /* 0x0000002404027981 */ /* 0x000162000c1e1b00 */
[----:B------:R-:W-:Y:S05]  /*4900*/  BRA `(.L_x_5774) ;  /* 0x0000000800b47947 */ /* 0x000fea0003800000 */
.L_x_5769:
        /* <DEDUP_REMOVED lines=13> */
.L_x_5783:
[----:B------:R0:W5:Y:S01]  /*49e0*/  LDG.E.64 R2, desc[UR36][R4.64] ;  /* 0x0000002404027981 */ /* 0x000162000c1e1b00 */
[----:B------:R-:W-:Y:S05]  /*49f0*/  BRA `(.L_x_5774) ;  /* 0x0000000800787947 */ /* 0x000fea0003800000 */
.L_x_5782:
        /* <DEDUP_REMOVED lines=28> */
.L_x_5785:
        /* <DEDUP_REMOVED lines=15> */
.L_x_5784:
[----:B------:R-:W2:Y:S02]  /*4cb0*/  LDG.E.U16 R0, desc[UR36][R4.64] ;  /* 0x0000002404007981 */ /* 0x000ea4000c1e1500 */
[----:B--2---:R-:W-:-:S04]  /*4cc0*/  IMAD.U32 R0, R0, 0x10000, RZ ;  /* 0x0001000000007824 */ /* 0x004fc800078e00ff */
[----:B------:R-:W-:-:S04]  /*4cd0*/  FMUL.FTZ R0, R0, 1 ;  /* 0x3f80000000007820 */ /* 0x000fc80000410000 */
[----:B------:R0:W1:Y:S01]  /*4ce0*/  F2F.F64.F32 R2, R0 ;  /* 0x0000000000027310 */ /* 0x0000620000201800 */
[----:B------:R-:W-:Y:S05]  /*4cf0*/  BRA `(.L_x_5774) ;  /* 0x0000000400b87947 */ /* 0x000fea0003800000 */
.L_x_5781:
        /* <DEDUP_REMOVED lines=11> */
.L_x_5788:
        /* <DEDUP_REMOVED lines=21> */
.L_x_5792:
[----:B------:R-:W-:Y:S05]  /*4f00*/  BSYNC B1 ;  /* 0x0000000000017941 */ /* 0x000fea0003800000 */
.L_x_5791:
[----:B------:R-:W-:Y:S01]  /*4f10*/  LEA R3, R0, 0x3b800000, 0x17 ;  /* 0x3b80000000037811 */ /* 0x000fe200078eb8ff */
[----:B------:R-:W-:-:S05]  /*4f20*/  IMAD.SHL.U32 R0, R2, 0x100000, RZ ;  /* 0x0010000002007824 */ /* 0x000fca00078e00ff */
[----:B------:R-:W-:-:S07]  /*4f30*/  LOP3.LUT R0, R3, R0, R4, 0xfe, !PT ;  /* 0x0000000003007212 */ /* 0x000fce00078efe04 */
.L_x_5790:
[----:B------:R-:W-:Y:S05]  /*4f40*/  BSYNC B0 ;  /* 0x0000000000007941 */ /* 0x000fea0003800000 */
.L_x_5789:
[----:B------:R-:W-:-:S04]  /*4f50*/  FMUL.FTZ R0, R0, 1 ;  /* 0x3f80000000007820 */ /* 0x000fc80000410000 */
[----:B------:R1:W2:Y:S01]  /*4f60*/  F2F.F64.F32 R2, R0 ;  /* 0x0000000000027310 */ /* 0x0002a20000201800 */
[----:B------:R-:W-:Y:S05]  /*4f70*/  BRA `(.L_x_5774) ;  /* 0x0000000400187947 */ /* 0x000fea0003800000 */
.L_x_5787:
        /* <DEDUP_REMOVED lines=21> */
.L_x_5796:
[----:B------:R-:W-:Y:S05]  /*50d0*/  BSYNC B1 ;  /* 0x0000000000017941 */ /* 0x000fea0003800000 */
.L_x_5795:
[----:B------:R-:W-:Y:S01]  /*50e0*/  LEA R3, R0, 0x37800000, 0x17 ;  /* 0x3780000000037811 */ /* 0x000fe200078eb8ff */
[----:B------:R-:W-:-:S05]  /*50f0*/  IMAD.SHL.U32 R0, R2, 0x200000, RZ ;  /* 0x0020000002007824 */ /* 0x000fca00078e00ff */
[----:B------:R-:W-:-:S07]  /*5100*/  LOP3.LUT R0, R3, R0, R4, 0xfe, !PT ;  /* 0x0000000003007212 */ /* 0x000fce00078efe04 */
.L_x_5794:
[----:B------:R-:W-:Y:S05]  /*5110*/  BSYNC B0 ;  /* 0x0000000000007941 */ /* 0x000fea0003800000 */
.L_x_5793:
[----:B------:R-:W-:-:S04]  /*5120*/  FMUL.FTZ R0, R0, 1 ;  /* 0x3f80000000007820 */ /* 0x000fc80000410000 */
[----:B------:R3:W4:Y:S01]  /*5130*/  F2F.F64.F32 R2, R0 ;  /* 0x0000000000027310 */ /* 0x0007220000201800 */
[----:B------:R-:W-:Y:S05]  /*5140*/  BRA `(.L_x_5774) ;  /* 0x0000000000a47947 */ /* 0x000fea0003800000 */
.L_x_5786:
        /* <DEDUP_REMOVED lines=14> */
.L_x_5800:
[----:B------:R-:W-:Y:S05]  /*5230*/  BSYNC B0 ;  /* 0x0000000000007941 */ /* 0x000fea0003800000 */
.L_x_5799:
[----:B------:R-:W-:-:S04]  /*5240*/  FMUL.FTZ R0, R0, 1 ;  /* 0x3f80000000007820 */ /* 0x000fc80000410000 */
[----:B------:R0:W1:Y:S01]  /*5250*/  F2F.F64.F32 R2, R0 ;  /* 0x0000000000027310 */ /* 0x0000620000201800 */
[----:B------:R-:W-:Y:S05]  /*5260*/  BRA `(.L_x_5774) ;  /* 0x00000000005c7947 */ /* 0x000fea0003800000 */
.L_x_5773:
        /* <DEDUP_REMOVED lines=16> */
.L_x_5801:
[----:B------:R-:W-:Y:S01]  /*5370*/  CS2R R2, SRZ ;  /* 0x0000000000027805 */ /* 0x000fe2000001ff00 */
[----:B------:R-:W-:Y:S06]  /*5380*/  BRA `(.L_x_5774) ;  /* 0x0000000000147947 */ /* 0x000fec0003800000 */
.L_x_5798:
[----:B------:R-:W2:Y:S02]  /*5390*/  LDG.E.64 R2, desc[UR36][R4.64] ;  /* 0x0000002404027981 */ /* 0x000ea4000c1e1b00 */
[----:B--2---:R-:W0:Y:S01]  /*53a0*/  I2F.F64.U64 R2, R2 ;  /* 0x0000000200027312 */ /* 0x004e220000301800 */
[----:B------:R-:W-:Y:S05]  /*53b0*/  BRA `(.L_x_5774) ;  /* 0x0000000000087947 */ /* 0x000fea0003800000 */
.L_x_5797:
[----:B------:R-:W2:Y:S02]  /*53c0*/  LDG.E R2, desc[UR36][R4.64] ;  /* 0x0000002404027981 */ /* 0x000ea4000c1e1900 */
[----:B--2---:R-:W0:Y:S02]  /*53d0*/  I2F.F64.U32 R2, R2 ;  /* 0x0000000200027312 */ /* 0x004e240000201800 */
.L_x_5774:
        /* <DEDUP_REMOVED lines=18> */
.L_x_5805:
[----:B------:R0:W-:Y:S01]  /*5500*/  STG.E.U8 desc[UR36][R16.64], R2 ;  /* 0x0000000210007986 */ /* 0x0001e2000c101124 */
[----:B------:R-:W-:Y:S05]  /*5510*/  BRA `(.L_x_5807) ;  /* 0x0000000c00487947 */ /* 0x000fea0003800000 */
.L_x_5804:
        /* <DEDUP_REMOVED lines=9> */
.L_x_5809:
[----:B------:R0:W-:Y:S01]  /*55b0*/  STG.E desc[UR36][R16.64], R2 ;  /* 0x0000000210007986 */ /* 0x0001e2000c101924 */
[----:B------:R-:W-:Y:S05]  /*55c0*/  BRA `(.L_x_5807) ;  /* 0x0000000c001c7947 */ /* 0x000fea0003800000 */
.L_x_5808:
[----:B------:R0:W-:Y:S01]  /*55d0*/  STG.E.U16 desc[UR36][R16.64], R2 ;  /* 0x0000000210007986 */ /* 0x0001e2000c101524 */
[----:B------:R-:W-:Y:S05]  /*55e0*/  BRA `(.L_x_5807) ;  /* 0x0000000c00147947 */ /* 0x000fea0003800000 */
.L_x_5803:
        /* <DEDUP_REMOVED lines=9> */
.L_x_5811:
[----:B------:R-:W-:-:S04]  /*5680*/  I2FP.F32.U32 R0, R2 ;  /* 0x0000000200007245 */ /* 0x000fc80000201000 */
[----:B------:R-:W-:-:S05]  /*5690*/  F2FP.F16.F32.PACK_AB R0, RZ, R0 ;  /* 0x00000000ff00723e */ /* 0x000fca00000000ff */
[----:B------:R0:W-:Y:S01]  /*56a0*/  STG.E.U16 desc[UR36][R16.64], R0 ;  /* 0x0000000010007986 */ /* 0x0001e2000c101524 */
[----:B------:R-:W-:Y:S05]  /*56b0*/  BRA `(.L_x_5807) ;  /* 0x0000000800e07947 */ /* 0x000fea0003800000 */
.L_x_5810:
        /* <DEDUP_REMOVED lines=10> */
.L_x_5813:
[----:B------:R-:W-:-:S04]  /*5760*/  I2FP.F32.U32 R2, R2 ;  /* 0x0000000200027245 */ /* 0x000fc80000201000 */
[----:B------:R-:W-:-:S04]  /*5770*/  F2FP.F16.F32.PACK_AB R3, RZ, R2 ;  /* 0x00000002ff03723e */ /* 0x000fc800000000ff */
[----:B------:R-:W-:-:S05]  /*5780*/  PRMT R3, R3, 0x5410, RZ ;  /* 0x0000541003037816 */ /* 0x000fca00000000ff */
[----:B------:R0:W-:Y:S01]  /*5790*/  STG.E desc[UR36][R16.64], R3 ;  /* 0x0000000310007986 */ /* 0x0001e2000c101924 */
[----:B------:R-:W-:Y:S05]  /*57a0*/  BRA `(.L_x_5807) ;  /* 0x0000000800a47947 */ /* 0x000fea0003800000 */
.L_x_5812:
[----:B------:R-:W0:Y:S02]  /*57b0*/  I2F.F64.U32 R2, R2 ;  /* 0x0000000200027312 */ /* 0x000e240000201800 */
[----:B0-----:R0:W-:Y:S01]  /*57c0*/  STG.E.64 desc[UR36][R16.64], R2 ;  /* 0x0000000210007986 */ /* 0x0011e2000c101b24 */
[----:B------:R-:W-:Y:S05]  /*57d0*/  BRA `(.L_x_5807) ;  /* 0x0000000800987947 */ /* 0x000fea0003800000 */
.L_x_5802:
        /* <DEDUP_REMOVED lines=10> */
.L_x_5816:
[----:B------:R-:W0:Y:S01]  /*5880*/  I2F.F64.U32 R4, R2 ;  /* 0x0000000200047312 */ /* 0x000e220000201800 */
[----:B------:R-:W-:-:S05]  /*5890*/  CS2R R6, SRZ ;  /* 0x0000000000067805 */ /* 0x000fca000001ff00 */
[----:B0-----:R0:W-:Y:S01]  /*58a0*/  STG.E.128 desc[UR36][R16.64], R4 ;  /* 0x0000000410007986 */ /* 0x0011e2000c101d24 */
[----:B------:R-:W-:Y:S05]  /*58b0*/  BRA `(.L_x_5807) ;  /* 0x0000000800607947 */ /* 0x000fea0003800000 */
.L_x_5815:
        /* <DEDUP_REMOVED lines=21> */
.L_x_5820:
[----:B------:R-:W-:Y:S05]  /*5a10*/  BSYNC B0 ;  /* 0x0000000000007941 */ /* 0x000fea0003800000 */
.L_x_5819:
[----:B------:R-:W-:-:S05]  /*5a20*/  LOP3.LUT R3, R0, R3, RZ, 0xfc, !PT ;  /* 0x0000000300037212 */ /* 0x000fca00078efcff */
[----:B------:R0:W-:Y:S01]  /*5a30*/  STG.E.U8 desc[UR36][R16.64], R3 ;  /* 0x0000000310007986 */ /* 0x0001e2000c101124 */
[----:B------:R-:W-:Y:S05]  /*5a40*/  BRA `(.L_x_5807) ;  /* 0x0000000400fc7947 */ /* 0x000fea0003800000 */
.L_x_5818:
        /* <DEDUP_REMOVED lines=13> */
.L_x_5822:
[----:B------:R-:W-:Y:S01]  /*5b20*/  IMAD.MOV.U32 R0, RZ, RZ, 0x7f ;  /* 0x0000007fff007424 */ /* 0x000fe200078e00ff */
[----:B------:R-:W-:-:S04]  /*5b30*/  ISETP.GT.U32.AND P0, PT, R2, 0x7f800000, PT ;  /* 0x7f8000000200780c */ /* 0x000fc80003f04070 */
[----:B------:R-:W-:-:S09]  /*5b40*/  SEL R0, R0, 0x7c, P0 ;  /* 0x0000007c00007807 */ /* 0x000fd20000000000 */
.L_x_5823:
[----:B------:R-:W-:Y:S05]  /*5b50*/  BSYNC B0 ;  /* 0x0000000000007941 */ /* 0x000fea0003800000 */
.L_x_5821:
[----:B------:R-:W-:-:S04]  /*5b60*/  LOP3.LUT R2, R3, 0x80000000, RZ, 0xc0, !PT ;  /* 0x8000000003027812 */ /* 0x000fc800078ec0ff */
[----:B------:R-:W-:-:S04]  /*5b70*/  SHF.R.U32.HI R3, RZ, 0x18, R2 ;  /* 0x00000018ff037819 */ /* 0x000fc80000011602 */
[----:B------:R-:W-:-:S05]  /*5b80*/  LOP3.LUT R3, R0, R3, RZ, 0xfc, !PT ;  /* 0x0000000300037212 */ /* 0x000fca00078efcff */
[----:B------:R0:W-:Y:S01]  /*5b90*/  STG.E.U8 desc[UR36][R16.64], R3 ;  /* 0x0000000310007986 */ /* 0x0001e2000c101124 */
[----:B------:R-:W-:Y:S05]  /*5ba0*/  BRA `(.L_x_5807) ;  /* 0x0000000400a47947 */ /* 0x000fea0003800000 */
.L_x_5817:
[----:B------:R-:W-:-:S04]  /*5bb0*/  I2FP.F32.U32 R0, R2 ;  /* 0x0000000200007245 */ /* 0x000fc80000201000 */
[----:B------:R-:W-:-:S05]  /*5bc0*/  F2FP.BF16.F32.PACK_AB R0, RZ, R0 ;  /* 0x00000000ff00723e */ /* 0x000fca00000010ff */
[----:B------:R0:W-:Y:S01]  /*5bd0*/  STG.E.U16 desc[UR36][R16.64], R0 ;  /* 0x0000000010007986 */ /* 0x0001e2000c101524 */
[----:B------:R-:W-:Y:S05]  /*5be0*/  BRA `(.L_x_5807) ;  /* 0x0000000400947947 */ /* 0x000fea0003800000 */
.L_x_5814:
        /* <DEDUP_REMOVED lines=10> */
.L_x_5826:
        /* <DEDUP_REMOVED lines=17> */
.L_x_5829:
[----:B------:R-:W-:-:S04]  /*5da0*/  LOP3.LUT R2, R3, 0x80000000, RZ, 0xc0, !PT ;  /* 0x8000000003027812 */ /* 0x000fc800078ec0ff */
[----:B------:R-:W-:-:S04]  /*5db0*/  SHF.R.U32.HI R3, RZ, 0x18, R2 ;  /* 0x00000018ff037819 */ /* 0x000fc80000011602 */
[----:B------:R-:W-:-:S04]  /*5dc0*/  LOP3.LUT R0, R0, R3, RZ, 0xfc, !PT ;  /* 0x0000000300007212 */ /* 0x000fc800078efcff */
[----:B------:R-:W-:-:S07]  /*5dd0*/  PRMT R8, R0, 0x7610, R8 ;  /* 0x0000761000087816 */ /* 0x000fce0000000008 */
.L_x_5828:
[----:B------:R-:W-:Y:S05]  /*5de0*/  BSYNC B0 ;  /* 0x0000000000007941 */ /* 0x000fea0003800000 */
.L_x_5827:
[----:B------:R3:W-:Y:S01]  /*5df0*/  STG.E.U8 desc[UR36][R16.64], R8 ;  /* 0x0000000810007986 */ /* 0x0007e2000c101124 */
[----:B------:R-:W-:Y:S05]  /*5e00*/  BRA `(.L_x_5807) ;  /* 0x00000004000c7947 */ /* 0x000fea0003800000 */
.L_x_5825:
        /* <DEDUP_REMOVED lines=17> */
.L_x_5832:
[----:B------:R-:W-:-:S04]  /*5f20*/  LOP3.LUT R2, R3, 0x80000000, RZ, 0xc0, !PT ;  /* 0x8000000003027812 */ /* 0x000fc800078ec0ff */
[----:B------:R-:W-:-:S04]  /*5f30*/  SHF.R.U32.HI R3, RZ, 0x18, R2 ;  /* 0x00000018ff037819 */ /* 0x000fc80000011602 */
[----:B------:R-:W-:-:S04]  /*5f40*/  LOP3.LUT R0, R0, R3, RZ, 0xfc, !PT ;  /* 0x0000000300007212 */ /* 0x000fc800078efcff */
[----:B------:R-:W-:-:S07]  /*5f50*/  PRMT R8, R0, 0x7610, R8 ;  /* 0x0000761000087816 */ /* 0x000fce0000000008 */
.L_x_5831:
[----:B------:R-:W-:Y:S05]  /*5f60*/  BSYNC B0 ;  /* 0x0000000000007941 */ /* 0x000fea0003800000 */
.L_x_5830:
[----:B------:R0:W-:Y:S01]  /*5f70*/  STG.E.U8 desc[UR36][R16.64], R8 ;  /* 0x0000000810007986 */ /* 0x0001e2000c101124 */
[----:B------:R-:W-:Y:S05]  /*5f80*/  BRA `(.L_x_5807) ;  /* 0x0000000000ac7947 */ /* 0x000fea0003800000 */
.L_x_5824:
        /* <DEDUP_REMOVED lines=22> */
.L_x_5806:
        /* <DEDUP_REMOVED lines=16> */
.L_x_5835:
[----:B------:R-:W-:Y:S05]  /*61f0*/  BRA `(.L_x_5807) ;  /* 0x0000000000107947 */ /* 0x000fea0003800000 */
.L_x_5834:
[----:B------:R-:W-:-:S05]  /*6200*/  IMAD.MOV.U32 R3, RZ, RZ, RZ ;  /* 0x000000ffff037224 */ /* 0x000fca00078e00ff */
[----:B------:R2:W-:Y:S01]  /*6210*/  STG.E.64 desc[UR36][R16.64], R2 ;  /* 0x0000000210007986 */ /* 0x0005e2000c101b24 */
[----:B------:R-:W-:Y:S05]  /*6220*/  BRA `(.L_x_5807) ;  /* 0x0000000000047947 */ /* 0x000fea0003800000 */
.L_x_5833:
[----:B------:R0:W-:Y:S02]  /*6230*/  STG.E desc[UR36][R16.64], R2 ;  /* 0x0000000210007986 */ /* 0x0001e4000c101924 */
.L_x_5807:
[----:B------:R-:W-:-:S07]  /*6240*/  VIADD R19, R19, 0x80 ;  /* 0x0000008013137836 */ /* 0x000fce0000000000 */
.L_x_5767:
[----:B------:R-:W-:Y:S05]  /*6250*/  BSYNC B6 ;  /* 0x0000000000067941 */ /* 0x000fea0003800000 */
.L_x_5766:
        /* <DEDUP_REMOVED lines=307> */
.L_x_5838:
        /* <DEDUP_REMOVED lines=21> */
.L_x_5842:
[----:B------:R-:W2:Y:S02]  /*76e0*/  LDG.E.U8 R2, desc[UR36][R4.64] ;  /* 0x0000002404027981 */ /* 0x000ea4000c1e1100 */
[----:B--2---:R-:W0:Y:S01]  /*76f0*/  I2F.F64.U16 R2, R2 ;  /* 0x0000000200027312 */ /* 0x004e220000101800 */
[----:B------:R-:W-:Y:S05]  /*7700*/  BRA `(.L_x_5844) ;  /* 0x0000000c00707947 */ /* 0x000fea0003800000 */
.L_x_5841:
        /* <DEDUP_REMOVED lines=9> */
.L_x_5846:
[----:B------:R-:W2:Y:S02]  /*77a0*/  LDG.E R2, desc[UR36][R4.64] ;  /* 0x0000002404027981 */ /* 0x000ea4000c1e1900 */
[----:B--2---:R-:W0:Y:S01]  /*77b0*/  I2F.F64 R2, R2 ;  /* 0x0000000200027312 */ /* 0x004e220000201c00 */
[----:B------:R-:W-:Y:S05]  /*77c0*/  BRA `(.L_x_5844) ;  /* 0x0000000c00407947 */ /* 0x000fea0003800000 */
.L_x_5845:
[----:B------:R-:W2:Y:S02]  /*77d0*/  LDG.E.U16 R2, desc[UR36][R4.64] ;  /* 0x0000002404027981 */ /* 0x000ea4000c1e1500 */
[----:B--2---:R-:W0:Y:S01]  /*77e0*/  I2F.F64.S16 R2, R2 ;  /* 0x0000000200027312 */ /* 0x004e220000101c00 */
[----:B------:R-:W-:Y:S05]  /*77f0*/  BRA `(.L_x_5844) ;  /* 0x0000000c00347947 */ /* 0x000fea0003800000 */
.L_x_5840:
        /* <DEDUP_REMOVED lines=10> */
.L_x_5848:
[----:B------:R-:W2:Y:S02]  /*78a0*/  LDG.E.U16 R0, desc[UR36][R4.64] ;  /* 0x0000002404007981 */ /* 0x000ea4000c1e1500 */
[----:B--2---:R-:W-:-:S05]  /*78b0*/  HADD2.F32 R0, -RZ, R0.H0_H0 ;  /* 0x20000000ff007230 */ /* 0x004fca0000004100 */
[----:B------:R-:W-:-:S04]  /*78c0*/  FMUL.FTZ R0, R0, 1 ;  /* 0x3f80000000007820 */ /* 0x000fc80000410000 */
[----:B------:R0:W1:Y:S01]  /*78d0*/  F2F.F64.F32 R2, R0 ;  /* 0x0000000000027310 */ /* 0x0000620000201800 */
[----:B------:R-:W-:Y:S05]  /*78e0*/  BRA `(.L_x_5844) ;  /* 0x0000000800f87947 */ /* 0x000fea0003800000 */
.L_x_5847:
        /* <DEDUP_REMOVED lines=10> */
.L_x_5850:
[----:B------:R-:W2:Y:S02]  /*7990*/  LDG.E.U16 R4, desc[UR36][R4.64] ;  /* 0x0000002404047981 */ /* 0x000ea4000c1e1500 */
[----:B--2---:R-:W-:-:S05]  /*79a0*/  HADD2.F32 R0, -RZ, R4.H0_H0 ;  /* 0x20000004ff007230 */ /* 0x004fca0000004100 */
[----:B------:R-:W-:-:S04]  /*79b0*/  FMUL.FTZ R0, R0, 1 ;  /* 0x3f80000000007820 */ /* 0x000fc80000410000 */
[----:B------:R0:W1:Y:S01]  /*79c0*/  F2F.F64.F32 R2, R0 ;  /* 0x0000000000027310 */ /* 0x0000620000201800 */
[----:B------:R-:W-:Y:S05]  /*79d0*/  BRA `(.L_x_5844) ;  /* 0x0000000800bc7947 */ /* 0x000fea0003800000 */
.L_x_5849:
[----:B------:R0:W5:Y:S01]  /*79e0*/  LDG.E.64 R2, desc[UR36][R4.64] ;  /* 0x0000002404027981 */ /* 0x000162000c1e1b00 */
[----:B------:R-:W-:Y:S05]  /*79f0*/  BRA `(.L_x_5844) ;  /* 0x0000000800b47947 */ /* 0x000fea0003800000 */
.L_x_5839:
        /* <DEDUP_REMOVED lines=13> */
.L_x_5853:
[----:B------:R0:W5:Y:S01]  /*7ad0*/  LDG.E.64 R2, desc[UR36][R4.64] ;  /* 0x0000002404027981 */ /* 0x000162000c1e1b00 */
[----:B------:R-:W-:Y:S05]  /*7ae0*/  BRA `(.L_x_5844) ;  /* 0x0000000800787947 */ /* 0x000fea0003800000 */
.L_x_5852:
        /* <DEDUP_REMOVED lines=28> */
.L_x_5855:
        /* <DEDUP_REMOVED lines=15> */
.L_x_5854:
[----:B------:R-:W2:Y:S02]  /*7da0*/  LDG.E.U16 R0, desc[UR36][R4.64] ;  /* 0x0000002404007981 */ /* 0x000ea4000c1e1500 */
[----:B--2---:R-:W-:-:S04]  /*7db0*/  IMAD.U32 R0, R0, 0x10000, RZ ;  /* 0x0001000000007824 */ /* 0x004fc800078e00ff */
[----:B------:R-:W-:-:S04]  /*7dc0*/  FMUL.FTZ R0, R0, 1 ;  /* 0x3f80000000007820 */ /* 0x000fc80000410000 */
[----:B------:R0:W1:Y:S01]  /*7dd0*/  F2F.F64.F32 R2, R0 ;  /* 0x0000000000027310 */ /* 0x0000620000201800 */
[----:B------:R-:W-:Y:S05]  /*7de0*/  BRA `(.L_x_5844) ;  /* 0x0000000400b87947 */ /* 0x000fea0003800000 */
.L_x_5851:
        /* <DEDUP_REMOVED lines=11> */
.L_x_5858:
        /* <DEDUP_REMOVED lines=21> */
.L_x_5862:
[----:B------:R-:W-:Y:S05]  /*7ff0*/  BSYNC B1 ;  /* 0x0000000000017941 */ /* 0x000fea0003800000 */
.L_x_5861:
[----:B------:R-:W-:Y:S01]  /*8000*/  LEA R3, R0, 0x3b800000, 0x17 ;  /* 0x3b80000000037811 */ /* 0x000fe200078eb8ff */
[----:B------:R-:W-:-:S05]  /*8010*/  IMAD.SHL.U32 R0, R2, 0x100000, RZ ;  /* 0x0010000002007824 */ /* 0x000fca00078e00ff */
[----:B------:R-:W-:-:S07]  /*8020*/  LOP3.LUT R0, R3, R0, R4, 0xfe, !PT ;  /* 0x0000000003007212 */ /* 0x000fce00078efe04 */
.L_x_5860:
[----:B------:R-:W-:Y:S05]  /*8030*/  BSYNC B0 ;  /* 0x0000000000007941 */ /* 0x000fea0003800000 */
.L_x_5859:
[----:B------:R-:W-:-:S04]  /*8040*/  FMUL.FTZ R0, R0, 1 ;  /* 0x3f80000000007820 */ /* 0x000fc80000410000 */
[----:B------:R1:W2:Y:S01]  /*8050*/  F2F.F64.F32 R2, R0 ;  /* 0x0000000000027310 */ /* 0x0002a20000201800 */
[----:B------:R-:W-:Y:S05]  /*8060*/  BRA `(.L_x_5844) ;  /* 0x0000000400187947 */ /* 0x000fea0003800000 */
.L_x_5857:
        /* <DEDUP_REMOVED lines=21> */
.L_x_5866:
[----:B------:R-:W-:Y:S05]  /*81c0*/  BSYNC B1 ;  /* 0x0000000000017941 */ /* 0x000fea0003800000 */
.L_x_5865:
[----:B------:R-:W-:Y:S01]  /*81d0*/  LEA R3, R0, 0x37800000, 0x17 ;  /* 0x3780000000037811 */ /* 0x000fe200078eb8ff */
[----:B------:R-:W-:-:S05]  /*81e0*/  IMAD.SHL.U32 R0, R2, 0x200000, RZ ;  /* 0x0020000002007824 */ /* 0x000fca00078e00ff */
[----:B------:R-:W-:-:S07]  /*81f0*/  LOP3.LUT R0, R3, R0, R4, 0xfe, !PT ;  /* 0x0000000003007212 */ /* 0x000fce00078efe04 */
.L_x_5864:
[----:B------:R-:W-:Y:S05]  /*8200*/  BSYNC B0 ;  /* 0x0000000000007941 */ /* 0x000fea0003800000 */
.L_x_5863:
[----:B------:R-:W-:-:S04]  /*8210*/  FMUL.FTZ R0, R0, 1 ;  /* 0x3f80000000007820 */ /* 0x000fc80000410000 */
[----:B------:R3:W4:Y:S01]  /*8220*/  F2F.F64.F32 R2, R0 ;  /* 0x0000000000027310 */ /* 0x0007220000201800 */
[----:B------:R-:W-:Y:S05]  /*8230*/  BRA `(.L_x_5844) ;  /* 0x0000000000a47947 */ /* 0x000fea0003800000 */
.L_x_5856:
        /* <DEDUP_REMOVED lines=14> */
.L_x_5870:
[----:B------:R-:W-:Y:S05]  /*8320*/  BSYNC B0 ;  /* 0x0000000000007941 */ /* 0x000fea0003800000 */
.L_x_5869:
[----:B------:R-:W-:-:S04]  /*8330*/  FMUL.FTZ R0, R0, 1 ;  /* 0x3f80000000007820 */ /* 0x000fc80000410000 */
[----:B------:R0:W1:Y:S01]  /*8340*/  F2F.F64.F32 R2, R0 ;  /* 0x0000000000027310 */ /* 0x0000620000201800 */
[----:B------:R-:W-:Y:S05]  /*8350*/  BRA `(.L_x_5844) ;  /* 0x00000000005c7947 */ /* 0x000fea0003800000 */
.L_x_5843:
        /* <DEDUP_REMOVED lines=16> */
.L_x_5871:
[----:B------:R-:W-:Y:S01]  /*8460*/  CS2R R2, SRZ ;  /* 0x0000000000027805 */ /* 0x000fe2000001ff00 */
[----:B------:R-:W-:Y:S06]  /*8470*/  BRA `(.L_x_5844) ;  /* 0x0000000000147947 */ /* 0x000fec0003800000 */
.L_x_5868:
[----:B------:R-:W2:Y:S02]  /*8480*/  LDG.E.64 R2, desc[UR36][R4.64] ;  /* 0x0000002404027981 */ /* 0x000ea4000c1e1b00 */
[----:B--2---:R-:W0:Y:S01]  /*8490*/  I2F.F64.U64 R2, R2 ;  /* 0x0000000200027312 */ /* 0x004e220000301800 */
[----:B------:R-:W-:Y:S05]  /*84a0*/  BRA `(.L_x_5844) ;  /* 0x0000000000087947 */ /* 0x000fea0003800000 */
.L_x_5867:
[----:B------:R-:W2:Y:S02]  /*84b0*/  LDG.E R2, desc[UR36][R4.64] ;  /* 0x0000002404027981 */ /* 0x000ea4000c1e1900 */
[----:B--2---:R-:W0:Y:S02]  /*84c0*/  I2F.F64.U32 R2, R2 ;  /* 0x0000000200027312 */ /* 0x004e240000201800 */
.L_x_5844:
        /* <DEDUP_REMOVED lines=18> */
.L_x_5875:
[----:B------:R3:W-:Y:S01]  /*85f0*/  STG.E.U8 desc[UR36][R16.64], R2 ;  /* 0x0000000210007986 */ /* 0x0007e2000c101124 */
[----:B------:R-:W-:Y:S05]  /*8600*/  BRA `(.L_x_5877) ;  /* 0x0000000c00487947 */ /* 0x000fea0003800000 */
.L_x_5874:
        /* <DEDUP_REMOVED lines=9> */
.L_x_5879:
[----:B------:R2:W-:Y:S01]  /*86a0*/  STG.E desc[UR36][R16.64], R2 ;  /* 0x0000000210007986 */ /* 0x0005e2000c101924 */
[----:B------:R-:W-:Y:S05]  /*86b0*/  BRA `(.L_x_5877) ;  /* 0x0000000c001c7947 */ /* 0x000fea0003800000 */
.L_x_5878:
[----:B------:R0:W-:Y:S01]  /*86c0*/  STG.E.U16 desc[UR36][R16.64], R2 ;  /* 0x0000000210007986 */ /* 0x0001e2000c101524 */
[----:B------:R-:W-:Y:S05]  /*86d0*/  BRA `(.L_x_5877) ;  /* 0x0000000c00147947 */ /* 0x000fea0003800000 */
.L_x_5873:
        /* <DEDUP_REMOVED lines=9> */
.L_x_5881:
[----:B------:R-:W-:-:S04]  /*8770*/  I2FP.F32.U32 R0, R2 ;  /* 0x0000000200007245 */ /* 0x000fc80000201000 */
[----:B------:R-:W-:-:S05]  /*8780*/  F2FP.F16.F32.PACK_AB R0, RZ, R0 ;  /* 0x00000000ff00723e */ /* 0x000fca00000000ff */
[----:B------:R0:W-:Y:S01]  /*8790*/  STG.E.U16 desc[UR36][R16.64], R0 ;  /* 0x0000000010007986 */ /* 0x0001e2000c101524 */
[----:B------:R-:W-:Y:S05]  /*87a0*/  BRA `(.L_x_5877) ;  /* 0x0000000800e07947 */ /* 0x000fea0003800000 */
.L_x_5880:
        /* <DEDUP_REMOVED lines=10> */
.L_x_5883:
[----:B------:R-:W-:-:S04]  /*8850*/  I2FP.F32.U32 R2, R2 ;  /* 0x0000000200027245 */ /* 0x000fc80000201000 */
[----:B------:R-:W-:-:S04]  /*8860*/  F2FP.F16.F32.PACK_AB R3, RZ, R2 ;  /* 0x00000002ff03723e */ /* 0x000fc800000000ff */
[----:B------:R-:W-:-:S05]  /*8870*/  PRMT R3, R3, 0x5410, RZ ;  /* 0x0000541003037816 */ /* 0x000fca00000000ff */
[----:B------:R0:W-:Y:S01]  /*8880*/  STG.E desc[UR36][R16.64], R3 ;  /* 0x0000000310007986 */ /* 0x0001e2000c101924 */
[----:B------:R-:W-:Y:S05]  /*8890*/  BRA `(.L_x_5877) ;  /* 0x0000000800a47947 */ /* 0x000fea0003800000 */
.L_x_5882:
[----:B------:R-:W0:Y:S02]  /*88a0*/  I2F.F64.U32 R2, R2 ;  /* 0x0000000200027312 */ /* 0x000e240000201800 */
[----:B0-----:R0:W-:Y:S01]  /*88b0*/  STG.E.64 desc[UR36][R16.64], R2 ;  /* 0x0000000210007986 */ /* 0x0011e2000c101b24 */
[----:B------:R-:W-:Y:S05]  /*88c0*/  BRA `(.L_x_5877) ;  /* 0x0000000800987947 */ /* 0x000fea0003800000 */
.L_x_5872:
        /* <DEDUP_REMOVED lines=10> */
.L_x_5886:
[----:B------:R-:W0:Y:S01]  /*8970*/  I2F.F64.U32 R4, R2 ;  /* 0x0000000200047312 */ /* 0x000e220000201800 */
[----:B------:R-:W-:-:S05]  /*8980*/  CS2R R6, SRZ ;  /* 0x0000000000067805 */ /* 0x000fca000001ff00 */
[----:B0-----:R0:W-:Y:S01]  /*8990*/  STG.E.128 desc[UR36][R16.64], R4 ;  /* 0x0000000410007986 */ /* 0x0011e2000c101d24 */
[----:B------:R-:W-:Y:S05]  /*89a0*/  BRA `(.L_x_5877) ;  /* 0x0000000800607947 */ /* 0x000fea0003800000 */
.L_x_5885:
        /* <DEDUP_REMOVED lines=21> */
.L_x_5890:
[----:B------:R-:W-:Y:S05]  /*8b00*/  BSYNC B0 ;  /* 0x0000000000007941 */ /* 0x000fea0003800000 */
.L_x_5889:
[----:B------:R-:W-:-:S05]  /*8b10*/  LOP3.LUT R3, R0, R3, RZ, 0xfc, !PT ;  /* 0x0000000300037212 */ /* 0x000fca00078efcff */
[----:B------:R0:W-:Y:S01]  /*8b20*/  STG.E.U8 desc[UR36][R16.64], R3 ;  /* 0x0000000310007986 */ /* 0x0001e2000c101124 */
[----:B------:R-:W-:Y:S05]  /*8b30*/  BRA `(.L_x_5877) ;  /* 0x0000000400fc7947 */ /* 0x000fea0003800000 */
.L_x_5888:
        /* <DEDUP_REMOVED lines=13> */
.L_x_5892:
[----:B------:R-:W-:Y:S01]  /*8c10*/  IMAD.MOV.U32 R0, RZ, RZ, 0x7f ;  /* 0x0000007fff007424 */ /* 0x000fe200078e00ff */
[----:B------:R-:W-:-:S04]  /*8c20*/  ISETP.GT.U32.AND P0, PT, R2, 0x7f800000, PT ;  /* 0x7f8000000200780c */ /* 0x000fc80003f04070 */
[----:B------:R-:W-:-:S09]  /*8c30*/  SEL R0, R0, 0x7c, P0 ;  /* 0x0000007c00007807 */ /* 0x000fd20000000000 */
.L_x_5893:
[----:B------:R-:W-:Y:S05]  /*8c40*/  BSYNC B0 ;  /* 0x0000000000007941 */ /* 0x000fea0003800000 */
.L_x_5891:
[----:B------:R-:W-:-:S04]  /*8c50*/  LOP3.LUT R2, R3, 0x80000000, RZ, 0xc0, !PT ;  /* 0x8000000003027812 */ /* 0x000fc800078ec0ff */
[----:B------:R-:W-:-:S04]  /*8c60*/  SHF.R.U32.HI R3, RZ, 0x18, R2 ;  /* 0x00000018ff037819 */ /* 0x000fc80000011602 */
[----:B------:R-:W-:-:S05]  /*8c70*/  LOP3.LUT R3, R0, R3, RZ, 0xfc, !PT ;  /* 0x0000000300037212 */ /* 0x000fca00078efcff */
[----:B------:R0:W-:Y:S01]  /*8c80*/  STG.E.U8 desc[UR36][R16.64], R3 ;  /* 0x0000000310007986 */ /* 0x0001e2000c101124 */
[----:B------:R-:W-:Y:S05]  /*8c90*/  BRA `(.L_x_5877) ;  /* 0x0000000400a47947 */ /* 0x000fea0003800000 */
.L_x_5887:
[----:B------:R-:W-:-:S04]  /*8ca0*/  I2FP.F32.U32 R0, R2 ;  /* 0x0000000200007245 */ /* 0x000fc80000201000 */
[----:B------:R-:W-:-:S05]  /*8cb0*/  F2FP.BF16.F32.PACK_AB R0, RZ, R0 ;  /* 0x00000000ff00723e */ /* 0x000fca00000010ff */
[----:B------:R0:W-:Y:S01]  /*8cc0*/  STG.E.U16 desc[UR36][R16.64], R0 ;  /* 0x0000000010007986 */ /* 0x0001e2000c101524 */
[----:B------:R-:W-:Y:S05]  /*8cd0*/  BRA `(.L_x_5877) ;  /* 0x0000000400947947 */ /* 0x000fea0003800000 */
.L_x_5884:
        /* <DEDUP_REMOVED lines=10> */
.L_x_5896:
        /* <DEDUP_REMOVED lines=17> */
.L_x_5899:
[----:B------:R-:W-:-:S04]  /*8e90*/  LOP3.LUT R2, R3, 0x80000000, RZ, 0xc0, !PT ;  /* 0x8000000003027812 */ /* 0x000fc800078ec0ff */
[----:B------:R-:W-:-:S04]  /*8ea0*/  SHF.R.U32.HI R3, RZ, 0x18, R2 ;  /* 0x00000018ff037819 */ /* 0x000fc80000011602 */
[----:B------:R-:W-:-:S04]  /*8eb0*/  LOP3.LUT R0, R0, R3, RZ, 0xfc, !PT ;  /* 0x0000000300007212 */ /* 0x000fc800078efcff */
[----:B------:R-:W-:-:S07]  /*8ec0*/  PRMT R8, R0, 0x7610, R8 ;  /* 0x0000761000087816 */ /* 0x000fce0000000008 */
.L_x_5898:
[----:B------:R-:W-:Y:S05]  /*8ed0*/  BSYNC B0 ;  /* 0x0000000000007941 */ /* 0x000fea0003800000 */
.L_x_5897:
[----:B------:R0:W-:Y:S01]  /*8ee0*/  STG.E.U8 desc[UR36][R16.64], R8 ;  /* 0x0000000810007986 */ /* 0x0001e2000c101124 */
[----:B------:R-:W-:Y:S05]  /*8ef0*/  BRA `(.L_x_5877) ;  /* 0x00000004000c7947 */ /* 0x000fea0003800000 */
.L_x_5895:
        /* <DEDUP_REMOVED lines=17> */
.L_x_5902:
[----:B------:R-:W-:-:S04]  /*9010*/  LOP3.LUT R2, R3, 0x80000000, RZ, 0xc0, !PT ;  /* 0x8000000003027812 */ /* 0x000fc800078ec0ff */
[----:B------:R-:W-:-:S04]  /*9020*/  SHF.R.U32.HI R3, RZ, 0x18, R2 ;  /* 0x00000018ff037819 */ /* 0x000fc80000011602 */
[----:B------:R-:W-:-:S04]  /*9030*/  LOP3.LUT R0, R0, R3, RZ, 0xfc, !PT ;  /* 0x0000000300007212 */ /* 0x000fc800078efcff */
[----:B------:R-:W-:-:S07]  /*9040*/  PRMT R8, R0, 0x7610, R8 ;  /* 0x0000761000087816 */ /* 0x000fce0000000008 */
.L_x_5901:
[----:B------:R-:W-:Y:S05]  /*9050*/  BSYNC B0 ;  /* 0x0000000000007941 */ /* 0x000fea0003800000 */
.L_x_5900:
[----:B------:R0:W-:Y:S01]  /*9060*/  STG.E.U8 desc[UR36][R16.64], R8 ;  /* 0x0000000810007986 */ /* 0x0001e2000c101124 */
[----:B------:R-:W-:Y:S05]  /*9070*/  BRA `(.L_x_5877) ;  /* 0x0000000000ac7947 */ /* 0x000fea0003800000 */
.L_x_5894:
        /* <DEDUP_REMOVED lines=22> */
.L_x_5876:
        /* <DEDUP_REMOVED lines=16> */
.L_x_5905:
[----:B------:R-:W-:Y:S05]  /*92e0*/  BRA `(.L_x_5877) ;  /* 0x0000000000107947 */ /* 0x000fea0003800000 */
.L_x_5904:
[----:B------:R-:W-:-:S05]  /*92f0*/  IMAD.MOV.U32 R3, RZ, RZ, RZ ;  /* 0x000000ffff037224 */ /* 0x000fca00078e00ff */
[----:B------:R0:W-:Y:S01]  /*9300*/  STG.E.64 desc[UR36][R16.64], R2 ;  /* 0x0000000210007986 */ /* 0x0001e2000c101b24 */
[----:B------:R-:W-:Y:S05]  /*9310*/  BRA `(.L_x_5877) ;  /* 0x0000000000047947 */ /* 0x000fea0003800000 */
.L_x_5903:
[----:B------:R0:W-:Y:S02]  /*9320*/  STG.E desc[UR36][R16.64], R2 ;  /* 0x0000000210007986 */ /* 0x0001e4000c101924 */
.L_x_5877:
[----:B------:R-:W-:-:S07]  /*9330*/  VIADD R19, R19, 0x80 ;  /* 0x0000008013137836 */ /* 0x000fce0000000000 */
.L_x_5837:
[----:B------:R-:W-:Y:S05]  /*9340*/  BSYNC B6 ;  /* 0x0000000000067941 */ /* 0x000fea0003800000 */
.L_x_5836:
        /* <DEDUP_REMOVED lines=306> */
.L_x_5906:
        /* <DEDUP_REMOVED lines=19> */
[----:B--2---:R-:W3:Y:S01]  /*a7a0*/  I2F.F64.S16 R2, R2 ;  /* 0x0000000200027312 */ /* 0x004ee20000101c00 */
[----:B------:R-:W-:Y:S05]  /*a7b0*/  BRA `(.L_x_5912) ;  /* 0x0000000c007c7947 */ /* 0x000fea0003800000 */
.L_x_5910:
[----:B------:R-:W2:Y:S02]  /*a7c0*/  LDG.E.U8 R2, desc[UR36][R4.64] ;  /* 0x0000002404027981 */ /* 0x000ea4000c1e1100 */
[----:B--2---:R-:W4:Y:S01]  /*a7d0*/  I2F.F64.U16 R2, R2 ;  /* 0x0000000200027312 */ /* 0x004f220000101800 */
[----:B------:R-:W-:Y:S05]  /*a7e0*/  BRA `(.L_x_5912) ;  /* 0x0000000c00707947 */ /* 0x000fea0003800000 */
.L_x_5909:
[----:B------:R-:W-:-:S13]  /*a7f0*/  ISETP.NE.AND P0, PT, R2, 0x2, PT ;  /* 0x000000020200780c */ /* 0x000fda0003f05270 */
[----:B------:R-:W-:Y:S05]  /*a800*/  @!P0 BRA `(.L_x_5913) ;  /* 0x0000000000288947 */ /* 0x000fea0003800000 */
[----:B------:R-:W-:-:S13]  /*a810*/  ISETP.NE.AND P0, PT, R2, 0x3, PT ;  /* 0x000000030200780c */ /* 0x000fda0003f05270 */
[----:B------:R-:W-:Y:S05]  /*a820*/  @!P0 BRA `(.L_x_5914) ;  /* 0x0000000000148947 */ /* 0x000fea0003800000 */
[----:B------:R-:W-:-:S13]  /*a830*/  ISETP.NE.AND P0, PT, R2, 0x4, PT ;  /* 0x000000040200780c */ /* 0x000fda0003f05270 */
[----:B------:R-:W-:Y:S05]  /*a840*/  @P0 BRA `(.L_x_5911) ;  /* 0x0000000800fc0947 */ /* 0x000fea0003800000 */
[----:B------:R-:W2:Y:S02]  /*a850*/  LDG.E.64 R2, desc[UR36][R4.64] ;  /* 0x0000002404027981 */ /* 0x000ea4000c1e1b00 */
[----:B--2---:R-:W1:Y:S01]  /*a860*/  I2F.F64.S64 R2, R2 ;  /* 0x0000000200027312 */ /* 0x004e620000301c00 */
[----:B------:R-:W-:Y:S05]  /*a870*/  BRA `(.L_x_5912) ;  /* 0x0000000c004c7947 */ /* 0x000fea0003800000 */
.L_x_5914:
[----:B------:R-:W2:Y:S02]  /*a880*/  LDG.E R2, desc[UR36][R4.64] ;  /* 0x0000002404027981 */ /* 0x000ea4000c1e1900 */
[----:B--2---:R-:W2:Y:S01]  /*a890*/  I2F.F64 R2, R2 ;  /* 0x0000000200027312 */ /* 0x004ea20000201c00 */
[----:B------:R-:W-:Y:S05]  /*a8a0*/  BRA `(.L_x_5912) ;  /* 0x0000000c00407947 */ /* 0x000fea0003800000 */
.L_x_5913:
[----:B------:R-:W2:Y:S02]  /*a8b0*/  LDG.E.U16 R2, desc[UR36][R4.64] ;  /* 0x0000002404027981 */ /* 0x000ea4000c1e1500 */
[----:B--2---:R-:W0:Y:S01]  /*a8c0*/  I2F.F64.S16 R2, R2 ;  /* 0x0000000200027312 */ /* 0x004e220000101c00 */
[----:B------:R-:W-:Y:S05]  /*a8d0*/  BRA `(.L_x_5912) ;  /* 0x0000000c00347947 */ /* 0x000fea0003800000 */
.L_x_5908:
        /* <DEDUP_REMOVED lines=10> */
.L_x_5916:
[----:B------:R-:W2:Y:S02]  /*a980*/  LDG.E.U16 R0, desc[UR36][R4.64] ;  /* 0x0000002404007981 */ /* 0x000ea4000c1e1500 */
[----:B--2---:R-:W-:-:S05]  /*a990*/  HADD2.F32 R0, -RZ, R0.H0_H0 ;  /* 0x20000000ff007230 */ /* 0x004fca0000004100 */
[----:B------:R-:W-:-:S04]  /*a9a0*/  FMUL.FTZ R0, R0, 1 ;  /* 0x3f80000000007820 */ /* 0x000fc80000410000 */
[----:B------:R0:W1:Y:S01]  /*a9b0*/  F2F.F64.F32 R2, R0 ;  /* 0x0000000000027310 */ /* 0x0000620000201800 */
[----:B------:R-:W-:Y:S05]  /*a9c0*/  BRA `(.L_x_5912) ;  /* 0x0000000800f87947 */ /* 0x000fea0003800000 */
.L_x_5915:
        /* <DEDUP_REMOVED lines=10> */
.L_x_5918:
[----:B------:R-:W2:Y:S02]  /*aa70*/  LDG.E.U16 R4, desc[UR36][R4.64] ;  /* 0x0000002404047981 */ /* 0x000ea4000c1e1500 */
[----:B--2---:R-:W-:-:S05]  /*aa80*/  HADD2.F32 R0, -RZ, R4.H0_H0 ;  /* 0x20000004ff007230 */ /* 0x004fca0000004100 */
[----:B------:R-:W-:-:S04]  /*aa90*/  FMUL.FTZ R0, R0, 1 ;  /* 0x3f80000000007820 */ /* 0x000fc80000410000 */
[----:B------:R0:W1:Y:S01]  /*aaa0*/  F2F.F64.F32 R2, R0 ;  /* 0x0000000000027310 */ /* 0x0000620000201800 */
[----:B------:R-:W-:Y:S05]  /*aab0*/  BRA `(.L_x_5912) ;  /* 0x0000000800bc7947 */ /* 0x000fea0003800000 */
.L_x_5917:
[----:B------:R0:W5:Y:S01]  /*aac0*/  LDG.E.64 R2, desc[UR36][R4.64] ;  /* 0x0000002404027981 */ /* 0x000162000c1e1b00 */
[----:B------:R-:W-:Y:S05]  /*aad0*/  BRA `(.L_x_5912) ;  /* 0x0000000800b47947 */ /* 0x000fea0003800000 */
.L_x_5907:
        /* <DEDUP_REMOVED lines=13> */
.L_x_5921:
[----:B------:R0:W5:Y:S01]  /*abb0*/  LDG.E.64 R2, desc[UR36][R4.64] ;  /* 0x0000002404027981 */ /* 0x000162000c1e1b00 */
[----:B------:R-:W-:Y:S05]  /*abc0*/  BRA `(.L_x_5912) ;  /* 0x0000000800787947 */ /* 0x000fea0003800000 */
.L_x_5920:
        /* <DEDUP_REMOVED lines=28> */
.L_x_5923:
        /* <DEDUP_REMOVED lines=15> */
.L_x_5922:
[----:B------:R-:W2:Y:S02]  /*ae80*/  LDG.E.U16 R0, desc[UR36][R4.64] ;  /* 0x0000002404007981 */ /* 0x000ea4000c1e1500 */
[----:B--2---:R-:W-:-:S04]  /*ae90*/  IMAD.U32 R0, R0, 0x10000, RZ ;  /* 0x0001000000007824 */ /* 0x004fc800078e00ff */
[----:B------:R-:W-:-:S04]  /*aea0*/  FMUL.FTZ R0, R0, 1 ;  /* 0x3f80000000007820 */ /* 0x000fc80000410000 */
[----:B------:R0:W1:Y:S01]  /*aeb0*/  F2F.F64.F32 R2, R0 ;  /* 0x0000000000027310 */ /* 0x0000620000201800 */
[----:B------:R-:W-:Y:S05]  /*aec0*/  BRA `(.L_x_5912) ;  /* 0x0000000400b87947 */ /* 0x000fea0003800000 */
.L_x_5919:
        /* <DEDUP_REMOVED lines=11> */
.L_x_5926:
        /* <DEDUP_REMOVED lines=21> */
.L_x_5930:
[----:B------:R-:W-:Y:S05]  /*b0d0*/  BSYNC B1 ;  /* 0x0000000000017941 */ /* 0x000fea0003800000 */
.L_x_5929:
[----:B------:R-:W-:Y:S01]  /*b0e0*/  LEA R3, R0, 0x3b800000, 0x17 ;  /* 0x3b80000000037811 */ /* 0x000fe200078eb8ff */
[----:B------:R-:W-:-:S05]  /*b0f0*/  IMAD.SHL.U32 R0, R2, 0x100000, RZ ;  /* 0x0010000002007824 */ /* 0x000fca00078e00ff */
[----:B------:R-:W-:-:S07]  /*b100*/  LOP3.LUT R0, R3, R0, R4, 0xfe, !PT ;  /* 0x0000000003007212 */ /* 0x000fce00078efe04 */
.L_x_5928:
[----:B------:R-:W-:Y:S05]  /*b110*/  BSYNC B0 ;  /* 0x0000000000007941 */ /* 0x000fea0003800000 */
.L_x_5927:
[----:B------:R-:W-:-:S04]  /*b120*/  FMUL.FTZ R0, R0, 1 ;  /* 0x3f80000000007820 */ /* 0x000fc80000410000 */
[----:B------:R0:W1:Y:S01]  /*b130*/  F2F.F64.F32 R2, R0 ;  /* 0x0000000000027310 */ /* 0x0000620000201800 */
[----:B------:R-:W-:Y:S05]  /*b140*/  BRA `(.L_x_5912) ;  /* 0x0000000400187947 */ /* 0x000fea0003800000 */
.L_x_5925:
        /* <DEDUP_REMOVED lines=21> */
.L_x_5934:
[----:B------:R-:W-:Y:S05]  /*b2a0*/  BSYNC B1 ;  /* 0x0000000000017941 */ /* 0x000fea0003800000 */
.L_x_5933:
[----:B------:R-:W-:Y:S01]  /*b2b0*/  LEA R3, R0, 0x37800000, 0x17 ;  /* 0x3780000000037811 */ /* 0x000fe200078eb8ff */
[----:B------:R-:W-:-:S05]  /*b2c0*/  IMAD.SHL.U32 R0, R2, 0x200000, RZ ;  /* 0x0020000002007824 */ /* 0x000fca00078e00ff */
[----:B------:R-:W-:-:S07]  /*b2d0*/  LOP3.LUT R0, R3, R0, R4, 0xfe, !PT ;  /* 0x0000000003007212 */ /* 0x000fce00078efe04 */
.L_x_5932:
[----:B------:R-:W-:Y:S05]  /*b2e0*/  BSYNC B0 ;  /* 0x0000000000007941 */ /* 0x000fea0003800000 */
.L_x_5931:
[----:B------:R-:W-:-:S04]  /*b2f0*/  FMUL.FTZ R0, R0, 1 ;  /* 0x3f80000000007820 */ /* 0x000fc80000410000 */
[----:B------:R0:W1:Y:S01]  /*b300*/  F2F.F64.F32 R2, R0 ;  /* 0x0000000000027310 */ /* 0x0000620000201800 */
[----:B------:R-:W-:Y:S05]  /*b310*/  BRA `(.L_x_5912) ;  /* 0x0000000000a47947 */ /* 0x000fea0003800000 */
.L_x_5924:
        /* <DEDUP_REMOVED lines=14> */
.L_x_5938:
[----:B------:R-:W-:Y:S05]  /*b400*/  BSYNC B0 ;  /* 0x0000000000007941 */ /* 0x000fea0003800000 */
.L_x_5937:
[----:B------:R-:W-:-:S04]  /*b410*/  FMUL.FTZ R0, R0, 1 ;  /* 0x3f80000000007820 */ /* 0x000fc80000410000 */
[----:B------:R0:W1:Y:S01]  /*b420*/  F2F.F64.F32 R2, R0 ;  /* 0x0000000000027310 */ /* 0x0000620000201800 */
[----:B------:R-:W-:Y:S05]  /*b430*/  BRA `(.L_x_5912) ;  /* 0x00000000005c7947 */ /* 0x000fea0003800000 */
.L_x_5911:
        /* <DEDUP_REMOVED lines=16> */
.L_x_5939:
[----:B------:R-:W-:Y:S01]  /*b540*/  CS2R R2, SRZ ;  /* 0x0000000000027805 */ /* 0x000fe2000001ff00 */
[----:B------:R-:W-:Y:S06]  /*b550*/  BRA `(.L_x_5912) ;  /* 0x0000000000147947 */ /* 0x000fec0003800000 */
.L_x_5936:
[----:B------:R-:W2:Y:S02]  /*b560*/  LDG.E.64 R2, desc[UR36][R4.64] ;  /* 0x0000002404027981 */ /* 0x000ea4000c1e1b00 */
[----:B--2---:R-:W0:Y:S01]  /*b570*/  I2F.F64.U64 R2, R2 ;  /* 0x0000000200027312 */ /* 0x004e220000301800 */
[----:B------:R-:W-:Y:S05]  /*b580*/  BRA `(.L_x_5912) ;  /* 0x0000000000087947 */ /* 0x000fea0003800000 */
.L_x_5935:
[----:B------:R-:W2:Y:S02]  /*b590*/  LDG.E R2, desc[UR36][R4.64] ;  /* 0x0000002404027981 */ /* 0x000ea4000c1e1900 */
[----:B--2---:R-:W0:Y:S02]  /*b5a0*/  I2F.F64.U32 R2, R2 ;  /* 0x0000000200027312 */ /* 0x004e240000201800 */
.L_x_5912:
[----:B0-----:R-:W0:Y:S01]  /*b5b0*/  LDC.U8 R4, c[0x0][0x430] ;  /* 0x00010c00ff047b82 */ /* 0x001e220000000000 */
[----:B------:R-:W-:Y:S02]  /*b5c0*/  ULDC.64 UR4, c[0x0][0x428] ;  /* 0x00010a0000047ab9 */ /* 0x000fe40000000a00 */
[----:B------:R-:W-:-:S06]  /*b5d0*/  DSETP.NEU.AND P0, PT, RZ, UR4, PT ;  /* 0x00000004ff007e2a */ /* 0x000fcc000bf0d000 */
[----:B-12345:R-:W-:-:S06]  /*b5e0*/  DSETP.NEU.XOR P0, PT, R2, RZ, P0 ;  /* 0x000000ff0200722a */ /* 0x03efcc000070d800 */
        /* <DEDUP_REMOVED lines=14> */
.L_x_5943:
[----:B------:R-:W-:Y:S01]  /*b6d0*/  STG.E.U8 desc[UR36][R16.64], R2 ;  /* 0x0000000210007986 */ /* 0x000fe2000c101124 */
[----:B------:R-:W-:Y:S05]  /*b6e0*/  EXIT ;  /* 0x000000000000794d */ /* 0x000fea0003800000 */
.L_x_5942:
        /* <DEDUP_REMOVED lines=9> */
.L_x_5946:
[----:B------:R-:W-:Y:S01]  /*b780*/  STG.E desc[UR36][R16.64], R2 ;  /* 0x0000000210007986 */ /* 0x000fe2000c101924 */
[----:B------:R-:W-:Y:S05]  /*b790*/  EXIT ;  /* 0x000000000000794d */ /* 0x000fea0003800000 */
.L_x_5945:
[----:B------:R-:W-:Y:S01]  /*b7a0*/  STG.E.U16 desc[UR36][R16.64], R2 ;  /* 0x0000000210007986 */ /* 0x000fe2000c101524 */
[----:B------:R-:W-:Y:S05]  /*b7b0*/  EXIT ;  /* 0x000000000000794d */ /* 0x000fea0003800000 */
.L_x_5941:
        /* <DEDUP_REMOVED lines=9> */
.L_x_5948:
[----:B------:R-:W-:-:S04]  /*b850*/  I2FP.F32.U32 R0, R2 ;  /* 0x0000000200007245 */ /* 0x000fc80000201000 */
[----:B------:R-:W-:-:S05]  /*b860*/  F2FP.F16.F32.PACK_AB R0, RZ, R0 ;  /* 0x00000000ff00723e */ /* 0x000fca00000000ff */
[----:B------:R-:W-:Y:S01]  /*b870*/  STG.E.U16 desc[UR36][R16.64], R0 ;  /* 0x0000000010007986 */ /* 0x000fe2000c101524 */
[----:B------:R-:W-:Y:S05]  /*b880*/  EXIT ;  /* 0x000000000000794d */ /* 0x000fea0003800000 */
.L_x_5947:
        /* <DEDUP_REMOVED lines=10> */
.L_x_5950:
[----:B------:R-:W-:-:S04]  /*b930*/  I2FP.F32.U32 R2, R2 ;  /* 0x0000000200027245 */ /* 0x000fc80000201000 */
[----:B------:R-:W-:-:S04]  /*b940*/  F2FP.F16.F32.PACK_AB R3, RZ, R2 ;  /* 0x00000002ff03723e */ /* 0x000fc800000000ff */
[----:B------:R-:W-:-:S05]  /*b950*/  PRMT R3, R3, 0x5410, RZ ;  /* 0x0000541003037816 */ /* 0x000fca00000000ff */
[----:B------:R-:W-:Y:S01]  /*b960*/  STG.E desc[UR36][R16.64], R3 ;  /* 0x0000000310007986 */ /* 0x000fe2000c101924 */
[----:B------:R-:W-:Y:S05]  /*b970*/  EXIT ;  /* 0x000000000000794d */ /* 0x000fea0003800000 */
.L_x_5949:
[----:B------:R-:W0:Y:S02]  /*b980*/  I2F.F64.U32 R2, R2 ;  /* 0x0000000200027312 */ /* 0x000e240000201800 */
[----:B0-----:R-:W-:Y:S01]  /*b990*/  STG.E.64 desc[UR36][R16.64], R2 ;  /* 0x0000000210007986 */ /* 0x001fe2000c101b24 */
[----:B------:R-:W-:Y:S05]  /*b9a0*/  EXIT ;  /* 0x000000000000794d */ /* 0x000fea0003800000 */
.L_x_5940:
        /* <DEDUP_REMOVED lines=10> */
.L_x_5953:
[----:B------:R-:W0:Y:S01]  /*ba50*/  I2F.F64.U32 R4, R2 ;  /* 0x0000000200047312 */ /* 0x000e220000201800 */
[----:B------:R-:W-:-:S05]  /*ba60*/  CS2R R6, SRZ ;  /* 0x0000000000067805 */ /* 0x000fca000001ff00 */
[----:B0-----:R-:W-:Y:S01]  /*ba70*/  STG.E.128 desc[UR36][R16.64], R4 ;  /* 0x0000000410007986 */ /* 0x001fe2000c101d24 */
[----:B------:R-:W-:Y:S05]  /*ba80*/  EXIT ;  /* 0x000000000000794d */ /* 0x000fea0003800000 */
.L_x_5952:
        /* <DEDUP_REMOVED lines=21> */
.L_x_5957:
[----:B------:R-:W-:Y:S05]  /*bbe0*/  BSYNC B0 ;  /* 0x0000000000007941 */ /* 0x000fea0003800000 */
.L_x_5956:
[----:B------:R-:W-:-:S05]  /*bbf0*/  LOP3.LUT R3, R0, R3, RZ, 0xfc, !PT ;  /* 0x0000000300037212 */ /* 0x000fca00078efcff */
[----:B------:R-:W-:Y:S01]  /*bc00*/  STG.E.U8 desc[UR36][R16.64], R3 ;  /* 0x0000000310007986 */ /* 0x000fe2000c101124 */
[----:B------:R-:W-:Y:S05]  /*bc10*/  EXIT ;  /* 0x000000000000794d */ /* 0x000fea0003800000 */
.L_x_5955:
        /* <DEDUP_REMOVED lines=13> */
.L_x_5959:
[----:B------:R-:W-:Y:S01]  /*bcf0*/  IMAD.MOV.U32 R0, RZ, RZ, 0x7f ;  /* 0x0000007fff007424 */ /* 0x000fe200078e00ff */
[----:B------:R-:W-:-:S04]  /*bd00*/  ISETP.GT.U32.AND P0, PT, R2, 0x7f800000, PT ;  /* 0x7f8000000200780c */ /* 0x000fc80003f04070 */
[----:B------:R-:W-:-:S09]  /*bd10*/  SEL R0, R0, 0x7c, P0 ;  /* 0x0000007c00007807 */ /* 0x000fd20000000000 */
.L_x_5960:
[----:B------:R-:W-:Y:S05]  /*bd20*/  BSYNC B0 ;  /* 0x0000000000007941 */ /* 0x000fea0003800000 */
.L_x_5958:
[----:B------:R-:W-:-:S04]  /*bd30*/  LOP3.LUT R2, R3, 0x80000000, RZ, 0xc0, !PT ;  /* 0x8000000003027812 */ /* 0x000fc800078ec0ff */
[----:B------:R-:W-:-:S04]  /*bd40*/  SHF.R.U32.HI R3, RZ, 0x18, R2 ;  /* 0x00000018ff037819 */ /* 0x000fc80000011602 */
[----:B------:R-:W-:-:S05]  /*bd50*/  LOP3.LUT R3, R0, R3, RZ, 0xfc, !PT ;  /* 0x0000000300037212 */ /* 0x000fca00078efcff */
[----:B------:R-:W-:Y:S01]  /*bd60*/  STG.E.U8 desc[UR36][R16.64], R3 ;  /* 0x0000000310007986 */ /* 0x000fe2000c101124 */
[----:B------:R-:W-:Y:S05]  /*bd70*/  EXIT ;  /* 0x000000000000794d */ /* 0x000fea0003800000 */
.L_x_5954:
[----:B------:R-:W-:-:S04]  /*bd80*/  I2FP.F32.U32 R0, R2 ;  /* 0x0000000200007245 */ /* 0x000fc80000201000 */
[----:B------:R-:W-:-:S05]  /*bd90*/  F2FP.BF16.F32.PACK_AB R0, RZ, R0 ;  /* 0x00000000ff00723e */ /* 0x000fca00000010ff */
[----:B------:R-:W-:Y:S01]  /*bda0*/  STG.E.U16 desc[UR36][R16.64], R0 ;  /* 0x0000000010007986 */ /* 0x000fe2000c101524 */
[----:B------:R-:W-:Y:S05]  /*bdb0*/  EXIT ;  /* 0x000000000000794d */ /* 0x000fea0003800000 */
.L_x_5951:
        /* <DEDUP_REMOVED lines=10> */
.L_x_5963:
        /* <DEDUP_REMOVED lines=17> */
.L_x_5966:
[----:B------:R-:W-:-:S04]  /*bf70*/  LOP3.LUT R2, R3, 0x80000000, RZ, 0xc0, !PT ;  /* 0x8000000003027812 */ /* 0x000fc800078ec0ff */
[----:B------:R-:W-:-:S04]  /*bf80*/  SHF.R.U32.HI R3, RZ, 0x18, R2 ;  /* 0x00000018ff037819 */ /* 0x000fc80000011602 */
[----:B------:R-:W-:-:S04]  /*bf90*/  LOP3.LUT R0, R0, R3, RZ, 0xfc, !PT ;  /* 0x0000000300007212 */ /* 0x000fc800078efcff */
[----:B------:R-:W-:-:S07]  /*bfa0*/  PRMT R8, R0, 0x7610, R8 ;  /* 0x0000761000087816 */ /* 0x000fce0000000008 */
.L_x_5965:
[----:B------:R-:W-:Y:S05]  /*bfb0*/  BSYNC B0 ;  /* 0x0000000000007941 */ /* 0x000fea0003800000 */
.L_x_5964:
[----:B------:R-:W-:Y:S01]  /*bfc0*/  STG.E.U8 desc[UR36][R16.64], R8 ;  /* 0x0000000810007986 */ /* 0x000fe2000c101124 */
[----:B------:R-:W-:Y:S05]  /*bfd0*/  EXIT ;  /* 0x000000000000794d */ /* 0x000fea0003800000 */
.L_x_5962:
        /* <DEDUP_REMOVED lines=17> */
.L_x_5969:
[----:B------:R-:W-:-:S04]  /*c0f0*/  LOP3.LUT R2, R3, 0x80000000, RZ, 0xc0, !PT ;  /* 0x8000000003027812 */ /* 0x000fc800078ec0ff */
[----:B------:R-:W-:-:S04]  /*c100*/  SHF.R.U32.HI R3, RZ, 0x18, R2 ;  /* 0x00000018ff037819 */ /* 0x000fc80000011602 */
[----:B------:R-:W-:-:S04]  /*c110*/  LOP3.LUT R0, R0, R3, RZ, 0xfc, !PT ;  /* 0x0000000300007212 */ /* 0x000fc800078efcff */
[----:B------:R-:W-:-:S07]  /*c120*/  PRMT R8, R0, 0x7610, R8 ;  /* 0x0000761000087816 */ /* 0x000fce0000000008 */
.L_x_5968:
[----:B------:R-:W-:Y:S05]  /*c130*/  BSYNC B0 ;  /* 0x0000000000007941 */ /* 0x000fea0003800000 */
.L_x_5967:
[----:B------:R-:W-:Y:S01]  /*c140*/  STG.E.U8 desc[UR36][R16.64], R8 ;  /* 0x0000000810007986 */ /* 0x000fe2000c101124 */
[----:B------:R-:W-:Y:S05]  /*c150*/  EXIT ;  /* 0x000000000000794d */ /* 0x000fea0003800000 */
.L_x_5961:
        /* <DEDUP_REMOVED lines=22> */
.L_x_5944:
        /* <DEDUP_REMOVED lines=16> */
.L_x_5972:
[----:B------:R-:W-:Y:S05]  /*c3c0*/  EXIT ;  /* 0x000000000000794d */ /* 0x000fea0003800000 */
.L_x_5971:
[----:B------:R-:W-:-:S05]  /*c3d0*/  IMAD.MOV.U32 R3, RZ, RZ, RZ ;  /* 0x000000ffff037224 */ /* 0x000fca00078e00ff */
[----:B------:R-:W-:Y:S01]  /*c3e0*/  STG.E.64 desc[UR36][R16.64], R2 ;  /* 0x0000000210007986 */ /* 0x000fe2000c101b24 */
[----:B------:R-:W-:Y:S05]  /*c3f0*/  EXIT ;  /* 0x000000000000794d */ /* 0x000fea0003800000 */
.L_x_5970:
[----:B------:R-:W-:Y:S01]  /*c400*/  STG.E desc[UR36][R16.64], R2 ;  /* 0x0000000210007986 */ /* 0x000fe2000c101924 */
[----:B------:R-:W-:Y:S05]  /*c410*/  EXIT ;  /* 0x000000000000794d */ /* 0x000fea0003800000 */
.L_x_5973:
        /* <DEDUP_REMOVED lines=14> */
.L_x_43805:


//--------------------- .text._ZN2at6native27unrolled_elementwise_kernelINS0_13AUnaryFunctorIddbZZZNS0_23logical_xor_kernel_cudaERNS_14TensorIteratorEENKUlvE0_clEvENKUlvE4_clEvEUlddE_EESt5arrayIPcLm2EELi4E23TrivialOffsetCalculatorILi1EjESD_NS0_6memory12LoadWithCastILi1EEENSE_13StoreWithCastILi1EEEEEviT_T0_T2_T3_T4_T5_ --------------------------
	.section	.text._ZN2at6native27unrolled_elementwise_kernelINS0_13AUnaryFunctorIddbZZZNS0_23logical_xor_kernel_cudaERNS_14TensorIteratorEENKUlvE0_clEvENKUlvE4_clEvEUlddE_EESt5arrayIPcLm2EELi4E23TrivialOffsetCalculatorILi1EjESD_NS0_6memory12LoadWithCastILi1EEENSE_13StoreWithCastILi1EEEEEviT_T0_T2_T3_T4_T5_,"ax",@progbits
	.align	128
        .global         _ZN2at6native27unrolled_elementwise_kernelINS0_13AUnaryFunctorIddbZZZNS0_23logical_xor_kernel_cudaERNS_14TensorIteratorEENKUlvE0_clEvENKUlvE4_clEvEUlddE_EESt5arrayIPcLm2EELi4E23TrivialOffsetCalculatorILi1EjESD_NS0_6memory12LoadWithCastILi1EEENSE_13StoreWithCastILi1EEEEEviT_T0_T2_T3_T4_T5_
        .type           _ZN2at6native27unrolled_elementwise_kernelINS0_13AUnaryFunctorIddbZZZNS0_23logical_xor_kernel_cudaERNS_14TensorIteratorEENKUlvE0_clEvENKUlvE4_clEvEUlddE_EESt5arrayIPcLm2EELi4E23TrivialOffsetCalculatorILi1EjESD_NS0_6memory12LoadWithCastILi1EEENSE_13StoreWithCastILi1EEEEEviT_T0_T2_T3_T4_T5_,@function
        .size           _ZN2at6native27unrolled_elementwise_kernelINS0_13AUnaryFunctorIddbZZZNS0_23logical_xor_kernel_cudaERNS_14TensorIteratorEENKUlvE0_clEvENKUlvE4_clEvEUlddE_EESt5arrayIPcLm2EELi4E23TrivialOffsetCalculatorILi1EjESD_NS0_6memory12LoadWithCastILi1EEENSE_13StoreWithCastILi1EEEEEviT_T0_T2_T3_T4_T5_,(.L_x_43806 - _ZN2at6native27unrolled_elementwise_kernelINS0_13AUnaryFunctorIddbZZZNS0_23logical_xor_kernel_cudaERNS_14TensorIteratorEENKUlvE0_clEvENKUlvE4_clEvEUlddE_EESt5arrayIPcLm2EELi4E23TrivialOffsetCalculatorILi1EjESD_NS0_6memory12LoadWithCastILi1EEENSE_13StoreWithCastILi1EEEEEviT_T0_T2_T3_T4_T5_)
        .other          _ZN2at6native27unrolled_elementwise_kernelINS0_13AUnaryFunctorIddbZZZNS0_23logical_xor_kernel_cudaERNS_14TensorIteratorEENKUlvE0_clEvENKUlvE4_clEvEUlddE_EESt5arrayIPcLm2EELi4E23TrivialOffsetCalculatorILi1EjESD_NS0_6memory12LoadWithCastILi1EEENSE_13StoreWithCastILi1EEEEEviT_T0_T2_T3_T4_T5_,@"STO_CUDA_ENTRY STV_DEFAULT"
_ZN2at6native27unrolled_elementwise_kernelINS0_13AUnaryFunctorIddbZZZNS0_23logical_xor_kernel_cudaERNS_14TensorIteratorEENKUlvE0_clEvENKUlvE4_clEvEUlddE_EESt5arrayIPcLm2EELi4E23TrivialOffsetCalculatorILi1EjESD_NS0_6memory12LoadWithCastILi1EEENSE_13StoreWithCastILi1EEEEEviT_T0_T2_T3_T4_T5_:
.text._ZN2at6native27unrolled_elementwise_kernelINS0_13AUnaryFunctorIddbZZZNS0_23logical_xor_kernel_cudaERNS_14TensorIteratorEENKUlvE0_clEvENKUlvE4_clEvEUlddE_EESt5arrayIPcLm2EELi4E23TrivialOffsetCalculatorILi1EjESD_NS0_6memory12LoadWithCastILi1EEENSE_13StoreWithCastILi1EEEEEviT_T0_T2_T3_T4_T5_:
[----:B------:R-:W0:Y:S01]  /*0000*/  LDC R1, c[0x0][0x28] ;  /* 0x00000a00ff017b82 */ /* 0x000e220000000800 */
[----:B------:R-:W1:Y:S07]  /*0010*/  S2R R24, SR_CTAID.X ;  /* 0x0000000000187919 */ /* 0x000e6e0000002500 */
[----:B------:R-:W1:Y:S01]  /*0020*/  LDC R3, c[0x0][0x210] ;  /* 0x00008400ff037b82 */ /* 0x000e620000000800 */
[----:B------:R-:W-:Y:S01]  /*0030*/  ULDC.64 UR36, c[0x0][0x208] ;  /* 0x0000820000247ab9 */ /* 0x000fe20000000a00 */
[----:B------:R-:W-:Y:S01]  /*0040*/  BSSY B6, `(.L_x_5974) ;  /* 0x00000fe000067945 */ /* 0x000fe20003800000 */
[----:B------:R-:W2:Y:S01]  /*0050*/  S2R R27, SR_TID.X ;  /* 0x00000000001b7919 */ /* 0x000ea20000002100 */
[----:B------:R-:W-:-:S02]  /*0060*/  CS2R R28, SRZ ;  /* 0x00000000001c7805 */ /* 0x000fc4000001ff00 */
[----:B------:R-:W-:Y:S02]  /*0070*/  CS2R R22, SRZ ;  /* 0x0000000000167805 */ /* 0x000fe4000001ff00 */
        /* <DEDUP_REMOVED lines=22> */
[----:B--2---:R0:W1:Y:S01]  /*01e0*/  I2F.F64.S16 R22, R4 ;  /* 0x0000000400167312 */ /* 0x0040620000101c00 */
[----:B------:R-:W-:Y:S05]  /*01f0*/  BRA `(.L_x_5981) ;  /* 0x0000000c00807947 */ /* 0x000fea0003800000 */
.L_x_5979:
[----:B------:R-:W2:Y:S02]  /*0200*/  LDG.E.U8 R4, desc[UR36][R4.64] ;  /* 0x0000002404047981 */ /* 0x000ea4000c1e1100 */
[----:B--2---:R0:W1:Y:S01]  /*0210*/  I2F.F64.U16 R22, R4 ;  /* 0x0000000400167312 */ /* 0x0040620000101800 */
[----:B------:R-:W-:Y:S05]  /*0220*/  BRA `(.L_x_5981) ;  /* 0x0000000c00747947 */ /* 0x000fea0003800000 */
.L_x_5978:
        /* <DEDUP_REMOVED lines=9> */
.L_x_5983:
[----:B------:R-:W2:Y:S02]  /*02c0*/  LDG.E R4, desc[UR36][R4.64] ;  /* 0x0000002404047981 */ /* 0x000ea4000c1e1900 */
[----:B--2---:R1:W2:Y:S01]  /*02d0*/  I2F.F64 R22, R4 ;  /* 0x0000000400167312 */ /* 0x0042a20000201c00 */
[----:B------:R-:W-:Y:S05]  /*02e0*/  BRA `(.L_x_5981) ;  /* 0x0000000c00447947 */ /* 0x000fea0003800000 */
.L_x_5982:
[----:B------:R-:W2:Y:S02]  /*02f0*/  LDG.E.U16 R4, desc[UR36][R4.64] ;  /* 0x0000002404047981 */ /* 0x000ea4000c1e1500 */
[----:B--2---:R3:W4:Y:S01]  /*0300*/  I2F.F64.S16 R22, R4 ;  /* 0x0000000400167312 */ /* 0x0047220000101c00 */
[----:B------:R-:W-:Y:S05]  /*0310*/  BRA `(.L_x_5981) ;  /* 0x0000000c00387947 */ /* 0x000fea0003800000 */
.L_x_5977:
        /* <DEDUP_REMOVED lines=10> */
.L_x_5985:
[----:B------:R-:W2:Y:S02]  /*03c0*/  LDG.E.U16 R0, desc[UR36][R4.64] ;  /* 0x0000002404007981 */ /* 0x000ea4000c1e1500 */
[----:B--2---:R-:W-:-:S05]  /*03d0*/  HADD2.F32 R0, -RZ, R0.H0_H0 ;  /* 0x20000000ff007230 */ /* 0x004fca0000004100 */
[----:B------:R-:W-:-:S04]  /*03e0*/  FMUL.FTZ R0, R0, 1 ;  /* 0x3f80000000007820 */ /* 0x000fc80000410000 */
[----:B------:R0:W1:Y:S01]  /*03f0*/  F2F.F64.F32 R22, R0 ;  /* 0x0000000000167310 */ /* 0x0000620000201800 */
[----:B------:R-:W-:Y:S05]  /*0400*/  BRA `(.L_x_5981) ;  /* 0x0000000800fc7947 */ /* 0x000fea0003800000 */
.L_x_5984:
        /* <DEDUP_REMOVED lines=10> */
.L_x_5987:
[----:B------:R-:W2:Y:S02]  /*04b0*/  LDG.E.U16 R4, desc[UR36][R4.64] ;  /* 0x0000002404047981 */ /* 0x000ea4000c1e1500 */
[----:B--2---:R-:W-:-:S05]  /*04c0*/  HADD2.F32 R0, -RZ, R4.H0_H0 ;  /* 0x20000004ff007230 */ /* 0x004fca0000004100 */
[----:B------:R-:W-:-:S04]  /*04d0*/  FMUL.FTZ R0, R0, 1 ;  /* 0x3f80000000007820 */ /* 0x000fc80000410000 */
[----:B------:R0:W1:Y:S01]  /*04e0*/  F2F.F64.F32 R22, R0 ;  /* 0x0000000000167310 */ /* 0x0000620000201800 */
[----:B------:R-:W-:Y:S05]  /*04f0*/  BRA `(.L_x_5981) ;  /* 0x0000000800c07947 */ /* 0x000fea0003800000 */
.L_x_5986:
[----:B------:R0:W5:Y:S01]  /*0500*/  LDG.E.64 R22, desc[UR36][R4.64] ;  /* 0x0000002404167981 */ /* 0x000162000c1e1b00 */
[----:B------:R-:W-:Y:S05]  /*0510*/  BRA `(.L_x_5981) ;  /* 0x0000000800b87947 */ /* 0x000fea0003800000 */
.L_x_5976:
        /* <DEDUP_REMOVED lines=13> */
.L_x_5990:
[----:B------:R0:W5:Y:S01]  /*05f0*/  LDG.E.64 R22, desc[UR36][R4.64] ;  /* 0x0000002404167981 */ /* 0x000162000c1e1b00 */
[----:B------:R-:W-:Y:S05]  /*0600*/  BRA `(.L_x_5981) ;  /* 0x00000008007c7947 */ /* 0x000fea0003800000 */
.L_x_5989:
        /* <DEDUP_REMOVED lines=24> */
[----:B------:R-:W-:-:S05]  /*0790*/  LOP3.LUT R7, R7, 0x80000000, R0, 0xf8, !PT ;  /* 0x8000000007077812 */ /* 0x000fca00078ef800 */
[----:B------:R-:W-:-:S04]  /*07a0*/  FMUL.FTZ R7, R7, 1 ;  /* 0x3f80000007077820 */ /* 0x000fc80000410000 */
[----:B------:R0:W1:Y:S01]  /*07b0*/  F2F.F64.F32 R22, R7 ;  /* 0x0000000700167310 */ /* 0x0000620000201800 */
[----:B------:R-:W-:Y:S05]  /*07c0*/  BRA `(.L_x_5981) ;  /* 0x00000008000c7947 */ /* 0x000fea0003800000 */
.L_x_5992:
        /* <DEDUP_REMOVED lines=12> */
[----:B------:R-:W-:-:S05]  /*0890*/  LOP3.LUT R0, R3, 0x80000000, R0, 0xf8, !PT ;  /* 0x8000000003007812 */ /* 0x000fca00078ef800 */
[----:B------:R-:W-:-:S04]  /*08a0*/  FMUL.FTZ R0, R0, 1 ;  /* 0x3f80000000007820 */ /* 0x000fc80000410000 */
[----:B------:R0:W1:Y:S01]  /*08b0*/  F2F.F64.F32 R22, R0 ;  /* 0x0000000000167310 */ /* 0x0000620000201800 */
[----:B------:R-:W-:Y:S05]  /*08c0*/  BRA `(.L_x_5981) ;  /* 0x0000000400cc7947 */ /* 0x000fea0003800000 */
.L_x_5991:
[----:B------:R-:W2:Y:S02]  /*08d0*/  LDG.E.U16 R0, desc[UR36][R4.64] ;  /* 0x0000002404007981 */ /* 0x000ea4000c1e1500 */
[----:B--2---:R-:W-:-:S04]  /*08e0*/  IMAD.U32 R0, R0, 0x10000, RZ ;  /* 0x0001000000007824 */ /* 0x004fc800078e00ff */
[----:B------:R-:W-:-:S04]  /*08f0*/  FMUL.FTZ R0, R0, 1 ;  /* 0x3f80000000007820 */ /* 0x000fc80000410000 */
[----:B------:R0:W1:Y:S01]  /*0900*/  F2F.F64.F32 R22, R0 ;  /* 0x0000000000167310 */ /* 0x0000620000201800 */
[----:B------:R-:W-:Y:S05]  /*0910*/  BRA `(.L_x_5981) ;  /* 0x0000000400b87947 */ /* 0x000fea0003800000 */
.L_x_5988:
        /* <DEDUP_REMOVED lines=9> */
[----:B--2---:R0:W1:Y:S01]  /*09b0*/  I2F.F64.U16 R22, R4 ;  /* 0x0000000400167312 */ /* 0x0040620000101800 */
[----:B------:R-:W-:Y:S05]  /*09c0*/  BRA `(.L_x_5981) ;  /* 0x00000004008c7947 */ /* 0x000fea0003800000 */
.L_x_5995:
        /* <DEDUP_REMOVED lines=21> */
.L_x_5999:
[----:B------:R-:W-:Y:S05]  /*0b20*/  BSYNC B1 ;  /* 0x0000000000017941 */ /* 0x000fea0003800000 */
.L_x_5998:
[----:B------:R-:W-:Y:S01]  /*0b30*/  LEA R5, R0, 0x3b800000, 0x17 ;  /* 0x3b80000000057811 */ /* 0x000fe200078eb8ff */
[----:B------:R-:W-:-:S05]  /*0b40*/  IMAD.SHL.U32 R0, R3, 0x100000, RZ ;  /* 0x0010000003007824 */ /* 0x000fca00078e00ff */
[----:B------:R-:W-:-:S07]  /*0b50*/  LOP3.LUT R0, R5, R0, R6, 0xfe, !PT ;  /* 0x0000000005007212 */ /* 0x000fce00078efe06 */
.L_x_5997:
[----:B------:R-:W-:Y:S05]  /*0b60*/  BSYNC B0 ;  /* 0x0000000000007941 */ /* 0x000fea0003800000 */
.L_x_5996:
[----:B------:R-:W-:-:S04]  /*0b70*/  FMUL.FTZ R0, R0, 1 ;  /* 0x3f80000000007820 */ /* 0x000fc80000410000 */
[----:B------:R0:W1:Y:S01]  /*0b80*/  F2F.F64.F32 R22, R0 ;  /* 0x0000000000167310 */ /* 0x0000620000201800 */
[----:B------:R-:W-:Y:S05]  /*0b90*/  BRA `(.L_x_5981) ;  /* 0x0000000400187947 */ /* 0x000fea0003800000 */
.L_x_5994:
        /* <DEDUP_REMOVED lines=21> */
.L_x_6003:
[----:B------:R-:W-:Y:S05]  /*0cf0*/  BSYNC B1 ;  /* 0x0000000000017941 */ /* 0x000fea0003800000 */
.L_x_6002:
[----:B------:R-:W-:Y:S01]  /*0d00*/  LEA R5, R0, 0x37800000, 0x17 ;  /* 0x3780000000057811 */ /* 0x000fe200078eb8ff */
[----:B------:R-:W-:-:S05]  /*0d10*/  IMAD.SHL.U32 R0, R3, 0x200000, RZ ;  /* 0x0020000003007824 */ /* 0x000fca00078e00ff */
[----:B------:R-:W-:-:S07]  /*0d20*/  LOP3.LUT R0, R5, R0, R6, 0xfe, !PT ;  /* 0x0000000005007212 */ /* 0x000fce00078efe06 */
.L_x_6001:
[----:B------:R-:W-:Y:S05]  /*0d30*/  BSYNC B0 ;  /* 0x0000000000007941 */ /* 0x000fea0003800000 */
.L_x_6000:
[----:B------:R-:W-:-:S04]  /*0d40*/  FMUL.FTZ R0, R0, 1 ;  /* 0x3f80000000007820 */ /* 0x000fc80000410000 */
[----:B------:R0:W1:Y:S01]  /*0d50*/  F2F.F64.F32 R22, R0 ;  /* 0x0000000000167310 */ /* 0x0000620000201800 */
[----:B------:R-:W-:Y:S05]  /*0d60*/  BRA `(.L_x_5981) ;  /* 0x0000000000a47947 */ /* 0x000fea0003800000 */
.L_x_5993:
        /* <DEDUP_REMOVED lines=14> */
.L_x_6007:
[----:B------:R-:W-:Y:S05]  /*0e50*/  BSYNC B0 ;  /* 0x0000000000007941 */ /* 0x000fea0003800000 */
.L_x_6006:
[----:B------:R-:W-:-:S04]  /*0e60*/  FMUL.FTZ R0, R0, 1 ;  /* 0x3f80000000007820 */ /* 0x000fc80000410000 */
[----:B------:R0:W1:Y:S01]  /*0e70*/  F2F.F64.F32 R22, R0 ;  /* 0x0000000000167310 */ /* 0x0000620000201800 */
[----:B------:R-:W-:Y:S05]  /*0e80*/  BRA `(.L_x_5981) ;  /* 0x00000000005c7947 */ /* 0x000fea0003800000 */
.L_x_5980:
        /* <DEDUP_REMOVED lines=16> */
.L_x_6008:
[----:B------:R-:W-:Y:S01]  /*0f90*/  CS2R R22, SRZ ;  /* 0x0000000000167805 */ /* 0x000fe2000001ff00 */
[----:B------:R-:W-:Y:S06]  /*0fa0*/  BRA `(.L_x_5981) ;  /* 0x0000000000147947 */ /* 0x000fec0003800000 */
.L_x_6005:
[----:B------:R-:W2:Y:S02]  /*0fb0*/  LDG.E.64 R22, desc[UR36][R4.64] ;  /* 0x0000002404167981 */ /* 0x000ea4000c1e1b00 */
[----:B--2---:R-:W0:Y:S01]  /*0fc0*/  I2F.F64.U64 R22, R22 ;  /* 0x0000001600167312 */ /* 0x004e220000301800 */
[----:B------:R-:W-:Y:S05]  /*0fd0*/  BRA `(.L_x_5981) ;  /* 0x0000000000087947 */ /* 0x000fea0003800000 */
.L_x_6004:
[----:B------:R-:W2:Y:S02]  /*0fe0*/  LDG.E R4, desc[UR36][R4.64] ;  /* 0x0000002404047981 */ /* 0x000ea4000c1e1900 */
[----:B--2---:R0:W1:Y:S02]  /*0ff0*/  I2F.F64.U32 R22, R4 ;  /* 0x0000000400167312 */ /* 0x0040640000201800 */
.L_x_5981:
[----:B------:R-:W3:Y:S02]  /*1000*/  S2R R27, SR_TID.X ;  /* 0x00000000001b7919 */ /* 0x000ee40000002100 */
[----:B---3--:R-:W-:-:S07]  /*1010*/  VIADD R27, R27, 0x80 ;  /* 0x000000801b1b7836 */ /* 0x008fce0000000000 */
.L_x_5975:
[----:B------:R-:W-:Y:S05]  /*1020*/  BSYNC B6 ;  /* 0x0000000000067941 */ /* 0x000fea0003800000 */
.L_x_5974:
        /* <DEDUP_REMOVED lines=21> */
[----:B------:R-:W3:Y:S02]  /*1180*/  LDG.E.S8 R4, desc[UR36][R4.64] ;  /* 0x0000002404047981 */ /* 0x000ee4000c1e1300 */
[----:B---3--:R0:W1:Y:S01]  /*1190*/  I2F.F64.S16 R28, R4 ;  /* 0x00000004001c7312 */ /* 0x0080620000101c00 */
[----:B------:R-:W-:Y:S05]  /*11a0*/  BRA `(.L_x_6016) ;  /* 0x0000000c007c7947 */ /* 0x000fea0003800000 */
.L_x_6014:
[----:B------:R-:W3:Y:S02]  /*11b0*/  LDG.E.U8 R4, desc[UR36][R4.64] ;  /* 0x0000002404047981 */ /* 0x000ee4000c1e1100 */
[----:B---3--:R0:W1:Y:S01]  /*11c0*/  I2F.F64.U16 R28, R4 ;  /* 0x00000004001c7312 */ /* 0x0080620000101800 */
[----:B------:R-:W-:Y:S05]  /*11d0*/  BRA `(.L_x_6016) ;  /* 0x0000000c00707947 */ /* 0x000fea0003800000 */
.L_x_6013:
[----:B------:R-:W-:-:S13]  /*11e0*/  ISETP.NE.AND P0, PT, R0, 0x2, PT ;  /* 0x000000020000780c */ /* 0x000fda0003f05270 */
[----:B------:R-:W-:Y:S05]  /*11f0*/  @!P0 BRA `(.L_x_6017) ;  /* 0x0000000000288947 */ /* 0x000fea0003800000 */
[----:B------:R-:W-:-:S13]  /*1200*/  ISETP.NE.AND P0, PT, R0, 0x3, PT ;  /* 0x000000030000780c */ /* 0x000fda0003f05270 */
[----:B------:R-:W-:Y:S05]  /*1210*/  @!P0 BRA `(.L_x_6018) ;  /* 0x0000000000148947 */ /* 0x000fea0003800000 */
[----:B------:R-:W-:-:S13]  /*1220*/  ISETP.NE.AND P0, PT, R0, 0x4, PT ;  /* 0x000000040000780c */ /* 0x000fda0003f05270 */
[----:B------:R-:W-:Y:S05]  /*1230*/  @P0 BRA `(.L_x_6015) ;  /* 0x0000000800fc0947 */ /* 0x000fea0003800000 */
[----:B------:R-:W3:Y:S02]  /*1240*/  LDG.E.64 R28, desc[UR36][R4.64] ;  /* 0x00000024041c7981 */ /* 0x000ee4000c1e1b00 */
[----:B---3--:R-:W0:Y:S01]  /*1250*/  I2F.F64.S64 R28, R28 ;  /* 0x0000001c001c7312 */ /* 0x008e220000301c00 */
[----:B------:R-:W-:Y:S05]  /*1260*/  BRA `(.L_x_6016) ;  /* 0x0000000c004c7947 */ /* 0x000fea0003800000 */
.L_x_6018:
[----:B------:R-:W3:Y:S02]  /*1270*/  LDG.E R4, desc[UR36][R4.64] ;  /* 0x0000002404047981 */ /* 0x000ee4000c1e1900 */
[----:B---3--:R0:W1:Y:S01]  /*1280*/  I2F.F64 R28, R4 ;  /* 0x00000004001c7312 */ /* 0x0080620000201c00 */
[----:B------:R-:W-:Y:S05]  /*1290*/  BRA `(.L_x_6016) ;  /* 0x0000000c00407947 */ /* 0x000fea0003800000 */
.L_x_6017:
[----:B------:R-:W3:Y:S02]  /*12a0*/  LDG.E.U16 R4, desc[UR36][R4.64] ;  /* 0x0000002404047981 */ /* 0x000ee4000c1e1500 */
[----:B---3--:R0:W1:Y:S01]  /*12b0*/  I2F.F64.S16 R28, R4 ;  /* 0x00000004001c7312 */ /* 0x0080620000101c00 */
[----:B------:R-:W-:Y:S05]  /*12c0*/  BRA `(.L_x_6016) ;  /* 0x0000000c00347947 */ /* 0x000fea0003800000 */
.L_x_6012:
[----:B------:R-:W-:-:S13]  /*12d0*/  ISETP.GT.AND P0, PT, R0, 0x6, PT ;  /* 0x000000060000780c */ /* 0x000fda0003f04270 */
[----:B------:R-:W-:Y:S05]  /*12e0*/  @P0 BRA `(.L_x_6019) ;  /* 0x0000000000340947 */ /* 0x000fea0003800000 */
[----:B------:R-:W-:-:S13]  /*12f0*/  ISETP.NE.AND P0, PT, R0, 0x5, PT ;  /* 0x000000050000780c */ /* 0x000fda0003f05270 */
[----:B------:R-:W-:Y:S05]  /*1300*/  @!P0 BRA `(.L_x_6020) ;  /* 0x0000000000188947 */ /* 0x000fea0003800000 */
[----:B------:R-:W-:-:S13]  /*1310*/  ISETP.NE.AND P0, PT, R0, 0x6, PT ;  /* 0x000000060000780c */ /* 0x000fda0003f05270 */
[----:B------:R-:W-:Y:S05]  /*1320*/  @P0 BRA `(.L_x_6015) ;  /* 0x0000000800c00947 */ /* 0x000fea0003800000 */
[----:B------:R-:W3:Y:S02]  /*1330*/  LDG.E R28, desc[UR36][R4.64] ;  /* 0x00000024041c7981 */ /* 0x000ee4000c1e1900 */
[----:B---3--:R-:W-:-:S06]  /*1340*/  FMUL.FTZ R28, R28, 1 ;  /* 0x3f8000001c1c7820 */ /* 0x008fcc0000410000 */
[----:B------:R-:W0:Y:S01]  /*1350*/  F2F.F64.F32 R28, R28 ;  /* 0x0000001c001c7310 */ /* 0x000e220000201800 */
[----:B------:R-:W-:Y:S05]  /*1360*/  BRA `(.L_x_6016) ;  /* 0x0000000c000c7947 */ /* 0x000fea0003800000 */
.L_x_6020:
[----:B------:R-:W3:Y:S02]  /*1370*/  LDG.E.U16 R0, desc[UR36][R4.64] ;  /* 0x0000002404007981 */ /* 0x000ee4000c1e1500 */
[----:B---3--:R-:W-:-:S05]  /*1380*/  HADD2.F32 R0, -RZ, R0.H0_H0 ;  /* 0x20000000ff007230 */ /* 0x008fca0000004100 */
[----:B------:R-:W-:-:S04]  /*1390*/  FMUL.FTZ R0, R0, 1 ;  /* 0x3f80000000007820 */ /* 0x000fc80000410000 */
[----:B------:R0:W1:Y:S01]  /*13a0*/  F2F.F64.F32 R28, R0 ;  /* 0x00000000001c7310 */ /* 0x0000620000201800 */
[----:B------:R-:W-:Y:S05]  /*13b0*/  BRA `(.L_x_6016) ;  /* 0x0000000800f87947 */ /* 0x000fea0003800000 */
.L_x_6019:
[----:B------:R-:W-:-:S13]  /*13c0*/  ISETP.NE.AND P0, PT, R0, 0x7, PT ;  /* 0x000000070000780c */ /* 0x000fda0003f05270 */
[----:B------:R-:W-:Y:S05]  /*13d0*/  @!P0 BRA `(.L_x_6021) ;  /* 0x0000000000348947 */ /* 0x000fea0003800000 */
        /* <DEDUP_REMOVED lines=8> */
.L_x_6022:
[----:B------:R-:W3:Y:S02]  /*1460*/  LDG.E.U16 R4, desc[UR36][R4.64] ;  /* 0x0000002404047981 */ /* 0x000ee4000c1e1500 */
[----:B---3--:R-:W-:-:S05]  /*1470*/  HADD2.F32 R0, -RZ, R4.H0_H0 ;  /* 0x20000004ff007230 */ /* 0x008fca0000004100 */
[----:B------:R-:W-:-:S04]  /*1480*/  FMUL.FTZ R0, R0, 1 ;  /* 0x3f80000000007820 */ /* 0x000fc80000410000 */
[----:B------:R0:W1:Y:S01]  /*1490*/  F2F.F64.F32 R28, R0 ;  /* 0x00000000001c7310 */ /* 0x0000620000201800 */
[----:B------:R-:W-:Y:S05]  /*14a0*/  BRA `(.L_x_6016) ;  /* 0x0000000800bc7947 */ /* 0x000fea0003800000 */
.L_x_6021:
[----:B------:R0:W5:Y:S01]  /*14b0*/  LDG.E.64 R28, desc[UR36][R4.64] ;  /* 0x00000024041c7981 */ /* 0x000162000c1e1b00 */
[----:B------:R-:W-:Y:S05]  /*14c0*/  BRA `(.L_x_6016) ;  /* 0x0000000800b47947 */ /* 0x000fea0003800000 */
.L_x_6011:
        /* <DEDUP_REMOVED lines=8> */
[----:B------:R-:W3:Y:S01]  /*1550*/  LDG.E.U8 R4, desc[UR36][R4.64] ;  /* 0x0000002404047981 */ /* 0x000ee2000c1e1100 */
[----:B------:R-:W-:Y:S01]  /*1560*/  IMAD.MOV.U32 R28, RZ, RZ, RZ ;  /* 0x000000ffff1c7224 */ /* 0x000fe200078e00ff */
[----:B---3--:R-:W-:-:S04]  /*1570*/  ISETP.NE.AND P0, PT, R4, RZ, PT ;  /* 0x000000ff0400720c */ /* 0x008fc80003f05270 */
[----:B------:R-:W-:Y:S01]  /*1580*/  FSEL R29, RZ, 1.875, !P0 ;  /* 0x3ff00000ff1d7808 */ /* 0x000fe20004000000 */
[----:B------:R-:W-:Y:S08]  /*1590*/  BRA `(.L_x_6016) ;  /* 0x0000000800807947 */ /* 0x000ff00003800000 */
.L_x_6025:
[----:B------:R0:W5:Y:S01]  /*15a0*/  LDG.E.64 R28, desc[UR36][R4.64] ;  /* 0x00000024041c7981 */ /* 0x000162000c1e1b00 */
[----:B------:R-:W-:Y:S05]  /*15b0*/  BRA `(.L_x_6016) ;  /* 0x0000000800787947 */ /* 0x000fea0003800000 */
.L_x_6024:
[----:B------:R-:W-:-:S13]  /*15c0*/  ISETP.NE.AND P0, PT, R0, 0xf, PT ;  /* 0x0000000f0000780c */ /* 0x000fda0003f05270 */
[----:B------:R-:W-:Y:S05]  /*15d0*/  @!P0 BRA `(.L_x_6026) ;  /* 0x0000000000a48947 */ /* 0x000fea0003800000 */
[----:B------:R-:W-:-:S13]  /*15e0*/  ISETP.NE.AND P0, PT, R0, 0x17, PT ;  /* 0x000000170000780c */ /* 0x000fda0003f05270 */
[----:B------:R-:W-:Y:S05]  /*15f0*/  @!P0 BRA `(.L_x_6027) ;  /* 0x0000000000608947 */ /* 0x000fea0003800000 */
[----:B------:R-:W-:-:S13]  /*1600*/  ISETP.NE.AND P0, PT, R0, 0x18, PT ;  /* 0x000000180000780c */ /* 0x000fda0003f05270 */
[----:B------:R-:W-:Y:S05]  /*1610*/  @P0 BRA `(.L_x_6015) ;  /* 0x0000000800040947 */ /* 0x000fea0003800000 */
[----:B------:R-:W3:Y:S01]  /*1620*/  LDG.E.U8 R0, desc[UR36][R4.64] ;  /* 0x0000002404007981 */ /* 0x000ee2000c1e1100 */
[----:B------:R-:W-:Y:S02]  /*1630*/  IMAD.MOV.U32 R9, RZ, RZ, -0x800000 ;  /* 0xff800000ff097424 */ /* 0x000fe400078e00ff */
[----:B---3--:R-:W-:-:S05]  /*1640*/  IMAD.SHL.U32 R0, R0, 0x1000000, RZ ;  /* 0x0100000000007824 */ /* 0x008fca00078e00ff */
        /* <DEDUP_REMOVED lines=19> */
.L_x_6027:
[----:B------:R-:W3:Y:S02]  /*1780*/  LDG.E.U8 R4, desc[UR36][R4.64] ;  /* 0x0000002404047981 */ /* 0x000ee4000c1e1100 */
[----:B---3--:R-:W-:-:S05]  /*1790*/  IMAD.SHL.U32 R0, R4, 0x2000000, RZ ;  /* 0x0200000004007824 */ /* 0x008fca00078e00ff */
        /* <DEDUP_REMOVED lines=11> */
[----:B------:R3:W0:Y:S01]  /*1850*/  F2F.F64.F32 R28, R0 ;  /* 0x00000000001c7310 */ /* 0x0006220000201800 */
[----:B------:R-:W-:Y:S05]  /*1860*/  BRA `(.L_x_6016) ;  /* 0x0000000400cc7947 */ /* 0x000fea0003800000 */
.L_x_6026:
[----:B------:R-:W3:Y:S02]  /*1870*/  LDG.E.U16 R0, desc[UR36][R4.64] ;  /* 0x0000002404007981 */ /* 0x000ee4000c1e1500 */
[----:B---3--:R-:W-:-:S04]  /*1880*/  IMAD.U32 R0, R0, 0x10000, RZ ;  /* 0x0001000000007824 */ /* 0x008fc800078e00ff */
[----:B------:R-:W-:-:S04]  /*1890*/  FMUL.FTZ R0, R0, 1 ;  /* 0x3f80000000007820 */ /* 0x000fc80000410000 */
[----:B------:R0:W1:Y:S01]  /*18a0*/  F2F.F64.F32 R28, R0 ;  /* 0x00000000001c7310 */ /* 0x0000620000201800 */
[----:B------:R-:W-:Y:S05]  /*18b0*/  BRA `(.L_x_6016) ;  /* 0x0000000400b87947 */ /* 0x000fea0003800000 */
.L_x_6023:
        /* <DEDUP_REMOVED lines=8> */
[----:B------:R-:W3:Y:S02]  /*1940*/  LDG.E.U16 R4, desc[UR36][R4.64] ;  /* 0x0000002404047981 */ /* 0x000ee4000c1e1500 */
[----:B---3--:R0:W1:Y:S01]  /*1950*/  I2F.F64.U16 R28, R4 ;  /* 0x00000004001c7312 */ /* 0x0080620000101800 */
[----:B------:R-:W-:Y:S05]  /*1960*/  BRA `(.L_x_6016) ;  /* 0x00000004008c7947 */ /* 0x000fea0003800000 */
.L_x_6030:
[----:B------:R-:W3:Y:S01]  /*1970*/  LDG.E.U8 R3, desc[UR36][R4.64] ;  /* 0x0000002404037981 */ /* 0x000ee2000c1e1100 */
[----:B------:R-:W-:Y:S01]  /*1980*/  BSSY B0, `(.L_x_6031) ;  /* 0x0000018000007945 */ /* 0x000fe20003800000 */
[----:B------:R-:W-:Y:S01]  /*1990*/  IMAD.MOV.U32 R0, RZ, RZ, RZ ;  /* 0x000000ffff007224 */ /* 0x000fe200078e00ff */
[----:B---3--:R-:W-:-:S13]  /*19a0*/  ISETP.NE.AND P0, PT, R3, RZ, PT ;  /* 0x000000ff0300720c */ /* 0x008fda0003f05270 */
        /* <DEDUP_REMOVED lines=17> */
.L_x_6034:
[----:B------:R-:W-:Y:S05]  /*1ac0*/  BSYNC B1 ;  /* 0x0000000000017941 */ /* 0x000fea0003800000 */
.L_x_6033:
[----:B------:R-:W-:Y:S01]  /*1ad0*/  LEA R5, R0, 0x3b800000, 0x17 ;  /* 0x3b80000000057811 */ /* 0x000fe200078eb8ff */
[----:B------:R-:W-:-:S05]  /*1ae0*/  IMAD.SHL.U32 R0, R3, 0x100000, RZ ;  /* 0x0010000003007824 */ /* 0x000fca00078e00ff */
[----:B------:R-:W-:-:S07]  /*1af0*/  LOP3.LUT R0, R5, R0, R6, 0xfe, !PT ;  /* 0x0000000005007212 */ /* 0x000fce00078efe06 */
.L_x_6032:
[----:B------:R-:W-:Y:S05]  /*1b00*/  BSYNC B0 ;  /* 0x0000000000007941 */ /* 0x000fea0003800000 */
.L_x_6031:
[----:B------:R-:W-:-:S04]  /*1b10*/  FMUL.FTZ R0, R0, 1 ;  /* 0x3f80000000007820 */ /* 0x000fc80000410000 */
[----:B------:R0:W1:Y:S01]  /*1b20*/  F2F.F64.F32 R28, R0 ;  /* 0x00000000001c7310 */ /* 0x0000620000201800 */
[----:B------:R-:W-:Y:S05]  /*1b30*/  BRA `(.L_x_6016) ;  /* 0x0000000400187947 */ /* 0x000fea0003800000 */
.L_x_6029:
        /* <DEDUP_REMOVED lines=21> */
.L_x_6038:
[----:B------:R-:W-:Y:S05]  /*1c90*/  BSYNC B1 ;  /* 0x0000000000017941 */ /* 0x000fea0003800000 */
.L_x_6037:
[----:B------:R-:W-:Y:S01]  /*1ca0*/  LEA R5, R0, 0x37800000, 0x17 ;  /* 0x3780000000057811 */ /* 0x000fe200078eb8ff */
[----:B------:R-:W-:-:S05]  /*1cb0*/  IMAD.SHL.U32 R0, R3, 0x200000, RZ ;  /* 0x0020000003007824 */ /* 0x000fca00078e00ff */
[----:B------:R-:W-:-:S07]  /*1cc0*/  LOP3.LUT R0, R5, R0, R6, 0xfe, !PT ;  /* 0x0000000005007212 */ /* 0x000fce00078efe06 */
.L_x_6036:
[----:B------:R-:W-:Y:S05]  /*1cd0*/  BSYNC B0 ;  /* 0x0000000000007941 */ /* 0x000fea0003800000 */
.L_x_6035:
[----:B------:R-:W-:-:S04]  /*1ce0*/  FMUL.FTZ R0, R0, 1 ;  /* 0x3f80000000007820 */ /* 0x000fc80000410000 */
[----:B------:R0:W1:Y:S01]  /*1cf0*/  F2F.F64.F32 R28, R0 ;  /* 0x00000000001c7310 */ /* 0x0000620000201800 */
[----:B------:R-:W-:Y:S05]  /*1d00*/  BRA `(.L_x_6016) ;  /* 0x0000000000a47947 */ /* 0x000fea0003800000 */
.L_x_6028:
[----:B------:R-:W-:-:S13]  /*1d10*/  ISETP.NE.AND P0, PT, R0, 0x1c, PT ;  /* 0x0000001c0000780c */ /* 0x000fda0003f05270 */
[----:B------:R-:W-:Y:S05]  /*1d20*/  @!P0 BRA `(.L_x_6039) ;  /* 0x0000000000948947 */ /* 0x000fea0003800000 */
[----:B------:R-:W-:-:S13]  /*1d30*/  ISETP.NE.AND P0, PT, R0, 0x1d, PT ;  /* 0x0000001d0000780c */ /* 0x000fda0003f05270 */
[----:B------:R-:W-:Y:S05]  /*1d40*/  @!P0 BRA `(.L_x_6040) ;  /* 0x0000000000808947 */ /* 0x000fea0003800000 */
[----:B------:R-:W-:-:S13]  /*1d50*/  ISETP.NE.AND P0, PT, R0, 0x2c, PT ;  /* 0x0000002c0000780c */ /* 0x000fda0003f05270 */
[----:B------:R-:W-:Y:S05]  /*1d60*/  @P0 BRA `(.L_x_6015) ;  /* 0x0000000000300947 */ /* 0x000fea0003800000 */
[----:B------:R-:W3:Y:S01]  /*1d70*/  LDG.E.U8 R4, desc[UR36][R4.64] ;  /* 0x0000002404047981 */ /* 0x000ee2000c1e1100 */
[----:B------:R-:W-:Y:S01]  /*1d80*/  BSSY B0, `(.L_x_6041) ;  /* 0x0000007000007945 */ /* 0x000fe20003800000 */
[----:B------:R-:W-:Y:S01]  /*1d90*/  IMAD.MOV.U32 R0, RZ, RZ, 0x400000 ;  /* 0x00400000ff007424 */ /* 0x000fe200078e00ff */
[----:B---3--:R-:W-:-:S13]  /*1da0*/  ISETP.NE.AND P0, PT, R4, RZ, PT ;  /* 0x000000ff0400720c */ /* 0x008fda0003f05270 */
[----:B------:R-:W-:Y:S05]  /*1db0*/  @!P0 BRA `(.L_x_6042) ;  /* 0x00000000000c8947 */ /* 0x000fea0003800000 */
[----:B------:R-:W-:-:S13]  /*1dc0*/  ISETP.NE.AND P0, PT, R4, 0xff, PT ;  /* 0x000000ff0400780c */ /* 0x000fda0003f05270 */
[----:B------:R-:W-:Y:S02]  /*1dd0*/  @!P0 IMAD.MOV.U32 R0, RZ, RZ, 0x7f800001 ;  /* 0x7f800001ff008424 */ /* 0x000fe400078e00ff */
[----:B------:R-:W-:-:S07]  /*1de0*/  @P0 IMAD.SHL.U32 R0, R4, 0x800000, RZ ;  /* 0x0080000004000824 */ /* 0x000fce00078e00ff */
.L_x_6042:
[----:B------:R-:W-:Y:S05]  /*1df0*/  BSYNC B0 ;  /* 0x0000000000007941 */ /* 0x000fea0003800000 */
.L_x_6041:
[----:B------:R-:W-:-:S04]  /*1e00*/  FMUL.FTZ R0, R0, 1 ;  /* 0x3f80000000007820 */ /* 0x000fc80000410000 */
[----:B------:R0:W1:Y:S01]  /*1e10*/  F2F.F64.F32 R28, R0 ;  /* 0x00000000001c7310 */ /* 0x0000620000201800 */
[----:B------:R-:W-:Y:S05]  /*1e20*/  BRA `(.L_x_6016) ;  /* 0x00000000005c7947 */ /* 0x000fea0003800000 */
.L_x_6015:
        /* <DEDUP_REMOVED lines=16> */
.L_x_6043:
[----:B------:R-:W-:Y:S01]  /*1f30*/  CS2R R28, SRZ ;  /* 0x00000000001c7805 */ /* 0x000fe2000001ff00 */
[----:B------:R-:W-:Y:S06]  /*1f40*/  BRA `(.L_x_6016) ;  /* 0x0000000000147947 */ /* 0x000fec0003800000 */
.L_x_6040:
[----:B------:R-:W3:Y:S02]  /*1f50*/  LDG.E.64 R28, desc[UR36][R4.64] ;  /* 0x00000024041c7981 */ /* 0x000ee4000c1e1b00 */
[----:B---3--:R-:W0:Y:S01]  /*1f60*/  I2F.F64.U64 R28, R28 ;  /* 0x0000001c001c7312 */ /* 0x008e220000301800 */
[----:B------:R-:W-:Y:S05]  /*1f70*/  BRA `(.L_x_6016) ;  /* 0x0000000000087947 */ /* 0x000fea0003800000 */
.L_x_6039:
[----:B------:R-:W3:Y:S02]  /*1f80*/  LDG.E R4, desc[UR36][R4.64] ;  /* 0x0000002404047981 */ /* 0x000ee4000c1e1900 */
[----:B---3--:R0:W1:Y:S02]  /*1f90*/  I2F.F64.U32 R28, R4 ;  /* 0x00000004001c7312 */ /* 0x0080640000201800 */
.L_x_6016:
[----:B------:R-:W-:-:S07]  /*1fa0*/  VIADD R27, R27, 0x80 ;  /* 0x000000801b1b7836 */ /* 0x000fce0000000000 */
.L_x_6010:
[----:B------:R-:W-:Y:S05]  /*1fb0*/  BSYNC B6 ;  /* 0x0000000000067941 */ /* 0x000fea0003800000 */
.L_x_6009:
[----:B------:R-:W-:Y:S01]  /*1fc0*/  ISETP.GE.AND P0, PT, R27, R2, PT ;  /* 0x000000021b00720c */ /* 0x000fe20003f06270 */
[----:B------:R-:W-:Y:S01]  /*1fd0*/  BSSY B6, `(.L_x_6044) ;  /* 0x00000f9000067945 */ /* 0x000fe20003800000 */
[----:B------:R-:W-:Y:S02]  /*1fe0*/  CS2R R18, SRZ ;  /* 0x0000000000127805 */ /* 0x000fe4000001ff00 */
[----:B------:R-:W-:-:S09]  /*1ff0*/  CS2R R16, SRZ ;  /* 0x0000000000107805 */ /* 0x000fd2000001ff00 */
[----:B------:R-:W-:Y:S05]  /*2000*/  @P0 BRA `(.L_x_6045) ;  /* 0x0000000c00d40947 */ /* 0x000fea0003800000 */
[----:B01----:R-:W0:Y:S01]  /*2010*/  LDC.64 R4, c[0x0][0x230] ;  /* 0x00008c00ff047b82 */ /* 0x003e220000000a00 */
[----:B---3--:R-:W-:Y:S01]  /*2020*/  IMAD R0, R24, 0x200, R27 ;  /* 0x0000020018007824 */ /* 0x008fe200078e021b */
        /* <DEDUP_REMOVED lines=19> */
.L_x_6049:
[----:B------:R-:W3:Y:S02]  /*2160*/  LDG.E.U8 R4, desc[UR36][R4.64] ;  /* 0x0000002404047981 */ /* 0x000ee4000c1e1100 */
[----:B---3--:R0:W1:Y:S01]  /*2170*/  I2F.F64.U16 R16, R4 ;  /* 0x0000000400107312 */ /* 0x0080620000101800 */
[----:B------:R-:W-:Y:S05]  /*2180*/  BRA `(.L_x_6051) ;  /* 0x0000000c00707947 */ /* 0x000fea0003800000 */
.L_x_6048:
        /* <DEDUP_REMOVED lines=9> */
.L_x_6053:
[----:B------:R-:W3:Y:S02]  /*2220*/  LDG.E R4, desc[UR36][R4.64] ;  /* 0x0000002404047981 */ /* 0x000ee4000c1e1900 */
[----:B---3--:R0:W1:Y:S01]  /*2230*/  I2F.F64 R16, R4 ;  /* 0x0000000400107312 */ /* 0x0080620000201c00 */
[----:B------:R-:W-:Y:S05]  /*2240*/  BRA `(.L_x_6051) ;  /* 0x0000000c00407947 */ /* 0x000fea0003800000 */
.L_x_6052:
[----:B------:R-:W3:Y:S02]  /*2250*/  LDG.E.U16 R4, desc[UR36][R4.64] ;  /* 0x0000002404047981 */ /* 0x000ee4000c1e1500 */
[----:B---3--:R0:W1:Y:S01]  /*2260*/  I2F.F64.S16 R16, R4 ;  /* 0x0000000400107312 */ /* 0x0080620000101c00 */
[----:B------:R-:W-:Y:S05]  /*2270*/  BRA `(.L_x_6051) ;  /* 0x0000000c00347947 */ /* 0x000fea0003800000 */
.L_x_6047:
        /* <DEDUP_REMOVED lines=10> */
.L_x_6055:
[----:B------:R-:W3:Y:S02]  /*2320*/  LDG.E.U16 R0, desc[UR36][R4.64] ;  /* 0x0000002404007981 */ /* 0x000ee4000c1e1500 */
[----:B---3--:R-:W-:-:S05]  /*2330*/  HADD2.F32 R0, -RZ, R0.H0_H0 ;  /* 0x20000000ff007230 */ /* 0x008fca0000004100 */
[----:B------:R-:W-:-:S04]  /*2340*/  FMUL.FTZ R0, R0, 1 ;  /* 0x3f80000000007820 */ /* 0x000fc80000410000 */
[----:B------:R0:W1:Y:S01]  /*2350*/  F2F.F64.F32 R16, R0 ;  /* 0x0000000000107310 */ /* 0x0000620000201800 */
[----:B------:R-:W-:Y:S05]  /*2360*/  BRA `(.L_x_6051) ;  /* 0x0000000800f87947 */ /* 0x000fea0003800000 */
.L_x_6054:
        /* <DEDUP_REMOVED lines=10> */
.L_x_6057:
[----:B------:R-:W3:Y:S02]  /*2410*/  LDG.E.U16 R4, desc[UR36][R4.64] ;  /* 0x0000002404047981 */ /* 0x000ee4000c1e1500 */
[----:B---3--:R-:W-:-:S05]  /*2420*/  HADD2.F32 R0, -RZ, R4.H0_H0 ;  /* 0x20000004ff007230 */ /* 0x008fca0000004100 */
[----:B------:R-:W-:-:S04]  /*2430*/  FMUL.FTZ R0, R0, 1 ;  /* 0x3f80000000007820 */ /* 0x000fc80000410000 */
[----:B------:R0:W1:Y:S01]  /*2440*/  F2F.F64.F32 R16, R0 ;  /* 0x0000000000107310 */ /* 0x0000620000201800 */
[----:B------:R-:W-:Y:S05]  /*2450*/  BRA `(.L_x_6051) ;  /* 0x0000000800bc7947 */ /* 0x000fea0003800000 */
.L_x_6056:
[----:B------:R0:W5:Y:S01]  /*2460*/  LDG.E.64 R16, desc[UR36][R4.64] ;  /* 0x0000002404107981 */ /* 0x000162000c1e1b00 */
[----:B------:R-:W-:Y:S05]  /*2470*/  BRA `(.L_x_6051) ;  /* 0x0000000800b47947 */ /* 0x000fea0003800000 */
.L_x_6046:
        /* <DEDUP_REMOVED lines=13> */
.L_x_6060:
[----:B------:R0:W5:Y:S01]  /*2550*/  LDG.E.64 R16, desc[UR36][R4.64] ;  /* 0x0000002404107981 */ /* 0x000162000c1e1b00 */
[----:B------:R-:W-:Y:S05]  /*2560*/  BRA `(.L_x_6051) ;  /* 0x0000000800787947 */ /* 0x000fea0003800000 */
.L_x_6059:
        /* <DEDUP_REMOVED lines=28> */
.L_x_6062:
        /* <DEDUP_REMOVED lines=15> */
.L_x_6061:
[----:B------:R-:W3:Y:S02]  /*2820*/  LDG.E.U16 R0, desc[UR36][R4.64] ;  /* 0x0000002404007981 */ /* 0x000ee4000c1e1500 */
[----:B---3--:R-:W-:-:S04]  /*2830*/  IMAD.U32 R0, R0, 0x10000, RZ ;  /* 0x0001000000007824 */ /* 0x008fc800078e00ff */
[----:B------:R-:W-:-:S04]  /*2840*/  FMUL.FTZ R0, R0, 1 ;  /* 0x3f80000000007820 */ /* 0x000fc80000410000 */
[----:B------:R0:W1:Y:S01]  /*2850*/  F2F.F64.F32 R16, R0 ;  /* 0x0000000000107310 */ /* 0x0000620000201800 */
[----:B------:R-:W-:Y:S05]  /*2860*/  BRA `(.L_x_6051) ;  /* 0x0000000400b87947 */ /* 0x000fea0003800000 */
.L_x_6058:
        /* <DEDUP_REMOVED lines=11> */
.L_x_6065:
        /* <DEDUP_REMOVED lines=21> */
.L_x_6069:
[----:B------:R-:W-:Y:S05]  /*2a70*/  BSYNC B1 ;  /* 0x0000000000017941 */ /* 0x000fea0003800000 */
.L_x_6068:
[----:B------:R-:W-:Y:S01]  /*2a80*/  LEA R5, R0, 0x3b800000, 0x17 ;  /* 0x3b80000000057811 */ /* 0x000fe200078eb8ff */
[----:B------:R-:W-:-:S05]  /*2a90*/  IMAD.SHL.U32 R0, R3, 0x100000, RZ ;  /* 0x0010000003007824 */ /* 0x000fca00078e00ff */
[----:B------:R-:W-:-:S07]  /*2aa0*/  LOP3.LUT R0, R5, R0, R6, 0xfe, !PT ;  /* 0x0000000005007212 */ /* 0x000fce00078efe06 */
.L_x_6067:
[----:B------:R-:W-:Y:S05]  /*2ab0*/  BSYNC B0 ;  /* 0x0000000000007941 */ /* 0x000fea0003800000 */
.L_x_6066:
[----:B------:R-:W-:-:S04]  /*2ac0*/  FMUL.FTZ R0, R0, 1 ;  /* 0x3f80000000007820 */ /* 0x000fc80000410000 */
[----:B------:R3:W0:Y:S01]  /*2ad0*/  F2F.F64.F32 R16, R0 ;  /* 0x0000000000107310 */ /* 0x0006220000201800 */
[----:B------:R-:W-:Y:S05]  /*2ae0*/  BRA `(.L_x_6051) ;  /* 0x0000000400187947 */ /* 0x000fea0003800000 */
.L_x_6064:
        /* <DEDUP_REMOVED lines=21> */
.L_x_6073:
[----:B------:R-:W-:Y:S05]  /*2c40*/  BSYNC B1 ;  /* 0x0000000000017941 */ /* 0x000fea0003800000 */
.L_x_6072:
[----:B------:R-:W-:Y:S01]  /*2c50*/  LEA R5, R0, 0x37800000, 0x17 ;  /* 0x3780000000057811 */ /* 0x000fe200078eb8ff */
[----:B------:R-:W-:-:S05]  /*2c60*/  IMAD.SHL.U32 R0, R3, 0x200000, RZ ;  /* 0x0020000003007824 */ /* 0x000fca00078e00ff */
[----:B------:R-:W-:-:S07]  /*2c70*/  LOP3.LUT R0, R5, R0, R6, 0xfe, !PT ;  /* 0x0000000005007212 */ /* 0x000fce00078efe06 */
.L_x_6071:
[----:B------:R-:W-:Y:S05]  /*2c80*/  BSYNC B0 ;  /* 0x0000000000007941 */ /* 0x000fea0003800000 */
.L_x_6070:
[----:B------:R-:W-:-:S04]  /*2c90*/  FMUL.FTZ R0, R0, 1 ;  /* 0x3f80000000007820 */ /* 0x000fc80000410000 */
[----:B------:R0:W1:Y:S01]  /*2ca0*/  F2F.F64.F32 R16, R0 ;  /* 0x0000000000107310 */ /* 0x0000620000201800 */
[----:B------:R-:W-:Y:S05]  /*2cb0*/  BRA `(.L_x_6051) ;  /* 0x0000000000a47947 */ /* 0x000fea0003800000 */
.L_x_6063:
        /* <DEDUP_REMOVED lines=14> */
.L_x_6077:
[----:B------:R-:W-:Y:S05]  /*2da0*/  BSYNC B0 ;  /* 0x0000000000007941 */ /* 0x000fea0003800000 */
.L_x_6076:
[----:B------:R-:W-:-:S04]  /*2db0*/  FMUL.FTZ R0, R0, 1 ;  /* 0x3f80000000007820 */ /* 0x000fc80000410000 */
[----:B------:R0:W1:Y:S01]  /*2dc0*/  F2F.F64.F32 R16, R0 ;  /* 0x0000000000107310 */ /* 0x0000620000201800 */
[----:B------:R-:W-:Y:S05]  /*2dd0*/  BRA `(.L_x_6051) ;  /* 0x00000000005c7947 */ /* 0x000fea0003800000 */
.L_x_6050:
        /* <DEDUP_REMOVED lines=16> */
.L_x_6078:
[----:B------:R-:W-:Y:S01]  /*2ee0*/  CS2R R16, SRZ ;  /* 0x0000000000107805 */ /* 0x000fe2000001ff00 */
[----:B------:R-:W-:Y:S06]  /*2ef0*/  BRA `(.L_x_6051) ;  /* 0x0000000000147947 */ /* 0x000fec0003800000 */
.L_x_6075:
[----:B------:R-:W3:Y:S02]  /*2f00*/  LDG.E.64 R16, desc[UR36][R4.64] ;  /* 0x0000002404107981 */ /* 0x000ee4000c1e1b00 */
[----:B---3--:R-:W0:Y:S01]  /*2f10*/  I2F.F64.U64 R16, R16 ;  /* 0x0000001000107312 */ /* 0x008e220000301800 */
[----:B------:R-:W-:Y:S05]  /*2f20*/  BRA `(.L_x_6051) ;  /* 0x0000000000087947 */ /* 0x000fea0003800000 */
.L_x_6074:
[----:B------:R-:W3:Y:S02]  /*2f30*/  LDG.E R4, desc[UR36][R4.64] ;  /* 0x0000002404047981 */ /* 0x000ee4000c1e1900 */
[----:B---3--:R0:W1:Y:S02]  /*2f40*/  I2F.F64.U32 R16, R4 ;  /* 0x0000000400107312 */ /* 0x0080640000201800 */
.L_x_6051:
[----:B------:R-:W-:-:S07]  /*2f50*/  VIADD R27, R27, 0x80 ;  /* 0x000000801b1b7836 */ /* 0x000fce0000000000 */
.L_x_6045:
[----:B------:R-:W-:Y:S05]  /*2f60*/  BSYNC B6 ;  /* 0x0000000000067941 */ /* 0x000fea0003800000 */
.L_x_6044:
[----:B------:R-:W-:Y:S01]  /*2f70*/  ISETP.GE.AND P0, PT, R27, R2, PT ;  /* 0x000000021b00720c */ /* 0x000fe20003f06270 */
[----:B------:R-:W-:-:S12]  /*2f80*/  BSSY B6, `(.L_x_6079) ;  /* 0x00000f4000067945 */ /* 0x000fd80003800000 */
[----:B------:R-:W-:Y:S05]  /*2f90*/  @P0 BRA `(.L_x_6080) ;  /* 0x0000000c00c80947 */ /* 0x000fea0003800000 */
[----:B01----:R-:W0:Y:S01]  /*2fa0*/  LDC.64 R4, c[0x0][0x230] ;  /* 0x00008c00ff047b82 */ /* 0x003e220000000a00 */
[----:B---3--:R-:W-:Y:S01]  /*2fb0*/  PRMT R0, R25, 0x9910, RZ ;  /* 0x0000991019007816 */ /* 0x008fe200000000ff */
        /* <DEDUP_REMOVED lines=18> */
.L_x_6084:
[----:B------:R-:W3:Y:S02]  /*30e0*/  LDG.E.U8 R4, desc[UR36][R4.64] ;  /* 0x0000002404047981 */ /* 0x000ee4000c1e1100 */
[----:B---3--:R0:W1:Y:S01]  /*30f0*/  I2F.F64.U16 R18, R4 ;  /* 0x0000000400127312 */ /* 0x0080620000101800 */
[----:B------:R-:W-:Y:S05]  /*3100*/  BRA `(.L_x_6080) ;  /* 0x0000000c006c7947 */ /* 0x000fea0003800000 */
.L_x_6083:
        /* <DEDUP_REMOVED lines=9> */
.L_x_6087:
[----:B------:R-:W3:Y:S02]  /*31a0*/  LDG.E R4, desc[UR36][R4.64] ;  /* 0x0000002404047981 */ /* 0x000ee4000c1e1900 */
[----:B---3--:R0:W1:Y:S01]  /*31b0*/  I2F.F64 R18, R4 ;  /* 0x0000000400127312 */ /* 0x0080620000201c00 */
[----:B------:R-:W-:Y:S05]  /*31c0*/  BRA `(.L_x_6080) ;  /* 0x0000000c003c7947 */ /* 0x000fea0003800000 */
.L_x_6086:
[----:B------:R-:W3:Y:S02]  /*31d0*/  LDG.E.U16 R4, desc[UR36][R4.64] ;  /* 0x0000002404047981 */ /* 0x000ee4000c1e1500 */
[----:B---3--:R0:W1:Y:S01]  /*31e0*/  I2F.F64.S16 R18, R4 ;  /* 0x0000000400127312 */ /* 0x0080620000101c00 */
[----:B------:R-:W-:Y:S05]  /*31f0*/  BRA `(.L_x_6080) ;  /* 0x0000000c00307947 */ /* 0x000fea0003800000 */
.L_x_6082:
        /* <DEDUP_REMOVED lines=10> */
.L_x_6089:
[----:B------:R-:W3:Y:S02]  /*32a0*/  LDG.E.U16 R0, desc[UR36][R4.64] ;  /* 0x0000002404007981 */ /* 0x000ee4000c1e1500 */
[----:B---3--:R-:W-:-:S05]  /*32b0*/  HADD2.F32 R0, -RZ, R0.H0_H0 ;  /* 0x20000000ff007230 */ /* 0x008fca0000004100 */
[----:B------:R-:W-:-:S04]  /*32c0*/  FMUL.FTZ R0, R0, 1 ;  /* 0x3f80000000007820 */ /* 0x000fc80000410000 */
[----:B------:R0:W1:Y:S01]  /*32d0*/  F2F.F64.F32 R18, R0 ;  /* 0x0000000000127310 */ /* 0x0000620000201800 */
[----:B------:R-:W-:Y:S05]  /*32e0*/  BRA `(.L_x_6080) ;  /* 0x0000000800f47947 */ /* 0x000fea0003800000 */
.L_x_6088:
        /* <DEDUP_REMOVED lines=10> */
.L_x_6091:
[----:B------:R-:W3:Y:S02]  /*3390*/  LDG.E.U16 R4, desc[UR36][R4.64] ;  /* 0x0000002404047981 */ /* 0x000ee4000c1e1500 */
[----:B---3--:R-:W-:-:S05]  /*33a0*/  HADD2.F32 R0, -RZ, R4.H0_H0 ;  /* 0x20000004ff007230 */ /* 0x008fca0000004100 */
[----:B------:R-:W-:-:S04]  /*33b0*/  FMUL.FTZ R0, R0, 1 ;  /* 0x3f80000000007820 */ /* 0x000fc80000410000 */
[----:B------:R0:W1:Y:S01]  /*33c0*/  F2F.F64.F32 R18, R0 ;  /* 0x0000000000127310 */ /* 0x0000620000201800 */
[----:B------:R-:W-:Y:S05]  /*33d0*/  BRA `(.L_x_6080) ;  /* 0x0000000800b87947 */ /* 0x000fea0003800000 */
.L_x_6090:
[----:B------:R0:W5:Y:S01]  /*33e0*/  LDG.E.64 R18, desc[UR36][R4.64] ;  /* 0x0000002404127981 */ /* 0x000162000c1e1b00 */
[----:B------:R-:W-:Y:S05]  /*33f0*/  BRA `(.L_x_6080) ;  /* 0x0000000800b07947 */ /* 0x000fea0003800000 */
.L_x_6081:
        /* <DEDUP_REMOVED lines=13> */
.L_x_6094:
[----:B------:R0:W5:Y:S01]  /*34d0*/  LDG.E.64 R18, desc[UR36][R4.64] ;  /* 0x0000002404127981 */ /* 0x000162000c1e1b00 */
[----:B------:R-:W-:Y:S05]  /*34e0*/  BRA `(.L_x_6080) ;  /* 0x0000000800747947 */ /* 0x000fea0003800000 */
.L_x_6093:
        /* <DEDUP_REMOVED lines=28> */
.L_x_6096:
        /* <DEDUP_REMOVED lines=15> */
.L_x_6095:
[----:B------:R-:W3:Y:S02]  /*37a0*/  LDG.E.U16 R0, desc[UR36][R4.64] ;  /* 0x0000002404007981 */ /* 0x000ee4000c1e1500 */
[----:B---3--:R-:W-:-:S04]  /*37b0*/  IMAD.U32 R0, R0, 0x10000, RZ ;  /* 0x0001000000007824 */ /* 0x008fc800078e00ff */
[----:B------:R-:W-:-:S04]  /*37c0*/  FMUL.FTZ R0, R0, 1 ;  /* 0x3f80000000007820 */ /* 0x000fc80000410000 */
[----:B------:R0:W1:Y:S01]  /*37d0*/  F2F.F64.F32 R18, R0 ;  /* 0x0000000000127310 */ /* 0x0000620000201800 */
[----:B------:R-:W-:Y:S05]  /*37e0*/  BRA `(.L_x_6080) ;  /* 0x0000000400b47947 */ /* 0x000fea0003800000 */
.L_x_6092:
        /* <DEDUP_REMOVED lines=11> */
.L_x_6099:
        /* <DEDUP_REMOVED lines=21> */
.L_x_6103:
[----:B------:R-:W-:Y:S05]  /*39f0*/  BSYNC B1 ;  /* 0x0000000000017941 */ /* 0x000fea0003800000 */
.L_x_6102:
[----:B------:R-:W-:Y:S01]  /*3a00*/  LEA R5, R0, 0x3b800000, 0x17 ;  /* 0x3b80000000057811 */ /* 0x000fe200078eb8ff */
[----:B------:R-:W-:-:S05]  /*3a10*/  IMAD.SHL.U32 R0, R3, 0x100000, RZ ;  /* 0x0010000003007824 */ /* 0x000fca00078e00ff */
[----:B------:R-:W-:-:S07]  /*3a20*/  LOP3.LUT R0, R5, R0, R6, 0xfe, !PT ;  /* 0x0000000005007212 */ /* 0x000fce00078efe06 */
.L_x_6101:
[----:B------:R-:W-:Y:S05]  /*3a30*/  BSYNC B0 ;  /* 0x0000000000007941 */ /* 0x000fea0003800000 */
.L_x_6100:
[----:B------:R-:W-:-:S04]  /*3a40*/  FMUL.FTZ R0, R0, 1 ;  /* 0x3f80000000007820 */ /* 0x000fc80000410000 */
[----:B------:R0:W1:Y:S01]  /*3a50*/  F2F.F64.F32 R18, R0 ;  /* 0x0000000000127310 */ /* 0x0000620000201800 */
[----:B------:R-:W-:Y:S05]  /*3a60*/  BRA `(.L_x_6080) ;  /* 0x0000000400147947 */ /* 0x000fea0003800000 */
.L_x_6098:
        /* <DEDUP_REMOVED lines=21> */
.L_x_6107:
[----:B------:R-:W-:Y:S05]  /*3bc0*/  BSYNC B1 ;  /* 0x0000000000017941 */ /* 0x000fea0003800000 */
.L_x_6106:
[----:B------:R-:W-:Y:S01]  /*3bd0*/  LEA R5, R0, 0x37800000, 0x17 ;  /* 0x3780000000057811 */ /* 0x000fe200078eb8ff */
[----:B------:R-:W-:-:S05]  /*3be0*/  IMAD.SHL.U32 R0, R3, 0x200000, RZ ;  /* 0x0020000003007824 */ /* 0x000fca00078e00ff */
[----:B------:R-:W-:-:S07]  /*3bf0*/  LOP3.LUT R0, R5, R0, R6, 0xfe, !PT ;  /* 0x0000000005007212 */ /* 0x000fce00078efe06 */
.L_x_6105:
[----:B------:R-:W-:Y:S05]  /*3c00*/  BSYNC B0 ;  /* 0x0000000000007941 */ /* 0x000fea0003800000 */
.L_x_6104:
[----:B------:R-:W-:-:S04]  /*3c10*/  FMUL.FTZ R0, R0, 1 ;  /* 0x3f80000000007820 */ /* 0x000fc80000410000 */
[----:B------:R0:W1:Y:S01]  /*3c20*/  F2F.F64.F32 R18, R0 ;  /* 0x0000000000127310 */ /* 0x0000620000201800 */
[----:B------:R-:W-:Y:S05]  /*3c30*/  BRA `(.L_x_6080) ;  /* 0x0000000000a07947 */ /* 0x000fea0003800000 */
.L_x_6097:
        /* <DEDUP_REMOVED lines=14> */
.L_x_6111:
[----:B------:R-:W-:Y:S05]  /*3d20*/  BSYNC B0 ;  /* 0x0000000000007941 */ /* 0x000fea0003800000 */
.L_x_6110:
[----:B------:R-:W-:-:S04]  /*3d30*/  FMUL.FTZ R0, R0, 1 ;  /* 0x3f80000000007820 */ /* 0x000fc80000410000 */
[----:B------:R0:W1:Y:S01]  /*3d40*/  F2F.F64.F32 R18, R0 ;  /* 0x0000000000127310 */ /* 0x0000620000201800 */
[----:B------:R-:W-:Y:S05]  /*3d50*/  BRA `(.L_x_6080) ;  /* 0x0000000000587947 */ /* 0x000fea0003800000 */
.L_x_6085:
        /* <DEDUP_REMOVED lines=16> */
.L_x_6112:
[----:B------:R-:W-:Y:S05]  /*3e60*/  BRA `(.L_x_6080) ;  /* 0x0000000000147947 */ /* 0x000fea0003800000 */
.L_x_6109:
[----:B------:R-:W3:Y:S02]  /*3e70*/  LDG.E.64 R18, desc[UR36][R4.64] ;  /* 0x0000002404127981 */ /* 0x000ee4000c1e1b00 */
[----:B---3--:R-:W0:Y:S01]  /*3e80*/  I2F.F64.U64 R18, R18 ;  /* 0x0000001200127312 */ /* 0x008e220000301800 */
[----:B------:R-:W-:Y:S05]  /*3e90*/  BRA `(.L_x_6080) ;  /* 0x0000000000087947 */ /* 0x000fea0003800000 */
.L_x_6108:
[----:B------:R-:W3:Y:S02]  /*3ea0*/  LDG.E R4, desc[UR36][R4.64] ;  /* 0x0000002404047981 */ /* 0x000ee4000c1e1900 */
[----:B---3--:R0:W1:Y:S02]  /*3eb0*/  I2F.F64.U32 R18, R4 ;  /* 0x0000000400127312 */ /* 0x0080640000201800 */
.L_x_6080:
[----:B------:R-:W-:Y:S05]  /*3ec0*/  BSYNC B6 ;  /* 0x0000000000067941 */ /* 0x000fea0003800000 */
.L_x_6079:
[----:B------:R-:W3:Y:S01]  /*3ed0*/  S2R R25, SR_TID.X ;  /* 0x0000000000197919 */ /* 0x000ee20000002100 */
[----:B------:R-:W3:Y:S01]  /*3ee0*/  LDC.U8 R26, c[0x0][0x244] ;  /* 0x00009100ff1a7b82 */ /* 0x000ee20000000000 */
[----:B------:R-:W-:Y:S01]  /*3ef0*/  ULDC.64 UR4, c[0x0][0x220] ;  /* 0x0000880000047ab9 */ /* 0x000fe20000000a00 */
[----:B------:R-:W-:Y:S01]  /*3f00*/  BSSY B6, `(.L_x_6113) ;  /* 0x00000f8000067945 */ /* 0x000fe20003800000 */
[----:B------:R-:W-:-:S06]  /*3f10*/  DSETP.NEU.AND P0, PT, RZ, UR4, PT ;  /* 0x00000004ff007e2a */ /* 0x000fcc000bf0d000 */
[----:B012-45:R-:W-:Y:S02]  /*3f20*/  DSETP.NEU.XOR P3, PT, R22, RZ, P0 ;  /* 0x000000ff1600722a */ /* 0x037fe4000076d800 */
[----:B------:R-:W-:Y:S02]  /*3f30*/  DSETP.NEU.XOR P2, PT, R28, RZ, P0 ;  /* 0x000000ff1c00722a */ /* 0x000fe4000074d800 */
[----:B------:R-:W-:Y:S02]  /*3f40*/  DSETP.NEU.XOR P1, PT, R16, RZ, P0 ;  /* 0x000000ff1000722a */ /* 0x000fe4000072d800 */
[----:B------:R-:W-:Y:S01]  /*3f50*/  DSETP.NEU.XOR P0, PT, R18, RZ, P0 ;  /* 0x000000ff1200722a */ /* 0x000fe2000070d800 */
[----:B------:R-:W-:Y:S02]  /*3f60*/  SEL R3, RZ, 0x1, !P3 ;  /* 0x00000001ff037807 */ /* 0x000fe40005800000 */
[----:B------:R-:W-:Y:S02]  /*3f70*/  SEL R22, RZ, 0x1, !P2 ;  /* 0x00000001ff167807 */ /* 0x000fe40005000000 */
[----:B------:R-:W-:-:S02]  /*3f80*/  SEL R18, RZ, 0x1, !P1 ;  /* 0x00000001ff127807 */ /* 0x000fc40004800000 */
[----:B------:R-:W-:Y:S02]  /*3f90*/  SEL R16, RZ, 0x1, !P0 ;  /* 0x00000001ff107807 */ /* 0x000fe40004000000 */
[----:B---3--:R-:W-:-:S13]  /*3fa0*/  ISETP.GE.AND P4, PT, R25, R2, PT ;  /* 0x000000021900720c */ /* 0x008fda0003f86270 */
[----:B------:R-:W-:Y:S05]  /*3fb0*/  @P4 BRA `(.L_x_6114) ;  /* 0x0000000c00b04947 */ /* 0x000fea0003800000 */
[----:B------:R-:W0:Y:S01]  /*3fc0*/  LDC.64 R8, c[0x0][0x228] ;  /* 0x00008a00ff087b82 */ /* 0x000e220000000a00 */
[----:B------:R-:W-:Y:S01]  /*3fd0*/  IMAD R0, R24, 0x200, R25 ;  /* 0x0000020018007824 */ /* 0x000fe200078e0219 */
[----:B------:R-:W-:Y:S01]  /*3fe0*/  PRMT R4, R26, 0x9910, RZ ;  /* 0x000099101a047816 */ /* 0x000fe200000000ff */
        /* <DEDUP_REMOVED lines=18> */
.L_x_6118:
[----:B------:R0:W-:Y:S01]  /*4110*/  STG.E.U8 desc[UR36][R8.64], R3 ;  /* 0x0000000308007986 */ /* 0x0001e2000c101124 */
[----:B------:R-:W-:Y:S05]  /*4120*/  BRA `(.L_x_6114) ;  /* 0x0000000c00547947 */ /* 0x000fea0003800000 */
.L_x_6117:
        /* <DEDUP_REMOVED lines=10> */
.L_x_6121:
[----:B------:R0:W-:Y:S01]  /*41d0*/  STG.E desc[UR36][R8.64], R3 ;  /* 0x0000000308007986 */ /* 0x0001e2000c101924 */
[----:B------:R-:W-:Y:S05]  /*41e0*/  BRA `(.L_x_6114) ;  /* 0x0000000c00247947 */ /* 0x000fea0003800000 */
.L_x_6120:
[----:B------:R0:W-:Y:S01]  /*41f0*/  STG.E.U16 desc[UR36][R8.64], R3 ;  /* 0x0000000308007986 */ /* 0x0001e2000c101524 */
[----:B------:R-:W-:Y:S05]  /*4200*/  BRA `(.L_x_6114) ;  /* 0x0000000c001c7947 */ /* 0x000fea0003800000 */
.L_x_6116:
        /* <DEDUP_REMOVED lines=9> */
.L_x_6123:
[----:B------:R-:W0:Y:S02]  /*42a0*/  I2F.S16 R0, R3 ;  /* 0x0000000300007306 */ /* 0x000e240000101400 */
[----:B0-----:R-:W-:-:S05]  /*42b0*/  F2FP.F16.F32.PACK_AB R0, RZ, R0 ;  /* 0x00000000ff00723e */ /* 0x001fca00000000ff */
[----:B------:R0:W-:Y:S01]  /*42c0*/  STG.E.U16 desc[UR36][R8.64], R0 ;  /* 0x0000000008007986 */ /* 0x0001e2000c101524 */
[----:B------:R-:W-:Y:S05]  /*42d0*/  BRA `(.L_x_6114) ;  /* 0x0000000800e87947 */ /* 0x000fea0003800000 */
.L_x_6122:
        /* <DEDUP_REMOVED lines=10> */
.L_x_6125:
[----:B------:R-:W0:Y:S02]  /*4380*/  I2F.S16 R3, R3 ;  /* 0x0000000300037306 */ /* 0x000e240000101400 */
[----:B0-----:R-:W-:-:S04]  /*4390*/  F2FP.F16.F32.PACK_AB R3, RZ, R3 ;  /* 0x00000003ff03723e */ /* 0x001fc800000000ff */
[----:B------:R-:W-:-:S05]  /*43a0*/  PRMT R3, R3, 0x5410, RZ ;  /* 0x0000541003037816 */ /* 0x000fca00000000ff */
[----:B------:R0:W-:Y:S01]  /*43b0*/  STG.E desc[UR36][R8.64], R3 ;  /* 0x0000000308007986 */ /* 0x0001e2000c101924 */
[----:B------:R-:W-:Y:S05]  /*43c0*/  BRA `(.L_x_6114) ;  /* 0x0000000800ac7947 */ /* 0x000fea0003800000 */
.L_x_6124:
[----:B------:R-:W0:Y:S02]  /*43d0*/  I2F.F64.S16 R4, R3 ;  /* 0x0000000300047312 */ /* 0x000e240000101c00 */
[----:B0-----:R0:W-:Y:S01]  /*43e0*/  STG.E.64 desc[UR36][R8.64], R4 ;  /* 0x0000000408007986 */ /* 0x0011e2000c101b24 */
[----:B------:R-:W-:Y:S05]  /*43f0*/  BRA `(.L_x_6114) ;  /* 0x0000000800a07947 */ /* 0x000fea0003800000 */
.L_x_6115:
        /* <DEDUP_REMOVED lines=10> */
.L_x_6128:
[----:B------:R-:W0:Y:S01]  /*44a0*/  I2F.F64.S16 R4, R3 ;  /* 0x0000000300047312 */ /* 0x000e220000101c00 */
[----:B------:R-:W-:-:S05]  /*44b0*/  CS2R R6, SRZ ;  /* 0x0000000000067805 */ /* 0x000fca000001ff00 */
[----:B0-----:R0:W-:Y:S01]  /*44c0*/  STG.E.128 desc[UR36][R8.64], R4 ;  /* 0x0000000408007986 */ /* 0x0011e2000c101d24 */
[----:B------:R-:W-:Y:S05]  /*44d0*/  BRA `(.L_x_6114) ;  /* 0x0000000800687947 */ /* 0x000fea0003800000 */
.L_x_6127:
        /* <DEDUP_REMOVED lines=21> */
.L_x_6132:
[----:B------:R-:W-:Y:S05]  /*4630*/  BSYNC B0 ;  /* 0x0000000000007941 */ /* 0x000fea0003800000 */
.L_x_6131:
[----:B------:R-:W-:-:S05]  /*4640*/  LOP3.LUT R5, R0, R5, RZ, 0xfc, !PT ;  /* 0x0000000500057212 */ /* 0x000fca00078efcff */
[----:B------:R0:W-:Y:S01]  /*4650*/  STG.E.U8 desc[UR36][R8.64], R5 ;  /* 0x0000000508007986 */ /* 0x0001e2000c101124 */
[----:B------:R-:W-:Y:S05]  /*4660*/  BRA `(.L_x_6114) ;  /* 0x0000000800047947 */ /* 0x000fea0003800000 */
.L_x_6130:
        /* <DEDUP_REMOVED lines=13> */
.L_x_6134:
[----:B------:R-:W-:Y:S01]  /*4740*/  IMAD.MOV.U32 R0, RZ, RZ, 0x7f ;  /* 0x0000007fff007424 */ /* 0x000fe200078e00ff */
[----:B------:R-:W-:-:S04]  /*4750*/  ISETP.GT.U32.AND P0, PT, R4, 0x7f800000, PT ;  /* 0x7f8000000400780c */ /* 0x000fc80003f04070 */
[----:B------:R-:W-:-:S09]  /*4760*/  SEL R0, R0, 0x7c, P0 ;  /* 0x0000007c00007807 */ /* 0x000fd20000000000 */
.L_x_6135:
[----:B------:R-:W-:Y:S05]  /*4770*/  BSYNC B0 ;  /* 0x0000000000007941 */ /* 0x000fea0003800000 */
.L_x_6133:
[----:B------:R-:W-:-:S04]  /*4780*/  LOP3.LUT R3, R5, 0x80000000, RZ, 0xc0, !PT ;  /* 0x8000000005037812 */ /* 0x000fc800078ec0ff */
[----:B------:R-:W-:-:S04]  /*4790*/  SHF.R.U32.HI R3, RZ, 0x18, R3 ;  /* 0x00000018ff037819 */ /* 0x000fc80000011603 */
[----:B------:R-:W-:-:S05]  /*47a0*/  LOP3.LUT R3, R0, R3, RZ, 0xfc, !PT ;  /* 0x0000000300037212 */ /* 0x000fca00078efcff */
[----:B------:R0:W-:Y:S01]  /*47b0*/  STG.E.U8 desc[UR36][R8.64], R3 ;  /* 0x0000000308007986 */ /* 0x0001e2000c101124 */
[----:B------:R-:W-:Y:S05]  /*47c0*/  BRA `(.L_x_6114) ;  /* 0x0000000400ac7947 */ /* 0x000fea0003800000 */
.L_x_6129:
[----:B------:R-:W0:Y:S02]  /*47d0*/  I2F.S16 R0, R3 ;  /* 0x0000000300007306 */ /* 0x000e240000101400 */
[----:B0-----:R-:W-:-:S05]  /*47e0*/  F2FP.BF16.F32.PACK_AB R0, RZ, R0 ;  /* 0x00000000ff00723e */ /* 0x001fca00000010ff */
[----:B------:R0:W-:Y:S01]  /*47f0*/  STG.E.U16 desc[UR36][R8.64], R0 ;  /* 0x0000000008007986 */ /* 0x0001e2000c101524 */
[----:B------:R-:W-:Y:S05]  /*4800*/  BRA `(.L_x_6114) ;  /* 0x00000004009c7947 */ /* 0x000fea0003800000 */
.L_x_6126:
        /* <DEDUP_REMOVED lines=10> */
.L_x_6138:
        /* <DEDUP_REMOVED lines=17> */
.L_x_6141:
[----:B------:R-:W-:-:S04]  /*49c0*/  LOP3.LUT R3, R3, 0x80000000, RZ, 0xc0, !PT ;  /* 0x8000000003037812 */ /* 0x000fc800078ec0ff */
[----:B------:R-:W-:-:S04]  /*49d0*/  SHF.R.U32.HI R3, RZ, 0x18, R3 ;  /* 0x00000018ff037819 */ /* 0x000fc80000011603 */
[----:B------:R-:W-:-:S04]  /*49e0*/  LOP3.LUT R0, R0, R3, RZ, 0xfc, !PT ;  /* 0x0000000300007212 */ /* 0x000fc800078efcff */
[----:B------:R-:W-:-:S07]  /*49f0*/  PRMT R4, R0, 0x7610, R4 ;  /* 0x0000761000047816 */ /* 0x000fce0000000004 */
.L_x_6140:
[----:B------:R-:W-:Y:S05]  /*4a00*/  BSYNC B0 ;  /* 0x0000000000007941 */ /* 0x000fea0003800000 */
.L_x_6139:
[----:B------:R3:W-:Y:S01]  /*4a10*/  STG.E.U8 desc[UR36][R8.64], R4 ;  /* 0x0000000408007986 */ /* 0x0007e2000c101124 */
[----:B------:R-:W-:Y:S05]  /*4a20*/  BRA `(.L_x_6114) ;  /* 0x0000000400147947 */ /* 0x000fea0003800000 */
.L_x_6137:
        /* <DEDUP_REMOVED lines=17> */
.L_x_6144:
[----:B------:R-:W-:-:S04]  /*4b40*/  LOP3.LUT R3, R3, 0x80000000, RZ, 0xc0, !PT ;  /* 0x8000000003037812 */ /* 0x000fc800078ec0ff */
[----:B------:R-:W-:-:S04]  /*4b50*/  SHF.R.U32.HI R3, RZ, 0x18, R3 ;  /* 0x00000018ff037819 */ /* 0x000fc80000011603 */
[----:B------:R-:W-:-:S04]  /*4b60*/  LOP3.LUT R0, R0, R3, RZ, 0xfc, !PT ;  /* 0x0000000300007212 */ /* 0x000fc800078efcff */
[----:B------:R-:W-:-:S07]  /*4b70*/  PRMT R4, R0, 0x7610, R4 ;  /* 0x0000761000047816 */ /* 0x000fce0000000004 */
.L_x_6143:
[----:B------:R-:W-:Y:S05]  /*4b80*/  BSYNC B0 ;  /* 0x0000000000007941 */ /* 0x000fea0003800000 */
.L_x_6142:
[----:B------:R0:W-:Y:S01]  /*4b90*/  STG.E.U8 desc[UR36][R8.64], R4 ;  /* 0x0000000408007986 */ /* 0x0001e2000c101124 */
[----:B------:R-:W-:Y:S05]  /*4ba0*/  BRA `(.L_x_6114) ;  /* 0x0000000000b47947 */ /* 0x000fea0003800000 */
.L_x_6136:
        /* <DEDUP_REMOVED lines=23> */
.L_x_6119:
        /* <DEDUP_REMOVED lines=16> */
.L_x_6147:
[----:B------:R-:W-:Y:S05]  /*4e20*/  BRA `(.L_x_6114) ;  /* 0x0000000000147947 */ /* 0x000fea0003800000 */
.L_x_6146:
[----:B------:R-:W-:Y:S02]  /*4e30*/  IMAD.MOV.U32 R4, RZ, RZ, R3 ;  /* 0x000000ffff047224 */ /* 0x000fe400078e0003 */
[----:B------:R-:W-:-:S05]  /*4e40*/  IMAD.MOV.U32 R5, RZ, RZ, RZ ;  /* 0x000000ffff057224 */ /* 0x000fca00078e00ff */
[----:B------:R2:W-:Y:S01]  /*4e50*/  STG.E.64 desc[UR36][R8.64], R4 ;  /* 0x0000000408007986 */ /* 0x0005e2000c101b24 */
[----:B------:R-:W-:Y:S05]  /*4e60*/  BRA `(.L_x_6114) ;  /* 0x0000000000047947 */ /* 0x000fea0003800000 */
.L_x_6145:
[----:B------:R0:W-:Y:S02]  /*4e70*/  STG.E desc[UR36][R8.64], R3 ;  /* 0x0000000308007986 */ /* 0x0001e4000c101924 */
.L_x_6114:
[----:B------:R-:W-:Y:S05]  /*4e80*/  BSYNC B6 ;  /* 0x0000000000067941 */ /* 0x000fea0003800000 */
.L_x_6113:
        /* <DEDUP_REMOVED lines=23> */
.L_x_6153:
[----:B------:R0:W-:Y:S01]  /*5000*/  STG.E.U8 desc[UR36][R8.64], R22 ;  /* 0x0000001608007986 */ /* 0x0001e2000c101124 */
[----:B------:R-:W-:Y:S05]  /*5010*/  BRA `(.L_x_6155) ;  /* 0x0000000c00487947 */ /* 0x000fea0003800000 */
.L_x_6152:
        /* <DEDUP_REMOVED lines=9> */
.L_x_6157:
[----:B------:R0:W-:Y:S01]  /*50b0*/  STG.E desc[UR36][R8.64], R22 ;  /* 0x0000001608007986 */ /* 0x0001e2000c101924 */
[----:B------:R-:W-:Y:S05]  /*50c0*/  BRA `(.L_x_6155) ;  /* 0x0000000c001c7947 */ /* 0x000fea0003800000 */
.L_x_6156:
[----:B------:R0:W-:Y:S01]  /*50d0*/  STG.E.U16 desc[UR36][R8.64], R22 ;  /* 0x0000001608007986 */ /* 0x0001e2000c101524 */
[----:B------:R-:W-:Y:S05]  /*50e0*/  BRA `(.L_x_6155) ;  /* 0x0000000c00147947 */ /* 0x000fea0003800000 */
.L_x_6151:
        /* <DEDUP_REMOVED lines=9> */
.L_x_6159:
[----:B------:R-:W0:Y:S02]  /*5180*/  I2F.S16 R0, R22 ;  /* 0x0000001600007306 */ /* 0x000e240000101400 */
[----:B0-----:R-:W-:-:S05]  /*5190*/  F2FP.F16.F32.PACK_AB R0, RZ, R0 ;  /* 0x00000000ff00723e */ /* 0x001fca00000000ff */
[----:B------:R0:W-:Y:S01]  /*51a0*/  STG.E.U16 desc[UR36][R8.64], R0 ;  /* 0x0000000008007986 */ /* 0x0001e2000c101524 */
[----:B------:R-:W-:Y:S05]  /*51b0*/  BRA `(.L_x_6155) ;  /* 0x0000000800e07947 */ /* 0x000fea0003800000 */
.L_x_6158:
        /* <DEDUP_REMOVED lines=10> */
.L_x_6161:
[----:B------:R-:W0:Y:S02]  /*5260*/  I2F.S16 R22, R22 ;  /* 0x0000001600167306 */ /* 0x000e240000101400 */
[----:B0-----:R-:W-:-:S04]  /*5270*/  F2FP.F16.F32.PACK_AB R3, RZ, R22 ;  /* 0x00000016ff03723e */ /* 0x001fc800000000ff */
[----:B------:R-:W-:-:S05]  /*5280*/  PRMT R3, R3, 0x5410, RZ ;  /* 0x0000541003037816 */ /* 0x000fca00000000ff */
[----:B------:R0:W-:Y:S01]  /*5290*/  STG.E desc[UR36][R8.64], R3 ;  /* 0x0000000308007986 */ /* 0x0001e2000c101924 */
[----:B------:R-:W-:Y:S05]  /*52a0*/  BRA `(.L_x_6155) ;  /* 0x0000000800a47947 */ /* 0x000fea0003800000 */
.L_x_6160:
[----:B------:R-:W0:Y:S02]  /*52b0*/  I2F.F64.S16 R22, R22 ;  /* 0x0000001600167312 */ /* 0x000e240000101c00 */
[----:B0-----:R0:W-:Y:S01]  /*52c0*/  STG.E.64 desc[UR36][R8.64], R22 ;  /* 0x0000001608007986 */ /* 0x0011e2000c101b24 */
[----:B------:R-:W-:Y:S05]  /*52d0*/  BRA `(.L_x_6155) ;  /* 0x0000000800987947 */ /* 0x000fea0003800000 */
.L_x_6150:
        /* <DEDUP_REMOVED lines=10> */
.L_x_6164:
[----:B------:R-:W0:Y:S01]  /*5380*/  I2F.F64.S16 R4, R22 ;  /* 0x0000001600047312 */ /* 0x000e220000101c00 */
[----:B------:R-:W-:-:S05]  /*5390*/  CS2R R6, SRZ ;  /* 0x0000000000067805 */ /* 0x000fca000001ff00 */
[----:B0-----:R0:W-:Y:S01]  /*53a0*/  STG.E.128 desc[UR36][R8.64], R4 ;  /* 0x0000000408007986 */ /* 0x0011e2000c101d24 */
[----:B------:R-:W-:Y:S05]  /*53b0*/  BRA `(.L_x_6155) ;  /* 0x0000000800607947 */ /* 0x000fea0003800000 */
.L_x_6163:
        /* <DEDUP_REMOVED lines=21> */
.L_x_6168:
[----:B------:R-:W-:Y:S05]  /*5510*/  BSYNC B0 ;  /* 0x0000000000007941 */ /* 0x000fea0003800000 */
.L_x_6167:
[----:B------:R-:W-:-:S05]  /*5520*/  LOP3.LUT R5, R0, R5, RZ, 0xfc, !PT ;  /* 0x0000000500057212 */ /* 0x000fca00078efcff */
[----:B------:R0:W-:Y:S01]  /*5530*/  STG.E.U8 desc[UR36][R8.64], R5 ;  /* 0x0000000508007986 */ /* 0x0001e2000c101124 */
[----:B------:R-:W-:Y:S05]  /*5540*/  BRA `(.L_x_6155) ;  /* 0x0000000400fc7947 */ /* 0x000fea0003800000 */
.L_x_6166:
        /* <DEDUP_REMOVED lines=13> */
.L_x_6170:
[----:B------:R-:W-:Y:S01]  /*5620*/  IMAD.MOV.U32 R0, RZ, RZ, 0x7f ;  /* 0x0000007fff007424 */ /* 0x000fe200078e00ff */
[----:B------:R-:W-:-:S04]  /*5630*/  ISETP.GT.U32.AND P0, PT, R3, 0x7f800000, PT ;  /* 0x7f8000000300780c */ /* 0x000fc80003f04070 */
[----:B------:R-:W-:-:S09]  /*5640*/  SEL R0, R0, 0x7c, P0 ;  /* 0x0000007c00007807 */ /* 0x000fd20000000000 */
.L_x_6171:
[----:B------:R-:W-:Y:S05]  /*5650*/  BSYNC B0 ;  /* 0x0000000000007941 */ /* 0x000fea0003800000 */
.L_x_6169:
[----:B------:R-:W-:-:S04]  /*5660*/  LOP3.LUT R3, R5, 0x80000000, RZ, 0xc0, !PT ;  /* 0x8000000005037812 */ /* 0x000fc800078ec0ff */
[----:B------:R-:W-:-:S04]  /*5670*/  SHF.R.U32.HI R3, RZ, 0x18, R3 ;  /* 0x00000018ff037819 */ /* 0x000fc80000011603 */
[----:B------:R-:W-:-:S05]  /*5680*/  LOP3.LUT R3, R0, R3, RZ, 0xfc, !PT ;  /* 0x0000000300037212 */ /* 0x000fca00078efcff */
[----:B------:R0:W-:Y:S01]  /*5690*/  STG.E.U8 desc[UR36][R8.64], R3 ;  /* 0x0000000308007986 */ /* 0x0001e2000c101124 */
[----:B------:R-:W-:Y:S05]  /*56a0*/  BRA `(.L_x_6155) ;  /* 0x0000000400a47947 */ /* 0x000fea0003800000 */
.L_x_6165:
[----:B------:R-:W0:Y:S02]  /*56b0*/  I2F.S16 R0, R22 ;  /* 0x0000001600007306 */ /* 0x000e240000101400 */
[----:B0-----:R-:W-:-:S05]  /*56c0*/  F2FP.BF16.F32.PACK_AB R0, RZ, R0 ;  /* 0x00000000ff00723e */ /* 0x001fca00000010ff */
[----:B------:R0:W-:Y:S01]  /*56d0*/  STG.E.U16 desc[UR36][R8.64], R0 ;  /* 0x0000000008007986 */ /* 0x0001e2000c101524 */
[----:B------:R-:W-:Y:S05]  /*56e0*/  BRA `(.L_x_6155) ;  /* 0x0000000400947947 */ /* 0x000fea0003800000 */
.L_x_6162:
        /* <DEDUP_REMOVED lines=10> */
.L_x_6174:
        /* <DEDUP_REMOVED lines=17> */
.L_x_6177:
[----:B------:R-:W-:-:S04]  /*58a0*/  LOP3.LUT R3, R5, 0x80000000, RZ, 0xc0, !PT ;  /* 0x8000000005037812 */ /* 0x000fc800078ec0ff */
[----:B------:R-:W-:-:S04]  /*58b0*/  SHF.R.U32.HI R3, RZ, 0x18, R3 ;  /* 0x00000018ff037819 */ /* 0x000fc80000011603 */
[----:B------:R-:W-:-:S04]  /*58c0*/  LOP3.LUT R0, R0, R3, RZ, 0xfc, !PT ;  /* 0x0000000300007212 */ /* 0x000fc800078efcff */
[----:B------:R-:W-:-:S07]  /*58d0*/  PRMT R4, R0, 0x7610, R4 ;  /* 0x0000761000047816 */ /* 0x000fce0000000004 */
.L_x_6176:
[----:B------:R-:W-:Y:S05]  /*58e0*/  BSYNC B0 ;  /* 0x0000000000007941 */ /* 0x000fea0003800000 */
.L_x_6175:
[----:B------:R3:W-:Y:S01]  /*58f0*/  STG.E.U8 desc[UR36][R8.64], R4 ;  /* 0x0000000408007986 */ /* 0x0007e2000c101124 */
[----:B------:R-:W-:Y:S05]  /*5900*/  BRA `(.L_x_6155) ;  /* 0x00000004000c7947 */ /* 0x000fea0003800000 */
.L_x_6173:
        /* <DEDUP_REMOVED lines=17> */
.L_x_6180:
[----:B------:R-:W-:-:S04]  /*5a20*/  LOP3.LUT R3, R5, 0x80000000, RZ, 0xc0, !PT ;  /* 0x8000000005037812 */ /* 0x000fc800078ec0ff */
[----:B------:R-:W-:-:S04]  /*5a30*/  SHF.R.U32.HI R3, RZ, 0x18, R3 ;  /* 0x00000018ff037819 */ /* 0x000fc80000011603 */
[----:B------:R-:W-:-:S04]  /*5a40*/  LOP3.LUT R0, R0, R3, RZ, 0xfc, !PT ;  /* 0x0000000300007212 */ /* 0x000fc800078efcff */
[----:B------:R-:W-:-:S07]  /*5a50*/  PRMT R4, R0, 0x7610, R4 ;  /* 0x0000761000047816 */ /* 0x000fce0000000004 */
.L_x_6179:
[----:B------:R-:W-:Y:S05]  /*5a60*/  BSYNC B0 ;  /* 0x0000000000007941 */ /* 0x000fea0003800000 */
.L_x_6178:
[----:B------:R0:W-:Y:S01]  /*5a70*/  STG.E.U8 desc[UR36][R8.64], R4 ;  /* 0x0000000408007986 */ /* 0x0001e2000c101124 */
[----:B------:R-:W-:Y:S05]  /*5a80*/  BRA `(.L_x_6155) ;  /* 0x0000000000ac7947 */ /* 0x000fea0003800000 */
.L_x_6172:
        /* <DEDUP_REMOVED lines=22> */
.L_x_6154:
        /* <DEDUP_REMOVED lines=16> */
.L_x_6183:
[----:B------:R-:W-:Y:S05]  /*5cf0*/  BRA `(.L_x_6155) ;  /* 0x0000000000107947 */ /* 0x000fea0003800000 */
.L_x_6182:
[----:B------:R-:W-:-:S05]  /*5d00*/  IMAD.MOV.U32 R23, RZ, RZ, RZ ;  /* 0x000000ffff177224 */ /* 0x000fca00078e00ff */
[----:B------:R2:W-:Y:S01]  /*5d10*/  STG.E.64 desc[UR36][R8.64], R22 ;  /* 0x0000001608007986 */ /* 0x0005e2000c101b24 */
[----:B------:R-:W-:Y:S05]  /*5d20*/  BRA `(.L_x_6155) ;  /* 0x0000000000047947 */ /* 0x000fea0003800000 */
.L_x_6181:
[----:B------:R0:W-:Y:S02]  /*5d30*/  STG.E desc[UR36][R8.64], R22 ;  /* 0x0000001608007986 */ /* 0x0001e4000c101924 */
.L_x_6155:
        /* <DEDUP_REMOVED lines=23> */
.L_x_6187:
[----:B------:R3:W-:Y:S01]  /*5eb0*/  STG.E.U8 desc[UR36][R8.64], R18 ;  /* 0x0000001208007986 */ /* 0x0007e2000c101124 */
[----:B------:R-:W-:Y:S05]  /*5ec0*/  BRA `(.L_x_6189) ;  /* 0x0000000c00487947 */ /* 0x000fea0003800000 */
.L_x_6186:
        /* <DEDUP_REMOVED lines=9> */
.L_x_6191:
[----:B------:R2:W-:Y:S01]  /*5f60*/  STG.E desc[UR36][R8.64], R18 ;  /* 0x0000001208007986 */ /* 0x0005e2000c101924 */
[----:B------:R-:W-:Y:S05]  /*5f70*/  BRA `(.L_x_6189) ;  /* 0x0000000c001c7947 */ /* 0x000fea0003800000 */
.L_x_6190:
[----:B------:R0:W-:Y:S01]  /*5f80*/  STG.E.U16 desc[UR36][R8.64], R18 ;  /* 0x0000001208007986 */ /* 0x0001e2000c101524 */
[----:B------:R-:W-:Y:S05]  /*5f90*/  BRA `(.L_x_6189) ;  /* 0x0000000c00147947 */ /* 0x000fea0003800000 */
.L_x_6185:
        /* <DEDUP_REMOVED lines=9> */
.L_x_6193:
[----:B------:R-:W0:Y:S02]  /*6030*/  I2F.S16 R0, R18 ;  /* 0x0000001200007306 */ /* 0x000e240000101400 */
[----:B0-----:R-:W-:-:S05]  /*6040*/  F2FP.F16.F32.PACK_AB R0, RZ, R0 ;  /* 0x00000000ff00723e */ /* 0x001fca00000000ff */
[----:B------:R0:W-:Y:S01]  /*6050*/  STG.E.U16 desc[UR36][R8.64], R0 ;  /* 0x0000000008007986 */ /* 0x0001e2000c101524 */
[----:B------:R-:W-:Y:S05]  /*6060*/  BRA `(.L_x_6189) ;  /* 0x0000000800e07947 */ /* 0x000fea0003800000 */
.L_x_6192:
        /* <DEDUP_REMOVED lines=10> */
.L_x_6195:
[----:B------:R-:W0:Y:S02]  /*6110*/  I2F.S16 R18, R18 ;  /* 0x0000001200127306 */ /* 0x000e240000101400 */
[----:B0-----:R-:W-:-:S04]  /*6120*/  F2FP.F16.F32.PACK_AB R3, RZ, R18 ;  /* 0x00000012ff03723e */ /* 0x001fc800000000ff */
[----:B------:R-:W-:-:S05]  /*6130*/  PRMT R3, R3, 0x5410, RZ ;  /* 0x0000541003037816 */ /* 0x000fca00000000ff */
[----:B------:R0:W-:Y:S01]  /*6140*/  STG.E desc[UR36][R8.64], R3 ;  /* 0x0000000308007986 */ /* 0x0001e2000c101924 */
[----:B------:R-:W-:Y:S05]  /*6150*/  BRA `(.L_x_6189) ;  /* 0x0000000800a47947 */ /* 0x000fea0003800000 */
.L_x_6194:
[----:B------:R-:W0:Y:S02]  /*6160*/  I2F.F64.S16 R18, R18 ;  /* 0x0000001200127312 */ /* 0x000e240000101c00 */
[----:B0-----:R0:W-:Y:S01]  /*6170*/  STG.E.64 desc[UR36][R8.64], R18 ;  /* 0x0000001208007986 */ /* 0x0011e2000c101b24 */
[----:B------:R-:W-:Y:S05]  /*6180*/  BRA `(.L_x_6189) ;  /* 0x0000000800987947 */ /* 0x000fea0003800000 */
.L_x_6184:
        /* <DEDUP_REMOVED lines=10> */
.L_x_6198:
[----:B------:R-:W0:Y:S01]  /*6230*/  I2F.F64.S16 R4, R18 ;  /* 0x0000001200047312 */ /* 0x000e220000101c00 */
[----:B------:R-:W-:-:S05]  /*6240*/  CS2R R6, SRZ ;  /* 0x0000000000067805 */ /* 0x000fca000001ff00 */
[----:B0-----:R0:W-:Y:S01]  /*6250*/  STG.E.128 desc[UR36][R8.64], R4 ;  /* 0x0000000408007986 */ /* 0x0011e2000c101d24 */
[----:B------:R-:W-:Y:S05]  /*6260*/  BRA `(.L_x_6189) ;  /* 0x0000000800607947 */ /* 0x000fea0003800000 */
.L_x_6197:
        /* <DEDUP_REMOVED lines=21> */
.L_x_6202:
[----:B------:R-:W-:Y:S05]  /*63c0*/  BSYNC B0 ;  /* 0x0000000000007941 */ /* 0x000fea0003800000 */
.L_x_6201:
[----:B------:R-:W-:-:S05]  /*63d0*/  LOP3.LUT R5, R0, R5, RZ, 0xfc, !PT ;  /* 0x0000000500057212 */ /* 0x000fca00078efcff */
[----:B------:R0:W-:Y:S01]  /*63e0*/  STG.E.U8 desc[UR36][R8.64], R5 ;  /* 0x0000000508007986 */ /* 0x0001e2000c101124 */
[----:B------:R-:W-:Y:S05]  /*63f0*/  BRA `(.L_x_6189) ;  /* 0x0000000400fc7947 */ /* 0x000fea0003800000 */
.L_x_6200:
        /* <DEDUP_REMOVED lines=13> */
.L_x_6204:
[----:B------:R-:W-:Y:S01]  /*64d0*/  IMAD.MOV.U32 R0, RZ, RZ, 0x7f ;  /* 0x0000007fff007424 */ /* 0x000fe200078e00ff */
[----:B------:R-:W-:-:S04]  /*64e0*/  ISETP.GT.U32.AND P0, PT, R3, 0x7f800000, PT ;  /* 0x7f8000000300780c */ /* 0x000fc80003f04070 */
[----:B------:R-:W-:-:S09]  /*64f0*/  SEL R0, R0, 0x7c, P0 ;  /* 0x0000007c00007807 */ /* 0x000fd20000000000 */
.L_x_6205:
[----:B------:R-:W-:Y:S05]  /*6500*/  BSYNC B0 ;  /* 0x0000000000007941 */ /* 0x000fea0003800000 */
.L_x_6203:
[----:B------:R-:W-:-:S04]  /*6510*/  LOP3.LUT R3, R5, 0x80000000, RZ, 0xc0, !PT ;  /* 0x8000000005037812 */ /* 0x000fc800078ec0ff */
[----:B------:R-:W-:-:S04]  /*6520*/  SHF.R.U32.HI R3, RZ, 0x18, R3 ;  /* 0x00000018ff037819 */ /* 0x000fc80000011603 */
[----:B------:R-:W-:-:S05]  /*6530*/  LOP3.LUT R3, R0, R3, RZ, 0xfc, !PT ;  /* 0x0000000300037212 */ /* 0x000fca00078efcff */
[----:B------:R0:W-:Y:S01]  /*6540*/  STG.E.U8 desc[UR36][R8.64], R3 ;  /* 0x0000000308007986 */ /* 0x0001e2000c101124 */
[----:B------:R-:W-:Y:S05]  /*6550*/  BRA `(.L_x_6189) ;  /* 0x0000000400a47947 */ /* 0x000fea0003800000 */
.L_x_6199:
[----:B------:R-:W0:Y:S02]  /*6560*/  I2F.S16 R0, R18 ;  /* 0x0000001200007306 */ /* 0x000e240000101400 */
[----:B0-----:R-:W-:-:S05]  /*6570*/  F2FP.BF16.F32.PACK_AB R0, RZ, R0 ;  /* 0x00000000ff00723e */ /* 0x001fca00000010ff */
[----:B------:R0:W-:Y:S01]  /*6580*/  STG.E.U16 desc[UR36][R8.64], R0 ;  /* 0x0000000008007986 */ /* 0x0001e2000c101524 */
[----:B------:R-:W-:Y:S05]  /*6590*/  BRA `(.L_x_6189) ;  /* 0x0000000400947947 */ /* 0x000fea0003800000 */
.L_x_6196:
        /* <DEDUP_REMOVED lines=10> */
.L_x_6208:
        /* <DEDUP_REMOVED lines=17> */
.L_x_6211:
[----:B------:R-:W-:-:S04]  /*6750*/  LOP3.LUT R3, R5, 0x80000000, RZ, 0xc0, !PT ;  /* 0x8000000005037812 */ /* 0x000fc800078ec0ff */
[----:B------:R-:W-:-:S04]  /*6760*/  SHF.R.U32.HI R3, RZ, 0x18, R3 ;  /* 0x00000018ff037819 */ /* 0x000fc80000011603 */
[----:B------:R-:W-:-:S04]  /*6770*/  LOP3.LUT R0, R0, R3, RZ, 0xfc, !PT ;  /* 0x0000000300007212 */ /* 0x000fc800078efcff */
[----:B------:R-:W-:-:S07]  /*6780*/  PRMT R4, R0, 0x7610, R4 ;  /* 0x0000761000047816 */ /* 0x000fce0000000004 */
.L_x_6210:
[----:B------:R-:W-:Y:S05]  /*6790*/  BSYNC B0 ;  /* 0x0000000000007941 */ /* 0x000fea0003800000 */
.L_x_6209:
[----:B------:R0:W-:Y:S01]  /*67a0*/  STG.E.U8 desc[UR36][R8.64], R4 ;  /* 0x0000000408007986 */ /* 0x0001e2000c101124 */
[----:B------:R-:W-:Y:S05]  /*67b0*/  BRA `(.L_x_6189) ;  /* 0x00000004000c7947 */ /* 0x000fea0003800000 */
.L_x_6207:
        /* <DEDUP_REMOVED lines=17> */
.L_x_6214:
[----:B------:R-:W-:-:S04]  /*68d0*/  LOP3.LUT R3, R5, 0x80000000, RZ, 0xc0, !PT ;  /* 0x8000000005037812 */ /* 0x000fc800078ec0ff */
[----:B------:R-:W-:-:S04]  /*68e0*/  SHF.R.U32.HI R3, RZ, 0x18, R3 ;  /* 0x00000018ff037819 */ /* 0x000fc80000011603 */
[----:B------:R-:W-:-:S04]  /*68f0*/  LOP3.LUT R0, R0, R3, RZ, 0xfc, !PT ;  /* 0x0000000300007212 */ /* 0x000fc800078efcff */
[----:B------:R-:W-:-:S07]  /*6900*/  PRMT R4, R0, 0x7610, R4 ;  /* 0x0000761000047816 */ /* 0x000fce0000000004 */
.L_x_6213:
[----:B------:R-:W-:Y:S05]  /*6910*/  BSYNC B0 ;  /* 0x0000000000007941 */ /* 0x000fea0003800000 */
.L_x_6212:
[----:B------:R0:W-:Y:S01]  /*6920*/  STG.E.U8 desc[UR36][R8.64], R4 ;  /* 0x0000000408007986 */ /* 0x0001e2000c101124 */
[----:B------:R-:W-:Y:S05]  /*6930*/  BRA `(.L_x_6189) ;  /* 0x0000000000ac7947 */ /* 0x000fea0003800000 */
.L_x_6206:
        /* <DEDUP_REMOVED lines=22> */
.L_x_6188:
        /* <DEDUP_REMOVED lines=16> */
.L_x_6217:
[----:B------:R-:W-:Y:S05]  /*6ba0*/  BRA `(.L_x_6189) ;  /* 0x0000000000107947 */ /* 0x000fea0003800000 */
.L_x_6216:
[----:B------:R-:W-:-:S05]  /*6bb0*/  IMAD.MOV.U32 R19, RZ, RZ, RZ ;  /* 0x000000ffff137224 */ /* 0x000fca00078e00ff */
[----:B------:R0:W-:Y:S01]  /*6bc0*/  STG.E.64 desc[UR36][R8.64], R18 ;  /* 0x0000001208007986 */ /* 0x0001e2000c101b24 */
[----:B------:R-:W-:Y:S05]  /*6bd0*/  BRA `(.L_x_6189) ;  /* 0x0000000000047947 */ /* 0x000fea0003800000 */
.L_x_6215:
[----:B------:R0:W-:Y:S02]  /*6be0*/  STG.E desc[UR36][R8.64], R18 ;  /* 0x0000001208007986 */ /* 0x0001e4000c101924 */
.L_x_6189:
[----:B------:R-:W-:-:S07]  /*6bf0*/  VIADD R25, R25, 0x80 ;  /* 0x0000008019197836 */ /* 0x000fce0000000000 */
.L_x_6149:
[----:B------:R-:W-:Y:S05]  /*6c00*/  BSYNC B6 ;  /* 0x0000000000067941 */ /* 0x000fea0003800000 */
.L_x_6148:
[----:B------:R-:W-:-:S13]  /*6c10*/  ISETP.GE.AND P0, PT, R25, R2, PT ;  /* 0x000000021900720c */ /* 0x000fda0003f06270 */
[----:B------:R-:W-:Y:S05]  /*6c20*/  @P0 EXIT ;  /* 0x000000000000094d */ /* 0x000fea0003800000 */
[----:B01--4-:R-:W0:Y:S01]  /*6c30*/  LDC.64 R2, c[0x0][0x228] ;  /* 0x00008a00ff027b82 */ /* 0x013e220000000a00 */
        /* <DEDUP_REMOVED lines=18> */
.L_x_6221:
[----:B------:R-:W-:Y:S01]  /*6d60*/  STG.E.U8 desc[UR36][R2.64], R16 ;  /* 0x0000001002007986 */ /* 0x000fe2000c101124 */
[----:B------:R-:W-:Y:S05]  /*6d70*/  EXIT ;  /* 0x000000000000794d */ /* 0x000fea0003800000 */
.L_x_6220:
        /* <DEDUP_REMOVED lines=9> */
.L_x_6224:
[----:B------:R-:W-:Y:S01]  /*6e10*/  STG.E desc[UR36][R2.64], R16 ;  /* 0x0000001002007986 */ /* 0x000fe2000c101924 */
[----:B------:R-:W-:Y:S05]  /*6e20*/  EXIT ;  /* 0x000000000000794d */ /* 0x000fea0003800000 */
.L_x_6223:
[----:B------:R-:W-:Y:S01]  /*6e30*/  STG.E.U16 desc[UR36][R2.64], R16 ;  /* 0x0000001002007986 */ /* 0x000fe2000c101524 */
[----:B------:R-:W-:Y:S05]  /*6e40*/  EXIT ;  /* 0x000000000000794d */ /* 0x000fea0003800000 */
.L_x_6219:
        /* <DEDUP_REMOVED lines=9> */
.L_x_6226:
[----:B------:R-:W0:Y:S02]  /*6ee0*/  I2F.S16 R0, R16 ;  /* 0x0000001000007306 */ /* 0x000e240000101400 */
[----:B0-----:R-:W-:-:S05]  /*6ef0*/  F2FP.F16.F32.PACK_AB R0, RZ, R0 ;  /* 0x00000000ff00723e */ /* 0x001fca00000000ff */
[----:B------:R-:W-:Y:S01]  /*6f00*/  STG.E.U16 desc[UR36][R2.64], R0 ;  /* 0x0000000002007986 */ /* 0x000fe2000c101524 */
[----:B------:R-:W-:Y:S05]  /*6f10*/  EXIT ;  /* 0x000000000000794d */ /* 0x000fea0003800000 */
.L_x_6225:
        /* <DEDUP_REMOVED lines=10> */
.L_x_6228:
[----:B------:R-:W0:Y:S02]  /*6fc0*/  I2F.S16 R16, R16 ;  /* 0x0000001000107306 */ /* 0x000e240000101400 */
[----:B0-----:R-:W-:-:S04]  /*6fd0*/  F2FP.F16.F32.PACK_AB R5, RZ, R16 ;  /* 0x00000010ff05723e */ /* 0x001fc800000000ff */
[----:B------:R-:W-:-:S05]  /*6fe0*/  PRMT R5, R5, 0x5410, RZ ;  /* 0x0000541005057816 */ /* 0x000fca00000000ff */
[----:B------:R-:W-:Y:S01]  /*6ff0*/  STG.E desc[UR36][R2.64], R5 ;  /* 0x0000000502007986 */ /* 0x000fe2000c101924 */
[----:B------:R-:W-:Y:S05]  /*7000*/  EXIT ;  /* 0x000000000000794d */ /* 0x000fea0003800000 */
.L_x_6227:
[----:B------:R-:W0:Y:S02]  /*7010*/  I2F.F64.S16 R16, R16 ;  /* 0x0000001000107312 */ /* 0x000e240000101c00 */
[----:B0-----:R-:W-:Y:S01]  /*7020*/  STG.E.64 desc[UR36][R2.64], R16 ;  /* 0x0000001002007986 */ /* 0x001fe2000c101b24 */
[----:B------:R-:W-:Y:S05]  /*7030*/  EXIT ;  /* 0x000000000000794d */ /* 0x000fea0003800000 */
.L_x_6218:
        /* <DEDUP_REMOVED lines=10> */
.L_x_6231:
[----:B------:R-:W0:Y:S01]  /*70e0*/  I2F.F64.S16 R16, R16 ;  /* 0x0000001000107312 */ /* 0x000e220000101c00 */
[----:B---3--:R-:W-:-:S05]  /*70f0*/  CS2R R18, SRZ ;  /* 0x0000000000127805 */ /* 0x008fca000001ff00 */
[----:B0-----:R-:W-:Y:S01]  /*7100*/  STG.E.128 desc[UR36][R2.64], R16 ;  /* 0x0000001002007986 */ /* 0x001fe2000c101d24 */
[----:B------:R-:W-:Y:S05]  /*7110*/  EXIT ;  /* 0x000000000000794d */ /* 0x000fea0003800000 */
.L_x_6230:
[----:B------:R-:W-:-:S13]  /*7120*/  ISETP.NE.AND P0, PT, R0, 0xf, PT ;  /* 0x0000000f0000780c */ /* 0x000fda0003f05270 */
[----:B------:R-:W-:Y:S05]  /*7130*/  @!P0 BRA `(.L_x_6232) ;  /* 0x0000000000b48947 */ /* 0x000fea0003800000 */
[----:B------:R-:W-:-:S13]  /*7140*/  ISETP.NE.AND P0, PT, R0, 0x17, PT ;  /* 0x000000170000780c */ /* 0x000fda0003f05270 */
[----:B------:R-:W-:Y:S05]  /*7150*/  @!P0 BRA `(.L_x_6233) ;  /* 0x0000000000548947 */ /* 0x000fea0003800000 */
[----:B------:R-:W-:-:S13]  /*7160*/  ISETP.NE.AND P0, PT, R0, 0x18, PT ;  /* 0x000000180000780c */ /* 0x000fda0003f05270 */
[----:B------:R-:W-:Y:S05]  /*7170*/  @P0 BRA `(.L_x_6222) ;  /* 0x0000000400f40947 */ /* 0x000fea0003800000 */
[----:B------:R-:W3:Y:S01]  /*7180*/  I2F.S16 R7, R16 ;  /* 0x0000001000077306 */ /* 0x000ee20000101400 */
[----:B------:R-:W-:Y:S01]  /*7190*/  BSSY B0, `(.L_x_6234) ;  /* 0x000000e000007945 */ /* 0x000fe20003800000 */
[C---:B---3--:R-:W-:Y:S02]  /*71a0*/  LOP3.LUT R4, R7.reuse, 0x7fffffff, RZ, 0xc0, !PT ;  /* 0x7fffffff07047812 */ /* 0x048fe400078ec0ff */
        /* <DEDUP_REMOVED lines=12> */
.L_x_6235:
[----:B------:R-:W-:Y:S05]  /*7270*/  BSYNC B0 ;  /* 0x0000000000007941 */ /* 0x000fea0003800000 */
.L_x_6234:
[----:B------:R-:W-:-:S05]  /*7280*/  LOP3.LUT R5, R0, R5, RZ, 0xfc, !PT ;  /* 0x0000000500057212 */ /* 0x000fca00078efcff */
[----:B------:R-:W-:Y:S01]  /*7290*/  STG.E.U8 desc[UR36][R2.64], R5 ;  /* 0x0000000502007986 */ /* 0x000fe2000c101124 */
[----:B------:R-:W-:Y:S05]  /*72a0*/  EXIT ;  /* 0x000000000000794d */ /* 0x000fea0003800000 */
.L_x_6233:
[----:B------:R-:W3:Y:S01]  /*72b0*/  I2F.S16 R5, R16 ;  /* 0x0000001000057306 */ /* 0x000ee20000101400 */
[----:B------:R-:W-:Y:S01]  /*72c0*/  BSSY B0, `(.L_x_6236) ;  /* 0x000000f000007945 */ /* 0x000fe20003800000 */
[----:B---3--:R-:W-:-:S04]  /*72d0*/  LOP3.LUT R4, R5, 0x7fffffff, RZ, 0xc0, !PT ;  /* 0x7fffffff05047812 */ /* 0x008fc800078ec0ff */
        /* <DEDUP_REMOVED lines=10> */
.L_x_6237:
[----:B------:R-:W-:Y:S01]  /*7380*/  IMAD.MOV.U32 R0, RZ, RZ, 0x7f ;  /* 0x0000007fff007424 */ /* 0x000fe200078e00ff */
[----:B------:R-:W-:-:S04]  /*7390*/  ISETP.GT.U32.AND P0, PT, R4, 0x7f800000, PT ;  /* 0x7f8000000400780c */ /* 0x000fc80003f04070 */
[----:B------:R-:W-:-:S09]  /*73a0*/  SEL R0, R0, 0x7c, P0 ;  /* 0x0000007c00007807 */ /* 0x000fd20000000000 */
.L_x_6238:
[----:B------:R-:W-:Y:S05]  /*73b0*/  BSYNC B0 ;  /* 0x0000000000007941 */ /* 0x000fea0003800000 */
.L_x_6236:
[----:B------:R-:W-:-:S04]  /*73c0*/  LOP3.LUT R4, R5, 0x80000000, RZ, 0xc0, !PT ;  /* 0x8000000005047812 */ /* 0x000fc800078ec0ff */
[----:B------:R-:W-:-:S04]  /*73d0*/  SHF.R.U32.HI R5, RZ, 0x18, R4 ;  /* 0x00000018ff057819 */ /* 0x000fc80000011604 */
[----:B------:R-:W-:-:S05]  /*73e0*/  LOP3.LUT R5, R0, R5, RZ, 0xfc, !PT ;  /* 0x0000000500057212 */ /* 0x000fca00078efcff */
[----:B------:R-:W-:Y:S01]  /*73f0*/  STG.E.U8 desc[UR36][R2.64], R5 ;  /* 0x0000000502007986 */ /* 0x000fe2000c101124 */
[----:B------:R-:W-:Y:S05]  /*7400*/  EXIT ;  /* 0x000000000000794d */ /* 0x000fea0003800000 */
.L_x_6232:
[----:B------:R-:W0:Y:S02]  /*7410*/  I2F.S16 R0, R16 ;  /* 0x0000001000007306 */ /* 0x000e240000101400 */
[----:B0-----:R-:W-:-:S05]  /*7420*/  F2FP.BF16.F32.PACK_AB R0, RZ, R0 ;  /* 0x00000000ff00723e */ /* 0x001fca00000010ff */
[----:B------:R-:W-:Y:S01]  /*7430*/  STG.E.U16 desc[UR36][R2.64], R0 ;  /* 0x0000000002007986 */ /* 0x000fe2000c101524 */
[----:B------:R-:W-:Y:S05]  /*7440*/  EXIT ;  /* 0x000000000000794d */ /* 0x000fea0003800000 */
.L_x_6229:
        /* <DEDUP_REMOVED lines=10> */
.L_x_6241:
        /* <DEDUP_REMOVED lines=11> */
[----:B---3--:R-:W-:Y:S01]  /*75a0*/  @P0 LOP3.LUT R4, R0, 0xff, RZ, 0xc0, !PT ;  /* 0x000000ff00040812 */ /* 0x008fe200078ec0ff */
[----:B------:R-:W-:Y:S06]  /*75b0*/  @P0 BRA `(.L_x_6244) ;  /* 0x0000000000100947 */ /* 0x000fec0003800000 */
[----:B------:R-:W-:-:S05]  /*75c0*/  FADD.FTZ R0, R5, 8192 ;  /* 0x4600000005007421 */ /* 0x000fca0000010000 */
[----:B------:R-:W-:Y:S02]  /*75d0*/  LOP3.LUT P0, R4, R0, 0xff, RZ, 0xc0, !PT ;  /* 0x000000ff00047812 */ /* 0x000fe4000780c0ff */
[----:B------:R-:W-:-:S11]  /*75e0*/  PRMT R0, RZ, 0x7610, R0 ;  /* 0x00007610ff007816 */ /* 0x000fd60000000000 */
[----:B------:R-:W-:Y:S05]  /*75f0*/  @!P0 BRA `(.L_x_6243) ;  /* 0x0000000000108947 */ /* 0x000fea0003800000 */
.L_x_6244:
[----:B------:R-:W-:-:S04]  /*7600*/  LOP3.LUT R0, R7, 0x80000000, RZ, 0xc0, !PT ;  /* 0x8000000007007812 */ /* 0x000fc800078ec0ff */
[----:B------:R-:W-:-:S04]  /*7610*/  SHF.R.U32.HI R5, RZ, 0x18, R0 ;  /* 0x00000018ff057819 */ /* 0x000fc80000011600 */
[----:B------:R-:W-:-:S04]  /*7620*/  LOP3.LUT R4, R4, R5, RZ, 0xfc, !PT ;  /* 0x0000000504047212 */ /* 0x000fc800078efcff */
[----:B------:R-:W-:-:S07]  /*7630*/  PRMT R0, R4, 0x7610, R0 ;  /* 0x0000761004007816 */ /* 0x000fce0000000000 */
.L_x_6243:
[----:B------:R-:W-:Y:S05]  /*7640*/  BSYNC B0 ;  /* 0x0000000000007941 */ /* 0x000fea0003800000 */
.L_x_6242:
[----:B------:R-:W-:Y:S01]  /*7650*/  STG.E.U8 desc[UR36][R2.64], R0 ;  /* 0x0000000002007986 */ /* 0x000fe2000c101124 */
[----:B------:R-:W-:Y:S05]  /*7660*/  EXIT ;  /* 0x000000000000794d */ /* 0x000fea0003800000 */
.L_x_6240:
        /* <DEDUP_REMOVED lines=17> */
.L_x_6247:
[----:B------:R-:W-:-:S04]  /*7780*/  LOP3.LUT R0, R7, 0x80000000, RZ, 0xc0, !PT ;  /* 0x8000000007007812 */ /* 0x000fc800078ec0ff */
[----:B------:R-:W-:-:S04]  /*7790*/  SHF.R.U32.HI R5, RZ, 0x18, R0 ;  /* 0x00000018ff057819 */ /* 0x000fc80000011600 */
[----:B------:R-:W-:-:S04]  /*77a0*/  LOP3.LUT R4, R4, R5, RZ, 0xfc, !PT ;  /* 0x0000000504047212 */ /* 0x000fc800078efcff */
[----:B------:R-:W-:-:S07]  /*77b0*/  PRMT R0, R4, 0x7610, R0 ;  /* 0x0000761004007816 */ /* 0x000fce0000000000 */
.L_x_6246:
[----:B------:R-:W-:Y:S05]  /*77c0*/  BSYNC B0 ;  /* 0x0000000000007941 */ /* 0x000fea0003800000 */
.L_x_6245:
[----:B------:R-:W-:Y:S01]  /*77d0*/  STG.E.U8 desc[UR36][R2.64], R0 ;  /* 0x0000000002007986 */ /* 0x000fe2000c101124 */
[----:B------:R-:W-:Y:S05]  /*77e0*/  EXIT ;  /* 0x000000000000794d */ /* 0x000fea0003800000 */
.L_x_6239:
[----:B------:R-:W-:-:S13]  /*77f0*/  ISETP.NE.AND P0, PT, R0, 0x1c, PT ;  /* 0x0000001c0000780c */ /* 0x000fda0003f05270 */
[----:B------:R-:W-:Y:S05]  /*7800*/  @!P0 BRA `(.L_x_6248) ;  /* 0x0000000000a08947 */ /* 0x000fea0003800000 */
[----:B------:R-:W-:-:S13]  /*7810*/  ISETP.NE.AND P0, PT, R0, 0x1d, PT ;  /* 0x0000001d0000780c */ /* 0x000fda0003f05270 */
[----:B------:R-:W-:Y:S05]  /*7820*/  @!P0 BRA `(.L_x_6249) ;  /* 0x00000000008c8947 */ /* 0x000fea0003800000 */
[----:B------:R-:W-:-:S13]  /*7830*/  ISETP.NE.AND P0, PT, R0, 0x2c, PT ;  /* 0x0000002c0000780c */ /* 0x000fda0003f05270 */
[----:B------:R-:W-:Y:S05]  /*7840*/  @P0 BRA `(.L_x_6222) ;  /* 0x0000000000400947 */ /* 0x000fea0003800000 */
[----:B------:R-:W3:Y:S02]  /*7850*/  I2F.S16 R16, R16 ;  /* 0x0000001000107306 */ /* 0x000ee40000101400 */
[----:B---3--:R-:W-:-:S04]  /*7860*/  SHF.R.U32.HI R4, RZ, 0x17, R16 ;  /* 0x00000017ff047819 */ /* 0x008fc80000011610 */
        /* <DEDUP_REMOVED lines=14> */
.L_x_6222:
[----:B------:R-:W-:Y:S01]  /*7950*/  MOV R0, 0x0 ;  /* 0x0000000000007802 */ /* 0x000fe20000000f00 */
[----:B------:R-:W-:Y:S01]  /*7960*/  ULDC.64 UR4, c[0x4][0x140] ;  /* 0x0100500000047ab9 */ /* 0x000fe20000000a00 */
[----:B------:R-:W-:Y:S01]  /*7970*/  ULDC.64 UR6, c[0x4][0x10] ;  /* 0x0100040000067ab9 */ /* 0x000fe20000000a00 */
[----:B---3--:R-:W-:Y:S01]  /*7980*/  IMAD.U32 R4, RZ, RZ, UR4 ;  /* 0x00000004ff047e24 */ /* 0x008fe2000f8e00ff */
        /* <DEDUP_REMOVED lines=12> */
.L_x_6250:
[----:B------:R-:W-:Y:S05]  /*7a50*/  EXIT ;  /* 0x000000000000794d */ /* 0x000fea0003800000 */
.L_x_6249:
[----:B------:R-:W-:-:S05]  /*7a60*/  IMAD.MOV.U32 R17, RZ, RZ, RZ ;  /* 0x000000ffff117224 */ /* 0x000fca00078e00ff */
[----:B------:R-:W-:Y:S01]  /*7a70*/  STG.E.64 desc[UR36][R2.64], R16 ;  /* 0x0000001002007986 */ /* 0x000fe2000c101b24 */
[----:B------:R-:W-:Y:S05]  /*7a80*/  EXIT ;  /* 0x000000000000794d */ /* 0x000fea0003800000 */
.L_x_6248:
[----:B------:R-:W-:Y:S01]  /*7a90*/  STG.E desc[UR36][R2.64], R16 ;  /* 0x0000001002007986 */ /* 0x000fe2000c101924 */
[----:B------:R-:W-:Y:S05]  /*7aa0*/  EXIT ;  /* 0x000000000000794d */ /* 0x000fea0003800000 */
.L_x_6251:
        /* <DEDUP_REMOVED lines=13> */
.L_x_43806:


//--------------------- .text._ZN2at6native18elementwise_kernelILi128ELi4EZNS0_22gpu_kernel_impl_nocastINS0_13AUnaryFunctorIddbZZZNS0_23logical_xor_kernel_cudaERNS_14TensorIteratorEENKUlvE0_clEvENKUlvE4_clEvEUlddE_EEEEvRNS_18TensorIteratorBaseERKT_EUliE_EEviT1_ --------------------------
	.section	.text._ZN2at6native18elementwise_kernelILi128ELi4EZNS0_22gpu_kernel_impl_nocastINS0_13AUnaryFunctorIddbZZZNS0_23logical_xor_kernel_cudaERNS_14TensorIteratorEENKUlvE0_clEvENKUlvE4_clEvEUlddE_EEEEvRNS_18TensorIteratorBaseERKT_EUliE_EEviT1_,"ax",@progbits
	.align	128
        .global         _ZN2at6native18elementwise_kernelILi128ELi4EZNS0_22gpu_kernel_impl_nocastINS0_13AUnaryFunctorIddbZZZNS0_23logical_xor_kernel_cudaERNS_14TensorIteratorEENKUlvE0_clEvENKUlvE4_clEvEUlddE_EEEEvRNS_18TensorIteratorBaseERKT_EUliE_EEviT1_
        .type           _ZN2at6native18elementwise_kernelILi128ELi4EZNS0_22gpu_kernel_impl_nocastINS0_13AUnaryFunctorIddbZZZNS0_23logical_xor_kernel_cudaERNS_14TensorIteratorEENKUlvE0_clEvENKUlvE4_clEvEUlddE_EEEEvRNS_18TensorIteratorBaseERKT_EUliE_EEviT1_,@function
        .size           _ZN2at6native18elementwise_kernelILi128ELi4EZNS0_22gpu_kernel_impl_nocastINS0_13AUnaryFunctorIddbZZZNS0_23logical_xor_kernel_cudaERNS_14TensorIteratorEENKUlvE0_clEvENKUlvE4_clEvEUlddE_EEEEvRNS_18TensorIteratorBaseERKT_EUliE_EEviT1_,(.L_x_43807 - _ZN2at6native18elementwise_kernelILi128ELi4EZNS0_22gpu_kernel_impl_nocastINS0_13AUnaryFunctorIddbZZZNS0_23logical_xor_kernel_cudaERNS_14TensorIteratorEENKUlvE0_clEvENKUlvE4_clEvEUlddE_EEEEvRNS_18TensorIteratorBaseERKT_EUliE_EEviT1_)
        .other          _ZN2at6native18elementwise_kernelILi128ELi4EZNS0_22gpu_kernel_impl_nocastINS0_13AUnaryFunctorIddbZZZNS0_23logical_xor_kernel_cudaERNS_14TensorIteratorEENKUlvE0_clEvENKUlvE4_clEvEUlddE_EEEEvRNS_18TensorIteratorBaseERKT_EUliE_EEviT1_,@"STO_CUDA_ENTRY STV_DEFAULT"
_ZN2at6native18elementwise_kernelILi128ELi4EZNS0_22gpu_kernel_impl_nocastINS0_13AUnaryFunctorIddbZZZNS0_23logical_xor_kernel_cudaERNS_14TensorIteratorEENKUlvE0_clEvENKUlvE4_clEvEUlddE_EEEEvRNS_18TensorIteratorBaseERKT_EUliE_EEviT1_:
.text._ZN2at6native18elementwise_kernelILi128ELi4EZNS0_22gpu_kernel_impl_nocastINS0_13AUnaryFunctorIddbZZZNS0_23logical_xor_kernel_cudaERNS_14TensorIteratorEENKUlvE0_clEvENKUlvE4_clEvEUlddE_EEEEvRNS_18TensorIteratorBaseERKT_EUliE_EEviT1_:
        /* <DEDUP_REMOVED lines=11> */
[----:B------:R-:W-:Y:S02]  /*00b0*/  MOV R5, RZ ;  /* 0x000000ff00057202 */ /* 0x000fe40000000f00 */
        /* <DEDUP_REMOVED lines=300> */
.L_x_6254:
[----:B------:R-:W-:Y:S02]  /*1380*/  ULDC.64 UR8, c[0x0][0x418] ;  /* 0x0001060000087ab9 */ /* 0x000fe40000000a00 */
[----:B------:R-:W-:-:S04]  /*1390*/  IADD3 R6, P0, R0, UR8, RZ ;  /* 0x0000000800067c10 */ /* 0x000fc8000ff1e0ff */
[----:B------:R-:W-:Y:S01]  /*13a0*/  IADD3.X R7, RZ, UR9, RZ, P0, !PT ;  /* 0x00000009ff077c10 */ /* 0x000fe200087fe4ff */
[----:B------:R-:W-:-:S05]  /*13b0*/  ULDC.64 UR8, c[0x0][0x428] ;  /* 0x00010a0000087ab9 */ /* 0x000fca0000000a00 */
[----:B------:R-:W2:Y:S01]  /*13c0*/  LDG.E.64 R6, desc[UR4][R6.64] ;  /* 0x0000000406067981 */ /* 0x000ea2000c1e1b00 */
[----:B------:R-:W-:Y:S01]  /*13d0*/  DSETP.NEU.AND P0, PT, RZ, UR8, PT ;  /* 0x00000008ff007e2a */ /* 0x000fe2000bf0d000 */
[----:B------:R-:W-:Y:S01]  /*13e0*/  ULDC.64 UR8, c[0x0][0x410] ;  /* 0x0001040000087ab9 */ /* 0x000fe20000000a00 */
[----:B------:R-:W-:Y:S02]  /*13f0*/  IADD3 R3, R3, 0x80, RZ ;  /* 0x0000008003037810 */ /* 0x000fe40007ffe0ff */
[----:B------:R-:W-:-:S05]  /*1400*/  IADD3 R4, P1, R5, UR8, RZ ;  /* 0x0000000805047c10 */ /* 0x000fca000ff3e0ff */
[----:B------:R-:W-:Y:S01]  /*1410*/  IMAD.X R5, RZ, RZ, UR9, P1 ;  /* 0x00000009ff057e24 */ /* 0x000fe200088e06ff */
[----:B--2---:R-:W-:-:S06]  /*1420*/  DSETP.NEU.XOR P0, PT, R6, RZ, P0 ;  /* 0x000000ff0600722a */ /* 0x004fcc000070d800 */
[----:B------:R-:W-:-:S05]  /*1430*/  SEL R9, RZ, 0x1, !P0 ;  /* 0x00000001ff097807 */ /* 0x000fca0004000000 */
[----:B------:R0:W-:Y:S03]  /*1440*/  STG.E.U8 desc[UR4][R4.64], R9 ;  /* 0x0000000904007986 */ /* 0x0001e6000c101104 */
.L_x_6253:
[----:B------:R-:W-:Y:S05]  /*1450*/  BSYNC B0 ;  /* 0x0000000000007941 */ /* 0x000fea0003800000 */
.L_x_6252:
[----:B------:R-:W-:Y:S01]  /*1460*/  ISETP.GE.AND P0, PT, R3, UR6, PT ;  /* 0x0000000603007c0c */ /* 0x000fe2000bf06270 */
[----:B------:R-:W-:-:S12]  /*1470*/  BSSY B0, `(.L_x_6255) ;  /* 0x000027a000007945 */ /* 0x000fd80003800000 */
[----:B------:R-:W-:Y:S05]  /*1480*/  @P0 BRA `(.L_x_6256) ;  /* 0x0000002400e00947 */ /* 0x000fea0003800000 */
[----:B0-----:R-:W0:Y:S01]  /*1490*/  LDC R4, c[0x0][0x218] ;  /* 0x00008600ff047b82 */ /* 0x001e220000000800 */
[----:B------:R-:W-:Y:S01]  /*14a0*/  HFMA2.MMA R5, -RZ, RZ, 0, 0 ;  /* 0x00000000ff057435 */ /* 0x000fe200000001ff */
[----:B------:R-:W-:Y:S02]  /*14b0*/  MOV R0, RZ ;  /* 0x000000ff00007202 */ /* 0x000fe40000000f00 */
        /* <DEDUP_REMOVED lines=284> */
[----:B------:R-:W-:Y:S02]  /*2680*/  SHF.R.U32.HI R11, RZ, UR7, R10 ;  /* 0x00000007ff0b7c19 */ /* 0x000fe4000801160a */
[----:B------:R-:W-:Y:S02]  /*2690*/  @P0 MOV R10, RZ ;  /* 0x000000ff000a0202 */ /* 0x000fe40000000f00 */
[----:B------:R-:W-:Y:S01]  /*26a0*/  IADD3 R6, -R11, RZ, RZ ;  /* 0x000000ff0b067210 */ /* 0x000fe20007ffe1ff */
[----:B------:R-:W1:Y:S04]  /*26b0*/  @P0 LDC R15, c[0x0][0x33c] ;  /* 0x0000cf00ff0f0b82 */ /* 0x000e680000000800 */
[----:B------:R-:W-:Y:S01]  /*26c0*/  IMAD R6, R6, UR8, R7 ;  /* 0x0000000806067c24 */ /* 0x000fe2000f8e0207 */
[----:B------:R-:W-:-:S03]  /*26d0*/  ULDC.64 UR8, c[0x0][0x400] ;  /* 0x0001000000087ab9 */ /* 0x000fc60000000a00 */
        /* <DEDUP_REMOVED lines=9> */
.L_x_6257:
        /* <DEDUP_REMOVED lines=8> */
[----:B------:R-:W-:-:S04]  /*27f0*/  IADD3 R4, P1, R5, UR8, RZ ;  /* 0x0000000805047c10 */ /* 0x000fc8000ff3e0ff */
[----:B------:R-:W-:Y:S01]  /*2800*/  IADD3.X R5, RZ, UR9, RZ, P1, !PT ;  /* 0x00000009ff057c10 */ /* 0x000fe20008ffe4ff */
[----:B--2---:R-:W-:-:S06]  /*2810*/  DSETP.NEU.XOR P0, PT, R6, RZ, P0 ;  /* 0x000000ff0600722a */ /* 0x004fcc000070d800 */
[----:B------:R-:W-:Y:S02]  /*2820*/  SEL R9, RZ, 0x1, !P0 ;  /* 0x00000001ff097807 */ /* 0x000fe40004000000 */
[----:B------:R-:W-:-:S03]  /*2830*/  ISETP.GE.AND P0, PT, R3, UR6, PT ;  /* 0x0000000603007c0c */ /* 0x000fc6000bf06270 */
[----:B------:R1:W-:Y:S10]  /*2840*/  STG.E.U8 desc[UR4][R4.64], R9 ;  /* 0x0000000904007986 */ /* 0x0003f4000c101104 */
[----:B------:R-:W-:Y:S05]  /*2850*/  @P0 BRA `(.L_x_6256) ;  /* 0x0000001000ec0947 */ /* 0x000fea0003800000 */
[----:B-1----:R-:W0:Y:S01]  /*2860*/  LDC R4, c[0x0][0x218] ;  /* 0x00008600ff047b82 */ /* 0x002e220000000800 */
[----:B------:R-:W-:Y:S01]  /*2870*/  MOV R0, RZ ;  /* 0x000000ff00007202 */ /* 0x000fe20000000f00 */
[----:B------:R-:W-:Y:S01]  /*2880*/  IMAD.MOV.U32 R5, RZ, RZ, RZ ;  /* 0x000000ffff057224 */ /* 0x000fe200078e00ff */
        /* <DEDUP_REMOVED lines=285> */
[----:B------:R-:W-:Y:S02]  /*3a60*/  @P0 IMAD.MOV.U32 R10, RZ, RZ, RZ ;  /* 0x000000ffff0a0224 */ /* 0x000fe400078e00ff */
        /* <DEDUP_REMOVED lines=13> */
.L_x_6258:
        /* <DEDUP_REMOVED lines=11> */
[----:B------:R-:W-:-:S05]  /*3bf0*/  SEL R9, RZ, 0x1, !P0 ;  /* 0x00000001ff097807 */ /* 0x000fca0004000000 */
[----:B------:R2:W-:Y:S03]  /*3c00*/  STG.E.U8 desc[UR4][R4.64], R9 ;  /* 0x0000000904007986 */ /* 0x0005e6000c101104 */
.L_x_6256:
[----:B------:R-:W-:Y:S05]  /*3c10*/  BSYNC B0 ;  /* 0x0000000000007941 */ /* 0x000fea0003800000 */
.L_x_6255:
[----:B------:R-:W-:-:S13]  /*3c20*/  ISETP.GE.AND P0, PT, R3, UR6, PT ;  /* 0x0000000603007c0c */ /* 0x000fda000bf06270 */
[----:B------:R-:W-:Y:S05]  /*3c30*/  @P0 EXIT ;  /* 0x000000000000094d */ /* 0x000fea0003800000 */
[----:B012---:R-:W0:Y:S01]  /*3c40*/  LDC R4, c[0x0][0x218] ;  /* 0x00008600ff047b82 */ /* 0x007e220000000800 */
[----:B------:R-:W-:Y:S01]  /*3c50*/  HFMA2.MMA R5, -RZ, RZ, 0, 0 ;  /* 0x00000000ff057435 */ /* 0x000fe200000001ff */
[----:B------:R-:W-:Y:S02]  /*3c60*/  MOV R0, RZ ;  /* 0x000000ff00007202 */ /* 0x000fe40000000f00 */
[----:B0-----:R-:W-:-:S13]  /*3c70*/  ISETP.NE.AND P0, PT, R4, RZ, PT ;  /* 0x000000ff0400720c */ /* 0x001fda0003f05270 */
[----:B------:R-:W-:Y:S05]  /*3c80*/  @!P0 BRA `(.L_x_6259) ;  /* 0x0000001000a48947 */ /* 0x000fea0003800000 */
        /* <DEDUP_REMOVED lines=297> */
.L_x_6259:
[----:B------:R-:W-:Y:S02]  /*4f20*/  ULDC.64 UR6, c[0x0][0x418] ;  /* 0x0001060000067ab9 */ /* 0x000fe40000000a00 */
[----:B------:R-:W-:-:S04]  /*4f30*/  IADD3 R2, P0, R0, UR6, RZ ;  /* 0x0000000600027c10 */ /* 0x000fc8000ff1e0ff */
[----:B------:R-:W-:Y:S01]  /*4f40*/  IADD3.X R3, RZ, UR7, RZ, P0, !PT ;  /* 0x00000007ff037c10 */ /* 0x000fe200087fe4ff */
[----:B------:R-:W-:-:S05]  /*4f50*/  ULDC.64 UR6, c[0x0][0x428] ;  /* 0x00010a0000067ab9 */ /* 0x000fca0000000a00 */
[----:B------:R-:W2:Y:S01]  /*4f60*/  LDG.E.64 R2, desc[UR4][R2.64] ;  /* 0x0000000402027981 */ /* 0x000ea2000c1e1b00 */
[----:B------:R-:W-:Y:S01]  /*4f70*/  DSETP.NEU.AND P0, PT, RZ, UR6, PT ;  /* 0x00000006ff007e2a */ /* 0x000fe2000bf0d000 */
[----:B------:R-:W-:Y:S02]  /*4f80*/  ULDC.64 UR6, c[0x0][0x410] ;  /* 0x0001040000067ab9 */ /* 0x000fe40000000a00 */
[----:B------:R-:W-:-:S04]  /*4f90*/  IADD3 R4, P1, R5, UR6, RZ ;  /* 0x0000000605047c10 */ /* 0x000fc8000ff3e0ff */
[----:B------:R-:W-:Y:S01]  /*4fa0*/  IADD3.X R5, RZ, UR7, RZ, P1, !PT ;  /* 0x00000007ff057c10 */ /* 0x000fe20008ffe4ff */
[----:B--2---:R-:W-:-:S06]  /*4fb0*/  DSETP.NEU.XOR P0, PT, R2, RZ, P0 ;  /* 0x000000ff0200722a */ /* 0x004fcc000070d800 */
[----:B------:R-:W-:-:S05]  /*4fc0*/  SEL R7, RZ, 0x1, !P0 ;  /* 0x00000001ff077807 */ /* 0x000fca0004000000 */
[----:B------:R-:W-:Y:S01]  /*4fd0*/  STG.E.U8 desc[UR4][R4.64], R7 ;  /* 0x0000000704007986 */ /* 0x000fe2000c101104 */
[----:B------:R-:W-:Y:S05]  /*4fe0*/  EXIT ;  /* 0x000000000000794d */ /* 0x000fea0003800000 */
.L_x_6260:
        /* <DEDUP_REMOVED lines=9> */
.L_x_43807:


//--------------------- .text._ZN2at6native27unrolled_elementwise_kernelINS0_13AUnaryFunctorIddbZZZNS0_23logical_xor_kernel_cudaERNS_14TensorIteratorEENKUlvE0_clEvENKUlvE4_clEvEUlddE_EESt5arrayIPcLm2EELi4E23TrivialOffsetCalculatorILi1EjESD_NS0_6memory15LoadWithoutCastENSE_16StoreWithoutCastEEEviT_T0_T2_T3_T4_T5_ --------------------------
	.section	.text._ZN2at6native27unrolled_elementwise_kernelINS0_13AUnaryFunctorIddbZZZNS0_23logical_xor_kernel_cudaERNS_14TensorIteratorEENKUlvE0_clEvENKUlvE4_clEvEUlddE_EESt5arrayIPcLm2EELi4E23TrivialOffsetCalculatorILi1EjESD_NS0_6memory15LoadWithoutCastENSE_16StoreWithoutCastEEEviT_T0_T2_T3_T4_T5_,"ax",@progbits
	.align	128
        .global         _ZN2at6native27unrolled_elementwise_kernelINS0_13AUnaryFunctorIddbZZZNS0_23logical_xor_kernel_cudaERNS_14TensorIteratorEENKUlvE0_clEvENKUlvE4_clEvEUlddE_EESt5arrayIPcLm2EELi4E23TrivialOffsetCalculatorILi1EjESD_NS0_6memory15LoadWithoutCastENSE_16StoreWithoutCastEEEviT_T0_T2_T3_T4_T5_
        .type           _ZN2at6native27unrolled_elementwise_kernelINS0_13AUnaryFunctorIddbZZZNS0_23logical_xor_kernel_cudaERNS_14TensorIteratorEENKUlvE0_clEvENKUlvE4_clEvEUlddE_EESt5arrayIPcLm2EELi4E23TrivialOffsetCalculatorILi1EjESD_NS0_6memory15LoadWithoutCastENSE_16StoreWithoutCastEEEviT_T0_T2_T3_T4_T5_,@function
        .size           _ZN2at6native27unrolled_elementwise_kernelINS0_13AUnaryFunctorIddbZZZNS0_23logical_xor_kernel_cudaERNS_14TensorIteratorEENKUlvE0_clEvENKUlvE4_clEvEUlddE_EESt5arrayIPcLm2EELi4E23TrivialOffsetCalculatorILi1EjESD_NS0_6memory15LoadWithoutCastENSE_16StoreWithoutCastEEEviT_T0_T2_T3_T4_T5_,(.L_x_43808 - _ZN2at6native27unrolled_elementwise_kernelINS0_13AUnaryFunctorIddbZZZNS0_23logical_xor_kernel_cudaERNS_14TensorIteratorEENKUlvE0_clEvENKUlvE4_clEvEUlddE_EESt5arrayIPcLm2EELi4E23TrivialOffsetCalculatorILi1EjESD_NS0_6memory15LoadWithoutCastENSE_16StoreWithoutCastEEEviT_T0_T2_T3_T4_T5_)
        .other          _ZN2at6native27unrolled_elementwise_kernelINS0_13AUnaryFunctorIddbZZZNS0_23logical_xor_kernel_cudaERNS_14TensorIteratorEENKUlvE0_clEvENKUlvE4_clEvEUlddE_EESt5arrayIPcLm2EELi4E23TrivialOffsetCalculatorILi1EjESD_NS0_6memory15LoadWithoutCastENSE_16StoreWithoutCastEEEviT_T0_T2_T3_T4_T5_,@"STO_CUDA_ENTRY STV_DEFAULT"
_ZN2at6native27unrolled_elementwise_kernelINS0_13AUnaryFunctorIddbZZZNS0_23logical_xor_kernel_cudaERNS_14TensorIteratorEENKUlvE0_clEvENKUlvE4_clEvEUlddE_EESt5arrayIPcLm2EELi4E23TrivialOffsetCalculatorILi1EjESD_NS0_6memory15LoadWithoutCastENSE_16StoreWithoutCastEEEviT_T0_T2_T3_T4_T5_:
.text._ZN2at6native27unrolled_elementwise_kernelINS0_13AUnaryFunctorIddbZZZNS0_23logical_xor_kernel_cudaERNS_14TensorIteratorEENKUlvE0_clEvENKUlvE4_clEvEUlddE_EESt5arrayIPcLm2EELi4E23TrivialOffsetCalculatorILi1EjESD_NS0_6memory15LoadWithoutCastENSE_16StoreWithoutCastEEEviT_T0_T2_T3_T4_T5_:
[----:B------:R-:W-:Y:S01]  /*0000*/  LDC R1, c[0x0][0x28] ;  /* 0x00000a00ff017b82 */ /* 0x000fe20000000800 */
[----:B------:R-:W0:Y:S07]  /*0010*/  S2R R0, SR_CTAID.X ;  /* 0x0000000000007919 */ /* 0x000e2e0000002500 */
[----:B------:R-:W0:Y:S01]  /*0020*/  LDC R5, c[0x0][0x210] ;  /* 0x00008400ff057b82 */ /* 0x000e220000000800 */
[----:B------:R-:W-:Y:S01]  /*0030*/  ULDC.64 UR4, c[0x0][0x208] ;  /* 0x0000820000047ab9 */ /* 0x000fe20000000a00 */
[----:B------:R-:W1:Y:S01]  /*0040*/  S2R R3, SR_TID.X ;  /* 0x0000000000037919 */ /* 0x000e620000002100 */
[----:B------:R-:W-:Y:S01]  /*0050*/  PLOP3.LUT P0, PT, PT, PT, PT, 0x8, 0x0 ;  /* 0x000000000000781c */ /* 0x000fe20003f0e170 */
[----:B------:R-:W-:Y:S01]  /*0060*/  ULDC.64 UR6, c[0x0][0x220] ;  /* 0x0000880000067ab9 */ /* 0x000fe20000000a00 */
        /* <DEDUP_REMOVED lines=9> */
[----:B------:R-:W-:Y:S01]  /*0100*/  @!P1 IADD3 R15, R15, 0x80, RZ ;  /* 0x000000800f0f9810 */ /* 0x000fe20007ffe0ff */
[----:B------:R-:W1:Y:S03]  /*0110*/  @!P1 LDC.64 R12, c[0x0][0x230] ;  /* 0x00008c00ff0c9b82 */ /* 0x000e660000000a00 */
[----:B------:R-:W-:Y:S01]  /*0120*/  ISETP.GE.AND P5, PT, R15, R2, PT ;  /* 0x000000020f00720c */ /* 0x000fe20003fa6270 */
[----:B0-----:R-:W-:-:S06]  /*0130*/  @!P4 IMAD.WIDE.U32 R6, R11, 0x8, R6 ;  /* 0x000000080b06c825 */ /* 0x001fcc00078e0006 */
[----:B------:R-:W2:Y:S06]  /*0140*/  @!P4 LDG.E.64 R6, desc[UR4][R6.64] ;  /* 0x000000040606c981 */ /* 0x000eac000c1e1b00 */
[----:B------:R-:W-:Y:S01]  /*0150*/  @!P5 IMAD R19, R0, 0x200, R15 ;  /* 0x000002000013d824 */ /* 0x000fe200078e020f */
[----:B------:R-:W0:Y:S01]  /*0160*/  @!P5 LDC.64 R8, c[0x0][0x230] ;  /* 0x00008c00ff08db82 */ /* 0x000e220000000a00 */
[----:B------:R-:W-:-:S05]  /*0170*/  @!P5 VIADD R15, R15, 0x80 ;  /* 0x000000800f0fd836 */ /* 0x000fca0000000000 */
[----:B------:R-:W-:Y:S01]  /*0180*/  ISETP.GE.AND P3, PT, R15, R2, PT ;  /* 0x000000020f00720c */ /* 0x000fe20003f66270 */
[----:B-1----:R-:W-:Y:S02]  /*0190*/  @!P1 IMAD.WIDE.U32 R12, R17, 0x8, R12 ;  /* 0x00000008110c9825 */ /* 0x002fe400078e000c */
[----:B------:R-:W1:Y:S10]  /*01a0*/  @!P4 LDC.64 R16, c[0x0][0x228] ;  /* 0x00008a00ff10cb82 */ /* 0x000e740000000a00 */
[----:B------:R-:W3:Y:S01]  /*01b0*/  @!P3 LDC.64 R4, c[0x0][0x230] ;  /* 0x00008c00ff04bb82 */ /* 0x000ee20000000a00 */
[----:B0-----:R-:W-:-:S02]  /*01c0*/  @!P5 IMAD.WIDE.U32 R10, R19, 0x8, R8 ;  /* 0x00000008130ad825 */ /* 0x001fc400078e0008 */
[----:B------:R-:W4:Y:S01]  /*01d0*/  @!P1 LDG.E.64 R8, desc[UR4][R12.64] ;  /* 0x000000040c089981 */ /* 0x000f22000c1e1b00 */
[----:B------:R-:W-:-:S03]  /*01e0*/  @!P3 LEA R15, R0, R15, 0x9 ;  /* 0x0000000f000fb211 */ /* 0x000fc600078e48ff */
[----:B------:R-:W5:Y:S02]  /*01f0*/  @!P5 LDG.E.64 R10, desc[UR4][R10.64] ;  /* 0x000000040a0ad981 */ /* 0x000f64000c1e1b00 */
[----:B---3--:R-:W-:-:S06]  /*0200*/  @!P3 IMAD.WIDE.U32 R4, R15, 0x8, R4 ;  /* 0x000000080f04b825 */ /* 0x008fcc00078e0004 */
[----:B------:R-:W3:Y:S01]  /*0210*/  @!P3 LDG.E.64 R4, desc[UR4][R4.64] ;  /* 0x000000040404b981 */ /* 0x000ee2000c1e1b00 */
[----:B------:R-:W-:Y:S01]  /*0220*/  PLOP3.LUT P2, PT, PT, PT, PT, 0x8, 0x0 ;  /* 0x000000000000781c */ /* 0x000fe20003f4e170 */
[--C-:B------:R-:W-:Y:S02]  /*0230*/  IMAD.MOV.U32 R15, RZ, RZ, R3.reuse ;  /* 0x000000ffff0f7224 */ /* 0x100fe400078e0003 */
[----:B------:R-:W-:Y:S01]  /*0240*/  @!P4 IMAD.MOV.U32 R15, RZ, RZ, R14 ;  /* 0x000000ffff0fc224 */ /* 0x000fe200078e000e */
[----:B------:R-:W-:Y:S01]  /*0250*/  BSSY B0, `(.L_x_6261) ;  /* 0x0000020000007945 */ /* 0x000fe20003800000 */
[----:B--2---:R-:W-:Y:S01]  /*0260*/  @!P4 DSETP.NEU.AND P0, PT, R6, RZ, PT ;  /* 0x000000ff0600c22a */ /* 0x004fe20003f0d000 */
[----:B------:R-:W-:-:S05]  /*0270*/  @!P4 IMAD R7, R0, 0x200, R3 ;  /* 0x000002000007c824 */ /* 0x000fca00078e0203 */
[----:B------:R-:W-:Y:S01]  /*0280*/  DSETP.NEU.XOR P0, PT, RZ, UR6, P0 ;  /* 0x00000006ff007e2a */ /* 0x000fe2000870d800 */
[----:B-1----:R-:W-:-:S04]  /*0290*/  @!P4 IADD3 R6, P6, R7, R16, RZ ;  /* 0x000000100706c210 */ /* 0x002fc80007fde0ff */
[----:B------:R-:W-:Y:S02]  /*02a0*/  @!P4 IADD3.X R7, RZ, R17, RZ, P6, !PT ;  /* 0x00000011ff07c210 */ /* 0x000fe400037fe4ff */
[----:B------:R-:W-:-:S05]  /*02b0*/  @!P4 SEL R3, RZ, 0x1, !P0 ;  /* 0x00000001ff03c807 */ /* 0x000fca0004000000 */
[----:B------:R0:W-:Y:S01]  /*02c0*/  @!P4 STG.E.U8 desc[UR4][R6.64], R3 ;  /* 0x000000030600c986 */ /* 0x0001e2000c101104 */
[----:B------:R-:W-:Y:S01]  /*02d0*/  PLOP3.LUT P0, PT, PT, PT, PT, 0x8, 0x0 ;  /* 0x000000000000781c */ /* 0x000fe20003f0e170 */
[----:B----4-:R-:W-:Y:S01]  /*02e0*/  @!P1 DSETP.NEU.AND P2, PT, R8, RZ, PT ;  /* 0x000000ff0800922a */ /* 0x010fe20003f4d000 */
[----:B------:R-:W-:-:S07]  /*02f0*/  PLOP3.LUT P1, PT, PT, PT, PT, 0x8, 0x0 ;  /* 0x000000000000781c */ /* 0x000fce0003f2e170 */
[----:B-----5:R-:W-:Y:S01]  /*0300*/  @!P5 DSETP.NEU.AND P1, PT, R10, RZ, PT ;  /* 0x000000ff0a00d22a */ /* 0x020fe20003f2d000 */
[----:B------:R-:W-:Y:S01]  /*0310*/  ISETP.GE.AND P5, PT, R15, R2, PT ;  /* 0x000000020f00720c */ /* 0x000fe20003fa6270 */
[----:B------:R-:W-:-:S04]  /*0320*/  DSETP.NEU.XOR P2, PT, RZ, UR6, P2 ;  /* 0x00000006ff007e2a */ /* 0x000fc8000974d800 */
[----:B------:R-:W-:Y:S02]  /*0330*/  DSETP.NEU.XOR P1, PT, RZ, UR6, P1 ;  /* 0x00000006ff007e2a */ /* 0x000fe40008f2d800 */
[----:B---3--:R-:W-:Y:S01]  /*0340*/  @!P3 DSETP.NEU.AND P0, PT, R4, RZ, PT ;  /* 0x000000ff0400b22a */ /* 0x008fe20003f0d000 */
[----:B------:R-:W-:-:S03]  /*0350*/  SEL R9, RZ, 0x1, !P2 ;  /* 0x00000001ff097807 */ /* 0x000fc60005000000 */
[----:B------:R-:W-:Y:S02]  /*0360*/  SEL R11, RZ, 0x1, !P1 ;  /* 0x00000001ff0b7807 */ /* 0x000fe40004800000 */
[----:B------:R-:W-:Y:S01]  /*0370*/  DSETP.NEU.XOR P0, PT, RZ, UR6, P0 ;  /* 0x00000006ff007e2a */ /* 0x000fe2000870d800 */
[----:B0-----:R-:W-:-:S13]  /*0380*/  @P5 BRA `(.L_x_6262) ;  /* 0x0000000000305947 */ /* 0x001fda0003800000 */
        /* <DEDUP_REMOVED lines=12> */
.L_x_6262:
[----:B------:R-:W-:Y:S05]  /*0450*/  BSYNC B0 ;  /* 0x0000000000007941 */ /* 0x000fea0003800000 */
.L_x_6261:
[----:B------:R-:W-:-:S13]  /*0460*/  ISETP.GE.AND P1, PT, R15, R2, PT ;  /* 0x000000020f00720c */ /* 0x000fda0003f26270 */
[----:B------:R-:W-:Y:S05]  /*0470*/  @P1 EXIT ;  /* 0x000000000000194d */ /* 0x000fea0003800000 */
[----:B------:R-:W-:Y:S01]  /*0480*/  LEA R0, R0, R15, 0x9 ;  /* 0x0000000f00007211 */ /* 0x000fe200078e48ff */
[----:B------:R-:W-:Y:S01]  /*0490*/  ULDC.64 UR6, c[0x0][0x228] ;  /* 0x00008a0000067ab9 */ /* 0x000fe20000000a00 */
[----:B0-----:R-:W-:Y:S02]  /*04a0*/  SEL R5, RZ, 0x1, !P0 ;  /* 0x00000001ff057807 */ /* 0x001fe40004000000 */
[----:B------:R-:W-:-:S05]  /*04b0*/  IADD3 R2, P1, R0, UR6, RZ ;  /* 0x0000000600027c10 */ /* 0x000fca000ff3e0ff */
[----:B------:R-:W-:-:S05]  /*04c0*/  IMAD.X R3, RZ, RZ, UR7, P1 ;  /* 0x00000007ff037e24 */ /* 0x000fca00088e06ff */
[----:B------:R-:W-:Y:S01]  /*04d0*/  STG.E.U8 desc[UR4][R2.64], R5 ;  /* 0x0000000502007986 */ /* 0x000fe2000c101104 */
[----:B------:R-:W-:Y:S05]  /*04e0*/  EXIT ;  /* 0x000000000000794d */ /* 0x000fea0003800000 */
.L_x_6263:
        /* <DEDUP_REMOVED lines=9> */
.L_x_43808:


//--------------------- .text._ZN2at6native29vectorized_elementwise_kernelILi2ENS0_13AUnaryFunctorIddbZZZNS0_23logical_xor_kernel_cudaERNS_14TensorIteratorEENKUlvE0_clEvENKUlvE4_clEvEUlddE_EESt5arrayIPcLm2EEEEviT0_T1_ --------------------------
	.section	.text._ZN2at6native29vectorized_elementwise_kernelILi2ENS0_13AUnaryFunctorIddbZZZNS0_23logical_xor_kernel_cudaERNS_14TensorIteratorEENKUlvE0_clEvENKUlvE4_clEvEUlddE_EESt5arrayIPcLm2EEEEviT0_T1_,"ax",@progbits
	.align	128
        .global         _ZN2at6native29vectorized_elementwise_kernelILi2ENS0_13AUnaryFunctorIddbZZZNS0_23logical_xor_kernel_cudaERNS_14TensorIteratorEENKUlvE0_clEvENKUlvE4_clEvEUlddE_EESt5arrayIPcLm2EEEEviT0_T1_
        .type           _ZN2at6native29vectorized_elementwise_kernelILi2ENS0_13AUnaryFunctorIddbZZZNS0_23logical_xor_kernel_cudaERNS_14TensorIteratorEENKUlvE0_clEvENKUlvE4_clEvEUlddE_EESt5arrayIPcLm2EEEEviT0_T1_,@function
        .size           _ZN2at6native29vectorized_elementwise_kernelILi2ENS0_13AUnaryFunctorIddbZZZNS0_23logical_xor_kernel_cudaERNS_14TensorIteratorEENKUlvE0_clEvENKUlvE4_clEvEUlddE_EESt5arrayIPcLm2EEEEviT0_T1_,(.L_x_43809 - _ZN2at6native29vectorized_elementwise_kernelILi2ENS0_13AUnaryFunctorIddbZZZNS0_23logical_xor_kernel_cudaERNS_14TensorIteratorEENKUlvE0_clEvENKUlvE4_clEvEUlddE_EESt5arrayIPcLm2EEEEviT0_T1_)
        .other          _ZN2at6native29vectorized_elementwise_kernelILi2ENS0_13AUnaryFunctorIddbZZZNS0_23logical_xor_kernel_cudaERNS_14TensorIteratorEENKUlvE0_clEvENKUlvE4_clEvEUlddE_EESt5arrayIPcLm2EEEEviT0_T1_,@"STO_CUDA_ENTRY STV_DEFAULT"
_ZN2at6native29vectorized_elementwise_kernelILi2ENS0_13AUnaryFunctorIddbZZZNS0_23logical_xor_kernel_cudaERNS_14TensorIteratorEENKUlvE0_clEvENKUlvE4_clEvEUlddE_EESt5arrayIPcLm2EEEEviT0_T1_:
.text._ZN2at6native29vectorized_elementwise_kernelILi2ENS0_13AUnaryFunctorIddbZZZNS0_23logical_xor_kernel_cudaERNS_14TensorIteratorEENKUlvE0_clEvENKUlvE4_clEvEUlddE_EESt5arrayIPcLm2EEEEviT0_T1_:
        /* <DEDUP_REMOVED lines=13> */
[----:B------:R-:W2:Y:S04]  /*00d0*/  LDG.E.128 R16, desc[UR4][R2.64] ;  /* 0x0000000402107981 */ /* 0x000ea8000c1e1d00 */
[----:B------:R-:W3:Y:S04]  /*00e0*/  LDG.E.128 R12, desc[UR4][R2.64+0x800] ;  /* 0x00080004020c7981 */ /* 0x000ee8000c1e1d00 */
[----:B------:R-:W4:Y:S04]  /*00f0*/  LDG.E.128 R8, desc[UR4][R2.64+0x1000] ;  /* 0x0010000402087981 */ /* 0x000f28000c1e1d00 */
[----:B------:R0:W5:Y:S01]  /*0100*/  LDG.E.128 R4, desc[UR4][R2.64+0x1800] ;  /* 0x0018000402047981 */ /* 0x000162000c1e1d00 */
[----:B------:R-:W-:Y:S01]  /*0110*/  DSETP.NEU.AND P0, PT, RZ, UR6, PT ;  /* 0x00000006ff007e2a */ /* 0x000fe2000bf0d000 */
[----:B------:R-:W-:-:S05]  /*0120*/  ULDC.64 UR6, c[0x0][0x228] ;  /* 0x00008a0000067ab9 */ /* 0x000fca0000000a00 */
[----:B--2---:R-:W-:Y:S01]  /*0130*/  DSETP.NEU.XOR P1, PT, R16, RZ, P0 ;  /* 0x000000ff1000722a */ /* 0x004fe2000072d800 */
[----:B------:R-:W-:Y:S01]  /*0140*/  IADD3 R16, P2, R0, UR6, RZ ;  /* 0x0000000600107c10 */ /* 0x000fe2000ff5e0ff */
[----:B------:R-:W-:Y:S02]  /*0150*/  DSETP.NEU.XOR P6, PT, R18, RZ, P0 ;  /* 0x000000ff1200722a */ /* 0x000fe400007cd800 */
[----:B---3--:R-:W-:Y:S02]  /*0160*/  DSETP.NEU.XOR P5, PT, R12, RZ, P0 ;  /* 0x000000ff0c00722a */ /* 0x008fe400007ad800 */
[----:B------:R-:W-:Y:S01]  /*0170*/  SEL R0, RZ, 0x1, !P1 ;  /* 0x00000001ff007807 */ /* 0x000fe20004800000 */
[----:B------:R-:W-:Y:S01]  /*0180*/  IMAD.X R17, RZ, RZ, UR7, P2 ;  /* 0x00000007ff117e24 */ /* 0x000fe200090e06ff */
[----:B------:R-:W-:Y:S02]  /*0190*/  DSETP.NEU.XOR P4, PT, R14, RZ, P0 ;  /* 0x000000ff0e00722a */ /* 0x000fe4000078d800 */
[----:B----4-:R-:W-:Y:S01]  /*01a0*/  DSETP.NEU.XOR P3, PT, R8, RZ, P0 ;  /* 0x000000ff0800722a */ /* 0x010fe2000076d800 */
[----:B0-----:R-:W-:Y:S01]  /*01b0*/  IMAD.WIDE R2, R21, 0x2, R16 ;  /* 0x0000000215027825 */ /* 0x001fe200078e0210 */
[----:B------:R-:W-:-:S02]  /*01c0*/  DSETP.NEU.XOR P2, PT, R10, RZ, P0 ;  /* 0x000000ff0a00722a */ /* 0x000fc4000074d800 */
[----:B-----5:R-:W-:Y:S02]  /*01d0*/  DSETP.NEU.XOR P1, PT, R4, RZ, P0 ;  /* 0x000000ff0400722a */ /* 0x020fe4000072d800 */
[----:B------:R-:W-:Y:S01]  /*01e0*/  DSETP.NEU.XOR P0, PT, R6, RZ, P0 ;  /* 0x000000ff0600722a */ /* 0x000fe2000070d800 */
[----:B------:R-:W-:Y:S02]  /*01f0*/  SEL R5, RZ, 0x1, !P6 ;  /* 0x00000001ff057807 */ /* 0x000fe40007000000 */
        /* <DEDUP_REMOVED lines=15> */
.L_x_6264:
[----:B------:R-:W0:Y:S01]  /*02f0*/  S2R R19, SR_TID.X ;  /* 0x0000000000137919 */ /* 0x000e220000002100 */
[----:B------:R-:W-:Y:S01]  /*0300*/  CS2R R8, SRZ ;  /* 0x0000000000087805 */ /* 0x000fe2000001ff00 */
[----:B------:R-:W-:Y:S01]  /*0310*/  ULDC.64 UR6, c[0x0][0x220] ;  /* 0x0000880000067ab9 */ /* 0x000fe20000000a00 */
[C---:B0-----:R-:W-:Y:S01]  /*0320*/  ISETP.GE.AND P5, PT, R19.reuse, R16, PT ;  /* 0x000000101300720c */ /* 0x041fe20003fa6270 */
[----:B------:R-:W-:Y:S02]  /*0330*/  VIADD R18, R19, 0x80 ;  /* 0x0000008013127836 */ /* 0x000fe40000000000 */
[----:B------:R-:W-:-:S10]  /*0340*/  IMAD.MOV.U32 R5, RZ, RZ, R19 ;  /* 0x000000ffff057224 */ /* 0x000fd400078e0013 */
[----:B------:R-:W-:-:S05]  /*0350*/  @!P5 IMAD.MOV.U32 R5, RZ, RZ, R18 ;  /* 0x000000ffff05d224 */ /* 0x000fca00078e0012 */
[----:B------:R-:W-:-:S13]  /*0360*/  ISETP.GE.AND P0, PT, R5, R16, PT ;  /* 0x000000100500720c */ /* 0x000fda0003f06270 */
[----:B------:R-:W0:Y:S01]  /*0370*/  @!P0 LDC.64 R2, c[0x0][0x230] ;  /* 0x00008c00ff028b82 */ /* 0x000e220000000a00 */
[----:B------:R-:W-:-:S04]  /*0380*/  @!P0 IMAD.IADD R7, R0, 0x1, R5 ;  /* 0x0000000100078824 */ /* 0x000fc800078e0205 */
[----:B0-----:R-:W-:-:S05]  /*0390*/  @!P0 IMAD.WIDE.U32 R2, R7, 0x8, R2 ;  /* 0x0000000807028825 */ /* 0x001fca00078e0002 */
[----:B------:R0:W2:Y:S01]  /*03a0*/  @!P0 LDG.E.64 R8, desc[UR4][R2.64] ;  /* 0x0000000402088981 */ /* 0x0000a2000c1e1b00 */
[----:B------:R-:W-:Y:S01]  /*03b0*/  @!P0 VIADD R5, R5, 0x80 ;  /* 0x0000008005058836 */ /* 0x000fe20000000000 */
[----:B------:R-:W-:Y:S01]  /*03c0*/  DSETP.NEU.AND P3, PT, RZ, UR6, PT ;  /* 0x00000006ff007e2a */ /* 0x000fe2000bf6d000 */
[----:B------:R-:W-:-:S03]  /*03d0*/  CS2R R22, SRZ ;  /* 0x0000000000167805 */ /* 0x000fc6000001ff00 */
[----:B------:R-:W-:-:S13]  /*03e0*/  ISETP.GE.AND P6, PT, R5, R16, PT ;  /* 0x000000100500720c */ /* 0x000fda0003fc6270 */
[----:B------:R-:W-:Y:S01]  /*03f0*/  @!P6 IMAD.IADD R7, R0, 0x1, R5 ;  /* 0x000000010007e824 */ /* 0x000fe200078e0205 */
[----:B0-----:R-:W0:Y:S01]  /*0400*/  @!P6 LDC.64 R2, c[0x0][0x230] ;  /* 0x00008c00ff02eb82 */ /* 0x001e220000000a00 */
[----:B------:R-:W-:-:S05]  /*0410*/  @!P6 VIADD R5, R5, 0x80 ;  /* 0x000000800505e836 */ /* 0x000fca0000000000 */
[----:B------:R-:W-:-:S13]  /*0420*/  ISETP.GE.AND P4, PT, R5, R16, PT ;  /* 0x000000100500720c */ /* 0x000fda0003f86270 */
[----:B------:R-:W-:Y:S02]  /*0430*/  @!P4 IMAD.IADD R21, R0, 0x1, R5 ;  /* 0x000000010015c824 */ /* 0x000fe400078e0205 */
[----:B------:R-:W-:Y:S02]  /*0440*/  @!P4 VIADD R5, R5, 0x80 ;  /* 0x000000800505c836 */ /* 0x000fe40000000000 */
[----:B0-----:R-:W-:-:S03]  /*0450*/  @!P6 IMAD.WIDE.U32 R6, R7, 0x8, R2 ;  /* 0x000000080706e825 */ /* 0x001fc600078e0002 */
[C---:B------:R-:W-:Y:S01]  /*0460*/  ISETP.GE.AND P0, PT, R5.reuse, R16, PT ;  /* 0x000000100500720c */ /* 0x040fe20003f06270 */
[----:B------:R-:W0:Y:S01]  /*0470*/  @!P5 LDC.64 R2, c[0x0][0x230] ;  /* 0x00008c00ff02db82 */ /* 0x000e220000000a00 */
[----:B------:R1:W3:Y:S11]  /*0480*/  @!P6 LDG.E.64 R22, desc[UR4][R6.64] ;  /* 0x000000040616e981 */ /* 0x0002f6000c1e1b00 */
[----:B------:R-:W-:Y:S01]  /*0490*/  @!P0 IMAD.IADD R29, R0, 0x1, R5 ;  /* 0x00000001001d8824 */ /* 0x000fe200078e0205 */
[----:B------:R-:W4:Y:S01]  /*04a0*/  @!P0 LDC.64 R12, c[0x0][0x230] ;  /* 0x00008c00ff0c8b82 */ /* 0x000f220000000a00 */
[----:B------:R-:W-:-:S05]  /*04b0*/  @!P0 VIADD R5, R5, 0x80 ;  /* 0x0000008005058836 */ /* 0x000fca0000000000 */
[----:B------:R-:W-:-:S13]  /*04c0*/  ISETP.GE.AND P1, PT, R5, R16, PT ;  /* 0x000000100500720c */ /* 0x000fda0003f26270 */
[----:B------:R-:W-:Y:S01]  /*04d0*/  @!P1 IMAD.IADD R27, R0, 0x1, R5 ;  /* 0x00000001001b9824 */ /* 0x000fe200078e0205 */
[----:B-1----:R-:W1:Y:S01]  /*04e0*/  @!P1 LDC.64 R6, c[0x0][0x230] ;  /* 0x00008c00ff069b82 */ /* 0x002e620000000a00 */
[----:B------:R-:W-:Y:S02]  /*04f0*/  @!P1 VIADD R5, R5, 0x80 ;  /* 0x0000008005059836 */ /* 0x000fe40000000000 */
[----:B----4-:R-:W-:-:S06]  /*0500*/  @!P0 IMAD.WIDE.U32 R12, R29, 0x8, R12 ;  /* 0x000000081d0c8825 */ /* 0x010fcc00078e000c */
[----:B------:R-:W4:Y:S01]  /*0510*/  @!P0 LDG.E.64 R12, desc[UR4][R12.64] ;  /* 0x000000040c0c8981 */ /* 0x000f22000c1e1b00 */
[----:B------:R-:W-:Y:S02]  /*0520*/  @!P5 IMAD.IADD R25, R0, 0x1, R19 ;  /* 0x000000010019d824 */ /* 0x000fe400078e0213 */
[----:B-1----:R-:W-:-:S06]  /*0530*/  @!P1 IMAD.WIDE.U32 R6, R27, 0x8, R6 ;  /* 0x000000081b069825 */ /* 0x002fcc00078e0006 */
[----:B------:R-:W5:Y:S01]  /*0540*/  @!P1 LDG.E.64 R6, desc[UR4][R6.64] ;  /* 0x0000000406069981 */ /* 0x000f62000c1e1b00 */
[----:B0-----:R-:W-:Y:S01]  /*0550*/  @!P5 IMAD.WIDE.U32 R2, R25, 0x8, R2 ;  /* 0x000000081902d825 */ /* 0x001fe200078e0002 */
[----:B--2---:R-:W-:-:S06]  /*0560*/  DSETP.NEU.XOR P2, PT, R8, RZ, P3 ;  /* 0x000000ff0800722a */ /* 0x004fcc0001f4d800 */
[----:B------:R-:W-:Y:S02]  /*0570*/  SEL R17, RZ, 0x1, !P2 ;  /* 0x00000001ff117807 */ /* 0x000fe40005000000 */
[----:B------:R-:W-:-:S13]  /*0580*/  ISETP.GE.AND P2, PT, R5, R16, PT ;  /* 0x000000100500720c */ /* 0x000fda0003f46270 */
[----:B------:R-:W-:Y:S01]  /*0590*/  @!P2 IMAD.IADD R15, R0, 0x1, R5 ;  /* 0x00000001000fa824 */ /* 0x000fe200078e0205 */
[----:B------:R-:W0:Y:S01]  /*05a0*/  @!P2 LDC.64 R8, c[0x0][0x230] ;  /* 0x00008c00ff08ab82 */ /* 0x000e220000000a00 */
[----:B------:R-:W-:-:S05]  /*05b0*/  @!P2 VIADD R5, R5, 0x80 ;  /* 0x000000800505a836 */ /* 0x000fca0000000000 */
[----:B------:R-:W-:-:S13]  /*05c0*/  ISETP.GE.AND P6, PT, R5, R16, PT ;  /* 0x000000100500720c */ /* 0x000fda0003fc6270 */
[----:B------:R-:W1:Y:S01]  /*05d0*/  @!P6 LDC.64 R10, c[0x0][0x230] ;  /* 0x00008c00ff0aeb82 */ /* 0x000e620000000a00 */
[----:B------:R-:W-:Y:S02]  /*05e0*/  @!P6 IMAD.IADD R25, R0, 0x1, R5 ;  /* 0x000000010019e824 */ /* 0x000fe400078e0205 */
[----:B0-----:R-:W-:Y:S01]  /*05f0*/  @!P2 IMAD.WIDE.U32 R8, R15, 0x8, R8 ;  /* 0x000000080f08a825 */ /* 0x001fe200078e0008 */
[----:B------:R-:W-:-:S04]  /*0600*/  CS2R R14, SRZ ;  /* 0x00000000000e7805 */ /* 0x000fc8000001ff00 */
[----:B------:R-:W0:Y:S01]  /*0610*/  @!P4 LDC.64 R4, c[0x0][0x230] ;  /* 0x00008c00ff04cb82 */ /* 0x000e220000000a00 */
[----:B------:R-:W2:Y:S04]  /*0620*/  @!P2 LDG.E.64 R8, desc[UR4][R8.64] ;  /* 0x000000040808a981 */ /* 0x000ea8000c1e1b00 */
[----:B------:R-:W3:Y:S01]  /*0630*/  @!P5 LDG.E.64 R14, desc[UR4][R2.64] ;  /* 0x00000004020ed981 */ /* 0x000ee2000c1e1b00 */
[----:B-1----:R-:W-:-:S06]  /*0640*/  @!P6 IMAD.WIDE.U32 R10, R25, 0x8, R10 ;  /* 0x00000008190ae825 */ /* 0x002fcc00078e000a */
[----:B------:R-:W3:Y:S01]  /*0650*/  @!P6 LDG.E.64 R10, desc[UR4][R10.64] ;  /* 0x000000040a0ae981 */ /* 0x000ee2000c1e1b00 */
[----:B0-----:R-:W-:Y:S01]  /*0660*/  @!P4 IMAD.WIDE.U32 R24, R21, 0x8, R4 ;  /* 0x000000081518c825 */ /* 0x001fe200078e0004 */
[----:B------:R-:W-:Y:S01]  /*0670*/  CS2R R4, SRZ ;  /* 0x0000000000047805 */ /* 0x000fe2000001ff00 */
[----:B------:R-:W0:Y:S05]  /*0680*/  @!P5 LDC.64 R20, c[0x0][0x228] ;  /* 0x00008a00ff14db82 */ /* 0x000e2a0000000a00 */
[----:B------:R-:W3:Y:S01]  /*0690*/  @!P4 LDG.E.64 R4, desc[UR4][R24.64] ;  /* 0x000000041804c981 */ /* 0x000ee2000c1e1b00 */
[----:B------:R-:W-:-:S07]  /*06a0*/  PLOP3.LUT P4, PT, PT, PT, PT, 0x8, 0x0 ;  /* 0x000000000000781c */ /* 0x000fce0003f8e170 */
[----:B----4-:R-:W-:Y:S01]  /*06b0*/  @!P0 DSETP.NEU.AND P4, PT, R12, RZ, PT ;  /* 0x000000ff0c00822a */ /* 0x010fe20003f8d000 */
[----:B------:R-:W-:-:S07]  /*06c0*/  PLOP3.LUT P0, PT, PT, PT, PT, 0x8, 0x0 ;  /* 0x000000000000781c */ /* 0x000fce0003f0e170 */
[----:B-----5:R-:W-:Y:S01]  /*06d0*/  @!P1 DSETP.NEU.AND P0, PT, R6, RZ, PT ;  /* 0x000000ff0600922a */ /* 0x020fe20003f0d000 */
[----:B------:R-:W-:Y:S01]  /*06e0*/  PLOP3.LUT P1, PT, PT, PT, PT, 0x8, 0x0 ;  /* 0x000000000000781c */ /* 0x000fe20003f2e170 */
[----:B------:R-:W-:Y:S02]  /*06f0*/  @!P5 IMAD.IADD R7, R0, 0x1, R19 ;  /* 0x000000010007d824 */ /* 0x000fe400078e0213 */
[----:B------:R-:W-:Y:S01]  /*0700*/  @!P5 IMAD.MOV.U32 R19, RZ, RZ, R18 ;  /* 0x000000ffff13d224 */ /* 0x000fe200078e0012 */
[----:B------:R-:W-:Y:S02]  /*0710*/  DSETP.NEU.XOR P4, PT, RZ, UR6, P4 ;  /* 0x00000006ff007e2a */ /* 0x000fe4000a78d800 */
[----:B------:R-:W-:Y:S01]  /*0720*/  DSETP.NEU.XOR P0, PT, RZ, UR6, P0 ;  /* 0x00000006ff007e2a */ /* 0x000fe2000870d800 */
[----:B------:R-:W-:Y:S04]  /*0730*/  BSSY B0, `(.L_x_6265) ;  /* 0x0000044000007945 */ /* 0x000fe80003800000 */
[----:B------:R-:W-:Y:S01]  /*0740*/  BSSY B1, `(.L_x_6266) ;  /* 0x000003b000017945 */ /* 0x000fe20003800000 */
[----:B--2---:R-:W-:Y:S01]  /*0750*/  @!P2 DSETP.NEU.AND P1, PT, R8, RZ, PT ;  /* 0x000000ff0800a22a */ /* 0x004fe20003f2d000 */
[----:B------:R-:W-:-:S07]  /*0760*/  PLOP3.LUT P2, PT, PT, PT, PT, 0x8, 0x0 ;  /* 0x000000000000781c */ /* 0x000fce0003f4e170 */
[----:B---3--:R-:W-:Y:S02]  /*0770*/  @!P6 DSETP.NEU.AND P2, PT, R10, RZ, PT ;  /* 0x000000ff0a00e22a */ /* 0x008fe40003f4d000 */
[----:B------:R-:W-:-:S06]  /*0780*/  DSETP.NEU.XOR P6, PT, R14, RZ, P3 ;  /* 0x000000ff0e00722a */ /* 0x000fcc0001fcd800 */
[----:B------:R-:W-:Y:S02]  /*0790*/  @!P5 SEL R3, RZ, 0x1, !P6 ;  /* 0x00000001ff03d807 */ /* 0x000fe40007000000 */
[----:B0-----:R-:W-:-:S05]  /*07a0*/  @!P5 IADD3 R20, P6, R7, R20, RZ ;  /* 0x000000140714d210 */ /* 0x001fca0007fde0ff */
[----:B------:R-:W-:-:S05]  /*07b0*/  @!P5 IMAD.X R21, RZ, RZ, R21, P6 ;  /* 0x000000ffff15d224 */ /* 0x000fca00030e0615 */
[----:B------:R0:W-:Y:S01]  /*07c0*/  @!P5 STG.E.U8 desc[UR4][R20.64], R3 ;  /* 0x000000031400d986 */ /* 0x0001e2000c101104 */
[----:B------:R-:W-:Y:S01]  /*07d0*/  ISETP.GE.AND P5, PT, R19, R16, PT ;  /* 0x000000101300720c */ /* 0x000fe20003fa6270 */
[----:B------:R-:W-:Y:S02]  /*07e0*/  DSETP.NEU.XOR P6, PT, R22, RZ, P3 ;  /* 0x000000ff1600722a */ /* 0x000fe40001fcd800 */
[----:B------:R-:W-:Y:S02]  /*07f0*/  DSETP.NEU.XOR P3, PT, R4, RZ, P3 ;  /* 0x000000ff0400722a */ /* 0x000fe40001f6d800 */
[----:B------:R-:W-:Y:S02]  /*0800*/  DSETP.NEU.XOR P1, PT, RZ, UR6, P1 ;  /* 0x00000006ff007e2a */ /* 0x000fe40008f2d800 */
[----:B------:R-:W-:Y:S01]  /*0810*/  DSETP.NEU.XOR P2, PT, RZ, UR6, P2 ;  /* 0x00000006ff007e2a */ /* 0x000fe2000974d800 */
[----:B------:R-:W-:Y:S02]  /*0820*/  SEL R5, RZ, 0x1, !P6 ;  /* 0x00000001ff057807 */ /* 0x000fe40007000000 */
[----:B------:R-:W-:-:S02]  /*0830*/  SEL R7, RZ, 0x1, !P3 ;  /* 0x00000001ff077807 */ /* 0x000fc40005800000 */
[----:B------:R-:W-:Y:S02]  /*0840*/  SEL R9, RZ, 0x1, !P4 ;  /* 0x00000001ff097807 */ /* 0x000fe40006000000 */
[----:B------:R-:W-:Y:S02]  /*0850*/  SEL R11, RZ, 0x1, !P0 ;  /* 0x00000001ff0b7807 */ /* 0x000fe40004000000 */
[----:B------:R-:W-:Y:S01]  /*0860*/  SEL R13, RZ, 0x1, !P1 ;  /* 0x00000001ff0d7807 */ /* 0x000fe20004800000 */
[----:B0-----:R-:W-:Y:S06]  /*0870*/  @P5 BRA `(.L_x_6267) ;  /* 0x0000000000385947 */ /* 0x001fec0003800000 */
        /* <DEDUP_REMOVED lines=14> */
.L_x_6267:
        /* <DEDUP_REMOVED lines=8> */
.L_x_6268:
        /* <DEDUP_REMOVED lines=8> */
.L_x_6269:
        /* <DEDUP_REMOVED lines=9> */
.L_x_6270:
[----:B------:R-:W-:Y:S05]  /*0af0*/  BSYNC B1 ;  /* 0x0000000000017941 */ /* 0x000fea0003800000 */
.L_x_6266:
[----:B------:R-:W-:-:S13]  /*0b00*/  ISETP.GE.AND P0, PT, R19, R16, PT ;  /* 0x000000101300720c */ /* 0x000fda0003f06270 */
[----:B------:R-:W3:Y:S01]  /*0b10*/  @!P0 LDC.64 R4, c[0x0][0x228] ;  /* 0x00008a00ff048b82 */ /* 0x000ee20000000a00 */
[----:B012---:R-:W-:Y:S02]  /*0b20*/  @!P0 IMAD.IADD R3, R0, 0x1, R19 ;  /* 0x0000000100038824 */ /* 0x007fe400078e0213 */
[----:B------:R-:W-:-:S03]  /*0b30*/  @!P0 VIADD R19, R19, 0x80 ;  /* 0x0000008013138836 */ /* 0x000fc60000000000 */
[----:B---3--:R-:W-:-:S05]  /*0b40*/  @!P0 IADD3 R2, P1, R3, R4, RZ ;  /* 0x0000000403028210 */ /* 0x008fca0007f3e0ff */
[----:B------:R-:W-:-:S05]  /*0b50*/  @!P0 IMAD.X R3, RZ, RZ, R5, P1 ;  /* 0x000000ffff038224 */ /* 0x000fca00008e0605 */
[----:B------:R2:W-:Y:S03]  /*0b60*/  @!P0 STG.E.U8 desc[UR4][R2.64], R13 ;  /* 0x0000000d02008986 */ /* 0x0005e6000c101104 */
.L_x_6271:
[----:B------:R-:W-:Y:S05]  /*0b70*/  BSYNC B0 ;  /* 0x0000000000007941 */ /* 0x000fea0003800000 */
.L_x_6265:
[----:B------:R-:W-:Y:S05]  /*0b80*/  WARPSYNC.ALL ;  /* 0x0000000000007948 */ /* 0x000fea0003800000 */
[----:B------:R-:W-:-:S13]  /*0b90*/  ISETP.GE.AND P0, PT, R19, R16, PT ;  /* 0x000000101300720c */ /* 0x000fda0003f06270 */
[----:B------:R-:W-:Y:S05]  /*0ba0*/  @P0 EXIT ;  /* 0x000000000000094d */ /* 0x000fea0003800000 */
[----:B------:R-:W-:Y:S01]  /*0bb0*/  IMAD.IADD R0, R0, 0x1, R19 ;  /* 0x0000000100007824 */ /* 0x000fe200078e0213 */
[----:B------:R-:W-:Y:S01]  /*0bc0*/  ULDC.64 UR6, c[0x0][0x228] ;  /* 0x00008a0000067ab9 */ /* 0x000fe20000000a00 */
[----:B0-----:R-:W-:-:S03]  /*0bd0*/  SEL R5, RZ, 0x1, !P2 ;  /* 0x00000001ff057807 */ /* 0x001fc60005000000 */
[----:B-12---:R-:W-:-:S05]  /*0be0*/  IADD3 R2, P0, R0, UR6, RZ ;  /* 0x0000000600027c10 */ /* 0x006fca000ff1e0ff */
[----:B------:R-:W-:-:S05]  /*0bf0*/  IMAD.X R3, RZ, RZ, UR7, P0 ;  /* 0x00000007ff037e24 */ /* 0x000fca00080e06ff */
[----:B------:R-:W-:Y:S01]  /*0c00*/  STG.E.U8 desc[UR4][R2.64], R5 ;  /* 0x0000000502007986 */ /* 0x000fe2000c101104 */
[----:B------:R-:W-:Y:S05]  /*0c10*/  EXIT ;  /* 0x000000000000794d */ /* 0x000fea0003800000 */
.L_x_6272:
        /* <DEDUP_REMOVED lines=14> */
.L_x_43809:


//--------------------- .text._ZN2at6native29vectorized_elementwise_kernelILi4ENS0_13AUnaryFunctorIddbZZZNS0_23logical_xor_kernel_cudaERNS_14TensorIteratorEENKUlvE0_clEvENKUlvE4_clEvEUlddE_EESt5arrayIPcLm2EEEEviT0_T1_ --------------------------
	.section	.text._ZN2at6native29vectorized_elementwise_kernelILi4ENS0_13AUnaryFunctorIddbZZZNS0_23logical_xor_kernel_cudaERNS_14TensorIteratorEENKUlvE0_clEvENKUlvE4_clEvEUlddE_EESt5arrayIPcLm2EEEEviT0_T1_,"ax",@progbits
	.align	128
        .global         _ZN2at6native29vectorized_elementwise_kernelILi4ENS0_13AUnaryFunctorIddbZZZNS0_23logical_xor_kernel_cudaERNS_14TensorIteratorEENKUlvE0_clEvENKUlvE4_clEvEUlddE_EESt5arrayIPcLm2EEEEviT0_T1_
        .type           _ZN2at6native29vectorized_elementwise_kernelILi4ENS0_13AUnaryFunctorIddbZZZNS0_23logical_xor_kernel_cudaERNS_14TensorIteratorEENKUlvE0_clEvENKUlvE4_clEvEUlddE_EESt5arrayIPcLm2EEEEviT0_T1_,@function
        .size           _ZN2at6native29vectorized_elementwise_kernelILi4ENS0_13AUnaryFunctorIddbZZZNS0_23logical_xor_kernel_cudaERNS_14TensorIteratorEENKUlvE0_clEvENKUlvE4_clEvEUlddE_EESt5arrayIPcLm2EEEEviT0_T1_,(.L_x_43810 - _ZN2at6native29vectorized_elementwise_kernelILi4ENS0_13AUnaryFunctorIddbZZZNS0_23logical_xor_kernel_cudaERNS_14TensorIteratorEENKUlvE0_clEvENKUlvE4_clEvEUlddE_EESt5arrayIPcLm2EEEEviT0_T1_)
        .other          _ZN2at6native29vectorized_elementwise_kernelILi4ENS0_13AUnaryFunctorIddbZZZNS0_23logical_xor_kernel_cudaERNS_14TensorIteratorEENKUlvE0_clEvENKUlvE4_clEvEUlddE_EESt5arrayIPcLm2EEEEviT0_T1_,@"STO_CUDA_ENTRY STV_DEFAULT"
_ZN2at6native29vectorized_elementwise_kernelILi4ENS0_13AUnaryFunctorIddbZZZNS0_23logical_xor_kernel_cudaERNS_14TensorIteratorEENKUlvE0_clEvENKUlvE4_clEvEUlddE_EESt5arrayIPcLm2EEEEviT0_T1_:
.text._ZN2at6native29vectorized_elementwise_kernelILi4ENS0_13AUnaryFunctorIddbZZZNS0_23logical_xor_kernel_cudaERNS_14TensorIteratorEENKUlvE0_clEvENKUlvE4_clEvEUlddE_EESt5arrayIPcLm2EEEEviT0_T1_:
        /* <DEDUP_REMOVED lines=16> */
[----:B------:R-:W5:Y:S01]  /*0100*/  LDG.E.128 R12, desc[UR4][R20.64+0x1010] ;  /* 0x00101004140c7981 */ /* 0x000f62000c1e1d00 */
[----:B------:R-:W-:Y:S01]  /*0110*/  DSETP.NEU.AND P0, PT, RZ, UR6, PT ;  /* 0x00000006ff007e2a */ /* 0x000fe2000bf0d000 */
[----:B------:R-:W-:-:S05]  /*0120*/  ULDC.64 UR6, c[0x0][0x228] ;  /* 0x00008a0000067ab9 */ /* 0x000fca0000000a00 */
[----:B--2---:R-:W-:Y:S02]  /*0130*/  DSETP.NEU.XOR P3, PT, R18, RZ, P0 ;  /* 0x000000ff1200722a */ /* 0x004fe4000076d800 */
[----:B------:R-:W-:Y:S02]  /*0140*/  DSETP.NEU.XOR P2, PT, R16, RZ, P0 ;  /* 0x000000ff1000722a */ /* 0x000fe4000074d800 */
[----:B---3--:R-:W-:Y:S02]  /*0150*/  DSETP.NEU.XOR P4, PT, R4, RZ, P0 ;  /* 0x000000ff0400722a */ /* 0x008fe4000078d800 */
[----:B------:R-:W-:Y:S01]  /*0160*/  DSETP.NEU.XOR P5, PT, R6, RZ, P0 ;  /* 0x000000ff0600722a */ /* 0x000fe200007ad800 */
[----:B------:R-:W-:Y:S01]  /*0170*/  SEL R4, RZ, 0x1, !P3 ;  /* 0x00000001ff047807 */ /* 0x000fe20005800000 */
[----:B----4-:R-:W-:Y:S01]  /*0180*/  DSETP.NEU.XOR P1, PT, R8, RZ, P0 ;  /* 0x000000ff0800722a */ /* 0x010fe2000072d800 */
[----:B------:R-:W-:Y:S01]  /*0190*/  SEL R3, RZ, 0x1, !P2 ;  /* 0x00000001ff037807 */ /* 0x000fe20005000000 */
[----:B------:R-:W-:Y:S01]  /*01a0*/  DSETP.NEU.XOR P2, PT, R10, RZ, P0 ;  /* 0x000000ff0a00722a */ /* 0x000fe2000074d800 */
[----:B------:R-:W-:Y:S01]  /*01b0*/  SEL R5, RZ, 0x1, !P4 ;  /* 0x00000001ff057807 */ /* 0x000fe20006000000 */
[----:B-----5:R-:W-:Y:S01]  /*01c0*/  DSETP.NEU.XOR P3, PT, R12, RZ, P0 ;  /* 0x000000ff0c00722a */ /* 0x020fe2000076d800 */
[----:B------:R-:W-:Y:S01]  /*01d0*/  SEL R6, RZ, 0x1, !P5 ;  /* 0x00000001ff067807 */ /* 0x000fe20006800000 */
[----:B------:R-:W-:Y:S01]  /*01e0*/  DSETP.NEU.XOR P0, PT, R14, RZ, P0 ;  /* 0x000000ff0e00722a */ /* 0x000fe2000070d800 */
[----:B------:R-:W-:-:S02]  /*01f0*/  PRMT R7, R4, 0x7604, R3 ;  /* 0x0000760404077816 */ /* 0x000fc40000000003 */
[----:B------:R-:W-:Y:S02]  /*0200*/  IADD3 R4, P4, R0, UR6, RZ ;  /* 0x0000000600047c10 */ /* 0x000fe4000ff9e0ff */
[----:B------:R-:W-:Y:S02]  /*0210*/  PRMT R6, R6, 0x7604, R5 ;  /* 0x0000760406067816 */ /* 0x000fe40000000005 */
[----:B------:R-:W-:Y:S01]  /*0220*/  SEL R0, RZ, 0x1, !P1 ;  /* 0x00000001ff007807 */ /* 0x000fe20004800000 */
[----:B------:R-:W-:Y:S01]  /*0230*/  IMAD.X R5, RZ, RZ, UR7, P4 ;  /* 0x00000007ff057e24 */ /* 0x000fe2000a0e06ff */
[----:B------:R-:W-:Y:S02]  /*0240*/  SEL R3, RZ, 0x1, !P3 ;  /* 0x00000001ff037807 */ /* 0x000fe40005800000 */
        /* <DEDUP_REMOVED lines=10> */
.L_x_6273:
        /* <DEDUP_REMOVED lines=103> */
.L_x_6276:
        /* <DEDUP_REMOVED lines=8> */
.L_x_6277:
        /* <DEDUP_REMOVED lines=8> */
.L_x_6278:
        /* <DEDUP_REMOVED lines=9> */
.L_x_6279:
[----:B------:R-:W-:Y:S05]  /*0af0*/  BSYNC B1 ;  /* 0x0000000000017941 */ /* 0x000fea0003800000 */
.L_x_6275:
[----:B------:R-:W-:-:S13]  /*0b00*/  ISETP.GE.AND P0, PT, R19, R16, PT ;  /* 0x000000101300720c */ /* 0x000fda0003f06270 */
[----:B------:R-:W3:Y:S01]  /*0b10*/  @!P0 LDC.64 R4, c[0x0][0x228] ;  /* 0x00008a00ff048b82 */ /* 0x000ee20000000a00 */
[----:B012---:R-:W-:Y:S02]  /*0b20*/  @!P0 IMAD.IADD R3, R0, 0x1, R19 ;  /* 0x0000000100038824 */ /* 0x007fe400078e0213 */
[----:B------:R-:W-:-:S03]  /*0b30*/  @!P0 VIADD R19, R19, 0x80 ;  /* 0x0000008013138836 */ /* 0x000fc60000000000 */
[----:B---3--:R-:W-:-:S05]  /*0b40*/  @!P0 IADD3 R2, P1, R3, R4, RZ ;  /* 0x0000000403028210 */ /* 0x008fca0007f3e0ff */
[----:B------:R-:W-:-:S05]  /*0b50*/  @!P0 IMAD.X R3, RZ, RZ, R5, P1 ;  /* 0x000000ffff038224 */ /* 0x000fca00008e0605 */
[----:B------:R2:W-:Y:S03]  /*0b60*/  @!P0 STG.E.U8 desc[UR4][R2.64], R13 ;  /* 0x0000000d02008986 */ /* 0x0005e6000c101104 */
.L_x_6280:
[----:B------:R-:W-:Y:S05]  /*0b70*/  BSYNC B0 ;  /* 0x0000000000007941 */ /* 0x000fea0003800000 */
.L_x_6274:
        /* <DEDUP_REMOVED lines=10> */
.L_x_6281:
        /* <DEDUP_REMOVED lines=14> */
.L_x_43810:


//--------------------- .text._ZN2at6native29vectorized_elementwise_kernelILi8ENS0_13AUnaryFunctorIddbZZZNS0_23logical_xor_kernel_cudaERNS_14TensorIteratorEENKUlvE0_clEvENKUlvE4_clEvEUlddE_EESt5arrayIPcLm2EEEEviT0_T1_ --------------------------
	.section	.text._ZN2at6native29vectorized_elementwise_kernelILi8ENS0_13AUnaryFunctorIddbZZZNS0_23logical_xor_kernel_cudaERNS_14TensorIteratorEENKUlvE0_clEvENKUlvE4_clEvEUlddE_EESt5arrayIPcLm2EEEEviT0_T1_,"ax",@progbits
	.align	128
        .global         _ZN2at6native29vectorized_elementwise_kernelILi8ENS0_13AUnaryFunctorIddbZZZNS0_23logical_xor_kernel_cudaERNS_14TensorIteratorEENKUlvE0_clEvENKUlvE4_clEvEUlddE_EESt5arrayIPcLm2EEEEviT0_T1_
        .type           _ZN2at6native29vectorized_elementwise_kernelILi8ENS0_13AUnaryFunctorIddbZZZNS0_23logical_xor_kernel_cudaERNS_14TensorIteratorEENKUlvE0_clEvENKUlvE4_clEvEUlddE_EESt5arrayIPcLm2EEEEviT0_T1_,@function
        .size           _ZN2at6native29vectorized_elementwise_kernelILi8ENS0_13AUnaryFunctorIddbZZZNS0_23logical_xor_kernel_cudaERNS_14TensorIteratorEENKUlvE0_clEvENKUlvE4_clEvEUlddE_EESt5arrayIPcLm2EEEEviT0_T1_,(.L_x_43811 - _ZN2at6native29vectorized_elementwise_kernelILi8ENS0_13AUnaryFunctorIddbZZZNS0_23logical_xor_kernel_cudaERNS_14TensorIteratorEENKUlvE0_clEvENKUlvE4_clEvEUlddE_EESt5arrayIPcLm2EEEEviT0_T1_)
        .other          _ZN2at6native29vectorized_elementwise_kernelILi8ENS0_13AUnaryFunctorIddbZZZNS0_23logical_xor_kernel_cudaERNS_14TensorIteratorEENKUlvE0_clEvENKUlvE4_clEvEUlddE_EESt5arrayIPcLm2EEEEviT0_T1_,@"STO_CUDA_ENTRY STV_DEFAULT"
_ZN2at6native29vectorized_elementwise_kernelILi8ENS0_13AUnaryFunctorIddbZZZNS0_23logical_xor_kernel_cudaERNS_14TensorIteratorEENKUlvE0_clEvENKUlvE4_clEvEUlddE_EESt5arrayIPcLm2EEEEviT0_T1_:
.text._ZN2at6native29vectorized_elementwise_kernelILi8ENS0_13AUnaryFunctorIddbZZZNS0_23logical_xor_kernel_cudaERNS_14TensorIteratorEENKUlvE0_clEvENKUlvE4_clEvEUlddE_EESt5arrayIPcLm2EEEEviT0_T1_:
        /* <DEDUP_REMOVED lines=22> */
[----:B------:R-:W-:Y:S01]  /*0160*/  SEL R11, RZ, 0xffffffff, !P1 ;  /* 0xffffffffff0b7807 */ /* 0x000fe20004800000 */
[----:B------:R-:W-:Y:S01]  /*0170*/  DSETP.NEU.XOR P5, PT, R8, RZ, P0 ;  /* 0x000000ff0800722a */ /* 0x000fe200007ad800 */
[----:B------:R-:W-:Y:S01]  /*0180*/  SEL R10, RZ, 0x1, !P6 ;  /* 0x00000001ff0a7807 */ /* 0x000fe20007000000 */
[----:B----4-:R-:W-:Y:S01]  /*0190*/  DSETP.NEU.XOR P3, PT, R12, RZ, P0 ;  /* 0x000000ff0c00722a */ /* 0x010fe2000076d800 */
[----:B------:R-:W-:Y:S01]  /*01a0*/  IADD3 R8, P6, R0, UR6, RZ ;  /* 0x0000000600087c10 */ /* 0x000fe2000ffde0ff */
[----:B------:R-:W-:-:S02]  /*01b0*/  DSETP.NEU.XOR P2, PT, R14, RZ, P0 ;  /* 0x000000ff0e00722a */ /* 0x000fc4000074d800 */
[----:B-----5:R-:W-:Y:S01]  /*01c0*/  DSETP.NEU.XOR P1, PT, R4, RZ, P0 ;  /* 0x000000ff0400722a */ /* 0x020fe2000072d800 */
[----:B------:R-:W-:Y:S01]  /*01d0*/  IMAD.SHL.U32 R15, R11, 0x100, RZ ;  /* 0x000001000b0f7824 */ /* 0x000fe200078e00ff */
[----:B------:R-:W-:Y:S01]  /*01e0*/  DSETP.NEU.XOR P0, PT, R6, RZ, P0 ;  /* 0x000000ff0600722a */ /* 0x000fe2000070d800 */
[----:B------:R-:W-:Y:S01]  /*01f0*/  SEL R4, RZ, 0x1, !P3 ;  /* 0x00000001ff047807 */ /* 0x000fe20005800000 */
[----:B------:R-:W-:Y:S01]  /*0200*/  IMAD.X R9, RZ, RZ, UR7, P6 ;  /* 0x00000007ff097e24 */ /* 0x000fe2000b0e06ff */
[----:B------:R-:W-:Y:S02]  /*0210*/  SEL R7, RZ, 0xffffffff, !P4 ;  /* 0xffffffffff077807 */ /* 0x000fe40006000000 */
[----:B------:R-:W-:Y:S01]  /*0220*/  SEL R5, RZ, 0xffffffff, !P2 ;  /* 0xffffffffff057807 */ /* 0x000fe20005000000 */
[----:B------:R-:W-:Y:S01]  /*0230*/  IMAD.WIDE R8, R2, 0x8, R8 ;  /* 0x0000000802087825 */ /* 0x000fe200078e0208 */
[----:B------:R-:W-:Y:S02]  /*0240*/  SEL R3, RZ, 0xffffffff, !P0 ;  /* 0xffffffffff037807 */ /* 0x000fe40004000000 */
[----:B------:R-:W-:Y:S01]  /*0250*/  SEL R6, RZ, 0x1, !P5 ;  /* 0x00000001ff067807 */ /* 0x000fe20006800000 */
[----:B------:R-:W-:Y:S01]  /*0260*/  IMAD.SHL.U32 R13, R7, 0x100, RZ ;  /* 0x00000100070d7824 */ /* 0x000fe200078e00ff */
[----:B------:R-:W-:Y:S01]  /*0270*/  SEL R0, RZ, 0x1, !P1 ;  /* 0x00000001ff007807 */ /* 0x000fe20004800000 */
[----:B------:R-:W-:Y:S01]  /*0280*/  IMAD.SHL.U32 R11, R5, 0x100, RZ ;  /* 0x00000100050b7824 */ /* 0x000fe200078e00ff */
[----:B------:R-:W-:Y:S01]  /*0290*/  LOP3.LUT R5, R15, 0x100, R10, 0xe2, !PT ;  /* 0x000001000f057812 */ /* 0x000fe200078ee20a */
[----:B------:R-:W-:Y:S01]  /*02a0*/  IMAD.SHL.U32 R7, R3, 0x100, RZ ;  /* 0x0000010003077824 */ /* 0x000fe200078e00ff */
[----:B------:R-:W-:-:S02]  /*02b0*/  LOP3.LUT R6, R13, 0x100, R6, 0xe2, !PT ;  /* 0x000001000d067812 */ /* 0x000fc400078ee206 */
[----:B------:R-:W-:Y:S02]  /*02c0*/  LOP3.LUT R3, R11, 0x100, R4, 0xe2, !PT ;  /* 0x000001000b037812 */ /* 0x000fe400078ee204 */
[----:B------:R-:W-:Y:S02]  /*02d0*/  LOP3.LUT R0, R7, 0x100, R0, 0xe2, !PT ;  /* 0x0000010007007812 */ /* 0x000fe400078ee200 */
[----:B------:R-:W-:Y:S02]  /*02e0*/  PRMT R2, R5, 0x5410, R6 ;  /* 0x0000541005027816 */ /* 0x000fe40000000006 */
[----:B------:R-:W-:-:S05]  /*02f0*/  PRMT R3, R3, 0x5410, R0 ;  /* 0x0000541003037816 */ /* 0x000fca0000000000 */
[----:B------:R-:W-:Y:S01]  /*0300*/  STG.E.64 desc[UR4][R8.64], R2 ;  /* 0x0000000208007986 */ /* 0x000fe2000c101b04 */
[----:B------:R-:W-:Y:S05]  /*0310*/  EXIT ;  /* 0x000000000000794d */ /* 0x000fea0003800000 */
.L_x_6282:
        /* <DEDUP_REMOVED lines=63> */
[----:B------:R-:W-:Y:S02]  /*0710*/  PLOP3.LUT P1, PT, PT, PT, PT, 0x8, 0x0 ;  /* 0x000000000000781c */ /* 0x000fe40003f2e170 */
[----:B------:R-:W-:Y:S01]  /*0720*/  @!P5 IADD3 R7, R0, R19, RZ ;  /* 0x000000130007d210 */ /* 0x000fe20007ffe0ff */
        /* <DEDUP_REMOVED lines=38> */
.L_x_6285:
        /* <DEDUP_REMOVED lines=8> */
.L_x_6286:
[----:B------:R-:W-:-:S13]  /*0a10*/  ISETP.GE.AND P0, PT, R19, R16, PT ;  /* 0x000000101300720c */ /* 0x000fda0003f06270 */
[----:B------:R-:W-:Y:S05]  /*0a20*/  @P0 BRA `(.L_x_6288) ;  /* 0x00000000003c0947 */ /* 0x000fea0003800000 */
[----:B01----:R-:W-:Y:S01]  /*0a30*/  IADD3 R2, R0, R19, RZ ;  /* 0x0000001300027210 */ /* 0x003fe20007ffe0ff */
[----:B------:R-:W-:Y:S01]  /*0a40*/  ULDC.64 UR6, c[0x0][0x228] ;  /* 0x00008a0000067ab9 */ /* 0x000fe20000000a00 */
[----:B------:R-:W-:Y:S02]  /*0a50*/  VIADD R19, R19, 0x80 ;  /* 0x0000008013137836 */ /* 0x000fe40000000000 */
[----:B------:R-:W-:-:S05]  /*0a60*/  IADD3 R2, P0, R2, UR6, RZ ;  /* 0x0000000602027c10 */ /* 0x000fca000ff1e0ff */
[----:B------:R-:W-:-:S05]  /*0a70*/  IMAD.X R3, RZ, RZ, UR7, P0 ;  /* 0x00000007ff037e24 */ /* 0x000fca00080e06ff */
[----:B------:R1:W-:Y:S03]  /*0a80*/  STG.E.U8 desc[UR4][R2.64], R9 ;  /* 0x0000000902007986 */ /* 0x0003e6000c101104 */
.L_x_6287:
        /* <DEDUP_REMOVED lines=9> */
.L_x_6288:
[----:B------:R-:W-:Y:S05]  /*0b20*/  BSYNC B1 ;  /* 0x0000000000017941 */ /* 0x000fea0003800000 */
.L_x_6284:
[----:B------:R-:W-:-:S13]  /*0b30*/  ISETP.GE.AND P0, PT, R19, R16, PT ;  /* 0x000000101300720c */ /* 0x000fda0003f06270 */
[----:B------:R-:W3:Y:S01]  /*0b40*/  @!P0 LDC.64 R4, c[0x0][0x228] ;  /* 0x00008a00ff048b82 */ /* 0x000ee20000000a00 */
[----:B012---:R-:W-:Y:S02]  /*0b50*/  @!P0 IMAD.IADD R3, R0, 0x1, R19 ;  /* 0x0000000100038824 */ /* 0x007fe400078e0213 */
[----:B------:R-:W-:-:S03]  /*0b60*/  @!P0 VIADD R19, R19, 0x80 ;  /* 0x0000008013138836 */ /* 0x000fc60000000000 */
[----:B---3--:R-:W-:-:S05]  /*0b70*/  @!P0 IADD3 R2, P1, R3, R4, RZ ;  /* 0x0000000403028210 */ /* 0x008fca0007f3e0ff */
[----:B------:R-:W-:-:S05]  /*0b80*/  @!P0 IMAD.X R3, RZ, RZ, R5, P1 ;  /* 0x000000ffff038224 */ /* 0x000fca00008e0605 */
[----:B------:R2:W-:Y:S03]  /*0b90*/  @!P0 STG.E.U8 desc[UR4][R2.64], R13 ;  /* 0x0000000d02008986 */ /* 0x0005e6000c101104 */
.L_x_6289:
[----:B------:R-:W-:Y:S05]  /*0ba0*/  BSYNC B0 ;  /* 0x0000000000007941 */ /* 0x000fea0003800000 */
.L_x_6283:
        /* <DEDUP_REMOVED lines=10> */
.L_x_6290:
        /* <DEDUP_REMOVED lines=11> */
.L_x_43811:


//--------------------- .text._ZN2at6native18elementwise_kernelILi128ELi4EZNS0_15gpu_kernel_implINS0_13BinaryFunctorIddbZZZNS0_23logical_xor_kernel_cudaERNS_14TensorIteratorEENKUlvE0_clEvENKUlvE4_clEvEUlddE_EEEEvRNS_18TensorIteratorBaseERKT_EUliE_EEviT1_ --------------------------
	.section	.text._ZN2at6native18elementwise_kernelILi128ELi4EZNS0_15gpu_kernel_implINS0_13BinaryFunctorIddbZZZNS0_23logical_xor_kernel_cudaERNS_14TensorIteratorEENKUlvE0_clEvENKUlvE4_clEvEUlddE_EEEEvRNS_18TensorIteratorBaseERKT_EUliE_EEviT1_,"ax",@progbits
	.align	128
        .global         _ZN2at6native18elementwise_kernelILi128ELi4EZNS0_15gpu_kernel_implINS0_13BinaryFunctorIddbZZZNS0_23logical_xor_kernel_cudaERNS_14TensorIteratorEENKUlvE0_clEvENKUlvE4_clEvEUlddE_EEEEvRNS_18TensorIteratorBaseERKT_EUliE_EEviT1_
        .type           _ZN2at6native18elementwise_kernelILi128ELi4EZNS0_15gpu_kernel_implINS0_13BinaryFunctorIddbZZZNS0_23logical_xor_kernel_cudaERNS_14TensorIteratorEENKUlvE0_clEvENKUlvE4_clEvEUlddE_EEEEvRNS_18TensorIteratorBaseERKT_EUliE_EEviT1_,@function
        .size           _ZN2at6native18elementwise_kernelILi128ELi4EZNS0_15gpu_kernel_implINS0_13BinaryFunctorIddbZZZNS0_23logical_xor_kernel_cudaERNS_14TensorIteratorEENKUlvE0_clEvENKUlvE4_clEvEUlddE_EEEEvRNS_18TensorIteratorBaseERKT_EUliE_EEviT1_,(.L_x_43812 - _ZN2at6native18elementwise_kernelILi128ELi4EZNS0_15gpu_kernel_implINS0_13BinaryFunctorIddbZZZNS0_23logical_xor_kernel_cudaERNS_14TensorIteratorEENKUlvE0_clEvENKUlvE4_clEvEUlddE_EEEEvRNS_18TensorIteratorBaseERKT_EUliE_EEviT1_)
        .other          _ZN2at6native18elementwise_kernelILi128ELi4EZNS0_15gpu_kernel_implINS0_13BinaryFunctorIddbZZZNS0_23logical_xor_kernel_cudaERNS_14TensorIteratorEENKUlvE0_clEvENKUlvE4_clEvEUlddE_EEEEvRNS_18TensorIteratorBaseERKT_EUliE_EEviT1_,@"STO_CUDA_ENTRY STV_DEFAULT"
_ZN2at6native18elementwise_kernelILi128ELi4EZNS0_15gpu_kernel_implINS0_13BinaryFunctorIddbZZZNS0_23logical_xor_kernel_cudaERNS_14TensorIteratorEENKUlvE0_clEvENKUlvE4_clEvEUlddE_EEEEvRNS_18TensorIteratorBaseERKT_EUliE_EEviT1_:
.text._ZN2at6native18elementwise_kernelILi128ELi4EZNS0_15gpu_kernel_implINS0_13BinaryFunctorIddbZZZNS0_23logical_xor_kernel_cudaERNS_14TensorIteratorEENKUlvE0_clEvENKUlvE4_clEvEUlddE_EEEEvRNS_18TensorIteratorBaseERKT_EUliE_EEviT1_:
        /* <DEDUP_REMOVED lines=365> */
.L_x_6293:
        /* <DEDUP_REMOVED lines=21> */
.L_x_6297:
[----:B------:R-:W2:Y:S02]  /*1820*/  LDG.E.U8 R2, desc[UR36][R2.64] ;  /* 0x0000002402027981 */ /* 0x000ea4000c1e1100 */
[----:B--2---:R0:W1:Y:S01]  /*1830*/  I2F.F64.U16 R18, R2 ;  /* 0x0000000200127312 */ /* 0x0040620000101800 */
[----:B------:R-:W-:Y:S05]  /*1840*/  BRA `(.L_x_6299) ;  /* 0x0000000c00707947 */ /* 0x000fea0003800000 */
.L_x_6296:
        /* <DEDUP_REMOVED lines=9> */
.L_x_6301:
[----:B------:R-:W2:Y:S02]  /*18e0*/  LDG.E R2, desc[UR36][R2.64] ;  /* 0x0000002402027981 */ /* 0x000ea4000c1e1900 */
[----:B--2---:R0:W1:Y:S01]  /*18f0*/  I2F.F64 R18, R2 ;  /* 0x0000000200127312 */ /* 0x0040620000201c00 */
[----:B------:R-:W-:Y:S05]  /*1900*/  BRA `(.L_x_6299) ;  /* 0x0000000c00407947 */ /* 0x000fea0003800000 */
.L_x_6300:
[----:B------:R-:W2:Y:S02]  /*1910*/  LDG.E.U16 R2, desc[UR36][R2.64] ;  /* 0x0000002402027981 */ /* 0x000ea4000c1e1500 */
[----:B--2---:R0:W1:Y:S01]  /*1920*/  I2F.F64.S16 R18, R2 ;  /* 0x0000000200127312 */ /* 0x0040620000101c00 */
[----:B------:R-:W-:Y:S05]  /*1930*/  BRA `(.L_x_6299) ;  /* 0x0000000c00347947 */ /* 0x000fea0003800000 */
.L_x_6295:
        /* <DEDUP_REMOVED lines=10> */
.L_x_6303:
[----:B------:R-:W2:Y:S02]  /*19e0*/  LDG.E.U16 R0, desc[UR36][R2.64] ;  /* 0x0000002402007981 */ /* 0x000ea4000c1e1500 */
[----:B--2---:R-:W-:-:S05]  /*19f0*/  HADD2.F32 R0, -RZ, R0.H0_H0 ;  /* 0x20000000ff007230 */ /* 0x004fca0000004100 */
[----:B------:R-:W-:-:S04]  /*1a00*/  FMUL.FTZ R0, R0, 1 ;  /* 0x3f80000000007820 */ /* 0x000fc80000410000 */
[----:B------:R0:W1:Y:S01]  /*1a10*/  F2F.F64.F32 R18, R0 ;  /* 0x0000000000127310 */ /* 0x0000620000201800 */
[----:B------:R-:W-:Y:S05]  /*1a20*/  BRA `(.L_x_6299) ;  /* 0x0000000800f87947 */ /* 0x000fea0003800000 */
.L_x_6302:
        /* <DEDUP_REMOVED lines=10> */
.L_x_6305:
[----:B------:R-:W2:Y:S02]  /*1ad0*/  LDG.E.U16 R2, desc[UR36][R2.64] ;  /* 0x0000002402027981 */ /* 0x000ea4000c1e1500 */
[----:B--2---:R-:W-:-:S05]  /*1ae0*/  HADD2.F32 R0, -RZ, R2.H0_H0 ;  /* 0x20000002ff007230 */ /* 0x004fca0000004100 */
[----:B------:R-:W-:-:S04]  /*1af0*/  FMUL.FTZ R0, R0, 1 ;  /* 0x3f80000000007820 */ /* 0x000fc80000410000 */
[----:B------:R0:W1:Y:S01]  /*1b00*/  F2F.F64.F32 R18, R0 ;  /* 0x0000000000127310 */ /* 0x0000620000201800 */
[----:B------:R-:W-:Y:S05]  /*1b10*/  BRA `(.L_x_6299) ;  /* 0x0000000800bc7947 */ /* 0x000fea0003800000 */
.L_x_6304:
[----:B------:R0:W5:Y:S01]  /*1b20*/  LDG.E.64 R18, desc[UR36][R2.64] ;  /* 0x0000002402127981 */ /* 0x000162000c1e1b00 */
[----:B------:R-:W-:Y:S05]  /*1b30*/  BRA `(.L_x_6299) ;  /* 0x0000000800b47947 */ /* 0x000fea0003800000 */
.L_x_6294:
        /* <DEDUP_REMOVED lines=13> */
.L_x_6308:
[----:B------:R0:W5:Y:S01]  /*1c10*/  LDG.E.64 R18, desc[UR36][R2.64] ;  /* 0x0000002402127981 */ /* 0x000162000c1e1b00 */
[----:B------:R-:W-:Y:S05]  /*1c20*/  BRA `(.L_x_6299) ;  /* 0x0000000800787947 */ /* 0x000fea0003800000 */
.L_x_6307:
        /* <DEDUP_REMOVED lines=28> */
.L_x_6310:
        /* <DEDUP_REMOVED lines=11> */
[----:B------:R-:W-:-:S05]  /*1ea0*/  LOP3.LUT R4, R4, 0x80000000, R5, 0xf8, !PT ;  /* 0x8000000004047812 */ /* 0x000fca00078ef805 */
[----:B------:R-:W-:-:S04]  /*1eb0*/  FMUL.FTZ R4, R4, 1 ;  /* 0x3f80000004047820 */ /* 0x000fc80000410000 */
[----:B------:R0:W1:Y:S01]  /*1ec0*/  F2F.F64.F32 R18, R4 ;  /* 0x0000000400127310 */ /* 0x0000620000201800 */
[----:B------:R-:W-:Y:S05]  /*1ed0*/  BRA `(.L_x_6299) ;  /* 0x0000000400cc7947 */ /* 0x000fea0003800000 */
.L_x_6309:
[----:B------:R-:W2:Y:S02]  /*1ee0*/  LDG.E.U16 R0, desc[UR36][R2.64] ;  /* 0x0000002402007981 */ /* 0x000ea4000c1e1500 */
[----:B--2---:R-:W-:-:S04]  /*1ef0*/  IMAD.U32 R0, R0, 0x10000, RZ ;  /* 0x0001000000007824 */ /* 0x004fc800078e00ff */
[----:B------:R-:W-:-:S04]  /*1f00*/  FMUL.FTZ R0, R0, 1 ;  /* 0x3f80000000007820 */ /* 0x000fc80000410000 */
[----:B------:R0:W1:Y:S01]  /*1f10*/  F2F.F64.F32 R18, R0 ;  /* 0x0000000000127310 */ /* 0x0000620000201800 */
[----:B------:R-:W-:Y:S05]  /*1f20*/  BRA `(.L_x_6299) ;  /* 0x0000000400b87947 */ /* 0x000fea0003800000 */
.L_x_6306:
        /* <DEDUP_REMOVED lines=11> */
.L_x_6313:
        /* <DEDUP_REMOVED lines=21> */
.L_x_6317:
[----:B------:R-:W-:Y:S05]  /*2130*/  BSYNC B1 ;  /* 0x0000000000017941 */ /* 0x000fea0003800000 */
.L_x_6316:
[----:B------:R-:W-:Y:S01]  /*2140*/  LEA R3, R0, 0x3b800000, 0x17 ;  /* 0x3b80000000037811 */ /* 0x000fe200078eb8ff */
[----:B------:R-:W-:-:S05]  /*2150*/  IMAD.SHL.U32 R0, R2, 0x100000, RZ ;  /* 0x0010000002007824 */ /* 0x000fca00078e00ff */
[----:B------:R-:W-:-:S07]  /*2160*/  LOP3.LUT R0, R3, R0, R4, 0xfe, !PT ;  /* 0x0000000003007212 */ /* 0x000fce00078efe04 */
.L_x_6315:
[----:B------:R-:W-:Y:S05]  /*2170*/  BSYNC B0 ;  /* 0x0000000000007941 */ /* 0x000fea0003800000 */
.L_x_6314:
[----:B------:R-:W-:-:S04]  /*2180*/  FMUL.FTZ R0, R0, 1 ;  /* 0x3f80000000007820 */ /* 0x000fc80000410000 */
[----:B------:R2:W3:Y:S01]  /*2190*/  F2F.F64.F32 R18, R0 ;  /* 0x0000000000127310 */ /* 0x0004e20000201800 */
[----:B------:R-:W-:Y:S05]  /*21a0*/  BRA `(.L_x_6299) ;  /* 0x0000000400187947 */ /* 0x000fea0003800000 */
.L_x_6312:
        /* <DEDUP_REMOVED lines=21> */
.L_x_6321:
[----:B------:R-:W-:Y:S05]  /*2300*/  BSYNC B1 ;  /* 0x0000000000017941 */ /* 0x000fea0003800000 */
.L_x_6320:
[----:B------:R-:W-:Y:S01]  /*2310*/  LEA R3, R0, 0x37800000, 0x17 ;  /* 0x3780000000037811 */ /* 0x000fe200078eb8ff */
[----:B------:R-:W-:-:S05]  /*2320*/  IMAD.SHL.U32 R0, R2, 0x200000, RZ ;  /* 0x0020000002007824 */ /* 0x000fca00078e00ff */
[----:B------:R-:W-:-:S07]  /*2330*/  LOP3.LUT R0, R3, R0, R4, 0xfe, !PT ;  /* 0x0000000003007212 */ /* 0x000fce00078efe04 */
.L_x_6319:
[----:B------:R-:W-:Y:S05]  /*2340*/  BSYNC B0 ;  /* 0x0000000000007941 */ /* 0x000fea0003800000 */
.L_x_6318:
[----:B------:R-:W-:-:S04]  /*2350*/  FMUL.FTZ R0, R0, 1 ;  /* 0x3f80000000007820 */ /* 0x000fc80000410000 */
[----:B------:R4:W0:Y:S01]  /*2360*/  F2F.F64.F32 R18, R0 ;  /* 0x0000000000127310 */ /* 0x0008220000201800 */
[----:B------:R-:W-:Y:S05]  /*2370*/  BRA `(.L_x_6299) ;  /* 0x0000000000a47947 */ /* 0x000fea0003800000 */
.L_x_6311:
        /* <DEDUP_REMOVED lines=14> */
.L_x_6325:
[----:B------:R-:W-:Y:S05]  /*2460*/  BSYNC B0 ;  /* 0x0000000000007941 */ /* 0x000fea0003800000 */
.L_x_6324:
[----:B------:R-:W-:-:S04]  /*2470*/  FMUL.FTZ R0, R0, 1 ;  /* 0x3f80000000007820 */ /* 0x000fc80000410000 */
[----:B------:R0:W1:Y:S01]  /*2480*/  F2F.F64.F32 R18, R0 ;  /* 0x0000000000127310 */ /* 0x0000620000201800 */
[----:B------:R-:W-:Y:S05]  /*2490*/  BRA `(.L_x_6299) ;  /* 0x00000000005c7947 */ /* 0x000fea0003800000 */
.L_x_6298:
        /* <DEDUP_REMOVED lines=16> */
.L_x_6326:
[----:B------:R-:W-:Y:S01]  /*25a0*/  CS2R R18, SRZ ;  /* 0x0000000000127805 */ /* 0x000fe2000001ff00 */
[----:B------:R-:W-:Y:S06]  /*25b0*/  BRA `(.L_x_6299) ;  /* 0x0000000000147947 */ /* 0x000fec0003800000 */
.L_x_6323:
[----:B------:R-:W2:Y:S02]  /*25c0*/  LDG.E.64 R18, desc[UR36][R2.64] ;  /* 0x0000002402127981 */ /* 0x000ea4000c1e1b00 */
[----:B--2---:R-:W0:Y:S01]  /*25d0*/  I2F.F64.U64 R18, R18 ;  /* 0x0000001200127312 */ /* 0x004e220000301800 */
[----:B------:R-:W-:Y:S05]  /*25e0*/  BRA `(.L_x_6299) ;  /* 0x0000000000087947 */ /* 0x000fea0003800000 */
.L_x_6322:
[----:B------:R-:W2:Y:S02]  /*25f0*/  LDG.E R2, desc[UR36][R2.64] ;  /* 0x0000002402027981 */ /* 0x000ea4000c1e1900 */
[----:B--2---:R0:W1:Y:S02]  /*2600*/  I2F.F64.U32 R18, R2 ;  /* 0x0000000200127312 */ /* 0x0040640000201800 */
.L_x_6299:
[----:B0-----:R-:W2:Y:S01]  /*2610*/  LDC.U8 R2, c[0x0][0x493] ;  /* 0x000124c0ff027b82 */ /* 0x001ea20000000000 */
[----:B------:R-:W-:Y:S02]  /*2620*/  ULDC.64 UR4, c[0x0][0x488] ;  /* 0x0001220000047ab9 */ /* 0x000fe40000000a00 */
[----:B------:R-:W-:-:S05]  /*2630*/  IADD3 R4, P1, R24, UR4, RZ ;  /* 0x0000000418047c10 */ /* 0x000fca000ff3e0ff */
[----:B------:R-:W-:Y:S01]  /*2640*/  IMAD.X R5, RZ, RZ, UR5, P1 ;  /* 0x00000005ff057e24 */ /* 0x000fe200088e06ff */
[----:B--2-4-:R-:W-:-:S04]  /*2650*/  PRMT R0, R2, 0x9910, RZ ;  /* 0x0000991002007816 */ /* 0x014fc800000000ff */
        /* <DEDUP_REMOVED lines=13> */
.L_x_6330:
[----:B------:R-:W2:Y:S02]  /*2730*/  LDG.E.U8 R2, desc[UR36][R4.64] ;  /* 0x0000002404027981 */ /* 0x000ea4000c1e1100 */
[----:B--2---:R-:W0:Y:S01]  /*2740*/  I2F.F64.U16 R2, R2 ;  /* 0x0000000200027312 */ /* 0x004e220000101800 */
[----:B------:R-:W-:Y:S05]  /*2750*/  BRA `(.L_x_6332) ;  /* 0x0000000c00707947 */ /* 0x000fea0003800000 */
.L_x_6329:
        /* <DEDUP_REMOVED lines=9> */
.L_x_6334:
[----:B------:R-:W2:Y:S02]  /*27f0*/  LDG.E R2, desc[UR36][R4.64] ;  /* 0x0000002404027981 */ /* 0x000ea4000c1e1900 */
[----:B--2---:R-:W2:Y:S01]  /*2800*/  I2F.F64 R2, R2 ;  /* 0x0000000200027312 */ /* 0x004ea20000201c00 */
[----:B------:R-:W-:Y:S05]  /*2810*/  BRA `(.L_x_6332) ;  /* 0x0000000c00407947 */ /* 0x000fea0003800000 */
.L_x_6333:
[----:B------:R-:W2:Y:S02]  /*2820*/  LDG.E.U16 R2, desc[UR36][R4.64] ;  /* 0x0000002404027981 */ /* 0x000ea4000c1e1500 */
[----:B--2---:R-:W4:Y:S01]  /*2830*/  I2F.F64.S16 R2, R2 ;  /* 0x0000000200027312 */ /* 0x004f220000101c00 */
[----:B------:R-:W-:Y:S05]  /*2840*/  BRA `(.L_x_6332) ;  /* 0x0000000c00347947 */ /* 0x000fea0003800000 */
.L_x_6328:
        /* <DEDUP_REMOVED lines=10> */
.L_x_6336:
[----:B------:R-:W2:Y:S02]  /*28f0*/  LDG.E.U16 R0, desc[UR36][R4.64] ;  /* 0x0000002404007981 */ /* 0x000ea4000c1e1500 */
[----:B--2---:R-:W-:-:S05]  /*2900*/  HADD2.F32 R0, -RZ, R0.H0_H0 ;  /* 0x20000000ff007230 */ /* 0x004fca0000004100 */
[----:B------:R-:W-:-:S04]  /*2910*/  FMUL.FTZ R0, R0, 1 ;  /* 0x3f80000000007820 */ /* 0x000fc80000410000 */
[----:B------:R0:W2:Y:S01]  /*2920*/  F2F.F64.F32 R2, R0 ;  /* 0x0000000000027310 */ /* 0x0000a20000201800 */
[----:B------:R-:W-:Y:S05]  /*2930*/  BRA `(.L_x_6332) ;  /* 0x0000000800f87947 */ /* 0x000fea0003800000 */
.L_x_6335:
        /* <DEDUP_REMOVED lines=10> */
.L_x_6338:
[----:B------:R-:W2:Y:S02]  /*29e0*/  LDG.E.U16 R4, desc[UR36][R4.64] ;  /* 0x0000002404047981 */ /* 0x000ea4000c1e1500 */
[----:B--2---:R-:W-:-:S05]  /*29f0*/  HADD2.F32 R0, -RZ, R4.H0_H0 ;  /* 0x20000004ff007230 */ /* 0x004fca0000004100 */
[----:B------:R-:W-:-:S04]  /*2a00*/  FMUL.FTZ R0, R0, 1 ;  /* 0x3f80000000007820 */ /* 0x000fc80000410000 */
[----:B------:R0:W2:Y:S01]  /*2a10*/  F2F.F64.F32 R2, R0 ;  /* 0x0000000000027310 */ /* 0x0000a20000201800 */
[----:B------:R-:W-:Y:S05]  /*2a20*/  BRA `(.L_x_6332) ;  /* 0x0000000800bc7947 */ /* 0x000fea0003800000 */
.L_x_6337:
[----:B------:R0:W5:Y:S01]  /*2a30*/  LDG.E.64 R2, desc[UR36][R4.64] ;  /* 0x0000002404027981 */ /* 0x000162000c1e1b00 */
[----:B------:R-:W-:Y:S05]  /*2a40*/  BRA `(.L_x_6332) ;  /* 0x0000000800b47947 */ /* 0x000fea0003800000 */
.L_x_6327:
        /* <DEDUP_REMOVED lines=13> */
.L_x_6341:
[----:B------:R0:W5:Y:S01]  /*2b20*/  LDG.E.64 R2, desc[UR36][R4.64] ;  /* 0x0000002404027981 */ /* 0x000162000c1e1b00 */
[----:B------:R-:W-:Y:S05]  /*2b30*/  BRA `(.L_x_6332) ;  /* 0x0000000800787947 */ /* 0x000fea0003800000 */
.L_x_6340:
        /* <DEDUP_REMOVED lines=28> */
.L_x_6343:
        /* <DEDUP_REMOVED lines=15> */
.L_x_6342:
[----:B------:R-:W2:Y:S02]  /*2df0*/  LDG.E.U16 R0, desc[UR36][R4.64] ;  /* 0x0000002404007981 */ /* 0x000ea4000c1e1500 */
[----:B--2---:R-:W-:-:S04]  /*2e00*/  IMAD.U32 R0, R0, 0x10000, RZ ;  /* 0x0001000000007824 */ /* 0x004fc800078e00ff */
[----:B------:R-:W-:-:S04]  /*2e10*/  FMUL.FTZ R0, R0, 1 ;  /* 0x3f80000000007820 */ /* 0x000fc80000410000 */
[----:B------:R0:W2:Y:S01]  /*2e20*/  F2F.F64.F32 R2, R0 ;  /* 0x0000000000027310 */ /* 0x0000a20000201800 */
[----:B------:R-:W-:Y:S05]  /*2e30*/  BRA `(.L_x_6332) ;  /* 0x0000000400b87947 */ /* 0x000fea0003800000 */
.L_x_6339:
        /* <DEDUP_REMOVED lines=11> */
.L_x_6346:
        /* <DEDUP_REMOVED lines=21> */
.L_x_6350:
[----:B------:R-:W-:Y:S05]  /*3040*/  BSYNC B1 ;  /* 0x0000000000017941 */ /* 0x000fea0003800000 */
.L_x_6349:
[----:B------:R-:W-:Y:S01]  /*3050*/  LEA R3, R0, 0x3b800000, 0x17 ;  /* 0x3b80000000037811 */ /* 0x000fe200078eb8ff */
[----:B------:R-:W-:-:S05]  /*3060*/  IMAD.SHL.U32 R0, R2, 0x100000, RZ ;  /* 0x0010000002007824 */ /* 0x000fca00078e00ff */
[----:B------:R-:W-:-:S07]  /*3070*/  LOP3.LUT R0, R3, R0, R4, 0xfe, !PT ;  /* 0x0000000003007212 */ /* 0x000fce00078efe04 */
.L_x_6348:
[----:B------:R-:W-:Y:S05]  /*3080*/  BSYNC B0 ;  /* 0x0000000000007941 */ /* 0x000fea0003800000 */
.L_x_6347:
[----:B------:R-:W-:-:S04]  /*3090*/  FMUL.FTZ R0, R0, 1 ;  /* 0x3f80000000007820 */ /* 0x000fc80000410000 */
[----:B------:R0:W2:Y:S01]  /*30a0*/  F2F.F64.F32 R2, R0 ;  /* 0x0000000000027310 */ /* 0x0000a20000201800 */
[----:B------:R-:W-:Y:S05]  /*30b0*/  BRA `(.L_x_6332) ;  /* 0x0000000400187947 */ /* 0x000fea0003800000 */
.L_x_6345:
        /* <DEDUP_REMOVED lines=21> */
.L_x_6354:
[----:B------:R-:W-:Y:S05]  /*3210*/  BSYNC B1 ;  /* 0x0000000000017941 */ /* 0x000fea0003800000 */
.L_x_6353:
[----:B------:R-:W-:Y:S01]  /*3220*/  LEA R3, R0, 0x37800000, 0x17 ;  /* 0x3780000000037811 */ /* 0x000fe200078eb8ff */
[----:B------:R-:W-:-:S05]  /*3230*/  IMAD.SHL.U32 R0, R2, 0x200000, RZ ;  /* 0x0020000002007824 */ /* 0x000fca00078e00ff */
[----:B------:R-:W-:-:S07]  /*3240*/  LOP3.LUT R0, R3, R0, R4, 0xfe, !PT ;  /* 0x0000000003007212 */ /* 0x000fce00078efe04 */
.L_x_6352:
[----:B------:R-:W-:Y:S05]  /*3250*/  BSYNC B0 ;  /* 0x0000000000007941 */ /* 0x000fea0003800000 */
.L_x_6351:
[----:B------:R-:W-:-:S04]  /*3260*/  FMUL.FTZ R0, R0, 1 ;  /* 0x3f80000000007820 */ /* 0x000fc80000410000 */
[----:B------:R0:W2:Y:S01]  /*3270*/  F2F.F64.F32 R2, R0 ;  /* 0x0000000000027310 */ /* 0x0000a20000201800 */
[----:B------:R-:W-:Y:S05]  /*3280*/  BRA `(.L_x_6332) ;  /* 0x0000000000a47947 */ /* 0x000fea0003800000 */
.L_x_6344:
        /* <DEDUP_REMOVED lines=14> */
.L_x_6358:
[----:B------:R-:W-:Y:S05]  /*3370*/  BSYNC B0 ;  /* 0x0000000000007941 */ /* 0x000fea0003800000 */
.L_x_6357:
[----:B------:R-:W-:-:S04]  /*3380*/  FMUL.FTZ R0, R0, 1 ;  /* 0x3f80000000007820 */ /* 0x000fc80000410000 */
[----:B------:R0:W2:Y:S01]  /*3390*/  F2F.F64.F32 R2, R0 ;  /* 0x0000000000027310 */ /* 0x0000a20000201800 */
[----:B------:R-:W-:Y:S05]  /*33a0*/  BRA `(.L_x_6332) ;  /* 0x00000000005c7947 */ /* 0x000fea0003800000 */
.L_x_6331:
        /* <DEDUP_REMOVED lines=16> */
.L_x_6359:
[----:B------:R-:W-:Y:S01]  /*34b0*/  CS2R R2, SRZ ;  /* 0x0000000000027805 */ /* 0x000fe2000001ff00 */
[----:B------:R-:W-:Y:S06]  /*34c0*/  BRA `(.L_x_6332) ;  /* 0x0000000000147947 */ /* 0x000fec0003800000 */
.L_x_6356:
[----:B------:R-:W2:Y:S02]  /*34d0*/  LDG.E.64 R2, desc[UR36][R4.64] ;  /* 0x0000002404027981 */ /* 0x000ea4000c1e1b00 */
[----:B--2---:R-:W0:Y:S01]  /*34e0*/  I2F.F64.U64 R2, R2 ;  /* 0x0000000200027312 */ /* 0x004e220000301800 */
[----:B------:R-:W-:Y:S05]  /*34f0*/  BRA `(.L_x_6332) ;  /* 0x0000000000087947 */ /* 0x000fea0003800000 */
.L_x_6355:
[----:B------:R-:W2:Y:S02]  /*3500*/  LDG.E R2, desc[UR36][R4.64] ;  /* 0x0000002404027981 */ /* 0x000ea4000c1e1900 */
[----:B--2---:R-:W0:Y:S02]  /*3510*/  I2F.F64.U32 R2, R2 ;  /* 0x0000000200027312 */ /* 0x004e240000201800 */
.L_x_6332:
[----:B0-----:R-:W0:Y:S01]  /*3520*/  LDC.U8 R4, c[0x0][0x491] ;  /* 0x00012440ff047b82 */ /* 0x001e220000000000 */
[----:B--2-45:R-:W-:-:S06]  /*3530*/  DSETP.NEU.AND P0, PT, R2, RZ, PT ;  /* 0x000000ff0200722a */ /* 0x034fcc0003f0d000 */
[----:B-1-3--:R-:W-:-:S06]  /*3540*/  DSETP.NEU.XOR P0, PT, R18, RZ, P0 ;  /* 0x000000ff1200722a */ /* 0x00afcc000070d800 */
        /* <DEDUP_REMOVED lines=14> */
.L_x_6363:
[----:B------:R1:W-:Y:S01]  /*3630*/  STG.E.U8 desc[UR36][R16.64], R2 ;  /* 0x0000000210007986 */ /* 0x0003e2000c101124 */
[----:B------:R-:W-:Y:S05]  /*3640*/  BRA `(.L_x_6365) ;  /* 0x0000000c00487947 */ /* 0x000fea0003800000 */
.L_x_6362:
        /* <DEDUP_REMOVED lines=9> */
.L_x_6367:
[----:B------:R3:W-:Y:S01]  /*36e0*/  STG.E desc[UR36][R16.64], R2 ;  /* 0x0000000210007986 */ /* 0x0007e2000c101924 */
[----:B------:R-:W-:Y:S05]  /*36f0*/  BRA `(.L_x_6365) ;  /* 0x0000000c001c7947 */ /* 0x000fea0003800000 */
.L_x_6366:
[----:B------:R2:W-:Y:S01]  /*3700*/  STG.E.U16 desc[UR36][R16.64], R2 ;  /* 0x0000000210007986 */ /* 0x0005e2000c101524 */
[----:B------:R-:W-:Y:S05]  /*3710*/  BRA `(.L_x_6365) ;  /* 0x0000000c00147947 */ /* 0x000fea0003800000 */
.L_x_6361:
        /* <DEDUP_REMOVED lines=9> */
.L_x_6369:
[----:B------:R-:W-:-:S04]  /*37b0*/  I2FP.F32.U32 R0, R2 ;  /* 0x0000000200007245 */ /* 0x000fc80000201000 */
[----:B------:R-:W-:-:S05]  /*37c0*/  F2FP.F16.F32.PACK_AB R0, RZ, R0 ;  /* 0x00000000ff00723e */ /* 0x000fca00000000ff */
[----:B------:R0:W-:Y:S01]  /*37d0*/  STG.E.U16 desc[UR36][R16.64], R0 ;  /* 0x0000000010007986 */ /* 0x0001e2000c101524 */
[----:B------:R-:W-:Y:S05]  /*37e0*/  BRA `(.L_x_6365) ;  /* 0x0000000800e07947 */ /* 0x000fea0003800000 */
.L_x_6368:
        /* <DEDUP_REMOVED lines=10> */
.L_x_6371:
[----:B------:R-:W-:-:S04]  /*3890*/  I2FP.F32.U32 R2, R2 ;  /* 0x0000000200027245 */ /* 0x000fc80000201000 */
[----:B------:R-:W-:-:S04]  /*38a0*/  F2FP.F16.F32.PACK_AB R3, RZ, R2 ;  /* 0x00000002ff03723e */ /* 0x000fc800000000ff */
[----:B------:R-:W-:-:S05]  /*38b0*/  PRMT R3, R3, 0x5410, RZ ;  /* 0x0000541003037816 */ /* 0x000fca00000000ff */
[----:B------:R0:W-:Y:S01]  /*38c0*/  STG.E desc[UR36][R16.64], R3 ;  /* 0x0000000310007986 */ /* 0x0001e2000c101924 */
[----:B------:R-:W-:Y:S05]  /*38d0*/  BRA `(.L_x_6365) ;  /* 0x0000000800a47947 */ /* 0x000fea0003800000 */
.L_x_6370:
[----:B------:R-:W0:Y:S02]  /*38e0*/  I2F.F64.U32 R2, R2 ;  /* 0x0000000200027312 */ /* 0x000e240000201800 */
[----:B0-----:R0:W-:Y:S01]  /*38f0*/  STG.E.64 desc[UR36][R16.64], R2 ;  /* 0x0000000210007986 */ /* 0x0011e2000c101b24 */
[----:B------:R-:W-:Y:S05]  /*3900*/  BRA `(.L_x_6365) ;  /* 0x0000000800987947 */ /* 0x000fea0003800000 */
.L_x_6360:
        /* <DEDUP_REMOVED lines=10> */
.L_x_6374:
[----:B------:R-:W0:Y:S01]  /*39b0*/  I2F.F64.U32 R4, R2 ;  /* 0x0000000200047312 */ /* 0x000e220000201800 */
[----:B------:R-:W-:-:S05]  /*39c0*/  CS2R R6, SRZ ;  /* 0x0000000000067805 */ /* 0x000fca000001ff00 */
[----:B0-----:R0:W-:Y:S01]  /*39d0*/  STG.E.128 desc[UR36][R16.64], R4 ;  /* 0x0000000410007986 */ /* 0x0011e2000c101d24 */
[----:B------:R-:W-:Y:S05]  /*39e0*/  BRA `(.L_x_6365) ;  /* 0x0000000800607947 */ /* 0x000fea0003800000 */
.L_x_6373:
        /* <DEDUP_REMOVED lines=21> */
.L_x_6378:
[----:B------:R-:W-:Y:S05]  /*3b40*/  BSYNC B0 ;  /* 0x0000000000007941 */ /* 0x000fea0003800000 */
.L_x_6377:
[----:B------:R-:W-:-:S05]  /*3b50*/  LOP3.LUT R3, R0, R3, RZ, 0xfc, !PT ;  /* 0x0000000300037212 */ /* 0x000fca00078efcff */
[----:B------:R0:W-:Y:S01]  /*3b60*/  STG.E.U8 desc[UR36][R16.64], R3 ;  /* 0x0000000310007986 */ /* 0x0001e2000c101124 */
[----:B------:R-:W-:Y:S05]  /*3b70*/  BRA `(.L_x_6365) ;  /* 0x0000000400fc7947 */ /* 0x000fea0003800000 */
.L_x_6376:
        /* <DEDUP_REMOVED lines=13> */
.L_x_6380:
[----:B------:R-:W-:Y:S01]  /*3c50*/  IMAD.MOV.U32 R0, RZ, RZ, 0x7f ;  /* 0x0000007fff007424 */ /* 0x000fe200078e00ff */
[----:B------:R-:W-:-:S04]  /*3c60*/  ISETP.GT.U32.AND P0, PT, R2, 0x7f800000, PT ;  /* 0x7f8000000200780c */ /* 0x000fc80003f04070 */
[----:B------:R-:W-:-:S09]  /*3c70*/  SEL R0, R0, 0x7c, P0 ;  /* 0x0000007c00007807 */ /* 0x000fd20000000000 */
.L_x_6381:
[----:B------:R-:W-:Y:S05]  /*3c80*/  BSYNC B0 ;  /* 0x0000000000007941 */ /* 0x000fea0003800000 */
.L_x_6379:
[----:B------:R-:W-:-:S04]  /*3c90*/  LOP3.LUT R2, R3, 0x80000000, RZ, 0xc0, !PT ;  /* 0x8000000003027812 */ /* 0x000fc800078ec0ff */
[----:B------:R-:W-:-:S04]  /*3ca0*/  SHF.R.U32.HI R3, RZ, 0x18, R2 ;  /* 0x00000018ff037819 */ /* 0x000fc80000011602 */
[----:B------:R-:W-:-:S05]  /*3cb0*/  LOP3.LUT R3, R0, R3, RZ, 0xfc, !PT ;  /* 0x0000000300037212 */ /* 0x000fca00078efcff */
[----:B------:R0:W-:Y:S01]  /*3cc0*/  STG.E.U8 desc[UR36][R16.64], R3 ;  /* 0x0000000310007986 */ /* 0x0001e2000c101124 */
[----:B------:R-:W-:Y:S05]  /*3cd0*/  BRA `(.L_x_6365) ;  /* 0x0000000400a47947 */ /* 0x000fea0003800000 */
.L_x_6375:
[----:B------:R-:W-:-:S04]  /*3ce0*/  I2FP.F32.U32 R0, R2 ;  /* 0x0000000200007245 */ /* 0x000fc80000201000 */
[----:B------:R-:W-:-:S05]  /*3cf0*/  F2FP.BF16.F32.PACK_AB R0, RZ, R0 ;  /* 0x00000000ff00723e */ /* 0x000fca00000010ff */
[----:B------:R0:W-:Y:S01]  /*3d00*/  STG.E.U16 desc[UR36][R16.64], R0 ;  /* 0x0000000010007986 */ /* 0x0001e2000c101524 */
[----:B------:R-:W-:Y:S05]  /*3d10*/  BRA `(.L_x_6365) ;  /* 0x0000000400947947 */ /* 0x000fea0003800000 */
.L_x_6372:
        /* <DEDUP_REMOVED lines=10> */
.L_x_6384:
        /* <DEDUP_REMOVED lines=17> */
.L_x_6387:
[----:B------:R-:W-:-:S04]  /*3ed0*/  LOP3.LUT R2, R3, 0x80000000, RZ, 0xc0, !PT ;  /* 0x8000000003027812 */ /* 0x000fc800078ec0ff */
[----:B------:R-:W-:-:S04]  /*3ee0*/  SHF.R.U32.HI R3, RZ, 0x18, R2 ;  /* 0x00000018ff037819 */ /* 0x000fc80000011602 */
[----:B------:R-:W-:-:S04]  /*3ef0*/  LOP3.LUT R0, R0, R3, RZ, 0xfc, !PT ;  /* 0x0000000300007212 */ /* 0x000fc800078efcff */
[----:B------:R-:W-:-:S07]  /*3f00*/  PRMT R8, R0, 0x7610, R8 ;  /* 0x0000761000087816 */ /* 0x000fce0000000008 */
.L_x_6386:
[----:B------:R-:W-:Y:S05]  /*3f10*/  BSYNC B0 ;  /* 0x0000000000007941 */ /* 0x000fea0003800000 */
.L_x_6385:
[----:B------:R0:W-:Y:S01]  /*3f20*/  STG.E.U8 desc[UR36][R16.64], R8 ;  /* 0x0000000810007986 */ /* 0x0001e2000c101124 */
[----:B------:R-:W-:Y:S05]  /*3f30*/  BRA `(.L_x_6365) ;  /* 0x00000004000c7947 */ /* 0x000fea0003800000 */
.L_x_6383:
        /* <DEDUP_REMOVED lines=17> */
.L_x_6390:
[----:B------:R-:W-:-:S04]  /*4050*/  LOP3.LUT R2, R3, 0x80000000, RZ, 0xc0, !PT ;  /* 0x8000000003027812 */ /* 0x000fc800078ec0ff */
[----:B------:R-:W-:-:S04]  /*4060*/  SHF.R.U32.HI R3, RZ, 0x18, R2 ;  /* 0x00000018ff037819 */ /* 0x000fc80000011602 */
[----:B------:R-:W-:-:S04]  /*4070*/  LOP3.LUT R0, R0, R3, RZ, 0xfc, !PT ;  /* 0x0000000300007212 */ /* 0x000fc800078efcff */
[----:B------:R-:W-:-:S07]  /*4080*/  PRMT R8, R0, 0x7610, R8 ;  /* 0x0000761000087816 */ /* 0x000fce0000000008 */
.L_x_6389:
[----:B------:R-:W-:Y:S05]  /*4090*/  BSYNC B0 ;  /* 0x0000000000007941 */ /* 0x000fea0003800000 */
.L_x_6388:
[----:B------:R0:W-:Y:S01]  /*40a0*/  STG.E.U8 desc[UR36][R16.64], R8 ;  /* 0x0000000810007986 */ /* 0x0001e2000c101124 */
[----:B------:R-:W-:Y:S05]  /*40b0*/  BRA `(.L_x_6365) ;  /* 0x0000000000ac7947 */ /* 0x000fea0003800000 */
.L_x_6382:
        /* <DEDUP_REMOVED lines=22> */
.L_x_6364:
        /* <DEDUP_REMOVED lines=16> */
.L_x_6393:
[----:B------:R-:W-:Y:S05]  /*4320*/  BRA `(.L_x_6365) ;  /* 0x0000000000107947 */ /* 0x000fea0003800000 */
.L_x_6392:
[----:B------:R-:W-:-:S05]  /*4330*/  IMAD.MOV.U32 R3, RZ, RZ, RZ ;  /* 0x000000ffff037224 */ /* 0x000fca00078e00ff */
[----:B------:R0:W-:Y:S01]  /*4340*/  STG.E.64 desc[UR36][R16.64], R2 ;  /* 0x0000000210007986 */ /* 0x0001e2000c101b24 */
[----:B------:R-:W-:Y:S05]  /*4350*/  BRA `(.L_x_6365) ;  /* 0x0000000000047947 */ /* 0x000fea0003800000 */
.L_x_6391:
[----:B------:R0:W-:Y:S02]  /*4360*/  STG.E desc[UR36][R16.64], R2 ;  /* 0x0000000210007986 */ /* 0x0001e4000c101924 */
.L_x_6365:
[----:B------:R-:W-:-:S04]  /*4370*/  IMAD R22, R25, 0x200, R22 ;  /* 0x0000020019167824 */ /* 0x000fc800078e0216 */
[----:B------:R-:W-:-:S07]  /*4380*/  VIADD R23, R22, 0x80 ;  /* 0x0000008016177836 */ /* 0x000fce0000000000 */
.L_x_6292:
[----:B------:R-:W-:Y:S05]  /*4390*/  BSYNC B6 ;  /* 0x0000000000067941 */ /* 0x000fea0003800000 */
.L_x_6291:
        /* <DEDUP_REMOVED lines=358> */
.L_x_6396:
        /* <DEDUP_REMOVED lines=21> */
.L_x_6400:
[----:B------:R-:W2:Y:S02]  /*5b50*/  LDG.E.U8 R2, desc[UR36][R2.64] ;  /* 0x0000002402027981 */ /* 0x000ea4000c1e1100 */
[----:B--2---:R0:W1:Y:S01]  /*5b60*/  I2F.F64.U16 R18, R2 ;  /* 0x0000000200127312 */ /* 0x0040620000101800 */
[----:B------:R-:W-:Y:S05]  /*5b70*/  BRA `(.L_x_6402) ;  /* 0x0000000c00707947 */ /* 0x000fea0003800000 */
.L_x_6399:
        /* <DEDUP_REMOVED lines=9> */
.L_x_6404:
[----:B------:R-:W2:Y:S02]  /*5c10*/  LDG.E R2, desc[UR36][R2.64] ;  /* 0x0000002402027981 */ /* 0x000ea4000c1e1900 */
[----:B--2---:R0:W1:Y:S01]  /*5c20*/  I2F.F64 R18, R2 ;  /* 0x0000000200127312 */ /* 0x0040620000201c00 */
[----:B------:R-:W-:Y:S05]  /*5c30*/  BRA `(.L_x_6402) ;  /* 0x0000000c00407947 */ /* 0x000fea0003800000 */
.L_x_6403:
[----:B------:R-:W2:Y:S02]  /*5c40*/  LDG.E.U16 R2, desc[UR36][R2.64] ;  /* 0x0000002402027981 */ /* 0x000ea4000c1e1500 */
[----:B--2---:R0:W1:Y:S01]  /*5c50*/  I2F.F64.S16 R18, R2 ;  /* 0x0000000200127312 */ /* 0x0040620000101c00 */
[----:B------:R-:W-:Y:S05]  /*5c60*/  BRA `(.L_x_6402) ;  /* 0x0000000c00347947 */ /* 0x000fea0003800000 */
.L_x_6398:
        /* <DEDUP_REMOVED lines=10> */
.L_x_6406:
[----:B------:R-:W2:Y:S02]  /*5d10*/  LDG.E.U16 R0, desc[UR36][R2.64] ;  /* 0x0000002402007981 */ /* 0x000ea4000c1e1500 */
[----:B--2---:R-:W-:-:S05]  /*5d20*/  HADD2.F32 R0, -RZ, R0.H0_H0 ;  /* 0x20000000ff007230 */ /* 0x004fca0000004100 */
[----:B------:R-:W-:-:S04]  /*5d30*/  FMUL.FTZ R0, R0, 1 ;  /* 0x3f80000000007820 */ /* 0x000fc80000410000 */
[----:B------:R0:W1:Y:S01]  /*5d40*/  F2F.F64.F32 R18, R0 ;  /* 0x0000000000127310 */ /* 0x0000620000201800 */
[----:B------:R-:W-:Y:S05]  /*5d50*/  BRA `(.L_x_6402) ;  /* 0x0000000800f87947 */ /* 0x000fea0003800000 */
.L_x_6405:
        /* <DEDUP_REMOVED lines=10> */
.L_x_6408:
[----:B------:R-:W2:Y:S02]  /*5e00*/  LDG.E.U16 R2, desc[UR36][R2.64] ;  /* 0x0000002402027981 */ /* 0x000ea4000c1e1500 */
[----:B--2---:R-:W-:-:S05]  /*5e10*/  HADD2.F32 R0, -RZ, R2.H0_H0 ;  /* 0x20000002ff007230 */ /* 0x004fca0000004100 */
[----:B------:R-:W-:-:S04]  /*5e20*/  FMUL.FTZ R0, R0, 1 ;  /* 0x3f80000000007820 */ /* 0x000fc80000410000 */
[----:B------:R0:W1:Y:S01]  /*5e30*/  F2F.F64.F32 R18, R0 ;  /* 0x0000000000127310 */ /* 0x0000620000201800 */
[----:B------:R-:W-:Y:S05]  /*5e40*/  BRA `(.L_x_6402) ;  /* 0x0000000800bc7947 */ /* 0x000fea0003800000 */
.L_x_6407:
[----:B------:R0:W5:Y:S01]  /*5e50*/  LDG.E.64 R18, desc[UR36][R2.64] ;  /* 0x0000002402127981 */ /* 0x000162000c1e1b00 */
[----:B------:R-:W-:Y:S05]  /*5e60*/  BRA `(.L_x_6402) ;  /* 0x0000000800b47947 */ /* 0x000fea0003800000 */
.L_x_6397:
        /* <DEDUP_REMOVED lines=13> */
.L_x_6411:
[----:B------:R0:W5:Y:S01]  /*5f40*/  LDG.E.64 R18, desc[UR36][R2.64] ;  /* 0x0000002402127981 */ /* 0x000162000c1e1b00 */
[----:B------:R-:W-:Y:S05]  /*5f50*/  BRA `(.L_x_6402) ;  /* 0x0000000800787947 */ /* 0x000fea0003800000 */
.L_x_6410:
        /* <DEDUP_REMOVED lines=26> */
[----:B------:R3:W4:Y:S01]  /*6100*/  F2F.F64.F32 R18, R5 ;  /* 0x0000000500127310 */ /* 0x0007220000201800 */
[----:B------:R-:W-:Y:S05]  /*6110*/  BRA `(.L_x_6402) ;  /* 0x0000000800087947 */ /* 0x000fea0003800000 */
.L_x_6413:
        /* <DEDUP_REMOVED lines=13> */
[----:B------:R1:W2:Y:S01]  /*61f0*/  F2F.F64.F32 R18, R4 ;  /* 0x0000000400127310 */ /* 0x0002a20000201800 */
[----:B------:R-:W-:Y:S05]  /*6200*/  BRA `(.L_x_6402) ;  /* 0x0000000400cc7947 */ /* 0x000fea0003800000 */
.L_x_6412:
[----:B------:R-:W2:Y:S02]  /*6210*/  LDG.E.U16 R0, desc[UR36][R2.64] ;  /* 0x0000002402007981 */ /* 0x000ea4000c1e1500 */
[----:B--2---:R-:W-:-:S04]  /*6220*/  IMAD.U32 R0, R0, 0x10000, RZ ;  /* 0x0001000000007824 */ /* 0x004fc800078e00ff */
[----:B------:R-:W-:-:S04]  /*6230*/  FMUL.FTZ R0, R0, 1 ;  /* 0x3f80000000007820 */ /* 0x000fc80000410000 */
[----:B------:R0:W1:Y:S01]  /*6240*/  F2F.F64.F32 R18, R0 ;  /* 0x0000000000127310 */ /* 0x0000620000201800 */
[----:B------:R-:W-:Y:S05]  /*6250*/  BRA `(.L_x_6402) ;  /* 0x0000000400b87947 */ /* 0x000fea0003800000 */
.L_x_6409:
        /* <DEDUP_REMOVED lines=11> */
.L_x_6416:
        /* <DEDUP_REMOVED lines=21> */
.L_x_6420:
[----:B------:R-:W-:Y:S05]  /*6460*/  BSYNC B1 ;  /* 0x0000000000017941 */ /* 0x000fea0003800000 */
.L_x_6419:
[----:B------:R-:W-:Y:S01]  /*6470*/  LEA R3, R0, 0x3b800000, 0x17 ;  /* 0x3b80000000037811 */ /* 0x000fe200078eb8ff */
[----:B------:R-:W-:-:S05]  /*6480*/  IMAD.SHL.U32 R0, R2, 0x100000, RZ ;  /* 0x0010000002007824 */ /* 0x000fca00078e00ff */
[----:B------:R-:W-:-:S07]  /*6490*/  LOP3.LUT R0, R3, R0, R4, 0xfe, !PT ;  /* 0x0000000003007212 */ /* 0x000fce00078efe04 */
.L_x_6418:
[----:B------:R-:W-:Y:S05]  /*64a0*/  BSYNC B0 ;  /* 0x0000000000007941 */ /* 0x000fea0003800000 */
.L_x_6417:
[----:B------:R-:W-:-:S04]  /*64b0*/  FMUL.FTZ R0, R0, 1 ;  /* 0x3f80000000007820 */ /* 0x000fc80000410000 */
[----:B------:R0:W1:Y:S01]  /*64c0*/  F2F.F64.F32 R18, R0 ;  /* 0x0000000000127310 */ /* 0x0000620000201800 */
[----:B------:R-:W-:Y:S05]  /*64d0*/  BRA `(.L_x_6402) ;  /* 0x0000000400187947 */ /* 0x000fea0003800000 */
.L_x_6415:
        /* <DEDUP_REMOVED lines=21> */
.L_x_6424:
[----:B------:R-:W-:Y:S05]  /*6630*/  BSYNC B1 ;  /* 0x0000000000017941 */ /* 0x000fea0003800000 */
.L_x_6423:
[----:B------:R-:W-:Y:S01]  /*6640*/  LEA R3, R0, 0x37800000, 0x17 ;  /* 0x3780000000037811 */ /* 0x000fe200078eb8ff */
[----:B------:R-:W-:-:S05]  /*6650*/  IMAD.SHL.U32 R0, R2, 0x200000, RZ ;  /* 0x0020000002007824 */ /* 0x000fca00078e00ff */
[----:B------:R-:W-:-:S07]  /*6660*/  LOP3.LUT R0, R3, R0, R4, 0xfe, !PT ;  /* 0x0000000003007212 */ /* 0x000fce00078efe04 */
.L_x_6422:
[----:B------:R-:W-:Y:S05]  /*6670*/  BSYNC B0 ;  /* 0x0000000000007941 */ /* 0x000fea0003800000 */
.L_x_6421:
[----:B------:R-:W-:-:S04]  /*6680*/  FMUL.FTZ R0, R0, 1 ;  /* 0x3f80000000007820 */ /* 0x000fc80000410000 */
[----:B------:R0:W1:Y:S01]  /*6690*/  F2F.F64.F32 R18, R0 ;  /* 0x0000000000127310 */ /* 0x0000620000201800 */
[----:B------:R-:W-:Y:S05]  /*66a0*/  BRA `(.L_x_6402) ;  /* 0x0000000000a47947 */ /* 0x000fea0003800000 */
.L_x_6414:
        /* <DEDUP_REMOVED lines=14> */
.L_x_6428:
[----:B------:R-:W-:Y:S05]  /*6790*/  BSYNC B0 ;  /* 0x0000000000007941 */ /* 0x000fea0003800000 */
.L_x_6427:
[----:B------:R-:W-:-:S04]  /*67a0*/  FMUL.FTZ R0, R0, 1 ;  /* 0x3f80000000007820 */ /* 0x000fc80000410000 */
[----:B------:R0:W1:Y:S01]  /*67b0*/  F2F.F64.F32 R18, R0 ;  /* 0x0000000000127310 */ /* 0x0000620000201800 */
[----:B------:R-:W-:Y:S05]  /*67c0*/  BRA `(.L_x_6402) ;  /* 0x00000000005c7947 */ /* 0x000fea0003800000 */
.L_x_6401:
        /* <DEDUP_REMOVED lines=16> */
.L_x_6429:
[----:B------:R-:W-:Y:S01]  /*68d0*/  CS2R R18, SRZ ;  /* 0x0000000000127805 */ /* 0x000fe2000001ff00 */
[----:B------:R-:W-:Y:S06]  /*68e0*/  BRA `(.L_x_6402) ;  /* 0x0000000000147947 */ /* 0x000fec0003800000 */
.L_x_6426:
[----:B------:R-:W2:Y:S02]  /*68f0*/  LDG.E.64 R18, desc[UR36][R2.64] ;  /* 0x0000002402127981 */ /* 0x000ea4000c1e1b00 */
[----:B--2---:R-:W0:Y:S01]  /*6900*/  I2F.F64.U64 R18, R18 ;  /* 0x0000001200127312 */ /* 0x004e220000301800 */
[----:B------:R-:W-:Y:S05]  /*6910*/  BRA `(.L_x_6402) ;  /* 0x0000000000087947 */ /* 0x000fea0003800000 */
.L_x_6425:
[----:B------:R-:W2:Y:S02]  /*6920*/  LDG.E R2, desc[UR36][R2.64] ;  /* 0x0000002402027981 */ /* 0x000ea4000c1e1900 */
[----:B--2---:R0:W1:Y:S02]  /*6930*/  I2F.F64.U32 R18, R2 ;  /* 0x0000000200127312 */ /* 0x0040640000201800 */
.L_x_6402:
[----:B0-----:R-:W0:Y:S01]  /*6940*/  LDC.U8 R2, c[0x0][0x493] ;  /* 0x000124c0ff027b82 */ /* 0x001e220000000000 */
[----:B------:R-:W-:Y:S02]  /*6950*/  ULDC.64 UR4, c[0x0][0x488] ;  /* 0x0001220000047ab9 */ /* 0x000fe40000000a00 */
[----:B-1----:R-:W-:-:S05]  /*6960*/  IADD3 R4, P0, R22, UR4, RZ ;  /* 0x0000000416047c10 */ /* 0x002fca000ff1e0ff */
[----:B---3--:R-:W-:Y:S01]  /*6970*/  IMAD.X R5, RZ, RZ, UR5, P0 ;  /* 0x00000005ff057e24 */ /* 0x008fe200080e06ff */
        /* <DEDUP_REMOVED lines=12> */
[----:B---3--:R-:W0:Y:S01]  /*6a40*/  I2F.F64.S16 R2, R2 ;  /* 0x0000000200027312 */ /* 0x008e220000101c00 */
[----:B------:R-:W-:Y:S05]  /*6a50*/  BRA `(.L_x_6435) ;  /* 0x0000000c007c7947 */ /* 0x000fea0003800000 */
.L_x_6433:
[----:B------:R-:W3:Y:S02]  /*6a60*/  LDG.E.U8 R2, desc[UR36][R4.64] ;  /* 0x0000002404027981 */ /* 0x000ee4000c1e1100 */
[----:B---3--:R-:W0:Y:S01]  /*6a70*/  I2F.F64.U16 R2, R2 ;  /* 0x0000000200027312 */ /* 0x008e220000101800 */
[----:B------:R-:W-:Y:S05]  /*6a80*/  BRA `(.L_x_6435) ;  /* 0x0000000c00707947 */ /* 0x000fea0003800000 */
.L_x_6432:
[----:B------:R-:W-:-:S13]  /*6a90*/  ISETP.NE.AND P0, PT, R0, 0x2, PT ;  /* 0x000000020000780c */ /* 0x000fda0003f05270 */
[----:B------:R-:W-:Y:S05]  /*6aa0*/  @!P0 BRA `(.L_x_6436) ;  /* 0x0000000000288947 */ /* 0x000fea0003800000 */
[----:B------:R-:W-:-:S13]  /*6ab0*/  ISETP.NE.AND P0, PT, R0, 0x3, PT ;  /* 0x000000030000780c */ /* 0x000fda0003f05270 */
[----:B------:R-:W-:Y:S05]  /*6ac0*/  @!P0 BRA `(.L_x_6437) ;  /* 0x0000000000148947 */ /* 0x000fea0003800000 */
[----:B------:R-:W-:-:S13]  /*6ad0*/  ISETP.NE.AND P0, PT, R0, 0x4, PT ;  /* 0x000000040000780c */ /* 0x000fda0003f05270 */
[----:B------:R-:W-:Y:S05]  /*6ae0*/  @P0 BRA `(.L_x_6434) ;  /* 0x0000000800fc0947 */ /* 0x000fea0003800000 */
[----:B------:R-:W3:Y:S02]  /*6af0*/  LDG.E.64 R2, desc[UR36][R4.64] ;  /* 0x0000002404027981 */ /* 0x000ee4000c1e1b00 */
[----:B---3--:R-:W1:Y:S01]  /*6b00*/  I2F.F64.S64 R2, R2 ;  /* 0x0000000200027312 */ /* 0x008e620000301c00 */
[----:B------:R-:W-:Y:S05]  /*6b10*/  BRA `(.L_x_6435) ;  /* 0x0000000c004c7947 */ /* 0x000fea0003800000 */
.L_x_6437:
[----:B------:R-:W3:Y:S02]  /*6b20*/  LDG.E R2, desc[UR36][R4.64] ;  /* 0x0000002404027981 */ /* 0x000ee4000c1e1900 */
[----:B---3--:R-:W3:Y:S01]  /*6b30*/  I2F.F64 R2, R2 ;  /* 0x0000000200027312 */ /* 0x008ee20000201c00 */
[----:B------:R-:W-:Y:S05]  /*6b40*/  BRA `(.L_x_6435) ;  /* 0x0000000c00407947 */ /* 0x000fea0003800000 */
.L_x_6436:
[----:B------:R-:W3:Y:S02]  /*6b50*/  LDG.E.U16 R2, desc[UR36][R4.64] ;  /* 0x0000002404027981 */ /* 0x000ee4000c1e1500 */
[----:B---3--:R-:W0:Y:S01]  /*6b60*/  I2F.F64.S16 R2, R2 ;  /* 0x0000000200027312 */ /* 0x008e220000101c00 */
[----:B------:R-:W-:Y:S05]  /*6b70*/  BRA `(.L_x_6435) ;  /* 0x0000000c00347947 */ /* 0x000fea0003800000 */
.L_x_6431:
        /* <DEDUP_REMOVED lines=10> */
.L_x_6439:
[----:B------:R-:W3:Y:S02]  /*6c20*/  LDG.E.U16 R0, desc[UR36][R4.64] ;  /* 0x0000002404007981 */ /* 0x000ee4000c1e1500 */
[----:B---3--:R-:W-:-:S05]  /*6c30*/  HADD2.F32 R0, -RZ, R0.H0_H0 ;  /* 0x20000000ff007230 */ /* 0x008fca0000004100 */
[----:B------:R-:W-:-:S04]  /*6c40*/  FMUL.FTZ R0, R0, 1 ;  /* 0x3f80000000007820 */ /* 0x000fc80000410000 */
[----:B------:R0:W1:Y:S01]  /*6c50*/  F2F.F64.F32 R2, R0 ;  /* 0x0000000000027310 */ /* 0x0000620000201800 */
[----:B------:R-:W-:Y:S05]  /*6c60*/  BRA `(.L_x_6435) ;  /* 0x0000000800f87947 */ /* 0x000fea0003800000 */
.L_x_6438:
        /* <DEDUP_REMOVED lines=10> */
.L_x_6441:
[----:B------:R-:W3:Y:S02]  /*6d10*/  LDG.E.U16 R4, desc[UR36][R4.64] ;  /* 0x0000002404047981 */ /* 0x000ee4000c1e1500 */
[----:B---3--:R-:W-:-:S05]  /*6d20*/  HADD2.F32 R0, -RZ, R4.H0_H0 ;  /* 0x20000004ff007230 */ /* 0x008fca0000004100 */
[----:B------:R-:W-:-:S04]  /*6d30*/  FMUL.FTZ R0, R0, 1 ;  /* 0x3f80000000007820 */ /* 0x000fc80000410000 */
[----:B------:R0:W1:Y:S01]  /*6d40*/  F2F.F64.F32 R2, R0 ;  /* 0x0000000000027310 */ /* 0x0000620000201800 */
[----:B------:R-:W-:Y:S05]  /*6d50*/  BRA `(.L_x_6435) ;  /* 0x0000000800bc7947 */ /* 0x000fea0003800000 */
.L_x_6440:
[----:B------:R0:W5:Y:S01]  /*6d60*/  LDG.E.64 R2, desc[UR36][R4.64] ;  /* 0x0000002404027981 */ /* 0x000162000c1e1b00 */
[----:B------:R-:W-:Y:S05]  /*6d70*/  BRA `(.L_x_6435) ;  /* 0x0000000800b47947 */ /* 0x000fea0003800000 */
.L_x_6430:
        /* <DEDUP_REMOVED lines=13> */
.L_x_6444:
[----:B------:R0:W5:Y:S01]  /*6e50*/  LDG.E.64 R2, desc[UR36][R4.64] ;  /* 0x0000002404027981 */ /* 0x000162000c1e1b00 */
[----:B------:R-:W-:Y:S05]  /*6e60*/  BRA `(.L_x_6435) ;  /* 0x0000000800787947 */ /* 0x000fea0003800000 */
.L_x_6443:
        /* <DEDUP_REMOVED lines=28> */
.L_x_6446:
[----:B------:R-:W3:Y:S02]  /*7030*/  LDG.E.U8 R3, desc[UR36][R4.64] ;  /* 0x0000002404037981 */ /* 0x000ee4000c1e1100 */
[----:B---3--:R-:W-:-:S05]  /*7040*/  IMAD.SHL.U32 R0, R3, 0x2000000, RZ ;  /* 0x0200000003007824 */ /* 0x008fca00078e00ff */
        /* <DEDUP_REMOVED lines=13> */
.L_x_6445:
[----:B------:R-:W3:Y:S02]  /*7120*/  LDG.E.U16 R0, desc[UR36][R4.64] ;  /* 0x0000002404007981 */ /* 0x000ee4000c1e1500 */
[----:B---3--:R-:W-:-:S04]  /*7130*/  IMAD.U32 R0, R0, 0x10000, RZ ;  /* 0x0001000000007824 */ /* 0x008fc800078e00ff */
[----:B------:R-:W-:-:S04]  /*7140*/  FMUL.FTZ R0, R0, 1 ;  /* 0x3f80000000007820 */ /* 0x000fc80000410000 */
[----:B------:R0:W1:Y:S01]  /*7150*/  F2F.F64.F32 R2, R0 ;  /* 0x0000000000027310 */ /* 0x0000620000201800 */
[----:B------:R-:W-:Y:S05]  /*7160*/  BRA `(.L_x_6435) ;  /* 0x0000000400b87947 */ /* 0x000fea0003800000 */
.L_x_6442:
        /* <DEDUP_REMOVED lines=9> */
[----:B---3--:R-:W0:Y:S01]  /*7200*/  I2F.F64.U16 R2, R2 ;  /* 0x0000000200027312 */ /* 0x008e220000101800 */
[----:B------:R-:W-:Y:S05]  /*7210*/  BRA `(.L_x_6435) ;  /* 0x00000004008c7947 */ /* 0x000fea0003800000 */
.L_x_6449:
        /* <DEDUP_REMOVED lines=21> */
.L_x_6453:
[----:B------:R-:W-:Y:S05]  /*7370*/  BSYNC B1 ;  /* 0x0000000000017941 */ /* 0x000fea0003800000 */
.L_x_6452:
[----:B------:R-:W-:Y:S01]  /*7380*/  LEA R3, R0, 0x3b800000, 0x17 ;  /* 0x3b80000000037811 */ /* 0x000fe200078eb8ff */
[----:B------:R-:W-:-:S05]  /*7390*/  IMAD.SHL.U32 R0, R2, 0x100000, RZ ;  /* 0x0010000002007824 */ /* 0x000fca00078e00ff */
[----:B------:R-:W-:-:S07]  /*73a0*/  LOP3.LUT R0, R3, R0, R4, 0xfe, !PT ;  /* 0x0000000003007212 */ /* 0x000fce00078efe04 */
.L_x_6451:
[----:B------:R-:W-:Y:S05]  /*73b0*/  BSYNC B0 ;  /* 0x0000000000007941 */ /* 0x000fea0003800000 */
.L_x_6450:
[----:B------:R-:W-:-:S04]  /*73c0*/  FMUL.FTZ R0, R0, 1 ;  /* 0x3f80000000007820 */ /* 0x000fc80000410000 */
[----:B------:R0:W1:Y:S01]  /*73d0*/  F2F.F64.F32 R2, R0 ;  /* 0x0000000000027310 */ /* 0x0000620000201800 */
[----:B------:R-:W-:Y:S05]  /*73e0*/  BRA `(.L_x_6435) ;  /* 0x0000000400187947 */ /* 0x000fea0003800000 */
.L_x_6448:
        /* <DEDUP_REMOVED lines=21> */
.L_x_6457:
[----:B------:R-:W-:Y:S05]  /*7540*/  BSYNC B1 ;  /* 0x0000000000017941 */ /* 0x000fea0003800000 */
.L_x_6456:
[----:B------:R-:W-:Y:S01]  /*7550*/  LEA R3, R0, 0x37800000, 0x17 ;  /* 0x3780000000037811 */ /* 0x000fe200078eb8ff */
[----:B------:R-:W-:-:S05]  /*7560*/  IMAD.SHL.U32 R0, R2, 0x200000, RZ ;  /* 0x0020000002007824 */ /* 0x000fca00078e00ff */
[----:B------:R-:W-:-:S07]  /*7570*/  LOP3.LUT R0, R3, R0, R4, 0xfe, !PT ;  /* 0x0000000003007212 */ /* 0x000fce00078efe04 */
.L_x_6455:
[----:B------:R-:W-:Y:S05]  /*7580*/  BSYNC B0 ;  /* 0x0000000000007941 */ /* 0x000fea0003800000 */
.L_x_6454:
[----:B------:R-:W-:-:S04]  /*7590*/  FMUL.FTZ R0, R0, 1 ;  /* 0x3f80000000007820 */ /* 0x000fc80000410000 */
[----:B------:R0:W1:Y:S01]  /*75a0*/  F2F.F64.F32 R2, R0 ;  /* 0x0000000000027310 */ /* 0x0000620000201800 */
[----:B------:R-:W-:Y:S05]  /*75b0*/  BRA `(.L_x_6435) ;  /* 0x0000000000a47947 */ /* 0x000fea0003800000 */
.L_x_6447:
        /* <DEDUP_REMOVED lines=14> */
.L_x_6461:
[----:B------:R-:W-:Y:S05]  /*76a0*/  BSYNC B0 ;  /* 0x0000000000007941 */ /* 0x000fea0003800000 */
.L_x_6460:
[----:B------:R-:W-:-:S04]  /*76b0*/  FMUL.FTZ R0, R0, 1 ;  /* 0x3f80000000007820 */ /* 0x000fc80000410000 */
[----:B------:R0:W1:Y:S01]  /*76c0*/  F2F.F64.F32 R2, R0 ;  /* 0x0000000000027310 */ /* 0x0000620000201800 */
[----:B------:R-:W-:Y:S05]  /*76d0*/  BRA `(.L_x_6435) ;  /* 0x00000000005c7947 */ /* 0x000fea0003800000 */
.L_x_6434:
        /* <DEDUP_REMOVED lines=16> */
.L_x_6462:
[----:B------:R-:W-:Y:S01]  /*77e0*/  CS2R R2, SRZ ;  /* 0x0000000000027805 */ /* 0x000fe2000001ff00 */
[----:B------:R-:W-:Y:S06]  /*77f0*/  BRA `(.L_x_6435) ;  /* 0x0000000000147947 */ /* 0x000fec0003800000 */
.L_x_6459:
[----:B------:R-:W3:Y:S02]  /*7800*/  LDG.E.64 R2, desc[UR36][R4.64] ;  /* 0x0000002404027981 */ /* 0x000ee4000c1e1b00 */
[----:B---3--:R-:W0:Y:S01]  /*7810*/  I2F.F64.U64 R2, R2 ;  /* 0x0000000200027312 */ /* 0x008e220000301800 */
[----:B------:R-:W-:Y:S05]  /*7820*/  BRA `(.L_x_6435) ;  /* 0x0000000000087947 */ /* 0x000fea0003800000 */
.L_x_6458:
[----:B------:R-:W3:Y:S02]  /*7830*/  LDG.E R2, desc[UR36][R4.64] ;  /* 0x0000002404027981 */ /* 0x000ee4000c1e1900 */
[----:B---3--:R-:W0:Y:S02]  /*7840*/  I2F.F64.U32 R2, R2 ;  /* 0x0000000200027312 */ /* 0x008e240000201800 */
.L_x_6435:
[----:B0-----:R-:W0:Y:S01]  /*7850*/  LDC.U8 R4, c[0x0][0x491] ;  /* 0x00012440ff047b82 */ /* 0x001e220000000000 */
[----:B-1-3-5:R-:W-:-:S06]  /*7860*/  DSETP.NEU.AND P0, PT, R2, RZ, PT ;  /* 0x000000ff0200722a */ /* 0x02afcc0003f0d000 */
[----:B--2-4-:R-:W-:-:S06]  /*7870*/  DSETP.NEU.XOR P0, PT, R18, RZ, P0 ;  /* 0x000000ff1200722a */ /* 0x014fcc000070d800 */
        /* <DEDUP_REMOVED lines=14> */
.L_x_6466:
[----:B------:R0:W-:Y:S01]  /*7960*/  STG.E.U8 desc[UR36][R16.64], R2 ;  /* 0x0000000210007986 */ /* 0x0001e2000c101124 */
[----:B------:R-:W-:Y:S05]  /*7970*/  BRA `(.L_x_6468) ;  /* 0x0000000c00487947 */ /* 0x000fea0003800000 */
.L_x_6465:
        /* <DEDUP_REMOVED lines=9> */
.L_x_6470:
[----:B------:R3:W-:Y:S01]  /*7a10*/  STG.E desc[UR36][R16.64], R2 ;  /* 0x0000000210007986 */ /* 0x0007e2000c101924 */
[----:B------:R-:W-:Y:S05]  /*7a20*/  BRA `(.L_x_6468) ;  /* 0x0000000c001c7947 */ /* 0x000fea0003800000 */
.L_x_6469:
[----:B------:R2:W-:Y:S01]  /*7a30*/  STG.E.U16 desc[UR36][R16.64], R2 ;  /* 0x0000000210007986 */ /* 0x0005e2000c101524 */
[----:B------:R-:W-:Y:S05]  /*7a40*/  BRA `(.L_x_6468) ;  /* 0x0000000c00147947 */ /* 0x000fea0003800000 */
.L_x_6464:
        /* <DEDUP_REMOVED lines=9> */
.L_x_6472:
[----:B------:R-:W-:-:S04]  /*7ae0*/  I2FP.F32.U32 R0, R2 ;  /* 0x0000000200007245 */ /* 0x000fc80000201000 */
[----:B------:R-:W-:-:S05]  /*7af0*/  F2FP.F16.F32.PACK_AB R0, RZ, R0 ;  /* 0x00000000ff00723e */ /* 0x000fca00000000ff */
[----:B------:R0:W-:Y:S01]  /*7b00*/  STG.E.U16 desc[UR36][R16.64], R0 ;  /* 0x0000000010007986 */ /* 0x0001e2000c101524 */
[----:B------:R-:W-:Y:S05]  /*7b10*/  BRA `(.L_x_6468) ;  /* 0x0000000800e07947 */ /* 0x000fea0003800000 */
.L_x_6471:
        /* <DEDUP_REMOVED lines=10> */
.L_x_6474:
[----:B------:R-:W-:-:S04]  /*7bc0*/  I2FP.F32.U32 R2, R2 ;  /* 0x0000000200027245 */ /* 0x000fc80000201000 */
[----:B------:R-:W-:-:S04]  /*7bd0*/  F2FP.F16.F32.PACK_AB R3, RZ, R2 ;  /* 0x00000002ff03723e */ /* 0x000fc800000000ff */
[----:B------:R-:W-:-:S05]  /*7be0*/  PRMT R3, R3, 0x5410, RZ ;  /* 0x0000541003037816 */ /* 0x000fca00000000ff */
[----:B------:R0:W-:Y:S01]  /*7bf0*/  STG.E desc[UR36][R16.64], R3 ;  /* 0x0000000310007986 */ /* 0x0001e2000c101924 */
[----:B------:R-:W-:Y:S05]  /*7c00*/  BRA `(.L_x_6468) ;  /* 0x0000000800a47947 */ /* 0x000fea0003800000 */
.L_x_6473:
[----:B------:R-:W0:Y:S02]  /*7c10*/  I2F.F64.U32 R2, R2 ;  /* 0x0000000200027312 */ /* 0x000e240000201800 */
[----:B0-----:R0:W-:Y:S01]  /*7c20*/  STG.E.64 desc[UR36][R16.64], R2 ;  /* 0x0000000210007986 */ /* 0x0011e2000c101b24 */
[----:B------:R-:W-:Y:S05]  /*7c30*/  BRA `(.L_x_6468) ;  /* 0x0000000800987947 */ /* 0x000fea0003800000 */
.L_x_6463:
        /* <DEDUP_REMOVED lines=10> */
.L_x_6477:
[----:B------:R-:W0:Y:S01]  /*7ce0*/  I2F.F64.U32 R4, R2 ;  /* 0x0000000200047312 */ /* 0x000e220000201800 */
[----:B------:R-:W-:-:S05]  /*7cf0*/  CS2R R6, SRZ ;  /* 0x0000000000067805 */ /* 0x000fca000001ff00 */
[----:B0-----:R0:W-:Y:S01]  /*7d00*/  STG.E.128 desc[UR36][R16.64], R4 ;  /* 0x0000000410007986 */ /* 0x0011e2000c101d24 */
[----:B------:R-:W-:Y:S05]  /*7d10*/  BRA `(.L_x_6468) ;  /* 0x0000000800607947 */ /* 0x000fea0003800000 */
.L_x_6476:
        /* <DEDUP_REMOVED lines=21> */
.L_x_6481:
[----:B------:R-:W-:Y:S05]  /*7e70*/  BSYNC B0 ;  /* 0x0000000000007941 */ /* 0x000fea0003800000 */
.L_x_6480:
[----:B------:R-:W-:-:S05]  /*7e80*/  LOP3.LUT R3, R0, R3, RZ, 0xfc, !PT ;  /* 0x0000000300037212 */ /* 0x000fca00078efcff */
[----:B------:R0:W-:Y:S01]  /*7e90*/  STG.E.U8 desc[UR36][R16.64], R3 ;  /* 0x0000000310007986 */ /* 0x0001e2000c101124 */
[----:B------:R-:W-:Y:S05]  /*7ea0*/  BRA `(.L_x_6468) ;  /* 0x0000000400fc7947 */ /* 0x000fea0003800000 */
.L_x_6479:
        /* <DEDUP_REMOVED lines=13> */
.L_x_6483:
[----:B------:R-:W-:Y:S01]  /*7f80*/  IMAD.MOV.U32 R0, RZ, RZ, 0x7f ;  /* 0x0000007fff007424 */ /* 0x000fe200078e00ff */
[----:B------:R-:W-:-:S04]  /*7f90*/  ISETP.GT.U32.AND P0, PT, R2, 0x7f800000, PT ;  /* 0x7f8000000200780c */ /* 0x000fc80003f04070 */
[----:B------:R-:W-:-:S09]  /*7fa0*/  SEL R0, R0, 0x7c, P0 ;  /* 0x0000007c00007807 */ /* 0x000fd20000000000 */
.L_x_6484:
[----:B------:R-:W-:Y:S05]  /*7fb0*/  BSYNC B0 ;  /* 0x0000000000007941 */ /* 0x000fea0003800000 */
.L_x_6482:
[----:B------:R-:W-:-:S04]  /*7fc0*/  LOP3.LUT R2, R3, 0x80000000, RZ, 0xc0, !PT ;  /* 0x8000000003027812 */ /* 0x000fc800078ec0ff */
[----:B------:R-:W-:-:S04]  /*7fd0*/  SHF.R.U32.HI R3, RZ, 0x18, R2 ;  /* 0x00000018ff037819 */ /* 0x000fc80000011602 */
[----:B------:R-:W-:-:S05]  /*7fe0*/  LOP3.LUT R3, R0, R3, RZ, 0xfc, !PT ;  /* 0x0000000300037212 */ /* 0x000fca00078efcff */
[----:B------:R0:W-:Y:S01]  /*7ff0*/  STG.E.U8 desc[UR36][R16.64], R3 ;  /* 0x0000000310007986 */ /* 0x0001e2000c101124 */
[----:B------:R-:W-:Y:S05]  /*8000*/  BRA `(.L_x_6468) ;  /* 0x0000000400a47947 */ /* 0x000fea0003800000 */
.L_x_6478:
[----:B------:R-:W-:-:S04]  /*8010*/  I2FP.F32.U32 R0, R2 ;  /* 0x0000000200007245 */ /* 0x000fc80000201000 */
[----:B------:R-:W-:-:S05]  /*8020*/  F2FP.BF16.F32.PACK_AB R0, RZ, R0 ;  /* 0x00000000ff00723e */ /* 0x000fca00000010ff */
[----:B------:R0:W-:Y:S01]  /*8030*/  STG.E.U16 desc[UR36][R16.64], R0 ;  /* 0x0000000010007986 */ /* 0x0001e2000c101524 */
[----:B------:R-:W-:Y:S05]  /*8040*/  BRA `(.L_x_6468) ;  /* 0x0000000400947947 */ /* 0x000fea0003800000 */
.L_x_6475:
        /* <DEDUP_REMOVED lines=10> */
.L_x_6487:
        /* <DEDUP_REMOVED lines=17> */
.L_x_6490:
[----:B------:R-:W-:-:S04]  /*8200*/  LOP3.LUT R2, R3, 0x80000000, RZ, 0xc0, !PT ;  /* 0x8000000003027812 */ /* 0x000fc800078ec0ff */
[----:B------:R-:W-:-:S04]  /*8210*/  SHF.R.U32.HI R3, RZ, 0x18, R2 ;  /* 0x00000018ff037819 */ /* 0x000fc80000011602 */
[----:B------:R-:W-:-:S04]  /*8220*/  LOP3.LUT R0, R0, R3, RZ, 0xfc, !PT ;  /* 0x0000000300007212 */ /* 0x000fc800078efcff */
[----:B------:R-:W-:-:S07]  /*8230*/  PRMT R8, R0, 0x7610, R8 ;  /* 0x0000761000087816 */ /* 0x000fce0000000008 */
.L_x_6489:
[----:B------:R-:W-:Y:S05]  /*8240*/  BSYNC B0 ;  /* 0x0000000000007941 */ /* 0x000fea0003800000 */
.L_x_6488:
[----:B------:R0:W-:Y:S01]  /*8250*/  STG.E.U8 desc[UR36][R16.64], R8 ;  /* 0x0000000810007986 */ /* 0x0001e2000c101124 */
[----:B------:R-:W-:Y:S05]  /*8260*/  BRA `(.L_x_6468) ;  /* 0x00000004000c7947 */ /* 0x000fea0003800000 */
.L_x_6486:
        /* <DEDUP_REMOVED lines=17> */
.L_x_6493:
[----:B------:R-:W-:-:S04]  /*8380*/  LOP3.LUT R2, R3, 0x80000000, RZ, 0xc0, !PT ;  /* 0x8000000003027812 */ /* 0x000fc800078ec0ff */
[----:B------:R-:W-:-:S04]  /*8390*/  SHF.R.U32.HI R3, RZ, 0x18, R2 ;  /* 0x00000018ff037819 */ /* 0x000fc80000011602 */
[----:B------:R-:W-:-:S04]  /*83a0*/  LOP3.LUT R0, R0, R3, RZ, 0xfc, !PT ;  /* 0x0000000300007212 */ /* 0x000fc800078efcff */
[----:B------:R-:W-:-:S07]  /*83b0*/  PRMT R8, R0, 0x7610, R8 ;  /* 0x0000761000087816 */ /* 0x000fce0000000008 */
.L_x_6492:
[----:B------:R-:W-:Y:S05]  /*83c0*/  BSYNC B0 ;  /* 0x0000000000007941 */ /* 0x000fea0003800000 */
.L_x_6491:
[----:B------:R0:W-:Y:S01]  /*83d0*/  STG.E.U8 desc[UR36][R16.64], R8 ;  /* 0x0000000810007986 */ /* 0x0001e2000c101124 */
[----:B------:R-:W-:Y:S05]  /*83e0*/  BRA `(.L_x_6468) ;  /* 0x0000000000ac7947 */ /* 0x000fea0003800000 */
.L_x_6485:
        /* <DEDUP_REMOVED lines=22> */
.L_x_6467:
        /* <DEDUP_REMOVED lines=16> */
.L_x_6496:
[----:B------:R-:W-:Y:S05]  /*8650*/  BRA `(.L_x_6468) ;  /* 0x0000000000107947 */ /* 0x000fea0003800000 */
.L_x_6495:
[----:B------:R-:W-:-:S05]  /*8660*/  IMAD.MOV.U32 R3, RZ, RZ, RZ ;  /* 0x000000ffff037224 */ /* 0x000fca00078e00ff */
[----:B------:R0:W-:Y:S01]  /*8670*/  STG.E.64 desc[UR36][R16.64], R2 ;  /* 0x0000000210007986 */ /* 0x0001e2000c101b24 */
[----:B------:R-:W-:Y:S05]  /*8680*/  BRA `(.L_x_6468) ;  /* 0x0000000000047947 */ /* 0x000fea0003800000 */
.L_x_6494:
[----:B------:R0:W-:Y:S02]  /*8690*/  STG.E desc[UR36][R16.64], R2 ;  /* 0x0000000210007986 */ /* 0x0001e4000c101924 */
.L_x_6468:
[----:B------:R-:W-:-:S07]  /*86a0*/  VIADD R23, R23, 0x80 ;  /* 0x0000008017177836 */ /* 0x000fce0000000000 */
.L_x_6395:
[----:B------:R-:W-:Y:S05]  /*86b0*/  BSYNC B6 ;  /* 0x0000000000067941 */ /* 0x000fea0003800000 */
.L_x_6394:
        /* <DEDUP_REMOVED lines=358> */
.L_x_6499:
        /* <DEDUP_REMOVED lines=21> */
.L_x_6503:
[----:B------:R-:W2:Y:S02]  /*9e70*/  LDG.E.U8 R2, desc[UR36][R2.64] ;  /* 0x0000002402027981 */ /* 0x000ea4000c1e1100 */
[----:B--2---:R0:W1:Y:S01]  /*9e80*/  I2F.F64.U16 R18, R2 ;  /* 0x0000000200127312 */ /* 0x0040620000101800 */
[----:B------:R-:W-:Y:S05]  /*9e90*/  BRA `(.L_x_6505) ;  /* 0x0000000c00707947 */ /* 0x000fea0003800000 */
.L_x_6502:
        /* <DEDUP_REMOVED lines=9> */
.L_x_6507:
[----:B------:R-:W2:Y:S02]  /*9f30*/  LDG.E R2, desc[UR36][R2.64] ;  /* 0x0000002402027981 */ /* 0x000ea4000c1e1900 */
[----:B--2---:R0:W1:Y:S01]  /*9f40*/  I2F.F64 R18, R2 ;  /* 0x0000000200127312 */ /* 0x0040620000201c00 */
[----:B------:R-:W-:Y:S05]  /*9f50*/  BRA `(.L_x_6505) ;  /* 0x0000000c00407947 */ /* 0x000fea0003800000 */
.L_x_6506:
[----:B------:R-:W2:Y:S02]  /*9f60*/  LDG.E.U16 R2, desc[UR36][R2.64] ;  /* 0x0000002402027981 */ /* 0x000ea4000c1e1500 */
[----:B--2---:R0:W1:Y:S01]  /*9f70*/  I2F.F64.S16 R18, R2 ;  /* 0x0000000200127312 */ /* 0x0040620000101c00 */
[----:B------:R-:W-:Y:S05]  /*9f80*/  BRA `(.L_x_6505) ;  /* 0x0000000c00347947 */ /* 0x000fea0003800000 */
.L_x_6501:
        /* <DEDUP_REMOVED lines=10> */
.L_x_6509:
[----:B------:R-:W2:Y:S02]  /*a030*/  LDG.E.U16 R0, desc[UR36][R2.64] ;  /* 0x0000002402007981 */ /* 0x000ea4000c1e1500 */
[----:B--2---:R-:W-:-:S05]  /*a040*/  HADD2.F32 R0, -RZ, R0.H0_H0 ;  /* 0x20000000ff007230 */ /* 0x004fca0000004100 */
[----:B------:R-:W-:-:S04]  /*a050*/  FMUL.FTZ R0, R0, 1 ;  /* 0x3f80000000007820 */ /* 0x000fc80000410000 */
[----:B------:R1:W2:Y:S01]  /*a060*/  F2F.F64.F32 R18, R0 ;  /* 0x0000000000127310 */ /* 0x0002a20000201800 */
[----:B------:R-:W-:Y:S05]  /*a070*/  BRA `(.L_x_6505) ;  /* 0x0000000800f87947 */ /* 0x000fea0003800000 */
.L_x_6508:
        /* <DEDUP_REMOVED lines=8> */
[----:B------:R-:W4:Y:S01]  /*a100*/  F2F.F64.F32 R18, R18 ;  /* 0x0000001200127310 */ /* 0x000f220000201800 */
[----:B------:R-:W-:Y:S05]  /*a110*/  BRA `(.L_x_6505) ;  /* 0x0000000800d07947 */ /* 0x000fea0003800000 */
.L_x_6511:
[----:B------:R-:W2:Y:S02]  /*a120*/  LDG.E.U16 R2, desc[UR36][R2.64] ;  /* 0x0000002402027981 */ /* 0x000ea4000c1e1500 */
[----:B--2---:R-:W-:-:S05]  /*a130*/  HADD2.F32 R0, -RZ, R2.H0_H0 ;  /* 0x20000002ff007230 */ /* 0x004fca0000004100 */
[----:B------:R-:W-:-:S04]  /*a140*/  FMUL.FTZ R0, R0, 1 ;  /* 0x3f80000000007820 */ /* 0x000fc80000410000 */
[----:B------:R0:W1:Y:S01]  /*a150*/  F2F.F64.F32 R18, R0 ;  /* 0x0000000000127310 */ /* 0x0000620000201800 */
[----:B------:R-:W-:Y:S05]  /*a160*/  BRA `(.L_x_6505) ;  /* 0x0000000800bc7947 */ /* 0x000fea0003800000 */
.L_x_6510:
[----:B------:R3:W5:Y:S01]  /*a170*/  LDG.E.64 R18, desc[UR36][R2.64] ;  /* 0x0000002402127981 */ /* 0x000762000c1e1b00 */
[----:B------:R-:W-:Y:S05]  /*a180*/  BRA `(.L_x_6505) ;  /* 0x0000000800b47947 */ /* 0x000fea0003800000 */
.L_x_6500:
        /* <DEDUP_REMOVED lines=13> */
.L_x_6514:
[----:B------:R0:W5:Y:S01]  /*a260*/  LDG.E.64 R18, desc[UR36][R2.64] ;  /* 0x0000002402127981 */ /* 0x000162000c1e1b00 */
[----:B------:R-:W-:Y:S05]  /*a270*/  BRA `(.L_x_6505) ;  /* 0x0000000800787947 */ /* 0x000fea0003800000 */
.L_x_6513:
        /* <DEDUP_REMOVED lines=28> */
.L_x_6516:
        /* <DEDUP_REMOVED lines=15> */
.L_x_6515:
[----:B------:R-:W2:Y:S02]  /*a530*/  LDG.E.U16 R0, desc[UR36][R2.64] ;  /* 0x0000002402007981 */ /* 0x000ea4000c1e1500 */
[----:B--2---:R-:W-:-:S04]  /*a540*/  IMAD.U32 R0, R0, 0x10000, RZ ;  /* 0x0001000000007824 */ /* 0x004fc800078e00ff */
[----:B------:R-:W-:-:S04]  /*a550*/  FMUL.FTZ R0, R0, 1 ;  /* 0x3f80000000007820 */ /* 0x000fc80000410000 */
[----:B------:R0:W1:Y:S01]  /*a560*/  F2F.F64.F32 R18, R0 ;  /* 0x0000000000127310 */ /* 0x0000620000201800 */
[----:B------:R-:W-:Y:S05]  /*a570*/  BRA `(.L_x_6505) ;  /* 0x0000000400b87947 */ /* 0x000fea0003800000 */
.L_x_6512:
        /* <DEDUP_REMOVED lines=11> */
.L_x_6519:
        /* <DEDUP_REMOVED lines=21> */
.L_x_6523:
[----:B------:R-:W-:Y:S05]  /*a780*/  BSYNC B1 ;  /* 0x0000000000017941 */ /* 0x000fea0003800000 */
.L_x_6522:
[----:B------:R-:W-:Y:S01]  /*a790*/  LEA R3, R0, 0x3b800000, 0x17 ;  /* 0x3b80000000037811 */ /* 0x000fe200078eb8ff */
[----:B------:R-:W-:-:S05]  /*a7a0*/  IMAD.SHL.U32 R0, R2, 0x100000, RZ ;  /* 0x0010000002007824 */ /* 0x000fca00078e00ff */
[----:B------:R-:W-:-:S07]  /*a7b0*/  LOP3.LUT R0, R3, R0, R4, 0xfe, !PT ;  /* 0x0000000003007212 */ /* 0x000fce00078efe04 */
.L_x_6521:
[----:B------:R-:W-:Y:S05]  /*a7c0*/  BSYNC B0 ;  /* 0x0000000000007941 */ /* 0x000fea0003800000 */
.L_x_6520:
[----:B------:R-:W-:-:S04]  /*a7d0*/  FMUL.FTZ R0, R0, 1 ;  /* 0x3f80000000007820 */ /* 0x000fc80000410000 */
[----:B------:R0:W1:Y:S01]  /*a7e0*/  F2F.F64.F32 R18, R0 ;  /* 0x0000000000127310 */ /* 0x0000620000201800 */
[----:B------:R-:W-:Y:S05]  /*a7f0*/  BRA `(.L_x_6505) ;  /* 0x0000000400187947 */ /* 0x000fea0003800000 */
.L_x_6518:
        /* <DEDUP_REMOVED lines=21> */
.L_x_6527:
[----:B------:R-:W-:Y:S05]  /*a950*/  BSYNC B1 ;  /* 0x0000000000017941 */ /* 0x000fea0003800000 */
.L_x_6526:
[----:B------:R-:W-:Y:S01]  /*a960*/  LEA R3, R0, 0x37800000, 0x17 ;  /* 0x3780000000037811 */ /* 0x000fe200078eb8ff */
[----:B------:R-:W-:-:S05]  /*a970*/  IMAD.SHL.U32 R0, R2, 0x200000, RZ ;  /* 0x0020000002007824 */ /* 0x000fca00078e00ff */
[----:B------:R-:W-:-:S07]  /*a980*/  LOP3.LUT R0, R3, R0, R4, 0xfe, !PT ;  /* 0x0000000003007212 */ /* 0x000fce00078efe04 */
.L_x_6525:
[----:B------:R-:W-:Y:S05]  /*a990*/  BSYNC B0 ;  /* 0x0000000000007941 */ /* 0x000fea0003800000 */
.L_x_6524:
[----:B------:R-:W-:-:S04]  /*a9a0*/  FMUL.FTZ R0, R0, 1 ;  /* 0x3f80000000007820 */ /* 0x000fc80000410000 */
[----:B------:R0:W1:Y:S01]  /*a9b0*/  F2F.F64.F32 R18, R0 ;  /* 0x0000000000127310 */ /* 0x0000620000201800 */
[----:B------:R-:W-:Y:S05]  /*a9c0*/  BRA `(.L_x_6505) ;  /* 0x0000000000a47947 */ /* 0x000fea0003800000 */
.L_x_6517:
        /* <DEDUP_REMOVED lines=14> */
.L_x_6531:
[----:B------:R-:W-:Y:S05]  /*aab0*/  BSYNC B0 ;  /* 0x0000000000007941 */ /* 0x000fea0003800000 */
.L_x_6530:
[----:B------:R-:W-:-:S04]  /*aac0*/  FMUL.FTZ R0, R0, 1 ;  /* 0x3f80000000007820 */ /* 0x000fc80000410000 */
[----:B------:R0:W1:Y:S01]  /*aad0*/  F2F.F64.F32 R18, R0 ;  /* 0x0000000000127310 */ /* 0x0000620000201800 */
[----:B------:R-:W-:Y:S05]  /*aae0*/  BRA `(.L_x_6505) ;  /* 0x00000000005c7947 */ /* 0x000fea0003800000 */
.L_x_6504:
        /* <DEDUP_REMOVED lines=16> */
.L_x_6532:
[----:B------:R-:W-:Y:S01]  /*abf0*/  CS2R R18, SRZ ;  /* 0x0000000000127805 */ /* 0x000fe2000001ff00 */
[----:B------:R-:W-:Y:S06]  /*ac00*/  BRA `(.L_x_6505) ;  /* 0x0000000000147947 */ /* 0x000fec0003800000 */
.L_x_6529:
[----:B------:R-:W2:Y:S02]  /*ac10*/  LDG.E.64 R18, desc[UR36][R2.64] ;  /* 0x0000002402127981 */ /* 0x000ea4000c1e1b00 */
[----:B--2---:R-:W0:Y:S01]  /*ac20*/  I2F.F64.U64 R18, R18 ;  /* 0x0000001200127312 */ /* 0x004e220000301800 */
[----:B------:R-:W-:Y:S05]  /*ac30*/  BRA `(.L_x_6505) ;  /* 0x0000000000087947 */ /* 0x000fea0003800000 */
.L_x_6528:
[----:B------:R-:W2:Y:S02]  /*ac40*/  LDG.E R2, desc[UR36][R2.64] ;  /* 0x0000002402027981 */ /* 0x000ea4000c1e1900 */
[----:B--2---:R0:W1:Y:S02]  /*ac50*/  I2F.F64.U32 R18, R2 ;  /* 0x0000000200127312 */ /* 0x0040640000201800 */
.L_x_6505:
[----:B0--3--:R-:W1:Y:S01]  /*ac60*/  LDC.U8 R2, c[0x0][0x493] ;  /* 0x000124c0ff027b82 */ /* 0x009e620000000000 */
[----:B------:R-:W-:Y:S02]  /*ac70*/  ULDC.64 UR4, c[0x0][0x488] ;  /* 0x0001220000047ab9 */ /* 0x000fe40000000a00 */
[----:B------:R-:W-:-:S05]  /*ac80*/  IADD3 R4, P0, R22, UR4, RZ ;  /* 0x0000000416047c10 */ /* 0x000fca000ff1e0ff */
        /* <DEDUP_REMOVED lines=15> */
.L_x_6536:
[----:B------:R-:W3:Y:S02]  /*ad80*/  LDG.E.U8 R2, desc[UR36][R4.64] ;  /* 0x0000002404027981 */ /* 0x000ee4000c1e1100 */
[----:B---3--:R-:W0:Y:S01]  /*ad90*/  I2F.F64.U16 R2, R2 ;  /* 0x0000000200027312 */ /* 0x008e220000101800 */
[----:B------:R-:W-:Y:S05]  /*ada0*/  BRA `(.L_x_6538) ;  /* 0x0000000c00707947 */ /* 0x000fea0003800000 */
.L_x_6535:
        /* <DEDUP_REMOVED lines=9> */
.L_x_6540:
[----:B------:R-:W3:Y:S02]  /*ae40*/  LDG.E R2, desc[UR36][R4.64] ;  /* 0x0000002404027981 */ /* 0x000ee4000c1e1900 */
[----:B---3--:R-:W0:Y:S01]  /*ae50*/  I2F.F64 R2, R2 ;  /* 0x0000000200027312 */ /* 0x008e220000201c00 */
[----:B------:R-:W-:Y:S05]  /*ae60*/  BRA `(.L_x_6538) ;  /* 0x0000000c00407947 */ /* 0x000fea0003800000 */
.L_x_6539:
[----:B------:R-:W3:Y:S02]  /*ae70*/  LDG.E.U16 R2, desc[UR36][R4.64] ;  /* 0x0000002404027981 */ /* 0x000ee4000c1e1500 */
[----:B---3--:R-:W0:Y:S01]  /*ae80*/  I2F.F64.S16 R2, R2 ;  /* 0x0000000200027312 */ /* 0x008e220000101c00 */
[----:B------:R-:W-:Y:S05]  /*ae90*/  BRA `(.L_x_6538) ;  /* 0x0000000c00347947 */ /* 0x000fea0003800000 */
.L_x_6534:
        /* <DEDUP_REMOVED lines=8> */
[----:B------:R-:W3:Y:S01]  /*af20*/  F2F.F64.F32 R2, R2 ;  /* 0x0000000200027310 */ /* 0x000ee20000201800 */
[----:B------:R-:W-:Y:S05]  /*af30*/  BRA `(.L_x_6538) ;  /* 0x0000000c000c7947 */ /* 0x000fea0003800000 */
.L_x_6542:
[----:B------:R-:W3:Y:S02]  /*af40*/  LDG.E.U16 R0, desc[UR36][R4.64] ;  /* 0x0000002404007981 */ /* 0x000ee4000c1e1500 */
[----:B---3--:R-:W-:-:S05]  /*af50*/  HADD2.F32 R0, -RZ, R0.H0_H0 ;  /* 0x20000000ff007230 */ /* 0x008fca0000004100 */
[----:B------:R-:W-:-:S04]  /*af60*/  FMUL.FTZ R0, R0, 1 ;  /* 0x3f80000000007820 */ /* 0x000fc80000410000 */
[----:B------:R0:W1:Y:S01]  /*af70*/  F2F.F64.F32 R2, R0 ;  /* 0x0000000000027310 */ /* 0x0000620000201800 */
[----:B------:R-:W-:Y:S05]  /*af80*/  BRA `(.L_x_6538) ;  /* 0x0000000800f87947 */ /* 0x000fea0003800000 */
.L_x_6541:
        /* <DEDUP_REMOVED lines=10> */
.L_x_6544:
[----:B------:R-:W3:Y:S02]  /*b030*/  LDG.E.U16 R4, desc[UR36][R4.64] ;  /* 0x0000002404047981 */ /* 0x000ee4000c1e1500 */
[----:B---3--:R-:W-:-:S05]  /*b040*/  HADD2.F32 R0, -RZ, R4.H0_H0 ;  /* 0x20000004ff007230 */ /* 0x008fca0000004100 */
[----:B------:R-:W-:-:S04]  /*b050*/  FMUL.FTZ R0, R0, 1 ;  /* 0x3f80000000007820 */ /* 0x000fc80000410000 */
[----:B------:R0:W1:Y:S01]  /*b060*/  F2F.F64.F32 R2, R0 ;  /* 0x0000000000027310 */ /* 0x0000620000201800 */
[----:B------:R-:W-:Y:S05]  /*b070*/  BRA `(.L_x_6538) ;  /* 0x0000000800bc7947 */ /* 0x000fea0003800000 */
.L_x_6543:
[----:B------:R0:W5:Y:S01]  /*b080*/  LDG.E.64 R2, desc[UR36][R4.64] ;  /* 0x0000002404027981 */ /* 0x000162000c1e1b00 */
[----:B------:R-:W-:Y:S05]  /*b090*/  BRA `(.L_x_6538) ;  /* 0x0000000800b47947 */ /* 0x000fea0003800000 */
.L_x_6533:
        /* <DEDUP_REMOVED lines=13> */
.L_x_6547:
[----:B------:R0:W5:Y:S01]  /*b170*/  LDG.E.64 R2, desc[UR36][R4.64] ;  /* 0x0000002404027981 */ /* 0x000162000c1e1b00 */
[----:B------:R-:W-:Y:S05]  /*b180*/  BRA `(.L_x_6538) ;  /* 0x0000000800787947 */ /* 0x000fea0003800000 */
.L_x_6546:
        /* <DEDUP_REMOVED lines=28> */
.L_x_6549:
        /* <DEDUP_REMOVED lines=15> */
.L_x_6548:
[----:B------:R-:W3:Y:S02]  /*b440*/  LDG.E.U16 R0, desc[UR36][R4.64] ;  /* 0x0000002404007981 */ /* 0x000ee4000c1e1500 */
[----:B---3--:R-:W-:-:S04]  /*b450*/  IMAD.U32 R0, R0, 0x10000, RZ ;  /* 0x0001000000007824 */ /* 0x008fc800078e00ff */
[----:B------:R-:W-:-:S04]  /*b460*/  FMUL.FTZ R0, R0, 1 ;  /* 0x3f80000000007820 */ /* 0x000fc80000410000 */
[----:B------:R0:W1:Y:S01]  /*b470*/  F2F.F64.F32 R2, R0 ;  /* 0x0000000000027310 */ /* 0x0000620000201800 */
[----:B------:R-:W-:Y:S05]  /*b480*/  BRA `(.L_x_6538) ;  /* 0x0000000400b87947 */ /* 0x000fea0003800000 */
.L_x_6545:
        /* <DEDUP_REMOVED lines=11> */
.L_x_6552:
        /* <DEDUP_REMOVED lines=21> */
.L_x_6556:
[----:B------:R-:W-:Y:S05]  /*b690*/  BSYNC B1 ;  /* 0x0000000000017941 */ /* 0x000fea0003800000 */
.L_x_6555:
[----:B------:R-:W-:Y:S01]  /*b6a0*/  LEA R3, R0, 0x3b800000, 0x17 ;  /* 0x3b80000000037811 */ /* 0x000fe200078eb8ff */
[----:B------:R-:W-:-:S05]  /*b6b0*/  IMAD.SHL.U32 R0, R2, 0x100000, RZ ;  /* 0x0010000002007824 */ /* 0x000fca00078e00ff */
[----:B------:R-:W-:-:S07]  /*b6c0*/  LOP3.LUT R0, R3, R0, R4, 0xfe, !PT ;  /* 0x0000000003007212 */ /* 0x000fce00078efe04 */
.L_x_6554:
[----:B------:R-:W-:Y:S05]  /*b6d0*/  BSYNC B0 ;  /* 0x0000000000007941 */ /* 0x000fea0003800000 */
.L_x_6553:
[----:B------:R-:W-:-:S04]  /*b6e0*/  FMUL.FTZ R0, R0, 1 ;  /* 0x3f80000000007820 */ /* 0x000fc80000410000 */
[----:B------:R0:W1:Y:S01]  /*b6f0*/  F2F.F64.F32 R2, R0 ;  /* 0x0000000000027310 */ /* 0x0000620000201800 */
[----:B------:R-:W-:Y:S05]  /*b700*/  BRA `(.L_x_6538) ;  /* 0x0000000400187947 */ /* 0x000fea0003800000 */
.L_x_6551:
        /* <DEDUP_REMOVED lines=21> */
.L_x_6560:
[----:B------:R-:W-:Y:S05]  /*b860*/  BSYNC B1 ;  /* 0x0000000000017941 */ /* 0x000fea0003800000 */
.L_x_6559:
[----:B------:R-:W-:Y:S01]  /*b870*/  LEA R3, R0, 0x37800000, 0x17 ;  /* 0x3780000000037811 */ /* 0x000fe200078eb8ff */
[----:B------:R-:W-:-:S05]  /*b880*/  IMAD.SHL.U32 R0, R2, 0x200000, RZ ;  /* 0x0020000002007824 */ /* 0x000fca00078e00ff */
[----:B------:R-:W-:-:S07]  /*b890*/  LOP3.LUT R0, R3, R0, R4, 0xfe, !PT ;  /* 0x0000000003007212 */ /* 0x000fce00078efe04 */
.L_x_6558:
[----:B------:R-:W-:Y:S05]  /*b8a0*/  BSYNC B0 ;  /* 0x0000000000007941 */ /* 0x000fea0003800000 */
.L_x_6557:
[----:B------:R-:W-:-:S04]  /*b8b0*/  FMUL.FTZ R0, R0, 1 ;  /* 0x3f80000000007820 */ /* 0x000fc80000410000 */
[----:B------:R0:W1:Y:S01]  /*b8c0*/  F2F.F64.F32 R2, R0 ;  /* 0x0000000000027310 */ /* 0x0000620000201800 */
[----:B------:R-:W-:Y:S05]  /*b8d0*/  BRA `(.L_x_6538) ;  /* 0x0000000000a47947 */ /* 0x000fea0003800000 */
.L_x_6550:
        /* <DEDUP_REMOVED lines=14> */
.L_x_6564:
[----:B------:R-:W-:Y:S05]  /*b9c0*/  BSYNC B0 ;  /* 0x0000000000007941 */ /* 0x000fea0003800000 */
.L_x_6563:
[----:B------:R-:W-:-:S04]  /*b9d0*/  FMUL.FTZ R0, R0, 1 ;  /* 0x3f80000000007820 */ /* 0x000fc80000410000 */
[----:B------:R0:W1:Y:S01]  /*b9e0*/  F2F.F64.F32 R2, R0 ;  /* 0x0000000000027310 */ /* 0x0000620000201800 */
[----:B------:R-:W-:Y:S05]  /*b9f0*/  BRA `(.L_x_6538) ;  /* 0x00000000005c7947 */ /* 0x000fea0003800000 */
.L_x_6537:
        /* <DEDUP_REMOVED lines=16> */
.L_x_6565:
[----:B------:R-:W-:Y:S01]  /*bb00*/  CS2R R2, SRZ ;  /* 0x0000000000027805 */ /* 0x000fe2000001ff00 */
[----:B------:R-:W-:Y:S06]  /*bb10*/  BRA `(.L_x_6538) ;  /* 0x0000000000147947 */ /* 0x000fec0003800000 */
.L_x_6562:
[----:B------:R-:W3:Y:S02]  /*bb20*/  LDG.E.64 R2, desc[UR36][R4.64] ;  /* 0x0000002404027981 */ /* 0x000ee4000c1e1b00 */
[----:B---3--:R-:W0:Y:S01]  /*bb30*/  I2F.F64.U64 R2, R2 ;  /* 0x0000000200027312 */ /* 0x008e220000301800 */
[----:B------:R-:W-:Y:S05]  /*bb40*/  BRA `(.L_x_6538) ;  /* 0x0000000000087947 */ /* 0x000fea0003800000 */
.L_x_6561:
[----:B------:R-:W3:Y:S02]  /*bb50*/  LDG.E R2, desc[UR36][R4.64] ;  /* 0x0000002404027981 */ /* 0x000ee4000c1e1900 */
[----:B---3--:R-:W0:Y:S02]  /*bb60*/  I2F.F64.U32 R2, R2 ;  /* 0x0000000200027312 */ /* 0x008e240000201800 */
.L_x_6538:
        /* <DEDUP_REMOVED lines=17> */
.L_x_6569:
[----:B------:R0:W-:Y:S01]  /*bc80*/  STG.E.U8 desc[UR36][R16.64], R2 ;  /* 0x0000000210007986 */ /* 0x0001e2000c101124 */
[----:B------:R-:W-:Y:S05]  /*bc90*/  BRA `(.L_x_6571) ;  /* 0x0000000c00487947 */ /* 0x000fea0003800000 */
.L_x_6568:
        /* <DEDUP_REMOVED lines=9> */
.L_x_6573:
[----:B------:R0:W-:Y:S01]  /*bd30*/  STG.E desc[UR36][R16.64], R2 ;  /* 0x0000000210007986 */ /* 0x0001e2000c101924 */
[----:B------:R-:W-:Y:S05]  /*bd40*/  BRA `(.L_x_6571) ;  /* 0x0000000c001c7947 */ /* 0x000fea0003800000 */
.L_x_6572:
[----:B------:R0:W-:Y:S01]  /*bd50*/  STG.E.U16 desc[UR36][R16.64], R2 ;  /* 0x0000000210007986 */ /* 0x0001e2000c101524 */
[----:B------:R-:W-:Y:S05]  /*bd60*/  BRA `(.L_x_6571) ;  /* 0x0000000c00147947 */ /* 0x000fea0003800000 */
.L_x_6567:
        /* <DEDUP_REMOVED lines=9> */
.L_x_6575:
[----:B------:R-:W-:-:S04]  /*be00*/  I2FP.F32.U32 R0, R2 ;  /* 0x0000000200007245 */ /* 0x000fc80000201000 */
[----:B------:R-:W-:-:S05]  /*be10*/  F2FP.F16.F32.PACK_AB R0, RZ, R0 ;  /* 0x00000000ff00723e */ /* 0x000fca00000000ff */
[----:B------:R0:W-:Y:S01]  /*be20*/  STG.E.U16 desc[UR36][R16.64], R0 ;  /* 0x0000000010007986 */ /* 0x0001e2000c101524 */
[----:B------:R-:W-:Y:S05]  /*be30*/  BRA `(.L_x_6571) ;  /* 0x0000000800e07947 */ /* 0x000fea0003800000 */
.L_x_6574:
        /* <DEDUP_REMOVED lines=10> */
.L_x_6577:
[----:B------:R-:W-:-:S04]  /*bee0*/  I2FP.F32.U32 R2, R2 ;  /* 0x0000000200027245 */ /* 0x000fc80000201000 */
[----:B------:R-:W-:-:S04]  /*bef0*/  F2FP.F16.F32.PACK_AB R3, RZ, R2 ;  /* 0x00000002ff03723e */ /* 0x000fc800000000ff */
[----:B------:R-:W-:-:S05]  /*bf00*/  PRMT R3, R3, 0x5410, RZ ;  /* 0x0000541003037816 */ /* 0x000fca00000000ff */
[----:B------:R0:W-:Y:S01]  /*bf10*/  STG.E desc[UR36][R16.64], R3 ;  /* 0x0000000310007986 */ /* 0x0001e2000c101924 */
[----:B------:R-:W-:Y:S05]  /*bf20*/  BRA `(.L_x_6571) ;  /* 0x0000000800a47947 */ /* 0x000fea0003800000 */
.L_x_6576:
[----:B------:R-:W0:Y:S02]  /*bf30*/  I2F.F64.U32 R2, R2 ;  /* 0x0000000200027312 */ /* 0x000e240000201800 */
[----:B0-----:R0:W-:Y:S01]  /*bf40*/  STG.E.64 desc[UR36][R16.64], R2 ;  /* 0x0000000210007986 */ /* 0x0011e2000c101b24 */
[----:B------:R-:W-:Y:S05]  /*bf50*/  BRA `(.L_x_6571) ;  /* 0x0000000800987947 */ /* 0x000fea0003800000 */
.L_x_6566:
        /* <DEDUP_REMOVED lines=10> */
.L_x_6580:
[----:B------:R-:W0:Y:S01]  /*c000*/  I2F.F64.U32 R4, R2 ;  /* 0x0000000200047312 */ /* 0x000e220000201800 */
[----:B------:R-:W-:-:S05]  /*c010*/  CS2R R6, SRZ ;  /* 0x0000000000067805 */ /* 0x000fca000001ff00 */
[----:B0-----:R0:W-:Y:S01]  /*c020*/  STG.E.128 desc[UR36][R16.64], R4 ;  /* 0x0000000410007986 */ /* 0x0011e2000c101d24 */
[----:B------:R-:W-:Y:S05]  /*c030*/  BRA `(.L_x_6571) ;  /* 0x0000000800607947 */ /* 0x000fea0003800000 */
.L_x_6579:
        /* <DEDUP_REMOVED lines=21> */
.L_x_6584:
[----:B------:R-:W-:Y:S05]  /*c190*/  BSYNC B0 ;  /* 0x0000000000007941 */ /* 0x000fea0003800000 */
.L_x_6583:
[----:B------:R-:W-:-:S05]  /*c1a0*/  LOP3.LUT R3, R0, R3, RZ, 0xfc, !PT ;  /* 0x0000000300037212 */ /* 0x000fca00078efcff */
[----:B------:R0:W-:Y:S01]  /*c1b0*/  STG.E.U8 desc[UR36][R16.64], R3 ;  /* 0x0000000310007986 */ /* 0x0001e2000c101124 */
[----:B------:R-:W-:Y:S05]  /*c1c0*/  BRA `(.L_x_6571) ;  /* 0x0000000400fc7947 */ /* 0x000fea0003800000 */
.L_x_6582:
        /* <DEDUP_REMOVED lines=13> */
.L_x_6586:
[----:B------:R-:W-:Y:S01]  /*c2a0*/  IMAD.MOV.U32 R0, RZ, RZ, 0x7f ;  /* 0x0000007fff007424 */ /* 0x000fe200078e00ff */
[----:B------:R-:W-:-:S04]  /*c2b0*/  ISETP.GT.U32.AND P0, PT, R2, 0x7f800000, PT ;  /* 0x7f8000000200780c */ /* 0x000fc80003f04070 */
[----:B------:R-:W-:-:S09]  /*c2c0*/  SEL R0, R0, 0x7c, P0 ;  /* 0x0000007c00007807 */ /* 0x000fd20000000000 */
.L_x_6587:
[----:B------:R-:W-:Y:S05]  /*c2d0*/  BSYNC B0 ;  /* 0x0000000000007941 */ /* 0x000fea0003800000 */
.L_x_6585:
[----:B------:R-:W-:-:S04]  /*c2e0*/  LOP3.LUT R2, R3, 0x80000000, RZ, 0xc0, !PT ;  /* 0x8000000003027812 */ /* 0x000fc800078ec0ff */
[----:B------:R-:W-:-:S04]  /*c2f0*/  SHF.R.U32.HI R3, RZ, 0x18, R2 ;  /* 0x00000018ff037819 */ /* 0x000fc80000011602 */
[----:B------:R-:W-:-:S05]  /*c300*/  LOP3.LUT R3, R0, R3, RZ, 0xfc, !PT ;  /* 0x0000000300037212 */ /* 0x000fca00078efcff */
[----:B------:R0:W-:Y:S01]  /*c310*/  STG.E.U8 desc[UR36][R16.64], R3 ;  /* 0x0000000310007986 */ /* 0x0001e2000c101124 */
[----:B------:R-:W-:Y:S05]  /*c320*/  BRA `(.L_x_6571) ;  /* 0x0000000400a47947 */ /* 0x000fea0003800000 */
.L_x_6581:
[----:B------:R-:W-:-:S04]  /*c330*/  I2FP.F32.U32 R0, R2 ;  /* 0x0000000200007245 */ /* 0x000fc80000201000 */
[----:B------:R-:W-:-:S05]  /*c340*/  F2FP.BF16.F32.PACK_AB R0, RZ, R0 ;  /* 0x00000000ff00723e */ /* 0x000fca00000010ff */
[----:B------:R0:W-:Y:S01]  /*c350*/  STG.E.U16 desc[UR36][R16.64], R0 ;  /* 0x0000000010007986 */ /* 0x0001e2000c101524 */
[----:B------:R-:W-:Y:S05]  /*c360*/  BRA `(.L_x_6571) ;  /* 0x0000000400947947 */ /* 0x000fea0003800000 */
.L_x_6578:
        /* <DEDUP_REMOVED lines=10> */
.L_x_6590:
        /* <DEDUP_REMOVED lines=17> */
.L_x_6593:
[----:B------:R-:W-:-:S04]  /*c520*/  LOP3.LUT R2, R3, 0x80000000, RZ, 0xc0, !PT ;  /* 0x8000000003027812 */ /* 0x000fc800078ec0ff */
[----:B------:R-:W-:-:S04]  /*c530*/  SHF.R.U32.HI R3, RZ, 0x18, R2 ;  /* 0x00000018ff037819 */ /* 0x000fc80000011602 */
[----:B------:R-:W-:-:S04]  /*c540*/  LOP3.LUT R0, R0, R3, RZ, 0xfc, !PT ;  /* 0x0000000300007212 */ /* 0x000fc800078efcff */
[----:B------:R-:W-:-:S07]  /*c550*/  PRMT R8, R0, 0x7610, R8 ;  /* 0x0000761000087816 */ /* 0x000fce0000000008 */
.L_x_6592:
[----:B------:R-:W-:Y:S05]  /*c560*/  BSYNC B0 ;  /* 0x0000000000007941 */ /* 0x000fea0003800000 */
.L_x_6591:
[----:B------:R3:W-:Y:S01]  /*c570*/  STG.E.U8 desc[UR36][R16.64], R8 ;  /* 0x0000000810007986 */ /* 0x0007e2000c101124 */
[----:B------:R-:W-:Y:S05]  /*c580*/  BRA `(.L_x_6571) ;  /* 0x00000004000c7947 */ /* 0x000fea0003800000 */
.L_x_6589:
        /* <DEDUP_REMOVED lines=17> */
.L_x_6596:
[----:B------:R-:W-:-:S04]  /*c6a0*/  LOP3.LUT R2, R3, 0x80000000, RZ, 0xc0, !PT ;  /* 0x8000000003027812 */ /* 0x000fc800078ec0ff */
[----:B------:R-:W-:-:S04]  /*c6b0*/  SHF.R.U32.HI R3, RZ, 0x18, R2 ;  /* 0x00000018ff037819 */ /* 0x000fc80000011602 */
[----:B------:R-:W-:-:S04]  /*c6c0*/  LOP3.LUT R0, R0, R3, RZ, 0xfc, !PT ;  /* 0x0000000300007212 */ /* 0x000fc800078efcff */
[----:B------:R-:W-:-:S07]  /*c6d0*/  PRMT R8, R0, 0x7610, R8 ;  /* 0x0000761000087816 */ /* 0x000fce0000000008 */
.L_x_6595:
[----:B------:R-:W-:Y:S05]  /*c6e0*/  BSYNC B0 ;  /* 0x0000000000007941 */ /* 0x000fea0003800000 */
.L_x_6594:
[----:B------:R0:W-:Y:S01]  /*c6f0*/  STG.E.U8 desc[UR36][R16.64], R8 ;  /* 0x0000000810007986 */ /* 0x0001e2000c101124 */
[----:B------:R-:W-:Y:S05]  /*c700*/  BRA `(.L_x_6571) ;  /* 0x0000000000ac7947 */ /* 0x000fea0003800000 */
.L_x_6588:
        /* <DEDUP_REMOVED lines=22> */
.L_x_6570:
        /* <DEDUP_REMOVED lines=16> */
.L_x_6599:
[----:B------:R-:W-:Y:S05]  /*c970*/  BRA `(.L_x_6571) ;  /* 0x0000000000107947 */ /* 0x000fea0003800000 */
.L_x_6598:
[----:B------:R-:W-:-:S05]  /*c980*/  IMAD.MOV.U32 R3, RZ, RZ, RZ ;  /* 0x000000ffff037224 */ /* 0x000fca00078e00ff */
[----:B------:R1:W-:Y:S01]  /*c990*/  STG.E.64 desc[UR36][R16.64], R2 ;  /* 0x0000000210007986 */ /* 0x0003e2000c101b24 */
[----:B------:R-:W-:Y:S05]  /*c9a0*/  BRA `(.L_x_6571) ;  /* 0x0000000000047947 */ /* 0x000fea0003800000 */
.L_x_6597:
[----:B------:R0:W-:Y:S02]  /*c9b0*/  STG.E desc[UR36][R16.64], R2 ;  /* 0x0000000210007986 */ /* 0x0001e4000c101924 */
.L_x_6571:
[----:B------:R-:W-:-:S07]  /*c9c0*/  VIADD R23, R23, 0x80 ;  /* 0x0000008017177836 */ /* 0x000fce0000000000 */
.L_x_6498:
[----:B------:R-:W-:Y:S05]  /*c9d0*/  BSYNC B6 ;  /* 0x0000000000067941 */ /* 0x000fea0003800000 */
.L_x_6497:
        /* <DEDUP_REMOVED lines=357> */
.L_x_6600:
        /* <DEDUP_REMOVED lines=21> */
.L_x_6604:
[----:B------:R-:W2:Y:S02]  /*e180*/  LDG.E.U8 R2, desc[UR36][R2.64] ;  /* 0x0000002402027981 */ /* 0x000ea4000c1e1100 */
[----:B--2---:R0:W1:Y:S01]  /*e190*/  I2F.F64.U16 R18, R2 ;  /* 0x0000000200127312 */ /* 0x0040620000101800 */
[----:B------:R-:W-:Y:S05]  /*e1a0*/  BRA `(.L_x_6606) ;  /* 0x0000000c00707947 */ /* 0x000fea0003800000 */
.L_x_6603:
        /* <DEDUP_REMOVED lines=9> */
.L_x_6608:
[----:B------:R-:W2:Y:S02]  /*e240*/  LDG.E R2, desc[UR36][R2.64] ;  /* 0x0000002402027981 */ /* 0x000ea4000c1e1900 */
[----:B--2---:R0:W1:Y:S01]  /*e250*/  I2F.F64 R18, R2 ;  /* 0x0000000200127312 */ /* 0x0040620000201c00 */
[----:B------:R-:W-:Y:S05]  /*e260*/  BRA `(.L_x_6606) ;  /* 0x0000000c00407947 */ /* 0x000fea0003800000 */
.L_x_6607:
[----:B------:R-:W2:Y:S02]  /*e270*/  LDG.E.U16 R2, desc[UR36][R2.64] ;  /* 0x0000002402027981 */ /* 0x000ea4000c1e1500 */
[----:B--2---:R0:W1:Y:S01]  /*e280*/  I2F.F64.S16 R18, R2 ;  /* 0x0000000200127312 */ /* 0x0040620000101c00 */
[----:B------:R-:W-:Y:S05]  /*e290*/  BRA `(.L_x_6606) ;  /* 0x0000000c00347947 */ /* 0x000fea0003800000 */
.L_x_6602:
        /* <DEDUP_REMOVED lines=10> */
.L_x_6610:
[----:B------:R-:W2:Y:S02]  /*e340*/  LDG.E.U16 R0, desc[UR36][R2.64] ;  /* 0x0000002402007981 */ /* 0x000ea4000c1e1500 */
[----:B--2---:R-:W-:-:S05]  /*e350*/  HADD2.F32 R0, -RZ, R0.H0_H0 ;  /* 0x20000000ff007230 */ /* 0x004fca0000004100 */
[----:B------:R-:W-:-:S04]  /*e360*/  FMUL.FTZ R0, R0, 1 ;  /* 0x3f80000000007820 */ /* 0x000fc80000410000 */
[----:B------:R0:W1:Y:S01]  /*e370*/  F2F.F64.F32 R18, R0 ;  /* 0x0000000000127310 */ /* 0x0000620000201800 */
[----:B------:R-:W-:Y:S05]  /*e380*/  BRA `(.L_x_6606) ;  /* 0x0000000800f87947 */ /* 0x000fea0003800000 */
.L_x_6609:
        /* <DEDUP_REMOVED lines=10> */
.L_x_6612:
[----:B------:R-:W2:Y:S02]  /*e430*/  LDG.E.U16 R2, desc[UR36][R2.64] ;  /* 0x0000002402027981 */ /* 0x000ea4000c1e1500 */
[----:B--2---:R-:W-:-:S05]  /*e440*/  HADD2.F32 R0, -RZ, R2.H0_H0 ;  /* 0x20000002ff007230 */ /* 0x004fca0000004100 */
[----:B------:R-:W-:-:S04]  /*e450*/  FMUL.FTZ R0, R0, 1 ;  /* 0x3f80000000007820 */ /* 0x000fc80000410000 */
[----:B------:R0:W1:Y:S01]  /*e460*/  F2F.F64.F32 R18, R0 ;  /* 0x0000000000127310 */ /* 0x0000620000201800 */
[----:B------:R-:W-:Y:S05]  /*e470*/  BRA `(.L_x_6606) ;  /* 0x0000000800bc7947 */ /* 0x000fea0003800000 */
.L_x_6611:
[----:B------:R0:W5:Y:S01]  /*e480*/  LDG.E.64 R18, desc[UR36][R2.64] ;  /* 0x0000002402127981 */ /* 0x000162000c1e1b00 */
[----:B------:R-:W-:Y:S05]  /*e490*/  BRA `(.L_x_6606) ;  /* 0x0000000800b47947 */ /* 0x000fea0003800000 */
.L_x_6601:
        /* <DEDUP_REMOVED lines=13> */
.L_x_6615:
[----:B------:R0:W5:Y:S01]  /*e570*/  LDG.E.64 R18, desc[UR36][R2.64] ;  /* 0x0000002402127981 */ /* 0x000162000c1e1b00 */
[----:B------:R-:W-:Y:S05]  /*e580*/  BRA `(.L_x_6606) ;  /* 0x0000000800787947 */ /* 0x000fea0003800000 */
.L_x_6614:
        /* <DEDUP_REMOVED lines=28> */
.L_x_6617:
        /* <DEDUP_REMOVED lines=13> */
[----:B------:R2:W3:Y:S01]  /*e820*/  F2F.F64.F32 R18, R4 ;  /* 0x0000000400127310 */ /* 0x0004e20000201800 */
[----:B------:R-:W-:Y:S05]  /*e830*/  BRA `(.L_x_6606) ;  /* 0x0000000400cc7947 */ /* 0x000fea0003800000 */
.L_x_6616:
[----:B------:R-:W2:Y:S02]  /*e840*/  LDG.E.U16 R0, desc[UR36][R2.64] ;  /* 0x0000002402007981 */ /* 0x000ea4000c1e1500 */
[----:B--2---:R-:W-:-:S04]  /*e850*/  IMAD.U32 R0, R0, 0x10000, RZ ;  /* 0x0001000000007824 */ /* 0x004fc800078e00ff */
[----:B------:R-:W-:-:S04]  /*e860*/  FMUL.FTZ R0, R0, 1 ;  /* 0x3f80000000007820 */ /* 0x000fc80000410000 */
[----:B------:R4:W0:Y:S01]  /*e870*/  F2F.F64.F32 R18, R0 ;  /* 0x0000000000127310 */ /* 0x0008220000201800 */
[----:B------:R-:W-:Y:S05]  /*e880*/  BRA `(.L_x_6606) ;  /* 0x0000000400b87947 */ /* 0x000fea0003800000 */
.L_x_6613:
        /* <DEDUP_REMOVED lines=11> */
.L_x_6620:
        /* <DEDUP_REMOVED lines=21> */
.L_x_6624:
[----:B------:R-:W-:Y:S05]  /*ea90*/  BSYNC B1 ;  /* 0x0000000000017941 */ /* 0x000fea0003800000 */
.L_x_6623:
[----:B------:R-:W-:Y:S01]  /*eaa0*/  LEA R3, R0, 0x3b800000, 0x17 ;  /* 0x3b80000000037811 */ /* 0x000fe200078eb8ff */
[----:B------:R-:W-:-:S05]  /*eab0*/  IMAD.SHL.U32 R0, R2, 0x100000, RZ ;  /* 0x0010000002007824 */ /* 0x000fca00078e00ff */
[----:B------:R-:W-:-:S07]  /*eac0*/  LOP3.LUT R0, R3, R0, R4, 0xfe, !PT ;  /* 0x0000000003007212 */ /* 0x000fce00078efe04 */
.L_x_6622:
[----:B------:R-:W-:Y:S05]  /*ead0*/  BSYNC B0 ;  /* 0x0000000000007941 */ /* 0x000fea0003800000 */
.L_x_6621:
[----:B------:R-:W-:-:S04]  /*eae0*/  FMUL.FTZ R0, R0, 1 ;  /* 0x3f80000000007820 */ /* 0x000fc80000410000 */
[----:B------:R0:W1:Y:S01]  /*eaf0*/  F2F.F64.F32 R18, R0 ;  /* 0x0000000000127310 */ /* 0x0000620000201800 */
[----:B------:R-:W-:Y:S05]  /*eb00*/  BRA `(.L_x_6606) ;  /* 0x0000000400187947 */ /* 0x000fea0003800000 */
.L_x_6619:
        /* <DEDUP_REMOVED lines=21> */
.L_x_6628:
[----:B------:R-:W-:Y:S05]  /*ec60*/  BSYNC B1 ;  /* 0x0000000000017941 */ /* 0x000fea0003800000 */
.L_x_6627:
[----:B------:R-:W-:Y:S01]  /*ec70*/  LEA R3, R0, 0x37800000, 0x17 ;  /* 0x3780000000037811 */ /* 0x000fe200078eb8ff */
[----:B------:R-:W-:-:S05]  /*ec80*/  IMAD.SHL.U32 R0, R2, 0x200000, RZ ;  /* 0x0020000002007824 */ /* 0x000fca00078e00ff */
[----:B------:R-:W-:-:S07]  /*ec90*/  LOP3.LUT R0, R3, R0, R4, 0xfe, !PT ;  /* 0x0000000003007212 */ /* 0x000fce00078efe04 */
.L_x_6626:
[----:B------:R-:W-:Y:S05]  /*eca0*/  BSYNC B0 ;  /* 0x0000000000007941 */ /* 0x000fea0003800000 */
.L_x_6625:
[----:B------:R-:W-:-:S04]  /*ecb0*/  FMUL.FTZ R0, R0, 1 ;  /* 0x3f80000000007820 */ /* 0x000fc80000410000 */
[----:B------:R0:W1:Y:S01]  /*ecc0*/  F2F.F64.F32 R18, R0 ;  /* 0x0000000000127310 */ /* 0x0000620000201800 */
[----:B------:R-:W-:Y:S05]  /*ecd0*/  BRA `(.L_x_6606) ;  /* 0x0000000000a47947 */ /* 0x000fea0003800000 */
.L_x_6618:
        /* <DEDUP_REMOVED lines=14> */
.L_x_6632:
[----:B------:R-:W-:Y:S05]  /*edc0*/  BSYNC B0 ;  /* 0x0000000000007941 */ /* 0x000fea0003800000 */
.L_x_6631:
[----:B------:R-:W-:-:S04]  /*edd0*/  FMUL.FTZ R0, R0, 1 ;  /* 0x3f80000000007820 */ /* 0x000fc80000410000 */
[----:B------:R0:W1:Y:S01]  /*ede0*/  F2F.F64.F32 R18, R0 ;  /* 0x0000000000127310 */ /* 0x0000620000201800 */
[----:B------:R-:W-:Y:S05]  /*edf0*/  BRA `(.L_x_6606) ;  /* 0x00000000005c7947 */ /* 0x000fea0003800000 */
.L_x_6605:
        /* <DEDUP_REMOVED lines=16> */
.L_x_6633:
[----:B------:R-:W-:Y:S01]  /*ef00*/  CS2R R18, SRZ ;  /* 0x0000000000127805 */ /* 0x000fe2000001ff00 */
[----:B------:R-:W-:Y:S06]  /*ef10*/  BRA `(.L_x_6606) ;  /* 0x0000000000147947 */ /* 0x000fec0003800000 */
.L_x_6630:
[----:B------:R-:W2:Y:S02]  /*ef20*/  LDG.E.64 R18, desc[UR36][R2.64] ;  /* 0x0000002402127981 */ /* 0x000ea4000c1e1b00 */
[----:B--2---:R-:W0:Y:S01]  /*ef30*/  I2F.F64.U64 R18, R18 ;  /* 0x0000001200127312 */ /* 0x004e220000301800 */
[----:B------:R-:W-:Y:S05]  /*ef40*/  BRA `(.L_x_6606) ;  /* 0x0000000000087947 */ /* 0x000fea0003800000 */
.L_x_6629:
[----:B------:R-:W2:Y:S02]  /*ef50*/  LDG.E R2, desc[UR36][R2.64] ;  /* 0x0000002402027981 */ /* 0x000ea4000c1e1900 */
[----:B--2---:R0:W1:Y:S02]  /*ef60*/  I2F.F64.U32 R18, R2 ;  /* 0x0000000200127312 */ /* 0x0040640000201800 */
.L_x_6606:
[----:B0-----:R-:W4:Y:S01]  /*ef70*/  LDC.U8 R2, c[0x0][0x493] ;  /* 0x000124c0ff027b82 */ /* 0x001f220000000000 */
[----:B------:R-:W-:Y:S02]  /*ef80*/  ULDC.64 UR4, c[0x0][0x488] ;  /* 0x0001220000047ab9 */ /* 0x000fe40000000a00 */
[----:B------:R-:W-:-:S05]  /*ef90*/  IADD3 R22, P0, R22, UR4, RZ ;  /* 0x0000000416167c10 */ /* 0x000fca000ff1e0ff */
        /* <DEDUP_REMOVED lines=13> */
[----:B----4-:R-:W0:Y:S01]  /*f070*/  I2F.F64.S16 R2, R2 ;  /* 0x0000000200027312 */ /* 0x010e220000101c00 */
[----:B------:R-:W-:Y:S05]  /*f080*/  BRA `(.L_x_6639) ;  /* 0x0000000c007c7947 */ /* 0x000fea0003800000 */
.L_x_6637:
[----:B------:R-:W4:Y:S02]  /*f090*/  LDG.E.U8 R2, desc[UR36][R22.64] ;  /* 0x0000002416027981 */ /* 0x000f24000c1e1100 */
[----:B----4-:R-:W4:Y:S01]  /*f0a0*/  I2F.F64.U16 R2, R2 ;  /* 0x0000000200027312 */ /* 0x010f220000101800 */
[----:B------:R-:W-:Y:S05]  /*f0b0*/  BRA `(.L_x_6639) ;  /* 0x0000000c00707947 */ /* 0x000fea0003800000 */
.L_x_6636:
[----:B------:R-:W-:-:S13]  /*f0c0*/  ISETP.NE.AND P0, PT, R0, 0x2, PT ;  /* 0x000000020000780c */ /* 0x000fda0003f05270 */
[----:B------:R-:W-:Y:S05]  /*f0d0*/  @!P0 BRA `(.L_x_6640) ;  /* 0x0000000000288947 */ /* 0x000fea0003800000 */
[----:B------:R-:W-:-:S13]  /*f0e0*/  ISETP.NE.AND P0, PT, R0, 0x3, PT ;  /* 0x000000030000780c */ /* 0x000fda0003f05270 */
[----:B------:R-:W-:Y:S05]  /*f0f0*/  @!P0 BRA `(.L_x_6641) ;  /* 0x0000000000148947 */ /* 0x000fea0003800000 */
[----:B------:R-:W-:-:S13]  /*f100*/  ISETP.NE.AND P0, PT, R0, 0x4, PT ;  /* 0x000000040000780c */ /* 0x000fda0003f05270 */
[----:B------:R-:W-:Y:S05]  /*f110*/  @P0 BRA `(.L_x_6638) ;  /* 0x0000000800fc0947 */ /* 0x000fea0003800000 */
[----:B------:R-:W4:Y:S02]  /*f120*/  LDG.E.64 R2, desc[UR36][R22.64] ;  /* 0x0000002416027981 */ /* 0x000f24000c1e1b00 */
[----:B----4-:R-:W0:Y:S01]  /*f130*/  I2F.F64.S64 R2, R2 ;  /* 0x0000000200027312 */ /* 0x010e220000301c00 */
[----:B------:R-:W-:Y:S05]  /*f140*/  BRA `(.L_x_6639) ;  /* 0x0000000c004c7947 */ /* 0x000fea0003800000 */
.L_x_6641:
[----:B------:R-:W4:Y:S02]  /*f150*/  LDG.E R2, desc[UR36][R22.64] ;  /* 0x0000002416027981 */ /* 0x000f24000c1e1900 */
[----:B----4-:R-:W0:Y:S01]  /*f160*/  I2F.F64 R2, R2 ;  /* 0x0000000200027312 */ /* 0x010e220000201c00 */
[----:B------:R-:W-:Y:S05]  /*f170*/  BRA `(.L_x_6639) ;  /* 0x0000000c00407947 */ /* 0x000fea0003800000 */
.L_x_6640:
[----:B------:R-:W4:Y:S02]  /*f180*/  LDG.E.U16 R2, desc[UR36][R22.64] ;  /* 0x0000002416027981 */ /* 0x000f24000c1e1500 */
[----:B----4-:R-:W0:Y:S01]  /*f190*/  I2F.F64.S16 R2, R2 ;  /* 0x0000000200027312 */ /* 0x010e220000101c00 */
[----:B------:R-:W-:Y:S05]  /*f1a0*/  BRA `(.L_x_6639) ;  /* 0x0000000c00347947 */ /* 0x000fea0003800000 */
.L_x_6635:
[----:B------:R-:W-:-:S13]  /*f1b0*/  ISETP.GT.AND P0, PT, R0, 0x6, PT ;  /* 0x000000060000780c */ /* 0x000fda0003f04270 */
[----:B------:R-:W-:Y:S05]  /*f1c0*/  @P0 BRA `(.L_x_6642) ;  /* 0x0000000000340947 */ /* 0x000fea0003800000 */
[----:B------:R-:W-:-:S13]  /*f1d0*/  ISETP.NE.AND P0, PT, R0, 0x5, PT ;  /* 0x000000050000780c */ /* 0x000fda0003f05270 */
[----:B------:R-:W-:Y:S05]  /*f1e0*/  @!P0 BRA `(.L_x_6643) ;  /* 0x0000000000188947 */ /* 0x000fea0003800000 */
[----:B------:R-:W-:-:S13]  /*f1f0*/  ISETP.NE.AND P0, PT, R0, 0x6, PT ;  /* 0x000000060000780c */ /* 0x000fda0003f05270 */
[----:B------:R-:W-:Y:S05]  /*f200*/  @P0 BRA `(.L_x_6638) ;  /* 0x0000000800c00947 */ /* 0x000fea0003800000 */
[----:B------:R-:W4:Y:S02]  /*f210*/  LDG.E R2, desc[UR36][R22.64] ;  /* 0x0000002416027981 */ /* 0x000f24000c1e1900 */
[----:B----4-:R-:W-:-:S06]  /*f220*/  FMUL.FTZ R2, R2, 1 ;  /* 0x3f80000002027820 */ /* 0x010fcc0000410000 */
[----:B------:R-:W0:Y:S01]  /*f230*/  F2F.F64.F32 R2, R2 ;  /* 0x0000000200027310 */ /* 0x000e220000201800 */
[----:B------:R-:W-:Y:S05]  /*f240*/  BRA `(.L_x_6639) ;  /* 0x0000000c000c7947 */ /* 0x000fea0003800000 */
.L_x_6643:
[----:B------:R-:W4:Y:S02]  /*f250*/  LDG.E.U16 R0, desc[UR36][R22.64] ;  /* 0x0000002416007981 */ /* 0x000f24000c1e1500 */
[----:B----4-:R-:W-:-:S05]  /*f260*/  HADD2.F32 R0, -RZ, R0.H0_H0 ;  /* 0x20000000ff007230 */ /* 0x010fca0000004100 */
[----:B------:R-:W-:-:S04]  /*f270*/  FMUL.FTZ R0, R0, 1 ;  /* 0x3f80000000007820 */ /* 0x000fc80000410000 */
[----:B------:R0:W4:Y:S01]  /*f280*/  F2F.F64.F32 R2, R0 ;  /* 0x0000000000027310 */ /* 0x0001220000201800 */
[----:B------:R-:W-:Y:S05]  /*f290*/  BRA `(.L_x_6639) ;  /* 0x0000000800f87947 */ /* 0x000fea0003800000 */
.L_x_6642:
[----:B------:R-:W-:-:S13]  /*f2a0*/  ISETP.NE.AND P0, PT, R0, 0x7, PT ;  /* 0x000000070000780c */ /* 0x000fda0003f05270 */
[----:B------:R-:W-:Y:S05]  /*f2b0*/  @!P0 BRA `(.L_x_6644) ;  /* 0x0000000000348947 */ /* 0x000fea0003800000 */
        /* <DEDUP_REMOVED lines=8> */
.L_x_6645:
[----:B------:R-:W4:Y:S02]  /*f340*/  LDG.E.U16 R22, desc[UR36][R22.64] ;  /* 0x0000002416167981 */ /* 0x000f24000c1e1500 */
[----:B----4-:R-:W-:-:S05]  /*f350*/  HADD2.F32 R0, -RZ, R22.H0_H0 ;  /* 0x20000016ff007230 */ /* 0x010fca0000004100 */
[----:B------:R-:W-:-:S04]  /*f360*/  FMUL.FTZ R0, R0, 1 ;  /* 0x3f80000000007820 */ /* 0x000fc80000410000 */
[----:B------:R0:W4:Y:S01]  /*f370*/  F2F.F64.F32 R2, R0 ;  /* 0x0000000000027310 */ /* 0x0001220000201800 */
[----:B------:R-:W-:Y:S05]  /*f380*/  BRA `(.L_x_6639) ;  /* 0x0000000800bc7947 */ /* 0x000fea0003800000 */
.L_x_6644:
[----:B------:R0:W5:Y:S01]  /*f390*/  LDG.E.64 R2, desc[UR36][R22.64] ;  /* 0x0000002416027981 */ /* 0x000162000c1e1b00 */
[----:B------:R-:W-:Y:S05]  /*f3a0*/  BRA `(.L_x_6639) ;  /* 0x0000000800b47947 */ /* 0x000fea0003800000 */
.L_x_6634:
        /* <DEDUP_REMOVED lines=8> */
[----:B------:R-:W4:Y:S01]  /*f430*/  LDG.E.U8 R22, desc[UR36][R22.64] ;  /* 0x0000002416167981 */ /* 0x000f22000c1e1100 */
[----:B------:R-:W-:Y:S01]  /*f440*/  IMAD.MOV.U32 R2, RZ, RZ, RZ ;  /* 0x000000ffff027224 */ /* 0x000fe200078e00ff */
[----:B----4-:R-:W-:-:S04]  /*f450*/  ISETP.NE.AND P0, PT, R22, RZ, PT ;  /* 0x000000ff1600720c */ /* 0x010fc80003f05270 */
[----:B------:R-:W-:Y:S01]  /*f460*/  FSEL R3, RZ, 1.875, !P0 ;  /* 0x3ff00000ff037808 */ /* 0x000fe20004000000 */
[----:B------:R-:W-:Y:S08]  /*f470*/  BRA `(.L_x_6639) ;  /* 0x0000000800807947 */ /* 0x000ff00003800000 */
.L_x_6648:
[----:B------:R0:W5:Y:S01]  /*f480*/  LDG.E.64 R2, desc[UR36][R22.64] ;  /* 0x0000002416027981 */ /* 0x000162000c1e1b00 */
[----:B------:R-:W-:Y:S05]  /*f490*/  BRA `(.L_x_6639) ;  /* 0x0000000800787947 */ /* 0x000fea0003800000 */
.L_x_6647:
        /* <DEDUP_REMOVED lines=11> */
[----:B--2---:R-:W-:-:S05]  /*f550*/  VIADD R4, R2, 0x1000000 ;  /* 0x0100000002047836 */ /* 0x004fca0000000000 */
        /* <DEDUP_REMOVED lines=16> */
.L_x_6650:
        /* <DEDUP_REMOVED lines=15> */
.L_x_6649:
[----:B------:R-:W4:Y:S02]  /*f750*/  LDG.E.U16 R0, desc[UR36][R22.64] ;  /* 0x0000002416007981 */ /* 0x000f24000c1e1500 */
[----:B----4-:R-:W-:-:S04]  /*f760*/  IMAD.U32 R0, R0, 0x10000, RZ ;  /* 0x0001000000007824 */ /* 0x010fc800078e00ff */
[----:B------:R-:W-:-:S04]  /*f770*/  FMUL.FTZ R0, R0, 1 ;  /* 0x3f80000000007820 */ /* 0x000fc80000410000 */
[----:B------:R0:W4:Y:S01]  /*f780*/  F2F.F64.F32 R2, R0 ;  /* 0x0000000000027310 */ /* 0x0001220000201800 */
[----:B------:R-:W-:Y:S05]  /*f790*/  BRA `(.L_x_6639) ;  /* 0x0000000400b87947 */ /* 0x000fea0003800000 */
.L_x_6646:
        /* <DEDUP_REMOVED lines=9> */
[----:B----4-:R-:W0:Y:S01]  /*f830*/  I2F.F64.U16 R2, R2 ;  /* 0x0000000200027312 */ /* 0x010e220000101800 */
[----:B------:R-:W-:Y:S05]  /*f840*/  BRA `(.L_x_6639) ;  /* 0x00000004008c7947 */ /* 0x000fea0003800000 */
.L_x_6653:
[----:B------:R-:W4:Y:S01]  /*f850*/  LDG.E.U8 R2, desc[UR36][R22.64] ;  /* 0x0000002416027981 */ /* 0x000f22000c1e1100 */
[----:B------:R-:W-:Y:S01]  /*f860*/  BSSY B0, `(.L_x_6654) ;  /* 0x0000018000007945 */ /* 0x000fe20003800000 */
        /* <DEDUP_REMOVED lines=11> */
[----:B--2---:R-:W-:-:S06]  /*f920*/  IMAD.U32 R4, R3, -0x80000000, RZ ;  /* 0x8000000003047824 */ /* 0x004fcc00078e00ff */
[----:B------:R-:W-:Y:S05]  /*f930*/  @P0 BRA `(.L_x_6657) ;  /* 0x0000000000180947 */ /* 0x000fea0003800000 */
[----:B------:R-:W0:Y:S02]  /*f940*/  FLO.U32 R3, R2 ;  /* 0x0000000200037300 */ /* 0x000e2400000e0000 */
[----:B0-----:R-:W-:-:S04]  /*f950*/  IADD3 R3, -R3, 0x1f, RZ ;  /* 0x0000001f03037810 */ /* 0x001fc80007ffe1ff */
[----:B------:R-:W-:Y:S01]  /*f960*/  IADD3 R0, R0, 0x1d, -R3 ;  /* 0x0000001d00007810 */ /* 0x000fe20007ffe803 */
[----:B------:R-:W-:-:S05]  /*f970*/  VIADD R5, R3, 0xffffffe4 ;  /* 0xffffffe403057836 */ /* 0x000fca0000000000 */
[----:B------:R-:W-:-:S04]  /*f980*/  SHF.L.U32 R5, R2, R5, RZ ;  /* 0x0000000502057219 */ /* 0x000fc800000006ff */
[----:B------:R-:W-:-:S07]  /*f990*/  LOP3.LUT R2, R5, 0x7, RZ, 0xc0, !PT ;  /* 0x0000000705027812 */ /* 0x000fce00078ec0ff */
.L_x_6657:
[----:B------:R-:W-:Y:S05]  /*f9a0*/  BSYNC B1 ;  /* 0x0000000000017941 */ /* 0x000fea0003800000 */
.L_x_6656:
[----:B------:R-:W-:Y:S01]  /*f9b0*/  LEA R3, R0, 0x3b800000, 0x17 ;  /* 0x3b80000000037811 */ /* 0x000fe200078eb8ff */
[----:B------:R-:W-:-:S05]  /*f9c0*/  IMAD.SHL.U32 R0, R2, 0x100000, RZ ;  /* 0x0010000002007824 */ /* 0x000fca00078e00ff */
[----:B------:R-:W-:-:S07]  /*f9d0*/  LOP3.LUT R0, R3, R0, R4, 0xfe, !PT ;  /* 0x0000000003007212 */ /* 0x000fce00078efe04 */
.L_x_6655:
[----:B------:R-:W-:Y:S05]  /*f9e0*/  BSYNC B0 ;  /* 0x0000000000007941 */ /* 0x000fea0003800000 */
.L_x_6654:
[----:B------:R-:W-:-:S04]  /*f9f0*/  FMUL.FTZ R0, R0, 1 ;  /* 0x3f80000000007820 */ /* 0x000fc80000410000 */
[----:B------:R0:W4:Y:S01]  /*fa00*/  F2F.F64.F32 R2, R0 ;  /* 0x0000000000027310 */ /* 0x0001220000201800 */
[----:B------:R-:W-:Y:S05]  /*fa10*/  BRA `(.L_x_6639) ;  /* 0x0000000400187947 */ /* 0x000fea0003800000 */
.L_x_6652:
        /* <DEDUP_REMOVED lines=21> */
.L_x_6661:
[----:B------:R-:W-:Y:S05]  /*fb70*/  BSYNC B1 ;  /* 0x0000000000017941 */ /* 0x000fea0003800000 */
.L_x_6660:
[----:B------:R-:W-:Y:S01]  /*fb80*/  LEA R3, R0, 0x37800000, 0x17 ;  /* 0x3780000000037811 */ /* 0x000fe200078eb8ff */
[----:B------:R-:W-:-:S05]  /*fb90*/  IMAD.SHL.U32 R0, R2, 0x200000, RZ ;  /* 0x0020000002007824 */ /* 0x000fca00078e00ff */
[----:B------:R-:W-:-:S07]  /*fba0*/  LOP3.LUT R0, R3, R0, R4, 0xfe, !PT ;  /* 0x0000000003007212 */ /* 0x000fce00078efe04 */
.L_x_6659:
[----:B------:R-:W-:Y:S05]  /*fbb0*/  BSYNC B0 ;  /* 0x0000000000007941 */ /* 0x000fea0003800000 */
.L_x_6658:
[----:B------:R-:W-:-:S04]  /*fbc0*/  FMUL.FTZ R0, R0, 1 ;  /* 0x3f80000000007820 */ /* 0x000fc80000410000 */
[----:B------:R0:W4:Y:S01]  /*fbd0*/  F2F.F64.F32 R2, R0 ;  /* 0x0000000000027310 */ /* 0x0001220000201800 */
[----:B------:R-:W-:Y:S05]  /*fbe0*/  BRA `(.L_x_6639) ;  /* 0x0000000000a47947 */ /* 0x000fea0003800000 */
.L_x_6651:
[----:B------:R-:W-:-:S13]  /*fbf0*/  ISETP.NE.AND P0, PT, R0, 0x1c, PT ;  /* 0x0000001c0000780c */ /* 0x000fda0003f05270 */
[----:B------:R-:W-:Y:S05]  /*fc00*/  @!P0 BRA `(.L_x_6662) ;  /* 0x0000000000948947 */ /* 0x000fea0003800000 */
[----:B------:R-:W-:-:S13]  /*fc10*/  ISETP.NE.AND P0, PT, R0, 0x1d, PT ;  /* 0x0000001d0000780c */ /* 0x000fda0003f05270 */
[----:B------:R-:W-:Y:S05]  /*fc20*/  @!P0 BRA `(.L_x_6663) ;  /* 0x0000000000808947 */ /* 0x000fea0003800000 */
[----:B------:R-:W-:-:S13]  /*fc30*/  ISETP.NE.AND P0, PT, R0, 0x2c, PT ;  /* 0x0000002c0000780c */ /* 0x000fda0003f05270 */
[----:B------:R-:W-:Y:S05]  /*fc40*/  @P0 BRA `(.L_x_6638) ;  /* 0x0000000000300947 */ /* 0x000fea0003800000 */
[----:B------:R-:W4:Y:S01]  /*fc50*/  LDG.E.U8 R22, desc[UR36][R22.64] ;  /* 0x0000002416167981 */ /* 0x000f22000c1e1100 */
[----:B------:R-:W-:Y:S01]  /*fc60*/  BSSY B0, `(.L_x_6664) ;  /* 0x0000007000007945 */ /* 0x000fe20003800000 */
[----:B------:R-:W-:Y:S01]  /*fc70*/  IMAD.MOV.U32 R0, RZ, RZ, 0x400000 ;  /* 0x00400000ff007424 */ /* 0x000fe200078e00ff */
[----:B----4-:R-:W-:-:S13]  /*fc80*/  ISETP.NE.AND P0, PT, R22, RZ, PT ;  /* 0x000000ff1600720c */ /* 0x010fda0003f05270 */
[----:B------:R-:W-:Y:S05]  /*fc90*/  @!P0 BRA `(.L_x_6665) ;  /* 0x00000000000c8947 */ /* 0x000fea0003800000 */
[----:B------:R-:W-:-:S13]  /*fca0*/  ISETP.NE.AND P0, PT, R22, 0xff, PT ;  /* 0x000000ff1600780c */ /* 0x000fda0003f05270 */
[----:B------:R-:W-:Y:S02]  /*fcb0*/  @!P0 IMAD.MOV.U32 R0, RZ, RZ, 0x7f800001 ;  /* 0x7f800001ff008424 */ /* 0x000fe400078e00ff */
[----:B------:R-:W-:-:S07]  /*fcc0*/  @P0 IMAD.SHL.U32 R0, R22, 0x800000, RZ ;  /* 0x0080000016000824 */ /* 0x000fce00078e00ff */
.L_x_6665:
[----:B------:R-:W-:Y:S05]  /*fcd0*/  BSYNC B0 ;  /* 0x0000000000007941 */ /* 0x000fea0003800000 */
.L_x_6664:
[----:B------:R-:W-:-:S04]  /*fce0*/  FMUL.FTZ R0, R0, 1 ;  /* 0x3f80000000007820 */ /* 0x000fc80000410000 */
[----:B------:R0:W4:Y:S01]  /*fcf0*/  F2F.F64.F32 R2, R0 ;  /* 0x0000000000027310 */ /* 0x0001220000201800 */
[----:B------:R-:W-:Y:S05]  /*fd00*/  BRA `(.L_x_6639) ;  /* 0x00000000005c7947 */ /* 0x000fea0003800000 */
.L_x_6638:
[----:B------:R-:W-:Y:S01]  /*fd10*/  MOV R2, 0x0 ;  /* 0x0000000000027802 */ /* 0x000fe20000000f00 */
[----:B------:R-:W-:Y:S01]  /*fd20*/  ULDC.64 UR4, c[0x4][0x140] ;  /* 0x0100500000047ab9 */ /* 0x000fe20000000a00 */
[----:B------:R-:W-:Y:S01]  /*fd30*/  ULDC.64 UR6, c[0x4][0x38] ;  /* 0x01000e0000067ab9 */ /* 0x000fe20000000a00 */
[----:B--2---:R-:W-:Y:S02]  /*fd40*/  IMAD.U32 R4, RZ, RZ, UR4 ;  /* 0x00000004ff047e24 */ /* 0x004fe4000f8e00ff */
        /* <DEDUP_REMOVED lines=12> */
.L_x_6666:
[----:B------:R-:W-:Y:S01]  /*fe10*/  CS2R R2, SRZ ;  /* 0x0000000000027805 */ /* 0x000fe2000001ff00 */
[----:B------:R-:W-:Y:S06]  /*fe20*/  BRA `(.L_x_6639) ;  /* 0x0000000000147947 */ /* 0x000fec0003800000 */
.L_x_6663:
[----:B------:R-:W4:Y:S02]  /*fe30*/  LDG.E.64 R2, desc[UR36][R22.64] ;  /* 0x0000002416027981 */ /* 0x000f24000c1e1b00 */
[----:B----4-:R-:W0:Y:S01]  /*fe40*/  I2F.F64.U64 R2, R2 ;  /* 0x0000000200027312 */ /* 0x010e220000301800 */
[----:B------:R-:W-:Y:S05]  /*fe50*/  BRA `(.L_x_6639) ;  /* 0x0000000000087947 */ /* 0x000fea0003800000 */
.L_x_6662:
[----:B------:R-:W4:Y:S02]  /*fe60*/  LDG.E R2, desc[UR36][R22.64] ;  /* 0x0000002416027981 */ /* 0x000f24000c1e1900 */
[----:B----4-:R-:W0:Y:S02]  /*fe70*/  I2F.F64.U32 R2, R2 ;  /* 0x0000000200027312 */ /* 0x010e240000201800 */
.L_x_6639:
[----:B--2---:R-:W2:Y:S01]  /*fe80*/  LDC.U8 R4, c[0x0][0x491] ;  /* 0x00012440ff047b82 */ /* 0x004ea20000000000 */
[----:B0---45:R-:W-:-:S06]  /*fe90*/  DSETP.NEU.AND P0, PT, R2, RZ, PT ;  /* 0x000000ff0200722a */ /* 0x031fcc0003f0d000 */
[----:B-1-3--:R-:W-:-:S06]  /*fea0*/  DSETP.NEU.XOR P0, PT, R18, RZ, P0 ;  /* 0x000000ff1200722a */ /* 0x00afcc000070d800 */
[----:B------:R-:W-:Y:S02]  /*feb0*/  SEL R2, RZ, 0x1, !P0 ;  /* 0x00000001ff027807 */ /* 0x000fe40004000000 */
        /* <DEDUP_REMOVED lines=13> */
.L_x_6670:
[----:B------:R-:W-:Y:S01]  /*ff90*/  STG.E.U8 desc[UR36][R16.64], R2 ;  /* 0x0000000210007986 */ /* 0x000fe2000c101124 */
[----:B------:R-:W-:Y:S05]  /*ffa0*/  EXIT ;  /* 0x000000000000794d */ /* 0x000fea0003800000 */
.L_x_6669:
        /* <DEDUP_REMOVED lines=9> */
.L_x_6673:
[----:B------:R-:W-:Y:S01]  /*10040*/  STG.E desc[UR36][R16.64], R2 ;  /* 0x0000000210007986 */ /* 0x000fe2000c101924 */
[----:B------:R-:W-:Y:S05]  /*10050*/  EXIT ;  /* 0x000000000000794d */ /* 0x000fea0003800000 */
.L_x_6672:
[----:B------:R-:W-:Y:S01]  /*10060*/  STG.E.U16 desc[UR36][R16.64], R2 ;  /* 0x0000000210007986 */ /* 0x000fe2000c101524 */
[----:B------:R-:W-:Y:S05]  /*10070*/  EXIT ;  /* 0x000000000000794d */ /* 0x000fea0003800000 */
.L_x_6668:
        /* <DEDUP_REMOVED lines=9> */
.L_x_6675:
[----:B------:R-:W-:-:S04]  /*10110*/  I2FP.F32.U32 R0, R2 ;  /* 0x0000000200007245 */ /* 0x000fc80000201000 */
[----:B------:R-:W-:-:S05]  /*10120*/  F2FP.F16.F32.PACK_AB R0, RZ, R0 ;  /* 0x00000000ff00723e */ /* 0x000fca00000000ff */
[----:B------:R-:W-:Y:S01]  /*10130*/  STG.E.U16 desc[UR36][R16.64], R0 ;  /* 0x0000000010007986 */ /* 0x000fe2000c101524 */
[----:B------:R-:W-:Y:S05]  /*10140*/  EXIT ;  /* 0x000000000000794d */ /* 0x000fea0003800000 */
.L_x_6674:
        /* <DEDUP_REMOVED lines=10> */
.L_x_6677:
[----:B------:R-:W-:-:S04]  /*101f0*/  I2FP.F32.U32 R2, R2 ;  /* 0x0000000200027245 */ /* 0x000fc80000201000 */
[----:B------:R-:W-:-:S04]  /*10200*/  F2FP.F16.F32.PACK_AB R3, RZ, R2 ;  /* 0x00000002ff03723e */ /* 0x000fc800000000ff */
[----:B------:R-:W-:-:S05]  /*10210*/  PRMT R3, R3, 0x5410, RZ ;  /* 0x0000541003037816 */ /* 0x000fca00000000ff */
[----:B------:R-:W-:Y:S01]  /*10220*/  STG.E desc[UR36][R16.64], R3 ;  /* 0x0000000310007986 */ /* 0x000fe2000c101924 */
[----:B------:R-:W-:Y:S05]  /*10230*/  EXIT ;  /* 0x000000000000794d */ /* 0x000fea0003800000 */
.L_x_6676:
[----:B------:R-:W0:Y:S02]  /*10240*/  I2F.F64.U32 R2, R2 ;  /* 0x0000000200027312 */ /* 0x000e240000201800 */
[----:B0-----:R-:W-:Y:S01]  /*10250*/  STG.E.64 desc[UR36][R16.64], R2 ;  /* 0x0000000210007986 */ /* 0x001fe2000c101b24 */
[----:B------:R-:W-:Y:S05]  /*10260*/  EXIT ;  /* 0x000000000000794d */ /* 0x000fea0003800000 */
.L_x_6667:
        /* <DEDUP_REMOVED lines=10> */
.L_x_6680:
[----:B------:R-:W0:Y:S01]  /*10310*/  I2F.F64.U32 R4, R2 ;  /* 0x0000000200047312 */ /* 0x000e220000201800 */
[----:B------:R-:W-:-:S05]  /*10320*/  CS2R R6, SRZ ;  /* 0x0000000000067805 */ /* 0x000fca000001ff00 */
[----:B0-----:R-:W-:Y:S01]  /*10330*/  STG.E.128 desc[UR36][R16.64], R4 ;  /* 0x0000000410007986 */ /* 0x001fe2000c101d24 */
[----:B------:R-:W-:Y:S05]  /*10340*/  EXIT ;  /* 0x000000000000794d */ /* 0x000fea0003800000 */
.L_x_6679:
        /* <DEDUP_REMOVED lines=21> */
.L_x_6684:
[----:B------:R-:W-:Y:S05]  /*104a0*/  BSYNC B0 ;  /* 0x0000000000007941 */ /* 0x000fea0003800000 */
.L_x_6683:
[----:B------:R-:W-:-:S05]  /*104b0*/  LOP3.LUT R3, R0, R3, RZ, 0xfc, !PT ;  /* 0x0000000300037212 */ /* 0x000fca00078efcff */
[----:B------:R-:W-:Y:S01]  /*104c0*/  STG.E.U8 desc[UR36][R16.64], R3 ;  /* 0x0000000310007986 */ /* 0x000fe2000c101124 */
[----:B------:R-:W-:Y:S05]  /*104d0*/  EXIT ;  /* 0x000000000000794d */ /* 0x000fea0003800000 */
.L_x_6682:
        /* <DEDUP_REMOVED lines=13> */
.L_x_6686:
[----:B------:R-:W-:Y:S01]  /*105b0*/  IMAD.MOV.U32 R0, RZ, RZ, 0x7f ;  /* 0x0000007fff007424 */ /* 0x000fe200078e00ff */
[----:B------:R-:W-:-:S04]  /*105c0*/  ISETP.GT.U32.AND P0, PT, R2, 0x7f800000, PT ;  /* 0x7f8000000200780c */ /* 0x000fc80003f04070 */
[----:B------:R-:W-:-:S09]  /*105d0*/  SEL R0, R0, 0x7c, P0 ;  /* 0x0000007c00007807 */ /* 0x000fd20000000000 */
.L_x_6687:
[----:B------:R-:W-:Y:S05]  /*105e0*/  BSYNC B0 ;  /* 0x0000000000007941 */ /* 0x000fea0003800000 */
.L_x_6685:
[----:B------:R-:W-:-:S04]  /*105f0*/  LOP3.LUT R2, R3, 0x80000000, RZ, 0xc0, !PT ;  /* 0x8000000003027812 */ /* 0x000fc800078ec0ff */
[----:B------:R-:W-:-:S04]  /*10600*/  SHF.R.U32.HI R3, RZ, 0x18, R2 ;  /* 0x00000018ff037819 */ /* 0x000fc80000011602 */
[----:B------:R-:W-:-:S05]  /*10610*/  LOP3.LUT R3, R0, R3, RZ, 0xfc, !PT ;  /* 0x0000000300037212 */ /* 0x000fca00078efcff */
[----:B------:R-:W-:Y:S01]  /*10620*/  STG.E.U8 desc[UR36][R16.64], R3 ;  /* 0x0000000310007986 */ /* 0x000fe2000c101124 */
[----:B------:R-:W-:Y:S05]  /*10630*/  EXIT ;  /* 0x000000000000794d */ /* 0x000fea0003800000 */
.L_x_6681:
[----:B------:R-:W-:-:S04]  /*10640*/  I2FP.F32.U32 R0, R2 ;  /* 0x0000000200007245 */ /* 0x000fc80000201000 */
[----:B------:R-:W-:-:S05]  /*10650*/  F2FP.BF16.F32.PACK_AB R0, RZ, R0 ;  /* 0x00000000ff00723e */ /* 0x000fca00000010ff */
[----:B------:R-:W-:Y:S01]  /*10660*/  STG.E.U16 desc[UR36][R16.64], R0 ;  /* 0x0000000010007986 */ /* 0x000fe2000c101524 */
[----:B------:R-:W-:Y:S05]  /*10670*/  EXIT ;  /* 0x000000000000794d */ /* 0x000fea0003800000 */
.L_x_6678:
        /* <DEDUP_REMOVED lines=10> */
.L_x_6690:
        /* <DEDUP_REMOVED lines=17> */
.L_x_6693:
[----:B------:R-:W-:-:S04]  /*10830*/  LOP3.LUT R2, R3, 0x80000000, RZ, 0xc0, !PT ;  /* 0x8000000003027812 */ /* 0x000fc800078ec0ff */
[----:B------:R-:W-:-:S04]  /*10840*/  SHF.R.U32.HI R3, RZ, 0x18, R2 ;  /* 0x00000018ff037819 */ /* 0x000fc80000011602 */
[----:B------:R-:W-:-:S04]  /*10850*/  LOP3.LUT R0, R0, R3, RZ, 0xfc, !PT ;  /* 0x0000000300007212 */ /* 0x000fc800078efcff */
[----:B------:R-:W-:-:S07]  /*10860*/  PRMT R8, R0, 0x7610, R8 ;  /* 0x0000761000087816 */ /* 0x000fce0000000008 */
.L_x_6692:
[----:B------:R-:W-:Y:S05]  /*10870*/  BSYNC B0 ;  /* 0x0000000000007941 */ /* 0x000fea0003800000 */
.L_x_6691:
[----:B------:R-:W-:Y:S01]  /*10880*/  STG.E.U8 desc[UR36][R16.64], R8 ;  /* 0x0000000810007986 */ /* 0x000fe2000c101124 */
[----:B------:R-:W-:Y:S05]  /*10890*/  EXIT ;  /* 0x000000000000794d */ /* 0x000fea0003800000 */
.L_x_6689:
        /* <DEDUP_REMOVED lines=17> */
.L_x_6696:
[----:B------:R-:W-:-:S04]  /*109b0*/  LOP3.LUT R2, R3, 0x80000000, RZ, 0xc0, !PT ;  /* 0x8000000003027812 */ /* 0x000fc800078ec0ff */
[----:B------:R-:W-:-:S04]  /*109c0*/  SHF.R.U32.HI R3, RZ, 0x18, R2 ;  /* 0x00000018ff037819 */ /* 0x000fc80000011602 */
[----:B------:R-:W-:-:S04]  /*109d0*/  LOP3.LUT R0, R0, R3, RZ, 0xfc, !PT ;  /* 0x0000000300007212 */ /* 0x000fc800078efcff */
[----:B------:R-:W-:-:S07]  /*109e0*/  PRMT R8, R0, 0x7610, R8 ;  /* 0x0000761000087816 */ /* 0x000fce0000000008 */
.L_x_6695:
[----:B------:R-:W-:Y:S05]  /*109f0*/  BSYNC B0 ;  /* 0x0000000000007941 */ /* 0x000fea0003800000 */
.L_x_6694:
[----:B------:R-:W-:Y:S01]  /*10a00*/  STG.E.U8 desc[UR36][R16.64], R8 ;  /* 0x0000000810007986 */ /* 0x000fe2000c101124 */
[----:B------:R-:W-:Y:S05]  /*10a10*/  EXIT ;  /* 0x000000000000794d */ /* 0x000fea0003800000 */
.L_x_6688:
        /* <DEDUP_REMOVED lines=22> */
.L_x_6671:
        /* <DEDUP_REMOVED lines=16> */
.L_x_6699:
[----:B------:R-:W-:Y:S05]  /*10c80*/  EXIT ;  /* 0x000000000000794d */ /* 0x000fea0003800000 */
.L_x_6698:
[----:B------:R-:W-:-:S05]  /*10c90*/  IMAD.MOV.U32 R3, RZ, RZ, RZ ;  /* 0x000000ffff037224 */ /* 0x000fca00078e00ff */
[----:B------:R-:W-:Y:S01]  /*10ca0*/  STG.E.64 desc[UR36][R16.64], R2 ;  /* 0x0000000210007986 */ /* 0x000fe2000c101b24 */
[----:B------:R-:W-:Y:S05]  /*10cb0*/  EXIT ;  /* 0x000000000000794d */ /* 0x000fea0003800000 */
.L_x_6697:
[----:B------:R-:W-:Y:S01]  /*10cc0*/  STG.E desc[UR36][R16.64], R2 ;  /* 0x0000000210007986 */ /* 0x000fe2000c101924 */
[----:B------:R-:W-:Y:S05]  /*10cd0*/  EXIT ;  /* 0x000000000000794d */ /* 0x000fea0003800000 */
.L_x_6700:
        /* <DEDUP_REMOVED lines=10> */
.L_x_43812:


//--------------------- .text._ZN2at6native27unrolled_elementwise_kernelINS0_13BinaryFunctorIddbZZZNS0_23logical_xor_kernel_cudaERNS_14TensorIteratorEENKUlvE0_clEvENKUlvE4_clEvEUlddE_EESt5arrayIPcLm3EELi4E23TrivialOffsetCalculatorILi2EjESC_ILi1EjENS0_6memory12LoadWithCastILi2EEENSF_13StoreWithCastILi1EEEEEviT_T0_T2_T3_T4_T5_ --------------------------
	.section	.text._ZN2at6native27unrolled_elementwise_kernelINS0_13BinaryFunctorIddbZZZNS0_23logical_xor_kernel_cudaERNS_14TensorIteratorEENKUlvE0_clEvENKUlvE4_clEvEUlddE_EESt5arrayIPcLm3EELi4E23TrivialOffsetCalculatorILi2EjESC_ILi1EjENS0_6memory12LoadWithCastILi2EEENSF_13StoreWithCastILi1EEEEEviT_T0_T2_T3_T4_T5_,"ax",@progbits
	.align	128
        .global         _ZN2at6native27unrolled_elementwise_kernelINS0_13BinaryFunctorIddbZZZNS0_23logical_xor_kernel_cudaERNS_14TensorIteratorEENKUlvE0_clEvENKUlvE4_clEvEUlddE_EESt5arrayIPcLm3EELi4E23TrivialOffsetCalculatorILi2EjESC_ILi1EjENS0_6memory12LoadWithCastILi2EEENSF_13StoreWithCastILi1EEEEEviT_T0_T2_T3_T4_T5_
        .type           _ZN2at6native27unrolled_elementwise_kernelINS0_13BinaryFunctorIddbZZZNS0_23logical_xor_kernel_cudaERNS_14TensorIteratorEENKUlvE0_clEvENKUlvE4_clEvEUlddE_EESt5arrayIPcLm3EELi4E23TrivialOffsetCalculatorILi2EjESC_ILi1EjENS0_6memory12LoadWithCastILi2EEENSF_13StoreWithCastILi1EEEEEviT_T0_T2_T3_T4_T5_,@function
        .size           _ZN2at6native27unrolled_elementwise_kernelINS0_13BinaryFunctorIddbZZZNS0_23logical_xor_kernel_cudaERNS_14TensorIteratorEENKUlvE0_clEvENKUlvE4_clEvEUlddE_EESt5arrayIPcLm3EELi4E23TrivialOffsetCalculatorILi2EjESC_ILi1EjENS0_6memory12LoadWithCastILi2EEENSF_13StoreWithCastILi1EEEEEviT_T0_T2_T3_T4_T5_,(.L_x_43813 - _ZN2at6native27unrolled_elementwise_kernelINS0_13BinaryFunctorIddbZZZNS0_23logical_xor_kernel_cudaERNS_14TensorIteratorEENKUlvE0_clEvENKUlvE4_clEvEUlddE_EESt5arrayIPcLm3EELi4E23TrivialOffsetCalculatorILi2EjESC_ILi1EjENS0_6memory12LoadWithCastILi2EEENSF_13StoreWithCastILi1EEEEEviT_T0_T2_T3_T4_T5_)
        .other          _ZN2at6native27unrolled_elementwise_kernelINS0_13BinaryFunctorIddbZZZNS0_23logical_xor_kernel_cudaERNS_14TensorIteratorEENKUlvE0_clEvENKUlvE4_clEvEUlddE_EESt5arrayIPcLm3EELi4E23TrivialOffsetCalculatorILi2EjESC_ILi1EjENS0_6memory12LoadWithCastILi2EEENSF_13StoreWithCastILi1EEEEEviT_T0_T2_T3_T4_T5_,@"STO_CUDA_ENTRY STV_DEFAULT"
_ZN2at6native27unrolled_elementwise_kernelINS0_13BinaryFunctorIddbZZZNS0_23logical_xor_kernel_cudaERNS_14TensorIteratorEENKUlvE0_clEvENKUlvE4_clEvEUlddE_EESt5arrayIPcLm3EELi4E23TrivialOffsetCalculatorILi2EjESC_ILi1EjENS0_6memory12LoadWithCastILi2EEENSF_13StoreWithCastILi1EEEEEviT_T0_T2_T3_T4_T5_:
.text._ZN2at6native27unrolled_elementwise_kernelINS0_13BinaryFunctorIddbZZZNS0_23logical_xor_kernel_cudaERNS_14TensorIteratorEENKUlvE0_clEvENKUlvE4_clEvEUlddE_EESt5arrayIPcLm3EELi4E23TrivialOffsetCalculatorILi2EjESC_ILi1EjENS0_6memory12LoadWithCastILi2EEENSF_13StoreWithCastILi1EEEEEviT_T0_T2_T3_T4_T5_:
        /* <DEDUP_REMOVED lines=8> */
[----:B------:R-:W-:Y:S01]  /*0080*/  CS2R R28, SRZ ;  /* 0x00000000001c7805 */ /* 0x000fe2000001ff00 */
        /* <DEDUP_REMOVED lines=25> */
.L_x_6706:
[----:B------:R-:W2:Y:S02]  /*0220*/  LDG.E.U8 R4, desc[UR36][R4.64] ;  /* 0x0000002404047981 */ /* 0x000ea4000c1e1100 */
[----:B--2---:R0:W1:Y:S01]  /*0230*/  I2F.F64.U16 R30, R4 ;  /* 0x00000004001e7312 */ /* 0x0040620000101800 */
[----:B------:R-:W-:Y:S05]  /*0240*/  BRA `(.L_x_6708) ;  /* 0x0000000c00747947 */ /* 0x000fea0003800000 */
.L_x_6705:
        /* <DEDUP_REMOVED lines=9> */
.L_x_6710:
[----:B------:R-:W2:Y:S02]  /*02e0*/  LDG.E R4, desc[UR36][R4.64] ;  /* 0x0000002404047981 */ /* 0x000ea4000c1e1900 */
[----:B--2---:R1:W2:Y:S01]  /*02f0*/  I2F.F64 R30, R4 ;  /* 0x00000004001e7312 */ /* 0x0042a20000201c00 */
[----:B------:R-:W-:Y:S05]  /*0300*/  BRA `(.L_x_6708) ;  /* 0x0000000c00447947 */ /* 0x000fea0003800000 */
.L_x_6709:
[----:B------:R-:W2:Y:S02]  /*0310*/  LDG.E.U16 R4, desc[UR36][R4.64] ;  /* 0x0000002404047981 */ /* 0x000ea4000c1e1500 */
[----:B--2---:R3:W4:Y:S01]  /*0320*/  I2F.F64.S16 R30, R4 ;  /* 0x00000004001e7312 */ /* 0x0047220000101c00 */
[----:B------:R-:W-:Y:S05]  /*0330*/  BRA `(.L_x_6708) ;  /* 0x0000000c00387947 */ /* 0x000fea0003800000 */
.L_x_6704:
        /* <DEDUP_REMOVED lines=10> */
.L_x_6712:
[----:B------:R-:W2:Y:S02]  /*03e0*/  LDG.E.U16 R0, desc[UR36][R4.64] ;  /* 0x0000002404007981 */ /* 0x000ea4000c1e1500 */
[----:B--2---:R-:W-:-:S05]  /*03f0*/  HADD2.F32 R0, -RZ, R0.H0_H0 ;  /* 0x20000000ff007230 */ /* 0x004fca0000004100 */
[----:B------:R-:W-:-:S04]  /*0400*/  FMUL.FTZ R0, R0, 1 ;  /* 0x3f80000000007820 */ /* 0x000fc80000410000 */
[----:B------:R0:W1:Y:S01]  /*0410*/  F2F.F64.F32 R30, R0 ;  /* 0x00000000001e7310 */ /* 0x0000620000201800 */
[----:B------:R-:W-:Y:S05]  /*0420*/  BRA `(.L_x_6708) ;  /* 0x0000000800fc7947 */ /* 0x000fea0003800000 */
.L_x_6711:
        /* <DEDUP_REMOVED lines=10> */
.L_x_6714:
[----:B------:R-:W2:Y:S02]  /*04d0*/  LDG.E.U16 R4, desc[UR36][R4.64] ;  /* 0x0000002404047981 */ /* 0x000ea4000c1e1500 */
[----:B--2---:R-:W-:-:S05]  /*04e0*/  HADD2.F32 R0, -RZ, R4.H0_H0 ;  /* 0x20000004ff007230 */ /* 0x004fca0000004100 */
[----:B------:R-:W-:-:S04]  /*04f0*/  FMUL.FTZ R0, R0, 1 ;  /* 0x3f80000000007820 */ /* 0x000fc80000410000 */
[----:B------:R0:W1:Y:S01]  /*0500*/  F2F.F64.F32 R30, R0 ;  /* 0x00000000001e7310 */ /* 0x0000620000201800 */
[----:B------:R-:W-:Y:S05]  /*0510*/  BRA `(.L_x_6708) ;  /* 0x0000000800c07947 */ /* 0x000fea0003800000 */
.L_x_6713:
[----:B------:R0:W5:Y:S01]  /*0520*/  LDG.E.64 R30, desc[UR36][R4.64] ;  /* 0x00000024041e7981 */ /* 0x000162000c1e1b00 */
[----:B------:R-:W-:Y:S05]  /*0530*/  BRA `(.L_x_6708) ;  /* 0x0000000800b87947 */ /* 0x000fea0003800000 */
.L_x_6703:
        /* <DEDUP_REMOVED lines=13> */
.L_x_6717:
[----:B------:R0:W5:Y:S01]  /*0610*/  LDG.E.64 R30, desc[UR36][R4.64] ;  /* 0x00000024041e7981 */ /* 0x000162000c1e1b00 */
[----:B------:R-:W-:Y:S05]  /*0620*/  BRA `(.L_x_6708) ;  /* 0x00000008007c7947 */ /* 0x000fea0003800000 */
.L_x_6716:
        /* <DEDUP_REMOVED lines=28> */
.L_x_6719:
        /* <DEDUP_REMOVED lines=16> */
.L_x_6718:
[----:B------:R-:W2:Y:S02]  /*08f0*/  LDG.E.U16 R0, desc[UR36][R4.64] ;  /* 0x0000002404007981 */ /* 0x000ea4000c1e1500 */
[----:B--2---:R-:W-:-:S04]  /*0900*/  IMAD.U32 R0, R0, 0x10000, RZ ;  /* 0x0001000000007824 */ /* 0x004fc800078e00ff */
[----:B------:R-:W-:-:S04]  /*0910*/  FMUL.FTZ R0, R0, 1 ;  /* 0x3f80000000007820 */ /* 0x000fc80000410000 */
[----:B------:R0:W1:Y:S01]  /*0920*/  F2F.F64.F32 R30, R0 ;  /* 0x00000000001e7310 */ /* 0x0000620000201800 */
[----:B------:R-:W-:Y:S05]  /*0930*/  BRA `(.L_x_6708) ;  /* 0x0000000400b87947 */ /* 0x000fea0003800000 */
.L_x_6715:
        /* <DEDUP_REMOVED lines=11> */
.L_x_6722:
        /* <DEDUP_REMOVED lines=21> */
.L_x_6726:
[----:B------:R-:W-:Y:S05]  /*0b40*/  BSYNC B1 ;  /* 0x0000000000017941 */ /* 0x000fea0003800000 */
.L_x_6725:
[----:B------:R-:W-:Y:S01]  /*0b50*/  LEA R5, R0, 0x3b800000, 0x17 ;  /* 0x3b80000000057811 */ /* 0x000fe200078eb8ff */
[----:B------:R-:W-:-:S05]  /*0b60*/  IMAD.SHL.U32 R0, R3, 0x100000, RZ ;  /* 0x0010000003007824 */ /* 0x000fca00078e00ff */
[----:B------:R-:W-:-:S07]  /*0b70*/  LOP3.LUT R0, R5, R0, R6, 0xfe, !PT ;  /* 0x0000000005007212 */ /* 0x000fce00078efe06 */
.L_x_6724:
[----:B------:R-:W-:Y:S05]  /*0b80*/  BSYNC B0 ;  /* 0x0000000000007941 */ /* 0x000fea0003800000 */
.L_x_6723:
[----:B------:R-:W-:-:S04]  /*0b90*/  FMUL.FTZ R0, R0, 1 ;  /* 0x3f80000000007820 */ /* 0x000fc80000410000 */
[----:B------:R0:W1:Y:S01]  /*0ba0*/  F2F.F64.F32 R30, R0 ;  /* 0x00000000001e7310 */ /* 0x0000620000201800 */
[----:B------:R-:W-:Y:S05]  /*0bb0*/  BRA `(.L_x_6708) ;  /* 0x0000000400187947 */ /* 0x000fea0003800000 */
.L_x_6721:
        /* <DEDUP_REMOVED lines=21> */
.L_x_6730:
[----:B------:R-:W-:Y:S05]  /*0d10*/  BSYNC B1 ;  /* 0x0000000000017941 */ /* 0x000fea0003800000 */
.L_x_6729:
[----:B------:R-:W-:Y:S01]  /*0d20*/  LEA R5, R0, 0x37800000, 0x17 ;  /* 0x3780000000057811 */ /* 0x000fe200078eb8ff */
[----:B------:R-:W-:-:S05]  /*0d30*/  IMAD.SHL.U32 R0, R3, 0x200000, RZ ;  /* 0x0020000003007824 */ /* 0x000fca00078e00ff */
[----:B------:R-:W-:-:S07]  /*0d40*/  LOP3.LUT R0, R5, R0, R6, 0xfe, !PT ;  /* 0x0000000005007212 */ /* 0x000fce00078efe06 */
.L_x_6728:
[----:B------:R-:W-:Y:S05]  /*0d50*/  BSYNC B0 ;  /* 0x0000000000007941 */ /* 0x000fea0003800000 */
.L_x_6727:
[----:B------:R-:W-:-:S04]  /*0d60*/  FMUL.FTZ R0, R0, 1 ;  /* 0x3f80000000007820 */ /* 0x000fc80000410000 */
[----:B------:R0:W1:Y:S01]  /*0d70*/  F2F.F64.F32 R30, R0 ;  /* 0x00000000001e7310 */ /* 0x0000620000201800 */
[----:B------:R-:W-:Y:S05]  /*0d80*/  BRA `(.L_x_6708) ;  /* 0x0000000000a47947 */ /* 0x000fea0003800000 */
.L_x_6720:
        /* <DEDUP_REMOVED lines=14> */
.L_x_6734:
[----:B------:R-:W-:Y:S05]  /*0e70*/  BSYNC B0 ;  /* 0x0000000000007941 */ /* 0x000fea0003800000 */
.L_x_6733:
[----:B------:R-:W-:-:S04]  /*0e80*/  FMUL.FTZ R0, R0, 1 ;  /* 0x3f80000000007820 */ /* 0x000fc80000410000 */
[----:B------:R0:W1:Y:S01]  /*0e90*/  F2F.F64.F32 R30, R0 ;  /* 0x00000000001e7310 */ /* 0x0000620000201800 */
[----:B------:R-:W-:Y:S05]  /*0ea0*/  BRA `(.L_x_6708) ;  /* 0x00000000005c7947 */ /* 0x000fea0003800000 */
.L_x_6707:
        /* <DEDUP_REMOVED lines=16> */
.L_x_6735:
[----:B------:R-:W-:Y:S01]  /*0fb0*/  CS2R R30, SRZ ;  /* 0x00000000001e7805 */ /* 0x000fe2000001ff00 */
[----:B------:R-:W-:Y:S06]  /*0fc0*/  BRA `(.L_x_6708) ;  /* 0x0000000000147947 */ /* 0x000fec0003800000 */
.L_x_6732:
[----:B------:R-:W2:Y:S02]  /*0fd0*/  LDG.E.64 R30, desc[UR36][R4.64] ;  /* 0x00000024041e7981 */ /* 0x000ea4000c1e1b00 */
[----:B--2---:R-:W0:Y:S01]  /*0fe0*/  I2F.F64.U64 R30, R30 ;  /* 0x0000001e001e7312 */ /* 0x004e220000301800 */
[----:B------:R-:W-:Y:S05]  /*0ff0*/  BRA `(.L_x_6708) ;  /* 0x0000000000087947 */ /* 0x000fea0003800000 */
.L_x_6731:
[----:B------:R-:W2:Y:S02]  /*1000*/  LDG.E R4, desc[UR36][R4.64] ;  /* 0x0000002404047981 */ /* 0x000ea4000c1e1900 */
[----:B--2---:R0:W1:Y:S02]  /*1010*/  I2F.F64.U32 R30, R4 ;  /* 0x00000004001e7312 */ /* 0x0040640000201800 */
.L_x_6708:
[----:B01-3--:R-:W0:Y:S01]  /*1020*/  LDC.64 R4, c[0x0][0x228] ;  /* 0x00008a00ff047b82 */ /* 0x00be220000000a00 */
        /* <DEDUP_REMOVED lines=18> */
.L_x_6739:
[----:B------:R-:W3:Y:S02]  /*1150*/  LDG.E.U8 R4, desc[UR36][R4.64] ;  /* 0x0000002404047981 */ /* 0x000ee4000c1e1100 */
[----:B---3--:R3:W0:Y:S01]  /*1160*/  I2F.F64.U16 R28, R4 ;  /* 0x00000004001c7312 */ /* 0x0086220000101800 */
[----:B------:R-:W-:Y:S05]  /*1170*/  BRA `(.L_x_6741) ;  /* 0x0000000c00707947 */ /* 0x000fea0003800000 */
.L_x_6738:
        /* <DEDUP_REMOVED lines=9> */
.L_x_6743:
[----:B------:R-:W3:Y:S02]  /*1210*/  LDG.E R4, desc[UR36][R4.64] ;  /* 0x0000002404047981 */ /* 0x000ee4000c1e1900 */
[----:B---3--:R0:W1:Y:S01]  /*1220*/  I2F.F64 R28, R4 ;  /* 0x00000004001c7312 */ /* 0x0080620000201c00 */
[----:B------:R-:W-:Y:S05]  /*1230*/  BRA `(.L_x_6741) ;  /* 0x0000000c00407947 */ /* 0x000fea0003800000 */
.L_x_6742:
[----:B------:R-:W3:Y:S02]  /*1240*/  LDG.E.U16 R4, desc[UR36][R4.64] ;  /* 0x0000002404047981 */ /* 0x000ee4000c1e1500 */
[----:B---3--:R0:W1:Y:S01]  /*1250*/  I2F.F64.S16 R28, R4 ;  /* 0x00000004001c7312 */ /* 0x0080620000101c00 */
[----:B------:R-:W-:Y:S05]  /*1260*/  BRA `(.L_x_6741) ;  /* 0x0000000c00347947 */ /* 0x000fea0003800000 */
.L_x_6737:
        /* <DEDUP_REMOVED lines=10> */
.L_x_6745:
[----:B------:R-:W3:Y:S02]  /*1310*/  LDG.E.U16 R0, desc[UR36][R4.64] ;  /* 0x0000002404007981 */ /* 0x000ee4000c1e1500 */
[----:B---3--:R-:W-:-:S05]  /*1320*/  HADD2.F32 R0, -RZ, R0.H0_H0 ;  /* 0x20000000ff007230 */ /* 0x008fca0000004100 */
[----:B------:R-:W-:-:S04]  /*1330*/  FMUL.FTZ R0, R0, 1 ;  /* 0x3f80000000007820 */ /* 0x000fc80000410000 */
[----:B------:R0:W1:Y:S01]  /*1340*/  F2F.F64.F32 R28, R0 ;  /* 0x00000000001c7310 */ /* 0x0000620000201800 */
[----:B------:R-:W-:Y:S05]  /*1350*/  BRA `(.L_x_6741) ;  /* 0x0000000800f87947 */ /* 0x000fea0003800000 */
.L_x_6744:
        /* <DEDUP_REMOVED lines=10> */
.L_x_6747:
[----:B------:R-:W3:Y:S02]  /*1400*/  LDG.E.U16 R4, desc[UR36][R4.64] ;  /* 0x0000002404047981 */ /* 0x000ee4000c1e1500 */
[----:B---3--:R-:W-:-:S05]  /*1410*/  HADD2.F32 R0, -RZ, R4.H0_H0 ;  /* 0x20000004ff007230 */ /* 0x008fca0000004100 */
[----:B------:R-:W-:-:S04]  /*1420*/  FMUL.FTZ R0, R0, 1 ;  /* 0x3f80000000007820 */ /* 0x000fc80000410000 */
[----:B------:R0:W1:Y:S01]  /*1430*/  F2F.F64.F32 R28, R0 ;  /* 0x00000000001c7310 */ /* 0x0000620000201800 */
[----:B------:R-:W-:Y:S05]  /*1440*/  BRA `(.L_x_6741) ;  /* 0x0000000800bc7947 */ /* 0x000fea0003800000 */
.L_x_6746:
[----:B------:R0:W5:Y:S01]  /*1450*/  LDG.E.64 R28, desc[UR36][R4.64] ;  /* 0x00000024041c7981 */ /* 0x000162000c1e1b00 */
[----:B------:R-:W-:Y:S05]  /*1460*/  BRA `(.L_x_6741) ;  /* 0x0000000800b47947 */ /* 0x000fea0003800000 */
.L_x_6736:
        /* <DEDUP_REMOVED lines=13> */
.L_x_6750:
[----:B------:R0:W5:Y:S01]  /*1540*/  LDG.E.64 R28, desc[UR36][R4.64] ;  /* 0x00000024041c7981 */ /* 0x000162000c1e1b00 */
[----:B------:R-:W-:Y:S05]  /*1550*/  BRA `(.L_x_6741) ;  /* 0x0000000800787947 */ /* 0x000fea0003800000 */
.L_x_6749:
        /* <DEDUP_REMOVED lines=28> */
.L_x_6752:
        /* <DEDUP_REMOVED lines=15> */
.L_x_6751:
[----:B------:R-:W3:Y:S02]  /*1810*/  LDG.E.U16 R0, desc[UR36][R4.64] ;  /* 0x0000002404007981 */ /* 0x000ee4000c1e1500 */
[----:B---3--:R-:W-:-:S04]  /*1820*/  IMAD.U32 R0, R0, 0x10000, RZ ;  /* 0x0001000000007824 */ /* 0x008fc800078e00ff */
[----:B------:R-:W-:-:S04]  /*1830*/  FMUL.FTZ R0, R0, 1 ;  /* 0x3f80000000007820 */ /* 0x000fc80000410000 */
[----:B------:R0:W1:Y:S01]  /*1840*/  F2F.F64.F32 R28, R0 ;  /* 0x00000000001c7310 */ /* 0x0000620000201800 */
[----:B------:R-:W-:Y:S05]  /*1850*/  BRA `(.L_x_6741) ;  /* 0x0000000400b87947 */ /* 0x000fea0003800000 */
.L_x_6748:
        /* <DEDUP_REMOVED lines=11> */
.L_x_6755:
        /* <DEDUP_REMOVED lines=21> */
.L_x_6759:
[----:B------:R-:W-:Y:S05]  /*1a60*/  BSYNC B1 ;  /* 0x0000000000017941 */ /* 0x000fea0003800000 */
.L_x_6758:
[----:B------:R-:W-:Y:S01]  /*1a70*/  LEA R5, R0, 0x3b800000, 0x17 ;  /* 0x3b80000000057811 */ /* 0x000fe200078eb8ff */
[----:B------:R-:W-:-:S05]  /*1a80*/  IMAD.SHL.U32 R0, R3, 0x100000, RZ ;  /* 0x0010000003007824 */ /* 0x000fca00078e00ff */
[----:B------:R-:W-:-:S07]  /*1a90*/  LOP3.LUT R0, R5, R0, R6, 0xfe, !PT ;  /* 0x0000000005007212 */ /* 0x000fce00078efe06 */
.L_x_6757:
[----:B------:R-:W-:Y:S05]  /*1aa0*/  BSYNC B0 ;  /* 0x0000000000007941 */ /* 0x000fea0003800000 */
.L_x_6756:
[----:B------:R-:W-:-:S04]  /*1ab0*/  FMUL.FTZ R0, R0, 1 ;  /* 0x3f80000000007820 */ /* 0x000fc80000410000 */
[----:B------:R0:W1:Y:S01]  /*1ac0*/  F2F.F64.F32 R28, R0 ;  /* 0x00000000001c7310 */ /* 0x0000620000201800 */
[----:B------:R-:W-:Y:S05]  /*1ad0*/  BRA `(.L_x_6741) ;  /* 0x0000000400187947 */ /* 0x000fea0003800000 */
.L_x_6754:
        /* <DEDUP_REMOVED lines=21> */
.L_x_6763:
[----:B------:R-:W-:Y:S05]  /*1c30*/  BSYNC B1 ;  /* 0x0000000000017941 */ /* 0x000fea0003800000 */
.L_x_6762:
[----:B------:R-:W-:Y:S01]  /*1c40*/  LEA R5, R0, 0x37800000, 0x17 ;  /* 0x3780000000057811 */ /* 0x000fe200078eb8ff */
[----:B------:R-:W-:-:S05]  /*1c50*/  IMAD.SHL.U32 R0, R3, 0x200000, RZ ;  /* 0x0020000003007824 */ /* 0x000fca00078e00ff */
[----:B------:R-:W-:-:S07]  /*1c60*/  LOP3.LUT R0, R5, R0, R6, 0xfe, !PT ;  /* 0x0000000005007212 */ /* 0x000fce00078efe06 */
.L_x_6761:
[----:B------:R-:W-:Y:S05]  /*1c70*/  BSYNC B0 ;  /* 0x0000000000007941 */ /* 0x000fea0003800000 */
.L_x_6760:
[----:B------:R-:W-:-:S04]  /*1c80*/  FMUL.FTZ R0, R0, 1 ;  /* 0x3f80000000007820 */ /* 0x000fc80000410000 */
[----:B------:R0:W1:Y:S01]  /*1c90*/  F2F.F64.F32 R28, R0 ;  /* 0x00000000001c7310 */ /* 0x0000620000201800 */
[----:B------:R-:W-:Y:S05]  /*1ca0*/  BRA `(.L_x_6741) ;  /* 0x0000000000a47947 */ /* 0x000fea0003800000 */
.L_x_6753:
        /* <DEDUP_REMOVED lines=14> */
.L_x_6767:
[----:B------:R-:W-:Y:S05]  /*1d90*/  BSYNC B0 ;  /* 0x0000000000007941 */ /* 0x000fea0003800000 */
.L_x_6766:
[----:B------:R-:W-:-:S04]  /*1da0*/  FMUL.FTZ R0, R0, 1 ;  /* 0x3f80000000007820 */ /* 0x000fc80000410000 */
[----:B------:R0:W1:Y:S01]  /*1db0*/  F2F.F64.F32 R28, R0 ;  /* 0x00000000001c7310 */ /* 0x0000620000201800 */
[----:B------:R-:W-:Y:S05]  /*1dc0*/  BRA `(.L_x_6741) ;  /* 0x00000000005c7947 */ /* 0x000fea0003800000 */
.L_x_6740:
        /* <DEDUP_REMOVED lines=16> */
.L_x_6768:
[----:B------:R-:W-:Y:S01]  /*1ed0*/  CS2R R28, SRZ ;  /* 0x00000000001c7805 */ /* 0x000fe2000001ff00 */
[----:B------:R-:W-:Y:S06]  /*1ee0*/  BRA `(.L_x_6741) ;  /* 0x0000000000147947 */ /* 0x000fec0003800000 */
.L_x_6765:
[----:B------:R-:W3:Y:S02]  /*1ef0*/  LDG.E.64 R28, desc[UR36][R4.64] ;  /* 0x00000024041c7981 */ /* 0x000ee4000c1e1b00 */
[----:B---3--:R-:W0:Y:S01]  /*1f00*/  I2F.F64.U64 R28, R28 ;  /* 0x0000001c001c7312 */ /* 0x008e220000301800 */
[----:B------:R-:W-:Y:S05]  /*1f10*/  BRA `(.L_x_6741) ;  /* 0x0000000000087947 */ /* 0x000fea0003800000 */
.L_x_6764:
[----:B------:R-:W3:Y:S02]  /*1f20*/  LDG.E R4, desc[UR36][R4.64] ;  /* 0x0000002404047981 */ /* 0x000ee4000c1e1900 */
[----:B---3--:R0:W1:Y:S02]  /*1f30*/  I2F.F64.U32 R28, R4 ;  /* 0x00000004001c7312 */ /* 0x0080640000201800 */
.L_x_6741:
[----:B------:R-:W2:Y:S02]  /*1f40*/  S2R R33, SR_TID.X ;  /* 0x0000000000217919 */ /* 0x000ea40000002100 */
[----:B--2---:R-:W-:-:S07]  /*1f50*/  VIADD R33, R33, 0x80 ;  /* 0x0000008021217836 */ /* 0x004fce0000000000 */
.L_x_6702:
[----:B------:R-:W-:Y:S05]  /*1f60*/  BSYNC B6 ;  /* 0x0000000000067941 */ /* 0x000fea0003800000 */
.L_x_6701:
[----:B------:R-:W-:Y:S01]  /*1f70*/  ISETP.GE.AND P0, PT, R33, R2, PT ;  /* 0x000000022100720c */ /* 0x000fe20003f06270 */
[----:B------:R-:W-:Y:S01]  /*1f80*/  BSSY B6, `(.L_x_6769) ;  /* 0x00001e9000067945 */ /* 0x000fe20003800000 */
[----:B------:R-:W-:-:S11]  /*1f90*/  CS2R R26, SRZ ;  /* 0x00000000001a7805 */ /* 0x000fd6000001ff00 */
[----:B------:R-:W-:Y:S05]  /*1fa0*/  @P0 BRA `(.L_x_6770) ;  /* 0x0000001c00980947 */ /* 0x000fea0003800000 */
[----:B0--3--:R-:W0:Y:S01]  /*1fb0*/  LDC.64 R4, c[0x0][0x220] ;  /* 0x00008800ff047b82 */ /* 0x009e220000000a00 */
        /* <DEDUP_REMOVED lines=17> */
[----:B--2---:R0:W2:Y:S01]  /*20d0*/  I2F.F64.S16 R36, R4 ;  /* 0x0000000400247312 */ /* 0x0040a20000101c00 */
[----:B------:R-:W-:Y:S05]  /*20e0*/  BRA `(.L_x_6776) ;  /* 0x0000000c007c7947 */ /* 0x000fea0003800000 */
.L_x_6774:
[----:B------:R-:W2:Y:S02]  /*20f0*/  LDG.E.U8 R4, desc[UR36][R4.64] ;  /* 0x0000002404047981 */ /* 0x000ea4000c1e1100 */
[----:B--2---:R0:W2:Y:S01]  /*2100*/  I2F.F64.U16 R36, R4 ;  /* 0x0000000400247312 */ /* 0x0040a20000101800 */
[----:B------:R-:W-:Y:S05]  /*2110*/  BRA `(.L_x_6776) ;  /* 0x0000000c00707947 */ /* 0x000fea0003800000 */
.L_x_6773:
        /* <DEDUP_REMOVED lines=9> */
.L_x_6778:
[----:B------:R-:W2:Y:S02]  /*21b0*/  LDG.E R4, desc[UR36][R4.64] ;  /* 0x0000002404047981 */ /* 0x000ea4000c1e1900 */
[----:B--2---:R0:W2:Y:S01]  /*21c0*/  I2F.F64 R36, R4 ;  /* 0x0000000400247312 */ /* 0x0040a20000201c00 */
[----:B------:R-:W-:Y:S05]  /*21d0*/  BRA `(.L_x_6776) ;  /* 0x0000000c00407947 */ /* 0x000fea0003800000 */
.L_x_6777:
[----:B------:R-:W2:Y:S02]  /*21e0*/  LDG.E.U16 R4, desc[UR36][R4.64] ;  /* 0x0000002404047981 */ /* 0x000ea4000c1e1500 */
[----:B--2---:R0:W2:Y:S01]  /*21f0*/  I2F.F64.S16 R36, R4 ;  /* 0x0000000400247312 */ /* 0x0040a20000101c00 */
[----:B------:R-:W-:Y:S05]  /*2200*/  BRA `(.L_x_6776) ;  /* 0x0000000c00347947 */ /* 0x000fea0003800000 */
.L_x_6772:
        /* <DEDUP_REMOVED lines=10> */
.L_x_6780:
[----:B------:R-:W2:Y:S02]  /*22b0*/  LDG.E.U16 R0, desc[UR36][R4.64] ;  /* 0x0000002404007981 */ /* 0x000ea4000c1e1500 */
[----:B--2---:R-:W-:-:S05]  /*22c0*/  HADD2.F32 R0, -RZ, R0.H0_H0 ;  /* 0x20000000ff007230 */ /* 0x004fca0000004100 */
[----:B------:R-:W-:-:S04]  /*22d0*/  FMUL.FTZ R0, R0, 1 ;  /* 0x3f80000000007820 */ /* 0x000fc80000410000 */
[----:B------:R0:W2:Y:S01]  /*22e0*/  F2F.F64.F32 R36, R0 ;  /* 0x0000000000247310 */ /* 0x0000a20000201800 */
[----:B------:R-:W-:Y:S05]  /*22f0*/  BRA `(.L_x_6776) ;  /* 0x0000000800f87947 */ /* 0x000fea0003800000 */
.L_x_6779:
        /* <DEDUP_REMOVED lines=10> */
.L_x_6782:
[----:B------:R-:W2:Y:S02]  /*23a0*/  LDG.E.U16 R4, desc[UR36][R4.64] ;  /* 0x0000002404047981 */ /* 0x000ea4000c1e1500 */
[----:B--2---:R-:W-:-:S05]  /*23b0*/  HADD2.F32 R0, -RZ, R4.H0_H0 ;  /* 0x20000004ff007230 */ /* 0x004fca0000004100 */
[----:B------:R-:W-:-:S04]  /*23c0*/  FMUL.FTZ R0, R0, 1 ;  /* 0x3f80000000007820 */ /* 0x000fc80000410000 */
[----:B------:R0:W2:Y:S01]  /*23d0*/  F2F.F64.F32 R36, R0 ;  /* 0x0000000000247310 */ /* 0x0000a20000201800 */
[----:B------:R-:W-:Y:S05]  /*23e0*/  BRA `(.L_x_6776) ;  /* 0x0000000800bc7947 */ /* 0x000fea0003800000 */
.L_x_6781:
[----:B------:R0:W5:Y:S01]  /*23f0*/  LDG.E.64 R36, desc[UR36][R4.64] ;  /* 0x0000002404247981 */ /* 0x000162000c1e1b00 */
[----:B------:R-:W-:Y:S05]  /*2400*/  BRA `(.L_x_6776) ;  /* 0x0000000800b47947 */ /* 0x000fea0003800000 */
.L_x_6771:
        /* <DEDUP_REMOVED lines=13> */
.L_x_6785:
[----:B------:R0:W5:Y:S01]  /*24e0*/  LDG.E.64 R36, desc[UR36][R4.64] ;  /* 0x0000002404247981 */ /* 0x000162000c1e1b00 */
[----:B------:R-:W-:Y:S05]  /*24f0*/  BRA `(.L_x_6776) ;  /* 0x0000000800787947 */ /* 0x000fea0003800000 */
.L_x_6784:
        /* <DEDUP_REMOVED lines=26> */
[----:B------:R0:W2:Y:S01]  /*26a0*/  F2F.F64.F32 R36, R7 ;  /* 0x0000000700247310 */ /* 0x0000a20000201800 */
[----:B------:R-:W-:Y:S05]  /*26b0*/  BRA `(.L_x_6776) ;  /* 0x0000000800087947 */ /* 0x000fea0003800000 */
.L_x_6787:
        /* <DEDUP_REMOVED lines=13> */
[----:B------:R0:W2:Y:S01]  /*2790*/  F2F.F64.F32 R36, R0 ;  /* 0x0000000000247310 */ /* 0x0000a20000201800 */
[----:B------:R-:W-:Y:S05]  /*27a0*/  BRA `(.L_x_6776) ;  /* 0x0000000400cc7947 */ /* 0x000fea0003800000 */
.L_x_6786:
[----:B------:R-:W2:Y:S02]  /*27b0*/  LDG.E.U16 R0, desc[UR36][R4.64] ;  /* 0x0000002404007981 */ /* 0x000ea4000c1e1500 */
[----:B--2---:R-:W-:-:S04]  /*27c0*/  IMAD.U32 R0, R0, 0x10000, RZ ;  /* 0x0001000000007824 */ /* 0x004fc800078e00ff */
[----:B------:R-:W-:-:S04]  /*27d0*/  FMUL.FTZ R0, R0, 1 ;  /* 0x3f80000000007820 */ /* 0x000fc80000410000 */
[----:B------:R2:W3:Y:S01]  /*27e0*/  F2F.F64.F32 R36, R0 ;  /* 0x0000000000247310 */ /* 0x0004e20000201800 */
[----:B------:R-:W-:Y:S05]  /*27f0*/  BRA `(.L_x_6776) ;  /* 0x0000000400b87947 */ /* 0x000fea0003800000 */
.L_x_6783:
        /* <DEDUP_REMOVED lines=9> */
[----:B--2---:R0:W2:Y:S01]  /*2890*/  I2F.F64.U16 R36, R4 ;  /* 0x0000000400247312 */ /* 0x0040a20000101800 */
[----:B------:R-:W-:Y:S05]  /*28a0*/  BRA `(.L_x_6776) ;  /* 0x00000004008c7947 */ /* 0x000fea0003800000 */
.L_x_6790:
        /* <DEDUP_REMOVED lines=21> */
.L_x_6794:
[----:B------:R-:W-:Y:S05]  /*2a00*/  BSYNC B1 ;  /* 0x0000000000017941 */ /* 0x000fea0003800000 */
.L_x_6793:
[----:B------:R-:W-:Y:S01]  /*2a10*/  LEA R5, R0, 0x3b800000, 0x17 ;  /* 0x3b80000000057811 */ /* 0x000fe200078eb8ff */
[----:B------:R-:W-:-:S05]  /*2a20*/  IMAD.SHL.U32 R0, R3, 0x100000, RZ ;  /* 0x0010000003007824 */ /* 0x000fca00078e00ff */
[----:B------:R-:W-:-:S07]  /*2a30*/  LOP3.LUT R0, R5, R0, R6, 0xfe, !PT ;  /* 0x0000000005007212 */ /* 0x000fce00078efe06 */
.L_x_6792:
[----:B------:R-:W-:Y:S05]  /*2a40*/  BSYNC B0 ;  /* 0x0000000000007941 */ /* 0x000fea0003800000 */
.L_x_6791:
[----:B------:R-:W-:-:S04]  /*2a50*/  FMUL.FTZ R0, R0, 1 ;  /* 0x3f80000000007820 */ /* 0x000fc80000410000 */
[----:B------:R0:W2:Y:S01]  /*2a60*/  F2F.F64.F32 R36, R0 ;  /* 0x0000000000247310 */ /* 0x0000a20000201800 */
[----:B------:R-:W-:Y:S05]  /*2a70*/  BRA `(.L_x_6776) ;  /* 0x0000000400187947 */ /* 0x000fea0003800000 */
.L_x_6789:
        /* <DEDUP_REMOVED lines=21> */
.L_x_6798:
[----:B------:R-:W-:Y:S05]  /*2bd0*/  BSYNC B1 ;  /* 0x0000000000017941 */ /* 0x000fea0003800000 */
.L_x_6797:
[----:B------:R-:W-:Y:S01]  /*2be0*/  LEA R5, R0, 0x37800000, 0x17 ;  /* 0x3780000000057811 */ /* 0x000fe200078eb8ff */
[----:B------:R-:W-:-:S05]  /*2bf0*/  IMAD.SHL.U32 R0, R3, 0x200000, RZ ;  /* 0x0020000003007824 */ /* 0x000fca00078e00ff */
[----:B------:R-:W-:-:S07]  /*2c00*/  LOP3.LUT R0, R5, R0, R6, 0xfe, !PT ;  /* 0x0000000005007212 */ /* 0x000fce00078efe06 */
.L_x_6796:
[----:B------:R-:W-:Y:S05]  /*2c10*/  BSYNC B0 ;  /* 0x0000000000007941 */ /* 0x000fea0003800000 */
.L_x_6795:
[----:B------:R-:W-:-:S04]  /*2c20*/  FMUL.FTZ R0, R0, 1 ;  /* 0x3f80000000007820 */ /* 0x000fc80000410000 */
[----:B------:R0:W2:Y:S01]  /*2c30*/  F2F.F64.F32 R36, R0 ;  /* 0x0000000000247310 */ /* 0x0000a20000201800 */
[----:B------:R-:W-:Y:S05]  /*2c40*/  BRA `(.L_x_6776) ;  /* 0x0000000000a47947 */ /* 0x000fea0003800000 */
.L_x_6788:
        /* <DEDUP_REMOVED lines=14> */
.L_x_6802:
[----:B------:R-:W-:Y:S05]  /*2d30*/  BSYNC B0 ;  /* 0x0000000000007941 */ /* 0x000fea0003800000 */
.L_x_6801:
[----:B------:R-:W-:-:S04]  /*2d40*/  FMUL.FTZ R0, R0, 1 ;  /* 0x3f80000000007820 */ /* 0x000fc80000410000 */
[----:B------:R0:W2:Y:S01]  /*2d50*/  F2F.F64.F32 R36, R0 ;  /* 0x0000000000247310 */ /* 0x0000a20000201800 */
[----:B------:R-:W-:Y:S05]  /*2d60*/  BRA `(.L_x_6776) ;  /* 0x00000000005c7947 */ /* 0x000fea0003800000 */
.L_x_6775:
        /* <DEDUP_REMOVED lines=15> */
[----:B01--45:R-:W-:Y:S05]  /*2e60*/  CALL.ABS.NOINC R14 ;  /* 0x000000000e007343 */ /* 0x033fea0003c00000 */
.L_x_6803:
[----:B------:R-:W-:Y:S01]  /*2e70*/  CS2R R36, SRZ ;  /* 0x0000000000247805 */ /* 0x000fe2000001ff00 */
[----:B------:R-:W-:Y:S06]  /*2e80*/  BRA `(.L_x_6776) ;  /* 0x0000000000147947 */ /* 0x000fec0003800000 */
.L_x_6800:
[----:B------:R-:W2:Y:S02]  /*2e90*/  LDG.E.64 R36, desc[UR36][R4.64] ;  /* 0x0000002404247981 */ /* 0x000ea4000c1e1b00 */
[----:B--2---:R-:W0:Y:S01]  /*2ea0*/  I2F.F64.U64 R36, R36 ;  /* 0x0000002400247312 */ /* 0x004e220000301800 */
[----:B------:R-:W-:Y:S05]  /*2eb0*/  BRA `(.L_x_6776) ;  /* 0x0000000000087947 */ /* 0x000fea0003800000 */
.L_x_6799:
[----:B------:R-:W2:Y:S02]  /*2ec0*/  LDG.E R4, desc[UR36][R4.64] ;  /* 0x0000002404047981 */ /* 0x000ea4000c1e1900 */
[----:B--2---:R0:W2:Y:S02]  /*2ed0*/  I2F.F64.U32 R36, R4 ;  /* 0x0000000400247312 */ /* 0x0040a40000201800 */
.L_x_6776:
[----:B0-----:R-:W0:Y:S01]  /*2ee0*/  LDC.64 R4, c[0x0][0x228] ;  /* 0x00008a00ff047b82 */ /* 0x001e220000000a00 */
[----:B--2---:R-:W-:Y:S01]  /*2ef0*/  PRMT R0, R16, 0x9910, RZ ;  /* 0x0000991010007816 */ /* 0x004fe200000000ff */
        /* <DEDUP_REMOVED lines=17> */
.L_x_6807:
[----:B------:R-:W2:Y:S02]  /*3010*/  LDG.E.U8 R4, desc[UR36][R4.64] ;  /* 0x0000002404047981 */ /* 0x000ea4000c1e1100 */
[----:B--2---:R0:W2:Y:S01]  /*3020*/  I2F.F64.U16 R26, R4 ;  /* 0x00000004001a7312 */ /* 0x0040a20000101800 */
[----:B------:R-:W-:Y:S05]  /*3030*/  BRA `(.L_x_6809) ;  /* 0x0000000c00707947 */ /* 0x000fea0003800000 */
.L_x_6806:
        /* <DEDUP_REMOVED lines=9> */
.L_x_6811:
[----:B------:R-:W2:Y:S02]  /*30d0*/  LDG.E R4, desc[UR36][R4.64] ;  /* 0x0000002404047981 */ /* 0x000ea4000c1e1900 */
[----:B--2---:R0:W2:Y:S01]  /*30e0*/  I2F.F64 R26, R4 ;  /* 0x00000004001a7312 */ /* 0x0040a20000201c00 */
[----:B------:R-:W-:Y:S05]  /*30f0*/  BRA `(.L_x_6809) ;  /* 0x0000000c00407947 */ /* 0x000fea0003800000 */
.L_x_6810:
[----:B------:R-:W2:Y:S02]  /*3100*/  LDG.E.U16 R4, desc[UR36][R4.64] ;  /* 0x0000002404047981 */ /* 0x000ea4000c1e1500 */
[----:B--2---:R0:W2:Y:S01]  /*3110*/  I2F.F64.S16 R26, R4 ;  /* 0x00000004001a7312 */ /* 0x0040a20000101c00 */
[----:B------:R-:W-:Y:S05]  /*3120*/  BRA `(.L_x_6809) ;  /* 0x0000000c00347947 */ /* 0x000fea0003800000 */
.L_x_6805:
        /* <DEDUP_REMOVED lines=10> */
.L_x_6813:
[----:B------:R-:W2:Y:S02]  /*31d0*/  LDG.E.U16 R0, desc[UR36][R4.64] ;  /* 0x0000002404007981 */ /* 0x000ea4000c1e1500 */
[----:B--2---:R-:W-:-:S05]  /*31e0*/  HADD2.F32 R0, -RZ, R0.H0_H0 ;  /* 0x20000000ff007230 */ /* 0x004fca0000004100 */
[----:B------:R-:W-:-:S04]  /*31f0*/  FMUL.FTZ R0, R0, 1 ;  /* 0x3f80000000007820 */ /* 0x000fc80000410000 */
[----:B------:R0:W2:Y:S01]  /*3200*/  F2F.F64.F32 R26, R0 ;  /* 0x00000000001a7310 */ /* 0x0000a20000201800 */
[----:B------:R-:W-:Y:S05]  /*3210*/  BRA `(.L_x_6809) ;  /* 0x0000000800f87947 */ /* 0x000fea0003800000 */
.L_x_6812:
        /* <DEDUP_REMOVED lines=10> */
.L_x_6815:
[----:B------:R-:W2:Y:S02]  /*32c0*/  LDG.E.U16 R4, desc[UR36][R4.64] ;  /* 0x0000002404047981 */ /* 0x000ea4000c1e1500 */
[----:B--2---:R-:W-:-:S05]  /*32d0*/  HADD2.F32 R0, -RZ, R4.H0_H0 ;  /* 0x20000004ff007230 */ /* 0x004fca0000004100 */
[----:B------:R-:W-:-:S04]  /*32e0*/  FMUL.FTZ R0, R0, 1 ;  /* 0x3f80000000007820 */ /* 0x000fc80000410000 */
[----:B------:R0:W2:Y:S01]  /*32f0*/  F2F.F64.F32 R26, R0 ;  /* 0x00000000001a7310 */ /* 0x0000a20000201800 */
[----:B------:R-:W-:Y:S05]  /*3300*/  BRA `(.L_x_6809) ;  /* 0x0000000800bc7947 */ /* 0x000fea0003800000 */
.L_x_6814:
[----:B------:R0:W5:Y:S01]  /*3310*/  LDG.E.64 R26, desc[UR36][R4.64] ;  /* 0x00000024041a7981 */ /* 0x000162000c1e1b00 */
[----:B------:R-:W-:Y:S05]  /*3320*/  BRA `(.L_x_6809) ;  /* 0x0000000800b47947 */ /* 0x000fea0003800000 */
.L_x_6804:
        /* <DEDUP_REMOVED lines=13> */
.L_x_6818:
[----:B------:R0:W5:Y:S01]  /*3400*/  LDG.E.64 R26, desc[UR36][R4.64] ;  /* 0x00000024041a7981 */ /* 0x000162000c1e1b00 */
[----:B------:R-:W-:Y:S05]  /*3410*/  BRA `(.L_x_6809) ;  /* 0x0000000800787947 */ /* 0x000fea0003800000 */
.L_x_6817:
        /* <DEDUP_REMOVED lines=28> */
.L_x_6820:
        /* <DEDUP_REMOVED lines=15> */
.L_x_6819:
[----:B------:R-:W2:Y:S02]  /*36d0*/  LDG.E.U16 R0, desc[UR36][R4.64] ;  /* 0x0000002404007981 */ /* 0x000ea4000c1e1500 */
[----:B--2---:R-:W-:-:S04]  /*36e0*/  IMAD.U32 R0, R0, 0x10000, RZ ;  /* 0x0001000000007824 */ /* 0x004fc800078e00ff */
[----:B------:R-:W-:-:S04]  /*36f0*/  FMUL.FTZ R0, R0, 1 ;  /* 0x3f80000000007820 */ /* 0x000fc80000410000 */
[----:B------:R0:W2:Y:S01]  /*3700*/  F2F.F64.F32 R26, R0 ;  /* 0x00000000001a7310 */ /* 0x0000a20000201800 */
[----:B------:R-:W-:Y:S05]  /*3710*/  BRA `(.L_x_6809) ;  /* 0x0000000400b87947 */ /* 0x000fea0003800000 */
.L_x_6816:
        /* <DEDUP_REMOVED lines=11> */
.L_x_6823:
        /* <DEDUP_REMOVED lines=21> */
.L_x_6827:
[----:B------:R-:W-:Y:S05]  /*3920*/  BSYNC B1 ;  /* 0x0000000000017941 */ /* 0x000fea0003800000 */
.L_x_6826:
[----:B------:R-:W-:Y:S01]  /*3930*/  LEA R5, R0, 0x3b800000, 0x17 ;  /* 0x3b80000000057811 */ /* 0x000fe200078eb8ff */
[----:B------:R-:W-:-:S05]  /*3940*/  IMAD.SHL.U32 R0, R3, 0x100000, RZ ;  /* 0x0010000003007824 */ /* 0x000fca00078e00ff */
[----:B------:R-:W-:-:S07]  /*3950*/  LOP3.LUT R0, R5, R0, R6, 0xfe, !PT ;  /* 0x0000000005007212 */ /* 0x000fce00078efe06 */
.L_x_6825:
[----:B------:R-:W-:Y:S05]  /*3960*/  BSYNC B0 ;  /* 0x0000000000007941 */ /* 0x000fea0003800000 */
.L_x_6824:
[----:B------:R-:W-:-:S04]  /*3970*/  FMUL.FTZ R0, R0, 1 ;  /* 0x3f80000000007820 */ /* 0x000fc80000410000 */
[----:B------:R0:W2:Y:S01]  /*3980*/  F2F.F64.F32 R26, R0 ;  /* 0x00000000001a7310 */ /* 0x0000a20000201800 */
[----:B------:R-:W-:Y:S05]  /*3990*/  BRA `(.L_x_6809) ;  /* 0x0000000400187947 */ /* 0x000fea0003800000 */
.L_x_6822:
        /* <DEDUP_REMOVED lines=21> */
.L_x_6831:
[----:B------:R-:W-:Y:S05]  /*3af0*/  BSYNC B1 ;  /* 0x0000000000017941 */ /* 0x000fea0003800000 */
.L_x_6830:
[----:B------:R-:W-:Y:S01]  /*3b00*/  LEA R5, R0, 0x37800000, 0x17 ;  /* 0x3780000000057811 */ /* 0x000fe200078eb8ff */
[----:B------:R-:W-:-:S05]  /*3b10*/  IMAD.SHL.U32 R0, R3, 0x200000, RZ ;  /* 0x0020000003007824 */ /* 0x000fca00078e00ff */
[----:B------:R-:W-:-:S07]  /*3b20*/  LOP3.LUT R0, R5, R0, R6, 0xfe, !PT ;  /* 0x0000000005007212 */ /* 0x000fce00078efe06 */
.L_x_6829:
[----:B------:R-:W-:Y:S05]  /*3b30*/  BSYNC B0 ;  /* 0x0000000000007941 */ /* 0x000fea0003800000 */
.L_x_6828:
[----:B------:R-:W-:-:S04]  /*3b40*/  FMUL.FTZ R0, R0, 1 ;  /* 0x3f80000000007820 */ /* 0x000fc80000410000 */
[----:B------:R0:W2:Y:S01]  /*3b50*/  F2F.F64.F32 R26, R0 ;  /* 0x00000000001a7310 */ /* 0x0000a20000201800 */
[----:B------:R-:W-:Y:S05]  /*3b60*/  BRA `(.L_x_6809) ;  /* 0x0000000000a47947 */ /* 0x000fea0003800000 */
.L_x_6821:
        /* <DEDUP_REMOVED lines=14> */
.L_x_6835:
[----:B------:R-:W-:Y:S05]  /*3c50*/  BSYNC B0 ;  /* 0x0000000000007941 */ /* 0x000fea0003800000 */
.L_x_6834:
[----:B------:R-:W-:-:S04]  /*3c60*/  FMUL.FTZ R0, R0, 1 ;  /* 0x3f80000000007820 */ /* 0x000fc80000410000 */
[----:B------:R0:W2:Y:S01]  /*3c70*/  F2F.F64.F32 R26, R0 ;  /* 0x00000000001a7310 */ /* 0x0000a20000201800 */
[----:B------:R-:W-:Y:S05]  /*3c80*/  BRA `(.L_x_6809) ;  /* 0x00000000005c7947 */ /* 0x000fea0003800000 */
.L_x_6808:
        /* <DEDUP_REMOVED lines=16> */
.L_x_6836:
[----:B------:R-:W-:Y:S01]  /*3d90*/  CS2R R26, SRZ ;  /* 0x00000000001a7805 */ /* 0x000fe2000001ff00 */
[----:B------:R-:W-:Y:S06]  /*3da0*/  BRA `(.L_x_6809) ;  /* 0x0000000000147947 */ /* 0x000fec0003800000 */
.L_x_6833:
[----:B------:R-:W2:Y:S02]  /*3db0*/  LDG.E.64 R26, desc[UR36][R4.64] ;  /* 0x00000024041a7981 */ /* 0x000ea4000c1e1b00 */
[----:B--2---:R-:W0:Y:S01]  /*3dc0*/  I2F.F64.U64 R26, R26 ;  /* 0x0000001a001a7312 */ /* 0x004e220000301800 */
[----:B------:R-:W-:Y:S05]  /*3dd0*/  BRA `(.L_x_6809) ;  /* 0x0000000000087947 */ /* 0x000fea0003800000 */
.L_x_6832:
[----:B------:R-:W2:Y:S02]  /*3de0*/  LDG.E R4, desc[UR36][R4.64] ;  /* 0x0000002404047981 */ /* 0x000ea4000c1e1900 */
[----:B--2---:R0:W2:Y:S02]  /*3df0*/  I2F.F64.U32 R26, R4 ;  /* 0x00000004001a7312 */ /* 0x0040a40000201800 */
.L_x_6809:
[----:B------:R-:W-:-:S07]  /*3e00*/  VIADD R33, R33, 0x80 ;  /* 0x0000008021217836 */ /* 0x000fce0000000000 */
.L_x_6770:
[----:B------:R-:W-:Y:S05]  /*3e10*/  BSYNC B6 ;  /* 0x0000000000067941 */ /* 0x000fea0003800000 */
.L_x_6769:
[----:B------:R-:W-:Y:S01]  /*3e20*/  ISETP.GE.AND P0, PT, R33, R2, PT ;  /* 0x000000022100720c */ /* 0x000fe20003f06270 */
[----:B------:R-:W-:Y:S01]  /*3e30*/  BSSY B6, `(.L_x_6837) ;  /* 0x00001eb000067945 */ /* 0x000fe20003800000 */
[----:B------:R-:W-:Y:S02]  /*3e40*/  CS2R R24, SRZ ;  /* 0x0000000000187805 */ /* 0x000fe4000001ff00 */
[----:B------:R-:W-:Y:S02]  /*3e50*/  CS2R R22, SRZ ;  /* 0x0000000000167805 */ /* 0x000fe4000001ff00 */
[----:B------:R-:W-:-:S07]  /*3e60*/  CS2R R18, SRZ ;  /* 0x0000000000127805 */ /* 0x000fce000001ff00 */
        /* <DEDUP_REMOVED lines=19> */
[----:B---3--:R0:W3:Y:S01]  /*3fa0*/  I2F.F64.S16 R22, R4 ;  /* 0x0000000400167312 */ /* 0x0080e20000101c00 */
[----:B------:R-:W-:Y:S05]  /*3fb0*/  BRA `(.L_x_6844) ;  /* 0x0000000c007c7947 */ /* 0x000fea0003800000 */
.L_x_6842:
[----:B------:R-:W3:Y:S02]  /*3fc0*/  LDG.E.U8 R4, desc[UR36][R4.64] ;  /* 0x0000002404047981 */ /* 0x000ee4000c1e1100 */
[----:B---3--:R0:W3:Y:S01]  /*3fd0*/  I2F.F64.U16 R22, R4 ;  /* 0x0000000400167312 */ /* 0x0080e20000101800 */
[----:B------:R-:W-:Y:S05]  /*3fe0*/  BRA `(.L_x_6844) ;  /* 0x0000000c00707947 */ /* 0x000fea0003800000 */
.L_x_6841:
        /* <DEDUP_REMOVED lines=9> */
.L_x_6846:
[----:B------:R-:W3:Y:S02]  /*4080*/  LDG.E R4, desc[UR36][R4.64] ;  /* 0x0000002404047981 */ /* 0x000ee4000c1e1900 */
[----:B---3--:R0:W3:Y:S01]  /*4090*/  I2F.F64 R22, R4 ;  /* 0x0000000400167312 */ /* 0x0080e20000201c00 */
[----:B------:R-:W-:Y:S05]  /*40a0*/  BRA `(.L_x_6844) ;  /* 0x0000000c00407947 */ /* 0x000fea0003800000 */
.L_x_6845:
[----:B------:R-:W3:Y:S02]  /*40b0*/  LDG.E.U16 R4, desc[UR36][R4.64] ;  /* 0x0000002404047981 */ /* 0x000ee4000c1e1500 */
[----:B---3--:R0:W3:Y:S01]  /*40c0*/  I2F.F64.S16 R22, R4 ;  /* 0x0000000400167312 */ /* 0x0080e20000101c00 */
[----:B------:R-:W-:Y:S05]  /*40d0*/  BRA `(.L_x_6844) ;  /* 0x0000000c00347947 */ /* 0x000fea0003800000 */
.L_x_6840:
        /* <DEDUP_REMOVED lines=10> */
.L_x_6848:
[----:B------:R-:W3:Y:S02]  /*4180*/  LDG.E.U16 R0, desc[UR36][R4.64] ;  /* 0x0000002404007981 */ /* 0x000ee4000c1e1500 */
[----:B---3--:R-:W-:-:S05]  /*4190*/  HADD2.F32 R0, -RZ, R0.H0_H0 ;  /* 0x20000000ff007230 */ /* 0x008fca0000004100 */
[----:B------:R-:W-:-:S04]  /*41a0*/  FMUL.FTZ R0, R0, 1 ;  /* 0x3f80000000007820 */ /* 0x000fc80000410000 */
[----:B------:R0:W3:Y:S01]  /*41b0*/  F2F.F64.F32 R22, R0 ;  /* 0x0000000000167310 */ /* 0x0000e20000201800 */
[----:B------:R-:W-:Y:S05]  /*41c0*/  BRA `(.L_x_6844) ;  /* 0x0000000800f87947 */ /* 0x000fea0003800000 */
.L_x_6847:
        /* <DEDUP_REMOVED lines=10> */
.L_x_6850:
[----:B------:R-:W3:Y:S02]  /*4270*/  LDG.E.U16 R4, desc[UR36][R4.64] ;  /* 0x0000002404047981 */ /* 0x000ee4000c1e1500 */
[----:B---3--:R-:W-:-:S05]  /*4280*/  HADD2.F32 R0, -RZ, R4.H0_H0 ;  /* 0x20000004ff007230 */ /* 0x008fca0000004100 */
[----:B------:R-:W-:-:S04]  /*4290*/  FMUL.FTZ R0, R0, 1 ;  /* 0x3f80000000007820 */ /* 0x000fc80000410000 */
[----:B------:R0:W3:Y:S01]  /*42a0*/  F2F.F64.F32 R22, R0 ;  /* 0x0000000000167310 */ /* 0x0000e20000201800 */
[----:B------:R-:W-:Y:S05]  /*42b0*/  BRA `(.L_x_6844) ;  /* 0x0000000800bc7947 */ /* 0x000fea0003800000 */
.L_x_6849:
[----:B------:R0:W5:Y:S01]  /*42c0*/  LDG.E.64 R22, desc[UR36][R4.64] ;  /* 0x0000002404167981 */ /* 0x000162000c1e1b00 */
[----:B------:R-:W-:Y:S05]  /*42d0*/  BRA `(.L_x_6844) ;  /* 0x0000000800b47947 */ /* 0x000fea0003800000 */
.L_x_6839:
        /* <DEDUP_REMOVED lines=13> */
.L_x_6853:
[----:B------:R0:W5:Y:S01]  /*43b0*/  LDG.E.64 R22, desc[UR36][R4.64] ;  /* 0x0000002404167981 */ /* 0x000162000c1e1b00 */
[----:B------:R-:W-:Y:S05]  /*43c0*/  BRA `(.L_x_6844) ;  /* 0x0000000800787947 */ /* 0x000fea0003800000 */
.L_x_6852:
        /* <DEDUP_REMOVED lines=26> */
[----:B------:R0:W3:Y:S01]  /*4570*/  F2F.F64.F32 R22, R7 ;  /* 0x0000000700167310 */ /* 0x0000e20000201800 */
[----:B------:R-:W-:Y:S05]  /*4580*/  BRA `(.L_x_6844) ;  /* 0x0000000800087947 */ /* 0x000fea0003800000 */
.L_x_6855:
        /* <DEDUP_REMOVED lines=13> */
[----:B------:R0:W3:Y:S01]  /*4660*/  F2F.F64.F32 R22, R0 ;  /* 0x0000000000167310 */ /* 0x0000e20000201800 */
[----:B------:R-:W-:Y:S05]  /*4670*/  BRA `(.L_x_6844) ;  /* 0x0000000400cc7947 */ /* 0x000fea0003800000 */
.L_x_6854:
[----:B------:R-:W3:Y:S02]  /*4680*/  LDG.E.U16 R0, desc[UR36][R4.64] ;  /* 0x0000002404007981 */ /* 0x000ee4000c1e1500 */
[----:B---3--:R-:W-:-:S04]  /*4690*/  IMAD.U32 R0, R0, 0x10000, RZ ;  /* 0x0001000000007824 */ /* 0x008fc800078e00ff */
[----:B------:R-:W-:-:S04]  /*46a0*/  FMUL.FTZ R0, R0, 1 ;  /* 0x3f80000000007820 */ /* 0x000fc80000410000 */
[----:B------:R3:W0:Y:S01]  /*46b0*/  F2F.F64.F32 R22, R0 ;  /* 0x0000000000167310 */ /* 0x0006220000201800 */
[----:B------:R-:W-:Y:S05]  /*46c0*/  BRA `(.L_x_6844) ;  /* 0x0000000400b87947 */ /* 0x000fea0003800000 */
.L_x_6851:
        /* <DEDUP_REMOVED lines=9> */
[----:B---3--:R0:W3:Y:S01]  /*4760*/  I2F.F64.U16 R22, R4 ;  /* 0x0000000400167312 */ /* 0x0080e20000101800 */
[----:B------:R-:W-:Y:S05]  /*4770*/  BRA `(.L_x_6844) ;  /* 0x00000004008c7947 */ /* 0x000fea0003800000 */
.L_x_6858:
        /* <DEDUP_REMOVED lines=21> */
.L_x_6862:
[----:B------:R-:W-:Y:S05]  /*48d0*/  BSYNC B1 ;  /* 0x0000000000017941 */ /* 0x000fea0003800000 */
.L_x_6861:
[----:B------:R-:W-:Y:S01]  /*48e0*/  LEA R5, R0, 0x3b800000, 0x17 ;  /* 0x3b80000000057811 */ /* 0x000fe200078eb8ff */
[----:B------:R-:W-:-:S05]  /*48f0*/  IMAD.SHL.U32 R0, R3, 0x100000, RZ ;  /* 0x0010000003007824 */ /* 0x000fca00078e00ff */
[----:B------:R-:W-:-:S07]  /*4900*/  LOP3.LUT R0, R5, R0, R6, 0xfe, !PT ;  /* 0x0000000005007212 */ /* 0x000fce00078efe06 */
.L_x_6860:
[----:B------:R-:W-:Y:S05]  /*4910*/  BSYNC B0 ;  /* 0x0000000000007941 */ /* 0x000fea0003800000 */
.L_x_6859:
[----:B------:R-:W-:-:S04]  /*4920*/  FMUL.FTZ R0, R0, 1 ;  /* 0x3f80000000007820 */ /* 0x000fc80000410000 */
[----:B------:R0:W3:Y:S01]  /*4930*/  F2F.F64.F32 R22, R0 ;  /* 0x0000000000167310 */ /* 0x0000e20000201800 */
[----:B------:R-:W-:Y:S05]  /*4940*/  BRA `(.L_x_6844) ;  /* 0x0000000400187947 */ /* 0x000fea0003800000 */
.L_x_6857:
        /* <DEDUP_REMOVED lines=21> */
.L_x_6866:
[----:B------:R-:W-:Y:S05]  /*4aa0*/  BSYNC B1 ;  /* 0x0000000000017941 */ /* 0x000fea0003800000 */
.L_x_6865:
[----:B------:R-:W-:Y:S01]  /*4ab0*/  LEA R5, R0, 0x37800000, 0x17 ;  /* 0x3780000000057811 */ /* 0x000fe200078eb8ff */
[----:B------:R-:W-:-:S05]  /*4ac0*/  IMAD.SHL.U32 R0, R3, 0x200000, RZ ;  /* 0x0020000003007824 */ /* 0x000fca00078e00ff */
[----:B------:R-:W-:-:S07]  /*4ad0*/  LOP3.LUT R0, R5, R0, R6, 0xfe, !PT ;  /* 0x0000000005007212 */ /* 0x000fce00078efe06 */
.L_x_6864:
[----:B------:R-:W-:Y:S05]  /*4ae0*/  BSYNC B0 ;  /* 0x0000000000007941 */ /* 0x000fea0003800000 */
.L_x_6863:
[----:B------:R-:W-:-:S04]  /*4af0*/  FMUL.FTZ R0, R0, 1 ;  /* 0x3f80000000007820 */ /* 0x000fc80000410000 */
[----:B------:R0:W3:Y:S01]  /*4b00*/  F2F.F64.F32 R22, R0 ;  /* 0x0000000000167310 */ /* 0x0000e20000201800 */
[----:B------:R-:W-:Y:S05]  /*4b10*/  BRA `(.L_x_6844) ;  /* 0x0000000000a47947 */ /* 0x000fea0003800000 */
.L_x_6856:
        /* <DEDUP_REMOVED lines=14> */
.L_x_6870:
[----:B------:R-:W-:Y:S05]  /*4c00*/  BSYNC B0 ;  /* 0x0000000000007941 */ /* 0x000fea0003800000 */
.L_x_6869:
[----:B------:R-:W-:-:S04]  /*4c10*/  FMUL.FTZ R0, R0, 1 ;  /* 0x3f80000000007820 */ /* 0x000fc80000410000 */
[----:B------:R0:W3:Y:S01]  /*4c20*/  F2F.F64.F32 R22, R0 ;  /* 0x0000000000167310 */ /* 0x0000e20000201800 */
[----:B------:R-:W-:Y:S05]  /*4c30*/  BRA `(.L_x_6844) ;  /* 0x00000000005c7947 */ /* 0x000fea0003800000 */
.L_x_6843:
        /* <DEDUP_REMOVED lines=16> */
.L_x_6871:
[----:B------:R-:W-:Y:S01]  /*4d40*/  CS2R R22, SRZ ;  /* 0x0000000000167805 */ /* 0x000fe2000001ff00 */
[----:B------:R-:W-:Y:S06]  /*4d50*/  BRA `(.L_x_6844) ;  /* 0x0000000000147947 */ /* 0x000fec0003800000 */
.L_x_6868:
[----:B------:R-:W3:Y:S02]  /*4d60*/  LDG.E.64 R22, desc[UR36][R4.64] ;  /* 0x0000002404167981 */ /* 0x000ee4000c1e1b00 */
[----:B---3--:R-:W0:Y:S01]  /*4d70*/  I2F.F64.U64 R22, R22 ;  /* 0x0000001600167312 */ /* 0x008e220000301800 */
[----:B------:R-:W-:Y:S05]  /*4d80*/  BRA `(.L_x_6844) ;  /* 0x0000000000087947 */ /* 0x000fea0003800000 */
.L_x_6867:
[----:B------:R-:W3:Y:S02]  /*4d90*/  LDG.E R4, desc[UR36][R4.64] ;  /* 0x0000002404047981 */ /* 0x000ee4000c1e1900 */
[----:B---3--:R0:W3:Y:S02]  /*4da0*/  I2F.F64.U32 R22, R4 ;  /* 0x0000000400167312 */ /* 0x0080e40000201800 */
.L_x_6844:
[----:B0-----:R-:W0:Y:S01]  /*4db0*/  LDC.64 R4, c[0x0][0x228] ;  /* 0x00008a00ff047b82 */ /* 0x001e220000000a00 */
[----:B---3--:R-:W-:Y:S01]  /*4dc0*/  PRMT R0, R16, 0x9910, RZ ;  /* 0x0000991010007816 */ /* 0x008fe200000000ff */
        /* <DEDUP_REMOVED lines=17> */
.L_x_6875:
[----:B------:R-:W3:Y:S02]  /*4ee0*/  LDG.E.U8 R4, desc[UR36][R4.64] ;  /* 0x0000002404047981 */ /* 0x000ee4000c1e1100 */
[----:B---3--:R0:W3:Y:S01]  /*4ef0*/  I2F.F64.U16 R18, R4 ;  /* 0x0000000400127312 */ /* 0x0080e20000101800 */
[----:B------:R-:W-:Y:S05]  /*4f00*/  BRA `(.L_x_6877) ;  /* 0x0000000c00707947 */ /* 0x000fea0003800000 */
.L_x_6874:
        /* <DEDUP_REMOVED lines=9> */
.L_x_6879:
[----:B------:R-:W3:Y:S02]  /*4fa0*/  LDG.E R4, desc[UR36][R4.64] ;  /* 0x0000002404047981 */ /* 0x000ee4000c1e1900 */
[----:B---3--:R0:W3:Y:S01]  /*4fb0*/  I2F.F64 R18, R4 ;  /* 0x0000000400127312 */ /* 0x0080e20000201c00 */
[----:B------:R-:W-:Y:S05]  /*4fc0*/  BRA `(.L_x_6877) ;  /* 0x0000000c00407947 */ /* 0x000fea0003800000 */
.L_x_6878:
[----:B------:R-:W3:Y:S02]  /*4fd0*/  LDG.E.U16 R4, desc[UR36][R4.64] ;  /* 0x0000002404047981 */ /* 0x000ee4000c1e1500 */
[----:B---3--:R0:W3:Y:S01]  /*4fe0*/  I2F.F64.S16 R18, R4 ;  /* 0x0000000400127312 */ /* 0x0080e20000101c00 */
[----:B------:R-:W-:Y:S05]  /*4ff0*/  BRA `(.L_x_6877) ;  /* 0x0000000c00347947 */ /* 0x000fea0003800000 */
.L_x_6873:
        /* <DEDUP_REMOVED lines=10> */
.L_x_6881:
[----:B------:R-:W3:Y:S02]  /*50a0*/  LDG.E.U16 R0, desc[UR36][R4.64] ;  /* 0x0000002404007981 */ /* 0x000ee4000c1e1500 */
[----:B---3--:R-:W-:-:S05]  /*50b0*/  HADD2.F32 R0, -RZ, R0.H0_H0 ;  /* 0x20000000ff007230 */ /* 0x008fca0000004100 */
[----:B------:R-:W-:-:S04]  /*50c0*/  FMUL.FTZ R0, R0, 1 ;  /* 0x3f80000000007820 */ /* 0x000fc80000410000 */
[----:B------:R0:W3:Y:S01]  /*50d0*/  F2F.F64.F32 R18, R0 ;  /* 0x0000000000127310 */ /* 0x0000e20000201800 */
[----:B------:R-:W-:Y:S05]  /*50e0*/  BRA `(.L_x_6877) ;  /* 0x0000000800f87947 */ /* 0x000fea0003800000 */
.L_x_6880:
        /* <DEDUP_REMOVED lines=10> */
.L_x_6883:
[----:B------:R-:W3:Y:S02]  /*5190*/  LDG.E.U16 R4, desc[UR36][R4.64] ;  /* 0x0000002404047981 */ /* 0x000ee4000c1e1500 */
[----:B---3--:R-:W-:-:S05]  /*51a0*/  HADD2.F32 R0, -RZ, R4.H0_H0 ;  /* 0x20000004ff007230 */ /* 0x008fca0000004100 */
[----:B------:R-:W-:-:S04]  /*51b0*/  FMUL.FTZ R0, R0, 1 ;  /* 0x3f80000000007820 */ /* 0x000fc80000410000 */
[----:B------:R0:W3:Y:S01]  /*51c0*/  F2F.F64.F32 R18, R0 ;  /* 0x0000000000127310 */ /* 0x0000e20000201800 */
[----:B------:R-:W-:Y:S05]  /*51d0*/  BRA `(.L_x_6877) ;  /* 0x0000000800bc7947 */ /* 0x000fea0003800000 */
.L_x_6882:
[----:B------:R0:W5:Y:S01]  /*51e0*/  LDG.E.64 R18, desc[UR36][R4.64] ;  /* 0x0000002404127981 */ /* 0x000162000c1e1b00 */
[----:B------:R-:W-:Y:S05]  /*51f0*/  BRA `(.L_x_6877) ;  /* 0x0000000800b47947 */ /* 0x000fea0003800000 */
.L_x_6872:
        /* <DEDUP_REMOVED lines=13> */
.L_x_6886:
[----:B------:R0:W5:Y:S01]  /*52d0*/  LDG.E.64 R18, desc[UR36][R4.64] ;  /* 0x0000002404127981 */ /* 0x000162000c1e1b00 */
[----:B------:R-:W-:Y:S05]  /*52e0*/  BRA `(.L_x_6877) ;  /* 0x0000000800787947 */ /* 0x000fea0003800000 */
.L_x_6885:
        /* <DEDUP_REMOVED lines=28> */
.L_x_6888:
        /* <DEDUP_REMOVED lines=15> */
.L_x_6887:
[----:B------:R-:W3:Y:S02]  /*55a0*/  LDG.E.U16 R0, desc[UR36][R4.64] ;  /* 0x0000002404007981 */ /* 0x000ee4000c1e1500 */
[----:B---3--:R-:W-:-:S04]  /*55b0*/  IMAD.U32 R0, R0, 0x10000, RZ ;  /* 0x0001000000007824 */ /* 0x008fc800078e00ff */
[----:B------:R-:W-:-:S04]  /*55c0*/  FMUL.FTZ R0, R0, 1 ;  /* 0x3f80000000007820 */ /* 0x000fc80000410000 */
[----:B------:R0:W3:Y:S01]  /*55d0*/  F2F.F64.F32 R18, R0 ;  /* 0x0000000000127310 */ /* 0x0000e20000201800 */
[----:B------:R-:W-:Y:S05]  /*55e0*/  BRA `(.L_x_6877) ;  /* 0x0000000400b87947 */ /* 0x000fea0003800000 */
.L_x_6884:
        /* <DEDUP_REMOVED lines=11> */
.L_x_6891:
        /* <DEDUP_REMOVED lines=21> */
.L_x_6895:
[----:B------:R-:W-:Y:S05]  /*57f0*/  BSYNC B1 ;  /* 0x0000000000017941 */ /* 0x000fea0003800000 */
.L_x_6894:
[----:B------:R-:W-:Y:S01]  /*5800*/  LEA R5, R0, 0x3b800000, 0x17 ;  /* 0x3b80000000057811 */ /* 0x000fe200078eb8ff */
[----:B------:R-:W-:-:S05]  /*5810*/  IMAD.SHL.U32 R0, R3, 0x100000, RZ ;  /* 0x0010000003007824 */ /* 0x000fca00078e00ff */
[----:B------:R-:W-:-:S07]  /*5820*/  LOP3.LUT R0, R5, R0, R6, 0xfe, !PT ;  /* 0x0000000005007212 */ /* 0x000fce00078efe06 */
.L_x_6893:
[----:B------:R-:W-:Y:S05]  /*5830*/  BSYNC B0 ;  /* 0x0000000000007941 */ /* 0x000fea0003800000 */
.L_x_6892:
[----:B------:R-:W-:-:S04]  /*5840*/  FMUL.FTZ R0, R0, 1 ;  /* 0x3f80000000007820 */ /* 0x000fc80000410000 */
[----:B------:R0:W3:Y:S01]  /*5850*/  F2F.F64.F32 R18, R0 ;  /* 0x0000000000127310 */ /* 0x0000e20000201800 */
[----:B------:R-:W-:Y:S05]  /*5860*/  BRA `(.L_x_6877) ;  /* 0x0000000400187947 */ /* 0x000fea0003800000 */
.L_x_6890:
        /* <DEDUP_REMOVED lines=21> */
.L_x_6899:
[----:B------:R-:W-:Y:S05]  /*59c0*/  BSYNC B1 ;  /* 0x0000000000017941 */ /* 0x000fea0003800000 */
.L_x_6898:
[----:B------:R-:W-:Y:S01]  /*59d0*/  LEA R5, R0, 0x37800000, 0x17 ;  /* 0x3780000000057811 */ /* 0x000fe200078eb8ff */
[----:B------:R-:W-:-:S05]  /*59e0*/  IMAD.SHL.U32 R0, R3, 0x200000, RZ ;  /* 0x0020000003007824 */ /* 0x000fca00078e00ff */
[----:B------:R-:W-:-:S07]  /*59f0*/  LOP3.LUT R0, R5, R0, R6, 0xfe, !PT ;  /* 0x0000000005007212 */ /* 0x000fce00078efe06 */
.L_x_6897:
[----:B------:R-:W-:Y:S05]  /*5a00*/  BSYNC B0 ;  /* 0x0000000000007941 */ /* 0x000fea0003800000 */
.L_x_6896:
[----:B------:R-:W-:-:S04]  /*5a10*/  FMUL.FTZ R0, R0, 1 ;  /* 0x3f80000000007820 */ /* 0x000fc80000410000 */
[----:B------:R0:W3:Y:S01]  /*5a20*/  F2F.F64.F32 R18, R0 ;  /* 0x0000000000127310 */ /* 0x0000e20000201800 */
[----:B------:R-:W-:Y:S05]  /*5a30*/  BRA `(.L_x_6877) ;  /* 0x0000000000a47947 */ /* 0x000fea0003800000 */
.L_x_6889:
        /* <DEDUP_REMOVED lines=14> */
.L_x_6903:
[----:B------:R-:W-:Y:S05]  /*5b20*/  BSYNC B0 ;  /* 0x0000000000007941 */ /* 0x000fea0003800000 */
.L_x_6902:
[----:B------:R-:W-:-:S04]  /*5b30*/  FMUL.FTZ R0, R0, 1 ;  /* 0x3f80000000007820 */ /* 0x000fc80000410000 */
[----:B------:R0:W3:Y:S01]  /*5b40*/  F2F.F64.F32 R18, R0 ;  /* 0x0000000000127310 */ /* 0x0000e20000201800 */
[----:B------:R-:W-:Y:S05]  /*5b50*/  BRA `(.L_x_6877) ;  /* 0x00000000005c7947 */ /* 0x000fea0003800000 */
.L_x_6876:
        /* <DEDUP_REMOVED lines=16> */
.L_x_6904:
[----:B------:R-:W-:Y:S01]  /*5c60*/  CS2R R18, SRZ ;  /* 0x0000000000127805 */ /* 0x000fe2000001ff00 */
[----:B------:R-:W-:Y:S06]  /*5c70*/  BRA `(.L_x_6877) ;  /* 0x0000000000147947 */ /* 0x000fec0003800000 */
.L_x_6901:
[----:B------:R-:W3:Y:S02]  /*5c80*/  LDG.E.64 R18, desc[UR36][R4.64] ;  /* 0x0000002404127981 */ /* 0x000ee4000c1e1b00 */
[----:B---3--:R-:W0:Y:S01]  /*5c90*/  I2F.F64.U64 R18, R18 ;  /* 0x0000001200127312 */ /* 0x008e220000301800 */
[----:B------:R-:W-:Y:S05]  /*5ca0*/  BRA `(.L_x_6877) ;  /* 0x0000000000087947 */ /* 0x000fea0003800000 */
.L_x_6900:
[----:B------:R-:W3:Y:S02]  /*5cb0*/  LDG.E R4, desc[UR36][R4.64] ;  /* 0x0000002404047981 */ /* 0x000ee4000c1e1900 */
[----:B---3--:R0:W3:Y:S02]  /*5cc0*/  I2F.F64.U32 R18, R4 ;  /* 0x0000000400127312 */ /* 0x0080e40000201800 */
.L_x_6877:
[----:B------:R-:W-:-:S07]  /*5cd0*/  VIADD R33, R33, 0x80 ;  /* 0x0000008021217836 */ /* 0x000fce0000000000 */
.L_x_6838:
[----:B------:R-:W-:Y:S05]  /*5ce0*/  BSYNC B6 ;  /* 0x0000000000067941 */ /* 0x000fea0003800000 */
.L_x_6837:
        /* <DEDUP_REMOVED lines=24> */
.L_x_6910:
[----:B------:R-:W3:Y:S02]  /*5e70*/  LDG.E.U8 R4, desc[UR36][R4.64] ;  /* 0x0000002404047981 */ /* 0x000ee4000c1e1100 */
[----:B---3--:R0:W3:Y:S01]  /*5e80*/  I2F.F64.U16 R16, R4 ;  /* 0x0000000400107312 */ /* 0x0080e20000101800 */
[----:B------:R-:W-:Y:S05]  /*5e90*/  BRA `(.L_x_6912) ;  /* 0x0000000c00707947 */ /* 0x000fea0003800000 */
.L_x_6909:
        /* <DEDUP_REMOVED lines=9> */
.L_x_6914:
[----:B------:R-:W3:Y:S02]  /*5f30*/  LDG.E R4, desc[UR36][R4.64] ;  /* 0x0000002404047981 */ /* 0x000ee4000c1e1900 */
[----:B---3--:R0:W3:Y:S01]  /*5f40*/  I2F.F64 R16, R4 ;  /* 0x0000000400107312 */ /* 0x0080e20000201c00 */
[----:B------:R-:W-:Y:S05]  /*5f50*/  BRA `(.L_x_6912) ;  /* 0x0000000c00407947 */ /* 0x000fea0003800000 */
.L_x_6913:
[----:B------:R-:W3:Y:S02]  /*5f60*/  LDG.E.U16 R4, desc[UR36][R4.64] ;  /* 0x0000002404047981 */ /* 0x000ee4000c1e1500 */
[----:B---3--:R0:W3:Y:S01]  /*5f70*/  I2F.F64.S16 R16, R4 ;  /* 0x0000000400107312 */ /* 0x0080e20000101c00 */
[----:B------:R-:W-:Y:S05]  /*5f80*/  BRA `(.L_x_6912) ;  /* 0x0000000c00347947 */ /* 0x000fea0003800000 */
.L_x_6908:
        /* <DEDUP_REMOVED lines=10> */
.L_x_6916:
[----:B------:R-:W3:Y:S02]  /*6030*/  LDG.E.U16 R0, desc[UR36][R4.64] ;  /* 0x0000002404007981 */ /* 0x000ee4000c1e1500 */
[----:B---3--:R-:W-:-:S05]  /*6040*/  HADD2.F32 R0, -RZ, R0.H0_H0 ;  /* 0x20000000ff007230 */ /* 0x008fca0000004100 */
[----:B------:R-:W-:-:S04]  /*6050*/  FMUL.FTZ R0, R0, 1 ;  /* 0x3f80000000007820 */ /* 0x000fc80000410000 */
[----:B------:R0:W3:Y:S01]  /*6060*/  F2F.F64.F32 R16, R0 ;  /* 0x0000000000107310 */ /* 0x0000e20000201800 */
[----:B------:R-:W-:Y:S05]  /*6070*/  BRA `(.L_x_6912) ;  /* 0x0000000800f87947 */ /* 0x000fea0003800000 */
.L_x_6915:
        /* <DEDUP_REMOVED lines=10> */
.L_x_6918:
[----:B------:R-:W3:Y:S02]  /*6120*/  LDG.E.U16 R4, desc[UR36][R4.64] ;  /* 0x0000002404047981 */ /* 0x000ee4000c1e1500 */
[----:B---3--:R-:W-:-:S05]  /*6130*/  HADD2.F32 R0, -RZ, R4.H0_H0 ;  /* 0x20000004ff007230 */ /* 0x008fca0000004100 */
[----:B------:R-:W-:-:S04]  /*6140*/  FMUL.FTZ R0, R0, 1 ;  /* 0x3f80000000007820 */ /* 0x000fc80000410000 */
[----:B------:R0:W3:Y:S01]  /*6150*/  F2F.F64.F32 R16, R0 ;  /* 0x0000000000107310 */ /* 0x0000e20000201800 */
[----:B------:R-:W-:Y:S05]  /*6160*/  BRA `(.L_x_6912) ;  /* 0x0000000800bc7947 */ /* 0x000fea0003800000 */
.L_x_6917:
[----:B------:R0:W5:Y:S01]  /*6170*/  LDG.E.64 R16, desc[UR36][R4.64] ;  /* 0x0000002404107981 */ /* 0x000162000c1e1b00 */
[----:B------:R-:W-:Y:S05]  /*6180*/  BRA `(.L_x_6912) ;  /* 0x0000000800b47947 */ /* 0x000fea0003800000 */
.L_x_6907:
        /* <DEDUP_REMOVED lines=13> */
.L_x_6921:
[----:B------:R0:W5:Y:S01]  /*6260*/  LDG.E.64 R16, desc[UR36][R4.64] ;  /* 0x0000002404107981 */ /* 0x000162000c1e1b00 */
[----:B------:R-:W-:Y:S05]  /*6270*/  BRA `(.L_x_6912) ;  /* 0x0000000800787947 */ /* 0x000fea0003800000 */
.L_x_6920:
        /* <DEDUP_REMOVED lines=28> */
.L_x_6923:
        /* <DEDUP_REMOVED lines=15> */
.L_x_6922:
[----:B------:R-:W3:Y:S02]  /*6530*/  LDG.E.U16 R0, desc[UR36][R4.64] ;  /* 0x0000002404007981 */ /* 0x000ee4000c1e1500 */
[----:B---3--:R-:W-:-:S04]  /*6540*/  IMAD.U32 R0, R0, 0x10000, RZ ;  /* 0x0001000000007824 */ /* 0x008fc800078e00ff */
[----:B------:R-:W-:-:S04]  /*6550*/  FMUL.FTZ R0, R0, 1 ;  /* 0x3f80000000007820 */ /* 0x000fc80000410000 */
[----:B------:R0:W3:Y:S01]  /*6560*/  F2F.F64.F32 R16, R0 ;  /* 0x0000000000107310 */ /* 0x0000e20000201800 */
[----:B------:R-:W-:Y:S05]  /*6570*/  BRA `(.L_x_6912) ;  /* 0x0000000400b87947 */ /* 0x000fea0003800000 */
.L_x_6919:
        /* <DEDUP_REMOVED lines=11> */
.L_x_6926:
        /* <DEDUP_REMOVED lines=21> */
.L_x_6930:
[----:B------:R-:W-:Y:S05]  /*6780*/  BSYNC B1 ;  /* 0x0000000000017941 */ /* 0x000fea0003800000 */
.L_x_6929:
[----:B------:R-:W-:Y:S01]  /*6790*/  LEA R5, R0, 0x3b800000, 0x17 ;  /* 0x3b80000000057811 */ /* 0x000fe200078eb8ff */
[----:B------:R-:W-:-:S05]  /*67a0*/  IMAD.SHL.U32 R0, R3, 0x100000, RZ ;  /* 0x0010000003007824 */ /* 0x000fca00078e00ff */
[----:B------:R-:W-:-:S07]  /*67b0*/  LOP3.LUT R0, R5, R0, R6, 0xfe, !PT ;  /* 0x0000000005007212 */ /* 0x000fce00078efe06 */
.L_x_6928:
[----:B------:R-:W-:Y:S05]  /*67c0*/  BSYNC B0 ;  /* 0x0000000000007941 */ /* 0x000fea0003800000 */
.L_x_6927:
[----:B------:R-:W-:-:S04]  /*67d0*/  FMUL.FTZ R0, R0, 1 ;  /* 0x3f80000000007820 */ /* 0x000fc80000410000 */
[----:B------:R0:W3:Y:S01]  /*67e0*/  F2F.F64.F32 R16, R0 ;  /* 0x0000000000107310 */ /* 0x0000e20000201800 */
[----:B------:R-:W-:Y:S05]  /*67f0*/  BRA `(.L_x_6912) ;  /* 0x0000000400187947 */ /* 0x000fea0003800000 */
.L_x_6925:
        /* <DEDUP_REMOVED lines=21> */
.L_x_6934:
[----:B------:R-:W-:Y:S05]  /*6950*/  BSYNC B1 ;  /* 0x0000000000017941 */ /* 0x000fea0003800000 */
.L_x_6933:
[----:B------:R-:W-:Y:S01]  /*6960*/  LEA R5, R0, 0x37800000, 0x17 ;  /* 0x3780000000057811 */ /* 0x000fe200078eb8ff */
[----:B------:R-:W-:-:S05]  /*6970*/  IMAD.SHL.U32 R0, R3, 0x200000, RZ ;  /* 0x0020000003007824 */ /* 0x000fca00078e00ff */
[----:B------:R-:W-:-:S07]  /*6980*/  LOP3.LUT R0, R5, R0, R6, 0xfe, !PT ;  /* 0x0000000005007212 */ /* 0x000fce00078efe06 */
.L_x_6932:
[----:B------:R-:W-:Y:S05]  /*6990*/  BSYNC B0 ;  /* 0x0000000000007941 */ /* 0x000fea0003800000 */
.L_x_6931:
[----:B------:R-:W-:-:S04]  /*69a0*/  FMUL.FTZ R0, R0, 1 ;  /* 0x3f80000000007820 */ /* 0x000fc80000410000 */
[----:B------:R0:W3:Y:S01]  /*69b0*/  F2F.F64.F32 R16, R0 ;  /* 0x0000000000107310 */ /* 0x0000e20000201800 */
[----:B------:R-:W-:Y:S05]  /*69c0*/  BRA `(.L_x_6912) ;  /* 0x0000000000a47947 */ /* 0x000fea0003800000 */
.L_x_6924:
        /* <DEDUP_REMOVED lines=14> */
.L_x_6938:
[----:B------:R-:W-:Y:S05]  /*6ab0*/  BSYNC B0 ;  /* 0x0000000000007941 */ /* 0x000fea0003800000 */
.L_x_6937:
[----:B------:R-:W-:-:S04]  /*6ac0*/  FMUL.FTZ R0, R0, 1 ;  /* 0x3f80000000007820 */ /* 0x000fc80000410000 */
[----:B------:R0:W3:Y:S01]  /*6ad0*/  F2F.F64.F32 R16, R0 ;  /* 0x0000000000107310 */ /* 0x0000e20000201800 */
[----:B------:R-:W-:Y:S05]  /*6ae0*/  BRA `(.L_x_6912) ;  /* 0x00000000005c7947 */ /* 0x000fea0003800000 */
.L_x_6911:
        /* <DEDUP_REMOVED lines=16> */
.L_x_6939:
[----:B------:R-:W-:Y:S01]  /*6bf0*/  CS2R R16, SRZ ;  /* 0x0000000000107805 */ /* 0x000fe2000001ff00 */
[----:B------:R-:W-:Y:S06]  /*6c00*/  BRA `(.L_x_6912) ;  /* 0x0000000000147947 */ /* 0x000fec0003800000 */
.L_x_6936:
[----:B------:R-:W3:Y:S02]  /*6c10*/  LDG.E.64 R16, desc[UR36][R4.64] ;  /* 0x0000002404107981 */ /* 0x000ee4000c1e1b00 */
[----:B---3--:R-:W0:Y:S01]  /*6c20*/  I2F.F64.U64 R16, R16 ;  /* 0x0000001000107312 */ /* 0x008e220000301800 */
[----:B------:R-:W-:Y:S05]  /*6c30*/  BRA `(.L_x_6912) ;  /* 0x0000000000087947 */ /* 0x000fea0003800000 */
.L_x_6935:
[----:B------:R-:W3:Y:S02]  /*6c40*/  LDG.E R4, desc[UR36][R4.64] ;  /* 0x0000002404047981 */ /* 0x000ee4000c1e1900 */
[----:B---3--:R0:W3:Y:S02]  /*6c50*/  I2F.F64.U32 R16, R4 ;  /* 0x0000000400107312 */ /* 0x0080e40000201800 */
.L_x_6912:
        /* <DEDUP_REMOVED lines=20> */
.L_x_6943:
[----:B------:R-:W2:Y:S02]  /*6da0*/  LDG.E.U8 R4, desc[UR36][R4.64] ;  /* 0x0000002404047981 */ /* 0x000ea4000c1e1100 */
[----:B--2---:R0:W1:Y:S01]  /*6db0*/  I2F.F64.U16 R24, R4 ;  /* 0x0000000400187312 */ /* 0x0040620000101800 */
[----:B------:R-:W-:Y:S05]  /*6dc0*/  BRA `(.L_x_6906) ;  /* 0x0000000c006c7947 */ /* 0x000fea0003800000 */
.L_x_6942:
        /* <DEDUP_REMOVED lines=9> */
.L_x_6946:
[----:B------:R-:W2:Y:S02]  /*6e60*/  LDG.E R4, desc[UR36][R4.64] ;  /* 0x0000002404047981 */ /* 0x000ea4000c1e1900 */
[----:B--2---:R0:W1:Y:S01]  /*6e70*/  I2F.F64 R24, R4 ;  /* 0x0000000400187312 */ /* 0x0040620000201c00 */
[----:B------:R-:W-:Y:S05]  /*6e80*/  BRA `(.L_x_6906) ;  /* 0x0000000c003c7947 */ /* 0x000fea0003800000 */
.L_x_6945:
[----:B------:R-:W2:Y:S02]  /*6e90*/  LDG.E.U16 R4, desc[UR36][R4.64] ;  /* 0x0000002404047981 */ /* 0x000ea4000c1e1500 */
[----:B--2---:R0:W1:Y:S01]  /*6ea0*/  I2F.F64.S16 R24, R4 ;  /* 0x0000000400187312 */ /* 0x0040620000101c00 */
[----:B------:R-:W-:Y:S05]  /*6eb0*/  BRA `(.L_x_6906) ;  /* 0x0000000c00307947 */ /* 0x000fea0003800000 */
.L_x_6941:
        /* <DEDUP_REMOVED lines=10> */
.L_x_6948:
[----:B------:R-:W2:Y:S02]  /*6f60*/  LDG.E.U16 R0, desc[UR36][R4.64] ;  /* 0x0000002404007981 */ /* 0x000ea4000c1e1500 */
[----:B--2---:R-:W-:-:S05]  /*6f70*/  HADD2.F32 R0, -RZ, R0.H0_H0 ;  /* 0x20000000ff007230 */ /* 0x004fca0000004100 */
[----:B------:R-:W-:-:S04]  /*6f80*/  FMUL.FTZ R0, R0, 1 ;  /* 0x3f80000000007820 */ /* 0x000fc80000410000 */
[----:B------:R0:W1:Y:S01]  /*6f90*/  F2F.F64.F32 R24, R0 ;  /* 0x0000000000187310 */ /* 0x0000620000201800 */
[----:B------:R-:W-:Y:S05]  /*6fa0*/  BRA `(.L_x_6906) ;  /* 0x0000000800f47947 */ /* 0x000fea0003800000 */
.L_x_6947:
        /* <DEDUP_REMOVED lines=10> */
.L_x_6950:
[----:B------:R-:W2:Y:S02]  /*7050*/  LDG.E.U16 R4, desc[UR36][R4.64] ;  /* 0x0000002404047981 */ /* 0x000ea4000c1e1500 */
[----:B--2---:R-:W-:-:S05]  /*7060*/  HADD2.F32 R0, -RZ, R4.H0_H0 ;  /* 0x20000004ff007230 */ /* 0x004fca0000004100 */
[----:B------:R-:W-:-:S04]  /*7070*/  FMUL.FTZ R0, R0, 1 ;  /* 0x3f80000000007820 */ /* 0x000fc80000410000 */
[----:B------:R0:W1:Y:S01]  /*7080*/  F2F.F64.F32 R24, R0 ;  /* 0x0000000000187310 */ /* 0x0000620000201800 */
[----:B------:R-:W-:Y:S05]  /*7090*/  BRA `(.L_x_6906) ;  /* 0x0000000800b87947 */ /* 0x000fea0003800000 */
.L_x_6949:
[----:B------:R0:W5:Y:S01]  /*70a0*/  LDG.E.64 R24, desc[UR36][R4.64] ;  /* 0x0000002404187981 */ /* 0x000162000c1e1b00 */
[----:B------:R-:W-:Y:S05]  /*70b0*/  BRA `(.L_x_6906) ;  /* 0x0000000800b07947 */ /* 0x000fea0003800000 */
.L_x_6940:
        /* <DEDUP_REMOVED lines=13> */
.L_x_6953:
[----:B------:R0:W5:Y:S01]  /*7190*/  LDG.E.64 R24, desc[UR36][R4.64] ;  /* 0x0000002404187981 */ /* 0x000162000c1e1b00 */
[----:B------:R-:W-:Y:S05]  /*71a0*/  BRA `(.L_x_6906) ;  /* 0x0000000800747947 */ /* 0x000fea0003800000 */
.L_x_6952:
        /* <DEDUP_REMOVED lines=28> */
.L_x_6955:
        /* <DEDUP_REMOVED lines=15> */
.L_x_6954:
[----:B------:R-:W2:Y:S02]  /*7460*/  LDG.E.U16 R0, desc[UR36][R4.64] ;  /* 0x0000002404007981 */ /* 0x000ea4000c1e1500 */
[----:B--2---:R-:W-:-:S04]  /*7470*/  IMAD.U32 R0, R0, 0x10000, RZ ;  /* 0x0001000000007824 */ /* 0x004fc800078e00ff */
[----:B------:R-:W-:-:S04]  /*7480*/  FMUL.FTZ R0, R0, 1 ;  /* 0x3f80000000007820 */ /* 0x000fc80000410000 */
[----:B------:R0:W1:Y:S01]  /*7490*/  F2F.F64.F32 R24, R0 ;  /* 0x0000000000187310 */ /* 0x0000620000201800 */
[----:B------:R-:W-:Y:S05]  /*74a0*/  BRA `(.L_x_6906) ;  /* 0x0000000400b47947 */ /* 0x000fea0003800000 */
.L_x_6951:
        /* <DEDUP_REMOVED lines=11> */
.L_x_6958:
        /* <DEDUP_REMOVED lines=21> */
.L_x_6962:
[----:B------:R-:W-:Y:S05]  /*76b0*/  BSYNC B1 ;  /* 0x0000000000017941 */ /* 0x000fea0003800000 */
.L_x_6961:
[----:B------:R-:W-:Y:S01]  /*76c0*/  LEA R5, R0, 0x3b800000, 0x17 ;  /* 0x3b80000000057811 */ /* 0x000fe200078eb8ff */
[----:B------:R-:W-:-:S05]  /*76d0*/  IMAD.SHL.U32 R0, R3, 0x100000, RZ ;  /* 0x0010000003007824 */ /* 0x000fca00078e00ff */
[----:B------:R-:W-:-:S07]  /*76e0*/  LOP3.LUT R0, R5, R0, R6, 0xfe, !PT ;  /* 0x0000000005007212 */ /* 0x000fce00078efe06 */
.L_x_6960:
[----:B------:R-:W-:Y:S05]  /*76f0*/  BSYNC B0 ;  /* 0x0000000000007941 */ /* 0x000fea0003800000 */
.L_x_6959:
[----:B------:R-:W-:-:S04]  /*7700*/  FMUL.FTZ R0, R0, 1 ;  /* 0x3f80000000007820 */ /* 0x000fc80000410000 */
[----:B------:R0:W1:Y:S01]  /*7710*/  F2F.F64.F32 R24, R0 ;  /* 0x0000000000187310 */ /* 0x0000620000201800 */
[----:B------:R-:W-:Y:S05]  /*7720*/  BRA `(.L_x_6906) ;  /* 0x0000000400147947 */ /* 0x000fea0003800000 */
.L_x_6957:
        /* <DEDUP_REMOVED lines=21> */
.L_x_6966:
[----:B------:R-:W-:Y:S05]  /*7880*/  BSYNC B1 ;  /* 0x0000000000017941 */ /* 0x000fea0003800000 */
.L_x_6965:
[----:B------:R-:W-:Y:S01]  /*7890*/  LEA R5, R0, 0x37800000, 0x17 ;  /* 0x3780000000057811 */ /* 0x000fe200078eb8ff */
[----:B------:R-:W-:-:S05]  /*78a0*/  IMAD.SHL.U32 R0, R3, 0x200000, RZ ;  /* 0x0020000003007824 */ /* 0x000fca00078e00ff */
[----:B------:R-:W-:-:S07]  /*78b0*/  LOP3.LUT R0, R5, R0, R6, 0xfe, !PT ;  /* 0x0000000005007212 */ /* 0x000fce00078efe06 */
.L_x_6964:
[----:B------:R-:W-:Y:S05]  /*78c0*/  BSYNC B0 ;  /* 0x0000000000007941 */ /* 0x000fea0003800000 */
.L_x_6963:
[----:B------:R-:W-:-:S04]  /*78d0*/  FMUL.FTZ R0, R0, 1 ;  /* 0x3f80000000007820 */ /* 0x000fc80000410000 */
[----:B------:R0:W1:Y:S01]  /*78e0*/  F2F.F64.F32 R24, R0 ;  /* 0x0000000000187310 */ /* 0x0000620000201800 */
[----:B------:R-:W-:Y:S05]  /*78f0*/  BRA `(.L_x_6906) ;  /* 0x0000000000a07947 */ /* 0x000fea0003800000 */
.L_x_6956:
        /* <DEDUP_REMOVED lines=14> */
.L_x_6970:
[----:B------:R-:W-:Y:S05]  /*79e0*/  BSYNC B0 ;  /* 0x0000000000007941 */ /* 0x000fea0003800000 */
.L_x_6969:
[----:B------:R-:W-:-:S04]  /*79f0*/  FMUL.FTZ R0, R0, 1 ;  /* 0x3f80000000007820 */ /* 0x000fc80000410000 */
[----:B------:R0:W1:Y:S01]  /*7a00*/  F2F.F64.F32 R24, R0 ;  /* 0x0000000000187310 */ /* 0x0000620000201800 */
[----:B------:R-:W-:Y:S05]  /*7a10*/  BRA `(.L_x_6906) ;  /* 0x0000000000587947 */ /* 0x000fea0003800000 */
.L_x_6944:
        /* <DEDUP_REMOVED lines=16> */
.L_x_6971:
[----:B------:R-:W-:Y:S05]  /*7b20*/  BRA `(.L_x_6906) ;  /* 0x0000000000147947 */ /* 0x000fea0003800000 */
.L_x_6968:
[----:B------:R-:W2:Y:S02]  /*7b30*/  LDG.E.64 R24, desc[UR36][R4.64] ;  /* 0x0000002404187981 */ /* 0x000ea4000c1e1b00 */
[----:B--2---:R-:W0:Y:S01]  /*7b40*/  I2F.F64.U64 R24, R24 ;  /* 0x0000001800187312 */ /* 0x004e220000301800 */
[----:B------:R-:W-:Y:S05]  /*7b50*/  BRA `(.L_x_6906) ;  /* 0x0000000000087947 */ /* 0x000fea0003800000 */
.L_x_6967:
[----:B------:R-:W2:Y:S02]  /*7b60*/  LDG.E R4, desc[UR36][R4.64] ;  /* 0x0000002404047981 */ /* 0x000ea4000c1e1900 */
[----:B--2---:R0:W1:Y:S02]  /*7b70*/  I2F.F64.U32 R24, R4 ;  /* 0x0000000400187312 */ /* 0x0040640000201800 */
.L_x_6906:
[----:B------:R-:W-:Y:S05]  /*7b80*/  BSYNC B6 ;  /* 0x0000000000067941 */ /* 0x000fea0003800000 */
.L_x_6905:
[----:B------:R-:W4:Y:S01]  /*7b90*/  S2R R33, SR_TID.X ;  /* 0x0000000000217919 */ /* 0x000f220000002100 */
[----:B01---5:R-:W-:Y:S01]  /*7ba0*/  DSETP.NEU.AND P2, PT, R28, RZ, PT ;  /* 0x000000ff1c00722a */ /* 0x023fe20003f4d000 */
[----:B------:R-:W-:Y:S01]  /*7bb0*/  BSSY B6, `(.L_x_6972) ;  /* 0x00000fb000067945 */ /* 0x000fe20003800000 */
[----:B------:R-:W0:Y:S01]  /*7bc0*/  LDC.U8 R28, c[0x0][0x240] ;  /* 0x00009000ff1c7b82 */ /* 0x000e220000000000 */
[----:B--2---:R-:W-:Y:S02]  /*7bd0*/  DSETP.NEU.AND P3, PT, R26, RZ, PT ;  /* 0x000000ff1a00722a */ /* 0x004fe40003f6d000 */
[----:B---3--:R-:W-:Y:S02]  /*7be0*/  DSETP.NEU.AND P1, PT, R18, RZ, PT ;  /* 0x000000ff1200722a */ /* 0x008fe40003f2d000 */
[----:B------:R-:W-:Y:S02]  /*7bf0*/  DSETP.NEU.AND P0, PT, R24, RZ, PT ;  /* 0x000000ff1800722a */ /* 0x000fe40003f0d000 */
[----:B----4-:R-:W-:-:S02]  /*7c00*/  DSETP.NEU.XOR P2, PT, R30, RZ, P2 ;  /* 0x000000ff1e00722a */ /* 0x010fc4000174d800 */
[----:B------:R-:W-:Y:S02]  /*7c10*/  DSETP.NEU.XOR P3, PT, R36, RZ, P3 ;  /* 0x000000ff2400722a */ /* 0x000fe40001f6d800 */
[----:B------:R-:W-:Y:S02]  /*7c20*/  DSETP.NEU.XOR P1, PT, R22, RZ, P1 ;  /* 0x000000ff1600722a */ /* 0x000fe40000f2d800 */
[----:B------:R-:W-:Y:S01]  /*7c30*/  DSETP.NEU.XOR P0, PT, R16, RZ, P0 ;  /* 0x000000ff1000722a */ /* 0x000fe2000070d800 */
[----:B------:R-:W-:Y:S02]  /*7c40*/  SEL R3, RZ, 0x1, !P2 ;  /* 0x00000001ff037807 */ /* 0x000fe40005000000 */
[----:B------:R-:W-:Y:S02]  /*7c50*/  SEL R22, RZ, 0x1, !P3 ;  /* 0x00000001ff167807 */ /* 0x000fe40005800000 */
[----:B------:R-:W-:Y:S02]  /*7c60*/  SEL R18, RZ, 0x1, !P1 ;  /* 0x00000001ff127807 */ /* 0x000fe40004800000 */
[----:B------:R-:W-:-:S02]  /*7c70*/  SEL R16, RZ, 0x1, !P0 ;  /* 0x00000001ff107807 */ /* 0x000fc40004000000 */
        /* <DEDUP_REMOVED lines=23> */
.L_x_6977:
[----:B------:R0:W-:Y:S01]  /*7df0*/  STG.E.U8 desc[UR36][R8.64], R3 ;  /* 0x0000000308007986 */ /* 0x0001e2000c101124 */
[----:B------:R-:W-:Y:S05]  /*7e00*/  BRA `(.L_x_6973) ;  /* 0x0000000c00547947 */ /* 0x000fea0003800000 */
.L_x_6976:
        /* <DEDUP_REMOVED lines=10> */
.L_x_6980:
[----:B------:R0:W-:Y:S01]  /*7eb0*/  STG.E desc[UR36][R8.64], R3 ;  /* 0x0000000308007986 */ /* 0x0001e2000c101924 */
[----:B------:R-:W-:Y:S05]  /*7ec0*/  BRA `(.L_x_6973) ;  /* 0x0000000c00247947 */ /* 0x000fea0003800000 */
.L_x_6979:
[----:B------:R0:W-:Y:S01]  /*7ed0*/  STG.E.U16 desc[UR36][R8.64], R3 ;  /* 0x0000000308007986 */ /* 0x0001e2000c101524 */
[----:B------:R-:W-:Y:S05]  /*7ee0*/  BRA `(.L_x_6973) ;  /* 0x0000000c001c7947 */ /* 0x000fea0003800000 */
.L_x_6975:
        /* <DEDUP_REMOVED lines=9> */
.L_x_6982:
[----:B------:R-:W0:Y:S02]  /*7f80*/  I2F.S16 R0, R3 ;  /* 0x0000000300007306 */ /* 0x000e240000101400 */
[----:B0-----:R-:W-:-:S05]  /*7f90*/  F2FP.F16.F32.PACK_AB R0, RZ, R0 ;  /* 0x00000000ff00723e */ /* 0x001fca00000000ff */
[----:B------:R1:W-:Y:S01]  /*7fa0*/  STG.E.U16 desc[UR36][R8.64], R0 ;  /* 0x0000000008007986 */ /* 0x0003e2000c101524 */
[----:B------:R-:W-:Y:S05]  /*7fb0*/  BRA `(.L_x_6973) ;  /* 0x0000000800e87947 */ /* 0x000fea0003800000 */
.L_x_6981:
        /* <DEDUP_REMOVED lines=10> */
.L_x_6984:
[----:B------:R-:W0:Y:S02]  /*8060*/  I2F.S16 R3, R3 ;  /* 0x0000000300037306 */ /* 0x000e240000101400 */
[----:B0-----:R-:W-:-:S04]  /*8070*/  F2FP.F16.F32.PACK_AB R3, RZ, R3 ;  /* 0x00000003ff03723e */ /* 0x001fc800000000ff */
[----:B------:R-:W-:-:S05]  /*8080*/  PRMT R3, R3, 0x5410, RZ ;  /* 0x0000541003037816 */ /* 0x000fca00000000ff */
[----:B------:R4:W-:Y:S01]  /*8090*/  STG.E desc[UR36][R8.64], R3 ;  /* 0x0000000308007986 */ /* 0x0009e2000c101924 */
[----:B------:R-:W-:Y:S05]  /*80a0*/  BRA `(.L_x_6973) ;  /* 0x0000000800ac7947 */ /* 0x000fea0003800000 */
.L_x_6983:
[----:B------:R-:W0:Y:S02]  /*80b0*/  I2F.F64.S16 R4, R3 ;  /* 0x0000000300047312 */ /* 0x000e240000101c00 */
[----:B0-----:R0:W-:Y:S01]  /*80c0*/  STG.E.64 desc[UR36][R8.64], R4 ;  /* 0x0000000408007986 */ /* 0x0011e2000c101b24 */
[----:B------:R-:W-:Y:S05]  /*80d0*/  BRA `(.L_x_6973) ;  /* 0x0000000800a07947 */ /* 0x000fea0003800000 */
.L_x_6974:
        /* <DEDUP_REMOVED lines=10> */
.L_x_6987:
[----:B------:R-:W0:Y:S01]  /*8180*/  I2F.F64.S16 R4, R3 ;  /* 0x0000000300047312 */ /* 0x000e220000101c00 */
[----:B------:R-:W-:-:S05]  /*8190*/  CS2R R6, SRZ ;  /* 0x0000000000067805 */ /* 0x000fca000001ff00 */
[----:B0-----:R0:W-:Y:S01]  /*81a0*/  STG.E.128 desc[UR36][R8.64], R4 ;  /* 0x0000000408007986 */ /* 0x0011e2000c101d24 */
[----:B------:R-:W-:Y:S05]  /*81b0*/  BRA `(.L_x_6973) ;  /* 0x0000000800687947 */ /* 0x000fea0003800000 */
.L_x_6986:
        /* <DEDUP_REMOVED lines=21> */
.L_x_6991:
[----:B------:R-:W-:Y:S05]  /*8310*/  BSYNC B0 ;  /* 0x0000000000007941 */ /* 0x000fea0003800000 */
.L_x_6990:
[----:B------:R-:W-:-:S05]  /*8320*/  LOP3.LUT R5, R0, R5, RZ, 0xfc, !PT ;  /* 0x0000000500057212 */ /* 0x000fca00078efcff */
[----:B------:R0:W-:Y:S01]  /*8330*/  STG.E.U8 desc[UR36][R8.64], R5 ;  /* 0x0000000508007986 */ /* 0x0001e2000c101124 */
[----:B------:R-:W-:Y:S05]  /*8340*/  BRA `(.L_x_6973) ;  /* 0x0000000800047947 */ /* 0x000fea0003800000 */
.L_x_6989:
        /* <DEDUP_REMOVED lines=13> */
.L_x_6993:
[----:B------:R-:W-:Y:S01]  /*8420*/  IMAD.MOV.U32 R0, RZ, RZ, 0x7f ;  /* 0x0000007fff007424 */ /* 0x000fe200078e00ff */
[----:B------:R-:W-:-:S04]  /*8430*/  ISETP.GT.U32.AND P0, PT, R4, 0x7f800000, PT ;  /* 0x7f8000000400780c */ /* 0x000fc80003f04070 */
[----:B------:R-:W-:-:S09]  /*8440*/  SEL R0, R0, 0x7c, P0 ;  /* 0x0000007c00007807 */ /* 0x000fd20000000000 */
.L_x_6994:
[----:B------:R-:W-:Y:S05]  /*8450*/  BSYNC B0 ;  /* 0x0000000000007941 */ /* 0x000fea0003800000 */
.L_x_6992:
[----:B------:R-:W-:-:S04]  /*8460*/  LOP3.LUT R3, R5, 0x80000000, RZ, 0xc0, !PT ;  /* 0x8000000005037812 */ /* 0x000fc800078ec0ff */
[----:B------:R-:W-:-:S04]  /*8470*/  SHF.R.U32.HI R3, RZ, 0x18, R3 ;  /* 0x00000018ff037819 */ /* 0x000fc80000011603 */
[----:B------:R-:W-:-:S05]  /*8480*/  LOP3.LUT R3, R0, R3, RZ, 0xfc, !PT ;  /* 0x0000000300037212 */ /* 0x000fca00078efcff */
[----:B------:R0:W-:Y:S01]  /*8490*/  STG.E.U8 desc[UR36][R8.64], R3 ;  /* 0x0000000308007986 */ /* 0x0001e2000c101124 */
[----:B------:R-:W-:Y:S05]  /*84a0*/  BRA `(.L_x_6973) ;  /* 0x0000000400ac7947 */ /* 0x000fea0003800000 */
.L_x_6988:
[----:B------:R-:W0:Y:S02]  /*84b0*/  I2F.S16 R0, R3 ;  /* 0x0000000300007306 */ /* 0x000e240000101400 */
[----:B0-----:R-:W-:-:S05]  /*84c0*/  F2FP.BF16.F32.PACK_AB R0, RZ, R0 ;  /* 0x00000000ff00723e */ /* 0x001fca00000010ff */
[----:B------:R0:W-:Y:S01]  /*84d0*/  STG.E.U16 desc[UR36][R8.64], R0 ;  /* 0x0000000008007986 */ /* 0x0001e2000c101524 */
[----:B------:R-:W-:Y:S05]  /*84e0*/  BRA `(.L_x_6973) ;  /* 0x00000004009c7947 */ /* 0x000fea0003800000 */
.L_x_6985:
        /* <DEDUP_REMOVED lines=10> */
.L_x_6997:
        /* <DEDUP_REMOVED lines=17> */
.L_x_7000:
[----:B------:R-:W-:-:S04]  /*86a0*/  LOP3.LUT R3, R3, 0x80000000, RZ, 0xc0, !PT ;  /* 0x8000000003037812 */ /* 0x000fc800078ec0ff */
[----:B------:R-:W-:-:S04]  /*86b0*/  SHF.R.U32.HI R3, RZ, 0x18, R3 ;  /* 0x00000018ff037819 */ /* 0x000fc80000011603 */
[----:B------:R-:W-:-:S04]  /*86c0*/  LOP3.LUT R0, R0, R3, RZ, 0xfc, !PT ;  /* 0x0000000300007212 */ /* 0x000fc800078efcff */
[----:B------:R-:W-:-:S07]  /*86d0*/  PRMT R4, R0, 0x7610, R4 ;  /* 0x0000761000047816 */ /* 0x000fce0000000004 */
.L_x_6999:
[----:B------:R-:W-:Y:S05]  /*86e0*/  BSYNC B0 ;  /* 0x0000000000007941 */ /* 0x000fea0003800000 */
.L_x_6998:
[----:B------:R0:W-:Y:S01]  /*86f0*/  STG.E.U8 desc[UR36][R8.64], R4 ;  /* 0x0000000408007986 */ /* 0x0001e2000c101124 */
[----:B------:R-:W-:Y:S05]  /*8700*/  BRA `(.L_x_6973) ;  /* 0x0000000400147947 */ /* 0x000fea0003800000 */
.L_x_6996:
        /* <DEDUP_REMOVED lines=17> */
.L_x_7003:
[----:B------:R-:W-:-:S04]  /*8820*/  LOP3.LUT R3, R3, 0x80000000, RZ, 0xc0, !PT ;  /* 0x8000000003037812 */ /* 0x000fc800078ec0ff */
[----:B------:R-:W-:-:S04]  /*8830*/  SHF.R.U32.HI R3, RZ, 0x18, R3 ;  /* 0x00000018ff037819 */ /* 0x000fc80000011603 */
[----:B------:R-:W-:-:S04]  /*8840*/  LOP3.LUT R0, R0, R3, RZ, 0xfc, !PT ;  /* 0x0000000300007212 */ /* 0x000fc800078efcff */
[----:B------:R-:W-:-:S07]  /*8850*/  PRMT R4, R0, 0x7610, R4 ;  /* 0x0000761000047816 */ /* 0x000fce0000000004 */
.L_x_7002:
[----:B------:R-:W-:Y:S05]  /*8860*/  BSYNC B0 ;  /* 0x0000000000007941 */ /* 0x000fea0003800000 */
.L_x_7001:
[----:B------:R0:W-:Y:S01]  /*8870*/  STG.E.U8 desc[UR36][R8.64], R4 ;  /* 0x0000000408007986 */ /* 0x0001e2000c101124 */
[----:B------:R-:W-:Y:S05]  /*8880*/  BRA `(.L_x_6973) ;  /* 0x0000000000b47947 */ /* 0x000fea0003800000 */
.L_x_6995:
        /* <DEDUP_REMOVED lines=23> */
.L_x_6978:
        /* <DEDUP_REMOVED lines=16> */
.L_x_7006:
[----:B------:R-:W-:Y:S05]  /*8b00*/  BRA `(.L_x_6973) ;  /* 0x0000000000147947 */ /* 0x000fea0003800000 */
.L_x_7005:
[----:B------:R-:W-:Y:S02]  /*8b10*/  IMAD.MOV.U32 R4, RZ, RZ, R3 ;  /* 0x000000ffff047224 */ /* 0x000fe400078e0003 */
[----:B------:R-:W-:-:S05]  /*8b20*/  IMAD.MOV.U32 R5, RZ, RZ, RZ ;  /* 0x000000ffff057224 */ /* 0x000fca00078e00ff */
[----:B------:R0:W-:Y:S01]  /*8b30*/  STG.E.64 desc[UR36][R8.64], R4 ;  /* 0x0000000408007986 */ /* 0x0001e2000c101b24 */
[----:B------:R-:W-:Y:S05]  /*8b40*/  BRA `(.L_x_6973) ;  /* 0x0000000000047947 */ /* 0x000fea0003800000 */
.L_x_7004:
[----:B------:R0:W-:Y:S02]  /*8b50*/  STG.E desc[UR36][R8.64], R3 ;  /* 0x0000000308007986 */ /* 0x0001e4000c101924 */
.L_x_6973:
[----:B------:R-:W-:Y:S05]  /*8b60*/  BSYNC B6 ;  /* 0x0000000000067941 */ /* 0x000fea0003800000 */
.L_x_6972:
[----:B------:R-:W-:Y:S01]  /*8b70*/  ISETP.GE.AND P0, PT, R33, R2, PT ;  /* 0x000000022100720c */ /* 0x000fe20003f06270 */
[----:B------:R-:W-:-:S12]  /*8b80*/  BSSY B6, `(.L_x_7007) ;  /* 0x00001d2000067945 */ /* 0x000fd80003800000 */
[----:B------:R-:W-:Y:S05]  /*8b90*/  @P0 BRA `(.L_x_7008) ;  /* 0x0000001c00400947 */ /* 0x000fea0003800000 */
[----:B0--3--:R-:W0:Y:S01]  /*8ba0*/  LDC.64 R4, c[0x0][0x218] ;  /* 0x00008600ff047b82 */ /* 0x009e220000000a00 */
[----:B-1----:R-:W-:Y:S01]  /*8bb0*/  IMAD R0, R34, 0x200, R33 ;  /* 0x0000020022007824 */ /* 0x002fe200078e0221 */
[----:B------:R-:W-:Y:S01]  /*8bc0*/  PRMT R6, R28, 0x9910, RZ ;  /* 0x000099101c067816 */ /* 0x000fe200000000ff */
[----:B------:R-:W-:Y:S02]  /*8bd0*/  ULDC UR4, c[0x0][0x244] ;  /* 0x0000910000047ab9 */ /* 0x000fe40000000800 */
[----:B--2-4-:R-:W-:Y:S02]  /*8be0*/  IMAD R3, R0, UR4, RZ ;  /* 0x0000000400037c24 */ /* 0x014fe4000f8e02ff */
        /* <DEDUP_REMOVED lines=15> */
.L_x_7012:
[----:B------:R0:W-:Y:S01]  /*8ce0*/  STG.E.U8 desc[UR36][R4.64], R22 ;  /* 0x0000001604007986 */ /* 0x0001e2000c101124 */
[----:B------:R-:W-:Y:S05]  /*8cf0*/  BRA `(.L_x_7014) ;  /* 0x0000000c00407947 */ /* 0x000fea0003800000 */
.L_x_7011:
        /* <DEDUP_REMOVED lines=9> */
.L_x_7016:
[----:B------:R0:W-:Y:S01]  /*8d90*/  STG.E desc[UR36][R4.64], R22 ;  /* 0x0000001604007986 */ /* 0x0001e2000c101924 */
[----:B------:R-:W-:Y:S05]  /*8da0*/  BRA `(.L_x_7014) ;  /* 0x0000000c00147947 */ /* 0x000fea0003800000 */
.L_x_7015:
[----:B------:R0:W-:Y:S01]  /*8db0*/  STG.E.U16 desc[UR36][R4.64], R22 ;  /* 0x0000001604007986 */ /* 0x0001e2000c101524 */
[----:B------:R-:W-:Y:S05]  /*8dc0*/  BRA `(.L_x_7014) ;  /* 0x0000000c000c7947 */ /* 0x000fea0003800000 */
.L_x_7010:
        /* <DEDUP_REMOVED lines=9> */
.L_x_7018:
[----:B------:R-:W0:Y:S02]  /*8e60*/  I2F.S16 R0, R22 ;  /* 0x0000001600007306 */ /* 0x000e240000101400 */
[----:B0-----:R-:W-:-:S05]  /*8e70*/  F2FP.F16.F32.PACK_AB R0, RZ, R0 ;  /* 0x00000000ff00723e */ /* 0x001fca00000000ff */
[----:B------:R0:W-:Y:S01]  /*8e80*/  STG.E.U16 desc[UR36][R4.64], R0 ;  /* 0x0000000004007986 */ /* 0x0001e2000c101524 */
[----:B------:R-:W-:Y:S05]  /*8e90*/  BRA `(.L_x_7014) ;  /* 0x0000000800d87947 */ /* 0x000fea0003800000 */
.L_x_7017:
        /* <DEDUP_REMOVED lines=10> */
.L_x_7020:
[----:B------:R-:W0:Y:S02]  /*8f40*/  I2F.S16 R22, R22 ;  /* 0x0000001600167306 */ /* 0x000e240000101400 */
[----:B0-----:R-:W-:-:S04]  /*8f50*/  F2FP.F16.F32.PACK_AB R3, RZ, R22 ;  /* 0x00000016ff03723e */ /* 0x001fc800000000ff */
[----:B------:R-:W-:-:S05]  /*8f60*/  PRMT R3, R3, 0x5410, RZ ;  /* 0x0000541003037816 */ /* 0x000fca00000000ff */
[----:B------:R3:W-:Y:S01]  /*8f70*/  STG.E desc[UR36][R4.64], R3 ;  /* 0x0000000304007986 */ /* 0x0007e2000c101924 */
[----:B------:R-:W-:Y:S05]  /*8f80*/  BRA `(.L_x_7014) ;  /* 0x00000008009c7947 */ /* 0x000fea0003800000 */
.L_x_7019:
[----:B------:R-:W0:Y:S02]  /*8f90*/  I2F.F64.S16 R22, R22 ;  /* 0x0000001600167312 */ /* 0x000e240000101c00 */
[----:B0-----:R4:W-:Y:S01]  /*8fa0*/  STG.E.64 desc[UR36][R4.64], R22 ;  /* 0x0000001604007986 */ /* 0x0019e2000c101b24 */
[----:B------:R-:W-:Y:S05]  /*8fb0*/  BRA `(.L_x_7014) ;  /* 0x0000000800907947 */ /* 0x000fea0003800000 */
.L_x_7009:
        /* <DEDUP_REMOVED lines=10> */
.L_x_7023:
[----:B------:R-:W0:Y:S01]  /*9060*/  I2F.F64.S16 R8, R22 ;  /* 0x0000001600087312 */ /* 0x000e220000101c00 */
[----:B------:R-:W-:-:S05]  /*9070*/  CS2R R10, SRZ ;  /* 0x00000000000a7805 */ /* 0x000fca000001ff00 */
[----:B0-----:R0:W-:Y:S01]  /*9080*/  STG.E.128 desc[UR36][R4.64], R8 ;  /* 0x0000000804007986 */ /* 0x0011e2000c101d24 */
[----:B------:R-:W-:Y:S05]  /*9090*/  BRA `(.L_x_7014) ;  /* 0x0000000800587947 */ /* 0x000fea0003800000 */
.L_x_7022:
        /* <DEDUP_REMOVED lines=21> */
.L_x_7027:
[----:B------:R-:W-:Y:S05]  /*91f0*/  BSYNC B0 ;  /* 0x0000000000007941 */ /* 0x000fea0003800000 */
.L_x_7026:
[----:B------:R-:W-:-:S05]  /*9200*/  LOP3.LUT R7, R0, R7, RZ, 0xfc, !PT ;  /* 0x0000000700077212 */ /* 0x000fca00078efcff */
[----:B------:R0:W-:Y:S01]  /*9210*/  STG.E.U8 desc[UR36][R4.64], R7 ;  /* 0x0000000704007986 */ /* 0x0001e2000c101124 */
[----:B------:R-:W-:Y:S05]  /*9220*/  BRA `(.L_x_7014) ;  /* 0x0000000400f47947 */ /* 0x000fea0003800000 */
.L_x_7025:
        /* <DEDUP_REMOVED lines=13> */
.L_x_7029:
[----:B------:R-:W-:Y:S01]  /*9300*/  IMAD.MOV.U32 R0, RZ, RZ, 0x7f ;  /* 0x0000007fff007424 */ /* 0x000fe200078e00ff */
[----:B------:R-:W-:-:S04]  /*9310*/  ISETP.GT.U32.AND P0, PT, R3, 0x7f800000, PT ;  /* 0x7f8000000300780c */ /* 0x000fc80003f04070 */
[----:B------:R-:W-:-:S09]  /*9320*/  SEL R0, R0, 0x7c, P0 ;  /* 0x0000007c00007807 */ /* 0x000fd20000000000 */
.L_x_7030:
[----:B------:R-:W-:Y:S05]  /*9330*/  BSYNC B0 ;  /* 0x0000000000007941 */ /* 0x000fea0003800000 */
.L_x_7028:
[----:B------:R-:W-:-:S04]  /*9340*/  LOP3.LUT R3, R7, 0x80000000, RZ, 0xc0, !PT ;  /* 0x8000000007037812 */ /* 0x000fc800078ec0ff */
[----:B------:R-:W-:-:S04]  /*9350*/  SHF.R.U32.HI R3, RZ, 0x18, R3 ;  /* 0x00000018ff037819 */ /* 0x000fc80000011603 */
[----:B------:R-:W-:-:S05]  /*9360*/  LOP3.LUT R3, R0, R3, RZ, 0xfc, !PT ;  /* 0x0000000300037212 */ /* 0x000fca00078efcff */
[----:B------:R0:W-:Y:S01]  /*9370*/  STG.E.U8 desc[UR36][R4.64], R3 ;  /* 0x0000000304007986 */ /* 0x0001e2000c101124 */
[----:B------:R-:W-:Y:S05]  /*9380*/  BRA `(.L_x_7014) ;  /* 0x00000004009c7947 */ /* 0x000fea0003800000 */
.L_x_7024:
[----:B------:R-:W0:Y:S02]  /*9390*/  I2F.S16 R0, R22 ;  /* 0x0000001600007306 */ /* 0x000e240000101400 */
[----:B0-----:R-:W-:-:S05]  /*93a0*/  F2FP.BF16.F32.PACK_AB R0, RZ, R0 ;  /* 0x00000000ff00723e */ /* 0x001fca00000010ff */
[----:B------:R0:W-:Y:S01]  /*93b0*/  STG.E.U16 desc[UR36][R4.64], R0 ;  /* 0x0000000004007986 */ /* 0x0001e2000c101524 */
[----:B------:R-:W-:Y:S05]  /*93c0*/  BRA `(.L_x_7014) ;  /* 0x00000004008c7947 */ /* 0x000fea0003800000 */
.L_x_7021:
        /* <DEDUP_REMOVED lines=10> */
.L_x_7033:
        /* <DEDUP_REMOVED lines=17> */
.L_x_7036:
[----:B------:R-:W-:-:S04]  /*9580*/  LOP3.LUT R0, R7, 0x80000000, RZ, 0xc0, !PT ;  /* 0x8000000007007812 */ /* 0x000fc800078ec0ff */
[----:B------:R-:W-:-:S04]  /*9590*/  SHF.R.U32.HI R0, RZ, 0x18, R0 ;  /* 0x00000018ff007819 */ /* 0x000fc80000011600 */
[----:B------:R-:W-:-:S07]  /*95a0*/  LOP3.LUT R0, R3, R0, RZ, 0xfc, !PT ;  /* 0x0000000003007212 */ /* 0x000fce00078efcff */
.L_x_7035:
[----:B------:R-:W-:Y:S05]  /*95b0*/  BSYNC B0 ;  /* 0x0000000000007941 */ /* 0x000fea0003800000 */
.L_x_7034:
[----:B------:R0:W-:Y:S01]  /*95c0*/  STG.E.U8 desc[UR36][R4.64], R0 ;  /* 0x0000000004007986 */ /* 0x0001e2000c101124 */
[----:B------:R-:W-:Y:S05]  /*95d0*/  BRA `(.L_x_7014) ;  /* 0x0000000400087947 */ /* 0x000fea0003800000 */
.L_x_7032:
        /* <DEDUP_REMOVED lines=17> */
.L_x_7039:
[----:B------:R-:W-:-:S04]  /*96f0*/  LOP3.LUT R0, R7, 0x80000000, RZ, 0xc0, !PT ;  /* 0x8000000007007812 */ /* 0x000fc800078ec0ff */
[----:B------:R-:W-:-:S04]  /*9700*/  SHF.R.U32.HI R0, RZ, 0x18, R0 ;  /* 0x00000018ff007819 */ /* 0x000fc80000011600 */
[----:B------:R-:W-:-:S07]  /*9710*/  LOP3.LUT R0, R3, R0, RZ, 0xfc, !PT ;  /* 0x0000000003007212 */ /* 0x000fce00078efcff */
.L_x_7038:
[----:B------:R-:W-:Y:S05]  /*9720*/  BSYNC B0 ;  /* 0x0000000000007941 */ /* 0x000fea0003800000 */
.L_x_7037:
[----:B------:R0:W-:Y:S01]  /*9730*/  STG.E.U8 desc[UR36][R4.64], R0 ;  /* 0x0000000004007986 */ /* 0x0001e2000c101124 */
[----:B------:R-:W-:Y:S05]  /*9740*/  BRA `(.L_x_7014) ;  /* 0x0000000000ac7947 */ /* 0x000fea0003800000 */
.L_x_7031:
        /* <DEDUP_REMOVED lines=22> */
.L_x_7013:
        /* <DEDUP_REMOVED lines=16> */
.L_x_7042:
[----:B------:R-:W-:Y:S05]  /*99b0*/  BRA `(.L_x_7014) ;  /* 0x0000000000107947 */ /* 0x000fea0003800000 */
.L_x_7041:
[----:B------:R-:W-:-:S05]  /*99c0*/  IMAD.MOV.U32 R23, RZ, RZ, RZ ;  /* 0x000000ffff177224 */ /* 0x000fca00078e00ff */
[----:B------:R0:W-:Y:S01]  /*99d0*/  STG.E.64 desc[UR36][R4.64], R22 ;  /* 0x0000001604007986 */ /* 0x0001e2000c101b24 */
[----:B------:R-:W-:Y:S05]  /*99e0*/  BRA `(.L_x_7014) ;  /* 0x0000000000047947 */ /* 0x000fea0003800000 */
.L_x_7040:
[----:B------:R0:W-:Y:S02]  /*99f0*/  STG.E desc[UR36][R4.64], R22 ;  /* 0x0000001604007986 */ /* 0x0001e4000c101924 */
.L_x_7014:
        /* <DEDUP_REMOVED lines=23> */
.L_x_7046:
[----:B------:R0:W-:Y:S01]  /*9b70*/  STG.E.U8 desc[UR36][R4.64], R18 ;  /* 0x0000001204007986 */ /* 0x0001e2000c101124 */
[----:B------:R-:W-:Y:S05]  /*9b80*/  BRA `(.L_x_7048) ;  /* 0x0000000c00407947 */ /* 0x000fea0003800000 */
.L_x_7045:
        /* <DEDUP_REMOVED lines=9> */
.L_x_7050:
[----:B------:R0:W-:Y:S01]  /*9c20*/  STG.E desc[UR36][R4.64], R18 ;  /* 0x0000001204007986 */ /* 0x0001e2000c101924 */
[----:B------:R-:W-:Y:S05]  /*9c30*/  BRA `(.L_x_7048) ;  /* 0x0000000c00147947 */ /* 0x000fea0003800000 */
.L_x_7049:
[----:B------:R0:W-:Y:S01]  /*9c40*/  STG.E.U16 desc[UR36][R4.64], R18 ;  /* 0x0000001204007986 */ /* 0x0001e2000c101524 */
[----:B------:R-:W-:Y:S05]  /*9c50*/  BRA `(.L_x_7048) ;  /* 0x0000000c000c7947 */ /* 0x000fea0003800000 */
.L_x_7044:
        /* <DEDUP_REMOVED lines=9> */
.L_x_7052:
[----:B------:R-:W0:Y:S02]  /*9cf0*/  I2F.S16 R0, R18 ;  /* 0x0000001200007306 */ /* 0x000e240000101400 */
[----:B0-----:R-:W-:-:S05]  /*9d00*/  F2FP.F16.F32.PACK_AB R0, RZ, R0 ;  /* 0x00000000ff00723e */ /* 0x001fca00000000ff */
[----:B------:R4:W-:Y:S01]  /*9d10*/  STG.E.U16 desc[UR36][R4.64], R0 ;  /* 0x0000000004007986 */ /* 0x0009e2000c101524 */
[----:B------:R-:W-:Y:S05]  /*9d20*/  BRA `(.L_x_7048) ;  /* 0x0000000800d87947 */ /* 0x000fea0003800000 */
.L_x_7051:
        /* <DEDUP_REMOVED lines=10> */
.L_x_7054:
[----:B------:R-:W0:Y:S02]  /*9dd0*/  I2F.S16 R18, R18 ;  /* 0x0000001200127306 */ /* 0x000e240000101400 */
[----:B0-----:R-:W-:-:S04]  /*9de0*/  F2FP.F16.F32.PACK_AB R3, RZ, R18 ;  /* 0x00000012ff03723e */ /* 0x001fc800000000ff */
[----:B------:R-:W-:-:S05]  /*9df0*/  PRMT R3, R3, 0x5410, RZ ;  /* 0x0000541003037816 */ /* 0x000fca00000000ff */
[----:B------:R2:W-:Y:S01]  /*9e00*/  STG.E desc[UR36][R4.64], R3 ;  /* 0x0000000304007986 */ /* 0x0005e2000c101924 */
[----:B------:R-:W-:Y:S05]  /*9e10*/  BRA `(.L_x_7048) ;  /* 0x00000008009c7947 */ /* 0x000fea0003800000 */
.L_x_7053:
[----:B------:R-:W0:Y:S02]  /*9e20*/  I2F.F64.S16 R18, R18 ;  /* 0x0000001200127312 */ /* 0x000e240000101c00 */
[----:B0-----:R0:W-:Y:S01]  /*9e30*/  STG.E.64 desc[UR36][R4.64], R18 ;  /* 0x0000001204007986 */ /* 0x0011e2000c101b24 */
[----:B------:R-:W-:Y:S05]  /*9e40*/  BRA `(.L_x_7048) ;  /* 0x0000000800907947 */ /* 0x000fea0003800000 */
.L_x_7043:
        /* <DEDUP_REMOVED lines=10> */
.L_x_7057:
[----:B------:R-:W0:Y:S01]  /*9ef0*/  I2F.F64.S16 R8, R18 ;  /* 0x0000001200087312 */ /* 0x000e220000101c00 */
[----:B------:R-:W-:-:S05]  /*9f00*/  CS2R R10, SRZ ;  /* 0x00000000000a7805 */ /* 0x000fca000001ff00 */
[----:B0-----:R0:W-:Y:S01]  /*9f10*/  STG.E.128 desc[UR36][R4.64], R8 ;  /* 0x0000000804007986 */ /* 0x0011e2000c101d24 */
[----:B------:R-:W-:Y:S05]  /*9f20*/  BRA `(.L_x_7048) ;  /* 0x0000000800587947 */ /* 0x000fea0003800000 */
.L_x_7056:
        /* <DEDUP_REMOVED lines=21> */
.L_x_7061:
[----:B------:R-:W-:Y:S05]  /*a080*/  BSYNC B0 ;  /* 0x0000000000007941 */ /* 0x000fea0003800000 */
.L_x_7060:
[----:B------:R-:W-:-:S05]  /*a090*/  LOP3.LUT R7, R0, R7, RZ, 0xfc, !PT ;  /* 0x0000000700077212 */ /* 0x000fca00078efcff */
[----:B------:R0:W-:Y:S01]  /*a0a0*/  STG.E.U8 desc[UR36][R4.64], R7 ;  /* 0x0000000704007986 */ /* 0x0001e2000c101124 */
[----:B------:R-:W-:Y:S05]  /*a0b0*/  BRA `(.L_x_7048) ;  /* 0x0000000400f47947 */ /* 0x000fea0003800000 */
.L_x_7059:
        /* <DEDUP_REMOVED lines=13> */
.L_x_7063:
[----:B------:R-:W-:Y:S01]  /*a190*/  IMAD.MOV.U32 R0, RZ, RZ, 0x7f ;  /* 0x0000007fff007424 */ /* 0x000fe200078e00ff */
[----:B------:R-:W-:-:S04]  /*a1a0*/  ISETP.GT.U32.AND P0, PT, R3, 0x7f800000, PT ;  /* 0x7f8000000300780c */ /* 0x000fc80003f04070 */
[----:B------:R-:W-:-:S09]  /*a1b0*/  SEL R0, R0, 0x7c, P0 ;  /* 0x0000007c00007807 */ /* 0x000fd20000000000 */
.L_x_7064:
[----:B------:R-:W-:Y:S05]  /*a1c0*/  BSYNC B0 ;  /* 0x0000000000007941 */ /* 0x000fea0003800000 */
.L_x_7062:
[----:B------:R-:W-:-:S04]  /*a1d0*/  LOP3.LUT R3, R7, 0x80000000, RZ, 0xc0, !PT ;  /* 0x8000000007037812 */ /* 0x000fc800078ec0ff */
[----:B------:R-:W-:-:S04]  /*a1e0*/  SHF.R.U32.HI R3, RZ, 0x18, R3 ;  /* 0x00000018ff037819 */ /* 0x000fc80000011603 */
[----:B------:R-:W-:-:S05]  /*a1f0*/  LOP3.LUT R3, R0, R3, RZ, 0xfc, !PT ;  /* 0x0000000300037212 */ /* 0x000fca00078efcff */
[----:B------:R0:W-:Y:S01]  /*a200*/  STG.E.U8 desc[UR36][R4.64], R3 ;  /* 0x0000000304007986 */ /* 0x0001e2000c101124 */
[----:B------:R-:W-:Y:S05]  /*a210*/  BRA `(.L_x_7048) ;  /* 0x00000004009c7947 */ /* 0x000fea0003800000 */
.L_x_7058:
[----:B------:R-:W0:Y:S02]  /*a220*/  I2F.S16 R0, R18 ;  /* 0x0000001200007306 */ /* 0x000e240000101400 */
[----:B0-----:R-:W-:-:S05]  /*a230*/  F2FP.BF16.F32.PACK_AB R0, RZ, R0 ;  /* 0x00000000ff00723e */ /* 0x001fca00000010ff */
[----:B------:R0:W-:Y:S01]  /*a240*/  STG.E.U16 desc[UR36][R4.64], R0 ;  /* 0x0000000004007986 */ /* 0x0001e2000c101524 */
[----:B------:R-:W-:Y:S05]  /*a250*/  BRA `(.L_x_7048) ;  /* 0x00000004008c7947 */ /* 0x000fea0003800000 */
.L_x_7055:
        /* <DEDUP_REMOVED lines=10> */
.L_x_7067:
        /* <DEDUP_REMOVED lines=17> */
.L_x_7070:
[----:B------:R-:W-:-:S04]  /*a410*/  LOP3.LUT R0, R7, 0x80000000, RZ, 0xc0, !PT ;  /* 0x8000000007007812 */ /* 0x000fc800078ec0ff */
[----:B------:R-:W-:-:S04]  /*a420*/  SHF.R.U32.HI R0, RZ, 0x18, R0 ;  /* 0x00000018ff007819 */ /* 0x000fc80000011600 */
[----:B------:R-:W-:-:S07]  /*a430*/  LOP3.LUT R0, R3, R0, RZ, 0xfc, !PT ;  /* 0x0000000003007212 */ /* 0x000fce00078efcff */
.L_x_7069:
[----:B------:R-:W-:Y:S05]  /*a440*/  BSYNC B0 ;  /* 0x0000000000007941 */ /* 0x000fea0003800000 */
.L_x_7068:
[----:B------:R0:W-:Y:S01]  /*a450*/  STG.E.U8 desc[UR36][R4.64], R0 ;  /* 0x0000000004007986 */ /* 0x0001e2000c101124 */
[----:B------:R-:W-:Y:S05]  /*a460*/  BRA `(.L_x_7048) ;  /* 0x0000000400087947 */ /* 0x000fea0003800000 */
.L_x_7066:
        /* <DEDUP_REMOVED lines=17> */
.L_x_7073:
[----:B------:R-:W-:-:S04]  /*a580*/  LOP3.LUT R0, R7, 0x80000000, RZ, 0xc0, !PT ;  /* 0x8000000007007812 */ /* 0x000fc800078ec0ff */
[----:B------:R-:W-:-:S04]  /*a590*/  SHF.R.U32.HI R0, RZ, 0x18, R0 ;  /* 0x00000018ff007819 */ /* 0x000fc80000011600 */
[----:B------:R-:W-:-:S07]  /*a5a0*/  LOP3.LUT R0, R3, R0, RZ, 0xfc, !PT ;  /* 0x0000000003007212 */ /* 0x000fce00078efcff */
.L_x_7072:
[----:B------:R-:W-:Y:S05]  /*a5b0*/  BSYNC B0 ;  /* 0x0000000000007941 */ /* 0x000fea0003800000 */
.L_x_7071:
[----:B------:R0:W-:Y:S01]  /*a5c0*/  STG.E.U8 desc[UR36][R4.64], R0 ;  /* 0x0000000004007986 */ /* 0x0001e2000c101124 */
[----:B------:R-:W-:Y:S05]  /*a5d0*/  BRA `(.L_x_7048) ;  /* 0x0000000000ac7947 */ /* 0x000fea0003800000 */
.L_x_7065:
        /* <DEDUP_REMOVED lines=22> */
.L_x_7047:
        /* <DEDUP_REMOVED lines=16> */
.L_x_7076:
[----:B------:R-:W-:Y:S05]  /*a840*/  BRA `(.L_x_7048) ;  /* 0x0000000000107947 */ /* 0x000fea0003800000 */
.L_x_7075:
[----:B------:R-:W-:-:S05]  /*a850*/  IMAD.MOV.U32 R19, RZ, RZ, RZ ;  /* 0x000000ffff137224 */ /* 0x000fca00078e00ff */
[----:B------:R0:W-:Y:S01]  /*a860*/  STG.E.64 desc[UR36][R4.64], R18 ;  /* 0x0000001204007986 */ /* 0x0001e2000c101b24 */
[----:B------:R-:W-:Y:S05]  /*a870*/  BRA `(.L_x_7048) ;  /* 0x0000000000047947 */ /* 0x000fea0003800000 */
.L_x_7074:
[----:B------:R0:W-:Y:S02]  /*a880*/  STG.E desc[UR36][R4.64], R18 ;  /* 0x0000001204007986 */ /* 0x0001e4000c101924 */
.L_x_7048:
[----:B------:R-:W-:-:S07]  /*a890*/  VIADD R33, R33, 0x80 ;  /* 0x0000008021217836 */ /* 0x000fce0000000000 */
.L_x_7008:
[----:B------:R-:W-:Y:S05]  /*a8a0*/  BSYNC B6 ;  /* 0x0000000000067941 */ /* 0x000fea0003800000 */
.L_x_7007:
[----:B------:R-:W-:-:S13]  /*a8b0*/  ISETP.GE.AND P0, PT, R33, R2, PT ;  /* 0x000000022100720c */ /* 0x000fda0003f06270 */
[----:B------:R-:W-:Y:S05]  /*a8c0*/  @P0 EXIT ;  /* 0x000000000000094d */ /* 0x000fea0003800000 */
[----:B01234-:R-:W0:Y:S01]  /*a8d0*/  LDC.64 R2, c[0x0][0x218] ;  /* 0x00008600ff027b82 */ /* 0x01fe220000000a00 */
        /* <DEDUP_REMOVED lines=18> */
.L_x_7080:
[----:B------:R-:W-:Y:S01]  /*aa00*/  STG.E.U8 desc[UR36][R2.64], R16 ;  /* 0x0000001002007986 */ /* 0x000fe2000c101124 */
[----:B------:R-:W-:Y:S05]  /*aa10*/  EXIT ;  /* 0x000000000000794d */ /* 0x000fea0003800000 */
.L_x_7079:
        /* <DEDUP_REMOVED lines=9> */
.L_x_7083:
[----:B------:R-:W-:Y:S01]  /*aab0*/  STG.E desc[UR36][R2.64], R16 ;  /* 0x0000001002007986 */ /* 0x000fe2000c101924 */
[----:B------:R-:W-:Y:S05]  /*aac0*/  EXIT ;  /* 0x000000000000794d */ /* 0x000fea0003800000 */
.L_x_7082:
[----:B------:R-:W-:Y:S01]  /*aad0*/  STG.E.U16 desc[UR36][R2.64], R16 ;  /* 0x0000001002007986 */ /* 0x000fe2000c101524 */
[----:B------:R-:W-:Y:S05]  /*aae0*/  EXIT ;  /* 0x000000000000794d */ /* 0x000fea0003800000 */
.L_x_7078:
        /* <DEDUP_REMOVED lines=9> */
.L_x_7085:
[----:B------:R-:W0:Y:S02]  /*ab80*/  I2F.S16 R0, R16 ;  /* 0x0000001000007306 */ /* 0x000e240000101400 */
[----:B0-----:R-:W-:-:S05]  /*ab90*/  F2FP.F16.F32.PACK_AB R0, RZ, R0 ;  /* 0x00000000ff00723e */ /* 0x001fca00000000ff */
[----:B------:R-:W-:Y:S01]  /*aba0*/  STG.E.U16 desc[UR36][R2.64], R0 ;  /* 0x0000000002007986 */ /* 0x000fe2000c101524 */
[----:B------:R-:W-:Y:S05]  /*abb0*/  EXIT ;  /* 0x000000000000794d */ /* 0x000fea0003800000 */
.L_x_7084:
        /* <DEDUP_REMOVED lines=10> */
.L_x_7087:
[----:B------:R-:W0:Y:S02]  /*ac60*/  I2F.S16 R16, R16 ;  /* 0x0000001000107306 */ /* 0x000e240000101400 */
[----:B0-----:R-:W-:-:S04]  /*ac70*/  F2FP.F16.F32.PACK_AB R5, RZ, R16 ;  /* 0x00000010ff05723e */ /* 0x001fc800000000ff */
[----:B------:R-:W-:-:S05]  /*ac80*/  PRMT R5, R5, 0x5410, RZ ;  /* 0x0000541005057816 */ /* 0x000fca00000000ff */
[----:B------:R-:W-:Y:S01]  /*ac90*/  STG.E desc[UR36][R2.64], R5 ;  /* 0x0000000502007986 */ /* 0x000fe2000c101924 */
[----:B------:R-:W-:Y:S05]  /*aca0*/  EXIT ;  /* 0x000000000000794d */ /* 0x000fea0003800000 */
.L_x_7086:
[----:B------:R-:W0:Y:S02]  /*acb0*/  I2F.F64.S16 R16, R16 ;  /* 0x0000001000107312 */ /* 0x000e240000101c00 */
[----:B0-----:R-:W-:Y:S01]  /*acc0*/  STG.E.64 desc[UR36][R2.64], R16 ;  /* 0x0000001002007986 */ /* 0x001fe2000c101b24 */
[----:B------:R-:W-:Y:S05]  /*acd0*/  EXIT ;  /* 0x000000000000794d */ /* 0x000fea0003800000 */
.L_x_7077:
        /* <DEDUP_REMOVED lines=10> */
.L_x_7090:
[----:B------:R-:W0:Y:S01]  /*ad80*/  I2F.F64.S16 R16, R16 ;  /* 0x0000001000107312 */ /* 0x000e220000101c00 */
[----:B------:R-:W-:-:S05]  /*ad90*/  CS2R R18, SRZ ;  /* 0x0000000000127805 */ /* 0x000fca000001ff00 */
[----:B0-----:R-:W-:Y:S01]  /*ada0*/  STG.E.128 desc[UR36][R2.64], R16 ;  /* 0x0000001002007986 */ /* 0x001fe2000c101d24 */
[----:B------:R-:W-:Y:S05]  /*adb0*/  EXIT ;  /* 0x000000000000794d */ /* 0x000fea0003800000 */
.L_x_7089:
        /* <DEDUP_REMOVED lines=21> */
.L_x_7094:
[----:B------:R-:W-:Y:S05]  /*af10*/  BSYNC B0 ;  /* 0x0000000000007941 */ /* 0x000fea0003800000 */
.L_x_7093:
[----:B------:R-:W-:-:S05]  /*af20*/  LOP3.LUT R5, R0, R5, RZ, 0xfc, !PT ;  /* 0x0000000500057212 */ /* 0x000fca00078efcff */
[----:B------:R-:W-:Y:S01]  /*af30*/  STG.E.U8 desc[UR36][R2.64], R5 ;  /* 0x0000000502007986 */ /* 0x000fe2000c101124 */
[----:B------:R-:W-:Y:S05]  /*af40*/  EXIT ;  /* 0x000000000000794d */ /* 0x000fea0003800000 */
.L_x_7092:
        /* <DEDUP_REMOVED lines=13> */
.L_x_7096:
[----:B------:R-:W-:Y:S01]  /*b020*/  IMAD.MOV.U32 R0, RZ, RZ, 0x7f ;  /* 0x0000007fff007424 */ /* 0x000fe200078e00ff */
[----:B------:R-:W-:-:S04]  /*b030*/  ISETP.GT.U32.AND P0, PT, R4, 0x7f800000, PT ;  /* 0x7f8000000400780c */ /* 0x000fc80003f04070 */
[----:B------:R-:W-:-:S09]  /*b040*/  SEL R0, R0, 0x7c, P0 ;  /* 0x0000007c00007807 */ /* 0x000fd20000000000 */
.L_x_7097:
[----:B------:R-:W-:Y:S05]  /*b050*/  BSYNC B0 ;  /* 0x0000000000007941 */ /* 0x000fea0003800000 */
.L_x_7095:
[----:B------:R-:W-:-:S04]  /*b060*/  LOP3.LUT R4, R5, 0x80000000, RZ, 0xc0, !PT ;  /* 0x8000000005047812 */ /* 0x000fc800078ec0ff */
[----:B------:R-:W-:-:S04]  /*b070*/  SHF.R.U32.HI R5, RZ, 0x18, R4 ;  /* 0x00000018ff057819 */ /* 0x000fc80000011604 */
[----:B------:R-:W-:-:S05]  /*b080*/  LOP3.LUT R5, R0, R5, RZ, 0xfc, !PT ;  /* 0x0000000500057212 */ /* 0x000fca00078efcff */
[----:B------:R-:W-:Y:S01]  /*b090*/  STG.E.U8 desc[UR36][R2.64], R5 ;  /* 0x0000000502007986 */ /* 0x000fe2000c101124 */
[----:B------:R-:W-:Y:S05]  /*b0a0*/  EXIT ;  /* 0x000000000000794d */ /* 0x000fea0003800000 */
.L_x_7091:
[----:B------:R-:W0:Y:S02]  /*b0b0*/  I2F.S16 R0, R16 ;  /* 0x0000001000007306 */ /* 0x000e240000101400 */
[----:B0-----:R-:W-:-:S05]  /*b0c0*/  F2FP.BF16.F32.PACK_AB R0, RZ, R0 ;  /* 0x00000000ff00723e */ /* 0x001fca00000010ff */
[----:B------:R-:W-:Y:S01]  /*b0d0*/  STG.E.U16 desc[UR36][R2.64], R0 ;  /* 0x0000000002007986 */ /* 0x000fe2000c101524 */
[----:B------:R-:W-:Y:S05]  /*b0e0*/  EXIT ;  /* 0x000000000000794d */ /* 0x000fea0003800000 */
.L_x_7088:
        /* <DEDUP_REMOVED lines=10> */
.L_x_7100:
        /* <DEDUP_REMOVED lines=17> */
.L_x_7103:
[----:B------:R-:W-:-:S04]  /*b2a0*/  LOP3.LUT R0, R7, 0x80000000, RZ, 0xc0, !PT ;  /* 0x8000000007007812 */ /* 0x000fc800078ec0ff */
[----:B------:R-:W-:-:S04]  /*b2b0*/  SHF.R.U32.HI R5, RZ, 0x18, R0 ;  /* 0x00000018ff057819 */ /* 0x000fc80000011600 */
[----:B------:R-:W-:-:S04]  /*b2c0*/  LOP3.LUT R4, R4, R5, RZ, 0xfc, !PT ;  /* 0x0000000504047212 */ /* 0x000fc800078efcff */
[----:B------:R-:W-:-:S07]  /*b2d0*/  PRMT R0, R4, 0x7610, R0 ;  /* 0x0000761004007816 */ /* 0x000fce0000000000 */
.L_x_7102:
[----:B------:R-:W-:Y:S05]  /*b2e0*/  BSYNC B0 ;  /* 0x0000000000007941 */ /* 0x000fea0003800000 */
.L_x_7101:
[----:B------:R-:W-:Y:S01]  /*b2f0*/  STG.E.U8 desc[UR36][R2.64], R0 ;  /* 0x0000000002007986 */ /* 0x000fe2000c101124 */
[----:B------:R-:W-:Y:S05]  /*b300*/  EXIT ;  /* 0x000000000000794d */ /* 0x000fea0003800000 */
.L_x_7099:
        /* <DEDUP_REMOVED lines=17> */
.L_x_7106:
[----:B------:R-:W-:-:S04]  /*b420*/  LOP3.LUT R0, R7, 0x80000000, RZ, 0xc0, !PT ;  /* 0x8000000007007812 */ /* 0x000fc800078ec0ff */
[----:B------:R-:W-:-:S04]  /*b430*/  SHF.R.U32.HI R5, RZ, 0x18, R0 ;  /* 0x00000018ff057819 */ /* 0x000fc80000011600 */
[----:B------:R-:W-:-:S04]  /*b440*/  LOP3.LUT R4, R4, R5, RZ, 0xfc, !PT ;  /* 0x0000000504047212 */ /* 0x000fc800078efcff */
[----:B------:R-:W-:-:S07]  /*b450*/  PRMT R0, R4, 0x7610, R0 ;  /* 0x0000761004007816 */ /* 0x000fce0000000000 */
.L_x_7105:
[----:B------:R-:W-:Y:S05]  /*b460*/  BSYNC B0 ;  /* 0x0000000000007941 */ /* 0x000fea0003800000 */
.L_x_7104:
[----:B------:R-:W-:Y:S01]  /*b470*/  STG.E.U8 desc[UR36][R2.64], R0 ;  /* 0x0000000002007986 */ /* 0x000fe2000c101124 */
[----:B------:R-:W-:Y:S05]  /*b480*/  EXIT ;  /* 0x000000000000794d */ /* 0x000fea0003800000 */
.L_x_7098:
        /* <DEDUP_REMOVED lines=22> */
.L_x_7081:
        /* <DEDUP_REMOVED lines=16> */
.L_x_7109:
[----:B------:R-:W-:Y:S05]  /*b6f0*/  EXIT ;  /* 0x000000000000794d */ /* 0x000fea0003800000 */
.L_x_7108:
[----:B------:R-:W-:-:S05]  /*b700*/  IMAD.MOV.U32 R17, RZ, RZ, RZ ;  /* 0x000000ffff117224 */ /* 0x000fca00078e00ff */
[----:B------:R-:W-:Y:S01]  /*b710*/  STG.E.64 desc[UR36][R2.64], R16 ;  /* 0x0000001002007986 */ /* 0x000fe2000c101b24 */
[----:B------:R-:W-:Y:S05]  /*b720*/  EXIT ;  /* 0x000000000000794d */ /* 0x000fea0003800000 */
.L_x_7107:
[----:B------:R-:W-:Y:S01]  /*b730*/  STG.E desc[UR36][R2.64], R16 ;  /* 0x0000001002007986 */ /* 0x000fe2000c101924 */
[----:B------:R-:W-:Y:S05]  /*b740*/  EXIT ;  /* 0x000000000000794d */ /* 0x000fea0003800000 */
.L_x_7110:
        /* <DEDUP_REMOVED lines=11> */
.L_x_43813:


//--------------------- .text._ZN2at6native18elementwise_kernelILi128ELi4EZNS0_22gpu_kernel_impl_nocastINS0_13BinaryFunctorIddbZZZNS0_23logical_xor_kernel_cudaERNS_14TensorIteratorEENKUlvE0_clEvENKUlvE4_clEvEUlddE_EEEEvRNS_18TensorIteratorBaseERKT_EUliE_EEviT1_ --------------------------
	.section	.text._ZN2at6native18elementwise_kernelILi128ELi4EZNS0_22gpu_kernel_impl_nocastINS0_13BinaryFunctorIddbZZZNS0_23logical_xor_kernel_cudaERNS_14TensorIteratorEENKUlvE0_clEvENKUlvE4_clEvEUlddE_EEEEvRNS_18TensorIteratorBaseERKT_EUliE_EEviT1_,"ax",@progbits
	.align	128
        .global         _ZN2at6native18elementwise_kernelILi128ELi4EZNS0_22gpu_kernel_impl_nocastINS0_13BinaryFunctorIddbZZZNS0_23logical_xor_kernel_cudaERNS_14TensorIteratorEENKUlvE0_clEvENKUlvE4_clEvEUlddE_EEEEvRNS_18TensorIteratorBaseERKT_EUliE_EEviT1_
        .type           _ZN2at6native18elementwise_kernelILi128ELi4EZNS0_22gpu_kernel_impl_nocastINS0_13BinaryFunctorIddbZZZNS0_23logical_xor_kernel_cudaERNS_14TensorIteratorEENKUlvE0_clEvENKUlvE4_clEvEUlddE_EEEEvRNS_18TensorIteratorBaseERKT_EUliE_EEviT1_,@function
        .size           _ZN2at6native18elementwise_kernelILi128ELi4EZNS0_22gpu_kernel_impl_nocastINS0_13BinaryFunctorIddbZZZNS0_23logical_xor_kernel_cudaERNS_14TensorIteratorEENKUlvE0_clEvENKUlvE4_clEvEUlddE_EEEEvRNS_18TensorIteratorBaseERKT_EUliE_EEviT1_,(.L_x_43814 - _ZN2at6native18elementwise_kernelILi128ELi4EZNS0_22gpu_kernel_impl_nocastINS0_13BinaryFunctorIddbZZZNS0_23logical_xor_kernel_cudaERNS_14TensorIteratorEENKUlvE0_clEvENKUlvE4_clEvEUlddE_EEEEvRNS_18TensorIteratorBaseERKT_EUliE_EEviT1_)
        .other          _ZN2at6native18elementwise_kernelILi128ELi4EZNS0_22gpu_kernel_impl_nocastINS0_13BinaryFunctorIddbZZZNS0_23logical_xor_kernel_cudaERNS_14TensorIteratorEENKUlvE0_clEvENKUlvE4_clEvEUlddE_EEEEvRNS_18TensorIteratorBaseERKT_EUliE_EEviT1_,@"STO_CUDA_ENTRY STV_DEFAULT"
_ZN2at6native18elementwise_kernelILi128ELi4EZNS0_22gpu_kernel_impl_nocastINS0_13BinaryFunctorIddbZZZNS0_23logical_xor_kernel_cudaERNS_14TensorIteratorEENKUlvE0_clEvENKUlvE4_clEvEUlddE_EEEEvRNS_18TensorIteratorBaseERKT_EUliE_EEviT1_:
.text._ZN2at6native18elementwise_kernelILi128ELi4EZNS0_22gpu_kernel_impl_nocastINS0_13BinaryFunctorIddbZZZNS0_23logical_xor_kernel_cudaERNS_14TensorIteratorEENKUlvE0_clEvENKUlvE4_clEvEUlddE_EEEEvRNS_18TensorIteratorBaseERKT_EUliE_EEviT1_:
        /* <DEDUP_REMOVED lines=363> */
.L_x_7113:
[----:B------:R-:W-:Y:S01]  /*16b0*/  ULDC.64 UR10, c[0x0][0x488] ;  /* 0x00012200000a7ab9 */ /* 0x000fe20000000a00 */
[----:B------:R-:W-:Y:S01]  /*16c0*/  ULDC.64 UR8, c[0x0][0x480] ;  /* 0x0001200000087ab9 */ /* 0x000fe20000000a00 */
[----:B------:R-:W-:Y:S02]  /*16d0*/  IADD3 R8, P1, R2, UR10, RZ ;  /* 0x0000000a02087c10 */ /* 0x000fe4000ff3e0ff */
[----:B------:R-:W-:Y:S02]  /*16e0*/  IADD3 R6, P0, R0, UR8, RZ ;  /* 0x0000000800067c10 */ /* 0x000fe4000ff1e0ff */
[----:B------:R-:W-:Y:S02]  /*16f0*/  IADD3.X R9, RZ, UR11, RZ, P1, !PT ;  /* 0x0000000bff097c10 */ /* 0x000fe40008ffe4ff */
[----:B------:R-:W-:Y:S01]  /*1700*/  IADD3.X R7, RZ, UR9, RZ, P0, !PT ;  /* 0x00000009ff077c10 */ /* 0x000fe200087fe4ff */
[----:B------:R-:W-:-:S03]  /*1710*/  ULDC.64 UR8, c[0x0][0x478] ;  /* 0x00011e0000087ab9 */ /* 0x000fc60000000a00 */
[----:B------:R-:W2:Y:S04]  /*1720*/  LDG.E.64 R8, desc[UR4][R8.64] ;  /* 0x0000000408087981 */ /* 0x000ea8000c1e1b00 */
[----:B------:R-:W3:Y:S01]  /*1730*/  LDG.E.64 R6, desc[UR4][R6.64] ;  /* 0x0000000406067981 */ /* 0x000ee2000c1e1b00 */
[----:B------:R-:W-:Y:S02]  /*1740*/  IADD3 R4, P1, R5, UR8, RZ ;  /* 0x0000000805047c10 */ /* 0x000fe4000ff3e0ff */
[----:B------:R-:W-:Y:S02]  /*1750*/  IADD3 R3, R3, 0x80, RZ ;  /* 0x0000008003037810 */ /* 0x000fe40007ffe0ff */
[----:B------:R-:W-:Y:S01]  /*1760*/  IADD3.X R5, RZ, UR9, RZ, P1, !PT ;  /* 0x00000009ff057c10 */ /* 0x000fe20008ffe4ff */
[----:B--2---:R-:W-:-:S06]  /*1770*/  DSETP.NEU.AND P0, PT, R8, RZ, PT ;  /* 0x000000ff0800722a */ /* 0x004fcc0003f0d000 */
[----:B---3--:R-:W-:-:S06]  /*1780*/  DSETP.NEU.XOR P0, PT, R6, RZ, P0 ;  /* 0x000000ff0600722a */ /* 0x008fcc000070d800 */
[----:B------:R-:W-:-:S05]  /*1790*/  SEL R11, RZ, 0x1, !P0 ;  /* 0x00000001ff0b7807 */ /* 0x000fca0004000000 */
[----:B------:R0:W-:Y:S03]  /*17a0*/  STG.E.U8 desc[UR4][R4.64], R11 ;  /* 0x0000000b04007986 */ /* 0x0001e6000c101104 */
.L_x_7112:
[----:B------:R-:W-:Y:S05]  /*17b0*/  BSYNC B0 ;  /* 0x0000000000007941 */ /* 0x000fea0003800000 */
.L_x_7111:
[----:B------:R-:W-:Y:S01]  /*17c0*/  ISETP.GE.AND P0, PT, R3, UR6, PT ;  /* 0x0000000603007c0c */ /* 0x000fe2000bf06270 */
[----:B------:R-:W-:-:S12]  /*17d0*/  BSSY B0, `(.L_x_7114) ;  /* 0x00002e6000007945 */ /* 0x000fd80003800000 */
[----:B------:R-:W-:Y:S05]  /*17e0*/  @P0 BRA `(.L_x_7115) ;  /* 0x0000002c00900947 */ /* 0x000fea0003800000 */
[----:B0-----:R-:W0:Y:S01]  /*17f0*/  LDC R4, c[0x0][0x218] ;  /* 0x00008600ff047b82 */ /* 0x001e220000000800 */
[----:B------:R-:W-:Y:S01]  /*1800*/  HFMA2.MMA R0, -RZ, RZ, 0, 0 ;  /* 0x00000000ff007435 */ /* 0x000fe200000001ff */
[----:B------:R-:W-:Y:S02]  /*1810*/  MOV R2, RZ ;  /* 0x000000ff00027202 */ /* 0x000fe40000000f00 */
        /* <DEDUP_REMOVED lines=333> */
[----:B------:R-:W-:Y:S01]  /*2cf0*/  ULDC UR7, c[0x0][0x45c] ;  /* 0x0001170000077ab9 */ /* 0x000fe20000000800 */
[----:B------:R-:W-:-:S05]  /*2d00*/  IADD3 R6, -R11, RZ, RZ ;  /* 0x000000ff0b067210 */ /* 0x000fca0007ffe1ff */
[----:B------:R-:W1:Y:S01]  /*2d10*/  @P0 LDC R15, c[0x0][0x33c] ;  /* 0x0000cf00ff0f0b82 */ /* 0x000e620000000800 */
[----:B------:R-:W-:Y:S01]  /*2d20*/  IMAD R7, R6, UR8, R7 ;  /* 0x0000000806077c24 */ /* 0x000fe2000f8e0207 */
[----:B------:R-:W-:-:S03]  /*2d30*/  ULDC.64 UR8, c[0x0][0x460] ;  /* 0x0001180000087ab9 */ /* 0x000fc60000000a00 */
[C---:B------:R-:W-:Y:S02]  /*2d40*/  IMAD R5, R7.reuse, UR7, R5 ;  /* 0x0000000707057c24 */ /* 0x040fe4000f8e0205 */
[C---:B------:R-:W-:Y:S01]  /*2d50*/  IMAD R0, R7.reuse, UR8, R0 ;  /* 0x0000000807007c24 */ /* 0x040fe2000f8e0200 */
[----:B------:R-:W2:Y:S01]  /*2d60*/  @P0 LDC.64 R8, c[0x0][0x468] ;  /* 0x00011a00ff080b82 */ /* 0x000ea20000000a00 */
[----:B------:R-:W-:-:S07]  /*2d70*/  IMAD R2, R7, UR9, R2 ;  /* 0x0000000907027c24 */ /* 0x000fce000f8e0202 */
        /* <DEDUP_REMOVED lines=8> */
.L_x_7116:
        /* <DEDUP_REMOVED lines=14> */
[----:B------:R-:W-:Y:S02]  /*2ee0*/  SEL R11, RZ, 0x1, !P0 ;  /* 0x00000001ff0b7807 */ /* 0x000fe40004000000 */
[----:B------:R-:W-:-:S03]  /*2ef0*/  ISETP.GE.AND P0, PT, R3, UR6, PT ;  /* 0x0000000603007c0c */ /* 0x000fc6000bf06270 */
[----:B------:R1:W-:Y:S10]  /*2f00*/  STG.E.U8 desc[UR4][R4.64], R11 ;  /* 0x0000000b04007986 */ /* 0x0003f4000c101104 */
[----:B------:R-:W-:Y:S05]  /*2f10*/  @P0 BRA `(.L_x_7115) ;  /* 0x0000001400c40947 */ /* 0x000fea0003800000 */
[----:B-1----:R-:W0:Y:S01]  /*2f20*/  LDC R4, c[0x0][0x218] ;  /* 0x00008600ff047b82 */ /* 0x002e220000000800 */
[----:B------:R-:W-:Y:S02]  /*2f30*/  MOV R2, RZ ;  /* 0x000000ff00027202 */ /* 0x000fe40000000f00 */
        /* <DEDUP_REMOVED lines=351> */
.L_x_7117:
        /* <DEDUP_REMOVED lines=16> */
.L_x_7115:
[----:B------:R-:W-:Y:S05]  /*4630*/  BSYNC B0 ;  /* 0x0000000000007941 */ /* 0x000fea0003800000 */
.L_x_7114:
[----:B------:R-:W-:-:S13]  /*4640*/  ISETP.GE.AND P0, PT, R3, UR6, PT ;  /* 0x0000000603007c0c */ /* 0x000fda000bf06270 */
[----:B------:R-:W-:Y:S05]  /*4650*/  @P0 EXIT ;  /* 0x000000000000094d */ /* 0x000fea0003800000 */
[----:B012---:R-:W0:Y:S01]  /*4660*/  LDC R4, c[0x0][0x218] ;  /* 0x00008600ff047b82 */ /* 0x007e220000000800 */
        /* <DEDUP_REMOVED lines=352> */
.L_x_7118:
        /* <DEDUP_REMOVED lines=9> */
[----:B------:R-:W-:-:S04]  /*5d00*/  IADD3 R4, P1, R5, UR6, RZ ;  /* 0x0000000605047c10 */ /* 0x000fc8000ff3e0ff */
[----:B------:R-:W-:Y:S01]  /*5d10*/  IADD3.X R5, RZ, UR7, RZ, P1, !PT ;  /* 0x00000007ff057c10 */ /* 0x000fe20008ffe4ff */
[----:B--2---:R-:W-:-:S06]  /*5d20*/  DSETP.NEU.AND P0, PT, R6, RZ, PT ;  /* 0x000000ff0600722a */ /* 0x004fcc0003f0d000 */
[----:B---3--:R-:W-:-:S06]  /*5d30*/  DSETP.NEU.XOR P0, PT, R2, RZ, P0 ;  /* 0x000000ff0200722a */ /* 0x008fcc000070d800 */
[----:B------:R-:W-:-:S05]  /*5d40*/  SEL R9, RZ, 0x1, !P0 ;  /* 0x00000001ff097807 */ /* 0x000fca0004000000 */
[----:B------:R-:W-:Y:S01]  /*5d50*/  STG.E.U8 desc[UR4][R4.64], R9 ;  /* 0x0000000904007986 */ /* 0x000fe2000c101104 */
[----:B------:R-:W-:Y:S05]  /*5d60*/  EXIT ;  /* 0x000000000000794d */ /* 0x000fea0003800000 */
.L_x_7119:
        /* <DEDUP_REMOVED lines=9> */
.L_x_43814:


//--------------------- .text._ZN2at6native27unrolled_elementwise_kernelINS0_13BinaryFunctorIddbZZZNS0_23logical_xor_kernel_cudaERNS_14TensorIteratorEENKUlvE0_clEvENKUlvE4_clEvEUlddE_EESt5arrayIPcLm3EELi4E23TrivialOffsetCalculatorILi2EjESC_ILi1EjENS0_6memory15LoadWithoutCastENSF_16StoreWithoutCastEEEviT_T0_T2_T3_T4_T5_ --------------------------
	.section	.text._ZN2at6native27unrolled_elementwise_kernelINS0_13BinaryFunctorIddbZZZNS0_23logical_xor_kernel_cudaERNS_14TensorIteratorEENKUlvE0_clEvENKUlvE4_clEvEUlddE_EESt5arrayIPcLm3EELi4E23TrivialOffsetCalculatorILi2EjESC_ILi1EjENS0_6memory15LoadWithoutCastENSF_16StoreWithoutCastEEEviT_T0_T2_T3_T4_T5_,"ax",@progbits
	.align	128
        .global         _ZN2at6native27unrolled_elementwise_kernelINS0_13BinaryFunctorIddbZZZNS0_23logical_xor_kernel_cudaERNS_14TensorIteratorEENKUlvE0_clEvENKUlvE4_clEvEUlddE_EESt5arrayIPcLm3EELi4E23TrivialOffsetCalculatorILi2EjESC_ILi1EjENS0_6memory15LoadWithoutCastENSF_16StoreWithoutCastEEEviT_T0_T2_T3_T4_T5_
        .type           _ZN2at6native27unrolled_elementwise_kernelINS0_13BinaryFunctorIddbZZZNS0_23logical_xor_kernel_cudaERNS_14TensorIteratorEENKUlvE0_clEvENKUlvE4_clEvEUlddE_EESt5arrayIPcLm3EELi4E23TrivialOffsetCalculatorILi2EjESC_ILi1EjENS0_6memory15LoadWithoutCastENSF_16StoreWithoutCastEEEviT_T0_T2_T3_T4_T5_,@function
        .size           _ZN2at6native27unrolled_elementwise_kernelINS0_13BinaryFunctorIddbZZZNS0_23logical_xor_kernel_cudaERNS_14TensorIteratorEENKUlvE0_clEvENKUlvE4_clEvEUlddE_EESt5arrayIPcLm3EELi4E23TrivialOffsetCalculatorILi2EjESC_ILi1EjENS0_6memory15LoadWithoutCastENSF_16StoreWithoutCastEEEviT_T0_T2_T3_T4_T5_,(.L_x_43815 - _ZN2at6native27unrolled_elementwise_kernelINS0_13BinaryFunctorIddbZZZNS0_23logical_xor_kernel_cudaERNS_14TensorIteratorEENKUlvE0_clEvENKUlvE4_clEvEUlddE_EESt5arrayIPcLm3EELi4E23TrivialOffsetCalculatorILi2EjESC_ILi1EjENS0_6memory15LoadWithoutCastENSF_16StoreWithoutCastEEEviT_T0_T2_T3_T4_T5_)
        .other          _ZN2at6native27unrolled_elementwise_kernelINS0_13BinaryFunctorIddbZZZNS0_23logical_xor_kernel_cudaERNS_14TensorIteratorEENKUlvE0_clEvENKUlvE4_clEvEUlddE_EESt5arrayIPcLm3EELi4E23TrivialOffsetCalculatorILi2EjESC_ILi1EjENS0_6memory15LoadWithoutCastENSF_16StoreWithoutCastEEEviT_T0_T2_T3_T4_T5_,@"STO_CUDA_ENTRY STV_DEFAULT"
_ZN2at6native27unrolled_elementwise_kernelINS0_13BinaryFunctorIddbZZZNS0_23logical_xor_kernel_cudaERNS_14TensorIteratorEENKUlvE0_clEvENKUlvE4_clEvEUlddE_EESt5arrayIPcLm3EELi4E23TrivialOffsetCalculatorILi2EjESC_ILi1EjENS0_6memory15LoadWithoutCastENSF_16StoreWithoutCastEEEviT_T0_T2_T3_T4_T5_:
.text._ZN2at6native27unrolled_elementwise_kernelINS0_13BinaryFunctorIddbZZZNS0_23logical_xor_kernel_cudaERNS_14TensorIteratorEENKUlvE0_clEvENKUlvE4_clEvEUlddE_EESt5arrayIPcLm3EELi4E23TrivialOffsetCalculatorILi2EjESC_ILi1EjENS0_6memory15LoadWithoutCastENSF_16StoreWithoutCastEEEviT_T0_T2_T3_T4_T5_:
        /* <DEDUP_REMOVED lines=19> */
[----:B------:R-:W3:Y:S01]  /*0130*/  @!P6 LDG.E.64 R12, desc[UR4][R12.64] ;  /* 0x000000040c0ce981 */ /* 0x000ee2000c1e1b00 */
[----:B-1----:R-:W-:-:S09]  /*0140*/  @!P6 IMAD.WIDE.U32 R16, R19, 0x8, R16 ;  /* 0x000000081310e825 */ /* 0x002fd200078e0010 */
[----:B------:R-:W1:Y:S01]  /*0150*/  @!P5 LDC.64 R4, c[0x0][0x220] ;  /* 0x00008800ff04db82 */ /* 0x000e620000000a00 */
[C---:B--2---:R-:W-:Y:S02]  /*0160*/  @!P4 IMAD.WIDE.U32 R18, R21.reuse, 0x8, R10 ;  /* 0x000000081512c825 */ /* 0x044fe400078e000a */
[----:B------:R-:W2:Y:S05]  /*0170*/  @!P6 LDG.E.64 R10, desc[UR4][R16.64] ;  /* 0x00000004100ae981 */ /* 0x000eaa000c1e1b00 */
[----:B------:R-:W4:Y:S01]  /*0180*/  @!P5 LDC.64 R6, c[0x0][0x228] ;  /* 0x00008a00ff06db82 */ /* 0x000f220000000a00 */
[----:B------:R-:W2:Y:S01]  /*0190*/  @!P4 LDG.E.64 R18, desc[UR4][R18.64] ;  /* 0x000000041212c981 */ /* 0x000ea2000c1e1b00 */
[----:B0-----:R-:W-:-:S04]  /*01a0*/  @!P4 IMAD.WIDE.U32 R14, R21, 0x8, R14 ;  /* 0x00000008150ec825 */ /* 0x001fc800078e000e */
[----:B------:R-:W-:Y:S02]  /*01b0*/  @!P5 IMAD R21, R0, 0x200, R9 ;  /* 0x000002000015d824 */ /* 0x000fe400078e0209 */
[----:B------:R-:W2:Y:S02]  /*01c0*/  @!P4 LDG.E.64 R14, desc[UR4][R14.64] ;  /* 0x000000040e0ec981 */ /* 0x000ea4000c1e1b00 */
[----:B-1----:R-:W-:-:S06]  /*01d0*/  @!P5 IMAD.WIDE.U32 R4, R21, 0x8, R4 ;  /* 0x000000081504d825 */ /* 0x002fcc00078e0004 */
[----:B------:R-:W2:Y:S01]  /*01e0*/  @!P5 LDG.E.64 R4, desc[UR4][R4.64] ;  /* 0x000000040404d981 */ /* 0x000ea2000c1e1b00 */
[----:B----4-:R-:W-:-:S06]  /*01f0*/  @!P5 IMAD.WIDE.U32 R6, R21, 0x8, R6 ;  /* 0x000000081506d825 */ /* 0x010fcc00078e0006 */
[----:B------:R-:W4:Y:S01]  /*0200*/  @!P5 LDG.E.64 R6, desc[UR4][R6.64] ;  /* 0x000000040606d981 */ /* 0x000f22000c1e1b00 */
[----:B------:R-:W-:Y:S02]  /*0210*/  PLOP3.LUT P2, PT, PT, PT, PT, 0x8, 0x0 ;  /* 0x000000000000781c */ /* 0x000fe40003f4e170 */
[----:B------:R-:W-:Y:S02]  /*0220*/  PLOP3.LUT P3, PT, PT, PT, PT, 0x8, 0x0 ;  /* 0x000000000000781c */ /* 0x000fe40003f6e170 */
[----:B------:R-:W-:Y:S02]  /*0230*/  PLOP3.LUT P0, PT, PT, PT, PT, 0x8, 0x0 ;  /* 0x000000000000781c */ /* 0x000fe40003f0e170 */
[----:B------:R-:W-:Y:S01]  /*0240*/  PLOP3.LUT P1, PT, PT, PT, PT, 0x8, 0x0 ;  /* 0x000000000000781c */ /* 0x000fe20003f2e170 */
[----:B------:R-:W-:Y:S01]  /*0250*/  @!P5 VIADD R9, R9, 0x80 ;  /* 0x000000800909d836 */ /* 0x000fe20000000000 */
[----:B------:R-:W-:Y:S01]  /*0260*/  BSSY B0, `(.L_x_7120) ;  /* 0x000002c000007945 */ /* 0x000fe20003800000 */
[----:B---3--:R-:W-:-:S02]  /*0270*/  @!P6 DSETP.NEU.AND P3, PT, R12, RZ, PT ;  /* 0x000000ff0c00e22a */ /* 0x008fc40003f6d000 */
[----:B--2---:R-:W-:Y:S02]  /*0280*/  @!P6 DSETP.NEU.AND P2, PT, R10, RZ, PT ;  /* 0x000000ff0a00e22a */ /* 0x004fe40003f4d000 */
[----:B------:R-:W-:-:S04]  /*0290*/  @!P4 DSETP.NEU.AND P1, PT, R18, RZ, PT ;  /* 0x000000ff1200c22a */ /* 0x000fc80003f2d000 */
[----:B------:R-:W-:Y:S02]  /*02a0*/  PLOP3.LUT P2, PT, P2, P3, PT, 0x28, 0x0 ;  /* 0x000000000000781c */ /* 0x000fe40001746570 */
[----:B------:R-:W-:Y:S01]  /*02b0*/  PLOP3.LUT P3, PT, PT, PT, PT, 0x8, 0x0 ;  /* 0x000000000000781c */ /* 0x000fe20003f6e170 */
[----:B------:R-:W-:Y:S01]  /*02c0*/  @!P4 DSETP.NEU.AND P0, PT, R14, RZ, PT ;  /* 0x000000ff0e00c22a */ /* 0x000fe20003f0d000 */
[----:B------:R-:W-:Y:S01]  /*02d0*/  PLOP3.LUT P4, PT, PT, PT, PT, 0x8, 0x0 ;  /* 0x000000000000781c */ /* 0x000fe20003f8e170 */
[----:B------:R-:W0:Y:S04]  /*02e0*/  @!P6 LDC.64 R14, c[0x0][0x218] ;  /* 0x00008600ff0eeb82 */ /* 0x000e280000000a00 */
[----:B------:R-:W-:Y:S02]  /*02f0*/  @!P5 DSETP.NEU.AND P3, PT, R4, RZ, PT ;  /* 0x000000ff0400d22a */ /* 0x000fe40003f6d000 */
[----:B----4-:R-:W-:Y:S01]  /*0300*/  @!P5 DSETP.NEU.AND P4, PT, R6, RZ, PT ;  /* 0x000000ff0600d22a */ /* 0x010fe20003f8d000 */
[----:B------:R-:W-:-:S13]  /*0310*/  ISETP.GE.AND P5, PT, R9, R2, PT ;  /* 0x000000020900720c */ /* 0x000fda0003fa6270 */
[----:B------:R-:W1:Y:S08]  /*0320*/  @!P5 LDC.64 R4, c[0x0][0x220] ;  /* 0x00008800ff04db82 */ /* 0x000e700000000a00 */
[----:B------:R-:W2:Y:S01]  /*0330*/  @!P5 LDC.64 R6, c[0x0][0x228] ;  /* 0x00008a00ff06db82 */ /* 0x000ea20000000a00 */
[C---:B------:R-:W-:Y:S02]  /*0340*/  @!P5 IMAD R9, R0.reuse, 0x200, R9 ;  /* 0x000002000009d824 */ /* 0x040fe400078e0209 */
[----:B------:R-:W-:Y:S01]  /*0350*/  @!P6 IMAD R13, R0, 0x200, R3 ;  /* 0x00000200000de824 */ /* 0x000fe200078e0203 */
[----:B------:R-:W-:-:S04]  /*0360*/  @!P6 SEL R11, RZ, 0x1, !P2 ;  /* 0x00000001ff0be807 */ /* 0x000fc80005000000 */
[----:B0-----:R-:W-:Y:S01]  /*0370*/  @!P6 IADD3 R8, P2, R13, R14, RZ ;  /* 0x0000000e0d08e210 */ /* 0x001fe20007f5e0ff */
[----:B-1----:R-:W-:Y:S01]  /*0380*/  @!P5 IMAD.WIDE.U32 R4, R9, 0x8, R4 ;  /* 0x000000080904d825 */ /* 0x002fe200078e0004 */
[----:B------:R-:W-:-:S05]  /*0390*/  PLOP3.LUT P0, PT, P0, P1, PT, 0x28, 0x0 ;  /* 0x000000000000781c */ /* 0x000fca0000702570 */
[----:B------:R-:W5:Y:S01]  /*03a0*/  @!P5 LDG.E.64 R4, desc[UR4][R4.64] ;  /* 0x000000040404d981 */ /* 0x000f62000c1e1b00 */
[----:B--2---:R-:W-:-:S04]  /*03b0*/  @!P5 IMAD.WIDE.U32 R6, R9, 0x8, R6 ;  /* 0x000000080906d825 */ /* 0x004fc800078e0006 */
[----:B------:R-:W-:Y:S02]  /*03c0*/  VIADD R9, R3, 0x80 ;  /* 0x0000008003097836 */ /* 0x000fe40000000000 */
[----:B------:R-:W5:Y:S03]  /*03d0*/  @!P5 LDG.E.64 R6, desc[UR4][R6.64] ;  /* 0x000000040606d981 */ /* 0x000f66000c1e1b00 */
[----:B------:R-:W-:Y:S01]  /*03e0*/  @!P6 MOV R3, R9 ;  /* 0x000000090003e202 */ /* 0x000fe20000000f00 */
[----:B------:R-:W-:-:S05]  /*03f0*/  @!P6 IMAD.X R9, RZ, RZ, R15, P2 ;  /* 0x000000ffff09e224 */ /* 0x000fca00010e060f */
[----:B------:R0:W-:Y:S01]  /*0400*/  @!P6 STG.E.U8 desc[UR4][R8.64], R11 ;  /* 0x0000000b0800e986 */ /* 0x0001e2000c101104 */
[----:B------:R-:W-:Y:S02]  /*0410*/  ISETP.GE.AND P1, PT, R3, R2, PT ;  /* 0x000000020300720c */ /* 0x000fe40003f26270 */
[----:B------:R-:W-:Y:S02]  /*0420*/  PLOP3.LUT P3, PT, P3, P4, PT, 0x28, 0x0 ;  /* 0x000000000000781c */ /* 0x000fe40001f68570 */
[----:B------:R-:W-:Y:S02]  /*0430*/  SEL R13, RZ, 0x1, !P0 ;  /* 0x00000001ff0d7807 */ /* 0x000fe40004000000 */
[----:B------:R-:W-:-:S07]  /*0440*/  SEL R15, RZ, 0x1, !P3 ;  /* 0x00000001ff0f7807 */ /* 0x000fce0005800000 */
[----:B0-----:R-:W-:Y:S05]  /*0450*/  @P1 BRA `(.L_x_7121) ;  /* 0x0000000000301947 */ /* 0x001fea0003800000 */
        /* <DEDUP_REMOVED lines=12> */
.L_x_7121:
[----:B------:R-:W-:Y:S05]  /*0520*/  BSYNC B0 ;  /* 0x0000000000007941 */ /* 0x000fea0003800000 */
.L_x_7120:
[----:B------:R-:W-:Y:S02]  /*0530*/  ISETP.GE.AND P2, PT, R3, R2, PT ;  /* 0x000000020300720c */ /* 0x000fe40003f46270 */
[----:B------:R-:W-:Y:S02]  /*0540*/  PLOP3.LUT P0, PT, PT, PT, PT, 0x8, 0x0 ;  /* 0x000000000000781c */ /* 0x000fe40003f0e170 */
[----:B------:R-:W-:-:S05]  /*0550*/  PLOP3.LUT P1, PT, PT, PT, PT, 0x8, 0x0 ;  /* 0x000000000000781c */ /* 0x000fca0003f2e170 */
[----:B-----5:R-:W-:Y:S02]  /*0560*/  @!P5 DSETP.NEU.AND P0, PT, R4, RZ, PT ;  /* 0x000000ff0400d22a */ /* 0x020fe40003f0d000 */
[----:B------:R-:W-:Y:S02]  /*0570*/  @!P5 DSETP.NEU.AND P1, PT, R6, RZ, PT ;  /* 0x000000ff0600d22a */ /* 0x000fe40003f2d000 */
[----:B------:R-:W-:-:S12]  /*0580*/  @P2 EXIT ;  /* 0x000000000000294d */ /* 0x000fd80003800000 */
[----:B------:R-:W-:Y:S01]  /*0590*/  IMAD R3, R0, 0x200, R3 ;  /* 0x0000020000037824 */ /* 0x000fe200078e0203 */
[----:B------:R-:W-:Y:S01]  /*05a0*/  ULDC.64 UR6, c[0x0][0x218] ;  /* 0x0000860000067ab9 */ /* 0x000fe20000000a00 */
[----:B------:R-:W-:-:S03]  /*05b0*/  PLOP3.LUT P0, PT, P0, P1, PT, 0x28, 0x0 ;  /* 0x000000000000781c */ /* 0x000fc60000702570 */
[----:B------:R-:W-:Y:S02]  /*05c0*/  IADD3 R2, P2, R3, UR6, RZ ;  /* 0x0000000603027c10 */ /* 0x000fe4000ff5e0ff */
[----:B------:R-:W-:-:S03]  /*05d0*/  SEL R5, RZ, 0x1, !P0 ;  /* 0x00000001ff057807 */ /* 0x000fc60004000000 */
[----:B------:R-:W-:-:S05]  /*05e0*/  IMAD.X R3, RZ, RZ, UR7, P2 ;  /* 0x00000007ff037e24 */ /* 0x000fca00090e06ff */
[----:B------:R-:W-:Y:S01]  /*05f0*/  STG.E.U8 desc[UR4][R2.64], R5 ;  /* 0x0000000502007986 */ /* 0x000fe2000c101104 */
[----:B------:R-:W-:Y:S05]  /*0600*/  EXIT ;  /* 0x000000000000794d */ /* 0x000fea0003800000 */
.L_x_7122:
        /* <DEDUP_REMOVED lines=15> */
.L_x_43815:


//--------------------- .text._ZN2at6native29vectorized_elementwise_kernelILi2ENS0_13BinaryFunctorIddbZZZNS0_23logical_xor_kernel_cudaERNS_14TensorIteratorEENKUlvE0_clEvENKUlvE4_clEvEUlddE_EESt5arrayIPcLm3EEEEviT0_T1_ --------------------------
	.section	.text._ZN2at6native29vectorized_elementwise_kernelILi2ENS0_13BinaryFunctorIddbZZZNS0_23logical_xor_kernel_cudaERNS_14TensorIteratorEENKUlvE0_clEvENKUlvE4_clEvEUlddE_EESt5arrayIPcLm3EEEEviT0_T1_,"ax",@progbits
	.align	128
        .global         _ZN2at6native29vectorized_elementwise_kernelILi2ENS0_13BinaryFunctorIddbZZZNS0_23logical_xor_kernel_cudaERNS_14TensorIteratorEENKUlvE0_clEvENKUlvE4_clEvEUlddE_EESt5arrayIPcLm3EEEEviT0_T1_
        .type           _ZN2at6native29vectorized_elementwise_kernelILi2ENS0_13BinaryFunctorIddbZZZNS0_23logical_xor_kernel_cudaERNS_14TensorIteratorEENKUlvE0_clEvENKUlvE4_clEvEUlddE_EESt5arrayIPcLm3EEEEviT0_T1_,@function
        .size           _ZN2at6native29vectorized_elementwise_kernelILi2ENS0_13BinaryFunctorIddbZZZNS0_23logical_xor_kernel_cudaERNS_14TensorIteratorEENKUlvE0_clEvENKUlvE4_clEvEUlddE_EESt5arrayIPcLm3EEEEviT0_T1_,(.L_x_43816 - _ZN2at6native29vectorized_elementwise_kernelILi2ENS0_13BinaryFunctorIddbZZZNS0_23logical_xor_kernel_cudaERNS_14TensorIteratorEENKUlvE0_clEvENKUlvE4_clEvEUlddE_EESt5arrayIPcLm3EEEEviT0_T1_)
        .other          _ZN2at6native29vectorized_elementwise_kernelILi2ENS0_13BinaryFunctorIddbZZZNS0_23logical_xor_kernel_cudaERNS_14TensorIteratorEENKUlvE0_clEvENKUlvE4_clEvEUlddE_EESt5arrayIPcLm3EEEEviT0_T1_,@"STO_CUDA_ENTRY STV_DEFAULT"
_ZN2at6native29vectorized_elementwise_kernelILi2ENS0_13BinaryFunctorIddbZZZNS0_23logical_xor_kernel_cudaERNS_14TensorIteratorEENKUlvE0_clEvENKUlvE4_clEvEUlddE_EESt5arrayIPcLm3EEEEviT0_T1_:
.text._ZN2at6native29vectorized_elementwise_kernelILi2ENS0_13BinaryFunctorIddbZZZNS0_23logical_xor_kernel_cudaERNS_14TensorIteratorEENKUlvE0_clEvENKUlvE4_clEvEUlddE_EESt5arrayIPcLm3EEEEviT0_T1_:
        /* <DEDUP_REMOVED lines=13> */
[----:B0-----:R-:W-:-:S05]  /*00d0*/  IMAD.WIDE.U32 R28, R9, 0x10, R28 ;  /* 0x00000010091c7825 */ /* 0x001fca00078e001c */
[----:B------:R-:W3:Y:S04]  /*00e0*/  LDG.E.128 R4, desc[UR4][R28.64] ;  /* 0x000000041c047981 */ /* 0x000ee8000c1e1d00 */
[----:B------:R-:W4:Y:S01]  /*00f0*/  LDG.E.128 R24, desc[UR4][R28.64+0x800] ;  /* 0x000800041c187981 */ /* 0x000f22000c1e1d00 */
[----:B--2---:R-:W-:-:S03]  /*0100*/  IMAD.WIDE R2, R0, 0x8, R2 ;  /* 0x0000000800027825 */ /* 0x004fc600078e0202 */
[----:B------:R-:W2:Y:S01]  /*0110*/  LDG.E.128 R16, desc[UR4][R28.64+0x1000] ;  /* 0x001000041c107981 */ /* 0x000ea2000c1e1d00 */
[----:B------:R-:W-:-:S05]  /*0120*/  IMAD.WIDE.U32 R2, R9, 0x10, R2 ;  /* 0x0000001009027825 */ /* 0x000fca00078e0002 */
[----:B------:R-:W5:Y:S04]  /*0130*/  LDG.E.128 R8, desc[UR4][R2.64] ;  /* 0x0000000402087981 */ /* 0x000f68000c1e1d00 */
[----:B------:R-:W2:Y:S04]  /*0140*/  LDG.E.128 R20, desc[UR4][R2.64+0x800] ;  /* 0x0008000402147981 */ /* 0x000ea8000c1e1d00 */
[----:B------:R-:W2:Y:S01]  /*0150*/  LDG.E.128 R12, desc[UR4][R2.64+0x1000] ;  /* 0x00100004020c7981 */ /* 0x000ea2000c1e1d00 */
[----:B---3--:R-:W-:Y:S02]  /*0160*/  DSETP.NEU.AND P4, PT, R4, RZ, PT ;  /* 0x000000ff0400722a */ /* 0x008fe40003f8d000 */
[----:B------:R-:W-:Y:S01]  /*0170*/  DSETP.NEU.AND P0, PT, R6, RZ, PT ;  /* 0x000000ff0600722a */ /* 0x000fe20003f0d000 */
[----:B------:R0:W3:Y:S01]  /*0180*/  LDG.E.128 R4, desc[UR4][R28.64+0x1800] ;  /* 0x001800041c047981 */ /* 0x0000e2000c1e1d00 */
[----:B----4-:R-:W-:-:S02]  /*0190*/  DSETP.NEU.AND P3, PT, R24, RZ, PT ;  /* 0x000000ff1800722a */ /* 0x010fc40003f6d000 */
[----:B------:R-:W-:Y:S01]  /*01a0*/  DSETP.NEU.AND P2, PT, R26, RZ, PT ;  /* 0x000000ff1a00722a */ /* 0x000fe20003f4d000 */
[----:B------:R1:W4:Y:S01]  /*01b0*/  LDG.E.128 R24, desc[UR4][R2.64+0x1800] ;  /* 0x0018000402187981 */ /* 0x000322000c1e1d00 */
[----:B0-----:R-:W1:Y:S01]  /*01c0*/  S2R R29, SR_TID.X ;  /* 0x00000000001d7919 */ /* 0x001e620000002100 */
[----:B-----5:R-:W-:Y:S01]  /*01d0*/  DSETP.NEU.XOR P4, PT, R8, RZ, P4 ;  /* 0x000000ff0800722a */ /* 0x020fe2000278d800 */
[----:B------:R-:W-:Y:S01]  /*01e0*/  IADD3 R8, P6, R0, UR6, RZ ;  /* 0x0000000600087c10 */ /* 0x000fe2000ffde0ff */
[----:B--2---:R-:W-:Y:S02]  /*01f0*/  DSETP.NEU.AND P5, PT, R16, RZ, PT ;  /* 0x000000ff1000722a */ /* 0x004fe40003fad000 */
[----:B------:R-:W-:Y:S02]  /*0200*/  DSETP.NEU.AND P1, PT, R18, RZ, PT ;  /* 0x000000ff1200722a */ /* 0x000fe40003f2d000 */
[----:B------:R-:W-:Y:S01]  /*0210*/  SEL R0, RZ, 0x1, !P4 ;  /* 0x00000001ff007807 */ /* 0x000fe20006000000 */
[----:B------:R-:W-:Y:S01]  /*0220*/  IMAD.X R9, RZ, RZ, UR7, P6 ;  /* 0x00000007ff097e24 */ /* 0x000fe2000b0e06ff */
[----:B------:R-:W-:-:S02]  /*0230*/  DSETP.NEU.XOR P0, PT, R10, RZ, P0 ;  /* 0x000000ff0a00722a */ /* 0x000fc4000070d800 */
[----:B------:R-:W-:Y:S02]  /*0240*/  DSETP.NEU.XOR P3, PT, R20, RZ, P3 ;  /* 0x000000ff1400722a */ /* 0x000fe40001f6d800 */
[----:B------:R-:W-:Y:S02]  /*0250*/  DSETP.NEU.XOR P2, PT, R22, RZ, P2 ;  /* 0x000000ff1600722a */ /* 0x000fe4000174d800 */
[----:B------:R-:W-:Y:S02]  /*0260*/  DSETP.NEU.XOR P5, PT, R12, RZ, P5 ;  /* 0x000000ff0c00722a */ /* 0x000fe40002fad800 */
[----:B------:R-:W-:Y:S01]  /*0270*/  DSETP.NEU.XOR P1, PT, R14, RZ, P1 ;  /* 0x000000ff0e00722a */ /* 0x000fe20000f2d800 */
[----:B-1----:R-:W-:-:S05]  /*0280*/  IMAD.WIDE R2, R29, 0x2, R8 ;  /* 0x000000021d027825 */ /* 0x002fca00078e0208 */
[----:B------:R-:W-:Y:S01]  /*0290*/  SEL R9, RZ, 0x1, !P1 ;  /* 0x00000001ff097807 */ /* 0x000fe20004800000 */
[----:B---3--:R-:W-:Y:S02]  /*02a0*/  DSETP.NEU.AND P4, PT, R4, RZ, PT ;  /* 0x000000ff0400722a */ /* 0x008fe40003f8d000 */
[----:B------:R-:W-:-:S04]  /*02b0*/  DSETP.NEU.AND P6, PT, R6, RZ, PT ;  /* 0x000000ff0600722a */ /* 0x000fc80003fcd000 */
[----:B----4-:R-:W-:Y:S02]  /*02c0*/  DSETP.NEU.XOR P4, PT, R24, RZ, P4 ;  /* 0x000000ff1800722a */ /* 0x010fe4000278d800 */
[----:B------:R-:W-:Y:S01]  /*02d0*/  DSETP.NEU.XOR P6, PT, R26, RZ, P6 ;  /* 0x000000ff1a00722a */ /* 0x000fe200037cd800 */
        /* <DEDUP_REMOVED lines=15> */
.L_x_7123:
        /* <DEDUP_REMOVED lines=9> */
[C---:B------:R-:W-:Y:S02]  /*0460*/  ISETP.GE.AND P4, PT, R27.reuse, R2, PT ;  /* 0x000000021b00720c */ /* 0x040fe40003f86270 */
[----:B------:R-:W1:Y:S11]  /*0470*/  @!P1 LDC.64 R28, c[0x0][0x228] ;  /* 0x00008a00ff1c9b82 */ /* 0x000e760000000a00 */
[----:B------:R-:W-:Y:S01]  /*0480*/  @!P4 IMAD.IADD R15, R0, 0x1, R27 ;  /* 0x00000001000fc824 */ /* 0x000fe200078e021b */
[----:B------:R-:W2:Y:S01]  /*0490*/  @!P4 LDC.64 R24, c[0x0][0x220] ;  /* 0x00008800ff18cb82 */ /* 0x000ea20000000a00 */
[----:B------:R-:W-:-:S05]  /*04a0*/  @!P4 VIADD R27, R27, 0x80 ;  /* 0x000000801b1bc836 */ /* 0x000fca0000000000 */
[----:B------:R-:W-:-:S13]  /*04b0*/  ISETP.GE.AND P5, PT, R27, R2, PT ;  /* 0x000000021b00720c */ /* 0x000fda0003fa6270 */
[----:B------:R-:W-:Y:S01]  /*04c0*/  @!P5 IMAD.IADD R3, R0, 0x1, R27 ;  /* 0x000000010003d824 */ /* 0x000fe200078e021b */
[----:B------:R-:W3:Y:S01]  /*04d0*/  @!P5 LDC.64 R22, c[0x0][0x220] ;  /* 0x00008800ff16db82 */ /* 0x000ee20000000a00 */
[----:B------:R-:W-:-:S05]  /*04e0*/  @!P5 VIADD R27, R27, 0x80 ;  /* 0x000000801b1bd836 */ /* 0x000fca0000000000 */
[----:B------:R-:W-:-:S13]  /*04f0*/  ISETP.GE.AND P0, PT, R27, R2, PT ;  /* 0x000000021b00720c */ /* 0x000fda0003f06270 */
[----:B------:R-:W4:Y:S01]  /*0500*/  @!P0 LDC.64 R8, c[0x0][0x220] ;  /* 0x00008800ff088b82 */ /* 0x000f220000000a00 */
[----:B------:R-:W-:-:S07]  /*0510*/  @!P0 IMAD.IADD R13, R0, 0x1, R27 ;  /* 0x00000001000d8824 */ /* 0x000fce00078e021b */
[----:B------:R-:W5:Y:S01]  /*0520*/  @!P0 LDC.64 R10, c[0x0][0x228] ;  /* 0x00008a00ff0a8b82 */ /* 0x000f620000000a00 */
[----:B----4-:R-:W-:-:S06]  /*0530*/  @!P0 IMAD.WIDE.U32 R20, R13, 0x8, R8 ;  /* 0x000000080d148825 */ /* 0x010fcc00078e0008 */
[----:B------:R-:W4:Y:S01]  /*0540*/  @!P0 LDG.E.64 R20, desc[UR4][R20.64] ;  /* 0x0000000414148981 */ /* 0x000f22000c1e1b00 */
[----:B-----5:R-:W-:Y:S02]  /*0550*/  @!P0 IMAD.WIDE.U32 R10, R13, 0x8, R10 ;  /* 0x000000080d0a8825 */ /* 0x020fe400078e000a */
[----:B------:R-:W5:Y:S03]  /*0560*/  @!P4 LDC.64 R12, c[0x0][0x228] ;  /* 0x00008a00ff0ccb82 */ /* 0x000f660000000a00 */
[----:B------:R-:W4:Y:S01]  /*0570*/  @!P0 LDG.E.64 R18, desc[UR4][R10.64] ;  /* 0x000000040a128981 */ /* 0x000f22000c1e1b00 */
[----:B0-----:R-:W-:Y:S01]  /*0580*/  @!P1 IMAD.WIDE.U32 R16, R7, 0x8, R16 ;  /* 0x0000000807109825 */ /* 0x001fe200078e0010 */
[----:B------:R-:W-:-:S03]  /*0590*/  CS2R R8, SRZ ;  /* 0x0000000000087805 */ /* 0x000fc6000001ff00 */
[----:B-1----:R-:W-:Y:S01]  /*05a0*/  @!P1 IMAD.WIDE.U32 R28, R7, 0x8, R28 ;  /* 0x00000008071c9825 */ /* 0x002fe200078e001c */
[----:B------:R-:W-:-:S03]  /*05b0*/  CS2R R6, SRZ ;  /* 0x0000000000067805 */ /* 0x000fc6000001ff00 */
[----:B------:R-:W-:Y:S01]  /*05c0*/  @!P0 VIADD R27, R27, 0x80 ;  /* 0x000000801b1b8836 */ /* 0x000fe20000000000 */
[----:B------:R-:W4:Y:S04]  /*05d0*/  @!P1 LDG.E.64 R8, desc[UR4][R28.64] ;  /* 0x000000041c089981 */ /* 0x000f28000c1e1b00 */
[----:B------:R0:W4:Y:S01]  /*05e0*/  @!P1 LDG.E.64 R6, desc[UR4][R16.64] ;  /* 0x0000000410069981 */ /* 0x000122000c1e1b00 */
[----:B------:R-:W-:Y:S01]  /*05f0*/  ISETP.GE.AND P3, PT, R27, R2, PT ;  /* 0x000000021b00720c */ /* 0x000fe20003f66270 */
[----:B0-----:R-:W0:Y:S01]  /*0600*/  @!P5 LDC.64 R16, c[0x0][0x228] ;  /* 0x00008a00ff10db82 */ /* 0x001e220000000a00 */
[----:B--2---:R-:W-:-:S04]  /*0610*/  @!P4 IMAD.WIDE.U32 R24, R15, 0x8, R24 ;  /* 0x000000080f18c825 */ /* 0x004fc800078e0018 */
[----:B-----5:R-:W-:Y:S01]  /*0620*/  @!P4 IMAD.WIDE.U32 R14, R15, 0x8, R12 ;  /* 0x000000080f0ec825 */ /* 0x020fe200078e000c */
[----:B------:R-:W-:-:S06]  /*0630*/  CS2R R12, SRZ ;  /* 0x00000000000c7805 */ /* 0x000fcc000001ff00 */
[----:B------:R-:W-:Y:S02]  /*0640*/  @!P3 IMAD.IADD R29, R0, 0x1, R27 ;  /* 0x00000001001db824 */ /* 0x000fe400078e021b */
[----:B------:R-:W-:Y:S01]  /*0650*/  @!P3 VIADD R27, R27, 0x80 ;  /* 0x000000801b1bb836 */ /* 0x000fe20000000000 */
[----:B------:R-:W-:Y:S01]  /*0660*/  CS2R R10, SRZ ;  /* 0x00000000000a7805 */ /* 0x000fe2000001ff00 */
[----:B------:R1:W2:Y:S01]  /*0670*/  @!P4 LDG.E.64 R12, desc[UR4][R14.64] ;  /* 0x000000040e0cc981 */ /* 0x0002a2000c1e1b00 */
[----:B------:R-:W-:Y:S02]  /*0680*/  PLOP3.LUT P6, PT, PT, PT, PT, 0x8, 0x0 ;  /* 0x000000000000781c */ /* 0x000fe40003fce170 */
[----:B------:R-:W-:Y:S01]  /*0690*/  ISETP.GE.AND P1, PT, R27, R2, PT ;  /* 0x000000021b00720c */ /* 0x000fe20003f26270 */
[----:B---3--:R-:W-:Y:S01]  /*06a0*/  @!P5 IMAD.WIDE.U32 R22, R3, 0x8, R22 ;  /* 0x000000080316d825 */ /* 0x008fe200078e0016 */
[----:B------:R0:W3:Y:S01]  /*06b0*/  @!P4 LDG.E.64 R10, desc[UR4][R24.64] ;  /* 0x00000004180ac981 */ /* 0x0000e2000c1e1b00 */
[----:B-1----:R-:W-:-:S02]  /*06c0*/  CS2R R14, SRZ ;  /* 0x00000000000e7805 */ /* 0x002fc4000001ff00 */
[----:B0-----:R-:W-:Y:S01]  /*06d0*/  @!P5 IMAD.WIDE.U32 R24, R3, 0x8, R16 ;  /* 0x000000080318d825 */ /* 0x001fe200078e0010 */
[----:B------:R-:W-:-:S03]  /*06e0*/  CS2R R16, SRZ ;  /* 0x0000000000107805 */ /* 0x000fc6000001ff00 */
[----:B------:R0:W5:Y:S01]  /*06f0*/  @!P5 LDG.E.64 R14, desc[UR4][R22.64] ;  /* 0x00000004160ed981 */ /* 0x000162000c1e1b00 */
[----:B------:R-:W-:-:S03]  /*0700*/  PLOP3.LUT P4, PT, PT, PT, PT, 0x8, 0x0 ;  /* 0x000000000000781c */ /* 0x000fc60003f8e170 */
[----:B------:R1:W5:Y:S01]  /*0710*/  @!P5 LDG.E.64 R16, desc[UR4][R24.64] ;  /* 0x000000041810d981 */ /* 0x000362000c1e1b00 */
[----:B0-----:R-:W0:Y:S08]  /*0720*/  @!P3 LDC.64 R22, c[0x0][0x228] ;  /* 0x00008a00ff16bb82 */ /* 0x001e300000000a00 */
[----:B-1----:R-:W1:Y:S01]  /*0730*/  @!P1 LDC.64 R24, c[0x0][0x220] ;  /* 0x00008800ff189b82 */ /* 0x002e620000000a00 */
[----:B0-----:R-:W-:-:S06]  /*0740*/  @!P3 IMAD.WIDE.U32 R22, R29, 0x8, R22 ;  /* 0x000000081d16b825 */ /* 0x001fcc00078e0016 */
[----:B------:R-:W2:Y:S01]  /*0750*/  @!P3 LDG.E.64 R22, desc[UR4][R22.64] ;  /* 0x000000041616b981 */ /* 0x000ea2000c1e1b00 */
[----:B----4-:R-:W-:Y:S01]  /*0760*/  @!P0 DSETP.NEU.AND P6, PT, R20, RZ, PT ;  /* 0x000000ff1400822a */ /* 0x010fe20003fcd000 */
[----:B------:R-:W0:Y:S01]  /*0770*/  @!P3 LDC.64 R20, c[0x0][0x220] ;  /* 0x00008800ff14bb82 */ /* 0x000e220000000a00 */
[----:B------:R-:W-:-:S07]  /*0780*/  @!P0 DSETP.NEU.AND P4, PT, R18, RZ, PT ;  /* 0x000000ff1200822a */ /* 0x000fce0003f8d000 */
[----:B------:R-:W4:Y:S01]  /*0790*/  @!P1 LDC.64 R18, c[0x0][0x228] ;  /* 0x00008a00ff129b82 */ /* 0x000f220000000a00 */
[----:B0-----:R-:W-:-:S04]  /*07a0*/  @!P3 IMAD.WIDE.U32 R20, R29, 0x8, R20 ;  /* 0x000000081d14b825 */ /* 0x001fc800078e0014 */
[----:B------:R-:W-:Y:S02]  /*07b0*/  @!P1 IMAD.IADD R29, R0, 0x1, R27 ;  /* 0x00000001001d9824 */ /* 0x000fe400078e021b */
[----:B------:R-:W3:Y:S02]  /*07c0*/  @!P3 LDG.E.64 R20, desc[UR4][R20.64] ;  /* 0x000000041414b981 */ /* 0x000ee4000c1e1b00 */
[----:B-1----:R-:W-:-:S04]  /*07d0*/  @!P1 IMAD.WIDE.U32 R24, R29, 0x8, R24 ;  /* 0x000000081d189825 */ /* 0x002fc800078e0018 */
[----:B----4-:R-:W-:Y:S02]  /*07e0*/  @!P1 IMAD.WIDE.U32 R18, R29, 0x8, R18 ;  /* 0x000000081d129825 */ /* 0x010fe400078e0012 */
[----:B------:R-:W4:Y:S04]  /*07f0*/  @!P1 LDG.E.64 R24, desc[UR4][R24.64] ;  /* 0x0000000418189981 */ /* 0x000f28000c1e1b00 */
[----:B------:R-:W5:Y:S01]  /*0800*/  @!P1 LDG.E.64 R18, desc[UR4][R18.64] ;  /* 0x0000000412129981 */ /* 0x000f62000c1e1b00 */
[----:B------:R-:W-:Y:S01]  /*0810*/  P2R R26, PR, RZ, 0x10 ;  /* 0x00000010ff1a7803 */ /* 0x000fe20000000000 */
[----:B------:R-:W-:Y:S01]  /*0820*/  @!P1 VIADD R27, R27, 0x80 ;  /* 0x000000801b1b9836 */ /* 0x000fe20000000000 */
[----:B------:R-:W-:Y:S02]  /*0830*/  PLOP3.LUT P4, PT, PT, PT, PT, 0x8, 0x0 ;  /* 0x000000000000781c */ /* 0x000fe40003f8e170 */
[----:B------:R-:W-:-:S02]  /*0840*/  PLOP3.LUT P0, PT, PT, PT, PT, 0x8, 0x0 ;  /* 0x000000000000781c */ /* 0x000fc40003f0e170 */
[----:B------:R-:W-:Y:S02]  /*0850*/  PLOP3.LUT P5, PT, PT, PT, PT, 0x8, 0x0 ;  /* 0x000000000000781c */ /* 0x000fe40003fae170 */
[----:B------:R-:W-:Y:S02]  /*0860*/  P2R R3, PR, RZ, 0x40 ;  /* 0x00000040ff037803 */ /* 0x000fe40000000000 */
[----:B------:R-:W-:-:S13]  /*0870*/  ISETP.GE.AND P6, PT, R27, R2, PT ;  /* 0x000000021b00720c */ /* 0x000fda0003fc6270 */
[----:B------:R-:W-:Y:S01]  /*0880*/  @!P6 IMAD.IADD R27, R0, 0x1, R27 ;  /* 0x00000001001be824 */ /* 0x000fe200078e021b */
[----:B--2---:R-:W-:Y:S02]  /*0890*/  @!P3 DSETP.NEU.AND P0, PT, R22, RZ, PT ;  /* 0x000000ff1600b22a */ /* 0x004fe40003f0d000 */
[----:B---3--:R-:W-:Y:S01]  /*08a0*/  @!P3 DSETP.NEU.AND P4, PT, R20, RZ, PT ;  /* 0x000000ff1400b22a */ /* 0x008fe20003f8d000 */
[----:B------:R-:W-:-:S05]  /*08b0*/  PLOP3.LUT P3, PT, PT, PT, PT, 0x8, 0x0 ;  /* 0x000000000000781c */ /* 0x000fca0003f6e170 */
[----:B------:R-:W-:Y:S01]  /*08c0*/  P2R R22, PR, RZ, 0x10 ;  /* 0x00000010ff167803 */ /* 0x000fe20000000000 */
[----:B----4-:R-:W-:Y:S02]  /*08d0*/  @!P1 DSETP.NEU.AND P5, PT, R24, RZ, PT ;  /* 0x000000ff1800922a */ /* 0x010fe40003fad000 */
[----:B-----5:R-:W-:-:S04]  /*08e0*/  @!P1 DSETP.NEU.AND P3, PT, R18, RZ, PT ;  /* 0x000000ff1200922a */ /* 0x020fc80003f6d000 */
[----:B------:R-:W-:Y:S01]  /*08f0*/  P2R R21, PR, RZ, 0x20 ;  /* 0x00000020ff157803 */ /* 0x000fe20000000000 */
[----:B------:R-:W0:Y:S01]  /*0900*/  @!P6 LDC.64 R18, c[0x0][0x228] ;  /* 0x00008a00ff12eb82 */ /* 0x000e220000000a00 */
[----:B------:R-:W-:-:S07]  /*0910*/  ISETP.NE.AND P5, PT, R22, RZ, PT ;  /* 0x000000ff1600720c */ /* 0x000fce0003fa5270 */
[----:B------:R-:W1:Y:S01]  /*0920*/  @!P6 LDC.64 R22, c[0x0][0x220] ;  /* 0x00008800ff16eb82 */ /* 0x000e620000000a00 */
[----:B------:R-:W-:Y:S02]  /*0930*/  P2R R20, PR, RZ, 0x1 ;  /* 0x00000001ff147803 */ /* 0x000fe40000000000 */
[----:B------:R-:W-:Y:S01]  /*0940*/  ISETP.NE.AND P0, PT, R26, RZ, PT ;  /* 0x000000ff1a00720c */ /* 0x000fe20003f05270 */
[----:B-1----:R-:W-:-:S04]  /*0950*/  @!P6 IMAD.WIDE.U32 R24, R27, 0x8, R22 ;  /* 0x000000081b18e825 */ /* 0x002fc800078e0016 */
[----:B0-----:R-:W-:Y:S02]  /*0960*/  @!P6 IMAD.WIDE.U32 R26, R27, 0x8, R18 ;  /* 0x000000081b1ae825 */ /* 0x001fe400078e0012 */
[----:B------:R-:W2:Y:S01]  /*0970*/  @!P6 LDG.E.64 R24, desc[UR4][R24.64] ;  /* 0x000000041818e981 */ /* 0x000ea2000c1e1b00 */
[----:B------:R-:W0:Y:S03]  /*0980*/  @!P2 LDC.64 R18, c[0x0][0x218] ;  /* 0x00008600ff12ab82 */ /* 0x000e260000000a00 */
[----:B------:R-:W3:Y:S01]  /*0990*/  @!P6 LDG.E.64 R26, desc[UR4][R26.64] ;  /* 0x000000041a1ae981 */ /* 0x000ee2000c1e1b00 */
[----:B------:R-:W-:Y:S02]  /*09a0*/  PLOP3.LUT P4, PT, PT, PT, PT, 0x8, 0x0 ;  /* 0x000000000000781c */ /* 0x000fe40003f8e170 */
[----:B------:R-:W-:Y:S01]  /*09b0*/  PLOP3.LUT P1, PT, PT, PT, PT, 0x8, 0x0 ;  /* 0x000000000000781c */ /* 0x000fe20003f2e170 */
[----:B------:R-:W-:Y:S01]  /*09c0*/  @!P2 IMAD.IADD R23, R0, 0x1, R5 ;  /* 0x000000010017a824 */ /* 0x000fe200078e0205 */
[----:B------:R-:W-:-:S03]  /*09d0*/  CS2R R28, SRZ ;  /* 0x00000000001c7805 */ /* 0x000fc6000001ff00 */
[----:B--2---:R-:W-:Y:S01]  /*09e0*/  @!P6 DSETP.NEU.AND P4, PT, R24, RZ, PT ;  /* 0x000000ff1800e22a */ /* 0x004fe20003f8d000 */
[----:B------:R-:W1:Y:S01]  /*09f0*/  @!P2 LDC.64 R24, c[0x0][0x220] ;  /* 0x00008800ff18ab82 */ /* 0x000e620000000a00 */
[----:B---3--:R-:W-:Y:S01]  /*0a00*/  @!P6 DSETP.NEU.AND P1, PT, R26, RZ, PT ;  /* 0x000000ff1a00e22a */ /* 0x008fe20003f2d000 */
[----:B0-----:R-:W-:-:S06]  /*0a10*/  @!P2 IADD3 R18, P6, R23, R18, RZ ;  /* 0x000000121712a210 */ /* 0x001fcc0007fde0ff */
[----:B------:R-:W0:Y:S01]  /*0a20*/  @!P2 LDC.64 R22, c[0x0][0x228] ;  /* 0x00008a00ff16ab82 */ /* 0x000e220000000a00 */
[----:B------:R-:W-:Y:S01]  /*0a30*/  CS2R R26, SRZ ;  /* 0x00000000001a7805 */ /* 0x000fe2000001ff00 */
[----:B-1----:R-:W-:-:S05]  /*0a40*/  @!P2 IMAD.WIDE.U32 R24, R4, 0x8, R24 ;  /* 0x000000080418a825 */ /* 0x002fca00078e0018 */
[----:B------:R-:W2:Y:S01]  /*0a50*/  @!P2 LDG.E.64 R28, desc[UR4][R24.64] ;  /* 0x00000004181ca981 */ /* 0x000ea2000c1e1b00 */
[----:B0-----:R-:W-:-:S05]  /*0a60*/  @!P2 IMAD.WIDE.U32 R22, R4, 0x8, R22 ;  /* 0x000000080416a825 */ /* 0x001fca00078e0016 */
[----:B------:R-:W3:Y:S01]  /*0a70*/  @!P2 LDG.E.64 R26, desc[UR4][R22.64] ;  /* 0x00000004161aa981 */ /* 0x000ee2000c1e1b00 */
[----:B------:R-:W-:Y:S01]  /*0a80*/  @!P2 IMAD.X R19, RZ, RZ, R19, P6 ;  /* 0x000000ffff13a224 */ /* 0x000fe200030e0613 */
[----:B------:R-:W-:Y:S01]  /*0a90*/  PLOP3.LUT P1, PT, P4, P1, PT, 0x28, 0x0 ;  /* 0x000000000000781c */ /* 0x000fe20002722570 */
[----:B------:R-:W-:Y:S04]  /*0aa0*/  BSSY B0, `(.L_x_7124) ;  /* 0x000004b000007945 */ /* 0x000fe80003800000 */
[----:B------:R-:W-:Y:S01]  /*0ab0*/  BSSY B1, `(.L_x_7125) ;  /* 0x0000042000017945 */ /* 0x000fe20003800000 */
[----:B---3--:R-:W-:-:S06]  /*0ac0*/  DSETP.NEU.AND P6, PT, R26, RZ, PT ;  /* 0x000000ff1a00722a */ /* 0x008fcc0003fcd000 */
[----:B--2---:R-:W-:-:S06]  /*0ad0*/  DSETP.NEU.XOR P6, PT, R28, RZ, P6 ;  /* 0x000000ff1c00722a */ /* 0x004fcc00037cd800 */
[----:B------:R-:W-:Y:S01]  /*0ae0*/  @!P2 SEL R27, RZ, 0x1, !P6 ;  /* 0x00000001ff1ba807 */ /* 0x000fe20007000000 */
[----:B------:R-:W-:-:S06]  /*0af0*/  DSETP.NEU.AND P6, PT, R8, RZ, PT ;  /* 0x000000ff0800722a */ /* 0x000fcc0003fcd000 */
[----:B------:R-:W-:-:S06]  /*0b00*/  DSETP.NEU.XOR P6, PT, R6, RZ, P6 ;  /* 0x000000ff0600722a */ /* 0x000fcc00037cd800 */
[----:B------:R-:W-:Y:S01]  /*0b10*/  SEL R9, RZ, 0x1, !P6 ;  /* 0x00000001ff097807 */ /* 0x000fe20007000000 */
[----:B------:R-:W-:-:S06]  /*0b20*/  DSETP.NEU.AND P6, PT, R12, RZ, PT ;  /* 0x000000ff0c00722a */ /* 0x000fcc0003fcd000 */
[----:B------:R-:W-:-:S06]  /*0b30*/  DSETP.NEU.XOR P6, PT, R10, RZ, P6 ;  /* 0x000000ff0a00722a */ /* 0x000fcc00037cd800 */
[----:B------:R-:W-:Y:S02]  /*0b40*/  SEL R11, RZ, 0x1, !P6 ;  /* 0x00000001ff0b7807 */ /* 0x000fe40007000000 */
[----:B------:R-:W-:Y:S01]  /*0b50*/  ISETP.NE.AND P6, PT, R3, RZ, PT ;  /* 0x000000ff0300720c */ /* 0x000fe20003fc5270 */
[----:B------:R-:W-:-:S03]  /*0b60*/  VIADD R3, R5, 0x80 ;  /* 0x0000008005037836 */ /* 0x000fc60000000000 */
[----:B------:R-:W-:Y:S02]  /*0b70*/  PLOP3.LUT P6, PT, P6, P0, PT, 0x28, 0x0 ;  /* 0x000000000000781c */ /* 0x000fe400037c0570 */
[----:B------:R-:W-:Y:S01]  /*0b80*/  ISETP.NE.AND P0, PT, R20, RZ, PT ;  /* 0x000000ff1400720c */ /* 0x000fe20003f05270 */
[----:B------:R-:W-:-:S03]  /*0b90*/  @!P2 IMAD.MOV.U32 R5, RZ, RZ, R3 ;  /* 0x000000ffff05a224 */ /* 0x000fc600078e0003 */
[----:B------:R-:W-:Y:S02]  /*0ba0*/  PLOP3.LUT P0, PT, P5, P0, PT, 0x28, 0x0 ;  /* 0x000000000000781c */ /* 0x000fe40002f00570 */
[----:B------:R-:W-:Y:S02]  /*0bb0*/  ISETP.NE.AND P5, PT, R21, RZ, PT ;  /* 0x000000ff1500720c */ /* 0x000fe40003fa5270 */
[----:B------:R-:W-:Y:S02]  /*0bc0*/  ISETP.GE.AND P4, PT, R5, R2, PT ;  /* 0x000000020500720c */ /* 0x000fe40003f86270 */
[----:B------:R-:W-:-:S03]  /*0bd0*/  PLOP3.LUT P3, PT, P5, P3, PT, 0x28, 0x0 ;  /* 0x000000000000781c */ /* 0x000fc60002f66570 */
[----:B------:R-:W-:Y:S01]  /*0be0*/  DSETP.NEU.AND P5, PT, R16, RZ, PT ;  /* 0x000000ff1000722a */ /* 0x000fe20003fad000 */
[----:B------:R0:W-:Y:S05]  /*0bf0*/  @!P2 STG.E.U8 desc[UR4][R18.64], R27 ;  /* 0x0000001b1200a986 */ /* 0x0001ea000c101104 */
[----:B------:R-:W-:Y:S01]  /*0c00*/  DSETP.NEU.XOR P2, PT, R14, RZ, P5 ;  /* 0x000000ff0e00722a */ /* 0x000fe20002f4d800 */
[----:B------:R-:W-:Y:S02]  /*0c10*/  SEL R13, RZ, 0x1, !P6 ;  /* 0x00000001ff0d7807 */ /* 0x000fe40007000000 */
[----:B------:R-:W-:Y:S02]  /*0c20*/  SEL R15, RZ, 0x1, !P0 ;  /* 0x00000001ff0f7807 */ /* 0x000fe40004000000 */
[----:B------:R-:W-:-:S02]  /*0c30*/  SEL R17, RZ, 0x1, !P3 ;  /* 0x00000001ff117807 */ /* 0x000fc40005800000 */
        /* <DEDUP_REMOVED lines=16> */
.L_x_7126:
        /* <DEDUP_REMOVED lines=8> */
.L_x_7127:
        /* <DEDUP_REMOVED lines=8> */
.L_x_7128:
        /* <DEDUP_REMOVED lines=9> */
.L_x_7129:
[----:B------:R-:W-:Y:S05]  /*0ed0*/  BSYNC B1 ;  /* 0x0000000000017941 */ /* 0x000fea0003800000 */
.L_x_7125:
[----:B------:R-:W-:-:S13]  /*0ee0*/  ISETP.GE.AND P0, PT, R5, R2, PT ;  /* 0x000000020500720c */ /* 0x000fda0003f06270 */
[----:B0-----:R-:W0:Y:S01]  /*0ef0*/  @!P0 LDC.64 R8, c[0x0][0x218] ;  /* 0x00008600ff088b82 */ /* 0x001e220000000a00 */
[----:B-12---:R-:W-:Y:S02]  /*0f00*/  @!P0 IMAD.IADD R7, R0, 0x1, R5 ;  /* 0x0000000100078824 */ /* 0x006fe400078e0205 */
[----:B------:R-:W-:-:S03]  /*0f10*/  @!P0 VIADD R5, R5, 0x80 ;  /* 0x0000008005058836 */ /* 0x000fc60000000000 */
[----:B0-----:R-:W-:-:S05]  /*0f20*/  @!P0 IADD3 R6, P2, R7, R8, RZ ;  /* 0x0000000807068210 */ /* 0x001fca0007f5e0ff */
[----:B------:R-:W-:-:S05]  /*0f30*/  @!P0 IMAD.X R7, RZ, RZ, R9, P2 ;  /* 0x000000ffff078224 */ /* 0x000fca00010e0609 */
[----:B------:R2:W-:Y:S03]  /*0f40*/  @!P0 STG.E.U8 desc[UR4][R6.64], R17 ;  /* 0x0000001106008986 */ /* 0x0005e6000c101104 */
.L_x_7130:
[----:B------:R-:W-:Y:S05]  /*0f50*/  BSYNC B0 ;  /* 0x0000000000007941 */ /* 0x000fea0003800000 */
.L_x_7124:
[----:B------:R-:W-:Y:S05]  /*0f60*/  WARPSYNC.ALL ;  /* 0x0000000000007948 */ /* 0x000fea0003800000 */
[----:B------:R-:W-:-:S13]  /*0f70*/  ISETP.GE.AND P0, PT, R5, R2, PT ;  /* 0x000000020500720c */ /* 0x000fda0003f06270 */
[----:B------:R-:W-:Y:S05]  /*0f80*/  @P0 EXIT ;  /* 0x000000000000094d */ /* 0x000fea0003800000 */
[----:B------:R-:W-:Y:S01]  /*0f90*/  IMAD.IADD R0, R0, 0x1, R5 ;  /* 0x0000000100007824 */ /* 0x000fe200078e0205 */
[----:B------:R-:W-:Y:S01]  /*0fa0*/  ULDC.64 UR6, c[0x0][0x218] ;  /* 0x0000860000067ab9 */ /* 0x000fe20000000a00 */
[----:B------:R-:W-:-:S03]  /*0fb0*/  SEL R5, RZ, 0x1, !P1 ;  /* 0x00000001ff057807 */ /* 0x000fc60004800000 */
[----:B------:R-:W-:-:S05]  /*0fc0*/  IADD3 R2, P0, R0, UR6, RZ ;  /* 0x0000000600027c10 */ /* 0x000fca000ff1e0ff */
[----:B------:R-:W-:-:S05]  /*0fd0*/  IMAD.X R3, RZ, RZ, UR7, P0 ;  /* 0x00000007ff037e24 */ /* 0x000fca00080e06ff */
[----:B------:R-:W-:Y:S01]  /*0fe0*/  STG.E.U8 desc[UR4][R2.64], R5 ;  /* 0x0000000502007986 */ /* 0x000fe2000c101104 */
[----:B------:R-:W-:Y:S05]  /*0ff0*/  EXIT ;  /* 0x000000000000794d */ /* 0x000fea0003800000 */
.L_x_7131:
        /* <DEDUP_REMOVED lines=16> */
.L_x_43816:


//--------------------- .text._ZN2at6native29vectorized_elementwise_kernelILi4ENS0_13BinaryFunctorIddbZZZNS0_23logical_xor_kernel_cudaERNS_14TensorIteratorEENKUlvE0_clEvENKUlvE4_clEvEUlddE_EESt5arrayIPcLm3EEEEviT0_T1_ --------------------------
	.section	.text._ZN2at6native29vectorized_elementwise_kernelILi4ENS0_13BinaryFunctorIddbZZZNS0_23logical_xor_kernel_cudaERNS_14TensorIteratorEENKUlvE0_clEvENKUlvE4_clEvEUlddE_EESt5arrayIPcLm3EEEEviT0_T1_,"ax",@progbits
	.align	128
        .global         _ZN2at6native29vectorized_elementwise_kernelILi4ENS0_13BinaryFunctorIddbZZZNS0_23logical_xor_kernel_cudaERNS_14TensorIteratorEENKUlvE0_clEvENKUlvE4_clEvEUlddE_EESt5arrayIPcLm3EEEEviT0_T1_
        .type           _ZN2at6native29vectorized_elementwise_kernelILi4ENS0_13BinaryFunctorIddbZZZNS0_23logical_xor_kernel_cudaERNS_14TensorIteratorEENKUlvE0_clEvENKUlvE4_clEvEUlddE_EESt5arrayIPcLm3EEEEviT0_T1_,@function
        .size           _ZN2at6native29vectorized_elementwise_kernelILi4ENS0_13BinaryFunctorIddbZZZNS0_23logical_xor_kernel_cudaERNS_14TensorIteratorEENKUlvE0_clEvENKUlvE4_clEvEUlddE_EESt5arrayIPcLm3EEEEviT0_T1_,(.L_x_43817 - _ZN2at6native29vectorized_elementwise_kernelILi4ENS0_13BinaryFunctorIddbZZZNS0_23logical_xor_kernel_cudaERNS_14TensorIteratorEENKUlvE0_clEvENKUlvE4_clEvEUlddE_EESt5arrayIPcLm3EEEEviT0_T1_)
        .other          _ZN2at6native29vectorized_elementwise_kernelILi4ENS0_13BinaryFunctorIddbZZZNS0_23logical_xor_kernel_cudaERNS_14TensorIteratorEENKUlvE0_clEvENKUlvE4_clEvEUlddE_EESt5arrayIPcLm3EEEEviT0_T1_,@"STO_CUDA_ENTRY STV_DEFAULT"
_ZN2at6native29vectorized_elementwise_kernelILi4ENS0_13BinaryFunctorIddbZZZNS0_23logical_xor_kernel_cudaERNS_14TensorIteratorEENKUlvE0_clEvENKUlvE4_clEvEUlddE_EESt5arrayIPcLm3EEEEviT0_T1_:
.text._ZN2at6native29vectorized_elementwise_kernelILi4ENS0_13BinaryFunctorIddbZZZNS0_23logical_xor_kernel_cudaERNS_14TensorIteratorEENKUlvE0_clEvENKUlvE4_clEvEUlddE_EESt5arrayIPcLm3EEEEviT0_T1_:
        /* <DEDUP_REMOVED lines=17> */
[----:B------:R-:W-:-:S03]  /*0110*/  IMAD.WIDE.U32 R8, R11, 0x20, R8 ;  /* 0x000000200b087825 */ /* 0x000fc600078e0008 */
[----:B------:R-:W4:Y:S04]  /*0120*/  LDG.E.128 R16, desc[UR4][R2.64+0x1000] ;  /* 0x0010000402107981 */ /* 0x000f28000c1e1d00 */
[----:B------:R-:W5:Y:S04]  /*0130*/  LDG.E.128 R28, desc[UR4][R8.64] ;  /* 0x00000004081c7981 */ /* 0x000f68000c1e1d00 */
[----:B------:R-:W5:Y:S04]  /*0140*/  LDG.E.128 R24, desc[UR4][R8.64+0x1000] ;  /* 0x0010000408187981 */ /* 0x000f68000c1e1d00 */
[----:B------:R-:W5:Y:S04]  /*0150*/  LDG.E.128 R20, desc[UR4][R8.64+0x10] ;  /* 0x0000100408147981 */ /* 0x000f68000c1e1d00 */
[----:B------:R-:W5:Y:S01]  /*0160*/  LDG.E.128 R8, desc[UR4][R8.64+0x1010] ;  /* 0x0010100408087981 */ /* 0x000f62000c1e1d00 */
[----:B--2---:R-:W-:-:S02]  /*0170*/  DSETP.NEU.AND P0, PT, R4, RZ, PT ;  /* 0x000000ff0400722a */ /* 0x004fc40003f0d000 */
[----:B------:R-:W-:Y:S01]  /*0180*/  DSETP.NEU.AND P1, PT, R6, RZ, PT ;  /* 0x000000ff0600722a */ /* 0x000fe20003f2d000 */
[----:B------:R0:W2:Y:S01]  /*0190*/  LDG.E.128 R4, desc[UR4][R2.64+0x1010] ;  /* 0x0010100402047981 */ /* 0x0000a2000c1e1d00 */
[----:B---3--:R-:W-:Y:S01]  /*01a0*/  DSETP.NEU.AND P3, PT, R12, RZ, PT ;  /* 0x000000ff0c00722a */ /* 0x008fe20003f6d000 */
[----:B------:R-:W1:Y:S01]  /*01b0*/  S2R R12, SR_TID.X ;  /* 0x00000000000c7919 */ /* 0x000e620000002100 */
[----:B----4-:R-:W-:Y:S02]  /*01c0*/  DSETP.NEU.AND P4, PT, R16, RZ, PT ;  /* 0x000000ff1000722a */ /* 0x010fe40003f8d000 */
[----:B------:R-:W-:Y:S02]  /*01d0*/  DSETP.NEU.AND P6, PT, R18, RZ, PT ;  /* 0x000000ff1200722a */ /* 0x000fe40003fcd000 */
[----:B-----5:R-:W-:Y:S02]  /*01e0*/  DSETP.NEU.XOR P0, PT, R28, RZ, P0 ;  /* 0x000000ff1c00722a */ /* 0x020fe4000070d800 */
[----:B------:R-:W-:-:S02]  /*01f0*/  DSETP.NEU.XOR P1, PT, R30, RZ, P1 ;  /* 0x000000ff1e00722a */ /* 0x000fc40000f2d800 */
[----:B------:R-:W-:Y:S02]  /*0200*/  DSETP.NEU.XOR P4, PT, R24, RZ, P4 ;  /* 0x000000ff1800722a */ /* 0x000fe4000278d800 */
[----:B------:R-:W-:Y:S01]  /*0210*/  DSETP.NEU.XOR P6, PT, R26, RZ, P6 ;  /* 0x000000ff1a00722a */ /* 0x000fe200037cd800 */
[----:B0-----:R-:W-:Y:S01]  /*0220*/  SEL R2, RZ, 0x1, !P0 ;  /* 0x00000001ff027807 */ /* 0x001fe20004000000 */
[----:B------:R-:W-:Y:S01]  /*0230*/  DSETP.NEU.AND P2, PT, R14, RZ, PT ;  /* 0x000000ff0e00722a */ /* 0x000fe20003f4d000 */
[----:B------:R-:W-:Y:S01]  /*0240*/  SEL R3, RZ, 0x1, !P1 ;  /* 0x00000001ff037807 */ /* 0x000fe20004800000 */
[----:B------:R-:W-:-:S04]  /*0250*/  DSETP.NEU.XOR P3, PT, R20, RZ, P3 ;  /* 0x000000ff1400722a */ /* 0x000fc80001f6d800 */
[----:B------:R-:W-:Y:S02]  /*0260*/  DSETP.NEU.XOR P2, PT, R22, RZ, P2 ;  /* 0x000000ff1600722a */ /* 0x000fe4000174d800 */
[----:B--2---:R-:W-:Y:S02]  /*0270*/  DSETP.NEU.AND P5, PT, R4, RZ, PT ;  /* 0x000000ff0400722a */ /* 0x004fe40003fad000 */
[----:B------:R-:W-:Y:S01]  /*0280*/  DSETP.NEU.AND P0, PT, R6, RZ, PT ;  /* 0x000000ff0600722a */ /* 0x000fe20003f0d000 */
[----:B------:R-:W-:Y:S02]  /*0290*/  SEL R4, RZ, 0x1, !P4 ;  /* 0x00000001ff047807 */ /* 0x000fe40006000000 */
[----:B------:R-:W-:Y:S01]  /*02a0*/  SEL R5, RZ, 0x1, !P6 ;  /* 0x00000001ff057807 */ /* 0x000fe20007000000 */
[----:B------:R-:W-:Y:S01]  /*02b0*/  DSETP.NEU.XOR P5, PT, R8, RZ, P5 ;  /* 0x000000ff0800722a */ /* 0x000fe20002fad800 */
[----:B------:R-:W-:Y:S01]  /*02c0*/  PRMT R7, R3, 0x7604, R2 ;  /* 0x0000760403077816 */ /* 0x000fe20000000002 */
[----:B------:R-:W-:Y:S01]  /*02d0*/  DSETP.NEU.XOR P0, PT, R10, RZ, P0 ;  /* 0x000000ff0a00722a */ /* 0x000fe2000070d800 */
[----:B------:R-:W-:-:S02]  /*02e0*/  PRMT R5, R5, 0x7604, R4 ;  /* 0x0000760405057816 */ /* 0x000fc40000000004 */
[----:B------:R-:W-:Y:S02]  /*02f0*/  IADD3 R2, P1, R0, UR6, RZ ;  /* 0x0000000600027c10 */ /* 0x000fe4000ff3e0ff */
[----:B------:R-:W-:Y:S02]  /*0300*/  SEL R0, RZ, 0x1, !P3 ;  /* 0x00000001ff007807 */ /* 0x000fe40005800000 */
[----:B------:R-:W-:Y:S01]  /*0310*/  SEL R4, RZ, 0x1, !P5 ;  /* 0x00000001ff047807 */ /* 0x000fe20006800000 */
[----:B------:R-:W-:Y:S01]  /*0320*/  IMAD.X R3, RZ, RZ, UR7, P1 ;  /* 0x00000007ff037e24 */ /* 0x000fe200088e06ff */
[----:B------:R-:W-:Y:S02]  /*0330*/  PRMT R7, R0, 0x7054, R7 ;  /* 0x0000705400077816 */ /* 0x000fe40000000007 */
[----:B------:R-:W-:Y:S02]  /*0340*/  PRMT R5, R4, 0x7054, R5 ;  /* 0x0000705404057816 */ /* 0x000fe40000000005 */
[----:B------:R-:W-:-:S02]  /*0350*/  SEL R0, RZ, 0x1, !P2 ;  /* 0x00000001ff007807 */ /* 0x000fc40005000000 */
[----:B------:R-:W-:Y:S01]  /*0360*/  SEL R4, RZ, 0x1, !P0 ;  /* 0x00000001ff047807 */ /* 0x000fe20004000000 */
[----:B-1----:R-:W-:Y:S01]  /*0370*/  IMAD.WIDE R12, R12, 0x4, R2 ;  /* 0x000000040c0c7825 */ /* 0x002fe200078e0202 */
[----:B------:R-:W-:Y:S02]  /*0380*/  PRMT R7, R0, 0x654, R7 ;  /* 0x0000065400077816 */ /* 0x000fe40000000007 */
[----:B------:R-:W-:-:S03]  /*0390*/  PRMT R5, R4, 0x654, R5 ;  /* 0x0000065404057816 */ /* 0x000fc60000000005 */
[----:B------:R-:W-:Y:S04]  /*03a0*/  STG.E desc[UR4][R12.64], R7 ;  /* 0x000000070c007986 */ /* 0x000fe8000c101904 */
[----:B------:R-:W-:Y:S01]  /*03b0*/  STG.E desc[UR4][R12.64+0x200], R5 ;  /* 0x000200050c007986 */ /* 0x000fe2000c101904 */
[----:B------:R-:W-:Y:S05]  /*03c0*/  EXIT ;  /* 0x000000000000794d */ /* 0x000fea0003800000 */
.L_x_7132:
        /* <DEDUP_REMOVED lines=11> */
[----:B------:R-:W1:Y:S01]  /*0480*/  @!P4 LDC.64 R14, c[0x0][0x220] ;  /* 0x00008800ff0ecb82 */ /* 0x000e620000000a00 */
[----:B------:R-:W-:-:S05]  /*0490*/  @!P4 VIADD R26, R26, 0x80 ;  /* 0x000000801a1ac836 */ /* 0x000fca0000000000 */
[----:B------:R-:W-:Y:S01]  /*04a0*/  ISETP.GE.AND P5, PT, R26, R2, PT ;  /* 0x000000021a00720c */ /* 0x000fe20003fa6270 */
[----:B0-----:R-:W-:Y:S01]  /*04b0*/  @!P1 IMAD.WIDE.U32 R16, R7, 0x8, R16 ;  /* 0x0000000807109825 */ /* 0x001fe200078e0010 */
[----:B------:R-:W0:Y:S11]  /*04c0*/  @!P4 LDC.64 R12, c[0x0][0x228] ;  /* 0x00008a00ff0ccb82 */ /* 0x000e360000000a00 */
[----:B------:R-:W-:Y:S01]  /*04d0*/  @!P5 IMAD.IADD R3, R0, 0x1, R26 ;  /* 0x000000010003d824 */ /* 0x000fe200078e021a */
[----:B------:R-:W2:Y:S01]  /*04e0*/  @!P5 LDC.64 R22, c[0x0][0x220] ;  /* 0x00008800ff16db82 */ /* 0x000ea20000000a00 */
[----:B------:R-:W-:-:S05]  /*04f0*/  @!P5 VIADD R26, R26, 0x80 ;  /* 0x000000801a1ad836 */ /* 0x000fca0000000000 */
[----:B------:R-:W-:-:S13]  /*0500*/  ISETP.GE.AND P0, PT, R26, R2, PT ;  /* 0x000000021a00720c */ /* 0x000fda0003f06270 */
[----:B------:R-:W3:Y:S01]  /*0510*/  @!P0 LDC.64 R8, c[0x0][0x220] ;  /* 0x00008800ff088b82 */ /* 0x000ee20000000a00 */
[----:B------:R-:W-:-:S07]  /*0520*/  @!P0 IMAD.IADD R19, R0, 0x1, R26 ;  /* 0x0000000100138824 */ /* 0x000fce00078e021a */
[----:B------:R-:W4:Y:S01]  /*0530*/  @!P0 LDC.64 R10, c[0x0][0x228] ;  /* 0x00008a00ff0a8b82 */ /* 0x000f220000000a00 */
[----:B---3--:R-:W-:-:S06]  /*0540*/  @!P0 IMAD.WIDE.U32 R20, R19, 0x8, R8 ;  /* 0x0000000813148825 */ /* 0x008fcc00078e0008 */
[----:B------:R-:W3:Y:S01]  /*0550*/  @!P0 LDG.E.64 R20, desc[UR4][R20.64] ;  /* 0x0000000414148981 */ /* 0x000ee2000c1e1b00 */
[----:B----4-:R-:W-:Y:S02]  /*0560*/  @!P0 IMAD.WIDE.U32 R18, R19, 0x8, R10 ;  /* 0x0000000813128825 */ /* 0x010fe400078e000a */
[----:B------:R-:W4:Y:S04]  /*0570*/  @!P1 LDC.64 R10, c[0x0][0x228] ;  /* 0x00008a00ff0a9b82 */ /* 0x000f280000000a00 */
[----:B------:R-:W5:Y:S01]  /*0580*/  @!P0 LDG.E.64 R18, desc[UR4][R18.64] ;  /* 0x0000000412128981 */ /* 0x000f62000c1e1b00 */
[----:B------:R-:W-:Y:S01]  /*0590*/  CS2R R8, SRZ ;  /* 0x0000000000087805 */ /* 0x000fe2000001ff00 */
[----:B------:R-:W-:Y:S02]  /*05a0*/  @!P0 VIADD R26, R26, 0x80 ;  /* 0x000000801a1a8836 */ /* 0x000fe40000000000 */
[----:B----4-:R-:W-:Y:S01]  /*05b0*/  @!P1 IMAD.WIDE.U32 R10, R7, 0x8, R10 ;  /* 0x00000008070a9825 */ /* 0x010fe200078e000a */
[----:B------:R-:W-:-:S02]  /*05c0*/  CS2R R6, SRZ ;  /* 0x0000000000067805 */ /* 0x000fc4000001ff00 */
[----:B------:R-:W-:Y:S02]  /*05d0*/  ISETP.GE.AND P3, PT, R26, R2, PT ;  /* 0x000000021a00720c */ /* 0x000fe40003f66270 */
[----:B------:R-:W4:Y:S04]  /*05e0*/  @!P1 LDG.E.64 R8, desc[UR4][R10.64] ;  /* 0x000000040a089981 */ /* 0x000f28000c1e1b00 */
[----:B------:R1:W4:Y:S02]  /*05f0*/  @!P1 LDG.E.64 R6, desc[UR4][R16.64] ;  /* 0x0000000410069981 */ /* 0x000324000c1e1b00 */
[----:B-1----:R-:W1:Y:S01]  /*0600*/  @!P5 LDC.64 R16, c[0x0][0x228] ;  /* 0x00008a00ff10db82 */ /* 0x002e620000000a00 */
[----:B------:R-:W-:Y:S01]  /*0610*/  CS2R R10, SRZ ;  /* 0x00000000000a7805 */ /* 0x000fe2000001ff00 */
[----:B------:R-:W-:-:S05]  /*0620*/  @!P4 IMAD.WIDE.U32 R14, R24, 0x8, R14 ;  /* 0x00000008180ec825 */ /* 0x000fca00078e000e */
[----:B------:R0:W4:Y:S01]  /*0630*/  @!P4 LDG.E.64 R10, desc[UR4][R14.64] ;  /* 0x000000040e0ac981 */ /* 0x000122000c1e1b00 */
[----:B--2---:R-:W-:Y:S01]  /*0640*/  @!P5 IMAD.WIDE.U32 R22, R3, 0x8, R22 ;  /* 0x000000080316d825 */ /* 0x004fe200078e0016 */
[----:B------:R-:W-:-:S03]  /*0650*/  PLOP3.LUT P6, PT, PT, PT, PT, 0x8, 0x0 ;  /* 0x000000000000781c */ /* 0x000fc60003fce170 */
[----:B------:R-:W-:Y:S01]  /*0660*/  @!P3 IMAD.IADD R28, R0, 0x1, R26 ;  /* 0x00000001001cb824 */ /* 0x000fe200078e021a */
[----:B0-----:R-:W-:Y:S01]  /*0670*/  CS2R R14, SRZ ;  /* 0x00000000000e7805 */ /* 0x001fe2000001ff00 */
[----:B------:R-:W-:Y:S02]  /*0680*/  @!P3 VIADD R26, R26, 0x80 ;  /* 0x000000801a1ab836 */ /* 0x000fe40000000000 */
[----:B------:R-:W-:Y:S01]  /*0690*/  @!P4 IMAD.WIDE.U32 R24, R24, 0x8, R12 ;  /* 0x000000081818c825 */ /* 0x000fe200078e000c */
[----:B------:R-:W-:Y:S02]  /*06a0*/  CS2R R12, SRZ ;  /* 0x00000000000c7805 */ /* 0x000fe4000001ff00 */
[----:B------:R1:W2:Y:S01]  /*06b0*/  @!P5 LDG.E.64 R14, desc[UR4][R22.64] ;  /* 0x00000004160ed981 */ /* 0x0002a2000c1e1b00 */
[----:B------:R-:W-:-:S03]  /*06c0*/  ISETP.GE.AND P1, PT, R26, R2, PT ;  /* 0x000000021a00720c */ /* 0x000fc60003f26270 */
[----:B------:R0:W2:Y:S01]  /*06d0*/  @!P4 LDG.E.64 R12, desc[UR4][R24.64] ;  /* 0x00000004180cc981 */ /* 0x0000a2000c1e1b00 */
[----:B-1----:R-:W-:Y:S01]  /*06e0*/  @!P5 IMAD.WIDE.U32 R22, R3, 0x8, R16 ;  /* 0x000000080316d825 */ /* 0x002fe200078e0010 */
[----:B------:R-:W-:Y:S02]  /*06f0*/  CS2R R16, SRZ ;  /* 0x0000000000107805 */ /* 0x000fe4000001ff00 */
[----:B------:R-:W-:-:S06]  /*0700*/  PLOP3.LUT P4, PT, PT, PT, PT, 0x8, 0x0 ;  /* 0x000000000000781c */ /* 0x000fcc0003f8e170 */
[----:B0-----:R-:W0:Y:S01]  /*0710*/  @!P1 LDC.64 R24, c[0x0][0x220] ;  /* 0x00008800ff189b82 */ /* 0x001e220000000a00 */
[----:B------:R1:W2:Y:S07]  /*0720*/  @!P5 LDG.E.64 R16, desc[UR4][R22.64] ;  /* 0x000000041610d981 */ /* 0x0002ae000c1e1b00 */
[----:B-1----:R-:W1:Y:S02]  /*0730*/  @!P3 LDC.64 R22, c[0x0][0x228] ;  /* 0x00008a00ff16bb82 */ /* 0x002e640000000a00 */
[----:B-1----:R-:W-:-:S06]  /*0740*/  @!P3 IMAD.WIDE.U32 R22, R28, 0x8, R22 ;  /* 0x000000081c16b825 */ /* 0x002fcc00078e0016 */
[----:B------:R-:W4:Y:S01]  /*0750*/  @!P3 LDG.E.64 R22, desc[UR4][R22.64] ;  /* 0x000000041616b981 */ /* 0x000f22000c1e1b00 */
[----:B---3--:R-:W-:Y:S01]  /*0760*/  @!P0 DSETP.NEU.AND P6, PT, R20, RZ, PT ;  /* 0x000000ff1400822a */ /* 0x008fe20003fcd000 */
[----:B------:R-:W1:Y:S01]  /*0770*/  @!P3 LDC.64 R20, c[0x0][0x220] ;  /* 0x00008800ff14bb82 */ /* 0x000e620000000a00 */
[----:B-----5:R-:W-:-:S07]  /*0780*/  @!P0 DSETP.NEU.AND P4, PT, R18, RZ, PT ;  /* 0x000000ff1200822a */ /* 0x020fce0003f8d000 */
[----:B------:R-:W3:Y:S01]  /*0790*/  @!P1 LDC.64 R18, c[0x0][0x228] ;  /* 0x00008a00ff129b82 */ /* 0x000ee20000000a00 */
[----:B-1----:R-:W-:-:S04]  /*07a0*/  @!P3 IMAD.WIDE.U32 R20, R28, 0x8, R20 ;  /* 0x000000081c14b825 */ /* 0x002fc800078e0014 */
[----:B------:R-:W-:Y:S02]  /*07b0*/  @!P1 IMAD.IADD R28, R0, 0x1, R26 ;  /* 0x00000001001c9824 */ /* 0x000fe400078e021a */
[----:B------:R-:W5:Y:S02]  /*07c0*/  @!P3 LDG.E.64 R20, desc[UR4][R20.64] ;  /* 0x000000041414b981 */ /* 0x000f64000c1e1b00 */
[----:B---3--:R-:W-:-:S06]  /*07d0*/  @!P1 IMAD.WIDE.U32 R18, R28, 0x8, R18 ;  /* 0x000000081c129825 */ /* 0x008fcc00078e0012 */
[----:B------:R-:W3:Y:S01]  /*07e0*/  @!P1 LDG.E.64 R18, desc[UR4][R18.64] ;  /* 0x0000000412129981 */ /* 0x000ee2000c1e1b00 */
[----:B0-----:R-:W-:-:S06]  /*07f0*/  @!P1 IMAD.WIDE.U32 R24, R28, 0x8, R24 ;  /* 0x000000081c189825 */ /* 0x001fcc00078e0018 */
[----:B------:R-:W2:Y:S01]  /*0800*/  @!P1 LDG.E.64 R24, desc[UR4][R24.64] ;  /* 0x0000000418189981 */ /* 0x000ea2000c1e1b00 */
[----:B------:R-:W-:Y:S01]  /*0810*/  @!P1 VIADD R26, R26, 0x80 ;  /* 0x000000801a1a9836 */ /* 0x000fe20000000000 */
[----:B------:R-:W-:Y:S02]  /*0820*/  P2R R27, PR, RZ, 0x10 ;  /* 0x00000010ff1b7803 */ /* 0x000fe40000000000 */
[----:B------:R-:W-:Y:S02]  /*0830*/  PLOP3.LUT P4, PT, PT, PT, PT, 0x8, 0x0 ;  /* 0x000000000000781c */ /* 0x000fe40003f8e170 */
[----:B------:R-:W-:Y:S02]  /*0840*/  PLOP3.LUT P0, PT, PT, PT, PT, 0x8, 0x0 ;  /* 0x000000000000781c */ /* 0x000fe40003f0e170 */
[----:B------:R-:W-:Y:S02]  /*0850*/  P2R R3, PR, RZ, 0x40 ;  /* 0x00000040ff037803 */ /* 0x000fe40000000000 */
[----:B------:R-:W-:-:S02]  /*0860*/  ISETP.GE.AND P6, PT, R26, R2, PT ;  /* 0x000000021a00720c */ /* 0x000fc40003fc6270 */
[----:B------:R-:W-:Y:S01]  /*0870*/  PLOP3.LUT P5, PT, PT, PT, PT, 0x8, 0x0 ;  /* 0x000000000000781c */ /* 0x000fe20003fae170 */
[----:B----4-:R-:W-:Y:S02]  /*0880*/  @!P3 DSETP.NEU.AND P0, PT, R22, RZ, PT ;  /* 0x000000ff1600b22a */ /* 0x010fe40003f0d000 */
[----:B-----5:R-:W-:Y:S01]  /*0890*/  @!P3 DSETP.NEU.AND P4, PT, R20, RZ, PT ;  /* 0x000000ff1400b22a */ /* 0x020fe20003f8d000 */
[----:B------:R-:W-:-:S07]  /*08a0*/  PLOP3.LUT P3, PT, PT, PT, PT, 0x8, 0x0 ;  /* 0x000000000000781c */ /* 0x000fce0003f6e170 */
[----:B---3--:R-:W-:Y:S01]  /*08b0*/  @!P1 DSETP.NEU.AND P3, PT, R18, RZ, PT ;  /* 0x000000ff1200922a */ /* 0x008fe20003f6d000 */
[----:B------:R-:W0:Y:S01]  /*08c0*/  @!P6 LDC.64 R18, c[0x0][0x228] ;  /* 0x00008a00ff12eb82 */ /* 0x000e220000000a00 */
[----:B------:R-:W-:Y:S01]  /*08d0*/  P2R R22, PR, RZ, 0x10 ;  /* 0x00000010ff167803 */ /* 0x000fe20000000000 */
[----:B--2---:R-:W-:Y:S01]  /*08e0*/  @!P1 DSETP.NEU.AND P5, PT, R24, RZ, PT ;  /* 0x000000ff1800922a */ /* 0x004fe20003fad000 */
[----:B------:R-:W-:-:S05]  /*08f0*/  @!P6 IMAD.IADD R25, R0, 0x1, R26 ;  /* 0x000000010019e824 */ /* 0x000fca00078e021a */
[----:B------:R-:W-:Y:S02]  /*0900*/  P2R R21, PR, RZ, 0x20 ;  /* 0x00000020ff157803 */ /* 0x000fe40000000000 */
[----:B------:R-:W-:Y:S02]  /*0910*/  ISETP.NE.AND P5, PT, R22, RZ, PT ;  /* 0x000000ff1600720c */ /* 0x000fe40003fa5270 */
[----:B------:R-:W1:Y:S01]  /*0920*/  @!P6 LDC.64 R22, c[0x0][0x220] ;  /* 0x00008800ff16eb82 */ /* 0x000e620000000a00 */
[----:B0-----:R-:W-:-:S06]  /*0930*/  @!P6 IMAD.WIDE.U32 R18, R25, 0x8, R18 ;  /* 0x000000081912e825 */ /* 0x001fcc00078e0012 */
[----:B------:R-:W2:Y:S01]  /*0940*/  @!P6 LDG.E.64 R18, desc[UR4][R18.64] ;  /* 0x000000041212e981 */ /* 0x000ea2000c1e1b00 */
[----:B-1----:R-:W-:-:S06]  /*0950*/  @!P6 IMAD.WIDE.U32 R22, R25, 0x8, R22 ;  /* 0x000000081916e825 */ /* 0x002fcc00078e0016 */
[----:B------:R-:W3:Y:S01]  /*0960*/  @!P6 LDG.E.64 R22, desc[UR4][R22.64] ;  /* 0x000000041616e981 */ /* 0x000ee2000c1e1b00 */
[----:B------:R-:W-:Y:S02]  /*0970*/  PLOP3.LUT P1, PT, PT, PT, PT, 0x8, 0x0 ;  /* 0x000000000000781c */ /* 0x000fe40003f2e170 */
[----:B------:R-:W-:Y:S01]  /*0980*/  PLOP3.LUT P4, PT, PT, PT, PT, 0x8, 0x0 ;  /* 0x000000000000781c */ /* 0x000fe20003f8e170 */
[----:B------:R-:W-:Y:S01]  /*0990*/  @!P2 IMAD.IADD R25, R0, 0x1, R4 ;  /* 0x000000010019a824 */ /* 0x000fe200078e0204 */
[----:B------:R-:W-:Y:S02]  /*09a0*/  P2R R20, PR, RZ, 0x1 ;  /* 0x00000001ff147803 */ /* 0x000fe40000000000 */
[----:B------:R-:W-:Y:S02]  /*09b0*/  ISETP.NE.AND P0, PT, R27, RZ, PT ;  /* 0x000000ff1b00720c */ /* 0x000fe40003f05270 */
[----:B------:R-:W-:Y:S01]  /*09c0*/  CS2R R26, SRZ ;  /* 0x00000000001a7805 */ /* 0x000fe2000001ff00 */
[----:B--2---:R-:W-:Y:S01]  /*09d0*/  @!P6 DSETP.NEU.AND P1, PT, R18, RZ, PT ;  /* 0x000000ff1200e22a */ /* 0x004fe20003f2d000 */
[----:B------:R-:W0:Y:S01]  /*09e0*/  @!P2 LDC.64 R18, c[0x0][0x218] ;  /* 0x00008600ff12ab82 */ /* 0x000e220000000a00 */
[----:B---3--:R-:W-:-:S07]  /*09f0*/  @!P6 DSETP.NEU.AND P4, PT, R22, RZ, PT ;  /* 0x000000ff1600e22a */ /* 0x008fce0003f8d000 */
[----:B------:R-:W1:Y:S01]  /*0a00*/  @!P2 LDC.64 R22, c[0x0][0x228] ;  /* 0x00008a00ff16ab82 */ /* 0x000e620000000a00 */
[----:B0-----:R-:W-:-:S07]  /*0a10*/  @!P2 IADD3 R18, P6, R25, R18, RZ ;  /* 0x000000121912a210 */ /* 0x001fce0007fde0ff */
[----:B------:R-:W0:Y:S01]  /*0a20*/  @!P2 LDC.64 R24, c[0x0][0x220] ;  /* 0x00008800ff18ab82 */ /* 0x000e220000000a00 */
[----:B-1----:R-:W-:-:S05]  /*0a30*/  @!P2 IMAD.WIDE.U32 R22, R5, 0x8, R22 ;  /* 0x000000080516a825 */ /* 0x002fca00078e0016 */
[----:B------:R1:W2:Y:S01]  /*0a40*/  @!P2 LDG.E.64 R26, desc[UR4][R22.64] ;  /* 0x00000004161aa981 */ /* 0x0002a2000c1e1b00 */
[----:B0-----:R-:W-:Y:S01]  /*0a50*/  @!P2 IMAD.WIDE.U32 R24, R5, 0x8, R24 ;  /* 0x000000080518a825 */ /* 0x001fe200078e0018 */
[----:B-1----:R-:W-:-:S06]  /*0a60*/  CS2R R22, SRZ ;  /* 0x0000000000167805 */ /* 0x002fcc000001ff00 */
[----:B------:R-:W3:Y:S01]  /*0a70*/  @!P2 LDG.E.64 R22, desc[UR4][R24.64] ;  /* 0x000000041816a981 */ /* 0x000ee2000c1e1b00 */
[----:B------:R-:W-:Y:S02]  /*0a80*/  @!P2 IMAD.X R19, RZ, RZ, R19, P6 ;  /* 0x000000ffff13a224 */ /* 0x000fe400030e0613 */
[----:B------:R-:W-:Y:S01]  /*0a90*/  VIADD R5, R4, 0x80 ;  /* 0x0000008004057836 */ /* 0x000fe20000000000 */
[----:B------:R-:W-:Y:S01]  /*0aa0*/  PLOP3.LUT P1, PT, P4, P1, PT, 0x28, 0x0 ;  /* 0x000000000000781c */ /* 0x000fe20002722570 */
[----:B------:R-:W-:Y:S04]  /*0ab0*/  BSSY B0, `(.L_x_7133) ;  /* 0x000004b000007945 */ /* 0x000fe80003800000 */
[----:B------:R-:W-:Y:S01]  /*0ac0*/  BSSY B1, `(.L_x_7134) ;  /* 0x0000042000017945 */ /* 0x000fe20003800000 */
[----:B--2---:R-:W-:-:S06]  /*0ad0*/  DSETP.NEU.AND P6, PT, R26, RZ, PT ;  /* 0x000000ff1a00722a */ /* 0x004fcc0003fcd000 */
[----:B---3--:R-:W-:-:S06]  /*0ae0*/  DSETP.NEU.XOR P6, PT, R22, RZ, P6 ;  /* 0x000000ff1600722a */ /* 0x008fcc00037cd800 */
[----:B------:R-:W-:Y:S01]  /*0af0*/  @!P2 SEL R27, RZ, 0x1, !P6 ;  /* 0x00000001ff1ba807 */ /* 0x000fe20007000000 */
[----:B------:R-:W-:-:S06]  /*0b00*/  DSETP.NEU.AND P6, PT, R8, RZ, PT ;  /* 0x000000ff0800722a */ /* 0x000fcc0003fcd000 */
[----:B------:R-:W-:-:S06]  /*0b10*/  DSETP.NEU.XOR P6, PT, R6, RZ, P6 ;  /* 0x000000ff0600722a */ /* 0x000fcc00037cd800 */
[----:B------:R-:W-:Y:S01]  /*0b20*/  SEL R7, RZ, 0x1, !P6 ;  /* 0x00000001ff077807 */ /* 0x000fe20007000000 */
[----:B------:R-:W-:-:S06]  /*0b30*/  DSETP.NEU.AND P6, PT, R12, RZ, PT ;  /* 0x000000ff0c00722a */ /* 0x000fcc0003fcd000 */
[----:B------:R-:W-:-:S06]  /*0b40*/  DSETP.NEU.XOR P6, PT, R10, RZ, P6 ;  /* 0x000000ff0a00722a */ /* 0x000fcc00037cd800 */
[----:B------:R-:W-:Y:S02]  /*0b50*/  SEL R9, RZ, 0x1, !P6 ;  /* 0x00000001ff097807 */ /* 0x000fe40007000000 */
[----:B------:R-:W-:-:S04]  /*0b60*/  ISETP.NE.AND P6, PT, R3, RZ, PT ;  /* 0x000000ff0300720c */ /* 0x000fc80003fc5270 */
[----:B------:R-:W-:Y:S02]  /*0b70*/  PLOP3.LUT P6, PT, P6, P0, PT, 0x28, 0x0 ;  /* 0x000000000000781c */ /* 0x000fe400037c0570 */
[----:B------:R-:W-:Y:S01]  /*0b80*/  ISETP.NE.AND P0, PT, R20, RZ, PT ;  /* 0x000000ff1400720c */ /* 0x000fe20003f05270 */
[----:B------:R-:W-:Y:S02]  /*0b90*/  IMAD.MOV.U32 R3, RZ, RZ, R4 ;  /* 0x000000ffff037224 */ /* 0x000fe400078e0004 */
[----:B------:R-:W-:Y:S01]  /*0ba0*/  @!P2 IMAD.MOV.U32 R3, RZ, RZ, R5 ;  /* 0x000000ffff03a224 */ /* 0x000fe200078e0005 */
[----:B------:R-:W-:Y:S02]  /*0bb0*/  PLOP3.LUT P0, PT, P5, P0, PT, 0x28, 0x0 ;  /* 0x000000000000781c */ /* 0x000fe40002f00570 */
[----:B------:R-:W-:Y:S02]  /*0bc0*/  ISETP.NE.AND P5, PT, R21, RZ, PT ;  /* 0x000000ff1500720c */ /* 0x000fe40003fa5270 */
[----:B------:R-:W-:-:S02]  /*0bd0*/  ISETP.GE.AND P4, PT, R3, R2, PT ;  /* 0x000000020300720c */ /* 0x000fc40003f86270 */
        /* <DEDUP_REMOVED lines=23> */
.L_x_7135:
        /* <DEDUP_REMOVED lines=8> */
.L_x_7136:
        /* <DEDUP_REMOVED lines=8> */
.L_x_7137:
        /* <DEDUP_REMOVED lines=9> */
.L_x_7138:
[----:B------:R-:W-:Y:S05]  /*0ee0*/  BSYNC B1 ;  /* 0x0000000000017941 */ /* 0x000fea0003800000 */
.L_x_7134:
[----:B------:R-:W-:-:S13]  /*0ef0*/  ISETP.GE.AND P0, PT, R3, R2, PT ;  /* 0x000000020300720c */ /* 0x000fda0003f06270 */
[----:B0-----:R-:W0:Y:S01]  /*0f00*/  @!P0 LDC.64 R6, c[0x0][0x218] ;  /* 0x00008600ff068b82 */ /* 0x001e220000000a00 */
[----:B-12---:R-:W-:Y:S02]  /*0f10*/  @!P0 IMAD.IADD R5, R0, 0x1, R3 ;  /* 0x0000000100058824 */ /* 0x006fe400078e0203 */
[----:B------:R-:W-:-:S03]  /*0f20*/  @!P0 VIADD R3, R3, 0x80 ;  /* 0x0000008003038836 */ /* 0x000fc60000000000 */
[----:B0-----:R-:W-:-:S05]  /*0f30*/  @!P0 IADD3 R4, P2, R5, R6, RZ ;  /* 0x0000000605048210 */ /* 0x001fca0007f5e0ff */
[----:B------:R-:W-:-:S05]  /*0f40*/  @!P0 IMAD.X R5, RZ, RZ, R7, P2 ;  /* 0x000000ffff058224 */ /* 0x000fca00010e0607 */
[----:B------:R2:W-:Y:S03]  /*0f50*/  @!P0 STG.E.U8 desc[UR4][R4.64], R17 ;  /* 0x0000001104008986 */ /* 0x0005e6000c101104 */
.L_x_7139:
[----:B------:R-:W-:Y:S05]  /*0f60*/  BSYNC B0 ;  /* 0x0000000000007941 */ /* 0x000fea0003800000 */
.L_x_7133:
[----:B------:R-:W-:Y:S05]  /*0f70*/  WARPSYNC.ALL ;  /* 0x0000000000007948 */ /* 0x000fea0003800000 */
[----:B------:R-:W-:-:S13]  /*0f80*/  ISETP.GE.AND P0, PT, R3, R2, PT ;  /* 0x000000020300720c */ /* 0x000fda0003f06270 */
[----:B------:R-:W-:Y:S05]  /*0f90*/  @P0 EXIT ;  /* 0x000000000000094d */ /* 0x000fea0003800000 */
[----:B------:R-:W-:Y:S01]  /*0fa0*/  IMAD.IADD R3, R0, 0x1, R3 ;  /* 0x0000000100037824 */ /* 0x000fe200078e0203 */
[----:B------:R-:W-:Y:S01]  /*0fb0*/  ULDC.64 UR6, c[0x0][0x218] ;  /* 0x0000860000067ab9 */ /* 0x000fe20000000a00 */
[----:B012---:R-:W-:-:S03]  /*0fc0*/  SEL R5, RZ, 0x1, !P1 ;  /* 0x00000001ff057807 */ /* 0x007fc60004800000 */
[----:B------:R-:W-:-:S05]  /*0fd0*/  IADD3 R2, P0, R3, UR6, RZ ;  /* 0x0000000603027c10 */ /* 0x000fca000ff1e0ff */
[----:B------:R-:W-:-:S05]  /*0fe0*/  IMAD.X R3, RZ, RZ, UR7, P0 ;  /* 0x00000007ff037e24 */ /* 0x000fca00080e06ff */
[----:B------:R-:W-:Y:S01]  /*0ff0*/  STG.E.U8 desc[UR4][R2.64], R5 ;  /* 0x0000000502007986 */ /* 0x000fe2000c101104 */
[----:B------:R-:W-:Y:S05]  /*1000*/  EXIT ;  /* 0x000000000000794d */ /* 0x000fea0003800000 */
.L_x_7140:
        /* <DEDUP_REMOVED lines=15> */
.L_x_43817:


//--------------------- .text._ZN2at6native29vectorized_elementwise_kernelILi8ENS0_13BinaryFunctorIddbZZZNS0_23logical_xor_kernel_cudaERNS_14TensorIteratorEENKUlvE0_clEvENKUlvE4_clEvEUlddE_EESt5arrayIPcLm3EEEEviT0_T1_ --------------------------
	.section	.text._ZN2at6native29vectorized_elementwise_kernelILi8ENS0_13BinaryFunctorIddbZZZNS0_23logical_xor_kernel_cudaERNS_14TensorIteratorEENKUlvE0_clEvENKUlvE4_clEvEUlddE_EESt5arrayIPcLm3EEEEviT0_T1_,"ax",@progbits
	.align	128
        .global         _ZN2at6native29vectorized_elementwise_kernelILi8ENS0_13BinaryFunctorIddbZZZNS0_23logical_xor_kernel_cudaERNS_14TensorIteratorEENKUlvE0_clEvENKUlvE4_clEvEUlddE_EESt5arrayIPcLm3EEEEviT0_T1_
        .type           _ZN2at6native29vectorized_elementwise_kernelILi8ENS0_13BinaryFunctorIddbZZZNS0_23logical_xor_kernel_cudaERNS_14TensorIteratorEENKUlvE0_clEvENKUlvE4_clEvEUlddE_EESt5arrayIPcLm3EEEEviT0_T1_,@function
        .size           _ZN2at6native29vectorized_elementwise_kernelILi8ENS0_13BinaryFunctorIddbZZZNS0_23logical_xor_kernel_cudaERNS_14TensorIteratorEENKUlvE0_clEvENKUlvE4_clEvEUlddE_EESt5arrayIPcLm3EEEEviT0_T1_,(.L_x_43818 - _ZN2at6native29vectorized_elementwise_kernelILi8ENS0_13BinaryFunctorIddbZZZNS0_23logical_xor_kernel_cudaERNS_14TensorIteratorEENKUlvE0_clEvENKUlvE4_clEvEUlddE_EESt5arrayIPcLm3EEEEviT0_T1_)
        .other          _ZN2at6native29vectorized_elementwise_kernelILi8ENS0_13BinaryFunctorIddbZZZNS0_23logical_xor_kernel_cudaERNS_14TensorIteratorEENKUlvE0_clEvENKUlvE4_clEvEUlddE_EESt5arrayIPcLm3EEEEviT0_T1_,@"STO_CUDA_ENTRY STV_DEFAULT"
_ZN2at6native29vectorized_elementwise_kernelILi8ENS0_13BinaryFunctorIddbZZZNS0_23logical_xor_kernel_cudaERNS_14TensorIteratorEENKUlvE0_clEvENKUlvE4_clEvEUlddE_EESt5arrayIPcLm3EEEEviT0_T1_:
.text._ZN2at6native29vectorized_elementwise_kernelILi8ENS0_13BinaryFunctorIddbZZZNS0_23logical_xor_kernel_cudaERNS_14TensorIteratorEENKUlvE0_clEvENKUlvE4_clEvEUlddE_EESt5arrayIPcLm3EEEEviT0_T1_:
        /* <DEDUP_REMOVED lines=20> */
[----:B------:R-:W5:Y:S04]  /*0140*/  LDG.E.128 R8, desc[UR4][R2.64+0x20] ;  /* 0x0000200402087981 */ /* 0x000f68000c1e1d00 */
[----:B------:R-:W5:Y:S01]  /*0150*/  LDG.E.128 R12, desc[UR4][R2.64+0x10] ;  /* 0x00001004020c7981 */ /* 0x000f62000c1e1d00 */
[----:B---3--:R-:W-:Y:S02]  /*0160*/  DSETP.NEU.AND P0, PT, R4, RZ, PT ;  /* 0x000000ff0400722a */ /* 0x008fe40003f0d000 */
[----:B------:R-:W-:Y:S01]  /*0170*/  DSETP.NEU.AND P1, PT, R6, RZ, PT ;  /* 0x000000ff0600722a */ /* 0x000fe20003f2d000 */
[----:B------:R-:W3:Y:S01]  /*0180*/  LDG.E.128 R4, desc[UR4][R28.64+0x30] ;  /* 0x000030041c047981 */ /* 0x000ee2000c1e1d00 */
[----:B----4-:R-:W-:-:S02]  /*0190*/  DSETP.NEU.AND P2, PT, R24, RZ, PT ;  /* 0x000000ff1800722a */ /* 0x010fc40003f4d000 */
[----:B------:R-:W-:Y:S01]  /*01a0*/  DSETP.NEU.AND P3, PT, R26, RZ, PT ;  /* 0x000000ff1a00722a */ /* 0x000fe20003f6d000 */
[----:B------:R0:W4:Y:S01]  /*01b0*/  LDG.E.128 R24, desc[UR4][R2.64+0x30] ;  /* 0x0000300402187981 */ /* 0x000122000c1e1d00 */
[----:B--2---:R-:W-:Y:S01]  /*01c0*/  DSETP.NEU.AND P4, PT, R16, RZ, PT ;  /* 0x000000ff1000722a */ /* 0x004fe20003f8d000 */
[----:B------:R-:W1:Y:S01]  /*01d0*/  S2R R16, SR_TID.X ;  /* 0x0000000000107919 */ /* 0x000e620000002100 */
[----:B-----5:R-:W-:Y:S02]  /*01e0*/  DSETP.NEU.XOR P0, PT, R20, RZ, P0 ;  /* 0x000000ff1400722a */ /* 0x020fe4000070d800 */
[----:B------:R-:W-:Y:S02]  /*01f0*/  DSETP.NEU.AND P6, PT, R18, RZ, PT ;  /* 0x000000ff1200722a */ /* 0x000fe40003fcd000 */
[----:B------:R-:W-:Y:S02]  /*0200*/  DSETP.NEU.XOR P4, PT, R8, RZ, P4 ;  /* 0x000000ff0800722a */ /* 0x000fe4000278d800 */
[----:B------:R-:W-:Y:S01]  /*0210*/  SEL R9, RZ, 0x1, !P0 ;  /* 0x00000001ff097807 */ /* 0x000fe20004000000 */
[----:B------:R-:W-:-:S02]  /*0220*/  DSETP.NEU.XOR P1, PT, R22, RZ, P1 ;  /* 0x000000ff1600722a */ /* 0x000fc40000f2d800 */
[----:B------:R-:W-:Y:S02]  /*0230*/  DSETP.NEU.XOR P3, PT, R14, RZ, P3 ;  /* 0x000000ff0e00722a */ /* 0x000fe40001f6d800 */
[----:B------:R-:W-:Y:S02]  /*0240*/  DSETP.NEU.XOR P6, PT, R10, RZ, P6 ;  /* 0x000000ff0a00722a */ /* 0x000fe400037cd800 */
[----:B------:R-:W-:Y:S01]  /*0250*/  DSETP.NEU.XOR P2, PT, R12, RZ, P2 ;  /* 0x000000ff0c00722a */ /* 0x000fe2000174d800 */
[----:B------:R-:W-:Y:S02]  /*0260*/  SEL R10, RZ, 0xffffffff, !P1 ;  /* 0xffffffffff0a7807 */ /* 0x000fe40004800000 */
[----:B------:R-:W-:Y:S02]  /*0270*/  SEL R8, RZ, 0xffffffff, !P3 ;  /* 0xffffffffff087807 */ /* 0x000fe40005800000 */
[----:B0-----:R-:W-:Y:S01]  /*0280*/  IADD3 R2, P1, R0, UR6, RZ ;  /* 0x0000000600027c10 */ /* 0x001fe2000ff3e0ff */
[----:B------:R-:W-:-:S02]  /*0290*/  IMAD.SHL.U32 R10, R10, 0x100, RZ ;  /* 0x000001000a0a7824 */ /* 0x000fc400078e00ff */
[----:B------:R-:W-:Y:S02]  /*02a0*/  IMAD.SHL.U32 R8, R8, 0x100, RZ ;  /* 0x0000010008087824 */ /* 0x000fe400078e00ff */
[----:B------:R-:W-:Y:S02]  /*02b0*/  IMAD.X R3, RZ, RZ, UR7, P1 ;  /* 0x00000007ff037e24 */ /* 0x000fe400088e06ff */
[----:B-1----:R-:W-:Y:S01]  /*02c0*/  IMAD.WIDE R2, R16, 0x8, R2 ;  /* 0x0000000810027825 */ /* 0x002fe200078e0202 */
[----:B---3--:R-:W-:Y:S02]  /*02d0*/  DSETP.NEU.AND P0, PT, R6, RZ, PT ;  /* 0x000000ff0600722a */ /* 0x008fe40003f0d000 */
[----:B------:R-:W-:-:S04]  /*02e0*/  DSETP.NEU.AND P5, PT, R4, RZ, PT ;  /* 0x000000ff0400722a */ /* 0x000fc80003fad000 */
[----:B----4-:R-:W-:Y:S01]  /*02f0*/  DSETP.NEU.XOR P0, PT, R26, RZ, P0 ;  /* 0x000000ff1a00722a */ /* 0x010fe2000070d800 */
[----:B------:R-:W-:Y:S01]  /*0300*/  SEL R6, RZ, 0xffffffff, !P6 ;  /* 0xffffffffff067807 */ /* 0x000fe20007000000 */
[----:B------:R-:W-:-:S04]  /*0310*/  DSETP.NEU.XOR P5, PT, R24, RZ, P5 ;  /* 0x000000ff1800722a */ /* 0x000fc80002fad800 */
[----:B------:R-:W-:Y:S01]  /*0320*/  SEL R4, RZ, 0xffffffff, !P0 ;  /* 0xffffffffff047807 */ /* 0x000fe20004000000 */
[----:B------:R-:W-:Y:S01]  /*0330*/  IMAD.SHL.U32 R6, R6, 0x100, RZ ;  /* 0x0000010006067824 */ /* 0x000fe200078e00ff */
[----:B------:R-:W-:Y:S02]  /*0340*/  SEL R7, RZ, 0x1, !P2 ;  /* 0x00000001ff077807 */ /* 0x000fe40005000000 */
[----:B------:R-:W-:Y:S01]  /*0350*/  SEL R5, RZ, 0x1, !P4 ;  /* 0x00000001ff057807 */ /* 0x000fe20006000000 */
[----:B------:R-:W-:Y:S01]  /*0360*/  IMAD.SHL.U32 R11, R4, 0x100, RZ ;  /* 0x00000100040b7824 */ /* 0x000fe200078e00ff */
[----:B------:R-:W-:Y:S02]  /*0370*/  SEL R0, RZ, 0x1, !P5 ;  /* 0x00000001ff007807 */ /* 0x000fe40006800000 */
[----:B------:R-:W-:Y:S02]  /*0380*/  LOP3.LUT R4, R10, 0x100, R9, 0xe2, !PT ;  /* 0x000001000a047812 */ /* 0x000fe400078ee209 */
[----:B------:R-:W-:-:S02]  /*0390*/  LOP3.LUT R7, R8, 0x100, R7, 0xe2, !PT ;  /* 0x0000010008077812 */ /* 0x000fc400078ee207 */
[----:B------:R-:W-:Y:S02]  /*03a0*/  LOP3.LUT R5, R6, 0x100, R5, 0xe2, !PT ;  /* 0x0000010006057812 */ /* 0x000fe400078ee205 */
[----:B------:R-:W-:Y:S02]  /*03b0*/  LOP3.LUT R0, R11, 0x100, R0, 0xe2, !PT ;  /* 0x000001000b007812 */ /* 0x000fe400078ee200 */
[----:B------:R-:W-:Y:S02]  /*03c0*/  PRMT R4, R4, 0x5410, R7 ;  /* 0x0000541004047816 */ /* 0x000fe40000000007 */
[----:B------:R-:W-:-:S05]  /*03d0*/  PRMT R5, R5, 0x5410, R0 ;  /* 0x0000541005057816 */ /* 0x000fca0000000000 */
[----:B------:R-:W-:Y:S01]  /*03e0*/  STG.E.64 desc[UR4][R2.64], R4 ;  /* 0x0000000402007986 */ /* 0x000fe2000c101b04 */
[----:B------:R-:W-:Y:S05]  /*03f0*/  EXIT ;  /* 0x000000000000794d */ /* 0x000fea0003800000 */
.L_x_7141:
        /* <DEDUP_REMOVED lines=151> */
.L_x_7144:
        /* <DEDUP_REMOVED lines=8> */
.L_x_7145:
        /* <DEDUP_REMOVED lines=8> */
.L_x_7146:
        /* <DEDUP_REMOVED lines=9> */
.L_x_7147:
[----:B------:R-:W-:Y:S05]  /*0f00*/  BSYNC B1 ;  /* 0x0000000000017941 */ /* 0x000fea0003800000 */
.L_x_7143:
[----:B------:R-:W-:-:S13]  /*0f10*/  ISETP.GE.AND P0, PT, R5, R2, PT ;  /* 0x000000020500720c */ /* 0x000fda0003f06270 */
[----:B0-----:R-:W0:Y:S01]  /*0f20*/  @!P0 LDC.64 R8, c[0x0][0x218] ;  /* 0x00008600ff088b82 */ /* 0x001e220000000a00 */
[----:B-12---:R-:W-:Y:S02]  /*0f30*/  @!P0 IMAD.IADD R7, R0, 0x1, R5 ;  /* 0x0000000100078824 */ /* 0x006fe400078e0205 */
[----:B------:R-:W-:-:S03]  /*0f40*/  @!P0 VIADD R5, R5, 0x80 ;  /* 0x0000008005058836 */ /* 0x000fc60000000000 */
[----:B0-----:R-:W-:-:S05]  /*0f50*/  @!P0 IADD3 R6, P2, R7, R8, RZ ;  /* 0x0000000807068210 */ /* 0x001fca0007f5e0ff */
[----:B------:R-:W-:-:S05]  /*0f60*/  @!P0 IMAD.X R7, RZ, RZ, R9, P2 ;  /* 0x000000ffff078224 */ /* 0x000fca00010e0609 */
[----:B------:R2:W-:Y:S03]  /*0f70*/  @!P0 STG.E.U8 desc[UR4][R6.64], R17 ;  /* 0x0000001106008986 */ /* 0x0005e6000c101104 */
.L_x_7148:
[----:B------:R-:W-:Y:S05]  /*0f80*/  BSYNC B0 ;  /* 0x0000000000007941 */ /* 0x000fea0003800000 */
.L_x_7142:
        /* <DEDUP_REMOVED lines=10> */
.L_x_7149:
        /* <DEDUP_REMOVED lines=13> */
.L_x_43818:


//--------------------- .text._ZN2at6native18elementwise_kernelILi128ELi4EZNS0_15gpu_kernel_implINS0_13AUnaryFunctorIssbZZZNS0_23logical_xor_kernel_cudaERNS_14TensorIteratorEENKUlvE0_clEvENKUlvE3_clEvEUlssE_EEEEvRNS_18TensorIteratorBaseERKT_EUliE_EEviT1_ --------------------------
	.section	.text._ZN2at6native18elementwise_kernelILi128ELi4EZNS0_15gpu_kernel_implINS0_13AUnaryFunctorIssbZZZNS0_23logical_xor_kernel_cudaERNS_14TensorIteratorEENKUlvE0_clEvENKUlvE3_clEvEUlssE_EEEEvRNS_18TensorIteratorBaseERKT_EUliE_EEviT1_,"ax",@progbits
	.align	128
        .global         _ZN2at6native18elementwise_kernelILi128ELi4EZNS0_15gpu_kernel_implINS0_13AUnaryFunctorIssbZZZNS0_23logical_xor_kernel_cudaERNS_14TensorIteratorEENKUlvE0_clEvENKUlvE3_clEvEUlssE_EEEEvRNS_18TensorIteratorBaseERKT_EUliE_EEviT1_
        .type           _ZN2at6native18elementwise_kernelILi128ELi4EZNS0_15gpu_kernel_implINS0_13AUnaryFunctorIssbZZZNS0_23logical_xor_kernel_cudaERNS_14TensorIteratorEENKUlvE0_clEvENKUlvE3_clEvEUlssE_EEEEvRNS_18TensorIteratorBaseERKT_EUliE_EEviT1_,@function
        .size           _ZN2at6native18elementwise_kernelILi128ELi4EZNS0_15gpu_kernel_implINS0_13AUnaryFunctorIssbZZZNS0_23logical_xor_kernel_cudaERNS_14TensorIteratorEENKUlvE0_clEvENKUlvE3_clEvEUlssE_EEEEvRNS_18TensorIteratorBaseERKT_EUliE_EEviT1_,(.L_x_43819 - _ZN2at6native18elementwise_kernelILi128ELi4EZNS0_15gpu_kernel_implINS0_13AUnaryFunctorIssbZZZNS0_23logical_xor_kernel_cudaERNS_14TensorIteratorEENKUlvE0_clEvENKUlvE3_clEvEUlssE_EEEEvRNS_18TensorIteratorBaseERKT_EUliE_EEviT1_)
        .other          _ZN2at6native18elementwise_kernelILi128ELi4EZNS0_15gpu_kernel_implINS0_13AUnaryFunctorIssbZZZNS0_23logical_xor_kernel_cudaERNS_14TensorIteratorEENKUlvE0_clEvENKUlvE3_clEvEUlssE_EEEEvRNS_18TensorIteratorBaseERKT_EUliE_EEviT1_,@"STO_CUDA_ENTRY STV_DEFAULT"
_ZN2at6native18elementwise_kernelILi128ELi4EZNS0_15gpu_kernel_implINS0_13AUnaryFunctorIssbZZZNS0_23logical_xor_kernel_cudaERNS_14TensorIteratorEENKUlvE0_clEvENKUlvE3_clEvEUlssE_EEEEvRNS_18TensorIteratorBaseERKT_EUliE_EEviT1_:
.text._ZN2at6native18elementwise_kernelILi128ELi4EZNS0_15gpu_kernel_implINS0_13AUnaryFunctorIssbZZZNS0_23logical_xor_kernel_cudaERNS_14TensorIteratorEENKUlvE0_clEvENKUlvE3_clEvEUlssE_EEEEvRNS_18TensorIteratorBaseERKT_EUliE_EEviT1_:
        /* <DEDUP_REMOVED lines=314> */
.L_x_7152:
        /* <DEDUP_REMOVED lines=18> */
[----:B------:R0:W5:Y:S01]  /*14c0*/  LDG.E.S8 R0, desc[UR36][R2.64] ;  /* 0x0000002402007981 */ /* 0x000162000c1e1300 */
[----:B------:R-:W-:Y:S05]  /*14d0*/  BRA `(.L_x_7158) ;  /* 0x0000000c005c7947 */ /* 0x000fea0003800000 */
.L_x_7156:
[----:B------:R0:W5:Y:S01]  /*14e0*/  LDG.E.U8 R0, desc[UR36][R2.64] ;  /* 0x0000002402007981 */ /* 0x000162000c1e1100 */
[----:B------:R-:W-:Y:S05]  /*14f0*/  BRA `(.L_x_7158) ;  /* 0x0000000c00547947 */ /* 0x000fea0003800000 */
.L_x_7155:
[----:B------:R-:W-:-:S13]  /*1500*/  ISETP.NE.AND P0, PT, R4, 0x2, PT ;  /* 0x000000020400780c */ /* 0x000fda0003f05270 */
[----:B------:R-:W-:Y:S05]  /*1510*/  @!P0 BRA `(.L_x_7159) ;  /* 0x0000000000208947 */ /* 0x000fea0003800000 */
[----:B------:R-:W-:-:S13]  /*1520*/  ISETP.NE.AND P0, PT, R4, 0x3, PT ;  /* 0x000000030400780c */ /* 0x000fda0003f05270 */
[----:B------:R-:W-:Y:S05]  /*1530*/  @!P0 BRA `(.L_x_7160) ;  /* 0x0000000000108947 */ /* 0x000fea0003800000 */
[----:B------:R-:W-:-:S13]  /*1540*/  ISETP.NE.AND P0, PT, R4, 0x4, PT ;  /* 0x000000040400780c */ /* 0x000fda0003f05270 */
[----:B------:R-:W-:Y:S05]  /*1550*/  @P0 BRA `(.L_x_7157) ;  /* 0x0000000800e80947 */ /* 0x000fea0003800000 */
[----:B------:R0:W5:Y:S01]  /*1560*/  LDG.E.U16 R0, desc[UR36][R2.64] ;  /* 0x0000002402007981 */ /* 0x000162000c1e1500 */
[----:B------:R-:W-:Y:S05]  /*1570*/  BRA `(.L_x_7158) ;  /* 0x0000000c00347947 */ /* 0x000fea0003800000 */
.L_x_7160:
[----:B------:R0:W5:Y:S01]  /*1580*/  LDG.E.U16 R0, desc[UR36][R2.64] ;  /* 0x0000002402007981 */ /* 0x000162000c1e1500 */
[----:B------:R-:W-:Y:S05]  /*1590*/  BRA `(.L_x_7158) ;  /* 0x0000000c002c7947 */ /* 0x000fea0003800000 */
.L_x_7159:
[----:B------:R0:W5:Y:S01]  /*15a0*/  LDG.E.U16 R0, desc[UR36][R2.64] ;  /* 0x0000002402007981 */ /* 0x000162000c1e1500 */
[----:B------:R-:W-:Y:S05]  /*15b0*/  BRA `(.L_x_7158) ;  /* 0x0000000c00247947 */ /* 0x000fea0003800000 */
.L_x_7154:
[----:B------:R-:W-:-:S13]  /*15c0*/  ISETP.GT.AND P0, PT, R4, 0x6, PT ;  /* 0x000000060400780c */ /* 0x000fda0003f04270 */
[----:B------:R-:W-:Y:S05]  /*15d0*/  @P0 BRA `(.L_x_7161) ;  /* 0x0000000000300947 */ /* 0x000fea0003800000 */
[----:B------:R-:W-:-:S13]  /*15e0*/  ISETP.NE.AND P0, PT, R4, 0x5, PT ;  /* 0x000000050400780c */ /* 0x000fda0003f05270 */
[----:B------:R-:W-:Y:S05]  /*15f0*/  @!P0 BRA `(.L_x_7162) ;  /* 0x0000000000148947 */ /* 0x000fea0003800000 */
[----:B------:R-:W-:-:S13]  /*1600*/  ISETP.NE.AND P0, PT, R4, 0x6, PT ;  /* 0x000000060400780c */ /* 0x000fda0003f05270 */
[----:B------:R-:W-:Y:S05]  /*1610*/  @P0 BRA `(.L_x_7157) ;  /* 0x0000000800b80947 */ /* 0x000fea0003800000 */
[----:B------:R-:W2:Y:S02]  /*1620*/  LDG.E R2, desc[UR36][R2.64] ;  /* 0x0000002402027981 */ /* 0x000ea4000c1e1900 */
[----:B--2---:R0:W1:Y:S01]  /*1630*/  F2I.FTZ.TRUNC.NTZ R0, R2 ;  /* 0x0000000200007305 */ /* 0x004062000021f100 */
[----:B------:R-:W-:Y:S05]  /*1640*/  BRA `(.L_x_7158) ;  /* 0x0000000c00007947 */ /* 0x000fea0003800000 */
.L_x_7162:
[----:B------:R-:W2:Y:S02]  /*1650*/  LDG.E.U16 R4, desc[UR36][R2.64] ;  /* 0x0000002402047981 */ /* 0x000ea4000c1e1500 */
[----:B--2---:R-:W-:-:S06]  /*1660*/  HADD2.F32 R4, -RZ, R4.H0_H0 ;  /* 0x20000004ff047230 */ /* 0x004fcc0000004100 */
[----:B------:R-:W0:Y:S02]  /*1670*/  F2I.FTZ.TRUNC.NTZ R4, R4 ;  /* 0x0000000400047305 */ /* 0x000e24000021f100 */
[----:B0-----:R-:W-:Y:S01]  /*1680*/  PRMT R0, R4, 0x7610, R0 ;  /* 0x0000761004007816 */ /* 0x001fe20000000000 */
[----:B------:R-:W-:Y:S06]  /*1690*/  BRA `(.L_x_7158) ;  /* 0x0000000800ec7947 */ /* 0x000fec0003800000 */
.L_x_7161:
[----:B------:R-:W-:-:S13]  /*16a0*/  ISETP.NE.AND P0, PT, R4, 0x7, PT ;  /* 0x000000070400780c */ /* 0x000fda0003f05270 */
[----:B------:R-:W-:Y:S05]  /*16b0*/  @!P0 BRA `(.L_x_7163) ;  /* 0x0000000000308947 */ /* 0x000fea0003800000 */
[----:B------:R-:W-:-:S13]  /*16c0*/  ISETP.NE.AND P0, PT, R4, 0x8, PT ;  /* 0x000000080400780c */ /* 0x000fda0003f05270 */
[----:B------:R-:W-:Y:S05]  /*16d0*/  @!P0 BRA `(.L_x_7164) ;  /* 0x0000000000148947 */ /* 0x000fea0003800000 */
[----:B------:R-:W-:-:S13]  /*16e0*/  ISETP.NE.AND P0, PT, R4, 0x9, PT ;  /* 0x000000090400780c */ /* 0x000fda0003f05270 */
[----:B------:R-:W-:Y:S05]  /*16f0*/  @P0 BRA `(.L_x_7157) ;  /* 0x0000000800800947 */ /* 0x000fea0003800000 */
[----:B------:R-:W2:Y:S02]  /*1700*/  LDG.E R2, desc[UR36][R2.64] ;  /* 0x0000002402027981 */ /* 0x000ea4000c1e1900 */
[----:B--2---:R0:W1:Y:S01]  /*1710*/  F2I.FTZ.TRUNC.NTZ R0, R2 ;  /* 0x0000000200007305 */ /* 0x004062000021f100 */
[----:B------:R-:W-:Y:S05]  /*1720*/  BRA `(.L_x_7158) ;  /* 0x0000000800c87947 */ /* 0x000fea0003800000 */
.L_x_7164:
[----:B------:R-:W2:Y:S02]  /*1730*/  LDG.E.U16 R2, desc[UR36][R2.64] ;  /* 0x0000002402027981 */ /* 0x000ea4000c1e1500 */
[----:B--2---:R-:W-:-:S06]  /*1740*/  HADD2.F32 R4, -RZ, R2.H0_H0 ;  /* 0x20000002ff047230 */ /* 0x004fcc0000004100 */
[----:B------:R-:W0:Y:S02]  /*1750*/  F2I.FTZ.TRUNC.NTZ R4, R4 ;  /* 0x0000000400047305 */ /* 0x000e24000021f100 */
[----:B0-----:R-:W-:Y:S01]  /*1760*/  PRMT R0, R4, 0x7610, R0 ;  /* 0x0000761004007816 */ /* 0x001fe20000000000 */
[----:B------:R-:W-:Y:S06]  /*1770*/  BRA `(.L_x_7158) ;  /* 0x0000000800b47947 */ /* 0x000fec0003800000 */
.L_x_7163:
[----:B------:R-:W2:Y:S02]  /*1780*/  LDG.E.64 R2, desc[UR36][R2.64] ;  /* 0x0000002402027981 */ /* 0x000ea4000c1e1b00 */
[----:B--2---:R0:W1:Y:S01]  /*1790*/  F2I.F64.TRUNC R0, R2 ;  /* 0x0000000200007311 */ /* 0x004062000030d100 */
[----:B------:R-:W-:Y:S05]  /*17a0*/  BRA `(.L_x_7158) ;  /* 0x0000000800a87947 */ /* 0x000fea0003800000 */
.L_x_7153:
        /* <DEDUP_REMOVED lines=10> */
[----:B------:R-:W-:Y:S01]  /*1850*/  SEL R0, RZ, 0x1, !P0 ;  /* 0x00000001ff007807 */ /* 0x000fe20004000000 */
[----:B------:R-:W-:Y:S08]  /*1860*/  BRA `(.L_x_7158) ;  /* 0x0000000800787947 */ /* 0x000ff00003800000 */
.L_x_7167:
[----:B------:R-:W2:Y:S02]  /*1870*/  LDG.E.64 R2, desc[UR36][R2.64] ;  /* 0x0000002402027981 */ /* 0x000ea4000c1e1b00 */
[----:B--2---:R3:W4:Y:S01]  /*1880*/  F2I.F64.TRUNC R0, R2 ;  /* 0x0000000200007311 */ /* 0x004722000030d100 */
[----:B------:R-:W-:Y:S05]  /*1890*/  BRA `(.L_x_7158) ;  /* 0x00000008006c7947 */ /* 0x000fea0003800000 */
.L_x_7166:
        /* <DEDUP_REMOVED lines=24> */
[----:B------:R-:W-:-:S06]  /*1a20*/  LOP3.LUT R5, R5, 0x80000000, R0, 0xf8, !PT ;  /* 0x8000000005057812 */ /* 0x000fcc00078ef800 */
[----:B------:R-:W0:Y:S02]  /*1a30*/  F2I.FTZ.TRUNC.NTZ R5, R5 ;  /* 0x0000000500057305 */ /* 0x000e24000021f100 */
[----:B0-----:R-:W-:Y:S01]  /*1a40*/  PRMT R0, R5, 0x7610, R0 ;  /* 0x0000761005007816 */ /* 0x001fe20000000000 */
[----:B------:R-:W-:Y:S06]  /*1a50*/  BRA `(.L_x_7158) ;  /* 0x0000000400fc7947 */ /* 0x000fec0003800000 */
.L_x_7169:
        /* <DEDUP_REMOVED lines=11> */
[----:B------:R-:W-:-:S06]  /*1b10*/  LOP3.LUT R4, R4, 0x80000000, R5, 0xf8, !PT ;  /* 0x8000000004047812 */ /* 0x000fcc00078ef805 */
[----:B------:R-:W0:Y:S02]  /*1b20*/  F2I.FTZ.TRUNC.NTZ R4, R4 ;  /* 0x0000000400047305 */ /* 0x000e24000021f100 */
[----:B0-----:R-:W-:Y:S01]  /*1b30*/  PRMT R0, R4, 0x7610, R0 ;  /* 0x0000761004007816 */ /* 0x001fe20000000000 */
[----:B------:R-:W-:Y:S06]  /*1b40*/  BRA `(.L_x_7158) ;  /* 0x0000000400c07947 */ /* 0x000fec0003800000 */
.L_x_7168:
[----:B------:R-:W2:Y:S02]  /*1b50*/  LDG.E.U16 R4, desc[UR36][R2.64] ;  /* 0x0000002402047981 */ /* 0x000ea4000c1e1500 */
[----:B--2---:R-:W-:-:S06]  /*1b60*/  IMAD.U32 R4, R4, 0x10000, RZ ;  /* 0x0001000004047824 */ /* 0x004fcc00078e00ff */
[----:B------:R-:W0:Y:S02]  /*1b70*/  F2I.FTZ.TRUNC.NTZ R4, R4 ;  /* 0x0000000400047305 */ /* 0x000e24000021f100 */
[----:B0-----:R-:W-:Y:S01]  /*1b80*/  PRMT R0, R4, 0x7610, R0 ;  /* 0x0000761004007816 */ /* 0x001fe20000000000 */
[----:B------:R-:W-:Y:S06]  /*1b90*/  BRA `(.L_x_7158) ;  /* 0x0000000400ac7947 */ /* 0x000fec0003800000 */
.L_x_7165:
        /* <DEDUP_REMOVED lines=10> */
.L_x_7172:
        /* <DEDUP_REMOVED lines=21> */
.L_x_7176:
[----:B------:R-:W-:Y:S05]  /*1d90*/  BSYNC B1 ;  /* 0x0000000000017941 */ /* 0x000fea0003800000 */
.L_x_7175:
[----:B------:R-:W-:Y:S01]  /*1da0*/  IMAD.SHL.U32 R2, R2, 0x100000, RZ ;  /* 0x0010000002027824 */ /* 0x000fe200078e00ff */
[----:B------:R-:W-:-:S04]  /*1db0*/  LEA R3, R0, 0x3b800000, 0x17 ;  /* 0x3b80000000037811 */ /* 0x000fc800078eb8ff */
[----:B------:R-:W-:-:S07]  /*1dc0*/  LOP3.LUT R4, R3, R2, R4, 0xfe, !PT ;  /* 0x0000000203047212 */ /* 0x000fce00078efe04 */
.L_x_7174:
[----:B------:R-:W-:Y:S05]  /*1dd0*/  BSYNC B0 ;  /* 0x0000000000007941 */ /* 0x000fea0003800000 */
.L_x_7173:
[----:B------:R-:W0:Y:S02]  /*1de0*/  F2I.FTZ.TRUNC.NTZ R4, R4 ;  /* 0x0000000400047305 */ /* 0x000e24000021f100 */
[----:B0-----:R-:W-:Y:S01]  /*1df0*/  PRMT R0, R4, 0x7610, R0 ;  /* 0x0000761004007816 */ /* 0x001fe20000000000 */
[----:B------:R-:W-:Y:S06]  /*1e00*/  BRA `(.L_x_7158) ;  /* 0x0000000400107947 */ /* 0x000fec0003800000 */
.L_x_7171:
        /* <DEDUP_REMOVED lines=21> */
.L_x_7180:
[----:B------:R-:W-:Y:S05]  /*1f60*/  BSYNC B1 ;  /* 0x0000000000017941 */ /* 0x000fea0003800000 */
.L_x_7179:
[----:B------:R-:W-:Y:S01]  /*1f70*/  IMAD.SHL.U32 R2, R2, 0x200000, RZ ;  /* 0x0020000002027824 */ /* 0x000fe200078e00ff */
[----:B------:R-:W-:-:S04]  /*1f80*/  LEA R3, R0, 0x37800000, 0x17 ;  /* 0x3780000000037811 */ /* 0x000fc800078eb8ff */
[----:B------:R-:W-:-:S07]  /*1f90*/  LOP3.LUT R4, R3, R2, R4, 0xfe, !PT ;  /* 0x0000000203047212 */ /* 0x000fce00078efe04 */
.L_x_7178:
[----:B------:R-:W-:Y:S05]  /*1fa0*/  BSYNC B0 ;  /* 0x0000000000007941 */ /* 0x000fea0003800000 */
.L_x_7177:
[----:B------:R-:W0:Y:S02]  /*1fb0*/  F2I.FTZ.TRUNC.NTZ R4, R4 ;  /* 0x0000000400047305 */ /* 0x000e24000021f100 */
[----:B0-----:R-:W-:Y:S01]  /*1fc0*/  PRMT R0, R4, 0x7610, R0 ;  /* 0x0000761004007816 */ /* 0x001fe20000000000 */
[----:B------:R-:W-:Y:S06]  /*1fd0*/  BRA `(.L_x_7158) ;  /* 0x00000000009c7947 */ /* 0x000fec0003800000 */
.L_x_7170:
        /* <DEDUP_REMOVED lines=14> */
.L_x_7184:
[----:B------:R-:W-:Y:S05]  /*20c0*/  BSYNC B0 ;  /* 0x0000000000007941 */ /* 0x000fea0003800000 */
.L_x_7183:
[----:B------:R-:W0:Y:S02]  /*20d0*/  F2I.FTZ.TRUNC.NTZ R4, R4 ;  /* 0x0000000400047305 */ /* 0x000e24000021f100 */
[----:B0-----:R-:W-:Y:S01]  /*20e0*/  PRMT R0, R4, 0x7610, R0 ;  /* 0x0000761004007816 */ /* 0x001fe20000000000 */
[----:B------:R-:W-:Y:S06]  /*20f0*/  BRA `(.L_x_7158) ;  /* 0x0000000000547947 */ /* 0x000fec0003800000 */
.L_x_7157:
        /* <DEDUP_REMOVED lines=16> */
.L_x_7185:
[----:B------:R-:W-:Y:S01]  /*2200*/  PRMT R0, RZ, 0x7610, R0 ;  /* 0x00007610ff007816 */ /* 0x000fe20000000000 */
[----:B------:R-:W-:Y:S06]  /*2210*/  BRA `(.L_x_7158) ;  /* 0x00000000000c7947 */ /* 0x000fec0003800000 */
.L_x_7182:
[----:B------:R2:W5:Y:S01]  /*2220*/  LDG.E.U16 R0, desc[UR36][R2.64] ;  /* 0x0000002402007981 */ /* 0x000562000c1e1500 */
[----:B------:R-:W-:Y:S05]  /*2230*/  BRA `(.L_x_7158) ;  /* 0x0000000000047947 */ /* 0x000fea0003800000 */
.L_x_7181:
[----:B------:R1:W5:Y:S02]  /*2240*/  LDG.E.U16 R0, desc[UR36][R2.64] ;  /* 0x0000002402007981 */ /* 0x000364000c1e1500 */
.L_x_7158:
[----:B0123--:R-:W0:Y:S01]  /*2250*/  LDC.U8 R3, c[0x0][0x424] ;  /* 0x00010900ff037b82 */ /* 0x00fe220000000000 */
[----:B------:R-:W-:Y:S01]  /*2260*/  ULDC.U16 UR4, c[0x0][0x422] ;  /* 0x0001088000047ab9 */ /* 0x000fe20000000400 */
[----:B----45:R-:W-:Y:S01]  /*2270*/  PRMT R0, R0, 0x9910, RZ ;  /* 0x0000991000007816 */ /* 0x030fe200000000ff */
[----:B------:R-:W-:-:S06]  /*2280*/  UPRMT UR4, UR4, 0x9910, URZ ;  /* 0x0000991004047896 */ /* 0x000fcc000800003f */
[----:B------:R-:W-:-:S04]  /*2290*/  ISETP.NE.AND P0, PT, RZ, UR4, PT ;  /* 0x00000004ff007c0c */ /* 0x000fc8000bf05270 */
[----:B------:R-:W-:-:S04]  /*22a0*/  ISETP.NE.XOR P0, PT, R0, RZ, P0 ;  /* 0x000000ff0000720c */ /* 0x000fc80000705a70 */
        /* <DEDUP_REMOVED lines=14> */
.L_x_7189:
[----:B------:R3:W-:Y:S01]  /*2390*/  STG.E.U8 desc[UR36][R16.64], R5 ;  /* 0x0000000510007986 */ /* 0x0007e2000c101124 */
[----:B------:R-:W-:Y:S05]  /*23a0*/  BRA `(.L_x_7191) ;  /* 0x0000000c00507947 */ /* 0x000fea0003800000 */
.L_x_7188:
        /* <DEDUP_REMOVED lines=10> */
.L_x_7193:
[----:B------:R1:W-:Y:S01]  /*2450*/  STG.E desc[UR36][R16.64], R5 ;  /* 0x0000000510007986 */ /* 0x0003e2000c101924 */
[----:B------:R-:W-:Y:S05]  /*2460*/  BRA `(.L_x_7191) ;  /* 0x0000000c00207947 */ /* 0x000fea0003800000 */
.L_x_7192:
[----:B------:R2:W-:Y:S01]  /*2470*/  STG.E.U16 desc[UR36][R16.64], R5 ;  /* 0x0000000510007986 */ /* 0x0005e2000c101524 */
[----:B------:R-:W-:Y:S05]  /*2480*/  BRA `(.L_x_7191) ;  /* 0x0000000c00187947 */ /* 0x000fea0003800000 */
.L_x_7187:
        /* <DEDUP_REMOVED lines=9> */
.L_x_7195:
[----:B------:R-:W-:-:S04]  /*2520*/  I2FP.F32.U32 R0, R5 ;  /* 0x0000000500007245 */ /* 0x000fc80000201000 */
[----:B------:R-:W-:-:S05]  /*2530*/  F2FP.F16.F32.PACK_AB R0, RZ, R0 ;  /* 0x00000000ff00723e */ /* 0x000fca00000000ff */
[----:B------:R0:W-:Y:S01]  /*2540*/  STG.E.U16 desc[UR36][R16.64], R0 ;  /* 0x0000000010007986 */ /* 0x0001e2000c101524 */
[----:B------:R-:W-:Y:S05]  /*2550*/  BRA `(.L_x_7191) ;  /* 0x0000000800e47947 */ /* 0x000fea0003800000 */
.L_x_7194:
        /* <DEDUP_REMOVED lines=10> */
.L_x_7197:
[----:B------:R-:W-:-:S04]  /*2600*/  I2FP.F32.U32 R5, R5 ;  /* 0x0000000500057245 */ /* 0x000fc80000201000 */
[----:B------:R-:W-:-:S04]  /*2610*/  F2FP.F16.F32.PACK_AB R3, RZ, R5 ;  /* 0x00000005ff03723e */ /* 0x000fc800000000ff */
[----:B------:R-:W-:-:S05]  /*2620*/  PRMT R3, R3, 0x5410, RZ ;  /* 0x0000541003037816 */ /* 0x000fca00000000ff */
[----:B------:R0:W-:Y:S01]  /*2630*/  STG.E desc[UR36][R16.64], R3 ;  /* 0x0000000310007986 */ /* 0x0001e2000c101924 */
[----:B------:R-:W-:Y:S05]  /*2640*/  BRA `(.L_x_7191) ;  /* 0x0000000800a87947 */ /* 0x000fea0003800000 */
.L_x_7196:
[----:B------:R-:W0:Y:S02]  /*2650*/  I2F.F64.U32 R2, R5 ;  /* 0x0000000500027312 */ /* 0x000e240000201800 */
[----:B0-----:R0:W-:Y:S01]  /*2660*/  STG.E.64 desc[UR36][R16.64], R2 ;  /* 0x0000000210007986 */ /* 0x0011e2000c101b24 */
[----:B------:R-:W-:Y:S05]  /*2670*/  BRA `(.L_x_7191) ;  /* 0x00000008009c7947 */ /* 0x000fea0003800000 */
.L_x_7186:
        /* <DEDUP_REMOVED lines=10> */
.L_x_7200:
[----:B------:R-:W0:Y:S01]  /*2720*/  I2F.F64.U32 R4, R5 ;  /* 0x0000000500047312 */ /* 0x000e220000201800 */
[----:B------:R-:W-:-:S05]  /*2730*/  CS2R R6, SRZ ;  /* 0x0000000000067805 */ /* 0x000fca000001ff00 */
[----:B0-----:R0:W-:Y:S01]  /*2740*/  STG.E.128 desc[UR36][R16.64], R4 ;  /* 0x0000000410007986 */ /* 0x0011e2000c101d24 */
[----:B------:R-:W-:Y:S05]  /*2750*/  BRA `(.L_x_7191) ;  /* 0x0000000800647947 */ /* 0x000fea0003800000 */
.L_x_7199:
        /* <DEDUP_REMOVED lines=21> */
.L_x_7204:
[----:B------:R-:W-:Y:S05]  /*28b0*/  BSYNC B0 ;  /* 0x0000000000007941 */ /* 0x000fea0003800000 */
.L_x_7203:
[----:B------:R-:W-:-:S05]  /*28c0*/  LOP3.LUT R3, R0, R3, RZ, 0xfc, !PT ;  /* 0x0000000300037212 */ /* 0x000fca00078efcff */
[----:B------:R0:W-:Y:S01]  /*28d0*/  STG.E.U8 desc[UR36][R16.64], R3 ;  /* 0x0000000310007986 */ /* 0x0001e2000c101124 */
[----:B------:R-:W-:Y:S05]  /*28e0*/  BRA `(.L_x_7191) ;  /* 0x0000000800007947 */ /* 0x000fea0003800000 */
.L_x_7202:
        /* <DEDUP_REMOVED lines=13> */
.L_x_7206:
[----:B------:R-:W-:Y:S01]  /*29c0*/  IMAD.MOV.U32 R0, RZ, RZ, 0x7f ;  /* 0x0000007fff007424 */ /* 0x000fe200078e00ff */
[----:B------:R-:W-:-:S04]  /*29d0*/  ISETP.GT.U32.AND P0, PT, R2, 0x7f800000, PT ;  /* 0x7f8000000200780c */ /* 0x000fc80003f04070 */
[----:B------:R-:W-:-:S09]  /*29e0*/  SEL R0, R0, 0x7c, P0 ;  /* 0x0000007c00007807 */ /* 0x000fd20000000000 */
.L_x_7207:
[----:B------:R-:W-:Y:S05]  /*29f0*/  BSYNC B0 ;  /* 0x0000000000007941 */ /* 0x000fea0003800000 */
.L_x_7205:
[----:B------:R-:W-:-:S04]  /*2a00*/  LOP3.LUT R2, R5, 0x80000000, RZ, 0xc0, !PT ;  /* 0x8000000005027812 */ /* 0x000fc800078ec0ff */
[----:B------:R-:W-:-:S04]  /*2a10*/  SHF.R.U32.HI R3, RZ, 0x18, R2 ;  /* 0x00000018ff037819 */ /* 0x000fc80000011602 */
[----:B------:R-:W-:-:S05]  /*2a20*/  LOP3.LUT R3, R0, R3, RZ, 0xfc, !PT ;  /* 0x0000000300037212 */ /* 0x000fca00078efcff */
[----:B------:R0:W-:Y:S01]  /*2a30*/  STG.E.U8 desc[UR36][R16.64], R3 ;  /* 0x0000000310007986 */ /* 0x0001e2000c101124 */
[----:B------:R-:W-:Y:S05]  /*2a40*/  BRA `(.L_x_7191) ;  /* 0x0000000400a87947 */ /* 0x000fea0003800000 */
.L_x_7201:
[----:B------:R-:W-:-:S04]  /*2a50*/  I2FP.F32.U32 R0, R5 ;  /* 0x0000000500007245 */ /* 0x000fc80000201000 */
[----:B------:R-:W-:-:S05]  /*2a60*/  F2FP.BF16.F32.PACK_AB R0, RZ, R0 ;  /* 0x00000000ff00723e */ /* 0x000fca00000010ff */
[----:B------:R0:W-:Y:S01]  /*2a70*/  STG.E.U16 desc[UR36][R16.64], R0 ;  /* 0x0000000010007986 */ /* 0x0001e2000c101524 */
[----:B------:R-:W-:Y:S05]  /*2a80*/  BRA `(.L_x_7191) ;  /* 0x0000000400987947 */ /* 0x000fea0003800000 */
.L_x_7198:
        /* <DEDUP_REMOVED lines=10> */
.L_x_7210:
        /* <DEDUP_REMOVED lines=17> */
.L_x_7213:
[----:B------:R-:W-:-:S04]  /*2c40*/  LOP3.LUT R2, R5, 0x80000000, RZ, 0xc0, !PT ;  /* 0x8000000005027812 */ /* 0x000fc800078ec0ff */
[----:B------:R-:W-:-:S04]  /*2c50*/  SHF.R.U32.HI R3, RZ, 0x18, R2 ;  /* 0x00000018ff037819 */ /* 0x000fc80000011602 */
[----:B------:R-:W-:-:S04]  /*2c60*/  LOP3.LUT R0, R0, R3, RZ, 0xfc, !PT ;  /* 0x0000000300007212 */ /* 0x000fc800078efcff */
[----:B------:R-:W-:-:S07]  /*2c70*/  PRMT R8, R0, 0x7610, R8 ;  /* 0x0000761000087816 */ /* 0x000fce0000000008 */
.L_x_7212:
[----:B------:R-:W-:Y:S05]  /*2c80*/  BSYNC B0 ;  /* 0x0000000000007941 */ /* 0x000fea0003800000 */
.L_x_7211:
[----:B------:R0:W-:Y:S01]  /*2c90*/  STG.E.U8 desc[UR36][R16.64], R8 ;  /* 0x0000000810007986 */ /* 0x0001e2000c101124 */
[----:B------:R-:W-:Y:S05]  /*2ca0*/  BRA `(.L_x_7191) ;  /* 0x0000000400107947 */ /* 0x000fea0003800000 */
.L_x_7209:
        /* <DEDUP_REMOVED lines=17> */
.L_x_7216:
[----:B------:R-:W-:-:S04]  /*2dc0*/  LOP3.LUT R2, R5, 0x80000000, RZ, 0xc0, !PT ;  /* 0x8000000005027812 */ /* 0x000fc800078ec0ff */
[----:B------:R-:W-:-:S04]  /*2dd0*/  SHF.R.U32.HI R3, RZ, 0x18, R2 ;  /* 0x00000018ff037819 */ /* 0x000fc80000011602 */
[----:B------:R-:W-:-:S04]  /*2de0*/  LOP3.LUT R0, R0, R3, RZ, 0xfc, !PT ;  /* 0x0000000300007212 */ /* 0x000fc800078efcff */
[----:B------:R-:W-:-:S07]  /*2df0*/  PRMT R8, R0, 0x7610, R8 ;  /* 0x0000761000087816 */ /* 0x000fce0000000008 */
.L_x_7215:
[----:B------:R-:W-:Y:S05]  /*2e00*/  BSYNC B0 ;  /* 0x0000000000007941 */ /* 0x000fea0003800000 */
.L_x_7214:
[----:B------:R0:W-:Y:S01]  /*2e10*/  STG.E.U8 desc[UR36][R16.64], R8 ;  /* 0x0000000810007986 */ /* 0x0001e2000c101124 */
[----:B------:R-:W-:Y:S05]  /*2e20*/  BRA `(.L_x_7191) ;  /* 0x0000000000b07947 */ /* 0x000fea0003800000 */
.L_x_7208:
[----:B------:R-:W-:-:S13]  /*2e30*/  ISETP.NE.AND P0, PT, R2, 0x1c, PT ;  /* 0x0000001c0200780c */ /* 0x000fda0003f05270 */
[----:B------:R-:W-:Y:S05]  /*2e40*/  @!P0 BRA `(.L_x_7217) ;  /* 0x0000000000a48947 */ /* 0x000fea0003800000 */
[----:B------:R-:W-:-:S13]  /*2e50*/  ISETP.NE.AND P0, PT, R2, 0x1d, PT ;  /* 0x0000001d0200780c */ /* 0x000fda0003f05270 */
[----:B------:R-:W-:Y:S05]  /*2e60*/  @!P0 BRA `(.L_x_7218) ;  /* 0x00000000008c8947 */ /* 0x000fea0003800000 */
[----:B------:R-:W-:-:S13]  /*2e70*/  ISETP.NE.AND P0, PT, R2, 0x2c, PT ;  /* 0x0000002c0200780c */ /* 0x000fda0003f05270 */
[----:B------:R-:W-:Y:S05]  /*2e80*/  @P0 BRA `(.L_x_7190) ;  /* 0x0000000000400947 */ /* 0x000fea0003800000 */
[----:B------:R-:W-:Y:S01]  /*2e90*/  I2FP.F32.U32 R5, R5 ;  /* 0x0000000500057245 */ /* 0x000fe20000201000 */
[----:B------:R-:W-:-:S03]  /*2ea0*/  IMAD.MOV.U32 R3, RZ, RZ, 0xff ;  /* 0x000000ffff037424 */ /* 0x000fc600078e00ff */
[----:B------:R-:W-:-:S04]  /*2eb0*/  SHF.R.U32.HI R4, RZ, 0x17, R5 ;  /* 0x00000017ff047819 */ /* 0x000fc80000011605 */
[----:B------:R-:W-:-:S04]  /*2ec0*/  LOP3.LUT R2, R4, 0xff, RZ, 0xc0, !PT ;  /* 0x000000ff04027812 */ /* 0x000fc800078ec0ff */
[----:B------:R-:W-:-:S13]  /*2ed0*/  ISETP.NE.AND P1, PT, R2, 0xff, PT ;  /* 0x000000ff0200780c */ /* 0x000fda0003f25270 */
[--C-:B------:R-:W-:Y:S02]  /*2ee0*/  @P1 SHF.R.U32.HI R0, RZ, 0x16, R5.reuse ;  /* 0x00000016ff001819 */ /* 0x100fe40000011605 */
[----:B------:R-:W-:Y:S02]  /*2ef0*/  @P1 LOP3.LUT P0, RZ, R2, 0x3fffff, R5, 0xf8, !PT ;  /* 0x003fffff02ff1812 */ /* 0x000fe4000780f805 */
        /* <DEDUP_REMOVED lines=9> */
.L_x_7190:
        /* <DEDUP_REMOVED lines=16> */
.L_x_7219:
[----:B------:R-:W-:Y:S05]  /*3090*/  BRA `(.L_x_7191) ;  /* 0x0000000000147947 */ /* 0x000fea0003800000 */
.L_x_7218:
[----:B------:R-:W-:Y:S02]  /*30a0*/  IMAD.MOV.U32 R2, RZ, RZ, R5 ;  /* 0x000000ffff027224 */ /* 0x000fe400078e0005 */
[----:B------:R-:W-:-:S05]  /*30b0*/  IMAD.MOV.U32 R3, RZ, RZ, RZ ;  /* 0x000000ffff037224 */ /* 0x000fca00078e00ff */
[----:B------:R0:W-:Y:S01]  /*30c0*/  STG.E.64 desc[UR36][R16.64], R2 ;  /* 0x0000000210007986 */ /* 0x0001e2000c101b24 */
[----:B------:R-:W-:Y:S05]  /*30d0*/  BRA `(.L_x_7191) ;  /* 0x0000000000047947 */ /* 0x000fea0003800000 */
.L_x_7217:
[----:B------:R0:W-:Y:S02]  /*30e0*/  STG.E desc[UR36][R16.64], R5 ;  /* 0x0000000510007986 */ /* 0x0001e4000c101924 */
.L_x_7191:
[----:B------:R-:W-:-:S04]  /*30f0*/  IMAD R18, R23, 0x200, R18 ;  /* 0x0000020017127824 */ /* 0x000fc800078e0212 */
[----:B------:R-:W-:-:S07]  /*3100*/  VIADD R19, R18, 0x80 ;  /* 0x0000008012137836 */ /* 0x000fce0000000000 */
.L_x_7151:
[----:B------:R-:W-:Y:S05]  /*3110*/  BSYNC B6 ;  /* 0x0000000000067941 */ /* 0x000fea0003800000 */
.L_x_7150:
        /* <DEDUP_REMOVED lines=307> */
.L_x_7222:
        /* <DEDUP_REMOVED lines=20> */
.L_x_7226:
[----:B------:R0:W5:Y:S01]  /*4590*/  LDG.E.U8 R0, desc[UR36][R2.64] ;  /* 0x0000002402007981 */ /* 0x000162000c1e1100 */
[----:B------:R-:W-:Y:S05]  /*45a0*/  BRA `(.L_x_7228) ;  /* 0x0000000c00547947 */ /* 0x000fea0003800000 */
.L_x_7225:
        /* <DEDUP_REMOVED lines=8> */
.L_x_7230:
[----:B------:R0:W5:Y:S01]  /*4630*/  LDG.E.U16 R0, desc[UR36][R2.64] ;  /* 0x0000002402007981 */ /* 0x000162000c1e1500 */
[----:B------:R-:W-:Y:S05]  /*4640*/  BRA `(.L_x_7228) ;  /* 0x0000000c002c7947 */ /* 0x000fea0003800000 */
.L_x_7229:
[----:B------:R0:W5:Y:S01]  /*4650*/  LDG.E.U16 R0, desc[UR36][R2.64] ;  /* 0x0000002402007981 */ /* 0x000162000c1e1500 */
[----:B------:R-:W-:Y:S05]  /*4660*/  BRA `(.L_x_7228) ;  /* 0x0000000c00247947 */ /* 0x000fea0003800000 */
.L_x_7224:
        /* <DEDUP_REMOVED lines=9> */
.L_x_7232:
[----:B------:R-:W2:Y:S02]  /*4700*/  LDG.E.U16 R4, desc[UR36][R2.64] ;  /* 0x0000002402047981 */ /* 0x000ea4000c1e1500 */
[----:B--2---:R-:W-:-:S06]  /*4710*/  HADD2.F32 R4, -RZ, R4.H0_H0 ;  /* 0x20000004ff047230 */ /* 0x004fcc0000004100 */
[----:B------:R-:W0:Y:S02]  /*4720*/  F2I.FTZ.TRUNC.NTZ R4, R4 ;  /* 0x0000000400047305 */ /* 0x000e24000021f100 */
[----:B0-----:R-:W-:Y:S01]  /*4730*/  PRMT R0, R4, 0x7610, R0 ;  /* 0x0000761004007816 */ /* 0x001fe20000000000 */
[----:B------:R-:W-:Y:S06]  /*4740*/  BRA `(.L_x_7228) ;  /* 0x0000000800ec7947 */ /* 0x000fec0003800000 */
.L_x_7231:
        /* <DEDUP_REMOVED lines=9> */
.L_x_7234:
[----:B------:R-:W2:Y:S02]  /*47e0*/  LDG.E.U16 R2, desc[UR36][R2.64] ;  /* 0x0000002402027981 */ /* 0x000ea4000c1e1500 */
[----:B--2---:R-:W-:-:S06]  /*47f0*/  HADD2.F32 R4, -RZ, R2.H0_H0 ;  /* 0x20000002ff047230 */ /* 0x004fcc0000004100 */
[----:B------:R-:W0:Y:S02]  /*4800*/  F2I.FTZ.TRUNC.NTZ R4, R4 ;  /* 0x0000000400047305 */ /* 0x000e24000021f100 */
[----:B0-----:R-:W-:Y:S01]  /*4810*/  PRMT R0, R4, 0x7610, R0 ;  /* 0x0000761004007816 */ /* 0x001fe20000000000 */
[----:B------:R-:W-:Y:S06]  /*4820*/  BRA `(.L_x_7228) ;  /* 0x0000000800b47947 */ /* 0x000fec0003800000 */
.L_x_7233:
[----:B------:R-:W2:Y:S02]  /*4830*/  LDG.E.64 R2, desc[UR36][R2.64] ;  /* 0x0000002402027981 */ /* 0x000ea4000c1e1b00 */
[----:B--2---:R0:W1:Y:S01]  /*4840*/  F2I.F64.TRUNC R0, R2 ;  /* 0x0000000200007311 */ /* 0x004062000030d100 */
[----:B------:R-:W-:Y:S05]  /*4850*/  BRA `(.L_x_7228) ;  /* 0x0000000800a87947 */ /* 0x000fea0003800000 */
.L_x_7223:
        /* <DEDUP_REMOVED lines=12> */
.L_x_7237:
[----:B------:R-:W2:Y:S02]  /*4920*/  LDG.E.64 R2, desc[UR36][R2.64] ;  /* 0x0000002402027981 */ /* 0x000ea4000c1e1b00 */
[----:B--2---:R3:W4:Y:S01]  /*4930*/  F2I.F64.TRUNC R0, R2 ;  /* 0x0000000200007311 */ /* 0x004722000030d100 */
[----:B------:R-:W-:Y:S05]  /*4940*/  BRA `(.L_x_7228) ;  /* 0x00000008006c7947 */ /* 0x000fea0003800000 */
.L_x_7236:
        /* <DEDUP_REMOVED lines=28> */
.L_x_7239:
        /* <DEDUP_REMOVED lines=15> */
.L_x_7238:
[----:B------:R-:W2:Y:S02]  /*4c00*/  LDG.E.U16 R4, desc[UR36][R2.64] ;  /* 0x0000002402047981 */ /* 0x000ea4000c1e1500 */
[----:B--2---:R-:W-:-:S06]  /*4c10*/  IMAD.U32 R4, R4, 0x10000, RZ ;  /* 0x0001000004047824 */ /* 0x004fcc00078e00ff */
[----:B------:R-:W0:Y:S02]  /*4c20*/  F2I.FTZ.TRUNC.NTZ R4, R4 ;  /* 0x0000000400047305 */ /* 0x000e24000021f100 */
[----:B0-----:R-:W-:Y:S01]  /*4c30*/  PRMT R0, R4, 0x7610, R0 ;  /* 0x0000761004007816 */ /* 0x001fe20000000000 */
[----:B------:R-:W-:Y:S06]  /*4c40*/  BRA `(.L_x_7228) ;  /* 0x0000000400ac7947 */ /* 0x000fec0003800000 */
.L_x_7235:
        /* <DEDUP_REMOVED lines=10> */
.L_x_7242:
        /* <DEDUP_REMOVED lines=21> */
.L_x_7246:
[----:B------:R-:W-:Y:S05]  /*4e40*/  BSYNC B1 ;  /* 0x0000000000017941 */ /* 0x000fea0003800000 */
.L_x_7245:
[----:B------:R-:W-:Y:S01]  /*4e50*/  IMAD.SHL.U32 R2, R2, 0x100000, RZ ;  /* 0x0010000002027824 */ /* 0x000fe200078e00ff */
[----:B------:R-:W-:-:S04]  /*4e60*/  LEA R3, R0, 0x3b800000, 0x17 ;  /* 0x3b80000000037811 */ /* 0x000fc800078eb8ff */
[----:B------:R-:W-:-:S07]  /*4e70*/  LOP3.LUT R4, R3, R2, R4, 0xfe, !PT ;  /* 0x0000000203047212 */ /* 0x000fce00078efe04 */
.L_x_7244:
[----:B------:R-:W-:Y:S05]  /*4e80*/  BSYNC B0 ;  /* 0x0000000000007941 */ /* 0x000fea0003800000 */
.L_x_7243:
[----:B------:R-:W0:Y:S02]  /*4e90*/  F2I.FTZ.TRUNC.NTZ R4, R4 ;  /* 0x0000000400047305 */ /* 0x000e24000021f100 */
[----:B0-----:R-:W-:Y:S01]  /*4ea0*/  PRMT R0, R4, 0x7610, R0 ;  /* 0x0000761004007816 */ /* 0x001fe20000000000 */
[----:B------:R-:W-:Y:S06]  /*4eb0*/  BRA `(.L_x_7228) ;  /* 0x0000000400107947 */ /* 0x000fec0003800000 */
.L_x_7241:
        /* <DEDUP_REMOVED lines=21> */
.L_x_7250:
[----:B------:R-:W-:Y:S05]  /*5010*/  BSYNC B1 ;  /* 0x0000000000017941 */ /* 0x000fea0003800000 */
.L_x_7249:
[----:B------:R-:W-:Y:S01]  /*5020*/  IMAD.SHL.U32 R2, R2, 0x200000, RZ ;  /* 0x0020000002027824 */ /* 0x000fe200078e00ff */
[----:B------:R-:W-:-:S04]  /*5030*/  LEA R3, R0, 0x37800000, 0x17 ;  /* 0x3780000000037811 */ /* 0x000fc800078eb8ff */
[----:B------:R-:W-:-:S07]  /*5040*/  LOP3.LUT R4, R3, R2, R4, 0xfe, !PT ;  /* 0x0000000203047212 */ /* 0x000fce00078efe04 */
.L_x_7248:
[----:B------:R-:W-:Y:S05]  /*5050*/  BSYNC B0 ;  /* 0x0000000000007941 */ /* 0x000fea0003800000 */
.L_x_7247:
[----:B------:R-:W0:Y:S02]  /*5060*/  F2I.FTZ.TRUNC.NTZ R4, R4 ;  /* 0x0000000400047305 */ /* 0x000e24000021f100 */
[----:B0-----:R-:W-:Y:S01]  /*5070*/  PRMT R0, R4, 0x7610, R0 ;  /* 0x0000761004007816 */ /* 0x001fe20000000000 */
[----:B------:R-:W-:Y:S06]  /*5080*/  BRA `(.L_x_7228) ;  /* 0x00000000009c7947 */ /* 0x000fec0003800000 */
.L_x_7240:
        /* <DEDUP_REMOVED lines=14> */
.L_x_7254:
[----:B------:R-:W-:Y:S05]  /*5170*/  BSYNC B0 ;  /* 0x0000000000007941 */ /* 0x000fea0003800000 */
.L_x_7253:
[----:B------:R-:W0:Y:S02]  /*5180*/  F2I.FTZ.TRUNC.NTZ R4, R4 ;  /* 0x0000000400047305 */ /* 0x000e24000021f100 */
[----:B0-----:R-:W-:Y:S01]  /*5190*/  PRMT R0, R4, 0x7610, R0 ;  /* 0x0000761004007816 */ /* 0x001fe20000000000 */
[----:B------:R-:W-:Y:S06]  /*51a0*/  BRA `(.L_x_7228) ;  /* 0x0000000000547947 */ /* 0x000fec0003800000 */
.L_x_7227:
        /* <DEDUP_REMOVED lines=16> */
.L_x_7255:
[----:B------:R-:W-:Y:S01]  /*52b0*/  PRMT R0, RZ, 0x7610, R0 ;  /* 0x00007610ff007816 */ /* 0x000fe20000000000 */
[----:B------:R-:W-:Y:S06]  /*52c0*/  BRA `(.L_x_7228) ;  /* 0x00000000000c7947 */ /* 0x000fec0003800000 */
.L_x_7252:
[----:B------:R2:W5:Y:S01]  /*52d0*/  LDG.E.U16 R0, desc[UR36][R2.64] ;  /* 0x0000002402007981 */ /* 0x000562000c1e1500 */
[----:B------:R-:W-:Y:S05]  /*52e0*/  BRA `(.L_x_7228) ;  /* 0x0000000000047947 */ /* 0x000fea0003800000 */
.L_x_7251:
[----:B------:R1:W5:Y:S02]  /*52f0*/  LDG.E.U16 R0, desc[UR36][R2.64] ;  /* 0x0000002402007981 */ /* 0x000364000c1e1500 */
.L_x_7228:
[----:B------:R-:W0:Y:S01]  /*5300*/  LDC.U8 R4, c[0x0][0x424] ;  /* 0x00010900ff047b82 */ /* 0x000e220000000000 */
[----:B------:R-:W-:Y:S01]  /*5310*/  ULDC.U16 UR4, c[0x0][0x422] ;  /* 0x0001088000047ab9 */ /* 0x000fe20000000400 */
[----:B-1--45:R-:W-:Y:S01]  /*5320*/  PRMT R0, R0, 0x9910, RZ ;  /* 0x0000991000007816 */ /* 0x032fe200000000ff */
[----:B------:R-:W-:-:S06]  /*5330*/  UPRMT UR4, UR4, 0x9910, URZ ;  /* 0x0000991004047896 */ /* 0x000fcc000800003f */
[----:B------:R-:W-:-:S04]  /*5340*/  ISETP.NE.AND P0, PT, RZ, UR4, PT ;  /* 0x00000004ff007c0c */ /* 0x000fc8000bf05270 */
[----:B------:R-:W-:-:S04]  /*5350*/  ISETP.NE.XOR P0, PT, R0, RZ, P0 ;  /* 0x000000ff0000720c */ /* 0x000fc80000705a70 */
[----:B0-23--:R-:W-:Y:S02]  /*5360*/  SEL R2, RZ, 0x1, !P0 ;  /* 0x00000001ff027807 */ /* 0x00dfe40004000000 */
[----:B------:R-:W-:-:S04]  /*5370*/  PRMT R3, R4, 0x9910, RZ ;  /* 0x0000991004037816 */ /* 0x000fc800000000ff */
        /* <DEDUP_REMOVED lines=12> */
.L_x_7259:
[----:B------:R0:W-:Y:S01]  /*5440*/  STG.E.U8 desc[UR36][R16.64], R2 ;  /* 0x0000000210007986 */ /* 0x0001e2000c101124 */
[----:B------:R-:W-:Y:S05]  /*5450*/  BRA `(.L_x_7261) ;  /* 0x0000000c00487947 */ /* 0x000fea0003800000 */
.L_x_7258:
        /* <DEDUP_REMOVED lines=9> */
.L_x_7263:
[----:B------:R0:W-:Y:S01]  /*54f0*/  STG.E desc[UR36][R16.64], R2 ;  /* 0x0000000210007986 */ /* 0x0001e2000c101924 */
[----:B------:R-:W-:Y:S05]  /*5500*/  BRA `(.L_x_7261) ;  /* 0x0000000c001c7947 */ /* 0x000fea0003800000 */
.L_x_7262:
[----:B------:R0:W-:Y:S01]  /*5510*/  STG.E.U16 desc[UR36][R16.64], R2 ;  /* 0x0000000210007986 */ /* 0x0001e2000c101524 */
[----:B------:R-:W-:Y:S05]  /*5520*/  BRA `(.L_x_7261) ;  /* 0x0000000c00147947 */ /* 0x000fea0003800000 */
.L_x_7257:
        /* <DEDUP_REMOVED lines=9> */
.L_x_7265:
[----:B------:R-:W-:-:S04]  /*55c0*/  I2FP.F32.U32 R0, R2 ;  /* 0x0000000200007245 */ /* 0x000fc80000201000 */
[----:B------:R-:W-:-:S05]  /*55d0*/  F2FP.F16.F32.PACK_AB R0, RZ, R0 ;  /* 0x00000000ff00723e */ /* 0x000fca00000000ff */
[----:B------:R0:W-:Y:S01]  /*55e0*/  STG.E.U16 desc[UR36][R16.64], R0 ;  /* 0x0000000010007986 */ /* 0x0001e2000c101524 */
[----:B------:R-:W-:Y:S05]  /*55f0*/  BRA `(.L_x_7261) ;  /* 0x0000000800e07947 */ /* 0x000fea0003800000 */
.L_x_7264:
        /* <DEDUP_REMOVED lines=10> */
.L_x_7267:
[----:B------:R-:W-:-:S04]  /*56a0*/  I2FP.F32.U32 R2, R2 ;  /* 0x0000000200027245 */ /* 0x000fc80000201000 */
[----:B------:R-:W-:-:S04]  /*56b0*/  F2FP.F16.F32.PACK_AB R3, RZ, R2 ;  /* 0x00000002ff03723e */ /* 0x000fc800000000ff */
[----:B------:R-:W-:-:S05]  /*56c0*/  PRMT R3, R3, 0x5410, RZ ;  /* 0x0000541003037816 */ /* 0x000fca00000000ff */
[----:B------:R0:W-:Y:S01]  /*56d0*/  STG.E desc[UR36][R16.64], R3 ;  /* 0x0000000310007986 */ /* 0x0001e2000c101924 */
[----:B------:R-:W-:Y:S05]  /*56e0*/  BRA `(.L_x_7261) ;  /* 0x0000000800a47947 */ /* 0x000fea0003800000 */
.L_x_7266:
[----:B------:R-:W0:Y:S02]  /*56f0*/  I2F.F64.U32 R2, R2 ;  /* 0x0000000200027312 */ /* 0x000e240000201800 */
[----:B0-----:R0:W-:Y:S01]  /*5700*/  STG.E.64 desc[UR36][R16.64], R2 ;  /* 0x0000000210007986 */ /* 0x0011e2000c101b24 */
[----:B------:R-:W-:Y:S05]  /*5710*/  BRA `(.L_x_7261) ;  /* 0x0000000800987947 */ /* 0x000fea0003800000 */
.L_x_7256:
        /* <DEDUP_REMOVED lines=10> */
.L_x_7270:
[----:B------:R-:W0:Y:S01]  /*57c0*/  I2F.F64.U32 R4, R2 ;  /* 0x0000000200047312 */ /* 0x000e220000201800 */
[----:B------:R-:W-:-:S05]  /*57d0*/  CS2R R6, SRZ ;  /* 0x0000000000067805 */ /* 0x000fca000001ff00 */
[----:B0-----:R0:W-:Y:S01]  /*57e0*/  STG.E.128 desc[UR36][R16.64], R4 ;  /* 0x0000000410007986 */ /* 0x0011e2000c101d24 */
[----:B------:R-:W-:Y:S05]  /*57f0*/  BRA `(.L_x_7261) ;  /* 0x0000000800607947 */ /* 0x000fea0003800000 */
.L_x_7269:
        /* <DEDUP_REMOVED lines=21> */
.L_x_7274:
[----:B------:R-:W-:Y:S05]  /*5950*/  BSYNC B0 ;  /* 0x0000000000007941 */ /* 0x000fea0003800000 */
.L_x_7273:
[----:B------:R-:W-:-:S05]  /*5960*/  LOP3.LUT R3, R0, R3, RZ, 0xfc, !PT ;  /* 0x0000000300037212 */ /* 0x000fca00078efcff */
[----:B------:R0:W-:Y:S01]  /*5970*/  STG.E.U8 desc[UR36][R16.64], R3 ;  /* 0x0000000310007986 */ /* 0x0001e2000c101124 */
[----:B------:R-:W-:Y:S05]  /*5980*/  BRA `(.L_x_7261) ;  /* 0x0000000400fc7947 */ /* 0x000fea0003800000 */
.L_x_7272:
        /* <DEDUP_REMOVED lines=13> */
.L_x_7276:
[----:B------:R-:W-:Y:S01]  /*5a60*/  IMAD.MOV.U32 R0, RZ, RZ, 0x7f ;  /* 0x0000007fff007424 */ /* 0x000fe200078e00ff */
[----:B------:R-:W-:-:S04]  /*5a70*/  ISETP.GT.U32.AND P0, PT, R2, 0x7f800000, PT ;  /* 0x7f8000000200780c */ /* 0x000fc80003f04070 */
[----:B------:R-:W-:-:S09]  /*5a80*/  SEL R0, R0, 0x7c, P0 ;  /* 0x0000007c00007807 */ /* 0x000fd20000000000 */
.L_x_7277:
[----:B------:R-:W-:Y:S05]  /*5a90*/  BSYNC B0 ;  /* 0x0000000000007941 */ /* 0x000fea0003800000 */
.L_x_7275:
[----:B------:R-:W-:-:S04]  /*5aa0*/  LOP3.LUT R2, R3, 0x80000000, RZ, 0xc0, !PT ;  /* 0x8000000003027812 */ /* 0x000fc800078ec0ff */
[----:B------:R-:W-:-:S04]  /*5ab0*/  SHF.R.U32.HI R3, RZ, 0x18, R2 ;  /* 0x00000018ff037819 */ /* 0x000fc80000011602 */
[----:B------:R-:W-:-:S05]  /*5ac0*/  LOP3.LUT R3, R0, R3, RZ, 0xfc, !PT ;  /* 0x0000000300037212 */ /* 0x000fca00078efcff */
[----:B------:R0:W-:Y:S01]  /*5ad0*/  STG.E.U8 desc[UR36][R16.64], R3 ;  /* 0x0000000310007986 */ /* 0x0001e2000c101124 */
[----:B------:R-:W-:Y:S05]  /*5ae0*/  BRA `(.L_x_7261) ;  /* 0x0000000400a47947 */ /* 0x000fea0003800000 */
.L_x_7271:
[----:B------:R-:W-:-:S04]  /*5af0*/  I2FP.F32.U32 R0, R2 ;  /* 0x0000000200007245 */ /* 0x000fc80000201000 */
[----:B------:R-:W-:-:S05]  /*5b00*/  F2FP.BF16.F32.PACK_AB R0, RZ, R0 ;  /* 0x00000000ff00723e */ /* 0x000fca00000010ff */
[----:B------:R0:W-:Y:S01]  /*5b10*/  STG.E.U16 desc[UR36][R16.64], R0 ;  /* 0x0000000010007986 */ /* 0x0001e2000c101524 */
[----:B------:R-:W-:Y:S05]  /*5b20*/  BRA `(.L_x_7261) ;  /* 0x0000000400947947 */ /* 0x000fea0003800000 */
.L_x_7268:
        /* <DEDUP_REMOVED lines=10> */
.L_x_7280:
        /* <DEDUP_REMOVED lines=17> */
.L_x_7283:
[----:B------:R-:W-:-:S04]  /*5ce0*/  LOP3.LUT R2, R3, 0x80000000, RZ, 0xc0, !PT ;  /* 0x8000000003027812 */ /* 0x000fc800078ec0ff */
[----:B------:R-:W-:-:S04]  /*5cf0*/  SHF.R.U32.HI R3, RZ, 0x18, R2 ;  /* 0x00000018ff037819 */ /* 0x000fc80000011602 */
[----:B------:R-:W-:-:S04]  /*5d00*/  LOP3.LUT R0, R0, R3, RZ, 0xfc, !PT ;  /* 0x0000000300007212 */ /* 0x000fc800078efcff */
[----:B------:R-:W-:-:S07]  /*5d10*/  PRMT R8, R0, 0x7610, R8 ;  /* 0x0000761000087816 */ /* 0x000fce0000000008 */
.L_x_7282:
[----:B------:R-:W-:Y:S05]  /*5d20*/  BSYNC B0 ;  /* 0x0000000000007941 */ /* 0x000fea0003800000 */
.L_x_7281:
[----:B------:R3:W-:Y:S01]  /*5d30*/  STG.E.U8 desc[UR36][R16.64], R8 ;  /* 0x0000000810007986 */ /* 0x0007e2000c101124 */
[----:B------:R-:W-:Y:S05]  /*5d40*/  BRA `(.L_x_7261) ;  /* 0x00000004000c7947 */ /* 0x000fea0003800000 */
.L_x_7279:
        /* <DEDUP_REMOVED lines=17> */
.L_x_7286:
[----:B------:R-:W-:-:S04]  /*5e60*/  LOP3.LUT R2, R3, 0x80000000, RZ, 0xc0, !PT ;  /* 0x8000000003027812 */ /* 0x000fc800078ec0ff */
[----:B------:R-:W-:-:S04]  /*5e70*/  SHF.R.U32.HI R3, RZ, 0x18, R2 ;  /* 0x00000018ff037819 */ /* 0x000fc80000011602 */
[----:B------:R-:W-:-:S04]  /*5e80*/  LOP3.LUT R0, R0, R3, RZ, 0xfc, !PT ;  /* 0x0000000300007212 */ /* 0x000fc800078efcff */
[----:B------:R-:W-:-:S07]  /*5e90*/  PRMT R8, R0, 0x7610, R8 ;  /* 0x0000761000087816 */ /* 0x000fce0000000008 */
.L_x_7285:
[----:B------:R-:W-:Y:S05]  /*5ea0*/  BSYNC B0 ;  /* 0x0000000000007941 */ /* 0x000fea0003800000 */
.L_x_7284:
[----:B------:R0:W-:Y:S01]  /*5eb0*/  STG.E.U8 desc[UR36][R16.64], R8 ;  /* 0x0000000810007986 */ /* 0x0001e2000c101124 */
[----:B------:R-:W-:Y:S05]  /*5ec0*/  BRA `(.L_x_7261) ;  /* 0x0000000000ac7947 */ /* 0x000fea0003800000 */
.L_x_7278:
        /* <DEDUP_REMOVED lines=22> */
.L_x_7260:
        /* <DEDUP_REMOVED lines=16> */
.L_x_7289:
[----:B------:R-:W-:Y:S05]  /*6130*/  BRA `(.L_x_7261) ;  /* 0x0000000000107947 */ /* 0x000fea0003800000 */
.L_x_7288:
[----:B------:R-:W-:-:S05]  /*6140*/  IMAD.MOV.U32 R3, RZ, RZ, RZ ;  /* 0x000000ffff037224 */ /* 0x000fca00078e00ff */
[----:B------:R2:W-:Y:S01]  /*6150*/  STG.E.64 desc[UR36][R16.64], R2 ;  /* 0x0000000210007986 */ /* 0x0005e2000c101b24 */
[----:B------:R-:W-:Y:S05]  /*6160*/  BRA `(.L_x_7261) ;  /* 0x0000000000047947 */ /* 0x000fea0003800000 */
.L_x_7287:
[----:B------:R0:W-:Y:S02]  /*6170*/  STG.E desc[UR36][R16.64], R2 ;  /* 0x0000000210007986 */ /* 0x0001e4000c101924 */
.L_x_7261:
[----:B------:R-:W-:-:S07]  /*6180*/  VIADD R19, R19, 0x80 ;  /* 0x0000008013137836 */ /* 0x000fce0000000000 */
.L_x_7221:
[----:B------:R-:W-:Y:S05]  /*6190*/  BSYNC B6 ;  /* 0x0000000000067941 */ /* 0x000fea0003800000 */
.L_x_7220:
        /* <DEDUP_REMOVED lines=307> */
.L_x_7292:
        /* <DEDUP_REMOVED lines=20> */
.L_x_7296:
[----:B------:R0:W5:Y:S01]  /*7610*/  LDG.E.U8 R0, desc[UR36][R2.64] ;  /* 0x0000002402007981 */ /* 0x000162000c1e1100 */
[----:B------:R-:W-:Y:S05]  /*7620*/  BRA `(.L_x_7298) ;  /* 0x0000000c00547947 */ /* 0x000fea0003800000 */
.L_x_7295:
        /* <DEDUP_REMOVED lines=8> */
.L_x_7300:
[----:B------:R0:W5:Y:S01]  /*76b0*/  LDG.E.U16 R0, desc[UR36][R2.64] ;  /* 0x0000002402007981 */ /* 0x000162000c1e1500 */
[----:B------:R-:W-:Y:S05]  /*76c0*/  BRA `(.L_x_7298) ;  /* 0x0000000c002c7947 */ /* 0x000fea0003800000 */
.L_x_7299:
[----:B------:R0:W5:Y:S01]  /*76d0*/  LDG.E.U16 R0, desc[UR36][R2.64] ;  /* 0x0000002402007981 */ /* 0x000162000c1e1500 */
[----:B------:R-:W-:Y:S05]  /*76e0*/  BRA `(.L_x_7298) ;  /* 0x0000000c00247947 */ /* 0x000fea0003800000 */
.L_x_7294:
        /* <DEDUP_REMOVED lines=9> */
.L_x_7302:
[----:B------:R-:W2:Y:S02]  /*7780*/  LDG.E.U16 R4, desc[UR36][R2.64] ;  /* 0x0000002402047981 */ /* 0x000ea4000c1e1500 */
[----:B--2---:R-:W-:-:S06]  /*7790*/  HADD2.F32 R4, -RZ, R4.H0_H0 ;  /* 0x20000004ff047230 */ /* 0x004fcc0000004100 */
[----:B------:R-:W0:Y:S02]  /*77a0*/  F2I.FTZ.TRUNC.NTZ R4, R4 ;  /* 0x0000000400047305 */ /* 0x000e24000021f100 */
[----:B0-----:R-:W-:Y:S01]  /*77b0*/  PRMT R0, R4, 0x7610, R0 ;  /* 0x0000761004007816 */ /* 0x001fe20000000000 */
[----:B------:R-:W-:Y:S06]  /*77c0*/  BRA `(.L_x_7298) ;  /* 0x0000000800ec7947 */ /* 0x000fec0003800000 */
.L_x_7301:
        /* <DEDUP_REMOVED lines=9> */
.L_x_7304:
[----:B------:R-:W2:Y:S02]  /*7860*/  LDG.E.U16 R2, desc[UR36][R2.64] ;  /* 0x0000002402027981 */ /* 0x000ea4000c1e1500 */
[----:B--2---:R-:W-:-:S06]  /*7870*/  HADD2.F32 R4, -RZ, R2.H0_H0 ;  /* 0x20000002ff047230 */ /* 0x004fcc0000004100 */
[----:B------:R-:W0:Y:S02]  /*7880*/  F2I.FTZ.TRUNC.NTZ R4, R4 ;  /* 0x0000000400047305 */ /* 0x000e24000021f100 */
[----:B0-----:R-:W-:Y:S01]  /*7890*/  PRMT R0, R4, 0x7610, R0 ;  /* 0x0000761004007816 */ /* 0x001fe20000000000 */
[----:B------:R-:W-:Y:S06]  /*78a0*/  BRA `(.L_x_7298) ;  /* 0x0000000800b47947 */ /* 0x000fec0003800000 */
.L_x_7303:
[----:B------:R-:W2:Y:S02]  /*78b0*/  LDG.E.64 R2, desc[UR36][R2.64] ;  /* 0x0000002402027981 */ /* 0x000ea4000c1e1b00 */
[----:B--2---:R0:W1:Y:S01]  /*78c0*/  F2I.F64.TRUNC R0, R2 ;  /* 0x0000000200007311 */ /* 0x004062000030d100 */
[----:B------:R-:W-:Y:S05]  /*78d0*/  BRA `(.L_x_7298) ;  /* 0x0000000800a87947 */ /* 0x000fea0003800000 */
.L_x_7293:
        /* <DEDUP_REMOVED lines=12> */
.L_x_7307:
[----:B------:R-:W2:Y:S02]  /*79a0*/  LDG.E.64 R2, desc[UR36][R2.64] ;  /* 0x0000002402027981 */ /* 0x000ea4000c1e1b00 */
[----:B--2---:R3:W4:Y:S01]  /*79b0*/  F2I.F64.TRUNC R0, R2 ;  /* 0x0000000200007311 */ /* 0x004722000030d100 */
[----:B------:R-:W-:Y:S05]  /*79c0*/  BRA `(.L_x_7298) ;  /* 0x00000008006c7947 */ /* 0x000fea0003800000 */
.L_x_7306:
        /* <DEDUP_REMOVED lines=28> */
.L_x_7309:
        /* <DEDUP_REMOVED lines=15> */
.L_x_7308:
[----:B------:R-:W2:Y:S02]  /*7c80*/  LDG.E.U16 R4, desc[UR36][R2.64] ;  /* 0x0000002402047981 */ /* 0x000ea4000c1e1500 */
[----:B--2---:R-:W-:-:S06]  /*7c90*/  IMAD.U32 R4, R4, 0x10000, RZ ;  /* 0x0001000004047824 */ /* 0x004fcc00078e00ff */
[----:B------:R-:W0:Y:S02]  /*7ca0*/  F2I.FTZ.TRUNC.NTZ R4, R4 ;  /* 0x0000000400047305 */ /* 0x000e24000021f100 */
[----:B0-----:R-:W-:Y:S01]  /*7cb0*/  PRMT R0, R4, 0x7610, R0 ;  /* 0x0000761004007816 */ /* 0x001fe20000000000 */
[----:B------:R-:W-:Y:S06]  /*7cc0*/  BRA `(.L_x_7298) ;  /* 0x0000000400ac7947 */ /* 0x000fec0003800000 */
.L_x_7305:
        /* <DEDUP_REMOVED lines=10> */
.L_x_7312:
        /* <DEDUP_REMOVED lines=21> */
.L_x_7316:
[----:B------:R-:W-:Y:S05]  /*7ec0*/  BSYNC B1 ;  /* 0x0000000000017941 */ /* 0x000fea0003800000 */
.L_x_7315:
[----:B------:R-:W-:Y:S01]  /*7ed0*/  IMAD.SHL.U32 R2, R2, 0x100000, RZ ;  /* 0x0010000002027824 */ /* 0x000fe200078e00ff */
[----:B------:R-:W-:-:S04]  /*7ee0*/  LEA R3, R0, 0x3b800000, 0x17 ;  /* 0x3b80000000037811 */ /* 0x000fc800078eb8ff */
[----:B------:R-:W-:-:S07]  /*7ef0*/  LOP3.LUT R4, R3, R2, R4, 0xfe, !PT ;  /* 0x0000000203047212 */ /* 0x000fce00078efe04 */
.L_x_7314:
[----:B------:R-:W-:Y:S05]  /*7f00*/  BSYNC B0 ;  /* 0x0000000000007941 */ /* 0x000fea0003800000 */
.L_x_7313:
[----:B------:R-:W0:Y:S02]  /*7f10*/  F2I.FTZ.TRUNC.NTZ R4, R4 ;  /* 0x0000000400047305 */ /* 0x000e24000021f100 */
[----:B0-----:R-:W-:Y:S01]  /*7f20*/  PRMT R0, R4, 0x7610, R0 ;  /* 0x0000761004007816 */ /* 0x001fe20000000000 */
[----:B------:R-:W-:Y:S06]  /*7f30*/  BRA `(.L_x_7298) ;  /* 0x0000000400107947 */ /* 0x000fec0003800000 */
.L_x_7311:
        /* <DEDUP_REMOVED lines=21> */
.L_x_7320:
[----:B------:R-:W-:Y:S05]  /*8090*/  BSYNC B1 ;  /* 0x0000000000017941 */ /* 0x000fea0003800000 */
.L_x_7319:
[----:B------:R-:W-:Y:S01]  /*80a0*/  IMAD.SHL.U32 R2, R2, 0x200000, RZ ;  /* 0x0020000002027824 */ /* 0x000fe200078e00ff */
[----:B------:R-:W-:-:S04]  /*80b0*/  LEA R3, R0, 0x37800000, 0x17 ;  /* 0x3780000000037811 */ /* 0x000fc800078eb8ff */
[----:B------:R-:W-:-:S07]  /*80c0*/  LOP3.LUT R4, R3, R2, R4, 0xfe, !PT ;  /* 0x0000000203047212 */ /* 0x000fce00078efe04 */
.L_x_7318:
[----:B------:R-:W-:Y:S05]  /*80d0*/  BSYNC B0 ;  /* 0x0000000000007941 */ /* 0x000fea0003800000 */
.L_x_7317:
[----:B------:R-:W0:Y:S02]  /*80e0*/  F2I.FTZ.TRUNC.NTZ R4, R4 ;  /* 0x0000000400047305 */ /* 0x000e24000021f100 */
[----:B0-----:R-:W-:Y:S01]  /*80f0*/  PRMT R0, R4, 0x7610, R0 ;  /* 0x0000761004007816 */ /* 0x001fe20000000000 */
[----:B------:R-:W-:Y:S06]  /*8100*/  BRA `(.L_x_7298) ;  /* 0x00000000009c7947 */ /* 0x000fec0003800000 */
.L_x_7310:
        /* <DEDUP_REMOVED lines=14> */
.L_x_7324:
[----:B------:R-:W-:Y:S05]  /*81f0*/  BSYNC B0 ;  /* 0x0000000000007941 */ /* 0x000fea0003800000 */
.L_x_7323:
[----:B------:R-:W0:Y:S02]  /*8200*/  F2I.FTZ.TRUNC.NTZ R4, R4 ;  /* 0x0000000400047305 */ /* 0x000e24000021f100 */
[----:B0-----:R-:W-:Y:S01]  /*8210*/  PRMT R0, R4, 0x7610, R0 ;  /* 0x0000761004007816 */ /* 0x001fe20000000000 */
[----:B------:R-:W-:Y:S06]  /*8220*/  BRA `(.L_x_7298) ;  /* 0x0000000000547947 */ /* 0x000fec0003800000 */
.L_x_7297:
        /* <DEDUP_REMOVED lines=16> */
.L_x_7325:
[----:B------:R-:W-:Y:S01]  /*8330*/  PRMT R0, RZ, 0x7610, R0 ;  /* 0x00007610ff007816 */ /* 0x000fe20000000000 */
[----:B------:R-:W-:Y:S06]  /*8340*/  BRA `(.L_x_7298) ;  /* 0x00000000000c7947 */ /* 0x000fec0003800000 */
.L_x_7322:
[----:B------:R1:W5:Y:S01]  /*8350*/  LDG.E.U16 R0, desc[UR36][R2.64] ;  /* 0x0000002402007981 */ /* 0x000362000c1e1500 */
[----:B------:R-:W-:Y:S05]  /*8360*/  BRA `(.L_x_7298) ;  /* 0x0000000000047947 */ /* 0x000fea0003800000 */
.L_x_7321:
[----:B------:R2:W5:Y:S02]  /*8370*/  LDG.E.U16 R0, desc[UR36][R2.64] ;  /* 0x0000002402007981 */ /* 0x000564000c1e1500 */
.L_x_7298:
        /* <DEDUP_REMOVED lines=20> */
.L_x_7329:
[----:B------:R3:W-:Y:S01]  /*84c0*/  STG.E.U8 desc[UR36][R16.64], R2 ;  /* 0x0000000210007986 */ /* 0x0007e2000c101124 */
[----:B------:R-:W-:Y:S05]  /*84d0*/  BRA `(.L_x_7331) ;  /* 0x0000000c00487947 */ /* 0x000fea0003800000 */
.L_x_7328:
        /* <DEDUP_REMOVED lines=9> */
.L_x_7333:
[----:B------:R2:W-:Y:S01]  /*8570*/  STG.E desc[UR36][R16.64], R2 ;  /* 0x0000000210007986 */ /* 0x0005e2000c101924 */
[----:B------:R-:W-:Y:S05]  /*8580*/  BRA `(.L_x_7331) ;  /* 0x0000000c001c7947 */ /* 0x000fea0003800000 */
.L_x_7332:
[----:B------:R0:W-:Y:S01]  /*8590*/  STG.E.U16 desc[UR36][R16.64], R2 ;  /* 0x0000000210007986 */ /* 0x0001e2000c101524 */
[----:B------:R-:W-:Y:S05]  /*85a0*/  BRA `(.L_x_7331) ;  /* 0x0000000c00147947 */ /* 0x000fea0003800000 */
.L_x_7327:
        /* <DEDUP_REMOVED lines=9> */
.L_x_7335:
[----:B------:R-:W-:-:S04]  /*8640*/  I2FP.F32.U32 R0, R2 ;  /* 0x0000000200007245 */ /* 0x000fc80000201000 */
[----:B------:R-:W-:-:S05]  /*8650*/  F2FP.F16.F32.PACK_AB R0, RZ, R0 ;  /* 0x00000000ff00723e */ /* 0x000fca00000000ff */
[----:B------:R0:W-:Y:S01]  /*8660*/  STG.E.U16 desc[UR36][R16.64], R0 ;  /* 0x0000000010007986 */ /* 0x0001e2000c101524 */
[----:B------:R-:W-:Y:S05]  /*8670*/  BRA `(.L_x_7331) ;  /* 0x0000000800e07947 */ /* 0x000fea0003800000 */
.L_x_7334:
        /* <DEDUP_REMOVED lines=10> */
.L_x_7337:
[----:B------:R-:W-:-:S04]  /*8720*/  I2FP.F32.U32 R2, R2 ;  /* 0x0000000200027245 */ /* 0x000fc80000201000 */
[----:B------:R-:W-:-:S04]  /*8730*/  F2FP.F16.F32.PACK_AB R3, RZ, R2 ;  /* 0x00000002ff03723e */ /* 0x000fc800000000ff */
[----:B------:R-:W-:-:S05]  /*8740*/  PRMT R3, R3, 0x5410, RZ ;  /* 0x0000541003037816 */ /* 0x000fca00000000ff */
[----:B------:R0:W-:Y:S01]  /*8750*/  STG.E desc[UR36][R16.64], R3 ;  /* 0x0000000310007986 */ /* 0x0001e2000c101924 */
[----:B------:R-:W-:Y:S05]  /*8760*/  BRA `(.L_x_7331) ;  /* 0x0000000800a47947 */ /* 0x000fea0003800000 */
.L_x_7336:
[----:B------:R-:W0:Y:S02]  /*8770*/  I2F.F64.U32 R2, R2 ;  /* 0x0000000200027312 */ /* 0x000e240000201800 */
[----:B0-----:R0:W-:Y:S01]  /*8780*/  STG.E.64 desc[UR36][R16.64], R2 ;  /* 0x0000000210007986 */ /* 0x0011e2000c101b24 */
[----:B------:R-:W-:Y:S05]  /*8790*/  BRA `(.L_x_7331) ;  /* 0x0000000800987947 */ /* 0x000fea0003800000 */
.L_x_7326:
        /* <DEDUP_REMOVED lines=10> */
.L_x_7340:
[----:B------:R-:W0:Y:S01]  /*8840*/  I2F.F64.U32 R4, R2 ;  /* 0x0000000200047312 */ /* 0x000e220000201800 */
[----:B------:R-:W-:-:S05]  /*8850*/  CS2R R6, SRZ ;  /* 0x0000000000067805 */ /* 0x000fca000001ff00 */
[----:B0-----:R0:W-:Y:S01]  /*8860*/  STG.E.128 desc[UR36][R16.64], R4 ;  /* 0x0000000410007986 */ /* 0x0011e2000c101d24 */
[----:B------:R-:W-:Y:S05]  /*8870*/  BRA `(.L_x_7331) ;  /* 0x0000000800607947 */ /* 0x000fea0003800000 */
.L_x_7339:
        /* <DEDUP_REMOVED lines=21> */
.L_x_7344:
[----:B------:R-:W-:Y:S05]  /*89d0*/  BSYNC B0 ;  /* 0x0000000000007941 */ /* 0x000fea0003800000 */
.L_x_7343:
[----:B------:R-:W-:-:S05]  /*89e0*/  LOP3.LUT R3, R0, R3, RZ, 0xfc, !PT ;  /* 0x0000000300037212 */ /* 0x000fca00078efcff */
[----:B------:R0:W-:Y:S01]  /*89f0*/  STG.E.U8 desc[UR36][R16.64], R3 ;  /* 0x0000000310007986 */ /* 0x0001e2000c101124 */
[----:B------:R-:W-:Y:S05]  /*8a00*/  BRA `(.L_x_7331) ;  /* 0x0000000400fc7947 */ /* 0x000fea0003800000 */
.L_x_7342:
        /* <DEDUP_REMOVED lines=13> */
.L_x_7346:
[----:B------:R-:W-:Y:S01]  /*8ae0*/  IMAD.MOV.U32 R0, RZ, RZ, 0x7f ;  /* 0x0000007fff007424 */ /* 0x000fe200078e00ff */
[----:B------:R-:W-:-:S04]  /*8af0*/  ISETP.GT.U32.AND P0, PT, R2, 0x7f800000, PT ;  /* 0x7f8000000200780c */ /* 0x000fc80003f04070 */
[----:B------:R-:W-:-:S09]  /*8b00*/  SEL R0, R0, 0x7c, P0 ;  /* 0x0000007c00007807 */ /* 0x000fd20000000000 */
.L_x_7347:
[----:B------:R-:W-:Y:S05]  /*8b10*/  BSYNC B0 ;  /* 0x0000000000007941 */ /* 0x000fea0003800000 */
.L_x_7345:
[----:B------:R-:W-:-:S04]  /*8b20*/  LOP3.LUT R2, R3, 0x80000000, RZ, 0xc0, !PT ;  /* 0x8000000003027812 */ /* 0x000fc800078ec0ff */
[----:B------:R-:W-:-:S04]  /*8b30*/  SHF.R.U32.HI R3, RZ, 0x18, R2 ;  /* 0x00000018ff037819 */ /* 0x000fc80000011602 */
[----:B------:R-:W-:-:S05]  /*8b40*/  LOP3.LUT R3, R0, R3, RZ, 0xfc, !PT ;  /* 0x0000000300037212 */ /* 0x000fca00078efcff */
[----:B------:R0:W-:Y:S01]  /*8b50*/  STG.E.U8 desc[UR36][R16.64], R3 ;  /* 0x0000000310007986 */ /* 0x0001e2000c101124 */
[----:B------:R-:W-:Y:S05]  /*8b60*/  BRA `(.L_x_7331) ;  /* 0x0000000400a47947 */ /* 0x000fea0003800000 */
.L_x_7341:
[----:B------:R-:W-:-:S04]  /*8b70*/  I2FP.F32.U32 R0, R2 ;  /* 0x0000000200007245 */ /* 0x000fc80000201000 */
[----:B------:R-:W-:-:S05]  /*8b80*/  F2FP.BF16.F32.PACK_AB R0, RZ, R0 ;  /* 0x00000000ff00723e */ /* 0x000fca00000010ff */
[----:B------:R0:W-:Y:S01]  /*8b90*/  STG.E.U16 desc[UR36][R16.64], R0 ;  /* 0x0000000010007986 */ /* 0x0001e2000c101524 */
[----:B------:R-:W-:Y:S05]  /*8ba0*/  BRA `(.L_x_7331) ;  /* 0x0000000400947947 */ /* 0x000fea0003800000 */
.L_x_7338:
        /* <DEDUP_REMOVED lines=10> */
.L_x_7350:
        /* <DEDUP_REMOVED lines=17> */
.L_x_7353:
[----:B------:R-:W-:-:S04]  /*8d60*/  LOP3.LUT R2, R3, 0x80000000, RZ, 0xc0, !PT ;  /* 0x8000000003027812 */ /* 0x000fc800078ec0ff */
[----:B------:R-:W-:-:S04]  /*8d70*/  SHF.R.U32.HI R3, RZ, 0x18, R2 ;  /* 0x00000018ff037819 */ /* 0x000fc80000011602 */
[----:B------:R-:W-:-:S04]  /*8d80*/  LOP3.LUT R0, R0, R3, RZ, 0xfc, !PT ;  /* 0x0000000300007212 */ /* 0x000fc800078efcff */
[----:B------:R-:W-:-:S07]  /*8d90*/  PRMT R8, R0, 0x7610, R8 ;  /* 0x0000761000087816 */ /* 0x000fce0000000008 */
.L_x_7352:
[----:B------:R-:W-:Y:S05]  /*8da0*/  BSYNC B0 ;  /* 0x0000000000007941 */ /* 0x000fea0003800000 */
.L_x_7351:
[----:B------:R0:W-:Y:S01]  /*8db0*/  STG.E.U8 desc[UR36][R16.64], R8 ;  /* 0x0000000810007986 */ /* 0x0001e2000c101124 */
[----:B------:R-:W-:Y:S05]  /*8dc0*/  BRA `(.L_x_7331) ;  /* 0x00000004000c7947 */ /* 0x000fea0003800000 */
.L_x_7349:
        /* <DEDUP_REMOVED lines=17> */
.L_x_7356:
[----:B------:R-:W-:-:S04]  /*8ee0*/  LOP3.LUT R2, R3, 0x80000000, RZ, 0xc0, !PT ;  /* 0x8000000003027812 */ /* 0x000fc800078ec0ff */
[----:B------:R-:W-:-:S04]  /*8ef0*/  SHF.R.U32.HI R3, RZ, 0x18, R2 ;  /* 0x00000018ff037819 */ /* 0x000fc80000011602 */
[----:B------:R-:W-:-:S04]  /*8f00*/  LOP3.LUT R0, R0, R3, RZ, 0xfc, !PT ;  /* 0x0000000300007212 */ /* 0x000fc800078efcff */
[----:B------:R-:W-:-:S07]  /*8f10*/  PRMT R8, R0, 0x7610, R8 ;  /* 0x0000761000087816 */ /* 0x000fce0000000008 */
.L_x_7355:
[----:B------:R-:W-:Y:S05]  /*8f20*/  BSYNC B0 ;  /* 0x0000000000007941 */ /* 0x000fea0003800000 */
.L_x_7354:
[----:B------:R0:W-:Y:S01]  /*8f30*/  STG.E.U8 desc[UR36][R16.64], R8 ;  /* 0x0000000810007986 */ /* 0x0001e2000c101124 */
[----:B------:R-:W-:Y:S05]  /*8f40*/  BRA `(.L_x_7331) ;  /* 0x0000000000ac7947 */ /* 0x000fea0003800000 */
.L_x_7348:
        /* <DEDUP_REMOVED lines=22> */
.L_x_7330:
        /* <DEDUP_REMOVED lines=16> */
.L_x_7359:
[----:B------:R-:W-:Y:S05]  /*91b0*/  BRA `(.L_x_7331) ;  /* 0x0000000000107947 */ /* 0x000fea0003800000 */
.L_x_7358:
[----:B------:R-:W-:-:S05]  /*91c0*/  IMAD.MOV.U32 R3, RZ, RZ, RZ ;  /* 0x000000ffff037224 */ /* 0x000fca00078e00ff */
[----:B------:R0:W-:Y:S01]  /*91d0*/  STG.E.64 desc[UR36][R16.64], R2 ;  /* 0x0000000210007986 */ /* 0x0001e2000c101b24 */
[----:B------:R-:W-:Y:S05]  /*91e0*/  BRA `(.L_x_7331) ;  /* 0x0000000000047947 */ /* 0x000fea0003800000 */
.L_x_7357:
[----:B------:R0:W-:Y:S02]  /*91f0*/  STG.E desc[UR36][R16.64], R2 ;  /* 0x0000000210007986 */ /* 0x0001e4000c101924 */
.L_x_7331:
[----:B------:R-:W-:-:S07]  /*9200*/  VIADD R19, R19, 0x80 ;  /* 0x0000008013137836 */ /* 0x000fce0000000000 */
.L_x_7291:
[----:B------:R-:W-:Y:S05]  /*9210*/  BSYNC B6 ;  /* 0x0000000000067941 */ /* 0x000fea0003800000 */
.L_x_7290:
        /* <DEDUP_REMOVED lines=306> */
.L_x_7360:
        /* <DEDUP_REMOVED lines=20> */
.L_x_7364:
[----:B------:R4:W5:Y:S01]  /*a680*/  LDG.E.U8 R0, desc[UR36][R2.64] ;  /* 0x0000002402007981 */ /* 0x000962000c1e1100 */
[----:B------:R-:W-:Y:S05]  /*a690*/  BRA `(.L_x_7366) ;  /* 0x0000000c00547947 */ /* 0x000fea0003800000 */
.L_x_7363:
        /* <DEDUP_REMOVED lines=8> */
.L_x_7368:
[----:B------:R2:W5:Y:S01]  /*a720*/  LDG.E.U16 R0, desc[UR36][R2.64] ;  /* 0x0000002402007981 */ /* 0x000562000c1e1500 */
[----:B------:R-:W-:Y:S05]  /*a730*/  BRA `(.L_x_7366) ;  /* 0x0000000c002c7947 */ /* 0x000fea0003800000 */
.L_x_7367:
[----:B------:R0:W5:Y:S01]  /*a740*/  LDG.E.U16 R0, desc[UR36][R2.64] ;  /* 0x0000002402007981 */ /* 0x000162000c1e1500 */
[----:B------:R-:W-:Y:S05]  /*a750*/  BRA `(.L_x_7366) ;  /* 0x0000000c00247947 */ /* 0x000fea0003800000 */
.L_x_7362:
        /* <DEDUP_REMOVED lines=9> */
.L_x_7370:
[----:B------:R-:W2:Y:S02]  /*a7f0*/  LDG.E.U16 R4, desc[UR36][R2.64] ;  /* 0x0000002402047981 */ /* 0x000ea4000c1e1500 */
[----:B--2---:R-:W-:-:S06]  /*a800*/  HADD2.F32 R4, -RZ, R4.H0_H0 ;  /* 0x20000004ff047230 */ /* 0x004fcc0000004100 */
[----:B------:R-:W0:Y:S02]  /*a810*/  F2I.FTZ.TRUNC.NTZ R4, R4 ;  /* 0x0000000400047305 */ /* 0x000e24000021f100 */
[----:B0-----:R-:W-:Y:S01]  /*a820*/  PRMT R0, R4, 0x7610, R0 ;  /* 0x0000761004007816 */ /* 0x001fe20000000000 */
[----:B------:R-:W-:Y:S06]  /*a830*/  BRA `(.L_x_7366) ;  /* 0x0000000800ec7947 */ /* 0x000fec0003800000 */
.L_x_7369:
        /* <DEDUP_REMOVED lines=9> */
.L_x_7372:
[----:B------:R-:W2:Y:S02]  /*a8d0*/  LDG.E.U16 R2, desc[UR36][R2.64] ;  /* 0x0000002402027981 */ /* 0x000ea4000c1e1500 */
[----:B--2---:R-:W-:-:S06]  /*a8e0*/  HADD2.F32 R4, -RZ, R2.H0_H0 ;  /* 0x20000002ff047230 */ /* 0x004fcc0000004100 */
[----:B------:R-:W0:Y:S02]  /*a8f0*/  F2I.FTZ.TRUNC.NTZ R4, R4 ;  /* 0x0000000400047305 */ /* 0x000e24000021f100 */
[----:B0-----:R-:W-:Y:S01]  /*a900*/  PRMT R0, R4, 0x7610, R0 ;  /* 0x0000761004007816 */ /* 0x001fe20000000000 */
[----:B------:R-:W-:Y:S06]  /*a910*/  BRA `(.L_x_7366) ;  /* 0x0000000800b47947 */ /* 0x000fec0003800000 */
.L_x_7371:
[----:B------:R-:W2:Y:S02]  /*a920*/  LDG.E.64 R2, desc[UR36][R2.64] ;  /* 0x0000002402027981 */ /* 0x000ea4000c1e1b00 */
[----:B--2---:R0:W1:Y:S01]  /*a930*/  F2I.F64.TRUNC R0, R2 ;  /* 0x0000000200007311 */ /* 0x004062000030d100 */
[----:B------:R-:W-:Y:S05]  /*a940*/  BRA `(.L_x_7366) ;  /* 0x0000000800a87947 */ /* 0x000fea0003800000 */
.L_x_7361:
        /* <DEDUP_REMOVED lines=12> */
.L_x_7375:
[----:B------:R-:W2:Y:S02]  /*aa10*/  LDG.E.64 R2, desc[UR36][R2.64] ;  /* 0x0000002402027981 */ /* 0x000ea4000c1e1b00 */
[----:B--2---:R0:W1:Y:S01]  /*aa20*/  F2I.F64.TRUNC R0, R2 ;  /* 0x0000000200007311 */ /* 0x004062000030d100 */
[----:B------:R-:W-:Y:S05]  /*aa30*/  BRA `(.L_x_7366) ;  /* 0x00000008006c7947 */ /* 0x000fea0003800000 */
.L_x_7374:
        /* <DEDUP_REMOVED lines=28> */
.L_x_7377:
        /* <DEDUP_REMOVED lines=15> */
.L_x_7376:
[----:B------:R-:W2:Y:S02]  /*acf0*/  LDG.E.U16 R4, desc[UR36][R2.64] ;  /* 0x0000002402047981 */ /* 0x000ea4000c1e1500 */
[----:B--2---:R-:W-:-:S06]  /*ad00*/  IMAD.U32 R4, R4, 0x10000, RZ ;  /* 0x0001000004047824 */ /* 0x004fcc00078e00ff */
[----:B------:R-:W0:Y:S02]  /*ad10*/  F2I.FTZ.TRUNC.NTZ R4, R4 ;  /* 0x0000000400047305 */ /* 0x000e24000021f100 */
[----:B0-----:R-:W-:Y:S01]  /*ad20*/  PRMT R0, R4, 0x7610, R0 ;  /* 0x0000761004007816 */ /* 0x001fe20000000000 */
[----:B------:R-:W-:Y:S06]  /*ad30*/  BRA `(.L_x_7366) ;  /* 0x0000000400ac7947 */ /* 0x000fec0003800000 */
.L_x_7373:
        /* <DEDUP_REMOVED lines=10> */
.L_x_7380:
        /* <DEDUP_REMOVED lines=21> */
.L_x_7384:
[----:B------:R-:W-:Y:S05]  /*af30*/  BSYNC B1 ;  /* 0x0000000000017941 */ /* 0x000fea0003800000 */
.L_x_7383:
[----:B------:R-:W-:Y:S01]  /*af40*/  IMAD.SHL.U32 R2, R2, 0x100000, RZ ;  /* 0x0010000002027824 */ /* 0x000fe200078e00ff */
[----:B------:R-:W-:-:S04]  /*af50*/  LEA R3, R0, 0x3b800000, 0x17 ;  /* 0x3b80000000037811 */ /* 0x000fc800078eb8ff */
[----:B------:R-:W-:-:S07]  /*af60*/  LOP3.LUT R4, R3, R2, R4, 0xfe, !PT ;  /* 0x0000000203047212 */ /* 0x000fce00078efe04 */
.L_x_7382:
[----:B------:R-:W-:Y:S05]  /*af70*/  BSYNC B0 ;  /* 0x0000000000007941 */ /* 0x000fea0003800000 */
.L_x_7381:
[----:B------:R-:W0:Y:S02]  /*af80*/  F2I.FTZ.TRUNC.NTZ R4, R4 ;  /* 0x0000000400047305 */ /* 0x000e24000021f100 */
[----:B0-----:R-:W-:Y:S01]  /*af90*/  PRMT R0, R4, 0x7610, R0 ;  /* 0x0000761004007816 */ /* 0x001fe20000000000 */
[----:B------:R-:W-:Y:S06]  /*afa0*/  BRA `(.L_x_7366) ;  /* 0x0000000400107947 */ /* 0x000fec0003800000 */
.L_x_7379:
        /* <DEDUP_REMOVED lines=21> */
.L_x_7388:
[----:B------:R-:W-:Y:S05]  /*b100*/  BSYNC B1 ;  /* 0x0000000000017941 */ /* 0x000fea0003800000 */
.L_x_7387:
[----:B------:R-:W-:Y:S01]  /*b110*/  IMAD.SHL.U32 R2, R2, 0x200000, RZ ;  /* 0x0020000002027824 */ /* 0x000fe200078e00ff */
[----:B------:R-:W-:-:S04]  /*b120*/  LEA R3, R0, 0x37800000, 0x17 ;  /* 0x3780000000037811 */ /* 0x000fc800078eb8ff */
[----:B------:R-:W-:-:S07]  /*b130*/  LOP3.LUT R4, R3, R2, R4, 0xfe, !PT ;  /* 0x0000000203047212 */ /* 0x000fce00078efe04 */
.L_x_7386:
[----:B------:R-:W-:Y:S05]  /*b140*/  BSYNC B0 ;  /* 0x0000000000007941 */ /* 0x000fea0003800000 */
.L_x_7385:
[----:B------:R-:W0:Y:S02]  /*b150*/  F2I.FTZ.TRUNC.NTZ R4, R4 ;  /* 0x0000000400047305 */ /* 0x000e24000021f100 */
[----:B0-----:R-:W-:Y:S01]  /*b160*/  PRMT R0, R4, 0x7610, R0 ;  /* 0x0000761004007816 */ /* 0x001fe20000000000 */
[----:B------:R-:W-:Y:S06]  /*b170*/  BRA `(.L_x_7366) ;  /* 0x00000000009c7947 */ /* 0x000fec0003800000 */
.L_x_7378:
        /* <DEDUP_REMOVED lines=14> */
.L_x_7392:
[----:B------:R-:W-:Y:S05]  /*b260*/  BSYNC B0 ;  /* 0x0000000000007941 */ /* 0x000fea0003800000 */
.L_x_7391:
[----:B------:R-:W0:Y:S02]  /*b270*/  F2I.FTZ.TRUNC.NTZ R4, R4 ;  /* 0x0000000400047305 */ /* 0x000e24000021f100 */
[----:B0-----:R-:W-:Y:S01]  /*b280*/  PRMT R0, R4, 0x7610, R0 ;  /* 0x0000761004007816 */ /* 0x001fe20000000000 */
[----:B------:R-:W-:Y:S06]  /*b290*/  BRA `(.L_x_7366) ;  /* 0x0000000000547947 */ /* 0x000fec0003800000 */
.L_x_7365:
        /* <DEDUP_REMOVED lines=16> */
.L_x_7393:
[----:B------:R-:W-:Y:S01]  /*b3a0*/  PRMT R0, RZ, 0x7610, R0 ;  /* 0x00007610ff007816 */ /* 0x000fe20000000000 */
[----:B------:R-:W-:Y:S06]  /*b3b0*/  BRA `(.L_x_7366) ;  /* 0x00000000000c7947 */ /* 0x000fec0003800000 */
.L_x_7390:
[----:B------:R0:W5:Y:S01]  /*b3c0*/  LDG.E.U16 R0, desc[UR36][R2.64] ;  /* 0x0000002402007981 */ /* 0x000162000c1e1500 */
[----:B------:R-:W-:Y:S05]  /*b3d0*/  BRA `(.L_x_7366) ;  /* 0x0000000000047947 */ /* 0x000fea0003800000 */
.L_x_7389:
[----:B------:R0:W5:Y:S02]  /*b3e0*/  LDG.E.U16 R0, desc[UR36][R2.64] ;  /* 0x0000002402007981 */ /* 0x000164000c1e1500 */
.L_x_7366:
[----:B------:R-:W0:Y:S01]  /*b3f0*/  LDC.U8 R4, c[0x0][0x424] ;  /* 0x00010900ff047b82 */ /* 0x000e220000000000 */
[----:B------:R-:W-:Y:S01]  /*b400*/  ULDC.U16 UR4, c[0x0][0x422] ;  /* 0x0001088000047ab9 */ /* 0x000fe20000000400 */
[----:B-1---5:R-:W-:Y:S01]  /*b410*/  PRMT R0, R0, 0x9910, RZ ;  /* 0x0000991000007816 */ /* 0x022fe200000000ff */
[----:B------:R-:W-:-:S06]  /*b420*/  UPRMT UR4, UR4, 0x9910, URZ ;  /* 0x0000991004047896 */ /* 0x000fcc000800003f */
[----:B------:R-:W-:-:S04]  /*b430*/  ISETP.NE.AND P0, PT, RZ, UR4, PT ;  /* 0x00000004ff007c0c */ /* 0x000fc8000bf05270 */
[----:B------:R-:W-:-:S04]  /*b440*/  ISETP.NE.XOR P0, PT, R0, RZ, P0 ;  /* 0x000000ff0000720c */ /* 0x000fc80000705a70 */
[----:B0-234-:R-:W-:Y:S02]  /*b450*/  SEL R2, RZ, 0x1, !P0 ;  /* 0x00000001ff027807 */ /* 0x01dfe40004000000 */
        /* <DEDUP_REMOVED lines=13> */
.L_x_7397:
[----:B------:R-:W-:Y:S01]  /*b530*/  STG.E.U8 desc[UR36][R16.64], R2 ;  /* 0x0000000210007986 */ /* 0x000fe2000c101124 */
[----:B------:R-:W-:Y:S05]  /*b540*/  EXIT ;  /* 0x000000000000794d */ /* 0x000fea0003800000 */
.L_x_7396:
        /* <DEDUP_REMOVED lines=9> */
.L_x_7400:
[----:B------:R-:W-:Y:S01]  /*b5e0*/  STG.E desc[UR36][R16.64], R2 ;  /* 0x0000000210007986 */ /* 0x000fe2000c101924 */
[----:B------:R-:W-:Y:S05]  /*b5f0*/  EXIT ;  /* 0x000000000000794d */ /* 0x000fea0003800000 */
.L_x_7399:
[----:B------:R-:W-:Y:S01]  /*b600*/  STG.E.U16 desc[UR36][R16.64], R2 ;  /* 0x0000000210007986 */ /* 0x000fe2000c101524 */
[----:B------:R-:W-:Y:S05]  /*b610*/  EXIT ;  /* 0x000000000000794d */ /* 0x000fea0003800000 */
.L_x_7395:
        /* <DEDUP_REMOVED lines=9> */
.L_x_7402:
[----:B------:R-:W-:-:S04]  /*b6b0*/  I2FP.F32.U32 R0, R2 ;  /* 0x0000000200007245 */ /* 0x000fc80000201000 */
[----:B------:R-:W-:-:S05]  /*b6c0*/  F2FP.F16.F32.PACK_AB R0, RZ, R0 ;  /* 0x00000000ff00723e */ /* 0x000fca00000000ff */
[----:B------:R-:W-:Y:S01]  /*b6d0*/  STG.E.U16 desc[UR36][R16.64], R0 ;  /* 0x0000000010007986 */ /* 0x000fe2000c101524 */
[----:B------:R-:W-:Y:S05]  /*b6e0*/  EXIT ;  /* 0x000000000000794d */ /* 0x000fea0003800000 */
.L_x_7401:
        /* <DEDUP_REMOVED lines=10> */
.L_x_7404:
[----:B------:R-:W-:-:S04]  /*b790*/  I2FP.F32.U32 R2, R2 ;  /* 0x0000000200027245 */ /* 0x000fc80000201000 */
[----:B------:R-:W-:-:S04]  /*b7a0*/  F2FP.F16.F32.PACK_AB R3, RZ, R2 ;  /* 0x00000002ff03723e */ /* 0x000fc800000000ff */
[----:B------:R-:W-:-:S05]  /*b7b0*/  PRMT R3, R3, 0x5410, RZ ;  /* 0x0000541003037816 */ /* 0x000fca00000000ff */
[----:B------:R-:W-:Y:S01]  /*b7c0*/  STG.E desc[UR36][R16.64], R3 ;  /* 0x0000000310007986 */ /* 0x000fe2000c101924 */
[----:B------:R-:W-:Y:S05]  /*b7d0*/  EXIT ;  /* 0x000000000000794d */ /* 0x000fea0003800000 */
.L_x_7403:
[----:B------:R-:W0:Y:S02]  /*b7e0*/  I2F.F64.U32 R2, R2 ;  /* 0x0000000200027312 */ /* 0x000e240000201800 */
[----:B0-----:R-:W-:Y:S01]  /*b7f0*/  STG.E.64 desc[UR36][R16.64], R2 ;  /* 0x0000000210007986 */ /* 0x001fe2000c101b24 */
[----:B------:R-:W-:Y:S05]  /*b800*/  EXIT ;  /* 0x000000000000794d */ /* 0x000fea0003800000 */
.L_x_7394:
        /* <DEDUP_REMOVED lines=10> */
.L_x_7407:
[----:B------:R-:W0:Y:S01]  /*b8b0*/  I2F.F64.U32 R4, R2 ;  /* 0x0000000200047312 */ /* 0x000e220000201800 */
[----:B------:R-:W-:-:S05]  /*b8c0*/  CS2R R6, SRZ ;  /* 0x0000000000067805 */ /* 0x000fca000001ff00 */
[----:B0-----:R-:W-:Y:S01]  /*b8d0*/  STG.E.128 desc[UR36][R16.64], R4 ;  /* 0x0000000410007986 */ /* 0x001fe2000c101d24 */
[----:B------:R-:W-:Y:S05]  /*b8e0*/  EXIT ;  /* 0x000000000000794d */ /* 0x000fea0003800000 */
.L_x_7406:
        /* <DEDUP_REMOVED lines=21> */
.L_x_7411:
[----:B------:R-:W-:Y:S05]  /*ba40*/  BSYNC B0 ;  /* 0x0000000000007941 */ /* 0x000fea0003800000 */
.L_x_7410:
[----:B------:R-:W-:-:S05]  /*ba50*/  LOP3.LUT R3, R0, R3, RZ, 0xfc, !PT ;  /* 0x0000000300037212 */ /* 0x000fca00078efcff */
[----:B------:R-:W-:Y:S01]  /*ba60*/  STG.E.U8 desc[UR36][R16.64], R3 ;  /* 0x0000000310007986 */ /* 0x000fe2000c101124 */
[----:B------:R-:W-:Y:S05]  /*ba70*/  EXIT ;  /* 0x000000000000794d */ /* 0x000fea0003800000 */
.L_x_7409:
        /* <DEDUP_REMOVED lines=13> */
.L_x_7413:
[----:B------:R-:W-:Y:S01]  /*bb50*/  IMAD.MOV.U32 R0, RZ, RZ, 0x7f ;  /* 0x0000007fff007424 */ /* 0x000fe200078e00ff */
[----:B------:R-:W-:-:S04]  /*bb60*/  ISETP.GT.U32.AND P0, PT, R2, 0x7f800000, PT ;  /* 0x7f8000000200780c */ /* 0x000fc80003f04070 */
[----:B------:R-:W-:-:S09]  /*bb70*/  SEL R0, R0, 0x7c, P0 ;  /* 0x0000007c00007807 */ /* 0x000fd20000000000 */
.L_x_7414:
[----:B------:R-:W-:Y:S05]  /*bb80*/  BSYNC B0 ;  /* 0x0000000000007941 */ /* 0x000fea0003800000 */
.L_x_7412:
[----:B------:R-:W-:-:S04]  /*bb90*/  LOP3.LUT R2, R3, 0x80000000, RZ, 0xc0, !PT ;  /* 0x8000000003027812 */ /* 0x000fc800078ec0ff */
[----:B------:R-:W-:-:S04]  /*bba0*/  SHF.R.U32.HI R3, RZ, 0x18, R2 ;  /* 0x00000018ff037819 */ /* 0x000fc80000011602 */
[----:B------:R-:W-:-:S05]  /*bbb0*/  LOP3.LUT R3, R0, R3, RZ, 0xfc, !PT ;  /* 0x0000000300037212 */ /* 0x000fca00078efcff */
[----:B------:R-:W-:Y:S01]  /*bbc0*/  STG.E.U8 desc[UR36][R16.64], R3 ;  /* 0x0000000310007986 */ /* 0x000fe2000c101124 */
[----:B------:R-:W-:Y:S05]  /*bbd0*/  EXIT ;  /* 0x000000000000794d */ /* 0x000fea0003800000 */
.L_x_7408:
[----:B------:R-:W-:-:S04]  /*bbe0*/  I2FP.F32.U32 R0, R2 ;  /* 0x0000000200007245 */ /* 0x000fc80000201000 */
[----:B------:R-:W-:-:S05]  /*bbf0*/  F2FP.BF16.F32.PACK_AB R0, RZ, R0 ;  /* 0x00000000ff00723e */ /* 0x000fca00000010ff */
[----:B------:R-:W-:Y:S01]  /*bc00*/  STG.E.U16 desc[UR36][R16.64], R0 ;  /* 0x0000000010007986 */ /* 0x000fe2000c101524 */
[----:B------:R-:W-:Y:S05]  /*bc10*/  EXIT ;  /* 0x000000000000794d */ /* 0x000fea0003800000 */
.L_x_7405:
        /* <DEDUP_REMOVED lines=10> */
.L_x_7417:
        /* <DEDUP_REMOVED lines=17> */
.L_x_7420:
[----:B------:R-:W-:-:S04]  /*bdd0*/  LOP3.LUT R2, R3, 0x80000000, RZ, 0xc0, !PT ;  /* 0x8000000003027812 */ /* 0x000fc800078ec0ff */
[----:B------:R-:W-:-:S04]  /*bde0*/  SHF.R.U32.HI R3, RZ, 0x18, R2 ;  /* 0x00000018ff037819 */ /* 0x000fc80000011602 */
[----:B------:R-:W-:-:S04]  /*bdf0*/  LOP3.LUT R0, R0, R3, RZ, 0xfc, !PT ;  /* 0x0000000300007212 */ /* 0x000fc800078efcff */
[----:B------:R-:W-:-:S07]  /*be00*/  PRMT R8, R0, 0x7610, R8 ;  /* 0x0000761000087816 */ /* 0x000fce0000000008 */
.L_x_7419:
[----:B------:R-:W-:Y:S05]  /*be10*/  BSYNC B0 ;  /* 0x0000000000007941 */ /* 0x000fea0003800000 */
.L_x_7418:
[----:B------:R-:W-:Y:S01]  /*be20*/  STG.E.U8 desc[UR36][R16.64], R8 ;  /* 0x0000000810007986 */ /* 0x000fe2000c101124 */
[----:B------:R-:W-:Y:S05]  /*be30*/  EXIT ;  /* 0x000000000000794d */ /* 0x000fea0003800000 */
.L_x_7416:
        /* <DEDUP_REMOVED lines=17> */
.L_x_7423:
[----:B------:R-:W-:-:S04]  /*bf50*/  LOP3.LUT R2, R3, 0x80000000, RZ, 0xc0, !PT ;  /* 0x8000000003027812 */ /* 0x000fc800078ec0ff */
[----:B------:R-:W-:-:S04]  /*bf60*/  SHF.R.U32.HI R3, RZ, 0x18, R2 ;  /* 0x00000018ff037819 */ /* 0x000fc80000011602 */
[----:B------:R-:W-:-:S04]  /*bf70*/  LOP3.LUT R0, R0, R3, RZ, 0xfc, !PT ;  /* 0x0000000300007212 */ /* 0x000fc800078efcff */
[----:B------:R-:W-:-:S07]  /*bf80*/  PRMT R8, R0, 0x7610, R8 ;  /* 0x0000761000087816 */ /* 0x000fce0000000008 */
.L_x_7422:
[----:B------:R-:W-:Y:S05]  /*bf90*/  BSYNC B0 ;  /* 0x0000000000007941 */ /* 0x000fea0003800000 */
.L_x_7421:
[----:B------:R-:W-:Y:S01]  /*bfa0*/  STG.E.U8 desc[UR36][R16.64], R8 ;  /* 0x0000000810007986 */ /* 0x000fe2000c101124 */
[----:B------:R-:W-:Y:S05]  /*bfb0*/  EXIT ;  /* 0x000000000000794d */ /* 0x000fea0003800000 */
.L_x_7415:
        /* <DEDUP_REMOVED lines=22> */
.L_x_7398:
        /* <DEDUP_REMOVED lines=16> */
.L_x_7426:
[----:B------:R-:W-:Y:S05]  /*c220*/  EXIT ;  /* 0x000000000000794d */ /* 0x000fea0003800000 */
.L_x_7425:
[----:B------:R-:W-:-:S05]  /*c230*/  IMAD.MOV.U32 R3, RZ, RZ, RZ ;  /* 0x000000ffff037224 */ /* 0x000fca00078e00ff */
[----:B------:R-:W-:Y:S01]  /*c240*/  STG.E.64 desc[UR36][R16.64], R2 ;  /* 0x0000000210007986 */ /* 0x000fe2000c101b24 */
[----:B------:R-:W-:Y:S05]  /*c250*/  EXIT ;  /* 0x000000000000794d */ /* 0x000fea0003800000 */
.L_x_7424:
[----:B------:R-:W-:Y:S01]  /*c260*/  STG.E desc[UR36][R16.64], R2 ;  /* 0x0000000210007986 */ /* 0x000fe2000c101924 */
[----:B------:R-:W-:Y:S05]  /*c270*/  EXIT ;  /* 0x000000000000794d */ /* 0x000fea0003800000 */
.L_x_7427:
        /* <DEDUP_REMOVED lines=16> */
.L_x_43819:


//--------------------- .text._ZN2at6native27unrolled_elementwise_kernelINS0_13AUnaryFunctorIssbZZZNS0_23logical_xor_kernel_cudaERNS_14TensorIteratorEENKUlvE0_clEvENKUlvE3_clEvEUlssE_EESt5arrayIPcLm2EELi4E23TrivialOffsetCalculatorILi1EjESD_NS0_6memory12LoadWithCastILi1EEENSE_13StoreWithCastILi1EEEEEviT_T0_T2_T3_T4_T5_ --------------------------
	.section	.text._ZN2at6native27unrolled_elementwise_kernelINS0_13AUnaryFunctorIssbZZZNS0_23logical_xor_kernel_cudaERNS_14TensorIteratorEENKUlvE0_clEvENKUlvE3_clEvEUlssE_EESt5arrayIPcLm2EELi4E23TrivialOffsetCalculatorILi1EjESD_NS0_6memory12LoadWithCastILi1EEENSE_13StoreWithCastILi1EEEEEviT_T0_T2_T3_T4_T5_,"ax",@progbits
	.align	128
        .global         _ZN2at6native27unrolled_elementwise_kernelINS0_13AUnaryFunctorIssbZZZNS0_23logical_xor_kernel_cudaERNS_14TensorIteratorEENKUlvE0_clEvENKUlvE3_clEvEUlssE_EESt5arrayIPcLm2EELi4E23TrivialOffsetCalculatorILi1EjESD_NS0_6memory12LoadWithCastILi1EEENSE_13StoreWithCastILi1EEEEEviT_T0_T2_T3_T4_T5_
        .type           _ZN2at6native27unrolled_elementwise_kernelINS0_13AUnaryFunctorIssbZZZNS0_23logical_xor_kernel_cudaERNS_14TensorIteratorEENKUlvE0_clEvENKUlvE3_clEvEUlssE_EESt5arrayIPcLm2EELi4E23TrivialOffsetCalculatorILi1EjESD_NS0_6memory12LoadWithCastILi1EEENSE_13StoreWithCastILi1EEEEEviT_T0_T2_T3_T4_T5_,@function
        .size           _ZN2at6native27unrolled_elementwise_kernelINS0_13AUnaryFunctorIssbZZZNS0_23logical_xor_kernel_cudaERNS_14TensorIteratorEENKUlvE0_clEvENKUlvE3_clEvEUlssE_EESt5arrayIPcLm2EELi4E23TrivialOffsetCalculatorILi1EjESD_NS0_6memory12LoadWithCastILi1EEENSE_13StoreWithCastILi1EEEEEviT_T0_T2_T3_T4_T5_,(.L_x_43820 - _ZN2at6native27unrolled_elementwise_kernelINS0_13AUnaryFunctorIssbZZZNS0_23logical_xor_kernel_cudaERNS_14TensorIteratorEENKUlvE0_clEvENKUlvE3_clEvEUlssE_EESt5arrayIPcLm2EELi4E23TrivialOffsetCalculatorILi1EjESD_NS0_6memory12LoadWithCastILi1EEENSE_13StoreWithCastILi1EEEEEviT_T0_T2_T3_T4_T5_)
        .other          _ZN2at6native27unrolled_elementwise_kernelINS0_13AUnaryFunctorIssbZZZNS0_23logical_xor_kernel_cudaERNS_14TensorIteratorEENKUlvE0_clEvENKUlvE3_clEvEUlssE_EESt5arrayIPcLm2EELi4E23TrivialOffsetCalculatorILi1EjESD_NS0_6memory12LoadWithCastILi1EEENSE_13StoreWithCastILi1EEEEEviT_T0_T2_T3_T4_T5_,@"STO_CUDA_ENTRY STV_DEFAULT"
_ZN2at6native27unrolled_elementwise_kernelINS0_13AUnaryFunctorIssbZZZNS0_23logical_xor_kernel_cudaERNS_14TensorIteratorEENKUlvE0_clEvENKUlvE3_clEvEUlssE_EESt5arrayIPcLm2EELi4E23TrivialOffsetCalculatorILi1EjESD_NS0_6memory12LoadWithCastILi1EEENSE_13StoreWithCastILi1EEEEEviT_T0_T2_T3_T4_T5_:
.text._ZN2at6native27unrolled_elementwise_kernelINS0_13AUnaryFunctorIssbZZZNS0_23logical_xor_kernel_cudaERNS_14TensorIteratorEENKUlvE0_clEvENKUlvE3_clEvEUlssE_EESt5arrayIPcLm2EELi4E23TrivialOffsetCalculatorILi1EjESD_NS0_6memory12LoadWithCastILi1EEENSE_13StoreWithCastILi1EEEEEviT_T0_T2_T3_T4_T5_:
        /* <DEDUP_REMOVED lines=31> */
.L_x_7433:
[----:B------:R3:W5:Y:S01]  /*01f0*/  LDG.E.U8 R17, desc[UR36][R2.64] ;  /* 0x0000002402117981 */ /* 0x000762000c1e1100 */
[----:B------:R-:W-:Y:S05]  /*0200*/  BRA `(.L_x_7435) ;  /* 0x0000000c00587947 */ /* 0x000fea0003800000 */
.L_x_7432:
        /* <DEDUP_REMOVED lines=8> */
.L_x_7437:
[----:B------:R1:W5:Y:S01]  /*0290*/  LDG.E.U16 R17, desc[UR36][R2.64] ;  /* 0x0000002402117981 */ /* 0x000362000c1e1500 */
[----:B------:R-:W-:Y:S05]  /*02a0*/  BRA `(.L_x_7435) ;  /* 0x0000000c00307947 */ /* 0x000fea0003800000 */
.L_x_7436:
[----:B------:R2:W5:Y:S01]  /*02b0*/  LDG.E.U16 R17, desc[UR36][R2.64] ;  /* 0x0000002402117981 */ /* 0x000562000c1e1500 */
[----:B------:R-:W-:Y:S05]  /*02c0*/  BRA `(.L_x_7435) ;  /* 0x0000000c00287947 */ /* 0x000fea0003800000 */
.L_x_7431:
        /* <DEDUP_REMOVED lines=9> */
.L_x_7439:
[----:B------:R-:W2:Y:S02]  /*0360*/  LDG.E.U16 R0, desc[UR36][R2.64] ;  /* 0x0000002402007981 */ /* 0x000ea4000c1e1500 */
[----:B--2---:R-:W-:-:S06]  /*0370*/  HADD2.F32 R0, -RZ, R0.H0_H0 ;  /* 0x20000000ff007230 */ /* 0x004fcc0000004100 */
[----:B------:R-:W0:Y:S02]  /*0380*/  F2I.FTZ.TRUNC.NTZ R0, R0 ;  /* 0x0000000000007305 */ /* 0x000e24000021f100 */
[----:B0-----:R-:W-:Y:S01]  /*0390*/  PRMT R17, R0, 0x7610, R17 ;  /* 0x0000761000117816 */ /* 0x001fe20000000011 */
[----:B------:R-:W-:Y:S06]  /*03a0*/  BRA `(.L_x_7435) ;  /* 0x0000000800f07947 */ /* 0x000fec0003800000 */
.L_x_7438:
        /* <DEDUP_REMOVED lines=9> */
.L_x_7441:
[----:B------:R-:W2:Y:S02]  /*0440*/  LDG.E.U16 R2, desc[UR36][R2.64] ;  /* 0x0000002402027981 */ /* 0x000ea4000c1e1500 */
[----:B--2---:R-:W-:-:S06]  /*0450*/  HADD2.F32 R0, -RZ, R2.H0_H0 ;  /* 0x20000002ff007230 */ /* 0x004fcc0000004100 */
[----:B------:R-:W0:Y:S02]  /*0460*/  F2I.FTZ.TRUNC.NTZ R0, R0 ;  /* 0x0000000000007305 */ /* 0x000e24000021f100 */
[----:B0-----:R-:W-:Y:S01]  /*0470*/  PRMT R17, R0, 0x7610, R17 ;  /* 0x0000761000117816 */ /* 0x001fe20000000011 */
[----:B------:R-:W-:Y:S06]  /*0480*/  BRA `(.L_x_7435) ;  /* 0x0000000800b87947 */ /* 0x000fec0003800000 */
.L_x_7440:
[----:B------:R-:W2:Y:S02]  /*0490*/  LDG.E.64 R2, desc[UR36][R2.64] ;  /* 0x0000002402027981 */ /* 0x000ea4000c1e1b00 */
[----:B--2---:R0:W1:Y:S01]  /*04a0*/  F2I.F64.TRUNC R17, R2 ;  /* 0x0000000200117311 */ /* 0x004062000030d100 */
[----:B------:R-:W-:Y:S05]  /*04b0*/  BRA `(.L_x_7435) ;  /* 0x0000000800ac7947 */ /* 0x000fea0003800000 */
.L_x_7430:
        /* <DEDUP_REMOVED lines=12> */
.L_x_7444:
[----:B------:R-:W2:Y:S02]  /*0580*/  LDG.E.64 R2, desc[UR36][R2.64] ;  /* 0x0000002402027981 */ /* 0x000ea4000c1e1b00 */
[----:B--2---:R0:W1:Y:S01]  /*0590*/  F2I.F64.TRUNC R17, R2 ;  /* 0x0000000200117311 */ /* 0x004062000030d100 */
[----:B------:R-:W-:Y:S05]  /*05a0*/  BRA `(.L_x_7435) ;  /* 0x0000000800707947 */ /* 0x000fea0003800000 */
.L_x_7443:
        /* <DEDUP_REMOVED lines=28> */
.L_x_7446:
        /* <DEDUP_REMOVED lines=16> */
.L_x_7445:
[----:B------:R-:W2:Y:S02]  /*0870*/  LDG.E.U16 R0, desc[UR36][R2.64] ;  /* 0x0000002402007981 */ /* 0x000ea4000c1e1500 */
[----:B--2---:R-:W-:-:S06]  /*0880*/  IMAD.U32 R0, R0, 0x10000, RZ ;  /* 0x0001000000007824 */ /* 0x004fcc00078e00ff */
[----:B------:R-:W0:Y:S02]  /*0890*/  F2I.FTZ.TRUNC.NTZ R0, R0 ;  /* 0x0000000000007305 */ /* 0x000e24000021f100 */
[----:B0-----:R-:W-:Y:S01]  /*08a0*/  PRMT R17, R0, 0x7610, R17 ;  /* 0x0000761000117816 */ /* 0x001fe20000000011 */
[----:B------:R-:W-:Y:S06]  /*08b0*/  BRA `(.L_x_7435) ;  /* 0x0000000400ac7947 */ /* 0x000fec0003800000 */
.L_x_7442:
        /* <DEDUP_REMOVED lines=10> */
.L_x_7449:
        /* <DEDUP_REMOVED lines=21> */
.L_x_7453:
[----:B------:R-:W-:Y:S05]  /*0ab0*/  BSYNC B1 ;  /* 0x0000000000017941 */ /* 0x000fea0003800000 */
.L_x_7452:
[----:B------:R-:W-:Y:S01]  /*0ac0*/  LEA R3, R0, 0x3b800000, 0x17 ;  /* 0x3b80000000037811 */ /* 0x000fe200078eb8ff */
[----:B------:R-:W-:-:S05]  /*0ad0*/  IMAD.SHL.U32 R0, R2, 0x100000, RZ ;  /* 0x0010000002007824 */ /* 0x000fca00078e00ff */
[----:B------:R-:W-:-:S07]  /*0ae0*/  LOP3.LUT R0, R3, R0, R4, 0xfe, !PT ;  /* 0x0000000003007212 */ /* 0x000fce00078efe04 */
.L_x_7451:
[----:B------:R-:W-:Y:S05]  /*0af0*/  BSYNC B0 ;  /* 0x0000000000007941 */ /* 0x000fea0003800000 */
.L_x_7450:
[----:B------:R-:W0:Y:S02]  /*0b00*/  F2I.FTZ.TRUNC.NTZ R0, R0 ;  /* 0x0000000000007305 */ /* 0x000e24000021f100 */
[----:B0-----:R-:W-:Y:S01]  /*0b10*/  PRMT R17, R0, 0x7610, R17 ;  /* 0x0000761000117816 */ /* 0x001fe20000000011 */
[----:B------:R-:W-:Y:S06]  /*0b20*/  BRA `(.L_x_7435) ;  /* 0x0000000400107947 */ /* 0x000fec0003800000 */
.L_x_7448:
        /* <DEDUP_REMOVED lines=21> */
.L_x_7457:
[----:B------:R-:W-:Y:S05]  /*0c80*/  BSYNC B1 ;  /* 0x0000000000017941 */ /* 0x000fea0003800000 */
.L_x_7456:
[----:B------:R-:W-:Y:S01]  /*0c90*/  LEA R3, R0, 0x37800000, 0x17 ;  /* 0x3780000000037811 */ /* 0x000fe200078eb8ff */
[----:B------:R-:W-:-:S05]  /*0ca0*/  IMAD.SHL.U32 R0, R2, 0x200000, RZ ;  /* 0x0020000002007824 */ /* 0x000fca00078e00ff */
[----:B------:R-:W-:-:S07]  /*0cb0*/  LOP3.LUT R0, R3, R0, R4, 0xfe, !PT ;  /* 0x0000000003007212 */ /* 0x000fce00078efe04 */
.L_x_7455:
[----:B------:R-:W-:Y:S05]  /*0cc0*/  BSYNC B0 ;  /* 0x0000000000007941 */ /* 0x000fea0003800000 */
.L_x_7454:
[----:B------:R-:W0:Y:S02]  /*0cd0*/  F2I.FTZ.TRUNC.NTZ R0, R0 ;  /* 0x0000000000007305 */ /* 0x000e24000021f100 */
[----:B0-----:R-:W-:Y:S01]  /*0ce0*/  PRMT R17, R0, 0x7610, R17 ;  /* 0x0000761000117816 */ /* 0x001fe20000000011 */
[----:B------:R-:W-:Y:S06]  /*0cf0*/  BRA `(.L_x_7435) ;  /* 0x00000000009c7947 */ /* 0x000fec0003800000 */
.L_x_7447:
        /* <DEDUP_REMOVED lines=14> */
.L_x_7461:
[----:B------:R-:W-:Y:S05]  /*0de0*/  BSYNC B0 ;  /* 0x0000000000007941 */ /* 0x000fea0003800000 */
.L_x_7460:
[----:B------:R-:W0:Y:S02]  /*0df0*/  F2I.FTZ.TRUNC.NTZ R0, R0 ;  /* 0x0000000000007305 */ /* 0x000e24000021f100 */
[----:B0-----:R-:W-:Y:S01]  /*0e00*/  PRMT R17, R0, 0x7610, R17 ;  /* 0x0000761000117816 */ /* 0x001fe20000000011 */
[----:B------:R-:W-:Y:S06]  /*0e10*/  BRA `(.L_x_7435) ;  /* 0x0000000000547947 */ /* 0x000fec0003800000 */
.L_x_7434:
        /* <DEDUP_REMOVED lines=16> */
.L_x_7462:
[----:B------:R-:W-:Y:S01]  /*0f20*/  PRMT R17, RZ, 0x7610, R17 ;  /* 0x00007610ff117816 */ /* 0x000fe20000000011 */
[----:B------:R-:W-:Y:S06]  /*0f30*/  BRA `(.L_x_7435) ;  /* 0x00000000000c7947 */ /* 0x000fec0003800000 */
.L_x_7459:
[----:B------:R0:W5:Y:S01]  /*0f40*/  LDG.E.U16 R17, desc[UR36][R2.64] ;  /* 0x0000002402117981 */ /* 0x000162000c1e1500 */
[----:B------:R-:W-:Y:S05]  /*0f50*/  BRA `(.L_x_7435) ;  /* 0x0000000000047947 */ /* 0x000fea0003800000 */
.L_x_7458:
[----:B------:R0:W5:Y:S02]  /*0f60*/  LDG.E.U16 R17, desc[UR36][R2.64] ;  /* 0x0000002402117981 */ /* 0x000164000c1e1500 */
.L_x_7435:
[----:B------:R-:W2:Y:S02]  /*0f70*/  S2R R24, SR_TID.X ;  /* 0x0000000000187919 */ /* 0x000ea40000002100 */
[----:B--2---:R-:W-:-:S07]  /*0f80*/  VIADD R24, R24, 0x80 ;  /* 0x0000008018187836 */ /* 0x004fce0000000000 */
.L_x_7429:
[----:B------:R-:W-:Y:S05]  /*0f90*/  BSYNC B6 ;  /* 0x0000000000067941 */ /* 0x000fea0003800000 */
.L_x_7428:
[----:B------:R-:W-:Y:S01]  /*0fa0*/  ISETP.GE.AND P0, PT, R24, R19, PT ;  /* 0x000000131800720c */ /* 0x000fe20003f06270 */
[----:B------:R-:W-:-:S12]  /*0fb0*/  BSSY B6, `(.L_x_7463) ;  /* 0x00000ee000067945 */ /* 0x000fd80003800000 */
[----:B------:R-:W-:Y:S05]  /*0fc0*/  @P0 BRA `(.L_x_7464) ;  /* 0x0000000c00b00947 */ /* 0x000fea0003800000 */
[----:B01-34-:R-:W0:Y:S01]  /*0fd0*/  LDC.64 R2, c[0x0][0x220] ;  /* 0x00008800ff027b82 */ /* 0x01be220000000a00 */
        /* <DEDUP_REMOVED lines=19> */
.L_x_7468:
[----:B------:R0:W5:Y:S01]  /*1110*/  LDG.E.U8 R16, desc[UR36][R2.64] ;  /* 0x0000002402107981 */ /* 0x000162000c1e1100 */
[----:B------:R-:W-:Y:S05]  /*1120*/  BRA `(.L_x_7470) ;  /* 0x0000000c00547947 */ /* 0x000fea0003800000 */
.L_x_7467:
        /* <DEDUP_REMOVED lines=8> */
.L_x_7472:
[----:B------:R0:W5:Y:S01]  /*11b0*/  LDG.E.U16 R16, desc[UR36][R2.64] ;  /* 0x0000002402107981 */ /* 0x000162000c1e1500 */
[----:B------:R-:W-:Y:S05]  /*11c0*/  BRA `(.L_x_7470) ;  /* 0x0000000c002c7947 */ /* 0x000fea0003800000 */
.L_x_7471:
[----:B------:R0:W5:Y:S01]  /*11d0*/  LDG.E.U16 R16, desc[UR36][R2.64] ;  /* 0x0000002402107981 */ /* 0x000162000c1e1500 */
[----:B------:R-:W-:Y:S05]  /*11e0*/  BRA `(.L_x_7470) ;  /* 0x0000000c00247947 */ /* 0x000fea0003800000 */
.L_x_7466:
        /* <DEDUP_REMOVED lines=9> */
.L_x_7474:
[----:B------:R-:W2:Y:S02]  /*1280*/  LDG.E.U16 R0, desc[UR36][R2.64] ;  /* 0x0000002402007981 */ /* 0x000ea4000c1e1500 */
[----:B--2---:R-:W-:-:S06]  /*1290*/  HADD2.F32 R0, -RZ, R0.H0_H0 ;  /* 0x20000000ff007230 */ /* 0x004fcc0000004100 */
[----:B------:R-:W0:Y:S02]  /*12a0*/  F2I.FTZ.TRUNC.NTZ R0, R0 ;  /* 0x0000000000007305 */ /* 0x000e24000021f100 */
[----:B0-----:R-:W-:Y:S01]  /*12b0*/  PRMT R16, R0, 0x7610, R16 ;  /* 0x0000761000107816 */ /* 0x001fe20000000010 */
[----:B------:R-:W-:Y:S06]  /*12c0*/  BRA `(.L_x_7470) ;  /* 0x0000000800ec7947 */ /* 0x000fec0003800000 */
.L_x_7473:
        /* <DEDUP_REMOVED lines=9> */
.L_x_7476:
[----:B------:R-:W2:Y:S02]  /*1360*/  LDG.E.U16 R2, desc[UR36][R2.64] ;  /* 0x0000002402027981 */ /* 0x000ea4000c1e1500 */
[----:B--2---:R-:W-:-:S06]  /*1370*/  HADD2.F32 R0, -RZ, R2.H0_H0 ;  /* 0x20000002ff007230 */ /* 0x004fcc0000004100 */
[----:B------:R-:W0:Y:S02]  /*1380*/  F2I.FTZ.TRUNC.NTZ R0, R0 ;  /* 0x0000000000007305 */ /* 0x000e24000021f100 */
[----:B0-----:R-:W-:Y:S01]  /*1390*/  PRMT R16, R0, 0x7610, R16 ;  /* 0x0000761000107816 */ /* 0x001fe20000000010 */
[----:B------:R-:W-:Y:S06]  /*13a0*/  BRA `(.L_x_7470) ;  /* 0x0000000800b47947 */ /* 0x000fec0003800000 */
.L_x_7475:
[----:B------:R-:W2:Y:S02]  /*13b0*/  LDG.E.64 R2, desc[UR36][R2.64] ;  /* 0x0000002402027981 */ /* 0x000ea4000c1e1b00 */
[----:B--2---:R0:W1:Y:S01]  /*13c0*/  F2I.F64.TRUNC R16, R2 ;  /* 0x0000000200107311 */ /* 0x004062000030d100 */
[----:B------:R-:W-:Y:S05]  /*13d0*/  BRA `(.L_x_7470) ;  /* 0x0000000800a87947 */ /* 0x000fea0003800000 */
.L_x_7465:
        /* <DEDUP_REMOVED lines=12> */
.L_x_7479:
[----:B------:R-:W2:Y:S02]  /*14a0*/  LDG.E.64 R2, desc[UR36][R2.64] ;  /* 0x0000002402027981 */ /* 0x000ea4000c1e1b00 */
[----:B--2---:R0:W1:Y:S01]  /*14b0*/  F2I.F64.TRUNC R16, R2 ;  /* 0x0000000200107311 */ /* 0x004062000030d100 */
[----:B------:R-:W-:Y:S05]  /*14c0*/  BRA `(.L_x_7470) ;  /* 0x00000008006c7947 */ /* 0x000fea0003800000 */
.L_x_7478:
        /* <DEDUP_REMOVED lines=28> */
.L_x_7481:
        /* <DEDUP_REMOVED lines=15> */
.L_x_7480:
[----:B------:R-:W2:Y:S02]  /*1780*/  LDG.E.U16 R0, desc[UR36][R2.64] ;  /* 0x0000002402007981 */ /* 0x000ea4000c1e1500 */
[----:B--2---:R-:W-:-:S06]  /*1790*/  IMAD.U32 R0, R0, 0x10000, RZ ;  /* 0x0001000000007824 */ /* 0x004fcc00078e00ff */
[----:B------:R-:W0:Y:S02]  /*17a0*/  F2I.FTZ.TRUNC.NTZ R0, R0 ;  /* 0x0000000000007305 */ /* 0x000e24000021f100 */
[----:B0-----:R-:W-:Y:S01]  /*17b0*/  PRMT R16, R0, 0x7610, R16 ;  /* 0x0000761000107816 */ /* 0x001fe20000000010 */
[----:B------:R-:W-:Y:S06]  /*17c0*/  BRA `(.L_x_7470) ;  /* 0x0000000400ac7947 */ /* 0x000fec0003800000 */
.L_x_7477:
        /* <DEDUP_REMOVED lines=10> */
.L_x_7484:
        /* <DEDUP_REMOVED lines=21> */
.L_x_7488:
[----:B------:R-:W-:Y:S05]  /*19c0*/  BSYNC B1 ;  /* 0x0000000000017941 */ /* 0x000fea0003800000 */
.L_x_7487:
[----:B------:R-:W-:Y:S01]  /*19d0*/  LEA R3, R0, 0x3b800000, 0x17 ;  /* 0x3b80000000037811 */ /* 0x000fe200078eb8ff */
[----:B------:R-:W-:-:S05]  /*19e0*/  IMAD.SHL.U32 R0, R2, 0x100000, RZ ;  /* 0x0010000002007824 */ /* 0x000fca00078e00ff */
[----:B------:R-:W-:-:S07]  /*19f0*/  LOP3.LUT R0, R3, R0, R4, 0xfe, !PT ;  /* 0x0000000003007212 */ /* 0x000fce00078efe04 */
.L_x_7486:
[----:B------:R-:W-:Y:S05]  /*1a00*/  BSYNC B0 ;  /* 0x0000000000007941 */ /* 0x000fea0003800000 */
.L_x_7485:
[----:B------:R-:W0:Y:S02]  /*1a10*/  F2I.FTZ.TRUNC.NTZ R0, R0 ;  /* 0x0000000000007305 */ /* 0x000e24000021f100 */
[----:B0-----:R-:W-:Y:S01]  /*1a20*/  PRMT R16, R0, 0x7610, R16 ;  /* 0x0000761000107816 */ /* 0x001fe20000000010 */
[----:B------:R-:W-:Y:S06]  /*1a30*/  BRA `(.L_x_7470) ;  /* 0x0000000400107947 */ /* 0x000fec0003800000 */
.L_x_7483:
        /* <DEDUP_REMOVED lines=21> */
.L_x_7492:
[----:B------:R-:W-:Y:S05]  /*1b90*/  BSYNC B1 ;  /* 0x0000000000017941 */ /* 0x000fea0003800000 */
.L_x_7491:
[----:B------:R-:W-:Y:S01]  /*1ba0*/  LEA R3, R0, 0x37800000, 0x17 ;  /* 0x3780000000037811 */ /* 0x000fe200078eb8ff */
[----:B------:R-:W-:-:S05]  /*1bb0*/  IMAD.SHL.U32 R0, R2, 0x200000, RZ ;  /* 0x0020000002007824 */ /* 0x000fca00078e00ff */
[----:B------:R-:W-:-:S07]  /*1bc0*/  LOP3.LUT R0, R3, R0, R4, 0xfe, !PT ;  /* 0x0000000003007212 */ /* 0x000fce00078efe04 */
.L_x_7490:
[----:B------:R-:W-:Y:S05]  /*1bd0*/  BSYNC B0 ;  /* 0x0000000000007941 */ /* 0x000fea0003800000 */
.L_x_7489:
[----:B------:R-:W0:Y:S02]  /*1be0*/  F2I.FTZ.TRUNC.NTZ R0, R0 ;  /* 0x0000000000007305 */ /* 0x000e24000021f100 */
[----:B0-----:R-:W-:Y:S01]  /*1bf0*/  PRMT R16, R0, 0x7610, R16 ;  /* 0x0000761000107816 */ /* 0x001fe20000000010 */
[----:B------:R-:W-:Y:S06]  /*1c00*/  BRA `(.L_x_7470) ;  /* 0x00000000009c7947 */ /* 0x000fec0003800000 */
.L_x_7482:
        /* <DEDUP_REMOVED lines=14> */
.L_x_7496:
[----:B------:R-:W-:Y:S05]  /*1cf0*/  BSYNC B0 ;  /* 0x0000000000007941 */ /* 0x000fea0003800000 */
.L_x_7495:
[----:B------:R-:W0:Y:S02]  /*1d00*/  F2I.FTZ.TRUNC.NTZ R0, R0 ;  /* 0x0000000000007305 */ /* 0x000e24000021f100 */
[----:B0-----:R-:W-:Y:S01]  /*1d10*/  PRMT R16, R0, 0x7610, R16 ;  /* 0x0000761000107816 */ /* 0x001fe20000000010 */
[----:B------:R-:W-:Y:S06]  /*1d20*/  BRA `(.L_x_7470) ;  /* 0x0000000000547947 */ /* 0x000fec0003800000 */
.L_x_7469:
        /* <DEDUP_REMOVED lines=16> */
.L_x_7497:
[----:B------:R-:W-:Y:S01]  /*1e30*/  PRMT R16, RZ, 0x7610, R16 ;  /* 0x00007610ff107816 */ /* 0x000fe20000000010 */
[----:B------:R-:W-:Y:S06]  /*1e40*/  BRA `(.L_x_7470) ;  /* 0x00000000000c7947 */ /* 0x000fec0003800000 */
.L_x_7494:
[----:B------:R3:W5:Y:S01]  /*1e50*/  LDG.E.U16 R16, desc[UR36][R2.64] ;  /* 0x0000002402107981 */ /* 0x000762000c1e1500 */
[----:B------:R-:W-:Y:S05]  /*1e60*/  BRA `(.L_x_7470) ;  /* 0x0000000000047947 */ /* 0x000fea0003800000 */
.L_x_7493:
[----:B------:R2:W5:Y:S02]  /*1e70*/  LDG.E.U16 R16, desc[UR36][R2.64] ;  /* 0x0000002402107981 */ /* 0x000564000c1e1500 */
.L_x_7470:
[----:B------:R-:W-:-:S07]  /*1e80*/  VIADD R24, R24, 0x80 ;  /* 0x0000008018187836 */ /* 0x000fce0000000000 */
.L_x_7464:
[----:B------:R-:W-:Y:S05]  /*1e90*/  BSYNC B6 ;  /* 0x0000000000067941 */ /* 0x000fea0003800000 */
.L_x_7463:
[----:B------:R-:W-:Y:S01]  /*1ea0*/  ISETP.GE.AND P0, PT, R24, R19, PT ;  /* 0x000000131800720c */ /* 0x000fe20003f06270 */
[----:B------:R-:W-:Y:S01]  /*1eb0*/  BSSY B6, `(.L_x_7498) ;  /* 0x00000f0000067945 */ /* 0x000fe20003800000 */
[----:B------:R-:W-:Y:S02]  /*1ec0*/  PRMT R18, RZ, 0x7610, R18 ;  /* 0x00007610ff127816 */ /* 0x000fe40000000012 */
[----:B------:R-:W-:-:S09]  /*1ed0*/  PRMT R25, RZ, 0x7610, R25 ;  /* 0x00007610ff197816 */ /* 0x000fd20000000019 */
        /* <DEDUP_REMOVED lines=21> */
.L_x_7503:
[----:B------:R0:W5:Y:S01]  /*2030*/  LDG.E.U8 R25, desc[UR36][R2.64] ;  /* 0x0000002402197981 */ /* 0x000162000c1e1100 */
[----:B------:R-:W-:Y:S05]  /*2040*/  BRA `(.L_x_7505) ;  /* 0x0000000c00547947 */ /* 0x000fea0003800000 */
.L_x_7502:
        /* <DEDUP_REMOVED lines=8> */
.L_x_7507:
[----:B------:R0:W5:Y:S01]  /*20d0*/  LDG.E.U16 R25, desc[UR36][R2.64] ;  /* 0x0000002402197981 */ /* 0x000162000c1e1500 */
[----:B------:R-:W-:Y:S05]  /*20e0*/  BRA `(.L_x_7505) ;  /* 0x0000000c002c7947 */ /* 0x000fea0003800000 */
.L_x_7506:
[----:B------:R0:W5:Y:S01]  /*20f0*/  LDG.E.U16 R25, desc[UR36][R2.64] ;  /* 0x0000002402197981 */ /* 0x000162000c1e1500 */
[----:B------:R-:W-:Y:S05]  /*2100*/  BRA `(.L_x_7505) ;  /* 0x0000000c00247947 */ /* 0x000fea0003800000 */
.L_x_7501:
        /* <DEDUP_REMOVED lines=9> */
.L_x_7509:
[----:B------:R-:W2:Y:S02]  /*21a0*/  LDG.E.U16 R0, desc[UR36][R2.64] ;  /* 0x0000002402007981 */ /* 0x000ea4000c1e1500 */
[----:B--2---:R-:W-:-:S06]  /*21b0*/  HADD2.F32 R0, -RZ, R0.H0_H0 ;  /* 0x20000000ff007230 */ /* 0x004fcc0000004100 */
[----:B------:R-:W0:Y:S02]  /*21c0*/  F2I.FTZ.TRUNC.NTZ R0, R0 ;  /* 0x0000000000007305 */ /* 0x000e24000021f100 */
[----:B0-----:R-:W-:Y:S01]  /*21d0*/  PRMT R25, R0, 0x7610, R25 ;  /* 0x0000761000197816 */ /* 0x001fe20000000019 */
[----:B------:R-:W-:Y:S06]  /*21e0*/  BRA `(.L_x_7505) ;  /* 0x0000000800ec7947 */ /* 0x000fec0003800000 */
.L_x_7508:
        /* <DEDUP_REMOVED lines=9> */
.L_x_7511:
[----:B------:R-:W2:Y:S02]  /*2280*/  LDG.E.U16 R2, desc[UR36][R2.64] ;  /* 0x0000002402027981 */ /* 0x000ea4000c1e1500 */
[----:B--2---:R-:W-:-:S06]  /*2290*/  HADD2.F32 R0, -RZ, R2.H0_H0 ;  /* 0x20000002ff007230 */ /* 0x004fcc0000004100 */
[----:B------:R-:W0:Y:S02]  /*22a0*/  F2I.FTZ.TRUNC.NTZ R0, R0 ;  /* 0x0000000000007305 */ /* 0x000e24000021f100 */
[----:B0-----:R-:W-:Y:S01]  /*22b0*/  PRMT R25, R0, 0x7610, R25 ;  /* 0x0000761000197816 */ /* 0x001fe20000000019 */
[----:B------:R-:W-:Y:S06]  /*22c0*/  BRA `(.L_x_7505) ;  /* 0x0000000800b47947 */ /* 0x000fec0003800000 */
.L_x_7510:
[----:B------:R-:W2:Y:S02]  /*22d0*/  LDG.E.64 R2, desc[UR36][R2.64] ;  /* 0x0000002402027981 */ /* 0x000ea4000c1e1b00 */
[----:B--2---:R0:W1:Y:S01]  /*22e0*/  F2I.F64.TRUNC R25, R2 ;  /* 0x0000000200197311 */ /* 0x004062000030d100 */
[----:B------:R-:W-:Y:S05]  /*22f0*/  BRA `(.L_x_7505) ;  /* 0x0000000800a87947 */ /* 0x000fea0003800000 */
.L_x_7500:
        /* <DEDUP_REMOVED lines=12> */
.L_x_7514:
[----:B------:R-:W2:Y:S02]  /*23c0*/  LDG.E.64 R2, desc[UR36][R2.64] ;  /* 0x0000002402027981 */ /* 0x000ea4000c1e1b00 */
[----:B--2---:R3:W4:Y:S01]  /*23d0*/  F2I.F64.TRUNC R25, R2 ;  /* 0x0000000200197311 */ /* 0x004722000030d100 */
[----:B------:R-:W-:Y:S05]  /*23e0*/  BRA `(.L_x_7505) ;  /* 0x00000008006c7947 */ /* 0x000fea0003800000 */
.L_x_7513:
        /* <DEDUP_REMOVED lines=28> */
.L_x_7516:
        /* <DEDUP_REMOVED lines=15> */
.L_x_7515:
[----:B------:R-:W2:Y:S02]  /*26a0*/  LDG.E.U16 R0, desc[UR36][R2.64] ;  /* 0x0000002402007981 */ /* 0x000ea4000c1e1500 */
[----:B--2---:R-:W-:-:S06]  /*26b0*/  IMAD.U32 R0, R0, 0x10000, RZ ;  /* 0x0001000000007824 */ /* 0x004fcc00078e00ff */
[----:B------:R-:W0:Y:S02]  /*26c0*/  F2I.FTZ.TRUNC.NTZ R0, R0 ;  /* 0x0000000000007305 */ /* 0x000e24000021f100 */
[----:B0-----:R-:W-:Y:S01]  /*26d0*/  PRMT R25, R0, 0x7610, R25 ;  /* 0x0000761000197816 */ /* 0x001fe20000000019 */
[----:B------:R-:W-:Y:S06]  /*26e0*/  BRA `(.L_x_7505) ;  /* 0x0000000400ac7947 */ /* 0x000fec0003800000 */
.L_x_7512:
        /* <DEDUP_REMOVED lines=10> */
.L_x_7519:
        /* <DEDUP_REMOVED lines=21> */
.L_x_7523:
[----:B------:R-:W-:Y:S05]  /*28e0*/  BSYNC B1 ;  /* 0x0000000000017941 */ /* 0x000fea0003800000 */
.L_x_7522:
[----:B------:R-:W-:Y:S01]  /*28f0*/  LEA R3, R0, 0x3b800000, 0x17 ;  /* 0x3b80000000037811 */ /* 0x000fe200078eb8ff */
[----:B------:R-:W-:-:S05]  /*2900*/  IMAD.SHL.U32 R0, R2, 0x100000, RZ ;  /* 0x0010000002007824 */ /* 0x000fca00078e00ff */
[----:B------:R-:W-:-:S07]  /*2910*/  LOP3.LUT R0, R3, R0, R4, 0xfe, !PT ;  /* 0x0000000003007212 */ /* 0x000fce00078efe04 */
.L_x_7521:
[----:B------:R-:W-:Y:S05]  /*2920*/  BSYNC B0 ;  /* 0x0000000000007941 */ /* 0x000fea0003800000 */
.L_x_7520:
[----:B------:R-:W0:Y:S02]  /*2930*/  F2I.FTZ.TRUNC.NTZ R0, R0 ;  /* 0x0000000000007305 */ /* 0x000e24000021f100 */
[----:B0-----:R-:W-:Y:S01]  /*2940*/  PRMT R25, R0, 0x7610, R25 ;  /* 0x0000761000197816 */ /* 0x001fe20000000019 */
[----:B------:R-:W-:Y:S06]  /*2950*/  BRA `(.L_x_7505) ;  /* 0x0000000400107947 */ /* 0x000fec0003800000 */
.L_x_7518:
        /* <DEDUP_REMOVED lines=21> */
.L_x_7527:
[----:B------:R-:W-:Y:S05]  /*2ab0*/  BSYNC B1 ;  /* 0x0000000000017941 */ /* 0x000fea0003800000 */
.L_x_7526:
[----:B------:R-:W-:Y:S01]  /*2ac0*/  LEA R3, R0, 0x37800000, 0x17 ;  /* 0x3780000000037811 */ /* 0x000fe200078eb8ff */
[----:B------:R-:W-:-:S05]  /*2ad0*/  IMAD.SHL.U32 R0, R2, 0x200000, RZ ;  /* 0x0020000002007824 */ /* 0x000fca00078e00ff */
[----:B------:R-:W-:-:S07]  /*2ae0*/  LOP3.LUT R0, R3, R0, R4, 0xfe, !PT ;  /* 0x0000000003007212 */ /* 0x000fce00078efe04 */
.L_x_7525:
[----:B------:R-:W-:Y:S05]  /*2af0*/  BSYNC B0 ;  /* 0x0000000000007941 */ /* 0x000fea0003800000 */
.L_x_7524:
[----:B------:R-:W0:Y:S02]  /*2b00*/  F2I.FTZ.TRUNC.NTZ R0, R0 ;  /* 0x0000000000007305 */ /* 0x000e24000021f100 */
[----:B0-----:R-:W-:Y:S01]  /*2b10*/  PRMT R25, R0, 0x7610, R25 ;  /* 0x0000761000197816 */ /* 0x001fe20000000019 */
[----:B------:R-:W-:Y:S06]  /*2b20*/  BRA `(.L_x_7505) ;  /* 0x00000000009c7947 */ /* 0x000fec0003800000 */
.L_x_7517:
        /* <DEDUP_REMOVED lines=14> */
.L_x_7531:
[----:B------:R-:W-:Y:S05]  /*2c10*/  BSYNC B0 ;  /* 0x0000000000007941 */ /* 0x000fea0003800000 */
.L_x_7530:
[----:B------:R-:W0:Y:S02]  /*2c20*/  F2I.FTZ.TRUNC.NTZ R0, R0 ;  /* 0x0000000000007305 */ /* 0x000e24000021f100 */
[----:B0-----:R-:W-:Y:S01]  /*2c30*/  PRMT R25, R0, 0x7610, R25 ;  /* 0x0000761000197816 */ /* 0x001fe20000000019 */
[----:B------:R-:W-:Y:S06]  /*2c40*/  BRA `(.L_x_7505) ;  /* 0x0000000000547947 */ /* 0x000fec0003800000 */
.L_x_7504:
        /* <DEDUP_REMOVED lines=16> */
.L_x_7532:
[----:B------:R-:W-:Y:S01]  /*2d50*/  PRMT R25, RZ, 0x7610, R25 ;  /* 0x00007610ff197816 */ /* 0x000fe20000000019 */
[----:B------:R-:W-:Y:S06]  /*2d60*/  BRA `(.L_x_7505) ;  /* 0x00000000000c7947 */ /* 0x000fec0003800000 */
.L_x_7529:
[----:B------:R2:W5:Y:S01]  /*2d70*/  LDG.E.U16 R25, desc[UR36][R2.64] ;  /* 0x0000002402197981 */ /* 0x000562000c1e1500 */
[----:B------:R-:W-:Y:S05]  /*2d80*/  BRA `(.L_x_7505) ;  /* 0x0000000000047947 */ /* 0x000fea0003800000 */
.L_x_7528:
[----:B------:R1:W5:Y:S02]  /*2d90*/  LDG.E.U16 R25, desc[UR36][R2.64] ;  /* 0x0000002402197981 */ /* 0x000364000c1e1500 */
.L_x_7505:
[----:B------:R-:W-:-:S07]  /*2da0*/  VIADD R24, R24, 0x80 ;  /* 0x0000008018187836 */ /* 0x000fce0000000000 */
.L_x_7499:
[----:B------:R-:W-:Y:S05]  /*2db0*/  BSYNC B6 ;  /* 0x0000000000067941 */ /* 0x000fea0003800000 */
.L_x_7498:
[----:B------:R-:W-:Y:S01]  /*2dc0*/  ISETP.GE.AND P0, PT, R24, R19, PT ;  /* 0x000000131800720c */ /* 0x000fe20003f06270 */
[----:B------:R-:W-:-:S12]  /*2dd0*/  BSSY B6, `(.L_x_7533) ;  /* 0x00000eb000067945 */ /* 0x000fd80003800000 */
[----:B------:R-:W-:Y:S05]  /*2de0*/  @P0 BRA `(.L_x_7534) ;  /* 0x0000000c00a40947 */ /* 0x000fea0003800000 */
        /* <DEDUP_REMOVED lines=19> */
.L_x_7538:
[----:B------:R0:W5:Y:S01]  /*2f20*/  LDG.E.U8 R18, desc[UR36][R2.64] ;  /* 0x0000002402127981 */ /* 0x000162000c1e1100 */
[----:B------:R-:W-:Y:S05]  /*2f30*/  BRA `(.L_x_7534) ;  /* 0x0000000c00507947 */ /* 0x000fea0003800000 */
.L_x_7537:
        /* <DEDUP_REMOVED lines=8> */
.L_x_7541:
[----:B------:R0:W5:Y:S01]  /*2fc0*/  LDG.E.U16 R18, desc[UR36][R2.64] ;  /* 0x0000002402127981 */ /* 0x000162000c1e1500 */
[----:B------:R-:W-:Y:S05]  /*2fd0*/  BRA `(.L_x_7534) ;  /* 0x0000000c00287947 */ /* 0x000fea0003800000 */
.L_x_7540:
[----:B------:R0:W5:Y:S01]  /*2fe0*/  LDG.E.U16 R18, desc[UR36][R2.64] ;  /* 0x0000002402127981 */ /* 0x000162000c1e1500 */
[----:B------:R-:W-:Y:S05]  /*2ff0*/  BRA `(.L_x_7534) ;  /* 0x0000000c00207947 */ /* 0x000fea0003800000 */
.L_x_7536:
        /* <DEDUP_REMOVED lines=9> */
.L_x_7543:
[----:B------:R-:W2:Y:S02]  /*3090*/  LDG.E.U16 R0, desc[UR36][R2.64] ;  /* 0x0000002402007981 */ /* 0x000ea4000c1e1500 */
[----:B--2---:R-:W-:-:S06]  /*30a0*/  HADD2.F32 R0, -RZ, R0.H0_H0 ;  /* 0x20000000ff007230 */ /* 0x004fcc0000004100 */
[----:B------:R-:W0:Y:S02]  /*30b0*/  F2I.FTZ.TRUNC.NTZ R0, R0 ;  /* 0x0000000000007305 */ /* 0x000e24000021f100 */
[----:B0-----:R-:W-:Y:S01]  /*30c0*/  PRMT R18, R0, 0x7610, R18 ;  /* 0x0000761000127816 */ /* 0x001fe20000000012 */
[----:B------:R-:W-:Y:S06]  /*30d0*/  BRA `(.L_x_7534) ;  /* 0x0000000800e87947 */ /* 0x000fec0003800000 */
.L_x_7542:
        /* <DEDUP_REMOVED lines=9> */
.L_x_7545:
[----:B------:R-:W2:Y:S02]  /*3170*/  LDG.E.U16 R2, desc[UR36][R2.64] ;  /* 0x0000002402027981 */ /* 0x000ea4000c1e1500 */
[----:B--2---:R-:W-:-:S06]  /*3180*/  HADD2.F32 R0, -RZ, R2.H0_H0 ;  /* 0x20000002ff007230 */ /* 0x004fcc0000004100 */
[----:B------:R-:W0:Y:S02]  /*3190*/  F2I.FTZ.TRUNC.NTZ R0, R0 ;  /* 0x0000000000007305 */ /* 0x000e24000021f100 */
[----:B0-----:R-:W-:Y:S01]  /*31a0*/  PRMT R18, R0, 0x7610, R18 ;  /* 0x0000761000127816 */ /* 0x001fe20000000012 */
[----:B------:R-:W-:Y:S06]  /*31b0*/  BRA `(.L_x_7534) ;  /* 0x0000000800b07947 */ /* 0x000fec0003800000 */
.L_x_7544:
[----:B------:R-:W2:Y:S02]  /*31c0*/  LDG.E.64 R2, desc[UR36][R2.64] ;  /* 0x0000002402027981 */ /* 0x000ea4000c1e1b00 */
[----:B--2---:R0:W1:Y:S01]  /*31d0*/  F2I.F64.TRUNC R18, R2 ;  /* 0x0000000200127311 */ /* 0x004062000030d100 */
[----:B------:R-:W-:Y:S05]  /*31e0*/  BRA `(.L_x_7534) ;  /* 0x0000000800a47947 */ /* 0x000fea0003800000 */
.L_x_7535:
        /* <DEDUP_REMOVED lines=12> */
.L_x_7548:
[----:B------:R-:W2:Y:S02]  /*32b0*/  LDG.E.64 R2, desc[UR36][R2.64] ;  /* 0x0000002402027981 */ /* 0x000ea4000c1e1b00 */
[----:B--2---:R0:W1:Y:S01]  /*32c0*/  F2I.F64.TRUNC R18, R2 ;  /* 0x0000000200127311 */ /* 0x004062000030d100 */
[----:B------:R-:W-:Y:S05]  /*32d0*/  BRA `(.L_x_7534) ;  /* 0x0000000800687947 */ /* 0x000fea0003800000 */
.L_x_7547:
        /* <DEDUP_REMOVED lines=28> */
.L_x_7550:
        /* <DEDUP_REMOVED lines=15> */
.L_x_7549:
[----:B------:R-:W2:Y:S02]  /*3590*/  LDG.E.U16 R0, desc[UR36][R2.64] ;  /* 0x0000002402007981 */ /* 0x000ea4000c1e1500 */
[----:B--2---:R-:W-:-:S06]  /*35a0*/  IMAD.U32 R0, R0, 0x10000, RZ ;  /* 0x0001000000007824 */ /* 0x004fcc00078e00ff */
[----:B------:R-:W0:Y:S02]  /*35b0*/  F2I.FTZ.TRUNC.NTZ R0, R0 ;  /* 0x0000000000007305 */ /* 0x000e24000021f100 */
[----:B0-----:R-:W-:Y:S01]  /*35c0*/  PRMT R18, R0, 0x7610, R18 ;  /* 0x0000761000127816 */ /* 0x001fe20000000012 */
[----:B------:R-:W-:Y:S06]  /*35d0*/  BRA `(.L_x_7534) ;  /* 0x0000000400a87947 */ /* 0x000fec0003800000 */
.L_x_7546:
        /* <DEDUP_REMOVED lines=10> */
.L_x_7553:
        /* <DEDUP_REMOVED lines=21> */
.L_x_7557:
[----:B------:R-:W-:Y:S05]  /*37d0*/  BSYNC B1 ;  /* 0x0000000000017941 */ /* 0x000fea0003800000 */
.L_x_7556:
[----:B------:R-:W-:Y:S01]  /*37e0*/  LEA R3, R0, 0x3b800000, 0x17 ;  /* 0x3b80000000037811 */ /* 0x000fe200078eb8ff */
[----:B------:R-:W-:-:S05]  /*37f0*/  IMAD.SHL.U32 R0, R2, 0x100000, RZ ;  /* 0x0010000002007824 */ /* 0x000fca00078e00ff */
[----:B------:R-:W-:-:S07]  /*3800*/  LOP3.LUT R0, R3, R0, R4, 0xfe, !PT ;  /* 0x0000000003007212 */ /* 0x000fce00078efe04 */
.L_x_7555:
[----:B------:R-:W-:Y:S05]  /*3810*/  BSYNC B0 ;  /* 0x0000000000007941 */ /* 0x000fea0003800000 */
.L_x_7554:
[----:B------:R-:W0:Y:S02]  /*3820*/  F2I.FTZ.TRUNC.NTZ R0, R0 ;  /* 0x0000000000007305 */ /* 0x000e24000021f100 */
[----:B0-----:R-:W-:Y:S01]  /*3830*/  PRMT R18, R0, 0x7610, R18 ;  /* 0x0000761000127816 */ /* 0x001fe20000000012 */
[----:B------:R-:W-:Y:S06]  /*3840*/  BRA `(.L_x_7534) ;  /* 0x00000004000c7947 */ /* 0x000fec0003800000 */
.L_x_7552:
        /* <DEDUP_REMOVED lines=21> */
.L_x_7561:
[----:B------:R-:W-:Y:S05]  /*39a0*/  BSYNC B1 ;  /* 0x0000000000017941 */ /* 0x000fea0003800000 */
.L_x_7560:
[----:B------:R-:W-:Y:S01]  /*39b0*/  LEA R3, R0, 0x37800000, 0x17 ;  /* 0x3780000000037811 */ /* 0x000fe200078eb8ff */
[----:B------:R-:W-:-:S05]  /*39c0*/  IMAD.SHL.U32 R0, R2, 0x200000, RZ ;  /* 0x0020000002007824 */ /* 0x000fca00078e00ff */
[----:B------:R-:W-:-:S07]  /*39d0*/  LOP3.LUT R0, R3, R0, R4, 0xfe, !PT ;  /* 0x0000000003007212 */ /* 0x000fce00078efe04 */
.L_x_7559:
[----:B------:R-:W-:Y:S05]  /*39e0*/  BSYNC B0 ;  /* 0x0000000000007941 */ /* 0x000fea0003800000 */
.L_x_7558:
[----:B------:R-:W0:Y:S02]  /*39f0*/  F2I.FTZ.TRUNC.NTZ R0, R0 ;  /* 0x0000000000007305 */ /* 0x000e24000021f100 */
[----:B0-----:R-:W-:Y:S01]  /*3a00*/  PRMT R18, R0, 0x7610, R18 ;  /* 0x0000761000127816 */ /* 0x001fe20000000012 */
[----:B------:R-:W-:Y:S06]  /*3a10*/  BRA `(.L_x_7534) ;  /* 0x0000000000987947 */ /* 0x000fec0003800000 */
.L_x_7551:
        /* <DEDUP_REMOVED lines=14> */
.L_x_7565:
[----:B------:R-:W-:Y:S05]  /*3b00*/  BSYNC B0 ;  /* 0x0000000000007941 */ /* 0x000fea0003800000 */
.L_x_7564:
[----:B------:R-:W0:Y:S02]  /*3b10*/  F2I.FTZ.TRUNC.NTZ R0, R0 ;  /* 0x0000000000007305 */ /* 0x000e24000021f100 */
[----:B0-----:R-:W-:Y:S01]  /*3b20*/  PRMT R18, R0, 0x7610, R18 ;  /* 0x0000761000127816 */ /* 0x001fe20000000012 */
[----:B------:R-:W-:Y:S06]  /*3b30*/  BRA `(.L_x_7534) ;  /* 0x0000000000507947 */ /* 0x000fec0003800000 */
.L_x_7539:
        /* <DEDUP_REMOVED lines=16> */
.L_x_7566:
[----:B------:R-:W-:Y:S05]  /*3c40*/  BRA `(.L_x_7534) ;  /* 0x00000000000c7947 */ /* 0x000fea0003800000 */
.L_x_7563:
[----:B------:R0:W5:Y:S01]  /*3c50*/  LDG.E.U16 R18, desc[UR36][R2.64] ;  /* 0x0000002402127981 */ /* 0x000162000c1e1500 */
[----:B------:R-:W-:Y:S05]  /*3c60*/  BRA `(.L_x_7534) ;  /* 0x0000000000047947 */ /* 0x000fea0003800000 */
.L_x_7562:
[----:B------:R0:W5:Y:S02]  /*3c70*/  LDG.E.U16 R18, desc[UR36][R2.64] ;  /* 0x0000002402127981 */ /* 0x000164000c1e1500 */
.L_x_7534:
[----:B------:R-:W-:Y:S05]  /*3c80*/  BSYNC B6 ;  /* 0x0000000000067941 */ /* 0x000fea0003800000 */
.L_x_7533:
[----:B01234-:R-:W0:Y:S01]  /*3c90*/  S2R R2, SR_TID.X ;  /* 0x0000000000027919 */ /* 0x01fe220000002100 */
[----:B-----5:R-:W-:Y:S01]  /*3ca0*/  PRMT R0, R17, 0x9910, RZ ;  /* 0x0000991011007816 */ /* 0x020fe200000000ff */
[----:B------:R-:W-:Y:S01]  /*3cb0*/  ULDC.U16 UR4, c[0x0][0x216] ;  /* 0x0000858000047ab9 */ /* 0x000fe20000000400 */
[----:B------:R-:W1:Y:S01]  /*3cc0*/  LDC.U8 R17, c[0x0][0x234] ;  /* 0x00008d00ff117b82 */ /* 0x000e620000000000 */
[----:B------:R-:W-:Y:S01]  /*3cd0*/  UPRMT UR4, UR4, 0x9910, URZ ;  /* 0x0000991004047896 */ /* 0x000fe2000800003f */
[----:B------:R-:W-:Y:S01]  /*3ce0*/  PRMT R3, R16, 0x9910, RZ ;  /* 0x0000991010037816 */ /* 0x000fe200000000ff */
[----:B------:R-:W-:Y:S01]  /*3cf0*/  BSSY B6, `(.L_x_7567) ;  /* 0x00000fa000067945 */ /* 0x000fe20003800000 */
[----:B------:R-:W-:Y:S02]  /*3d00*/  PRMT R4, R25, 0x9910, RZ ;  /* 0x0000991019047816 */ /* 0x000fe400000000ff */
[----:B------:R-:W-:Y:S02]  /*3d10*/  PRMT R5, R18, 0x9910, RZ ;  /* 0x0000991012057816 */ /* 0x000fe400000000ff */
[----:B------:R-:W-:-:S04]  /*3d20*/  ISETP.NE.AND P0, PT, RZ, UR4, PT ;  /* 0x00000004ff007c0c */ /* 0x000fc8000bf05270 */
        /* <DEDUP_REMOVED lines=31> */
.L_x_7572:
[----:B------:R0:W-:Y:S01]  /*3f20*/  STG.E.U8 desc[UR36][R8.64], R3 ;  /* 0x0000000308007986 */ /* 0x0001e2000c101124 */
[----:B------:R-:W-:Y:S05]  /*3f30*/  BRA `(.L_x_7568) ;  /* 0x0000000c00547947 */ /* 0x000fea0003800000 */
.L_x_7571:
        /* <DEDUP_REMOVED lines=10> */
.L_x_7575:
[----:B------:R0:W-:Y:S01]  /*3fe0*/  STG.E desc[UR36][R8.64], R3 ;  /* 0x0000000308007986 */ /* 0x0001e2000c101924 */
[----:B------:R-:W-:Y:S05]  /*3ff0*/  BRA `(.L_x_7568) ;  /* 0x0000000c00247947 */ /* 0x000fea0003800000 */
.L_x_7574:
[----:B------:R0:W-:Y:S01]  /*4000*/  STG.E.U16 desc[UR36][R8.64], R3 ;  /* 0x0000000308007986 */ /* 0x0001e2000c101524 */
[----:B------:R-:W-:Y:S05]  /*4010*/  BRA `(.L_x_7568) ;  /* 0x0000000c001c7947 */ /* 0x000fea0003800000 */
.L_x_7570:
        /* <DEDUP_REMOVED lines=9> */
.L_x_7577:
[----:B------:R-:W0:Y:S02]  /*40b0*/  I2F.S16 R0, R3 ;  /* 0x0000000300007306 */ /* 0x000e240000101400 */
[----:B0-----:R-:W-:-:S05]  /*40c0*/  F2FP.F16.F32.PACK_AB R0, RZ, R0 ;  /* 0x00000000ff00723e */ /* 0x001fca00000000ff */
[----:B------:R0:W-:Y:S01]  /*40d0*/  STG.E.U16 desc[UR36][R8.64], R0 ;  /* 0x0000000008007986 */ /* 0x0001e2000c101524 */
[----:B------:R-:W-:Y:S05]  /*40e0*/  BRA `(.L_x_7568) ;  /* 0x0000000800e87947 */ /* 0x000fea0003800000 */
.L_x_7576:
        /* <DEDUP_REMOVED lines=10> */
.L_x_7579:
[----:B------:R-:W0:Y:S02]  /*4190*/  I2F.S16 R3, R3 ;  /* 0x0000000300037306 */ /* 0x000e240000101400 */
[----:B0-----:R-:W-:-:S04]  /*41a0*/  F2FP.F16.F32.PACK_AB R3, RZ, R3 ;  /* 0x00000003ff03723e */ /* 0x001fc800000000ff */
[----:B------:R-:W-:-:S05]  /*41b0*/  PRMT R3, R3, 0x5410, RZ ;  /* 0x0000541003037816 */ /* 0x000fca00000000ff */
[----:B------:R0:W-:Y:S01]  /*41c0*/  STG.E desc[UR36][R8.64], R3 ;  /* 0x0000000308007986 */ /* 0x0001e2000c101924 */
[----:B------:R-:W-:Y:S05]  /*41d0*/  BRA `(.L_x_7568) ;  /* 0x0000000800ac7947 */ /* 0x000fea0003800000 */
.L_x_7578:
[----:B------:R-:W0:Y:S02]  /*41e0*/  I2F.F64.S16 R4, R3 ;  /* 0x0000000300047312 */ /* 0x000e240000101c00 */
[----:B0-----:R0:W-:Y:S01]  /*41f0*/  STG.E.64 desc[UR36][R8.64], R4 ;  /* 0x0000000408007986 */ /* 0x0011e2000c101b24 */
[----:B------:R-:W-:Y:S05]  /*4200*/  BRA `(.L_x_7568) ;  /* 0x0000000800a07947 */ /* 0x000fea0003800000 */
.L_x_7569:
        /* <DEDUP_REMOVED lines=10> */
.L_x_7582:
[----:B------:R-:W0:Y:S01]  /*42b0*/  I2F.F64.S16 R4, R3 ;  /* 0x0000000300047312 */ /* 0x000e220000101c00 */
[----:B------:R-:W-:-:S05]  /*42c0*/  CS2R R6, SRZ ;  /* 0x0000000000067805 */ /* 0x000fca000001ff00 */
[----:B0-----:R0:W-:Y:S01]  /*42d0*/  STG.E.128 desc[UR36][R8.64], R4 ;  /* 0x0000000408007986 */ /* 0x0011e2000c101d24 */
[----:B------:R-:W-:Y:S05]  /*42e0*/  BRA `(.L_x_7568) ;  /* 0x0000000800687947 */ /* 0x000fea0003800000 */
.L_x_7581:
        /* <DEDUP_REMOVED lines=21> */
.L_x_7586:
[----:B------:R-:W-:Y:S05]  /*4440*/  BSYNC B0 ;  /* 0x0000000000007941 */ /* 0x000fea0003800000 */
.L_x_7585:
[----:B------:R-:W-:-:S05]  /*4450*/  LOP3.LUT R5, R0, R5, RZ, 0xfc, !PT ;  /* 0x0000000500057212 */ /* 0x000fca00078efcff */
[----:B------:R0:W-:Y:S01]  /*4460*/  STG.E.U8 desc[UR36][R8.64], R5 ;  /* 0x0000000508007986 */ /* 0x0001e2000c101124 */
[----:B------:R-:W-:Y:S05]  /*4470*/  BRA `(.L_x_7568) ;  /* 0x0000000800047947 */ /* 0x000fea0003800000 */
.L_x_7584:
        /* <DEDUP_REMOVED lines=13> */
.L_x_7588:
[----:B------:R-:W-:Y:S01]  /*4550*/  IMAD.MOV.U32 R0, RZ, RZ, 0x7f ;  /* 0x0000007fff007424 */ /* 0x000fe200078e00ff */
[----:B------:R-:W-:-:S04]  /*4560*/  ISETP.GT.U32.AND P0, PT, R4, 0x7f800000, PT ;  /* 0x7f8000000400780c */ /* 0x000fc80003f04070 */
[----:B------:R-:W-:-:S09]  /*4570*/  SEL R0, R0, 0x7c, P0 ;  /* 0x0000007c00007807 */ /* 0x000fd20000000000 */
.L_x_7589:
[----:B------:R-:W-:Y:S05]  /*4580*/  BSYNC B0 ;  /* 0x0000000000007941 */ /* 0x000fea0003800000 */
.L_x_7587:
[----:B------:R-:W-:-:S04]  /*4590*/  LOP3.LUT R3, R5, 0x80000000, RZ, 0xc0, !PT ;  /* 0x8000000005037812 */ /* 0x000fc800078ec0ff */
[----:B------:R-:W-:-:S04]  /*45a0*/  SHF.R.U32.HI R3, RZ, 0x18, R3 ;  /* 0x00000018ff037819 */ /* 0x000fc80000011603 */
[----:B------:R-:W-:-:S05]  /*45b0*/  LOP3.LUT R3, R0, R3, RZ, 0xfc, !PT ;  /* 0x0000000300037212 */ /* 0x000fca00078efcff */
[----:B------:R0:W-:Y:S01]  /*45c0*/  STG.E.U8 desc[UR36][R8.64], R3 ;  /* 0x0000000308007986 */ /* 0x0001e2000c101124 */
[----:B------:R-:W-:Y:S05]  /*45d0*/  BRA `(.L_x_7568) ;  /* 0x0000000400ac7947 */ /* 0x000fea0003800000 */
.L_x_7583:
[----:B------:R-:W0:Y:S02]  /*45e0*/  I2F.S16 R0, R3 ;  /* 0x0000000300007306 */ /* 0x000e240000101400 */
[----:B0-----:R-:W-:-:S05]  /*45f0*/  F2FP.BF16.F32.PACK_AB R0, RZ, R0 ;  /* 0x00000000ff00723e */ /* 0x001fca00000010ff */
[----:B------:R0:W-:Y:S01]  /*4600*/  STG.E.U16 desc[UR36][R8.64], R0 ;  /* 0x0000000008007986 */ /* 0x0001e2000c101524 */
[----:B------:R-:W-:Y:S05]  /*4610*/  BRA `(.L_x_7568) ;  /* 0x00000004009c7947 */ /* 0x000fea0003800000 */
.L_x_7580:
        /* <DEDUP_REMOVED lines=10> */
.L_x_7592:
        /* <DEDUP_REMOVED lines=17> */
.L_x_7595:
[----:B------:R-:W-:-:S04]  /*47d0*/  LOP3.LUT R3, R3, 0x80000000, RZ, 0xc0, !PT ;  /* 0x8000000003037812 */ /* 0x000fc800078ec0ff */
[----:B------:R-:W-:-:S04]  /*47e0*/  SHF.R.U32.HI R3, RZ, 0x18, R3 ;  /* 0x00000018ff037819 */ /* 0x000fc80000011603 */
[----:B------:R-:W-:-:S04]  /*47f0*/  LOP3.LUT R0, R0, R3, RZ, 0xfc, !PT ;  /* 0x0000000300007212 */ /* 0x000fc800078efcff */
[----:B------:R-:W-:-:S07]  /*4800*/  PRMT R4, R0, 0x7610, R4 ;  /* 0x0000761000047816 */ /* 0x000fce0000000004 */
.L_x_7594:
[----:B------:R-:W-:Y:S05]  /*4810*/  BSYNC B0 ;  /* 0x0000000000007941 */ /* 0x000fea0003800000 */
.L_x_7593:
[----:B------:R4:W-:Y:S01]  /*4820*/  STG.E.U8 desc[UR36][R8.64], R4 ;  /* 0x0000000408007986 */ /* 0x0009e2000c101124 */
[----:B------:R-:W-:Y:S05]  /*4830*/  BRA `(.L_x_7568) ;  /* 0x0000000400147947 */ /* 0x000fea0003800000 */
.L_x_7591:
        /* <DEDUP_REMOVED lines=17> */
.L_x_7598:
[----:B------:R-:W-:-:S04]  /*4950*/  LOP3.LUT R3, R3, 0x80000000, RZ, 0xc0, !PT ;  /* 0x8000000003037812 */ /* 0x000fc800078ec0ff */
[----:B------:R-:W-:-:S04]  /*4960*/  SHF.R.U32.HI R3, RZ, 0x18, R3 ;  /* 0x00000018ff037819 */ /* 0x000fc80000011603 */
[----:B------:R-:W-:-:S04]  /*4970*/  LOP3.LUT R0, R0, R3, RZ, 0xfc, !PT ;  /* 0x0000000300007212 */ /* 0x000fc800078efcff */
[----:B------:R-:W-:-:S07]  /*4980*/  PRMT R4, R0, 0x7610, R4 ;  /* 0x0000761000047816 */ /* 0x000fce0000000004 */
.L_x_7597:
[----:B------:R-:W-:Y:S05]  /*4990*/  BSYNC B0 ;  /* 0x0000000000007941 */ /* 0x000fea0003800000 */
.L_x_7596:
[----:B------:R0:W-:Y:S01]  /*49a0*/  STG.E.U8 desc[UR36][R8.64], R4 ;  /* 0x0000000408007986 */ /* 0x0001e2000c101124 */
[----:B------:R-:W-:Y:S05]  /*49b0*/  BRA `(.L_x_7568) ;  /* 0x0000000000b47947 */ /* 0x000fea0003800000 */
.L_x_7590:
        /* <DEDUP_REMOVED lines=23> */
.L_x_7573:
        /* <DEDUP_REMOVED lines=16> */
.L_x_7601:
[----:B------:R-:W-:Y:S05]  /*4c30*/  BRA `(.L_x_7568) ;  /* 0x0000000000147947 */ /* 0x000fea0003800000 */
.L_x_7600:
[----:B------:R-:W-:Y:S02]  /*4c40*/  IMAD.MOV.U32 R4, RZ, RZ, R3 ;  /* 0x000000ffff047224 */ /* 0x000fe400078e0003 */
[----:B------:R-:W-:-:S05]  /*4c50*/  IMAD.MOV.U32 R5, RZ, RZ, RZ ;  /* 0x000000ffff057224 */ /* 0x000fca00078e00ff */
[----:B------:R3:W-:Y:S01]  /*4c60*/  STG.E.64 desc[UR36][R8.64], R4 ;  /* 0x0000000408007986 */ /* 0x0007e2000c101b24 */
[----:B------:R-:W-:Y:S05]  /*4c70*/  BRA `(.L_x_7568) ;  /* 0x0000000000047947 */ /* 0x000fea0003800000 */
.L_x_7599:
[----:B------:R0:W-:Y:S02]  /*4c80*/  STG.E desc[UR36][R8.64], R3 ;  /* 0x0000000308007986 */ /* 0x0001e4000c101924 */
.L_x_7568:
[----:B------:R-:W-:Y:S05]  /*4c90*/  BSYNC B6 ;  /* 0x0000000000067941 */ /* 0x000fea0003800000 */
.L_x_7567:
        /* <DEDUP_REMOVED lines=23> */
.L_x_7607:
[----:B------:R0:W-:Y:S01]  /*4e10*/  STG.E.U8 desc[UR36][R8.64], R22 ;  /* 0x0000001608007986 */ /* 0x0001e2000c101124 */
[----:B------:R-:W-:Y:S05]  /*4e20*/  BRA `(.L_x_7609) ;  /* 0x0000000c00507947 */ /* 0x000fea0003800000 */
.L_x_7606:
        /* <DEDUP_REMOVED lines=10> */
.L_x_7611:
[----:B------:R0:W-:Y:S01]  /*4ed0*/  STG.E desc[UR36][R8.64], R22 ;  /* 0x0000001608007986 */ /* 0x0001e2000c101924 */
[----:B------:R-:W-:Y:S05]  /*4ee0*/  BRA `(.L_x_7609) ;  /* 0x0000000c00207947 */ /* 0x000fea0003800000 */
.L_x_7610:
[----:B------:R0:W-:Y:S01]  /*4ef0*/  STG.E.U16 desc[UR36][R8.64], R22 ;  /* 0x0000001608007986 */ /* 0x0001e2000c101524 */
[----:B------:R-:W-:Y:S05]  /*4f00*/  BRA `(.L_x_7609) ;  /* 0x0000000c00187947 */ /* 0x000fea0003800000 */
.L_x_7605:
        /* <DEDUP_REMOVED lines=9> */
.L_x_7613:
[----:B------:R-:W0:Y:S02]  /*4fa0*/  I2F.S16 R0, R22 ;  /* 0x0000001600007306 */ /* 0x000e240000101400 */
[----:B0-----:R-:W-:-:S05]  /*4fb0*/  F2FP.F16.F32.PACK_AB R0, RZ, R0 ;  /* 0x00000000ff00723e */ /* 0x001fca00000000ff */
[----:B------:R0:W-:Y:S01]  /*4fc0*/  STG.E.U16 desc[UR36][R8.64], R0 ;  /* 0x0000000008007986 */ /* 0x0001e2000c101524 */
[----:B------:R-:W-:Y:S05]  /*4fd0*/  BRA `(.L_x_7609) ;  /* 0x0000000800e47947 */ /* 0x000fea0003800000 */
.L_x_7612:
        /* <DEDUP_REMOVED lines=10> */
.L_x_7615:
[----:B------:R-:W0:Y:S02]  /*5080*/  I2F.S16 R22, R22 ;  /* 0x0000001600167306 */ /* 0x000e240000101400 */
[----:B0-----:R-:W-:-:S04]  /*5090*/  F2FP.F16.F32.PACK_AB R3, RZ, R22 ;  /* 0x00000016ff03723e */ /* 0x001fc800000000ff */
[----:B------:R-:W-:-:S05]  /*50a0*/  PRMT R3, R3, 0x5410, RZ ;  /* 0x0000541003037816 */ /* 0x000fca00000000ff */
[----:B------:R0:W-:Y:S01]  /*50b0*/  STG.E desc[UR36][R8.64], R3 ;  /* 0x0000000308007986 */ /* 0x0001e2000c101924 */
[----:B------:R-:W-:Y:S05]  /*50c0*/  BRA `(.L_x_7609) ;  /* 0x0000000800a87947 */ /* 0x000fea0003800000 */
.L_x_7614:
[----:B------:R-:W0:Y:S02]  /*50d0*/  I2F.F64.S16 R4, R22 ;  /* 0x0000001600047312 */ /* 0x000e240000101c00 */
[----:B0-----:R0:W-:Y:S01]  /*50e0*/  STG.E.64 desc[UR36][R8.64], R4 ;  /* 0x0000000408007986 */ /* 0x0011e2000c101b24 */
[----:B------:R-:W-:Y:S05]  /*50f0*/  BRA `(.L_x_7609) ;  /* 0x00000008009c7947 */ /* 0x000fea0003800000 */
.L_x_7604:
        /* <DEDUP_REMOVED lines=10> */
.L_x_7618:
[----:B------:R-:W0:Y:S01]  /*51a0*/  I2F.F64.S16 R4, R22 ;  /* 0x0000001600047312 */ /* 0x000e220000101c00 */
[----:B------:R-:W-:-:S05]  /*51b0*/  CS2R R6, SRZ ;  /* 0x0000000000067805 */ /* 0x000fca000001ff00 */
[----:B0-----:R0:W-:Y:S01]  /*51c0*/  STG.E.128 desc[UR36][R8.64], R4 ;  /* 0x0000000408007986 */ /* 0x0011e2000c101d24 */
[----:B------:R-:W-:Y:S05]  /*51d0*/  BRA `(.L_x_7609) ;  /* 0x0000000800647947 */ /* 0x000fea0003800000 */
.L_x_7617:
        /* <DEDUP_REMOVED lines=21> */
.L_x_7622:
[----:B------:R-:W-:Y:S05]  /*5330*/  BSYNC B0 ;  /* 0x0000000000007941 */ /* 0x000fea0003800000 */
.L_x_7621:
[----:B------:R-:W-:-:S05]  /*5340*/  LOP3.LUT R5, R0, R5, RZ, 0xfc, !PT ;  /* 0x0000000500057212 */ /* 0x000fca00078efcff */
[----:B------:R0:W-:Y:S01]  /*5350*/  STG.E.U8 desc[UR36][R8.64], R5 ;  /* 0x0000000508007986 */ /* 0x0001e2000c101124 */
[----:B------:R-:W-:Y:S05]  /*5360*/  BRA `(.L_x_7609) ;  /* 0x0000000800007947 */ /* 0x000fea0003800000 */
.L_x_7620:
        /* <DEDUP_REMOVED lines=13> */
.L_x_7624:
[----:B------:R-:W-:Y:S01]  /*5440*/  IMAD.MOV.U32 R0, RZ, RZ, 0x7f ;  /* 0x0000007fff007424 */ /* 0x000fe200078e00ff */
[----:B------:R-:W-:-:S04]  /*5450*/  ISETP.GT.U32.AND P0, PT, R3, 0x7f800000, PT ;  /* 0x7f8000000300780c */ /* 0x000fc80003f04070 */
[----:B------:R-:W-:-:S09]  /*5460*/  SEL R0, R0, 0x7c, P0 ;  /* 0x0000007c00007807 */ /* 0x000fd20000000000 */
.L_x_7625:
[----:B------:R-:W-:Y:S05]  /*5470*/  BSYNC B0 ;  /* 0x0000000000007941 */ /* 0x000fea0003800000 */
.L_x_7623:
[----:B------:R-:W-:-:S04]  /*5480*/  LOP3.LUT R3, R5, 0x80000000, RZ, 0xc0, !PT ;  /* 0x8000000005037812 */ /* 0x000fc800078ec0ff */
[----:B------:R-:W-:-:S04]  /*5490*/  SHF.R.U32.HI R3, RZ, 0x18, R3 ;  /* 0x00000018ff037819 */ /* 0x000fc80000011603 */
[----:B------:R-:W-:-:S05]  /*54a0*/  LOP3.LUT R3, R0, R3, RZ, 0xfc, !PT ;  /* 0x0000000300037212 */ /* 0x000fca00078efcff */
[----:B------:R0:W-:Y:S01]  /*54b0*/  STG.E.U8 desc[UR36][R8.64], R3 ;  /* 0x0000000308007986 */ /* 0x0001e2000c101124 */
[----:B------:R-:W-:Y:S05]  /*54c0*/  BRA `(.L_x_7609) ;  /* 0x0000000400a87947 */ /* 0x000fea0003800000 */
.L_x_7619:
[----:B------:R-:W0:Y:S02]  /*54d0*/  I2F.S16 R0, R22 ;  /* 0x0000001600007306 */ /* 0x000e240000101400 */
[----:B0-----:R-:W-:-:S05]  /*54e0*/  F2FP.BF16.F32.PACK_AB R0, RZ, R0 ;  /* 0x00000000ff00723e */ /* 0x001fca00000010ff */
[----:B------:R0:W-:Y:S01]  /*54f0*/  STG.E.U16 desc[UR36][R8.64], R0 ;  /* 0x0000000008007986 */ /* 0x0001e2000c101524 */
[----:B------:R-:W-:Y:S05]  /*5500*/  BRA `(.L_x_7609) ;  /* 0x0000000400987947 */ /* 0x000fea0003800000 */
.L_x_7616:
        /* <DEDUP_REMOVED lines=10> */
.L_x_7628:
        /* <DEDUP_REMOVED lines=17> */
.L_x_7631:
[----:B------:R-:W-:-:S04]  /*56c0*/  LOP3.LUT R3, R5, 0x80000000, RZ, 0xc0, !PT ;  /* 0x8000000005037812 */ /* 0x000fc800078ec0ff */
[----:B------:R-:W-:-:S04]  /*56d0*/  SHF.R.U32.HI R3, RZ, 0x18, R3 ;  /* 0x00000018ff037819 */ /* 0x000fc80000011603 */
[----:B------:R-:W-:-:S04]  /*56e0*/  LOP3.LUT R0, R0, R3, RZ, 0xfc, !PT ;  /* 0x0000000300007212 */ /* 0x000fc800078efcff */
[----:B------:R-:W-:-:S07]  /*56f0*/  PRMT R4, R0, 0x7610, R4 ;  /* 0x0000761000047816 */ /* 0x000fce0000000004 */
.L_x_7630:
[----:B------:R-:W-:Y:S05]  /*5700*/  BSYNC B0 ;  /* 0x0000000000007941 */ /* 0x000fea0003800000 */
.L_x_7629:
[----:B------:R3:W-:Y:S01]  /*5710*/  STG.E.U8 desc[UR36][R8.64], R4 ;  /* 0x0000000408007986 */ /* 0x0007e2000c101124 */
[----:B------:R-:W-:Y:S05]  /*5720*/  BRA `(.L_x_7609) ;  /* 0x0000000400107947 */ /* 0x000fea0003800000 */
.L_x_7627:
        /* <DEDUP_REMOVED lines=17> */
.L_x_7634:
[----:B------:R-:W-:-:S04]  /*5840*/  LOP3.LUT R3, R5, 0x80000000, RZ, 0xc0, !PT ;  /* 0x8000000005037812 */ /* 0x000fc800078ec0ff */
[----:B------:R-:W-:-:S04]  /*5850*/  SHF.R.U32.HI R3, RZ, 0x18, R3 ;  /* 0x00000018ff037819 */ /* 0x000fc80000011603 */
[----:B------:R-:W-:-:S04]  /*5860*/  LOP3.LUT R0, R0, R3, RZ, 0xfc, !PT ;  /* 0x0000000300007212 */ /* 0x000fc800078efcff */
[----:B------:R-:W-:-:S07]  /*5870*/  PRMT R4, R0, 0x7610, R4 ;  /* 0x0000761000047816 */ /* 0x000fce0000000004 */
.L_x_7633:
[----:B------:R-:W-:Y:S05]  /*5880*/  BSYNC B0 ;  /* 0x0000000000007941 */ /* 0x000fea0003800000 */
.L_x_7632:
[----:B------:R0:W-:Y:S01]  /*5890*/  STG.E.U8 desc[UR36][R8.64], R4 ;  /* 0x0000000408007986 */ /* 0x0001e2000c101124 */
[----:B------:R-:W-:Y:S05]  /*58a0*/  BRA `(.L_x_7609) ;  /* 0x0000000000b07947 */ /* 0x000fea0003800000 */
.L_x_7626:
        /* <DEDUP_REMOVED lines=22> */
.L_x_7608:
        /* <DEDUP_REMOVED lines=16> */
.L_x_7637:
[----:B------:R-:W-:Y:S05]  /*5b10*/  BRA `(.L_x_7609) ;  /* 0x0000000000147947 */ /* 0x000fea0003800000 */
.L_x_7636:
[----:B------:R-:W-:Y:S02]  /*5b20*/  IMAD.MOV.U32 R4, RZ, RZ, R22 ;  /* 0x000000ffff047224 */ /* 0x000fe400078e0016 */
[----:B------:R-:W-:-:S05]  /*5b30*/  IMAD.MOV.U32 R5, RZ, RZ, RZ ;  /* 0x000000ffff057224 */ /* 0x000fca00078e00ff */
[----:B------:R2:W-:Y:S01]  /*5b40*/  STG.E.64 desc[UR36][R8.64], R4 ;  /* 0x0000000408007986 */ /* 0x0005e2000c101b24 */
[----:B------:R-:W-:Y:S05]  /*5b50*/  BRA `(.L_x_7609) ;  /* 0x0000000000047947 */ /* 0x000fea0003800000 */
.L_x_7635:
[----:B------:R0:W-:Y:S02]  /*5b60*/  STG.E desc[UR36][R8.64], R22 ;  /* 0x0000001608007986 */ /* 0x0001e4000c101924 */
.L_x_7609:
        /* <DEDUP_REMOVED lines=23> */
.L_x_7641:
[----:B------:R3:W-:Y:S01]  /*5ce0*/  STG.E.U8 desc[UR36][R8.64], R18 ;  /* 0x0000001208007986 */ /* 0x0007e2000c101124 */
[----:B------:R-:W-:Y:S05]  /*5cf0*/  BRA `(.L_x_7643) ;  /* 0x0000000c00507947 */ /* 0x000fea0003800000 */
.L_x_7640:
        /* <DEDUP_REMOVED lines=10> */
.L_x_7645:
[----:B------:R2:W-:Y:S01]  /*5da0*/  STG.E desc[UR36][R8.64], R18 ;  /* 0x0000001208007986 */ /* 0x0005e2000c101924 */
[----:B------:R-:W-:Y:S05]  /*5db0*/  BRA `(.L_x_7643) ;  /* 0x0000000c00207947 */ /* 0x000fea0003800000 */
.L_x_7644:
[----:B------:R0:W-:Y:S01]  /*5dc0*/  STG.E.U16 desc[UR36][R8.64], R18 ;  /* 0x0000001208007986 */ /* 0x0001e2000c101524 */
[----:B------:R-:W-:Y:S05]  /*5dd0*/  BRA `(.L_x_7643) ;  /* 0x0000000c00187947 */ /* 0x000fea0003800000 */
.L_x_7639:
        /* <DEDUP_REMOVED lines=9> */
.L_x_7647:
[----:B------:R-:W0:Y:S02]  /*5e70*/  I2F.S16 R0, R18 ;  /* 0x0000001200007306 */ /* 0x000e240000101400 */
[----:B0-----:R-:W-:-:S05]  /*5e80*/  F2FP.F16.F32.PACK_AB R0, RZ, R0 ;  /* 0x00000000ff00723e */ /* 0x001fca00000000ff */
[----:B------:R0:W-:Y:S01]  /*5e90*/  STG.E.U16 desc[UR36][R8.64], R0 ;  /* 0x0000000008007986 */ /* 0x0001e2000c101524 */
[----:B------:R-:W-:Y:S05]  /*5ea0*/  BRA `(.L_x_7643) ;  /* 0x0000000800e47947 */ /* 0x000fea0003800000 */
.L_x_7646:
        /* <DEDUP_REMOVED lines=10> */
.L_x_7649:
[----:B------:R-:W0:Y:S02]  /*5f50*/  I2F.S16 R18, R18 ;  /* 0x0000001200127306 */ /* 0x000e240000101400 */
[----:B0-----:R-:W-:-:S04]  /*5f60*/  F2FP.F16.F32.PACK_AB R3, RZ, R18 ;  /* 0x00000012ff03723e */ /* 0x001fc800000000ff */
[----:B------:R-:W-:-:S05]  /*5f70*/  PRMT R3, R3, 0x5410, RZ ;  /* 0x0000541003037816 */ /* 0x000fca00000000ff */
[----:B------:R0:W-:Y:S01]  /*5f80*/  STG.E desc[UR36][R8.64], R3 ;  /* 0x0000000308007986 */ /* 0x0001e2000c101924 */
[----:B------:R-:W-:Y:S05]  /*5f90*/  BRA `(.L_x_7643) ;  /* 0x0000000800a87947 */ /* 0x000fea0003800000 */
.L_x_7648:
[----:B------:R-:W0:Y:S02]  /*5fa0*/  I2F.F64.S16 R4, R18 ;  /* 0x0000001200047312 */ /* 0x000e240000101c00 */
[----:B0-----:R0:W-:Y:S01]  /*5fb0*/  STG.E.64 desc[UR36][R8.64], R4 ;  /* 0x0000000408007986 */ /* 0x0011e2000c101b24 */
[----:B------:R-:W-:Y:S05]  /*5fc0*/  BRA `(.L_x_7643) ;  /* 0x00000008009c7947 */ /* 0x000fea0003800000 */
.L_x_7638:
        /* <DEDUP_REMOVED lines=10> */
.L_x_7652:
[----:B------:R-:W0:Y:S01]  /*6070*/  I2F.F64.S16 R4, R18 ;  /* 0x0000001200047312 */ /* 0x000e220000101c00 */
[----:B------:R-:W-:-:S05]  /*6080*/  CS2R R6, SRZ ;  /* 0x0000000000067805 */ /* 0x000fca000001ff00 */
[----:B0-----:R0:W-:Y:S01]  /*6090*/  STG.E.128 desc[UR36][R8.64], R4 ;  /* 0x0000000408007986 */ /* 0x0011e2000c101d24 */
[----:B------:R-:W-:Y:S05]  /*60a0*/  BRA `(.L_x_7643) ;  /* 0x0000000800647947 */ /* 0x000fea0003800000 */
.L_x_7651:
        /* <DEDUP_REMOVED lines=21> */
.L_x_7656:
[----:B------:R-:W-:Y:S05]  /*6200*/  BSYNC B0 ;  /* 0x0000000000007941 */ /* 0x000fea0003800000 */
.L_x_7655:
[----:B------:R-:W-:-:S05]  /*6210*/  LOP3.LUT R5, R0, R5, RZ, 0xfc, !PT ;  /* 0x0000000500057212 */ /* 0x000fca00078efcff */
[----:B------:R0:W-:Y:S01]  /*6220*/  STG.E.U8 desc[UR36][R8.64], R5 ;  /* 0x0000000508007986 */ /* 0x0001e2000c101124 */
[----:B------:R-:W-:Y:S05]  /*6230*/  BRA `(.L_x_7643) ;  /* 0x0000000800007947 */ /* 0x000fea0003800000 */
.L_x_7654:
        /* <DEDUP_REMOVED lines=13> */
.L_x_7658:
[----:B------:R-:W-:Y:S01]  /*6310*/  IMAD.MOV.U32 R0, RZ, RZ, 0x7f ;  /* 0x0000007fff007424 */ /* 0x000fe200078e00ff */
[----:B------:R-:W-:-:S04]  /*6320*/  ISETP.GT.U32.AND P0, PT, R3, 0x7f800000, PT ;  /* 0x7f8000000300780c */ /* 0x000fc80003f04070 */
[----:B------:R-:W-:-:S09]  /*6330*/  SEL R0, R0, 0x7c, P0 ;  /* 0x0000007c00007807 */ /* 0x000fd20000000000 */
.L_x_7659:
[----:B------:R-:W-:Y:S05]  /*6340*/  BSYNC B0 ;  /* 0x0000000000007941 */ /* 0x000fea0003800000 */
.L_x_7657:
[----:B------:R-:W-:-:S04]  /*6350*/  LOP3.LUT R3, R5, 0x80000000, RZ, 0xc0, !PT ;  /* 0x8000000005037812 */ /* 0x000fc800078ec0ff */
[----:B------:R-:W-:-:S04]  /*6360*/  SHF.R.U32.HI R3, RZ, 0x18, R3 ;  /* 0x00000018ff037819 */ /* 0x000fc80000011603 */
[----:B------:R-:W-:-:S05]  /*6370*/  LOP3.LUT R3, R0, R3, RZ, 0xfc, !PT ;  /* 0x0000000300037212 */ /* 0x000fca00078efcff */
[----:B------:R0:W-:Y:S01]  /*6380*/  STG.E.U8 desc[UR36][R8.64], R3 ;  /* 0x0000000308007986 */ /* 0x0001e2000c101124 */
[----:B------:R-:W-:Y:S05]  /*6390*/  BRA `(.L_x_7643) ;  /* 0x0000000400a87947 */ /* 0x000fea0003800000 */
.L_x_7653:
[----:B------:R-:W0:Y:S02]  /*63a0*/  I2F.S16 R0, R18 ;  /* 0x0000001200007306 */ /* 0x000e240000101400 */
[----:B0-----:R-:W-:-:S05]  /*63b0*/  F2FP.BF16.F32.PACK_AB R0, RZ, R0 ;  /* 0x00000000ff00723e */ /* 0x001fca00000010ff */
[----:B------:R0:W-:Y:S01]  /*63c0*/  STG.E.U16 desc[UR36][R8.64], R0 ;  /* 0x0000000008007986 */ /* 0x0001e2000c101524 */
[----:B------:R-:W-:Y:S05]  /*63d0*/  BRA `(.L_x_7643) ;  /* 0x0000000400987947 */ /* 0x000fea0003800000 */
.L_x_7650:
        /* <DEDUP_REMOVED lines=10> */
.L_x_7662:
        /* <DEDUP_REMOVED lines=17> */
.L_x_7665:
[----:B------:R-:W-:-:S04]  /*6590*/  LOP3.LUT R3, R5, 0x80000000, RZ, 0xc0, !PT ;  /* 0x8000000005037812 */ /* 0x000fc800078ec0ff */
[----:B------:R-:W-:-:S04]  /*65a0*/  SHF.R.U32.HI R3, RZ, 0x18, R3 ;  /* 0x00000018ff037819 */ /* 0x000fc80000011603 */
[----:B------:R-:W-:-:S04]  /*65b0*/  LOP3.LUT R0, R0, R3, RZ, 0xfc, !PT ;  /* 0x0000000300007212 */ /* 0x000fc800078efcff */
[----:B------:R-:W-:-:S07]  /*65c0*/  PRMT R4, R0, 0x7610, R4 ;  /* 0x0000761000047816 */ /* 0x000fce0000000004 */
.L_x_7664:
[----:B------:R-:W-:Y:S05]  /*65d0*/  BSYNC B0 ;  /* 0x0000000000007941 */ /* 0x000fea0003800000 */
.L_x_7663:
[----:B------:R0:W-:Y:S01]  /*65e0*/  STG.E.U8 desc[UR36][R8.64], R4 ;  /* 0x0000000408007986 */ /* 0x0001e2000c101124 */
[----:B------:R-:W-:Y:S05]  /*65f0*/  BRA `(.L_x_7643) ;  /* 0x0000000400107947 */ /* 0x000fea0003800000 */
.L_x_7661:
        /* <DEDUP_REMOVED lines=17> */
.L_x_7668:
[----:B------:R-:W-:-:S04]  /*6710*/  LOP3.LUT R3, R5, 0x80000000, RZ, 0xc0, !PT ;  /* 0x8000000005037812 */ /* 0x000fc800078ec0ff */
[----:B------:R-:W-:-:S04]  /*6720*/  SHF.R.U32.HI R3, RZ, 0x18, R3 ;  /* 0x00000018ff037819 */ /* 0x000fc80000011603 */
[----:B------:R-:W-:-:S04]  /*6730*/  LOP3.LUT R0, R0, R3, RZ, 0xfc, !PT ;  /* 0x0000000300007212 */ /* 0x000fc800078efcff */
[----:B------:R-:W-:-:S07]  /*6740*/  PRMT R4, R0, 0x7610, R4 ;  /* 0x0000761000047816 */ /* 0x000fce0000000004 */
.L_x_7667:
[----:B------:R-:W-:Y:S05]  /*6750*/  BSYNC B0 ;  /* 0x0000000000007941 */ /* 0x000fea0003800000 */
.L_x_7666:
[----:B------:R0:W-:Y:S01]  /*6760*/  STG.E.U8 desc[UR36][R8.64], R4 ;  /* 0x0000000408007986 */ /* 0x0001e2000c101124 */
[----:B------:R-:W-:Y:S05]  /*6770*/  BRA `(.L_x_7643) ;  /* 0x0000000000b07947 */ /* 0x000fea0003800000 */
.L_x_7660:
        /* <DEDUP_REMOVED lines=22> */
.L_x_7642:
        /* <DEDUP_REMOVED lines=16> */
.L_x_7671:
[----:B------:R-:W-:Y:S05]  /*69e0*/  BRA `(.L_x_7643) ;  /* 0x0000000000147947 */ /* 0x000fea0003800000 */
.L_x_7670:
[----:B------:R-:W-:Y:S02]  /*69f0*/  IMAD.MOV.U32 R4, RZ, RZ, R18 ;  /* 0x000000ffff047224 */ /* 0x000fe400078e0012 */
[----:B------:R-:W-:-:S05]  /*6a00*/  IMAD.MOV.U32 R5, RZ, RZ, RZ ;  /* 0x000000ffff057224 */ /* 0x000fca00078e00ff */
[----:B------:R0:W-:Y:S01]  /*6a10*/  STG.E.64 desc[UR36][R8.64], R4 ;  /* 0x0000000408007986 */ /* 0x0001e2000c101b24 */
[----:B------:R-:W-:Y:S05]  /*6a20*/  BRA `(.L_x_7643) ;  /* 0x0000000000047947 */ /* 0x000fea0003800000 */
.L_x_7669:
[----:B------:R0:W-:Y:S02]  /*6a30*/  STG.E desc[UR36][R8.64], R18 ;  /* 0x0000001208007986 */ /* 0x0001e4000c101924 */
.L_x_7643:
[----:B------:R-:W-:-:S07]  /*6a40*/  VIADD R2, R2, 0x80 ;  /* 0x0000008002027836 */ /* 0x000fce0000000000 */
.L_x_7603:
[----:B------:R-:W-:Y:S05]  /*6a50*/  BSYNC B6 ;  /* 0x0000000000067941 */ /* 0x000fea0003800000 */
.L_x_7602:
        /* <DEDUP_REMOVED lines=21> */
.L_x_7675:
[----:B------:R-:W-:Y:S01]  /*6bb0*/  STG.E.U8 desc[UR36][R2.64], R16 ;  /* 0x0000001002007986 */ /* 0x000fe2000c101124 */
[----:B------:R-:W-:Y:S05]  /*6bc0*/  EXIT ;  /* 0x000000000000794d */ /* 0x000fea0003800000 */
.L_x_7674:
        /* <DEDUP_REMOVED lines=9> */
.L_x_7678:
[----:B------:R-:W-:Y:S01]  /*6c60*/  STG.E desc[UR36][R2.64], R16 ;  /* 0x0000001002007986 */ /* 0x000fe2000c101924 */
[----:B------:R-:W-:Y:S05]  /*6c70*/  EXIT ;  /* 0x000000000000794d */ /* 0x000fea0003800000 */
.L_x_7677:
[----:B------:R-:W-:Y:S01]  /*6c80*/  STG.E.U16 desc[UR36][R2.64], R16 ;  /* 0x0000001002007986 */ /* 0x000fe2000c101524 */
[----:B------:R-:W-:Y:S05]  /*6c90*/  EXIT ;  /* 0x000000000000794d */ /* 0x000fea0003800000 */
.L_x_7673:
        /* <DEDUP_REMOVED lines=9> */
.L_x_7680:
[----:B------:R-:W0:Y:S02]  /*6d30*/  I2F.S16 R0, R16 ;  /* 0x0000001000007306 */ /* 0x000e240000101400 */
[----:B0-----:R-:W-:-:S05]  /*6d40*/  F2FP.F16.F32.PACK_AB R0, RZ, R0 ;  /* 0x00000000ff00723e */ /* 0x001fca00000000ff */
[----:B------:R-:W-:Y:S01]  /*6d50*/  STG.E.U16 desc[UR36][R2.64], R0 ;  /* 0x0000000002007986 */ /* 0x000fe2000c101524 */
[----:B------:R-:W-:Y:S05]  /*6d60*/  EXIT ;  /* 0x000000000000794d */ /* 0x000fea0003800000 */
.L_x_7679:
        /* <DEDUP_REMOVED lines=10> */
.L_x_7682:
[----:B------:R-:W0:Y:S02]  /*6e10*/  I2F.S16 R16, R16 ;  /* 0x0000001000107306 */ /* 0x000e240000101400 */
[----:B0-----:R-:W-:-:S04]  /*6e20*/  F2FP.F16.F32.PACK_AB R5, RZ, R16 ;  /* 0x00000010ff05723e */ /* 0x001fc800000000ff */
[----:B------:R-:W-:-:S05]  /*6e30*/  PRMT R5, R5, 0x5410, RZ ;  /* 0x0000541005057816 */ /* 0x000fca00000000ff */
[----:B------:R-:W-:Y:S01]  /*6e40*/  STG.E desc[UR36][R2.64], R5 ;  /* 0x0000000502007986 */ /* 0x000fe2000c101924 */
[----:B------:R-:W-:Y:S05]  /*6e50*/  EXIT ;  /* 0x000000000000794d */ /* 0x000fea0003800000 */
.L_x_7681:
[----:B------:R-:W0:Y:S02]  /*6e60*/  I2F.F64.S16 R16, R16 ;  /* 0x0000001000107312 */ /* 0x000e240000101c00 */
[----:B0-----:R-:W-:Y:S01]  /*6e70*/  STG.E.64 desc[UR36][R2.64], R16 ;  /* 0x0000001002007986 */ /* 0x001fe2000c101b24 */
[----:B------:R-:W-:Y:S05]  /*6e80*/  EXIT ;  /* 0x000000000000794d */ /* 0x000fea0003800000 */
.L_x_7672:
        /* <DEDUP_REMOVED lines=10> */
.L_x_7685:
[----:B------:R-:W0:Y:S01]  /*6f30*/  I2F.F64.S16 R16, R16 ;  /* 0x0000001000107312 */ /* 0x000e220000101c00 */
[----:B------:R-:W-:-:S05]  /*6f40*/  CS2R R18, SRZ ;  /* 0x0000000000127805 */ /* 0x000fca000001ff00 */
[----:B0-----:R-:W-:Y:S01]  /*6f50*/  STG.E.128 desc[UR36][R2.64], R16 ;  /* 0x0000001002007986 */ /* 0x001fe2000c101d24 */
[----:B------:R-:W-:Y:S05]  /*6f60*/  EXIT ;  /* 0x000000000000794d */ /* 0x000fea0003800000 */
.L_x_7684:
        /* <DEDUP_REMOVED lines=21> */
.L_x_7689:
[----:B------:R-:W-:Y:S05]  /*70c0*/  BSYNC B0 ;  /* 0x0000000000007941 */ /* 0x000fea0003800000 */
.L_x_7688:
[----:B------:R-:W-:-:S05]  /*70d0*/  LOP3.LUT R5, R0, R5, RZ, 0xfc, !PT ;  /* 0x0000000500057212 */ /* 0x000fca00078efcff */
[----:B------:R-:W-:Y:S01]  /*70e0*/  STG.E.U8 desc[UR36][R2.64], R5 ;  /* 0x0000000502007986 */ /* 0x000fe2000c101124 */
[----:B------:R-:W-:Y:S05]  /*70f0*/  EXIT ;  /* 0x000000000000794d */ /* 0x000fea0003800000 */
.L_x_7687:
        /* <DEDUP_REMOVED lines=13> */
.L_x_7691:
[----:B------:R-:W-:Y:S01]  /*71d0*/  IMAD.MOV.U32 R0, RZ, RZ, 0x7f ;  /* 0x0000007fff007424 */ /* 0x000fe200078e00ff */
[----:B------:R-:W-:-:S04]  /*71e0*/  ISETP.GT.U32.AND P0, PT, R4, 0x7f800000, PT ;  /* 0x7f8000000400780c */ /* 0x000fc80003f04070 */
[----:B------:R-:W-:-:S09]  /*71f0*/  SEL R0, R0, 0x7c, P0 ;  /* 0x0000007c00007807 */ /* 0x000fd20000000000 */
.L_x_7692:
[----:B------:R-:W-:Y:S05]  /*7200*/  BSYNC B0 ;  /* 0x0000000000007941 */ /* 0x000fea0003800000 */
.L_x_7690:
[----:B------:R-:W-:-:S04]  /*7210*/  LOP3.LUT R4, R5, 0x80000000, RZ, 0xc0, !PT ;  /* 0x8000000005047812 */ /* 0x000fc800078ec0ff */
[----:B------:R-:W-:-:S04]  /*7220*/  SHF.R.U32.HI R5, RZ, 0x18, R4 ;  /* 0x00000018ff057819 */ /* 0x000fc80000011604 */
[----:B------:R-:W-:-:S05]  /*7230*/  LOP3.LUT R5, R0, R5, RZ, 0xfc, !PT ;  /* 0x0000000500057212 */ /* 0x000fca00078efcff */
[----:B------:R-:W-:Y:S01]  /*7240*/  STG.E.U8 desc[UR36][R2.64], R5 ;  /* 0x0000000502007986 */ /* 0x000fe2000c101124 */
[----:B------:R-:W-:Y:S05]  /*7250*/  EXIT ;  /* 0x000000000000794d */ /* 0x000fea0003800000 */
.L_x_7686:
[----:B------:R-:W0:Y:S02]  /*7260*/  I2F.S16 R0, R16 ;  /* 0x0000001000007306 */ /* 0x000e240000101400 */
[----:B0-----:R-:W-:-:S05]  /*7270*/  F2FP.BF16.F32.PACK_AB R0, RZ, R0 ;  /* 0x00000000ff00723e */ /* 0x001fca00000010ff */
[----:B------:R-:W-:Y:S01]  /*7280*/  STG.E.U16 desc[UR36][R2.64], R0 ;  /* 0x0000000002007986 */ /* 0x000fe2000c101524 */
[----:B------:R-:W-:Y:S05]  /*7290*/  EXIT ;  /* 0x000000000000794d */ /* 0x000fea0003800000 */
.L_x_7683:
        /* <DEDUP_REMOVED lines=10> */
.L_x_7695:
        /* <DEDUP_REMOVED lines=17> */
.L_x_7698:
[----:B------:R-:W-:-:S04]  /*7450*/  LOP3.LUT R0, R7, 0x80000000, RZ, 0xc0, !PT ;  /* 0x8000000007007812 */ /* 0x000fc800078ec0ff */
[----:B------:R-:W-:-:S04]  /*7460*/  SHF.R.U32.HI R5, RZ, 0x18, R0 ;  /* 0x00000018ff057819 */ /* 0x000fc80000011600 */
[----:B------:R-:W-:-:S04]  /*7470*/  LOP3.LUT R4, R4, R5, RZ, 0xfc, !PT ;  /* 0x0000000504047212 */ /* 0x000fc800078efcff */
[----:B------:R-:W-:-:S07]  /*7480*/  PRMT R0, R4, 0x7610, R0 ;  /* 0x0000761004007816 */ /* 0x000fce0000000000 */
.L_x_7697:
[----:B------:R-:W-:Y:S05]  /*7490*/  BSYNC B0 ;  /* 0x0000000000007941 */ /* 0x000fea0003800000 */
.L_x_7696:
[----:B------:R-:W-:Y:S01]  /*74a0*/  STG.E.U8 desc[UR36][R2.64], R0 ;  /* 0x0000000002007986 */ /* 0x000fe2000c101124 */
[----:B------:R-:W-:Y:S05]  /*74b0*/  EXIT ;  /* 0x000000000000794d */ /* 0x000fea0003800000 */
.L_x_7694:
        /* <DEDUP_REMOVED lines=17> */
.L_x_7701:
[----:B------:R-:W-:-:S04]  /*75d0*/  LOP3.LUT R0, R7, 0x80000000, RZ, 0xc0, !PT ;  /* 0x8000000007007812 */ /* 0x000fc800078ec0ff */
[----:B------:R-:W-:-:S04]  /*75e0*/  SHF.R.U32.HI R5, RZ, 0x18, R0 ;  /* 0x00000018ff057819 */ /* 0x000fc80000011600 */
[----:B------:R-:W-:-:S04]  /*75f0*/  LOP3.LUT R4, R4, R5, RZ, 0xfc, !PT ;  /* 0x0000000504047212 */ /* 0x000fc800078efcff */
[----:B------:R-:W-:-:S07]  /*7600*/  PRMT R0, R4, 0x7610, R0 ;  /* 0x0000761004007816 */ /* 0x000fce0000000000 */
.L_x_7700:
[----:B------:R-:W-:Y:S05]  /*7610*/  BSYNC B0 ;  /* 0x0000000000007941 */ /* 0x000fea0003800000 */
.L_x_7699:
[----:B------:R-:W-:Y:S01]  /*7620*/  STG.E.U8 desc[UR36][R2.64], R0 ;  /* 0x0000000002007986 */ /* 0x000fe2000c101124 */
[----:B------:R-:W-:Y:S05]  /*7630*/  EXIT ;  /* 0x000000000000794d */ /* 0x000fea0003800000 */
.L_x_7693:
        /* <DEDUP_REMOVED lines=22> */
.L_x_7676:
        /* <DEDUP_REMOVED lines=16> */
.L_x_7704:
[----:B------:R-:W-:Y:S05]  /*78a0*/  EXIT ;  /* 0x000000000000794d */ /* 0x000fea0003800000 */
.L_x_7703:
[----:B------:R-:W-:-:S05]  /*78b0*/  IMAD.MOV.U32 R17, RZ, RZ, RZ ;  /* 0x000000ffff117224 */ /* 0x000fca00078e00ff */
[----:B------:R-:W-:Y:S01]  /*78c0*/  STG.E.64 desc[UR36][R2.64], R16 ;  /* 0x0000001002007986 */ /* 0x000fe2000c101b24 */
[----:B------:R-:W-:Y:S05]  /*78d0*/  EXIT ;  /* 0x000000000000794d */ /* 0x000fea0003800000 */
.L_x_7702:
[----:B------:R-:W-:Y:S01]  /*78e0*/  STG.E desc[UR36][R2.64], R16 ;  /* 0x0000001002007986 */ /* 0x000fe2000c101924 */
[----:B------:R-:W-:Y:S05]  /*78f0*/  EXIT ;  /* 0x000000000000794d */ /* 0x000fea0003800000 */
.L_x_7705:
        /* <DEDUP_REMOVED lines=16> */
.L_x_43820:


//--------------------- .text._ZN2at6native18elementwise_kernelILi128ELi4EZNS0_22gpu_kernel_impl_nocastINS0_13AUnaryFunctorIssbZZZNS0_23logical_xor_kernel_cudaERNS_14TensorIteratorEENKUlvE0_clEvENKUlvE3_clEvEUlssE_EEEEvRNS_18TensorIteratorBaseERKT_EUliE_EEviT1_ --------------------------
	.section	.text._ZN2at6native18elementwise_kernelILi128ELi4EZNS0_22gpu_kernel_impl_nocastINS0_13AUnaryFunctorIssbZZZNS0_23logical_xor_kernel_cudaERNS_14TensorIteratorEENKUlvE0_clEvENKUlvE3_clEvEUlssE_EEEEvRNS_18TensorIteratorBaseERKT_EUliE_EEviT1_,"ax",@progbits
	.align	128
        .global         _ZN2at6native18elementwise_kernelILi128ELi4EZNS0_22gpu_kernel_impl_nocastINS0_13AUnaryFunctorIssbZZZNS0_23logical_xor_kernel_cudaERNS_14TensorIteratorEENKUlvE0_clEvENKUlvE3_clEvEUlssE_EEEEvRNS_18TensorIteratorBaseERKT_EUliE_EEviT1_
        .type           _ZN2at6native18elementwise_kernelILi128ELi4EZNS0_22gpu_kernel_impl_nocastINS0_13AUnaryFunctorIssbZZZNS0_23logical_xor_kernel_cudaERNS_14TensorIteratorEENKUlvE0_clEvENKUlvE3_clEvEUlssE_EEEEvRNS_18TensorIteratorBaseERKT_EUliE_EEviT1_,@function
        .size           _ZN2at6native18elementwise_kernelILi128ELi4EZNS0_22gpu_kernel_impl_nocastINS0_13AUnaryFunctorIssbZZZNS0_23logical_xor_kernel_cudaERNS_14TensorIteratorEENKUlvE0_clEvENKUlvE3_clEvEUlssE_EEEEvRNS_18TensorIteratorBaseERKT_EUliE_EEviT1_,(.L_x_43821 - _ZN2at6native18elementwise_kernelILi128ELi4EZNS0_22gpu_kernel_impl_nocastINS0_13AUnaryFunctorIssbZZZNS0_23logical_xor_kernel_cudaERNS_14TensorIteratorEENKUlvE0_clEvENKUlvE3_clEvEUlssE_EEEEvRNS_18TensorIteratorBaseERKT_EUliE_EEviT1_)
        .other          _ZN2at6native18elementwise_kernelILi128ELi4EZNS0_22gpu_kernel_impl_nocastINS0_13AUnaryFunctorIssbZZZNS0_23logical_xor_kernel_cudaERNS_14TensorIteratorEENKUlvE0_clEvENKUlvE3_clEvEUlssE_EEEEvRNS_18TensorIteratorBaseERKT_EUliE_EEviT1_,@"STO_CUDA_ENTRY STV_DEFAULT"
_ZN2at6native18elementwise_kernelILi128ELi4EZNS0_22gpu_kernel_impl_nocastINS0_13AUnaryFunctorIssbZZZNS0_23logical_xor_kernel_cudaERNS_14TensorIteratorEENKUlvE0_clEvENKUlvE3_clEvEUlssE_EEEEvRNS_18TensorIteratorBaseERKT_EUliE_EEviT1_:
.text._ZN2at6native18elementwise_kernelILi128ELi4EZNS0_22gpu_kernel_impl_nocastINS0_13AUnaryFunctorIssbZZZNS0_23logical_xor_kernel_cudaERNS_14TensorIteratorEENKUlvE0_clEvENKUlvE3_clEvEUlssE_EEEEvRNS_18TensorIteratorBaseERKT_EUliE_EEviT1_:
        /* <DEDUP_REMOVED lines=311> */
.L_x_7708:
[----:B------:R-:W-:Y:S02]  /*1370*/  ULDC.64 UR8, c[0x0][0x418] ;  /* 0x0001060000087ab9 */ /* 0x000fe40000000a00 */
[----:B------:R-:W-:-:S04]  /*1380*/  IADD3 R4, P0, R2, UR8, RZ ;  /* 0x0000000802047c10 */ /* 0x000fc8000ff1e0ff */
[----:B------:R-:W-:Y:S01]  /*1390*/  IADD3.X R5, RZ, UR9, RZ, P0, !PT ;  /* 0x00000009ff057c10 */ /* 0x000fe200087fe4ff */
[----:B------:R-:W-:Y:S01]  /*13a0*/  ULDC.U16 UR4, c[0x0][0x422] ;  /* 0x0001088000047ab9 */ /* 0x000fe20000000400 */
[----:B------:R-:W-:-:S03]  /*13b0*/  ULDC.64 UR8, c[0x0][0x410] ;  /* 0x0001040000087ab9 */ /* 0x000fc60000000a00 */
[----:B------:R-:W2:Y:S01]  /*13c0*/  LDG.E.U16 R4, desc[UR6][R4.64] ;  /* 0x0000000604047981 */ /* 0x000ea2000c1e1500 */
[----:B------:R-:W-:Y:S01]  /*13d0*/  UPRMT UR4, UR4, 0x9910, URZ ;  /* 0x0000991004047896 */ /* 0x000fe2000800003f */
[----:B------:R-:W-:Y:S02]  /*13e0*/  IADD3 R2, P1, R3, UR8, RZ ;  /* 0x0000000803027c10 */ /* 0x000fe4000ff3e0ff */
[----:B------:R-:W-:-:S03]  /*13f0*/  IADD3 R0, R0, 0x80, RZ ;  /* 0x0000008000007810 */ /* 0x000fc60007ffe0ff */
[----:B------:R-:W-:Y:S01]  /*1400*/  ISETP.NE.AND P0, PT, RZ, UR4, PT ;  /* 0x00000004ff007c0c */ /* 0x000fe2000bf05270 */
[----:B------:R-:W-:-:S03]  /*1410*/  IMAD.X R3, RZ, RZ, UR9, P1 ;  /* 0x00000009ff037e24 */ /* 0x000fc600088e06ff */
[----:B--2---:R-:W-:-:S04]  /*1420*/  ISETP.NE.XOR P0, PT, R4, RZ, P0 ;  /* 0x000000ff0400720c */ /* 0x004fc80000705a70 */
[----:B------:R-:W-:-:S05]  /*1430*/  SEL R7, RZ, 0x1, !P0 ;  /* 0x00000001ff077807 */ /* 0x000fca0004000000 */
[----:B------:R0:W-:Y:S04]  /*1440*/  STG.E.U8 desc[UR6][R2.64], R7 ;  /* 0x0000000702007986 */ /* 0x0001e8000c101106 */
.L_x_7707:
[----:B------:R-:W-:Y:S05]  /*1450*/  BSYNC B0 ;  /* 0x0000000000007941 */ /* 0x000fea0003800000 */
.L_x_7706:
        /* <DEDUP_REMOVED lines=305> */
.L_x_7711:
        /* <DEDUP_REMOVED lines=318> */
.L_x_7712:
        /* <DEDUP_REMOVED lines=8> */
[----:B------:R-:W-:Y:S02]  /*3bd0*/  IADD3 R0, R0, 0x80, RZ ;  /* 0x0000008000007810 */ /* 0x000fe40007ffe0ff */
[----:B------:R-:W-:Y:S02]  /*3be0*/  IADD3.X R3, RZ, UR9, RZ, P1, !PT ;  /* 0x00000009ff037c10 */ /* 0x000fe40008ffe4ff */
[----:B------:R-:W-:-:S04]  /*3bf0*/  ISETP.NE.AND P0, PT, RZ, UR4, PT ;  /* 0x00000004ff007c0c */ /* 0x000fc8000bf05270 */
[----:B--2---:R-:W-:-:S04]  /*3c00*/  ISETP.NE.XOR P0, PT, R4, RZ, P0 ;  /* 0x000000ff0400720c */ /* 0x004fc80000705a70 */
[----:B------:R-:W-:-:S05]  /*3c10*/  SEL R7, RZ, 0x1, !P0 ;  /* 0x00000001ff077807 */ /* 0x000fca0004000000 */
[----:B------:R2:W-:Y:S04]  /*3c20*/  STG.E.U8 desc[UR6][R2.64], R7 ;  /* 0x0000000702007986 */ /* 0x0005e8000c101106 */
.L_x_7710:
[----:B------:R-:W-:Y:S05]  /*3c30*/  BSYNC B0 ;  /* 0x0000000000007941 */ /* 0x000fea0003800000 */
.L_x_7709:
        /* <DEDUP_REMOVED lines=304> */
.L_x_7713:
[----:B------:R-:W-:Y:S02]  /*4f40*/  ULDC.64 UR4, c[0x0][0x418] ;  /* 0x0001060000047ab9 */ /* 0x000fe40000000a00 */
[----:B------:R-:W-:-:S04]  /*4f50*/  IADD3 R4, P0, R2, UR4, RZ ;  /* 0x0000000402047c10 */ /* 0x000fc8000ff1e0ff */
[----:B------:R-:W-:-:S05]  /*4f60*/  IADD3.X R5, RZ, UR5, RZ, P0, !PT ;  /* 0x00000005ff057c10 */ /* 0x000fca00087fe4ff */
[----:B------:R-:W2:Y:S01]  /*4f70*/  LDG.E.U16 R4, desc[UR6][R4.64] ;  /* 0x0000000604047981 */ /* 0x000ea2000c1e1500 */
[----:B------:R-:W-:Y:S02]  /*4f80*/  ULDC.U16 UR4, c[0x0][0x422] ;  /* 0x0001088000047ab9 */ /* 0x000fe40000000400 */
[----:B------:R-:W-:-:S06]  /*4f90*/  UPRMT UR4, UR4, 0x9910, URZ ;  /* 0x0000991004047896 */ /* 0x000fcc000800003f */
[----:B------:R-:W-:Y:S01]  /*4fa0*/  ISETP.NE.AND P0, PT, RZ, UR4, PT ;  /* 0x00000004ff007c0c */ /* 0x000fe2000bf05270 */
[----:B------:R-:W-:Y:S02]  /*4fb0*/  ULDC.64 UR4, c[0x0][0x410] ;  /* 0x0001040000047ab9 */ /* 0x000fe40000000a00 */
[----:B------:R-:W-:-:S04]  /*4fc0*/  IADD3 R2, P1, R3, UR4, RZ ;  /* 0x0000000403027c10 */ /* 0x000fc8000ff3e0ff */
[----:B------:R-:W-:Y:S02]  /*4fd0*/  IADD3.X R3, RZ, UR5, RZ, P1, !PT ;  /* 0x00000005ff037c10 */ /* 0x000fe40008ffe4ff */
[----:B--2---:R-:W-:-:S04]  /*4fe0*/  ISETP.NE.XOR P0, PT, R4, RZ, P0 ;  /* 0x000000ff0400720c */ /* 0x004fc80000705a70 */
[----:B------:R-:W-:-:S05]  /*4ff0*/  SEL R7, RZ, 0x1, !P0 ;  /* 0x00000001ff077807 */ /* 0x000fca0004000000 */
[----:B------:R-:W-:Y:S01]  /*5000*/  STG.E.U8 desc[UR6][R2.64], R7 ;  /* 0x0000000702007986 */ /* 0x000fe2000c101106 */
[----:B------:R-:W-:Y:S05]  /*5010*/  EXIT ;  /* 0x000000000000794d */ /* 0x000fea0003800000 */
.L_x_7714:
        /* <DEDUP_REMOVED lines=14> */
.L_x_43821:


//--------------------- .text._ZN2at6native27unrolled_elementwise_kernelINS0_13AUnaryFunctorIssbZZZNS0_23logical_xor_kernel_cudaERNS_14TensorIteratorEENKUlvE0_clEvENKUlvE3_clEvEUlssE_EESt5arrayIPcLm2EELi4E23TrivialOffsetCalculatorILi1EjESD_NS0_6memory15LoadWithoutCastENSE_16StoreWithoutCastEEEviT_T0_T2_T3_T4_T5_ --------------------------
	.section	.text._ZN2at6native27unrolled_elementwise_kernelINS0_13AUnaryFunctorIssbZZZNS0_23logical_xor_kernel_cudaERNS_14TensorIteratorEENKUlvE0_clEvENKUlvE3_clEvEUlssE_EESt5arrayIPcLm2EELi4E23TrivialOffsetCalculatorILi1EjESD_NS0_6memory15LoadWithoutCastENSE_16StoreWithoutCastEEEviT_T0_T2_T3_T4_T5_,"ax",@progbits
	.align	128
        .global         _ZN2at6native27unrolled_elementwise_kernelINS0_13AUnaryFunctorIssbZZZNS0_23logical_xor_kernel_cudaERNS_14TensorIteratorEENKUlvE0_clEvENKUlvE3_clEvEUlssE_EESt5arrayIPcLm2EELi4E23TrivialOffsetCalculatorILi1EjESD_NS0_6memory15LoadWithoutCastENSE_16StoreWithoutCastEEEviT_T0_T2_T3_T4_T5_
        .type           _ZN2at6native27unrolled_elementwise_kernelINS0_13AUnaryFunctorIssbZZZNS0_23logical_xor_kernel_cudaERNS_14TensorIteratorEENKUlvE0_clEvENKUlvE3_clEvEUlssE_EESt5arrayIPcLm2EELi4E23TrivialOffsetCalculatorILi1EjESD_NS0_6memory15LoadWithoutCastENSE_16StoreWithoutCastEEEviT_T0_T2_T3_T4_T5_,@function
        .size           _ZN2at6native27unrolled_elementwise_kernelINS0_13AUnaryFunctorIssbZZZNS0_23logical_xor_kernel_cudaERNS_14TensorIteratorEENKUlvE0_clEvENKUlvE3_clEvEUlssE_EESt5arrayIPcLm2EELi4E23TrivialOffsetCalculatorILi1EjESD_NS0_6memory15LoadWithoutCastENSE_16StoreWithoutCastEEEviT_T0_T2_T3_T4_T5_,(.L_x_43822 - _ZN2at6native27unrolled_elementwise_kernelINS0_13AUnaryFunctorIssbZZZNS0_23logical_xor_kernel_cudaERNS_14TensorIteratorEENKUlvE0_clEvENKUlvE3_clEvEUlssE_EESt5arrayIPcLm2EELi4E23TrivialOffsetCalculatorILi1EjESD_NS0_6memory15LoadWithoutCastENSE_16StoreWithoutCastEEEviT_T0_T2_T3_T4_T5_)
        .other          _ZN2at6native27unrolled_elementwise_kernelINS0_13AUnaryFunctorIssbZZZNS0_23logical_xor_kernel_cudaERNS_14TensorIteratorEENKUlvE0_clEvENKUlvE3_clEvEUlssE_EESt5arrayIPcLm2EELi4E23TrivialOffsetCalculatorILi1EjESD_NS0_6memory15LoadWithoutCastENSE_16StoreWithoutCastEEEviT_T0_T2_T3_T4_T5_,@"STO_CUDA_ENTRY STV_DEFAULT"
_ZN2at6native27unrolled_elementwise_kernelINS0_13AUnaryFunctorIssbZZZNS0_23logical_xor_kernel_cudaERNS_14TensorIteratorEENKUlvE0_clEvENKUlvE3_clEvEUlssE_EESt5arrayIPcLm2EELi4E23TrivialOffsetCalculatorILi1EjESD_NS0_6memory15LoadWithoutCastENSE_16StoreWithoutCastEEEviT_T0_T2_T3_T4_T5_:
.text._ZN2at6native27unrolled_elementwise_kernelINS0_13AUnaryFunctorIssbZZZNS0_23logical_xor_kernel_cudaERNS_14TensorIteratorEENKUlvE0_clEvENKUlvE3_clEvEUlssE_EESt5arrayIPcLm2EELi4E23TrivialOffsetCalculatorILi1EjESD_NS0_6memory15LoadWithoutCastENSE_16StoreWithoutCastEEEviT_T0_T2_T3_T4_T5_:
[----:B------:R-:W-:Y:S01]  /*0000*/  LDC R1, c[0x0][0x28] ;  /* 0x00000a00ff017b82 */ /* 0x000fe20000000800 */
[----:B------:R-:W0:Y:S07]  /*0010*/  S2R R0, SR_CTAID.X ;  /* 0x0000000000007919 */ /* 0x000e2e0000002500 */
[----:B------:R-:W0:Y:S01]  /*0020*/  LDC R5, c[0x0][0x210] ;  /* 0x00008400ff057b82 */ /* 0x000e220000000800 */
[----:B------:R-:W-:Y:S01]  /*0030*/  PRMT R16, RZ, 0x7610, R16 ;  /* 0x00007610ff107816 */ /* 0x000fe20000000010 */
        /* <DEDUP_REMOVED lines=15> */
[----:B------:R0:W2:Y:S07]  /*0130*/  @!P2 LDG.E.U16 R16, desc[UR6][R8.64] ;  /* 0x000000060810a981 */ /* 0x0000ae000c1e1500 */
[----:B------:R-:W-:Y:S01]  /*0140*/  @!P3 IMAD R19, R0, 0x200, R15 ;  /* 0x000002000013b824 */ /* 0x000fe200078e020f */
[----:B------:R-:W3:Y:S01]  /*0150*/  @!P3 LDC.64 R6, c[0x0][0x220] ;  /* 0x00008800ff06bb82 */ /* 0x000ee20000000a00 */
[----:B------:R-:W-:Y:S01]  /*0160*/  @!P3 VIADD R15, R15, 0x80 ;  /* 0x000000800f0fb836 */ /* 0x000fe20000000000 */
[----:B------:R-:W-:Y:S01]  /*0170*/  PRMT R14, RZ, 0x7610, R14 ;  /* 0x00007610ff0e7816 */ /* 0x000fe2000000000e */
[----:B-1----:R-:W-:-:S03]  /*0180*/  @!P1 IMAD.WIDE.U32 R10, R17, 0x2, R10 ;  /* 0x00000002110a9825 */ /* 0x002fc600078e000a */
[----:B------:R-:W-:Y:S02]  /*0190*/  ISETP.GE.AND P0, PT, R15, R2, PT ;  /* 0x000000020f00720c */ /* 0x000fe40003f06270 */
[----:B------:R-:W-:Y:S01]  /*01a0*/  PRMT R17, RZ, 0x7610, R17 ;  /* 0x00007610ff117816 */ /* 0x000fe20000000011 */
[----:B------:R-:W4:Y:S10]  /*01b0*/  @!P1 LDG.E.U16 R14, desc[UR6][R10.64] ;  /* 0x000000060a0e9981 */ /* 0x000f34000c1e1500 */
[----:B------:R-:W1:Y:S01]  /*01c0*/  @!P0 LDC.64 R4, c[0x0][0x220] ;  /* 0x00008800ff048b82 */ /* 0x000e620000000a00 */
[----:B---3--:R-:W-:-:S04]  /*01d0*/  @!P3 IMAD.WIDE.U32 R12, R19, 0x2, R6 ;  /* 0x00000002130cb825 */ /* 0x008fc800078e0006 */
[----:B------:R-:W-:Y:S01]  /*01e0*/  @!P0 IMAD R7, R0, 0x200, R15 ;  /* 0x0000020000078824 */ /* 0x000fe200078e020f */
[----:B------:R-:W3:Y:S03]  /*01f0*/  @!P3 LDG.E.U16 R17, desc[UR6][R12.64] ;  /* 0x000000060c11b981 */ /* 0x000ee6000c1e1500 */
[----:B-1----:R-:W-:Y:S02]  /*0200*/  @!P0 IMAD.WIDE.U32 R6, R7, 0x2, R4 ;  /* 0x0000000207068825 */ /* 0x002fe400078e0004 */
[----:B------:R-:W1:Y:S04]  /*0210*/  @!P2 LDC.64 R4, c[0x0][0x218] ;  /* 0x00008600ff04ab82 */ /* 0x000e680000000a00 */
[----:B------:R5:W3:Y:S01]  /*0220*/  @!P0 LDG.E.U16 R6, desc[UR6][R6.64] ;  /* 0x0000000606068981 */ /* 0x000ae2000c1e1500 */
[----:B------:R-:W-:-:S02]  /*0230*/  ULDC.U16 UR4, c[0x0][0x216] ;  /* 0x0000858000047ab9 */ /* 0x000fc40000000400 */
[----:B------:R-:W-:Y:S01]  /*0240*/  UPRMT UR4, UR4, 0x9910, URZ ;  /* 0x0000991004047896 */ /* 0x000fe2000800003f */
[----:B0-----:R-:W-:-:S05]  /*0250*/  @!P2 IMAD R9, R0, 0x200, R3 ;  /* 0x000002000009a824 */ /* 0x001fca00078e0203 */
[----:B------:R-:W-:Y:S01]  /*0260*/  ISETP.NE.AND P1, PT, RZ, UR4, PT ;  /* 0x00000004ff007c0c */ /* 0x000fe2000bf25270 */
[----:B------:R-:W-:Y:S01]  /*0270*/  @!P2 IMAD.MOV.U32 R3, RZ, RZ, R18 ;  /* 0x000000ffff03a224 */ /* 0x000fe200078e0012 */
[----:B-1----:R-:W-:-:S05]  /*0280*/  @!P2 IADD3 R4, P3, R9, R4, RZ ;  /* 0x000000040904a210 */ /* 0x002fca0007f7e0ff */
[----:B------:R-:W-:Y:S01]  /*0290*/  @!P2 IMAD.X R5, RZ, RZ, R5, P3 ;  /* 0x000000ffff05a224 */ /* 0x000fe200018e0605 */
[----:B------:R-:W-:Y:S01]  /*02a0*/  ISETP.GE.AND P3, PT, R3, R2, PT ;  /* 0x000000020300720c */ /* 0x000fe20003f66270 */
[----:B------:R-:W-:Y:S01]  /*02b0*/  BSSY B0, `(.L_x_7715) ;  /* 0x000001b000007945 */ /* 0x000fe20003800000 */
[----:B--2---:R-:W-:-:S04]  /*02c0*/  PRMT R8, R16, 0x9910, RZ ;  /* 0x0000991010087816 */ /* 0x004fc800000000ff */
[----:B------:R-:W-:-:S04]  /*02d0*/  ISETP.NE.XOR P4, PT, R8, RZ, P1 ;  /* 0x000000ff0800720c */ /* 0x000fc80000f85a70 */
[----:B-----5:R-:W-:-:S05]  /*02e0*/  @!P2 SEL R7, RZ, 0x1, !P4 ;  /* 0x00000001ff07a807 */ /* 0x020fca0006000000 */
[----:B------:R0:W-:Y:S01]  /*02f0*/  @!P2 STG.E.U8 desc[UR6][R4.64], R7 ;  /* 0x000000070400a986 */ /* 0x0001e2000c101106 */
[----:B----4-:R-:W-:-:S05]  /*0300*/  PRMT R14, R14, 0x9910, RZ ;  /* 0x000099100e0e7816 */ /* 0x010fca00000000ff */
[----:B------:R-:W-:-:S05]  /*0310*/  IMAD.MOV.U32 R8, RZ, RZ, R14 ;  /* 0x000000ffff087224 */ /* 0x000fca00078e000e */
[----:B------:R-:W-:Y:S02]  /*0320*/  ISETP.NE.XOR P4, PT, R8, RZ, P1 ;  /* 0x000000ff0800720c */ /* 0x000fe40000f85a70 */
[----:B---3--:R-:W-:-:S04]  /*0330*/  PRMT R9, R17, 0x9910, RZ ;  /* 0x0000991011097816 */ /* 0x008fc800000000ff */
[----:B------:R-:W-:Y:S02]  /*0340*/  ISETP.NE.XOR P1, PT, R9, RZ, P1 ;  /* 0x000000ff0900720c */ /* 0x000fe40000f25a70 */
[----:B------:R-:W-:Y:S02]  /*0350*/  SEL R9, RZ, 0x1, !P4 ;  /* 0x00000001ff097807 */ /* 0x000fe40006000000 */
[----:B------:R-:W-:Y:S02]  /*0360*/  SEL R11, RZ, 0x1, !P1 ;  /* 0x00000001ff0b7807 */ /* 0x000fe40004800000 */
[----:B------:R-:W-:-:S04]  /*0370*/  ISETP.NE.AND P0, PT, R6, RZ, !P0 ;  /* 0x000000ff0600720c */ /* 0x000fc80004705270 */
[----:B------:R-:W-:Y:S01]  /*0380*/  ISETP.NE.XOR P0, PT, RZ, UR4, P0 ;  /* 0x00000004ff007c0c */ /* 0x000fe20008705a70 */
[----:B0-----:R-:W-:-:S12]  /*0390*/  @P3 BRA `(.L_x_7716) ;  /* 0x0000000000303947 */ /* 0x001fd80003800000 */
        /* <DEDUP_REMOVED lines=12> */
.L_x_7716:
[----:B------:R-:W-:Y:S05]  /*0460*/  BSYNC B0 ;  /* 0x0000000000007941 */ /* 0x000fea0003800000 */
.L_x_7715:
        /* <DEDUP_REMOVED lines=9> */
.L_x_7717:
        /* <DEDUP_REMOVED lines=16> */
.L_x_43822:


//--------------------- .text._ZN2at6native29vectorized_elementwise_kernelILi2ENS0_13AUnaryFunctorIssbZZZNS0_23logical_xor_kernel_cudaERNS_14TensorIteratorEENKUlvE0_clEvENKUlvE3_clEvEUlssE_EESt5arrayIPcLm2EEEEviT0_T1_ --------------------------
	.section	.text._ZN2at6native29vectorized_elementwise_kernelILi2ENS0_13AUnaryFunctorIssbZZZNS0_23logical_xor_kernel_cudaERNS_14TensorIteratorEENKUlvE0_clEvENKUlvE3_clEvEUlssE_EESt5arrayIPcLm2EEEEviT0_T1_,"ax",@progbits
	.align	128
        .global         _ZN2at6native29vectorized_elementwise_kernelILi2ENS0_13AUnaryFunctorIssbZZZNS0_23logical_xor_kernel_cudaERNS_14TensorIteratorEENKUlvE0_clEvENKUlvE3_clEvEUlssE_EESt5arrayIPcLm2EEEEviT0_T1_
        .type           _ZN2at6native29vectorized_elementwise_kernelILi2ENS0_13AUnaryFunctorIssbZZZNS0_23logical_xor_kernel_cudaERNS_14TensorIteratorEENKUlvE0_clEvENKUlvE3_clEvEUlssE_EESt5arrayIPcLm2EEEEviT0_T1_,@function
        .size           _ZN2at6native29vectorized_elementwise_kernelILi2ENS0_13AUnaryFunctorIssbZZZNS0_23logical_xor_kernel_cudaERNS_14TensorIteratorEENKUlvE0_clEvENKUlvE3_clEvEUlssE_EESt5arrayIPcLm2EEEEviT0_T1_,(.L_x_43823 - _ZN2at6native29vectorized_elementwise_kernelILi2ENS0_13AUnaryFunctorIssbZZZNS0_23logical_xor_kernel_cudaERNS_14TensorIteratorEENKUlvE0_clEvENKUlvE3_clEvEUlssE_EESt5arrayIPcLm2EEEEviT0_T1_)
        .other          _ZN2at6native29vectorized_elementwise_kernelILi2ENS0_13AUnaryFunctorIssbZZZNS0_23logical_xor_kernel_cudaERNS_14TensorIteratorEENKUlvE0_clEvENKUlvE3_clEvEUlssE_EESt5arrayIPcLm2EEEEviT0_T1_,@"STO_CUDA_ENTRY STV_DEFAULT"
_ZN2at6native29vectorized_elementwise_kernelILi2ENS0_13AUnaryFunctorIssbZZZNS0_23logical_xor_kernel_cudaERNS_14TensorIteratorEENKUlvE0_clEvENKUlvE3_clEvEUlssE_EESt5arrayIPcLm2EEEEviT0_T1_:
.text._ZN2at6native29vectorized_elementwise_kernelILi2ENS0_13AUnaryFunctorIssbZZZNS0_23logical_xor_kernel_cudaERNS_14TensorIteratorEENKUlvE0_clEvENKUlvE3_clEvEUlssE_EESt5arrayIPcLm2EEEEviT0_T1_:
[----:B------:R-:W-:Y:S01]  /*0000*/  LDC R1, c[0x0][0x28] ;  /* 0x00000a00ff017b82 */ /* 0x000fe20000000800 */
[----:B------:R-:W0:Y:S01]  /*0010*/  S2R R3, SR_CTAID.X ;  /* 0x0000000000037919 */ /* 0x000e220000002500 */
[----:B------:R-:W-:Y:S01]  /*0020*/  ULDC UR4, c[0x0][0x210] ;  /* 0x0000840000047ab9 */ /* 0x000fe20000000800 */
[----:B------:R-:W-:Y:S01]  /*0030*/  ULDC.64 UR6, c[0x0][0x208] ;  /* 0x0000820000067ab9 */ /* 0x000fe20000000a00 */
[----:B0-----:R-:W-:-:S05]  /*0040*/  IMAD.SHL.U32 R3, R3, 0x400, RZ ;  /* 0x0000040003037824 */ /* 0x001fca00078e00ff */
[----:B------:R-:W-:-:S04]  /*0050*/  IADD3 R5, -R3, UR4, RZ ;  /* 0x0000000403057c10 */ /* 0x000fc8000fffe1ff */
        /* <DEDUP_REMOVED lines=11> */
[----:B------:R-:W-:Y:S01]  /*0110*/  ULDC.U16 UR4, c[0x0][0x216] ;  /* 0x0000858000047ab9 */ /* 0x000fe20000000400 */
[----:B------:R-:W-:Y:S01]  /*0120*/  IADD3 R2, P0, R3, UR8, RZ ;  /* 0x0000000803027c10 */ /* 0x000fe2000ff1e0ff */
[----:B------:R-:W-:-:S04]  /*0130*/  UPRMT UR4, UR4, 0x9910, URZ ;  /* 0x0000991004047896 */ /* 0x000fc8000800003f */
[----:B------:R-:W-:Y:S02]  /*0140*/  IMAD.X R3, RZ, RZ, UR9, P0 ;  /* 0x00000009ff037e24 */ /* 0x000fe400080e06ff */
[----:B------:R-:W-:Y:S01]  /*0150*/  ISETP.NE.AND P0, PT, RZ, UR4, PT ;  /* 0x00000004ff007c0c */ /* 0x000fe2000bf05270 */
[----:B------:R-:W-:Y:S01]  /*0160*/  IMAD.WIDE R2, R9, 0x2, R2 ;  /* 0x0000000209027825 */ /* 0x000fe200078e0202 */
[C---:B--2---:R-:W-:Y:S02]  /*0170*/  PRMT R10, R0.reuse, 0x9910, RZ ;  /* 0x00009910000a7816 */ /* 0x044fe400000000ff */
[----:B0-----:R-:W-:Y:S02]  /*0180*/  PRMT R4, R0, 0xbb32, RZ ;  /* 0x0000bb3200047816 */ /* 0x001fe400000000ff */
[C---:B---3--:R-:W-:Y:S01]  /*0190*/  PRMT R5, R6.reuse, 0x9910, RZ ;  /* 0x0000991006057816 */ /* 0x048fe200000000ff */
[----:B------:R-:W-:Y:S01]  /*01a0*/  IMAD.MOV.U32 R0, RZ, RZ, R10 ;  /* 0x000000ffff007224 */ /* 0x000fe200078e000a */
[----:B------:R-:W-:-:S02]  /*01b0*/  PRMT R6, R6, 0xbb32, RZ ;  /* 0x0000bb3206067816 */ /* 0x000fc400000000ff */
[----:B------:R-:W-:Y:S02]  /*01c0*/  ISETP.NE.XOR P6, PT, R4, RZ, P0 ;  /* 0x000000ff0400720c */ /* 0x000fe400007c5a70 */
[----:B------:R-:W-:Y:S01]  /*01d0*/  ISETP.NE.XOR P1, PT, R0, RZ, P0 ;  /* 0x000000ff0000720c */ /* 0x000fe20000725a70 */
[----:B------:R-:W-:Y:S01]  /*01e0*/  IMAD.MOV.U32 R0, RZ, RZ, R5 ;  /* 0x000000ffff007224 */ /* 0x000fe200078e0005 */
[C---:B----4-:R-:W-:Y:S01]  /*01f0*/  PRMT R4, R7.reuse, 0x9910, RZ ;  /* 0x0000991007047816 */ /* 0x050fe200000000ff */
[----:B------:R-:W-:Y:S01]  /*0200*/  IMAD.MOV.U32 R5, RZ, RZ, R6 ;  /* 0x000000ffff057224 */ /* 0x000fe200078e0006 */
[----:B------:R-:W-:Y:S02]  /*0210*/  PRMT R7, R7, 0xbb32, RZ ;  /* 0x0000bb3207077816 */ /* 0x000fe400000000ff */
[----:B------:R-:W-:Y:S01]  /*0220*/  ISETP.NE.XOR P5, PT, R0, RZ, P0 ;  /* 0x000000ff0000720c */ /* 0x000fe200007a5a70 */
[----:B------:R-:W-:Y:S01]  /*0230*/  IMAD.MOV.U32 R0, RZ, RZ, R4 ;  /* 0x000000ffff007224 */ /* 0x000fe200078e0004 */
[----:B------:R-:W-:Y:S01]  /*0240*/  ISETP.NE.XOR P4, PT, R5, RZ, P0 ;  /* 0x000000ff0500720c */ /* 0x000fe20000785a70 */
[----:B------:R-:W-:Y:S01]  /*0250*/  IMAD.MOV.U32 R4, RZ, RZ, R7 ;  /* 0x000000ffff047224 */ /* 0x000fe200078e0007 */
        /* <DEDUP_REMOVED lines=23> */
.L_x_7718:
[----:B------:R-:W0:Y:S01]  /*03d0*/  S2R R2, SR_TID.X ;  /* 0x0000000000027919 */ /* 0x000e220000002100 */
[----:B------:R-:W-:Y:S02]  /*03e0*/  PRMT R8, RZ, 0x7610, R8 ;  /* 0x00007610ff087816 */ /* 0x000fe40000000008 */
        /* <DEDUP_REMOVED lines=14> */
[C---:B------:R-:W-:Y:S01]  /*04d0*/  ISETP.GE.AND P3, PT, R0.reuse, R5, PT ;  /* 0x000000050000720c */ /* 0x040fe20003f66270 */
[C---:B------:R-:W-:Y:S01]  /*04e0*/  @!P2 IMAD.IADD R19, R3.reuse, 0x1, R2 ;  /* 0x000000010313a824 */ /* 0x040fe200078e0202 */
[----:B------:R-:W3:Y:S11]  /*04f0*/  @!P1 LDG.E.U16 R8, desc[UR6][R26.64] ;  /* 0x000000061a089981 */ /* 0x000ef6000c1e1500 */
[----:B------:R-:W-:Y:S01]  /*0500*/  @!P3 IMAD.IADD R6, R3, 0x1, R0 ;  /* 0x000000010306b824 */ /* 0x000fe200078e0200 */
[----:B------:R-:W1:Y:S01]  /*0510*/  @!P3 LDC.64 R10, c[0x0][0x220] ;  /* 0x00008800ff0abb82 */ /* 0x000e620000000a00 */
[----:B------:R-:W-:-:S05]  /*0520*/  @!P3 VIADD R0, R0, 0x80 ;  /* 0x000000800000b836 */ /* 0x000fca0000000000 */
[----:B------:R-:W-:-:S13]  /*0530*/  ISETP.GE.AND P4, PT, R0, R5, PT ;  /* 0x000000050000720c */ /* 0x000fda0003f86270 */
[----:B------:R-:W-:Y:S01]  /*0540*/  @!P4 IMAD.IADD R4, R3, 0x1, R0 ;  /* 0x000000010304c824 */ /* 0x000fe200078e0200 */
[----:B------:R-:W4:Y:S01]  /*0550*/  @!P4 LDC.64 R12, c[0x0][0x220] ;  /* 0x00008800ff0ccb82 */ /* 0x000f220000000a00 */
[----:B------:R-:W-:-:S05]  /*0560*/  @!P4 VIADD R0, R0, 0x80 ;  /* 0x000000800000c836 */ /* 0x000fca0000000000 */
[----:B------:R-:W-:-:S13]  /*0570*/  ISETP.GE.AND P5, PT, R0, R5, PT ;  /* 0x000000050000720c */ /* 0x000fda0003fa6270 */
[----:B------:R-:W-:Y:S01]  /*0580*/  @!P5 IMAD.IADD R7, R3, 0x1, R0 ;  /* 0x000000010307d824 */ /* 0x000fe200078e0200 */
[----:B------:R-:W5:Y:S01]  /*0590*/  @!P5 LDC.64 R14, c[0x0][0x220] ;  /* 0x00008800ff0edb82 */ /* 0x000f620000000a00 */
[----:B------:R-:W-:-:S05]  /*05a0*/  @!P5 VIADD R0, R0, 0x80 ;  /* 0x000000800000d836 */ /* 0x000fca0000000000 */
[----:B------:R-:W-:Y:S01]  /*05b0*/  ISETP.GE.AND P6, PT, R0, R5, PT ;  /* 0x000000050000720c */ /* 0x000fe20003fc6270 */
[----:B0-----:R-:W-:-:S12]  /*05c0*/  @!P2 IMAD.WIDE.U32 R16, R19, 0x2, R16 ;  /* 0x000000021310a825 */ /* 0x001fd800078e0010 */
[----:B------:R-:W-:Y:S01]  /*05d0*/  @!P6 IMAD.IADD R9, R3, 0x1, R0 ;  /* 0x000000010309e824 */ /* 0x000fe200078e0200 */
[----:B------:R-:W0:Y:S01]  /*05e0*/  @!P6 LDC.64 R18, c[0x0][0x220] ;  /* 0x00008800ff12eb82 */ /* 0x000e220000000a00 */
[----:B------:R-:W-:-:S05]  /*05f0*/  @!P6 VIADD R0, R0, 0x80 ;  /* 0x000000800000e836 */ /* 0x000fca0000000000 */
[----:B------:R-:W-:Y:S02]  /*0600*/  ISETP.GE.AND P1, PT, R0, R5, PT ;  /* 0x000000050000720c */ /* 0x000fe40003f26270 */
[----:B------:R-:W-:Y:S01]  /*0610*/  PRMT R25, RZ, 0x7610, R25 ;  /* 0x00007610ff197816 */ /* 0x000fe20000000019 */
[----:B--2---:R-:W-:Y:S01]  /*0620*/  @!P0 IMAD.WIDE.U32 R20, R23, 0x2, R20 ;  /* 0x0000000217148825 */ /* 0x004fe200078e0014 */
[----:B------:R-:W-:-:S04]  /*0630*/  PRMT R28, RZ, 0x7610, R28 ;  /* 0x00007610ff1c7816 */ /* 0x000fc8000000001c */
[----:B------:R2:W3:Y:S04]  /*0640*/  @!P2 LDG.E.U16 R25, desc[UR6][R16.64] ;  /* 0x000000061019a981 */ /* 0x0004e8000c1e1500 */
[----:B------:R-:W3:Y:S01]  /*0650*/  @!P0 LDG.E.U16 R28, desc[UR6][R20.64] ;  /* 0x00000006141c8981 */ /* 0x000ee2000c1e1500 */
[----:B------:R-:W2:Y:S01]  /*0660*/  @!P1 LDC.64 R22, c[0x0][0x220] ;  /* 0x00008800ff169b82 */ /* 0x000ea20000000a00 */
[----:B----4-:R-:W-:Y:S01]  /*0670*/  @!P4 IMAD.WIDE.U32 R12, R4, 0x2, R12 ;  /* 0x00000002040cc825 */ /* 0x010fe200078e000c */
[----:B------:R-:W-:-:S03]  /*0680*/  PRMT R4, RZ, 0x7610, R4 ;  /* 0x00007610ff047816 */ /* 0x000fc60000000004 */
[----:B-----5:R-:W-:Y:S01]  /*0690*/  @!P5 IMAD.WIDE.U32 R14, R7, 0x2, R14 ;  /* 0x00000002070ed825 */ /* 0x020fe200078e000e */
[----:B------:R-:W-:-:S03]  /*06a0*/  PRMT R7, RZ, 0x7610, R7 ;  /* 0x00007610ff077816 */ /* 0x000fc60000000007 */
[----:B-1----:R-:W-:Y:S01]  /*06b0*/  @!P3 IMAD.WIDE.U32 R10, R6, 0x2, R10 ;  /* 0x00000002060ab825 */ /* 0x002fe200078e000a */
[----:B------:R-:W-:Y:S02]  /*06c0*/  PRMT R6, RZ, 0x7610, R6 ;  /* 0x00007610ff067816 */ /* 0x000fe40000000006 */
[----:B------:R-:W4:Y:S01]  /*06d0*/  @!P5 LDG.E.U16 R7, desc[UR6][R14.64] ;  /* 0x000000060e07d981 */ /* 0x000f22000c1e1500 */
[----:B0-----:R-:W-:Y:S01]  /*06e0*/  @!P6 IMAD.WIDE.U32 R18, R9, 0x2, R18 ;  /* 0x000000020912e825 */ /* 0x001fe200078e0012 */
[----:B------:R-:W-:Y:S02]  /*06f0*/  PRMT R9, RZ, 0x7610, R9 ;  /* 0x00007610ff097816 */ /* 0x000fe40000000009 */
[----:B------:R0:W5:Y:S01]  /*0700*/  @!P3 LDG.E.U16 R4, desc[UR6][R10.64] ;  /* 0x000000060a04b981 */ /* 0x000162000c1e1500 */
[----:B--2---:R-:W-:-:S03]  /*0710*/  @!P1 IMAD.IADD R17, R3, 0x1, R0 ;  /* 0x0000000103119824 */ /* 0x004fc600078e0200 */
[----:B------:R1:W2:Y:S04]  /*0720*/  @!P4 LDG.E.U16 R6, desc[UR6][R12.64] ;  /* 0x000000060c06c981 */ /* 0x0002a8000c1e1500 */
[----:B------:R-:W2:Y:S01]  /*0730*/  @!P6 LDG.E.U16 R9, desc[UR6][R18.64] ;  /* 0x000000061209e981 */ /* 0x000ea2000c1e1500 */
[----:B------:R-:W-:Y:S01]  /*0740*/  @!P1 IMAD.WIDE.U32 R16, R17, 0x2, R22 ;  /* 0x0000000211109825 */ /* 0x000fe200078e0016 */
[----:B0-----:R-:W0:Y:S05]  /*0750*/  @!P2 LDC.64 R10, c[0x0][0x218] ;  /* 0x00008600ff0aab82 */ /* 0x001e2a0000000a00 */
[----:B------:R-:W2:Y:S01]  /*0760*/  @!P1 LDG.E.U16 R16, desc[UR6][R16.64] ;  /* 0x0000000610109981 */ /* 0x000ea2000c1e1500 */
[----:B------:R-:W-:-:S02]  /*0770*/  ULDC.U16 UR4, c[0x0][0x216] ;  /* 0x0000858000047ab9 */ /* 0x000fc40000000400 */
[----:B------:R-:W-:Y:S01]  /*0780*/  UPRMT UR4, UR4, 0x9910, URZ ;  /* 0x0000991004047896 */ /* 0x000fe2000800003f */
[--C-:B------:R-:W-:Y:S02]  /*0790*/  IMAD.MOV.U32 R0, RZ, RZ, R2.reuse ;  /* 0x000000ffff007224 */ /* 0x100fe400078e0002 */
[----:B-1----:R-:W-:-:S03]  /*07a0*/  @!P2 IMAD.IADD R13, R3, 0x1, R2 ;  /* 0x00000001030da824 */ /* 0x002fc600078e0202 */
[----:B------:R-:W-:Y:S01]  /*07b0*/  ISETP.NE.AND P0, PT, RZ, UR4, PT ;  /* 0x00000004ff007c0c */ /* 0x000fe2000bf05270 */
[----:B------:R-:W-:Y:S01]  /*07c0*/  @!P2 IMAD.MOV.U32 R0, RZ, RZ, R24 ;  /* 0x000000ffff00a224 */ /* 0x000fe200078e0018 */
[----:B0-----:R-:W-:-:S05]  /*07d0*/  @!P2 IADD3 R10, P3, R13, R10, RZ ;  /* 0x0000000a0d0aa210 */ /* 0x001fca0007f7e0ff */
[----:B------:R-:W-:Y:S01]  /*07e0*/  @!P2 IMAD.X R11, RZ, RZ, R11, P3 ;  /* 0x000000ffff0ba224 */ /* 0x000fe200018e060b */
[----:B------:R-:W-:Y:S04]  /*07f0*/  BSSY B0, `(.L_x_7719) ;  /* 0x000004f000007945 */ /* 0x000fe80003800000 */
[----:B------:R-:W-:Y:S01]  /*0800*/  BSSY B1, `(.L_x_7720) ;  /* 0x0000046000017945 */ /* 0x000fe20003800000 */
[----:B---3--:R-:W-:-:S04]  /*0810*/  PRMT R8, R8, 0x9910, RZ ;  /* 0x0000991008087816 */ /* 0x008fc800000000ff */
[----:B------:R-:W-:Y:S02]  /*0820*/  ISETP.NE.XOR P4, PT, R8, RZ, P0 ;  /* 0x000000ff0800720c */ /* 0x000fe40000785a70 */
[----:B------:R-:W-:Y:S02]  /*0830*/  PRMT R25, R25, 0x9910, RZ ;  /* 0x0000991019197816 */ /* 0x000fe400000000ff */
[----:B------:R-:W-:-:S03]  /*0840*/  PRMT R28, R28, 0x9910, RZ ;  /* 0x000099101c1c7816 */ /* 0x000fc600000000ff */
[----:B------:R-:W-:-:S05]  /*0850*/  IMAD.MOV.U32 R2, RZ, RZ, R25 ;  /* 0x000000ffff027224 */ /* 0x000fca00078e0019 */
[----:B------:R-:W-:Y:S01]  /*0860*/  ISETP.NE.XOR P5, PT, R2, RZ, P0 ;  /* 0x000000ff0200720c */ /* 0x000fe200007a5a70 */
[----:B------:R-:W-:-:S03]  /*0870*/  IMAD.MOV.U32 R2, RZ, RZ, R28 ;  /* 0x000000ffff027224 */ /* 0x000fc600078e001c */
[----:B------:R-:W-:Y:S02]  /*0880*/  @!P2 SEL R13, RZ, 0x1, !P5 ;  /* 0x00000001ff0da807 */ /* 0x000fe40006800000 */
[----:B------:R-:W-:-:S03]  /*0890*/  ISETP.NE.XOR P3, PT, R2, RZ, P0 ;  /* 0x000000ff0200720c */ /* 0x000fc60000765a70 */
[----:B------:R0:W-:Y:S01]  /*08a0*/  @!P2 STG.E.U8 desc[UR6][R10.64], R13 ;  /* 0x0000000d0a00a986 */ /* 0x0001e2000c101106 */
[----:B----4-:R-:W-:Y:S02]  /*08b0*/  PRMT R7, R7, 0x9910, RZ ;  /* 0x0000991007077816 */ /* 0x010fe400000000ff */
[----:B-----5:R-:W-:Y:S02]  /*08c0*/  PRMT R2, R4, 0x9910, RZ ;  /* 0x0000991004027816 */ /* 0x020fe400000000ff */
[----:B--2---:R-:W-:Y:S02]  /*08d0*/  PRMT R4, R6, 0x9910, RZ ;  /* 0x0000991006047816 */ /* 0x004fe400000000ff */
[----:B------:R-:W-:Y:S02]  /*08e0*/  PRMT R9, R9, 0x9910, RZ ;  /* 0x0000991009097816 */ /* 0x000fe400000000ff */
[----:B0-----:R-:W-:Y:S02]  /*08f0*/  SEL R11, RZ, 0x1, !P3 ;  /* 0x00000001ff0b7807 */ /* 0x001fe40005800000 */
[----:B------:R-:W-:-:S02]  /*0900*/  ISETP.GE.AND P3, PT, R0, R5, PT ;  /* 0x000000050000720c */ /* 0x000fc40003f66270 */
[----:B------:R-:W-:Y:S01]  /*0910*/  ISETP.NE.XOR P2, PT, R2, RZ, P0 ;  /* 0x000000ff0200720c */ /* 0x000fe20000745a70 */
[----:B------:R-:W-:Y:S01]  /*0920*/  IMAD.MOV.U32 R2, RZ, RZ, R7 ;  /* 0x000000ffff027224 */ /* 0x000fe200078e0007 */
[----:B------:R-:W-:Y:S01]  /*0930*/  ISETP.NE.XOR P5, PT, R4, RZ, P0 ;  /* 0x000000ff0400720c */ /* 0x000fe200007a5a70 */
[----:B------:R-:W-:Y:S01]  /*0940*/  IMAD.MOV.U32 R4, RZ, RZ, R9 ;  /* 0x000000ffff047224 */ /* 0x000fe200078e0009 */
[----:B------:R-:W-:Y:S02]  /*0950*/  ISETP.NE.AND P1, PT, R16, RZ, !P1 ;  /* 0x000000ff1000720c */ /* 0x000fe40004f25270 */
[----:B------:R-:W-:Y:S02]  /*0960*/  SEL R9, RZ, 0x1, !P4 ;  /* 0x00000001ff097807 */ /* 0x000fe40006000000 */
[----:B------:R-:W-:Y:S02]  /*0970*/  ISETP.NE.XOR P4, PT, R2, RZ, P0 ;  /* 0x000000ff0200720c */ /* 0x000fe40000785a70 */
[----:B------:R-:W-:-:S02]  /*0980*/  ISETP.NE.XOR P0, PT, R4, RZ, P0 ;  /* 0x000000ff0400720c */ /* 0x000fc40000705a70 */
[----:B------:R-:W-:Y:S02]  /*0990*/  ISETP.NE.XOR P1, PT, RZ, UR4, P1 ;  /* 0x00000004ff007c0c */ /* 0x000fe40008f25a70 */
[----:B------:R-:W-:Y:S02]  /*09a0*/  SEL R13, RZ, 0x1, !P2 ;  /* 0x00000001ff0d7807 */ /* 0x000fe40005000000 */
[----:B------:R-:W-:Y:S02]  /*09b0*/  SEL R15, RZ, 0x1, !P5 ;  /* 0x00000001ff0f7807 */ /* 0x000fe40006800000 */
[----:B------:R-:W-:Y:S02]  /*09c0*/  SEL R17, RZ, 0x1, !P4 ;  /* 0x00000001ff117807 */ /* 0x000fe40006000000 */
[----:B------:R-:W-:Y:S01]  /*09d0*/  SEL R19, RZ, 0x1, !P0 ;  /* 0x00000001ff137807 */ /* 0x000fe20004000000 */
[----:B------:R-:W-:Y:S06]  /*09e0*/  @P3 BRA `(.L_x_7721) ;  /* 0x0000000000383947 */ /* 0x000fec0003800000 */
        /* <DEDUP_REMOVED lines=14> */
.L_x_7721:
        /* <DEDUP_REMOVED lines=8> */
.L_x_7722:
        /* <DEDUP_REMOVED lines=8> */
.L_x_7723:
        /* <DEDUP_REMOVED lines=9> */
.L_x_7724:
[----:B------:R-:W-:Y:S05]  /*0c60*/  BSYNC B1 ;  /* 0x0000000000017941 */ /* 0x000fea0003800000 */
.L_x_7720:
[----:B------:R-:W-:-:S13]  /*0c70*/  ISETP.GE.AND P0, PT, R0, R5, PT ;  /* 0x000000050000720c */ /* 0x000fda0003f06270 */
[----:B0-----:R-:W0:Y:S01]  /*0c80*/  @!P0 LDC.64 R8, c[0x0][0x218] ;  /* 0x00008600ff088b82 */ /* 0x001e220000000a00 */
[----:B-12---:R-:W-:Y:S02]  /*0c90*/  @!P0 IMAD.IADD R7, R3, 0x1, R0 ;  /* 0x0000000103078824 */ /* 0x006fe400078e0200 */
[----:B------:R-:W-:-:S03]  /*0ca0*/  @!P0 VIADD R0, R0, 0x80 ;  /* 0x0000008000008836 */ /* 0x000fc60000000000 */
[----:B0-----:R-:W-:-:S05]  /*0cb0*/  @!P0 IADD3 R6, P2, R7, R8, RZ ;  /* 0x0000000807068210 */ /* 0x001fca0007f5e0ff */
[----:B------:R-:W-:-:S05]  /*0cc0*/  @!P0 IMAD.X R7, RZ, RZ, R9, P2 ;  /* 0x000000ffff078224 */ /* 0x000fca00010e0609 */
[----:B------:R2:W-:Y:S03]  /*0cd0*/  @!P0 STG.E.U8 desc[UR6][R6.64], R19 ;  /* 0x0000001306008986 */ /* 0x0005e6000c101106 */
.L_x_7725:
[----:B------:R-:W-:Y:S05]  /*0ce0*/  BSYNC B0 ;  /* 0x0000000000007941 */ /* 0x000fea0003800000 */
.L_x_7719:
        /* <DEDUP_REMOVED lines=10> */
.L_x_7726:
        /* <DEDUP_REMOVED lines=15> */
.L_x_43823:


//--------------------- .text._ZN2at6native29vectorized_elementwise_kernelILi4ENS0_13AUnaryFunctorIssbZZZNS0_23logical_xor_kernel_cudaERNS_14TensorIteratorEENKUlvE0_clEvENKUlvE3_clEvEUlssE_EESt5arrayIPcLm2EEEEviT0_T1_ --------------------------
	.section	.text._ZN2at6native29vectorized_elementwise_kernelILi4ENS0_13AUnaryFunctorIssbZZZNS0_23logical_xor_kernel_cudaERNS_14TensorIteratorEENKUlvE0_clEvENKUlvE3_clEvEUlssE_EESt5arrayIPcLm2EEEEviT0_T1_,"ax",@progbits
	.align	128
        .global         _ZN2at6native29vectorized_elementwise_kernelILi4ENS0_13AUnaryFunctorIssbZZZNS0_23logical_xor_kernel_cudaERNS_14TensorIteratorEENKUlvE0_clEvENKUlvE3_clEvEUlssE_EESt5arrayIPcLm2EEEEviT0_T1_
        .type           _ZN2at6native29vectorized_elementwise_kernelILi4ENS0_13AUnaryFunctorIssbZZZNS0_23logical_xor_kernel_cudaERNS_14TensorIteratorEENKUlvE0_clEvENKUlvE3_clEvEUlssE_EESt5arrayIPcLm2EEEEviT0_T1_,@function
        .size           _ZN2at6native29vectorized_elementwise_kernelILi4ENS0_13AUnaryFunctorIssbZZZNS0_23logical_xor_kernel_cudaERNS_14TensorIteratorEENKUlvE0_clEvENKUlvE3_clEvEUlssE_EESt5arrayIPcLm2EEEEviT0_T1_,(.L_x_43824 - _ZN2at6native29vectorized_elementwise_kernelILi4ENS0_13AUnaryFunctorIssbZZZNS0_23logical_xor_kernel_cudaERNS_14TensorIteratorEENKUlvE0_clEvENKUlvE3_clEvEUlssE_EESt5arrayIPcLm2EEEEviT0_T1_)
        .other          _ZN2at6native29vectorized_elementwise_kernelILi4ENS0_13AUnaryFunctorIssbZZZNS0_23logical_xor_kernel_cudaERNS_14TensorIteratorEENKUlvE0_clEvENKUlvE3_clEvEUlssE_EESt5arrayIPcLm2EEEEviT0_T1_,@"STO_CUDA_ENTRY STV_DEFAULT"
_ZN2at6native29vectorized_elementwise_kernelILi4ENS0_13AUnaryFunctorIssbZZZNS0_23logical_xor_kernel_cudaERNS_14TensorIteratorEENKUlvE0_clEvENKUlvE3_clEvEUlssE_EESt5arrayIPcLm2EEEEviT0_T1_:
.text._ZN2at6native29vectorized_elementwise_kernelILi4ENS0_13AUnaryFunctorIssbZZZNS0_23logical_xor_kernel_cudaERNS_14TensorIteratorEENKUlvE0_clEvENKUlvE3_clEvEUlssE_EESt5arrayIPcLm2EEEEviT0_T1_:
        /* <DEDUP_REMOVED lines=9> */
[----:B------:R-:W1:Y:S02]  /*0090*/  LDC.64 R4, c[0x0][0x220] ;  /* 0x00008800ff047b82 */ /* 0x000e640000000a00 */
[----:B-1----:R-:W-:-:S04]  /*00a0*/  IMAD.WIDE R4, R3, 0x2, R4 ;  /* 0x0000000203047825 */ /* 0x002fc800078e0204 */
[----:B0-----:R-:W-:-:S05]  /*00b0*/  IMAD.WIDE.U32 R6, R0, 0x8, R4 ;  /* 0x0000000800067825 */ /* 0x001fca00078e0004 */
[----:B------:R-:W2:Y:S04]  /*00c0*/  LDG.E.64 R8, desc[UR6][R6.64] ;  /* 0x0000000606087981 */ /* 0x000ea8000c1e1b00 */
[----:B------:R-:W3:Y:S01]  /*00d0*/  LDG.E.64 R4, desc[UR6][R6.64+0x400] ;  /* 0x0004000606047981 */ /* 0x000ee2000c1e1b00 */
[----:B------:R-:W-:Y:S02]  /*00e0*/  ULDC.U16 UR4, c[0x0][0x216] ;  /* 0x0000858000047ab9 */ /* 0x000fe40000000400 */
[----:B------:R-:W-:-:S06]  /*00f0*/  UPRMT UR4, UR4, 0x9910, URZ ;  /* 0x0000991004047896 */ /* 0x000fcc000800003f */
[----:B------:R-:W-:Y:S01]  /*0100*/  ISETP.NE.AND P0, PT, RZ, UR4, PT ;  /* 0x00000004ff007c0c */ /* 0x000fe2000bf05270 */
[----:B------:R-:W-:Y:S01]  /*0110*/  ULDC.64 UR4, c[0x0][0x218] ;  /* 0x0000860000047ab9 */ /* 0x000fe20000000a00 */
[C---:B--2---:R-:W-:Y:S02]  /*0120*/  PRMT R2, R8.reuse, 0x9910, RZ ;  /* 0x0000991008027816 */ /* 0x044fe400000000ff */
[----:B------:R-:W-:Y:S02]  /*0130*/  PRMT R8, R8, 0xbb32, RZ ;  /* 0x0000bb3208087816 */ /* 0x000fe400000000ff */
[----:B------:R-:W-:Y:S02]  /*0140*/  ISETP.NE.XOR P3, PT, R2, RZ, P0 ;  /* 0x000000ff0200720c */ /* 0x000fe40000765a70 */
[----:B------:R-:W-:Y:S02]  /*0150*/  PRMT R2, R9, 0x9910, RZ ;  /* 0x0000991009027816 */ /* 0x000fe400000000ff */
[----:B---3--:R-:W-:-:S02]  /*0160*/  PRMT R7, R4, 0xbb32, RZ ;  /* 0x0000bb3204077816 */ /* 0x008fc400000000ff */
[----:B------:R-:W-:Y:S02]  /*0170*/  PRMT R9, R9, 0xbb32, RZ ;  /* 0x0000bb3209097816 */ /* 0x000fe400000000ff */
[----:B------:R-:W-:Y:S02]  /*0180*/  PRMT R6, R4, 0x9910, RZ ;  /* 0x0000991004067816 */ /* 0x000fe400000000ff */
[----:B------:R-:W-:Y:S01]  /*0190*/  ISETP.NE.XOR P2, PT, R2, RZ, P0 ;  /* 0x000000ff0200720c */ /* 0x000fe20000745a70 */
[----:B------:R-:W-:Y:S01]  /*01a0*/  IMAD.MOV.U32 R2, RZ, RZ, R7 ;  /* 0x000000ffff027224 */ /* 0x000fe200078e0007 */
[----:B------:R-:W-:Y:S01]  /*01b0*/  ISETP.NE.XOR P5, PT, R6, RZ, P0 ;  /* 0x000000ff0600720c */ /* 0x000fe200007a5a70 */
[----:B------:R-:W-:Y:S01]  /*01c0*/  IMAD.MOV.U32 R4, RZ, RZ, R9 ;  /* 0x000000ffff047224 */ /* 0x000fe200078e0009 */
[----:B------:R-:W-:Y:S02]  /*01d0*/  PRMT R6, R5, 0x9910, RZ ;  /* 0x0000991005067816 */ /* 0x000fe400000000ff */
[----:B------:R-:W-:-:S02]  /*01e0*/  ISETP.NE.XOR P4, PT, R8, RZ, P0 ;  /* 0x000000ff0800720c */ /* 0x000fc40000785a70 */
[----:B------:R-:W-:Y:S02]  /*01f0*/  ISETP.NE.XOR P6, PT, R2, RZ, P0 ;  /* 0x000000ff0200720c */ /* 0x000fe400007c5a70 */
[----:B------:R-:W-:Y:S02]  /*0200*/  PRMT R5, R5, 0xbb32, RZ ;  /* 0x0000bb3205057816 */ /* 0x000fe400000000ff */
[----:B------:R-:W-:Y:S02]  /*0210*/  ISETP.NE.XOR P1, PT, R4, RZ, P0 ;  /* 0x000000ff0400720c */ /* 0x000fe40000725a70 */
[----:B------:R-:W-:Y:S02]  /*0220*/  SEL R2, RZ, 0x1, !P3 ;  /* 0x00000001ff027807 */ /* 0x000fe40005800000 */
[----:B------:R-:W-:Y:S02]  /*0230*/  SEL R7, RZ, 0x1, !P4 ;  /* 0x00000001ff077807 */ /* 0x000fe40006000000 */
[----:B------:R-:W-:-:S02]  /*0240*/  SEL R4, RZ, 0x1, !P5 ;  /* 0x00000001ff047807 */ /* 0x000fc40006800000 */
[----:B------:R-:W-:Y:S02]  /*0250*/  SEL R9, RZ, 0x1, !P6 ;  /* 0x00000001ff097807 */ /* 0x000fe40007000000 */
[----:B------:R-:W-:Y:S01]  /*0260*/  ISETP.NE.XOR P3, PT, R6, RZ, P0 ;  /* 0x000000ff0600720c */ /* 0x000fe20000765a70 */
[----:B------:R-:W-:Y:S01]  /*0270*/  IMAD.MOV.U32 R6, RZ, RZ, R5 ;  /* 0x000000ffff067224 */ /* 0x000fe200078e0005 */
[----:B------:R-:W-:Y:S02]  /*0280*/  PRMT R7, R7, 0x7604, R2 ;  /* 0x0000760407077816 */ /* 0x000fe40000000002 */
[----:B------:R-:W-:Y:S02]  /*0290*/  PRMT R8, R9, 0x7604, R4 ;  /* 0x0000760409087816 */ /* 0x000fe40000000004 */
[----:B------:R-:W-:Y:S02]  /*02a0*/  IADD3 R2, P4, R3, UR4, RZ ;  /* 0x0000000403027c10 */ /* 0x000fe4000ff9e0ff */
[----:B------:R-:W-:-:S02]  /*02b0*/  SEL R4, RZ, 0x1, !P2 ;  /* 0x00000001ff047807 */ /* 0x000fc40005000000 */
[----:B------:R-:W-:Y:S01]  /*02c0*/  SEL R5, RZ, 0x1, !P3 ;  /* 0x00000001ff057807 */ /* 0x000fe20005800000 */
[----:B------:R-:W-:Y:S01]  /*02d0*/  IMAD.X R3, RZ, RZ, UR5, P4 ;  /* 0x00000005ff037e24 */ /* 0x000fe2000a0e06ff */
[----:B------:R-:W-:Y:S02]  /*02e0*/  ISETP.NE.XOR P0, PT, R6, RZ, P0 ;  /* 0x000000ff0600720c */ /* 0x000fe40000705a70 */
[----:B------:R-:W-:Y:S01]  /*02f0*/  PRMT R7, R4, 0x7054, R7 ;  /* 0x0000705404077816 */ /* 0x000fe20000000007 */
[----:B------:R-:W-:Y:S01]  /*0300*/  IMAD.WIDE R2, R0, 0x4, R2 ;  /* 0x0000000400027825 */ /* 0x000fe200078e0202 */
[----:B------:R-:W-:Y:S02]  /*0310*/  PRMT R8, R5, 0x7054, R8 ;  /* 0x0000705405087816 */ /* 0x000fe40000000008 */
[----:B------:R-:W-:Y:S02]  /*0320*/  SEL R4, RZ, 0x1, !P1 ;  /* 0x00000001ff047807 */ /* 0x000fe40004800000 */
[----:B------:R-:W-:-:S02]  /*0330*/  SEL R5, RZ, 0x1, !P0 ;  /* 0x00000001ff057807 */ /* 0x000fc40004000000 */
[----:B------:R-:W-:Y:S02]  /*0340*/  PRMT R7, R4, 0x654, R7 ;  /* 0x0000065404077816 */ /* 0x000fe40000000007 */
[----:B------:R-:W-:-:S03]  /*0350*/  PRMT R5, R5, 0x654, R8 ;  /* 0x0000065405057816 */ /* 0x000fc60000000008 */
[----:B------:R-:W-:Y:S04]  /*0360*/  STG.E desc[UR6][R2.64], R7 ;  /* 0x0000000702007986 */ /* 0x000fe8000c101906 */
[----:B------:R-:W-:Y:S01]  /*0370*/  STG.E desc[UR6][R2.64+0x200], R5 ;  /* 0x0002000502007986 */ /* 0x000fe2000c101906 */
[----:B------:R-:W-:Y:S05]  /*0380*/  EXIT ;  /* 0x000000000000794d */ /* 0x000fea0003800000 */
.L_x_7727:
        /* <DEDUP_REMOVED lines=112> */
.L_x_7730:
        /* <DEDUP_REMOVED lines=8> */
.L_x_7731:
        /* <DEDUP_REMOVED lines=8> */
.L_x_7732:
        /* <DEDUP_REMOVED lines=9> */
.L_x_7733:
[----:B------:R-:W-:Y:S05]  /*0c20*/  BSYNC B1 ;  /* 0x0000000000017941 */ /* 0x000fea0003800000 */
.L_x_7729:
[----:B------:R-:W-:-:S13]  /*0c30*/  ISETP.GE.AND P0, PT, R0, R5, PT ;  /* 0x000000050000720c */ /* 0x000fda0003f06270 */
[----:B0-----:R-:W0:Y:S01]  /*0c40*/  @!P0 LDC.64 R8, c[0x0][0x218] ;  /* 0x00008600ff088b82 */ /* 0x001e220000000a00 */
[----:B-12---:R-:W-:Y:S02]  /*0c50*/  @!P0 IMAD.IADD R7, R3, 0x1, R0 ;  /* 0x0000000103078824 */ /* 0x006fe400078e0200 */
[----:B------:R-:W-:-:S03]  /*0c60*/  @!P0 VIADD R0, R0, 0x80 ;  /* 0x0000008000008836 */ /* 0x000fc60000000000 */
[----:B0-----:R-:W-:-:S05]  /*0c70*/  @!P0 IADD3 R6, P2, R7, R8, RZ ;  /* 0x0000000807068210 */ /* 0x001fca0007f5e0ff */
[----:B------:R-:W-:-:S05]  /*0c80*/  @!P0 IMAD.X R7, RZ, RZ, R9, P2 ;  /* 0x000000ffff078224 */ /* 0x000fca00010e0609 */
[----:B------:R2:W-:Y:S03]  /*0c90*/  @!P0 STG.E.U8 desc[UR6][R6.64], R19 ;  /* 0x0000001306008986 */ /* 0x0005e6000c101106 */
.L_x_7734:
[----:B------:R-:W-:Y:S05]  /*0ca0*/  BSYNC B0 ;  /* 0x0000000000007941 */ /* 0x000fea0003800000 */
.L_x_7728:
        /* <DEDUP_REMOVED lines=10> */
.L_x_7735:
        /* <DEDUP_REMOVED lines=11> */
.L_x_43824:


//--------------------- .text._ZN2at6native29vectorized_elementwise_kernelILi8ENS0_13AUnaryFunctorIssbZZZNS0_23logical_xor_kernel_cudaERNS_14TensorIteratorEENKUlvE0_clEvENKUlvE3_clEvEUlssE_EESt5arrayIPcLm2EEEEviT0_T1_ --------------------------
	.section	.text._ZN2at6native29vectorized_elementwise_kernelILi8ENS0_13AUnaryFunctorIssbZZZNS0_23logical_xor_kernel_cudaERNS_14TensorIteratorEENKUlvE0_clEvENKUlvE3_clEvEUlssE_EESt5arrayIPcLm2EEEEviT0_T1_,"ax",@progbits
	.align	128
        .global         _ZN2at6native29vectorized_elementwise_kernelILi8ENS0_13AUnaryFunctorIssbZZZNS0_23logical_xor_kernel_cudaERNS_14TensorIteratorEENKUlvE0_clEvENKUlvE3_clEvEUlssE_EESt5arrayIPcLm2EEEEviT0_T1_
        .type           _ZN2at6native29vectorized_elementwise_kernelILi8ENS0_13AUnaryFunctorIssbZZZNS0_23logical_xor_kernel_cudaERNS_14TensorIteratorEENKUlvE0_clEvENKUlvE3_clEvEUlssE_EESt5arrayIPcLm2EEEEviT0_T1_,@function
        .size           _ZN2at6native29vectorized_elementwise_kernelILi8ENS0_13AUnaryFunctorIssbZZZNS0_23logical_xor_kernel_cudaERNS_14TensorIteratorEENKUlvE0_clEvENKUlvE3_clEvEUlssE_EESt5arrayIPcLm2EEEEviT0_T1_,(.L_x_43825 - _ZN2at6native29vectorized_elementwise_kernelILi8ENS0_13AUnaryFunctorIssbZZZNS0_23logical_xor_kernel_cudaERNS_14TensorIteratorEENKUlvE0_clEvENKUlvE3_clEvEUlssE_EESt5arrayIPcLm2EEEEviT0_T1_)
        .other          _ZN2at6native29vectorized_elementwise_kernelILi8ENS0_13AUnaryFunctorIssbZZZNS0_23logical_xor_kernel_cudaERNS_14TensorIteratorEENKUlvE0_clEvENKUlvE3_clEvEUlssE_EESt5arrayIPcLm2EEEEviT0_T1_,@"STO_CUDA_ENTRY STV_DEFAULT"
_ZN2at6native29vectorized_elementwise_kernelILi8ENS0_13AUnaryFunctorIssbZZZNS0_23logical_xor_kernel_cudaERNS_14TensorIteratorEENKUlvE0_clEvENKUlvE3_clEvEUlssE_EESt5arrayIPcLm2EEEEviT0_T1_:
.text._ZN2at6native29vectorized_elementwise_kernelILi8ENS0_13AUnaryFunctorIssbZZZNS0_23logical_xor_kernel_cudaERNS_14TensorIteratorEENKUlvE0_clEvENKUlvE3_clEvEUlssE_EESt5arrayIPcLm2EEEEviT0_T1_:
        /* <DEDUP_REMOVED lines=11> */
[----:B0-----:R-:W-:-:S06]  /*00b0*/  IMAD.WIDE.U32 R4, R0, 0x10, R4 ;  /* 0x0000001000047825 */ /* 0x001fcc00078e0004 */
[----:B------:R-:W2:Y:S01]  /*00c0*/  LDG.E.128 R4, desc[UR6][R4.64] ;  /* 0x0000000604047981 */ /* 0x000ea2000c1e1d00 */
[----:B------:R-:W-:Y:S02]  /*00d0*/  ULDC.U16 UR4, c[0x0][0x216] ;  /* 0x0000858000047ab9 */ /* 0x000fe40000000400 */
[----:B------:R-:W-:-:S06]  /*00e0*/  UPRMT UR4, UR4, 0x9910, URZ ;  /* 0x0000991004047896 */ /* 0x000fcc000800003f */
[----:B------:R-:W-:Y:S01]  /*00f0*/  ISETP.NE.AND P0, PT, RZ, UR4, PT ;  /* 0x00000004ff007c0c */ /* 0x000fe2000bf05270 */
[----:B------:R-:W-:Y:S01]  /*0100*/  ULDC.64 UR4, c[0x0][0x218] ;  /* 0x0000860000047ab9 */ /* 0x000fe20000000a00 */
[C---:B--2---:R-:W-:Y:S02]  /*0110*/  PRMT R2, R4.reuse, 0x9910, RZ ;  /* 0x0000991004027816 */ /* 0x044fe400000000ff */
[----:B------:R-:W-:Y:S02]  /*0120*/  PRMT R4, R4, 0xbb32, RZ ;  /* 0x0000bb3204047816 */ /* 0x000fe400000000ff */
[C---:B------:R-:W-:Y:S02]  /*0130*/  PRMT R9, R5.reuse, 0xbb32, RZ ;  /* 0x0000bb3205097816 */ /* 0x040fe400000000ff */
[----:B------:R-:W-:Y:S02]  /*0140*/  ISETP.NE.XOR P1, PT, R4, RZ, P0 ;  /* 0x000000ff0400720c */ /* 0x000fe40000725a70 */
[----:B------:R-:W-:Y:S01]  /*0150*/  PRMT R8, R5, 0x9910, RZ ;  /* 0x0000991005087816 */ /* 0x000fe200000000ff */
[----:B------:R-:W-:Y:S01]  /*0160*/  IMAD.MOV.U32 R4, RZ, RZ, R9 ;  /* 0x000000ffff047224 */ /* 0x000fe200078e0009 */
[----:B------:R-:W-:-:S02]  /*0170*/  PRMT R10, R7, 0x9910, RZ ;  /* 0x00009910070a7816 */ /* 0x000fc400000000ff */
[----:B------:R-:W-:Y:S02]  /*0180*/  PRMT R5, R6, 0x9910, RZ ;  /* 0x0000991006057816 */ /* 0x000fe400000000ff */
[----:B------:R-:W-:Y:S02]  /*0190*/  PRMT R7, R7, 0xbb32, RZ ;  /* 0x0000bb3207077816 */ /* 0x000fe400000000ff */
[----:B------:R-:W-:Y:S01]  /*01a0*/  ISETP.NE.XOR P6, PT, R2, RZ, P0 ;  /* 0x000000ff0200720c */ /* 0x000fe200007c5a70 */
[----:B------:R-:W-:Y:S01]  /*01b0*/  IMAD.MOV.U32 R2, RZ, RZ, R8 ;  /* 0x000000ffff027224 */ /* 0x000fe200078e0008 */
[----:B------:R-:W-:Y:S01]  /*01c0*/  ISETP.NE.XOR P4, PT, R4, RZ, P0 ;  /* 0x000000ff0400720c */ /* 0x000fe20000785a70 */
[----:B------:R-:W-:Y:S01]  /*01d0*/  IMAD.MOV.U32 R4, RZ, RZ, R10 ;  /* 0x000000ffff047224 */ /* 0x000fe200078e000a */
[----:B------:R-:W-:Y:S01]  /*01e0*/  ISETP.NE.XOR P3, PT, R5, RZ, P0 ;  /* 0x000000ff0500720c */ /* 0x000fe20000765a70 */
[----:B------:R-:W-:Y:S01]  /*01f0*/  IMAD.MOV.U32 R5, RZ, RZ, R7 ;  /* 0x000000ffff057224 */ /* 0x000fe200078e0007 */
[----:B------:R-:W-:-:S02]  /*0200*/  PRMT R6, R6, 0xbb32, RZ ;  /* 0x0000bb3206067816 */ /* 0x000fc400000000ff */
[----:B------:R-:W-:Y:S02]  /*0210*/  SEL R11, RZ, 0xffffffff, !P1 ;  /* 0xffffffffff0b7807 */ /* 0x000fe40004800000 */
[----:B------:R-:W-:Y:S02]  /*0220*/  ISETP.NE.XOR P5, PT, R2, RZ, P0 ;  /* 0x000000ff0200720c */ /* 0x000fe400007a5a70 */
[----:B------:R-:W-:Y:S01]  /*0230*/  ISETP.NE.XOR P2, PT, R6, RZ, P0 ;  /* 0x000000ff0600720c */ /* 0x000fe20000745a70 */
[----:B------:R-:W-:Y:S01]  /*0240*/  IMAD.SHL.U32 R15, R11, 0x100, RZ ;  /* 0x000001000b0f7824 */ /* 0x000fe200078e00ff */
[----:B------:R-:W-:Y:S02]  /*0250*/  ISETP.NE.XOR P1, PT, R4, RZ, P0 ;  /* 0x000000ff0400720c */ /* 0x000fe40000725a70 */
[----:B------:R-:W-:Y:S02]  /*0260*/  ISETP.NE.XOR P0, PT, R5, RZ, P0 ;  /* 0x000000ff0500720c */ /* 0x000fe40000705a70 */
[----:B------:R-:W-:-:S02]  /*0270*/  SEL R9, RZ, 0xffffffff, !P4 ;  /* 0xffffffffff097807 */ /* 0x000fc40006000000 */
[----:B------:R-:W-:Y:S02]  /*0280*/  SEL R7, RZ, 0xffffffff, !P2 ;  /* 0xffffffffff077807 */ /* 0x000fe40005000000 */
[----:B------:R-:W-:Y:S01]  /*0290*/  SEL R5, RZ, 0xffffffff, !P0 ;  /* 0xffffffffff057807 */ /* 0x000fe20004000000 */
[----:B------:R-:W-:Y:S01]  /*02a0*/  IMAD.SHL.U32 R13, R9, 0x100, RZ ;  /* 0x00000100090d7824 */ /* 0x000fe200078e00ff */
[----:B------:R-:W-:Y:S01]  /*02b0*/  SEL R10, RZ, 0x1, !P6 ;  /* 0x00000001ff0a7807 */ /* 0x000fe20007000000 */
[----:B------:R-:W-:Y:S01]  /*02c0*/  IMAD.SHL.U32 R11, R7, 0x100, RZ ;  /* 0x00000100070b7824 */ /* 0x000fe200078e00ff */
[----:B------:R-:W-:Y:S01]  /*02d0*/  IADD3 R2, P6, R3, UR4, RZ ;  /* 0x0000000403027c10 */ /* 0x000fe2000ffde0ff */
[----:B------:R-:W-:Y:S01]  /*02e0*/  IMAD.SHL.U32 R9, R5, 0x100, RZ ;  /* 0x0000010005097824 */ /* 0x000fe200078e00ff */
[----:B------:R-:W-:Y:S02]  /*02f0*/  SEL R8, RZ, 0x1, !P5 ;  /* 0x00000001ff087807 */ /* 0x000fe40006800000 */
[----:B------:R-:W-:Y:S01]  /*0300*/  SEL R6, RZ, 0x1, !P3 ;  /* 0x00000001ff067807 */ /* 0x000fe20005800000 */
[----:B------:R-:W-:Y:S01]  /*0310*/  IMAD.X R3, RZ, RZ, UR5, P6 ;  /* 0x00000005ff037e24 */ /* 0x000fe2000b0e06ff */
[----:B------:R-:W-:-:S02]  /*0320*/  SEL R4, RZ, 0x1, !P1 ;  /* 0x00000001ff047807 */ /* 0x000fc40004800000 */
[----:B------:R-:W-:Y:S01]  /*0330*/  LOP3.LUT R7, R15, 0x100, R10, 0xe2, !PT ;  /* 0x000001000f077812 */ /* 0x000fe200078ee20a */
[----:B------:R-:W-:Y:S01]  /*0340*/  IMAD.WIDE R2, R0, 0x8, R2 ;  /* 0x0000000800027825 */ /* 0x000fe200078e0202 */
[----:B------:R-:W-:Y:S02]  /*0350*/  LOP3.LUT R8, R13, 0x100, R8, 0xe2, !PT ;  /* 0x000001000d087812 */ /* 0x000fe400078ee208 */
[----:B------:R-:W-:Y:S02]  /*0360*/  LOP3.LUT R5, R11, 0x100, R6, 0xe2, !PT ;  /* 0x000001000b057812 */ /* 0x000fe400078ee206 */
[----:B------:R-:W-:Y:S02]  /*0370*/  LOP3.LUT R4, R9, 0x100, R4, 0xe2, !PT ;  /* 0x0000010009047812 */ /* 0x000fe400078ee204 */
[----:B------:R-:W-:Y:S02]  /*0380*/  PRMT R8, R7, 0x5410, R8 ;  /* 0x0000541007087816 */ /* 0x000fe40000000008 */
[----:B------:R-:W-:-:S05]  /*0390*/  PRMT R9, R5, 0x5410, R4 ;  /* 0x0000541005097816 */ /* 0x000fca0000000004 */
[----:B------:R-:W-:Y:S01]  /*03a0*/  STG.E.64 desc[UR6][R2.64], R8 ;  /* 0x0000000802007986 */ /* 0x000fe2000c101b06 */
[----:B------:R-:W-:Y:S05]  /*03b0*/  EXIT ;  /* 0x000000000000794d */ /* 0x000fea0003800000 */
.L_x_7736:
        /* <DEDUP_REMOVED lines=112> */
.L_x_7739:
        /* <DEDUP_REMOVED lines=8> */
.L_x_7740:
        /* <DEDUP_REMOVED lines=8> */
.L_x_7741:
        /* <DEDUP_REMOVED lines=9> */
.L_x_7742:
[----:B------:R-:W-:Y:S05]  /*0c50*/  BSYNC B1 ;  /* 0x0000000000017941 */ /* 0x000fea0003800000 */
.L_x_7738:
[----:B------:R-:W-:-:S13]  /*0c60*/  ISETP.GE.AND P0, PT, R0, R5, PT ;  /* 0x000000050000720c */ /* 0x000fda0003f06270 */
[----:B0-----:R-:W0:Y:S01]  /*0c70*/  @!P0 LDC.64 R8, c[0x0][0x218] ;  /* 0x00008600ff088b82 */ /* 0x001e220000000a00 */
[----:B-12---:R-:W-:Y:S02]  /*0c80*/  @!P0 IMAD.IADD R7, R3, 0x1, R0 ;  /* 0x0000000103078824 */ /* 0x006fe400078e0200 */
[----:B------:R-:W-:-:S03]  /*0c90*/  @!P0 VIADD R0, R0, 0x80 ;  /* 0x0000008000008836 */ /* 0x000fc60000000000 */
[----:B0-----:R-:W-:-:S05]  /*0ca0*/  @!P0 IADD3 R6, P2, R7, R8, RZ ;  /* 0x0000000807068210 */ /* 0x001fca0007f5e0ff */
[----:B------:R-:W-:-:S05]  /*0cb0*/  @!P0 IMAD.X R7, RZ, RZ, R9, P2 ;  /* 0x000000ffff078224 */ /* 0x000fca00010e0609 */
[----:B------:R2:W-:Y:S03]  /*0cc0*/  @!P0 STG.E.U8 desc[UR6][R6.64], R19 ;  /* 0x0000001306008986 */ /* 0x0005e6000c101106 */
.L_x_7743:
[----:B------:R-:W-:Y:S05]  /*0cd0*/  BSYNC B0 ;  /* 0x0000000000007941 */ /* 0x000fea0003800000 */
.L_x_7737:
        /* <DEDUP_REMOVED lines=10> */
.L_x_7744:
        /* <DEDUP_REMOVED lines=16> */
.L_x_43825:


//--------------------- .text._ZN2at6native18elementwise_kernelILi128ELi4EZNS0_15gpu_kernel_implINS0_13BinaryFunctorIssbZZZNS0_23logical_xor_kernel_cudaERNS_14TensorIteratorEENKUlvE0_clEvENKUlvE3_clEvEUlssE_EEEEvRNS_18TensorIteratorBaseERKT_EUliE_EEviT1_ --------------------------
	.section	.text._ZN2at6native18elementwise_kernelILi128ELi4EZNS0_15gpu_kernel_implINS0_13BinaryFunctorIssbZZZNS0_23logical_xor_kernel_cudaERNS_14TensorIteratorEENKUlvE0_clEvENKUlvE3_clEvEUlssE_EEEEvRNS_18TensorIteratorBaseERKT_EUliE_EEviT1_,"ax",@progbits
	.align	128
        .global         _ZN2at6native18elementwise_kernelILi128ELi4EZNS0_15gpu_kernel_implINS0_13BinaryFunctorIssbZZZNS0_23logical_xor_kernel_cudaERNS_14TensorIteratorEENKUlvE0_clEvENKUlvE3_clEvEUlssE_EEEEvRNS_18TensorIteratorBaseERKT_EUliE_EEviT1_
        .type           _ZN2at6native18elementwise_kernelILi128ELi4EZNS0_15gpu_kernel_implINS0_13BinaryFunctorIssbZZZNS0_23logical_xor_kernel_cudaERNS_14TensorIteratorEENKUlvE0_clEvENKUlvE3_clEvEUlssE_EEEEvRNS_18TensorIteratorBaseERKT_EUliE_EEviT1_,@function
        .size           _ZN2at6native18elementwise_kernelILi128ELi4EZNS0_15gpu_kernel_implINS0_13BinaryFunctorIssbZZZNS0_23logical_xor_kernel_cudaERNS_14TensorIteratorEENKUlvE0_clEvENKUlvE3_clEvEUlssE_EEEEvRNS_18TensorIteratorBaseERKT_EUliE_EEviT1_,(.L_x_43826 - _ZN2at6native18elementwise_kernelILi128ELi4EZNS0_15gpu_kernel_implINS0_13BinaryFunctorIssbZZZNS0_23logical_xor_kernel_cudaERNS_14TensorIteratorEENKUlvE0_clEvENKUlvE3_clEvEUlssE_EEEEvRNS_18TensorIteratorBaseERKT_EUliE_EEviT1_)
        .other          _ZN2at6native18elementwise_kernelILi128ELi4EZNS0_15gpu_kernel_implINS0_13BinaryFunctorIssbZZZNS0_23logical_xor_kernel_cudaERNS_14TensorIteratorEENKUlvE0_clEvENKUlvE3_clEvEUlssE_EEEEvRNS_18TensorIteratorBaseERKT_EUliE_EEviT1_,@"STO_CUDA_ENTRY STV_DEFAULT"
_ZN2at6native18elementwise_kernelILi128ELi4EZNS0_15gpu_kernel_implINS0_13BinaryFunctorIssbZZZNS0_23logical_xor_kernel_cudaERNS_14TensorIteratorEENKUlvE0_clEvENKUlvE3_clEvEUlssE_EEEEvRNS_18TensorIteratorBaseERKT_EUliE_EEviT1_:
.text._ZN2at6native18elementwise_kernelILi128ELi4EZNS0_15gpu_kernel_implINS0_13BinaryFunctorIssbZZZNS0_23logical_xor_kernel_cudaERNS_14TensorIteratorEENKUlvE0_clEvENKUlvE3_clEvEUlssE_EEEEvRNS_18TensorIteratorBaseERKT_EUliE_EEviT1_:
        /* <DEDUP_REMOVED lines=365> */
.L_x_7747:
        /* <DEDUP_REMOVED lines=20> */
.L_x_7751:
[----:B------:R0:W5:Y:S01]  /*1810*/  LDG.E.U8 R19, desc[UR36][R2.64] ;  /* 0x0000002402137981 */ /* 0x000162000c1e1100 */
[----:B------:R-:W-:Y:S05]  /*1820*/  BRA `(.L_x_7753) ;  /* 0x0000000c00547947 */ /* 0x000fea0003800000 */
.L_x_7750:
        /* <DEDUP_REMOVED lines=8> */
.L_x_7755:
[----:B------:R0:W5:Y:S01]  /*18b0*/  LDG.E.U16 R19, desc[UR36][R2.64] ;  /* 0x0000002402137981 */ /* 0x000162000c1e1500 */
[----:B------:R-:W-:Y:S05]  /*18c0*/  BRA `(.L_x_7753) ;  /* 0x0000000c002c7947 */ /* 0x000fea0003800000 */
.L_x_7754:
[----:B------:R0:W5:Y:S01]  /*18d0*/  LDG.E.U16 R19, desc[UR36][R2.64] ;  /* 0x0000002402137981 */ /* 0x000162000c1e1500 */
[----:B------:R-:W-:Y:S05]  /*18e0*/  BRA `(.L_x_7753) ;  /* 0x0000000c00247947 */ /* 0x000fea0003800000 */
.L_x_7749:
        /* <DEDUP_REMOVED lines=9> */
.L_x_7757:
[----:B------:R-:W2:Y:S02]  /*1980*/  LDG.E.U16 R0, desc[UR36][R2.64] ;  /* 0x0000002402007981 */ /* 0x000ea4000c1e1500 */
[----:B--2---:R-:W-:-:S06]  /*1990*/  HADD2.F32 R0, -RZ, R0.H0_H0 ;  /* 0x20000000ff007230 */ /* 0x004fcc0000004100 */
[----:B------:R-:W0:Y:S02]  /*19a0*/  F2I.FTZ.TRUNC.NTZ R0, R0 ;  /* 0x0000000000007305 */ /* 0x000e24000021f100 */
[----:B0-----:R-:W-:Y:S01]  /*19b0*/  PRMT R19, R0, 0x7610, R19 ;  /* 0x0000761000137816 */ /* 0x001fe20000000013 */
[----:B------:R-:W-:Y:S06]  /*19c0*/  BRA `(.L_x_7753) ;  /* 0x0000000800ec7947 */ /* 0x000fec0003800000 */
.L_x_7756:
        /* <DEDUP_REMOVED lines=9> */
.L_x_7759:
[----:B------:R-:W2:Y:S02]  /*1a60*/  LDG.E.U16 R2, desc[UR36][R2.64] ;  /* 0x0000002402027981 */ /* 0x000ea4000c1e1500 */
[----:B--2---:R-:W-:-:S06]  /*1a70*/  HADD2.F32 R0, -RZ, R2.H0_H0 ;  /* 0x20000002ff007230 */ /* 0x004fcc0000004100 */
[----:B------:R-:W0:Y:S02]  /*1a80*/  F2I.FTZ.TRUNC.NTZ R0, R0 ;  /* 0x0000000000007305 */ /* 0x000e24000021f100 */
[----:B0-----:R-:W-:Y:S01]  /*1a90*/  PRMT R19, R0, 0x7610, R19 ;  /* 0x0000761000137816 */ /* 0x001fe20000000013 */
[----:B------:R-:W-:Y:S06]  /*1aa0*/  BRA `(.L_x_7753) ;  /* 0x0000000800b47947 */ /* 0x000fec0003800000 */
.L_x_7758:
[----:B------:R-:W2:Y:S02]  /*1ab0*/  LDG.E.64 R2, desc[UR36][R2.64] ;  /* 0x0000002402027981 */ /* 0x000ea4000c1e1b00 */
[----:B--2---:R0:W1:Y:S01]  /*1ac0*/  F2I.F64.TRUNC R19, R2 ;  /* 0x0000000200137311 */ /* 0x004062000030d100 */
[----:B------:R-:W-:Y:S05]  /*1ad0*/  BRA `(.L_x_7753) ;  /* 0x0000000800a87947 */ /* 0x000fea0003800000 */
.L_x_7748:
        /* <DEDUP_REMOVED lines=12> */
.L_x_7762:
[----:B------:R-:W2:Y:S02]  /*1ba0*/  LDG.E.64 R2, desc[UR36][R2.64] ;  /* 0x0000002402027981 */ /* 0x000ea4000c1e1b00 */
[----:B--2---:R3:W4:Y:S01]  /*1bb0*/  F2I.F64.TRUNC R19, R2 ;  /* 0x0000000200137311 */ /* 0x004722000030d100 */
[----:B------:R-:W-:Y:S05]  /*1bc0*/  BRA `(.L_x_7753) ;  /* 0x00000008006c7947 */ /* 0x000fea0003800000 */
.L_x_7761:
        /* <DEDUP_REMOVED lines=28> */
.L_x_7764:
        /* <DEDUP_REMOVED lines=15> */
.L_x_7763:
[----:B------:R-:W2:Y:S02]  /*1e80*/  LDG.E.U16 R0, desc[UR36][R2.64] ;  /* 0x0000002402007981 */ /* 0x000ea4000c1e1500 */
[----:B--2---:R-:W-:-:S06]  /*1e90*/  IMAD.U32 R0, R0, 0x10000, RZ ;  /* 0x0001000000007824 */ /* 0x004fcc00078e00ff */
[----:B------:R-:W0:Y:S02]  /*1ea0*/  F2I.FTZ.TRUNC.NTZ R0, R0 ;  /* 0x0000000000007305 */ /* 0x000e24000021f100 */
[----:B0-----:R-:W-:Y:S01]  /*1eb0*/  PRMT R19, R0, 0x7610, R19 ;  /* 0x0000761000137816 */ /* 0x001fe20000000013 */
[----:B------:R-:W-:Y:S06]  /*1ec0*/  BRA `(.L_x_7753) ;  /* 0x0000000400ac7947 */ /* 0x000fec0003800000 */
.L_x_7760:
        /* <DEDUP_REMOVED lines=10> */
.L_x_7767:
        /* <DEDUP_REMOVED lines=21> */
.L_x_7771:
[----:B------:R-:W-:Y:S05]  /*20c0*/  BSYNC B1 ;  /* 0x0000000000017941 */ /* 0x000fea0003800000 */
.L_x_7770:
[----:B------:R-:W-:Y:S01]  /*20d0*/  LEA R3, R0, 0x3b800000, 0x17 ;  /* 0x3b80000000037811 */ /* 0x000fe200078eb8ff */
[----:B------:R-:W-:-:S05]  /*20e0*/  IMAD.SHL.U32 R0, R2, 0x100000, RZ ;  /* 0x0010000002007824 */ /* 0x000fca00078e00ff */
[----:B------:R-:W-:-:S07]  /*20f0*/  LOP3.LUT R0, R3, R0, R4, 0xfe, !PT ;  /* 0x0000000003007212 */ /* 0x000fce00078efe04 */
.L_x_7769:
[----:B------:R-:W-:Y:S05]  /*2100*/  BSYNC B0 ;  /* 0x0000000000007941 */ /* 0x000fea0003800000 */
.L_x_7768:
[----:B------:R-:W0:Y:S02]  /*2110*/  F2I.FTZ.TRUNC.NTZ R0, R0 ;  /* 0x0000000000007305 */ /* 0x000e24000021f100 */
[----:B0-----:R-:W-:Y:S01]  /*2120*/  PRMT R19, R0, 0x7610, R19 ;  /* 0x0000761000137816 */ /* 0x001fe20000000013 */
[----:B------:R-:W-:Y:S06]  /*2130*/  BRA `(.L_x_7753) ;  /* 0x0000000400107947 */ /* 0x000fec0003800000 */
.L_x_7766:
        /* <DEDUP_REMOVED lines=21> */
.L_x_7775:
[----:B------:R-:W-:Y:S05]  /*2290*/  BSYNC B1 ;  /* 0x0000000000017941 */ /* 0x000fea0003800000 */
.L_x_7774:
[----:B------:R-:W-:Y:S01]  /*22a0*/  LEA R3, R0, 0x37800000, 0x17 ;  /* 0x3780000000037811 */ /* 0x000fe200078eb8ff */
[----:B------:R-:W-:-:S05]  /*22b0*/  IMAD.SHL.U32 R0, R2, 0x200000, RZ ;  /* 0x0020000002007824 */ /* 0x000fca00078e00ff */
[----:B------:R-:W-:-:S07]  /*22c0*/  LOP3.LUT R0, R3, R0, R4, 0xfe, !PT ;  /* 0x0000000003007212 */ /* 0x000fce00078efe04 */
.L_x_7773:
[----:B------:R-:W-:Y:S05]  /*22d0*/  BSYNC B0 ;  /* 0x0000000000007941 */ /* 0x000fea0003800000 */
.L_x_7772:
[----:B------:R-:W0:Y:S02]  /*22e0*/  F2I.FTZ.TRUNC.NTZ R0, R0 ;  /* 0x0000000000007305 */ /* 0x000e24000021f100 */
[----:B0-----:R-:W-:Y:S01]  /*22f0*/  PRMT R19, R0, 0x7610, R19 ;  /* 0x0000761000137816 */ /* 0x001fe20000000013 */
[----:B------:R-:W-:Y:S06]  /*2300*/  BRA `(.L_x_7753) ;  /* 0x00000000009c7947 */ /* 0x000fec0003800000 */
.L_x_7765:
        /* <DEDUP_REMOVED lines=14> */
.L_x_7779:
[----:B------:R-:W-:Y:S05]  /*23f0*/  BSYNC B0 ;  /* 0x0000000000007941 */ /* 0x000fea0003800000 */
.L_x_7778:
[----:B------:R-:W0:Y:S02]  /*2400*/  F2I.FTZ.TRUNC.NTZ R0, R0 ;  /* 0x0000000000007305 */ /* 0x000e24000021f100 */
[----:B0-----:R-:W-:Y:S01]  /*2410*/  PRMT R19, R0, 0x7610, R19 ;  /* 0x0000761000137816 */ /* 0x001fe20000000013 */
[----:B------:R-:W-:Y:S06]  /*2420*/  BRA `(.L_x_7753) ;  /* 0x0000000000547947 */ /* 0x000fec0003800000 */
.L_x_7752:
        /* <DEDUP_REMOVED lines=16> */
.L_x_7780:
[----:B------:R-:W-:Y:S01]  /*2530*/  PRMT R19, RZ, 0x7610, R19 ;  /* 0x00007610ff137816 */ /* 0x000fe20000000013 */
[----:B------:R-:W-:Y:S06]  /*2540*/  BRA `(.L_x_7753) ;  /* 0x00000000000c7947 */ /* 0x000fec0003800000 */
.L_x_7777:
[----:B------:R2:W5:Y:S01]  /*2550*/  LDG.E.U16 R19, desc[UR36][R2.64] ;  /* 0x0000002402137981 */ /* 0x000562000c1e1500 */
[----:B------:R-:W-:Y:S05]  /*2560*/  BRA `(.L_x_7753) ;  /* 0x0000000000047947 */ /* 0x000fea0003800000 */
.L_x_7776:
[----:B------:R1:W5:Y:S02]  /*2570*/  LDG.E.U16 R19, desc[UR36][R2.64] ;  /* 0x0000002402137981 */ /* 0x000364000c1e1500 */
.L_x_7753:
[----:B------:R-:W4:Y:S01]  /*2580*/  LDC.U8 R4, c[0x0][0x493] ;  /* 0x000124c0ff047b82 */ /* 0x000f220000000000 */
[----:B------:R-:W-:Y:S02]  /*2590*/  ULDC.64 UR4, c[0x0][0x488] ;  /* 0x0001220000047ab9 */ /* 0x000fe40000000a00 */
[----:B0123--:R-:W-:-:S05]  /*25a0*/  IADD3 R2, P1, R22, UR4, RZ ;  /* 0x0000000416027c10 */ /* 0x00ffca000ff3e0ff */
        /* <DEDUP_REMOVED lines=14> */
.L_x_7784:
[----:B------:R3:W5:Y:S01]  /*2690*/  LDG.E.U8 R0, desc[UR36][R2.64] ;  /* 0x0000002402007981 */ /* 0x000762000c1e1100 */
[----:B------:R-:W-:Y:S05]  /*26a0*/  BRA `(.L_x_7786) ;  /* 0x0000000c00547947 */ /* 0x000fea0003800000 */
.L_x_7783:
        /* <DEDUP_REMOVED lines=8> */
.L_x_7788:
[----:B------:R1:W5:Y:S01]  /*2730*/  LDG.E.U16 R0, desc[UR36][R2.64] ;  /* 0x0000002402007981 */ /* 0x000362000c1e1500 */
[----:B------:R-:W-:Y:S05]  /*2740*/  BRA `(.L_x_7786) ;  /* 0x0000000c002c7947 */ /* 0x000fea0003800000 */
.L_x_7787:
[----:B------:R2:W5:Y:S01]  /*2750*/  LDG.E.U16 R0, desc[UR36][R2.64] ;  /* 0x0000002402007981 */ /* 0x000562000c1e1500 */
[----:B------:R-:W-:Y:S05]  /*2760*/  BRA `(.L_x_7786) ;  /* 0x0000000c00247947 */ /* 0x000fea0003800000 */
.L_x_7782:
        /* <DEDUP_REMOVED lines=9> */
.L_x_7790:
[----:B------:R-:W2:Y:S02]  /*2800*/  LDG.E.U16 R4, desc[UR36][R2.64] ;  /* 0x0000002402047981 */ /* 0x000ea4000c1e1500 */
[----:B--2---:R-:W-:-:S06]  /*2810*/  HADD2.F32 R4, -RZ, R4.H0_H0 ;  /* 0x20000004ff047230 */ /* 0x004fcc0000004100 */
[----:B------:R-:W0:Y:S02]  /*2820*/  F2I.FTZ.TRUNC.NTZ R4, R4 ;  /* 0x0000000400047305 */ /* 0x000e24000021f100 */
[----:B0-----:R-:W-:Y:S01]  /*2830*/  PRMT R0, R4, 0x7610, R0 ;  /* 0x0000761004007816 */ /* 0x001fe20000000000 */
[----:B------:R-:W-:Y:S06]  /*2840*/  BRA `(.L_x_7786) ;  /* 0x0000000800ec7947 */ /* 0x000fec0003800000 */
.L_x_7789:
        /* <DEDUP_REMOVED lines=9> */
.L_x_7792:
[----:B------:R-:W2:Y:S02]  /*28e0*/  LDG.E.U16 R2, desc[UR36][R2.64] ;  /* 0x0000002402027981 */ /* 0x000ea4000c1e1500 */
[----:B--2---:R-:W-:-:S06]  /*28f0*/  HADD2.F32 R4, -RZ, R2.H0_H0 ;  /* 0x20000002ff047230 */ /* 0x004fcc0000004100 */
[----:B------:R-:W0:Y:S02]  /*2900*/  F2I.FTZ.TRUNC.NTZ R4, R4 ;  /* 0x0000000400047305 */ /* 0x000e24000021f100 */
[----:B0-----:R-:W-:Y:S01]  /*2910*/  PRMT R0, R4, 0x7610, R0 ;  /* 0x0000761004007816 */ /* 0x001fe20000000000 */
[----:B------:R-:W-:Y:S06]  /*2920*/  BRA `(.L_x_7786) ;  /* 0x0000000800b47947 */ /* 0x000fec0003800000 */
.L_x_7791:
[----:B------:R-:W2:Y:S02]  /*2930*/  LDG.E.64 R2, desc[UR36][R2.64] ;  /* 0x0000002402027981 */ /* 0x000ea4000c1e1b00 */
[----:B--2---:R0:W1:Y:S01]  /*2940*/  F2I.F64.TRUNC R0, R2 ;  /* 0x0000000200007311 */ /* 0x004062000030d100 */
[----:B------:R-:W-:Y:S05]  /*2950*/  BRA `(.L_x_7786) ;  /* 0x0000000800a87947 */ /* 0x000fea0003800000 */
.L_x_7781:
        /* <DEDUP_REMOVED lines=12> */
.L_x_7795:
[----:B------:R-:W2:Y:S02]  /*2a20*/  LDG.E.64 R2, desc[UR36][R2.64] ;  /* 0x0000002402027981 */ /* 0x000ea4000c1e1b00 */
[----:B--2---:R0:W1:Y:S01]  /*2a30*/  F2I.F64.TRUNC R0, R2 ;  /* 0x0000000200007311 */ /* 0x004062000030d100 */
[----:B------:R-:W-:Y:S05]  /*2a40*/  BRA `(.L_x_7786) ;  /* 0x00000008006c7947 */ /* 0x000fea0003800000 */
.L_x_7794:
        /* <DEDUP_REMOVED lines=28> */
.L_x_7797:
        /* <DEDUP_REMOVED lines=15> */
.L_x_7796:
[----:B------:R-:W2:Y:S02]  /*2d00*/  LDG.E.U16 R4, desc[UR36][R2.64] ;  /* 0x0000002402047981 */ /* 0x000ea4000c1e1500 */
[----:B--2---:R-:W-:-:S06]  /*2d10*/  IMAD.U32 R4, R4, 0x10000, RZ ;  /* 0x0001000004047824 */ /* 0x004fcc00078e00ff */
[----:B------:R-:W0:Y:S02]  /*2d20*/  F2I.FTZ.TRUNC.NTZ R4, R4 ;  /* 0x0000000400047305 */ /* 0x000e24000021f100 */
[----:B0-----:R-:W-:Y:S01]  /*2d30*/  PRMT R0, R4, 0x7610, R0 ;  /* 0x0000761004007816 */ /* 0x001fe20000000000 */
[----:B------:R-:W-:Y:S06]  /*2d40*/  BRA `(.L_x_7786) ;  /* 0x0000000400ac7947 */ /* 0x000fec0003800000 */
.L_x_7793:
        /* <DEDUP_REMOVED lines=10> */
.L_x_7800:
        /* <DEDUP_REMOVED lines=21> */
.L_x_7804:
[----:B------:R-:W-:Y:S05]  /*2f40*/  BSYNC B1 ;  /* 0x0000000000017941 */ /* 0x000fea0003800000 */
.L_x_7803:
[----:B------:R-:W-:Y:S01]  /*2f50*/  IMAD.SHL.U32 R2, R2, 0x100000, RZ ;  /* 0x0010000002027824 */ /* 0x000fe200078e00ff */
[----:B------:R-:W-:-:S04]  /*2f60*/  LEA R3, R0, 0x3b800000, 0x17 ;  /* 0x3b80000000037811 */ /* 0x000fc800078eb8ff */
[----:B------:R-:W-:-:S07]  /*2f70*/  LOP3.LUT R4, R3, R2, R4, 0xfe, !PT ;  /* 0x0000000203047212 */ /* 0x000fce00078efe04 */
.L_x_7802:
[----:B------:R-:W-:Y:S05]  /*2f80*/  BSYNC B0 ;  /* 0x0000000000007941 */ /* 0x000fea0003800000 */
.L_x_7801:
[----:B------:R-:W0:Y:S02]  /*2f90*/  F2I.FTZ.TRUNC.NTZ R4, R4 ;  /* 0x0000000400047305 */ /* 0x000e24000021f100 */
[----:B0-----:R-:W-:Y:S01]  /*2fa0*/  PRMT R0, R4, 0x7610, R0 ;  /* 0x0000761004007816 */ /* 0x001fe20000000000 */
[----:B------:R-:W-:Y:S06]  /*2fb0*/  BRA `(.L_x_7786) ;  /* 0x0000000400107947 */ /* 0x000fec0003800000 */
.L_x_7799:
        /* <DEDUP_REMOVED lines=21> */
.L_x_7808:
[----:B------:R-:W-:Y:S05]  /*3110*/  BSYNC B1 ;  /* 0x0000000000017941 */ /* 0x000fea0003800000 */
.L_x_7807:
[----:B------:R-:W-:Y:S01]  /*3120*/  IMAD.SHL.U32 R2, R2, 0x200000, RZ ;  /* 0x0020000002027824 */ /* 0x000fe200078e00ff */
[----:B------:R-:W-:-:S04]  /*3130*/  LEA R3, R0, 0x37800000, 0x17 ;  /* 0x3780000000037811 */ /* 0x000fc800078eb8ff */
[----:B------:R-:W-:-:S07]  /*3140*/  LOP3.LUT R4, R3, R2, R4, 0xfe, !PT ;  /* 0x0000000203047212 */ /* 0x000fce00078efe04 */
.L_x_7806:
[----:B------:R-:W-:Y:S05]  /*3150*/  BSYNC B0 ;  /* 0x0000000000007941 */ /* 0x000fea0003800000 */
.L_x_7805:
[----:B------:R-:W0:Y:S02]  /*3160*/  F2I.FTZ.TRUNC.NTZ R4, R4 ;  /* 0x0000000400047305 */ /* 0x000e24000021f100 */
[----:B0-----:R-:W-:Y:S01]  /*3170*/  PRMT R0, R4, 0x7610, R0 ;  /* 0x0000761004007816 */ /* 0x001fe20000000000 */
[----:B------:R-:W-:Y:S06]  /*3180*/  BRA `(.L_x_7786) ;  /* 0x00000000009c7947 */ /* 0x000fec0003800000 */
.L_x_7798:
        /* <DEDUP_REMOVED lines=14> */
.L_x_7812:
[----:B------:R-:W-:Y:S05]  /*3270*/  BSYNC B0 ;  /* 0x0000000000007941 */ /* 0x000fea0003800000 */
.L_x_7811:
[----:B------:R-:W0:Y:S02]  /*3280*/  F2I.FTZ.TRUNC.NTZ R4, R4 ;  /* 0x0000000400047305 */ /* 0x000e24000021f100 */
[----:B0-----:R-:W-:Y:S01]  /*3290*/  PRMT R0, R4, 0x7610, R0 ;  /* 0x0000761004007816 */ /* 0x001fe20000000000 */
[----:B------:R-:W-:Y:S06]  /*32a0*/  BRA `(.L_x_7786) ;  /* 0x0000000000547947 */ /* 0x000fec0003800000 */
.L_x_7785:
        /* <DEDUP_REMOVED lines=16> */
.L_x_7813:
[----:B------:R-:W-:Y:S01]  /*33b0*/  PRMT R0, RZ, 0x7610, R0 ;  /* 0x00007610ff007816 */ /* 0x000fe20000000000 */
[----:B------:R-:W-:Y:S06]  /*33c0*/  BRA `(.L_x_7786) ;  /* 0x00000000000c7947 */ /* 0x000fec0003800000 */
.L_x_7810:
[----:B------:R0:W5:Y:S01]  /*33d0*/  LDG.E.U16 R0, desc[UR36][R2.64] ;  /* 0x0000002402007981 */ /* 0x000162000c1e1500 */
[----:B------:R-:W-:Y:S05]  /*33e0*/  BRA `(.L_x_7786) ;  /* 0x0000000000047947 */ /* 0x000fea0003800000 */
.L_x_7809:
[----:B------:R0:W5:Y:S02]  /*33f0*/  LDG.E.U16 R0, desc[UR36][R2.64] ;  /* 0x0000002402007981 */ /* 0x000164000c1e1500 */
.L_x_7786:
[----:B------:R-:W0:Y:S01]  /*3400*/  LDC.U8 R4, c[0x0][0x491] ;  /* 0x00012440ff047b82 */ /* 0x000e220000000000 */
[----:B-1---5:R-:W-:Y:S02]  /*3410*/  PRMT R0, R0, 0x9910, RZ ;  /* 0x0000991000007816 */ /* 0x022fe400000000ff */
[----:B0-234-:R-:W-:Y:S02]  /*3420*/  PRMT R2, R19, 0x9910, RZ ;  /* 0x0000991013027816 */ /* 0x01dfe400000000ff */
[----:B------:R-:W-:-:S04]  /*3430*/  ISETP.NE.AND P0, PT, R0, RZ, PT ;  /* 0x000000ff0000720c */ /* 0x000fc80003f05270 */
[----:B------:R-:W-:-:S04]  /*3440*/  ISETP.NE.XOR P0, PT, R2, RZ, P0 ;  /* 0x000000ff0200720c */ /* 0x000fc80000705a70 */
[----:B------:R-:W-:Y:S02]  /*3450*/  SEL R2, RZ, 0x1, !P0 ;  /* 0x00000001ff027807 */ /* 0x000fe40004000000 */
[----:B------:R-:W-:-:S05]  /*3460*/  PRMT R3, R4, 0x9910, RZ ;  /* 0x0000991004037816 */ /* 0x000fca00000000ff */
[----:B------:R-:W-:-:S05]  /*3470*/  IMAD.MOV.U32 R0, RZ, RZ, R3 ;  /* 0x000000ffff007224 */ /* 0x000fca00078e0003 */
        /* <DEDUP_REMOVED lines=12> */
.L_x_7817:
[----:B------:R1:W-:Y:S01]  /*3540*/  STG.E.U8 desc[UR36][R16.64], R2 ;  /* 0x0000000210007986 */ /* 0x0003e2000c101124 */
[----:B------:R-:W-:Y:S05]  /*3550*/  BRA `(.L_x_7819) ;  /* 0x0000000c00487947 */ /* 0x000fea0003800000 */
.L_x_7816:
        /* <DEDUP_REMOVED lines=9> */
.L_x_7821:
[----:B------:R3:W-:Y:S01]  /*35f0*/  STG.E desc[UR36][R16.64], R2 ;  /* 0x0000000210007986 */ /* 0x0007e2000c101924 */
[----:B------:R-:W-:Y:S05]  /*3600*/  BRA `(.L_x_7819) ;  /* 0x0000000c001c7947 */ /* 0x000fea0003800000 */
.L_x_7820:
[----:B------:R2:W-:Y:S01]  /*3610*/  STG.E.U16 desc[UR36][R16.64], R2 ;  /* 0x0000000210007986 */ /* 0x0005e2000c101524 */
[----:B------:R-:W-:Y:S05]  /*3620*/  BRA `(.L_x_7819) ;  /* 0x0000000c00147947 */ /* 0x000fea0003800000 */
.L_x_7815:
        /* <DEDUP_REMOVED lines=9> */
.L_x_7823:
[----:B------:R-:W-:-:S04]  /*36c0*/  I2FP.F32.U32 R0, R2 ;  /* 0x0000000200007245 */ /* 0x000fc80000201000 */
[----:B------:R-:W-:-:S05]  /*36d0*/  F2FP.F16.F32.PACK_AB R0, RZ, R0 ;  /* 0x00000000ff00723e */ /* 0x000fca00000000ff */
[----:B------:R0:W-:Y:S01]  /*36e0*/  STG.E.U16 desc[UR36][R16.64], R0 ;  /* 0x0000000010007986 */ /* 0x0001e2000c101524 */
[----:B------:R-:W-:Y:S05]  /*36f0*/  BRA `(.L_x_7819) ;  /* 0x0000000800e07947 */ /* 0x000fea0003800000 */
.L_x_7822:
        /* <DEDUP_REMOVED lines=10> */
.L_x_7825:
[----:B------:R-:W-:-:S04]  /*37a0*/  I2FP.F32.U32 R2, R2 ;  /* 0x0000000200027245 */ /* 0x000fc80000201000 */
[----:B------:R-:W-:-:S04]  /*37b0*/  F2FP.F16.F32.PACK_AB R3, RZ, R2 ;  /* 0x00000002ff03723e */ /* 0x000fc800000000ff */
[----:B------:R-:W-:-:S05]  /*37c0*/  PRMT R3, R3, 0x5410, RZ ;  /* 0x0000541003037816 */ /* 0x000fca00000000ff */
[----:B------:R0:W-:Y:S01]  /*37d0*/  STG.E desc[UR36][R16.64], R3 ;  /* 0x0000000310007986 */ /* 0x0001e2000c101924 */
[----:B------:R-:W-:Y:S05]  /*37e0*/  BRA `(.L_x_7819) ;  /* 0x0000000800a47947 */ /* 0x000fea0003800000 */
.L_x_7824:
[----:B------:R-:W0:Y:S02]  /*37f0*/  I2F.F64.U32 R2, R2 ;  /* 0x0000000200027312 */ /* 0x000e240000201800 */
[----:B0-----:R0:W-:Y:S01]  /*3800*/  STG.E.64 desc[UR36][R16.64], R2 ;  /* 0x0000000210007986 */ /* 0x0011e2000c101b24 */
[----:B------:R-:W-:Y:S05]  /*3810*/  BRA `(.L_x_7819) ;  /* 0x0000000800987947 */ /* 0x000fea0003800000 */
.L_x_7814:
        /* <DEDUP_REMOVED lines=10> */
.L_x_7828:
[----:B------:R-:W0:Y:S01]  /*38c0*/  I2F.F64.U32 R4, R2 ;  /* 0x0000000200047312 */ /* 0x000e220000201800 */
[----:B------:R-:W-:-:S05]  /*38d0*/  CS2R R6, SRZ ;  /* 0x0000000000067805 */ /* 0x000fca000001ff00 */
[----:B0-----:R0:W-:Y:S01]  /*38e0*/  STG.E.128 desc[UR36][R16.64], R4 ;  /* 0x0000000410007986 */ /* 0x0011e2000c101d24 */
[----:B------:R-:W-:Y:S05]  /*38f0*/  BRA `(.L_x_7819) ;  /* 0x0000000800607947 */ /* 0x000fea0003800000 */
.L_x_7827:
        /* <DEDUP_REMOVED lines=21> */
.L_x_7832:
[----:B------:R-:W-:Y:S05]  /*3a50*/  BSYNC B0 ;  /* 0x0000000000007941 */ /* 0x000fea0003800000 */
.L_x_7831:
[----:B------:R-:W-:-:S05]  /*3a60*/  LOP3.LUT R3, R0, R3, RZ, 0xfc, !PT ;  /* 0x0000000300037212 */ /* 0x000fca00078efcff */
[----:B------:R0:W-:Y:S01]  /*3a70*/  STG.E.U8 desc[UR36][R16.64], R3 ;  /* 0x0000000310007986 */ /* 0x0001e2000c101124 */
[----:B------:R-:W-:Y:S05]  /*3a80*/  BRA `(.L_x_7819) ;  /* 0x0000000400fc7947 */ /* 0x000fea0003800000 */
.L_x_7830:
        /* <DEDUP_REMOVED lines=13> */
.L_x_7834:
[----:B------:R-:W-:Y:S01]  /*3b60*/  IMAD.MOV.U32 R0, RZ, RZ, 0x7f ;  /* 0x0000007fff007424 */ /* 0x000fe200078e00ff */
[----:B------:R-:W-:-:S04]  /*3b70*/  ISETP.GT.U32.AND P0, PT, R2, 0x7f800000, PT ;  /* 0x7f8000000200780c */ /* 0x000fc80003f04070 */
[----:B------:R-:W-:-:S09]  /*3b80*/  SEL R0, R0, 0x7c, P0 ;  /* 0x0000007c00007807 */ /* 0x000fd20000000000 */
.L_x_7835:
[----:B------:R-:W-:Y:S05]  /*3b90*/  BSYNC B0 ;  /* 0x0000000000007941 */ /* 0x000fea0003800000 */
.L_x_7833:
[----:B------:R-:W-:-:S04]  /*3ba0*/  LOP3.LUT R2, R3, 0x80000000, RZ, 0xc0, !PT ;  /* 0x8000000003027812 */ /* 0x000fc800078ec0ff */
[----:B------:R-:W-:-:S04]  /*3bb0*/  SHF.R.U32.HI R3, RZ, 0x18, R2 ;  /* 0x00000018ff037819 */ /* 0x000fc80000011602 */
[----:B------:R-:W-:-:S05]  /*3bc0*/  LOP3.LUT R3, R0, R3, RZ, 0xfc, !PT ;  /* 0x0000000300037212 */ /* 0x000fca00078efcff */
[----:B------:R0:W-:Y:S01]  /*3bd0*/  STG.E.U8 desc[UR36][R16.64], R3 ;  /* 0x0000000310007986 */ /* 0x0001e2000c101124 */
[----:B------:R-:W-:Y:S05]  /*3be0*/  BRA `(.L_x_7819) ;  /* 0x0000000400a47947 */ /* 0x000fea0003800000 */
.L_x_7829:
[----:B------:R-:W-:-:S04]  /*3bf0*/  I2FP.F32.U32 R0, R2 ;  /* 0x0000000200007245 */ /* 0x000fc80000201000 */
[----:B------:R-:W-:-:S05]  /*3c00*/  F2FP.BF16.F32.PACK_AB R0, RZ, R0 ;  /* 0x00000000ff00723e */ /* 0x000fca00000010ff */
[----:B------:R0:W-:Y:S01]  /*3c10*/  STG.E.U16 desc[UR36][R16.64], R0 ;  /* 0x0000000010007986 */ /* 0x0001e2000c101524 */
[----:B------:R-:W-:Y:S05]  /*3c20*/  BRA `(.L_x_7819) ;  /* 0x0000000400947947 */ /* 0x000fea0003800000 */
.L_x_7826:
        /* <DEDUP_REMOVED lines=10> */
.L_x_7838:
        /* <DEDUP_REMOVED lines=17> */
.L_x_7841:
[----:B------:R-:W-:-:S04]  /*3de0*/  LOP3.LUT R2, R3, 0x80000000, RZ, 0xc0, !PT ;  /* 0x8000000003027812 */ /* 0x000fc800078ec0ff */
[----:B------:R-:W-:-:S04]  /*3df0*/  SHF.R.U32.HI R3, RZ, 0x18, R2 ;  /* 0x00000018ff037819 */ /* 0x000fc80000011602 */
[----:B------:R-:W-:-:S04]  /*3e00*/  LOP3.LUT R0, R0, R3, RZ, 0xfc, !PT ;  /* 0x0000000300007212 */ /* 0x000fc800078efcff */
[----:B------:R-:W-:-:S07]  /*3e10*/  PRMT R8, R0, 0x7610, R8 ;  /* 0x0000761000087816 */ /* 0x000fce0000000008 */
.L_x_7840:
[----:B------:R-:W-:Y:S05]  /*3e20*/  BSYNC B0 ;  /* 0x0000000000007941 */ /* 0x000fea0003800000 */
.L_x_7839:
[----:B------:R0:W-:Y:S01]  /*3e30*/  STG.E.U8 desc[UR36][R16.64], R8 ;  /* 0x0000000810007986 */ /* 0x0001e2000c101124 */
[----:B------:R-:W-:Y:S05]  /*3e40*/  BRA `(.L_x_7819) ;  /* 0x00000004000c7947 */ /* 0x000fea0003800000 */
.L_x_7837:
        /* <DEDUP_REMOVED lines=17> */
.L_x_7844:
[----:B------:R-:W-:-:S04]  /*3f60*/  LOP3.LUT R2, R3, 0x80000000, RZ, 0xc0, !PT ;  /* 0x8000000003027812 */ /* 0x000fc800078ec0ff */
[----:B------:R-:W-:-:S04]  /*3f70*/  SHF.R.U32.HI R3, RZ, 0x18, R2 ;  /* 0x00000018ff037819 */ /* 0x000fc80000011602 */
[----:B------:R-:W-:-:S04]  /*3f80*/  LOP3.LUT R0, R0, R3, RZ, 0xfc, !PT ;  /* 0x0000000300007212 */ /* 0x000fc800078efcff */
[----:B------:R-:W-:-:S07]  /*3f90*/  PRMT R8, R0, 0x7610, R8 ;  /* 0x0000761000087816 */ /* 0x000fce0000000008 */
.L_x_7843:
[----:B------:R-:W-:Y:S05]  /*3fa0*/  BSYNC B0 ;  /* 0x0000000000007941 */ /* 0x000fea0003800000 */
.L_x_7842:
[----:B------:R0:W-:Y:S01]  /*3fb0*/  STG.E.U8 desc[UR36][R16.64], R8 ;  /* 0x0000000810007986 */ /* 0x0001e2000c101124 */
[----:B------:R-:W-:Y:S05]  /*3fc0*/  BRA `(.L_x_7819) ;  /* 0x0000000000ac7947 */ /* 0x000fea0003800000 */
.L_x_7836:
        /* <DEDUP_REMOVED lines=22> */
.L_x_7818:
        /* <DEDUP_REMOVED lines=16> */
.L_x_7847:
[----:B------:R-:W-:Y:S05]  /*4230*/  BRA `(.L_x_7819) ;  /* 0x0000000000107947 */ /* 0x000fea0003800000 */
.L_x_7846:
[----:B------:R-:W-:-:S05]  /*4240*/  IMAD.MOV.U32 R3, RZ, RZ, RZ ;  /* 0x000000ffff037224 */ /* 0x000fca00078e00ff */
[----:B------:R0:W-:Y:S01]  /*4250*/  STG.E.64 desc[UR36][R16.64], R2 ;  /* 0x0000000210007986 */ /* 0x0001e2000c101b24 */
[----:B------:R-:W-:Y:S05]  /*4260*/  BRA `(.L_x_7819) ;  /* 0x0000000000047947 */ /* 0x000fea0003800000 */
.L_x_7845:
[----:B------:R0:W-:Y:S02]  /*4270*/  STG.E desc[UR36][R16.64], R2 ;  /* 0x0000000210007986 */ /* 0x0001e4000c101924 */
.L_x_7819:
[----:B------:R-:W-:-:S04]  /*4280*/  IMAD R18, R18, 0x200, R23 ;  /* 0x0000020012127824 */ /* 0x000fc800078e0217 */
[----:B------:R-:W-:-:S07]  /*4290*/  VIADD R19, R18, 0x80 ;  /* 0x0000008012137836 */ /* 0x000fce0000000000 */
.L_x_7746:
[----:B------:R-:W-:Y:S05]  /*42a0*/  BSYNC B6 ;  /* 0x0000000000067941 */ /* 0x000fea0003800000 */
.L_x_7745:
        /* <DEDUP_REMOVED lines=358> */
.L_x_7850:
        /* <DEDUP_REMOVED lines=20> */
.L_x_7854:
[----:B------:R0:W5:Y:S01]  /*5a50*/  LDG.E.U8 R22, desc[UR36][R2.64] ;  /* 0x0000002402167981 */ /* 0x000162000c1e1100 */
[----:B------:R-:W-:Y:S05]  /*5a60*/  BRA `(.L_x_7856) ;  /* 0x0000000c00547947 */ /* 0x000fea0003800000 */
.L_x_7853:
        /* <DEDUP_REMOVED lines=8> */
.L_x_7858:
[----:B------:R0:W5:Y:S01]  /*5af0*/  LDG.E.U16 R22, desc[UR36][R2.64] ;  /* 0x0000002402167981 */ /* 0x000162000c1e1500 */
[----:B------:R-:W-:Y:S05]  /*5b00*/  BRA `(.L_x_7856) ;  /* 0x0000000c002c7947 */ /* 0x000fea0003800000 */
.L_x_7857:
[----:B------:R0:W5:Y:S01]  /*5b10*/  LDG.E.U16 R22, desc[UR36][R2.64] ;  /* 0x0000002402167981 */ /* 0x000162000c1e1500 */
[----:B------:R-:W-:Y:S05]  /*5b20*/  BRA `(.L_x_7856) ;  /* 0x0000000c00247947 */ /* 0x000fea0003800000 */
.L_x_7852:
        /* <DEDUP_REMOVED lines=9> */
.L_x_7860:
[----:B------:R-:W2:Y:S02]  /*5bc0*/  LDG.E.U16 R0, desc[UR36][R2.64] ;  /* 0x0000002402007981 */ /* 0x000ea4000c1e1500 */
[----:B--2---:R-:W-:-:S06]  /*5bd0*/  HADD2.F32 R0, -RZ, R0.H0_H0 ;  /* 0x20000000ff007230 */ /* 0x004fcc0000004100 */
[----:B------:R-:W0:Y:S02]  /*5be0*/  F2I.FTZ.TRUNC.NTZ R0, R0 ;  /* 0x0000000000007305 */ /* 0x000e24000021f100 */
[----:B0-----:R-:W-:Y:S01]  /*5bf0*/  PRMT R22, R0, 0x7610, R22 ;  /* 0x0000761000167816 */ /* 0x001fe20000000016 */
[----:B------:R-:W-:Y:S06]  /*5c00*/  BRA `(.L_x_7856) ;  /* 0x0000000800ec7947 */ /* 0x000fec0003800000 */
.L_x_7859:
        /* <DEDUP_REMOVED lines=9> */
.L_x_7862:
[----:B------:R-:W2:Y:S02]  /*5ca0*/  LDG.E.U16 R2, desc[UR36][R2.64] ;  /* 0x0000002402027981 */ /* 0x000ea4000c1e1500 */
[----:B--2---:R-:W-:-:S06]  /*5cb0*/  HADD2.F32 R0, -RZ, R2.H0_H0 ;  /* 0x20000002ff007230 */ /* 0x004fcc0000004100 */
[----:B------:R-:W0:Y:S02]  /*5cc0*/  F2I.FTZ.TRUNC.NTZ R0, R0 ;  /* 0x0000000000007305 */ /* 0x000e24000021f100 */
[----:B0-----:R-:W-:Y:S01]  /*5cd0*/  PRMT R22, R0, 0x7610, R22 ;  /* 0x0000761000167816 */ /* 0x001fe20000000016 */
[----:B------:R-:W-:Y:S06]  /*5ce0*/  BRA `(.L_x_7856) ;  /* 0x0000000800b47947 */ /* 0x000fec0003800000 */
.L_x_7861:
[----:B------:R-:W2:Y:S02]  /*5cf0*/  LDG.E.64 R2, desc[UR36][R2.64] ;  /* 0x0000002402027981 */ /* 0x000ea4000c1e1b00 */
[----:B--2---:R0:W1:Y:S01]  /*5d00*/  F2I.F64.TRUNC R22, R2 ;  /* 0x0000000200167311 */ /* 0x004062000030d100 */
[----:B------:R-:W-:Y:S05]  /*5d10*/  BRA `(.L_x_7856) ;  /* 0x0000000800a87947 */ /* 0x000fea0003800000 */
.L_x_7851:
        /* <DEDUP_REMOVED lines=12> */
.L_x_7865:
[----:B------:R-:W2:Y:S02]  /*5de0*/  LDG.E.64 R2, desc[UR36][R2.64] ;  /* 0x0000002402027981 */ /* 0x000ea4000c1e1b00 */
[----:B--2---:R0:W1:Y:S01]  /*5df0*/  F2I.F64.TRUNC R22, R2 ;  /* 0x0000000200167311 */ /* 0x004062000030d100 */
[----:B------:R-:W-:Y:S05]  /*5e00*/  BRA `(.L_x_7856) ;  /* 0x00000008006c7947 */ /* 0x000fea0003800000 */
.L_x_7864:
        /* <DEDUP_REMOVED lines=28> */
.L_x_7867:
        /* <DEDUP_REMOVED lines=15> */
.L_x_7866:
[----:B------:R-:W2:Y:S02]  /*60c0*/  LDG.E.U16 R0, desc[UR36][R2.64] ;  /* 0x0000002402007981 */ /* 0x000ea4000c1e1500 */
[----:B--2---:R-:W-:-:S06]  /*60d0*/  IMAD.U32 R0, R0, 0x10000, RZ ;  /* 0x0001000000007824 */ /* 0x004fcc00078e00ff */
[----:B------:R-:W0:Y:S02]  /*60e0*/  F2I.FTZ.TRUNC.NTZ R0, R0 ;  /* 0x0000000000007305 */ /* 0x000e24000021f100 */
[----:B0-----:R-:W-:Y:S01]  /*60f0*/  PRMT R22, R0, 0x7610, R22 ;  /* 0x0000761000167816 */ /* 0x001fe20000000016 */
[----:B------:R-:W-:Y:S06]  /*6100*/  BRA `(.L_x_7856) ;  /* 0x0000000400ac7947 */ /* 0x000fec0003800000 */
.L_x_7863:
        /* <DEDUP_REMOVED lines=10> */
.L_x_7870:
        /* <DEDUP_REMOVED lines=21> */
.L_x_7874:
[----:B------:R-:W-:Y:S05]  /*6300*/  BSYNC B1 ;  /* 0x0000000000017941 */ /* 0x000fea0003800000 */
.L_x_7873:
[----:B------:R-:W-:Y:S01]  /*6310*/  LEA R3, R0, 0x3b800000, 0x17 ;  /* 0x3b80000000037811 */ /* 0x000fe200078eb8ff */
[----:B------:R-:W-:-:S05]  /*6320*/  IMAD.SHL.U32 R0, R2, 0x100000, RZ ;  /* 0x0010000002007824 */ /* 0x000fca00078e00ff */
[----:B------:R-:W-:-:S07]  /*6330*/  LOP3.LUT R0, R3, R0, R4, 0xfe, !PT ;  /* 0x0000000003007212 */ /* 0x000fce00078efe04 */
.L_x_7872:
[----:B------:R-:W-:Y:S05]  /*6340*/  BSYNC B0 ;  /* 0x0000000000007941 */ /* 0x000fea0003800000 */
.L_x_7871:
[----:B------:R-:W0:Y:S02]  /*6350*/  F2I.FTZ.TRUNC.NTZ R0, R0 ;  /* 0x0000000000007305 */ /* 0x000e24000021f100 */
[----:B0-----:R-:W-:Y:S01]  /*6360*/  PRMT R22, R0, 0x7610, R22 ;  /* 0x0000761000167816 */ /* 0x001fe20000000016 */
[----:B------:R-:W-:Y:S06]  /*6370*/  BRA `(.L_x_7856) ;  /* 0x0000000400107947 */ /* 0x000fec0003800000 */
.L_x_7869:
        /* <DEDUP_REMOVED lines=21> */
.L_x_7878:
[----:B------:R-:W-:Y:S05]  /*64d0*/  BSYNC B1 ;  /* 0x0000000000017941 */ /* 0x000fea0003800000 */
.L_x_7877:
[----:B------:R-:W-:Y:S01]  /*64e0*/  LEA R3, R0, 0x37800000, 0x17 ;  /* 0x3780000000037811 */ /* 0x000fe200078eb8ff */
[----:B------:R-:W-:-:S05]  /*64f0*/  IMAD.SHL.U32 R0, R2, 0x200000, RZ ;  /* 0x0020000002007824 */ /* 0x000fca00078e00ff */
[----:B------:R-:W-:-:S07]  /*6500*/  LOP3.LUT R0, R3, R0, R4, 0xfe, !PT ;  /* 0x0000000003007212 */ /* 0x000fce00078efe04 */
.L_x_7876:
[----:B------:R-:W-:Y:S05]  /*6510*/  BSYNC B0 ;  /* 0x0000000000007941 */ /* 0x000fea0003800000 */
.L_x_7875:
[----:B------:R-:W0:Y:S02]  /*6520*/  F2I.FTZ.TRUNC.NTZ R0, R0 ;  /* 0x0000000000007305 */ /* 0x000e24000021f100 */
[----:B0-----:R-:W-:Y:S01]  /*6530*/  PRMT R22, R0, 0x7610, R22 ;  /* 0x0000761000167816 */ /* 0x001fe20000000016 */
[----:B------:R-:W-:Y:S06]  /*6540*/  BRA `(.L_x_7856) ;  /* 0x00000000009c7947 */ /* 0x000fec0003800000 */
.L_x_7868:
        /* <DEDUP_REMOVED lines=14> */
.L_x_7882:
[----:B------:R-:W-:Y:S05]  /*6630*/  BSYNC B0 ;  /* 0x0000000000007941 */ /* 0x000fea0003800000 */
.L_x_7881:
[----:B------:R-:W0:Y:S02]  /*6640*/  F2I.FTZ.TRUNC.NTZ R0, R0 ;  /* 0x0000000000007305 */ /* 0x000e24000021f100 */
[----:B0-----:R-:W-:Y:S01]  /*6650*/  PRMT R22, R0, 0x7610, R22 ;  /* 0x0000761000167816 */ /* 0x001fe20000000016 */
[----:B------:R-:W-:Y:S06]  /*6660*/  BRA `(.L_x_7856) ;  /* 0x0000000000547947 */ /* 0x000fec0003800000 */
.L_x_7855:
        /* <DEDUP_REMOVED lines=16> */
.L_x_7883:
[----:B------:R-:W-:Y:S01]  /*6770*/  PRMT R22, RZ, 0x7610, R22 ;  /* 0x00007610ff167816 */ /* 0x000fe20000000016 */
[----:B------:R-:W-:Y:S06]  /*6780*/  BRA `(.L_x_7856) ;  /* 0x00000000000c7947 */ /* 0x000fec0003800000 */
.L_x_7880:
[----:B------:R3:W5:Y:S01]  /*6790*/  LDG.E.U16 R22, desc[UR36][R2.64] ;  /* 0x0000002402167981 */ /* 0x000762000c1e1500 */
[----:B------:R-:W-:Y:S05]  /*67a0*/  BRA `(.L_x_7856) ;  /* 0x0000000000047947 */ /* 0x000fea0003800000 */
.L_x_7879:
[----:B------:R4:W5:Y:S02]  /*67b0*/  LDG.E.U16 R22, desc[UR36][R2.64] ;  /* 0x0000002402167981 */ /* 0x000964000c1e1500 */
.L_x_7856:
[----:B------:R-:W1:Y:S01]  /*67c0*/  LDC.U8 R4, c[0x0][0x493] ;  /* 0x000124c0ff047b82 */ /* 0x000e620000000000 */
[----:B------:R-:W-:Y:S02]  /*67d0*/  ULDC.64 UR4, c[0x0][0x488] ;  /* 0x0001220000047ab9 */ /* 0x000fe40000000a00 */
        /* <DEDUP_REMOVED lines=15> */
.L_x_7887:
[----:B------:R4:W5:Y:S01]  /*68d0*/  LDG.E.U8 R0, desc[UR36][R2.64] ;  /* 0x0000002402007981 */ /* 0x000962000c1e1100 */
[----:B------:R-:W-:Y:S05]  /*68e0*/  BRA `(.L_x_7889) ;  /* 0x0000000c00547947 */ /* 0x000fea0003800000 */
.L_x_7886:
        /* <DEDUP_REMOVED lines=8> */
.L_x_7891:
[----:B------:R2:W5:Y:S01]  /*6970*/  LDG.E.U16 R0, desc[UR36][R2.64] ;  /* 0x0000002402007981 */ /* 0x000562000c1e1500 */
[----:B------:R-:W-:Y:S05]  /*6980*/  BRA `(.L_x_7889) ;  /* 0x0000000c002c7947 */ /* 0x000fea0003800000 */
.L_x_7890:
[----:B------:R0:W5:Y:S01]  /*6990*/  LDG.E.U16 R0, desc[UR36][R2.64] ;  /* 0x0000002402007981 */ /* 0x000162000c1e1500 */
[----:B------:R-:W-:Y:S05]  /*69a0*/  BRA `(.L_x_7889) ;  /* 0x0000000c00247947 */ /* 0x000fea0003800000 */
.L_x_7885:
        /* <DEDUP_REMOVED lines=9> */
.L_x_7893:
[----:B------:R-:W2:Y:S02]  /*6a40*/  LDG.E.U16 R4, desc[UR36][R2.64] ;  /* 0x0000002402047981 */ /* 0x000ea4000c1e1500 */
[----:B--2---:R-:W-:-:S06]  /*6a50*/  HADD2.F32 R4, -RZ, R4.H0_H0 ;  /* 0x20000004ff047230 */ /* 0x004fcc0000004100 */
[----:B------:R-:W0:Y:S02]  /*6a60*/  F2I.FTZ.TRUNC.NTZ R4, R4 ;  /* 0x0000000400047305 */ /* 0x000e24000021f100 */
[----:B0-----:R-:W-:Y:S01]  /*6a70*/  PRMT R0, R4, 0x7610, R0 ;  /* 0x0000761004007816 */ /* 0x001fe20000000000 */
[----:B------:R-:W-:Y:S06]  /*6a80*/  BRA `(.L_x_7889) ;  /* 0x0000000800ec7947 */ /* 0x000fec0003800000 */
.L_x_7892:
        /* <DEDUP_REMOVED lines=9> */
.L_x_7895:
[----:B------:R-:W2:Y:S02]  /*6b20*/  LDG.E.U16 R2, desc[UR36][R2.64] ;  /* 0x0000002402027981 */ /* 0x000ea4000c1e1500 */
[----:B--2---:R-:W-:-:S06]  /*6b30*/  HADD2.F32 R4, -RZ, R2.H0_H0 ;  /* 0x20000002ff047230 */ /* 0x004fcc0000004100 */
[----:B------:R-:W0:Y:S02]  /*6b40*/  F2I.FTZ.TRUNC.NTZ R4, R4 ;  /* 0x0000000400047305 */ /* 0x000e24000021f100 */
[----:B0-----:R-:W-:Y:S01]  /*6b50*/  PRMT R0, R4, 0x7610, R0 ;  /* 0x0000761004007816 */ /* 0x001fe20000000000 */
[----:B------:R-:W-:Y:S06]  /*6b60*/  BRA `(.L_x_7889) ;  /* 0x0000000800b47947 */ /* 0x000fec0003800000 */
.L_x_7894:
[----:B------:R-:W2:Y:S02]  /*6b70*/  LDG.E.64 R2, desc[UR36][R2.64] ;  /* 0x0000002402027981 */ /* 0x000ea4000c1e1b00 */
[----:B--2---:R0:W1:Y:S01]  /*6b80*/  F2I.F64.TRUNC R0, R2 ;  /* 0x0000000200007311 */ /* 0x004062000030d100 */
[----:B------:R-:W-:Y:S05]  /*6b90*/  BRA `(.L_x_7889) ;  /* 0x0000000800a87947 */ /* 0x000fea0003800000 */
.L_x_7884:
        /* <DEDUP_REMOVED lines=12> */
.L_x_7898:
[----:B------:R-:W2:Y:S02]  /*6c60*/  LDG.E.64 R2, desc[UR36][R2.64] ;  /* 0x0000002402027981 */ /* 0x000ea4000c1e1b00 */
[----:B--2---:R0:W1:Y:S01]  /*6c70*/  F2I.F64.TRUNC R0, R2 ;  /* 0x0000000200007311 */ /* 0x004062000030d100 */
[----:B------:R-:W-:Y:S05]  /*6c80*/  BRA `(.L_x_7889) ;  /* 0x00000008006c7947 */ /* 0x000fea0003800000 */
.L_x_7897:
        /* <DEDUP_REMOVED lines=28> */
.L_x_7900:
        /* <DEDUP_REMOVED lines=15> */
.L_x_7899:
[----:B------:R-:W2:Y:S02]  /*6f40*/  LDG.E.U16 R4, desc[UR36][R2.64] ;  /* 0x0000002402047981 */ /* 0x000ea4000c1e1500 */
[----:B--2---:R-:W-:-:S06]  /*6f50*/  IMAD.U32 R4, R4, 0x10000, RZ ;  /* 0x0001000004047824 */ /* 0x004fcc00078e00ff */
[----:B------:R-:W0:Y:S02]  /*6f60*/  F2I.FTZ.TRUNC.NTZ R4, R4 ;  /* 0x0000000400047305 */ /* 0x000e24000021f100 */
[----:B0-----:R-:W-:Y:S01]  /*6f70*/  PRMT R0, R4, 0x7610, R0 ;  /* 0x0000761004007816 */ /* 0x001fe20000000000 */
[----:B------:R-:W-:Y:S06]  /*6f80*/  BRA `(.L_x_7889) ;  /* 0x0000000400ac7947 */ /* 0x000fec0003800000 */
.L_x_7896:
        /* <DEDUP_REMOVED lines=10> */
.L_x_7903:
        /* <DEDUP_REMOVED lines=21> */
.L_x_7907:
[----:B------:R-:W-:Y:S05]  /*7180*/  BSYNC B1 ;  /* 0x0000000000017941 */ /* 0x000fea0003800000 */
.L_x_7906:
[----:B------:R-:W-:Y:S01]  /*7190*/  IMAD.SHL.U32 R2, R2, 0x100000, RZ ;  /* 0x0010000002027824 */ /* 0x000fe200078e00ff */
[----:B------:R-:W-:-:S04]  /*71a0*/  LEA R3, R0, 0x3b800000, 0x17 ;  /* 0x3b80000000037811 */ /* 0x000fc800078eb8ff */
[----:B------:R-:W-:-:S07]  /*71b0*/  LOP3.LUT R4, R3, R2, R4, 0xfe, !PT ;  /* 0x0000000203047212 */ /* 0x000fce00078efe04 */
.L_x_7905:
[----:B------:R-:W-:Y:S05]  /*71c0*/  BSYNC B0 ;  /* 0x0000000000007941 */ /* 0x000fea0003800000 */
.L_x_7904:
[----:B------:R-:W0:Y:S02]  /*71d0*/  F2I.FTZ.TRUNC.NTZ R4, R4 ;  /* 0x0000000400047305 */ /* 0x000e24000021f100 */
[----:B0-----:R-:W-:Y:S01]  /*71e0*/  PRMT R0, R4, 0x7610, R0 ;  /* 0x0000761004007816 */ /* 0x001fe20000000000 */
[----:B------:R-:W-:Y:S06]  /*71f0*/  BRA `(.L_x_7889) ;  /* 0x0000000400107947 */ /* 0x000fec0003800000 */
.L_x_7902:
        /* <DEDUP_REMOVED lines=21> */
.L_x_7911:
[----:B------:R-:W-:Y:S05]  /*7350*/  BSYNC B1 ;  /* 0x0000000000017941 */ /* 0x000fea0003800000 */
.L_x_7910:
[----:B------:R-:W-:Y:S01]  /*7360*/  IMAD.SHL.U32 R2, R2, 0x200000, RZ ;  /* 0x0020000002027824 */ /* 0x000fe200078e00ff */
[----:B------:R-:W-:-:S04]  /*7370*/  LEA R3, R0, 0x37800000, 0x17 ;  /* 0x3780000000037811 */ /* 0x000fc800078eb8ff */
[----:B------:R-:W-:-:S07]  /*7380*/  LOP3.LUT R4, R3, R2, R4, 0xfe, !PT ;  /* 0x0000000203047212 */ /* 0x000fce00078efe04 */
.L_x_7909:
[----:B------:R-:W-:Y:S05]  /*7390*/  BSYNC B0 ;  /* 0x0000000000007941 */ /* 0x000fea0003800000 */
.L_x_7908:
[----:B------:R-:W0:Y:S02]  /*73a0*/  F2I.FTZ.TRUNC.NTZ R4, R4 ;  /* 0x0000000400047305 */ /* 0x000e24000021f100 */
[----:B0-----:R-:W-:Y:S01]  /*73b0*/  PRMT R0, R4, 0x7610, R0 ;  /* 0x0000761004007816 */ /* 0x001fe20000000000 */
[----:B------:R-:W-:Y:S06]  /*73c0*/  BRA `(.L_x_7889) ;  /* 0x00000000009c7947 */ /* 0x000fec0003800000 */
.L_x_7901:
        /* <DEDUP_REMOVED lines=14> */
.L_x_7915:
[----:B------:R-:W-:Y:S05]  /*74b0*/  BSYNC B0 ;  /* 0x0000000000007941 */ /* 0x000fea0003800000 */
.L_x_7914:
[----:B------:R-:W0:Y:S02]  /*74c0*/  F2I.FTZ.TRUNC.NTZ R4, R4 ;  /* 0x0000000400047305 */ /* 0x000e24000021f100 */
[----:B0-----:R-:W-:Y:S01]  /*74d0*/  PRMT R0, R4, 0x7610, R0 ;  /* 0x0000761004007816 */ /* 0x001fe20000000000 */
[----:B------:R-:W-:Y:S06]  /*74e0*/  BRA `(.L_x_7889) ;  /* 0x0000000000547947 */ /* 0x000fec0003800000 */
.L_x_7888:
        /* <DEDUP_REMOVED lines=16> */
.L_x_7916:
[----:B------:R-:W-:Y:S01]  /*75f0*/  PRMT R0, RZ, 0x7610, R0 ;  /* 0x00007610ff007816 */ /* 0x000fe20000000000 */
[----:B------:R-:W-:Y:S06]  /*7600*/  BRA `(.L_x_7889) ;  /* 0x00000000000c7947 */ /* 0x000fec0003800000 */
.L_x_7913:
[----:B------:R0:W5:Y:S01]  /*7610*/  LDG.E.U16 R0, desc[UR36][R2.64] ;  /* 0x0000002402007981 */ /* 0x000162000c1e1500 */
[----:B------:R-:W-:Y:S05]  /*7620*/  BRA `(.L_x_7889) ;  /* 0x0000000000047947 */ /* 0x000fea0003800000 */
.L_x_7912:
[----:B------:R0:W5:Y:S02]  /*7630*/  LDG.E.U16 R0, desc[UR36][R2.64] ;  /* 0x0000002402007981 */ /* 0x000164000c1e1500 */
.L_x_7889:
        /* <DEDUP_REMOVED lines=20> */
.L_x_7920:
[----:B------:R0:W-:Y:S01]  /*7780*/  STG.E.U8 desc[UR36][R16.64], R2 ;  /* 0x0000000210007986 */ /* 0x0001e2000c101124 */
[----:B------:R-:W-:Y:S05]  /*7790*/  BRA `(.L_x_7922) ;  /* 0x0000000c00487947 */ /* 0x000fea0003800000 */
.L_x_7919:
        /* <DEDUP_REMOVED lines=9> */
.L_x_7924:
[----:B------:R3:W-:Y:S01]  /*7830*/  STG.E desc[UR36][R16.64], R2 ;  /* 0x0000000210007986 */ /* 0x0007e2000c101924 */
[----:B------:R-:W-:Y:S05]  /*7840*/  BRA `(.L_x_7922) ;  /* 0x0000000c001c7947 */ /* 0x000fea0003800000 */
.L_x_7923:
[----:B------:R2:W-:Y:S01]  /*7850*/  STG.E.U16 desc[UR36][R16.64], R2 ;  /* 0x0000000210007986 */ /* 0x0005e2000c101524 */
[----:B------:R-:W-:Y:S05]  /*7860*/  BRA `(.L_x_7922) ;  /* 0x0000000c00147947 */ /* 0x000fea0003800000 */
.L_x_7918:
        /* <DEDUP_REMOVED lines=9> */
.L_x_7926:
[----:B------:R-:W-:-:S04]  /*7900*/  I2FP.F32.U32 R0, R2 ;  /* 0x0000000200007245 */ /* 0x000fc80000201000 */
[----:B------:R-:W-:-:S05]  /*7910*/  F2FP.F16.F32.PACK_AB R0, RZ, R0 ;  /* 0x00000000ff00723e */ /* 0x000fca00000000ff */
[----:B------:R0:W-:Y:S01]  /*7920*/  STG.E.U16 desc[UR36][R16.64], R0 ;  /* 0x0000000010007986 */ /* 0x0001e2000c101524 */
[----:B------:R-:W-:Y:S05]  /*7930*/  BRA `(.L_x_7922) ;  /* 0x0000000800e07947 */ /* 0x000fea0003800000 */
.L_x_7925:
        /* <DEDUP_REMOVED lines=10> */
.L_x_7928:
[----:B------:R-:W-:-:S04]  /*79e0*/  I2FP.F32.U32 R2, R2 ;  /* 0x0000000200027245 */ /* 0x000fc80000201000 */
[----:B------:R-:W-:-:S04]  /*79f0*/  F2FP.F16.F32.PACK_AB R3, RZ, R2 ;  /* 0x00000002ff03723e */ /* 0x000fc800000000ff */
[----:B------:R-:W-:-:S05]  /*7a00*/  PRMT R3, R3, 0x5410, RZ ;  /* 0x0000541003037816 */ /* 0x000fca00000000ff */
[----:B------:R0:W-:Y:S01]  /*7a10*/  STG.E desc[UR36][R16.64], R3 ;  /* 0x0000000310007986 */ /* 0x0001e2000c101924 */
[----:B------:R-:W-:Y:S05]  /*7a20*/  BRA `(.L_x_7922) ;  /* 0x0000000800a47947 */ /* 0x000fea0003800000 */
.L_x_7927:
[----:B------:R-:W0:Y:S02]  /*7a30*/  I2F.F64.U32 R2, R2 ;  /* 0x0000000200027312 */ /* 0x000e240000201800 */
[----:B0-----:R0:W-:Y:S01]  /*7a40*/  STG.E.64 desc[UR36][R16.64], R2 ;  /* 0x0000000210007986 */ /* 0x0011e2000c101b24 */
[----:B------:R-:W-:Y:S05]  /*7a50*/  BRA `(.L_x_7922) ;  /* 0x0000000800987947 */ /* 0x000fea0003800000 */
.L_x_7917:
        /* <DEDUP_REMOVED lines=10> */
.L_x_7931:
[----:B------:R-:W0:Y:S01]  /*7b00*/  I2F.F64.U32 R4, R2 ;  /* 0x0000000200047312 */ /* 0x000e220000201800 */
[----:B------:R-:W-:-:S05]  /*7b10*/  CS2R R6, SRZ ;  /* 0x0000000000067805 */ /* 0x000fca000001ff00 */
[----:B0-----:R0:W-:Y:S01]  /*7b20*/  STG.E.128 desc[UR36][R16.64], R4 ;  /* 0x0000000410007986 */ /* 0x0011e2000c101d24 */
[----:B------:R-:W-:Y:S05]  /*7b30*/  BRA `(.L_x_7922) ;  /* 0x0000000800607947 */ /* 0x000fea0003800000 */
.L_x_7930:
        /* <DEDUP_REMOVED lines=21> */
.L_x_7935:
[----:B------:R-:W-:Y:S05]  /*7c90*/  BSYNC B0 ;  /* 0x0000000000007941 */ /* 0x000fea0003800000 */
.L_x_7934:
[----:B------:R-:W-:-:S05]  /*7ca0*/  LOP3.LUT R3, R0, R3, RZ, 0xfc, !PT ;  /* 0x0000000300037212 */ /* 0x000fca00078efcff */
[----:B------:R0:W-:Y:S01]  /*7cb0*/  STG.E.U8 desc[UR36][R16.64], R3 ;  /* 0x0000000310007986 */ /* 0x0001e2000c101124 */
[----:B------:R-:W-:Y:S05]  /*7cc0*/  BRA `(.L_x_7922) ;  /* 0x0000000400fc7947 */ /* 0x000fea0003800000 */
.L_x_7933:
        /* <DEDUP_REMOVED lines=13> */
.L_x_7937:
[----:B------:R-:W-:Y:S01]  /*7da0*/  IMAD.MOV.U32 R0, RZ, RZ, 0x7f ;  /* 0x0000007fff007424 */ /* 0x000fe200078e00ff */
[----:B------:R-:W-:-:S04]  /*7db0*/  ISETP.GT.U32.AND P0, PT, R2, 0x7f800000, PT ;  /* 0x7f8000000200780c */ /* 0x000fc80003f04070 */
[----:B------:R-:W-:-:S09]  /*7dc0*/  SEL R0, R0, 0x7c, P0 ;  /* 0x0000007c00007807 */ /* 0x000fd20000000000 */
.L_x_7938:
[----:B------:R-:W-:Y:S05]  /*7dd0*/  BSYNC B0 ;  /* 0x0000000000007941 */ /* 0x000fea0003800000 */
.L_x_7936:
[----:B------:R-:W-:-:S04]  /*7de0*/  LOP3.LUT R2, R3, 0x80000000, RZ, 0xc0, !PT ;  /* 0x8000000003027812 */ /* 0x000fc800078ec0ff */
[----:B------:R-:W-:-:S04]  /*7df0*/  SHF.R.U32.HI R3, RZ, 0x18, R2 ;  /* 0x00000018ff037819 */ /* 0x000fc80000011602 */
[----:B------:R-:W-:-:S05]  /*7e00*/  LOP3.LUT R3, R0, R3, RZ, 0xfc, !PT ;  /* 0x0000000300037212 */ /* 0x000fca00078efcff */
[----:B------:R0:W-:Y:S01]  /*7e10*/  STG.E.U8 desc[UR36][R16.64], R3 ;  /* 0x0000000310007986 */ /* 0x0001e2000c101124 */
[----:B------:R-:W-:Y:S05]  /*7e20*/  BRA `(.L_x_7922) ;  /* 0x0000000400a47947 */ /* 0x000fea0003800000 */
.L_x_7932:
[----:B------:R-:W-:-:S04]  /*7e30*/  I2FP.F32.U32 R0, R2 ;  /* 0x0000000200007245 */ /* 0x000fc80000201000 */
[----:B------:R-:W-:-:S05]  /*7e40*/  F2FP.BF16.F32.PACK_AB R0, RZ, R0 ;  /* 0x00000000ff00723e */ /* 0x000fca00000010ff */
[----:B------:R0:W-:Y:S01]  /*7e50*/  STG.E.U16 desc[UR36][R16.64], R0 ;  /* 0x0000000010007986 */ /* 0x0001e2000c101524 */
[----:B------:R-:W-:Y:S05]  /*7e60*/  BRA `(.L_x_7922) ;  /* 0x0000000400947947 */ /* 0x000fea0003800000 */
.L_x_7929:
        /* <DEDUP_REMOVED lines=10> */
.L_x_7941:
        /* <DEDUP_REMOVED lines=17> */
.L_x_7944:
[----:B------:R-:W-:-:S04]  /*8020*/  LOP3.LUT R2, R3, 0x80000000, RZ, 0xc0, !PT ;  /* 0x8000000003027812 */ /* 0x000fc800078ec0ff */
[----:B------:R-:W-:-:S04]  /*8030*/  SHF.R.U32.HI R3, RZ, 0x18, R2 ;  /* 0x00000018ff037819 */ /* 0x000fc80000011602 */
[----:B------:R-:W-:-:S04]  /*8040*/  LOP3.LUT R0, R0, R3, RZ, 0xfc, !PT ;  /* 0x0000000300007212 */ /* 0x000fc800078efcff */
[----:B------:R-:W-:-:S07]  /*8050*/  PRMT R8, R0, 0x7610, R8 ;  /* 0x0000761000087816 */ /* 0x000fce0000000008 */
.L_x_7943:
[----:B------:R-:W-:Y:S05]  /*8060*/  BSYNC B0 ;  /* 0x0000000000007941 */ /* 0x000fea0003800000 */
.L_x_7942:
[----:B------:R0:W-:Y:S01]  /*8070*/  STG.E.U8 desc[UR36][R16.64], R8 ;  /* 0x0000000810007986 */ /* 0x0001e2000c101124 */
[----:B------:R-:W-:Y:S05]  /*8080*/  BRA `(.L_x_7922) ;  /* 0x00000004000c7947 */ /* 0x000fea0003800000 */
.L_x_7940:
        /* <DEDUP_REMOVED lines=17> */
.L_x_7947:
[----:B------:R-:W-:-:S04]  /*81a0*/  LOP3.LUT R2, R3, 0x80000000, RZ, 0xc0, !PT ;  /* 0x8000000003027812 */ /* 0x000fc800078ec0ff */
[----:B------:R-:W-:-:S04]  /*81b0*/  SHF.R.U32.HI R3, RZ, 0x18, R2 ;  /* 0x00000018ff037819 */ /* 0x000fc80000011602 */
[----:B------:R-:W-:-:S04]  /*81c0*/  LOP3.LUT R0, R0, R3, RZ, 0xfc, !PT ;  /* 0x0000000300007212 */ /* 0x000fc800078efcff */
[----:B------:R-:W-:-:S07]  /*81d0*/  PRMT R8, R0, 0x7610, R8 ;  /* 0x0000761000087816 */ /* 0x000fce0000000008 */
.L_x_7946:
[----:B------:R-:W-:Y:S05]  /*81e0*/  BSYNC B0 ;  /* 0x0000000000007941 */ /* 0x000fea0003800000 */
.L_x_7945:
[----:B------:R0:W-:Y:S01]  /*81f0*/  STG.E.U8 desc[UR36][R16.64], R8 ;  /* 0x0000000810007986 */ /* 0x0001e2000c101124 */
[----:B------:R-:W-:Y:S05]  /*8200*/  BRA `(.L_x_7922) ;  /* 0x0000000000ac7947 */ /* 0x000fea0003800000 */
.L_x_7939:
        /* <DEDUP_REMOVED lines=22> */
.L_x_7921:
        /* <DEDUP_REMOVED lines=16> */
.L_x_7950:
[----:B------:R-:W-:Y:S05]  /*8470*/  BRA `(.L_x_7922) ;  /* 0x0000000000107947 */ /* 0x000fea0003800000 */
.L_x_7949:
[----:B------:R-:W-:-:S05]  /*8480*/  IMAD.MOV.U32 R3, RZ, RZ, RZ ;  /* 0x000000ffff037224 */ /* 0x000fca00078e00ff */
[----:B------:R0:W-:Y:S01]  /*8490*/  STG.E.64 desc[UR36][R16.64], R2 ;  /* 0x0000000210007986 */ /* 0x0001e2000c101b24 */
[----:B------:R-:W-:Y:S05]  /*84a0*/  BRA `(.L_x_7922) ;  /* 0x0000000000047947 */ /* 0x000fea0003800000 */
.L_x_7948:
[----:B------:R0:W-:Y:S02]  /*84b0*/  STG.E desc[UR36][R16.64], R2 ;  /* 0x0000000210007986 */ /* 0x0001e4000c101924 */
.L_x_7922:
[----:B------:R-:W-:-:S07]  /*84c0*/  VIADD R19, R19, 0x80 ;  /* 0x0000008013137836 */ /* 0x000fce0000000000 */
.L_x_7849:
[----:B------:R-:W-:Y:S05]  /*84d0*/  BSYNC B6 ;  /* 0x0000000000067941 */ /* 0x000fea0003800000 */
.L_x_7848:
        /* <DEDUP_REMOVED lines=358> */
.L_x_7953:
        /* <DEDUP_REMOVED lines=20> */
.L_x_7957:
[----:B------:R0:W5:Y:S01]  /*9c80*/  LDG.E.U8 R22, desc[UR36][R2.64] ;  /* 0x0000002402167981 */ /* 0x000162000c1e1100 */
[----:B------:R-:W-:Y:S05]  /*9c90*/  BRA `(.L_x_7959) ;  /* 0x0000000c00547947 */ /* 0x000fea0003800000 */
.L_x_7956:
        /* <DEDUP_REMOVED lines=8> */
.L_x_7961:
[----:B------:R0:W5:Y:S01]  /*9d20*/  LDG.E.U16 R22, desc[UR36][R2.64] ;  /* 0x0000002402167981 */ /* 0x000162000c1e1500 */
[----:B------:R-:W-:Y:S05]  /*9d30*/  BRA `(.L_x_7959) ;  /* 0x0000000c002c7947 */ /* 0x000fea0003800000 */
.L_x_7960:
[----:B------:R0:W5:Y:S01]  /*9d40*/  LDG.E.U16 R22, desc[UR36][R2.64] ;  /* 0x0000002402167981 */ /* 0x000162000c1e1500 */
[----:B------:R-:W-:Y:S05]  /*9d50*/  BRA `(.L_x_7959) ;  /* 0x0000000c00247947 */ /* 0x000fea0003800000 */
.L_x_7955:
        /* <DEDUP_REMOVED lines=9> */
.L_x_7963:
[----:B------:R-:W2:Y:S02]  /*9df0*/  LDG.E.U16 R0, desc[UR36][R2.64] ;  /* 0x0000002402007981 */ /* 0x000ea4000c1e1500 */
[----:B--2---:R-:W-:-:S06]  /*9e00*/  HADD2.F32 R0, -RZ, R0.H0_H0 ;  /* 0x20000000ff007230 */ /* 0x004fcc0000004100 */
[----:B------:R-:W0:Y:S02]  /*9e10*/  F2I.FTZ.TRUNC.NTZ R0, R0 ;  /* 0x0000000000007305 */ /* 0x000e24000021f100 */
[----:B0-----:R-:W-:Y:S01]  /*9e20*/  PRMT R22, R0, 0x7610, R22 ;  /* 0x0000761000167816 */ /* 0x001fe20000000016 */
[----:B------:R-:W-:Y:S06]  /*9e30*/  BRA `(.L_x_7959) ;  /* 0x0000000800ec7947 */ /* 0x000fec0003800000 */
.L_x_7962:
[----:B------:R-:W-:-:S13]  /*9e40*/  ISETP.NE.AND P0, PT, R4, 0x7, PT ;  /* 0x000000070400780c */ /* 0x000fda0003f05270 */
[----:B------:R-:W-:Y:S05]  /*9e50*/  @!P0 BRA `(.L_x_7964) ;  /* 0x0000000000308947 */ /* 0x000fea0003800000 */
[----:B------:R-:W-:-:S13]  /*9e60*/  ISETP.NE.AND P0, PT, R4, 0x8, PT ;  /* 0x000000080400780c */ /* 0x000fda0003f05270 */
[----:B------:R-:W-:Y:S05]  /*9e70*/  @!P0 BRA `(.L_x_7965) ;  /* 0x0000000000148947 */ /* 0x000fea0003800000 */
[----:B------:R-:W-:-:S13]  /*9e80*/  ISETP.NE.AND P0, PT, R4, 0x9, PT ;  /* 0x000000090400780c */ /* 0x000fda0003f05270 */
[----:B------:R-:W-:Y:S05]  /*9e90*/  @P0 BRA `(.L_x_7958) ;  /* 0x0000000800800947 */ /* 0x000fea0003800000 */
[----:B------:R-:W2:Y:S02]  /*9ea0*/  LDG.E R2, desc[UR36][R2.64] ;  /* 0x0000002402027981 */ /* 0x000ea4000c1e1900 */
[----:B--2---:R4:W0:Y:S01]  /*9eb0*/  F2I.FTZ.TRUNC.NTZ R22, R2 ;  /* 0x0000000200167305 */ /* 0x004822000021f100 */
[----:B------:R-:W-:Y:S05]  /*9ec0*/  BRA `(.L_x_7959) ;  /* 0x0000000800c87947 */ /* 0x000fea0003800000 */
.L_x_7965:
[----:B------:R-:W2:Y:S02]  /*9ed0*/  LDG.E.U16 R2, desc[UR36][R2.64] ;  /* 0x0000002402027981 */ /* 0x000ea4000c1e1500 */
[----:B--2---:R-:W-:-:S06]  /*9ee0*/  HADD2.F32 R0, -RZ, R2.H0_H0 ;  /* 0x20000002ff007230 */ /* 0x004fcc0000004100 */
[----:B------:R-:W0:Y:S02]  /*9ef0*/  F2I.FTZ.TRUNC.NTZ R0, R0 ;  /* 0x0000000000007305 */ /* 0x000e24000021f100 */
[----:B0-----:R-:W-:Y:S01]  /*9f00*/  PRMT R22, R0, 0x7610, R22 ;  /* 0x0000761000167816 */ /* 0x001fe20000000016 */
[----:B------:R-:W-:Y:S06]  /*9f10*/  BRA `(.L_x_7959) ;  /* 0x0000000800b47947 */ /* 0x000fec0003800000 */
.L_x_7964:
[----:B------:R-:W2:Y:S02]  /*9f20*/  LDG.E.64 R2, desc[UR36][R2.64] ;  /* 0x0000002402027981 */ /* 0x000ea4000c1e1b00 */
[----:B--2---:R2:W3:Y:S01]  /*9f30*/  F2I.F64.TRUNC R22, R2 ;  /* 0x0000000200167311 */ /* 0x0044e2000030d100 */
[----:B------:R-:W-:Y:S05]  /*9f40*/  BRA `(.L_x_7959) ;  /* 0x0000000800a87947 */ /* 0x000fea0003800000 */
.L_x_7954:
        /* <DEDUP_REMOVED lines=12> */
.L_x_7968:
[----:B------:R-:W2:Y:S02]  /*a010*/  LDG.E.64 R2, desc[UR36][R2.64] ;  /* 0x0000002402027981 */ /* 0x000ea4000c1e1b00 */
[----:B--2---:R0:W1:Y:S01]  /*a020*/  F2I.F64.TRUNC R22, R2 ;  /* 0x0000000200167311 */ /* 0x004062000030d100 */
[----:B------:R-:W-:Y:S05]  /*a030*/  BRA `(.L_x_7959) ;  /* 0x00000008006c7947 */ /* 0x000fea0003800000 */
.L_x_7967:
        /* <DEDUP_REMOVED lines=28> */
.L_x_7970:
        /* <DEDUP_REMOVED lines=15> */
.L_x_7969:
[----:B------:R-:W2:Y:S02]  /*a2f0*/  LDG.E.U16 R0, desc[UR36][R2.64] ;  /* 0x0000002402007981 */ /* 0x000ea4000c1e1500 */
[----:B--2---:R-:W-:-:S06]  /*a300*/  IMAD.U32 R0, R0, 0x10000, RZ ;  /* 0x0001000000007824 */ /* 0x004fcc00078e00ff */
[----:B------:R-:W0:Y:S02]  /*a310*/  F2I.FTZ.TRUNC.NTZ R0, R0 ;  /* 0x0000000000007305 */ /* 0x000e24000021f100 */
[----:B0-----:R-:W-:Y:S01]  /*a320*/  PRMT R22, R0, 0x7610, R22 ;  /* 0x0000761000167816 */ /* 0x001fe20000000016 */
[----:B------:R-:W-:Y:S06]  /*a330*/  BRA `(.L_x_7959) ;  /* 0x0000000400ac7947 */ /* 0x000fec0003800000 */
.L_x_7966:
        /* <DEDUP_REMOVED lines=10> */
.L_x_7973:
        /* <DEDUP_REMOVED lines=21> */
.L_x_7977:
[----:B------:R-:W-:Y:S05]  /*a530*/  BSYNC B1 ;  /* 0x0000000000017941 */ /* 0x000fea0003800000 */
.L_x_7976:
[----:B------:R-:W-:Y:S01]  /*a540*/  LEA R3, R0, 0x3b800000, 0x17 ;  /* 0x3b80000000037811 */ /* 0x000fe200078eb8ff */
[----:B------:R-:W-:-:S05]  /*a550*/  IMAD.SHL.U32 R0, R2, 0x100000, RZ ;  /* 0x0010000002007824 */ /* 0x000fca00078e00ff */
[----:B------:R-:W-:-:S07]  /*a560*/  LOP3.LUT R0, R3, R0, R4, 0xfe, !PT ;  /* 0x0000000003007212 */ /* 0x000fce00078efe04 */
.L_x_7975:
[----:B------:R-:W-:Y:S05]  /*a570*/  BSYNC B0 ;  /* 0x0000000000007941 */ /* 0x000fea0003800000 */
.L_x_7974:
[----:B------:R-:W0:Y:S02]  /*a580*/  F2I.FTZ.TRUNC.NTZ R0, R0 ;  /* 0x0000000000007305 */ /* 0x000e24000021f100 */
[----:B0-----:R-:W-:Y:S01]  /*a590*/  PRMT R22, R0, 0x7610, R22 ;  /* 0x0000761000167816 */ /* 0x001fe20000000016 */
[----:B------:R-:W-:Y:S06]  /*a5a0*/  BRA `(.L_x_7959) ;  /* 0x0000000400107947 */ /* 0x000fec0003800000 */
.L_x_7972:
        /* <DEDUP_REMOVED lines=21> */
.L_x_7981:
[----:B------:R-:W-:Y:S05]  /*a700*/  BSYNC B1 ;  /* 0x0000000000017941 */ /* 0x000fea0003800000 */
.L_x_7980:
[----:B------:R-:W-:Y:S01]  /*a710*/  LEA R3, R0, 0x37800000, 0x17 ;  /* 0x3780000000037811 */ /* 0x000fe200078eb8ff */
[----:B------:R-:W-:-:S05]  /*a720*/  IMAD.SHL.U32 R0, R2, 0x200000, RZ ;  /* 0x0020000002007824 */ /* 0x000fca00078e00ff */
[----:B------:R-:W-:-:S07]  /*a730*/  LOP3.LUT R0, R3, R0, R4, 0xfe, !PT ;  /* 0x0000000003007212 */ /* 0x000fce00078efe04 */
.L_x_7979:
[----:B------:R-:W-:Y:S05]  /*a740*/  BSYNC B0 ;  /* 0x0000000000007941 */ /* 0x000fea0003800000 */
.L_x_7978:
[----:B------:R-:W0:Y:S02]  /*a750*/  F2I.FTZ.TRUNC.NTZ R0, R0 ;  /* 0x0000000000007305 */ /* 0x000e24000021f100 */
[----:B0-----:R-:W-:Y:S01]  /*a760*/  PRMT R22, R0, 0x7610, R22 ;  /* 0x0000761000167816 */ /* 0x001fe20000000016 */
[----:B------:R-:W-:Y:S06]  /*a770*/  BRA `(.L_x_7959) ;  /* 0x00000000009c7947 */ /* 0x000fec0003800000 */
.L_x_7971:
        /* <DEDUP_REMOVED lines=14> */
.L_x_7985:
[----:B------:R-:W-:Y:S05]  /*a860*/  BSYNC B0 ;  /* 0x0000000000007941 */ /* 0x000fea0003800000 */
.L_x_7984:
[----:B------:R-:W0:Y:S02]  /*a870*/  F2I.FTZ.TRUNC.NTZ R0, R0 ;  /* 0x0000000000007305 */ /* 0x000e24000021f100 */
[----:B0-----:R-:W-:Y:S01]  /*a880*/  PRMT R22, R0, 0x7610, R22 ;  /* 0x0000761000167816 */ /* 0x001fe20000000016 */
[----:B------:R-:W-:Y:S06]  /*a890*/  BRA `(.L_x_7959) ;  /* 0x0000000000547947 */ /* 0x000fec0003800000 */
.L_x_7958:
        /* <DEDUP_REMOVED lines=16> */
.L_x_7986:
[----:B------:R-:W-:Y:S01]  /*a9a0*/  PRMT R22, RZ, 0x7610, R22 ;  /* 0x00007610ff167816 */ /* 0x000fe20000000016 */
[----:B------:R-:W-:Y:S06]  /*a9b0*/  BRA `(.L_x_7959) ;  /* 0x00000000000c7947 */ /* 0x000fec0003800000 */
.L_x_7983:
[----:B------:R0:W5:Y:S01]  /*a9c0*/  LDG.E.U16 R22, desc[UR36][R2.64] ;  /* 0x0000002402167981 */ /* 0x000162000c1e1500 */
[----:B------:R-:W-:Y:S05]  /*a9d0*/  BRA `(.L_x_7959) ;  /* 0x0000000000047947 */ /* 0x000fea0003800000 */
.L_x_7982:
[----:B------:R0:W5:Y:S02]  /*a9e0*/  LDG.E.U16 R22, desc[UR36][R2.64] ;  /* 0x0000002402167981 */ /* 0x000164000c1e1500 */
.L_x_7959:
[----:B------:R-:W1:Y:S01]  /*a9f0*/  LDC.U8 R4, c[0x0][0x493] ;  /* 0x000124c0ff047b82 */ /* 0x000e620000000000 */
[----:B------:R-:W-:Y:S02]  /*aa00*/  ULDC.64 UR4, c[0x0][0x488] ;  /* 0x0001220000047ab9 */ /* 0x000fe40000000a00 */
[----:B0-2-4-:R-:W-:-:S05]  /*aa10*/  IADD3 R2, P0, R18, UR4, RZ ;  /* 0x0000000412027c10 */ /* 0x015fca000ff1e0ff */
        /* <DEDUP_REMOVED lines=14> */
.L_x_7990:
[----:B------:R0:W5:Y:S01]  /*ab00*/  LDG.E.U8 R0, desc[UR36][R2.64] ;  /* 0x0000002402007981 */ /* 0x000162000c1e1100 */
[----:B------:R-:W-:Y:S05]  /*ab10*/  BRA `(.L_x_7992) ;  /* 0x0000000c00547947 */ /* 0x000fea0003800000 */
.L_x_7989:
        /* <DEDUP_REMOVED lines=8> */
.L_x_7994:
[----:B------:R0:W5:Y:S01]  /*aba0*/  LDG.E.U16 R0, desc[UR36][R2.64] ;  /* 0x0000002402007981 */ /* 0x000162000c1e1500 */
[----:B------:R-:W-:Y:S05]  /*abb0*/  BRA `(.L_x_7992) ;  /* 0x0000000c002c7947 */ /* 0x000fea0003800000 */
.L_x_7993:
[----:B------:R0:W5:Y:S01]  /*abc0*/  LDG.E.U16 R0, desc[UR36][R2.64] ;  /* 0x0000002402007981 */ /* 0x000162000c1e1500 */
[----:B------:R-:W-:Y:S05]  /*abd0*/  BRA `(.L_x_7992) ;  /* 0x0000000c00247947 */ /* 0x000fea0003800000 */
.L_x_7988:
        /* <DEDUP_REMOVED lines=9> */
.L_x_7996:
[----:B------:R-:W2:Y:S02]  /*ac70*/  LDG.E.U16 R4, desc[UR36][R2.64] ;  /* 0x0000002402047981 */ /* 0x000ea4000c1e1500 */
[----:B--2---:R-:W-:-:S06]  /*ac80*/  HADD2.F32 R4, -RZ, R4.H0_H0 ;  /* 0x20000004ff047230 */ /* 0x004fcc0000004100 */
[----:B------:R-:W0:Y:S02]  /*ac90*/  F2I.FTZ.TRUNC.NTZ R4, R4 ;  /* 0x0000000400047305 */ /* 0x000e24000021f100 */
[----:B0-----:R-:W-:Y:S01]  /*aca0*/  PRMT R0, R4, 0x7610, R0 ;  /* 0x0000761004007816 */ /* 0x001fe20000000000 */
[----:B------:R-:W-:Y:S06]  /*acb0*/  BRA `(.L_x_7992) ;  /* 0x0000000800ec7947 */ /* 0x000fec0003800000 */
.L_x_7995:
[----:B------:R-:W-:-:S13]  /*acc0*/  ISETP.NE.AND P0, PT, R0, 0x7, PT ;  /* 0x000000070000780c */ /* 0x000fda0003f05270 */
[----:B------:R-:W-:Y:S05]  /*acd0*/  @!P0 BRA `(.L_x_7997) ;  /* 0x0000000000308947 */ /* 0x000fea0003800000 */
[----:B------:R-:W-:-:S13]  /*ace0*/  ISETP.NE.AND P0, PT, R0, 0x8, PT ;  /* 0x000000080000780c */ /* 0x000fda0003f05270 */
[----:B------:R-:W-:Y:S05]  /*acf0*/  @!P0 BRA `(.L_x_7998) ;  /* 0x0000000000148947 */ /* 0x000fea0003800000 */
[----:B------:R-:W-:-:S13]  /*ad00*/  ISETP.NE.AND P0, PT, R0, 0x9, PT ;  /* 0x000000090000780c */ /* 0x000fda0003f05270 */
[----:B------:R-:W-:Y:S05]  /*ad10*/  @P0 BRA `(.L_x_7991) ;  /* 0x0000000800800947 */ /* 0x000fea0003800000 */
[----:B------:R-:W2:Y:S02]  /*ad20*/  LDG.E R2, desc[UR36][R2.64] ;  /* 0x0000002402027981 */ /* 0x000ea4000c1e1900 */
[----:B--2---:R2:W4:Y:S01]  /*ad30*/  F2I.FTZ.TRUNC.NTZ R0, R2 ;  /* 0x0000000200007305 */ /* 0x004522000021f100 */
[----:B------:R-:W-:Y:S05]  /*ad40*/  BRA `(.L_x_7992) ;  /* 0x0000000800c87947 */ /* 0x000fea0003800000 */
.L_x_7998:
[----:B------:R-:W2:Y:S02]  /*ad50*/  LDG.E.U16 R2, desc[UR36][R2.64] ;  /* 0x0000002402027981 */ /* 0x000ea4000c1e1500 */
[----:B--2---:R-:W-:-:S06]  /*ad60*/  HADD2.F32 R4, -RZ, R2.H0_H0 ;  /* 0x20000002ff047230 */ /* 0x004fcc0000004100 */
[----:B------:R-:W0:Y:S02]  /*ad70*/  F2I.FTZ.TRUNC.NTZ R4, R4 ;  /* 0x0000000400047305 */ /* 0x000e24000021f100 */
[----:B0-----:R-:W-:Y:S01]  /*ad80*/  PRMT R0, R4, 0x7610, R0 ;  /* 0x0000761004007816 */ /* 0x001fe20000000000 */
[----:B------:R-:W-:Y:S06]  /*ad90*/  BRA `(.L_x_7992) ;  /* 0x0000000800b47947 */ /* 0x000fec0003800000 */
.L_x_7997:
[----:B------:R-:W2:Y:S02]  /*ada0*/  LDG.E.64 R2, desc[UR36][R2.64] ;  /* 0x0000002402027981 */ /* 0x000ea4000c1e1b00 */
[----:B--2---:R0:W1:Y:S01]  /*adb0*/  F2I.F64.TRUNC R0, R2 ;  /* 0x0000000200007311 */ /* 0x004062000030d100 */
[----:B------:R-:W-:Y:S05]  /*adc0*/  BRA `(.L_x_7992) ;  /* 0x0000000800a87947 */ /* 0x000fea0003800000 */
.L_x_7987:
        /* <DEDUP_REMOVED lines=12> */
.L_x_8001:
[----:B------:R-:W2:Y:S02]  /*ae90*/  LDG.E.64 R2, desc[UR36][R2.64] ;  /* 0x0000002402027981 */ /* 0x000ea4000c1e1b00 */
[----:B--2---:R0:W1:Y:S01]  /*aea0*/  F2I.F64.TRUNC R0, R2 ;  /* 0x0000000200007311 */ /* 0x004062000030d100 */
[----:B------:R-:W-:Y:S05]  /*aeb0*/  BRA `(.L_x_7992) ;  /* 0x00000008006c7947 */ /* 0x000fea0003800000 */
.L_x_8000:
        /* <DEDUP_REMOVED lines=28> */
.L_x_8003:
        /* <DEDUP_REMOVED lines=15> */
.L_x_8002:
[----:B------:R-:W2:Y:S02]  /*b170*/  LDG.E.U16 R4, desc[UR36][R2.64] ;  /* 0x0000002402047981 */ /* 0x000ea4000c1e1500 */
[----:B--2---:R-:W-:-:S06]  /*b180*/  IMAD.U32 R4, R4, 0x10000, RZ ;  /* 0x0001000004047824 */ /* 0x004fcc00078e00ff */
[----:B------:R-:W0:Y:S02]  /*b190*/  F2I.FTZ.TRUNC.NTZ R4, R4 ;  /* 0x0000000400047305 */ /* 0x000e24000021f100 */
[----:B0-----:R-:W-:Y:S01]  /*b1a0*/  PRMT R0, R4, 0x7610, R0 ;  /* 0x0000761004007816 */ /* 0x001fe20000000000 */
[----:B------:R-:W-:Y:S06]  /*b1b0*/  BRA `(.L_x_7992) ;  /* 0x0000000400ac7947 */ /* 0x000fec0003800000 */
.L_x_7999:
        /* <DEDUP_REMOVED lines=10> */
.L_x_8006:
        /* <DEDUP_REMOVED lines=21> */
.L_x_8010:
[----:B------:R-:W-:Y:S05]  /*b3b0*/  BSYNC B1 ;  /* 0x0000000000017941 */ /* 0x000fea0003800000 */
.L_x_8009:
[----:B------:R-:W-:Y:S01]  /*b3c0*/  IMAD.SHL.U32 R2, R2, 0x100000, RZ ;  /* 0x0010000002027824 */ /* 0x000fe200078e00ff */
[----:B------:R-:W-:-:S04]  /*b3d0*/  LEA R3, R0, 0x3b800000, 0x17 ;  /* 0x3b80000000037811 */ /* 0x000fc800078eb8ff */
[----:B------:R-:W-:-:S07]  /*b3e0*/  LOP3.LUT R4, R3, R2, R4, 0xfe, !PT ;  /* 0x0000000203047212 */ /* 0x000fce00078efe04 */
.L_x_8008:
[----:B------:R-:W-:Y:S05]  /*b3f0*/  BSYNC B0 ;  /* 0x0000000000007941 */ /* 0x000fea0003800000 */
.L_x_8007:
[----:B------:R-:W0:Y:S02]  /*b400*/  F2I.FTZ.TRUNC.NTZ R4, R4 ;  /* 0x0000000400047305 */ /* 0x000e24000021f100 */
[----:B0-----:R-:W-:Y:S01]  /*b410*/  PRMT R0, R4, 0x7610, R0 ;  /* 0x0000761004007816 */ /* 0x001fe20000000000 */
[----:B------:R-:W-:Y:S06]  /*b420*/  BRA `(.L_x_7992) ;  /* 0x0000000400107947 */ /* 0x000fec0003800000 */
.L_x_8005:
        /* <DEDUP_REMOVED lines=21> */
.L_x_8014:
[----:B------:R-:W-:Y:S05]  /*b580*/  BSYNC B1 ;  /* 0x0000000000017941 */ /* 0x000fea0003800000 */
.L_x_8013:
[----:B------:R-:W-:Y:S01]  /*b590*/  IMAD.SHL.U32 R2, R2, 0x200000, RZ ;  /* 0x0020000002027824 */ /* 0x000fe200078e00ff */
[----:B------:R-:W-:-:S04]  /*b5a0*/  LEA R3, R0, 0x37800000, 0x17 ;  /* 0x3780000000037811 */ /* 0x000fc800078eb8ff */
[----:B------:R-:W-:-:S07]  /*b5b0*/  LOP3.LUT R4, R3, R2, R4, 0xfe, !PT ;  /* 0x0000000203047212 */ /* 0x000fce00078efe04 */
.L_x_8012:
[----:B------:R-:W-:Y:S05]  /*b5c0*/  BSYNC B0 ;  /* 0x0000000000007941 */ /* 0x000fea0003800000 */
.L_x_8011:
[----:B------:R-:W0:Y:S02]  /*b5d0*/  F2I.FTZ.TRUNC.NTZ R4, R4 ;  /* 0x0000000400047305 */ /* 0x000e24000021f100 */
[----:B0-----:R-:W-:Y:S01]  /*b5e0*/  PRMT R0, R4, 0x7610, R0 ;  /* 0x0000761004007816 */ /* 0x001fe20000000000 */
[----:B------:R-:W-:Y:S06]  /*b5f0*/  BRA `(.L_x_7992) ;  /* 0x00000000009c7947 */ /* 0x000fec0003800000 */
.L_x_8004:
        /* <DEDUP_REMOVED lines=14> */
.L_x_8018:
[----:B------:R-:W-:Y:S05]  /*b6e0*/  BSYNC B0 ;  /* 0x0000000000007941 */ /* 0x000fea0003800000 */
.L_x_8017:
[----:B------:R-:W0:Y:S02]  /*b6f0*/  F2I.FTZ.TRUNC.NTZ R4, R4 ;  /* 0x0000000400047305 */ /* 0x000e24000021f100 */
[----:B0-----:R-:W-:Y:S01]  /*b700*/  PRMT R0, R4, 0x7610, R0 ;  /* 0x0000761004007816 */ /* 0x001fe20000000000 */
[----:B------:R-:W-:Y:S06]  /*b710*/  BRA `(.L_x_7992) ;  /* 0x0000000000547947 */ /* 0x000fec0003800000 */
.L_x_7991:
        /* <DEDUP_REMOVED lines=15> */
[----:B0--3-5:R-:W-:Y:S05]  /*b810*/  CALL.ABS.NOINC R2 ;  /* 0x0000000002007343 */ /* 0x029fea0003c00000 */
.L_x_8019:
[----:B------:R-:W-:Y:S01]  /*b820*/  PRMT R0, RZ, 0x7610, R0 ;  /* 0x00007610ff007816 */ /* 0x000fe20000000000 */
[----:B------:R-:W-:Y:S06]  /*b830*/  BRA `(.L_x_7992) ;  /* 0x00000000000c7947 */ /* 0x000fec0003800000 */
.L_x_8016:
[----:B------:R0:W5:Y:S01]  /*b840*/  LDG.E.U16 R0, desc[UR36][R2.64] ;  /* 0x0000002402007981 */ /* 0x000162000c1e1500 */
[----:B------:R-:W-:Y:S05]  /*b850*/  BRA `(.L_x_7992) ;  /* 0x0000000000047947 */ /* 0x000fea0003800000 */
.L_x_8015:
[----:B------:R0:W5:Y:S02]  /*b860*/  LDG.E.U16 R0, desc[UR36][R2.64] ;  /* 0x0000002402007981 */ /* 0x000164000c1e1500 */
.L_x_7992:
[----:B------:R-:W0:Y:S01]  /*b870*/  LDC.U8 R4, c[0x0][0x491] ;  /* 0x00012440ff047b82 */ /* 0x000e220000000000 */
[----:B-1--45:R-:W-:Y:S02]  /*b880*/  PRMT R0, R0, 0x9910, RZ ;  /* 0x0000991000007816 */ /* 0x032fe400000000ff */
[----:B0-23--:R-:W-:Y:S02]  /*b890*/  PRMT R2, R22, 0x9910, RZ ;  /* 0x0000991016027816 */ /* 0x00dfe400000000ff */
        /* <DEDUP_REMOVED lines=17> */
.L_x_8023:
[----:B------:R0:W-:Y:S01]  /*b9b0*/  STG.E.U8 desc[UR36][R16.64], R2 ;  /* 0x0000000210007986 */ /* 0x0001e2000c101124 */
[----:B------:R-:W-:Y:S05]  /*b9c0*/  BRA `(.L_x_8025) ;  /* 0x0000000c00487947 */ /* 0x000fea0003800000 */
.L_x_8022:
        /* <DEDUP_REMOVED lines=9> */
.L_x_8027:
[----:B------:R0:W-:Y:S01]  /*ba60*/  STG.E desc[UR36][R16.64], R2 ;  /* 0x0000000210007986 */ /* 0x0001e2000c101924 */
[----:B------:R-:W-:Y:S05]  /*ba70*/  BRA `(.L_x_8025) ;  /* 0x0000000c001c7947 */ /* 0x000fea0003800000 */
.L_x_8026:
[----:B------:R0:W-:Y:S01]  /*ba80*/  STG.E.U16 desc[UR36][R16.64], R2 ;  /* 0x0000000210007986 */ /* 0x0001e2000c101524 */
[----:B------:R-:W-:Y:S05]  /*ba90*/  BRA `(.L_x_8025) ;  /* 0x0000000c00147947 */ /* 0x000fea0003800000 */
.L_x_8021:
        /* <DEDUP_REMOVED lines=9> */
.L_x_8029:
[----:B------:R-:W-:-:S04]  /*bb30*/  I2FP.F32.U32 R0, R2 ;  /* 0x0000000200007245 */ /* 0x000fc80000201000 */
[----:B------:R-:W-:-:S05]  /*bb40*/  F2FP.F16.F32.PACK_AB R0, RZ, R0 ;  /* 0x00000000ff00723e */ /* 0x000fca00000000ff */
[----:B------:R0:W-:Y:S01]  /*bb50*/  STG.E.U16 desc[UR36][R16.64], R0 ;  /* 0x0000000010007986 */ /* 0x0001e2000c101524 */
[----:B------:R-:W-:Y:S05]  /*bb60*/  BRA `(.L_x_8025) ;  /* 0x0000000800e07947 */ /* 0x000fea0003800000 */
.L_x_8028:
        /* <DEDUP_REMOVED lines=10> */
.L_x_8031:
[----:B------:R-:W-:-:S04]  /*bc10*/  I2FP.F32.U32 R2, R2 ;  /* 0x0000000200027245 */ /* 0x000fc80000201000 */
[----:B------:R-:W-:-:S04]  /*bc20*/  F2FP.F16.F32.PACK_AB R3, RZ, R2 ;  /* 0x00000002ff03723e */ /* 0x000fc800000000ff */
[----:B------:R-:W-:-:S05]  /*bc30*/  PRMT R3, R3, 0x5410, RZ ;  /* 0x0000541003037816 */ /* 0x000fca00000000ff */
[----:B------:R0:W-:Y:S01]  /*bc40*/  STG.E desc[UR36][R16.64], R3 ;  /* 0x0000000310007986 */ /* 0x0001e2000c101924 */
[----:B------:R-:W-:Y:S05]  /*bc50*/  BRA `(.L_x_8025) ;  /* 0x0000000800a47947 */ /* 0x000fea0003800000 */
.L_x_8030:
[----:B------:R-:W0:Y:S02]  /*bc60*/  I2F.F64.U32 R2, R2 ;  /* 0x0000000200027312 */ /* 0x000e240000201800 */
[----:B0-----:R0:W-:Y:S01]  /*bc70*/  STG.E.64 desc[UR36][R16.64], R2 ;  /* 0x0000000210007986 */ /* 0x0011e2000c101b24 */
[----:B------:R-:W-:Y:S05]  /*bc80*/  BRA `(.L_x_8025) ;  /* 0x0000000800987947 */ /* 0x000fea0003800000 */
.L_x_8020:
        /* <DEDUP_REMOVED lines=10> */
.L_x_8034:
[----:B------:R-:W0:Y:S01]  /*bd30*/  I2F.F64.U32 R4, R2 ;  /* 0x0000000200047312 */ /* 0x000e220000201800 */
[----:B------:R-:W-:-:S05]  /*bd40*/  CS2R R6, SRZ ;  /* 0x0000000000067805 */ /* 0x000fca000001ff00 */
[----:B0-----:R0:W-:Y:S01]  /*bd50*/  STG.E.128 desc[UR36][R16.64], R4 ;  /* 0x0000000410007986 */ /* 0x0011e2000c101d24 */
[----:B------:R-:W-:Y:S05]  /*bd60*/  BRA `(.L_x_8025) ;  /* 0x0000000800607947 */ /* 0x000fea0003800000 */
.L_x_8033:
        /* <DEDUP_REMOVED lines=21> */
.L_x_8038:
[----:B------:R-:W-:Y:S05]  /*bec0*/  BSYNC B0 ;  /* 0x0000000000007941 */ /* 0x000fea0003800000 */
.L_x_8037:
[----:B------:R-:W-:-:S05]  /*bed0*/  LOP3.LUT R3, R0, R3, RZ, 0xfc, !PT ;  /* 0x0000000300037212 */ /* 0x000fca00078efcff */
[----:B------:R0:W-:Y:S01]  /*bee0*/  STG.E.U8 desc[UR36][R16.64], R3 ;  /* 0x0000000310007986 */ /* 0x0001e2000c101124 */
[----:B------:R-:W-:Y:S05]  /*bef0*/  BRA `(.L_x_8025) ;  /* 0x0000000400fc7947 */ /* 0x000fea0003800000 */
.L_x_8036:
        /* <DEDUP_REMOVED lines=13> */
.L_x_8040:
[----:B------:R-:W-:Y:S01]  /*bfd0*/  IMAD.MOV.U32 R0, RZ, RZ, 0x7f ;  /* 0x0000007fff007424 */ /* 0x000fe200078e00ff */
[----:B------:R-:W-:-:S04]  /*bfe0*/  ISETP.GT.U32.AND P0, PT, R2, 0x7f800000, PT ;  /* 0x7f8000000200780c */ /* 0x000fc80003f04070 */
[----:B------:R-:W-:-:S09]  /*bff0*/  SEL R0, R0, 0x7c, P0 ;  /* 0x0000007c00007807 */ /* 0x000fd20000000000 */
.L_x_8041:
[----:B------:R-:W-:Y:S05]  /*c000*/  BSYNC B0 ;  /* 0x0000000000007941 */ /* 0x000fea0003800000 */
.L_x_8039:
[----:B------:R-:W-:-:S04]  /*c010*/  LOP3.LUT R2, R3, 0x80000000, RZ, 0xc0, !PT ;  /* 0x8000000003027812 */ /* 0x000fc800078ec0ff */
[----:B------:R-:W-:-:S04]  /*c020*/  SHF.R.U32.HI R3, RZ, 0x18, R2 ;  /* 0x00000018ff037819 */ /* 0x000fc80000011602 */
[----:B------:R-:W-:-:S05]  /*c030*/  LOP3.LUT R3, R0, R3, RZ, 0xfc, !PT ;  /* 0x0000000300037212 */ /* 0x000fca00078efcff */
[----:B------:R0:W-:Y:S01]  /*c040*/  STG.E.U8 desc[UR36][R16.64], R3 ;  /* 0x0000000310007986 */ /* 0x0001e2000c101124 */
[----:B------:R-:W-:Y:S05]  /*c050*/  BRA `(.L_x_8025) ;  /* 0x0000000400a47947 */ /* 0x000fea0003800000 */
.L_x_8035:
[----:B------:R-:W-:-:S04]  /*c060*/  I2FP.F32.U32 R0, R2 ;  /* 0x0000000200007245 */ /* 0x000fc80000201000 */
[----:B------:R-:W-:-:S05]  /*c070*/  F2FP.BF16.F32.PACK_AB R0, RZ, R0 ;  /* 0x00000000ff00723e */ /* 0x000fca00000010ff */
[----:B------:R0:W-:Y:S01]  /*c080*/  STG.E.U16 desc[UR36][R16.64], R0 ;  /* 0x0000000010007986 */ /* 0x0001e2000c101524 */
[----:B------:R-:W-:Y:S05]  /*c090*/  BRA `(.L_x_8025) ;  /* 0x0000000400947947 */ /* 0x000fea0003800000 */
.L_x_8032:
        /* <DEDUP_REMOVED lines=10> */
.L_x_8044:
        /* <DEDUP_REMOVED lines=17> */
.L_x_8047:
[----:B------:R-:W-:-:S04]  /*c250*/  LOP3.LUT R2, R3, 0x80000000, RZ, 0xc0, !PT ;  /* 0x8000000003027812 */ /* 0x000fc800078ec0ff */
[----:B------:R-:W-:-:S04]  /*c260*/  SHF.R.U32.HI R3, RZ, 0x18, R2 ;  /* 0x00000018ff037819 */ /* 0x000fc80000011602 */
[----:B------:R-:W-:-:S04]  /*c270*/  LOP3.LUT R0, R0, R3, RZ, 0xfc, !PT ;  /* 0x0000000300007212 */ /* 0x000fc800078efcff */
[----:B------:R-:W-:-:S07]  /*c280*/  PRMT R8, R0, 0x7610, R8 ;  /* 0x0000761000087816 */ /* 0x000fce0000000008 */
.L_x_8046:
[----:B------:R-:W-:Y:S05]  /*c290*/  BSYNC B0 ;  /* 0x0000000000007941 */ /* 0x000fea0003800000 */
.L_x_8045:
[----:B------:R3:W-:Y:S01]  /*c2a0*/  STG.E.U8 desc[UR36][R16.64], R8 ;  /* 0x0000000810007986 */ /* 0x0007e2000c101124 */
[----:B------:R-:W-:Y:S05]  /*c2b0*/  BRA `(.L_x_8025) ;  /* 0x00000004000c7947 */ /* 0x000fea0003800000 */
.L_x_8043:
        /* <DEDUP_REMOVED lines=17> */
.L_x_8050:
[----:B------:R-:W-:-:S04]  /*c3d0*/  LOP3.LUT R2, R3, 0x80000000, RZ, 0xc0, !PT ;  /* 0x8000000003027812 */ /* 0x000fc800078ec0ff */
[----:B------:R-:W-:-:S04]  /*c3e0*/  SHF.R.U32.HI R3, RZ, 0x18, R2 ;  /* 0x00000018ff037819 */ /* 0x000fc80000011602 */
[----:B------:R-:W-:-:S04]  /*c3f0*/  LOP3.LUT R0, R0, R3, RZ, 0xfc, !PT ;  /* 0x0000000300007212 */ /* 0x000fc800078efcff */
[----:B------:R-:W-:-:S07]  /*c400*/  PRMT R8, R0, 0x7610, R8 ;  /* 0x0000761000087816 */ /* 0x000fce0000000008 */
.L_x_8049:
[----:B------:R-:W-:Y:S05]  /*c410*/  BSYNC B0 ;  /* 0x0000000000007941 */ /* 0x000fea0003800000 */
.L_x_8048:
[----:B------:R0:W-:Y:S01]  /*c420*/  STG.E.U8 desc[UR36][R16.64], R8 ;  /* 0x0000000810007986 */ /* 0x0001e2000c101124 */
[----:B------:R-:W-:Y:S05]  /*c430*/  BRA `(.L_x_8025) ;  /* 0x0000000000ac7947 */ /* 0x000fea0003800000 */
.L_x_8042:
        /* <DEDUP_REMOVED lines=22> */
.L_x_8024:
        /* <DEDUP_REMOVED lines=16> */
.L_x_8053:
[----:B------:R-:W-:Y:S05]  /*c6a0*/  BRA `(.L_x_8025) ;  /* 0x0000000000107947 */ /* 0x000fea0003800000 */
.L_x_8052:
[----:B------:R-:W-:-:S05]  /*c6b0*/  IMAD.MOV.U32 R3, RZ, RZ, RZ ;  /* 0x000000ffff037224 */ /* 0x000fca00078e00ff */
[----:B------:R1:W-:Y:S01]  /*c6c0*/  STG.E.64 desc[UR36][R16.64], R2 ;  /* 0x0000000210007986 */ /* 0x0003e2000c101b24 */
[----:B------:R-:W-:Y:S05]  /*c6d0*/  BRA `(.L_x_8025) ;  /* 0x0000000000047947 */ /* 0x000fea0003800000 */
.L_x_8051:
[----:B------:R0:W-:Y:S02]  /*c6e0*/  STG.E desc[UR36][R16.64], R2 ;  /* 0x0000000210007986 */ /* 0x0001e4000c101924 */
.L_x_8025:
[----:B------:R-:W-:-:S07]  /*c6f0*/  VIADD R19, R19, 0x80 ;  /* 0x0000008013137836 */ /* 0x000fce0000000000 */
.L_x_7952:
[----:B------:R-:W-:Y:S05]  /*c700*/  BSYNC B6 ;  /* 0x0000000000067941 */ /* 0x000fea0003800000 */
.L_x_7951:
        /* <DEDUP_REMOVED lines=357> */
.L_x_8054:
        /* <DEDUP_REMOVED lines=20> */
.L_x_8058:
[----:B------:R0:W5:Y:S01]  /*dea0*/  LDG.E.U8 R19, desc[UR36][R2.64] ;  /* 0x0000002402137981 */ /* 0x000162000c1e1100 */
[----:B------:R-:W-:Y:S05]  /*deb0*/  BRA `(.L_x_8060) ;  /* 0x0000000c00547947 */ /* 0x000fea0003800000 */
.L_x_8057:
        /* <DEDUP_REMOVED lines=8> */
.L_x_8062:
[----:B------:R0:W5:Y:S01]  /*df40*/  LDG.E.U16 R19, desc[UR36][R2.64] ;  /* 0x0000002402137981 */ /* 0x000162000c1e1500 */
[----:B------:R-:W-:Y:S05]  /*df50*/  BRA `(.L_x_8060) ;  /* 0x0000000c002c7947 */ /* 0x000fea0003800000 */
.L_x_8061:
[----:B------:R0:W5:Y:S01]  /*df60*/  LDG.E.U16 R19, desc[UR36][R2.64] ;  /* 0x0000002402137981 */ /* 0x000162000c1e1500 */
[----:B------:R-:W-:Y:S05]  /*df70*/  BRA `(.L_x_8060) ;  /* 0x0000000c00247947 */ /* 0x000fea0003800000 */
.L_x_8056:
        /* <DEDUP_REMOVED lines=9> */
.L_x_8064:
[----:B------:R-:W2:Y:S02]  /*e010*/  LDG.E.U16 R0, desc[UR36][R2.64] ;  /* 0x0000002402007981 */ /* 0x000ea4000c1e1500 */
[----:B--2---:R-:W-:-:S06]  /*e020*/  HADD2.F32 R0, -RZ, R0.H0_H0 ;  /* 0x20000000ff007230 */ /* 0x004fcc0000004100 */
[----:B------:R-:W0:Y:S02]  /*e030*/  F2I.FTZ.TRUNC.NTZ R0, R0 ;  /* 0x0000000000007305 */ /* 0x000e24000021f100 */
[----:B0-----:R-:W-:Y:S01]  /*e040*/  PRMT R19, R0, 0x7610, R19 ;  /* 0x0000761000137816 */ /* 0x001fe20000000013 */
[----:B------:R-:W-:Y:S06]  /*e050*/  BRA `(.L_x_8060) ;  /* 0x0000000800ec7947 */ /* 0x000fec0003800000 */
.L_x_8063:
        /* <DEDUP_REMOVED lines=9> */
.L_x_8066:
[----:B------:R-:W2:Y:S02]  /*e0f0*/  LDG.E.U16 R2, desc[UR36][R2.64] ;  /* 0x0000002402027981 */ /* 0x000ea4000c1e1500 */
[----:B--2---:R-:W-:-:S06]  /*e100*/  HADD2.F32 R0, -RZ, R2.H0_H0 ;  /* 0x20000002ff007230 */ /* 0x004fcc0000004100 */
[----:B------:R-:W0:Y:S02]  /*e110*/  F2I.FTZ.TRUNC.NTZ R0, R0 ;  /* 0x0000000000007305 */ /* 0x000e24000021f100 */
[----:B0-----:R-:W-:Y:S01]  /*e120*/  PRMT R19, R0, 0x7610, R19 ;  /* 0x0000761000137816 */ /* 0x001fe20000000013 */
[----:B------:R-:W-:Y:S06]  /*e130*/  BRA `(.L_x_8060) ;  /* 0x0000000800b47947 */ /* 0x000fec0003800000 */
.L_x_8065:
[----:B------:R-:W2:Y:S02]  /*e140*/  LDG.E.64 R2, desc[UR36][R2.64] ;  /* 0x0000002402027981 */ /* 0x000ea4000c1e1b00 */
[----:B--2---:R0:W1:Y:S01]  /*e150*/  F2I.F64.TRUNC R19, R2 ;  /* 0x0000000200137311 */ /* 0x004062000030d100 */
[----:B------:R-:W-:Y:S05]  /*e160*/  BRA `(.L_x_8060) ;  /* 0x0000000800a87947 */ /* 0x000fea0003800000 */
.L_x_8055:
        /* <DEDUP_REMOVED lines=12> */
.L_x_8069:
[----:B------:R-:W2:Y:S02]  /*e230*/  LDG.E.64 R2, desc[UR36][R2.64] ;  /* 0x0000002402027981 */ /* 0x000ea4000c1e1b00 */
[----:B--2---:R0:W1:Y:S01]  /*e240*/  F2I.F64.TRUNC R19, R2 ;  /* 0x0000000200137311 */ /* 0x004062000030d100 */
[----:B------:R-:W-:Y:S05]  /*e250*/  BRA `(.L_x_8060) ;  /* 0x00000008006c7947 */ /* 0x000fea0003800000 */
.L_x_8068:
        /* <DEDUP_REMOVED lines=28> */
.L_x_8071:
        /* <DEDUP_REMOVED lines=15> */
.L_x_8070:
[----:B------:R-:W2:Y:S02]  /*e510*/  LDG.E.U16 R0, desc[UR36][R2.64] ;  /* 0x0000002402007981 */ /* 0x000ea4000c1e1500 */
[----:B--2---:R-:W-:-:S06]  /*e520*/  IMAD.U32 R0, R0, 0x10000, RZ ;  /* 0x0001000000007824 */ /* 0x004fcc00078e00ff */
[----:B------:R-:W0:Y:S02]  /*e530*/  F2I.FTZ.TRUNC.NTZ R0, R0 ;  /* 0x0000000000007305 */ /* 0x000e24000021f100 */
[----:B0-----:R-:W-:Y:S01]  /*e540*/  PRMT R19, R0, 0x7610, R19 ;  /* 0x0000761000137816 */ /* 0x001fe20000000013 */
[----:B------:R-:W-:Y:S06]  /*e550*/  BRA `(.L_x_8060) ;  /* 0x0000000400ac7947 */ /* 0x000fec0003800000 */
.L_x_8067:
        /* <DEDUP_REMOVED lines=10> */
.L_x_8074:
        /* <DEDUP_REMOVED lines=21> */
.L_x_8078:
[----:B------:R-:W-:Y:S05]  /*e750*/  BSYNC B1 ;  /* 0x0000000000017941 */ /* 0x000fea0003800000 */
.L_x_8077:
[----:B------:R-:W-:Y:S01]  /*e760*/  LEA R3, R0, 0x3b800000, 0x17 ;  /* 0x3b80000000037811 */ /* 0x000fe200078eb8ff */
[----:B------:R-:W-:-:S05]  /*e770*/  IMAD.SHL.U32 R0, R2, 0x100000, RZ ;  /* 0x0010000002007824 */ /* 0x000fca00078e00ff */
[----:B------:R-:W-:-:S07]  /*e780*/  LOP3.LUT R0, R3, R0, R4, 0xfe, !PT ;  /* 0x0000000003007212 */ /* 0x000fce00078efe04 */
.L_x_8076:
[----:B------:R-:W-:Y:S05]  /*e790*/  BSYNC B0 ;  /* 0x0000000000007941 */ /* 0x000fea0003800000 */
.L_x_8075:
[----:B------:R-:W0:Y:S02]  /*e7a0*/  F2I.FTZ.TRUNC.NTZ R0, R0 ;  /* 0x0000000000007305 */ /* 0x000e24000021f100 */
[----:B0-----:R-:W-:Y:S01]  /*e7b0*/  PRMT R19, R0, 0x7610, R19 ;  /* 0x0000761000137816 */ /* 0x001fe20000000013 */
[----:B------:R-:W-:Y:S06]  /*e7c0*/  BRA `(.L_x_8060) ;  /* 0x0000000400107947 */ /* 0x000fec0003800000 */
.L_x_8073:
        /* <DEDUP_REMOVED lines=21> */
.L_x_8082:
[----:B------:R-:W-:Y:S05]  /*e920*/  BSYNC B1 ;  /* 0x0000000000017941 */ /* 0x000fea0003800000 */
.L_x_8081:
[----:B------:R-:W-:Y:S01]  /*e930*/  LEA R3, R0, 0x37800000, 0x17 ;  /* 0x3780000000037811 */ /* 0x000fe200078eb8ff */
[----:B------:R-:W-:-:S05]  /*e940*/  IMAD.SHL.U32 R0, R2, 0x200000, RZ ;  /* 0x0020000002007824 */ /* 0x000fca00078e00ff */
[----:B------:R-:W-:-:S07]  /*e950*/  LOP3.LUT R0, R3, R0, R4, 0xfe, !PT ;  /* 0x0000000003007212 */ /* 0x000fce00078efe04 */
.L_x_8080:
[----:B------:R-:W-:Y:S05]  /*e960*/  BSYNC B0 ;  /* 0x0000000000007941 */ /* 0x000fea0003800000 */
.L_x_8079:
[----:B------:R-:W0:Y:S02]  /*e970*/  F2I.FTZ.TRUNC.NTZ R0, R0 ;  /* 0x0000000000007305 */ /* 0x000e24000021f100 */
[----:B0-----:R-:W-:Y:S01]  /*e980*/  PRMT R19, R0, 0x7610, R19 ;  /* 0x0000761000137816 */ /* 0x001fe20000000013 */
[----:B------:R-:W-:Y:S06]  /*e990*/  BRA `(.L_x_8060) ;  /* 0x00000000009c7947 */ /* 0x000fec0003800000 */
.L_x_8072:
        /* <DEDUP_REMOVED lines=14> */
.L_x_8086:
[----:B------:R-:W-:Y:S05]  /*ea80*/  BSYNC B0 ;  /* 0x0000000000007941 */ /* 0x000fea0003800000 */
.L_x_8085:
[----:B------:R-:W0:Y:S02]  /*ea90*/  F2I.FTZ.TRUNC.NTZ R0, R0 ;  /* 0x0000000000007305 */ /* 0x000e24000021f100 */
[----:B0-----:R-:W-:Y:S01]  /*eaa0*/  PRMT R19, R0, 0x7610, R19 ;  /* 0x0000761000137816 */ /* 0x001fe20000000013 */
[----:B------:R-:W-:Y:S06]  /*eab0*/  BRA `(.L_x_8060) ;  /* 0x0000000000547947 */ /* 0x000fec0003800000 */
.L_x_8059:
        /* <DEDUP_REMOVED lines=16> */
.L_x_8087:
[----:B------:R-:W-:Y:S01]  /*ebc0*/  PRMT R19, RZ, 0x7610, R19 ;  /* 0x00007610ff137816 */ /* 0x000fe20000000013 */
[----:B------:R-:W-:Y:S06]  /*ebd0*/  BRA `(.L_x_8060) ;  /* 0x00000000000c7947 */ /* 0x000fec0003800000 */
.L_x_8084:
[----:B------:R2:W5:Y:S01]  /*ebe0*/  LDG.E.U16 R19, desc[UR36][R2.64] ;  /* 0x0000002402137981 */ /* 0x000562000c1e1500 */
[----:B------:R-:W-:Y:S05]  /*ebf0*/  BRA `(.L_x_8060) ;  /* 0x0000000000047947 */ /* 0x000fea0003800000 */
.L_x_8083:
[----:B------:R3:W5:Y:S02]  /*ec00*/  LDG.E.U16 R19, desc[UR36][R2.64] ;  /* 0x0000002402137981 */ /* 0x000764000c1e1500 */
.L_x_8060:
        /* <DEDUP_REMOVED lines=17> */
.L_x_8091:
[----:B------:R1:W5:Y:S01]  /*ed20*/  LDG.E.U8 R0, desc[UR36][R2.64] ;  /* 0x0000002402007981 */ /* 0x000362000c1e1100 */
[----:B------:R-:W-:Y:S05]  /*ed30*/  BRA `(.L_x_8093) ;  /* 0x0000000c00547947 */ /* 0x000fea0003800000 */
.L_x_8090:
        /* <DEDUP_REMOVED lines=8> */
.L_x_8095:
[----:B------:R3:W5:Y:S01]  /*edc0*/  LDG.E.U16 R0, desc[UR36][R2.64] ;  /* 0x0000002402007981 */ /* 0x000762000c1e1500 */
[----:B------:R-:W-:Y:S05]  /*edd0*/  BRA `(.L_x_8093) ;  /* 0x0000000c002c7947 */ /* 0x000fea0003800000 */
.L_x_8094:
[----:B------:R4:W5:Y:S01]  /*ede0*/  LDG.E.U16 R0, desc[UR36][R2.64] ;  /* 0x0000002402007981 */ /* 0x000962000c1e1500 */
[----:B------:R-:W-:Y:S05]  /*edf0*/  BRA `(.L_x_8093) ;  /* 0x0000000c00247947 */ /* 0x000fea0003800000 */
.L_x_8089:
        /* <DEDUP_REMOVED lines=9> */
.L_x_8097:
[----:B------:R-:W2:Y:S02]  /*ee90*/  LDG.E.U16 R4, desc[UR36][R2.64] ;  /* 0x0000002402047981 */ /* 0x000ea4000c1e1500 */
[----:B--2---:R-:W-:-:S06]  /*eea0*/  HADD2.F32 R4, -RZ, R4.H0_H0 ;  /* 0x20000004ff047230 */ /* 0x004fcc0000004100 */
[----:B------:R-:W0:Y:S02]  /*eeb0*/  F2I.FTZ.TRUNC.NTZ R4, R4 ;  /* 0x0000000400047305 */ /* 0x000e24000021f100 */
[----:B0-----:R-:W-:Y:S01]  /*eec0*/  PRMT R0, R4, 0x7610, R0 ;  /* 0x0000761004007816 */ /* 0x001fe20000000000 */
[----:B------:R-:W-:Y:S06]  /*eed0*/  BRA `(.L_x_8093) ;  /* 0x0000000800ec7947 */ /* 0x000fec0003800000 */
.L_x_8096:
        /* <DEDUP_REMOVED lines=9> */
.L_x_8099:
[----:B------:R-:W2:Y:S02]  /*ef70*/  LDG.E.U16 R2, desc[UR36][R2.64] ;  /* 0x0000002402027981 */ /* 0x000ea4000c1e1500 */
[----:B--2---:R-:W-:-:S06]  /*ef80*/  HADD2.F32 R4, -RZ, R2.H0_H0 ;  /* 0x20000002ff047230 */ /* 0x004fcc0000004100 */
[----:B------:R-:W0:Y:S02]  /*ef90*/  F2I.FTZ.TRUNC.NTZ R4, R4 ;  /* 0x0000000400047305 */ /* 0x000e24000021f100 */
[----:B0-----:R-:W-:Y:S01]  /*efa0*/  PRMT R0, R4, 0x7610, R0 ;  /* 0x0000761004007816 */ /* 0x001fe20000000000 */
[----:B------:R-:W-:Y:S06]  /*efb0*/  BRA `(.L_x_8093) ;  /* 0x0000000800b47947 */ /* 0x000fec0003800000 */
.L_x_8098:
[----:B------:R-:W2:Y:S02]  /*efc0*/  LDG.E.64 R2, desc[UR36][R2.64] ;  /* 0x0000002402027981 */ /* 0x000ea4000c1e1b00 */
[----:B--2---:R0:W1:Y:S01]  /*efd0*/  F2I.F64.TRUNC R0, R2 ;  /* 0x0000000200007311 */ /* 0x004062000030d100 */
[----:B------:R-:W-:Y:S05]  /*efe0*/  BRA `(.L_x_8093) ;  /* 0x0000000800a87947 */ /* 0x000fea0003800000 */
.L_x_8088:
        /* <DEDUP_REMOVED lines=12> */
.L_x_8102:
[----:B------:R-:W2:Y:S02]  /*f0b0*/  LDG.E.64 R2, desc[UR36][R2.64] ;  /* 0x0000002402027981 */ /* 0x000ea4000c1e1b00 */
[----:B--2---:R0:W1:Y:S01]  /*f0c0*/  F2I.F64.TRUNC R0, R2 ;  /* 0x0000000200007311 */ /* 0x004062000030d100 */
[----:B------:R-:W-:Y:S05]  /*f0d0*/  BRA `(.L_x_8093) ;  /* 0x00000008006c7947 */ /* 0x000fea0003800000 */
.L_x_8101:
        /* <DEDUP_REMOVED lines=28> */
.L_x_8104:
        /* <DEDUP_REMOVED lines=15> */
.L_x_8103:
[----:B------:R-:W2:Y:S02]  /*f390*/  LDG.E.U16 R4, desc[UR36][R2.64] ;  /* 0x0000002402047981 */ /* 0x000ea4000c1e1500 */
[----:B--2---:R-:W-:-:S06]  /*f3a0*/  IMAD.U32 R4, R4, 0x10000, RZ ;  /* 0x0001000004047824 */ /* 0x004fcc00078e00ff */
[----:B------:R-:W0:Y:S02]  /*f3b0*/  F2I.FTZ.TRUNC.NTZ R4, R4 ;  /* 0x0000000400047305 */ /* 0x000e24000021f100 */
[----:B0-----:R-:W-:Y:S01]  /*f3c0*/  PRMT R0, R4, 0x7610, R0 ;  /* 0x0000761004007816 */ /* 0x001fe20000000000 */
[----:B------:R-:W-:Y:S06]  /*f3d0*/  BRA `(.L_x_8093) ;  /* 0x0000000400ac7947 */ /* 0x000fec0003800000 */
.L_x_8100:
        /* <DEDUP_REMOVED lines=10> */
.L_x_8107:
        /* <DEDUP_REMOVED lines=21> */
.L_x_8111:
[----:B------:R-:W-:Y:S05]  /*f5d0*/  BSYNC B1 ;  /* 0x0000000000017941 */ /* 0x000fea0003800000 */
.L_x_8110:
[----:B------:R-:W-:Y:S01]  /*f5e0*/  IMAD.SHL.U32 R2, R2, 0x100000, RZ ;  /* 0x0010000002027824 */ /* 0x000fe200078e00ff */
[----:B------:R-:W-:-:S04]  /*f5f0*/  LEA R3, R0, 0x3b800000, 0x17 ;  /* 0x3b80000000037811 */ /* 0x000fc800078eb8ff */
[----:B------:R-:W-:-:S07]  /*f600*/  LOP3.LUT R4, R3, R2, R4, 0xfe, !PT ;  /* 0x0000000203047212 */ /* 0x000fce00078efe04 */
.L_x_8109:
[----:B------:R-:W-:Y:S05]  /*f610*/  BSYNC B0 ;  /* 0x0000000000007941 */ /* 0x000fea0003800000 */
.L_x_8108:
[----:B------:R-:W0:Y:S02]  /*f620*/  F2I.FTZ.TRUNC.NTZ R4, R4 ;  /* 0x0000000400047305 */ /* 0x000e24000021f100 */
[----:B0-----:R-:W-:Y:S01]  /*f630*/  PRMT R0, R4, 0x7610, R0 ;  /* 0x0000761004007816 */ /* 0x001fe20000000000 */
[----:B------:R-:W-:Y:S06]  /*f640*/  BRA `(.L_x_8093) ;  /* 0x0000000400107947 */ /* 0x000fec0003800000 */
.L_x_8106:
        /* <DEDUP_REMOVED lines=21> */
.L_x_8115:
[----:B------:R-:W-:Y:S05]  /*f7a0*/  BSYNC B1 ;  /* 0x0000000000017941 */ /* 0x000fea0003800000 */
.L_x_8114:
[----:B------:R-:W-:Y:S01]  /*f7b0*/  IMAD.SHL.U32 R2, R2, 0x200000, RZ ;  /* 0x0020000002027824 */ /* 0x000fe200078e00ff */
[----:B------:R-:W-:-:S04]  /*f7c0*/  LEA R3, R0, 0x37800000, 0x17 ;  /* 0x3780000000037811 */ /* 0x000fc800078eb8ff */
[----:B------:R-:W-:-:S07]  /*f7d0*/  LOP3.LUT R4, R3, R2, R4, 0xfe, !PT ;  /* 0x0000000203047212 */ /* 0x000fce00078efe04 */
.L_x_8113:
[----:B------:R-:W-:Y:S05]  /*f7e0*/  BSYNC B0 ;  /* 0x0000000000007941 */ /* 0x000fea0003800000 */
.L_x_8112:
[----:B------:R-:W0:Y:S02]  /*f7f0*/  F2I.FTZ.TRUNC.NTZ R4, R4 ;  /* 0x0000000400047305 */ /* 0x000e24000021f100 */
[----:B0-----:R-:W-:Y:S01]  /*f800*/  PRMT R0, R4, 0x7610, R0 ;  /* 0x0000761004007816 */ /* 0x001fe20000000000 */
[----:B------:R-:W-:Y:S06]  /*f810*/  BRA `(.L_x_8093) ;  /* 0x00000000009c7947 */ /* 0x000fec0003800000 */
.L_x_8105:
        /* <DEDUP_REMOVED lines=14> */
.L_x_8119:
[----:B------:R-:W-:Y:S05]  /*f900*/  BSYNC B0 ;  /* 0x0000000000007941 */ /* 0x000fea0003800000 */
.L_x_8118:
[----:B------:R-:W0:Y:S02]  /*f910*/  F2I.FTZ.TRUNC.NTZ R4, R4 ;  /* 0x0000000400047305 */ /* 0x000e24000021f100 */
[----:B0-----:R-:W-:Y:S01]  /*f920*/  PRMT R0, R4, 0x7610, R0 ;  /* 0x0000761004007816 */ /* 0x001fe20000000000 */
[----:B------:R-:W-:Y:S06]  /*f930*/  BRA `(.L_x_8093) ;  /* 0x0000000000547947 */ /* 0x000fec0003800000 */
.L_x_8092:
        /* <DEDUP_REMOVED lines=16> */
.L_x_8120:
[----:B------:R-:W-:Y:S01]  /*fa40*/  PRMT R0, RZ, 0x7610, R0 ;  /* 0x00007610ff007816 */ /* 0x000fe20000000000 */
[----:B------:R-:W-:Y:S06]  /*fa50*/  BRA `(.L_x_8093) ;  /* 0x00000000000c7947 */ /* 0x000fec0003800000 */
.L_x_8117:
[----:B------:R0:W5:Y:S01]  /*fa60*/  LDG.E.U16 R0, desc[UR36][R2.64] ;  /* 0x0000002402007981 */ /* 0x000162000c1e1500 */
[----:B------:R-:W-:Y:S05]  /*fa70*/  BRA `(.L_x_8093) ;  /* 0x0000000000047947 */ /* 0x000fea0003800000 */
.L_x_8116:
[----:B------:R0:W5:Y:S02]  /*fa80*/  LDG.E.U16 R0, desc[UR36][R2.64] ;  /* 0x0000002402007981 */ /* 0x000164000c1e1500 */
.L_x_8093:
        /* <DEDUP_REMOVED lines=20> */
.L_x_8124:
[----:B------:R-:W-:Y:S01]  /*fbd0*/  STG.E.U8 desc[UR36][R16.64], R2 ;  /* 0x0000000210007986 */ /* 0x000fe2000c101124 */
[----:B------:R-:W-:Y:S05]  /*fbe0*/  EXIT ;  /* 0x000000000000794d */ /* 0x000fea0003800000 */
.L_x_8123:
        /* <DEDUP_REMOVED lines=9> */
.L_x_8127:
[----:B------:R-:W-:Y:S01]  /*fc80*/  STG.E desc[UR36][R16.64], R2 ;  /* 0x0000000210007986 */ /* 0x000fe2000c101924 */
[----:B------:R-:W-:Y:S05]  /*fc90*/  EXIT ;  /* 0x000000000000794d */ /* 0x000fea0003800000 */
.L_x_8126:
[----:B------:R-:W-:Y:S01]  /*fca0*/  STG.E.U16 desc[UR36][R16.64], R2 ;  /* 0x0000000210007986 */ /* 0x000fe2000c101524 */
[----:B------:R-:W-:Y:S05]  /*fcb0*/  EXIT ;  /* 0x000000000000794d */ /* 0x000fea0003800000 */
.L_x_8122:
        /* <DEDUP_REMOVED lines=9> */
.L_x_8129:
[----:B------:R-:W-:-:S04]  /*fd50*/  I2FP.F32.U32 R0, R2 ;  /* 0x0000000200007245 */ /* 0x000fc80000201000 */
[----:B------:R-:W-:-:S05]  /*fd60*/  F2FP.F16.F32.PACK_AB R0, RZ, R0 ;  /* 0x00000000ff00723e */ /* 0x000fca00000000ff */
[----:B------:R-:W-:Y:S01]  /*fd70*/  STG.E.U16 desc[UR36][R16.64], R0 ;  /* 0x0000000010007986 */ /* 0x000fe2000c101524 */
[----:B------:R-:W-:Y:S05]  /*fd80*/  EXIT ;  /* 0x000000000000794d */ /* 0x000fea0003800000 */
.L_x_8128:
        /* <DEDUP_REMOVED lines=10> */
.L_x_8131:
[----:B------:R-:W-:-:S04]  /*fe30*/  I2FP.F32.U32 R2, R2 ;  /* 0x0000000200027245 */ /* 0x000fc80000201000 */
[----:B------:R-:W-:-:S04]  /*fe40*/  F2FP.F16.F32.PACK_AB R3, RZ, R2 ;  /* 0x00000002ff03723e */ /* 0x000fc800000000ff */
[----:B------:R-:W-:-:S05]  /*fe50*/  PRMT R3, R3, 0x5410, RZ ;  /* 0x0000541003037816 */ /* 0x000fca00000000ff */
[----:B------:R-:W-:Y:S01]  /*fe60*/  STG.E desc[UR36][R16.64], R3 ;  /* 0x0000000310007986 */ /* 0x000fe2000c101924 */
[----:B------:R-:W-:Y:S05]  /*fe70*/  EXIT ;  /* 0x000000000000794d */ /* 0x000fea0003800000 */
.L_x_8130:
[----:B------:R-:W0:Y:S02]  /*fe80*/  I2F.F64.U32 R2, R2 ;  /* 0x0000000200027312 */ /* 0x000e240000201800 */
[----:B0-----:R-:W-:Y:S01]  /*fe90*/  STG.E.64 desc[UR36][R16.64], R2 ;  /* 0x0000000210007986 */ /* 0x001fe2000c101b24 */
[----:B------:R-:W-:Y:S05]  /*fea0*/  EXIT ;  /* 0x000000000000794d */ /* 0x000fea0003800000 */
.L_x_8121:
        /* <DEDUP_REMOVED lines=10> */
.L_x_8134:
[----:B------:R-:W0:Y:S01]  /*ff50*/  I2F.F64.U32 R4, R2 ;  /* 0x0000000200047312 */ /* 0x000e220000201800 */
[----:B------:R-:W-:-:S05]  /*ff60*/  CS2R R6, SRZ ;  /* 0x0000000000067805 */ /* 0x000fca000001ff00 */
[----:B0-----:R-:W-:Y:S01]  /*ff70*/  STG.E.128 desc[UR36][R16.64], R4 ;  /* 0x0000000410007986 */ /* 0x001fe2000c101d24 */
[----:B------:R-:W-:Y:S05]  /*ff80*/  EXIT ;  /* 0x000000000000794d */ /* 0x000fea0003800000 */
.L_x_8133:
        /* <DEDUP_REMOVED lines=21> */
.L_x_8138:
[----:B------:R-:W-:Y:S05]  /*100e0*/  BSYNC B0 ;  /* 0x0000000000007941 */ /* 0x000fea0003800000 */
.L_x_8137:
[----:B------:R-:W-:-:S05]  /*100f0*/  LOP3.LUT R3, R0, R3, RZ, 0xfc, !PT ;  /* 0x0000000300037212 */ /* 0x000fca00078efcff */
[----:B------:R-:W-:Y:S01]  /*10100*/  STG.E.U8 desc[UR36][R16.64], R3 ;  /* 0x0000000310007986 */ /* 0x000fe2000c101124 */
[----:B------:R-:W-:Y:S05]  /*10110*/  EXIT ;  /* 0x000000000000794d */ /* 0x000fea0003800000 */
.L_x_8136:
        /* <DEDUP_REMOVED lines=13> */
.L_x_8140:
[----:B------:R-:W-:Y:S01]  /*101f0*/  IMAD.MOV.U32 R0, RZ, RZ, 0x7f ;  /* 0x0000007fff007424 */ /* 0x000fe200078e00ff */
[----:B------:R-:W-:-:S04]  /*10200*/  ISETP.GT.U32.AND P0, PT, R2, 0x7f800000, PT ;  /* 0x7f8000000200780c */ /* 0x000fc80003f04070 */
[----:B------:R-:W-:-:S09]  /*10210*/  SEL R0, R0, 0x7c, P0 ;  /* 0x0000007c00007807 */ /* 0x000fd20000000000 */
.L_x_8141:
[----:B------:R-:W-:Y:S05]  /*10220*/  BSYNC B0 ;  /* 0x0000000000007941 */ /* 0x000fea0003800000 */
.L_x_8139:
[----:B------:R-:W-:-:S04]  /*10230*/  LOP3.LUT R2, R3, 0x80000000, RZ, 0xc0, !PT ;  /* 0x8000000003027812 */ /* 0x000fc800078ec0ff */
[----:B------:R-:W-:-:S04]  /*10240*/  SHF.R.U32.HI R3, RZ, 0x18, R2 ;  /* 0x00000018ff037819 */ /* 0x000fc80000011602 */
[----:B------:R-:W-:-:S05]  /*10250*/  LOP3.LUT R3, R0, R3, RZ, 0xfc, !PT ;  /* 0x0000000300037212 */ /* 0x000fca00078efcff */
[----:B------:R-:W-:Y:S01]  /*10260*/  STG.E.U8 desc[UR36][R16.64], R3 ;  /* 0x0000000310007986 */ /* 0x000fe2000c101124 */
[----:B------:R-:W-:Y:S05]  /*10270*/  EXIT ;  /* 0x000000000000794d */ /* 0x000fea0003800000 */
.L_x_8135:
[----:B------:R-:W-:-:S04]  /*10280*/  I2FP.F32.U32 R0, R2 ;  /* 0x0000000200007245 */ /* 0x000fc80000201000 */
[----:B------:R-:W-:-:S05]  /*10290*/  F2FP.BF16.F32.PACK_AB R0, RZ, R0 ;  /* 0x00000000ff00723e */ /* 0x000fca00000010ff */
[----:B------:R-:W-:Y:S01]  /*102a0*/  STG.E.U16 desc[UR36][R16.64], R0 ;  /* 0x0000000010007986 */ /* 0x000fe2000c101524 */
[----:B------:R-:W-:Y:S05]  /*102b0*/  EXIT ;  /* 0x000000000000794d */ /* 0x000fea0003800000 */
.L_x_8132:
        /* <DEDUP_REMOVED lines=10> */
.L_x_8144:
        /* <DEDUP_REMOVED lines=17> */
.L_x_8147:
[----:B------:R-:W-:-:S04]  /*10470*/  LOP3.LUT R2, R3, 0x80000000, RZ, 0xc0, !PT ;  /* 0x8000000003027812 */ /* 0x000fc800078ec0ff */
[----:B------:R-:W-:-:S04]  /*10480*/  SHF.R.U32.HI R3, RZ, 0x18, R2 ;  /* 0x00000018ff037819 */ /* 0x000fc80000011602 */
[----:B------:R-:W-:-:S04]  /*10490*/  LOP3.LUT R0, R0, R3, RZ, 0xfc, !PT ;  /* 0x0000000300007212 */ /* 0x000fc800078efcff */
[----:B------:R-:W-:-:S07]  /*104a0*/  PRMT R8, R0, 0x7610, R8 ;  /* 0x0000761000087816 */ /* 0x000fce0000000008 */
.L_x_8146:
[----:B------:R-:W-:Y:S05]  /*104b0*/  BSYNC B0 ;  /* 0x0000000000007941 */ /* 0x000fea0003800000 */
.L_x_8145:
[----:B------:R-:W-:Y:S01]  /*104c0*/  STG.E.U8 desc[UR36][R16.64], R8 ;  /* 0x0000000810007986 */ /* 0x000fe2000c101124 */
[----:B------:R-:W-:Y:S05]  /*104d0*/  EXIT ;  /* 0x000000000000794d */ /* 0x000fea0003800000 */
.L_x_8143:
        /* <DEDUP_REMOVED lines=17> */
.L_x_8150:
[----:B------:R-:W-:-:S04]  /*105f0*/  LOP3.LUT R2, R3, 0x80000000, RZ, 0xc0, !PT ;  /* 0x8000000003027812 */ /* 0x000fc800078ec0ff */
[----:B------:R-:W-:-:S04]  /*10600*/  SHF.R.U32.HI R3, RZ, 0x18, R2 ;  /* 0x00000018ff037819 */ /* 0x000fc80000011602 */
[----:B------:R-:W-:-:S04]  /*10610*/  LOP3.LUT R0, R0, R3, RZ, 0xfc, !PT ;  /* 0x0000000300007212 */ /* 0x000fc800078efcff */
[----:B------:R-:W-:-:S07]  /*10620*/  PRMT R8, R0, 0x7610, R8 ;  /* 0x0000761000087816 */ /* 0x000fce0000000008 */
.L_x_8149:
[----:B------:R-:W-:Y:S05]  /*10630*/  BSYNC B0 ;  /* 0x0000000000007941 */ /* 0x000fea0003800000 */
.L_x_8148:
[----:B------:R-:W-:Y:S01]  /*10640*/  STG.E.U8 desc[UR36][R16.64], R8 ;  /* 0x0000000810007986 */ /* 0x000fe2000c101124 */
[----:B------:R-:W-:Y:S05]  /*10650*/  EXIT ;  /* 0x000000000000794d */ /* 0x000fea0003800000 */
.L_x_8142:
        /* <DEDUP_REMOVED lines=22> */
.L_x_8125:
        /* <DEDUP_REMOVED lines=16> */
.L_x_8153:
[----:B------:R-:W-:Y:S05]  /*108c0*/  EXIT ;  /* 0x000000000000794d */ /* 0x000fea0003800000 */
.L_x_8152:
[----:B------:R-:W-:-:S05]  /*108d0*/  IMAD.MOV.U32 R3, RZ, RZ, RZ ;  /* 0x000000ffff037224 */ /* 0x000fca00078e00ff */
[----:B------:R-:W-:Y:S01]  /*108e0*/  STG.E.64 desc[UR36][R16.64], R2 ;  /* 0x0000000210007986 */ /* 0x000fe2000c101b24 */
[----:B------:R-:W-:Y:S05]  /*108f0*/  EXIT ;  /* 0x000000000000794d */ /* 0x000fea0003800000 */
.L_x_8151:
[----:B------:R-:W-:Y:S01]  /*10900*/  STG.E desc[UR36][R16.64], R2 ;  /* 0x0000000210007986 */ /* 0x000fe2000c101924 */
[----:B------:R-:W-:Y:S05]  /*10910*/  EXIT ;  /* 0x000000000000794d */ /* 0x000fea0003800000 */
.L_x_8154:
        /* <DEDUP_REMOVED lines=14> */
.L_x_43826:


//--------------------- .text._ZN2at6native27unrolled_elementwise_kernelINS0_13BinaryFunctorIssbZZZNS0_23logical_xor_kernel_cudaERNS_14TensorIteratorEENKUlvE0_clEvENKUlvE3_clEvEUlssE_EESt5arrayIPcLm3EELi4E23TrivialOffsetCalculatorILi2EjESC_ILi1EjENS0_6memory12LoadWithCastILi2EEENSF_13StoreWithCastILi1EEEEEviT_T0_T2_T3_T4_T5_ --------------------------
	.section	.text._ZN2at6native27unrolled_elementwise_kernelINS0_13BinaryFunctorIssbZZZNS0_23logical_xor_kernel_cudaERNS_14TensorIteratorEENKUlvE0_clEvENKUlvE3_clEvEUlssE_EESt5arrayIPcLm3EELi4E23TrivialOffsetCalculatorILi2EjESC_ILi1EjENS0_6memory12LoadWithCastILi2EEENSF_13StoreWithCastILi1EEEEEviT_T0_T2_T3_T4_T5_,"ax",@progbits
	.align	128
        .global         _ZN2at6native27unrolled_elementwise_kernelINS0_13BinaryFunctorIssbZZZNS0_23logical_xor_kernel_cudaERNS_14TensorIteratorEENKUlvE0_clEvENKUlvE3_clEvEUlssE_EESt5arrayIPcLm3EELi4E23TrivialOffsetCalculatorILi2EjESC_ILi1EjENS0_6memory12LoadWithCastILi2EEENSF_13StoreWithCastILi1EEEEEviT_T0_T2_T3_T4_T5_
        .type           _ZN2at6native27unrolled_elementwise_kernelINS0_13BinaryFunctorIssbZZZNS0_23logical_xor_kernel_cudaERNS_14TensorIteratorEENKUlvE0_clEvENKUlvE3_clEvEUlssE_EESt5arrayIPcLm3EELi4E23TrivialOffsetCalculatorILi2EjESC_ILi1EjENS0_6memory12LoadWithCastILi2EEENSF_13StoreWithCastILi1EEEEEviT_T0_T2_T3_T4_T5_,@function
        .size           _ZN2at6native27unrolled_elementwise_kernelINS0_13BinaryFunctorIssbZZZNS0_23logical_xor_kernel_cudaERNS_14TensorIteratorEENKUlvE0_clEvENKUlvE3_clEvEUlssE_EESt5arrayIPcLm3EELi4E23TrivialOffsetCalculatorILi2EjESC_ILi1EjENS0_6memory12LoadWithCastILi2EEENSF_13StoreWithCastILi1EEEEEviT_T0_T2_T3_T4_T5_,(.L_x_43827 - _ZN2at6native27unrolled_elementwise_kernelINS0_13BinaryFunctorIssbZZZNS0_23logical_xor_kernel_cudaERNS_14TensorIteratorEENKUlvE0_clEvENKUlvE3_clEvEUlssE_EESt5arrayIPcLm3EELi4E23TrivialOffsetCalculatorILi2EjESC_ILi1EjENS0_6memory12LoadWithCastILi2EEENSF_13StoreWithCastILi1EEEEEviT_T0_T2_T3_T4_T5_)
        .other          _ZN2at6native27unrolled_elementwise_kernelINS0_13BinaryFunctorIssbZZZNS0_23logical_xor_kernel_cudaERNS_14TensorIteratorEENKUlvE0_clEvENKUlvE3_clEvEUlssE_EESt5arrayIPcLm3EELi4E23TrivialOffsetCalculatorILi2EjESC_ILi1EjENS0_6memory12LoadWithCastILi2EEENSF_13StoreWithCastILi1EEEEEviT_T0_T2_T3_T4_T5_,@"STO_CUDA_ENTRY STV_DEFAULT"
_ZN2at6native27unrolled_elementwise_kernelINS0_13BinaryFunctorIssbZZZNS0_23logical_xor_kernel_cudaERNS_14TensorIteratorEENKUlvE0_clEvENKUlvE3_clEvEUlssE_EESt5arrayIPcLm3EELi4E23TrivialOffsetCalculatorILi2EjESC_ILi1EjENS0_6memory12LoadWithCastILi2EEENSF_13StoreWithCastILi1EEEEEviT_T0_T2_T3_T4_T5_:
.text._ZN2at6native27unrolled_elementwise_kernelINS0_13BinaryFunctorIssbZZZNS0_23logical_xor_kernel_cudaERNS_14TensorIteratorEENKUlvE0_clEvENKUlvE3_clEvEUlssE_EESt5arrayIPcLm3EELi4E23TrivialOffsetCalculatorILi2EjESC_ILi1EjENS0_6memory12LoadWithCastILi2EEENSF_13StoreWithCastILi1EEEEEviT_T0_T2_T3_T4_T5_:
        /* <DEDUP_REMOVED lines=33> */
.L_x_8160:
[----:B------:R3:W5:Y:S01]  /*0210*/  LDG.E.U8 R18, desc[UR36][R4.64] ;  /* 0x0000002404127981 */ /* 0x000762000c1e1100 */
[----:B------:R-:W-:Y:S05]  /*0220*/  BRA `(.L_x_8162) ;  /* 0x0000000c00587947 */ /* 0x000fea0003800000 */
.L_x_8159:
        /* <DEDUP_REMOVED lines=8> */
.L_x_8164:
[----:B------:R1:W5:Y:S01]  /*02b0*/  LDG.E.U16 R18, desc[UR36][R4.64] ;  /* 0x0000002404127981 */ /* 0x000362000c1e1500 */
[----:B------:R-:W-:Y:S05]  /*02c0*/  BRA `(.L_x_8162) ;  /* 0x0000000c00307947 */ /* 0x000fea0003800000 */
.L_x_8163:
[----:B------:R2:W5:Y:S01]  /*02d0*/  LDG.E.U16 R18, desc[UR36][R4.64] ;  /* 0x0000002404127981 */ /* 0x000562000c1e1500 */
[----:B------:R-:W-:Y:S05]  /*02e0*/  BRA `(.L_x_8162) ;  /* 0x0000000c00287947 */ /* 0x000fea0003800000 */
.L_x_8158:
        /* <DEDUP_REMOVED lines=9> */
.L_x_8166:
[----:B------:R-:W2:Y:S02]  /*0380*/  LDG.E.U16 R0, desc[UR36][R4.64] ;  /* 0x0000002404007981 */ /* 0x000ea4000c1e1500 */
[----:B--2---:R-:W-:-:S06]  /*0390*/  HADD2.F32 R0, -RZ, R0.H0_H0 ;  /* 0x20000000ff007230 */ /* 0x004fcc0000004100 */
[----:B------:R-:W0:Y:S02]  /*03a0*/  F2I.FTZ.TRUNC.NTZ R0, R0 ;  /* 0x0000000000007305 */ /* 0x000e24000021f100 */
[----:B0-----:R-:W-:Y:S01]  /*03b0*/  PRMT R18, R0, 0x7610, R18 ;  /* 0x0000761000127816 */ /* 0x001fe20000000012 */
[----:B------:R-:W-:Y:S06]  /*03c0*/  BRA `(.L_x_8162) ;  /* 0x0000000800f07947 */ /* 0x000fec0003800000 */
.L_x_8165:
        /* <DEDUP_REMOVED lines=9> */
.L_x_8168:
[----:B------:R-:W2:Y:S02]  /*0460*/  LDG.E.U16 R4, desc[UR36][R4.64] ;  /* 0x0000002404047981 */ /* 0x000ea4000c1e1500 */
[----:B--2---:R-:W-:-:S06]  /*0470*/  HADD2.F32 R0, -RZ, R4.H0_H0 ;  /* 0x20000004ff007230 */ /* 0x004fcc0000004100 */
[----:B------:R-:W0:Y:S02]  /*0480*/  F2I.FTZ.TRUNC.NTZ R0, R0 ;  /* 0x0000000000007305 */ /* 0x000e24000021f100 */
[----:B0-----:R-:W-:Y:S01]  /*0490*/  PRMT R18, R0, 0x7610, R18 ;  /* 0x0000761000127816 */ /* 0x001fe20000000012 */
[----:B------:R-:W-:Y:S06]  /*04a0*/  BRA `(.L_x_8162) ;  /* 0x0000000800b87947 */ /* 0x000fec0003800000 */
.L_x_8167:
[----:B------:R-:W2:Y:S02]  /*04b0*/  LDG.E.64 R4, desc[UR36][R4.64] ;  /* 0x0000002404047981 */ /* 0x000ea4000c1e1b00 */
[----:B--2---:R0:W1:Y:S01]  /*04c0*/  F2I.F64.TRUNC R18, R4 ;  /* 0x0000000400127311 */ /* 0x004062000030d100 */
[----:B------:R-:W-:Y:S05]  /*04d0*/  BRA `(.L_x_8162) ;  /* 0x0000000800ac7947 */ /* 0x000fea0003800000 */
.L_x_8157:
        /* <DEDUP_REMOVED lines=12> */
.L_x_8171:
[----:B------:R-:W2:Y:S02]  /*05a0*/  LDG.E.64 R4, desc[UR36][R4.64] ;  /* 0x0000002404047981 */ /* 0x000ea4000c1e1b00 */
[----:B--2---:R0:W1:Y:S01]  /*05b0*/  F2I.F64.TRUNC R18, R4 ;  /* 0x0000000400127311 */ /* 0x004062000030d100 */
[----:B------:R-:W-:Y:S05]  /*05c0*/  BRA `(.L_x_8162) ;  /* 0x0000000800707947 */ /* 0x000fea0003800000 */
.L_x_8170:
        /* <DEDUP_REMOVED lines=28> */
.L_x_8173:
        /* <DEDUP_REMOVED lines=12> */
[----:B------:R-:W-:-:S06]  /*0850*/  LOP3.LUT R0, R3, 0x80000000, R0, 0xf8, !PT ;  /* 0x8000000003007812 */ /* 0x000fcc00078ef800 */
[----:B------:R-:W0:Y:S02]  /*0860*/  F2I.FTZ.TRUNC.NTZ R0, R0 ;  /* 0x0000000000007305 */ /* 0x000e24000021f100 */
[----:B0-----:R-:W-:Y:S01]  /*0870*/  PRMT R18, R0, 0x7610, R18 ;  /* 0x0000761000127816 */ /* 0x001fe20000000012 */
[----:B------:R-:W-:Y:S06]  /*0880*/  BRA `(.L_x_8162) ;  /* 0x0000000400c07947 */ /* 0x000fec0003800000 */
.L_x_8172:
[----:B------:R-:W2:Y:S02]  /*0890*/  LDG.E.U16 R0, desc[UR36][R4.64] ;  /* 0x0000002404007981 */ /* 0x000ea4000c1e1500 */
[----:B--2---:R-:W-:-:S06]  /*08a0*/  IMAD.U32 R0, R0, 0x10000, RZ ;  /* 0x0001000000007824 */ /* 0x004fcc00078e00ff */
[----:B------:R-:W0:Y:S02]  /*08b0*/  F2I.FTZ.TRUNC.NTZ R0, R0 ;  /* 0x0000000000007305 */ /* 0x000e24000021f100 */
[----:B0-----:R-:W-:Y:S01]  /*08c0*/  PRMT R18, R0, 0x7610, R18 ;  /* 0x0000761000127816 */ /* 0x001fe20000000012 */
[----:B------:R-:W-:Y:S06]  /*08d0*/  BRA `(.L_x_8162) ;  /* 0x0000000400ac7947 */ /* 0x000fec0003800000 */
.L_x_8169:
        /* <DEDUP_REMOVED lines=10> */
.L_x_8176:
        /* <DEDUP_REMOVED lines=21> */
.L_x_8180:
[----:B------:R-:W-:Y:S05]  /*0ad0*/  BSYNC B1 ;  /* 0x0000000000017941 */ /* 0x000fea0003800000 */
.L_x_8179:
[----:B------:R-:W-:Y:S01]  /*0ae0*/  LEA R5, R0, 0x3b800000, 0x17 ;  /* 0x3b80000000057811 */ /* 0x000fe200078eb8ff */
[----:B------:R-:W-:-:S05]  /*0af0*/  IMAD.SHL.U32 R0, R3, 0x100000, RZ ;  /* 0x0010000003007824 */ /* 0x000fca00078e00ff */
[----:B------:R-:W-:-:S07]  /*0b00*/  LOP3.LUT R0, R5, R0, R6, 0xfe, !PT ;  /* 0x0000000005007212 */ /* 0x000fce00078efe06 */
.L_x_8178:
[----:B------:R-:W-:Y:S05]  /*0b10*/  BSYNC B0 ;  /* 0x0000000000007941 */ /* 0x000fea0003800000 */
.L_x_8177:
[----:B------:R-:W0:Y:S02]  /*0b20*/  F2I.FTZ.TRUNC.NTZ R0, R0 ;  /* 0x0000000000007305 */ /* 0x000e24000021f100 */
[----:B0-----:R-:W-:Y:S01]  /*0b30*/  PRMT R18, R0, 0x7610, R18 ;  /* 0x0000761000127816 */ /* 0x001fe20000000012 */
[----:B------:R-:W-:Y:S06]  /*0b40*/  BRA `(.L_x_8162) ;  /* 0x0000000400107947 */ /* 0x000fec0003800000 */
.L_x_8175:
        /* <DEDUP_REMOVED lines=21> */
.L_x_8184:
[----:B------:R-:W-:Y:S05]  /*0ca0*/  BSYNC B1 ;  /* 0x0000000000017941 */ /* 0x000fea0003800000 */
.L_x_8183:
[----:B------:R-:W-:Y:S01]  /*0cb0*/  LEA R5, R0, 0x37800000, 0x17 ;  /* 0x3780000000057811 */ /* 0x000fe200078eb8ff */
[----:B------:R-:W-:-:S05]  /*0cc0*/  IMAD.SHL.U32 R0, R3, 0x200000, RZ ;  /* 0x0020000003007824 */ /* 0x000fca00078e00ff */
[----:B------:R-:W-:-:S07]  /*0cd0*/  LOP3.LUT R0, R5, R0, R6, 0xfe, !PT ;  /* 0x0000000005007212 */ /* 0x000fce00078efe06 */
.L_x_8182:
[----:B------:R-:W-:Y:S05]  /*0ce0*/  BSYNC B0 ;  /* 0x0000000000007941 */ /* 0x000fea0003800000 */
.L_x_8181:
[----:B------:R-:W0:Y:S02]  /*0cf0*/  F2I.FTZ.TRUNC.NTZ R0, R0 ;  /* 0x0000000000007305 */ /* 0x000e24000021f100 */
[----:B0-----:R-:W-:Y:S01]  /*0d00*/  PRMT R18, R0, 0x7610, R18 ;  /* 0x0000761000127816 */ /* 0x001fe20000000012 */
[----:B------:R-:W-:Y:S06]  /*0d10*/  BRA `(.L_x_8162) ;  /* 0x00000000009c7947 */ /* 0x000fec0003800000 */
.L_x_8174:
        /* <DEDUP_REMOVED lines=14> */
.L_x_8188:
[----:B------:R-:W-:Y:S05]  /*0e00*/  BSYNC B0 ;  /* 0x0000000000007941 */ /* 0x000fea0003800000 */
.L_x_8187:
[----:B------:R-:W0:Y:S02]  /*0e10*/  F2I.FTZ.TRUNC.NTZ R0, R0 ;  /* 0x0000000000007305 */ /* 0x000e24000021f100 */
[----:B0-----:R-:W-:Y:S01]  /*0e20*/  PRMT R18, R0, 0x7610, R18 ;  /* 0x0000761000127816 */ /* 0x001fe20000000012 */
[----:B------:R-:W-:Y:S06]  /*0e30*/  BRA `(.L_x_8162) ;  /* 0x0000000000547947 */ /* 0x000fec0003800000 */
.L_x_8161:
        /* <DEDUP_REMOVED lines=16> */
.L_x_8189:
[----:B------:R-:W-:Y:S01]  /*0f40*/  PRMT R18, RZ, 0x7610, R18 ;  /* 0x00007610ff127816 */ /* 0x000fe20000000012 */
[----:B------:R-:W-:Y:S06]  /*0f50*/  BRA `(.L_x_8162) ;  /* 0x00000000000c7947 */ /* 0x000fec0003800000 */
.L_x_8186:
[----:B------:R0:W5:Y:S01]  /*0f60*/  LDG.E.U16 R18, desc[UR36][R4.64] ;  /* 0x0000002404127981 */ /* 0x000162000c1e1500 */
[----:B------:R-:W-:Y:S05]  /*0f70*/  BRA `(.L_x_8162) ;  /* 0x0000000000047947 */ /* 0x000fea0003800000 */
.L_x_8185:
[----:B------:R0:W5:Y:S02]  /*0f80*/  LDG.E.U16 R18, desc[UR36][R4.64] ;  /* 0x0000002404127981 */ /* 0x000164000c1e1500 */
.L_x_8162:
[----:B01234-:R-:W0:Y:S01]  /*0f90*/  LDC.64 R4, c[0x0][0x228] ;  /* 0x00008a00ff047b82 */ /* 0x01fe220000000a00 */
        /* <DEDUP_REMOVED lines=17> */
.L_x_8193:
[----:B------:R1:W5:Y:S01]  /*10b0*/  LDG.E.U8 R19, desc[UR36][R4.64] ;  /* 0x0000002404137981 */ /* 0x000362000c1e1100 */
[----:B------:R-:W-:Y:S05]  /*10c0*/  BRA `(.L_x_8195) ;  /* 0x0000000c00547947 */ /* 0x000fea0003800000 */
.L_x_8192:
        /* <DEDUP_REMOVED lines=8> */
.L_x_8197:
[----:B------:R3:W5:Y:S01]  /*1150*/  LDG.E.U16 R19, desc[UR36][R4.64] ;  /* 0x0000002404137981 */ /* 0x000762000c1e1500 */
[----:B------:R-:W-:Y:S05]  /*1160*/  BRA `(.L_x_8195) ;  /* 0x0000000c002c7947 */ /* 0x000fea0003800000 */
.L_x_8196:
[----:B------:R2:W5:Y:S01]  /*1170*/  LDG.E.U16 R19, desc[UR36][R4.64] ;  /* 0x0000002404137981 */ /* 0x000562000c1e1500 */
[----:B------:R-:W-:Y:S05]  /*1180*/  BRA `(.L_x_8195) ;  /* 0x0000000c00247947 */ /* 0x000fea0003800000 */
.L_x_8191:
        /* <DEDUP_REMOVED lines=9> */
.L_x_8199:
[----:B------:R-:W2:Y:S02]  /*1220*/  LDG.E.U16 R0, desc[UR36][R4.64] ;  /* 0x0000002404007981 */ /* 0x000ea4000c1e1500 */
[----:B--2---:R-:W-:-:S06]  /*1230*/  HADD2.F32 R0, -RZ, R0.H0_H0 ;  /* 0x20000000ff007230 */ /* 0x004fcc0000004100 */
[----:B------:R-:W0:Y:S02]  /*1240*/  F2I.FTZ.TRUNC.NTZ R0, R0 ;  /* 0x0000000000007305 */ /* 0x000e24000021f100 */
[----:B0-----:R-:W-:Y:S01]  /*1250*/  PRMT R19, R0, 0x7610, R19 ;  /* 0x0000761000137816 */ /* 0x001fe20000000013 */
[----:B------:R-:W-:Y:S06]  /*1260*/  BRA `(.L_x_8195) ;  /* 0x0000000800ec7947 */ /* 0x000fec0003800000 */
.L_x_8198:
        /* <DEDUP_REMOVED lines=9> */
.L_x_8201:
[----:B------:R-:W2:Y:S02]  /*1300*/  LDG.E.U16 R4, desc[UR36][R4.64] ;  /* 0x0000002404047981 */ /* 0x000ea4000c1e1500 */
[----:B--2---:R-:W-:-:S06]  /*1310*/  HADD2.F32 R0, -RZ, R4.H0_H0 ;  /* 0x20000004ff007230 */ /* 0x004fcc0000004100 */
[----:B------:R-:W0:Y:S02]  /*1320*/  F2I.FTZ.TRUNC.NTZ R0, R0 ;  /* 0x0000000000007305 */ /* 0x000e24000021f100 */
[----:B0-----:R-:W-:Y:S01]  /*1330*/  PRMT R19, R0, 0x7610, R19 ;  /* 0x0000761000137816 */ /* 0x001fe20000000013 */
[----:B------:R-:W-:Y:S06]  /*1340*/  BRA `(.L_x_8195) ;  /* 0x0000000800b47947 */ /* 0x000fec0003800000 */
.L_x_8200:
[----:B------:R-:W2:Y:S02]  /*1350*/  LDG.E.64 R4, desc[UR36][R4.64] ;  /* 0x0000002404047981 */ /* 0x000ea4000c1e1b00 */
[----:B--2---:R0:W1:Y:S01]  /*1360*/  F2I.F64.TRUNC R19, R4 ;  /* 0x0000000400137311 */ /* 0x004062000030d100 */
[----:B------:R-:W-:Y:S05]  /*1370*/  BRA `(.L_x_8195) ;  /* 0x0000000800a87947 */ /* 0x000fea0003800000 */
.L_x_8190:
        /* <DEDUP_REMOVED lines=12> */
.L_x_8204:
[----:B------:R-:W2:Y:S02]  /*1440*/  LDG.E.64 R4, desc[UR36][R4.64] ;  /* 0x0000002404047981 */ /* 0x000ea4000c1e1b00 */
[----:B--2---:R0:W1:Y:S01]  /*1450*/  F2I.F64.TRUNC R19, R4 ;  /* 0x0000000400137311 */ /* 0x004062000030d100 */
[----:B------:R-:W-:Y:S05]  /*1460*/  BRA `(.L_x_8195) ;  /* 0x00000008006c7947 */ /* 0x000fea0003800000 */
.L_x_8203:
        /* <DEDUP_REMOVED lines=28> */
.L_x_8206:
        /* <DEDUP_REMOVED lines=15> */
.L_x_8205:
[----:B------:R-:W2:Y:S02]  /*1720*/  LDG.E.U16 R0, desc[UR36][R4.64] ;  /* 0x0000002404007981 */ /* 0x000ea4000c1e1500 */
[----:B--2---:R-:W-:-:S06]  /*1730*/  IMAD.U32 R0, R0, 0x10000, RZ ;  /* 0x0001000000007824 */ /* 0x004fcc00078e00ff */
[----:B------:R-:W0:Y:S02]  /*1740*/  F2I.FTZ.TRUNC.NTZ R0, R0 ;  /* 0x0000000000007305 */ /* 0x000e24000021f100 */
[----:B0-----:R-:W-:Y:S01]  /*1750*/  PRMT R19, R0, 0x7610, R19 ;  /* 0x0000761000137816 */ /* 0x001fe20000000013 */
[----:B------:R-:W-:Y:S06]  /*1760*/  BRA `(.L_x_8195) ;  /* 0x0000000400ac7947 */ /* 0x000fec0003800000 */
.L_x_8202:
        /* <DEDUP_REMOVED lines=10> */
.L_x_8209:
        /* <DEDUP_REMOVED lines=21> */
.L_x_8213:
[----:B------:R-:W-:Y:S05]  /*1960*/  BSYNC B1 ;  /* 0x0000000000017941 */ /* 0x000fea0003800000 */
.L_x_8212:
[----:B------:R-:W-:Y:S01]  /*1970*/  LEA R5, R0, 0x3b800000, 0x17 ;  /* 0x3b80000000057811 */ /* 0x000fe200078eb8ff */
[----:B------:R-:W-:-:S05]  /*1980*/  IMAD.SHL.U32 R0, R3, 0x100000, RZ ;  /* 0x0010000003007824 */ /* 0x000fca00078e00ff */
[----:B------:R-:W-:-:S07]  /*1990*/  LOP3.LUT R0, R5, R0, R6, 0xfe, !PT ;  /* 0x0000000005007212 */ /* 0x000fce00078efe06 */
.L_x_8211:
[----:B------:R-:W-:Y:S05]  /*19a0*/  BSYNC B0 ;  /* 0x0000000000007941 */ /* 0x000fea0003800000 */
.L_x_8210:
[----:B------:R-:W0:Y:S02]  /*19b0*/  F2I.FTZ.TRUNC.NTZ R0, R0 ;  /* 0x0000000000007305 */ /* 0x000e24000021f100 */
[----:B0-----:R-:W-:Y:S01]  /*19c0*/  PRMT R19, R0, 0x7610, R19 ;  /* 0x0000761000137816 */ /* 0x001fe20000000013 */
[----:B------:R-:W-:Y:S06]  /*19d0*/  BRA `(.L_x_8195) ;  /* 0x0000000400107947 */ /* 0x000fec0003800000 */
.L_x_8208:
        /* <DEDUP_REMOVED lines=21> */
.L_x_8217:
[----:B------:R-:W-:Y:S05]  /*1b30*/  BSYNC B1 ;  /* 0x0000000000017941 */ /* 0x000fea0003800000 */
.L_x_8216:
[----:B------:R-:W-:Y:S01]  /*1b40*/  LEA R5, R0, 0x37800000, 0x17 ;  /* 0x3780000000057811 */ /* 0x000fe200078eb8ff */
[----:B------:R-:W-:-:S05]  /*1b50*/  IMAD.SHL.U32 R0, R3, 0x200000, RZ ;  /* 0x0020000003007824 */ /* 0x000fca00078e00ff */
[----:B------:R-:W-:-:S07]  /*1b60*/  LOP3.LUT R0, R5, R0, R6, 0xfe, !PT ;  /* 0x0000000005007212 */ /* 0x000fce00078efe06 */
.L_x_8215:
[----:B------:R-:W-:Y:S05]  /*1b70*/  BSYNC B0 ;  /* 0x0000000000007941 */ /* 0x000fea0003800000 */
.L_x_8214:
[----:B------:R-:W0:Y:S02]  /*1b80*/  F2I.FTZ.TRUNC.NTZ R0, R0 ;  /* 0x0000000000007305 */ /* 0x000e24000021f100 */
[----:B0-----:R-:W-:Y:S01]  /*1b90*/  PRMT R19, R0, 0x7610, R19 ;  /* 0x0000761000137816 */ /* 0x001fe20000000013 */
[----:B------:R-:W-:Y:S06]  /*1ba0*/  BRA `(.L_x_8195) ;  /* 0x00000000009c7947 */ /* 0x000fec0003800000 */
.L_x_8207:
        /* <DEDUP_REMOVED lines=14> */
.L_x_8221:
[----:B------:R-:W-:Y:S05]  /*1c90*/  BSYNC B0 ;  /* 0x0000000000007941 */ /* 0x000fea0003800000 */
.L_x_8220:
[----:B------:R-:W0:Y:S02]  /*1ca0*/  F2I.FTZ.TRUNC.NTZ R0, R0 ;  /* 0x0000000000007305 */ /* 0x000e24000021f100 */
[----:B0-----:R-:W-:Y:S01]  /*1cb0*/  PRMT R19, R0, 0x7610, R19 ;  /* 0x0000761000137816 */ /* 0x001fe20000000013 */
[----:B------:R-:W-:Y:S06]  /*1cc0*/  BRA `(.L_x_8195) ;  /* 0x0000000000547947 */ /* 0x000fec0003800000 */
.L_x_8194:
        /* <DEDUP_REMOVED lines=16> */
.L_x_8222:
[----:B------:R-:W-:Y:S01]  /*1dd0*/  PRMT R19, RZ, 0x7610, R19 ;  /* 0x00007610ff137816 */ /* 0x000fe20000000013 */
[----:B------:R-:W-:Y:S06]  /*1de0*/  BRA `(.L_x_8195) ;  /* 0x00000000000c7947 */ /* 0x000fec0003800000 */
.L_x_8219:
[----:B------:R0:W5:Y:S01]  /*1df0*/  LDG.E.U16 R19, desc[UR36][R4.64] ;  /* 0x0000002404137981 */ /* 0x000162000c1e1500 */
[----:B------:R-:W-:Y:S05]  /*1e00*/  BRA `(.L_x_8195) ;  /* 0x0000000000047947 */ /* 0x000fea0003800000 */
.L_x_8218:
[----:B------:R0:W5:Y:S02]  /*1e10*/  LDG.E.U16 R19, desc[UR36][R4.64] ;  /* 0x0000002404137981 */ /* 0x000164000c1e1500 */
.L_x_8195:
[----:B------:R-:W2:Y:S02]  /*1e20*/  S2R R27, SR_TID.X ;  /* 0x00000000001b7919 */ /* 0x000ea40000002100 */
[----:B--2---:R-:W-:-:S07]  /*1e30*/  VIADD R27, R27, 0x80 ;  /* 0x000000801b1b7836 */ /* 0x004fce0000000000 */
.L_x_8156:
[----:B------:R-:W-:Y:S05]  /*1e40*/  BSYNC B6 ;  /* 0x0000000000067941 */ /* 0x000fea0003800000 */
.L_x_8155:
[----:B------:R-:W-:Y:S01]  /*1e50*/  ISETP.GE.AND P0, PT, R27, R28, PT ;  /* 0x0000001c1b00720c */ /* 0x000fe20003f06270 */
[----:B------:R-:W-:Y:S01]  /*1e60*/  BSSY B6, `(.L_x_8223) ;  /* 0x00001d7000067945 */ /* 0x000fe20003800000 */
[----:B------:R-:W-:-:S11]  /*1e70*/  PRMT R22, RZ, 0x7610, R22 ;  /* 0x00007610ff167816 */ /* 0x000fd60000000016 */
[----:B------:R-:W-:Y:S05]  /*1e80*/  @P0 BRA `(.L_x_8224) ;  /* 0x0000001c00500947 */ /* 0x000fea0003800000 */
        /* <DEDUP_REMOVED lines=19> */
.L_x_8228:
[----:B------:R0:W5:Y:S01]  /*1fc0*/  LDG.E.U8 R17, desc[UR36][R4.64] ;  /* 0x0000002404117981 */ /* 0x000162000c1e1100 */
[----:B------:R-:W-:Y:S05]  /*1fd0*/  BRA `(.L_x_8230) ;  /* 0x0000000c00547947 */ /* 0x000fea0003800000 */
.L_x_8227:
        /* <DEDUP_REMOVED lines=8> */
.L_x_8232:
[----:B------:R0:W5:Y:S01]  /*2060*/  LDG.E.U16 R17, desc[UR36][R4.64] ;  /* 0x0000002404117981 */ /* 0x000162000c1e1500 */
[----:B------:R-:W-:Y:S05]  /*2070*/  BRA `(.L_x_8230) ;  /* 0x0000000c002c7947 */ /* 0x000fea0003800000 */
.L_x_8231:
[----:B------:R0:W5:Y:S01]  /*2080*/  LDG.E.U16 R17, desc[UR36][R4.64] ;  /* 0x0000002404117981 */ /* 0x000162000c1e1500 */
[----:B------:R-:W-:Y:S05]  /*2090*/  BRA `(.L_x_8230) ;  /* 0x0000000c00247947 */ /* 0x000fea0003800000 */
.L_x_8226:
        /* <DEDUP_REMOVED lines=9> */
.L_x_8234:
[----:B------:R-:W2:Y:S02]  /*2130*/  LDG.E.U16 R0, desc[UR36][R4.64] ;  /* 0x0000002404007981 */ /* 0x000ea4000c1e1500 */
[----:B--2---:R-:W-:-:S06]  /*2140*/  HADD2.F32 R0, -RZ, R0.H0_H0 ;  /* 0x20000000ff007230 */ /* 0x004fcc0000004100 */
[----:B------:R-:W0:Y:S02]  /*2150*/  F2I.FTZ.TRUNC.NTZ R0, R0 ;  /* 0x0000000000007305 */ /* 0x000e24000021f100 */
[----:B0-----:R-:W-:Y:S01]  /*2160*/  PRMT R17, R0, 0x7610, R17 ;  /* 0x0000761000117816 */ /* 0x001fe20000000011 */
[----:B------:R-:W-:Y:S06]  /*2170*/  BRA `(.L_x_8230) ;  /* 0x0000000800ec7947 */ /* 0x000fec0003800000 */
.L_x_8233:
        /* <DEDUP_REMOVED lines=9> */
.L_x_8236:
[----:B------:R-:W2:Y:S02]  /*2210*/  LDG.E.U16 R4, desc[UR36][R4.64] ;  /* 0x0000002404047981 */ /* 0x000ea4000c1e1500 */
[----:B--2---:R-:W-:-:S06]  /*2220*/  HADD2.F32 R0, -RZ, R4.H0_H0 ;  /* 0x20000004ff007230 */ /* 0x004fcc0000004100 */
[----:B------:R-:W0:Y:S02]  /*2230*/  F2I.FTZ.TRUNC.NTZ R0, R0 ;  /* 0x0000000000007305 */ /* 0x000e24000021f100 */
[----:B0-----:R-:W-:Y:S01]  /*2240*/  PRMT R17, R0, 0x7610, R17 ;  /* 0x0000761000117816 */ /* 0x001fe20000000011 */
[----:B------:R-:W-:Y:S06]  /*2250*/  BRA `(.L_x_8230) ;  /* 0x0000000800b47947 */ /* 0x000fec0003800000 */
.L_x_8235:
[----:B------:R-:W2:Y:S02]  /*2260*/  LDG.E.64 R4, desc[UR36][R4.64] ;  /* 0x0000002404047981 */ /* 0x000ea4000c1e1b00 */
[----:B--2---:R0:W1:Y:S01]  /*2270*/  F2I.F64.TRUNC R17, R4 ;  /* 0x0000000400117311 */ /* 0x004062000030d100 */
[----:B------:R-:W-:Y:S05]  /*2280*/  BRA `(.L_x_8230) ;  /* 0x0000000800a87947 */ /* 0x000fea0003800000 */
.L_x_8225:
        /* <DEDUP_REMOVED lines=12> */
.L_x_8239:
[----:B------:R-:W2:Y:S02]  /*2350*/  LDG.E.64 R4, desc[UR36][R4.64] ;  /* 0x0000002404047981 */ /* 0x000ea4000c1e1b00 */
[----:B--2---:R0:W1:Y:S01]  /*2360*/  F2I.F64.TRUNC R17, R4 ;  /* 0x0000000400117311 */ /* 0x004062000030d100 */
[----:B------:R-:W-:Y:S05]  /*2370*/  BRA `(.L_x_8230) ;  /* 0x00000008006c7947 */ /* 0x000fea0003800000 */
.L_x_8238:
        /* <DEDUP_REMOVED lines=28> */
.L_x_8241:
        /* <DEDUP_REMOVED lines=15> */
.L_x_8240:
[----:B------:R-:W2:Y:S02]  /*2630*/  LDG.E.U16 R0, desc[UR36][R4.64] ;  /* 0x0000002404007981 */ /* 0x000ea4000c1e1500 */
[----:B--2---:R-:W-:-:S06]  /*2640*/  IMAD.U32 R0, R0, 0x10000, RZ ;  /* 0x0001000000007824 */ /* 0x004fcc00078e00ff */
[----:B------:R-:W0:Y:S02]  /*2650*/  F2I.FTZ.TRUNC.NTZ R0, R0 ;  /* 0x0000000000007305 */ /* 0x000e24000021f100 */
[----:B0-----:R-:W-:Y:S01]  /*2660*/  PRMT R17, R0, 0x7610, R17 ;  /* 0x0000761000117816 */ /* 0x001fe20000000011 */
[----:B------:R-:W-:Y:S06]  /*2670*/  BRA `(.L_x_8230) ;  /* 0x0000000400ac7947 */ /* 0x000fec0003800000 */
.L_x_8237:
        /* <DEDUP_REMOVED lines=10> */
.L_x_8244:
        /* <DEDUP_REMOVED lines=21> */
.L_x_8248:
[----:B------:R-:W-:Y:S05]  /*2870*/  BSYNC B1 ;  /* 0x0000000000017941 */ /* 0x000fea0003800000 */
.L_x_8247:
[----:B------:R-:W-:Y:S01]  /*2880*/  LEA R5, R0, 0x3b800000, 0x17 ;  /* 0x3b80000000057811 */ /* 0x000fe200078eb8ff */
[----:B------:R-:W-:-:S05]  /*2890*/  IMAD.SHL.U32 R0, R3, 0x100000, RZ ;  /* 0x0010000003007824 */ /* 0x000fca00078e00ff */
[----:B------:R-:W-:-:S07]  /*28a0*/  LOP3.LUT R0, R5, R0, R6, 0xfe, !PT ;  /* 0x0000000005007212 */ /* 0x000fce00078efe06 */
.L_x_8246:
[----:B------:R-:W-:Y:S05]  /*28b0*/  BSYNC B0 ;  /* 0x0000000000007941 */ /* 0x000fea0003800000 */
.L_x_8245:
[----:B------:R-:W0:Y:S02]  /*28c0*/  F2I.FTZ.TRUNC.NTZ R0, R0 ;  /* 0x0000000000007305 */ /* 0x000e24000021f100 */
[----:B0-----:R-:W-:Y:S01]  /*28d0*/  PRMT R17, R0, 0x7610, R17 ;  /* 0x0000761000117816 */ /* 0x001fe20000000011 */
[----:B------:R-:W-:Y:S06]  /*28e0*/  BRA `(.L_x_8230) ;  /* 0x0000000400107947 */ /* 0x000fec0003800000 */
.L_x_8243:
        /* <DEDUP_REMOVED lines=21> */
.L_x_8252:
[----:B------:R-:W-:Y:S05]  /*2a40*/  BSYNC B1 ;  /* 0x0000000000017941 */ /* 0x000fea0003800000 */
.L_x_8251:
[----:B------:R-:W-:Y:S01]  /*2a50*/  LEA R5, R0, 0x37800000, 0x17 ;  /* 0x3780000000057811 */ /* 0x000fe200078eb8ff */
[----:B------:R-:W-:-:S05]  /*2a60*/  IMAD.SHL.U32 R0, R3, 0x200000, RZ ;  /* 0x0020000003007824 */ /* 0x000fca00078e00ff */
[----:B------:R-:W-:-:S07]  /*2a70*/  LOP3.LUT R0, R5, R0, R6, 0xfe, !PT ;  /* 0x0000000005007212 */ /* 0x000fce00078efe06 */
.L_x_8250:
[----:B------:R-:W-:Y:S05]  /*2a80*/  BSYNC B0 ;  /* 0x0000000000007941 */ /* 0x000fea0003800000 */
.L_x_8249:
[----:B------:R-:W0:Y:S02]  /*2a90*/  F2I.FTZ.TRUNC.NTZ R0, R0 ;  /* 0x0000000000007305 */ /* 0x000e24000021f100 */
[----:B0-----:R-:W-:Y:S01]  /*2aa0*/  PRMT R17, R0, 0x7610, R17 ;  /* 0x0000761000117816 */ /* 0x001fe20000000011 */
[----:B------:R-:W-:Y:S06]  /*2ab0*/  BRA `(.L_x_8230) ;  /* 0x00000000009c7947 */ /* 0x000fec0003800000 */
.L_x_8242:
        /* <DEDUP_REMOVED lines=14> */
.L_x_8256:
[----:B------:R-:W-:Y:S05]  /*2ba0*/  BSYNC B0 ;  /* 0x0000000000007941 */ /* 0x000fea0003800000 */
.L_x_8255:
[----:B------:R-:W0:Y:S02]  /*2bb0*/  F2I.FTZ.TRUNC.NTZ R0, R0 ;  /* 0x0000000000007305 */ /* 0x000e24000021f100 */
[----:B0-----:R-:W-:Y:S01]  /*2bc0*/  PRMT R17, R0, 0x7610, R17 ;  /* 0x0000761000117816 */ /* 0x001fe20000000011 */
[----:B------:R-:W-:Y:S06]  /*2bd0*/  BRA `(.L_x_8230) ;  /* 0x0000000000547947 */ /* 0x000fec0003800000 */
.L_x_8229:
        /* <DEDUP_REMOVED lines=16> */
.L_x_8257:
[----:B------:R-:W-:Y:S01]  /*2ce0*/  PRMT R17, RZ, 0x7610, R17 ;  /* 0x00007610ff117816 */ /* 0x000fe20000000011 */
[----:B------:R-:W-:Y:S06]  /*2cf0*/  BRA `(.L_x_8230) ;  /* 0x00000000000c7947 */ /* 0x000fec0003800000 */
.L_x_8254:
[----:B------:R2:W5:Y:S01]  /*2d00*/  LDG.E.U16 R17, desc[UR36][R4.64] ;  /* 0x0000002404117981 */ /* 0x000562000c1e1500 */
[----:B------:R-:W-:Y:S05]  /*2d10*/  BRA `(.L_x_8230) ;  /* 0x0000000000047947 */ /* 0x000fea0003800000 */
.L_x_8253:
[----:B------:R3:W5:Y:S02]  /*2d20*/  LDG.E.U16 R17, desc[UR36][R4.64] ;  /* 0x0000002404117981 */ /* 0x000764000c1e1500 */
.L_x_8230:
[----:B0-234-:R-:W0:Y:S01]  /*2d30*/  LDC.64 R4, c[0x0][0x228] ;  /* 0x00008a00ff047b82 */ /* 0x01de220000000a00 */
        /* <DEDUP_REMOVED lines=17> */
.L_x_8261:
[----:B------:R0:W5:Y:S01]  /*2e50*/  LDG.E.U8 R22, desc[UR36][R4.64] ;  /* 0x0000002404167981 */ /* 0x000162000c1e1100 */
[----:B------:R-:W-:Y:S05]  /*2e60*/  BRA `(.L_x_8263) ;  /* 0x0000000c00547947 */ /* 0x000fea0003800000 */
.L_x_8260:
        /* <DEDUP_REMOVED lines=8> */
.L_x_8265:
[----:B------:R0:W5:Y:S01]  /*2ef0*/  LDG.E.U16 R22, desc[UR36][R4.64] ;  /* 0x0000002404167981 */ /* 0x000162000c1e1500 */
[----:B------:R-:W-:Y:S05]  /*2f00*/  BRA `(.L_x_8263) ;  /* 0x0000000c002c7947 */ /* 0x000fea0003800000 */
.L_x_8264:
[----:B------:R0:W5:Y:S01]  /*2f10*/  LDG.E.U16 R22, desc[UR36][R4.64] ;  /* 0x0000002404167981 */ /* 0x000162000c1e1500 */
[----:B------:R-:W-:Y:S05]  /*2f20*/  BRA `(.L_x_8263) ;  /* 0x0000000c00247947 */ /* 0x000fea0003800000 */
.L_x_8259:
[----:B------:R-:W-:-:S13]  /*2f30*/  ISETP.GT.AND P0, PT, R0, 0x6, PT ;  /* 0x000000060000780c */ /* 0x000fda0003f04270 */
[----:B------:R-:W-:Y:S05]  /*2f40*/  @P0 BRA `(.L_x_8266) ;  /* 0x0000000000300947 */ /* 0x000fea0003800000 */
[----:B------:R-:W-:-:S13]  /*2f50*/  ISETP.NE.AND P0, PT, R0, 0x5, PT ;  /* 0x000000050000780c */ /* 0x000fda0003f05270 */
[----:B------:R-:W-:Y:S05]  /*2f60*/  @!P0 BRA `(.L_x_8267) ;  /* 0x0000000000148947 */ /* 0x000fea0003800000 */
[----:B------:R-:W-:-:S13]  /*2f70*/  ISETP.NE.AND P0, PT, R0, 0x6, PT ;  /* 0x000000060000780c */ /* 0x000fda0003f05270 */
[----:B------:R-:W-:Y:S05]  /*2f80*/  @P0 BRA `(.L_x_8262) ;  /* 0x0000000800b80947 */ /* 0x000fea0003800000 */
[----:B------:R-:W2:Y:S02]  /*2f90*/  LDG.E R4, desc[UR36][R4.64] ;  /* 0x0000002404047981 */ /* 0x000ea4000c1e1900 */
[----:B--2---:R0:W2:Y:S01]  /*2fa0*/  F2I.FTZ.TRUNC.NTZ R22, R4 ;  /* 0x0000000400167305 */ /* 0x0040a2000021f100 */
[----:B------:R-:W-:Y:S05]  /*2fb0*/  BRA `(.L_x_8263) ;  /* 0x0000000c00007947 */ /* 0x000fea0003800000 */
.L_x_8267:
[----:B------:R-:W2:Y:S02]  /*2fc0*/  LDG.E.U16 R0, desc[UR36][R4.64] ;  /* 0x0000002404007981 */ /* 0x000ea4000c1e1500 */
[----:B--2---:R-:W-:-:S06]  /*2fd0*/  HADD2.F32 R0, -RZ, R0.H0_H0 ;  /* 0x20000000ff007230 */ /* 0x004fcc0000004100 */
[----:B------:R-:W0:Y:S02]  /*2fe0*/  F2I.FTZ.TRUNC.NTZ R0, R0 ;  /* 0x0000000000007305 */ /* 0x000e24000021f100 */
[----:B0-----:R-:W-:Y:S01]  /*2ff0*/  PRMT R22, R0, 0x7610, R22 ;  /* 0x0000761000167816 */ /* 0x001fe20000000016 */
[----:B------:R-:W-:Y:S06]  /*3000*/  BRA `(.L_x_8263) ;  /* 0x0000000800ec7947 */ /* 0x000fec0003800000 */
.L_x_8266:
[----:B------:R-:W-:-:S13]  /*3010*/  ISETP.NE.AND P0, PT, R0, 0x7, PT ;  /* 0x000000070000780c */ /* 0x000fda0003f05270 */
[----:B------:R-:W-:Y:S05]  /*3020*/  @!P0 BRA `(.L_x_8268) ;  /* 0x0000000000308947 */ /* 0x000fea0003800000 */
[----:B------:R-:W-:-:S13]  /*3030*/  ISETP.NE.AND P0, PT, R0, 0x8, PT ;  /* 0x000000080000780c */ /* 0x000fda0003f05270 */
[----:B------:R-:W-:Y:S05]  /*3040*/  @!P0 BRA `(.L_x_8269) ;  /* 0x0000000000148947 */ /* 0x000fea0003800000 */
[----:B------:R-:W-:-:S13]  /*3050*/  ISETP.NE.AND P0, PT, R0, 0x9, PT ;  /* 0x000000090000780c */ /* 0x000fda0003f05270 */
[----:B------:R-:W-:Y:S05]  /*3060*/  @P0 BRA `(.L_x_8262) ;  /* 0x0000000800800947 */ /* 0x000fea0003800000 */
[----:B------:R-:W2:Y:S02]  /*3070*/  LDG.E R4, desc[UR36][R4.64] ;  /* 0x0000002404047981 */ /* 0x000ea4000c1e1900 */
[----:B--2---:R0:W2:Y:S01]  /*3080*/  F2I.FTZ.TRUNC.NTZ R22, R4 ;  /* 0x0000000400167305 */ /* 0x0040a2000021f100 */
[----:B------:R-:W-:Y:S05]  /*3090*/  BRA `(.L_x_8263) ;  /* 0x0000000800c87947 */ /* 0x000fea0003800000 */
.L_x_8269:
[----:B------:R-:W2:Y:S02]  /*30a0*/  LDG.E.U16 R4, desc[UR36][R4.64] ;  /* 0x0000002404047981 */ /* 0x000ea4000c1e1500 */
[----:B--2---:R-:W-:-:S06]  /*30b0*/  HADD2.F32 R0, -RZ, R4.H0_H0 ;  /* 0x20000004ff007230 */ /* 0x004fcc0000004100 */
[----:B------:R-:W0:Y:S02]  /*30c0*/  F2I.FTZ.TRUNC.NTZ R0, R0 ;  /* 0x0000000000007305 */ /* 0x000e24000021f100 */
[----:B0-----:R-:W-:Y:S01]  /*30d0*/  PRMT R22, R0, 0x7610, R22 ;  /* 0x0000761000167816 */ /* 0x001fe20000000016 */
[----:B------:R-:W-:Y:S06]  /*30e0*/  BRA `(.L_x_8263) ;  /* 0x0000000800b47947 */ /* 0x000fec0003800000 */
.L_x_8268:
[----:B------:R-:W2:Y:S02]  /*30f0*/  LDG.E.64 R4, desc[UR36][R4.64] ;  /* 0x0000002404047981 */ /* 0x000ea4000c1e1b00 */
[----:B--2---:R0:W2:Y:S01]  /*3100*/  F2I.F64.TRUNC R22, R4 ;  /* 0x0000000400167311 */ /* 0x0040a2000030d100 */
[----:B------:R-:W-:Y:S05]  /*3110*/  BRA `(.L_x_8263) ;  /* 0x0000000800a87947 */ /* 0x000fea0003800000 */
.L_x_8258:
        /* <DEDUP_REMOVED lines=12> */
.L_x_8272:
[----:B------:R-:W2:Y:S02]  /*31e0*/  LDG.E.64 R4, desc[UR36][R4.64] ;  /* 0x0000002404047981 */ /* 0x000ea4000c1e1b00 */
[----:B--2---:R4:W0:Y:S01]  /*31f0*/  F2I.F64.TRUNC R22, R4 ;  /* 0x0000000400167311 */ /* 0x004822000030d100 */
[----:B------:R-:W-:Y:S05]  /*3200*/  BRA `(.L_x_8263) ;  /* 0x00000008006c7947 */ /* 0x000fea0003800000 */
.L_x_8271:
        /* <DEDUP_REMOVED lines=28> */
.L_x_8274:
        /* <DEDUP_REMOVED lines=15> */
.L_x_8273:
[----:B------:R-:W2:Y:S02]  /*34c0*/  LDG.E.U16 R0, desc[UR36][R4.64] ;  /* 0x0000002404007981 */ /* 0x000ea4000c1e1500 */
[----:B--2---:R-:W-:-:S06]  /*34d0*/  IMAD.U32 R0, R0, 0x10000, RZ ;  /* 0x0001000000007824 */ /* 0x004fcc00078e00ff */
[----:B------:R-:W0:Y:S02]  /*34e0*/  F2I.FTZ.TRUNC.NTZ R0, R0 ;  /* 0x0000000000007305 */ /* 0x000e24000021f100 */
[----:B0-----:R-:W-:Y:S01]  /*34f0*/  PRMT R22, R0, 0x7610, R22 ;  /* 0x0000761000167816 */ /* 0x001fe20000000016 */
[----:B------:R-:W-:Y:S06]  /*3500*/  BRA `(.L_x_8263) ;  /* 0x0000000400ac7947 */ /* 0x000fec0003800000 */
.L_x_8270:
        /* <DEDUP_REMOVED lines=10> */
.L_x_8277:
        /* <DEDUP_REMOVED lines=21> */
.L_x_8281:
[----:B------:R-:W-:Y:S05]  /*3700*/  BSYNC B1 ;  /* 0x0000000000017941 */ /* 0x000fea0003800000 */
.L_x_8280:
[----:B------:R-:W-:Y:S01]  /*3710*/  LEA R5, R0, 0x3b800000, 0x17 ;  /* 0x3b80000000057811 */ /* 0x000fe200078eb8ff */
[----:B------:R-:W-:-:S05]  /*3720*/  IMAD.SHL.U32 R0, R3, 0x100000, RZ ;  /* 0x0010000003007824 */ /* 0x000fca00078e00ff */
[----:B------:R-:W-:-:S07]  /*3730*/  LOP3.LUT R0, R5, R0, R6, 0xfe, !PT ;  /* 0x0000000005007212 */ /* 0x000fce00078efe06 */
.L_x_8279:
[----:B------:R-:W-:Y:S05]  /*3740*/  BSYNC B0 ;  /* 0x0000000000007941 */ /* 0x000fea0003800000 */
.L_x_8278:
[----:B------:R-:W0:Y:S02]  /*3750*/  F2I.FTZ.TRUNC.NTZ R0, R0 ;  /* 0x0000000000007305 */ /* 0x000e24000021f100 */
[----:B0-----:R-:W-:Y:S01]  /*3760*/  PRMT R22, R0, 0x7610, R22 ;  /* 0x0000761000167816 */ /* 0x001fe20000000016 */
[----:B------:R-:W-:Y:S06]  /*3770*/  BRA `(.L_x_8263) ;  /* 0x0000000400107947 */ /* 0x000fec0003800000 */
.L_x_8276:
        /* <DEDUP_REMOVED lines=21> */
.L_x_8285:
[----:B------:R-:W-:Y:S05]  /*38d0*/  BSYNC B1 ;  /* 0x0000000000017941 */ /* 0x000fea0003800000 */
.L_x_8284:
[----:B------:R-:W-:Y:S01]  /*38e0*/  LEA R5, R0, 0x37800000, 0x17 ;  /* 0x3780000000057811 */ /* 0x000fe200078eb8ff */
[----:B------:R-:W-:-:S05]  /*38f0*/  IMAD.SHL.U32 R0, R3, 0x200000, RZ ;  /* 0x0020000003007824 */ /* 0x000fca00078e00ff */
[----:B------:R-:W-:-:S07]  /*3900*/  LOP3.LUT R0, R5, R0, R6, 0xfe, !PT ;  /* 0x0000000005007212 */ /* 0x000fce00078efe06 */
.L_x_8283:
[----:B------:R-:W-:Y:S05]  /*3910*/  BSYNC B0 ;  /* 0x0000000000007941 */ /* 0x000fea0003800000 */
.L_x_8282:
[----:B------:R-:W0:Y:S02]  /*3920*/  F2I.FTZ.TRUNC.NTZ R0, R0 ;  /* 0x0000000000007305 */ /* 0x000e24000021f100 */
[----:B0-----:R-:W-:Y:S01]  /*3930*/  PRMT R22, R0, 0x7610, R22 ;  /* 0x0000761000167816 */ /* 0x001fe20000000016 */
[----:B------:R-:W-:Y:S06]  /*3940*/  BRA `(.L_x_8263) ;  /* 0x00000000009c7947 */ /* 0x000fec0003800000 */
.L_x_8275:
        /* <DEDUP_REMOVED lines=14> */
.L_x_8289:
[----:B------:R-:W-:Y:S05]  /*3a30*/  BSYNC B0 ;  /* 0x0000000000007941 */ /* 0x000fea0003800000 */
.L_x_8288:
[----:B------:R-:W0:Y:S02]  /*3a40*/  F2I.FTZ.TRUNC.NTZ R0, R0 ;  /* 0x0000000000007305 */ /* 0x000e24000021f100 */
[----:B0-----:R-:W-:Y:S01]  /*3a50*/  PRMT R22, R0, 0x7610, R22 ;  /* 0x0000761000167816 */ /* 0x001fe20000000016 */
[----:B------:R-:W-:Y:S06]  /*3a60*/  BRA `(.L_x_8263) ;  /* 0x0000000000547947 */ /* 0x000fec0003800000 */
.L_x_8262:
        /* <DEDUP_REMOVED lines=15> */
[----:B01---5:R-:W-:Y:S05]  /*3b60*/  CALL.ABS.NOINC R14 ;  /* 0x000000000e007343 */ /* 0x023fea0003c00000 */
.L_x_8290:
[----:B------:R-:W-:Y:S01]  /*3b70*/  PRMT R22, RZ, 0x7610, R22 ;  /* 0x00007610ff167816 */ /* 0x000fe20000000016 */
[----:B------:R-:W-:Y:S06]  /*3b80*/  BRA `(.L_x_8263) ;  /* 0x00000000000c7947 */ /* 0x000fec0003800000 */
.L_x_8287:
[----:B------:R2:W5:Y:S01]  /*3b90*/  LDG.E.U16 R22, desc[UR36][R4.64] ;  /* 0x0000002404167981 */ /* 0x000562000c1e1500 */
[----:B------:R-:W-:Y:S05]  /*3ba0*/  BRA `(.L_x_8263) ;  /* 0x0000000000047947 */ /* 0x000fea0003800000 */
.L_x_8286:
[----:B------:R3:W5:Y:S02]  /*3bb0*/  LDG.E.U16 R22, desc[UR36][R4.64] ;  /* 0x0000002404167981 */ /* 0x000764000c1e1500 */
.L_x_8263:
[----:B------:R-:W-:-:S07]  /*3bc0*/  VIADD R27, R27, 0x80 ;  /* 0x000000801b1b7836 */ /* 0x000fce0000000000 */
.L_x_8224:
[----:B------:R-:W-:Y:S05]  /*3bd0*/  BSYNC B6 ;  /* 0x0000000000067941 */ /* 0x000fea0003800000 */
.L_x_8223:
[----:B------:R-:W-:Y:S01]  /*3be0*/  ISETP.GE.AND P0, PT, R27, R28, PT ;  /* 0x0000001c1b00720c */ /* 0x000fe20003f06270 */
[----:B------:R-:W-:Y:S01]  /*3bf0*/  BSSY B6, `(.L_x_8291) ;  /* 0x00001da000067945 */ /* 0x000fe20003800000 */
[----:B------:R-:W-:Y:S02]  /*3c00*/  PRMT R23, RZ, 0x7610, R23 ;  /* 0x00007610ff177816 */ /* 0x000fe40000000017 */
[----:B------:R-:W-:Y:S02]  /*3c10*/  PRMT R24, RZ, 0x7610, R24 ;  /* 0x00007610ff187816 */ /* 0x000fe40000000018 */
[----:B------:R-:W-:-:S07]  /*3c20*/  PRMT R25, RZ, 0x7610, R25 ;  /* 0x00007610ff197816 */ /* 0x000fce0000000019 */
        /* <DEDUP_REMOVED lines=20> */
.L_x_8296:
[----:B------:R0:W5:Y:S01]  /*3d70*/  LDG.E.U8 R24, desc[UR36][R4.64] ;  /* 0x0000002404187981 */ /* 0x000162000c1e1100 */
[----:B------:R-:W-:Y:S05]  /*3d80*/  BRA `(.L_x_8298) ;  /* 0x0000000c00547947 */ /* 0x000fea0003800000 */
.L_x_8295:
        /* <DEDUP_REMOVED lines=8> */
.L_x_8300:
[----:B------:R0:W5:Y:S01]  /*3e10*/  LDG.E.U16 R24, desc[UR36][R4.64] ;  /* 0x0000002404187981 */ /* 0x000162000c1e1500 */
[----:B------:R-:W-:Y:S05]  /*3e20*/  BRA `(.L_x_8298) ;  /* 0x0000000c002c7947 */ /* 0x000fea0003800000 */
.L_x_8299:
[----:B------:R0:W5:Y:S01]  /*3e30*/  LDG.E.U16 R24, desc[UR36][R4.64] ;  /* 0x0000002404187981 */ /* 0x000162000c1e1500 */
[----:B------:R-:W-:Y:S05]  /*3e40*/  BRA `(.L_x_8298) ;  /* 0x0000000c00247947 */ /* 0x000fea0003800000 */
.L_x_8294:
        /* <DEDUP_REMOVED lines=9> */
.L_x_8302:
[----:B------:R-:W2:Y:S02]  /*3ee0*/  LDG.E.U16 R0, desc[UR36][R4.64] ;  /* 0x0000002404007981 */ /* 0x000ea4000c1e1500 */
[----:B--2---:R-:W-:-:S06]  /*3ef0*/  HADD2.F32 R0, -RZ, R0.H0_H0 ;  /* 0x20000000ff007230 */ /* 0x004fcc0000004100 */
[----:B------:R-:W0:Y:S02]  /*3f00*/  F2I.FTZ.TRUNC.NTZ R0, R0 ;  /* 0x0000000000007305 */ /* 0x000e24000021f100 */
[----:B0-----:R-:W-:Y:S01]  /*3f10*/  PRMT R24, R0, 0x7610, R24 ;  /* 0x0000761000187816 */ /* 0x001fe20000000018 */
[----:B------:R-:W-:Y:S06]  /*3f20*/  BRA `(.L_x_8298) ;  /* 0x0000000800ec7947 */ /* 0x000fec0003800000 */
.L_x_8301:
        /* <DEDUP_REMOVED lines=9> */
.L_x_8304:
[----:B------:R-:W2:Y:S02]  /*3fc0*/  LDG.E.U16 R4, desc[UR36][R4.64] ;  /* 0x0000002404047981 */ /* 0x000ea4000c1e1500 */
[----:B--2---:R-:W-:-:S06]  /*3fd0*/  HADD2.F32 R0, -RZ, R4.H0_H0 ;  /* 0x20000004ff007230 */ /* 0x004fcc0000004100 */
[----:B------:R-:W0:Y:S02]  /*3fe0*/  F2I.FTZ.TRUNC.NTZ R0, R0 ;  /* 0x0000000000007305 */ /* 0x000e24000021f100 */
[----:B0-----:R-:W-:Y:S01]  /*3ff0*/  PRMT R24, R0, 0x7610, R24 ;  /* 0x0000761000187816 */ /* 0x001fe20000000018 */
[----:B------:R-:W-:Y:S06]  /*4000*/  BRA `(.L_x_8298) ;  /* 0x0000000800b47947 */ /* 0x000fec0003800000 */
.L_x_8303:
[----:B------:R-:W2:Y:S02]  /*4010*/  LDG.E.64 R4, desc[UR36][R4.64] ;  /* 0x0000002404047981 */ /* 0x000ea4000c1e1b00 */
[----:B--2---:R0:W1:Y:S01]  /*4020*/  F2I.F64.TRUNC R24, R4 ;  /* 0x0000000400187311 */ /* 0x004062000030d100 */
[----:B------:R-:W-:Y:S05]  /*4030*/  BRA `(.L_x_8298) ;  /* 0x0000000800a87947 */ /* 0x000fea0003800000 */
.L_x_8293:
        /* <DEDUP_REMOVED lines=12> */
.L_x_8307:
[----:B------:R-:W2:Y:S02]  /*4100*/  LDG.E.64 R4, desc[UR36][R4.64] ;  /* 0x0000002404047981 */ /* 0x000ea4000c1e1b00 */
[----:B--2---:R0:W1:Y:S01]  /*4110*/  F2I.F64.TRUNC R24, R4 ;  /* 0x0000000400187311 */ /* 0x004062000030d100 */
[----:B------:R-:W-:Y:S05]  /*4120*/  BRA `(.L_x_8298) ;  /* 0x00000008006c7947 */ /* 0x000fea0003800000 */
.L_x_8306:
        /* <DEDUP_REMOVED lines=28> */
.L_x_8309:
        /* <DEDUP_REMOVED lines=15> */
.L_x_8308:
[----:B------:R-:W2:Y:S02]  /*43e0*/  LDG.E.U16 R0, desc[UR36][R4.64] ;  /* 0x0000002404007981 */ /* 0x000ea4000c1e1500 */
[----:B--2---:R-:W-:-:S06]  /*43f0*/  IMAD.U32 R0, R0, 0x10000, RZ ;  /* 0x0001000000007824 */ /* 0x004fcc00078e00ff */
[----:B------:R-:W0:Y:S02]  /*4400*/  F2I.FTZ.TRUNC.NTZ R0, R0 ;  /* 0x0000000000007305 */ /* 0x000e24000021f100 */
[----:B0-----:R-:W-:Y:S01]  /*4410*/  PRMT R24, R0, 0x7610, R24 ;  /* 0x0000761000187816 */ /* 0x001fe20000000018 */
[----:B------:R-:W-:Y:S06]  /*4420*/  BRA `(.L_x_8298) ;  /* 0x0000000400ac7947 */ /* 0x000fec0003800000 */
.L_x_8305:
        /* <DEDUP_REMOVED lines=10> */
.L_x_8312:
        /* <DEDUP_REMOVED lines=21> */
.L_x_8316:
[----:B------:R-:W-:Y:S05]  /*4620*/  BSYNC B1 ;  /* 0x0000000000017941 */ /* 0x000fea0003800000 */
.L_x_8315:
[----:B------:R-:W-:Y:S01]  /*4630*/  LEA R5, R0, 0x3b800000, 0x17 ;  /* 0x3b80000000057811 */ /* 0x000fe200078eb8ff */
[----:B------:R-:W-:-:S05]  /*4640*/  IMAD.SHL.U32 R0, R3, 0x100000, RZ ;  /* 0x0010000003007824 */ /* 0x000fca00078e00ff */
[----:B------:R-:W-:-:S07]  /*4650*/  LOP3.LUT R0, R5, R0, R6, 0xfe, !PT ;  /* 0x0000000005007212 */ /* 0x000fce00078efe06 */
.L_x_8314:
[----:B------:R-:W-:Y:S05]  /*4660*/  BSYNC B0 ;  /* 0x0000000000007941 */ /* 0x000fea0003800000 */
.L_x_8313:
[----:B------:R-:W0:Y:S02]  /*4670*/  F2I.FTZ.TRUNC.NTZ R0, R0 ;  /* 0x0000000000007305 */ /* 0x000e24000021f100 */
[----:B0-----:R-:W-:Y:S01]  /*4680*/  PRMT R24, R0, 0x7610, R24 ;  /* 0x0000761000187816 */ /* 0x001fe20000000018 */
[----:B------:R-:W-:Y:S06]  /*4690*/  BRA `(.L_x_8298) ;  /* 0x0000000400107947 */ /* 0x000fec0003800000 */
.L_x_8311:
        /* <DEDUP_REMOVED lines=21> */
.L_x_8320:
[----:B------:R-:W-:Y:S05]  /*47f0*/  BSYNC B1 ;  /* 0x0000000000017941 */ /* 0x000fea0003800000 */
.L_x_8319:
[----:B------:R-:W-:Y:S01]  /*4800*/  LEA R5, R0, 0x37800000, 0x17 ;  /* 0x3780000000057811 */ /* 0x000fe200078eb8ff */
[----:B------:R-:W-:-:S05]  /*4810*/  IMAD.SHL.U32 R0, R3, 0x200000, RZ ;  /* 0x0020000003007824 */ /* 0x000fca00078e00ff */
[----:B------:R-:W-:-:S07]  /*4820*/  LOP3.LUT R0, R5, R0, R6, 0xfe, !PT ;  /* 0x0000000005007212 */ /* 0x000fce00078efe06 */
.L_x_8318:
[----:B------:R-:W-:Y:S05]  /*4830*/  BSYNC B0 ;  /* 0x0000000000007941 */ /* 0x000fea0003800000 */
.L_x_8317:
[----:B------:R-:W0:Y:S02]  /*4840*/  F2I.FTZ.TRUNC.NTZ R0, R0 ;  /* 0x0000000000007305 */ /* 0x000e24000021f100 */
[----:B0-----:R-:W-:Y:S01]  /*4850*/  PRMT R24, R0, 0x7610, R24 ;  /* 0x0000761000187816 */ /* 0x001fe20000000018 */
[----:B------:R-:W-:Y:S06]  /*4860*/  BRA `(.L_x_8298) ;  /* 0x00000000009c7947 */ /* 0x000fec0003800000 */
.L_x_8310:
        /* <DEDUP_REMOVED lines=14> */
.L_x_8324:
[----:B------:R-:W-:Y:S05]  /*4950*/  BSYNC B0 ;  /* 0x0000000000007941 */ /* 0x000fea0003800000 */
.L_x_8323:
[----:B------:R-:W0:Y:S02]  /*4960*/  F2I.FTZ.TRUNC.NTZ R0, R0 ;  /* 0x0000000000007305 */ /* 0x000e24000021f100 */
[----:B0-----:R-:W-:Y:S01]  /*4970*/  PRMT R24, R0, 0x7610, R24 ;  /* 0x0000761000187816 */ /* 0x001fe20000000018 */
[----:B------:R-:W-:Y:S06]  /*4980*/  BRA `(.L_x_8298) ;  /* 0x0000000000547947 */ /* 0x000fec0003800000 */
.L_x_8297:
        /* <DEDUP_REMOVED lines=16> */
.L_x_8325:
[----:B------:R-:W-:Y:S01]  /*4a90*/  PRMT R24, RZ, 0x7610, R24 ;  /* 0x00007610ff187816 */ /* 0x000fe20000000018 */
[----:B------:R-:W-:Y:S06]  /*4aa0*/  BRA `(.L_x_8298) ;  /* 0x00000000000c7947 */ /* 0x000fec0003800000 */
.L_x_8322:
[----:B------:R3:W5:Y:S01]  /*4ab0*/  LDG.E.U16 R24, desc[UR36][R4.64] ;  /* 0x0000002404187981 */ /* 0x000762000c1e1500 */
[----:B------:R-:W-:Y:S05]  /*4ac0*/  BRA `(.L_x_8298) ;  /* 0x0000000000047947 */ /* 0x000fea0003800000 */
.L_x_8321:
[----:B------:R4:W5:Y:S02]  /*4ad0*/  LDG.E.U16 R24, desc[UR36][R4.64] ;  /* 0x0000002404187981 */ /* 0x000964000c1e1500 */
.L_x_8298:
[----:B------:R-:W1:Y:S01]  /*4ae0*/  LDC.U8 R3, c[0x0][0x235] ;  /* 0x00008d40ff037b82 */ /* 0x000e620000000000 */
[----:B------:R-:W-:Y:S02]  /*4af0*/  ULDC UR4, c[0x0][0x23c] ;  /* 0x00008f0000047ab9 */ /* 0x000fe40000000800 */
[----:B------:R-:W-:-:S05]  /*4b00*/  IMAD R25, R25, UR4, RZ ;  /* 0x0000000419197c24 */ /* 0x000fca000f8e02ff */
[----:B0-234-:R-:W0:Y:S01]  /*4b10*/  LDC.64 R4, c[0x0][0x228] ;  /* 0x00008a00ff047b82 */ /* 0x01de220000000a00 */
        /* <DEDUP_REMOVED lines=15> */
.L_x_8329:
[----:B------:R0:W5:Y:S01]  /*4c10*/  LDG.E.U8 R25, desc[UR36][R4.64] ;  /* 0x0000002404197981 */ /* 0x000162000c1e1100 */
[----:B------:R-:W-:Y:S05]  /*4c20*/  BRA `(.L_x_8331) ;  /* 0x0000000c00547947 */ /* 0x000fea0003800000 */
.L_x_8328:
        /* <DEDUP_REMOVED lines=8> */
.L_x_8333:
[----:B------:R0:W5:Y:S01]  /*4cb0*/  LDG.E.U16 R25, desc[UR36][R4.64] ;  /* 0x0000002404197981 */ /* 0x000162000c1e1500 */
[----:B------:R-:W-:Y:S05]  /*4cc0*/  BRA `(.L_x_8331) ;  /* 0x0000000c002c7947 */ /* 0x000fea0003800000 */
.L_x_8332:
[----:B------:R0:W5:Y:S01]  /*4cd0*/  LDG.E.U16 R25, desc[UR36][R4.64] ;  /* 0x0000002404197981 */ /* 0x000162000c1e1500 */
[----:B------:R-:W-:Y:S05]  /*4ce0*/  BRA `(.L_x_8331) ;  /* 0x0000000c00247947 */ /* 0x000fea0003800000 */
.L_x_8327:
        /* <DEDUP_REMOVED lines=9> */
.L_x_8335:
[----:B------:R-:W2:Y:S02]  /*4d80*/  LDG.E.U16 R0, desc[UR36][R4.64] ;  /* 0x0000002404007981 */ /* 0x000ea4000c1e1500 */
[----:B--2---:R-:W-:-:S06]  /*4d90*/  HADD2.F32 R0, -RZ, R0.H0_H0 ;  /* 0x20000000ff007230 */ /* 0x004fcc0000004100 */
[----:B------:R-:W0:Y:S02]  /*4da0*/  F2I.FTZ.TRUNC.NTZ R0, R0 ;  /* 0x0000000000007305 */ /* 0x000e24000021f100 */
[----:B0-----:R-:W-:Y:S01]  /*4db0*/  PRMT R25, R0, 0x7610, R25 ;  /* 0x0000761000197816 */ /* 0x001fe20000000019 */
[----:B------:R-:W-:Y:S06]  /*4dc0*/  BRA `(.L_x_8331) ;  /* 0x0000000800ec7947 */ /* 0x000fec0003800000 */
.L_x_8334:
        /* <DEDUP_REMOVED lines=9> */
.L_x_8337:
[----:B------:R-:W2:Y:S02]  /*4e60*/  LDG.E.U16 R4, desc[UR36][R4.64] ;  /* 0x0000002404047981 */ /* 0x000ea4000c1e1500 */
[----:B--2---:R-:W-:-:S06]  /*4e70*/  HADD2.F32 R0, -RZ, R4.H0_H0 ;  /* 0x20000004ff007230 */ /* 0x004fcc0000004100 */
[----:B------:R-:W0:Y:S02]  /*4e80*/  F2I.FTZ.TRUNC.NTZ R0, R0 ;  /* 0x0000000000007305 */ /* 0x000e24000021f100 */
[----:B0-----:R-:W-:Y:S01]  /*4e90*/  PRMT R25, R0, 0x7610, R25 ;  /* 0x0000761000197816 */ /* 0x001fe20000000019 */
[----:B------:R-:W-:Y:S06]  /*4ea0*/  BRA `(.L_x_8331) ;  /* 0x0000000800b47947 */ /* 0x000fec0003800000 */
.L_x_8336:
[----:B------:R-:W2:Y:S02]  /*4eb0*/  LDG.E.64 R4, desc[UR36][R4.64] ;  /* 0x0000002404047981 */ /* 0x000ea4000c1e1b00 */
[----:B--2---:R0:W1:Y:S01]  /*4ec0*/  F2I.F64.TRUNC R25, R4 ;  /* 0x0000000400197311 */ /* 0x004062000030d100 */
[----:B------:R-:W-:Y:S05]  /*4ed0*/  BRA `(.L_x_8331) ;  /* 0x0000000800a87947 */ /* 0x000fea0003800000 */
.L_x_8326:
        /* <DEDUP_REMOVED lines=12> */
.L_x_8340:
[----:B------:R-:W2:Y:S02]  /*4fa0*/  LDG.E.64 R4, desc[UR36][R4.64] ;  /* 0x0000002404047981 */ /* 0x000ea4000c1e1b00 */
[----:B--2---:R3:W4:Y:S01]  /*4fb0*/  F2I.F64.TRUNC R25, R4 ;  /* 0x0000000400197311 */ /* 0x004722000030d100 */
[----:B------:R-:W-:Y:S05]  /*4fc0*/  BRA `(.L_x_8331) ;  /* 0x00000008006c7947 */ /* 0x000fea0003800000 */
.L_x_8339:
        /* <DEDUP_REMOVED lines=28> */
.L_x_8342:
        /* <DEDUP_REMOVED lines=15> */
.L_x_8341:
[----:B------:R-:W2:Y:S02]  /*5280*/  LDG.E.U16 R0, desc[UR36][R4.64] ;  /* 0x0000002404007981 */ /* 0x000ea4000c1e1500 */
[----:B--2---:R-:W-:-:S06]  /*5290*/  IMAD.U32 R0, R0, 0x10000, RZ ;  /* 0x0001000000007824 */ /* 0x004fcc00078e00ff */
[----:B------:R-:W0:Y:S02]  /*52a0*/  F2I.FTZ.TRUNC.NTZ R0, R0 ;  /* 0x0000000000007305 */ /* 0x000e24000021f100 */
[----:B0-----:R-:W-:Y:S01]  /*52b0*/  PRMT R25, R0, 0x7610, R25 ;  /* 0x0000761000197816 */ /* 0x001fe20000000019 */
[----:B------:R-:W-:Y:S06]  /*52c0*/  BRA `(.L_x_8331) ;  /* 0x0000000400ac7947 */ /* 0x000fec0003800000 */
.L_x_8338:
        /* <DEDUP_REMOVED lines=10> */
.L_x_8345:
        /* <DEDUP_REMOVED lines=21> */
.L_x_8349:
[----:B------:R-:W-:Y:S05]  /*54c0*/  BSYNC B1 ;  /* 0x0000000000017941 */ /* 0x000fea0003800000 */
.L_x_8348:
[----:B------:R-:W-:Y:S01]  /*54d0*/  LEA R5, R0, 0x3b800000, 0x17 ;  /* 0x3b80000000057811 */ /* 0x000fe200078eb8ff */
[----:B------:R-:W-:-:S05]  /*54e0*/  IMAD.SHL.U32 R0, R3, 0x100000, RZ ;  /* 0x0010000003007824 */ /* 0x000fca00078e00ff */
[----:B------:R-:W-:-:S07]  /*54f0*/  LOP3.LUT R0, R5, R0, R6, 0xfe, !PT ;  /* 0x0000000005007212 */ /* 0x000fce00078efe06 */
.L_x_8347:
[----:B------:R-:W-:Y:S05]  /*5500*/  BSYNC B0 ;  /* 0x0000000000007941 */ /* 0x000fea0003800000 */
.L_x_8346:
[----:B------:R-:W0:Y:S02]  /*5510*/  F2I.FTZ.TRUNC.NTZ R0, R0 ;  /* 0x0000000000007305 */ /* 0x000e24000021f100 */
[----:B0-----:R-:W-:Y:S01]  /*5520*/  PRMT R25, R0, 0x7610, R25 ;  /* 0x0000761000197816 */ /* 0x001fe20000000019 */
[----:B------:R-:W-:Y:S06]  /*5530*/  BRA `(.L_x_8331) ;  /* 0x0000000400107947 */ /* 0x000fec0003800000 */
.L_x_8344:
        /* <DEDUP_REMOVED lines=21> */
.L_x_8353:
[----:B------:R-:W-:Y:S05]  /*5690*/  BSYNC B1 ;  /* 0x0000000000017941 */ /* 0x000fea0003800000 */
.L_x_8352:
[----:B------:R-:W-:Y:S01]  /*56a0*/  LEA R5, R0, 0x37800000, 0x17 ;  /* 0x3780000000057811 */ /* 0x000fe200078eb8ff */
[----:B------:R-:W-:-:S05]  /*56b0*/  IMAD.SHL.U32 R0, R3, 0x200000, RZ ;  /* 0x0020000003007824 */ /* 0x000fca00078e00ff */
[----:B------:R-:W-:-:S07]  /*56c0*/  LOP3.LUT R0, R5, R0, R6, 0xfe, !PT ;  /* 0x0000000005007212 */ /* 0x000fce00078efe06 */
.L_x_8351:
[----:B------:R-:W-:Y:S05]  /*56d0*/  BSYNC B0 ;  /* 0x0000000000007941 */ /* 0x000fea0003800000 */
.L_x_8350:
[----:B------:R-:W0:Y:S02]  /*56e0*/  F2I.FTZ.TRUNC.NTZ R0, R0 ;  /* 0x0000000000007305 */ /* 0x000e24000021f100 */
[----:B0-----:R-:W-:Y:S01]  /*56f0*/  PRMT R25, R0, 0x7610, R25 ;  /* 0x0000761000197816 */ /* 0x001fe20000000019 */
[----:B------:R-:W-:Y:S06]  /*5700*/  BRA `(.L_x_8331) ;  /* 0x00000000009c7947 */ /* 0x000fec0003800000 */
.L_x_8343:
        /* <DEDUP_REMOVED lines=14> */
.L_x_8357:
[----:B------:R-:W-:Y:S05]  /*57f0*/  BSYNC B0 ;  /* 0x0000000000007941 */ /* 0x000fea0003800000 */
.L_x_8356:
[----:B------:R-:W0:Y:S02]  /*5800*/  F2I.FTZ.TRUNC.NTZ R0, R0 ;  /* 0x0000000000007305 */ /* 0x000e24000021f100 */
[----:B0-----:R-:W-:Y:S01]  /*5810*/  PRMT R25, R0, 0x7610, R25 ;  /* 0x0000761000197816 */ /* 0x001fe20000000019 */
[----:B------:R-:W-:Y:S06]  /*5820*/  BRA `(.L_x_8331) ;  /* 0x0000000000547947 */ /* 0x000fec0003800000 */
.L_x_8330:
        /* <DEDUP_REMOVED lines=16> */
.L_x_8358:
[----:B------:R-:W-:Y:S01]  /*5930*/  PRMT R25, RZ, 0x7610, R25 ;  /* 0x00007610ff197816 */ /* 0x000fe20000000019 */
[----:B------:R-:W-:Y:S06]  /*5940*/  BRA `(.L_x_8331) ;  /* 0x00000000000c7947 */ /* 0x000fec0003800000 */
.L_x_8355:
[----:B------:R1:W5:Y:S01]  /*5950*/  LDG.E.U16 R25, desc[UR36][R4.64] ;  /* 0x0000002404197981 */ /* 0x000362000c1e1500 */
[----:B------:R-:W-:Y:S05]  /*5960*/  BRA `(.L_x_8331) ;  /* 0x0000000000047947 */ /* 0x000fea0003800000 */
.L_x_8354:
[----:B------:R2:W5:Y:S02]  /*5970*/  LDG.E.U16 R25, desc[UR36][R4.64] ;  /* 0x0000002404197981 */ /* 0x000564000c1e1500 */
.L_x_8331:
[----:B------:R-:W-:-:S07]  /*5980*/  VIADD R27, R27, 0x80 ;  /* 0x000000801b1b7836 */ /* 0x000fce0000000000 */
.L_x_8292:
[----:B------:R-:W-:Y:S05]  /*5990*/  BSYNC B6 ;  /* 0x0000000000067941 */ /* 0x000fea0003800000 */
.L_x_8291:
[----:B------:R-:W-:Y:S01]  /*59a0*/  ISETP.GE.AND P0, PT, R27, R28, PT ;  /* 0x0000001c1b00720c */ /* 0x000fe20003f06270 */
[----:B------:R-:W-:Y:S01]  /*59b0*/  BSSY B6, `(.L_x_8359) ;  /* 0x00001d7000067945 */ /* 0x000fe20003800000 */
[----:B------:R-:W-:-:S11]  /*59c0*/  PRMT R26, RZ, 0x7610, R26 ;  /* 0x00007610ff1a7816 */ /* 0x000fd6000000001a */
        /* <DEDUP_REMOVED lines=20> */
.L_x_8364:
[----:B------:R0:W5:Y:S01]  /*5b10*/  LDG.E.U8 R26, desc[UR36][R4.64] ;  /* 0x00000024041a7981 */ /* 0x000162000c1e1100 */
[----:B------:R-:W-:Y:S05]  /*5b20*/  BRA `(.L_x_8366) ;  /* 0x0000000c00587947 */ /* 0x000fea0003800000 */
.L_x_8363:
        /* <DEDUP_REMOVED lines=8> */
.L_x_8368:
[----:B------:R3:W5:Y:S01]  /*5bb0*/  LDG.E.U16 R26, desc[UR36][R4.64] ;  /* 0x00000024041a7981 */ /* 0x000762000c1e1500 */
[----:B------:R-:W-:Y:S05]  /*5bc0*/  BRA `(.L_x_8366) ;  /* 0x0000000c00307947 */ /* 0x000fea0003800000 */
.L_x_8367:
[----:B------:R2:W5:Y:S01]  /*5bd0*/  LDG.E.U16 R26, desc[UR36][R4.64] ;  /* 0x00000024041a7981 */ /* 0x000562000c1e1500 */
[----:B------:R-:W-:Y:S05]  /*5be0*/  BRA `(.L_x_8366) ;  /* 0x0000000c00287947 */ /* 0x000fea0003800000 */
.L_x_8362:
        /* <DEDUP_REMOVED lines=9> */
.L_x_8370:
[----:B------:R-:W2:Y:S02]  /*5c80*/  LDG.E.U16 R0, desc[UR36][R4.64] ;  /* 0x0000002404007981 */ /* 0x000ea4000c1e1500 */
[----:B--2---:R-:W-:-:S06]  /*5c90*/  HADD2.F32 R0, -RZ, R0.H0_H0 ;  /* 0x20000000ff007230 */ /* 0x004fcc0000004100 */
[----:B------:R-:W0:Y:S02]  /*5ca0*/  F2I.FTZ.TRUNC.NTZ R0, R0 ;  /* 0x0000000000007305 */ /* 0x000e24000021f100 */
[----:B0-----:R-:W-:Y:S01]  /*5cb0*/  PRMT R26, R0, 0x7610, R26 ;  /* 0x00007610001a7816 */ /* 0x001fe2000000001a */
[----:B------:R-:W-:Y:S06]  /*5cc0*/  BRA `(.L_x_8366) ;  /* 0x0000000800f07947 */ /* 0x000fec0003800000 */
.L_x_8369:
        /* <DEDUP_REMOVED lines=9> */
.L_x_8372:
[----:B------:R-:W2:Y:S02]  /*5d60*/  LDG.E.U16 R4, desc[UR36][R4.64] ;  /* 0x0000002404047981 */ /* 0x000ea4000c1e1500 */
[----:B--2---:R-:W-:-:S06]  /*5d70*/  HADD2.F32 R0, -RZ, R4.H0_H0 ;  /* 0x20000004ff007230 */ /* 0x004fcc0000004100 */
[----:B------:R-:W0:Y:S02]  /*5d80*/  F2I.FTZ.TRUNC.NTZ R0, R0 ;  /* 0x0000000000007305 */ /* 0x000e24000021f100 */
[----:B0-----:R-:W-:Y:S01]  /*5d90*/  PRMT R26, R0, 0x7610, R26 ;  /* 0x00007610001a7816 */ /* 0x001fe2000000001a */
[----:B------:R-:W-:Y:S06]  /*5da0*/  BRA `(.L_x_8366) ;  /* 0x0000000800b87947 */ /* 0x000fec0003800000 */
.L_x_8371:
[----:B------:R-:W2:Y:S02]  /*5db0*/  LDG.E.64 R2, desc[UR36][R4.64] ;  /* 0x0000002404027981 */ /* 0x000ea4000c1e1b00 */
[----:B--2---:R-:W0:Y:S02]  /*5dc0*/  F2I.F64.TRUNC R2, R2 ;  /* 0x0000000200027311 */ /* 0x004e24000030d100 */
[----:B0-----:R-:W-:Y:S01]  /*5dd0*/  PRMT R26, R2, 0x7610, R26 ;  /* 0x00007610021a7816 */ /* 0x001fe2000000001a */
[----:B------:R-:W-:Y:S06]  /*5de0*/  BRA `(.L_x_8366) ;  /* 0x0000000800a87947 */ /* 0x000fec0003800000 */
.L_x_8361:
        /* <DEDUP_REMOVED lines=12> */
.L_x_8375:
[----:B------:R-:W2:Y:S02]  /*5eb0*/  LDG.E.64 R4, desc[UR36][R4.64] ;  /* 0x0000002404047981 */ /* 0x000ea4000c1e1b00 */
[----:B--2---:R0:W1:Y:S01]  /*5ec0*/  F2I.F64.TRUNC R26, R4 ;  /* 0x00000004001a7311 */ /* 0x004062000030d100 */
[----:B------:R-:W-:Y:S05]  /*5ed0*/  BRA `(.L_x_8366) ;  /* 0x00000008006c7947 */ /* 0x000fea0003800000 */
.L_x_8374:
        /* <DEDUP_REMOVED lines=24> */
[----:B------:R-:W-:-:S06]  /*6060*/  LOP3.LUT R3, R3, 0x80000000, R0, 0xf8, !PT ;  /* 0x8000000003037812 */ /* 0x000fcc00078ef800 */
[----:B------:R-:W0:Y:S02]  /*6070*/  F2I.FTZ.TRUNC.NTZ R3, R3 ;  /* 0x0000000300037305 */ /* 0x000e24000021f100 */
[----:B0-----:R-:W-:Y:S01]  /*6080*/  PRMT R26, R3, 0x7610, R26 ;  /* 0x00007610031a7816 */ /* 0x001fe2000000001a */
[----:B------:R-:W-:Y:S06]  /*6090*/  BRA `(.L_x_8366) ;  /* 0x0000000400fc7947 */ /* 0x000fec0003800000 */
.L_x_8377:
        /* <DEDUP_REMOVED lines=15> */
.L_x_8376:
[----:B------:R-:W2:Y:S02]  /*6190*/  LDG.E.U16 R0, desc[UR36][R4.64] ;  /* 0x0000002404007981 */ /* 0x000ea4000c1e1500 */
[----:B--2---:R-:W-:-:S06]  /*61a0*/  IMAD.U32 R0, R0, 0x10000, RZ ;  /* 0x0001000000007824 */ /* 0x004fcc00078e00ff */
[----:B------:R-:W0:Y:S02]  /*61b0*/  F2I.FTZ.TRUNC.NTZ R0, R0 ;  /* 0x0000000000007305 */ /* 0x000e24000021f100 */
[----:B0-----:R-:W-:Y:S01]  /*61c0*/  PRMT R26, R0, 0x7610, R26 ;  /* 0x00007610001a7816 */ /* 0x001fe2000000001a */
[----:B------:R-:W-:Y:S06]  /*61d0*/  BRA `(.L_x_8366) ;  /* 0x0000000400ac7947 */ /* 0x000fec0003800000 */
.L_x_8373:
        /* <DEDUP_REMOVED lines=10> */
.L_x_8380:
        /* <DEDUP_REMOVED lines=21> */
.L_x_8384:
[----:B------:R-:W-:Y:S05]  /*63d0*/  BSYNC B1 ;  /* 0x0000000000017941 */ /* 0x000fea0003800000 */
.L_x_8383:
[----:B------:R-:W-:Y:S01]  /*63e0*/  LEA R3, R0, 0x3b800000, 0x17 ;  /* 0x3b80000000037811 */ /* 0x000fe200078eb8ff */
[----:B------:R-:W-:-:S05]  /*63f0*/  IMAD.SHL.U32 R0, R2, 0x100000, RZ ;  /* 0x0010000002007824 */ /* 0x000fca00078e00ff */
[----:B------:R-:W-:-:S07]  /*6400*/  LOP3.LUT R0, R3, R0, R4, 0xfe, !PT ;  /* 0x0000000003007212 */ /* 0x000fce00078efe04 */
.L_x_8382:
[----:B------:R-:W-:Y:S05]  /*6410*/  BSYNC B0 ;  /* 0x0000000000007941 */ /* 0x000fea0003800000 */
.L_x_8381:
[----:B------:R-:W0:Y:S02]  /*6420*/  F2I.FTZ.TRUNC.NTZ R0, R0 ;  /* 0x0000000000007305 */ /* 0x000e24000021f100 */
[----:B0-----:R-:W-:Y:S01]  /*6430*/  PRMT R26, R0, 0x7610, R26 ;  /* 0x00007610001a7816 */ /* 0x001fe2000000001a */
[----:B------:R-:W-:Y:S06]  /*6440*/  BRA `(.L_x_8366) ;  /* 0x0000000400107947 */ /* 0x000fec0003800000 */
.L_x_8379:
        /* <DEDUP_REMOVED lines=21> */
.L_x_8388:
[----:B------:R-:W-:Y:S05]  /*65a0*/  BSYNC B1 ;  /* 0x0000000000017941 */ /* 0x000fea0003800000 */
.L_x_8387:
[----:B------:R-:W-:Y:S01]  /*65b0*/  LEA R3, R0, 0x37800000, 0x17 ;  /* 0x3780000000037811 */ /* 0x000fe200078eb8ff */
[----:B------:R-:W-:-:S05]  /*65c0*/  IMAD.SHL.U32 R0, R2, 0x200000, RZ ;  /* 0x0020000002007824 */ /* 0x000fca00078e00ff */
[----:B------:R-:W-:-:S07]  /*65d0*/  LOP3.LUT R0, R3, R0, R4, 0xfe, !PT ;  /* 0x0000000003007212 */ /* 0x000fce00078efe04 */
.L_x_8386:
[----:B------:R-:W-:Y:S05]  /*65e0*/  BSYNC B0 ;  /* 0x0000000000007941 */ /* 0x000fea0003800000 */
.L_x_8385:
[----:B------:R-:W0:Y:S02]  /*65f0*/  F2I.FTZ.TRUNC.NTZ R0, R0 ;  /* 0x0000000000007305 */ /* 0x000e24000021f100 */
[----:B0-----:R-:W-:Y:S01]  /*6600*/  PRMT R26, R0, 0x7610, R26 ;  /* 0x00007610001a7816 */ /* 0x001fe2000000001a */
[----:B------:R-:W-:Y:S06]  /*6610*/  BRA `(.L_x_8366) ;  /* 0x00000000009c7947 */ /* 0x000fec0003800000 */
.L_x_8378:
        /* <DEDUP_REMOVED lines=14> */
.L_x_8392:
[----:B------:R-:W-:Y:S05]  /*6700*/  BSYNC B0 ;  /* 0x0000000000007941 */ /* 0x000fea0003800000 */
.L_x_8391:
[----:B------:R-:W0:Y:S02]  /*6710*/  F2I.FTZ.TRUNC.NTZ R0, R0 ;  /* 0x0000000000007305 */ /* 0x000e24000021f100 */
[----:B0-----:R-:W-:Y:S01]  /*6720*/  PRMT R26, R0, 0x7610, R26 ;  /* 0x00007610001a7816 */ /* 0x001fe2000000001a */
[----:B------:R-:W-:Y:S06]  /*6730*/  BRA `(.L_x_8366) ;  /* 0x0000000000547947 */ /* 0x000fec0003800000 */
.L_x_8365:
        /* <DEDUP_REMOVED lines=16> */
.L_x_8393:
[----:B------:R-:W-:Y:S01]  /*6840*/  PRMT R26, RZ, 0x7610, R26 ;  /* 0x00007610ff1a7816 */ /* 0x000fe2000000001a */
[----:B------:R-:W-:Y:S06]  /*6850*/  BRA `(.L_x_8366) ;  /* 0x00000000000c7947 */ /* 0x000fec0003800000 */
.L_x_8390:
[----:B------:R0:W5:Y:S01]  /*6860*/  LDG.E.U16 R26, desc[UR36][R4.64] ;  /* 0x00000024041a7981 */ /* 0x000162000c1e1500 */
[----:B------:R-:W-:Y:S05]  /*6870*/  BRA `(.L_x_8366) ;  /* 0x0000000000047947 */ /* 0x000fea0003800000 */
.L_x_8389:
[----:B------:R0:W5:Y:S02]  /*6880*/  LDG.E.U16 R26, desc[UR36][R4.64] ;  /* 0x00000024041a7981 */ /* 0x000164000c1e1500 */
.L_x_8366:
[----:B01234-:R-:W0:Y:S01]  /*6890*/  LDC.U8 R4, c[0x0][0x235] ;  /* 0x00008d40ff047b82 */ /* 0x01fe220000000000 */
        /* <DEDUP_REMOVED lines=18> */
.L_x_8397:
[----:B------:R0:W5:Y:S01]  /*69c0*/  LDG.E.U8 R23, desc[UR36][R2.64] ;  /* 0x0000002402177981 */ /* 0x000162000c1e1100 */
[----:B------:R-:W-:Y:S05]  /*69d0*/  BRA `(.L_x_8360) ;  /* 0x0000000c00507947 */ /* 0x000fea0003800000 */
.L_x_8396:
        /* <DEDUP_REMOVED lines=8> */
.L_x_8400:
[----:B------:R0:W5:Y:S01]  /*6a60*/  LDG.E.U16 R23, desc[UR36][R2.64] ;  /* 0x0000002402177981 */ /* 0x000162000c1e1500 */
[----:B------:R-:W-:Y:S05]  /*6a70*/  BRA `(.L_x_8360) ;  /* 0x0000000c00287947 */ /* 0x000fea0003800000 */
.L_x_8399:
[----:B------:R0:W5:Y:S01]  /*6a80*/  LDG.E.U16 R23, desc[UR36][R2.64] ;  /* 0x0000002402177981 */ /* 0x000162000c1e1500 */
[----:B------:R-:W-:Y:S05]  /*6a90*/  BRA `(.L_x_8360) ;  /* 0x0000000c00207947 */ /* 0x000fea0003800000 */
.L_x_8395:
        /* <DEDUP_REMOVED lines=9> */
.L_x_8402:
[----:B------:R-:W2:Y:S02]  /*6b30*/  LDG.E.U16 R0, desc[UR36][R2.64] ;  /* 0x0000002402007981 */ /* 0x000ea4000c1e1500 */
[----:B--2---:R-:W-:-:S06]  /*6b40*/  HADD2.F32 R0, -RZ, R0.H0_H0 ;  /* 0x20000000ff007230 */ /* 0x004fcc0000004100 */
[----:B------:R-:W0:Y:S02]  /*6b50*/  F2I.FTZ.TRUNC.NTZ R0, R0 ;  /* 0x0000000000007305 */ /* 0x000e24000021f100 */
[----:B0-----:R-:W-:Y:S01]  /*6b60*/  PRMT R23, R0, 0x7610, R23 ;  /* 0x0000761000177816 */ /* 0x001fe20000000017 */
[----:B------:R-:W-:Y:S06]  /*6b70*/  BRA `(.L_x_8360) ;  /* 0x0000000800e87947 */ /* 0x000fec0003800000 */
.L_x_8401:
        /* <DEDUP_REMOVED lines=9> */
.L_x_8404:
[----:B------:R-:W2:Y:S02]  /*6c10*/  LDG.E.U16 R2, desc[UR36][R2.64] ;  /* 0x0000002402027981 */ /* 0x000ea4000c1e1500 */
[----:B--2---:R-:W-:-:S06]  /*6c20*/  HADD2.F32 R0, -RZ, R2.H0_H0 ;  /* 0x20000002ff007230 */ /* 0x004fcc0000004100 */
[----:B------:R-:W0:Y:S02]  /*6c30*/  F2I.FTZ.TRUNC.NTZ R0, R0 ;  /* 0x0000000000007305 */ /* 0x000e24000021f100 */
[----:B0-----:R-:W-:Y:S01]  /*6c40*/  PRMT R23, R0, 0x7610, R23 ;  /* 0x0000761000177816 */ /* 0x001fe20000000017 */
[----:B------:R-:W-:Y:S06]  /*6c50*/  BRA `(.L_x_8360) ;  /* 0x0000000800b07947 */ /* 0x000fec0003800000 */
.L_x_8403:
[----:B------:R-:W2:Y:S02]  /*6c60*/  LDG.E.64 R2, desc[UR36][R2.64] ;  /* 0x0000002402027981 */ /* 0x000ea4000c1e1b00 */
[----:B--2---:R0:W1:Y:S01]  /*6c70*/  F2I.F64.TRUNC R23, R2 ;  /* 0x0000000200177311 */ /* 0x004062000030d100 */
[----:B------:R-:W-:Y:S05]  /*6c80*/  BRA `(.L_x_8360) ;  /* 0x0000000800a47947 */ /* 0x000fea0003800000 */
.L_x_8394:
        /* <DEDUP_REMOVED lines=12> */
.L_x_8407:
[----:B------:R-:W2:Y:S02]  /*6d50*/  LDG.E.64 R2, desc[UR36][R2.64] ;  /* 0x0000002402027981 */ /* 0x000ea4000c1e1b00 */
[----:B--2---:R0:W1:Y:S01]  /*6d60*/  F2I.F64.TRUNC R23, R2 ;  /* 0x0000000200177311 */ /* 0x004062000030d100 */
[----:B------:R-:W-:Y:S05]  /*6d70*/  BRA `(.L_x_8360) ;  /* 0x0000000800687947 */ /* 0x000fea0003800000 */
.L_x_8406:
        /* <DEDUP_REMOVED lines=28> */
.L_x_8409:
        /* <DEDUP_REMOVED lines=15> */
.L_x_8408:
[----:B------:R-:W2:Y:S02]  /*7030*/  LDG.E.U16 R0, desc[UR36][R2.64] ;  /* 0x0000002402007981 */ /* 0x000ea4000c1e1500 */
[----:B--2---:R-:W-:-:S06]  /*7040*/  IMAD.U32 R0, R0, 0x10000, RZ ;  /* 0x0001000000007824 */ /* 0x004fcc00078e00ff */
[----:B------:R-:W0:Y:S02]  /*7050*/  F2I.FTZ.TRUNC.NTZ R0, R0 ;  /* 0x0000000000007305 */ /* 0x000e24000021f100 */
[----:B0-----:R-:W-:Y:S01]  /*7060*/  PRMT R23, R0, 0x7610, R23 ;  /* 0x0000761000177816 */ /* 0x001fe20000000017 */
[----:B------:R-:W-:Y:S06]  /*7070*/  BRA `(.L_x_8360) ;  /* 0x0000000400a87947 */ /* 0x000fec0003800000 */
.L_x_8405:
        /* <DEDUP_REMOVED lines=10> */
.L_x_8412:
        /* <DEDUP_REMOVED lines=21> */
.L_x_8416:
[----:B------:R-:W-:Y:S05]  /*7270*/  BSYNC B1 ;  /* 0x0000000000017941 */ /* 0x000fea0003800000 */
.L_x_8415:
[----:B------:R-:W-:Y:S01]  /*7280*/  LEA R3, R0, 0x3b800000, 0x17 ;  /* 0x3b80000000037811 */ /* 0x000fe200078eb8ff */
[----:B------:R-:W-:-:S05]  /*7290*/  IMAD.SHL.U32 R0, R2, 0x100000, RZ ;  /* 0x0010000002007824 */ /* 0x000fca00078e00ff */
[----:B------:R-:W-:-:S07]  /*72a0*/  LOP3.LUT R0, R3, R0, R4, 0xfe, !PT ;  /* 0x0000000003007212 */ /* 0x000fce00078efe04 */
.L_x_8414:
[----:B------:R-:W-:Y:S05]  /*72b0*/  BSYNC B0 ;  /* 0x0000000000007941 */ /* 0x000fea0003800000 */
.L_x_8413:
[----:B------:R-:W0:Y:S02]  /*72c0*/  F2I.FTZ.TRUNC.NTZ R0, R0 ;  /* 0x0000000000007305 */ /* 0x000e24000021f100 */
[----:B0-----:R-:W-:Y:S01]  /*72d0*/  PRMT R23, R0, 0x7610, R23 ;  /* 0x0000761000177816 */ /* 0x001fe20000000017 */
[----:B------:R-:W-:Y:S06]  /*72e0*/  BRA `(.L_x_8360) ;  /* 0x00000004000c7947 */ /* 0x000fec0003800000 */
.L_x_8411:
        /* <DEDUP_REMOVED lines=21> */
.L_x_8420:
[----:B------:R-:W-:Y:S05]  /*7440*/  BSYNC B1 ;  /* 0x0000000000017941 */ /* 0x000fea0003800000 */
.L_x_8419:
[----:B------:R-:W-:Y:S01]  /*7450*/  LEA R3, R0, 0x37800000, 0x17 ;  /* 0x3780000000037811 */ /* 0x000fe200078eb8ff */
[----:B------:R-:W-:-:S05]  /*7460*/  IMAD.SHL.U32 R0, R2, 0x200000, RZ ;  /* 0x0020000002007824 */ /* 0x000fca00078e00ff */
[----:B------:R-:W-:-:S07]  /*7470*/  LOP3.LUT R0, R3, R0, R4, 0xfe, !PT ;  /* 0x0000000003007212 */ /* 0x000fce00078efe04 */
.L_x_8418:
[----:B------:R-:W-:Y:S05]  /*7480*/  BSYNC B0 ;  /* 0x0000000000007941 */ /* 0x000fea0003800000 */
.L_x_8417:
[----:B------:R-:W0:Y:S02]  /*7490*/  F2I.FTZ.TRUNC.NTZ R0, R0 ;  /* 0x0000000000007305 */ /* 0x000e24000021f100 */
[----:B0-----:R-:W-:Y:S01]  /*74a0*/  PRMT R23, R0, 0x7610, R23 ;  /* 0x0000761000177816 */ /* 0x001fe20000000017 */
[----:B------:R-:W-:Y:S06]  /*74b0*/  BRA `(.L_x_8360) ;  /* 0x0000000000987947 */ /* 0x000fec0003800000 */
.L_x_8410:
        /* <DEDUP_REMOVED lines=14> */
.L_x_8424:
[----:B------:R-:W-:Y:S05]  /*75a0*/  BSYNC B0 ;  /* 0x0000000000007941 */ /* 0x000fea0003800000 */
.L_x_8423:
[----:B------:R-:W0:Y:S02]  /*75b0*/  F2I.FTZ.TRUNC.NTZ R0, R0 ;  /* 0x0000000000007305 */ /* 0x000e24000021f100 */
[----:B0-----:R-:W-:Y:S01]  /*75c0*/  PRMT R23, R0, 0x7610, R23 ;  /* 0x0000761000177816 */ /* 0x001fe20000000017 */
[----:B------:R-:W-:Y:S06]  /*75d0*/  BRA `(.L_x_8360) ;  /* 0x0000000000507947 */ /* 0x000fec0003800000 */
.L_x_8398:
        /* <DEDUP_REMOVED lines=16> */
.L_x_8425:
[----:B------:R-:W-:Y:S05]  /*76e0*/  BRA `(.L_x_8360) ;  /* 0x00000000000c7947 */ /* 0x000fea0003800000 */
.L_x_8422:
[----:B------:R0:W5:Y:S01]  /*76f0*/  LDG.E.U16 R23, desc[UR36][R2.64] ;  /* 0x0000002402177981 */ /* 0x000162000c1e1500 */
[----:B------:R-:W-:Y:S05]  /*7700*/  BRA `(.L_x_8360) ;  /* 0x0000000000047947 */ /* 0x000fea0003800000 */
.L_x_8421:
[----:B------:R0:W5:Y:S02]  /*7710*/  LDG.E.U16 R23, desc[UR36][R2.64] ;  /* 0x0000002402177981 */ /* 0x000164000c1e1500 */
.L_x_8360:
[----:B------:R-:W-:Y:S05]  /*7720*/  BSYNC B6 ;  /* 0x0000000000067941 */ /* 0x000fea0003800000 */
.L_x_8359:
[----:B------:R-:W3:Y:S01]  /*7730*/  S2R R27, SR_TID.X ;  /* 0x00000000001b7919 */ /* 0x000ee20000002100 */
[----:B0-2--5:R-:W-:Y:S01]  /*7740*/  PRMT R2, R22, 0x9910, RZ ;  /* 0x0000991016027816 */ /* 0x025fe200000000ff */
[----:B------:R-:W-:Y:S01]  /*7750*/  BSSY B6, `(.L_x_8426) ;  /* 0x0000103000067945 */ /* 0x000fe20003800000 */
[----:B-1----:R-:W-:Y:S02]  /*7760*/  PRMT R0, R19, 0x9910, RZ ;  /* 0x0000991013007816 */ /* 0x002fe400000000ff */
[----:B------:R-:W-:Y:S02]  /*7770*/  ISETP.NE.AND P3, PT, R2, RZ, PT ;  /* 0x000000ff0200720c */ /* 0x000fe40003f65270 */
[----:B------:R-:W0:Y:S01]  /*7780*/  LDC.U8 R2, c[0x0][0x240] ;  /* 0x00009000ff027b82 */ /* 0x000e220000000000 */
[----:B----4-:R-:W-:Y:S02]  /*7790*/  PRMT R3, R25, 0x9910, RZ ;  /* 0x0000991019037816 */ /* 0x010fe400000000ff */
[----:B---3--:R-:W-:-:S02]  /*77a0*/  PRMT R4, R23, 0x9910, RZ ;  /* 0x0000991017047816 */ /* 0x008fc400000000ff */
[----:B------:R-:W-:Y:S02]  /*77b0*/  ISETP.NE.AND P2, PT, R0, RZ, PT ;  /* 0x000000ff0000720c */ /* 0x000fe40003f45270 */
[----:B------:R-:W-:Y:S02]  /*77c0*/  ISETP.NE.AND P1, PT, R3, RZ, PT ;  /* 0x000000ff0300720c */ /* 0x000fe40003f25270 */
[----:B------:R-:W-:Y:S02]  /*77d0*/  ISETP.NE.AND P0, PT, R4, RZ, PT ;  /* 0x000000ff0400720c */ /* 0x000fe40003f05270 */
[----:B------:R-:W-:Y:S02]  /*77e0*/  PRMT R0, R18, 0x9910, RZ ;  /* 0x0000991012007816 */ /* 0x000fe400000000ff */
[----:B------:R-:W-:Y:S02]  /*77f0*/  PRMT R3, R17, 0x9910, RZ ;  /* 0x0000991011037816 */ /* 0x000fe400000000ff */
[----:B------:R-:W-:-:S02]  /*7800*/  PRMT R4, R24, 0x9910, RZ ;  /* 0x0000991018047816 */ /* 0x000fc400000000ff */
[----:B------:R-:W-:Y:S02]  /*7810*/  PRMT R5, R26, 0x9910, RZ ;  /* 0x000099101a057816 */ /* 0x000fe400000000ff */
[----:B------:R-:W-:Y:S02]  /*7820*/  ISETP.NE.XOR P2, PT, R0, RZ, P2 ;  /* 0x000000ff0000720c */ /* 0x000fe40001745a70 */
[----:B------:R-:W-:Y:S02]  /*7830*/  ISETP.NE.XOR P3, PT, R3, RZ, P3 ;  /* 0x000000ff0300720c */ /* 0x000fe40001f65a70 */
[----:B------:R-:W-:Y:S02]  /*7840*/  ISETP.NE.XOR P1, PT, R4, RZ, P1 ;  /* 0x000000ff0400720c */ /* 0x000fe40000f25a70 */
[----:B------:R-:W-:Y:S02]  /*7850*/  ISETP.GE.AND P4, PT, R27, R28, PT ;  /* 0x0000001c1b00720c */ /* 0x000fe40003f86270 */
[----:B------:R-:W-:-:S02]  /*7860*/  ISETP.NE.XOR P0, PT, R5, RZ, P0 ;  /* 0x000000ff0500720c */ /* 0x000fc40000705a70 */
[----:B------:R-:W-:Y:S02]  /*7870*/  SEL R3, RZ, 0x1, !P2 ;  /* 0x00000001ff037807 */ /* 0x000fe40005000000 */
[----:B------:R-:W-:Y:S02]  /*7880*/  SEL R24, RZ, 0x1, !P3 ;  /* 0x00000001ff187807 */ /* 0x000fe40005800000 */
[----:B------:R-:W-:Y:S02]  /*7890*/  SEL R22, RZ, 0x1, !P1 ;  /* 0x00000001ff167807 */ /* 0x000fe40004800000 */
[----:B------:R-:W-:-:S03]  /*78a0*/  SEL R18, RZ, 0x1, !P0 ;  /* 0x00000001ff127807 */ /* 0x000fc60004000000 */
        /* <DEDUP_REMOVED lines=22> */
.L_x_8431:
[----:B------:R0:W-:Y:S01]  /*7a10*/  STG.E.U8 desc[UR36][R8.64], R3 ;  /* 0x0000000308007986 */ /* 0x0001e2000c101124 */
[----:B------:R-:W-:Y:S05]  /*7a20*/  BRA `(.L_x_8427) ;  /* 0x0000000c00547947 */ /* 0x000fea0003800000 */
.L_x_8430:
        /* <DEDUP_REMOVED lines=10> */
.L_x_8434:
[----:B------:R0:W-:Y:S01]  /*7ad0*/  STG.E desc[UR36][R8.64], R3 ;  /* 0x0000000308007986 */ /* 0x0001e2000c101924 */
[----:B------:R-:W-:Y:S05]  /*7ae0*/  BRA `(.L_x_8427) ;  /* 0x0000000c00247947 */ /* 0x000fea0003800000 */
.L_x_8433:
[----:B------:R0:W-:Y:S01]  /*7af0*/  STG.E.U16 desc[UR36][R8.64], R3 ;  /* 0x0000000308007986 */ /* 0x0001e2000c101524 */
[----:B------:R-:W-:Y:S05]  /*7b00*/  BRA `(.L_x_8427) ;  /* 0x0000000c001c7947 */ /* 0x000fea0003800000 */
.L_x_8429:
        /* <DEDUP_REMOVED lines=9> */
.L_x_8436:
[----:B------:R-:W0:Y:S02]  /*7ba0*/  I2F.S16 R0, R3 ;  /* 0x0000000300007306 */ /* 0x000e240000101400 */
[----:B0-----:R-:W-:-:S05]  /*7bb0*/  F2FP.F16.F32.PACK_AB R0, RZ, R0 ;  /* 0x00000000ff00723e */ /* 0x001fca00000000ff */
[----:B------:R1:W-:Y:S01]  /*7bc0*/  STG.E.U16 desc[UR36][R8.64], R0 ;  /* 0x0000000008007986 */ /* 0x0003e2000c101524 */
[----:B------:R-:W-:Y:S05]  /*7bd0*/  BRA `(.L_x_8427) ;  /* 0x0000000800e87947 */ /* 0x000fea0003800000 */
.L_x_8435:
        /* <DEDUP_REMOVED lines=10> */
.L_x_8438:
[----:B------:R-:W0:Y:S02]  /*7c80*/  I2F.S16 R3, R3 ;  /* 0x0000000300037306 */ /* 0x000e240000101400 */
[----:B0-----:R-:W-:-:S04]  /*7c90*/  F2FP.F16.F32.PACK_AB R3, RZ, R3 ;  /* 0x00000003ff03723e */ /* 0x001fc800000000ff */
[----:B------:R-:W-:-:S05]  /*7ca0*/  PRMT R3, R3, 0x5410, RZ ;  /* 0x0000541003037816 */ /* 0x000fca00000000ff */
[----:B------:R4:W-:Y:S01]  /*7cb0*/  STG.E desc[UR36][R8.64], R3 ;  /* 0x0000000308007986 */ /* 0x0009e2000c101924 */
[----:B------:R-:W-:Y:S05]  /*7cc0*/  BRA `(.L_x_8427) ;  /* 0x0000000800ac7947 */ /* 0x000fea0003800000 */
.L_x_8437:
[----:B------:R-:W0:Y:S02]  /*7cd0*/  I2F.F64.S16 R4, R3 ;  /* 0x0000000300047312 */ /* 0x000e240000101c00 */
[----:B0-----:R0:W-:Y:S01]  /*7ce0*/  STG.E.64 desc[UR36][R8.64], R4 ;  /* 0x0000000408007986 */ /* 0x0011e2000c101b24 */
[----:B------:R-:W-:Y:S05]  /*7cf0*/  BRA `(.L_x_8427) ;  /* 0x0000000800a07947 */ /* 0x000fea0003800000 */
.L_x_8428:
        /* <DEDUP_REMOVED lines=10> */
.L_x_8441:
[----:B------:R-:W0:Y:S01]  /*7da0*/  I2F.F64.S16 R4, R3 ;  /* 0x0000000300047312 */ /* 0x000e220000101c00 */
[----:B------:R-:W-:-:S05]  /*7db0*/  CS2R R6, SRZ ;  /* 0x0000000000067805 */ /* 0x000fca000001ff00 */
[----:B0-----:R0:W-:Y:S01]  /*7dc0*/  STG.E.128 desc[UR36][R8.64], R4 ;  /* 0x0000000408007986 */ /* 0x0011e2000c101d24 */
[----:B------:R-:W-:Y:S05]  /*7dd0*/  BRA `(.L_x_8427) ;  /* 0x0000000800687947 */ /* 0x000fea0003800000 */
.L_x_8440:
        /* <DEDUP_REMOVED lines=21> */
.L_x_8445:
[----:B------:R-:W-:Y:S05]  /*7f30*/  BSYNC B0 ;  /* 0x0000000000007941 */ /* 0x000fea0003800000 */
.L_x_8444:
[----:B------:R-:W-:-:S05]  /*7f40*/  LOP3.LUT R5, R0, R5, RZ, 0xfc, !PT ;  /* 0x0000000500057212 */ /* 0x000fca00078efcff */
[----:B------:R0:W-:Y:S01]  /*7f50*/  STG.E.U8 desc[UR36][R8.64], R5 ;  /* 0x0000000508007986 */ /* 0x0001e2000c101124 */
[----:B------:R-:W-:Y:S05]  /*7f60*/  BRA `(.L_x_8427) ;  /* 0x0000000800047947 */ /* 0x000fea0003800000 */
.L_x_8443:
        /* <DEDUP_REMOVED lines=13> */
.L_x_8447:
[----:B------:R-:W-:Y:S01]  /*8040*/  IMAD.MOV.U32 R0, RZ, RZ, 0x7f ;  /* 0x0000007fff007424 */ /* 0x000fe200078e00ff */
[----:B------:R-:W-:-:S04]  /*8050*/  ISETP.GT.U32.AND P0, PT, R4, 0x7f800000, PT ;  /* 0x7f8000000400780c */ /* 0x000fc80003f04070 */
[----:B------:R-:W-:-:S09]  /*8060*/  SEL R0, R0, 0x7c, P0 ;  /* 0x0000007c00007807 */ /* 0x000fd20000000000 */
.L_x_8448:
[----:B------:R-:W-:Y:S05]  /*8070*/  BSYNC B0 ;  /* 0x0000000000007941 */ /* 0x000fea0003800000 */
.L_x_8446:
[----:B------:R-:W-:-:S04]  /*8080*/  LOP3.LUT R3, R5, 0x80000000, RZ, 0xc0, !PT ;  /* 0x8000000005037812 */ /* 0x000fc800078ec0ff */
[----:B------:R-:W-:-:S04]  /*8090*/  SHF.R.U32.HI R3, RZ, 0x18, R3 ;  /* 0x00000018ff037819 */ /* 0x000fc80000011603 */
[----:B------:R-:W-:-:S05]  /*80a0*/  LOP3.LUT R3, R0, R3, RZ, 0xfc, !PT ;  /* 0x0000000300037212 */ /* 0x000fca00078efcff */
[----:B------:R0:W-:Y:S01]  /*80b0*/  STG.E.U8 desc[UR36][R8.64], R3 ;  /* 0x0000000308007986 */ /* 0x0001e2000c101124 */
[----:B------:R-:W-:Y:S05]  /*80c0*/  BRA `(.L_x_8427) ;  /* 0x0000000400ac7947 */ /* 0x000fea0003800000 */
.L_x_8442:
[----:B------:R-:W0:Y:S02]  /*80d0*/  I2F.S16 R0, R3 ;  /* 0x0000000300007306 */ /* 0x000e240000101400 */
[----:B0-----:R-:W-:-:S05]  /*80e0*/  F2FP.BF16.F32.PACK_AB R0, RZ, R0 ;  /* 0x00000000ff00723e */ /* 0x001fca00000010ff */
[----:B------:R0:W-:Y:S01]  /*80f0*/  STG.E.U16 desc[UR36][R8.64], R0 ;  /* 0x0000000008007986 */ /* 0x0001e2000c101524 */
[----:B------:R-:W-:Y:S05]  /*8100*/  BRA `(.L_x_8427) ;  /* 0x00000004009c7947 */ /* 0x000fea0003800000 */
.L_x_8439:
        /* <DEDUP_REMOVED lines=10> */
.L_x_8451:
        /* <DEDUP_REMOVED lines=17> */
.L_x_8454:
[----:B------:R-:W-:-:S04]  /*82c0*/  LOP3.LUT R3, R3, 0x80000000, RZ, 0xc0, !PT ;  /* 0x8000000003037812 */ /* 0x000fc800078ec0ff */
[----:B------:R-:W-:-:S04]  /*82d0*/  SHF.R.U32.HI R3, RZ, 0x18, R3 ;  /* 0x00000018ff037819 */ /* 0x000fc80000011603 */
[----:B------:R-:W-:-:S04]  /*82e0*/  LOP3.LUT R0, R0, R3, RZ, 0xfc, !PT ;  /* 0x0000000300007212 */ /* 0x000fc800078efcff */
[----:B------:R-:W-:-:S07]  /*82f0*/  PRMT R4, R0, 0x7610, R4 ;  /* 0x0000761000047816 */ /* 0x000fce0000000004 */
.L_x_8453:
[----:B------:R-:W-:Y:S05]  /*8300*/  BSYNC B0 ;  /* 0x0000000000007941 */ /* 0x000fea0003800000 */
.L_x_8452:
[----:B------:R0:W-:Y:S01]  /*8310*/  STG.E.U8 desc[UR36][R8.64], R4 ;  /* 0x0000000408007986 */ /* 0x0001e2000c101124 */
[----:B------:R-:W-:Y:S05]  /*8320*/  BRA `(.L_x_8427) ;  /* 0x0000000400147947 */ /* 0x000fea0003800000 */
.L_x_8450:
        /* <DEDUP_REMOVED lines=17> */
.L_x_8457:
[----:B------:R-:W-:-:S04]  /*8440*/  LOP3.LUT R3, R3, 0x80000000, RZ, 0xc0, !PT ;  /* 0x8000000003037812 */ /* 0x000fc800078ec0ff */
[----:B------:R-:W-:-:S04]  /*8450*/  SHF.R.U32.HI R3, RZ, 0x18, R3 ;  /* 0x00000018ff037819 */ /* 0x000fc80000011603 */
[----:B------:R-:W-:-:S04]  /*8460*/  LOP3.LUT R0, R0, R3, RZ, 0xfc, !PT ;  /* 0x0000000300007212 */ /* 0x000fc800078efcff */
[----:B------:R-:W-:-:S07]  /*8470*/  PRMT R4, R0, 0x7610, R4 ;  /* 0x0000761000047816 */ /* 0x000fce0000000004 */
.L_x_8456:
[----:B------:R-:W-:Y:S05]  /*8480*/  BSYNC B0 ;  /* 0x0000000000007941 */ /* 0x000fea0003800000 */
.L_x_8455:
[----:B------:R0:W-:Y:S01]  /*8490*/  STG.E.U8 desc[UR36][R8.64], R4 ;  /* 0x0000000408007986 */ /* 0x0001e2000c101124 */
[----:B------:R-:W-:Y:S05]  /*84a0*/  BRA `(.L_x_8427) ;  /* 0x0000000000b47947 */ /* 0x000fea0003800000 */
.L_x_8449:
        /* <DEDUP_REMOVED lines=23> */
.L_x_8432:
        /* <DEDUP_REMOVED lines=16> */
.L_x_8460:
[----:B------:R-:W-:Y:S05]  /*8720*/  BRA `(.L_x_8427) ;  /* 0x0000000000147947 */ /* 0x000fea0003800000 */
.L_x_8459:
[----:B------:R-:W-:Y:S02]  /*8730*/  IMAD.MOV.U32 R4, RZ, RZ, R3 ;  /* 0x000000ffff047224 */ /* 0x000fe400078e0003 */
[----:B------:R-:W-:-:S05]  /*8740*/  IMAD.MOV.U32 R5, RZ, RZ, RZ ;  /* 0x000000ffff057224 */ /* 0x000fca00078e00ff */
[----:B------:R0:W-:Y:S01]  /*8750*/  STG.E.64 desc[UR36][R8.64], R4 ;  /* 0x0000000408007986 */ /* 0x0001e2000c101b24 */
[----:B------:R-:W-:Y:S05]  /*8760*/  BRA `(.L_x_8427) ;  /* 0x0000000000047947 */ /* 0x000fea0003800000 */
.L_x_8458:
[----:B------:R0:W-:Y:S02]  /*8770*/  STG.E desc[UR36][R8.64], R3 ;  /* 0x0000000308007986 */ /* 0x0001e4000c101924 */
.L_x_8427:
[----:B------:R-:W-:Y:S05]  /*8780*/  BSYNC B6 ;  /* 0x0000000000067941 */ /* 0x000fea0003800000 */
.L_x_8426:
        /* <DEDUP_REMOVED lines=23> */
.L_x_8466:
[----:B------:R0:W-:Y:S01]  /*8900*/  STG.E.U8 desc[UR36][R8.64], R24 ;  /* 0x0000001808007986 */ /* 0x0001e2000c101124 */
[----:B------:R-:W-:Y:S05]  /*8910*/  BRA `(.L_x_8468) ;  /* 0x0000000c00487947 */ /* 0x000fea0003800000 */
.L_x_8465:
        /* <DEDUP_REMOVED lines=9> */
.L_x_8470:
[----:B------:R0:W-:Y:S01]  /*89b0*/  STG.E desc[UR36][R8.64], R24 ;  /* 0x0000001808007986 */ /* 0x0001e2000c101924 */
[----:B------:R-:W-:Y:S05]  /*89c0*/  BRA `(.L_x_8468) ;  /* 0x0000000c001c7947 */ /* 0x000fea0003800000 */
.L_x_8469:
[----:B------:R0:W-:Y:S01]  /*89d0*/  STG.E.U16 desc[UR36][R8.64], R24 ;  /* 0x0000001808007986 */ /* 0x0001e2000c101524 */
[----:B------:R-:W-:Y:S05]  /*89e0*/  BRA `(.L_x_8468) ;  /* 0x0000000c00147947 */ /* 0x000fea0003800000 */
.L_x_8464:
        /* <DEDUP_REMOVED lines=9> */
.L_x_8472:
[----:B------:R-:W0:Y:S02]  /*8a80*/  I2F.S16 R0, R24 ;  /* 0x0000001800007306 */ /* 0x000e240000101400 */
[----:B0-----:R-:W-:-:S05]  /*8a90*/  F2FP.F16.F32.PACK_AB R0, RZ, R0 ;  /* 0x00000000ff00723e */ /* 0x001fca00000000ff */
[----:B------:R0:W-:Y:S01]  /*8aa0*/  STG.E.U16 desc[UR36][R8.64], R0 ;  /* 0x0000000008007986 */ /* 0x0001e2000c101524 */
[----:B------:R-:W-:Y:S05]  /*8ab0*/  BRA `(.L_x_8468) ;  /* 0x0000000800e07947 */ /* 0x000fea0003800000 */
.L_x_8471:
        /* <DEDUP_REMOVED lines=10> */
.L_x_8474:
[----:B------:R-:W0:Y:S02]  /*8b60*/  I2F.S16 R24, R24 ;  /* 0x0000001800187306 */ /* 0x000e240000101400 */
[----:B0-----:R-:W-:-:S04]  /*8b70*/  F2FP.F16.F32.PACK_AB R3, RZ, R24 ;  /* 0x00000018ff03723e */ /* 0x001fc800000000ff */
[----:B------:R-:W-:-:S05]  /*8b80*/  PRMT R3, R3, 0x5410, RZ ;  /* 0x0000541003037816 */ /* 0x000fca00000000ff */
[----:B------:R3:W-:Y:S01]  /*8b90*/  STG.E desc[UR36][R8.64], R3 ;  /* 0x0000000308007986 */ /* 0x0007e2000c101924 */
[----:B------:R-:W-:Y:S05]  /*8ba0*/  BRA `(.L_x_8468) ;  /* 0x0000000800a47947 */ /* 0x000fea0003800000 */
.L_x_8473:
[----:B------:R-:W0:Y:S02]  /*8bb0*/  I2F.F64.S16 R24, R24 ;  /* 0x0000001800187312 */ /* 0x000e240000101c00 */
[----:B0-----:R4:W-:Y:S01]  /*8bc0*/  STG.E.64 desc[UR36][R8.64], R24 ;  /* 0x0000001808007986 */ /* 0x0019e2000c101b24 */
[----:B------:R-:W-:Y:S05]  /*8bd0*/  BRA `(.L_x_8468) ;  /* 0x0000000800987947 */ /* 0x000fea0003800000 */
.L_x_8463:
        /* <DEDUP_REMOVED lines=10> */
.L_x_8477:
[----:B------:R-:W0:Y:S01]  /*8c80*/  I2F.F64.S16 R4, R24 ;  /* 0x0000001800047312 */ /* 0x000e220000101c00 */
[----:B------:R-:W-:-:S05]  /*8c90*/  CS2R R6, SRZ ;  /* 0x0000000000067805 */ /* 0x000fca000001ff00 */
[----:B0-----:R0:W-:Y:S01]  /*8ca0*/  STG.E.128 desc[UR36][R8.64], R4 ;  /* 0x0000000408007986 */ /* 0x0011e2000c101d24 */
[----:B------:R-:W-:Y:S05]  /*8cb0*/  BRA `(.L_x_8468) ;  /* 0x0000000800607947 */ /* 0x000fea0003800000 */
.L_x_8476:
        /* <DEDUP_REMOVED lines=21> */
.L_x_8481:
[----:B------:R-:W-:Y:S05]  /*8e10*/  BSYNC B0 ;  /* 0x0000000000007941 */ /* 0x000fea0003800000 */
.L_x_8480:
[----:B------:R-:W-:-:S05]  /*8e20*/  LOP3.LUT R5, R0, R5, RZ, 0xfc, !PT ;  /* 0x0000000500057212 */ /* 0x000fca00078efcff */
[----:B------:R0:W-:Y:S01]  /*8e30*/  STG.E.U8 desc[UR36][R8.64], R5 ;  /* 0x0000000508007986 */ /* 0x0001e2000c101124 */
[----:B------:R-:W-:Y:S05]  /*8e40*/  BRA `(.L_x_8468) ;  /* 0x0000000400fc7947 */ /* 0x000fea0003800000 */
.L_x_8479:
        /* <DEDUP_REMOVED lines=13> */
.L_x_8483:
[----:B------:R-:W-:Y:S01]  /*8f20*/  IMAD.MOV.U32 R0, RZ, RZ, 0x7f ;  /* 0x0000007fff007424 */ /* 0x000fe200078e00ff */
[----:B------:R-:W-:-:S04]  /*8f30*/  ISETP.GT.U32.AND P0, PT, R3, 0x7f800000, PT ;  /* 0x7f8000000300780c */ /* 0x000fc80003f04070 */
[----:B------:R-:W-:-:S09]  /*8f40*/  SEL R0, R0, 0x7c, P0 ;  /* 0x0000007c00007807 */ /* 0x000fd20000000000 */
.L_x_8484:
[----:B------:R-:W-:Y:S05]  /*8f50*/  BSYNC B0 ;  /* 0x0000000000007941 */ /* 0x000fea0003800000 */
.L_x_8482:
[----:B------:R-:W-:-:S04]  /*8f60*/  LOP3.LUT R3, R5, 0x80000000, RZ, 0xc0, !PT ;  /* 0x8000000005037812 */ /* 0x000fc800078ec0ff */
[----:B------:R-:W-:-:S04]  /*8f70*/  SHF.R.U32.HI R3, RZ, 0x18, R3 ;  /* 0x00000018ff037819 */ /* 0x000fc80000011603 */
[----:B------:R-:W-:-:S05]  /*8f80*/  LOP3.LUT R3, R0, R3, RZ, 0xfc, !PT ;  /* 0x0000000300037212 */ /* 0x000fca00078efcff */
[----:B------:R0:W-:Y:S01]  /*8f90*/  STG.E.U8 desc[UR36][R8.64], R3 ;  /* 0x0000000308007986 */ /* 0x0001e2000c101124 */
[----:B------:R-:W-:Y:S05]  /*8fa0*/  BRA `(.L_x_8468) ;  /* 0x0000000400a47947 */ /* 0x000fea0003800000 */
.L_x_8478:
[----:B------:R-:W0:Y:S02]  /*8fb0*/  I2F.S16 R0, R24 ;  /* 0x0000001800007306 */ /* 0x000e240000101400 */
[----:B0-----:R-:W-:-:S05]  /*8fc0*/  F2FP.BF16.F32.PACK_AB R0, RZ, R0 ;  /* 0x00000000ff00723e */ /* 0x001fca00000010ff */
[----:B------:R0:W-:Y:S01]  /*8fd0*/  STG.E.U16 desc[UR36][R8.64], R0 ;  /* 0x0000000008007986 */ /* 0x0001e2000c101524 */
[----:B------:R-:W-:Y:S05]  /*8fe0*/  BRA `(.L_x_8468) ;  /* 0x0000000400947947 */ /* 0x000fea0003800000 */
.L_x_8475:
        /* <DEDUP_REMOVED lines=10> */
.L_x_8487:
        /* <DEDUP_REMOVED lines=17> */
.L_x_8490:
[----:B------:R-:W-:-:S04]  /*91a0*/  LOP3.LUT R3, R5, 0x80000000, RZ, 0xc0, !PT ;  /* 0x8000000005037812 */ /* 0x000fc800078ec0ff */
[----:B------:R-:W-:-:S04]  /*91b0*/  SHF.R.U32.HI R3, RZ, 0x18, R3 ;  /* 0x00000018ff037819 */ /* 0x000fc80000011603 */
[----:B------:R-:W-:-:S04]  /*91c0*/  LOP3.LUT R0, R0, R3, RZ, 0xfc, !PT ;  /* 0x0000000300007212 */ /* 0x000fc800078efcff */
[----:B------:R-:W-:-:S07]  /*91d0*/  PRMT R4, R0, 0x7610, R4 ;  /* 0x0000761000047816 */ /* 0x000fce0000000004 */
.L_x_8489:
[----:B------:R-:W-:Y:S05]  /*91e0*/  BSYNC B0 ;  /* 0x0000000000007941 */ /* 0x000fea0003800000 */
.L_x_8488:
[----:B------:R0:W-:Y:S01]  /*91f0*/  STG.E.U8 desc[UR36][R8.64], R4 ;  /* 0x0000000408007986 */ /* 0x0001e2000c101124 */
[----:B------:R-:W-:Y:S05]  /*9200*/  BRA `(.L_x_8468) ;  /* 0x00000004000c7947 */ /* 0x000fea0003800000 */
.L_x_8486:
        /* <DEDUP_REMOVED lines=17> */
.L_x_8493:
[----:B------:R-:W-:-:S04]  /*9320*/  LOP3.LUT R3, R5, 0x80000000, RZ, 0xc0, !PT ;  /* 0x8000000005037812 */ /* 0x000fc800078ec0ff */
[----:B------:R-:W-:-:S04]  /*9330*/  SHF.R.U32.HI R3, RZ, 0x18, R3 ;  /* 0x00000018ff037819 */ /* 0x000fc80000011603 */
[----:B------:R-:W-:-:S04]  /*9340*/  LOP3.LUT R0, R0, R3, RZ, 0xfc, !PT ;  /* 0x0000000300007212 */ /* 0x000fc800078efcff */
[----:B------:R-:W-:-:S07]  /*9350*/  PRMT R4, R0, 0x7610, R4 ;  /* 0x0000761000047816 */ /* 0x000fce0000000004 */
.L_x_8492:
[----:B------:R-:W-:Y:S05]  /*9360*/  BSYNC B0 ;  /* 0x0000000000007941 */ /* 0x000fea0003800000 */
.L_x_8491:
[----:B------:R0:W-:Y:S01]  /*9370*/  STG.E.U8 desc[UR36][R8.64], R4 ;  /* 0x0000000408007986 */ /* 0x0001e2000c101124 */
[----:B------:R-:W-:Y:S05]  /*9380*/  BRA `(.L_x_8468) ;  /* 0x0000000000ac7947 */ /* 0x000fea0003800000 */
.L_x_8485:
        /* <DEDUP_REMOVED lines=22> */
.L_x_8467:
        /* <DEDUP_REMOVED lines=16> */
.L_x_8496:
[----:B------:R-:W-:Y:S05]  /*95f0*/  BRA `(.L_x_8468) ;  /* 0x0000000000107947 */ /* 0x000fea0003800000 */
.L_x_8495:
[----:B------:R-:W-:-:S05]  /*9600*/  IMAD.MOV.U32 R25, RZ, RZ, RZ ;  /* 0x000000ffff197224 */ /* 0x000fca00078e00ff */
[----:B------:R0:W-:Y:S01]  /*9610*/  STG.E.64 desc[UR36][R8.64], R24 ;  /* 0x0000001808007986 */ /* 0x0001e2000c101b24 */
[----:B------:R-:W-:Y:S05]  /*9620*/  BRA `(.L_x_8468) ;  /* 0x0000000000047947 */ /* 0x000fea0003800000 */
.L_x_8494:
[----:B------:R0:W-:Y:S02]  /*9630*/  STG.E desc[UR36][R8.64], R24 ;  /* 0x0000001808007986 */ /* 0x0001e4000c101924 */
.L_x_8468:
        /* <DEDUP_REMOVED lines=23> */
.L_x_8500:
[----:B------:R0:W-:Y:S01]  /*97b0*/  STG.E.U8 desc[UR36][R8.64], R22 ;  /* 0x0000001608007986 */ /* 0x0001e2000c101124 */
[----:B------:R-:W-:Y:S05]  /*97c0*/  BRA `(.L_x_8502) ;  /* 0x0000000c00487947 */ /* 0x000fea0003800000 */
.L_x_8499:
        /* <DEDUP_REMOVED lines=9> */
.L_x_8504:
[----:B------:R0:W-:Y:S01]  /*9860*/  STG.E desc[UR36][R8.64], R22 ;  /* 0x0000001608007986 */ /* 0x0001e2000c101924 */
[----:B------:R-:W-:Y:S05]  /*9870*/  BRA `(.L_x_8502) ;  /* 0x0000000c001c7947 */ /* 0x000fea0003800000 */
.L_x_8503:
[----:B------:R0:W-:Y:S01]  /*9880*/  STG.E.U16 desc[UR36][R8.64], R22 ;  /* 0x0000001608007986 */ /* 0x0001e2000c101524 */
[----:B------:R-:W-:Y:S05]  /*9890*/  BRA `(.L_x_8502) ;  /* 0x0000000c00147947 */ /* 0x000fea0003800000 */
.L_x_8498:
        /* <DEDUP_REMOVED lines=9> */
.L_x_8506:
[----:B------:R-:W0:Y:S02]  /*9930*/  I2F.S16 R0, R22 ;  /* 0x0000001600007306 */ /* 0x000e240000101400 */
[----:B0-----:R-:W-:-:S05]  /*9940*/  F2FP.F16.F32.PACK_AB R0, RZ, R0 ;  /* 0x00000000ff00723e */ /* 0x001fca00000000ff */
[----:B------:R4:W-:Y:S01]  /*9950*/  STG.E.U16 desc[UR36][R8.64], R0 ;  /* 0x0000000008007986 */ /* 0x0009e2000c101524 */
[----:B------:R-:W-:Y:S05]  /*9960*/  BRA `(.L_x_8502) ;  /* 0x0000000800e07947 */ /* 0x000fea0003800000 */
.L_x_8505:
        /* <DEDUP_REMOVED lines=10> */
.L_x_8508:
[----:B------:R-:W0:Y:S02]  /*9a10*/  I2F.S16 R22, R22 ;  /* 0x0000001600167306 */ /* 0x000e240000101400 */
[----:B0-----:R-:W-:-:S04]  /*9a20*/  F2FP.F16.F32.PACK_AB R3, RZ, R22 ;  /* 0x00000016ff03723e */ /* 0x001fc800000000ff */
[----:B------:R-:W-:-:S05]  /*9a30*/  PRMT R3, R3, 0x5410, RZ ;  /* 0x0000541003037816 */ /* 0x000fca00000000ff */
[----:B------:R2:W-:Y:S01]  /*9a40*/  STG.E desc[UR36][R8.64], R3 ;  /* 0x0000000308007986 */ /* 0x0005e2000c101924 */
[----:B------:R-:W-:Y:S05]  /*9a50*/  BRA `(.L_x_8502) ;  /* 0x0000000800a47947 */ /* 0x000fea0003800000 */
.L_x_8507:
[----:B------:R-:W0:Y:S02]  /*9a60*/  I2F.F64.S16 R22, R22 ;  /* 0x0000001600167312 */ /* 0x000e240000101c00 */
[----:B0-----:R0:W-:Y:S01]  /*9a70*/  STG.E.64 desc[UR36][R8.64], R22 ;  /* 0x0000001608007986 */ /* 0x0011e2000c101b24 */
[----:B------:R-:W-:Y:S05]  /*9a80*/  BRA `(.L_x_8502) ;  /* 0x0000000800987947 */ /* 0x000fea0003800000 */
.L_x_8497:
        /* <DEDUP_REMOVED lines=10> */
.L_x_8511:
[----:B------:R-:W0:Y:S01]  /*9b30*/  I2F.F64.S16 R4, R22 ;  /* 0x0000001600047312 */ /* 0x000e220000101c00 */
[----:B------:R-:W-:-:S05]  /*9b40*/  CS2R R6, SRZ ;  /* 0x0000000000067805 */ /* 0x000fca000001ff00 */
[----:B0-----:R0:W-:Y:S01]  /*9b50*/  STG.E.128 desc[UR36][R8.64], R4 ;  /* 0x0000000408007986 */ /* 0x0011e2000c101d24 */
[----:B------:R-:W-:Y:S05]  /*9b60*/  BRA `(.L_x_8502) ;  /* 0x0000000800607947 */ /* 0x000fea0003800000 */
.L_x_8510:
        /* <DEDUP_REMOVED lines=21> */
.L_x_8515:
[----:B------:R-:W-:Y:S05]  /*9cc0*/  BSYNC B0 ;  /* 0x0000000000007941 */ /* 0x000fea0003800000 */
.L_x_8514:
[----:B------:R-:W-:-:S05]  /*9cd0*/  LOP3.LUT R5, R0, R5, RZ, 0xfc, !PT ;  /* 0x0000000500057212 */ /* 0x000fca00078efcff */
[----:B------:R0:W-:Y:S01]  /*9ce0*/  STG.E.U8 desc[UR36][R8.64], R5 ;  /* 0x0000000508007986 */ /* 0x0001e2000c101124 */
[----:B------:R-:W-:Y:S05]  /*9cf0*/  BRA `(.L_x_8502) ;  /* 0x0000000400fc7947 */ /* 0x000fea0003800000 */
.L_x_8513:
        /* <DEDUP_REMOVED lines=13> */
.L_x_8517:
[----:B------:R-:W-:Y:S01]  /*9dd0*/  IMAD.MOV.U32 R0, RZ, RZ, 0x7f ;  /* 0x0000007fff007424 */ /* 0x000fe200078e00ff */
[----:B------:R-:W-:-:S04]  /*9de0*/  ISETP.GT.U32.AND P0, PT, R3, 0x7f800000, PT ;  /* 0x7f8000000300780c */ /* 0x000fc80003f04070 */
[----:B------:R-:W-:-:S09]  /*9df0*/  SEL R0, R0, 0x7c, P0 ;  /* 0x0000007c00007807 */ /* 0x000fd20000000000 */
.L_x_8518:
[----:B------:R-:W-:Y:S05]  /*9e00*/  BSYNC B0 ;  /* 0x0000000000007941 */ /* 0x000fea0003800000 */
.L_x_8516:
[----:B------:R-:W-:-:S04]  /*9e10*/  LOP3.LUT R3, R5, 0x80000000, RZ, 0xc0, !PT ;  /* 0x8000000005037812 */ /* 0x000fc800078ec0ff */
[----:B------:R-:W-:-:S04]  /*9e20*/  SHF.R.U32.HI R3, RZ, 0x18, R3 ;  /* 0x00000018ff037819 */ /* 0x000fc80000011603 */
[----:B------:R-:W-:-:S05]  /*9e30*/  LOP3.LUT R3, R0, R3, RZ, 0xfc, !PT ;  /* 0x0000000300037212 */ /* 0x000fca00078efcff */
[----:B------:R0:W-:Y:S01]  /*9e40*/  STG.E.U8 desc[UR36][R8.64], R3 ;  /* 0x0000000308007986 */ /* 0x0001e2000c101124 */
[----:B------:R-:W-:Y:S05]  /*9e50*/  BRA `(.L_x_8502) ;  /* 0x0000000400a47947 */ /* 0x000fea0003800000 */
.L_x_8512:
[----:B------:R-:W0:Y:S02]  /*9e60*/  I2F.S16 R0, R22 ;  /* 0x0000001600007306 */ /* 0x000e240000101400 */
[----:B0-----:R-:W-:-:S05]  /*9e70*/  F2FP.BF16.F32.PACK_AB R0, RZ, R0 ;  /* 0x00000000ff00723e */ /* 0x001fca00000010ff */
[----:B------:R0:W-:Y:S01]  /*9e80*/  STG.E.U16 desc[UR36][R8.64], R0 ;  /* 0x0000000008007986 */ /* 0x0001e2000c101524 */
[----:B------:R-:W-:Y:S05]  /*9e90*/  BRA `(.L_x_8502) ;  /* 0x0000000400947947 */ /* 0x000fea0003800000 */
.L_x_8509:
        /* <DEDUP_REMOVED lines=10> */
.L_x_8521:
        /* <DEDUP_REMOVED lines=17> */
.L_x_8524:
[----:B------:R-:W-:-:S04]  /*a050*/  LOP3.LUT R3, R5, 0x80000000, RZ, 0xc0, !PT ;  /* 0x8000000005037812 */ /* 0x000fc800078ec0ff */
[----:B------:R-:W-:-:S04]  /*a060*/  SHF.R.U32.HI R3, RZ, 0x18, R3 ;  /* 0x00000018ff037819 */ /* 0x000fc80000011603 */
[----:B------:R-:W-:-:S04]  /*a070*/  LOP3.LUT R0, R0, R3, RZ, 0xfc, !PT ;  /* 0x0000000300007212 */ /* 0x000fc800078efcff */
[----:B------:R-:W-:-:S07]  /*a080*/  PRMT R4, R0, 0x7610, R4 ;  /* 0x0000761000047816 */ /* 0x000fce0000000004 */
.L_x_8523:
[----:B------:R-:W-:Y:S05]  /*a090*/  BSYNC B0 ;  /* 0x0000000000007941 */ /* 0x000fea0003800000 */
.L_x_8522:
[----:B------:R0:W-:Y:S01]  /*a0a0*/  STG.E.U8 desc[UR36][R8.64], R4 ;  /* 0x0000000408007986 */ /* 0x0001e2000c101124 */
[----:B------:R-:W-:Y:S05]  /*a0b0*/  BRA `(.L_x_8502) ;  /* 0x00000004000c7947 */ /* 0x000fea0003800000 */
.L_x_8520:
        /* <DEDUP_REMOVED lines=17> */
.L_x_8527:
[----:B------:R-:W-:-:S04]  /*a1d0*/  LOP3.LUT R3, R5, 0x80000000, RZ, 0xc0, !PT ;  /* 0x8000000005037812 */ /* 0x000fc800078ec0ff */
[----:B------:R-:W-:-:S04]  /*a1e0*/  SHF.R.U32.HI R3, RZ, 0x18, R3 ;  /* 0x00000018ff037819 */ /* 0x000fc80000011603 */
[----:B------:R-:W-:-:S04]  /*a1f0*/  LOP3.LUT R0, R0, R3, RZ, 0xfc, !PT ;  /* 0x0000000300007212 */ /* 0x000fc800078efcff */
[----:B------:R-:W-:-:S07]  /*a200*/  PRMT R4, R0, 0x7610, R4 ;  /* 0x0000761000047816 */ /* 0x000fce0000000004 */
.L_x_8526:
[----:B------:R-:W-:Y:S05]  /*a210*/  BSYNC B0 ;  /* 0x0000000000007941 */ /* 0x000fea0003800000 */
.L_x_8525:
[----:B------:R0:W-:Y:S01]  /*a220*/  STG.E.U8 desc[UR36][R8.64], R4 ;  /* 0x0000000408007986 */ /* 0x0001e2000c101124 */
[----:B------:R-:W-:Y:S05]  /*a230*/  BRA `(.L_x_8502) ;  /* 0x0000000000ac7947 */ /* 0x000fea0003800000 */
.L_x_8519:
        /* <DEDUP_REMOVED lines=22> */
.L_x_8501:
        /* <DEDUP_REMOVED lines=16> */
.L_x_8530:
[----:B------:R-:W-:Y:S05]  /*a4a0*/  BRA `(.L_x_8502) ;  /* 0x0000000000107947 */ /* 0x000fea0003800000 */
.L_x_8529:
[----:B------:R-:W-:-:S05]  /*a4b0*/  IMAD.MOV.U32 R23, RZ, RZ, RZ ;  /* 0x000000ffff177224 */ /* 0x000fca00078e00ff */
[----:B------:R0:W-:Y:S01]  /*a4c0*/  STG.E.64 desc[UR36][R8.64], R22 ;  /* 0x0000001608007986 */ /* 0x0001e2000c101b24 */
[----:B------:R-:W-:Y:S05]  /*a4d0*/  BRA `(.L_x_8502) ;  /* 0x0000000000047947 */ /* 0x000fea0003800000 */
.L_x_8528:
[----:B------:R0:W-:Y:S02]  /*a4e0*/  STG.E desc[UR36][R8.64], R22 ;  /* 0x0000001608007986 */ /* 0x0001e4000c101924 */
.L_x_8502:
[----:B------:R-:W-:-:S07]  /*a4f0*/  VIADD R27, R27, 0x80 ;  /* 0x000000801b1b7836 */ /* 0x000fce0000000000 */
.L_x_8462:
[----:B------:R-:W-:Y:S05]  /*a500*/  BSYNC B6 ;  /* 0x0000000000067941 */ /* 0x000fea0003800000 */
.L_x_8461:
[----:B------:R-:W-:-:S13]  /*a510*/  ISETP.GE.AND P0, PT, R27, R28, PT ;  /* 0x0000001c1b00720c */ /* 0x000fda0003f06270 */
[----:B------:R-:W-:Y:S05]  /*a520*/  @P0 EXIT ;  /* 0x000000000000094d */ /* 0x000fea0003800000 */
[----:B0--3--:R-:W0:Y:S01]  /*a530*/  LDC.64 R4, c[0x0][0x218] ;  /* 0x00008600ff047b82 */ /* 0x009e220000000a00 */
[----:B-1--4-:R-:W-:Y:S01]  /*a540*/  PRMT R0, R2, 0x9910, RZ ;  /* 0x0000991002007816 */ /* 0x012fe200000000ff */
        /* <DEDUP_REMOVED lines=17> */
.L_x_8534:
[----:B------:R-:W-:Y:S01]  /*a660*/  STG.E.U8 desc[UR36][R4.64], R18 ;  /* 0x0000001204007986 */ /* 0x000fe2000c101124 */
[----:B------:R-:W-:Y:S05]  /*a670*/  EXIT ;  /* 0x000000000000794d */ /* 0x000fea0003800000 */
.L_x_8533:
        /* <DEDUP_REMOVED lines=9> */
.L_x_8537:
[----:B------:R-:W-:Y:S01]  /*a710*/  STG.E desc[UR36][R4.64], R18 ;  /* 0x0000001204007986 */ /* 0x000fe2000c101924 */
[----:B------:R-:W-:Y:S05]  /*a720*/  EXIT ;  /* 0x000000000000794d */ /* 0x000fea0003800000 */
.L_x_8536:
[----:B------:R-:W-:Y:S01]  /*a730*/  STG.E.U16 desc[UR36][R4.64], R18 ;  /* 0x0000001204007986 */ /* 0x000fe2000c101524 */
[----:B------:R-:W-:Y:S05]  /*a740*/  EXIT ;  /* 0x000000000000794d */ /* 0x000fea0003800000 */
.L_x_8532:
        /* <DEDUP_REMOVED lines=9> */
.L_x_8539:
[----:B------:R-:W0:Y:S02]  /*a7e0*/  I2F.S16 R0, R18 ;  /* 0x0000001200007306 */ /* 0x000e240000101400 */
[----:B0-----:R-:W-:-:S05]  /*a7f0*/  F2FP.F16.F32.PACK_AB R0, RZ, R0 ;  /* 0x00000000ff00723e */ /* 0x001fca00000000ff */
[----:B------:R-:W-:Y:S01]  /*a800*/  STG.E.U16 desc[UR36][R4.64], R0 ;  /* 0x0000000004007986 */ /* 0x000fe2000c101524 */
[----:B------:R-:W-:Y:S05]  /*a810*/  EXIT ;  /* 0x000000000000794d */ /* 0x000fea0003800000 */
.L_x_8538:
        /* <DEDUP_REMOVED lines=10> */
.L_x_8541:
[----:B------:R-:W0:Y:S02]  /*a8c0*/  I2F.S16 R18, R18 ;  /* 0x0000001200127306 */ /* 0x000e240000101400 */
[----:B0-----:R-:W-:-:S04]  /*a8d0*/  F2FP.F16.F32.PACK_AB R3, RZ, R18 ;  /* 0x00000012ff03723e */ /* 0x001fc800000000ff */
[----:B------:R-:W-:-:S05]  /*a8e0*/  PRMT R3, R3, 0x5410, RZ ;  /* 0x0000541003037816 */ /* 0x000fca00000000ff */
[----:B------:R-:W-:Y:S01]  /*a8f0*/  STG.E desc[UR36][R4.64], R3 ;  /* 0x0000000304007986 */ /* 0x000fe2000c101924 */
[----:B------:R-:W-:Y:S05]  /*a900*/  EXIT ;  /* 0x000000000000794d */ /* 0x000fea0003800000 */
.L_x_8540:
[----:B------:R-:W0:Y:S02]  /*a910*/  I2F.F64.S16 R18, R18 ;  /* 0x0000001200127312 */ /* 0x000e240000101c00 */
[----:B0-----:R-:W-:Y:S01]  /*a920*/  STG.E.64 desc[UR36][R4.64], R18 ;  /* 0x0000001204007986 */ /* 0x001fe2000c101b24 */
[----:B------:R-:W-:Y:S05]  /*a930*/  EXIT ;  /* 0x000000000000794d */ /* 0x000fea0003800000 */
.L_x_8531:
        /* <DEDUP_REMOVED lines=10> */
.L_x_8544:
[----:B------:R-:W0:Y:S01]  /*a9e0*/  I2F.F64.S16 R8, R18 ;  /* 0x0000001200087312 */ /* 0x000e220000101c00 */
[----:B------:R-:W-:-:S05]  /*a9f0*/  CS2R R10, SRZ ;  /* 0x00000000000a7805 */ /* 0x000fca000001ff00 */
[----:B0-----:R-:W-:Y:S01]  /*aa00*/  STG.E.128 desc[UR36][R4.64], R8 ;  /* 0x0000000804007986 */ /* 0x001fe2000c101d24 */
[----:B------:R-:W-:Y:S05]  /*aa10*/  EXIT ;  /* 0x000000000000794d */ /* 0x000fea0003800000 */
.L_x_8543:
        /* <DEDUP_REMOVED lines=21> */
.L_x_8548:
[----:B------:R-:W-:Y:S05]  /*ab70*/  BSYNC B0 ;  /* 0x0000000000007941 */ /* 0x000fea0003800000 */
.L_x_8547:
[----:B------:R-:W-:-:S05]  /*ab80*/  LOP3.LUT R3, R0, R3, RZ, 0xfc, !PT ;  /* 0x0000000300037212 */ /* 0x000fca00078efcff */
[----:B------:R-:W-:Y:S01]  /*ab90*/  STG.E.U8 desc[UR36][R4.64], R3 ;  /* 0x0000000304007986 */ /* 0x000fe2000c101124 */
[----:B------:R-:W-:Y:S05]  /*aba0*/  EXIT ;  /* 0x000000000000794d */ /* 0x000fea0003800000 */
.L_x_8546:
        /* <DEDUP_REMOVED lines=13> */
.L_x_8550:
[----:B------:R-:W-:Y:S01]  /*ac80*/  IMAD.MOV.U32 R0, RZ, RZ, 0x7f ;  /* 0x0000007fff007424 */ /* 0x000fe200078e00ff */
[----:B------:R-:W-:-:S04]  /*ac90*/  ISETP.GT.U32.AND P0, PT, R2, 0x7f800000, PT ;  /* 0x7f8000000200780c */ /* 0x000fc80003f04070 */
[----:B------:R-:W-:-:S09]  /*aca0*/  SEL R0, R0, 0x7c, P0 ;  /* 0x0000007c00007807 */ /* 0x000fd20000000000 */
.L_x_8551:
[----:B------:R-:W-:Y:S05]  /*acb0*/  BSYNC B0 ;  /* 0x0000000000007941 */ /* 0x000fea0003800000 */
.L_x_8549:
[----:B------:R-:W-:-:S04]  /*acc0*/  LOP3.LUT R2, R3, 0x80000000, RZ, 0xc0, !PT ;  /* 0x8000000003027812 */ /* 0x000fc800078ec0ff */
[----:B------:R-:W-:-:S04]  /*acd0*/  SHF.R.U32.HI R3, RZ, 0x18, R2 ;  /* 0x00000018ff037819 */ /* 0x000fc80000011602 */
[----:B------:R-:W-:-:S05]  /*ace0*/  LOP3.LUT R3, R0, R3, RZ, 0xfc, !PT ;  /* 0x0000000300037212 */ /* 0x000fca00078efcff */
[----:B------:R-:W-:Y:S01]  /*acf0*/  STG.E.U8 desc[UR36][R4.64], R3 ;  /* 0x0000000304007986 */ /* 0x000fe2000c101124 */
[----:B------:R-:W-:Y:S05]  /*ad00*/  EXIT ;  /* 0x000000000000794d */ /* 0x000fea0003800000 */
.L_x_8545:
[----:B------:R-:W0:Y:S02]  /*ad10*/  I2F.S16 R0, R18 ;  /* 0x0000001200007306 */ /* 0x000e240000101400 */
[----:B0-----:R-:W-:-:S05]  /*ad20*/  F2FP.BF16.F32.PACK_AB R0, RZ, R0 ;  /* 0x00000000ff00723e */ /* 0x001fca00000010ff */
[----:B------:R-:W-:Y:S01]  /*ad30*/  STG.E.U16 desc[UR36][R4.64], R0 ;  /* 0x0000000004007986 */ /* 0x000fe2000c101524 */
[----:B------:R-:W-:Y:S05]  /*ad40*/  EXIT ;  /* 0x000000000000794d */ /* 0x000fea0003800000 */
.L_x_8542:
        /* <DEDUP_REMOVED lines=10> */
.L_x_8554:
        /* <DEDUP_REMOVED lines=17> */
.L_x_8557:
[----:B------:R-:W-:-:S04]  /*af00*/  LOP3.LUT R2, R7, 0x80000000, RZ, 0xc0, !PT ;  /* 0x8000000007027812 */ /* 0x000fc800078ec0ff */
[----:B------:R-:W-:-:S04]  /*af10*/  SHF.R.U32.HI R3, RZ, 0x18, R2 ;  /* 0x00000018ff037819 */ /* 0x000fc80000011602 */
[----:B------:R-:W-:-:S04]  /*af20*/  LOP3.LUT R0, R0, R3, RZ, 0xfc, !PT ;  /* 0x0000000300007212 */ /* 0x000fc800078efcff */
[----:B------:R-:W-:-:S07]  /*af30*/  PRMT R2, R0, 0x7610, R2 ;  /* 0x0000761000027816 */ /* 0x000fce0000000002 */
.L_x_8556:
[----:B------:R-:W-:Y:S05]  /*af40*/  BSYNC B0 ;  /* 0x0000000000007941 */ /* 0x000fea0003800000 */
.L_x_8555:
[----:B------:R-:W-:Y:S01]  /*af50*/  STG.E.U8 desc[UR36][R4.64], R2 ;  /* 0x0000000204007986 */ /* 0x000fe2000c101124 */
[----:B------:R-:W-:Y:S05]  /*af60*/  EXIT ;  /* 0x000000000000794d */ /* 0x000fea0003800000 */
.L_x_8553:
        /* <DEDUP_REMOVED lines=17> */
.L_x_8560:
[----:B------:R-:W-:-:S04]  /*b080*/  LOP3.LUT R2, R7, 0x80000000, RZ, 0xc0, !PT ;  /* 0x8000000007027812 */ /* 0x000fc800078ec0ff */
[----:B------:R-:W-:-:S04]  /*b090*/  SHF.R.U32.HI R3, RZ, 0x18, R2 ;  /* 0x00000018ff037819 */ /* 0x000fc80000011602 */
[----:B------:R-:W-:-:S04]  /*b0a0*/  LOP3.LUT R0, R0, R3, RZ, 0xfc, !PT ;  /* 0x0000000300007212 */ /* 0x000fc800078efcff */
[----:B------:R-:W-:-:S07]  /*b0b0*/  PRMT R2, R0, 0x7610, R2 ;  /* 0x0000761000027816 */ /* 0x000fce0000000002 */
.L_x_8559:
[----:B------:R-:W-:Y:S05]  /*b0c0*/  BSYNC B0 ;  /* 0x0000000000007941 */ /* 0x000fea0003800000 */
.L_x_8558:
[----:B------:R-:W-:Y:S01]  /*b0d0*/  STG.E.U8 desc[UR36][R4.64], R2 ;  /* 0x0000000204007986 */ /* 0x000fe2000c101124 */
[----:B------:R-:W-:Y:S05]  /*b0e0*/  EXIT ;  /* 0x000000000000794d */ /* 0x000fea0003800000 */
.L_x_8552:
        /* <DEDUP_REMOVED lines=22> */
.L_x_8535:
        /* <DEDUP_REMOVED lines=16> */
.L_x_8563:
[----:B------:R-:W-:Y:S05]  /*b350*/  EXIT ;  /* 0x000000000000794d */ /* 0x000fea0003800000 */
.L_x_8562:
[----:B------:R-:W-:-:S05]  /*b360*/  IMAD.MOV.U32 R19, RZ, RZ, RZ ;  /* 0x000000ffff137224 */ /* 0x000fca00078e00ff */
[----:B------:R-:W-:Y:S01]  /*b370*/  STG.E.64 desc[UR36][R4.64], R18 ;  /* 0x0000001204007986 */ /* 0x000fe2000c101b24 */
[----:B------:R-:W-:Y:S05]  /*b380*/  EXIT ;  /* 0x000000000000794d */ /* 0x000fea0003800000 */
.L_x_8561:
[----:B------:R-:W-:Y:S01]  /*b390*/  STG.E desc[UR36][R4.64], R18 ;  /* 0x0000001204007986 */ /* 0x000fe2000c101924 */
[----:B------:R-:W-:Y:S05]  /*b3a0*/  EXIT ;  /* 0x000000000000794d */ /* 0x000fea0003800000 */
.L_x_8564:
        /* <DEDUP_REMOVED lines=13> */
.L_x_43827:


//--------------------- .text._ZN2at6native18elementwise_kernelILi128ELi4EZNS0_22gpu_kernel_impl_nocastINS0_13BinaryFunctorIssbZZZNS0_23logical_xor_kernel_cudaERNS_14TensorIteratorEENKUlvE0_clEvENKUlvE3_clEvEUlssE_EEEEvRNS_18TensorIteratorBaseERKT_EUliE_EEviT1_ --------------------------
	.section	.text._ZN2at6native18elementwise_kernelILi128ELi4EZNS0_22gpu_kernel_impl_nocastINS0_13BinaryFunctorIssbZZZNS0_23logical_xor_kernel_cudaERNS_14TensorIteratorEENKUlvE0_clEvENKUlvE3_clEvEUlssE_EEEEvRNS_18TensorIteratorBaseERKT_EUliE_EEviT1_,"ax",@progbits
	.align	128
        .global         _ZN2at6native18elementwise_kernelILi128ELi4EZNS0_22gpu_kernel_impl_nocastINS0_13BinaryFunctorIssbZZZNS0_23logical_xor_kernel_cudaERNS_14TensorIteratorEENKUlvE0_clEvENKUlvE3_clEvEUlssE_EEEEvRNS_18TensorIteratorBaseERKT_EUliE_EEviT1_
        .type           _ZN2at6native18elementwise_kernelILi128ELi4EZNS0_22gpu_kernel_impl_nocastINS0_13BinaryFunctorIssbZZZNS0_23logical_xor_kernel_cudaERNS_14TensorIteratorEENKUlvE0_clEvENKUlvE3_clEvEUlssE_EEEEvRNS_18TensorIteratorBaseERKT_EUliE_EEviT1_,@function
        .size           _ZN2at6native18elementwise_kernelILi128ELi4EZNS0_22gpu_kernel_impl_nocastINS0_13BinaryFunctorIssbZZZNS0_23logical_xor_kernel_cudaERNS_14TensorIteratorEENKUlvE0_clEvENKUlvE3_clEvEUlssE_EEEEvRNS_18TensorIteratorBaseERKT_EUliE_EEviT1_,(.L_x_43828 - _ZN2at6native18elementwise_kernelILi128ELi4EZNS0_22gpu_kernel_impl_nocastINS0_13BinaryFunctorIssbZZZNS0_23logical_xor_kernel_cudaERNS_14TensorIteratorEENKUlvE0_clEvENKUlvE3_clEvEUlssE_EEEEvRNS_18TensorIteratorBaseERKT_EUliE_EEviT1_)
        .other          _ZN2at6native18elementwise_kernelILi128ELi4EZNS0_22gpu_kernel_impl_nocastINS0_13BinaryFunctorIssbZZZNS0_23logical_xor_kernel_cudaERNS_14TensorIteratorEENKUlvE0_clEvENKUlvE3_clEvEUlssE_EEEEvRNS_18TensorIteratorBaseERKT_EUliE_EEviT1_,@"STO_CUDA_ENTRY STV_DEFAULT"
_ZN2at6native18elementwise_kernelILi128ELi4EZNS0_22gpu_kernel_impl_nocastINS0_13BinaryFunctorIssbZZZNS0_23logical_xor_kernel_cudaERNS_14TensorIteratorEENKUlvE0_clEvENKUlvE3_clEvEUlssE_EEEEvRNS_18TensorIteratorBaseERKT_EUliE_EEviT1_:
.text._ZN2at6native18elementwise_kernelILi128ELi4EZNS0_22gpu_kernel_impl_nocastINS0_13BinaryFunctorIssbZZZNS0_23logical_xor_kernel_cudaERNS_14TensorIteratorEENKUlvE0_clEvENKUlvE3_clEvEUlssE_EEEEvRNS_18TensorIteratorBaseERKT_EUliE_EEviT1_:
        /* <DEDUP_REMOVED lines=363> */
.L_x_8567:
[----:B------:R-:W-:Y:S01]  /*16b0*/  ULDC.64 UR10, c[0x0][0x488] ;  /* 0x00012200000a7ab9 */ /* 0x000fe20000000a00 */
[----:B------:R-:W-:Y:S01]  /*16c0*/  ULDC.64 UR8, c[0x0][0x480] ;  /* 0x0001200000087ab9 */ /* 0x000fe20000000a00 */
[----:B------:R-:W-:Y:S02]  /*16d0*/  IADD3 R8, P1, R2, UR10, RZ ;  /* 0x0000000a02087c10 */ /* 0x000fe4000ff3e0ff */
[----:B------:R-:W-:Y:S02]  /*16e0*/  IADD3 R6, P0, R0, UR8, RZ ;  /* 0x0000000800067c10 */ /* 0x000fe4000ff1e0ff */
[----:B------:R-:W-:Y:S02]  /*16f0*/  IADD3.X R9, RZ, UR11, RZ, P1, !PT ;  /* 0x0000000bff097c10 */ /* 0x000fe40008ffe4ff */
[----:B------:R-:W-:Y:S01]  /*1700*/  IADD3.X R7, RZ, UR9, RZ, P0, !PT ;  /* 0x00000009ff077c10 */ /* 0x000fe200087fe4ff */
[----:B------:R-:W-:Y:S02]  /*1710*/  ULDC.64 UR8, c[0x0][0x478] ;  /* 0x00011e0000087ab9 */ /* 0x000fe40000000a00 */
[----:B------:R-:W2:Y:S04]  /*1720*/  LDG.E.U16 R8, desc[UR4][R8.64] ;  /* 0x0000000408087981 */ /* 0x000ea8000c1e1500 */
[----:B------:R-:W3:Y:S01]  /*1730*/  LDG.E.U16 R6, desc[UR4][R6.64] ;  /* 0x0000000406067981 */ /* 0x000ee2000c1e1500 */
[----:B------:R-:W-:-:S02]  /*1740*/  IADD3 R4, P1, R5, UR8, RZ ;  /* 0x0000000805047c10 */ /* 0x000fc4000ff3e0ff */
[----:B------:R-:W-:Y:S02]  /*1750*/  IADD3 R3, R3, 0x80, RZ ;  /* 0x0000008003037810 */ /* 0x000fe40007ffe0ff */
[----:B------:R-:W-:Y:S02]  /*1760*/  IADD3.X R5, RZ, UR9, RZ, P1, !PT ;  /* 0x00000009ff057c10 */ /* 0x000fe40008ffe4ff */
[----:B--2---:R-:W-:-:S04]  /*1770*/  ISETP.NE.AND P0, PT, R8, RZ, PT ;  /* 0x000000ff0800720c */ /* 0x004fc80003f05270 */
[----:B---3--:R-:W-:-:S04]  /*1780*/  ISETP.NE.XOR P0, PT, R6, RZ, P0 ;  /* 0x000000ff0600720c */ /* 0x008fc80000705a70 */
[----:B------:R-:W-:-:S05]  /*1790*/  SEL R11, RZ, 0x1, !P0 ;  /* 0x00000001ff0b7807 */ /* 0x000fca0004000000 */
[----:B------:R0:W-:Y:S04]  /*17a0*/  STG.E.U8 desc[UR4][R4.64], R11 ;  /* 0x0000000b04007986 */ /* 0x0001e8000c101104 */
.L_x_8566:
[----:B------:R-:W-:Y:S05]  /*17b0*/  BSYNC B0 ;  /* 0x0000000000007941 */ /* 0x000fea0003800000 */
.L_x_8565:
        /* <DEDUP_REMOVED lines=356> */
.L_x_8570:
        /* <DEDUP_REMOVED lines=371> */
.L_x_8571:
        /* <DEDUP_REMOVED lines=16> */
.L_x_8569:
[----:B------:R-:W-:Y:S05]  /*4630*/  BSYNC B0 ;  /* 0x0000000000007941 */ /* 0x000fea0003800000 */
.L_x_8568:
        /* <DEDUP_REMOVED lines=355> */
.L_x_8572:
        /* <DEDUP_REMOVED lines=9> */
[----:B------:R-:W-:-:S04]  /*5d00*/  IADD3 R4, P1, R5, UR6, RZ ;  /* 0x0000000605047c10 */ /* 0x000fc8000ff3e0ff */
[----:B------:R-:W-:Y:S02]  /*5d10*/  IADD3.X R5, RZ, UR7, RZ, P1, !PT ;  /* 0x00000007ff057c10 */ /* 0x000fe40008ffe4ff */
[----:B--2---:R-:W-:-:S04]  /*5d20*/  ISETP.NE.AND P0, PT, R6, RZ, PT ;  /* 0x000000ff0600720c */ /* 0x004fc80003f05270 */
[----:B---3--:R-:W-:-:S04]  /*5d30*/  ISETP.NE.XOR P0, PT, R2, RZ, P0 ;  /* 0x000000ff0200720c */ /* 0x008fc80000705a70 */
[----:B------:R-:W-:-:S05]  /*5d40*/  SEL R9, RZ, 0x1, !P0 ;  /* 0x00000001ff097807 */ /* 0x000fca0004000000 */
[----:B------:R-:W-:Y:S01]  /*5d50*/  STG.E.U8 desc[UR4][R4.64], R9 ;  /* 0x0000000904007986 */ /* 0x000fe2000c101104 */
[----:B------:R-:W-:Y:S05]  /*5d60*/  EXIT ;  /* 0x000000000000794d */ /* 0x000fea0003800000 */
.L_x_8573:
        /* <DEDUP_REMOVED lines=9> */
.L_x_43828:


//--------------------- .text._ZN2at6native27unrolled_elementwise_kernelINS0_13BinaryFunctorIssbZZZNS0_23logical_xor_kernel_cudaERNS_14TensorIteratorEENKUlvE0_clEvENKUlvE3_clEvEUlssE_EESt5arrayIPcLm3EELi4E23TrivialOffsetCalculatorILi2EjESC_ILi1EjENS0_6memory15LoadWithoutCastENSF_16StoreWithoutCastEEEviT_T0_T2_T3_T4_T5_ --------------------------
	.section	.text._ZN2at6native27unrolled_elementwise_kernelINS0_13BinaryFunctorIssbZZZNS0_23logical_xor_kernel_cudaERNS_14TensorIteratorEENKUlvE0_clEvENKUlvE3_clEvEUlssE_EESt5arrayIPcLm3EELi4E23TrivialOffsetCalculatorILi2EjESC_ILi1EjENS0_6memory15LoadWithoutCastENSF_16StoreWithoutCastEEEviT_T0_T2_T3_T4_T5_,"ax",@progbits
	.align	128
        .global         _ZN2at6native27unrolled_elementwise_kernelINS0_13BinaryFunctorIssbZZZNS0_23logical_xor_kernel_cudaERNS_14TensorIteratorEENKUlvE0_clEvENKUlvE3_clEvEUlssE_EESt5arrayIPcLm3EELi4E23TrivialOffsetCalculatorILi2EjESC_ILi1EjENS0_6memory15LoadWithoutCastENSF_16StoreWithoutCastEEEviT_T0_T2_T3_T4_T5_
        .type           _ZN2at6native27unrolled_elementwise_kernelINS0_13BinaryFunctorIssbZZZNS0_23logical_xor_kernel_cudaERNS_14TensorIteratorEENKUlvE0_clEvENKUlvE3_clEvEUlssE_EESt5arrayIPcLm3EELi4E23TrivialOffsetCalculatorILi2EjESC_ILi1EjENS0_6memory15LoadWithoutCastENSF_16StoreWithoutCastEEEviT_T0_T2_T3_T4_T5_,@function
        .size           _ZN2at6native27unrolled_elementwise_kernelINS0_13BinaryFunctorIssbZZZNS0_23logical_xor_kernel_cudaERNS_14TensorIteratorEENKUlvE0_clEvENKUlvE3_clEvEUlssE_EESt5arrayIPcLm3EELi4E23TrivialOffsetCalculatorILi2EjESC_ILi1EjENS0_6memory15LoadWithoutCastENSF_16StoreWithoutCastEEEviT_T0_T2_T3_T4_T5_,(.L_x_43829 - _ZN2at6native27unrolled_elementwise_kernelINS0_13BinaryFunctorIssbZZZNS0_23logical_xor_kernel_cudaERNS_14TensorIteratorEENKUlvE0_clEvENKUlvE3_clEvEUlssE_EESt5arrayIPcLm3EELi4E23TrivialOffsetCalculatorILi2EjESC_ILi1EjENS0_6memory15LoadWithoutCastENSF_16StoreWithoutCastEEEviT_T0_T2_T3_T4_T5_)
        .other          _ZN2at6native27unrolled_elementwise_kernelINS0_13BinaryFunctorIssbZZZNS0_23logical_xor_kernel_cudaERNS_14TensorIteratorEENKUlvE0_clEvENKUlvE3_clEvEUlssE_EESt5arrayIPcLm3EELi4E23TrivialOffsetCalculatorILi2EjESC_ILi1EjENS0_6memory15LoadWithoutCastENSF_16StoreWithoutCastEEEviT_T0_T2_T3_T4_T5_,@"STO_CUDA_ENTRY STV_DEFAULT"
_ZN2at6native27unrolled_elementwise_kernelINS0_13BinaryFunctorIssbZZZNS0_23logical_xor_kernel_cudaERNS_14TensorIteratorEENKUlvE0_clEvENKUlvE3_clEvEUlssE_EESt5arrayIPcLm3EELi4E23TrivialOffsetCalculatorILi2EjESC_ILi1EjENS0_6memory15LoadWithoutCastENSF_16StoreWithoutCastEEEviT_T0_T2_T3_T4_T5_:
.text._ZN2at6native27unrolled_elementwise_kernelINS0_13BinaryFunctorIssbZZZNS0_23logical_xor_kernel_cudaERNS_14TensorIteratorEENKUlvE0_clEvENKUlvE3_clEvEUlssE_EESt5arrayIPcLm3EELi4E23TrivialOffsetCalculatorILi2EjESC_ILi1EjENS0_6memory15LoadWithoutCastENSF_16StoreWithoutCastEEEviT_T0_T2_T3_T4_T5_:
        /* <DEDUP_REMOVED lines=20> */
[----:B------:R3:W4:Y:S01]  /*0140*/  @!P4 LDG.E.U16 R12, desc[UR4][R24.64] ;  /* 0x00000004180cc981 */ /* 0x000722000c1e1500 */
[----:B-1----:R-:W-:-:S09]  /*0150*/  @!P4 IMAD.WIDE.U32 R8, R13, 0x2, R8 ;  /* 0x000000020d08c825 */ /* 0x002fd200078e0008 */
[----:B------:R-:W3:Y:S01]  /*0160*/  @!P2 LDC.64 R6, c[0x0][0x220] ;  /* 0x00008800ff06ab82 */ /* 0x000ee20000000a00 */
[----:B------:R-:W-:Y:S01]  /*0170*/  PRMT R13, RZ, 0x7610, R13 ;  /* 0x00007610ff0d7816 */ /* 0x000fe2000000000d */
[----:B------:R-:W-:Y:S02]  /*0180*/  @!P2 IMAD R27, R10, 0x200, R19 ;  /* 0x000002000a1ba824 */ /* 0x000fe400078e0213 */
[----:B--2---:R-:W-:-:S03]  /*0190*/  @!P1 IMAD.WIDE.U32 R16, R21, 0x2, R16 ;  /* 0x0000000215109825 */ /* 0x004fc600078e0010 */
[----:B------:R-:W2:Y:S01]  /*01a0*/  @!P4 LDG.E.U16 R13, desc[UR4][R8.64] ;  /* 0x00000004080dc981 */ /* 0x000ea2000c1e1500 */
[----:B------:R-:W1:Y:S01]  /*01b0*/  @!P2 LDC.64 R2, c[0x0][0x228] ;  /* 0x00008a00ff02ab82 */ /* 0x000e620000000a00 */
[--C-:B0-----:R-:W-:Y:S01]  /*01c0*/  @!P1 IMAD.WIDE.U32 R20, R21, 0x2, R4.reuse ;  /* 0x0000000215149825 */ /* 0x101fe200078e0004 */
[----:B------:R-:W-:Y:S02]  /*01d0*/  PRMT R5, RZ, 0x7610, R5 ;  /* 0x00007610ff057816 */ /* 0x000fe40000000005 */
[----:B------:R-:W-:-:S04]  /*01e0*/  PRMT R4, RZ, 0x7610, R4 ;  /* 0x00007610ff047816 */ /* 0x000fc80000000004 */
[----:B------:R-:W2:Y:S01]  /*01f0*/  @!P1 LDG.E.U16 R5, desc[UR4][R20.64] ;  /* 0x0000000414059981 */ /* 0x000ea2000c1e1500 */
[----:B---3--:R-:W-:Y:S01]  /*0200*/  @!P2 IMAD.WIDE.U32 R24, R27, 0x2, R6 ;  /* 0x000000021b18a825 */ /* 0x008fe200078e0006 */
[----:B------:R-:W-:-:S04]  /*0210*/  PRMT R14, RZ, 0x7610, R14 ;  /* 0x00007610ff0e7816 */ /* 0x000fc8000000000e */
[----:B------:R-:W3:Y:S01]  /*0220*/  @!P2 LDG.E.U16 R4, desc[UR4][R24.64] ;  /* 0x000000041804a981 */ /* 0x000ee2000c1e1500 */
[----:B------:R-:W-:Y:S01]  /*0230*/  PRMT R15, RZ, 0x7610, R15 ;  /* 0x00007610ff0f7816 */ /* 0x000fe2000000000f */
[----:B-1----:R-:W-:Y:S02]  /*0240*/  @!P2 IMAD.WIDE.U32 R22, R27, 0x2, R2 ;  /* 0x000000021b16a825 */ /* 0x002fe400078e0002 */
[----:B------:R0:W3:Y:S04]  /*0250*/  @!P1 LDG.E.U16 R14, desc[UR4][R16.64] ;  /* 0x00000004100e9981 */ /* 0x0000e8000c1e1500 */
[----:B------:R-:W3:Y:S01]  /*0260*/  @!P2 LDG.E.U16 R15, desc[UR4][R22.64] ;  /* 0x00000004160fa981 */ /* 0x000ee2000c1e1500 */
[----:B------:R-:W-:-:S05]  /*0270*/  @!P2 VIADD R19, R19, 0x80 ;  /* 0x000000801313a836 */ /* 0x000fca0000000000 */
[----:B------:R-:W-:-:S13]  /*0280*/  ISETP.GE.AND P0, PT, R19, R0, PT ;  /* 0x000000001300720c */ /* 0x000fda0003f06270 */
[----:B------:R-:W0:Y:S08]  /*0290*/  @!P0 LDC.64 R6, c[0x0][0x220] ;  /* 0x00008800ff068b82 */ /* 0x000e300000000a00 */
[----:B------:R-:W1:Y:S01]  /*02a0*/  @!P0 LDC.64 R2, c[0x0][0x228] ;  /* 0x00008a00ff028b82 */ /* 0x000e620000000a00 */
[----:B------:R-:W-:-:S04]  /*02b0*/  @!P0 IMAD R19, R10, 0x200, R19 ;  /* 0x000002000a138824 */ /* 0x000fc800078e0213 */
[----:B0-----:R-:W-:-:S04]  /*02c0*/  @!P0 IMAD.WIDE.U32 R16, R19, 0x2, R6 ;  /* 0x0000000213108825 */ /* 0x001fc800078e0006 */
[----:B------:R-:W-:Y:S01]  /*02d0*/  VIADD R8, R11, 0x80 ;  /* 0x000000800b087836 */ /* 0x000fe20000000000 */
[----:B------:R0:W5:Y:S01]  /*02e0*/  @!P0 LDG.E.U16 R6, desc[UR4][R16.64] ;  /* 0x0000000410068981 */ /* 0x000162000c1e1500 */
[----:B-1----:R-:W-:Y:S02]  /*02f0*/  @!P0 IMAD.WIDE.U32 R18, R19, 0x2, R2 ;  /* 0x0000000213128825 */ /* 0x002fe400078e0002 */
[----:B------:R-:W1:Y:S02]  /*0300*/  @!P4 LDC.64 R2, c[0x0][0x218] ;  /* 0x00008600ff02cb82 */ /* 0x000e640000000a00 */
[--C-:B------:R-:W-:Y:S01]  /*0310*/  IMAD.MOV.U32 R9, RZ, RZ, R11.reuse ;  /* 0x000000ffff097224 */ /* 0x100fe200078e000b */
[----:B------:R0:W5:Y:S01]  /*0320*/  @!P0 LDG.E.U16 R7, desc[UR4][R18.64] ;  /* 0x0000000412078981 */ /* 0x000162000c1e1500 */
[----:B------:R-:W-:Y:S02]  /*0330*/  @!P4 IMAD R11, R10, 0x200, R11 ;  /* 0x000002000a0bc824 */ /* 0x000fe400078e020b */
[----:B------:R-:W-:-:S03]  /*0340*/  @!P4 IMAD.MOV.U32 R9, RZ, RZ, R8 ;  /* 0x000000ffff09c224 */ /* 0x000fc600078e0008 */
[----:B-1----:R-:W-:-:S05]  /*0350*/  @!P4 IADD3 R2, P5, R11, R2, RZ ;  /* 0x000000020b02c210 */ /* 0x002fca0007fbe0ff */
[----:B------:R-:W-:Y:S01]  /*0360*/  @!P4 IMAD.X R3, RZ, RZ, R3, P5 ;  /* 0x000000ffff03c224 */ /* 0x000fe200028e0603 */
[----:B------:R-:W-:Y:S01]  /*0370*/  ISETP.GE.AND P5, PT, R9, R0, PT ;  /* 0x000000000900720c */ /* 0x000fe20003fa6270 */
[----:B------:R-:W-:Y:S01]  /*0380*/  BSSY B0, `(.L_x_8574) ;  /* 0x0000020000007945 */ /* 0x000fe20003800000 */
[----:B----4-:R-:W-:-:S04]  /*0390*/  PRMT R12, R12, 0x9910, RZ ;  /* 0x000099100c0c7816 */ /* 0x010fc800000000ff */
[----:B------:R-:W-:Y:S02]  /*03a0*/  ISETP.NE.AND P2, PT, R12, RZ, PT ;  /* 0x000000ff0c00720c */ /* 0x000fe40003f45270 */
[----:B--2---:R-:W-:-:S04]  /*03b0*/  PRMT R8, R13, 0x9910, RZ ;  /* 0x000099100d087816 */ /* 0x004fc800000000ff */
[----:B------:R-:W-:Y:S02]  /*03c0*/  ISETP.NE.XOR P2, PT, R8, RZ, P2 ;  /* 0x000000ff0800720c */ /* 0x000fe40001745a70 */
[----:B------:R-:W-:Y:S02]  /*03d0*/  PRMT R5, R5, 0x9910, RZ ;  /* 0x0000991005057816 */ /* 0x000fe400000000ff */
[----:B---3--:R-:W-:-:S03]  /*03e0*/  PRMT R8, R4, 0x9910, RZ ;  /* 0x0000991004087816 */ /* 0x008fc600000000ff */
[----:B------:R-:W-:Y:S01]  /*03f0*/  IMAD.MOV.U32 R4, RZ, RZ, R5 ;  /* 0x000000ffff047224 */ /* 0x000fe200078e0005 */
[----:B------:R-:W-:Y:S02]  /*0400*/  @!P4 SEL R5, RZ, 0x1, !P2 ;  /* 0x00000001ff05c807 */ /* 0x000fe40005000000 */
[----:B------:R-:W-:-:S03]  /*0410*/  PRMT R14, R14, 0x9910, RZ ;  /* 0x000099100e0e7816 */ /* 0x000fc600000000ff */
[----:B------:R0:W-:Y:S01]  /*0420*/  @!P4 STG.E.U8 desc[UR4][R2.64], R5 ;  /* 0x000000050200c986 */ /* 0x0001e2000c101104 */
[----:B------:R-:W-:Y:S01]  /*0430*/  PRMT R13, R15, 0x9910, RZ ;  /* 0x000099100f0d7816 */ /* 0x000fe200000000ff */
[----:B------:R-:W-:-:S03]  /*0440*/  IMAD.MOV.U32 R12, RZ, RZ, R14 ;  /* 0x000000ffff0c7224 */ /* 0x000fc600078e000e */
[----:B------:R-:W-:Y:S02]  /*0450*/  ISETP.NE.AND P1, PT, R13, RZ, PT ;  /* 0x000000ff0d00720c */ /* 0x000fe40003f25270 */
[----:B------:R-:W-:Y:S02]  /*0460*/  ISETP.NE.AND P3, PT, R12, RZ, PT ;  /* 0x000000ff0c00720c */ /* 0x000fe40003f65270 */
        /* <DEDUP_REMOVED lines=17> */
.L_x_8575:
[----:B------:R-:W-:Y:S05]  /*0580*/  BSYNC B0 ;  /* 0x0000000000007941 */ /* 0x000fea0003800000 */
.L_x_8574:
[----:B------:R-:W-:Y:S02]  /*0590*/  ISETP.GE.AND P2, PT, R9, R0, PT ;  /* 0x000000000900720c */ /* 0x000fe40003f46270 */
[----:B-----5:R-:W-:-:S11]  /*05a0*/  ISETP.NE.AND P1, PT, R6, RZ, !P0 ;  /* 0x000000ff0600720c */ /* 0x020fd60004725270 */
[----:B------:R-:W-:Y:S05]  /*05b0*/  @P2 EXIT ;  /* 0x000000000000294d */ /* 0x000fea0003800000 */
[----:B0-----:R-:W-:Y:S01]  /*05c0*/  IMAD R2, R10, 0x200, R9 ;  /* 0x000002000a027824 */ /* 0x001fe200078e0209 */
        /* <DEDUP_REMOVED lines=8> */
.L_x_8576:
        /* <DEDUP_REMOVED lines=11> */
.L_x_43829:


//--------------------- .text._ZN2at6native29vectorized_elementwise_kernelILi2ENS0_13BinaryFunctorIssbZZZNS0_23logical_xor_kernel_cudaERNS_14TensorIteratorEENKUlvE0_clEvENKUlvE3_clEvEUlssE_EESt5arrayIPcLm3EEEEviT0_T1_ --------------------------
	.section	.text._ZN2at6native29vectorized_elementwise_kernelILi2ENS0_13BinaryFunctorIssbZZZNS0_23logical_xor_kernel_cudaERNS_14TensorIteratorEENKUlvE0_clEvENKUlvE3_clEvEUlssE_EESt5arrayIPcLm3EEEEviT0_T1_,"ax",@progbits
	.align	128
        .global         _ZN2at6native29vectorized_elementwise_kernelILi2ENS0_13BinaryFunctorIssbZZZNS0_23logical_xor_kernel_cudaERNS_14TensorIteratorEENKUlvE0_clEvENKUlvE3_clEvEUlssE_EESt5arrayIPcLm3EEEEviT0_T1_
        .type           _ZN2at6native29vectorized_elementwise_kernelILi2ENS0_13BinaryFunctorIssbZZZNS0_23logical_xor_kernel_cudaERNS_14TensorIteratorEENKUlvE0_clEvENKUlvE3_clEvEUlssE_EESt5arrayIPcLm3EEEEviT0_T1_,@function
        .size           _ZN2at6native29vectorized_elementwise_kernelILi2ENS0_13BinaryFunctorIssbZZZNS0_23logical_xor_kernel_cudaERNS_14TensorIteratorEENKUlvE0_clEvENKUlvE3_clEvEUlssE_EESt5arrayIPcLm3EEEEviT0_T1_,(.L_x_43830 - _ZN2at6native29vectorized_elementwise_kernelILi2ENS0_13BinaryFunctorIssbZZZNS0_23logical_xor_kernel_cudaERNS_14TensorIteratorEENKUlvE0_clEvENKUlvE3_clEvEUlssE_EESt5arrayIPcLm3EEEEviT0_T1_)
        .other          _ZN2at6native29vectorized_elementwise_kernelILi2ENS0_13BinaryFunctorIssbZZZNS0_23logical_xor_kernel_cudaERNS_14TensorIteratorEENKUlvE0_clEvENKUlvE3_clEvEUlssE_EESt5arrayIPcLm3EEEEviT0_T1_,@"STO_CUDA_ENTRY STV_DEFAULT"
_ZN2at6native29vectorized_elementwise_kernelILi2ENS0_13BinaryFunctorIssbZZZNS0_23logical_xor_kernel_cudaERNS_14TensorIteratorEENKUlvE0_clEvENKUlvE3_clEvEUlssE_EESt5arrayIPcLm3EEEEviT0_T1_:
.text._ZN2at6native29vectorized_elementwise_kernelILi2ENS0_13BinaryFunctorIssbZZZNS0_23logical_xor_kernel_cudaERNS_14TensorIteratorEENKUlvE0_clEvENKUlvE3_clEvEUlssE_EESt5arrayIPcLm3EEEEviT0_T1_:
        /* <DEDUP_REMOVED lines=24> */
[----:B------:R-:W-:-:S05]  /*0180*/  IADD3 R2, P0, R2, UR6, RZ ;  /* 0x0000000602027c10 */ /* 0x000fca000ff1e0ff */
[----:B------:R-:W-:Y:S02]  /*0190*/  IMAD.X R3, RZ, RZ, UR7, P0 ;  /* 0x00000007ff037e24 */ /* 0x000fe400080e06ff */
[----:B------:R-:W-:Y:S01]  /*01a0*/  IMAD.WIDE R2, R5, 0x2, R2 ;  /* 0x0000000205027825 */ /* 0x000fe200078e0202 */
[----:B--2---:R-:W-:-:S04]  /*01b0*/  PRMT R16, R14, 0x9910, RZ ;  /* 0x000099100e107816 */ /* 0x004fc800000000ff */
[----:B------:R-:W-:Y:S02]  /*01c0*/  ISETP.NE.AND P5, PT, R16, RZ, PT ;  /* 0x000000ff1000720c */ /* 0x000fe40003fa5270 */
[----:B------:R-:W-:Y:S02]  /*01d0*/  PRMT R16, R14, 0xbb32, RZ ;  /* 0x0000bb320e107816 */ /* 0x000fe400000000ff */
[----:B---3--:R-:W-:Y:S02]  /*01e0*/  PRMT R13, R15, 0x9910, RZ ;  /* 0x000099100f0d7816 */ /* 0x008fe400000000ff */
[----:B-----5:R-:W-:-:S03]  /*01f0*/  PRMT R14, R9, 0x9910, RZ ;  /* 0x00009910090e7816 */ /* 0x020fc600000000ff */
[----:B------:R-:W-:Y:S01]  /*0200*/  IMAD.MOV.U32 R5, RZ, RZ, R13 ;  /* 0x000000ffff057224 */ /* 0x000fe200078e000d */
[----:B------:R-:W-:Y:S01]  /*0210*/  PRMT R15, R15, 0xbb32, RZ ;  /* 0x0000bb320f0f7816 */ /* 0x000fe200000000ff */
[----:B0-----:R-:W-:-:S03]  /*0220*/  IMAD.MOV.U32 R10, RZ, RZ, R14 ;  /* 0x000000ffff0a7224 */ /* 0x001fc600078e000e */
[----:B------:R-:W-:Y:S02]  /*0230*/  ISETP.NE.AND P1, PT, R5, RZ, PT ;  /* 0x000000ff0500720c */ /* 0x000fe40003f25270 */
[----:B------:R-:W-:Y:S01]  /*0240*/  PRMT R5, R9, 0xbb32, RZ ;  /* 0x0000bb3209057816 */ /* 0x000fe200000000ff */
[----:B------:R-:W-:Y:S01]  /*0250*/  IMAD.MOV.U32 R9, RZ, RZ, R15 ;  /* 0x000000ffff097224 */ /* 0x000fe200078e000f */
[----:B------:R-:W-:Y:S02]  /*0260*/  ISETP.NE.XOR P5, PT, R10, RZ, P5 ;  /* 0x000000ff0a00720c */ /* 0x000fe40002fa5a70 */
[C---:B----4-:R-:W-:Y:S02]  /*0270*/  PRMT R10, R8.reuse, 0x9910, RZ ;  /* 0x00009910080a7816 */ /* 0x050fe400000000ff */
[----:B------:R-:W-:Y:S01]  /*0280*/  PRMT R11, R8, 0xbb32, RZ ;  /* 0x0000bb32080b7816 */ /* 0x000fe200000000ff */
[----:B------:R-:W-:Y:S01]  /*0290*/  IMAD.MOV.U32 R12, RZ, RZ, R16 ;  /* 0x000000ffff0c7224 */ /* 0x000fe200078e0010 */
[----:B------:R-:W-:Y:S01]  /*02a0*/  ISETP.NE.AND P2, PT, R9, RZ, PT ;  /* 0x000000ff0900720c */ /* 0x000fe20003f45270 */
[----:B------:R-:W-:-:S02]  /*02b0*/  IMAD.MOV.U32 R8, RZ, RZ, R10 ;  /* 0x000000ffff087224 */ /* 0x000fc400078e000a */
[----:B------:R-:W-:Y:S01]  /*02c0*/  IMAD.MOV.U32 R9, RZ, RZ, R11 ;  /* 0x000000ffff097224 */ /* 0x000fe200078e000b */
[----:B------:R-:W-:Y:S02]  /*02d0*/  ISETP.NE.AND P0, PT, R12, RZ, PT ;  /* 0x000000ff0c00720c */ /* 0x000fe40003f05270 */
[----:B------:R-:W-:Y:S02]  /*02e0*/  ISETP.NE.XOR P1, PT, R8, RZ, P1 ;  /* 0x000000ff0800720c */ /* 0x000fe40000f25a70 */
[----:B------:R-:W-:Y:S02]  /*02f0*/  ISETP.NE.XOR P2, PT, R9, RZ, P2 ;  /* 0x000000ff0900720c */ /* 0x000fe40001745a70 */
[C---:B------:R-:W-:Y:S02]  /*0300*/  PRMT R8, R7.reuse, 0x9910, RZ ;  /* 0x0000991007087816 */ /* 0x040fe400000000ff */
[----:B------:R-:W-:Y:S02]  /*0310*/  PRMT R9, R7, 0xbb32, RZ ;  /* 0x0000bb3207097816 */ /* 0x000fe400000000ff */
[----:B------:R-:W-:Y:S01]  /*0320*/  ISETP.NE.XOR P0, PT, R5, RZ, P0 ;  /* 0x000000ff0500720c */ /* 0x000fe20000705a70 */
[----:B------:R-:W-:Y:S01]  /*0330*/  IMAD.MOV.U32 R7, RZ, RZ, R8 ;  /* 0x000000ffff077224 */ /* 0x000fe200078e0008 */
[C---:B------:R-:W-:Y:S01]  /*0340*/  PRMT R5, R6.reuse, 0x9910, RZ ;  /* 0x0000991006057816 */ /* 0x040fe200000000ff */
[----:B------:R-:W-:Y:S01]  /*0350*/  IMAD.MOV.U32 R8, RZ, RZ, R9 ;  /* 0x000000ffff087224 */ /* 0x000fe200078e0009 */
[----:B------:R-:W-:-:S02]  /*0360*/  PRMT R6, R6, 0xbb32, RZ ;  /* 0x0000bb3206067816 */ /* 0x000fc400000000ff */
[----:B------:R-:W-:Y:S02]  /*0370*/  ISETP.NE.AND P6, PT, R5, RZ, PT ;  /* 0x000000ff0500720c */ /* 0x000fe40003fc5270 */
[----:B------:R-:W-:Y:S02]  /*0380*/  ISETP.NE.AND P3, PT, R6, RZ, PT ;  /* 0x000000ff0600720c */ /* 0x000fe40003f65270 */
[----:B------:R-:W-:Y:S02]  /*0390*/  ISETP.NE.AND P4, PT, R7, RZ, PT ;  /* 0x000000ff0700720c */ /* 0x000fe40003f85270 */
[----:B------:R-:W-:Y:S02]  /*03a0*/  SEL R5, RZ, 0x1, !P5 ;  /* 0x00000001ff057807 */ /* 0x000fe40006800000 */
[----:B------:R-:W-:Y:S02]  /*03b0*/  ISETP.NE.AND P5, PT, R8, RZ, PT ;  /* 0x000000ff0800720c */ /* 0x000fe40003fa5270 */
[----:B------:R-:W-:-:S02]  /*03c0*/  PRMT R6, R0, 0x9910, RZ ;  /* 0x0000991000067816 */ /* 0x000fc400000000ff */
[----:B------:R-:W-:Y:S02]  /*03d0*/  PRMT R7, R0, 0xbb32, RZ ;  /* 0x0000bb3200077816 */ /* 0x000fe400000000ff */
[C---:B------:R-:W-:Y:S02]  /*03e0*/  PRMT R8, R4.reuse, 0x9910, RZ ;  /* 0x0000991004087816 */ /* 0x040fe400000000ff */
[----:B------:R-:W-:Y:S01]  /*03f0*/  PRMT R9, R4, 0xbb32, RZ ;  /* 0x0000bb3204097816 */ /* 0x000fe200000000ff */
[----:B------:R-:W-:Y:S02]  /*0400*/  IMAD.MOV.U32 R0, RZ, RZ, R6 ;  /* 0x000000ffff007224 */ /* 0x000fe400078e0006 */
[----:B------:R-:W-:Y:S02]  /*0410*/  IMAD.MOV.U32 R4, RZ, RZ, R7 ;  /* 0x000000ffff047224 */ /* 0x000fe400078e0007 */
[----:B------:R-:W-:Y:S02]  /*0420*/  IMAD.MOV.U32 R6, RZ, RZ, R8 ;  /* 0x000000ffff067224 */ /* 0x000fe400078e0008 */
[----:B------:R-:W-:Y:S01]  /*0430*/  IMAD.MOV.U32 R7, RZ, RZ, R9 ;  /* 0x000000ffff077224 */ /* 0x000fe200078e0009 */
[----:B------:R-:W-:-:S02]  /*0440*/  ISETP.NE.XOR P6, PT, R0, RZ, P6 ;  /* 0x000000ff0000720c */ /* 0x000fc400037c5a70 */
[----:B------:R-:W-:Y:S02]  /*0450*/  ISETP.NE.XOR P3, PT, R4, RZ, P3 ;  /* 0x000000ff0400720c */ /* 0x000fe40001f65a70 */
[----:B------:R-:W-:Y:S02]  /*0460*/  ISETP.NE.XOR P4, PT, R6, RZ, P4 ;  /* 0x000000ff0600720c */ /* 0x000fe40002785a70 */
[----:B------:R-:W-:Y:S02]  /*0470*/  ISETP.NE.XOR P5, PT, R7, RZ, P5 ;  /* 0x000000ff0700720c */ /* 0x000fe40002fa5a70 */
[----:B------:R-:W-:Y:S02]  /*0480*/  SEL R0, RZ, 0x1, !P0 ;  /* 0x00000001ff007807 */ /* 0x000fe40004000000 */
[----:B------:R-:W-:Y:S02]  /*0490*/  SEL R4, RZ, 0x1, !P1 ;  /* 0x00000001ff047807 */ /* 0x000fe40004800000 */
        /* <DEDUP_REMOVED lines=14> */
.L_x_8577:
[----:B------:R-:W0:Y:S01]  /*0580*/  S2R R5, SR_TID.X ;  /* 0x0000000000057919 */ /* 0x000e220000002100 */
[----:B------:R-:W-:Y:S02]  /*0590*/  PRMT R25, RZ, 0x7610, R25 ;  /* 0x00007610ff197816 */ /* 0x000fe40000000019 */
        /* <DEDUP_REMOVED lines=13> */
[----:B-1----:R-:W-:Y:S01]  /*0670*/  @!P6 IMAD.WIDE.U32 R12, R7, 0x2, R12 ;  /* 0x00000002070ce825 */ /* 0x002fe200078e000c */
[----:B------:R-:W-:-:S04]  /*0680*/  PRMT R7, RZ, 0x7610, R7 ;  /* 0x00007610ff077816 */ /* 0x000fc80000000007 */
[----:B------:R-:W3:Y:S05]  /*0690*/  @!P6 LDG.E.U16 R25, desc[UR4][R12.64] ;  /* 0x000000040c19e981 */ /* 0x000eea000c1e1500 */
[----:B------:R-:W-:Y:S01]  /*06a0*/  @!P3 IMAD.IADD R11, R2, 0x1, R29 ;  /* 0x00000001020bb824 */ /* 0x000fe200078e021d */
[----:B------:R-:W1:Y:S01]  /*06b0*/  @!P3 LDC.64 R14, c[0x0][0x228] ;  /* 0x00008a00ff0ebb82 */ /* 0x000e620000000a00 */
[----:B------:R-:W-:Y:S01]  /*06c0*/  @!P3 VIADD R29, R29, 0x80 ;  /* 0x000000801d1db836 */ /* 0x000fe20000000000 */
[----:B------:R4:W5:Y:S04]  /*06d0*/  @!P6 LDG.E.U16 R7, desc[UR4][R22.64] ;  /* 0x000000041607e981 */ /* 0x000968000c1e1500 */
[----:B------:R-:W-:-:S02]  /*06e0*/  ISETP.GE.AND P4, PT, R29, R3, PT ;  /* 0x000000031d00720c */ /* 0x000fc40003f86270 */
[----:B------:R-:W1:Y:S11]  /*06f0*/  @!P3 LDC.64 R20, c[0x0][0x220] ;  /* 0x00008800ff14bb82 */ /* 0x000e760000000a00 */
[----:B------:R-:W-:Y:S01]  /*0700*/  @!P4 IMAD.IADD R9, R2, 0x1, R29 ;  /* 0x000000010209c824 */ /* 0x000fe200078e021d */
[----:B----4-:R-:W4:Y:S01]  /*0710*/  @!P4 LDC.64 R22, c[0x0][0x220] ;  /* 0x00008800ff16cb82 */ /* 0x010f220000000a00 */
[----:B------:R-:W-:-:S05]  /*0720*/  @!P4 VIADD R29, R29, 0x80 ;  /* 0x000000801d1dc836 */ /* 0x000fca0000000000 */
[----:B------:R-:W-:Y:S02]  /*0730*/  ISETP.GE.AND P0, PT, R29, R3, PT ;  /* 0x000000031d00720c */ /* 0x000fe40003f06270 */
[----:B------:R-:W4:Y:S11]  /*0740*/  @!P4 LDC.64 R12, c[0x0][0x228] ;  /* 0x00008a00ff0ccb82 */ /* 0x000f360000000a00 */
[----:B------:R-:W-:-:S02]  /*0750*/  @!P0 IMAD.IADD R0, R2, 0x1, R29 ;  /* 0x0000000102008824 */ /* 0x000fc400078e021d */
[----:B------:R-:W-:-:S05]  /*0760*/  @!P0 VIADD R29, R29, 0x80 ;  /* 0x000000801d1d8836 */ /* 0x000fca0000000000 */
[----:B------:R-:W-:Y:S01]  /*0770*/  ISETP.GE.AND P1, PT, R29, R3, PT ;  /* 0x000000031d00720c */ /* 0x000fe20003f26270 */
[C---:B--2---:R-:W-:Y:S01]  /*0780*/  @!P2 IMAD.WIDE.U32 R18, R27.reuse, 0x2, R18 ;  /* 0x000000021b12a825 */ /* 0x044fe200078e0012 */
[----:B------:R-:W-:Y:S02]  /*0790*/  PRMT R4, RZ, 0x7610, R4 ;  /* 0x00007610ff047816 */ /* 0x000fe40000000004 */
[----:B------:R-:W-:Y:S01]  /*07a0*/  PRMT R6, RZ, 0x7610, R6 ;  /* 0x00007610ff067816 */ /* 0x000fe20000000006 */
[----:B0-----:R-:W-:Y:S01]  /*07b0*/  @!P2 IMAD.WIDE.U32 R16, R27, 0x2, R16 ;  /* 0x000000021b10a825 */ /* 0x001fe200078e0010 */
[----:B------:R-:W-:Y:S02]  /*07c0*/  PRMT R10, RZ, 0x7610, R10 ;  /* 0x00007610ff0a7816 */ /* 0x000fe4000000000a */
[----:B------:R0:W2:Y:S01]  /*07d0*/  @!P2 LDG.E.U16 R4, desc[UR4][R18.64] ;  /* 0x000000041204a981 */ /* 0x0000a2000c1e1500 */
[----:B-1----:R-:W-:-:S03]  /*07e0*/  @!P3 IMAD.WIDE.U32 R14, R11, 0x2, R14 ;  /* 0x000000020b0eb825 */ /* 0x002fc600078e000e */
[----:B------:R1:W2:Y:S01]  /*07f0*/  @!P2 LDG.E.U16 R6, desc[UR4][R16.64] ;  /* 0x000000041006a981 */ /* 0x0002a2000c1e1500 */
[----:B------:R-:W-:Y:S02]  /*0800*/  @!P1 IMAD.IADD R27, R2, 0x1, R29 ;  /* 0x00000001021b9824 */ /* 0x000fe400078e021d */
[----:B------:R-:W-:Y:S01]  /*0810*/  @!P1 VIADD R29, R29, 0x80 ;  /* 0x000000801d1d9836 */ /* 0x000fe20000000000 */
[----:B------:R4:W2:Y:S01]  /*0820*/  @!P3 LDG.E.U16 R10, desc[UR4][R14.64] ;  /* 0x000000040e0ab981 */ /* 0x0008a2000c1e1500 */
[----:B0-----:R-:W0:Y:S03]  /*0830*/  @!P0 LDC.64 R18, c[0x0][0x220] ;  /* 0x00008800ff128b82 */ /* 0x001e260000000a00 */
[----:B------:R-:W-:-:S05]  /*0840*/  ISETP.GE.AND P2, PT, R29, R3, PT ;  /* 0x000000031d00720c */ /* 0x000fca0003f46270 */
[----:B-1----:R-:W1:Y:S01]  /*0850*/  @!P0 LDC.64 R16, c[0x0][0x228] ;  /* 0x00008a00ff108b82 */ /* 0x002e620000000a00 */
[----:B------:R-:W-:Y:S01]  /*0860*/  @!P3 IMAD.WIDE.U32 R20, R11, 0x2, R20 ;  /* 0x000000020b14b825 */ /* 0x000fe200078e0014 */
[----:B------:R-:W-:-:S03]  /*0870*/  PRMT R11, RZ, 0x7610, R11 ;  /* 0x00007610ff0b7816 */ /* 0x000fc6000000000b */
[----:B----4-:R-:W-:-:S03]  /*0880*/  @!P4 IMAD.WIDE.U32 R22, R9, 0x2, R22 ;  /* 0x000000020916c825 */ /* 0x010fc600078e0016 */
[----:B------:R-:W4:Y:S01]  /*0890*/  @!P1 LDC.64 R14, c[0x0][0x228] ;  /* 0x00008a00ff0e9b82 */ /* 0x000f220000000a00 */
[----:B------:R-:W-:Y:S01]  /*08a0*/  @!P4 IMAD.WIDE.U32 R12, R9, 0x2, R12 ;  /* 0x00000002090cc825 */ /* 0x000fe200078e000c */
[----:B------:R-:W-:-:S03]  /*08b0*/  PRMT R9, RZ, 0x7610, R9 ;  /* 0x00007610ff097816 */ /* 0x000fc60000000009 */
[----:B------:R-:W-:Y:S01]  /*08c0*/  @!P2 IMAD.IADD R26, R2, 0x1, R29 ;  /* 0x00000001021aa824 */ /* 0x000fe200078e021d */
[----:B------:R0:W2:Y:S01]  /*08d0*/  @!P4 LDG.E.U16 R11, desc[UR4][R12.64] ;  /* 0x000000040c0bc981 */ /* 0x0000a2000c1e1500 */
[----:B------:R-:W-:-:S03]  /*08e0*/  @!P2 VIADD R29, R29, 0x80 ;  /* 0x000000801d1da836 */ /* 0x000fc60000000000 */
[----:B------:R0:W2:Y:S02]  /*08f0*/  @!P4 LDG.E.U16 R9, desc[UR4][R22.64] ;  /* 0x000000041609c981 */ /* 0x0000a4000c1e1500 */
[----:B------:R-:W-:Y:S01]  /*0900*/  ISETP.GE.AND P4, PT, R29, R3, PT ;  /* 0x000000031d00720c */ /* 0x000fe20003f86270 */
[----:B0-----:R-:W0:Y:S01]  /*0910*/  @!P1 LDC.64 R12, c[0x0][0x220] ;  /* 0x00008800ff0c9b82 */ /* 0x001e220000000a00 */
[----:B------:R-:W-:Y:S01]  /*0920*/  @!P0 IMAD.WIDE.U32 R18, R0, 0x2, R18 ;  /* 0x0000000200128825 */ /* 0x000fe200078e0012 */
[----:B------:R-:W-:-:S03]  /*0930*/  PRMT R22, RZ, 0x7610, R22 ;  /* 0x00007610ff167816 */ /* 0x000fc60000000016 */
[----:B-1----:R-:W-:Y:S01]  /*0940*/  @!P0 IMAD.WIDE.U32 R16, R0, 0x2, R16 ;  /* 0x0000000200108825 */ /* 0x002fe200078e0010 */
[----:B------:R-:W-:Y:S02]  /*0950*/  PRMT R0, RZ, 0x7610, R0 ;  /* 0x00007610ff007816 */ /* 0x000fe40000000000 */
[----:B------:R-:W-:Y:S01]  /*0960*/  PRMT R8, RZ, 0x7610, R8 ;  /* 0x00007610ff087816 */ /* 0x000fe20000000008 */
[----:B----4-:R-:W-:Y:S01]  /*0970*/  @!P1 IMAD.WIDE.U32 R14, R27, 0x2, R14 ;  /* 0x000000021b0e9825 */ /* 0x010fe200078e000e */
[----:B------:R1:W4:Y:S01]  /*0980*/  @!P0 LDG.E.U16 R22, desc[UR4][R16.64] ;  /* 0x0000000410168981 */ /* 0x000322000c1e1500 */
[----:B------:R-:W-:-:S03]  /*0990*/  PRMT R23, RZ, 0x7610, R23 ;  /* 0x00007610ff177816 */ /* 0x000fc60000000017 */
[----:B------:R0:W4:Y:S04]  /*09a0*/  @!P0 LDG.E.U16 R0, desc[UR4][R18.64] ;  /* 0x0000000412008981 */ /* 0x000128000c1e1500 */
[----:B------:R0:W4:Y:S01]  /*09b0*/  @!P3 LDG.E.U16 R8, desc[UR4][R20.64] ;  /* 0x000000041408b981 */ /* 0x000122000c1e1500 */
[----:B-1----:R-:W1:Y:S03]  /*09c0*/  @!P4 LDC.64 R16, c[0x0][0x220] ;  /* 0x00008800ff10cb82 */ /* 0x002e660000000a00 */
[----:B------:R0:W4:Y:S05]  /*09d0*/  @!P1 LDG.E.U16 R23, desc[UR4][R14.64] ;  /* 0x000000040e179981 */ /* 0x00012a000c1e1500 */
[----:B0-----:R-:W0:Y:S01]  /*09e0*/  @!P4 LDC.64 R18, c[0x0][0x228] ;  /* 0x00008a00ff12cb82 */ /* 0x001e220000000a00 */
[----:B------:R-:W-:-:S07]  /*09f0*/  @!P1 IMAD.WIDE.U32 R12, R27, 0x2, R12 ;  /* 0x000000021b0c9825 */ /* 0x000fce00078e000c */
[----:B------:R-:W0:Y:S01]  /*0a00*/  @!P2 LDC.64 R20, c[0x0][0x228] ;  /* 0x00008a00ff14ab82 */ /* 0x000e220000000a00 */
[----:B------:R-:W-:-:S06]  /*0a10*/  PRMT R27, RZ, 0x7610, R27 ;  /* 0x00007610ff1b7816 */ /* 0x000fcc000000001b */
[----:B------:R1:W4:Y:S01]  /*0a20*/  @!P1 LDG.E.U16 R27, desc[UR4][R12.64] ;  /* 0x000000040c1b9981 */ /* 0x000322000c1e1500 */
[----:B------:R-:W0:Y:S01]  /*0a30*/  @!P2 LDC.64 R14, c[0x0][0x220] ;  /* 0x00008800ff0eab82 */ /* 0x000e220000000a00 */
[----:B-1----:R-:W-:-:S04]  /*0a40*/  @!P4 IMAD.IADD R13, R2, 0x1, R29 ;  /* 0x00000001020dc824 */ /* 0x002fc800078e021d */
[----:B------:R-:W-:-:S04]  /*0a50*/  @!P4 IMAD.WIDE.U32 R16, R13, 0x2, R16 ;  /* 0x000000020d10c825 */ /* 0x000fc800078e0010 */
[----:B0-----:R-:W-:Y:S02]  /*0a60*/  @!P4 IMAD.WIDE.U32 R18, R13, 0x2, R18 ;  /* 0x000000020d12c825 */ /* 0x001fe400078e0012 */
[----:B------:R-:W4:Y:S01]  /*0a70*/  @!P4 LDG.E.U16 R16, desc[UR4][R16.64] ;  /* 0x000000041010c981 */ /* 0x000f22000c1e1500 */
[----:B------:R-:W-:Y:S01]  /*0a80*/  PRMT R24, RZ, 0x7610, R24 ;  /* 0x00007610ff187816 */ /* 0x000fe20000000018 */
[C---:B------:R-:W-:Y:S01]  /*0a90*/  @!P2 IMAD.WIDE.U32 R20, R26.reuse, 0x2, R20 ;  /* 0x000000021a14a825 */ /* 0x040fe200078e0014 */
[----:B------:R-:W0:Y:S01]  /*0aa0*/  @!P6 LDC.64 R12, c[0x0][0x218] ;  /* 0x00008600ff0ceb82 */ /* 0x000e220000000a00 */
[----:B------:R-:W4:Y:S02]  /*0ab0*/  @!P4 LDG.E.U16 R18, desc[UR4][R18.64] ;  /* 0x000000041212c981 */ /* 0x000f24000c1e1500 */
[----:B------:R-:W-:Y:S01]  /*0ac0*/  @!P2 IMAD.WIDE.U32 R28, R26, 0x2, R14 ;  /* 0x000000021a1ca825 */ /* 0x000fe200078e000e */
[----:B------:R-:W-:Y:S01]  /*0ad0*/  PRMT R26, RZ, 0x7610, R26 ;  /* 0x00007610ff1a7816 */ /* 0x000fe2000000001a */
[----:B------:R3:W4:Y:S05]  /*0ae0*/  @!P2 LDG.E.U16 R24, desc[UR4][R20.64] ;  /* 0x000000041418a981 */ /* 0x00072a000c1e1500 */
[----:B------:R-:W4:Y:S01]  /*0af0*/  @!P2 LDG.E.U16 R26, desc[UR4][R28.64] ;  /* 0x000000041c1aa981 */ /* 0x000f22000c1e1500 */
[----:B------:R-:W-:-:S02]  /*0b00*/  VIADD R15, R5, 0x80 ;  /* 0x00000080050f7836 */ /* 0x000fc40000000000 */
[----:B------:R-:W-:Y:S02]  /*0b10*/  IMAD.MOV.U32 R14, RZ, RZ, R5 ;  /* 0x000000ffff0e7224 */ /* 0x000fe400078e0005 */
[----:B------:R-:W-:Y:S02]  /*0b20*/  @!P6 IMAD.MOV.U32 R14, RZ, RZ, R15 ;  /* 0x000000ffff0ee224 */ /* 0x000fe400078e000f */
[----:B------:R-:W-:-:S05]  /*0b30*/  @!P6 IMAD.IADD R5, R2, 0x1, R5 ;  /* 0x000000010205e824 */ /* 0x000fca00078e0205 */
[----:B0-----:R-:W-:-:S05]  /*0b40*/  @!P6 IADD3 R12, P3, R5, R12, RZ ;  /* 0x0000000c050ce210 */ /* 0x001fca0007f7e0ff */
[----:B------:R-:W-:Y:S01]  /*0b50*/  @!P6 IMAD.X R13, RZ, RZ, R13, P3 ;  /* 0x000000ffff0de224 */ /* 0x000fe200018e060d */
[----:B------:R-:W-:Y:S04]  /*0b60*/  BSSY B0, `(.L_x_8578) ;  /* 0x0000062000007945 */ /* 0x000fe80003800000 */
[----:B------:R-:W-:Y:S01]  /*0b70*/  BSSY B1, `(.L_x_8579) ;  /* 0x0000059000017945 */ /* 0x000fe20003800000 */
[----:B---3--:R-:W-:Y:S02]  /*0b80*/  PRMT R20, R25, 0x9910, RZ ;  /* 0x0000991019147816 */ /* 0x008fe400000000ff */
[----:B-----5:R-:W-:Y:S02]  /*0b90*/  PRMT R7, R7, 0x9910, RZ ;  /* 0x0000991007077816 */ /* 0x020fe400000000ff */
[----:B------:R-:W-:-:S02]  /*0ba0*/  ISETP.NE.AND P0, PT, R20, RZ, PT ;  /* 0x000000ff1400720c */ /* 0x000fc40003f05270 */
[----:B--2---:R-:W-:Y:S01]  /*0bb0*/  PRMT R15, R4, 0x9910, RZ ;  /* 0x00009910040f7816 */ /* 0x004fe200000000ff */
[----:B------:R-:W-:-:S05]  /*0bc0*/  IMAD.MOV.U32 R4, RZ, RZ, R7 ;  /* 0x000000ffff047224 */ /* 0x000fca00078e0007 */
[----:B------:R-:W-:Y:S02]  /*0bd0*/  ISETP.NE.XOR P0, PT, R4, RZ, P0 ;  /* 0x000000ff0400720c */ /* 0x000fe40000705a70 */
[----:B------:R-:W-:Y:S02]  /*0be0*/  PRMT R10, R10, 0x9910, RZ ;  /* 0x000099100a0a7816 */ /* 0x000fe400000000ff */
[----:B------:R-:W-:-:S03]  /*0bf0*/  PRMT R6, R6, 0x9910, RZ ;  /* 0x0000991006067816 */ /* 0x000fc600000000ff */
[----:B------:R-:W-:Y:S01]  /*0c00*/  IMAD.MOV.U32 R7, RZ, RZ, R10 ;  /* 0x000000ffff077224 */ /* 0x000fe200078e000a */
[----:B------:R-:W-:Y:S01]  /*0c10*/  ISETP.NE.AND P2, PT, R6, RZ, PT ;  /* 0x000000ff0600720c */ /* 0x000fe20003f45270 */
[----:B------:R-:W-:-:S03]  /*0c20*/  IMAD.MOV.U32 R6, RZ, RZ, R15 ;  /* 0x000000ffff067224 */ /* 0x000fc600078e000f */
[----:B------:R-:W-:Y:S02]  /*0c30*/  ISETP.NE.AND P5, PT, R7, RZ, PT ;  /* 0x000000ff0700720c */ /* 0x000fe40003fa5270 */
[----:B------:R-:W-:-:S05]  /*0c40*/  PRMT R11, R11, 0x9910, RZ ;  /* 0x000099100b0b7816 */ /* 0x000fca00000000ff */
[----:B------:R-:W-:-:S05]  /*0c50*/  IMAD.MOV.U32 R4, RZ, RZ, R11 ;  /* 0x000000ffff047224 */ /* 0x000fca00078e000b */
[----:B------:R-:W-:Y:S02]  /*0c60*/  ISETP.NE.AND P1, PT, R4, RZ, PT ;  /* 0x000000ff0400720c */ /* 0x000fe40003f25270 */
[----:B------:R-:W-:Y:S02]  /*0c70*/  ISETP.NE.XOR P2, PT, R6, RZ, P2 ;  /* 0x000000ff0600720c */ /* 0x000fe40001745a70 */
[----:B------:R-:W-:Y:S02]  /*0c80*/  PRMT R6, R9, 0x9910, RZ ;  /* 0x0000991009067816 */ /* 0x000fe400000000ff */
[----:B----4-:R-:W-:-:S05]  /*0c90*/  PRMT R8, R8, 0x9910, RZ ;  /* 0x0000991008087816 */ /* 0x010fca00000000ff */
[----:B------:R-:W-:Y:S01]  /*0ca0*/  IMAD.MOV.U32 R4, RZ, RZ, R8 ;  /* 0x000000ffff047224 */ /* 0x000fe200078e0008 */
[----:B------:R-:W-:-:S04]  /*0cb0*/  PRMT R22, R22, 0x9910, RZ ;  /* 0x0000991016167816 */ /* 0x000fc800000000ff */
[----:B------:R-:W-:Y:S01]  /*0cc0*/  ISETP.NE.XOR P5, PT, R4, RZ, P5 ;  /* 0x000000ff0400720c */ /* 0x000fe20002fa5a70 */
[----:B------:R-:W-:-:S03]  /*0cd0*/  IMAD.MOV.U32 R4, RZ, RZ, R22 ;  /* 0x000000ffff047224 */ /* 0x000fc600078e0016 */
[----:B------:R-:W-:Y:S02]  /*0ce0*/  SEL R9, RZ, 0x1, !P5 ;  /* 0x00000001ff097807 */ /* 0x000fe40006800000 */
[----:B------:R-:W-:Y:S02]  /*0cf0*/  PRMT R23, R23, 0x9910, RZ ;  /* 0x0000991017177816 */ /* 0x000fe400000000ff */
[----:B------:R-:W-:Y:S02]  /*0d00*/  @!P6 SEL R5, RZ, 0x1, !P0 ;  /* 0x00000001ff05e807 */ /* 0x000fe40004000000 */
[----:B------:R-:W-:Y:S01]  /*0d10*/  ISETP.NE.AND P3, PT, R4, RZ, PT ;  /* 0x000000ff0400720c */ /* 0x000fe20003f65270 */
[----:B------:R-:W-:Y:S01]  /*0d20*/  IMAD.MOV.U32 R4, RZ, RZ, R23 ;  /* 0x000000ffff047224 */ /* 0x000fe200078e0017 */
[----:B------:R-:W-:Y:S01]  /*0d30*/  ISETP.NE.XOR P1, PT, R6, RZ, P1 ;  /* 0x000000ff0600720c */ /* 0x000fe20000f25a70 */
[----:B------:R0:W-:Y:S01]  /*0d40*/  @!P6 STG.E.U8 desc[UR4][R12.64], R5 ;  /* 0x000000050c00e986 */ /* 0x0001e2000c101104 */
[----:B------:R-:W-:-:S02]  /*0d50*/  SEL R7, RZ, 0x1, !P2 ;  /* 0x00000001ff077807 */ /* 0x000fc40005000000 */
[----:B------:R-:W-:Y:S02]  /*0d60*/  ISETP.NE.AND P0, PT, R4, RZ, PT ;  /* 0x000000ff0400720c */ /* 0x000fe40003f05270 */
[----:B------:R-:W-:Y:S02]  /*0d70*/  PRMT R0, R0, 0x9910, RZ ;  /* 0x0000991000007816 */ /* 0x000fe400000000ff */
[----:B------:R-:W-:Y:S02]  /*0d80*/  PRMT R4, R27, 0x9910, RZ ;  /* 0x000099101b047816 */ /* 0x000fe400000000ff */
[----:B------:R-:W-:Y:S02]  /*0d90*/  ISETP.NE.AND P5, PT, R16, RZ, !P4 ;  /* 0x000000ff1000720c */ /* 0x000fe400067a5270 */
[----:B------:R-:W-:-:S04]  /*0da0*/  ISETP.NE.AND P4, PT, R18, RZ, !P4 ;  /* 0x000000ff1200720c */ /* 0x000fc80006785270 */
[----:B------:R-:W-:Y:S02]  /*0db0*/  PLOP3.LUT P4, PT, P5, P4, PT, 0x28, 0x0 ;  /* 0x000000000000781c */ /* 0x000fe40002f88570 */
[----:B------:R-:W-:Y:S02]  /*0dc0*/  ISETP.GE.AND P5, PT, R14, R3, PT ;  /* 0x000000030e00720c */ /* 0x000fe40003fa6270 */
[----:B------:R-:W-:Y:S02]  /*0dd0*/  PRMT R26, R26, 0x9910, RZ ;  /* 0x000099101a1a7816 */ /* 0x000fe400000000ff */
[----:B------:R-:W-:-:S03]  /*0de0*/  PRMT R6, R24, 0x9910, RZ ;  /* 0x0000991018067816 */ /* 0x000fc600000000ff */
[----:B0-----:R-:W-:Y:S01]  /*0df0*/  IMAD.MOV.U32 R5, RZ, RZ, R26 ;  /* 0x000000ffff057224 */ /* 0x001fe200078e001a */
[----:B------:R-:W-:Y:S02]  /*0e00*/  ISETP.NE.AND P2, PT, R6, RZ, PT ;  /* 0x000000ff0600720c */ /* 0x000fe40003f45270 */
[----:B------:R-:W-:Y:S02]  /*0e10*/  ISETP.NE.XOR P3, PT, R0, RZ, P3 ;  /* 0x000000ff0000720c */ /* 0x000fe40001f65a70 */
[----:B------:R-:W-:Y:S02]  /*0e20*/  ISETP.NE.XOR P0, PT, R4, RZ, P0 ;  /* 0x000000ff0400720c */ /* 0x000fe40000705a70 */
[----:B------:R-:W-:Y:S02]  /*0e30*/  ISETP.NE.XOR P2, PT, R5, RZ, P2 ;  /* 0x000000ff0500720c */ /* 0x000fe40001745a70 */
[----:B------:R-:W-:Y:S02]  /*0e40*/  SEL R11, RZ, 0x1, !P1 ;  /* 0x00000001ff0b7807 */ /* 0x000fe40004800000 */
[----:B------:R-:W-:-:S02]  /*0e50*/  SEL R13, RZ, 0x1, !P3 ;  /* 0x00000001ff0d7807 */ /* 0x000fc40005800000 */
        /* <DEDUP_REMOVED lines=17> */
.L_x_8580:
        /* <DEDUP_REMOVED lines=8> */
.L_x_8581:
        /* <DEDUP_REMOVED lines=8> */
.L_x_8582:
        /* <DEDUP_REMOVED lines=9> */
.L_x_8583:
[----:B------:R-:W-:Y:S05]  /*1100*/  BSYNC B1 ;  /* 0x0000000000017941 */ /* 0x000fea0003800000 */
.L_x_8579:
[----:B------:R-:W-:-:S13]  /*1110*/  ISETP.GE.AND P0, PT, R14, R3, PT ;  /* 0x000000030e00720c */ /* 0x000fda0003f06270 */
[----:B0-----:R-:W0:Y:S01]  /*1120*/  @!P0 LDC.64 R6, c[0x0][0x218] ;  /* 0x00008600ff068b82 */ /* 0x001e220000000a00 */
[----:B-12---:R-:W-:Y:S02]  /*1130*/  @!P0 IMAD.IADD R5, R2, 0x1, R14 ;  /* 0x0000000102058824 */ /* 0x006fe400078e020e */
[----:B------:R-:W-:-:S03]  /*1140*/  @!P0 VIADD R14, R14, 0x80 ;  /* 0x000000800e0e8836 */ /* 0x000fc60000000000 */
[----:B0-----:R-:W-:-:S05]  /*1150*/  @!P0 IADD3 R4, P1, R5, R6, RZ ;  /* 0x0000000605048210 */ /* 0x001fca0007f3e0ff */
[----:B------:R-:W-:-:S05]  /*1160*/  @!P0 IMAD.X R5, RZ, RZ, R7, P1 ;  /* 0x000000ffff058224 */ /* 0x000fca00008e0607 */
[----:B------:R2:W-:Y:S03]  /*1170*/  @!P0 STG.E.U8 desc[UR4][R4.64], R17 ;  /* 0x0000001104008986 */ /* 0x0005e6000c101104 */
.L_x_8584:
[----:B------:R-:W-:Y:S05]  /*1180*/  BSYNC B0 ;  /* 0x0000000000007941 */ /* 0x000fea0003800000 */
.L_x_8578:
        /* <DEDUP_REMOVED lines=10> */
.L_x_8585:
        /* <DEDUP_REMOVED lines=13> */
.L_x_43830:


//--------------------- .text._ZN2at6native29vectorized_elementwise_kernelILi4ENS0_13BinaryFunctorIssbZZZNS0_23logical_xor_kernel_cudaERNS_14TensorIteratorEENKUlvE0_clEvENKUlvE3_clEvEUlssE_EESt5arrayIPcLm3EEEEviT0_T1_ --------------------------
	.section	.text._ZN2at6native29vectorized_elementwise_kernelILi4ENS0_13BinaryFunctorIssbZZZNS0_23logical_xor_kernel_cudaERNS_14TensorIteratorEENKUlvE0_clEvENKUlvE3_clEvEUlssE_EESt5arrayIPcLm3EEEEviT0_T1_,"ax",@progbits
	.align	128
        .global         _ZN2at6native29vectorized_elementwise_kernelILi4ENS0_13BinaryFunctorIssbZZZNS0_23logical_xor_kernel_cudaERNS_14TensorIteratorEENKUlvE0_clEvENKUlvE3_clEvEUlssE_EESt5arrayIPcLm3EEEEviT0_T1_
        .type           _ZN2at6native29vectorized_elementwise_kernelILi4ENS0_13BinaryFunctorIssbZZZNS0_23logical_xor_kernel_cudaERNS_14TensorIteratorEENKUlvE0_clEvENKUlvE3_clEvEUlssE_EESt5arrayIPcLm3EEEEviT0_T1_,@function
        .size           _ZN2at6native29vectorized_elementwise_kernelILi4ENS0_13BinaryFunctorIssbZZZNS0_23logical_xor_kernel_cudaERNS_14TensorIteratorEENKUlvE0_clEvENKUlvE3_clEvEUlssE_EESt5arrayIPcLm3EEEEviT0_T1_,(.L_x_43831 - _ZN2at6native29vectorized_elementwise_kernelILi4ENS0_13BinaryFunctorIssbZZZNS0_23logical_xor_kernel_cudaERNS_14TensorIteratorEENKUlvE0_clEvENKUlvE3_clEvEUlssE_EESt5arrayIPcLm3EEEEviT0_T1_)
        .other          _ZN2at6native29vectorized_elementwise_kernelILi4ENS0_13BinaryFunctorIssbZZZNS0_23logical_xor_kernel_cudaERNS_14TensorIteratorEENKUlvE0_clEvENKUlvE3_clEvEUlssE_EESt5arrayIPcLm3EEEEviT0_T1_,@"STO_CUDA_ENTRY STV_DEFAULT"
_ZN2at6native29vectorized_elementwise_kernelILi4ENS0_13BinaryFunctorIssbZZZNS0_23logical_xor_kernel_cudaERNS_14TensorIteratorEENKUlvE0_clEvENKUlvE3_clEvEUlssE_EESt5arrayIPcLm3EEEEviT0_T1_:
.text._ZN2at6native29vectorized_elementwise_kernelILi4ENS0_13BinaryFunctorIssbZZZNS0_23logical_xor_kernel_cudaERNS_14TensorIteratorEENKUlvE0_clEvENKUlvE3_clEvEUlssE_EESt5arrayIPcLm3EEEEviT0_T1_:
        /* <DEDUP_REMOVED lines=19> */
[----:B------:R4:W5:Y:S01]  /*0130*/  LDG.E.64 R4, desc[UR4][R10.64+0x400] ;  /* 0x000400040a047981 */ /* 0x000962000c1e1b00 */
[----:B--2---:R-:W-:Y:S02]  /*0140*/  PRMT R3, R14, 0x9910, RZ ;  /* 0x000099100e037816 */ /* 0x004fe400000000ff */
[----:B------:R-:W-:Y:S02]  /*0150*/  PRMT R17, R15, 0xbb32, RZ ;  /* 0x0000bb320f117816 */ /* 0x000fe400000000ff */
[----:B------:R-:W-:-:S03]  /*0160*/  ISETP.NE.AND P0, PT, R3, RZ, PT ;  /* 0x000000ff0300720c */ /* 0x000fc60003f05270 */
[----:B------:R-:W-:Y:S01]  /*0170*/  IMAD.MOV.U32 R3, RZ, RZ, R17 ;  /* 0x000000ffff037224 */ /* 0x000fe200078e0011 */
[----:B------:R-:W-:Y:S02]  /*0180*/  PRMT R16, R15, 0x9910, RZ ;  /* 0x000099100f107816 */ /* 0x000fe400000000ff */
[----:B----4-:R-:W-:Y:S02]  /*0190*/  PRMT R10, R8, 0x9910, RZ ;  /* 0x00009910080a7816 */ /* 0x010fe400000000ff */
[----:B------:R-:W-:Y:S01]  /*01a0*/  ISETP.NE.AND P5, PT, R3, RZ, PT ;  /* 0x000000ff0300720c */ /* 0x000fe20003fa5270 */
[----:B------:R-:W-:Y:S01]  /*01b0*/  IMAD.MOV.U32 R15, RZ, RZ, R16 ;  /* 0x000000ffff0f7224 */ /* 0x000fe200078e0010 */
[----:B------:R-:W-:Y:S01]  /*01c0*/  PRMT R14, R14, 0xbb32, RZ ;  /* 0x0000bb320e0e7816 */ /* 0x000fe200000000ff */
[----:B------:R-:W-:Y:S01]  /*01d0*/  IMAD.MOV.U32 R3, RZ, RZ, R10 ;  /* 0x000000ffff037224 */ /* 0x000fe200078e000a */
[C---:B------:R-:W-:Y:S02]  /*01e0*/  PRMT R11, R9.reuse, 0x9910, RZ ;  /* 0x00009910090b7816 */ /* 0x040fe400000000ff */
[----:B------:R-:W-:-:S02]  /*01f0*/  PRMT R10, R9, 0xbb32, RZ ;  /* 0x0000bb32090a7816 */ /* 0x000fc400000000ff */
[----:B------:R-:W-:Y:S01]  /*0200*/  ISETP.NE.AND P1, PT, R14, RZ, PT ;  /* 0x000000ff0e00720c */ /* 0x000fe20003f25270 */
[----:B------:R-:W-:Y:S01]  /*0210*/  IMAD.MOV.U32 R9, RZ, RZ, R11 ;  /* 0x000000ffff097224 */ /* 0x000fe200078e000b */
[----:B------:R-:W-:Y:S02]  /*0220*/  PRMT R8, R8, 0xbb32, RZ ;  /* 0x0000bb3208087816 */ /* 0x000fe400000000ff */
[----:B------:R-:W-:Y:S01]  /*0230*/  ISETP.NE.XOR P2, PT, R3, RZ, P0 ;  /* 0x000000ff0300720c */ /* 0x000fe20000745a70 */
[----:B------:R-:W-:Y:S01]  /*0240*/  IMAD.MOV.U32 R3, RZ, RZ, R10 ;  /* 0x000000ffff037224 */ /* 0x000fe200078e000a */
[----:B------:R-:W-:Y:S02]  /*0250*/  ISETP.NE.AND P4, PT, R15, RZ, PT ;  /* 0x000000ff0f00720c */ /* 0x000fe40003f85270 */
[----:B------:R-:W-:Y:S02]  /*0260*/  ISETP.NE.XOR P3, PT, R8, RZ, P1 ;  /* 0x000000ff0800720c */ /* 0x000fe40000f65a70 */
[----:B------:R-:W-:-:S02]  /*0270*/  ISETP.NE.XOR P0, PT, R9, RZ, P4 ;  /* 0x000000ff0900720c */ /* 0x000fc40002705a70 */
[C---:B---3--:R-:W-:Y:S02]  /*0280*/  PRMT R9, R6.reuse, 0x9910, RZ ;  /* 0x0000991006097816 */ /* 0x048fe400000000ff */
[----:B------:R-:W-:Y:S02]  /*0290*/  ISETP.NE.XOR P1, PT, R3, RZ, P5 ;  /* 0x000000ff0300720c */ /* 0x000fe40002f25a70 */
[----:B------:R-:W-:Y:S02]  /*02a0*/  SEL R3, RZ, 0x1, !P2 ;  /* 0x00000001ff037807 */ /* 0x000fe40005000000 */
[----:B------:R-:W-:Y:S02]  /*02b0*/  SEL R8, RZ, 0x1, !P3 ;  /* 0x00000001ff087807 */ /* 0x000fe40005800000 */
[----:B------:R-:W-:Y:S02]  /*02c0*/  PRMT R6, R6, 0xbb32, RZ ;  /* 0x0000bb3206067816 */ /* 0x000fe400000000ff */
[----:B------:R-:W-:-:S02]  /*02d0*/  PRMT R11, R8, 0x7604, R3 ;  /* 0x00007604080b7816 */ /* 0x000fc40000000003 */
[C---:B-----5:R-:W-:Y:S01]  /*02e0*/  PRMT R8, R4.reuse, 0x9910, RZ ;  /* 0x0000991004087816 */ /* 0x060fe200000000ff */
[----:B------:R-:W-:Y:S01]  /*02f0*/  IMAD.MOV.U32 R3, RZ, RZ, R6 ;  /* 0x000000ffff037224 */ /* 0x000fe200078e0006 */
[----:B------:R-:W-:Y:S02]  /*0300*/  PRMT R10, R7, 0x9910, RZ ;  /* 0x00009910070a7816 */ /* 0x000fe400000000ff */
[----:B------:R-:W-:Y:S02]  /*0310*/  ISETP.NE.AND P3, PT, R9, RZ, PT ;  /* 0x000000ff0900720c */ /* 0x000fe40003f65270 */
[----:B------:R-:W-:Y:S01]  /*0320*/  ISETP.NE.AND P4, PT, R3, RZ, PT ;  /* 0x000000ff0300720c */ /* 0x000fe20003f85270 */
[----:B------:R-:W-:Y:S01]  /*0330*/  IMAD.MOV.U32 R3, RZ, RZ, R8 ;  /* 0x000000ffff037224 */ /* 0x000fe200078e0008 */
[----:B------:R-:W-:Y:S01]  /*0340*/  PRMT R4, R4, 0xbb32, RZ ;  /* 0x0000bb3204047816 */ /* 0x000fe200000000ff */
[----:B------:R-:W-:-:S03]  /*0350*/  IMAD.MOV.U32 R6, RZ, RZ, R10 ;  /* 0x000000ffff067224 */ /* 0x000fc600078e000a */
[----:B------:R-:W-:Y:S02]  /*0360*/  ISETP.NE.XOR P3, PT, R3, RZ, P3 ;  /* 0x000000ff0300720c */ /* 0x000fe40001f65a70 */
[----:B------:R-:W-:Y:S02]  /*0370*/  ISETP.NE.XOR P4, PT, R4, RZ, P4 ;  /* 0x000000ff0400720c */ /* 0x000fe40002785a70 */
[----:B------:R-:W-:Y:S02]  /*0380*/  ISETP.NE.AND P2, PT, R6, RZ, PT ;  /* 0x000000ff0600720c */ /* 0x000fe40003f45270 */
[----:B------:R-:W-:Y:S02]  /*0390*/  PRMT R6, R5, 0x9910, RZ ;  /* 0x0000991005067816 */ /* 0x000fe400000000ff */
[----:B------:R-:W-:Y:S02]  /*03a0*/  SEL R3, RZ, 0x1, !P3 ;  /* 0x00000001ff037807 */ /* 0x000fe40005800000 */
[----:B------:R-:W-:-:S02]  /*03b0*/  SEL R4, RZ, 0x1, !P4 ;  /* 0x00000001ff047807 */ /* 0x000fc40006000000 */
[----:B------:R-:W-:Y:S02]  /*03c0*/  PRMT R5, R5, 0xbb32, RZ ;  /* 0x0000bb3205057816 */ /* 0x000fe400000000ff */
[----:B------:R-:W-:Y:S02]  /*03d0*/  PRMT R7, R7, 0xbb32, RZ ;  /* 0x0000bb3207077816 */ /* 0x000fe400000000ff */
[----:B------:R-:W-:Y:S02]  /*03e0*/  ISETP.NE.XOR P2, PT, R6, RZ, P2 ;  /* 0x000000ff0600720c */ /* 0x000fe40001745a70 */
[----:B------:R-:W-:Y:S01]  /*03f0*/  PRMT R6, R4, 0x7604, R3 ;  /* 0x0000760404067816 */ /* 0x000fe20000000003 */
[----:B------:R-:W-:Y:S01]  /*0400*/  IMAD.MOV.U32 R3, RZ, RZ, R5 ;  /* 0x000000ffff037224 */ /* 0x000fe200078e0005 */
[----:B------:R-:W-:Y:S02]  /*0410*/  ISETP.NE.AND P3, PT, R7, RZ, PT ;  /* 0x000000ff0700720c */ /* 0x000fe40003f65270 */
[----:B------:R-:W-:-:S02]  /*0420*/  IADD3 R2, P4, R2, UR6, RZ ;  /* 0x0000000602027c10 */ /* 0x000fc4000ff9e0ff */
[----:B------:R-:W-:Y:S02]  /*0430*/  SEL R4, RZ, 0x1, !P0 ;  /* 0x00000001ff047807 */ /* 0x000fe40004000000 */
[----:B------:R-:W-:Y:S02]  /*0440*/  SEL R5, RZ, 0x1, !P2 ;  /* 0x00000001ff057807 */ /* 0x000fe40005000000 */
[----:B------:R-:W-:Y:S01]  /*0450*/  ISETP.NE.XOR P3, PT, R3, RZ, P3 ;  /* 0x000000ff0300720c */ /* 0x000fe20001f65a70 */
[----:B------:R-:W-:Y:S01]  /*0460*/  IMAD.X R3, RZ, RZ, UR7, P4 ;  /* 0x00000007ff037e24 */ /* 0x000fe2000a0e06ff */
[----:B------:R-:W-:Y:S02]  /*0470*/  PRMT R11, R4, 0x7054, R11 ;  /* 0x00007054040b7816 */ /* 0x000fe4000000000b */
[----:B------:R-:W-:Y:S02]  /*0480*/  PRMT R6, R5, 0x7054, R6 ;  /* 0x0000705405067816 */ /* 0x000fe40000000006 */
[----:B------:R-:W-:-:S02]  /*0490*/  SEL R4, RZ, 0x1, !P1 ;  /* 0x00000001ff047807 */ /* 0x000fc40004800000 */
[----:B------:R-:W-:Y:S01]  /*04a0*/  SEL R5, RZ, 0x1, !P3 ;  /* 0x00000001ff057807 */ /* 0x000fe20005800000 */
[----:B------:R-:W-:Y:S01]  /*04b0*/  IMAD.WIDE R2, R0, 0x4, R2 ;  /* 0x0000000400027825 */ /* 0x000fe200078e0202 */
[----:B------:R-:W-:Y:S02]  /*04c0*/  PRMT R11, R4, 0x654, R11 ;  /* 0x00000654040b7816 */ /* 0x000fe4000000000b */
[----:B------:R-:W-:-:S03]  /*04d0*/  PRMT R5, R5, 0x654, R6 ;  /* 0x0000065405057816 */ /* 0x000fc60000000006 */
[----:B------:R-:W-:Y:S04]  /*04e0*/  STG.E desc[UR4][R2.64], R11 ;  /* 0x0000000b02007986 */ /* 0x000fe8000c101904 */
[----:B------:R-:W-:Y:S01]  /*04f0*/  STG.E desc[UR4][R2.64+0x200], R5 ;  /* 0x0002000502007986 */ /* 0x000fe2000c101904 */
[----:B------:R-:W-:Y:S05]  /*0500*/  EXIT ;  /* 0x000000000000794d */ /* 0x000fea0003800000 */
.L_x_8586:
        /* <DEDUP_REMOVED lines=159> */
.L_x_8589:
        /* <DEDUP_REMOVED lines=8> */
.L_x_8590:
        /* <DEDUP_REMOVED lines=8> */
.L_x_8591:
        /* <DEDUP_REMOVED lines=9> */
.L_x_8592:
[----:B------:R-:W-:Y:S05]  /*1090*/  BSYNC B1 ;  /* 0x0000000000017941 */ /* 0x000fea0003800000 */
.L_x_8588:
[----:B------:R-:W-:-:S13]  /*10a0*/  ISETP.GE.AND P0, PT, R14, R3, PT ;  /* 0x000000030e00720c */ /* 0x000fda0003f06270 */
[----:B0-----:R-:W0:Y:S01]  /*10b0*/  @!P0 LDC.64 R6, c[0x0][0x218] ;  /* 0x00008600ff068b82 */ /* 0x001e220000000a00 */
[----:B-12---:R-:W-:Y:S02]  /*10c0*/  @!P0 IMAD.IADD R5, R2, 0x1, R14 ;  /* 0x0000000102058824 */ /* 0x006fe400078e020e */
[----:B------:R-:W-:-:S03]  /*10d0*/  @!P0 VIADD R14, R14, 0x80 ;  /* 0x000000800e0e8836 */ /* 0x000fc60000000000 */
[----:B0-----:R-:W-:-:S05]  /*10e0*/  @!P0 IADD3 R4, P1, R5, R6, RZ ;  /* 0x0000000605048210 */ /* 0x001fca0007f3e0ff */
[----:B------:R-:W-:-:S05]  /*10f0*/  @!P0 IMAD.X R5, RZ, RZ, R7, P1 ;  /* 0x000000ffff058224 */ /* 0x000fca00008e0607 */
[----:B------:R2:W-:Y:S03]  /*1100*/  @!P0 STG.E.U8 desc[UR4][R4.64], R17 ;  /* 0x0000001104008986 */ /* 0x0005e6000c101104 */
.L_x_8593:
[----:B------:R-:W-:Y:S05]  /*1110*/  BSYNC B0 ;  /* 0x0000000000007941 */ /* 0x000fea0003800000 */
.L_x_8587:
        /* <DEDUP_REMOVED lines=10> */
.L_x_8594:
        /* <DEDUP_REMOVED lines=12> */
.L_x_43831:


//--------------------- .text._ZN2at6native29vectorized_elementwise_kernelILi8ENS0_13BinaryFunctorIssbZZZNS0_23logical_xor_kernel_cudaERNS_14TensorIteratorEENKUlvE0_clEvENKUlvE3_clEvEUlssE_EESt5arrayIPcLm3EEEEviT0_T1_ --------------------------
	.section	.text._ZN2at6native29vectorized_elementwise_kernelILi8ENS0_13BinaryFunctorIssbZZZNS0_23logical_xor_kernel_cudaERNS_14TensorIteratorEENKUlvE0_clEvENKUlvE3_clEvEUlssE_EESt5arrayIPcLm3EEEEviT0_T1_,"ax",@progbits
	.align	128
        .global         _ZN2at6native29vectorized_elementwise_kernelILi8ENS0_13BinaryFunctorIssbZZZNS0_23logical_xor_kernel_cudaERNS_14TensorIteratorEENKUlvE0_clEvENKUlvE3_clEvEUlssE_EESt5arrayIPcLm3EEEEviT0_T1_
        .type           _ZN2at6native29vectorized_elementwise_kernelILi8ENS0_13BinaryFunctorIssbZZZNS0_23logical_xor_kernel_cudaERNS_14TensorIteratorEENKUlvE0_clEvENKUlvE3_clEvEUlssE_EESt5arrayIPcLm3EEEEviT0_T1_,@function
        .size           _ZN2at6native29vectorized_elementwise_kernelILi8ENS0_13BinaryFunctorIssbZZZNS0_23logical_xor_kernel_cudaERNS_14TensorIteratorEENKUlvE0_clEvENKUlvE3_clEvEUlssE_EESt5arrayIPcLm3EEEEviT0_T1_,(.L_x_43832 - _ZN2at6native29vectorized_elementwise_kernelILi8ENS0_13BinaryFunctorIssbZZZNS0_23logical_xor_kernel_cudaERNS_14TensorIteratorEENKUlvE0_clEvENKUlvE3_clEvEUlssE_EESt5arrayIPcLm3EEEEviT0_T1_)
        .other          _ZN2at6native29vectorized_elementwise_kernelILi8ENS0_13BinaryFunctorIssbZZZNS0_23logical_xor_kernel_cudaERNS_14TensorIteratorEENKUlvE0_clEvENKUlvE3_clEvEUlssE_EESt5arrayIPcLm3EEEEviT0_T1_,@"STO_CUDA_ENTRY STV_DEFAULT"
_ZN2at6native29vectorized_elementwise_kernelILi8ENS0_13BinaryFunctorIssbZZZNS0_23logical_xor_kernel_cudaERNS_14TensorIteratorEENKUlvE0_clEvENKUlvE3_clEvEUlssE_EESt5arrayIPcLm3EEEEviT0_T1_:
.text._ZN2at6native29vectorized_elementwise_kernelILi8ENS0_13BinaryFunctorIssbZZZNS0_23logical_xor_kernel_cudaERNS_14TensorIteratorEENKUlvE0_clEvENKUlvE3_clEvEUlssE_EESt5arrayIPcLm3EEEEviT0_T1_:
        /* <DEDUP_REMOVED lines=18> */
[C---:B--2---:R-:W-:Y:S02]  /*0120*/  PRMT R12, R6.reuse, 0xbb32, RZ ;  /* 0x0000bb32060c7816 */ /* 0x044fe400000000ff */
[----:B------:R-:W-:Y:S02]  /*0130*/  PRMT R3, R6, 0x9910, RZ ;  /* 0x0000991006037816 */ /* 0x000fe400000000ff */
[C---:B------:R-:W-:Y:S02]  /*0140*/  PRMT R14, R7.reuse, 0x9910, RZ ;  /* 0x00009910070e7816 */ /* 0x040fe400000000ff */
[----:B------:R-:W-:Y:S02]  /*0150*/  PRMT R15, R7, 0xbb32, RZ ;  /* 0x0000bb32070f7816 */ /* 0x000fe400000000ff */
[C---:B------:R-:W-:Y:S02]  /*0160*/  PRMT R6, R4.reuse, 0x9910, RZ ;  /* 0x0000991004067816 */ /* 0x040fe400000000ff */
[----:B------:R-:W-:Y:S01]  /*0170*/  PRMT R7, R4, 0xbb32, RZ ;  /* 0x0000bb3204077816 */ /* 0x000fe200000000ff */
[----:B------:R-:W-:Y:S01]  /*0180*/  IMAD.MOV.U32 R4, RZ, RZ, R12 ;  /* 0x000000ffff047224 */ /* 0x000fe200078e000c */
[----:B------:R-:W-:-:S02]  /*0190*/  PRMT R12, R5, 0x9910, RZ ;  /* 0x00009910050c7816 */ /* 0x000fc400000000ff */
[----:B------:R-:W-:Y:S01]  /*01a0*/  PRMT R13, R5, 0xbb32, RZ ;  /* 0x0000bb32050d7816 */ /* 0x000fe200000000ff */
[----:B------:R-:W-:Y:S01]  /*01b0*/  IMAD.MOV.U32 R5, RZ, RZ, R15 ;  /* 0x000000ffff057224 */ /* 0x000fe200078e000f */
[----:B------:R-:W-:Y:S01]  /*01c0*/  ISETP.NE.AND P0, PT, R4, RZ, PT ;  /* 0x000000ff0400720c */ /* 0x000fe20003f05270 */
[----:B------:R-:W-:Y:S01]  /*01d0*/  IMAD.MOV.U32 R4, RZ, RZ, R14 ;  /* 0x000000ffff047224 */ /* 0x000fe200078e000e */
[----:B---3--:R-:W-:Y:S02]  /*01e0*/  PRMT R14, R10, 0xbb32, RZ ;  /* 0x0000bb320a0e7816 */ /* 0x008fe400000000ff */
[----:B------:R-:W-:Y:S02]  /*01f0*/  ISETP.NE.AND P5, PT, R5, RZ, PT ;  /* 0x000000ff0500720c */ /* 0x000fe40003fa5270 */
[----:B------:R-:W-:Y:S01]  /*0200*/  ISETP.NE.AND P3, PT, R3, RZ, PT ;  /* 0x000000ff0300720c */ /* 0x000fe20003f65270 */
[----:B------:R-:W-:Y:S01]  /*0210*/  IMAD.MOV.U32 R5, RZ, RZ, R14 ;  /* 0x000000ffff057224 */ /* 0x000fe200078e000e */
[----:B------:R-:W-:Y:S01]  /*0220*/  ISETP.NE.AND P4, PT, R4, RZ, PT ;  /* 0x000000ff0400720c */ /* 0x000fe20003f85270 */
[----:B------:R-:W-:Y:S01]  /*0230*/  IMAD.MOV.U32 R3, RZ, RZ, R6 ;  /* 0x000000ffff037224 */ /* 0x000fe200078e0006 */
[----:B------:R-:W-:Y:S01]  /*0240*/  PRMT R6, R11, 0x9910, RZ ;  /* 0x000099100b067816 */ /* 0x000fe200000000ff */
[----:B------:R-:W-:Y:S01]  /*0250*/  IMAD.MOV.U32 R4, RZ, RZ, R12 ;  /* 0x000000ffff047224 */ /* 0x000fe200078e000c */
[----:B------:R-:W-:Y:S01]  /*0260*/  ISETP.NE.XOR P0, PT, R5, RZ, P0 ;  /* 0x000000ff0500720c */ /* 0x000fe20000705a70 */
[----:B------:R-:W-:Y:S01]  /*0270*/  IMAD.MOV.U32 R5, RZ, RZ, R13 ;  /* 0x000000ffff057224 */ /* 0x000fe200078e000d */
[----:B------:R-:W-:Y:S01]  /*0280*/  ISETP.NE.AND P6, PT, R3, RZ, PT ;  /* 0x000000ff0300720c */ /* 0x000fe20003fc5270 */
[----:B------:R-:W-:Y:S01]  /*0290*/  IMAD.MOV.U32 R3, RZ, RZ, R7 ;  /* 0x000000ffff037224 */ /* 0x000fe200078e0007 */
[----:B------:R-:W-:-:S02]  /*02a0*/  ISETP.NE.AND P2, PT, R4, RZ, PT ;  /* 0x000000ff0400720c */ /* 0x000fc40003f45270 */
[----:B------:R-:W-:Y:S02]  /*02b0*/  SEL R4, RZ, 0xffffffff, !P0 ;  /* 0xffffffffff047807 */ /* 0x000fe40004000000 */
[----:B------:R-:W-:Y:S02]  /*02c0*/  ISETP.NE.AND P0, PT, R5, RZ, PT ;  /* 0x000000ff0500720c */ /* 0x000fe40003f05270 */
[----:B------:R-:W-:Y:S01]  /*02d0*/  ISETP.NE.AND P1, PT, R3, RZ, PT ;  /* 0x000000ff0300720c */ /* 0x000fe20003f25270 */
[----:B------:R-:W-:Y:S01]  /*02e0*/  IMAD.SHL.U32 R4, R4, 0x100, RZ ;  /* 0x0000010004047824 */ /* 0x000fe200078e00ff */
[----:B------:R-:W-:Y:S02]  /*02f0*/  PRMT R5, R10, 0x9910, RZ ;  /* 0x000099100a057816 */ /* 0x000fe400000000ff */
[----:B------:R-:W-:Y:S02]  /*0300*/  PRMT R3, R8, 0x9910, RZ ;  /* 0x0000991008037816 */ /* 0x000fe400000000ff */
[----:B------:R-:W-:-:S02]  /*0310*/  PRMT R10, R9, 0x9910, RZ ;  /* 0x00009910090a7816 */ /* 0x000fc400000000ff */
[----:B------:R-:W-:Y:S02]  /*0320*/  PRMT R7, R11, 0xbb32, RZ ;  /* 0x0000bb320b077816 */ /* 0x000fe400000000ff */
[----:B------:R-:W-:Y:S02]  /*0330*/  PRMT R8, R8, 0xbb32, RZ ;  /* 0x0000bb3208087816 */ /* 0x000fe400000000ff */
[----:B------:R-:W-:Y:S02]  /*0340*/  PRMT R9, R9, 0xbb32, RZ ;  /* 0x0000bb3209097816 */ /* 0x000fe400000000ff */
[----:B------:R-:W-:Y:S02]  /*0350*/  ISETP.NE.XOR P5, PT, R7, RZ, P5 ;  /* 0x000000ff0700720c */ /* 0x000fe40002fa5a70 */
[----:B------:R-:W-:Y:S01]  /*0360*/  ISETP.NE.XOR P6, PT, R3, RZ, P6 ;  /* 0x000000ff0300720c */ /* 0x000fe200037c5a70 */
[----:B------:R-:W-:Y:S01]  /*0370*/  IMAD.MOV.U32 R3, RZ, RZ, R8 ;  /* 0x000000ffff037224 */ /* 0x000fe200078e0008 */
[----:B------:R-:W-:Y:S01]  /*0380*/  ISETP.NE.XOR P3, PT, R5, RZ, P3 ;  /* 0x000000ff0500720c */ /* 0x000fe20001f65a70 */
[----:B------:R-:W-:Y:S01]  /*0390*/  IMAD.MOV.U32 R7, RZ, RZ, R9 ;  /* 0x000000ffff077224 */ /* 0x000fe200078e0009 */
[----:B------:R-:W-:Y:S01]  /*03a0*/  ISETP.NE.XOR P4, PT, R6, RZ, P4 ;  /* 0x000000ff0600720c */ /* 0x000fe20002785a70 */
[----:B------:R-:W-:Y:S01]  /*03b0*/  IMAD.MOV.U32 R5, RZ, RZ, R10 ;  /* 0x000000ffff057224 */ /* 0x000fe200078e000a */
[----:B------:R-:W-:-:S02]  /*03c0*/  ISETP.NE.XOR P1, PT, R3, RZ, P1 ;  /* 0x000000ff0300720c */ /* 0x000fc40000f25a70 */
[----:B------:R-:W-:Y:S02]  /*03d0*/  ISETP.NE.XOR P0, PT, R7, RZ, P0 ;  /* 0x000000ff0700720c */ /* 0x000fe40000705a70 */
[----:B------:R-:W-:Y:S02]  /*03e0*/  SEL R6, RZ, 0xffffffff, !P5 ;  /* 0xffffffffff067807 */ /* 0x000fe40006800000 */
[----:B------:R-:W-:Y:S02]  /*03f0*/  SEL R11, RZ, 0xffffffff, !P1 ;  /* 0xffffffffff0b7807 */ /* 0x000fe40004800000 */
[----:B------:R-:W-:Y:S01]  /*0400*/  SEL R9, RZ, 0xffffffff, !P0 ;  /* 0xffffffffff097807 */ /* 0x000fe20004000000 */
[----:B------:R-:W-:Y:S01]  /*0410*/  IMAD.SHL.U32 R6, R6, 0x100, RZ ;  /* 0x0000010006067824 */ /* 0x000fe200078e00ff */
[----:B------:R-:W-:Y:S01]  /*0420*/  ISETP.NE.XOR P2, PT, R5, RZ, P2 ;  /* 0x000000ff0500720c */ /* 0x000fe20001745a70 */
[----:B------:R-:W-:Y:S01]  /*0430*/  IMAD.SHL.U32 R11, R11, 0x100, RZ ;  /* 0x000001000b0b7824 */ /* 0x000fe200078e00ff */
[----:B------:R-:W-:Y:S01]  /*0440*/  IADD3 R2, P5, R2, UR6, RZ ;  /* 0x0000000602027c10 */ /* 0x000fe2000ffbe0ff */
[----:B------:R-:W-:Y:S01]  /*0450*/  IMAD.SHL.U32 R9, R9, 0x100, RZ ;  /* 0x0000010009097824 */ /* 0x000fe200078e00ff */
[----:B------:R-:W-:-:S02]  /*0460*/  SEL R5, RZ, 0x1, !P4 ;  /* 0x00000001ff057807 */ /* 0x000fc40006000000 */
[----:B------:R-:W-:Y:S01]  /*0470*/  SEL R7, RZ, 0x1, !P3 ;  /* 0x00000001ff077807 */ /* 0x000fe20005800000 */
[----:B------:R-:W-:Y:S01]  /*0480*/  IMAD.X R3, RZ, RZ, UR7, P5 ;  /* 0x00000007ff037e24 */ /* 0x000fe2000a8e06ff */
[----:B------:R-:W-:Y:S02]  /*0490*/  SEL R8, RZ, 0x1, !P2 ;  /* 0x00000001ff087807 */ /* 0x000fe40005000000 */
[----:B------:R-:W-:Y:S01]  /*04a0*/  SEL R10, RZ, 0x1, !P6 ;  /* 0x00000001ff0a7807 */ /* 0x000fe20007000000 */
[----:B------:R-:W-:Y:S01]  /*04b0*/  IMAD.WIDE R2, R0, 0x8, R2 ;  /* 0x0000000800027825 */ /* 0x000fe200078e0202 */
        /* <DEDUP_REMOVED lines=8> */
.L_x_8595:
        /* <DEDUP_REMOVED lines=159> */
.L_x_8598:
        /* <DEDUP_REMOVED lines=8> */
.L_x_8599:
        /* <DEDUP_REMOVED lines=8> */
.L_x_8600:
        /* <DEDUP_REMOVED lines=9> */
.L_x_8601:
[----:B------:R-:W-:Y:S05]  /*10c0*/  BSYNC B1 ;  /* 0x0000000000017941 */ /* 0x000fea0003800000 */
.L_x_8597:
[----:B------:R-:W-:-:S13]  /*10d0*/  ISETP.GE.AND P0, PT, R14, R3, PT ;  /* 0x000000030e00720c */ /* 0x000fda0003f06270 */
[----:B0-----:R-:W0:Y:S01]  /*10e0*/  @!P0 LDC.64 R6, c[0x0][0x218] ;  /* 0x00008600ff068b82 */ /* 0x001e220000000a00 */
[----:B-12---:R-:W-:Y:S02]  /*10f0*/  @!P0 IMAD.IADD R5, R2, 0x1, R14 ;  /* 0x0000000102058824 */ /* 0x006fe400078e020e */
[----:B------:R-:W-:-:S03]  /*1100*/  @!P0 VIADD R14, R14, 0x80 ;  /* 0x000000800e0e8836 */ /* 0x000fc60000000000 */
[----:B0-----:R-:W-:-:S05]  /*1110*/  @!P0 IADD3 R4, P1, R5, R6, RZ ;  /* 0x0000000605048210 */ /* 0x001fca0007f3e0ff */
[----:B------:R-:W-:-:S05]  /*1120*/  @!P0 IMAD.X R5, RZ, RZ, R7, P1 ;  /* 0x000000ffff058224 */ /* 0x000fca00008e0607 */
[----:B------:R2:W-:Y:S03]  /*1130*/  @!P0 STG.E.U8 desc[UR4][R4.64], R17 ;  /* 0x0000001104008986 */ /* 0x0005e6000c101104 */
.L_x_8602:
[----:B------:R-:W-:Y:S05]  /*1140*/  BSYNC B0 ;  /* 0x0000000000007941 */ /* 0x000fea0003800000 */
.L_x_8596:
        /* <DEDUP_REMOVED lines=10> */
.L_x_8603:
        /* <DEDUP_REMOVED lines=9> */
.L_x_43832:


//--------------------- .text._ZN2at6native18elementwise_kernelILi128ELi4EZNS0_15gpu_kernel_implINS0_13AUnaryFunctorIllbZZZNS0_23logical_xor_kernel_cudaERNS_14TensorIteratorEENKUlvE0_clEvENKUlvE2_clEvEUlllE_EEEEvRNS_18TensorIteratorBaseERKT_EUliE_EEviT1_ --------------------------
	.section	.text._ZN2at6native18elementwise_kernelILi128ELi4EZNS0_15gpu_kernel_implINS0_13AUnaryFunctorIllbZZZNS0_23logical_xor_kernel_cudaERNS_14TensorIteratorEENKUlvE0_clEvENKUlvE2_clEvEUlllE_EEEEvRNS_18TensorIteratorBaseERKT_EUliE_EEviT1_,"ax",@progbits
	.align	128
        .global         _ZN2at6native18elementwise_kernelILi128ELi4EZNS0_15gpu_kernel_implINS0_13AUnaryFunctorIllbZZZNS0_23logical_xor_kernel_cudaERNS_14TensorIteratorEENKUlvE0_clEvENKUlvE2_clEvEUlllE_EEEEvRNS_18TensorIteratorBaseERKT_EUliE_EEviT1_
        .type           _ZN2at6native18elementwise_kernelILi128ELi4EZNS0_15gpu_kernel_implINS0_13AUnaryFunctorIllbZZZNS0_23logical_xor_kernel_cudaERNS_14TensorIteratorEENKUlvE0_clEvENKUlvE2_clEvEUlllE_EEEEvRNS_18TensorIteratorBaseERKT_EUliE_EEviT1_,@function
        .size           _ZN2at6native18elementwise_kernelILi128ELi4EZNS0_15gpu_kernel_implINS0_13AUnaryFunctorIllbZZZNS0_23logical_xor_kernel_cudaERNS_14TensorIteratorEENKUlvE0_clEvENKUlvE2_clEvEUlllE_EEEEvRNS_18TensorIteratorBaseERKT_EUliE_EEviT1_,(.L_x_43833 - _ZN2at6native18elementwise_kernelILi128ELi4EZNS0_15gpu_kernel_implINS0_13AUnaryFunctorIllbZZZNS0_23logical_xor_kernel_cudaERNS_14TensorIteratorEENKUlvE0_clEvENKUlvE2_clEvEUlllE_EEEEvRNS_18TensorIteratorBaseERKT_EUliE_EEviT1_)
        .other          _ZN2at6native18elementwise_kernelILi128ELi4EZNS0_15gpu_kernel_implINS0_13AUnaryFunctorIllbZZZNS0_23logical_xor_kernel_cudaERNS_14TensorIteratorEENKUlvE0_clEvENKUlvE2_clEvEUlllE_EEEEvRNS_18TensorIteratorBaseERKT_EUliE_EEviT1_,@"STO_CUDA_ENTRY STV_DEFAULT"
_ZN2at6native18elementwise_kernelILi128ELi4EZNS0_15gpu_kernel_implINS0_13AUnaryFunctorIllbZZZNS0_23logical_xor_kernel_cudaERNS_14TensorIteratorEENKUlvE0_clEvENKUlvE2_clEvEUlllE_EEEEvRNS_18TensorIteratorBaseERKT_EUliE_EEviT1_:
.text._ZN2at6native18elementwise_kernelILi128ELi4EZNS0_15gpu_kernel_implINS0_13AUnaryFunctorIllbZZZNS0_23logical_xor_kernel_cudaERNS_14TensorIteratorEENKUlvE0_clEvENKUlvE2_clEvEUlllE_EEEEvRNS_18TensorIteratorBaseERKT_EUliE_EEviT1_:
        /* <DEDUP_REMOVED lines=314> */
.L_x_8606:
        /* <DEDUP_REMOVED lines=19> */
[----:B--2---:R-:W-:Y:S01]  /*14d0*/  SHF.R.S32.HI R3, RZ, 0x1f, R2 ;  /* 0x0000001fff037819 */ /* 0x004fe20000011402 */
[----:B------:R-:W-:Y:S06]  /*14e0*/  BRA `(.L_x_8612) ;  /* 0x0000000c00547947 */ /* 0x000fec0003800000 */
.L_x_8610:
[----:B------:R0:W5:Y:S01]  /*14f0*/  LDG.E.U8 R2, desc[UR36][R4.64] ;  /* 0x0000002404027981 */ /* 0x000162000c1e1100 */
[----:B------:R-:W-:Y:S01]  /*1500*/  IMAD.MOV.U32 R3, RZ, RZ, RZ ;  /* 0x000000ffff037224 */ /* 0x000fe200078e00ff */
[----:B------:R-:W-:Y:S06]  /*1510*/  BRA `(.L_x_8612) ;  /* 0x0000000c00487947 */ /* 0x000fec0003800000 */
.L_x_8609:
[----:B------:R-:W-:-:S13]  /*1520*/  ISETP.NE.AND P0, PT, R2, 0x2, PT ;  /* 0x000000020200780c */ /* 0x000fda0003f05270 */
[----:B------:R-:W-:Y:S05]  /*1530*/  @!P0 BRA `(.L_x_8613) ;  /* 0x0000000000248947 */ /* 0x000fea0003800000 */
[----:B------:R-:W-:-:S13]  /*1540*/  ISETP.NE.AND P0, PT, R2, 0x3, PT ;  /* 0x000000030200780c */ /* 0x000fda0003f05270 */
[----:B------:R-:W-:Y:S05]  /*1550*/  @!P0 BRA `(.L_x_8614) ;  /* 0x0000000000108947 */ /* 0x000fea0003800000 */
[----:B------:R-:W-:-:S13]  /*1560*/  ISETP.NE.AND P0, PT, R2, 0x4, PT ;  /* 0x000000040200780c */ /* 0x000fda0003f05270 */
[----:B------:R-:W-:Y:S05]  /*1570*/  @P0 BRA `(.L_x_8611) ;  /* 0x0000000800d80947 */ /* 0x000fea0003800000 */
[----:B------:R0:W5:Y:S01]  /*1580*/  LDG.E.64 R2, desc[UR36][R4.64] ;  /* 0x0000002404027981 */ /* 0x000162000c1e1b00 */
[----:B------:R-:W-:Y:S05]  /*1590*/  BRA `(.L_x_8612) ;  /* 0x0000000c00287947 */ /* 0x000fea0003800000 */
.L_x_8614:
[----:B------:R-:W2:Y:S02]  /*15a0*/  LDG.E R2, desc[UR36][R4.64] ;  /* 0x0000002404027981 */ /* 0x000ea4000c1e1900 */
[----:B--2---:R-:W-:Y:S01]  /*15b0*/  SHF.R.S32.HI R3, RZ, 0x1f, R2 ;  /* 0x0000001fff037819 */ /* 0x004fe20000011402 */
[----:B------:R-:W-:Y:S06]  /*15c0*/  BRA `(.L_x_8612) ;  /* 0x0000000c001c7947 */ /* 0x000fec0003800000 */
.L_x_8613:
[----:B------:R-:W2:Y:S02]  /*15d0*/  LDG.E.S16 R2, desc[UR36][R4.64] ;  /* 0x0000002404027981 */ /* 0x000ea4000c1e1700 */
[----:B--2---:R-:W-:Y:S01]  /*15e0*/  SHF.R.S32.HI R3, RZ, 0x1f, R2 ;  /* 0x0000001fff037819 */ /* 0x004fe20000011402 */
[----:B------:R-:W-:Y:S06]  /*15f0*/  BRA `(.L_x_8612) ;  /* 0x0000000c00107947 */ /* 0x000fec0003800000 */
.L_x_8608:
[----:B------:R-:W-:-:S13]  /*1600*/  ISETP.GT.AND P0, PT, R2, 0x6, PT ;  /* 0x000000060200780c */ /* 0x000fda0003f04270 */
[----:B------:R-:W-:Y:S05]  /*1610*/  @P0 BRA `(.L_x_8615) ;  /* 0x00000000002c0947 */ /* 0x000fea0003800000 */
[----:B------:R-:W-:-:S13]  /*1620*/  ISETP.NE.AND P0, PT, R2, 0x5, PT ;  /* 0x000000050200780c */ /* 0x000fda0003f05270 */
[----:B------:R-:W-:Y:S05]  /*1630*/  @!P0 BRA `(.L_x_8616) ;  /* 0x0000000000148947 */ /* 0x000fea0003800000 */
[----:B------:R-:W-:-:S13]  /*1640*/  ISETP.NE.AND P0, PT, R2, 0x6, PT ;  /* 0x000000060200780c */ /* 0x000fda0003f05270 */
[----:B------:R-:W-:Y:S05]  /*1650*/  @P0 BRA `(.L_x_8611) ;  /* 0x0000000800a00947 */ /* 0x000fea0003800000 */
[----:B------:R-:W2:Y:S02]  /*1660*/  LDG.E R2, desc[UR36][R4.64] ;  /* 0x0000002404027981 */ /* 0x000ea4000c1e1900 */
[----:B--2---:R-:W0:Y:S01]  /*1670*/  F2I.S64.TRUNC R2, R2 ;  /* 0x0000000200027311 */ /* 0x004e22000020d900 */
[----:B------:R-:W-:Y:S05]  /*1680*/  BRA `(.L_x_8612) ;  /* 0x0000000800ec7947 */ /* 0x000fea0003800000 */
.L_x_8616:
[----:B------:R-:W2:Y:S02]  /*1690*/  LDG.E.U16 R4, desc[UR36][R4.64] ;  /* 0x0000002404047981 */ /* 0x000ea4000c1e1500 */
[----:B--2---:R-:W-:-:S06]  /*16a0*/  HADD2.F32 R2, -RZ, R4.H0_H0 ;  /* 0x20000004ff027230 */ /* 0x004fcc0000004100 */
[----:B------:R-:W0:Y:S01]  /*16b0*/  F2I.S64.TRUNC R2, R2 ;  /* 0x0000000200027311 */ /* 0x000e22000020d900 */
[----:B------:R-:W-:Y:S05]  /*16c0*/  BRA `(.L_x_8612) ;  /* 0x0000000800dc7947 */ /* 0x000fea0003800000 */
.L_x_8615:
[----:B------:R-:W-:-:S13]  /*16d0*/  ISETP.NE.AND P0, PT, R2, 0x7, PT ;  /* 0x000000070200780c */ /* 0x000fda0003f05270 */
[----:B------:R-:W-:Y:S05]  /*16e0*/  @!P0 BRA `(.L_x_8617) ;  /* 0x00000000002c8947 */ /* 0x000fea0003800000 */
[----:B------:R-:W-:-:S13]  /*16f0*/  ISETP.NE.AND P0, PT, R2, 0x8, PT ;  /* 0x000000080200780c */ /* 0x000fda0003f05270 */
[----:B------:R-:W-:Y:S05]  /*1700*/  @!P0 BRA `(.L_x_8618) ;  /* 0x0000000000148947 */ /* 0x000fea0003800000 */
[----:B------:R-:W-:-:S13]  /*1710*/  ISETP.NE.AND P0, PT, R2, 0x9, PT ;  /* 0x000000090200780c */ /* 0x000fda0003f05270 */
[----:B------:R-:W-:Y:S05]  /*1720*/  @P0 BRA `(.L_x_8611) ;  /* 0x00000008006c0947 */ /* 0x000fea0003800000 */
[----:B------:R-:W2:Y:S02]  /*1730*/  LDG.E R2, desc[UR36][R4.64] ;  /* 0x0000002404027981 */ /* 0x000ea4000c1e1900 */
[----:B--2---:R-:W0:Y:S01]  /*1740*/  F2I.S64.TRUNC R2, R2 ;  /* 0x0000000200027311 */ /* 0x004e22000020d900 */
[----:B------:R-:W-:Y:S05]  /*1750*/  BRA `(.L_x_8612) ;  /* 0x0000000800b87947 */ /* 0x000fea0003800000 */
.L_x_8618:
[----:B------:R-:W2:Y:S02]  /*1760*/  LDG.E.U16 R4, desc[UR36][R4.64] ;  /* 0x0000002404047981 */ /* 0x000ea4000c1e1500 */
[----:B--2---:R-:W-:-:S06]  /*1770*/  HADD2.F32 R2, -RZ, R4.H0_H0 ;  /* 0x20000004ff027230 */ /* 0x004fcc0000004100 */
[----:B------:R-:W0:Y:S01]  /*1780*/  F2I.S64.TRUNC R2, R2 ;  /* 0x0000000200027311 */ /* 0x000e22000020d900 */
[----:B------:R-:W-:Y:S05]  /*1790*/  BRA `(.L_x_8612) ;  /* 0x0000000800a87947 */ /* 0x000fea0003800000 */
.L_x_8617:
[----:B------:R-:W2:Y:S02]  /*17a0*/  LDG.E.64 R2, desc[UR36][R4.64] ;  /* 0x0000002404027981 */ /* 0x000ea4000c1e1b00 */
[----:B--2---:R-:W0:Y:S01]  /*17b0*/  F2I.S64.F64.TRUNC R2, R2 ;  /* 0x0000000200027311 */ /* 0x004e22000030d900 */
[----:B------:R-:W-:Y:S05]  /*17c0*/  BRA `(.L_x_8612) ;  /* 0x00000008009c7947 */ /* 0x000fea0003800000 */
.L_x_8607:
        /* <DEDUP_REMOVED lines=11> */
[----:B------:R-:W-:Y:S01]  /*1880*/  SEL R2, RZ, 0x1, !P0 ;  /* 0x00000001ff027807 */ /* 0x000fe20004000000 */
[----:B------:R-:W-:Y:S08]  /*1890*/  BRA `(.L_x_8612) ;  /* 0x0000000800687947 */ /* 0x000ff00003800000 */
.L_x_8621:
[----:B------:R-:W2:Y:S02]  /*18a0*/  LDG.E.64 R2, desc[UR36][R4.64] ;  /* 0x0000002404027981 */ /* 0x000ea4000c1e1b00 */
[----:B--2---:R-:W0:Y:S01]  /*18b0*/  F2I.S64.F64.TRUNC R2, R2 ;  /* 0x0000000200027311 */ /* 0x004e22000030d900 */
[----:B------:R-:W-:Y:S05]  /*18c0*/  BRA `(.L_x_8612) ;  /* 0x00000008005c7947 */ /* 0x000fea0003800000 */
.L_x_8620:
        /* <DEDUP_REMOVED lines=25> */
[----:B------:R-:W0:Y:S01]  /*1a60*/  F2I.S64.TRUNC R2, R3 ;  /* 0x0000000300027311 */ /* 0x000e22000020d900 */
[----:B------:R-:W-:Y:S05]  /*1a70*/  BRA `(.L_x_8612) ;  /* 0x0000000400f07947 */ /* 0x000fea0003800000 */
.L_x_8623:
        /* <DEDUP_REMOVED lines=12> */
[----:B------:R-:W0:Y:S01]  /*1b40*/  F2I.S64.TRUNC R2, R2 ;  /* 0x0000000200027311 */ /* 0x000e22000020d900 */
[----:B------:R-:W-:Y:S05]  /*1b50*/  BRA `(.L_x_8612) ;  /* 0x0000000400b87947 */ /* 0x000fea0003800000 */
.L_x_8622:
[----:B------:R-:W2:Y:S02]  /*1b60*/  LDG.E.U16 R2, desc[UR36][R4.64] ;  /* 0x0000002404027981 */ /* 0x000ea4000c1e1500 */
[----:B--2---:R-:W-:-:S06]  /*1b70*/  IMAD.U32 R2, R2, 0x10000, RZ ;  /* 0x0001000002027824 */ /* 0x004fcc00078e00ff */
[----:B------:R-:W0:Y:S01]  /*1b80*/  F2I.S64.TRUNC R2, R2 ;  /* 0x0000000200027311 */ /* 0x000e22000020d900 */
[----:B------:R-:W-:Y:S05]  /*1b90*/  BRA `(.L_x_8612) ;  /* 0x0000000400a87947 */ /* 0x000fea0003800000 */
.L_x_8619:
        /* <DEDUP_REMOVED lines=9> */
[----:B------:R-:W-:Y:S01]  /*1c30*/  IMAD.MOV.U32 R3, RZ, RZ, RZ ;  /* 0x000000ffff037224 */ /* 0x000fe200078e00ff */
[----:B------:R-:W-:Y:S06]  /*1c40*/  BRA `(.L_x_8612) ;  /* 0x00000004007c7947 */ /* 0x000fec0003800000 */
.L_x_8626:
        /* <DEDUP_REMOVED lines=21> */
.L_x_8630:
[----:B------:R-:W-:Y:S05]  /*1da0*/  BSYNC B1 ;  /* 0x0000000000017941 */ /* 0x000fea0003800000 */
.L_x_8629:
[----:B------:R-:W-:Y:S01]  /*1db0*/  IMAD.SHL.U32 R2, R2, 0x100000, RZ ;  /* 0x0010000002027824 */ /* 0x000fe200078e00ff */
[----:B------:R-:W-:-:S04]  /*1dc0*/  LEA R3, R0, 0x3b800000, 0x17 ;  /* 0x3b80000000037811 */ /* 0x000fc800078eb8ff */
[----:B------:R-:W-:-:S07]  /*1dd0*/  LOP3.LUT R2, R3, R2, R4, 0xfe, !PT ;  /* 0x0000000203027212 */ /* 0x000fce00078efe04 */
.L_x_8628:
[----:B------:R-:W-:Y:S05]  /*1de0*/  BSYNC B0 ;  /* 0x0000000000007941 */ /* 0x000fea0003800000 */
.L_x_8627:
[----:B------:R-:W1:Y:S01]  /*1df0*/  F2I.S64.TRUNC R2, R2 ;  /* 0x0000000200027311 */ /* 0x000e62000020d900 */
[----:B------:R-:W-:Y:S05]  /*1e00*/  BRA `(.L_x_8612) ;  /* 0x00000004000c7947 */ /* 0x000fea0003800000 */
.L_x_8625:
        /* <DEDUP_REMOVED lines=21> */
.L_x_8634:
[----:B------:R-:W-:Y:S05]  /*1f60*/  BSYNC B1 ;  /* 0x0000000000017941 */ /* 0x000fea0003800000 */
.L_x_8633:
[----:B------:R-:W-:Y:S01]  /*1f70*/  IMAD.SHL.U32 R2, R2, 0x200000, RZ ;  /* 0x0020000002027824 */ /* 0x000fe200078e00ff */
[----:B------:R-:W-:-:S04]  /*1f80*/  LEA R3, R0, 0x37800000, 0x17 ;  /* 0x3780000000037811 */ /* 0x000fc800078eb8ff */
[----:B------:R-:W-:-:S07]  /*1f90*/  LOP3.LUT R2, R3, R2, R4, 0xfe, !PT ;  /* 0x0000000203027212 */ /* 0x000fce00078efe04 */
.L_x_8632:
[----:B------:R-:W-:Y:S05]  /*1fa0*/  BSYNC B0 ;  /* 0x0000000000007941 */ /* 0x000fea0003800000 */
.L_x_8631:
[----:B------:R-:W2:Y:S01]  /*1fb0*/  F2I.S64.TRUNC R2, R2 ;  /* 0x0000000200027311 */ /* 0x000ea2000020d900 */
[----:B------:R-:W-:Y:S05]  /*1fc0*/  BRA `(.L_x_8612) ;  /* 0x00000000009c7947 */ /* 0x000fea0003800000 */
.L_x_8624:
        /* <DEDUP_REMOVED lines=14> */
.L_x_8638:
[----:B------:R-:W-:Y:S05]  /*20b0*/  BSYNC B0 ;  /* 0x0000000000007941 */ /* 0x000fea0003800000 */
.L_x_8637:
[----:B------:R-:W4:Y:S01]  /*20c0*/  F2I.S64.TRUNC R2, R2 ;  /* 0x0000000200027311 */ /* 0x000f22000020d900 */
[----:B------:R-:W-:Y:S05]  /*20d0*/  BRA `(.L_x_8612) ;  /* 0x0000000000587947 */ /* 0x000fea0003800000 */
.L_x_8611:
        /* <DEDUP_REMOVED lines=16> */
.L_x_8639:
[----:B------:R-:W-:Y:S01]  /*21e0*/  CS2R R2, SRZ ;  /* 0x0000000000027805 */ /* 0x000fe2000001ff00 */
[----:B------:R-:W-:Y:S06]  /*21f0*/  BRA `(.L_x_8612) ;  /* 0x0000000000107947 */ /* 0x000fec0003800000 */
.L_x_8636:
[----:B------:R0:W5:Y:S01]  /*2200*/  LDG.E.64 R2, desc[UR36][R4.64] ;  /* 0x0000002404027981 */ /* 0x000162000c1e1b00 */
[----:B------:R-:W-:Y:S05]  /*2210*/  BRA `(.L_x_8612) ;  /* 0x0000000000087947 */ /* 0x000fea0003800000 */
.L_x_8635:
[----:B------:R3:W5:Y:S01]  /*2220*/  LDG.E R2, desc[UR36][R4.64] ;  /* 0x0000002404027981 */ /* 0x000762000c1e1900 */
[----:B------:R-:W-:-:S07]  /*2230*/  IMAD.MOV.U32 R3, RZ, RZ, RZ ;  /* 0x000000ffff037224 */ /* 0x000fce00078e00ff */
.L_x_8612:
[----:B0--3--:R-:W0:Y:S01]  /*2240*/  LDC.U8 R4, c[0x0][0x430] ;  /* 0x00010c00ff047b82 */ /* 0x009e220000000000 */
[----:B------:R-:W-:Y:S01]  /*2250*/  ULDC.64 UR4, c[0x0][0x428] ;  /* 0x00010a0000047ab9 */ /* 0x000fe20000000a00 */
[----:B-12-45:R-:W-:Y:S02]  /*2260*/  ISETP.NE.U32.AND P1, PT, R2, RZ, PT ;  /* 0x000000ff0200720c */ /* 0x036fe40003f25070 */
[----:B------:R-:W-:-:S04]  /*2270*/  ISETP.NE.U32.AND P0, PT, RZ, UR4, PT ;  /* 0x00000004ff007c0c */ /* 0x000fc8000bf05070 */
[----:B------:R-:W-:-:S04]  /*2280*/  ISETP.NE.AND.EX P0, PT, RZ, UR5, PT, P0 ;  /* 0x00000005ff007c0c */ /* 0x000fc8000bf05300 */
[----:B------:R-:W-:-:S04]  /*2290*/  ISETP.NE.XOR.EX P0, PT, R3, RZ, P0, P1 ;  /* 0x000000ff0300720c */ /* 0x000fc80000705b10 */
        /* <DEDUP_REMOVED lines=14> */
.L_x_8643:
[----:B------:R3:W-:Y:S01]  /*2380*/  STG.E.U8 desc[UR36][R16.64], R2 ;  /* 0x0000000210007986 */ /* 0x0007e2000c101124 */
[----:B------:R-:W-:Y:S05]  /*2390*/  BRA `(.L_x_8645) ;  /* 0x0000000c00487947 */ /* 0x000fea0003800000 */
.L_x_8642:
        /* <DEDUP_REMOVED lines=9> */
.L_x_8647:
[----:B------:R1:W-:Y:S01]  /*2430*/  STG.E desc[UR36][R16.64], R2 ;  /* 0x0000000210007986 */ /* 0x0003e2000c101924 */
[----:B------:R-:W-:Y:S05]  /*2440*/  BRA `(.L_x_8645) ;  /* 0x0000000c001c7947 */ /* 0x000fea0003800000 */
.L_x_8646:
[----:B------:R2:W-:Y:S01]  /*2450*/  STG.E.U16 desc[UR36][R16.64], R2 ;  /* 0x0000000210007986 */ /* 0x0005e2000c101524 */
[----:B------:R-:W-:Y:S05]  /*2460*/  BRA `(.L_x_8645) ;  /* 0x0000000c00147947 */ /* 0x000fea0003800000 */
.L_x_8641:
        /* <DEDUP_REMOVED lines=9> */
.L_x_8649:
[----:B------:R-:W-:-:S04]  /*2500*/  I2FP.F32.U32 R0, R2 ;  /* 0x0000000200007245 */ /* 0x000fc80000201000 */
[----:B------:R-:W-:-:S05]  /*2510*/  F2FP.F16.F32.PACK_AB R0, RZ, R0 ;  /* 0x00000000ff00723e */ /* 0x000fca00000000ff */
[----:B------:R0:W-:Y:S01]  /*2520*/  STG.E.U16 desc[UR36][R16.64], R0 ;  /* 0x0000000010007986 */ /* 0x0001e2000c101524 */
[----:B------:R-:W-:Y:S05]  /*2530*/  BRA `(.L_x_8645) ;  /* 0x0000000800e07947 */ /* 0x000fea0003800000 */
.L_x_8648:
        /* <DEDUP_REMOVED lines=10> */
.L_x_8651:
[----:B------:R-:W-:-:S04]  /*25e0*/  I2FP.F32.U32 R2, R2 ;  /* 0x0000000200027245 */ /* 0x000fc80000201000 */
[----:B------:R-:W-:-:S04]  /*25f0*/  F2FP.F16.F32.PACK_AB R3, RZ, R2 ;  /* 0x00000002ff03723e */ /* 0x000fc800000000ff */
[----:B------:R-:W-:-:S05]  /*2600*/  PRMT R3, R3, 0x5410, RZ ;  /* 0x0000541003037816 */ /* 0x000fca00000000ff */
[----:B------:R0:W-:Y:S01]  /*2610*/  STG.E desc[UR36][R16.64], R3 ;  /* 0x0000000310007986 */ /* 0x0001e2000c101924 */
[----:B------:R-:W-:Y:S05]  /*2620*/  BRA `(.L_x_8645) ;  /* 0x0000000800a47947 */ /* 0x000fea0003800000 */
.L_x_8650:
[----:B------:R-:W0:Y:S02]  /*2630*/  I2F.F64.U32 R2, R2 ;  /* 0x0000000200027312 */ /* 0x000e240000201800 */
[----:B0-----:R0:W-:Y:S01]  /*2640*/  STG.E.64 desc[UR36][R16.64], R2 ;  /* 0x0000000210007986 */ /* 0x0011e2000c101b24 */
[----:B------:R-:W-:Y:S05]  /*2650*/  BRA `(.L_x_8645) ;  /* 0x0000000800987947 */ /* 0x000fea0003800000 */
.L_x_8640:
        /* <DEDUP_REMOVED lines=10> */
.L_x_8654:
[----:B------:R-:W0:Y:S01]  /*2700*/  I2F.F64.U32 R4, R2 ;  /* 0x0000000200047312 */ /* 0x000e220000201800 */
[----:B------:R-:W-:-:S05]  /*2710*/  CS2R R6, SRZ ;  /* 0x0000000000067805 */ /* 0x000fca000001ff00 */
[----:B0-----:R0:W-:Y:S01]  /*2720*/  STG.E.128 desc[UR36][R16.64], R4 ;  /* 0x0000000410007986 */ /* 0x0011e2000c101d24 */
[----:B------:R-:W-:Y:S05]  /*2730*/  BRA `(.L_x_8645) ;  /* 0x0000000800607947 */ /* 0x000fea0003800000 */
.L_x_8653:
        /* <DEDUP_REMOVED lines=21> */
.L_x_8658:
[----:B------:R-:W-:Y:S05]  /*2890*/  BSYNC B0 ;  /* 0x0000000000007941 */ /* 0x000fea0003800000 */
.L_x_8657:
[----:B------:R-:W-:-:S05]  /*28a0*/  LOP3.LUT R3, R0, R3, RZ, 0xfc, !PT ;  /* 0x0000000300037212 */ /* 0x000fca00078efcff */
[----:B------:R0:W-:Y:S01]  /*28b0*/  STG.E.U8 desc[UR36][R16.64], R3 ;  /* 0x0000000310007986 */ /* 0x0001e2000c101124 */
[----:B------:R-:W-:Y:S05]  /*28c0*/  BRA `(.L_x_8645) ;  /* 0x0000000400fc7947 */ /* 0x000fea0003800000 */
.L_x_8656:
        /* <DEDUP_REMOVED lines=13> */
.L_x_8660:
[----:B------:R-:W-:Y:S01]  /*29a0*/  IMAD.MOV.U32 R0, RZ, RZ, 0x7f ;  /* 0x0000007fff007424 */ /* 0x000fe200078e00ff */
[----:B------:R-:W-:-:S04]  /*29b0*/  ISETP.GT.U32.AND P0, PT, R2, 0x7f800000, PT ;  /* 0x7f8000000200780c */ /* 0x000fc80003f04070 */
[----:B------:R-:W-:-:S09]  /*29c0*/  SEL R0, R0, 0x7c, P0 ;  /* 0x0000007c00007807 */ /* 0x000fd20000000000 */
.L_x_8661:
[----:B------:R-:W-:Y:S05]  /*29d0*/  BSYNC B0 ;  /* 0x0000000000007941 */ /* 0x000fea0003800000 */
.L_x_8659:
[----:B------:R-:W-:-:S04]  /*29e0*/  LOP3.LUT R2, R3, 0x80000000, RZ, 0xc0, !PT ;  /* 0x8000000003027812 */ /* 0x000fc800078ec0ff */
[----:B------:R-:W-:-:S04]  /*29f0*/  SHF.R.U32.HI R3, RZ, 0x18, R2 ;  /* 0x00000018ff037819 */ /* 0x000fc80000011602 */
[----:B------:R-:W-:-:S05]  /*2a00*/  LOP3.LUT R3, R0, R3, RZ, 0xfc, !PT ;  /* 0x0000000300037212 */ /* 0x000fca00078efcff */
[----:B------:R0:W-:Y:S01]  /*2a10*/  STG.E.U8 desc[UR36][R16.64], R3 ;  /* 0x0000000310007986 */ /* 0x0001e2000c101124 */
[----:B------:R-:W-:Y:S05]  /*2a20*/  BRA `(.L_x_8645) ;  /* 0x0000000400a47947 */ /* 0x000fea0003800000 */
.L_x_8655:
[----:B------:R-:W-:-:S04]  /*2a30*/  I2FP.F32.U32 R0, R2 ;  /* 0x0000000200007245 */ /* 0x000fc80000201000 */
[----:B------:R-:W-:-:S05]  /*2a40*/  F2FP.BF16.F32.PACK_AB R0, RZ, R0 ;  /* 0x00000000ff00723e */ /* 0x000fca00000010ff */
[----:B------:R0:W-:Y:S01]  /*2a50*/  STG.E.U16 desc[UR36][R16.64], R0 ;  /* 0x0000000010007986 */ /* 0x0001e2000c101524 */
[----:B------:R-:W-:Y:S05]  /*2a60*/  BRA `(.L_x_8645) ;  /* 0x0000000400947947 */ /* 0x000fea0003800000 */
.L_x_8652:
        /* <DEDUP_REMOVED lines=10> */
.L_x_8664:
        /* <DEDUP_REMOVED lines=17> */
.L_x_8667:
[----:B------:R-:W-:-:S04]  /*2c20*/  LOP3.LUT R2, R3, 0x80000000, RZ, 0xc0, !PT ;  /* 0x8000000003027812 */ /* 0x000fc800078ec0ff */
[----:B------:R-:W-:-:S04]  /*2c30*/  SHF.R.U32.HI R3, RZ, 0x18, R2 ;  /* 0x00000018ff037819 */ /* 0x000fc80000011602 */
[----:B------:R-:W-:-:S04]  /*2c40*/  LOP3.LUT R0, R0, R3, RZ, 0xfc, !PT ;  /* 0x0000000300007212 */ /* 0x000fc800078efcff */
[----:B------:R-:W-:-:S07]  /*2c50*/  PRMT R8, R0, 0x7610, R8 ;  /* 0x0000761000087816 */ /* 0x000fce0000000008 */
.L_x_8666:
[----:B------:R-:W-:Y:S05]  /*2c60*/  BSYNC B0 ;  /* 0x0000000000007941 */ /* 0x000fea0003800000 */
.L_x_8665:
[----:B------:R0:W-:Y:S01]  /*2c70*/  STG.E.U8 desc[UR36][R16.64], R8 ;  /* 0x0000000810007986 */ /* 0x0001e2000c101124 */
[----:B------:R-:W-:Y:S05]  /*2c80*/  BRA `(.L_x_8645) ;  /* 0x00000004000c7947 */ /* 0x000fea0003800000 */
.L_x_8663:
        /* <DEDUP_REMOVED lines=17> */
.L_x_8670:
[----:B------:R-:W-:-:S04]  /*2da0*/  LOP3.LUT R2, R3, 0x80000000, RZ, 0xc0, !PT ;  /* 0x8000000003027812 */ /* 0x000fc800078ec0ff */
[----:B------:R-:W-:-:S04]  /*2db0*/  SHF.R.U32.HI R3, RZ, 0x18, R2 ;  /* 0x00000018ff037819 */ /* 0x000fc80000011602 */
[----:B------:R-:W-:-:S04]  /*2dc0*/  LOP3.LUT R0, R0, R3, RZ, 0xfc, !PT ;  /* 0x0000000300007212 */ /* 0x000fc800078efcff */
[----:B------:R-:W-:-:S07]  /*2dd0*/  PRMT R8, R0, 0x7610, R8 ;  /* 0x0000761000087816 */ /* 0x000fce0000000008 */
.L_x_8669:
[----:B------:R-:W-:Y:S05]  /*2de0*/  BSYNC B0 ;  /* 0x0000000000007941 */ /* 0x000fea0003800000 */
.L_x_8668:
[----:B------:R0:W-:Y:S01]  /*2df0*/  STG.E.U8 desc[UR36][R16.64], R8 ;  /* 0x0000000810007986 */ /* 0x0001e2000c101124 */
[----:B------:R-:W-:Y:S05]  /*2e00*/  BRA `(.L_x_8645) ;  /* 0x0000000000ac7947 */ /* 0x000fea0003800000 */
.L_x_8662:
        /* <DEDUP_REMOVED lines=22> */
.L_x_8644:
        /* <DEDUP_REMOVED lines=16> */
.L_x_8673:
[----:B------:R-:W-:Y:S05]  /*3070*/  BRA `(.L_x_8645) ;  /* 0x0000000000107947 */ /* 0x000fea0003800000 */
.L_x_8672:
[----:B------:R-:W-:-:S05]  /*3080*/  IMAD.MOV.U32 R3, RZ, RZ, RZ ;  /* 0x000000ffff037224 */ /* 0x000fca00078e00ff */
[----:B------:R0:W-:Y:S01]  /*3090*/  STG.E.64 desc[UR36][R16.64], R2 ;  /* 0x0000000210007986 */ /* 0x0001e2000c101b24 */
[----:B------:R-:W-:Y:S05]  /*30a0*/  BRA `(.L_x_8645) ;  /* 0x0000000000047947 */ /* 0x000fea0003800000 */
.L_x_8671:
[----:B------:R0:W-:Y:S02]  /*30b0*/  STG.E desc[UR36][R16.64], R2 ;  /* 0x0000000210007986 */ /* 0x0001e4000c101924 */
.L_x_8645:
[----:B------:R-:W-:-:S04]  /*30c0*/  IMAD R18, R23, 0x200, R18 ;  /* 0x0000020017127824 */ /* 0x000fc800078e0212 */
[----:B------:R-:W-:-:S07]  /*30d0*/  VIADD R19, R18, 0x80 ;  /* 0x0000008012137836 */ /* 0x000fce0000000000 */
.L_x_8605:
[----:B------:R-:W-:Y:S05]  /*30e0*/  BSYNC B6 ;  /* 0x0000000000067941 */ /* 0x000fea0003800000 */
.L_x_8604:
        /* <DEDUP_REMOVED lines=307> */
.L_x_8676:
        /* <DEDUP_REMOVED lines=21> */
.L_x_8680:
[----:B------:R0:W5:Y:S01]  /*4570*/  LDG.E.U8 R2, desc[UR36][R4.64] ;  /* 0x0000002404027981 */ /* 0x000162000c1e1100 */
[----:B------:R-:W-:Y:S01]  /*4580*/  IMAD.MOV.U32 R3, RZ, RZ, RZ ;  /* 0x000000ffff037224 */ /* 0x000fe200078e00ff */
[----:B------:R-:W-:Y:S06]  /*4590*/  BRA `(.L_x_8682) ;  /* 0x0000000c00487947 */ /* 0x000fec0003800000 */
.L_x_8679:
        /* <DEDUP_REMOVED lines=8> */
.L_x_8684:
[----:B------:R-:W2:Y:S02]  /*4620*/  LDG.E R2, desc[UR36][R4.64] ;  /* 0x0000002404027981 */ /* 0x000ea4000c1e1900 */
[----:B--2---:R-:W-:Y:S01]  /*4630*/  SHF.R.S32.HI R3, RZ, 0x1f, R2 ;  /* 0x0000001fff037819 */ /* 0x004fe20000011402 */
[----:B------:R-:W-:Y:S06]  /*4640*/  BRA `(.L_x_8682) ;  /* 0x0000000c001c7947 */ /* 0x000fec0003800000 */
.L_x_8683:
[----:B------:R-:W2:Y:S02]  /*4650*/  LDG.E.S16 R2, desc[UR36][R4.64] ;  /* 0x0000002404027981 */ /* 0x000ea4000c1e1700 */
[----:B--2---:R-:W-:Y:S01]  /*4660*/  SHF.R.S32.HI R3, RZ, 0x1f, R2 ;  /* 0x0000001fff037819 */ /* 0x004fe20000011402 */
[----:B------:R-:W-:Y:S06]  /*4670*/  BRA `(.L_x_8682) ;  /* 0x0000000c00107947 */ /* 0x000fec0003800000 */
.L_x_8678:
        /* <DEDUP_REMOVED lines=9> */
.L_x_8686:
[----:B------:R-:W2:Y:S02]  /*4710*/  LDG.E.U16 R4, desc[UR36][R4.64] ;  /* 0x0000002404047981 */ /* 0x000ea4000c1e1500 */
[----:B--2---:R-:W-:-:S06]  /*4720*/  HADD2.F32 R2, -RZ, R4.H0_H0 ;  /* 0x20000004ff027230 */ /* 0x004fcc0000004100 */
[----:B------:R-:W0:Y:S01]  /*4730*/  F2I.S64.TRUNC R2, R2 ;  /* 0x0000000200027311 */ /* 0x000e22000020d900 */
[----:B------:R-:W-:Y:S05]  /*4740*/  BRA `(.L_x_8682) ;  /* 0x0000000800dc7947 */ /* 0x000fea0003800000 */
.L_x_8685:
        /* <DEDUP_REMOVED lines=9> */
.L_x_8688:
[----:B------:R-:W2:Y:S02]  /*47e0*/  LDG.E.U16 R4, desc[UR36][R4.64] ;  /* 0x0000002404047981 */ /* 0x000ea4000c1e1500 */
[----:B--2---:R-:W-:-:S06]  /*47f0*/  HADD2.F32 R2, -RZ, R4.H0_H0 ;  /* 0x20000004ff027230 */ /* 0x004fcc0000004100 */
[----:B------:R-:W0:Y:S01]  /*4800*/  F2I.S64.TRUNC R2, R2 ;  /* 0x0000000200027311 */ /* 0x000e22000020d900 */
[----:B------:R-:W-:Y:S05]  /*4810*/  BRA `(.L_x_8682) ;  /* 0x0000000800a87947 */ /* 0x000fea0003800000 */
.L_x_8687:
[----:B------:R-:W2:Y:S02]  /*4820*/  LDG.E.64 R2, desc[UR36][R4.64] ;  /* 0x0000002404027981 */ /* 0x000ea4000c1e1b00 */
[----:B--2---:R-:W0:Y:S01]  /*4830*/  F2I.S64.F64.TRUNC R2, R2 ;  /* 0x0000000200027311 */ /* 0x004e22000030d900 */
[----:B------:R-:W-:Y:S05]  /*4840*/  BRA `(.L_x_8682) ;  /* 0x00000008009c7947 */ /* 0x000fea0003800000 */
.L_x_8677:
        /* <DEDUP_REMOVED lines=13> */
.L_x_8691:
[----:B------:R-:W2:Y:S02]  /*4920*/  LDG.E.64 R2, desc[UR36][R4.64] ;  /* 0x0000002404027981 */ /* 0x000ea4000c1e1b00 */
[----:B--2---:R-:W0:Y:S01]  /*4930*/  F2I.S64.F64.TRUNC R2, R2 ;  /* 0x0000000200027311 */ /* 0x004e22000030d900 */
[----:B------:R-:W-:Y:S05]  /*4940*/  BRA `(.L_x_8682) ;  /* 0x00000008005c7947 */ /* 0x000fea0003800000 */
.L_x_8690:
        /* <DEDUP_REMOVED lines=27> */
.L_x_8693:
        /* <DEDUP_REMOVED lines=14> */
.L_x_8692:
[----:B------:R-:W2:Y:S02]  /*4be0*/  LDG.E.U16 R2, desc[UR36][R4.64] ;  /* 0x0000002404027981 */ /* 0x000ea4000c1e1500 */
[----:B--2---:R-:W-:-:S06]  /*4bf0*/  IMAD.U32 R2, R2, 0x10000, RZ ;  /* 0x0001000002027824 */ /* 0x004fcc00078e00ff */
[----:B------:R-:W0:Y:S01]  /*4c00*/  F2I.S64.TRUNC R2, R2 ;  /* 0x0000000200027311 */ /* 0x000e22000020d900 */
[----:B------:R-:W-:Y:S05]  /*4c10*/  BRA `(.L_x_8682) ;  /* 0x0000000400a87947 */ /* 0x000fea0003800000 */
.L_x_8689:
        /* <DEDUP_REMOVED lines=11> */
.L_x_8696:
        /* <DEDUP_REMOVED lines=21> */
.L_x_8700:
[----:B------:R-:W-:Y:S05]  /*4e20*/  BSYNC B1 ;  /* 0x0000000000017941 */ /* 0x000fea0003800000 */
.L_x_8699:
[----:B------:R-:W-:Y:S01]  /*4e30*/  IMAD.SHL.U32 R2, R2, 0x100000, RZ ;  /* 0x0010000002027824 */ /* 0x000fe200078e00ff */
[----:B------:R-:W-:-:S04]  /*4e40*/  LEA R3, R0, 0x3b800000, 0x17 ;  /* 0x3b80000000037811 */ /* 0x000fc800078eb8ff */
[----:B------:R-:W-:-:S07]  /*4e50*/  LOP3.LUT R2, R3, R2, R4, 0xfe, !PT ;  /* 0x0000000203027212 */ /* 0x000fce00078efe04 */
.L_x_8698:
[----:B------:R-:W-:Y:S05]  /*4e60*/  BSYNC B0 ;  /* 0x0000000000007941 */ /* 0x000fea0003800000 */
.L_x_8697:
[----:B------:R-:W1:Y:S01]  /*4e70*/  F2I.S64.TRUNC R2, R2 ;  /* 0x0000000200027311 */ /* 0x000e62000020d900 */
[----:B------:R-:W-:Y:S05]  /*4e80*/  BRA `(.L_x_8682) ;  /* 0x00000004000c7947 */ /* 0x000fea0003800000 */
.L_x_8695:
        /* <DEDUP_REMOVED lines=21> */
.L_x_8704:
[----:B------:R-:W-:Y:S05]  /*4fe0*/  BSYNC B1 ;  /* 0x0000000000017941 */ /* 0x000fea0003800000 */
.L_x_8703:
[----:B------:R-:W-:Y:S01]  /*4ff0*/  IMAD.SHL.U32 R2, R2, 0x200000, RZ ;  /* 0x0020000002027824 */ /* 0x000fe200078e00ff */
[----:B------:R-:W-:-:S04]  /*5000*/  LEA R3, R0, 0x37800000, 0x17 ;  /* 0x3780000000037811 */ /* 0x000fc800078eb8ff */
[----:B------:R-:W-:-:S07]  /*5010*/  LOP3.LUT R2, R3, R2, R4, 0xfe, !PT ;  /* 0x0000000203027212 */ /* 0x000fce00078efe04 */
.L_x_8702:
[----:B------:R-:W-:Y:S05]  /*5020*/  BSYNC B0 ;  /* 0x0000000000007941 */ /* 0x000fea0003800000 */
.L_x_8701:
[----:B------:R-:W2:Y:S01]  /*5030*/  F2I.S64.TRUNC R2, R2 ;  /* 0x0000000200027311 */ /* 0x000ea2000020d900 */
[----:B------:R-:W-:Y:S05]  /*5040*/  BRA `(.L_x_8682) ;  /* 0x00000000009c7947 */ /* 0x000fea0003800000 */
.L_x_8694:
        /* <DEDUP_REMOVED lines=14> */
.L_x_8708:
[----:B------:R-:W-:Y:S05]  /*5130*/  BSYNC B0 ;  /* 0x0000000000007941 */ /* 0x000fea0003800000 */
.L_x_8707:
[----:B------:R-:W0:Y:S01]  /*5140*/  F2I.S64.TRUNC R2, R2 ;  /* 0x0000000200027311 */ /* 0x000e22000020d900 */
[----:B------:R-:W-:Y:S05]  /*5150*/  BRA `(.L_x_8682) ;  /* 0x0000000000587947 */ /* 0x000fea0003800000 */
.L_x_8681:
        /* <DEDUP_REMOVED lines=16> */
.L_x_8709:
[----:B------:R-:W-:Y:S01]  /*5260*/  CS2R R2, SRZ ;  /* 0x0000000000027805 */ /* 0x000fe2000001ff00 */
[----:B------:R-:W-:Y:S06]  /*5270*/  BRA `(.L_x_8682) ;  /* 0x0000000000107947 */ /* 0x000fec0003800000 */
.L_x_8706:
[----:B------:R4:W5:Y:S01]  /*5280*/  LDG.E.64 R2, desc[UR36][R4.64] ;  /* 0x0000002404027981 */ /* 0x000962000c1e1b00 */
[----:B------:R-:W-:Y:S05]  /*5290*/  BRA `(.L_x_8682) ;  /* 0x0000000000087947 */ /* 0x000fea0003800000 */
.L_x_8705:
[----:B------:R3:W5:Y:S01]  /*52a0*/  LDG.E R2, desc[UR36][R4.64] ;  /* 0x0000002404027981 */ /* 0x000762000c1e1900 */
[----:B------:R-:W-:-:S07]  /*52b0*/  IMAD.MOV.U32 R3, RZ, RZ, RZ ;  /* 0x000000ffff037224 */ /* 0x000fce00078e00ff */
.L_x_8682:
[----:B0--34-:R-:W0:Y:S01]  /*52c0*/  LDC.U8 R4, c[0x0][0x430] ;  /* 0x00010c00ff047b82 */ /* 0x019e220000000000 */
[----:B------:R-:W-:Y:S01]  /*52d0*/  ULDC.64 UR4, c[0x0][0x428] ;  /* 0x00010a0000047ab9 */ /* 0x000fe20000000a00 */
[----:B-12--5:R-:W-:Y:S02]  /*52e0*/  ISETP.NE.U32.AND P0, PT, R2, RZ, PT ;  /* 0x000000ff0200720c */ /* 0x026fe40003f05070 */
        /* <DEDUP_REMOVED lines=17> */
.L_x_8713:
[----:B------:R0:W-:Y:S01]  /*5400*/  STG.E.U8 desc[UR36][R16.64], R2 ;  /* 0x0000000210007986 */ /* 0x0001e2000c101124 */
[----:B------:R-:W-:Y:S05]  /*5410*/  BRA `(.L_x_8715) ;  /* 0x0000000c00487947 */ /* 0x000fea0003800000 */
.L_x_8712:
        /* <DEDUP_REMOVED lines=9> */
.L_x_8717:
[----:B------:R0:W-:Y:S01]  /*54b0*/  STG.E desc[UR36][R16.64], R2 ;  /* 0x0000000210007986 */ /* 0x0001e2000c101924 */
[----:B------:R-:W-:Y:S05]  /*54c0*/  BRA `(.L_x_8715) ;  /* 0x0000000c001c7947 */ /* 0x000fea0003800000 */
.L_x_8716:
[----:B------:R0:W-:Y:S01]  /*54d0*/  STG.E.U16 desc[UR36][R16.64], R2 ;  /* 0x0000000210007986 */ /* 0x0001e2000c101524 */
[----:B------:R-:W-:Y:S05]  /*54e0*/  BRA `(.L_x_8715) ;  /* 0x0000000c00147947 */ /* 0x000fea0003800000 */
.L_x_8711:
        /* <DEDUP_REMOVED lines=9> */
.L_x_8719:
[----:B------:R-:W-:-:S04]  /*5580*/  I2FP.F32.U32 R0, R2 ;  /* 0x0000000200007245 */ /* 0x000fc80000201000 */
[----:B------:R-:W-:-:S05]  /*5590*/  F2FP.F16.F32.PACK_AB R0, RZ, R0 ;  /* 0x00000000ff00723e */ /* 0x000fca00000000ff */
[----:B------:R0:W-:Y:S01]  /*55a0*/  STG.E.U16 desc[UR36][R16.64], R0 ;  /* 0x0000000010007986 */ /* 0x0001e2000c101524 */
[----:B------:R-:W-:Y:S05]  /*55b0*/  BRA `(.L_x_8715) ;  /* 0x0000000800e07947 */ /* 0x000fea0003800000 */
.L_x_8718:
        /* <DEDUP_REMOVED lines=10> */
.L_x_8721:
[----:B------:R-:W-:-:S04]  /*5660*/  I2FP.F32.U32 R2, R2 ;  /* 0x0000000200027245 */ /* 0x000fc80000201000 */
[----:B------:R-:W-:-:S04]  /*5670*/  F2FP.F16.F32.PACK_AB R3, RZ, R2 ;  /* 0x00000002ff03723e */ /* 0x000fc800000000ff */
[----:B------:R-:W-:-:S05]  /*5680*/  PRMT R3, R3, 0x5410, RZ ;  /* 0x0000541003037816 */ /* 0x000fca00000000ff */
[----:B------:R0:W-:Y:S01]  /*5690*/  STG.E desc[UR36][R16.64], R3 ;  /* 0x0000000310007986 */ /* 0x0001e2000c101924 */
[----:B------:R-:W-:Y:S05]  /*56a0*/  BRA `(.L_x_8715) ;  /* 0x0000000800a47947 */ /* 0x000fea0003800000 */
.L_x_8720:
[----:B------:R-:W0:Y:S02]  /*56b0*/  I2F.F64.U32 R2, R2 ;  /* 0x0000000200027312 */ /* 0x000e240000201800 */
[----:B0-----:R0:W-:Y:S01]  /*56c0*/  STG.E.64 desc[UR36][R16.64], R2 ;  /* 0x0000000210007986 */ /* 0x0011e2000c101b24 */
[----:B------:R-:W-:Y:S05]  /*56d0*/  BRA `(.L_x_8715) ;  /* 0x0000000800987947 */ /* 0x000fea0003800000 */
.L_x_8710:
        /* <DEDUP_REMOVED lines=10> */
.L_x_8724:
[----:B------:R-:W0:Y:S01]  /*5780*/  I2F.F64.U32 R4, R2 ;  /* 0x0000000200047312 */ /* 0x000e220000201800 */
[----:B------:R-:W-:-:S05]  /*5790*/  CS2R R6, SRZ ;  /* 0x0000000000067805 */ /* 0x000fca000001ff00 */
[----:B0-----:R0:W-:Y:S01]  /*57a0*/  STG.E.128 desc[UR36][R16.64], R4 ;  /* 0x0000000410007986 */ /* 0x0011e2000c101d24 */
[----:B------:R-:W-:Y:S05]  /*57b0*/  BRA `(.L_x_8715) ;  /* 0x0000000800607947 */ /* 0x000fea0003800000 */
.L_x_8723:
        /* <DEDUP_REMOVED lines=21> */
.L_x_8728:
[----:B------:R-:W-:Y:S05]  /*5910*/  BSYNC B0 ;  /* 0x0000000000007941 */ /* 0x000fea0003800000 */
.L_x_8727:
[----:B------:R-:W-:-:S05]  /*5920*/  LOP3.LUT R3, R0, R3, RZ, 0xfc, !PT ;  /* 0x0000000300037212 */ /* 0x000fca00078efcff */
[----:B------:R0:W-:Y:S01]  /*5930*/  STG.E.U8 desc[UR36][R16.64], R3 ;  /* 0x0000000310007986 */ /* 0x0001e2000c101124 */
[----:B------:R-:W-:Y:S05]  /*5940*/  BRA `(.L_x_8715) ;  /* 0x0000000400fc7947 */ /* 0x000fea0003800000 */
.L_x_8726:
        /* <DEDUP_REMOVED lines=13> */
.L_x_8730:
[----:B------:R-:W-:Y:S01]  /*5a20*/  IMAD.MOV.U32 R0, RZ, RZ, 0x7f ;  /* 0x0000007fff007424 */ /* 0x000fe200078e00ff */
[----:B------:R-:W-:-:S04]  /*5a30*/  ISETP.GT.U32.AND P0, PT, R2, 0x7f800000, PT ;  /* 0x7f8000000200780c */ /* 0x000fc80003f04070 */
[----:B------:R-:W-:-:S09]  /*5a40*/  SEL R0, R0, 0x7c, P0 ;  /* 0x0000007c00007807 */ /* 0x000fd20000000000 */
.L_x_8731:
[----:B------:R-:W-:Y:S05]  /*5a50*/  BSYNC B0 ;  /* 0x0000000000007941 */ /* 0x000fea0003800000 */
.L_x_8729:
[----:B------:R-:W-:-:S04]  /*5a60*/  LOP3.LUT R2, R3, 0x80000000, RZ, 0xc0, !PT ;  /* 0x8000000003027812 */ /* 0x000fc800078ec0ff */
[----:B------:R-:W-:-:S04]  /*5a70*/  SHF.R.U32.HI R3, RZ, 0x18, R2 ;  /* 0x00000018ff037819 */ /* 0x000fc80000011602 */
[----:B------:R-:W-:-:S05]  /*5a80*/  LOP3.LUT R3, R0, R3, RZ, 0xfc, !PT ;  /* 0x0000000300037212 */ /* 0x000fca00078efcff */
[----:B------:R0:W-:Y:S01]  /*5a90*/  STG.E.U8 desc[UR36][R16.64], R3 ;  /* 0x0000000310007986 */ /* 0x0001e2000c101124 */
[----:B------:R-:W-:Y:S05]  /*5aa0*/  BRA `(.L_x_8715) ;  /* 0x0000000400a47947 */ /* 0x000fea0003800000 */
.L_x_8725:
[----:B------:R-:W-:-:S04]  /*5ab0*/  I2FP.F32.U32 R0, R2 ;  /* 0x0000000200007245 */ /* 0x000fc80000201000 */
[----:B------:R-:W-:-:S05]  /*5ac0*/  F2FP.BF16.F32.PACK_AB R0, RZ, R0 ;  /* 0x00000000ff00723e */ /* 0x000fca00000010ff */
[----:B------:R0:W-:Y:S01]  /*5ad0*/  STG.E.U16 desc[UR36][R16.64], R0 ;  /* 0x0000000010007986 */ /* 0x0001e2000c101524 */
[----:B------:R-:W-:Y:S05]  /*5ae0*/  BRA `(.L_x_8715) ;  /* 0x0000000400947947 */ /* 0x000fea0003800000 */
.L_x_8722:
        /* <DEDUP_REMOVED lines=10> */
.L_x_8734:
        /* <DEDUP_REMOVED lines=17> */
.L_x_8737:
[----:B------:R-:W-:-:S04]  /*5ca0*/  LOP3.LUT R2, R3, 0x80000000, RZ, 0xc0, !PT ;  /* 0x8000000003027812 */ /* 0x000fc800078ec0ff */
[----:B------:R-:W-:-:S04]  /*5cb0*/  SHF.R.U32.HI R3, RZ, 0x18, R2 ;  /* 0x00000018ff037819 */ /* 0x000fc80000011602 */
[----:B------:R-:W-:-:S04]  /*5cc0*/  LOP3.LUT R0, R0, R3, RZ, 0xfc, !PT ;  /* 0x0000000300007212 */ /* 0x000fc800078efcff */
[----:B------:R-:W-:-:S07]  /*5cd0*/  PRMT R8, R0, 0x7610, R8 ;  /* 0x0000761000087816 */ /* 0x000fce0000000008 */
.L_x_8736:
[----:B------:R-:W-:Y:S05]  /*5ce0*/  BSYNC B0 ;  /* 0x0000000000007941 */ /* 0x000fea0003800000 */
.L_x_8735:
[----:B------:R3:W-:Y:S01]  /*5cf0*/  STG.E.U8 desc[UR36][R16.64], R8 ;  /* 0x0000000810007986 */ /* 0x0007e2000c101124 */
[----:B------:R-:W-:Y:S05]  /*5d00*/  BRA `(.L_x_8715) ;  /* 0x00000004000c7947 */ /* 0x000fea0003800000 */
.L_x_8733:
        /* <DEDUP_REMOVED lines=17> */
.L_x_8740:
[----:B------:R-:W-:-:S04]  /*5e20*/  LOP3.LUT R2, R3, 0x80000000, RZ, 0xc0, !PT ;  /* 0x8000000003027812 */ /* 0x000fc800078ec0ff */
[----:B------:R-:W-:-:S04]  /*5e30*/  SHF.R.U32.HI R3, RZ, 0x18, R2 ;  /* 0x00000018ff037819 */ /* 0x000fc80000011602 */
[----:B------:R-:W-:-:S04]  /*5e40*/  LOP3.LUT R0, R0, R3, RZ, 0xfc, !PT ;  /* 0x0000000300007212 */ /* 0x000fc800078efcff */
[----:B------:R-:W-:-:S07]  /*5e50*/  PRMT R8, R0, 0x7610, R8 ;  /* 0x0000761000087816 */ /* 0x000fce0000000008 */
.L_x_8739:
[----:B------:R-:W-:Y:S05]  /*5e60*/  BSYNC B0 ;  /* 0x0000000000007941 */ /* 0x000fea0003800000 */
.L_x_8738:
[----:B------:R0:W-:Y:S01]  /*5e70*/  STG.E.U8 desc[UR36][R16.64], R8 ;  /* 0x0000000810007986 */ /* 0x0001e2000c101124 */
[----:B------:R-:W-:Y:S05]  /*5e80*/  BRA `(.L_x_8715) ;  /* 0x0000000000ac7947 */ /* 0x000fea0003800000 */
.L_x_8732:
        /* <DEDUP_REMOVED lines=22> */
.L_x_8714:
        /* <DEDUP_REMOVED lines=16> */
.L_x_8743:
[----:B------:R-:W-:Y:S05]  /*60f0*/  BRA `(.L_x_8715) ;  /* 0x0000000000107947 */ /* 0x000fea0003800000 */
.L_x_8742:
[----:B------:R-:W-:-:S05]  /*6100*/  IMAD.MOV.U32 R3, RZ, RZ, RZ ;  /* 0x000000ffff037224 */ /* 0x000fca00078e00ff */
[----:B------:R2:W-:Y:S01]  /*6110*/  STG.E.64 desc[UR36][R16.64], R2 ;  /* 0x0000000210007986 */ /* 0x0005e2000c101b24 */
[----:B------:R-:W-:Y:S05]  /*6120*/  BRA `(.L_x_8715) ;  /* 0x0000000000047947 */ /* 0x000fea0003800000 */
.L_x_8741:
[----:B------:R0:W-:Y:S02]  /*6130*/  STG.E desc[UR36][R16.64], R2 ;  /* 0x0000000210007986 */ /* 0x0001e4000c101924 */
.L_x_8715:
[----:B------:R-:W-:-:S07]  /*6140*/  VIADD R19, R19, 0x80 ;  /* 0x0000008013137836 */ /* 0x000fce0000000000 */
.L_x_8675:
[----:B------:R-:W-:Y:S05]  /*6150*/  BSYNC B6 ;  /* 0x0000000000067941 */ /* 0x000fea0003800000 */
.L_x_8674:
        /* <DEDUP_REMOVED lines=307> */
.L_x_8746:
        /* <DEDUP_REMOVED lines=21> */
.L_x_8750:
[----:B------:R0:W5:Y:S01]  /*75e0*/  LDG.E.U8 R2, desc[UR36][R4.64] ;  /* 0x0000002404027981 */ /* 0x000162000c1e1100 */
[----:B------:R-:W-:Y:S01]  /*75f0*/  IMAD.MOV.U32 R3, RZ, RZ, RZ ;  /* 0x000000ffff037224 */ /* 0x000fe200078e00ff */
[----:B------:R-:W-:Y:S06]  /*7600*/  BRA `(.L_x_8752) ;  /* 0x0000000c00487947 */ /* 0x000fec0003800000 */
.L_x_8749:
        /* <DEDUP_REMOVED lines=8> */
.L_x_8754:
[----:B------:R-:W2:Y:S02]  /*7690*/  LDG.E R2, desc[UR36][R4.64] ;  /* 0x0000002404027981 */ /* 0x000ea4000c1e1900 */
[----:B--2---:R-:W-:Y:S01]  /*76a0*/  SHF.R.S32.HI R3, RZ, 0x1f, R2 ;  /* 0x0000001fff037819 */ /* 0x004fe20000011402 */
[----:B------:R-:W-:Y:S06]  /*76b0*/  BRA `(.L_x_8752) ;  /* 0x0000000c001c7947 */ /* 0x000fec0003800000 */
.L_x_8753:
[----:B------:R-:W2:Y:S02]  /*76c0*/  LDG.E.S16 R2, desc[UR36][R4.64] ;  /* 0x0000002404027981 */ /* 0x000ea4000c1e1700 */
[----:B--2---:R-:W-:Y:S01]  /*76d0*/  SHF.R.S32.HI R3, RZ, 0x1f, R2 ;  /* 0x0000001fff037819 */ /* 0x004fe20000011402 */
[----:B------:R-:W-:Y:S06]  /*76e0*/  BRA `(.L_x_8752) ;  /* 0x0000000c00107947 */ /* 0x000fec0003800000 */
.L_x_8748:
        /* <DEDUP_REMOVED lines=9> */
.L_x_8756:
[----:B------:R-:W2:Y:S02]  /*7780*/  LDG.E.U16 R4, desc[UR36][R4.64] ;  /* 0x0000002404047981 */ /* 0x000ea4000c1e1500 */
[----:B--2---:R-:W-:-:S06]  /*7790*/  HADD2.F32 R2, -RZ, R4.H0_H0 ;  /* 0x20000004ff027230 */ /* 0x004fcc0000004100 */
[----:B------:R-:W0:Y:S01]  /*77a0*/  F2I.S64.TRUNC R2, R2 ;  /* 0x0000000200027311 */ /* 0x000e22000020d900 */
[----:B------:R-:W-:Y:S05]  /*77b0*/  BRA `(.L_x_8752) ;  /* 0x0000000800dc7947 */ /* 0x000fea0003800000 */
.L_x_8755:
        /* <DEDUP_REMOVED lines=9> */
.L_x_8758:
[----:B------:R-:W2:Y:S02]  /*7850*/  LDG.E.U16 R4, desc[UR36][R4.64] ;  /* 0x0000002404047981 */ /* 0x000ea4000c1e1500 */
[----:B--2---:R-:W-:-:S06]  /*7860*/  HADD2.F32 R2, -RZ, R4.H0_H0 ;  /* 0x20000004ff027230 */ /* 0x004fcc0000004100 */
[----:B------:R-:W0:Y:S01]  /*7870*/  F2I.S64.TRUNC R2, R2 ;  /* 0x0000000200027311 */ /* 0x000e22000020d900 */
[----:B------:R-:W-:Y:S05]  /*7880*/  BRA `(.L_x_8752) ;  /* 0x0000000800a87947 */ /* 0x000fea0003800000 */
.L_x_8757:
[----:B------:R-:W2:Y:S02]  /*7890*/  LDG.E.64 R2, desc[UR36][R4.64] ;  /* 0x0000002404027981 */ /* 0x000ea4000c1e1b00 */
[----:B--2---:R-:W0:Y:S01]  /*78a0*/  F2I.S64.F64.TRUNC R2, R2 ;  /* 0x0000000200027311 */ /* 0x004e22000030d900 */
[----:B------:R-:W-:Y:S05]  /*78b0*/  BRA `(.L_x_8752) ;  /* 0x00000008009c7947 */ /* 0x000fea0003800000 */
.L_x_8747:
        /* <DEDUP_REMOVED lines=13> */
.L_x_8761:
[----:B------:R-:W2:Y:S02]  /*7990*/  LDG.E.64 R2, desc[UR36][R4.64] ;  /* 0x0000002404027981 */ /* 0x000ea4000c1e1b00 */
[----:B--2---:R-:W0:Y:S01]  /*79a0*/  F2I.S64.F64.TRUNC R2, R2 ;  /* 0x0000000200027311 */ /* 0x004e22000030d900 */
[----:B------:R-:W-:Y:S05]  /*79b0*/  BRA `(.L_x_8752) ;  /* 0x00000008005c7947 */ /* 0x000fea0003800000 */
.L_x_8760:
        /* <DEDUP_REMOVED lines=27> */
.L_x_8763:
        /* <DEDUP_REMOVED lines=14> */
.L_x_8762:
[----:B------:R-:W2:Y:S02]  /*7c50*/  LDG.E.U16 R2, desc[UR36][R4.64] ;  /* 0x0000002404027981 */ /* 0x000ea4000c1e1500 */
[----:B--2---:R-:W-:-:S06]  /*7c60*/  IMAD.U32 R2, R2, 0x10000, RZ ;  /* 0x0001000002027824 */ /* 0x004fcc00078e00ff */
[----:B------:R-:W0:Y:S01]  /*7c70*/  F2I.S64.TRUNC R2, R2 ;  /* 0x0000000200027311 */ /* 0x000e22000020d900 */
[----:B------:R-:W-:Y:S05]  /*7c80*/  BRA `(.L_x_8752) ;  /* 0x0000000400a87947 */ /* 0x000fea0003800000 */
.L_x_8759:
        /* <DEDUP_REMOVED lines=11> */
.L_x_8766:
        /* <DEDUP_REMOVED lines=21> */
.L_x_8770:
[----:B------:R-:W-:Y:S05]  /*7e90*/  BSYNC B1 ;  /* 0x0000000000017941 */ /* 0x000fea0003800000 */
.L_x_8769:
[----:B------:R-:W-:Y:S01]  /*7ea0*/  IMAD.SHL.U32 R2, R2, 0x100000, RZ ;  /* 0x0010000002027824 */ /* 0x000fe200078e00ff */
[----:B------:R-:W-:-:S04]  /*7eb0*/  LEA R3, R0, 0x3b800000, 0x17 ;  /* 0x3b80000000037811 */ /* 0x000fc800078eb8ff */
[----:B------:R-:W-:-:S07]  /*7ec0*/  LOP3.LUT R2, R3, R2, R4, 0xfe, !PT ;  /* 0x0000000203027212 */ /* 0x000fce00078efe04 */
.L_x_8768:
[----:B------:R-:W-:Y:S05]  /*7ed0*/  BSYNC B0 ;  /* 0x0000000000007941 */ /* 0x000fea0003800000 */
.L_x_8767:
[----:B------:R-:W1:Y:S01]  /*7ee0*/  F2I.S64.TRUNC R2, R2 ;  /* 0x0000000200027311 */ /* 0x000e62000020d900 */
[----:B------:R-:W-:Y:S05]  /*7ef0*/  BRA `(.L_x_8752) ;  /* 0x00000004000c7947 */ /* 0x000fea0003800000 */
.L_x_8765:
        /* <DEDUP_REMOVED lines=21> */
.L_x_8774:
[----:B------:R-:W-:Y:S05]  /*8050*/  BSYNC B1 ;  /* 0x0000000000017941 */ /* 0x000fea0003800000 */
.L_x_8773:
[----:B------:R-:W-:Y:S01]  /*8060*/  IMAD.SHL.U32 R2, R2, 0x200000, RZ ;  /* 0x0020000002027824 */ /* 0x000fe200078e00ff */
[----:B------:R-:W-:-:S04]  /*8070*/  LEA R3, R0, 0x37800000, 0x17 ;  /* 0x3780000000037811 */ /* 0x000fc800078eb8ff */
[----:B------:R-:W-:-:S07]  /*8080*/  LOP3.LUT R2, R3, R2, R4, 0xfe, !PT ;  /* 0x0000000203027212 */ /* 0x000fce00078efe04 */
.L_x_8772:
[----:B------:R-:W-:Y:S05]  /*8090*/  BSYNC B0 ;  /* 0x0000000000007941 */ /* 0x000fea0003800000 */
.L_x_8771:
[----:B------:R-:W2:Y:S01]  /*80a0*/  F2I.S64.TRUNC R2, R2 ;  /* 0x0000000200027311 */ /* 0x000ea2000020d900 */
[----:B------:R-:W-:Y:S05]  /*80b0*/  BRA `(.L_x_8752) ;  /* 0x00000000009c7947 */ /* 0x000fea0003800000 */
.L_x_8764:
        /* <DEDUP_REMOVED lines=14> */
.L_x_8778:
[----:B------:R-:W-:Y:S05]  /*81a0*/  BSYNC B0 ;  /* 0x0000000000007941 */ /* 0x000fea0003800000 */
.L_x_8777:
[----:B------:R-:W4:Y:S01]  /*81b0*/  F2I.S64.TRUNC R2, R2 ;  /* 0x0000000200027311 */ /* 0x000f22000020d900 */
[----:B------:R-:W-:Y:S05]  /*81c0*/  BRA `(.L_x_8752) ;  /* 0x0000000000587947 */ /* 0x000fea0003800000 */
.L_x_8751:
        /* <DEDUP_REMOVED lines=16> */
.L_x_8779:
[----:B------:R-:W-:Y:S01]  /*82d0*/  CS2R R2, SRZ ;  /* 0x0000000000027805 */ /* 0x000fe2000001ff00 */
[----:B------:R-:W-:Y:S06]  /*82e0*/  BRA `(.L_x_8752) ;  /* 0x0000000000107947 */ /* 0x000fec0003800000 */
.L_x_8776:
[----:B------:R3:W5:Y:S01]  /*82f0*/  LDG.E.64 R2, desc[UR36][R4.64] ;  /* 0x0000002404027981 */ /* 0x000762000c1e1b00 */
[----:B------:R-:W-:Y:S05]  /*8300*/  BRA `(.L_x_8752) ;  /* 0x0000000000087947 */ /* 0x000fea0003800000 */
.L_x_8775:
[----:B------:R0:W5:Y:S01]  /*8310*/  LDG.E R2, desc[UR36][R4.64] ;  /* 0x0000002404027981 */ /* 0x000162000c1e1900 */
[----:B------:R-:W-:-:S07]  /*8320*/  IMAD.MOV.U32 R3, RZ, RZ, RZ ;  /* 0x000000ffff037224 */ /* 0x000fce00078e00ff */
.L_x_8752:
        /* <DEDUP_REMOVED lines=20> */
.L_x_8783:
[----:B------:R3:W-:Y:S01]  /*8470*/  STG.E.U8 desc[UR36][R16.64], R2 ;  /* 0x0000000210007986 */ /* 0x0007e2000c101124 */
[----:B------:R-:W-:Y:S05]  /*8480*/  BRA `(.L_x_8785) ;  /* 0x0000000c00487947 */ /* 0x000fea0003800000 */
.L_x_8782:
        /* <DEDUP_REMOVED lines=9> */
.L_x_8787:
[----:B------:R2:W-:Y:S01]  /*8520*/  STG.E desc[UR36][R16.64], R2 ;  /* 0x0000000210007986 */ /* 0x0005e2000c101924 */
[----:B------:R-:W-:Y:S05]  /*8530*/  BRA `(.L_x_8785) ;  /* 0x0000000c001c7947 */ /* 0x000fea0003800000 */
.L_x_8786:
[----:B------:R0:W-:Y:S01]  /*8540*/  STG.E.U16 desc[UR36][R16.64], R2 ;  /* 0x0000000210007986 */ /* 0x0001e2000c101524 */
[----:B------:R-:W-:Y:S05]  /*8550*/  BRA `(.L_x_8785) ;  /* 0x0000000c00147947 */ /* 0x000fea0003800000 */
.L_x_8781:
        /* <DEDUP_REMOVED lines=9> */
.L_x_8789:
[----:B------:R-:W-:-:S04]  /*85f0*/  I2FP.F32.U32 R0, R2 ;  /* 0x0000000200007245 */ /* 0x000fc80000201000 */
[----:B------:R-:W-:-:S05]  /*8600*/  F2FP.F16.F32.PACK_AB R0, RZ, R0 ;  /* 0x00000000ff00723e */ /* 0x000fca00000000ff */
[----:B------:R0:W-:Y:S01]  /*8610*/  STG.E.U16 desc[UR36][R16.64], R0 ;  /* 0x0000000010007986 */ /* 0x0001e2000c101524 */
[----:B------:R-:W-:Y:S05]  /*8620*/  BRA `(.L_x_8785) ;  /* 0x0000000800e07947 */ /* 0x000fea0003800000 */
.L_x_8788:
        /* <DEDUP_REMOVED lines=10> */
.L_x_8791:
[----:B------:R-:W-:-:S04]  /*86d0*/  I2FP.F32.U32 R2, R2 ;  /* 0x0000000200027245 */ /* 0x000fc80000201000 */
[----:B------:R-:W-:-:S04]  /*86e0*/  F2FP.F16.F32.PACK_AB R3, RZ, R2 ;  /* 0x00000002ff03723e */ /* 0x000fc800000000ff */
[----:B------:R-:W-:-:S05]  /*86f0*/  PRMT R3, R3, 0x5410, RZ ;  /* 0x0000541003037816 */ /* 0x000fca00000000ff */
[----:B------:R0:W-:Y:S01]  /*8700*/  STG.E desc[UR36][R16.64], R3 ;  /* 0x0000000310007986 */ /* 0x0001e2000c101924 */
[----:B------:R-:W-:Y:S05]  /*8710*/  BRA `(.L_x_8785) ;  /* 0x0000000800a47947 */ /* 0x000fea0003800000 */
.L_x_8790:
[----:B------:R-:W0:Y:S02]  /*8720*/  I2F.F64.U32 R2, R2 ;  /* 0x0000000200027312 */ /* 0x000e240000201800 */
[----:B0-----:R0:W-:Y:S01]  /*8730*/  STG.E.64 desc[UR36][R16.64], R2 ;  /* 0x0000000210007986 */ /* 0x0011e2000c101b24 */
[----:B------:R-:W-:Y:S05]  /*8740*/  BRA `(.L_x_8785) ;  /* 0x0000000800987947 */ /* 0x000fea0003800000 */
.L_x_8780:
        /* <DEDUP_REMOVED lines=10> */
.L_x_8794:
[----:B------:R-:W0:Y:S01]  /*87f0*/  I2F.F64.U32 R4, R2 ;  /* 0x0000000200047312 */ /* 0x000e220000201800 */
[----:B------:R-:W-:-:S05]  /*8800*/  CS2R R6, SRZ ;  /* 0x0000000000067805 */ /* 0x000fca000001ff00 */
[----:B0-----:R0:W-:Y:S01]  /*8810*/  STG.E.128 desc[UR36][R16.64], R4 ;  /* 0x0000000410007986 */ /* 0x0011e2000c101d24 */
[----:B------:R-:W-:Y:S05]  /*8820*/  BRA `(.L_x_8785) ;  /* 0x0000000800607947 */ /* 0x000fea0003800000 */
.L_x_8793:
        /* <DEDUP_REMOVED lines=21> */
.L_x_8798:
[----:B------:R-:W-:Y:S05]  /*8980*/  BSYNC B0 ;  /* 0x0000000000007941 */ /* 0x000fea0003800000 */
.L_x_8797:
[----:B------:R-:W-:-:S05]  /*8990*/  LOP3.LUT R3, R0, R3, RZ, 0xfc, !PT ;  /* 0x0000000300037212 */ /* 0x000fca00078efcff */
[----:B------:R0:W-:Y:S01]  /*89a0*/  STG.E.U8 desc[UR36][R16.64], R3 ;  /* 0x0000000310007986 */ /* 0x0001e2000c101124 */
[----:B------:R-:W-:Y:S05]  /*89b0*/  BRA `(.L_x_8785) ;  /* 0x0000000400fc7947 */ /* 0x000fea0003800000 */
.L_x_8796:
        /* <DEDUP_REMOVED lines=13> */
.L_x_8800:
[----:B------:R-:W-:Y:S01]  /*8a90*/  IMAD.MOV.U32 R0, RZ, RZ, 0x7f ;  /* 0x0000007fff007424 */ /* 0x000fe200078e00ff */
[----:B------:R-:W-:-:S04]  /*8aa0*/  ISETP.GT.U32.AND P0, PT, R2, 0x7f800000, PT ;  /* 0x7f8000000200780c */ /* 0x000fc80003f04070 */
[----:B------:R-:W-:-:S09]  /*8ab0*/  SEL R0, R0, 0x7c, P0 ;  /* 0x0000007c00007807 */ /* 0x000fd20000000000 */
.L_x_8801:
[----:B------:R-:W-:Y:S05]  /*8ac0*/  BSYNC B0 ;  /* 0x0000000000007941 */ /* 0x000fea0003800000 */
.L_x_8799:
[----:B------:R-:W-:-:S04]  /*8ad0*/  LOP3.LUT R2, R3, 0x80000000, RZ, 0xc0, !PT ;  /* 0x8000000003027812 */ /* 0x000fc800078ec0ff */
[----:B------:R-:W-:-:S04]  /*8ae0*/  SHF.R.U32.HI R3, RZ, 0x18, R2 ;  /* 0x00000018ff037819 */ /* 0x000fc80000011602 */
[----:B------:R-:W-:-:S05]  /*8af0*/  LOP3.LUT R3, R0, R3, RZ, 0xfc, !PT ;  /* 0x0000000300037212 */ /* 0x000fca00078efcff */
[----:B------:R0:W-:Y:S01]  /*8b00*/  STG.E.U8 desc[UR36][R16.64], R3 ;  /* 0x0000000310007986 */ /* 0x0001e2000c101124 */
[----:B------:R-:W-:Y:S05]  /*8b10*/  BRA `(.L_x_8785) ;  /* 0x0000000400a47947 */ /* 0x000fea0003800000 */
.L_x_8795:
[----:B------:R-:W-:-:S04]  /*8b20*/  I2FP.F32.U32 R0, R2 ;  /* 0x0000000200007245 */ /* 0x000fc80000201000 */
[----:B------:R-:W-:-:S05]  /*8b30*/  F2FP.BF16.F32.PACK_AB R0, RZ, R0 ;  /* 0x00000000ff00723e */ /* 0x000fca00000010ff */
[----:B------:R0:W-:Y:S01]  /*8b40*/  STG.E.U16 desc[UR36][R16.64], R0 ;  /* 0x0000000010007986 */ /* 0x0001e2000c101524 */
[----:B------:R-:W-:Y:S05]  /*8b50*/  BRA `(.L_x_8785) ;  /* 0x0000000400947947 */ /* 0x000fea0003800000 */
.L_x_8792:
        /* <DEDUP_REMOVED lines=10> */
.L_x_8804:
        /* <DEDUP_REMOVED lines=17> */
.L_x_8807:
[----:B------:R-:W-:-:S04]  /*8d10*/  LOP3.LUT R2, R3, 0x80000000, RZ, 0xc0, !PT ;  /* 0x8000000003027812 */ /* 0x000fc800078ec0ff */
[----:B------:R-:W-:-:S04]  /*8d20*/  SHF.R.U32.HI R3, RZ, 0x18, R2 ;  /* 0x00000018ff037819 */ /* 0x000fc80000011602 */
[----:B------:R-:W-:-:S04]  /*8d30*/  LOP3.LUT R0, R0, R3, RZ, 0xfc, !PT ;  /* 0x0000000300007212 */ /* 0x000fc800078efcff */
[----:B------:R-:W-:-:S07]  /*8d40*/  PRMT R8, R0, 0x7610, R8 ;  /* 0x0000761000087816 */ /* 0x000fce0000000008 */
.L_x_8806:
[----:B------:R-:W-:Y:S05]  /*8d50*/  BSYNC B0 ;  /* 0x0000000000007941 */ /* 0x000fea0003800000 */
.L_x_8805:
[----:B------:R0:W-:Y:S01]  /*8d60*/  STG.E.U8 desc[UR36][R16.64], R8 ;  /* 0x0000000810007986 */ /* 0x0001e2000c101124 */
[----:B------:R-:W-:Y:S05]  /*8d70*/  BRA `(.L_x_8785) ;  /* 0x00000004000c7947 */ /* 0x000fea0003800000 */
.L_x_8803:
        /* <DEDUP_REMOVED lines=17> */
.L_x_8810:
[----:B------:R-:W-:-:S04]  /*8e90*/  LOP3.LUT R2, R3, 0x80000000, RZ, 0xc0, !PT ;  /* 0x8000000003027812 */ /* 0x000fc800078ec0ff */
[----:B------:R-:W-:-:S04]  /*8ea0*/  SHF.R.U32.HI R3, RZ, 0x18, R2 ;  /* 0x00000018ff037819 */ /* 0x000fc80000011602 */
[----:B------:R-:W-:-:S04]  /*8eb0*/  LOP3.LUT R0, R0, R3, RZ, 0xfc, !PT ;  /* 0x0000000300007212 */ /* 0x000fc800078efcff */
[----:B------:R-:W-:-:S07]  /*8ec0*/  PRMT R8, R0, 0x7610, R8 ;  /* 0x0000761000087816 */ /* 0x000fce0000000008 */
.L_x_8809:
[----:B------:R-:W-:Y:S05]  /*8ed0*/  BSYNC B0 ;  /* 0x0000000000007941 */ /* 0x000fea0003800000 */
.L_x_8808:
[----:B------:R0:W-:Y:S01]  /*8ee0*/  STG.E.U8 desc[UR36][R16.64], R8 ;  /* 0x0000000810007986 */ /* 0x0001e2000c101124 */
[----:B------:R-:W-:Y:S05]  /*8ef0*/  BRA `(.L_x_8785) ;  /* 0x0000000000ac7947 */ /* 0x000fea0003800000 */
.L_x_8802:
        /* <DEDUP_REMOVED lines=22> */
.L_x_8784:
        /* <DEDUP_REMOVED lines=16> */
.L_x_8813:
[----:B------:R-:W-:Y:S05]  /*9160*/  BRA `(.L_x_8785) ;  /* 0x0000000000107947 */ /* 0x000fea0003800000 */
.L_x_8812:
[----:B------:R-:W-:-:S05]  /*9170*/  IMAD.MOV.U32 R3, RZ, RZ, RZ ;  /* 0x000000ffff037224 */ /* 0x000fca00078e00ff */
[----:B------:R0:W-:Y:S01]  /*9180*/  STG.E.64 desc[UR36][R16.64], R2 ;  /* 0x0000000210007986 */ /* 0x0001e2000c101b24 */
[----:B------:R-:W-:Y:S05]  /*9190*/  BRA `(.L_x_8785) ;  /* 0x0000000000047947 */ /* 0x000fea0003800000 */
.L_x_8811:
[----:B------:R0:W-:Y:S02]  /*91a0*/  STG.E desc[UR36][R16.64], R2 ;  /* 0x0000000210007986 */ /* 0x0001e4000c101924 */
.L_x_8785:
[----:B------:R-:W-:-:S07]  /*91b0*/  VIADD R19, R19, 0x80 ;  /* 0x0000008013137836 */ /* 0x000fce0000000000 */
.L_x_8745:
[----:B------:R-:W-:Y:S05]  /*91c0*/  BSYNC B6 ;  /* 0x0000000000067941 */ /* 0x000fea0003800000 */
.L_x_8744:
        /* <DEDUP_REMOVED lines=306> */
.L_x_8814:
        /* <DEDUP_REMOVED lines=21> */
.L_x_8818:
[----:B------:R1:W5:Y:S01]  /*a640*/  LDG.E.U8 R2, desc[UR36][R4.64] ;  /* 0x0000002404027981 */ /* 0x000362000c1e1100 */
[----:B------:R-:W-:Y:S01]  /*a650*/  IMAD.MOV.U32 R3, RZ, RZ, RZ ;  /* 0x000000ffff037224 */ /* 0x000fe200078e00ff */
[----:B------:R-:W-:Y:S06]  /*a660*/  BRA `(.L_x_8820) ;  /* 0x0000000c00487947 */ /* 0x000fec0003800000 */
.L_x_8817:
        /* <DEDUP_REMOVED lines=8> */
.L_x_8822:
[----:B------:R-:W2:Y:S02]  /*a6f0*/  LDG.E R2, desc[UR36][R4.64] ;  /* 0x0000002404027981 */ /* 0x000ea4000c1e1900 */
[----:B--2---:R-:W-:Y:S01]  /*a700*/  SHF.R.S32.HI R3, RZ, 0x1f, R2 ;  /* 0x0000001fff037819 */ /* 0x004fe20000011402 */
[----:B------:R-:W-:Y:S06]  /*a710*/  BRA `(.L_x_8820) ;  /* 0x0000000c001c7947 */ /* 0x000fec0003800000 */
.L_x_8821:
[----:B------:R-:W2:Y:S02]  /*a720*/  LDG.E.S16 R2, desc[UR36][R4.64] ;  /* 0x0000002404027981 */ /* 0x000ea4000c1e1700 */
[----:B--2---:R-:W-:Y:S01]  /*a730*/  SHF.R.S32.HI R3, RZ, 0x1f, R2 ;  /* 0x0000001fff037819 */ /* 0x004fe20000011402 */
[----:B------:R-:W-:Y:S06]  /*a740*/  BRA `(.L_x_8820) ;  /* 0x0000000c00107947 */ /* 0x000fec0003800000 */
.L_x_8816:
        /* <DEDUP_REMOVED lines=9> */
.L_x_8824:
[----:B------:R-:W2:Y:S02]  /*a7e0*/  LDG.E.U16 R4, desc[UR36][R4.64] ;  /* 0x0000002404047981 */ /* 0x000ea4000c1e1500 */
[----:B--2---:R-:W-:-:S06]  /*a7f0*/  HADD2.F32 R2, -RZ, R4.H0_H0 ;  /* 0x20000004ff027230 */ /* 0x004fcc0000004100 */
[----:B------:R-:W0:Y:S01]  /*a800*/  F2I.S64.TRUNC R2, R2 ;  /* 0x0000000200027311 */ /* 0x000e22000020d900 */
[----:B------:R-:W-:Y:S05]  /*a810*/  BRA `(.L_x_8820) ;  /* 0x0000000800dc7947 */ /* 0x000fea0003800000 */
.L_x_8823:
[----:B------:R-:W-:-:S13]  /*a820*/  ISETP.NE.AND P0, PT, R2, 0x7, PT ;  /* 0x000000070200780c */ /* 0x000fda0003f05270 */
[----:B------:R-:W-:Y:S05]  /*a830*/  @!P0 BRA `(.L_x_8825) ;  /* 0x00000000002c8947 */ /* 0x000fea0003800000 */
[----:B------:R-:W-:-:S13]  /*a840*/  ISETP.NE.AND P0, PT, R2, 0x8, PT ;  /* 0x000000080200780c */ /* 0x000fda0003f05270 */
[----:B------:R-:W-:Y:S05]  /*a850*/  @!P0 BRA `(.L_x_8826) ;  /* 0x0000000000148947 */ /* 0x000fea0003800000 */
[----:B------:R-:W-:-:S13]  /*a860*/  ISETP.NE.AND P0, PT, R2, 0x9, PT ;  /* 0x000000090200780c */ /* 0x000fda0003f05270 */
[----:B------:R-:W-:Y:S05]  /*a870*/  @P0 BRA `(.L_x_8819) ;  /* 0x00000008006c0947 */ /* 0x000fea0003800000 */
[----:B------:R-:W2:Y:S02]  /*a880*/  LDG.E R2, desc[UR36][R4.64] ;  /* 0x0000002404027981 */ /* 0x000ea4000c1e1900 */
[----:B--2---:R-:W3:Y:S01]  /*a890*/  F2I.S64.TRUNC R2, R2 ;  /* 0x0000000200027311 */ /* 0x004ee2000020d900 */
[----:B------:R-:W-:Y:S05]  /*a8a0*/  BRA `(.L_x_8820) ;  /* 0x0000000800b87947 */ /* 0x000fea0003800000 */
.L_x_8826:
[----:B------:R-:W2:Y:S02]  /*a8b0*/  LDG.E.U16 R4, desc[UR36][R4.64] ;  /* 0x0000002404047981 */ /* 0x000ea4000c1e1500 */
[----:B--2---:R-:W-:-:S06]  /*a8c0*/  HADD2.F32 R2, -RZ, R4.H0_H0 ;  /* 0x20000004ff027230 */ /* 0x004fcc0000004100 */
[----:B------:R-:W4:Y:S01]  /*a8d0*/  F2I.S64.TRUNC R2, R2 ;  /* 0x0000000200027311 */ /* 0x000f22000020d900 */
[----:B------:R-:W-:Y:S05]  /*a8e0*/  BRA `(.L_x_8820) ;  /* 0x0000000800a87947 */ /* 0x000fea0003800000 */
.L_x_8825:
[----:B------:R-:W2:Y:S02]  /*a8f0*/  LDG.E.64 R2, desc[UR36][R4.64] ;  /* 0x0000002404027981 */ /* 0x000ea4000c1e1b00 */
[----:B--2---:R-:W2:Y:S01]  /*a900*/  F2I.S64.F64.TRUNC R2, R2 ;  /* 0x0000000200027311 */ /* 0x004ea2000030d900 */
[----:B------:R-:W-:Y:S05]  /*a910*/  BRA `(.L_x_8820) ;  /* 0x00000008009c7947 */ /* 0x000fea0003800000 */
.L_x_8815:
        /* <DEDUP_REMOVED lines=13> */
.L_x_8829:
[----:B------:R-:W2:Y:S02]  /*a9f0*/  LDG.E.64 R2, desc[UR36][R4.64] ;  /* 0x0000002404027981 */ /* 0x000ea4000c1e1b00 */
[----:B--2---:R-:W0:Y:S01]  /*aa00*/  F2I.S64.F64.TRUNC R2, R2 ;  /* 0x0000000200027311 */ /* 0x004e22000030d900 */
[----:B------:R-:W-:Y:S05]  /*aa10*/  BRA `(.L_x_8820) ;  /* 0x00000008005c7947 */ /* 0x000fea0003800000 */
.L_x_8828:
        /* <DEDUP_REMOVED lines=27> */
.L_x_8831:
        /* <DEDUP_REMOVED lines=14> */
.L_x_8830:
[----:B------:R-:W2:Y:S02]  /*acb0*/  LDG.E.U16 R2, desc[UR36][R4.64] ;  /* 0x0000002404027981 */ /* 0x000ea4000c1e1500 */
[----:B--2---:R-:W-:-:S06]  /*acc0*/  IMAD.U32 R2, R2, 0x10000, RZ ;  /* 0x0001000002027824 */ /* 0x004fcc00078e00ff */
[----:B------:R-:W0:Y:S01]  /*acd0*/  F2I.S64.TRUNC R2, R2 ;  /* 0x0000000200027311 */ /* 0x000e22000020d900 */
[----:B------:R-:W-:Y:S05]  /*ace0*/  BRA `(.L_x_8820) ;  /* 0x0000000400a87947 */ /* 0x000fea0003800000 */
.L_x_8827:
        /* <DEDUP_REMOVED lines=11> */
.L_x_8834:
        /* <DEDUP_REMOVED lines=21> */
.L_x_8838:
[----:B------:R-:W-:Y:S05]  /*aef0*/  BSYNC B1 ;  /* 0x0000000000017941 */ /* 0x000fea0003800000 */
.L_x_8837:
[----:B------:R-:W-:Y:S01]  /*af00*/  IMAD.SHL.U32 R2, R2, 0x100000, RZ ;  /* 0x0010000002027824 */ /* 0x000fe200078e00ff */
[----:B------:R-:W-:-:S04]  /*af10*/  LEA R3, R0, 0x3b800000, 0x17 ;  /* 0x3b80000000037811 */ /* 0x000fc800078eb8ff */
[----:B------:R-:W-:-:S07]  /*af20*/  LOP3.LUT R2, R3, R2, R4, 0xfe, !PT ;  /* 0x0000000203027212 */ /* 0x000fce00078efe04 */
.L_x_8836:
[----:B------:R-:W-:Y:S05]  /*af30*/  BSYNC B0 ;  /* 0x0000000000007941 */ /* 0x000fea0003800000 */
.L_x_8835:
[----:B------:R-:W0:Y:S01]  /*af40*/  F2I.S64.TRUNC R2, R2 ;  /* 0x0000000200027311 */ /* 0x000e22000020d900 */
[----:B------:R-:W-:Y:S05]  /*af50*/  BRA `(.L_x_8820) ;  /* 0x00000004000c7947 */ /* 0x000fea0003800000 */
.L_x_8833:
        /* <DEDUP_REMOVED lines=21> */
.L_x_8842:
[----:B------:R-:W-:Y:S05]  /*b0b0*/  BSYNC B1 ;  /* 0x0000000000017941 */ /* 0x000fea0003800000 */
.L_x_8841:
[----:B------:R-:W-:Y:S01]  /*b0c0*/  IMAD.SHL.U32 R2, R2, 0x200000, RZ ;  /* 0x0020000002027824 */ /* 0x000fe200078e00ff */
[----:B------:R-:W-:-:S04]  /*b0d0*/  LEA R3, R0, 0x37800000, 0x17 ;  /* 0x3780000000037811 */ /* 0x000fc800078eb8ff */
[----:B------:R-:W-:-:S07]  /*b0e0*/  LOP3.LUT R2, R3, R2, R4, 0xfe, !PT ;  /* 0x0000000203027212 */ /* 0x000fce00078efe04 */
.L_x_8840:
[----:B------:R-:W-:Y:S05]  /*b0f0*/  BSYNC B0 ;  /* 0x0000000000007941 */ /* 0x000fea0003800000 */
.L_x_8839:
[----:B------:R-:W0:Y:S01]  /*b100*/  F2I.S64.TRUNC R2, R2 ;  /* 0x0000000200027311 */ /* 0x000e22000020d900 */
[----:B------:R-:W-:Y:S05]  /*b110*/  BRA `(.L_x_8820) ;  /* 0x00000000009c7947 */ /* 0x000fea0003800000 */
.L_x_8832:
        /* <DEDUP_REMOVED lines=14> */
.L_x_8846:
[----:B------:R-:W-:Y:S05]  /*b200*/  BSYNC B0 ;  /* 0x0000000000007941 */ /* 0x000fea0003800000 */
.L_x_8845:
[----:B------:R-:W0:Y:S01]  /*b210*/  F2I.S64.TRUNC R2, R2 ;  /* 0x0000000200027311 */ /* 0x000e22000020d900 */
[----:B------:R-:W-:Y:S05]  /*b220*/  BRA `(.L_x_8820) ;  /* 0x0000000000587947 */ /* 0x000fea0003800000 */
.L_x_8819:
        /* <DEDUP_REMOVED lines=16> */
.L_x_8847:
[----:B------:R-:W-:Y:S01]  /*b330*/  CS2R R2, SRZ ;  /* 0x0000000000027805 */ /* 0x000fe2000001ff00 */
[----:B------:R-:W-:Y:S06]  /*b340*/  BRA `(.L_x_8820) ;  /* 0x0000000000107947 */ /* 0x000fec0003800000 */
.L_x_8844:
[----:B------:R0:W5:Y:S01]  /*b350*/  LDG.E.64 R2, desc[UR36][R4.64] ;  /* 0x0000002404027981 */ /* 0x000162000c1e1b00 */
[----:B------:R-:W-:Y:S05]  /*b360*/  BRA `(.L_x_8820) ;  /* 0x0000000000087947 */ /* 0x000fea0003800000 */
.L_x_8843:
[----:B------:R0:W5:Y:S01]  /*b370*/  LDG.E R2, desc[UR36][R4.64] ;  /* 0x0000002404027981 */ /* 0x000162000c1e1900 */
[----:B------:R-:W-:-:S07]  /*b380*/  IMAD.MOV.U32 R3, RZ, RZ, RZ ;  /* 0x000000ffff037224 */ /* 0x000fce00078e00ff */
.L_x_8820:
[----:B01----:R-:W0:Y:S01]  /*b390*/  LDC.U8 R4, c[0x0][0x430] ;  /* 0x00010c00ff047b82 */ /* 0x003e220000000000 */
[----:B------:R-:W-:Y:S01]  /*b3a0*/  ULDC.64 UR4, c[0x0][0x428] ;  /* 0x00010a0000047ab9 */ /* 0x000fe20000000a00 */
[----:B--2345:R-:W-:Y:S02]  /*b3b0*/  ISETP.NE.U32.AND P0, PT, R2, RZ, PT ;  /* 0x000000ff0200720c */ /* 0x03cfe40003f05070 */
        /* <DEDUP_REMOVED lines=17> */
.L_x_8851:
[----:B------:R-:W-:Y:S01]  /*b4d0*/  STG.E.U8 desc[UR36][R16.64], R2 ;  /* 0x0000000210007986 */ /* 0x000fe2000c101124 */
[----:B------:R-:W-:Y:S05]  /*b4e0*/  EXIT ;  /* 0x000000000000794d */ /* 0x000fea0003800000 */
.L_x_8850:
        /* <DEDUP_REMOVED lines=9> */
.L_x_8854:
[----:B------:R-:W-:Y:S01]  /*b580*/  STG.E desc[UR36][R16.64], R2 ;  /* 0x0000000210007986 */ /* 0x000fe2000c101924 */
[----:B------:R-:W-:Y:S05]  /*b590*/  EXIT ;  /* 0x000000000000794d */ /* 0x000fea0003800000 */
.L_x_8853:
[----:B------:R-:W-:Y:S01]  /*b5a0*/  STG.E.U16 desc[UR36][R16.64], R2 ;  /* 0x0000000210007986 */ /* 0x000fe2000c101524 */
[----:B------:R-:W-:Y:S05]  /*b5b0*/  EXIT ;  /* 0x000000000000794d */ /* 0x000fea0003800000 */
.L_x_8849:
        /* <DEDUP_REMOVED lines=9> */
.L_x_8856:
[----:B------:R-:W-:-:S04]  /*b650*/  I2FP.F32.U32 R0, R2 ;  /* 0x0000000200007245 */ /* 0x000fc80000201000 */
[----:B------:R-:W-:-:S05]  /*b660*/  F2FP.F16.F32.PACK_AB R0, RZ, R0 ;  /* 0x00000000ff00723e */ /* 0x000fca00000000ff */
[----:B------:R-:W-:Y:S01]  /*b670*/  STG.E.U16 desc[UR36][R16.64], R0 ;  /* 0x0000000010007986 */ /* 0x000fe2000c101524 */
[----:B------:R-:W-:Y:S05]  /*b680*/  EXIT ;  /* 0x000000000000794d */ /* 0x000fea0003800000 */
.L_x_8855:
        /* <DEDUP_REMOVED lines=10> */
.L_x_8858:
[----:B------:R-:W-:-:S04]  /*b730*/  I2FP.F32.U32 R2, R2 ;  /* 0x0000000200027245 */ /* 0x000fc80000201000 */
[----:B------:R-:W-:-:S04]  /*b740*/  F2FP.F16.F32.PACK_AB R3, RZ, R2 ;  /* 0x00000002ff03723e */ /* 0x000fc800000000ff */
[----:B------:R-:W-:-:S05]  /*b750*/  PRMT R3, R3, 0x5410, RZ ;  /* 0x0000541003037816 */ /* 0x000fca00000000ff */
[----:B------:R-:W-:Y:S01]  /*b760*/  STG.E desc[UR36][R16.64], R3 ;  /* 0x0000000310007986 */ /* 0x000fe2000c101924 */
[----:B------:R-:W-:Y:S05]  /*b770*/  EXIT ;  /* 0x000000000000794d */ /* 0x000fea0003800000 */
.L_x_8857:
[----:B------:R-:W0:Y:S02]  /*b780*/  I2F.F64.U32 R2, R2 ;  /* 0x0000000200027312 */ /* 0x000e240000201800 */
[----:B0-----:R-:W-:Y:S01]  /*b790*/  STG.E.64 desc[UR36][R16.64], R2 ;  /* 0x0000000210007986 */ /* 0x001fe2000c101b24 */
[----:B------:R-:W-:Y:S05]  /*b7a0*/  EXIT ;  /* 0x000000000000794d */ /* 0x000fea0003800000 */
.L_x_8848:
        /* <DEDUP_REMOVED lines=10> */
.L_x_8861:
[----:B------:R-:W0:Y:S01]  /*b850*/  I2F.F64.U32 R4, R2 ;  /* 0x0000000200047312 */ /* 0x000e220000201800 */
[----:B------:R-:W-:-:S05]  /*b860*/  CS2R R6, SRZ ;  /* 0x0000000000067805 */ /* 0x000fca000001ff00 */
[----:B0-----:R-:W-:Y:S01]  /*b870*/  STG.E.128 desc[UR36][R16.64], R4 ;  /* 0x0000000410007986 */ /* 0x001fe2000c101d24 */
[----:B------:R-:W-:Y:S05]  /*b880*/  EXIT ;  /* 0x000000000000794d */ /* 0x000fea0003800000 */
.L_x_8860:
        /* <DEDUP_REMOVED lines=21> */
.L_x_8865:
[----:B------:R-:W-:Y:S05]  /*b9e0*/  BSYNC B0 ;  /* 0x0000000000007941 */ /* 0x000fea0003800000 */
.L_x_8864:
[----:B------:R-:W-:-:S05]  /*b9f0*/  LOP3.LUT R3, R0, R3, RZ, 0xfc, !PT ;  /* 0x0000000300037212 */ /* 0x000fca00078efcff */
[----:B------:R-:W-:Y:S01]  /*ba00*/  STG.E.U8 desc[UR36][R16.64], R3 ;  /* 0x0000000310007986 */ /* 0x000fe2000c101124 */
[----:B------:R-:W-:Y:S05]  /*ba10*/  EXIT ;  /* 0x000000000000794d */ /* 0x000fea0003800000 */
.L_x_8863:
        /* <DEDUP_REMOVED lines=13> */
.L_x_8867:
[----:B------:R-:W-:Y:S01]  /*baf0*/  IMAD.MOV.U32 R0, RZ, RZ, 0x7f ;  /* 0x0000007fff007424 */ /* 0x000fe200078e00ff */
[----:B------:R-:W-:-:S04]  /*bb00*/  ISETP.GT.U32.AND P0, PT, R2, 0x7f800000, PT ;  /* 0x7f8000000200780c */ /* 0x000fc80003f04070 */
[----:B------:R-:W-:-:S09]  /*bb10*/  SEL R0, R0, 0x7c, P0 ;  /* 0x0000007c00007807 */ /* 0x000fd20000000000 */
.L_x_8868:
[----:B------:R-:W-:Y:S05]  /*bb20*/  BSYNC B0 ;  /* 0x0000000000007941 */ /* 0x000fea0003800000 */
.L_x_8866:
[----:B------:R-:W-:-:S04]  /*bb30*/  LOP3.LUT R2, R3, 0x80000000, RZ, 0xc0, !PT ;  /* 0x8000000003027812 */ /* 0x000fc800078ec0ff */
[----:B------:R-:W-:-:S04]  /*bb40*/  SHF.R.U32.HI R3, RZ, 0x18, R2 ;  /* 0x00000018ff037819 */ /* 0x000fc80000011602 */
[----:B------:R-:W-:-:S05]  /*bb50*/  LOP3.LUT R3, R0, R3, RZ, 0xfc, !PT ;  /* 0x0000000300037212 */ /* 0x000fca00078efcff */
[----:B------:R-:W-:Y:S01]  /*bb60*/  STG.E.U8 desc[UR36][R16.64], R3 ;  /* 0x0000000310007986 */ /* 0x000fe2000c101124 */
[----:B------:R-:W-:Y:S05]  /*bb70*/  EXIT ;  /* 0x000000000000794d */ /* 0x000fea0003800000 */
.L_x_8862:
[----:B------:R-:W-:-:S04]  /*bb80*/  I2FP.F32.U32 R0, R2 ;  /* 0x0000000200007245 */ /* 0x000fc80000201000 */
[----:B------:R-:W-:-:S05]  /*bb90*/  F2FP.BF16.F32.PACK_AB R0, RZ, R0 ;  /* 0x00000000ff00723e */ /* 0x000fca00000010ff */
[----:B------:R-:W-:Y:S01]  /*bba0*/  STG.E.U16 desc[UR36][R16.64], R0 ;  /* 0x0000000010007986 */ /* 0x000fe2000c101524 */
[----:B------:R-:W-:Y:S05]  /*bbb0*/  EXIT ;  /* 0x000000000000794d */ /* 0x000fea0003800000 */
.L_x_8859:
        /* <DEDUP_REMOVED lines=10> */
.L_x_8871:
        /* <DEDUP_REMOVED lines=17> */
.L_x_8874:
[----:B------:R-:W-:-:S04]  /*bd70*/  LOP3.LUT R2, R3, 0x80000000, RZ, 0xc0, !PT ;  /* 0x8000000003027812 */ /* 0x000fc800078ec0ff */
[----:B------:R-:W-:-:S04]  /*bd80*/  SHF.R.U32.HI R3, RZ, 0x18, R2 ;  /* 0x00000018ff037819 */ /* 0x000fc80000011602 */
[----:B------:R-:W-:-:S04]  /*bd90*/  LOP3.LUT R0, R0, R3, RZ, 0xfc, !PT ;  /* 0x0000000300007212 */ /* 0x000fc800078efcff */
[----:B------:R-:W-:-:S07]  /*bda0*/  PRMT R8, R0, 0x7610, R8 ;  /* 0x0000761000087816 */ /* 0x000fce0000000008 */
.L_x_8873:
[----:B------:R-:W-:Y:S05]  /*bdb0*/  BSYNC B0 ;  /* 0x0000000000007941 */ /* 0x000fea0003800000 */
.L_x_8872:
[----:B------:R-:W-:Y:S01]  /*bdc0*/  STG.E.U8 desc[UR36][R16.64], R8 ;  /* 0x0000000810007986 */ /* 0x000fe2000c101124 */
[----:B------:R-:W-:Y:S05]  /*bdd0*/  EXIT ;  /* 0x000000000000794d */ /* 0x000fea0003800000 */
.L_x_8870:
        /* <DEDUP_REMOVED lines=17> */
.L_x_8877:
[----:B------:R-:W-:-:S04]  /*bef0*/  LOP3.LUT R2, R3, 0x80000000, RZ, 0xc0, !PT ;  /* 0x8000000003027812 */ /* 0x000fc800078ec0ff */
[----:B------:R-:W-:-:S04]  /*bf00*/  SHF.R.U32.HI R3, RZ, 0x18, R2 ;  /* 0x00000018ff037819 */ /* 0x000fc80000011602 */
[----:B------:R-:W-:-:S04]  /*bf10*/  LOP3.LUT R0, R0, R3, RZ, 0xfc, !PT ;  /* 0x0000000300007212 */ /* 0x000fc800078efcff */
[----:B------:R-:W-:-:S07]  /*bf20*/  PRMT R8, R0, 0x7610, R8 ;  /* 0x0000761000087816 */ /* 0x000fce0000000008 */
.L_x_8876:
[----:B------:R-:W-:Y:S05]  /*bf30*/  BSYNC B0 ;  /* 0x0000000000007941 */ /* 0x000fea0003800000 */
.L_x_8875:
[----:B------:R-:W-:Y:S01]  /*bf40*/  STG.E.U8 desc[UR36][R16.64], R8 ;  /* 0x0000000810007986 */ /* 0x000fe2000c101124 */
[----:B------:R-:W-:Y:S05]  /*bf50*/  EXIT ;  /* 0x000000000000794d */ /* 0x000fea0003800000 */
.L_x_8869:
        /* <DEDUP_REMOVED lines=22> */
.L_x_8852:
        /* <DEDUP_REMOVED lines=16> */
.L_x_8880:
[----:B------:R-:W-:Y:S05]  /*c1c0*/  EXIT ;  /* 0x000000000000794d */ /* 0x000fea0003800000 */
.L_x_8879:
[----:B------:R-:W-:-:S05]  /*c1d0*/  IMAD.MOV.U32 R3, RZ, RZ, RZ ;  /* 0x000000ffff037224 */ /* 0x000fca00078e00ff */
[----:B------:R-:W-:Y:S01]  /*c1e0*/  STG.E.64 desc[UR36][R16.64], R2 ;  /* 0x0000000210007986 */ /* 0x000fe2000c101b24 */
[----:B------:R-:W-:Y:S05]  /*c1f0*/  EXIT ;  /* 0x000000000000794d */ /* 0x000fea0003800000 */
.L_x_8878:
[----:B------:R-:W-:Y:S01]  /*c200*/  STG.E desc[UR36][R16.64], R2 ;  /* 0x0000000210007986 */ /* 0x000fe2000c101924 */
[----:B------:R-:W-:Y:S05]  /*c210*/  EXIT ;  /* 0x000000000000794d */ /* 0x000fea0003800000 */
.L_x_8881:
        /* <DEDUP_REMOVED lines=14> */
.L_x_43833:


//--------------------- .text._ZN2at6native27unrolled_elementwise_kernelINS0_13AUnaryFunctorIllbZZZNS0_23logical_xor_kernel_cudaERNS_14TensorIteratorEENKUlvE0_clEvENKUlvE2_clEvEUlllE_EESt5arrayIPcLm2EELi4E23TrivialOffsetCalculatorILi1EjESD_NS0_6memory12LoadWithCastILi1EEENSE_13StoreWithCastILi1EEEEEviT_T0_T2_T3_T4_T5_ --------------------------
	.section	.text._ZN2at6native27unrolled_elementwise_kernelINS0_13AUnaryFunctorIllbZZZNS0_23logical_xor_kernel_cudaERNS_14TensorIteratorEENKUlvE0_clEvENKUlvE2_clEvEUlllE_EESt5arrayIPcLm2EELi4E23TrivialOffsetCalculatorILi1EjESD_NS0_6memory12LoadWithCastILi1EEENSE_13StoreWithCastILi1EEEEEviT_T0_T2_T3_T4_T5_,"ax",@progbits
	.align	128
        .global         _ZN2at6native27unrolled_elementwise_kernelINS0_13AUnaryFunctorIllbZZZNS0_23logical_xor_kernel_cudaERNS_14TensorIteratorEENKUlvE0_clEvENKUlvE2_clEvEUlllE_EESt5arrayIPcLm2EELi4E23TrivialOffsetCalculatorILi1EjESD_NS0_6memory12LoadWithCastILi1EEENSE_13StoreWithCastILi1EEEEEviT_T0_T2_T3_T4_T5_
        .type           _ZN2at6native27unrolled_elementwise_kernelINS0_13AUnaryFunctorIllbZZZNS0_23logical_xor_kernel_cudaERNS_14TensorIteratorEENKUlvE0_clEvENKUlvE2_clEvEUlllE_EESt5arrayIPcLm2EELi4E23TrivialOffsetCalculatorILi1EjESD_NS0_6memory12LoadWithCastILi1EEENSE_13StoreWithCastILi1EEEEEviT_T0_T2_T3_T4_T5_,@function
        .size           _ZN2at6native27unrolled_elementwise_kernelINS0_13AUnaryFunctorIllbZZZNS0_23logical_xor_kernel_cudaERNS_14TensorIteratorEENKUlvE0_clEvENKUlvE2_clEvEUlllE_EESt5arrayIPcLm2EELi4E23TrivialOffsetCalculatorILi1EjESD_NS0_6memory12LoadWithCastILi1EEENSE_13StoreWithCastILi1EEEEEviT_T0_T2_T3_T4_T5_,(.L_x_43834 - _ZN2at6native27unrolled_elementwise_kernelINS0_13AUnaryFunctorIllbZZZNS0_23logical_xor_kernel_cudaERNS_14TensorIteratorEENKUlvE0_clEvENKUlvE2_clEvEUlllE_EESt5arrayIPcLm2EELi4E23TrivialOffsetCalculatorILi1EjESD_NS0_6memory12LoadWithCastILi1EEENSE_13StoreWithCastILi1EEEEEviT_T0_T2_T3_T4_T5_)
        .other          _ZN2at6native27unrolled_elementwise_kernelINS0_13AUnaryFunctorIllbZZZNS0_23logical_xor_kernel_cudaERNS_14TensorIteratorEENKUlvE0_clEvENKUlvE2_clEvEUlllE_EESt5arrayIPcLm2EELi4E23TrivialOffsetCalculatorILi1EjESD_NS0_6memory12LoadWithCastILi1EEENSE_13StoreWithCastILi1EEEEEviT_T0_T2_T3_T4_T5_,@"STO_CUDA_ENTRY STV_DEFAULT"
_ZN2at6native27unrolled_elementwise_kernelINS0_13AUnaryFunctorIllbZZZNS0_23logical_xor_kernel_cudaERNS_14TensorIteratorEENKUlvE0_clEvENKUlvE2_clEvEUlllE_EESt5arrayIPcLm2EELi4E23TrivialOffsetCalculatorILi1EjESD_NS0_6memory12LoadWithCastILi1EEENSE_13StoreWithCastILi1EEEEEviT_T0_T2_T3_T4_T5_:
.text._ZN2at6native27unrolled_elementwise_kernelINS0_13AUnaryFunctorIllbZZZNS0_23logical_xor_kernel_cudaERNS_14TensorIteratorEENKUlvE0_clEvENKUlvE2_clEvEUlllE_EESt5arrayIPcLm2EELi4E23TrivialOffsetCalculatorILi1EjESD_NS0_6memory12LoadWithCastILi1EEENSE_13StoreWithCastILi1EEEEEviT_T0_T2_T3_T4_T5_:
        /* <DEDUP_REMOVED lines=32> */
.L_x_8887:
[----:B------:R1:W5:Y:S01]  /*0200*/  LDG.E.U8 R22, desc[UR36][R4.64] ;  /* 0x0000002404167981 */ /* 0x000362000c1e1100 */
[----:B------:R-:W-:Y:S01]  /*0210*/  IMAD.MOV.U32 R23, RZ, RZ, RZ ;  /* 0x000000ffff177224 */ /* 0x000fe200078e00ff */
[----:B------:R-:W-:Y:S06]  /*0220*/  BRA `(.L_x_8889) ;  /* 0x0000000c004c7947 */ /* 0x000fec0003800000 */
.L_x_8886:
        /* <DEDUP_REMOVED lines=8> */
.L_x_8891:
[----:B------:R-:W2:Y:S02]  /*02b0*/  LDG.E R22, desc[UR36][R4.64] ;  /* 0x0000002404167981 */ /* 0x000ea4000c1e1900 */
[----:B--2---:R-:W-:Y:S01]  /*02c0*/  SHF.R.S32.HI R23, RZ, 0x1f, R22 ;  /* 0x0000001fff177819 */ /* 0x004fe20000011416 */
[----:B------:R-:W-:Y:S06]  /*02d0*/  BRA `(.L_x_8889) ;  /* 0x0000000c00207947 */ /* 0x000fec0003800000 */
.L_x_8890:
[----:B------:R-:W2:Y:S02]  /*02e0*/  LDG.E.S16 R22, desc[UR36][R4.64] ;  /* 0x0000002404167981 */ /* 0x000ea4000c1e1700 */
[----:B--2---:R-:W-:Y:S01]  /*02f0*/  SHF.R.S32.HI R23, RZ, 0x1f, R22 ;  /* 0x0000001fff177819 */ /* 0x004fe20000011416 */
[----:B------:R-:W-:Y:S06]  /*0300*/  BRA `(.L_x_8889) ;  /* 0x0000000c00147947 */ /* 0x000fec0003800000 */
.L_x_8885:
[----:B------:R-:W-:-:S13]  /*0310*/  ISETP.GT.AND P0, PT, R0, 0x6, PT ;  /* 0x000000060000780c */ /* 0x000fda0003f04270 */
[----:B------:R-:W-:Y:S05]  /*0320*/  @P0 BRA `(.L_x_8892) ;  /* 0x00000000002c0947 */ /* 0x000fea0003800000 */
[----:B------:R-:W-:-:S13]  /*0330*/  ISETP.NE.AND P0, PT, R0, 0x5, PT ;  /* 0x000000050000780c */ /* 0x000fda0003f05270 */
[----:B------:R-:W-:Y:S05]  /*0340*/  @!P0 BRA `(.L_x_8893) ;  /* 0x0000000000148947 */ /* 0x000fea0003800000 */
[----:B------:R-:W-:-:S13]  /*0350*/  ISETP.NE.AND P0, PT, R0, 0x6, PT ;  /* 0x000000060000780c */ /* 0x000fda0003f05270 */
[----:B------:R-:W-:Y:S05]  /*0360*/  @P0 BRA `(.L_x_8888) ;  /* 0x0000000800a40947 */ /* 0x000fea0003800000 */
[----:B------:R-:W2:Y:S02]  /*0370*/  LDG.E R4, desc[UR36][R4.64] ;  /* 0x0000002404047981 */ /* 0x000ea4000c1e1900 */
[----:B--2---:R0:W1:Y:S01]  /*0380*/  F2I.S64.TRUNC R22, R4 ;  /* 0x0000000400167311 */ /* 0x004062000020d900 */
[----:B------:R-:W-:Y:S05]  /*0390*/  BRA `(.L_x_8889) ;  /* 0x0000000800f07947 */ /* 0x000fea0003800000 */
.L_x_8893:
[----:B------:R-:W2:Y:S02]  /*03a0*/  LDG.E.U16 R4, desc[UR36][R4.64] ;  /* 0x0000002404047981 */ /* 0x000ea4000c1e1500 */
[----:B--2---:R-:W-:-:S06]  /*03b0*/  HADD2.F32 R22, -RZ, R4.H0_H0 ;  /* 0x20000004ff167230 */ /* 0x004fcc0000004100 */
[----:B------:R-:W0:Y:S01]  /*03c0*/  F2I.S64.TRUNC R22, R22 ;  /* 0x0000001600167311 */ /* 0x000e22000020d900 */
[----:B------:R-:W-:Y:S05]  /*03d0*/  BRA `(.L_x_8889) ;  /* 0x0000000800e07947 */ /* 0x000fea0003800000 */
.L_x_8892:
[----:B------:R-:W-:-:S13]  /*03e0*/  ISETP.NE.AND P0, PT, R0, 0x7, PT ;  /* 0x000000070000780c */ /* 0x000fda0003f05270 */
[----:B------:R-:W-:Y:S05]  /*03f0*/  @!P0 BRA `(.L_x_8894) ;  /* 0x00000000002c8947 */ /* 0x000fea0003800000 */
[----:B------:R-:W-:-:S13]  /*0400*/  ISETP.NE.AND P0, PT, R0, 0x8, PT ;  /* 0x000000080000780c */ /* 0x000fda0003f05270 */
[----:B------:R-:W-:Y:S05]  /*0410*/  @!P0 BRA `(.L_x_8895) ;  /* 0x0000000000148947 */ /* 0x000fea0003800000 */
[----:B------:R-:W-:-:S13]  /*0420*/  ISETP.NE.AND P0, PT, R0, 0x9, PT ;  /* 0x000000090000780c */ /* 0x000fda0003f05270 */
[----:B------:R-:W-:Y:S05]  /*0430*/  @P0 BRA `(.L_x_8888) ;  /* 0x0000000800700947 */ /* 0x000fea0003800000 */
[----:B------:R-:W2:Y:S02]  /*0440*/  LDG.E R4, desc[UR36][R4.64] ;  /* 0x0000002404047981 */ /* 0x000ea4000c1e1900 */
[----:B--2---:R0:W1:Y:S01]  /*0450*/  F2I.S64.TRUNC R22, R4 ;  /* 0x0000000400167311 */ /* 0x004062000020d900 */
[----:B------:R-:W-:Y:S05]  /*0460*/  BRA `(.L_x_8889) ;  /* 0x0000000800bc7947 */ /* 0x000fea0003800000 */
.L_x_8895:
[----:B------:R-:W2:Y:S02]  /*0470*/  LDG.E.U16 R4, desc[UR36][R4.64] ;  /* 0x0000002404047981 */ /* 0x000ea4000c1e1500 */
[----:B--2---:R-:W-:-:S06]  /*0480*/  HADD2.F32 R22, -RZ, R4.H0_H0 ;  /* 0x20000004ff167230 */ /* 0x004fcc0000004100 */
[----:B------:R-:W4:Y:S01]  /*0490*/  F2I.S64.TRUNC R22, R22 ;  /* 0x0000001600167311 */ /* 0x000f22000020d900 */
[----:B------:R-:W-:Y:S05]  /*04a0*/  BRA `(.L_x_8889) ;  /* 0x0000000800ac7947 */ /* 0x000fea0003800000 */
.L_x_8894:
[----:B------:R-:W2:Y:S02]  /*04b0*/  LDG.E.64 R4, desc[UR36][R4.64] ;  /* 0x0000002404047981 */ /* 0x000ea4000c1e1b00 */
[----:B--2---:R2:W3:Y:S01]  /*04c0*/  F2I.S64.F64.TRUNC R22, R4 ;  /* 0x0000000400167311 */ /* 0x0044e2000030d900 */
[----:B------:R-:W-:Y:S05]  /*04d0*/  BRA `(.L_x_8889) ;  /* 0x0000000800a07947 */ /* 0x000fea0003800000 */
.L_x_8884:
        /* <DEDUP_REMOVED lines=13> */
.L_x_8898:
[----:B------:R-:W2:Y:S02]  /*05b0*/  LDG.E.64 R4, desc[UR36][R4.64] ;  /* 0x0000002404047981 */ /* 0x000ea4000c1e1b00 */
[----:B--2---:R0:W1:Y:S01]  /*05c0*/  F2I.S64.F64.TRUNC R22, R4 ;  /* 0x0000000400167311 */ /* 0x004062000030d900 */
[----:B------:R-:W-:Y:S05]  /*05d0*/  BRA `(.L_x_8889) ;  /* 0x0000000800607947 */ /* 0x000fea0003800000 */
.L_x_8897:
        /* <DEDUP_REMOVED lines=25> */
[----:B------:R0:W1:Y:S01]  /*0770*/  F2I.S64.TRUNC R22, R7 ;  /* 0x0000000700167311 */ /* 0x000062000020d900 */
[----:B------:R-:W-:Y:S05]  /*0780*/  BRA `(.L_x_8889) ;  /* 0x0000000400f47947 */ /* 0x000fea0003800000 */
.L_x_8900:
        /* <DEDUP_REMOVED lines=13> */
[----:B------:R0:W1:Y:S01]  /*0860*/  F2I.S64.TRUNC R22, R0 ;  /* 0x0000000000167311 */ /* 0x000062000020d900 */
[----:B------:R-:W-:Y:S05]  /*0870*/  BRA `(.L_x_8889) ;  /* 0x0000000400b87947 */ /* 0x000fea0003800000 */
.L_x_8899:
[----:B------:R-:W2:Y:S02]  /*0880*/  LDG.E.U16 R22, desc[UR36][R4.64] ;  /* 0x0000002404167981 */ /* 0x000ea4000c1e1500 */
[----:B--2---:R-:W-:-:S06]  /*0890*/  IMAD.U32 R22, R22, 0x10000, RZ ;  /* 0x0001000016167824 */ /* 0x004fcc00078e00ff */
[----:B------:R-:W0:Y:S01]  /*08a0*/  F2I.S64.TRUNC R22, R22 ;  /* 0x0000001600167311 */ /* 0x000e22000020d900 */
[----:B------:R-:W-:Y:S05]  /*08b0*/  BRA `(.L_x_8889) ;  /* 0x0000000400a87947 */ /* 0x000fea0003800000 */
.L_x_8896:
        /* <DEDUP_REMOVED lines=11> */
.L_x_8903:
        /* <DEDUP_REMOVED lines=21> */
.L_x_8907:
[----:B------:R-:W-:Y:S05]  /*0ac0*/  BSYNC B1 ;  /* 0x0000000000017941 */ /* 0x000fea0003800000 */
.L_x_8906:
[----:B------:R-:W-:Y:S01]  /*0ad0*/  IMAD.SHL.U32 R3, R3, 0x100000, RZ ;  /* 0x0010000003037824 */ /* 0x000fe200078e00ff */
[----:B------:R-:W-:-:S04]  /*0ae0*/  LEA R5, R0, 0x3b800000, 0x17 ;  /* 0x3b80000000057811 */ /* 0x000fc800078eb8ff */
[----:B------:R-:W-:-:S07]  /*0af0*/  LOP3.LUT R22, R5, R3, R22, 0xfe, !PT ;  /* 0x0000000305167212 */ /* 0x000fce00078efe16 */
.L_x_8905:
[----:B------:R-:W-:Y:S05]  /*0b00*/  BSYNC B0 ;  /* 0x0000000000007941 */ /* 0x000fea0003800000 */
.L_x_8904:
[----:B------:R-:W0:Y:S01]  /*0b10*/  F2I.S64.TRUNC R22, R22 ;  /* 0x0000001600167311 */ /* 0x000e22000020d900 */
[----:B------:R-:W-:Y:S05]  /*0b20*/  BRA `(.L_x_8889) ;  /* 0x00000004000c7947 */ /* 0x000fea0003800000 */
.L_x_8902:
        /* <DEDUP_REMOVED lines=21> */
.L_x_8911:
[----:B------:R-:W-:Y:S05]  /*0c80*/  BSYNC B1 ;  /* 0x0000000000017941 */ /* 0x000fea0003800000 */
.L_x_8910:
[----:B------:R-:W-:Y:S01]  /*0c90*/  IMAD.SHL.U32 R3, R3, 0x200000, RZ ;  /* 0x0020000003037824 */ /* 0x000fe200078e00ff */
[----:B------:R-:W-:-:S04]  /*0ca0*/  LEA R5, R0, 0x37800000, 0x17 ;  /* 0x3780000000057811 */ /* 0x000fc800078eb8ff */
[----:B------:R-:W-:-:S07]  /*0cb0*/  LOP3.LUT R22, R5, R3, R22, 0xfe, !PT ;  /* 0x0000000305167212 */ /* 0x000fce00078efe16 */
.L_x_8909:
[----:B------:R-:W-:Y:S05]  /*0cc0*/  BSYNC B0 ;  /* 0x0000000000007941 */ /* 0x000fea0003800000 */
.L_x_8908:
[----:B------:R-:W0:Y:S01]  /*0cd0*/  F2I.S64.TRUNC R22, R22 ;  /* 0x0000001600167311 */ /* 0x000e22000020d900 */
[----:B------:R-:W-:Y:S05]  /*0ce0*/  BRA `(.L_x_8889) ;  /* 0x00000000009c7947 */ /* 0x000fea0003800000 */
.L_x_8901:
        /* <DEDUP_REMOVED lines=14> */
.L_x_8915:
[----:B------:R-:W-:Y:S05]  /*0dd0*/  BSYNC B0 ;  /* 0x0000000000007941 */ /* 0x000fea0003800000 */
.L_x_8914:
[----:B------:R-:W0:Y:S01]  /*0de0*/  F2I.S64.TRUNC R22, R22 ;  /* 0x0000001600167311 */ /* 0x000e22000020d900 */
[----:B------:R-:W-:Y:S05]  /*0df0*/  BRA `(.L_x_8889) ;  /* 0x0000000000587947 */ /* 0x000fea0003800000 */
.L_x_8888:
        /* <DEDUP_REMOVED lines=16> */
.L_x_8916:
[----:B------:R-:W-:Y:S01]  /*0f00*/  CS2R R22, SRZ ;  /* 0x0000000000167805 */ /* 0x000fe2000001ff00 */
[----:B------:R-:W-:Y:S06]  /*0f10*/  BRA `(.L_x_8889) ;  /* 0x0000000000107947 */ /* 0x000fec0003800000 */
.L_x_8913:
[----:B------:R0:W5:Y:S01]  /*0f20*/  LDG.E.64 R22, desc[UR36][R4.64] ;  /* 0x0000002404167981 */ /* 0x000162000c1e1b00 */
[----:B------:R-:W-:Y:S05]  /*0f30*/  BRA `(.L_x_8889) ;  /* 0x0000000000087947 */ /* 0x000fea0003800000 */
.L_x_8912:
[----:B------:R0:W5:Y:S01]  /*0f40*/  LDG.E R22, desc[UR36][R4.64] ;  /* 0x0000002404167981 */ /* 0x000162000c1e1900 */
[----:B------:R-:W-:-:S07]  /*0f50*/  IMAD.MOV.U32 R23, RZ, RZ, RZ ;  /* 0x000000ffff177224 */ /* 0x000fce00078e00ff */
.L_x_8889:
[----:B------:R-:W2:Y:S02]  /*0f60*/  S2R R27, SR_TID.X ;  /* 0x00000000001b7919 */ /* 0x000ea40000002100 */
[----:B--2---:R-:W-:-:S07]  /*0f70*/  VIADD R27, R27, 0x80 ;  /* 0x000000801b1b7836 */ /* 0x004fce0000000000 */
.L_x_8883:
[----:B------:R-:W-:Y:S05]  /*0f80*/  BSYNC B6 ;  /* 0x0000000000067941 */ /* 0x000fea0003800000 */
.L_x_8882:
        /* <DEDUP_REMOVED lines=24> */
.L_x_8922:
[----:B------:R0:W5:Y:S01]  /*1110*/  LDG.E.U8 R28, desc[UR36][R4.64] ;  /* 0x00000024041c7981 */ /* 0x000162000c1e1100 */
[----:B------:R-:W-:Y:S01]  /*1120*/  IMAD.MOV.U32 R29, RZ, RZ, RZ ;  /* 0x000000ffff1d7224 */ /* 0x000fe200078e00ff */
[----:B------:R-:W-:Y:S06]  /*1130*/  BRA `(.L_x_8924) ;  /* 0x0000000c00487947 */ /* 0x000fec0003800000 */
.L_x_8921:
        /* <DEDUP_REMOVED lines=8> */
.L_x_8926:
[----:B------:R-:W2:Y:S02]  /*11c0*/  LDG.E R28, desc[UR36][R4.64] ;  /* 0x00000024041c7981 */ /* 0x000ea4000c1e1900 */
[----:B--2---:R-:W-:Y:S01]  /*11d0*/  SHF.R.S32.HI R29, RZ, 0x1f, R28 ;  /* 0x0000001fff1d7819 */ /* 0x004fe2000001141c */
[----:B------:R-:W-:Y:S06]  /*11e0*/  BRA `(.L_x_8924) ;  /* 0x0000000c001c7947 */ /* 0x000fec0003800000 */
.L_x_8925:
[----:B------:R-:W2:Y:S02]  /*11f0*/  LDG.E.S16 R28, desc[UR36][R4.64] ;  /* 0x00000024041c7981 */ /* 0x000ea4000c1e1700 */
[----:B--2---:R-:W-:Y:S01]  /*1200*/  SHF.R.S32.HI R29, RZ, 0x1f, R28 ;  /* 0x0000001fff1d7819 */ /* 0x004fe2000001141c */
[----:B------:R-:W-:Y:S06]  /*1210*/  BRA `(.L_x_8924) ;  /* 0x0000000c00107947 */ /* 0x000fec0003800000 */
.L_x_8920:
        /* <DEDUP_REMOVED lines=9> */
.L_x_8928:
[----:B------:R-:W2:Y:S02]  /*12b0*/  LDG.E.U16 R4, desc[UR36][R4.64] ;  /* 0x0000002404047981 */ /* 0x000ea4000c1e1500 */
[----:B--2---:R-:W-:-:S06]  /*12c0*/  HADD2.F32 R28, -RZ, R4.H0_H0 ;  /* 0x20000004ff1c7230 */ /* 0x004fcc0000004100 */
[----:B------:R-:W0:Y:S01]  /*12d0*/  F2I.S64.TRUNC R28, R28 ;  /* 0x0000001c001c7311 */ /* 0x000e22000020d900 */
[----:B------:R-:W-:Y:S05]  /*12e0*/  BRA `(.L_x_8924) ;  /* 0x0000000800dc7947 */ /* 0x000fea0003800000 */
.L_x_8927:
        /* <DEDUP_REMOVED lines=9> */
.L_x_8930:
[----:B------:R-:W2:Y:S02]  /*1380*/  LDG.E.U16 R4, desc[UR36][R4.64] ;  /* 0x0000002404047981 */ /* 0x000ea4000c1e1500 */
[----:B--2---:R-:W-:-:S06]  /*1390*/  HADD2.F32 R28, -RZ, R4.H0_H0 ;  /* 0x20000004ff1c7230 */ /* 0x004fcc0000004100 */
[----:B------:R-:W0:Y:S01]  /*13a0*/  F2I.S64.TRUNC R28, R28 ;  /* 0x0000001c001c7311 */ /* 0x000e22000020d900 */
[----:B------:R-:W-:Y:S05]  /*13b0*/  BRA `(.L_x_8924) ;  /* 0x0000000800a87947 */ /* 0x000fea0003800000 */
.L_x_8929:
[----:B------:R-:W2:Y:S02]  /*13c0*/  LDG.E.64 R4, desc[UR36][R4.64] ;  /* 0x0000002404047981 */ /* 0x000ea4000c1e1b00 */
[----:B--2---:R0:W1:Y:S01]  /*13d0*/  F2I.S64.F64.TRUNC R28, R4 ;  /* 0x00000004001c7311 */ /* 0x004062000030d900 */
[----:B------:R-:W-:Y:S05]  /*13e0*/  BRA `(.L_x_8924) ;  /* 0x00000008009c7947 */ /* 0x000fea0003800000 */
.L_x_8919:
        /* <DEDUP_REMOVED lines=13> */
.L_x_8933:
[----:B------:R-:W2:Y:S02]  /*14c0*/  LDG.E.64 R4, desc[UR36][R4.64] ;  /* 0x0000002404047981 */ /* 0x000ea4000c1e1b00 */
[----:B--2---:R0:W1:Y:S01]  /*14d0*/  F2I.S64.F64.TRUNC R28, R4 ;  /* 0x00000004001c7311 */ /* 0x004062000030d900 */
[----:B------:R-:W-:Y:S05]  /*14e0*/  BRA `(.L_x_8924) ;  /* 0x00000008005c7947 */ /* 0x000fea0003800000 */
.L_x_8932:
        /* <DEDUP_REMOVED lines=27> */
.L_x_8935:
        /* <DEDUP_REMOVED lines=12> */
[----:B------:R2:W0:Y:S01]  /*1760*/  F2I.S64.TRUNC R28, R0 ;  /* 0x00000000001c7311 */ /* 0x000422000020d900 */
[----:B------:R-:W-:Y:S05]  /*1770*/  BRA `(.L_x_8924) ;  /* 0x0000000400b87947 */ /* 0x000fea0003800000 */
.L_x_8934:
[----:B------:R-:W2:Y:S02]  /*1780*/  LDG.E.U16 R28, desc[UR36][R4.64] ;  /* 0x00000024041c7981 */ /* 0x000ea4000c1e1500 */
[----:B--2---:R-:W-:-:S06]  /*1790*/  IMAD.U32 R28, R28, 0x10000, RZ ;  /* 0x000100001c1c7824 */ /* 0x004fcc00078e00ff */
[----:B------:R-:W0:Y:S01]  /*17a0*/  F2I.S64.TRUNC R28, R28 ;  /* 0x0000001c001c7311 */ /* 0x000e22000020d900 */
[----:B------:R-:W-:Y:S05]  /*17b0*/  BRA `(.L_x_8924) ;  /* 0x0000000400a87947 */ /* 0x000fea0003800000 */
.L_x_8931:
        /* <DEDUP_REMOVED lines=11> */
.L_x_8938:
        /* <DEDUP_REMOVED lines=21> */
.L_x_8942:
[----:B------:R-:W-:Y:S05]  /*19c0*/  BSYNC B1 ;  /* 0x0000000000017941 */ /* 0x000fea0003800000 */
.L_x_8941:
[----:B------:R-:W-:Y:S01]  /*19d0*/  IMAD.SHL.U32 R3, R3, 0x100000, RZ ;  /* 0x0010000003037824 */ /* 0x000fe200078e00ff */
[----:B------:R-:W-:-:S04]  /*19e0*/  LEA R5, R0, 0x3b800000, 0x17 ;  /* 0x3b80000000057811 */ /* 0x000fc800078eb8ff */
[----:B------:R-:W-:-:S07]  /*19f0*/  LOP3.LUT R28, R5, R3, R28, 0xfe, !PT ;  /* 0x00000003051c7212 */ /* 0x000fce00078efe1c */
.L_x_8940:
[----:B------:R-:W-:Y:S05]  /*1a00*/  BSYNC B0 ;  /* 0x0000000000007941 */ /* 0x000fea0003800000 */
.L_x_8939:
[----:B------:R-:W0:Y:S01]  /*1a10*/  F2I.S64.TRUNC R28, R28 ;  /* 0x0000001c001c7311 */ /* 0x000e22000020d900 */
[----:B------:R-:W-:Y:S05]  /*1a20*/  BRA `(.L_x_8924) ;  /* 0x00000004000c7947 */ /* 0x000fea0003800000 */
.L_x_8937:
        /* <DEDUP_REMOVED lines=21> */
.L_x_8946:
[----:B------:R-:W-:Y:S05]  /*1b80*/  BSYNC B1 ;  /* 0x0000000000017941 */ /* 0x000fea0003800000 */
.L_x_8945:
[----:B------:R-:W-:Y:S01]  /*1b90*/  IMAD.SHL.U32 R3, R3, 0x200000, RZ ;  /* 0x0020000003037824 */ /* 0x000fe200078e00ff */
[----:B------:R-:W-:-:S04]  /*1ba0*/  LEA R5, R0, 0x37800000, 0x17 ;  /* 0x3780000000057811 */ /* 0x000fc800078eb8ff */
[----:B------:R-:W-:-:S07]  /*1bb0*/  LOP3.LUT R28, R5, R3, R28, 0xfe, !PT ;  /* 0x00000003051c7212 */ /* 0x000fce00078efe1c */
.L_x_8944:
[----:B------:R-:W-:Y:S05]  /*1bc0*/  BSYNC B0 ;  /* 0x0000000000007941 */ /* 0x000fea0003800000 */
.L_x_8943:
[----:B------:R-:W0:Y:S01]  /*1bd0*/  F2I.S64.TRUNC R28, R28 ;  /* 0x0000001c001c7311 */ /* 0x000e22000020d900 */
[----:B------:R-:W-:Y:S05]  /*1be0*/  BRA `(.L_x_8924) ;  /* 0x00000000009c7947 */ /* 0x000fea0003800000 */
.L_x_8936:
        /* <DEDUP_REMOVED lines=14> */
.L_x_8950:
[----:B------:R-:W-:Y:S05]  /*1cd0*/  BSYNC B0 ;  /* 0x0000000000007941 */ /* 0x000fea0003800000 */
.L_x_8949:
[----:B------:R-:W0:Y:S01]  /*1ce0*/  F2I.S64.TRUNC R28, R28 ;  /* 0x0000001c001c7311 */ /* 0x000e22000020d900 */
[----:B------:R-:W-:Y:S05]  /*1cf0*/  BRA `(.L_x_8924) ;  /* 0x0000000000587947 */ /* 0x000fea0003800000 */
.L_x_8923:
        /* <DEDUP_REMOVED lines=16> */
.L_x_8951:
[----:B------:R-:W-:Y:S01]  /*1e00*/  CS2R R28, SRZ ;  /* 0x00000000001c7805 */ /* 0x000fe2000001ff00 */
[----:B------:R-:W-:Y:S06]  /*1e10*/  BRA `(.L_x_8924) ;  /* 0x0000000000107947 */ /* 0x000fec0003800000 */
.L_x_8948:
[----:B------:R0:W5:Y:S01]  /*1e20*/  LDG.E.64 R28, desc[UR36][R4.64] ;  /* 0x00000024041c7981 */ /* 0x000162000c1e1b00 */
[----:B------:R-:W-:Y:S05]  /*1e30*/  BRA `(.L_x_8924) ;  /* 0x0000000000087947 */ /* 0x000fea0003800000 */
.L_x_8947:
[----:B------:R0:W5:Y:S01]  /*1e40*/  LDG.E R28, desc[UR36][R4.64] ;  /* 0x00000024041c7981 */ /* 0x000162000c1e1900 */
[----:B------:R-:W-:-:S07]  /*1e50*/  IMAD.MOV.U32 R29, RZ, RZ, RZ ;  /* 0x000000ffff1d7224 */ /* 0x000fce00078e00ff */
.L_x_8924:
[----:B------:R-:W-:-:S07]  /*1e60*/  VIADD R27, R27, 0x80 ;  /* 0x000000801b1b7836 */ /* 0x000fce0000000000 */
.L_x_8918:
[----:B------:R-:W-:Y:S05]  /*1e70*/  BSYNC B6 ;  /* 0x0000000000067941 */ /* 0x000fea0003800000 */
.L_x_8917:
[----:B------:R-:W-:Y:S01]  /*1e80*/  ISETP.GE.AND P0, PT, R27, R2, PT ;  /* 0x000000021b00720c */ /* 0x000fe20003f06270 */
[----:B------:R-:W-:Y:S01]  /*1e90*/  BSSY B6, `(.L_x_8952) ;  /* 0x00000ef000067945 */ /* 0x000fe20003800000 */
[----:B------:R-:W-:Y:S02]  /*1ea0*/  CS2R R18, SRZ ;  /* 0x0000000000127805 */ /* 0x000fe4000001ff00 */
[----:B------:R-:W-:-:S09]  /*1eb0*/  CS2R R16, SRZ ;  /* 0x0000000000107805 */ /* 0x000fd2000001ff00 */
[----:B------:R-:W-:Y:S05]  /*1ec0*/  @P0 BRA `(.L_x_8953) ;  /* 0x0000000c00ac0947 */ /* 0x000fea0003800000 */
[----:B01----:R-:W0:Y:S01]  /*1ed0*/  LDC.64 R4, c[0x0][0x230] ;  /* 0x00008c00ff047b82 */ /* 0x003e220000000a00 */
[----:B--2---:R-:W-:Y:S01]  /*1ee0*/  IMAD R0, R24, 0x200, R27 ;  /* 0x0000020018007824 */ /* 0x004fe200078e021b */
        /* <DEDUP_REMOVED lines=19> */
.L_x_8957:
[----:B------:R0:W5:Y:S01]  /*2020*/  LDG.E.U8 R16, desc[UR36][R4.64] ;  /* 0x0000002404107981 */ /* 0x000162000c1e1100 */
[----:B------:R-:W-:Y:S01]  /*2030*/  IMAD.MOV.U32 R17, RZ, RZ, RZ ;  /* 0x000000ffff117224 */ /* 0x000fe200078e00ff */
[----:B------:R-:W-:Y:S06]  /*2040*/  BRA `(.L_x_8959) ;  /* 0x0000000c00487947 */ /* 0x000fec0003800000 */
.L_x_8956:
        /* <DEDUP_REMOVED lines=8> */
.L_x_8961:
[----:B------:R-:W2:Y:S02]  /*20d0*/  LDG.E R16, desc[UR36][R4.64] ;  /* 0x0000002404107981 */ /* 0x000ea4000c1e1900 */
[----:B--2---:R-:W-:Y:S01]  /*20e0*/  SHF.R.S32.HI R17, RZ, 0x1f, R16 ;  /* 0x0000001fff117819 */ /* 0x004fe20000011410 */
[----:B------:R-:W-:Y:S06]  /*20f0*/  BRA `(.L_x_8959) ;  /* 0x0000000c001c7947 */ /* 0x000fec0003800000 */
.L_x_8960:
[----:B------:R-:W2:Y:S02]  /*2100*/  LDG.E.S16 R16, desc[UR36][R4.64] ;  /* 0x0000002404107981 */ /* 0x000ea4000c1e1700 */
[----:B--2---:R-:W-:Y:S01]  /*2110*/  SHF.R.S32.HI R17, RZ, 0x1f, R16 ;  /* 0x0000001fff117819 */ /* 0x004fe20000011410 */
[----:B------:R-:W-:Y:S06]  /*2120*/  BRA `(.L_x_8959) ;  /* 0x0000000c00107947 */ /* 0x000fec0003800000 */
.L_x_8955:
        /* <DEDUP_REMOVED lines=9> */
.L_x_8963:
[----:B------:R-:W2:Y:S02]  /*21c0*/  LDG.E.U16 R4, desc[UR36][R4.64] ;  /* 0x0000002404047981 */ /* 0x000ea4000c1e1500 */
[----:B--2---:R-:W-:-:S06]  /*21d0*/  HADD2.F32 R16, -RZ, R4.H0_H0 ;  /* 0x20000004ff107230 */ /* 0x004fcc0000004100 */
[----:B------:R-:W0:Y:S01]  /*21e0*/  F2I.S64.TRUNC R16, R16 ;  /* 0x0000001000107311 */ /* 0x000e22000020d900 */
[----:B------:R-:W-:Y:S05]  /*21f0*/  BRA `(.L_x_8959) ;  /* 0x0000000800dc7947 */ /* 0x000fea0003800000 */
.L_x_8962:
        /* <DEDUP_REMOVED lines=9> */
.L_x_8965:
[----:B------:R-:W2:Y:S02]  /*2290*/  LDG.E.U16 R4, desc[UR36][R4.64] ;  /* 0x0000002404047981 */ /* 0x000ea4000c1e1500 */
[----:B--2---:R-:W-:-:S06]  /*22a0*/  HADD2.F32 R16, -RZ, R4.H0_H0 ;  /* 0x20000004ff107230 */ /* 0x004fcc0000004100 */
[----:B------:R-:W0:Y:S01]  /*22b0*/  F2I.S64.TRUNC R16, R16 ;  /* 0x0000001000107311 */ /* 0x000e22000020d900 */
[----:B------:R-:W-:Y:S05]  /*22c0*/  BRA `(.L_x_8959) ;  /* 0x0000000800a87947 */ /* 0x000fea0003800000 */
.L_x_8964:
[----:B------:R-:W2:Y:S02]  /*22d0*/  LDG.E.64 R4, desc[UR36][R4.64] ;  /* 0x0000002404047981 */ /* 0x000ea4000c1e1b00 */
[----:B--2---:R0:W1:Y:S01]  /*22e0*/  F2I.S64.F64.TRUNC R16, R4 ;  /* 0x0000000400107311 */ /* 0x004062000030d900 */
[----:B------:R-:W-:Y:S05]  /*22f0*/  BRA `(.L_x_8959) ;  /* 0x00000008009c7947 */ /* 0x000fea0003800000 */
.L_x_8954:
        /* <DEDUP_REMOVED lines=13> */
.L_x_8968:
[----:B------:R-:W2:Y:S02]  /*23d0*/  LDG.E.64 R4, desc[UR36][R4.64] ;  /* 0x0000002404047981 */ /* 0x000ea4000c1e1b00 */
[----:B--2---:R0:W1:Y:S01]  /*23e0*/  F2I.S64.F64.TRUNC R16, R4 ;  /* 0x0000000400107311 */ /* 0x004062000030d900 */
[----:B------:R-:W-:Y:S05]  /*23f0*/  BRA `(.L_x_8959) ;  /* 0x00000008005c7947 */ /* 0x000fea0003800000 */
.L_x_8967:
        /* <DEDUP_REMOVED lines=27> */
.L_x_8970:
        /* <DEDUP_REMOVED lines=14> */
.L_x_8969:
[----:B------:R-:W2:Y:S02]  /*2690*/  LDG.E.U16 R16, desc[UR36][R4.64] ;  /* 0x0000002404107981 */ /* 0x000ea4000c1e1500 */
[----:B--2---:R-:W-:-:S06]  /*26a0*/  IMAD.U32 R16, R16, 0x10000, RZ ;  /* 0x0001000010107824 */ /* 0x004fcc00078e00ff */
[----:B------:R-:W0:Y:S01]  /*26b0*/  F2I.S64.TRUNC R16, R16 ;  /* 0x0000001000107311 */ /* 0x000e22000020d900 */
[----:B------:R-:W-:Y:S05]  /*26c0*/  BRA `(.L_x_8959) ;  /* 0x0000000400a87947 */ /* 0x000fea0003800000 */
.L_x_8966:
        /* <DEDUP_REMOVED lines=11> */
.L_x_8973:
        /* <DEDUP_REMOVED lines=21> */
.L_x_8977:
[----:B------:R-:W-:Y:S05]  /*28d0*/  BSYNC B1 ;  /* 0x0000000000017941 */ /* 0x000fea0003800000 */
.L_x_8976:
[----:B------:R-:W-:Y:S01]  /*28e0*/  IMAD.SHL.U32 R3, R3, 0x100000, RZ ;  /* 0x0010000003037824 */ /* 0x000fe200078e00ff */
[----:B------:R-:W-:-:S04]  /*28f0*/  LEA R5, R0, 0x3b800000, 0x17 ;  /* 0x3b80000000057811 */ /* 0x000fc800078eb8ff */
[----:B------:R-:W-:-:S07]  /*2900*/  LOP3.LUT R16, R5, R3, R16, 0xfe, !PT ;  /* 0x0000000305107212 */ /* 0x000fce00078efe10 */
.L_x_8975:
[----:B------:R-:W-:Y:S05]  /*2910*/  BSYNC B0 ;  /* 0x0000000000007941 */ /* 0x000fea0003800000 */
.L_x_8974:
[----:B------:R-:W1:Y:S01]  /*2920*/  F2I.S64.TRUNC R16, R16 ;  /* 0x0000001000107311 */ /* 0x000e62000020d900 */
[----:B------:R-:W-:Y:S05]  /*2930*/  BRA `(.L_x_8959) ;  /* 0x00000004000c7947 */ /* 0x000fea0003800000 */
.L_x_8972:
        /* <DEDUP_REMOVED lines=21> */
.L_x_8981:
[----:B------:R-:W-:Y:S05]  /*2a90*/  BSYNC B1 ;  /* 0x0000000000017941 */ /* 0x000fea0003800000 */
.L_x_8980:
[----:B------:R-:W-:Y:S01]  /*2aa0*/  IMAD.SHL.U32 R3, R3, 0x200000, RZ ;  /* 0x0020000003037824 */ /* 0x000fe200078e00ff */
[----:B------:R-:W-:-:S04]  /*2ab0*/  LEA R5, R0, 0x37800000, 0x17 ;  /* 0x3780000000057811 */ /* 0x000fc800078eb8ff */
[----:B------:R-:W-:-:S07]  /*2ac0*/  LOP3.LUT R16, R5, R3, R16, 0xfe, !PT ;  /* 0x0000000305107212 */ /* 0x000fce00078efe10 */
.L_x_8979:
[----:B------:R-:W-:Y:S05]  /*2ad0*/  BSYNC B0 ;  /* 0x0000000000007941 */ /* 0x000fea0003800000 */
.L_x_8978:
[----:B------:R-:W2:Y:S01]  /*2ae0*/  F2I.S64.TRUNC R16, R16 ;  /* 0x0000001000107311 */ /* 0x000ea2000020d900 */
[----:B------:R-:W-:Y:S05]  /*2af0*/  BRA `(.L_x_8959) ;  /* 0x00000000009c7947 */ /* 0x000fea0003800000 */
.L_x_8971:
        /* <DEDUP_REMOVED lines=14> */
.L_x_8985:
[----:B------:R-:W-:Y:S05]  /*2be0*/  BSYNC B0 ;  /* 0x0000000000007941 */ /* 0x000fea0003800000 */
.L_x_8984:
[----:B------:R-:W0:Y:S01]  /*2bf0*/  F2I.S64.TRUNC R16, R16 ;  /* 0x0000001000107311 */ /* 0x000e22000020d900 */
[----:B------:R-:W-:Y:S05]  /*2c00*/  BRA `(.L_x_8959) ;  /* 0x0000000000587947 */ /* 0x000fea0003800000 */
.L_x_8958:
        /* <DEDUP_REMOVED lines=16> */
.L_x_8986:
[----:B------:R-:W-:Y:S01]  /*2d10*/  CS2R R16, SRZ ;  /* 0x0000000000107805 */ /* 0x000fe2000001ff00 */
[----:B------:R-:W-:Y:S06]  /*2d20*/  BRA `(.L_x_8959) ;  /* 0x0000000000107947 */ /* 0x000fec0003800000 */
.L_x_8983:
[----:B------:R0:W5:Y:S01]  /*2d30*/  LDG.E.64 R16, desc[UR36][R4.64] ;  /* 0x0000002404107981 */ /* 0x000162000c1e1b00 */
[----:B------:R-:W-:Y:S05]  /*2d40*/  BRA `(.L_x_8959) ;  /* 0x0000000000087947 */ /* 0x000fea0003800000 */
.L_x_8982:
[----:B------:R0:W5:Y:S01]  /*2d50*/  LDG.E R16, desc[UR36][R4.64] ;  /* 0x0000002404107981 */ /* 0x000162000c1e1900 */
[----:B------:R-:W-:-:S07]  /*2d60*/  IMAD.MOV.U32 R17, RZ, RZ, RZ ;  /* 0x000000ffff117224 */ /* 0x000fce00078e00ff */
.L_x_8959:
[----:B------:R-:W-:-:S07]  /*2d70*/  VIADD R27, R27, 0x80 ;  /* 0x000000801b1b7836 */ /* 0x000fce0000000000 */
.L_x_8953:
[----:B------:R-:W-:Y:S05]  /*2d80*/  BSYNC B6 ;  /* 0x0000000000067941 */ /* 0x000fea0003800000 */
.L_x_8952:
[----:B------:R-:W-:Y:S01]  /*2d90*/  ISETP.GE.AND P0, PT, R27, R2, PT ;  /* 0x000000021b00720c */ /* 0x000fe20003f06270 */
[----:B------:R-:W-:-:S12]  /*2da0*/  BSSY B6, `(.L_x_8987) ;  /* 0x00000ea000067945 */ /* 0x000fd80003800000 */
[----:B------:R-:W-:Y:S05]  /*2db0*/  @P0 BRA `(.L_x_8988) ;  /* 0x0000000c00a00947 */ /* 0x000fea0003800000 */
[----:B01----:R-:W0:Y:S01]  /*2dc0*/  LDC.64 R4, c[0x0][0x230] ;  /* 0x00008c00ff047b82 */ /* 0x003e220000000a00 */
        /* <DEDUP_REMOVED lines=19> */
.L_x_8992:
[----:B------:R0:W5:Y:S01]  /*2f00*/  LDG.E.U8 R18, desc[UR36][R4.64] ;  /* 0x0000002404127981 */ /* 0x000162000c1e1100 */
[----:B------:R-:W-:Y:S01]  /*2f10*/  IMAD.MOV.U32 R19, RZ, RZ, RZ ;  /* 0x000000ffff137224 */ /* 0x000fe200078e00ff */
[----:B------:R-:W-:Y:S06]  /*2f20*/  BRA `(.L_x_8988) ;  /* 0x0000000c00447947 */ /* 0x000fec0003800000 */
.L_x_8991:
        /* <DEDUP_REMOVED lines=8> */
.L_x_8995:
[----:B------:R-:W2:Y:S02]  /*2fb0*/  LDG.E R18, desc[UR36][R4.64] ;  /* 0x0000002404127981 */ /* 0x000ea4000c1e1900 */
[----:B--2---:R-:W-:Y:S01]  /*2fc0*/  SHF.R.S32.HI R19, RZ, 0x1f, R18 ;  /* 0x0000001fff137819 */ /* 0x004fe20000011412 */
[----:B------:R-:W-:Y:S06]  /*2fd0*/  BRA `(.L_x_8988) ;  /* 0x0000000c00187947 */ /* 0x000fec0003800000 */
.L_x_8994:
[----:B------:R-:W2:Y:S02]  /*2fe0*/  LDG.E.S16 R18, desc[UR36][R4.64] ;  /* 0x0000002404127981 */ /* 0x000ea4000c1e1700 */
[----:B--2---:R-:W-:Y:S01]  /*2ff0*/  SHF.R.S32.HI R19, RZ, 0x1f, R18 ;  /* 0x0000001fff137819 */ /* 0x004fe20000011412 */
[----:B------:R-:W-:Y:S06]  /*3000*/  BRA `(.L_x_8988) ;  /* 0x0000000c000c7947 */ /* 0x000fec0003800000 */
.L_x_8990:
        /* <DEDUP_REMOVED lines=9> */
.L_x_8997:
[----:B------:R-:W2:Y:S02]  /*30a0*/  LDG.E.U16 R4, desc[UR36][R4.64] ;  /* 0x0000002404047981 */ /* 0x000ea4000c1e1500 */
[----:B--2---:R-:W-:-:S06]  /*30b0*/  HADD2.F32 R18, -RZ, R4.H0_H0 ;  /* 0x20000004ff127230 */ /* 0x004fcc0000004100 */
[----:B------:R-:W0:Y:S01]  /*30c0*/  F2I.S64.TRUNC R18, R18 ;  /* 0x0000001200127311 */ /* 0x000e22000020d900 */
[----:B------:R-:W-:Y:S05]  /*30d0*/  BRA `(.L_x_8988) ;  /* 0x0000000800d87947 */ /* 0x000fea0003800000 */
.L_x_8996:
        /* <DEDUP_REMOVED lines=9> */
.L_x_8999:
[----:B------:R-:W2:Y:S02]  /*3170*/  LDG.E.U16 R4, desc[UR36][R4.64] ;  /* 0x0000002404047981 */ /* 0x000ea4000c1e1500 */
[----:B--2---:R-:W-:-:S06]  /*3180*/  HADD2.F32 R18, -RZ, R4.H0_H0 ;  /* 0x20000004ff127230 */ /* 0x004fcc0000004100 */
[----:B------:R-:W0:Y:S01]  /*3190*/  F2I.S64.TRUNC R18, R18 ;  /* 0x0000001200127311 */ /* 0x000e22000020d900 */
[----:B------:R-:W-:Y:S05]  /*31a0*/  BRA `(.L_x_8988) ;  /* 0x0000000800a47947 */ /* 0x000fea0003800000 */
.L_x_8998:
[----:B------:R-:W2:Y:S02]  /*31b0*/  LDG.E.64 R4, desc[UR36][R4.64] ;  /* 0x0000002404047981 */ /* 0x000ea4000c1e1b00 */
[----:B--2---:R0:W1:Y:S01]  /*31c0*/  F2I.S64.F64.TRUNC R18, R4 ;  /* 0x0000000400127311 */ /* 0x004062000030d900 */
[----:B------:R-:W-:Y:S05]  /*31d0*/  BRA `(.L_x_8988) ;  /* 0x0000000800987947 */ /* 0x000fea0003800000 */
.L_x_8989:
        /* <DEDUP_REMOVED lines=13> */
.L_x_9002:
[----:B------:R-:W2:Y:S02]  /*32b0*/  LDG.E.64 R4, desc[UR36][R4.64] ;  /* 0x0000002404047981 */ /* 0x000ea4000c1e1b00 */
[----:B--2---:R0:W1:Y:S01]  /*32c0*/  F2I.S64.F64.TRUNC R18, R4 ;  /* 0x0000000400127311 */ /* 0x004062000030d900 */
[----:B------:R-:W-:Y:S05]  /*32d0*/  BRA `(.L_x_8988) ;  /* 0x0000000800587947 */ /* 0x000fea0003800000 */
.L_x_9001:
        /* <DEDUP_REMOVED lines=27> */
.L_x_9004:
        /* <DEDUP_REMOVED lines=14> */
.L_x_9003:
[----:B------:R-:W2:Y:S02]  /*3570*/  LDG.E.U16 R18, desc[UR36][R4.64] ;  /* 0x0000002404127981 */ /* 0x000ea4000c1e1500 */
[----:B--2---:R-:W-:-:S06]  /*3580*/  IMAD.U32 R18, R18, 0x10000, RZ ;  /* 0x0001000012127824 */ /* 0x004fcc00078e00ff */
[----:B------:R-:W0:Y:S01]  /*3590*/  F2I.S64.TRUNC R18, R18 ;  /* 0x0000001200127311 */ /* 0x000e22000020d900 */
[----:B------:R-:W-:Y:S05]  /*35a0*/  BRA `(.L_x_8988) ;  /* 0x0000000400a47947 */ /* 0x000fea0003800000 */
.L_x_9000:
        /* <DEDUP_REMOVED lines=11> */
.L_x_9007:
        /* <DEDUP_REMOVED lines=21> */
.L_x_9011:
[----:B------:R-:W-:Y:S05]  /*37b0*/  BSYNC B1 ;  /* 0x0000000000017941 */ /* 0x000fea0003800000 */
.L_x_9010:
[----:B------:R-:W-:Y:S01]  /*37c0*/  IMAD.SHL.U32 R3, R3, 0x100000, RZ ;  /* 0x0010000003037824 */ /* 0x000fe200078e00ff */
[----:B------:R-:W-:-:S04]  /*37d0*/  LEA R5, R0, 0x3b800000, 0x17 ;  /* 0x3b80000000057811 */ /* 0x000fc800078eb8ff */
[----:B------:R-:W-:-:S07]  /*37e0*/  LOP3.LUT R18, R5, R3, R18, 0xfe, !PT ;  /* 0x0000000305127212 */ /* 0x000fce00078efe12 */
.L_x_9009:
[----:B------:R-:W-:Y:S05]  /*37f0*/  BSYNC B0 ;  /* 0x0000000000007941 */ /* 0x000fea0003800000 */
.L_x_9008:
[----:B------:R-:W0:Y:S01]  /*3800*/  F2I.S64.TRUNC R18, R18 ;  /* 0x0000001200127311 */ /* 0x000e22000020d900 */
[----:B------:R-:W-:Y:S05]  /*3810*/  BRA `(.L_x_8988) ;  /* 0x0000000400087947 */ /* 0x000fea0003800000 */
.L_x_9006:
        /* <DEDUP_REMOVED lines=21> */
.L_x_9015:
[----:B------:R-:W-:Y:S05]  /*3970*/  BSYNC B1 ;  /* 0x0000000000017941 */ /* 0x000fea0003800000 */
.L_x_9014:
[----:B------:R-:W-:Y:S01]  /*3980*/  IMAD.SHL.U32 R3, R3, 0x200000, RZ ;  /* 0x0020000003037824 */ /* 0x000fe200078e00ff */
[----:B------:R-:W-:-:S04]  /*3990*/  LEA R5, R0, 0x37800000, 0x17 ;  /* 0x3780000000057811 */ /* 0x000fc800078eb8ff */
[----:B------:R-:W-:-:S07]  /*39a0*/  LOP3.LUT R18, R5, R3, R18, 0xfe, !PT ;  /* 0x0000000305127212 */ /* 0x000fce00078efe12 */
.L_x_9013:
[----:B------:R-:W-:Y:S05]  /*39b0*/  BSYNC B0 ;  /* 0x0000000000007941 */ /* 0x000fea0003800000 */
.L_x_9012:
[----:B------:R-:W0:Y:S01]  /*39c0*/  F2I.S64.TRUNC R18, R18 ;  /* 0x0000001200127311 */ /* 0x000e22000020d900 */
[----:B------:R-:W-:Y:S05]  /*39d0*/  BRA `(.L_x_8988) ;  /* 0x0000000000987947 */ /* 0x000fea0003800000 */
.L_x_9005:
        /* <DEDUP_REMOVED lines=14> */
.L_x_9019:
[----:B------:R-:W-:Y:S05]  /*3ac0*/  BSYNC B0 ;  /* 0x0000000000007941 */ /* 0x000fea0003800000 */
.L_x_9018:
[----:B------:R-:W0:Y:S01]  /*3ad0*/  F2I.S64.TRUNC R18, R18 ;  /* 0x0000001200127311 */ /* 0x000e22000020d900 */
[----:B------:R-:W-:Y:S05]  /*3ae0*/  BRA `(.L_x_8988) ;  /* 0x0000000000547947 */ /* 0x000fea0003800000 */
.L_x_8993:
        /* <DEDUP_REMOVED lines=16> */
.L_x_9020:
[----:B------:R-:W-:Y:S05]  /*3bf0*/  BRA `(.L_x_8988) ;  /* 0x0000000000107947 */ /* 0x000fea0003800000 */
.L_x_9017:
[----:B------:R0:W5:Y:S01]  /*3c00*/  LDG.E.64 R18, desc[UR36][R4.64] ;  /* 0x0000002404127981 */ /* 0x000162000c1e1b00 */
[----:B------:R-:W-:Y:S05]  /*3c10*/  BRA `(.L_x_8988) ;  /* 0x0000000000087947 */ /* 0x000fea0003800000 */
.L_x_9016:
[----:B------:R0:W5:Y:S01]  /*3c20*/  LDG.E R18, desc[UR36][R4.64] ;  /* 0x0000002404127981 */ /* 0x000162000c1e1900 */
[----:B------:R-:W-:-:S07]  /*3c30*/  IMAD.MOV.U32 R19, RZ, RZ, RZ ;  /* 0x000000ffff137224 */ /* 0x000fce00078e00ff */
.L_x_8988:
[----:B------:R-:W-:Y:S05]  /*3c40*/  BSYNC B6 ;  /* 0x0000000000067941 */ /* 0x000fea0003800000 */
.L_x_8987:
[----:B------:R-:W2:Y:S01]  /*3c50*/  S2R R25, SR_TID.X ;  /* 0x0000000000197919 */ /* 0x000ea20000002100 */
[----:B------:R-:W-:Y:S01]  /*3c60*/  ULDC.64 UR4, c[0x0][0x220] ;  /* 0x0000880000047ab9 */ /* 0x000fe20000000a00 */
[----:B------:R-:W2:Y:S01]  /*3c70*/  LDC.U8 R26, c[0x0][0x244] ;  /* 0x00009100ff1a7b82 */ /* 0x000ea20000000000 */
[----:B------:R-:W-:Y:S01]  /*3c80*/  ISETP.NE.U32.AND P2, PT, RZ, UR4, PT ;  /* 0x00000004ff007c0c */ /* 0x000fe2000bf45070 */
[----:B------:R-:W-:Y:S01]  /*3c90*/  BSSY B6, `(.L_x_9021) ;  /* 0x00000fc000067945 */ /* 0x000fe20003800000 */
[----:B01-345:R-:W-:Y:S02]  /*3ca0*/  ISETP.NE.U32.AND P0, PT, R22, RZ, PT ;  /* 0x000000ff1600720c */ /* 0x03bfe40003f05070 */
[----:B------:R-:W-:Y:S02]  /*3cb0*/  ISETP.NE.AND.EX P2, PT, RZ, UR5, PT, P2 ;  /* 0x00000005ff007c0c */ /* 0x000fe4000bf45320 */
[----:B------:R-:W-:Y:S02]  /*3cc0*/  ISETP.NE.U32.AND P1, PT, R28, RZ, PT ;  /* 0x000000ff1c00720c */ /* 0x000fe40003f25070 */
[----:B--2---:R-:W-:-:S02]  /*3cd0*/  ISETP.NE.U32.AND P4, PT, R16, RZ, PT ;  /* 0x000000ff1000720c */ /* 0x004fc40003f85070 */
[----:B------:R-:W-:Y:S02]  /*3ce0*/  ISETP.NE.U32.AND P3, PT, R18, RZ, PT ;  /* 0x000000ff1200720c */ /* 0x000fe40003f65070 */
[----:B------:R-:W-:Y:S02]  /*3cf0*/  ISETP.NE.XOR.EX P0, PT, R23, RZ, P2, P0 ;  /* 0x000000ff1700720c */ /* 0x000fe40001705b00 */
[----:B------:R-:W-:Y:S02]  /*3d00*/  ISETP.NE.XOR.EX P1, PT, R29, RZ, P2, P1 ;  /* 0x000000ff1d00720c */ /* 0x000fe40001725b10 */
[----:B------:R-:W-:Y:S02]  /*3d10*/  ISETP.NE.XOR.EX P4, PT, R17, RZ, P2, P4 ;  /* 0x000000ff1100720c */ /* 0x000fe40001785b40 */
[----:B------:R-:W-:Y:S02]  /*3d20*/  ISETP.NE.XOR.EX P3, PT, R19, RZ, P2, P3 ;  /* 0x000000ff1300720c */ /* 0x000fe40001765b30 */
[----:B------:R-:W-:-:S02]  /*3d30*/  SEL R3, RZ, 0x1, !P0 ;  /* 0x00000001ff037807 */ /* 0x000fc40004000000 */
[----:B------:R-:W-:Y:S02]  /*3d40*/  SEL R22, RZ, 0x1, !P1 ;  /* 0x00000001ff167807 */ /* 0x000fe40004800000 */
[----:B------:R-:W-:Y:S02]  /*3d50*/  SEL R18, RZ, 0x1, !P4 ;  /* 0x00000001ff127807 */ /* 0x000fe40006000000 */
[----:B------:R-:W-:Y:S02]  /*3d60*/  SEL R16, RZ, 0x1, !P3 ;  /* 0x00000001ff107807 */ /* 0x000fe40005800000 */
[----:B------:R-:W-:-:S13]  /*3d70*/  ISETP.GE.AND P2, PT, R25, R2, PT ;  /* 0x000000021900720c */ /* 0x000fda0003f46270 */
        /* <DEDUP_REMOVED lines=22> */
.L_x_9026:
[----:B------:R0:W-:Y:S01]  /*3ee0*/  STG.E.U8 desc[UR36][R8.64], R3 ;  /* 0x0000000308007986 */ /* 0x0001e2000c101124 */
[----:B------:R-:W-:Y:S05]  /*3ef0*/  BRA `(.L_x_9022) ;  /* 0x0000000c00547947 */ /* 0x000fea0003800000 */
.L_x_9025:
        /* <DEDUP_REMOVED lines=10> */
.L_x_9029:
[----:B------:R0:W-:Y:S01]  /*3fa0*/  STG.E desc[UR36][R8.64], R3 ;  /* 0x0000000308007986 */ /* 0x0001e2000c101924 */
[----:B------:R-:W-:Y:S05]  /*3fb0*/  BRA `(.L_x_9022) ;  /* 0x0000000c00247947 */ /* 0x000fea0003800000 */
.L_x_9028:
[----:B------:R0:W-:Y:S01]  /*3fc0*/  STG.E.U16 desc[UR36][R8.64], R3 ;  /* 0x0000000308007986 */ /* 0x0001e2000c101524 */
[----:B------:R-:W-:Y:S05]  /*3fd0*/  BRA `(.L_x_9022) ;  /* 0x0000000c001c7947 */ /* 0x000fea0003800000 */
.L_x_9024:
        /* <DEDUP_REMOVED lines=9> */
.L_x_9031:
[----:B------:R-:W0:Y:S02]  /*4070*/  I2F.S16 R0, R3 ;  /* 0x0000000300007306 */ /* 0x000e240000101400 */
[----:B0-----:R-:W-:-:S05]  /*4080*/  F2FP.F16.F32.PACK_AB R0, RZ, R0 ;  /* 0x00000000ff00723e */ /* 0x001fca00000000ff */
[----:B------:R0:W-:Y:S01]  /*4090*/  STG.E.U16 desc[UR36][R8.64], R0 ;  /* 0x0000000008007986 */ /* 0x0001e2000c101524 */
[----:B------:R-:W-:Y:S05]  /*40a0*/  BRA `(.L_x_9022) ;  /* 0x0000000800e87947 */ /* 0x000fea0003800000 */
.L_x_9030:
        /* <DEDUP_REMOVED lines=10> */
.L_x_9033:
[----:B------:R-:W0:Y:S02]  /*4150*/  I2F.S16 R3, R3 ;  /* 0x0000000300037306 */ /* 0x000e240000101400 */
[----:B0-----:R-:W-:-:S04]  /*4160*/  F2FP.F16.F32.PACK_AB R3, RZ, R3 ;  /* 0x00000003ff03723e */ /* 0x001fc800000000ff */
[----:B------:R-:W-:-:S05]  /*4170*/  PRMT R3, R3, 0x5410, RZ ;  /* 0x0000541003037816 */ /* 0x000fca00000000ff */
[----:B------:R0:W-:Y:S01]  /*4180*/  STG.E desc[UR36][R8.64], R3 ;  /* 0x0000000308007986 */ /* 0x0001e2000c101924 */
[----:B------:R-:W-:Y:S05]  /*4190*/  BRA `(.L_x_9022) ;  /* 0x0000000800ac7947 */ /* 0x000fea0003800000 */
.L_x_9032:
[----:B------:R-:W0:Y:S02]  /*41a0*/  I2F.F64.S16 R4, R3 ;  /* 0x0000000300047312 */ /* 0x000e240000101c00 */
[----:B0-----:R0:W-:Y:S01]  /*41b0*/  STG.E.64 desc[UR36][R8.64], R4 ;  /* 0x0000000408007986 */ /* 0x0011e2000c101b24 */
[----:B------:R-:W-:Y:S05]  /*41c0*/  BRA `(.L_x_9022) ;  /* 0x0000000800a07947 */ /* 0x000fea0003800000 */
.L_x_9023:
        /* <DEDUP_REMOVED lines=10> */
.L_x_9036:
[----:B------:R-:W0:Y:S01]  /*4270*/  I2F.F64.S16 R4, R3 ;  /* 0x0000000300047312 */ /* 0x000e220000101c00 */
[----:B------:R-:W-:-:S05]  /*4280*/  CS2R R6, SRZ ;  /* 0x0000000000067805 */ /* 0x000fca000001ff00 */
[----:B0-----:R0:W-:Y:S01]  /*4290*/  STG.E.128 desc[UR36][R8.64], R4 ;  /* 0x0000000408007986 */ /* 0x0011e2000c101d24 */
[----:B------:R-:W-:Y:S05]  /*42a0*/  BRA `(.L_x_9022) ;  /* 0x0000000800687947 */ /* 0x000fea0003800000 */
.L_x_9035:
        /* <DEDUP_REMOVED lines=21> */
.L_x_9040:
[----:B------:R-:W-:Y:S05]  /*4400*/  BSYNC B0 ;  /* 0x0000000000007941 */ /* 0x000fea0003800000 */
.L_x_9039:
[----:B------:R-:W-:-:S05]  /*4410*/  LOP3.LUT R5, R0, R5, RZ, 0xfc, !PT ;  /* 0x0000000500057212 */ /* 0x000fca00078efcff */
[----:B------:R0:W-:Y:S01]  /*4420*/  STG.E.U8 desc[UR36][R8.64], R5 ;  /* 0x0000000508007986 */ /* 0x0001e2000c101124 */
[----:B------:R-:W-:Y:S05]  /*4430*/  BRA `(.L_x_9022) ;  /* 0x0000000800047947 */ /* 0x000fea0003800000 */
.L_x_9038:
        /* <DEDUP_REMOVED lines=13> */
.L_x_9042:
[----:B------:R-:W-:Y:S01]  /*4510*/  IMAD.MOV.U32 R0, RZ, RZ, 0x7f ;  /* 0x0000007fff007424 */ /* 0x000fe200078e00ff */
[----:B------:R-:W-:-:S04]  /*4520*/  ISETP.GT.U32.AND P0, PT, R4, 0x7f800000, PT ;  /* 0x7f8000000400780c */ /* 0x000fc80003f04070 */
[----:B------:R-:W-:-:S09]  /*4530*/  SEL R0, R0, 0x7c, P0 ;  /* 0x0000007c00007807 */ /* 0x000fd20000000000 */
.L_x_9043:
[----:B------:R-:W-:Y:S05]  /*4540*/  BSYNC B0 ;  /* 0x0000000000007941 */ /* 0x000fea0003800000 */
.L_x_9041:
[----:B------:R-:W-:-:S04]  /*4550*/  LOP3.LUT R3, R5, 0x80000000, RZ, 0xc0, !PT ;  /* 0x8000000005037812 */ /* 0x000fc800078ec0ff */
[----:B------:R-:W-:-:S04]  /*4560*/  SHF.R.U32.HI R3, RZ, 0x18, R3 ;  /* 0x00000018ff037819 */ /* 0x000fc80000011603 */
[----:B------:R-:W-:-:S05]  /*4570*/  LOP3.LUT R3, R0, R3, RZ, 0xfc, !PT ;  /* 0x0000000300037212 */ /* 0x000fca00078efcff */
[----:B------:R0:W-:Y:S01]  /*4580*/  STG.E.U8 desc[UR36][R8.64], R3 ;  /* 0x0000000308007986 */ /* 0x0001e2000c101124 */
[----:B------:R-:W-:Y:S05]  /*4590*/  BRA `(.L_x_9022) ;  /* 0x0000000400ac7947 */ /* 0x000fea0003800000 */
.L_x_9037:
[----:B------:R-:W0:Y:S02]  /*45a0*/  I2F.S16 R0, R3 ;  /* 0x0000000300007306 */ /* 0x000e240000101400 */
[----:B0-----:R-:W-:-:S05]  /*45b0*/  F2FP.BF16.F32.PACK_AB R0, RZ, R0 ;  /* 0x00000000ff00723e */ /* 0x001fca00000010ff */
[----:B------:R0:W-:Y:S01]  /*45c0*/  STG.E.U16 desc[UR36][R8.64], R0 ;  /* 0x0000000008007986 */ /* 0x0001e2000c101524 */
[----:B------:R-:W-:Y:S05]  /*45d0*/  BRA `(.L_x_9022) ;  /* 0x00000004009c7947 */ /* 0x000fea0003800000 */
.L_x_9034:
        /* <DEDUP_REMOVED lines=10> */
.L_x_9046:
        /* <DEDUP_REMOVED lines=17> */
.L_x_9049:
[----:B------:R-:W-:-:S04]  /*4790*/  LOP3.LUT R3, R3, 0x80000000, RZ, 0xc0, !PT ;  /* 0x8000000003037812 */ /* 0x000fc800078ec0ff */
[----:B------:R-:W-:-:S04]  /*47a0*/  SHF.R.U32.HI R3, RZ, 0x18, R3 ;  /* 0x00000018ff037819 */ /* 0x000fc80000011603 */
[----:B------:R-:W-:-:S04]  /*47b0*/  LOP3.LUT R0, R0, R3, RZ, 0xfc, !PT ;  /* 0x0000000300007212 */ /* 0x000fc800078efcff */
[----:B------:R-:W-:-:S07]  /*47c0*/  PRMT R4, R0, 0x7610, R4 ;  /* 0x0000761000047816 */ /* 0x000fce0000000004 */
.L_x_9048:
[----:B------:R-:W-:Y:S05]  /*47d0*/  BSYNC B0 ;  /* 0x0000000000007941 */ /* 0x000fea0003800000 */
.L_x_9047:
[----:B------:R3:W-:Y:S01]  /*47e0*/  STG.E.U8 desc[UR36][R8.64], R4 ;  /* 0x0000000408007986 */ /* 0x0007e2000c101124 */
[----:B------:R-:W-:Y:S05]  /*47f0*/  BRA `(.L_x_9022) ;  /* 0x0000000400147947 */ /* 0x000fea0003800000 */
.L_x_9045:
        /* <DEDUP_REMOVED lines=17> */
.L_x_9052:
[----:B------:R-:W-:-:S04]  /*4910*/  LOP3.LUT R3, R3, 0x80000000, RZ, 0xc0, !PT ;  /* 0x8000000003037812 */ /* 0x000fc800078ec0ff */
[----:B------:R-:W-:-:S04]  /*4920*/  SHF.R.U32.HI R3, RZ, 0x18, R3 ;  /* 0x00000018ff037819 */ /* 0x000fc80000011603 */
[----:B------:R-:W-:-:S04]  /*4930*/  LOP3.LUT R0, R0, R3, RZ, 0xfc, !PT ;  /* 0x0000000300007212 */ /* 0x000fc800078efcff */
[----:B------:R-:W-:-:S07]  /*4940*/  PRMT R4, R0, 0x7610, R4 ;  /* 0x0000761000047816 */ /* 0x000fce0000000004 */
.L_x_9051:
[----:B------:R-:W-:Y:S05]  /*4950*/  BSYNC B0 ;  /* 0x0000000000007941 */ /* 0x000fea0003800000 */
.L_x_9050:
[----:B------:R0:W-:Y:S01]  /*4960*/  STG.E.U8 desc[UR36][R8.64], R4 ;  /* 0x0000000408007986 */ /* 0x0001e2000c101124 */
[----:B------:R-:W-:Y:S05]  /*4970*/  BRA `(.L_x_9022) ;  /* 0x0000000000b47947 */ /* 0x000fea0003800000 */
.L_x_9044:
        /* <DEDUP_REMOVED lines=23> */
.L_x_9027:
        /* <DEDUP_REMOVED lines=16> */
.L_x_9055:
[----:B------:R-:W-:Y:S05]  /*4bf0*/  BRA `(.L_x_9022) ;  /* 0x0000000000147947 */ /* 0x000fea0003800000 */
.L_x_9054:
[----:B------:R-:W-:Y:S02]  /*4c00*/  IMAD.MOV.U32 R4, RZ, RZ, R3 ;  /* 0x000000ffff047224 */ /* 0x000fe400078e0003 */
[----:B------:R-:W-:-:S05]  /*4c10*/  IMAD.MOV.U32 R5, RZ, RZ, RZ ;  /* 0x000000ffff057224 */ /* 0x000fca00078e00ff */
[----:B------:R2:W-:Y:S01]  /*4c20*/  STG.E.64 desc[UR36][R8.64], R4 ;  /* 0x0000000408007986 */ /* 0x0005e2000c101b24 */
[----:B------:R-:W-:Y:S05]  /*4c30*/  BRA `(.L_x_9022) ;  /* 0x0000000000047947 */ /* 0x000fea0003800000 */
.L_x_9053:
[----:B------:R0:W-:Y:S02]  /*4c40*/  STG.E desc[UR36][R8.64], R3 ;  /* 0x0000000308007986 */ /* 0x0001e4000c101924 */
.L_x_9022:
[----:B------:R-:W-:Y:S05]  /*4c50*/  BSYNC B6 ;  /* 0x0000000000067941 */ /* 0x000fea0003800000 */
.L_x_9021:
        /* <DEDUP_REMOVED lines=23> */
.L_x_9061:
[----:B------:R0:W-:Y:S01]  /*4dd0*/  STG.E.U8 desc[UR36][R8.64], R22 ;  /* 0x0000001608007986 */ /* 0x0001e2000c101124 */
[----:B------:R-:W-:Y:S05]  /*4de0*/  BRA `(.L_x_9063) ;  /* 0x0000000c00487947 */ /* 0x000fea0003800000 */
.L_x_9060:
        /* <DEDUP_REMOVED lines=9> */
.L_x_9065:
[----:B------:R0:W-:Y:S01]  /*4e80*/  STG.E desc[UR36][R8.64], R22 ;  /* 0x0000001608007986 */ /* 0x0001e2000c101924 */
[----:B------:R-:W-:Y:S05]  /*4e90*/  BRA `(.L_x_9063) ;  /* 0x0000000c001c7947 */ /* 0x000fea0003800000 */
.L_x_9064:
[----:B------:R0:W-:Y:S01]  /*4ea0*/  STG.E.U16 desc[UR36][R8.64], R22 ;  /* 0x0000001608007986 */ /* 0x0001e2000c101524 */
[----:B------:R-:W-:Y:S05]  /*4eb0*/  BRA `(.L_x_9063) ;  /* 0x0000000c00147947 */ /* 0x000fea0003800000 */
.L_x_9059:
        /* <DEDUP_REMOVED lines=9> */
.L_x_9067:
[----:B------:R-:W0:Y:S02]  /*4f50*/  I2F.S16 R0, R22 ;  /* 0x0000001600007306 */ /* 0x000e240000101400 */
[----:B0-----:R-:W-:-:S05]  /*4f60*/  F2FP.F16.F32.PACK_AB R0, RZ, R0 ;  /* 0x00000000ff00723e */ /* 0x001fca00000000ff */
[----:B------:R0:W-:Y:S01]  /*4f70*/  STG.E.U16 desc[UR36][R8.64], R0 ;  /* 0x0000000008007986 */ /* 0x0001e2000c101524 */
[----:B------:R-:W-:Y:S05]  /*4f80*/  BRA `(.L_x_9063) ;  /* 0x0000000800e07947 */ /* 0x000fea0003800000 */
.L_x_9066:
        /* <DEDUP_REMOVED lines=10> */
.L_x_9069:
[----:B------:R-:W0:Y:S02]  /*5030*/  I2F.S16 R22, R22 ;  /* 0x0000001600167306 */ /* 0x000e240000101400 */
[----:B0-----:R-:W-:-:S04]  /*5040*/  F2FP.F16.F32.PACK_AB R3, RZ, R22 ;  /* 0x00000016ff03723e */ /* 0x001fc800000000ff */
[----:B------:R-:W-:-:S05]  /*5050*/  PRMT R3, R3, 0x5410, RZ ;  /* 0x0000541003037816 */ /* 0x000fca00000000ff */
[----:B------:R0:W-:Y:S01]  /*5060*/  STG.E desc[UR36][R8.64], R3 ;  /* 0x0000000308007986 */ /* 0x0001e2000c101924 */
[----:B------:R-:W-:Y:S05]  /*5070*/  BRA `(.L_x_9063) ;  /* 0x0000000800a47947 */ /* 0x000fea0003800000 */
.L_x_9068:
[----:B------:R-:W0:Y:S02]  /*5080*/  I2F.F64.S16 R22, R22 ;  /* 0x0000001600167312 */ /* 0x000e240000101c00 */
[----:B0-----:R0:W-:Y:S01]  /*5090*/  STG.E.64 desc[UR36][R8.64], R22 ;  /* 0x0000001608007986 */ /* 0x0011e2000c101b24 */
[----:B------:R-:W-:Y:S05]  /*50a0*/  BRA `(.L_x_9063) ;  /* 0x0000000800987947 */ /* 0x000fea0003800000 */
.L_x_9058:
        /* <DEDUP_REMOVED lines=10> */
.L_x_9072:
[----:B------:R-:W0:Y:S01]  /*5150*/  I2F.F64.S16 R4, R22 ;  /* 0x0000001600047312 */ /* 0x000e220000101c00 */
[----:B------:R-:W-:-:S05]  /*5160*/  CS2R R6, SRZ ;  /* 0x0000000000067805 */ /* 0x000fca000001ff00 */
[----:B0-----:R0:W-:Y:S01]  /*5170*/  STG.E.128 desc[UR36][R8.64], R4 ;  /* 0x0000000408007986 */ /* 0x0011e2000c101d24 */
[----:B------:R-:W-:Y:S05]  /*5180*/  BRA `(.L_x_9063) ;  /* 0x0000000800607947 */ /* 0x000fea0003800000 */
.L_x_9071:
        /* <DEDUP_REMOVED lines=21> */
.L_x_9076:
[----:B------:R-:W-:Y:S05]  /*52e0*/  BSYNC B0 ;  /* 0x0000000000007941 */ /* 0x000fea0003800000 */
.L_x_9075:
[----:B------:R-:W-:-:S05]  /*52f0*/  LOP3.LUT R5, R0, R5, RZ, 0xfc, !PT ;  /* 0x0000000500057212 */ /* 0x000fca00078efcff */
[----:B------:R0:W-:Y:S01]  /*5300*/  STG.E.U8 desc[UR36][R8.64], R5 ;  /* 0x0000000508007986 */ /* 0x0001e2000c101124 */
[----:B------:R-:W-:Y:S05]  /*5310*/  BRA `(.L_x_9063) ;  /* 0x0000000400fc7947 */ /* 0x000fea0003800000 */
.L_x_9074:
        /* <DEDUP_REMOVED lines=13> */
.L_x_9078:
[----:B------:R-:W-:Y:S01]  /*53f0*/  IMAD.MOV.U32 R0, RZ, RZ, 0x7f ;  /* 0x0000007fff007424 */ /* 0x000fe200078e00ff */
[----:B------:R-:W-:-:S04]  /*5400*/  ISETP.GT.U32.AND P0, PT, R3, 0x7f800000, PT ;  /* 0x7f8000000300780c */ /* 0x000fc80003f04070 */
[----:B------:R-:W-:-:S09]  /*5410*/  SEL R0, R0, 0x7c, P0 ;  /* 0x0000007c00007807 */ /* 0x000fd20000000000 */
.L_x_9079:
[----:B------:R-:W-:Y:S05]  /*5420*/  BSYNC B0 ;  /* 0x0000000000007941 */ /* 0x000fea0003800000 */
.L_x_9077:
[----:B------:R-:W-:-:S04]  /*5430*/  LOP3.LUT R3, R5, 0x80000000, RZ, 0xc0, !PT ;  /* 0x8000000005037812 */ /* 0x000fc800078ec0ff */
[----:B------:R-:W-:-:S04]  /*5440*/  SHF.R.U32.HI R3, RZ, 0x18, R3 ;  /* 0x00000018ff037819 */ /* 0x000fc80000011603 */
[----:B------:R-:W-:-:S05]  /*5450*/  LOP3.LUT R3, R0, R3, RZ, 0xfc, !PT ;  /* 0x0000000300037212 */ /* 0x000fca00078efcff */
[----:B------:R0:W-:Y:S01]  /*5460*/  STG.E.U8 desc[UR36][R8.64], R3 ;  /* 0x0000000308007986 */ /* 0x0001e2000c101124 */
[----:B------:R-:W-:Y:S05]  /*5470*/  BRA `(.L_x_9063) ;  /* 0x0000000400a47947 */ /* 0x000fea0003800000 */
.L_x_9073:
[----:B------:R-:W0:Y:S02]  /*5480*/  I2F.S16 R0, R22 ;  /* 0x0000001600007306 */ /* 0x000e240000101400 */
[----:B0-----:R-:W-:-:S05]  /*5490*/  F2FP.BF16.F32.PACK_AB R0, RZ, R0 ;  /* 0x00000000ff00723e */ /* 0x001fca00000010ff */
[----:B------:R0:W-:Y:S01]  /*54a0*/  STG.E.U16 desc[UR36][R8.64], R0 ;  /* 0x0000000008007986 */ /* 0x0001e2000c101524 */
[----:B------:R-:W-:Y:S05]  /*54b0*/  BRA `(.L_x_9063) ;  /* 0x0000000400947947 */ /* 0x000fea0003800000 */
.L_x_9070:
        /* <DEDUP_REMOVED lines=10> */
.L_x_9082:
        /* <DEDUP_REMOVED lines=17> */
.L_x_9085:
[----:B------:R-:W-:-:S04]  /*5670*/  LOP3.LUT R3, R5, 0x80000000, RZ, 0xc0, !PT ;  /* 0x8000000005037812 */ /* 0x000fc800078ec0ff */
[----:B------:R-:W-:-:S04]  /*5680*/  SHF.R.U32.HI R3, RZ, 0x18, R3 ;  /* 0x00000018ff037819 */ /* 0x000fc80000011603 */
[----:B------:R-:W-:-:S04]  /*5690*/  LOP3.LUT R0, R0, R3, RZ, 0xfc, !PT ;  /* 0x0000000300007212 */ /* 0x000fc800078efcff */
[----:B------:R-:W-:-:S07]  /*56a0*/  PRMT R4, R0, 0x7610, R4 ;  /* 0x0000761000047816 */ /* 0x000fce0000000004 */
.L_x_9084:
[----:B------:R-:W-:Y:S05]  /*56b0*/  BSYNC B0 ;  /* 0x0000000000007941 */ /* 0x000fea0003800000 */
.L_x_9083:
[----:B------:R3:W-:Y:S01]  /*56c0*/  STG.E.U8 desc[UR36][R8.64], R4 ;  /* 0x0000000408007986 */ /* 0x0007e2000c101124 */
[----:B------:R-:W-:Y:S05]  /*56d0*/  BRA `(.L_x_9063) ;  /* 0x00000004000c7947 */ /* 0x000fea0003800000 */
.L_x_9081:
        /* <DEDUP_REMOVED lines=17> */
.L_x_9088:
[----:B------:R-:W-:-:S04]  /*57f0*/  LOP3.LUT R3, R5, 0x80000000, RZ, 0xc0, !PT ;  /* 0x8000000005037812 */ /* 0x000fc800078ec0ff */
[----:B------:R-:W-:-:S04]  /*5800*/  SHF.R.U32.HI R3, RZ, 0x18, R3 ;  /* 0x00000018ff037819 */ /* 0x000fc80000011603 */
[----:B------:R-:W-:-:S04]  /*5810*/  LOP3.LUT R0, R0, R3, RZ, 0xfc, !PT ;  /* 0x0000000300007212 */ /* 0x000fc800078efcff */
[----:B------:R-:W-:-:S07]  /*5820*/  PRMT R4, R0, 0x7610, R4 ;  /* 0x0000761000047816 */ /* 0x000fce0000000004 */
.L_x_9087:
[----:B------:R-:W-:Y:S05]  /*5830*/  BSYNC B0 ;  /* 0x0000000000007941 */ /* 0x000fea0003800000 */
.L_x_9086:
[----:B------:R0:W-:Y:S01]  /*5840*/  STG.E.U8 desc[UR36][R8.64], R4 ;  /* 0x0000000408007986 */ /* 0x0001e2000c101124 */
[----:B------:R-:W-:Y:S05]  /*5850*/  BRA `(.L_x_9063) ;  /* 0x0000000000ac7947 */ /* 0x000fea0003800000 */
.L_x_9080:
        /* <DEDUP_REMOVED lines=22> */
.L_x_9062:
        /* <DEDUP_REMOVED lines=16> */
.L_x_9091:
[----:B------:R-:W-:Y:S05]  /*5ac0*/  BRA `(.L_x_9063) ;  /* 0x0000000000107947 */ /* 0x000fea0003800000 */
.L_x_9090:
[----:B------:R-:W-:-:S05]  /*5ad0*/  IMAD.MOV.U32 R23, RZ, RZ, RZ ;  /* 0x000000ffff177224 */ /* 0x000fca00078e00ff */
[----:B------:R2:W-:Y:S01]  /*5ae0*/  STG.E.64 desc[UR36][R8.64], R22 ;  /* 0x0000001608007986 */ /* 0x0005e2000c101b24 */
[----:B------:R-:W-:Y:S05]  /*5af0*/  BRA `(.L_x_9063) ;  /* 0x0000000000047947 */ /* 0x000fea0003800000 */
.L_x_9089:
[----:B------:R0:W-:Y:S02]  /*5b00*/  STG.E desc[UR36][R8.64], R22 ;  /* 0x0000001608007986 */ /* 0x0001e4000c101924 */
.L_x_9063:
        /* <DEDUP_REMOVED lines=23> */
.L_x_9095:
[----:B------:R3:W-:Y:S01]  /*5c80*/  STG.E.U8 desc[UR36][R8.64], R18 ;  /* 0x0000001208007986 */ /* 0x0007e2000c101124 */
[----:B------:R-:W-:Y:S05]  /*5c90*/  BRA `(.L_x_9097) ;  /* 0x0000000c00487947 */ /* 0x000fea0003800000 */
.L_x_9094:
        /* <DEDUP_REMOVED lines=9> */
.L_x_9099:
[----:B------:R2:W-:Y:S01]  /*5d30*/  STG.E desc[UR36][R8.64], R18 ;  /* 0x0000001208007986 */ /* 0x0005e2000c101924 */
[----:B------:R-:W-:Y:S05]  /*5d40*/  BRA `(.L_x_9097) ;  /* 0x0000000c001c7947 */ /* 0x000fea0003800000 */
.L_x_9098:
[----:B------:R0:W-:Y:S01]  /*5d50*/  STG.E.U16 desc[UR36][R8.64], R18 ;  /* 0x0000001208007986 */ /* 0x0001e2000c101524 */
[----:B------:R-:W-:Y:S05]  /*5d60*/  BRA `(.L_x_9097) ;  /* 0x0000000c00147947 */ /* 0x000fea0003800000 */
.L_x_9093:
        /* <DEDUP_REMOVED lines=9> */
.L_x_9101:
[----:B------:R-:W0:Y:S02]  /*5e00*/  I2F.S16 R0, R18 ;  /* 0x0000001200007306 */ /* 0x000e240000101400 */
[----:B0-----:R-:W-:-:S05]  /*5e10*/  F2FP.F16.F32.PACK_AB R0, RZ, R0 ;  /* 0x00000000ff00723e */ /* 0x001fca00000000ff */
[----:B------:R0:W-:Y:S01]  /*5e20*/  STG.E.U16 desc[UR36][R8.64], R0 ;  /* 0x0000000008007986 */ /* 0x0001e2000c101524 */
[----:B------:R-:W-:Y:S05]  /*5e30*/  BRA `(.L_x_9097) ;  /* 0x0000000800e07947 */ /* 0x000fea0003800000 */
.L_x_9100:
        /* <DEDUP_REMOVED lines=10> */
.L_x_9103:
[----:B------:R-:W0:Y:S02]  /*5ee0*/  I2F.S16 R18, R18 ;  /* 0x0000001200127306 */ /* 0x000e240000101400 */
[----:B0-----:R-:W-:-:S04]  /*5ef0*/  F2FP.F16.F32.PACK_AB R3, RZ, R18 ;  /* 0x00000012ff03723e */ /* 0x001fc800000000ff */
[----:B------:R-:W-:-:S05]  /*5f00*/  PRMT R3, R3, 0x5410, RZ ;  /* 0x0000541003037816 */ /* 0x000fca00000000ff */
[----:B------:R0:W-:Y:S01]  /*5f10*/  STG.E desc[UR36][R8.64], R3 ;  /* 0x0000000308007986 */ /* 0x0001e2000c101924 */
[----:B------:R-:W-:Y:S05]  /*5f20*/  BRA `(.L_x_9097) ;  /* 0x0000000800a47947 */ /* 0x000fea0003800000 */
.L_x_9102:
[----:B------:R-:W0:Y:S02]  /*5f30*/  I2F.F64.S16 R18, R18 ;  /* 0x0000001200127312 */ /* 0x000e240000101c00 */
[----:B0-----:R0:W-:Y:S01]  /*5f40*/  STG.E.64 desc[UR36][R8.64], R18 ;  /* 0x0000001208007986 */ /* 0x0011e2000c101b24 */
[----:B------:R-:W-:Y:S05]  /*5f50*/  BRA `(.L_x_9097) ;  /* 0x0000000800987947 */ /* 0x000fea0003800000 */
.L_x_9092:
        /* <DEDUP_REMOVED lines=10> */
.L_x_9106:
[----:B------:R-:W0:Y:S01]  /*6000*/  I2F.F64.S16 R4, R18 ;  /* 0x0000001200047312 */ /* 0x000e220000101c00 */
[----:B------:R-:W-:-:S05]  /*6010*/  CS2R R6, SRZ ;  /* 0x0000000000067805 */ /* 0x000fca000001ff00 */
[----:B0-----:R0:W-:Y:S01]  /*6020*/  STG.E.128 desc[UR36][R8.64], R4 ;  /* 0x0000000408007986 */ /* 0x0011e2000c101d24 */
[----:B------:R-:W-:Y:S05]  /*6030*/  BRA `(.L_x_9097) ;  /* 0x0000000800607947 */ /* 0x000fea0003800000 */
.L_x_9105:
        /* <DEDUP_REMOVED lines=21> */
.L_x_9110:
[----:B------:R-:W-:Y:S05]  /*6190*/  BSYNC B0 ;  /* 0x0000000000007941 */ /* 0x000fea0003800000 */
.L_x_9109:
[----:B------:R-:W-:-:S05]  /*61a0*/  LOP3.LUT R5, R0, R5, RZ, 0xfc, !PT ;  /* 0x0000000500057212 */ /* 0x000fca00078efcff */
[----:B------:R0:W-:Y:S01]  /*61b0*/  STG.E.U8 desc[UR36][R8.64], R5 ;  /* 0x0000000508007986 */ /* 0x0001e2000c101124 */
[----:B------:R-:W-:Y:S05]  /*61c0*/  BRA `(.L_x_9097) ;  /* 0x0000000400fc7947 */ /* 0x000fea0003800000 */
.L_x_9108:
        /* <DEDUP_REMOVED lines=13> */
.L_x_9112:
[----:B------:R-:W-:Y:S01]  /*62a0*/  IMAD.MOV.U32 R0, RZ, RZ, 0x7f ;  /* 0x0000007fff007424 */ /* 0x000fe200078e00ff */
[----:B------:R-:W-:-:S04]  /*62b0*/  ISETP.GT.U32.AND P0, PT, R3, 0x7f800000, PT ;  /* 0x7f8000000300780c */ /* 0x000fc80003f04070 */
[----:B------:R-:W-:-:S09]  /*62c0*/  SEL R0, R0, 0x7c, P0 ;  /* 0x0000007c00007807 */ /* 0x000fd20000000000 */
.L_x_9113:
[----:B------:R-:W-:Y:S05]  /*62d0*/  BSYNC B0 ;  /* 0x0000000000007941 */ /* 0x000fea0003800000 */
.L_x_9111:
[----:B------:R-:W-:-:S04]  /*62e0*/  LOP3.LUT R3, R5, 0x80000000, RZ, 0xc0, !PT ;  /* 0x8000000005037812 */ /* 0x000fc800078ec0ff */
[----:B------:R-:W-:-:S04]  /*62f0*/  SHF.R.U32.HI R3, RZ, 0x18, R3 ;  /* 0x00000018ff037819 */ /* 0x000fc80000011603 */
[----:B------:R-:W-:-:S05]  /*6300*/  LOP3.LUT R3, R0, R3, RZ, 0xfc, !PT ;  /* 0x0000000300037212 */ /* 0x000fca00078efcff */
[----:B------:R0:W-:Y:S01]  /*6310*/  STG.E.U8 desc[UR36][R8.64], R3 ;  /* 0x0000000308007986 */ /* 0x0001e2000c101124 */
[----:B------:R-:W-:Y:S05]  /*6320*/  BRA `(.L_x_9097) ;  /* 0x0000000400a47947 */ /* 0x000fea0003800000 */
.L_x_9107:
[----:B------:R-:W0:Y:S02]  /*6330*/  I2F.S16 R0, R18 ;  /* 0x0000001200007306 */ /* 0x000e240000101400 */
[----:B0-----:R-:W-:-:S05]  /*6340*/  F2FP.BF16.F32.PACK_AB R0, RZ, R0 ;  /* 0x00000000ff00723e */ /* 0x001fca00000010ff */
[----:B------:R0:W-:Y:S01]  /*6350*/  STG.E.U16 desc[UR36][R8.64], R0 ;  /* 0x0000000008007986 */ /* 0x0001e2000c101524 */
[----:B------:R-:W-:Y:S05]  /*6360*/  BRA `(.L_x_9097) ;  /* 0x0000000400947947 */ /* 0x000fea0003800000 */
.L_x_9104:
        /* <DEDUP_REMOVED lines=10> */
.L_x_9116:
        /* <DEDUP_REMOVED lines=17> */
.L_x_9119:
[----:B------:R-:W-:-:S04]  /*6520*/  LOP3.LUT R3, R5, 0x80000000, RZ, 0xc0, !PT ;  /* 0x8000000005037812 */ /* 0x000fc800078ec0ff */
[----:B------:R-:W-:-:S04]  /*6530*/  SHF.R.U32.HI R3, RZ, 0x18, R3 ;  /* 0x00000018ff037819 */ /* 0x000fc80000011603 */
[----:B------:R-:W-:-:S04]  /*6540*/  LOP3.LUT R0, R0, R3, RZ, 0xfc, !PT ;  /* 0x0000000300007212 */ /* 0x000fc800078efcff */
[----:B------:R-:W-:-:S07]  /*6550*/  PRMT R4, R0, 0x7610, R4 ;  /* 0x0000761000047816 */ /* 0x000fce0000000004 */
.L_x_9118:
[----:B------:R-:W-:Y:S05]  /*6560*/  BSYNC B0 ;  /* 0x0000000000007941 */ /* 0x000fea0003800000 */
.L_x_9117:
[----:B------:R0:W-:Y:S01]  /*6570*/  STG.E.U8 desc[UR36][R8.64], R4 ;  /* 0x0000000408007986 */ /* 0x0001e2000c101124 */
[----:B------:R-:W-:Y:S05]  /*6580*/  BRA `(.L_x_9097) ;  /* 0x00000004000c7947 */ /* 0x000fea0003800000 */
.L_x_9115:
        /* <DEDUP_REMOVED lines=17> */
.L_x_9122:
[----:B------:R-:W-:-:S04]  /*66a0*/  LOP3.LUT R3, R5, 0x80000000, RZ, 0xc0, !PT ;  /* 0x8000000005037812 */ /* 0x000fc800078ec0ff */
[----:B------:R-:W-:-:S04]  /*66b0*/  SHF.R.U32.HI R3, RZ, 0x18, R3 ;  /* 0x00000018ff037819 */ /* 0x000fc80000011603 */
[----:B------:R-:W-:-:S04]  /*66c0*/  LOP3.LUT R0, R0, R3, RZ, 0xfc, !PT ;  /* 0x0000000300007212 */ /* 0x000fc800078efcff */
[----:B------:R-:W-:-:S07]  /*66d0*/  PRMT R4, R0, 0x7610, R4 ;  /* 0x0000761000047816 */ /* 0x000fce0000000004 */
.L_x_9121:
[----:B------:R-:W-:Y:S05]  /*66e0*/  BSYNC B0 ;  /* 0x0000000000007941 */ /* 0x000fea0003800000 */
.L_x_9120:
[----:B------:R0:W-:Y:S01]  /*66f0*/  STG.E.U8 desc[UR36][R8.64], R4 ;  /* 0x0000000408007986 */ /* 0x0001e2000c101124 */
[----:B------:R-:W-:Y:S05]  /*6700*/  BRA `(.L_x_9097) ;  /* 0x0000000000ac7947 */ /* 0x000fea0003800000 */
.L_x_9114:
        /* <DEDUP_REMOVED lines=22> */
.L_x_9096:
        /* <DEDUP_REMOVED lines=16> */
.L_x_9125:
[----:B------:R-:W-:Y:S05]  /*6970*/  BRA `(.L_x_9097) ;  /* 0x0000000000107947 */ /* 0x000fea0003800000 */
.L_x_9124:
[----:B------:R-:W-:-:S05]  /*6980*/  IMAD.MOV.U32 R19, RZ, RZ, RZ ;  /* 0x000000ffff137224 */ /* 0x000fca00078e00ff */
[----:B------:R0:W-:Y:S01]  /*6990*/  STG.E.64 desc[UR36][R8.64], R18 ;  /* 0x0000001208007986 */ /* 0x0001e2000c101b24 */
[----:B------:R-:W-:Y:S05]  /*69a0*/  BRA `(.L_x_9097) ;  /* 0x0000000000047947 */ /* 0x000fea0003800000 */
.L_x_9123:
[----:B------:R0:W-:Y:S02]  /*69b0*/  STG.E desc[UR36][R8.64], R18 ;  /* 0x0000001208007986 */ /* 0x0001e4000c101924 */
.L_x_9097:
[----:B------:R-:W-:-:S07]  /*69c0*/  VIADD R25, R25, 0x80 ;  /* 0x0000008019197836 */ /* 0x000fce0000000000 */
.L_x_9057:
[----:B------:R-:W-:Y:S05]  /*69d0*/  BSYNC B6 ;  /* 0x0000000000067941 */ /* 0x000fea0003800000 */
.L_x_9056:
        /* <DEDUP_REMOVED lines=21> */
.L_x_9129:
[----:B------:R-:W-:Y:S01]  /*6b30*/  STG.E.U8 desc[UR36][R2.64], R16 ;  /* 0x0000001002007986 */ /* 0x000fe2000c101124 */
[----:B------:R-:W-:Y:S05]  /*6b40*/  EXIT ;  /* 0x000000000000794d */ /* 0x000fea0003800000 */
.L_x_9128:
        /* <DEDUP_REMOVED lines=9> */
.L_x_9132:
[----:B------:R-:W-:Y:S01]  /*6be0*/  STG.E desc[UR36][R2.64], R16 ;  /* 0x0000001002007986 */ /* 0x000fe2000c101924 */
[----:B------:R-:W-:Y:S05]  /*6bf0*/  EXIT ;  /* 0x000000000000794d */ /* 0x000fea0003800000 */
.L_x_9131:
[----:B------:R-:W-:Y:S01]  /*6c00*/  STG.E.U16 desc[UR36][R2.64], R16 ;  /* 0x0000001002007986 */ /* 0x000fe2000c101524 */
[----:B------:R-:W-:Y:S05]  /*6c10*/  EXIT ;  /* 0x000000000000794d */ /* 0x000fea0003800000 */
.L_x_9127:
        /* <DEDUP_REMOVED lines=9> */
.L_x_9134:
[----:B------:R-:W0:Y:S02]  /*6cb0*/  I2F.S16 R0, R16 ;  /* 0x0000001000007306 */ /* 0x000e240000101400 */
[----:B0-----:R-:W-:-:S05]  /*6cc0*/  F2FP.F16.F32.PACK_AB R0, RZ, R0 ;  /* 0x00000000ff00723e */ /* 0x001fca00000000ff */
[----:B------:R-:W-:Y:S01]  /*6cd0*/  STG.E.U16 desc[UR36][R2.64], R0 ;  /* 0x0000000002007986 */ /* 0x000fe2000c101524 */
[----:B------:R-:W-:Y:S05]  /*6ce0*/  EXIT ;  /* 0x000000000000794d */ /* 0x000fea0003800000 */
.L_x_9133:
        /* <DEDUP_REMOVED lines=10> */
.L_x_9136:
[----:B------:R-:W0:Y:S02]  /*6d90*/  I2F.S16 R16, R16 ;  /* 0x0000001000107306 */ /* 0x000e240000101400 */
[----:B0-----:R-:W-:-:S04]  /*6da0*/  F2FP.F16.F32.PACK_AB R5, RZ, R16 ;  /* 0x00000010ff05723e */ /* 0x001fc800000000ff */
[----:B------:R-:W-:-:S05]  /*6db0*/  PRMT R5, R5, 0x5410, RZ ;  /* 0x0000541005057816 */ /* 0x000fca00000000ff */
[----:B------:R-:W-:Y:S01]  /*6dc0*/  STG.E desc[UR36][R2.64], R5 ;  /* 0x0000000502007986 */ /* 0x000fe2000c101924 */
[----:B------:R-:W-:Y:S05]  /*6dd0*/  EXIT ;  /* 0x000000000000794d */ /* 0x000fea0003800000 */
.L_x_9135:
[----:B------:R-:W0:Y:S02]  /*6de0*/  I2F.F64.S16 R16, R16 ;  /* 0x0000001000107312 */ /* 0x000e240000101c00 */
[----:B0-----:R-:W-:Y:S01]  /*6df0*/  STG.E.64 desc[UR36][R2.64], R16 ;  /* 0x0000001002007986 */ /* 0x001fe2000c101b24 */
[----:B------:R-:W-:Y:S05]  /*6e00*/  EXIT ;  /* 0x000000000000794d */ /* 0x000fea0003800000 */
.L_x_9126:
        /* <DEDUP_REMOVED lines=10> */
.L_x_9139:
[----:B------:R-:W0:Y:S01]  /*6eb0*/  I2F.F64.S16 R16, R16 ;  /* 0x0000001000107312 */ /* 0x000e220000101c00 */
[----:B---3--:R-:W-:-:S05]  /*6ec0*/  CS2R R18, SRZ ;  /* 0x0000000000127805 */ /* 0x008fca000001ff00 */
[----:B0-----:R-:W-:Y:S01]  /*6ed0*/  STG.E.128 desc[UR36][R2.64], R16 ;  /* 0x0000001002007986 */ /* 0x001fe2000c101d24 */
[----:B------:R-:W-:Y:S05]  /*6ee0*/  EXIT ;  /* 0x000000000000794d */ /* 0x000fea0003800000 */
.L_x_9138:
        /* <DEDUP_REMOVED lines=21> */
.L_x_9143:
[----:B------:R-:W-:Y:S05]  /*7040*/  BSYNC B0 ;  /* 0x0000000000007941 */ /* 0x000fea0003800000 */
.L_x_9142:
[----:B------:R-:W-:-:S05]  /*7050*/  LOP3.LUT R5, R0, R5, RZ, 0xfc, !PT ;  /* 0x0000000500057212 */ /* 0x000fca00078efcff */
[----:B------:R-:W-:Y:S01]  /*7060*/  STG.E.U8 desc[UR36][R2.64], R5 ;  /* 0x0000000502007986 */ /* 0x000fe2000c101124 */
[----:B------:R-:W-:Y:S05]  /*7070*/  EXIT ;  /* 0x000000000000794d */ /* 0x000fea0003800000 */
.L_x_9141:
        /* <DEDUP_REMOVED lines=13> */
.L_x_9145:
[----:B------:R-:W-:Y:S01]  /*7150*/  IMAD.MOV.U32 R0, RZ, RZ, 0x7f ;  /* 0x0000007fff007424 */ /* 0x000fe200078e00ff */
[----:B------:R-:W-:-:S04]  /*7160*/  ISETP.GT.U32.AND P0, PT, R4, 0x7f800000, PT ;  /* 0x7f8000000400780c */ /* 0x000fc80003f04070 */
[----:B------:R-:W-:-:S09]  /*7170*/  SEL R0, R0, 0x7c, P0 ;  /* 0x0000007c00007807 */ /* 0x000fd20000000000 */
.L_x_9146:
[----:B------:R-:W-:Y:S05]  /*7180*/  BSYNC B0 ;  /* 0x0000000000007941 */ /* 0x000fea0003800000 */
.L_x_9144:
[----:B------:R-:W-:-:S04]  /*7190*/  LOP3.LUT R4, R5, 0x80000000, RZ, 0xc0, !PT ;  /* 0x8000000005047812 */ /* 0x000fc800078ec0ff */
[----:B------:R-:W-:-:S04]  /*71a0*/  SHF.R.U32.HI R5, RZ, 0x18, R4 ;  /* 0x00000018ff057819 */ /* 0x000fc80000011604 */
[----:B------:R-:W-:-:S05]  /*71b0*/  LOP3.LUT R5, R0, R5, RZ, 0xfc, !PT ;  /* 0x0000000500057212 */ /* 0x000fca00078efcff */
[----:B------:R-:W-:Y:S01]  /*71c0*/  STG.E.U8 desc[UR36][R2.64], R5 ;  /* 0x0000000502007986 */ /* 0x000fe2000c101124 */
[----:B------:R-:W-:Y:S05]  /*71d0*/  EXIT ;  /* 0x000000000000794d */ /* 0x000fea0003800000 */
.L_x_9140:
[----:B------:R-:W0:Y:S02]  /*71e0*/  I2F.S16 R0, R16 ;  /* 0x0000001000007306 */ /* 0x000e240000101400 */
[----:B0-----:R-:W-:-:S05]  /*71f0*/  F2FP.BF16.F32.PACK_AB R0, RZ, R0 ;  /* 0x00000000ff00723e */ /* 0x001fca00000010ff */
[----:B------:R-:W-:Y:S01]  /*7200*/  STG.E.U16 desc[UR36][R2.64], R0 ;  /* 0x0000000002007986 */ /* 0x000fe2000c101524 */
[----:B------:R-:W-:Y:S05]  /*7210*/  EXIT ;  /* 0x000000000000794d */ /* 0x000fea0003800000 */
.L_x_9137:
        /* <DEDUP_REMOVED lines=10> */
.L_x_9149:
        /* <DEDUP_REMOVED lines=17> */
.L_x_9152:
[----:B------:R-:W-:-:S04]  /*73d0*/  LOP3.LUT R0, R7, 0x80000000, RZ, 0xc0, !PT ;  /* 0x8000000007007812 */ /* 0x000fc800078ec0ff */
[----:B------:R-:W-:-:S04]  /*73e0*/  SHF.R.U32.HI R5, RZ, 0x18, R0 ;  /* 0x00000018ff057819 */ /* 0x000fc80000011600 */
[----:B------:R-:W-:-:S04]  /*73f0*/  LOP3.LUT R4, R4, R5, RZ, 0xfc, !PT ;  /* 0x0000000504047212 */ /* 0x000fc800078efcff */
[----:B------:R-:W-:-:S07]  /*7400*/  PRMT R0, R4, 0x7610, R0 ;  /* 0x0000761004007816 */ /* 0x000fce0000000000 */
.L_x_9151:
[----:B------:R-:W-:Y:S05]  /*7410*/  BSYNC B0 ;  /* 0x0000000000007941 */ /* 0x000fea0003800000 */
.L_x_9150:
[----:B------:R-:W-:Y:S01]  /*7420*/  STG.E.U8 desc[UR36][R2.64], R0 ;  /* 0x0000000002007986 */ /* 0x000fe2000c101124 */
[----:B------:R-:W-:Y:S05]  /*7430*/  EXIT ;  /* 0x000000000000794d */ /* 0x000fea0003800000 */
.L_x_9148:
        /* <DEDUP_REMOVED lines=17> */
.L_x_9155:
[----:B------:R-:W-:-:S04]  /*7550*/  LOP3.LUT R0, R7, 0x80000000, RZ, 0xc0, !PT ;  /* 0x8000000007007812 */ /* 0x000fc800078ec0ff */
[----:B------:R-:W-:-:S04]  /*7560*/  SHF.R.U32.HI R5, RZ, 0x18, R0 ;  /* 0x00000018ff057819 */ /* 0x000fc80000011600 */
[----:B------:R-:W-:-:S04]  /*7570*/  LOP3.LUT R4, R4, R5, RZ, 0xfc, !PT ;  /* 0x0000000504047212 */ /* 0x000fc800078efcff */
[----:B------:R-:W-:-:S07]  /*7580*/  PRMT R0, R4, 0x7610, R0 ;  /* 0x0000761004007816 */ /* 0x000fce0000000000 */
.L_x_9154:
[----:B------:R-:W-:Y:S05]  /*7590*/  BSYNC B0 ;  /* 0x0000000000007941 */ /* 0x000fea0003800000 */
.L_x_9153:
[----:B------:R-:W-:Y:S01]  /*75a0*/  STG.E.U8 desc[UR36][R2.64], R0 ;  /* 0x0000000002007986 */ /* 0x000fe2000c101124 */
[----:B------:R-:W-:Y:S05]  /*75b0*/  EXIT ;  /* 0x000000000000794d */ /* 0x000fea0003800000 */
.L_x_9147:
        /* <DEDUP_REMOVED lines=22> */
.L_x_9130:
        /* <DEDUP_REMOVED lines=16> */
.L_x_9158:
[----:B------:R-:W-:Y:S05]  /*7820*/  EXIT ;  /* 0x000000000000794d */ /* 0x000fea0003800000 */
.L_x_9157:
[----:B------:R-:W-:-:S05]  /*7830*/  IMAD.MOV.U32 R17, RZ, RZ, RZ ;  /* 0x000000ffff117224 */ /* 0x000fca00078e00ff */
[----:B------:R-:W-:Y:S01]  /*7840*/  STG.E.64 desc[UR36][R2.64], R16 ;  /* 0x0000001002007986 */ /* 0x000fe2000c101b24 */
[----:B------:R-:W-:Y:S05]  /*7850*/  EXIT ;  /* 0x000000000000794d */ /* 0x000fea0003800000 */
.L_x_9156:
[----:B------:R-:W-:Y:S01]  /*7860*/  STG.E desc[UR36][R2.64], R16 ;  /* 0x0000001002007986 */ /* 0x000fe2000c101924 */
[----:B------:R-:W-:Y:S05]  /*7870*/  EXIT ;  /* 0x000000000000794d */ /* 0x000fea0003800000 */
.L_x_9159:
        /* <DEDUP_REMOVED lines=16> */
.L_x_43834:


//--------------------- .text._ZN2at6native18elementwise_kernelILi128ELi4EZNS0_22gpu_kernel_impl_nocastINS0_13AUnaryFunctorIllbZZZNS0_23logical_xor_kernel_cudaERNS_14TensorIteratorEENKUlvE0_clEvENKUlvE2_clEvEUlllE_EEEEvRNS_18TensorIteratorBaseERKT_EUliE_EEviT1_ --------------------------
	.section	.text._ZN2at6native18elementwise_kernelILi128ELi4EZNS0_22gpu_kernel_impl_nocastINS0_13AUnaryFunctorIllbZZZNS0_23logical_xor_kernel_cudaERNS_14TensorIteratorEENKUlvE0_clEvENKUlvE2_clEvEUlllE_EEEEvRNS_18TensorIteratorBaseERKT_EUliE_EEviT1_,"ax",@progbits
	.align	128
        .global         _ZN2at6native18elementwise_kernelILi128ELi4EZNS0_22gpu_kernel_impl_nocastINS0_13AUnaryFunctorIllbZZZNS0_23logical_xor_kernel_cudaERNS_14TensorIteratorEENKUlvE0_clEvENKUlvE2_clEvEUlllE_EEEEvRNS_18TensorIteratorBaseERKT_EUliE_EEviT1_
        .type           _ZN2at6native18elementwise_kernelILi128ELi4EZNS0_22gpu_kernel_impl_nocastINS0_13AUnaryFunctorIllbZZZNS0_23logical_xor_kernel_cudaERNS_14TensorIteratorEENKUlvE0_clEvENKUlvE2_clEvEUlllE_EEEEvRNS_18TensorIteratorBaseERKT_EUliE_EEviT1_,@function
        .size           _ZN2at6native18elementwise_kernelILi128ELi4EZNS0_22gpu_kernel_impl_nocastINS0_13AUnaryFunctorIllbZZZNS0_23logical_xor_kernel_cudaERNS_14TensorIteratorEENKUlvE0_clEvENKUlvE2_clEvEUlllE_EEEEvRNS_18TensorIteratorBaseERKT_EUliE_EEviT1_,(.L_x_43835 - _ZN2at6native18elementwise_kernelILi128ELi4EZNS0_22gpu_kernel_impl_nocastINS0_13AUnaryFunctorIllbZZZNS0_23logical_xor_kernel_cudaERNS_14TensorIteratorEENKUlvE0_clEvENKUlvE2_clEvEUlllE_EEEEvRNS_18TensorIteratorBaseERKT_EUliE_EEviT1_)
        .other          _ZN2at6native18elementwise_kernelILi128ELi4EZNS0_22gpu_kernel_impl_nocastINS0_13AUnaryFunctorIllbZZZNS0_23logical_xor_kernel_cudaERNS_14TensorIteratorEENKUlvE0_clEvENKUlvE2_clEvEUlllE_EEEEvRNS_18TensorIteratorBaseERKT_EUliE_EEviT1_,@"STO_CUDA_ENTRY STV_DEFAULT"
_ZN2at6native18elementwise_kernelILi128ELi4EZNS0_22gpu_kernel_impl_nocastINS0_13AUnaryFunctorIllbZZZNS0_23logical_xor_kernel_cudaERNS_14TensorIteratorEENKUlvE0_clEvENKUlvE2_clEvEUlllE_EEEEvRNS_18TensorIteratorBaseERKT_EUliE_EEviT1_:
.text._ZN2at6native18elementwise_kernelILi128ELi4EZNS0_22gpu_kernel_impl_nocastINS0_13AUnaryFunctorIllbZZZNS0_23logical_xor_kernel_cudaERNS_14TensorIteratorEENKUlvE0_clEvENKUlvE2_clEvEUlllE_EEEEvRNS_18TensorIteratorBaseERKT_EUliE_EEviT1_:
        /* <DEDUP_REMOVED lines=312> */
.L_x_9162:
[----:B------:R-:W-:Y:S02]  /*1380*/  ULDC.64 UR8, c[0x0][0x418] ;  /* 0x0001060000087ab9 */ /* 0x000fe40000000a00 */
[----:B------:R-:W-:-:S04]  /*1390*/  IADD3 R6, P0, R0, UR8, RZ ;  /* 0x0000000800067c10 */ /* 0x000fc8000ff1e0ff */
[----:B------:R-:W-:Y:S01]  /*13a0*/  IADD3.X R7, RZ, UR9, RZ, P0, !PT ;  /* 0x00000009ff077c10 */ /* 0x000fe200087fe4ff */
[----:B------:R-:W-:-:S05]  /*13b0*/  ULDC.64 UR8, c[0x0][0x428] ;  /* 0x00010a0000087ab9 */ /* 0x000fca0000000a00 */
[----:B------:R-:W2:Y:S01]  /*13c0*/  LDG.E.64 R6, desc[UR4][R6.64] ;  /* 0x0000000406067981 */ /* 0x000ea2000c1e1b00 */
[----:B------:R-:W-:Y:S02]  /*13d0*/  ISETP.NE.U32.AND P0, PT, RZ, UR8, PT ;  /* 0x00000008ff007c0c */ /* 0x000fe4000bf05070 */
[----:B------:R-:W-:Y:S02]  /*13e0*/  IADD3 R3, R3, 0x80, RZ ;  /* 0x0000008003037810 */ /* 0x000fe40007ffe0ff */
[----:B------:R-:W-:Y:S01]  /*13f0*/  ISETP.NE.AND.EX P0, PT, RZ, UR9, PT, P0 ;  /* 0x00000009ff007c0c */ /* 0x000fe2000bf05300 */
[----:B------:R-:W-:Y:S02]  /*1400*/  ULDC.64 UR8, c[0x0][0x410] ;  /* 0x0001040000087ab9 */ /* 0x000fe40000000a00 */
[----:B------:R-:W-:-:S05]  /*1410*/  IADD3 R4, P1, R5, UR8, RZ ;  /* 0x0000000805047c10 */ /* 0x000fca000ff3e0ff */
[----:B------:R-:W-:Y:S01]  /*1420*/  IMAD.X R5, RZ, RZ, UR9, P1 ;  /* 0x00000009ff057e24 */ /* 0x000fe200088e06ff */
[----:B--2---:R-:W-:-:S04]  /*1430*/  ISETP.NE.U32.AND P2, PT, R6, RZ, PT ;  /* 0x000000ff0600720c */ /* 0x004fc80003f45070 */
[----:B------:R-:W-:-:S04]  /*1440*/  ISETP.NE.XOR.EX P0, PT, R7, RZ, P0, P2 ;  /* 0x000000ff0700720c */ /* 0x000fc80000705b20 */
[----:B------:R-:W-:-:S05]  /*1450*/  SEL R9, RZ, 0x1, !P0 ;  /* 0x00000001ff097807 */ /* 0x000fca0004000000 */
[----:B------:R0:W-:Y:S04]  /*1460*/  STG.E.U8 desc[UR4][R4.64], R9 ;  /* 0x0000000904007986 */ /* 0x0001e8000c101104 */
.L_x_9161:
[----:B------:R-:W-:Y:S05]  /*1470*/  BSYNC B0 ;  /* 0x0000000000007941 */ /* 0x000fea0003800000 */
.L_x_9160:
        /* <DEDUP_REMOVED lines=305> */
.L_x_9165:
[----:B------:R-:W-:Y:S02]  /*2790*/  ULDC.64 UR8, c[0x0][0x418] ;  /* 0x0001060000087ab9 */ /* 0x000fe40000000a00 */
[----:B------:R-:W-:-:S04]  /*27a0*/  IADD3 R6, P0, R0, UR8, RZ ;  /* 0x0000000800067c10 */ /* 0x000fc8000ff1e0ff */
[----:B------:R-:W-:Y:S01]  /*27b0*/  IADD3.X R7, RZ, UR9, RZ, P0, !PT ;  /* 0x00000009ff077c10 */ /* 0x000fe200087fe4ff */
[----:B------:R-:W-:-:S05]  /*27c0*/  ULDC.64 UR8, c[0x0][0x428] ;  /* 0x00010a0000087ab9 */ /* 0x000fca0000000a00 */
[----:B------:R-:W2:Y:S01]  /*27d0*/  LDG.E.64 R6, desc[UR4][R6.64] ;  /* 0x0000000406067981 */ /* 0x000ea2000c1e1b00 */
[----:B------:R-:W-:Y:S01]  /*27e0*/  ISETP.NE.U32.AND P0, PT, RZ, UR8, PT ;  /* 0x00000008ff007c0c */ /* 0x000fe2000bf05070 */
[----:B------:R-:W-:-:S03]  /*27f0*/  VIADD R3, R3, 0x80 ;  /* 0x0000008003037836 */ /* 0x000fc60000000000 */
[----:B------:R-:W-:Y:S01]  /*2800*/  ISETP.NE.AND.EX P2, PT, RZ, UR9, PT, P0 ;  /* 0x00000009ff007c0c */ /* 0x000fe2000bf45300 */
[----:B------:R-:W-:Y:S02]  /*2810*/  ULDC.64 UR8, c[0x0][0x410] ;  /* 0x0001040000087ab9 */ /* 0x000fe40000000a00 */
[----:B------:R-:W-:-:S04]  /*2820*/  IADD3 R4, P1, R5, UR8, RZ ;  /* 0x0000000805047c10 */ /* 0x000fc8000ff3e0ff */
[----:B------:R-:W-:Y:S02]  /*2830*/  IADD3.X R5, RZ, UR9, RZ, P1, !PT ;  /* 0x00000009ff057c10 */ /* 0x000fe40008ffe4ff */
[----:B--2---:R-:W-:-:S04]  /*2840*/  ISETP.NE.U32.AND P0, PT, R6, RZ, PT ;  /* 0x000000ff0600720c */ /* 0x004fc80003f05070 */
[----:B------:R-:W-:-:S04]  /*2850*/  ISETP.NE.XOR.EX P0, PT, R7, RZ, P2, P0 ;  /* 0x000000ff0700720c */ /* 0x000fc80001705b00 */
[----:B------:R-:W-:Y:S02]  /*2860*/  SEL R9, RZ, 0x1, !P0 ;  /* 0x00000001ff097807 */ /* 0x000fe40004000000 */
[----:B------:R-:W-:-:S03]  /*2870*/  ISETP.GE.AND P0, PT, R3, UR6, PT ;  /* 0x0000000603007c0c */ /* 0x000fc6000bf06270 */
[----:B------:R1:W-:Y:S10]  /*2880*/  STG.E.U8 desc[UR4][R4.64], R9 ;  /* 0x0000000904007986 */ /* 0x0003f4000c101104 */
[----:B------:R-:W-:Y:S05]  /*2890*/  @P0 BRA `(.L_x_9164) ;  /* 0x0000001000f40947 */ /* 0x000fea0003800000 */
[----:B-1----:R-:W0:Y:S01]  /*28a0*/  LDC R4, c[0x0][0x218] ;  /* 0x00008600ff047b82 */ /* 0x002e220000000800 */
        /* <DEDUP_REMOVED lines=301> */
.L_x_9166:
        /* <DEDUP_REMOVED lines=9> */
[----:B------:R-:W-:-:S04]  /*3c10*/  IADD3 R4, P1, R5, UR8, RZ ;  /* 0x0000000805047c10 */ /* 0x000fc8000ff3e0ff */
[----:B------:R-:W-:Y:S02]  /*3c20*/  IADD3.X R5, RZ, UR9, RZ, P1, !PT ;  /* 0x00000009ff057c10 */ /* 0x000fe40008ffe4ff */
[----:B--2---:R-:W-:-:S04]  /*3c30*/  ISETP.NE.U32.AND P0, PT, R6, RZ, PT ;  /* 0x000000ff0600720c */ /* 0x004fc80003f05070 */
[----:B------:R-:W-:-:S04]  /*3c40*/  ISETP.NE.XOR.EX P0, PT, R7, RZ, P2, P0 ;  /* 0x000000ff0700720c */ /* 0x000fc80001705b00 */
[----:B------:R-:W-:-:S05]  /*3c50*/  SEL R9, RZ, 0x1, !P0 ;  /* 0x00000001ff097807 */ /* 0x000fca0004000000 */
[----:B------:R2:W-:Y:S04]  /*3c60*/  STG.E.U8 desc[UR4][R4.64], R9 ;  /* 0x0000000904007986 */ /* 0x0005e8000c101104 */
.L_x_9164:
[----:B------:R-:W-:Y:S05]  /*3c70*/  BSYNC B0 ;  /* 0x0000000000007941 */ /* 0x000fea0003800000 */
.L_x_9163:
[----:B------:R-:W-:-:S13]  /*3c80*/  ISETP.GE.AND P0, PT, R3, UR6, PT ;  /* 0x0000000603007c0c */ /* 0x000fda000bf06270 */
[----:B------:R-:W-:Y:S05]  /*3c90*/  @P0 EXIT ;  /* 0x000000000000094d */ /* 0x000fea0003800000 */
[----:B012---:R-:W0:Y:S01]  /*3ca0*/  LDC R4, c[0x0][0x218] ;  /* 0x00008600ff047b82 */ /* 0x007e220000000800 */
[----:B------:R-:W-:Y:S01]  /*3cb0*/  IMAD.MOV.U32 R0, RZ, RZ, RZ ;  /* 0x000000ffff007224 */ /* 0x000fe200078e00ff */
[----:B------:R-:W-:Y:S02]  /*3cc0*/  MOV R5, RZ ;  /* 0x000000ff00057202 */ /* 0x000fe40000000f00 */
[----:B0-----:R-:W-:-:S13]  /*3cd0*/  ISETP.NE.AND P0, PT, R4, RZ, PT ;  /* 0x000000ff0400720c */ /* 0x001fda0003f05270 */
[----:B------:R-:W-:Y:S05]  /*3ce0*/  @!P0 BRA `(.L_x_9167) ;  /* 0x0000001000a48947 */ /* 0x000fea0003800000 */
        /* <DEDUP_REMOVED lines=297> */
.L_x_9167:
[----:B------:R-:W-:Y:S02]  /*4f80*/  ULDC.64 UR6, c[0x0][0x418] ;  /* 0x0001060000067ab9 */ /* 0x000fe40000000a00 */
[----:B------:R-:W-:-:S04]  /*4f90*/  IADD3 R2, P0, R0, UR6, RZ ;  /* 0x0000000600027c10 */ /* 0x000fc8000ff1e0ff */
[----:B------:R-:W-:Y:S01]  /*4fa0*/  IADD3.X R3, RZ, UR7, RZ, P0, !PT ;  /* 0x00000007ff037c10 */ /* 0x000fe200087fe4ff */
[----:B------:R-:W-:-:S05]  /*4fb0*/  ULDC.64 UR6, c[0x0][0x428] ;  /* 0x00010a0000067ab9 */ /* 0x000fca0000000a00 */
[----:B------:R-:W2:Y:S01]  /*4fc0*/  LDG.E.64 R2, desc[UR4][R2.64] ;  /* 0x0000000402027981 */ /* 0x000ea2000c1e1b00 */
[----:B------:R-:W-:-:S04]  /*4fd0*/  ISETP.NE.U32.AND P0, PT, RZ, UR6, PT ;  /* 0x00000006ff007c0c */ /* 0x000fc8000bf05070 */
[----:B------:R-:W-:Y:S01]  /*4fe0*/  ISETP.NE.AND.EX P2, PT, RZ, UR7, PT, P0 ;  /* 0x00000007ff007c0c */ /* 0x000fe2000bf45300 */
[----:B------:R-:W-:Y:S02]  /*4ff0*/  ULDC.64 UR6, c[0x0][0x410] ;  /* 0x0001040000067ab9 */ /* 0x000fe40000000a00 */
[----:B------:R-:W-:-:S04]  /*5000*/  IADD3 R4, P1, R5, UR6, RZ ;  /* 0x0000000605047c10 */ /* 0x000fc8000ff3e0ff */
[----:B------:R-:W-:Y:S02]  /*5010*/  IADD3.X R5, RZ, UR7, RZ, P1, !PT ;  /* 0x00000007ff057c10 */ /* 0x000fe40008ffe4ff */
[----:B--2---:R-:W-:-:S04]  /*5020*/  ISETP.NE.U32.AND P0, PT, R2, RZ, PT ;  /* 0x000000ff0200720c */ /* 0x004fc80003f05070 */
[----:B------:R-:W-:-:S04]  /*5030*/  ISETP.NE.XOR.EX P0, PT, R3, RZ, P2, P0 ;  /* 0x000000ff0300720c */ /* 0x000fc80001705b00 */
[----:B------:R-:W-:-:S05]  /*5040*/  SEL R7, RZ, 0x1, !P0 ;  /* 0x00000001ff077807 */ /* 0x000fca0004000000 */
[----:B------:R-:W-:Y:S01]  /*5050*/  STG.E.U8 desc[UR4][R4.64], R7 ;  /* 0x0000000704007986 */ /* 0x000fe2000c101104 */
[----:B------:R-:W-:Y:S05]  /*5060*/  EXIT ;  /* 0x000000000000794d */ /* 0x000fea0003800000 */
.L_x_9168:
        /* <DEDUP_REMOVED lines=9> */
.L_x_43835:


//--------------------- .text._ZN2at6native27unrolled_elementwise_kernelINS0_13AUnaryFunctorIllbZZZNS0_23logical_xor_kernel_cudaERNS_14TensorIteratorEENKUlvE0_clEvENKUlvE2_clEvEUlllE_EESt5arrayIPcLm2EELi4E23TrivialOffsetCalculatorILi1EjESD_NS0_6memory15LoadWithoutCastENSE_16StoreWithoutCastEEEviT_T0_T2_T3_T4_T5_ --------------------------
	.section	.text._ZN2at6native27unrolled_elementwise_kernelINS0_13AUnaryFunctorIllbZZZNS0_23logical_xor_kernel_cudaERNS_14TensorIteratorEENKUlvE0_clEvENKUlvE2_clEvEUlllE_EESt5arrayIPcLm2EELi4E23TrivialOffsetCalculatorILi1EjESD_NS0_6memory15LoadWithoutCastENSE_16StoreWithoutCastEEEviT_T0_T2_T3_T4_T5_,"ax",@progbits
	.align	128
        .global         _ZN2at6native27unrolled_elementwise_kernelINS0_13AUnaryFunctorIllbZZZNS0_23logical_xor_kernel_cudaERNS_14TensorIteratorEENKUlvE0_clEvENKUlvE2_clEvEUlllE_EESt5arrayIPcLm2EELi4E23TrivialOffsetCalculatorILi1EjESD_NS0_6memory15LoadWithoutCastENSE_16StoreWithoutCastEEEviT_T0_T2_T3_T4_T5_
        .type           _ZN2at6native27unrolled_elementwise_kernelINS0_13AUnaryFunctorIllbZZZNS0_23logical_xor_kernel_cudaERNS_14TensorIteratorEENKUlvE0_clEvENKUlvE2_clEvEUlllE_EESt5arrayIPcLm2EELi4E23TrivialOffsetCalculatorILi1EjESD_NS0_6memory15LoadWithoutCastENSE_16StoreWithoutCastEEEviT_T0_T2_T3_T4_T5_,@function
        .size           _ZN2at6native27unrolled_elementwise_kernelINS0_13AUnaryFunctorIllbZZZNS0_23logical_xor_kernel_cudaERNS_14TensorIteratorEENKUlvE0_clEvENKUlvE2_clEvEUlllE_EESt5arrayIPcLm2EELi4E23TrivialOffsetCalculatorILi1EjESD_NS0_6memory15LoadWithoutCastENSE_16StoreWithoutCastEEEviT_T0_T2_T3_T4_T5_,(.L_x_43836 - _ZN2at6native27unrolled_elementwise_kernelINS0_13AUnaryFunctorIllbZZZNS0_23logical_xor_kernel_cudaERNS_14TensorIteratorEENKUlvE0_clEvENKUlvE2_clEvEUlllE_EESt5arrayIPcLm2EELi4E23TrivialOffsetCalculatorILi1EjESD_NS0_6memory15LoadWithoutCastENSE_16StoreWithoutCastEEEviT_T0_T2_T3_T4_T5_)
        .other          _ZN2at6native27unrolled_elementwise_kernelINS0_13AUnaryFunctorIllbZZZNS0_23logical_xor_kernel_cudaERNS_14TensorIteratorEENKUlvE0_clEvENKUlvE2_clEvEUlllE_EESt5arrayIPcLm2EELi4E23TrivialOffsetCalculatorILi1EjESD_NS0_6memory15LoadWithoutCastENSE_16StoreWithoutCastEEEviT_T0_T2_T3_T4_T5_,@"STO_CUDA_ENTRY STV_DEFAULT"
_ZN2at6native27unrolled_elementwise_kernelINS0_13AUnaryFunctorIllbZZZNS0_23logical_xor_kernel_cudaERNS_14TensorIteratorEENKUlvE0_clEvENKUlvE2_clEvEUlllE_EESt5arrayIPcLm2EELi4E23TrivialOffsetCalculatorILi1EjESD_NS0_6memory15LoadWithoutCastENSE_16StoreWithoutCastEEEviT_T0_T2_T3_T4_T5_:
.text._ZN2at6native27unrolled_elementwise_kernelINS0_13AUnaryFunctorIllbZZZNS0_23logical_xor_kernel_cudaERNS_14TensorIteratorEENKUlvE0_clEvENKUlvE2_clEvEUlllE_EESt5arrayIPcLm2EELi4E23TrivialOffsetCalculatorILi1EjESD_NS0_6memory15LoadWithoutCastENSE_16StoreWithoutCastEEEviT_T0_T2_T3_T4_T5_:
        /* <DEDUP_REMOVED lines=12> */
[----:B------:R-:W0:Y:S04]  /*00c0*/  @!P5 LDC.64 R4, c[0x0][0x230] ;  /* 0x00008c00ff04db82 */ /* 0x000e280000000a00 */
[----:B------:R-:W-:-:S13]  /*00d0*/  ISETP.GE.AND P0, PT, R11, R2, PT ;  /* 0x000000020b00720c */ /* 0x000fda0003f06270 */
[----:B------:R-:W-:Y:S01]  /*00e0*/  @!P0 IMAD R13, R0, 0x200, R11 ;  /* 0x00000200000d8824 */ /* 0x000fe200078e020b */
[----:B------:R-:W1:Y:S01]  /*00f0*/  @!P0 LDC.64 R6, c[0x0][0x230] ;  /* 0x00008c00ff068b82 */ /* 0x000e620000000a00 */
[----:B------:R-:W-:-:S05]  /*0100*/  @!P0 VIADD R11, R11, 0x80 ;  /* 0x000000800b0b8836 */ /* 0x000fca0000000000 */
[----:B------:R-:W-:-:S13]  /*0110*/  ISETP.GE.AND P1, PT, R11, R2, PT ;  /* 0x000000020b00720c */ /* 0x000fda0003f26270 */
[----:B------:R-:W-:Y:S01]  /*0120*/  @!P1 IMAD R19, R0, 0x200, R11 ;  /* 0x0000020000139824 */ /* 0x000fe200078e020b */
[----:B------:R-:W2:Y:S01]  /*0130*/  @!P1 LDC.64 R8, c[0x0][0x230] ;  /* 0x00008c00ff089b82 */ /* 0x000ea20000000a00 */
[----:B------:R-:W-:Y:S02]  /*0140*/  @!P1 VIADD R11, R11, 0x80 ;  /* 0x000000800b0b9836 */ /* 0x000fe40000000000 */
[----:B-1----:R-:W-:-:S03]  /*0150*/  @!P0 IMAD.WIDE.U32 R6, R13, 0x8, R6 ;  /* 0x000000080d068825 */ /* 0x002fc600078e0006 */
[----:B------:R-:W-:Y:S01]  /*0160*/  ISETP.GE.AND P2, PT, R11, R2, PT ;  /* 0x000000020b00720c */ /* 0x000fe20003f46270 */
[C---:B------:R-:W-:Y:S02]  /*0170*/  @!P5 IMAD R13, R0.reuse, 0x200, R3 ;  /* 0x00000200000dd824 */ /* 0x040fe400078e0203 */
[----:B------:R-:W3:Y:S10]  /*0180*/  @!P0 LDG.E.64 R6, desc[UR4][R6.64] ;  /* 0x0000000406068981 */ /* 0x000ef4000c1e1b00 */
[----:B------:R-:W1:Y:S01]  /*0190*/  @!P2 LDC.64 R14, c[0x0][0x230] ;  /* 0x00008c00ff0eab82 */ /* 0x000e620000000a00 */
[----:B------:R-:W-:-:S02]  /*01a0*/  @!P2 IMAD R17, R0, 0x200, R11 ;  /* 0x000002000011a824 */ /* 0x000fc400078e020b */
[----:B--2---:R-:W-:-:S04]  /*01b0*/  @!P1 IMAD.WIDE.U32 R10, R19, 0x8, R8 ;  /* 0x00000008130a9825 */ /* 0x004fc800078e0008 */
[----:B0-----:R-:W-:Y:S02]  /*01c0*/  @!P5 IMAD.WIDE.U32 R4, R13, 0x8, R4 ;  /* 0x000000080d04d825 */ /* 0x001fe400078e0004 */
[----:B------:R-:W2:Y:S04]  /*01d0*/  @!P1 LDG.E.64 R10, desc[UR4][R10.64] ;  /* 0x000000040a0a9981 */ /* 0x000ea8000c1e1b00 */
[----:B------:R-:W4:Y:S01]  /*01e0*/  @!P5 LDG.E.64 R4, desc[UR4][R4.64] ;  /* 0x000000040404d981 */ /* 0x000f22000c1e1b00 */
[----:B-1----:R-:W-:Y:S02]  /*01f0*/  @!P2 IMAD.WIDE.U32 R8, R17, 0x8, R14 ;  /* 0x000000081108a825 */ /* 0x002fe400078e000e */
[----:B------:R-:W0:Y:S04]  /*0200*/  @!P5 LDC.64 R14, c[0x0][0x228] ;  /* 0x00008a00ff0edb82 */ /* 0x000e280000000a00 */
[----:B------:R-:W5:Y:S01]  /*0210*/  @!P2 LDG.E.64 R8, desc[UR4][R8.64] ;  /* 0x000000040808a981 */ /* 0x000f62000c1e1b00 */
[----:B------:R-:W-:Y:S01]  /*0220*/  BSSY B0, `(.L_x_9169) ;  /* 0x0000027000007945 */ /* 0x000fe20003800000 */
[----:B---3--:R-:W-:-:S04]  /*0230*/  @!P0 ISETP.NE.U32.AND P4, PT, R6, RZ, PT ;  /* 0x000000ff0600820c */ /* 0x008fc80003f85070 */
[----:B------:R-:W-:Y:S02]  /*0240*/  @!P0 ISETP.NE.AND.EX P3, PT, R7, RZ, PT, P4 ;  /* 0x000000ff0700820c */ /* 0x000fe40003f65340 */
[----:B------:R-:W-:Y:S01]  /*0250*/  PLOP3.LUT P0, PT, PT, PT, PT, 0x8, 0x0 ;  /* 0x000000000000781c */ /* 0x000fe20003f0e170 */
[----:B------:R-:W-:Y:S01]  /*0260*/  @!P5 IMAD R7, R0, 0x200, R3 ;  /* 0x000002000007d824 */ /* 0x000fe200078e0203 */
[----:B--2---:R-:W-:-:S04]  /*0270*/  @!P1 ISETP.NE.U32.AND P6, PT, R10, RZ, PT ;  /* 0x000000ff0a00920c */ /* 0x004fc80003fc5070 */
[----:B------:R-:W-:Y:S02]  /*0280*/  @!P1 ISETP.NE.AND.EX P0, PT, R11, RZ, PT, P6 ;  /* 0x000000ff0b00920c */ /* 0x000fe40003f05360 */
[----:B------:R-:W-:Y:S02]  /*0290*/  PLOP3.LUT P1, PT, PT, PT, PT, 0x8, 0x0 ;  /* 0x000000000000781c */ /* 0x000fe40003f2e170 */
[----:B-----5:R-:W-:-:S04]  /*02a0*/  @!P2 ISETP.NE.U32.AND P4, PT, R8, RZ, PT ;  /* 0x000000ff0800a20c */ /* 0x020fc80003f85070 */
[----:B------:R-:W-:Y:S02]  /*02b0*/  @!P2 ISETP.NE.AND.EX P1, PT, R9, RZ, PT, P4 ;  /* 0x000000ff0900a20c */ /* 0x000fe40003f25340 */
[----:B----4-:R-:W-:Y:S02]  /*02c0*/  @!P5 ISETP.NE.U32.AND P2, PT, R4, RZ, PT ;  /* 0x000000ff0400d20c */ /* 0x010fe40003f45070 */
[----:B------:R-:W-:Y:S02]  /*02d0*/  PLOP3.LUT P4, PT, PT, PT, PT, 0x8, 0x0 ;  /* 0x000000000000781c */ /* 0x000fe40003f8e170 */
[----:B------:R-:W-:Y:S02]  /*02e0*/  @!P5 ISETP.NE.AND.EX P4, PT, R5, RZ, PT, P2 ;  /* 0x000000ff0500d20c */ /* 0x000fe40003f85320 */
[----:B------:R-:W-:Y:S02]  /*02f0*/  ISETP.NE.U32.AND P2, PT, RZ, UR6, PT ;  /* 0x00000006ff007c0c */ /* 0x000fe4000bf45070 */
[----:B0-----:R-:W-:-:S02]  /*0300*/  @!P5 IADD3 R4, P6, R7, R14, RZ ;  /* 0x0000000e0704d210 */ /* 0x001fc40007fde0ff */
[----:B------:R-:W-:-:S03]  /*0310*/  ISETP.NE.XOR.EX P4, PT, RZ, UR7, P4, P2 ;  /* 0x00000007ff007c0c */ /* 0x000fc6000a785b20 */
[----:B------:R-:W-:Y:S01]  /*0320*/  @!P5 IMAD.X R5, RZ, RZ, R15, P6 ;  /* 0x000000ffff05d224 */ /* 0x000fe200030e060f */
[----:B------:R-:W-:Y:S01]  /*0330*/  @!P5 SEL R7, RZ, 0x1, !P4 ;  /* 0x00000001ff07d807 */ /* 0x000fe20006000000 */
[----:B------:R-:W-:-:S04]  /*0340*/  @!P5 IMAD.MOV.U32 R3, RZ, RZ, R12 ;  /* 0x000000ffff03d224 */ /* 0x000fc800078e000c */
[----:B------:R0:W-:Y:S01]  /*0350*/  @!P5 STG.E.U8 desc[UR4][R4.64], R7 ;  /* 0x000000070400d986 */ /* 0x0001e2000c101104 */
[----:B------:R-:W-:Y:S02]  /*0360*/  ISETP.GE.AND P4, PT, R3, R2, PT ;  /* 0x000000020300720c */ /* 0x000fe40003f86270 */
[----:B------:R-:W-:Y:S02]  /*0370*/  ISETP.NE.XOR.EX P3, PT, RZ, UR7, P3, P2 ;  /* 0x00000007ff007c0c */ /* 0x000fe40009f65b20 */
[----:B------:R-:W-:Y:S02]  /*0380*/  ISETP.NE.XOR.EX P0, PT, RZ, UR7, P0, P2 ;  /* 0x00000007ff007c0c */ /* 0x000fe40008705b20 */
[----:B------:R-:W-:Y:S02]  /*0390*/  ISETP.NE.XOR.EX P1, PT, RZ, UR7, P1, P2 ;  /* 0x00000007ff007c0c */ /* 0x000fe40008f25b20 */
[----:B------:R-:W-:Y:S02]  /*03a0*/  SEL R9, RZ, 0x1, !P3 ;  /* 0x00000001ff097807 */ /* 0x000fe40005800000 */
[----:B------:R-:W-:-:S03]  /*03b0*/  SEL R11, RZ, 0x1, !P0 ;  /* 0x00000001ff0b7807 */ /* 0x000fc60004000000 */
[----:B0-----:R-:W-:Y:S06]  /*03c0*/  @P4 BRA `(.L_x_9170) ;  /* 0x0000000000304947 */ /* 0x001fec0003800000 */
        /* <DEDUP_REMOVED lines=12> */
.L_x_9170:
[----:B------:R-:W-:Y:S05]  /*0490*/  BSYNC B0 ;  /* 0x0000000000007941 */ /* 0x000fea0003800000 */
.L_x_9169:
        /* <DEDUP_REMOVED lines=9> */
.L_x_9171:
        /* <DEDUP_REMOVED lines=13> */
.L_x_43836:


//--------------------- .text._ZN2at6native29vectorized_elementwise_kernelILi2ENS0_13AUnaryFunctorIllbZZZNS0_23logical_xor_kernel_cudaERNS_14TensorIteratorEENKUlvE0_clEvENKUlvE2_clEvEUlllE_EESt5arrayIPcLm2EEEEviT0_T1_ --------------------------
	.section	.text._ZN2at6native29vectorized_elementwise_kernelILi2ENS0_13AUnaryFunctorIllbZZZNS0_23logical_xor_kernel_cudaERNS_14TensorIteratorEENKUlvE0_clEvENKUlvE2_clEvEUlllE_EESt5arrayIPcLm2EEEEviT0_T1_,"ax",@progbits
	.align	128
        .global         _ZN2at6native29vectorized_elementwise_kernelILi2ENS0_13AUnaryFunctorIllbZZZNS0_23logical_xor_kernel_cudaERNS_14TensorIteratorEENKUlvE0_clEvENKUlvE2_clEvEUlllE_EESt5arrayIPcLm2EEEEviT0_T1_
        .type           _ZN2at6native29vectorized_elementwise_kernelILi2ENS0_13AUnaryFunctorIllbZZZNS0_23logical_xor_kernel_cudaERNS_14TensorIteratorEENKUlvE0_clEvENKUlvE2_clEvEUlllE_EESt5arrayIPcLm2EEEEviT0_T1_,@function
        .size           _ZN2at6native29vectorized_elementwise_kernelILi2ENS0_13AUnaryFunctorIllbZZZNS0_23logical_xor_kernel_cudaERNS_14TensorIteratorEENKUlvE0_clEvENKUlvE2_clEvEUlllE_EESt5arrayIPcLm2EEEEviT0_T1_,(.L_x_43837 - _ZN2at6native29vectorized_elementwise_kernelILi2ENS0_13AUnaryFunctorIllbZZZNS0_23logical_xor_kernel_cudaERNS_14TensorIteratorEENKUlvE0_clEvENKUlvE2_clEvEUlllE_EESt5arrayIPcLm2EEEEviT0_T1_)
        .other          _ZN2at6native29vectorized_elementwise_kernelILi2ENS0_13AUnaryFunctorIllbZZZNS0_23logical_xor_kernel_cudaERNS_14TensorIteratorEENKUlvE0_clEvENKUlvE2_clEvEUlllE_EESt5arrayIPcLm2EEEEviT0_T1_,@"STO_CUDA_ENTRY STV_DEFAULT"
_ZN2at6native29vectorized_elementwise_kernelILi2ENS0_13AUnaryFunctorIllbZZZNS0_23logical_xor_kernel_cudaERNS_14TensorIteratorEENKUlvE0_clEvENKUlvE2_clEvEUlllE_EESt5arrayIPcLm2EEEEviT0_T1_:
.text._ZN2at6native29vectorized_elementwise_kernelILi2ENS0_13AUnaryFunctorIllbZZZNS0_23logical_xor_kernel_cudaERNS_14TensorIteratorEENKUlvE0_clEvENKUlvE2_clEvEUlllE_EESt5arrayIPcLm2EEEEviT0_T1_:
        /* <DEDUP_REMOVED lines=17> */
[----:B------:R-:W-:-:S05]  /*0110*/  IADD3 R2, P0, R0, UR6, RZ ;  /* 0x0000000600027c10 */ /* 0x000fca000ff1e0ff */
[----:B------:R-:W-:Y:S01]  /*0120*/  IMAD.X R3, RZ, RZ, UR7, P0 ;  /* 0x00000007ff037e24 */ /* 0x000fe200080e06ff */
[----:B------:R-:W-:Y:S02]  /*0130*/  ULDC.64 UR6, c[0x0][0x220] ;  /* 0x0000880000067ab9 */ /* 0x000fe40000000a00 */
[----:B------:R-:W-:Y:S01]  /*0140*/  ISETP.NE.U32.AND P4, PT, RZ, UR6, PT ;  /* 0x00000006ff007c0c */ /* 0x000fe2000bf85070 */
[----:B------:R-:W-:-:S03]  /*0150*/  IMAD.WIDE R2, R23, 0x2, R2 ;  /* 0x0000000217027825 */ /* 0x000fc600078e0202 */
[----:B------:R-:W-:Y:S02]  /*0160*/  ISETP.NE.AND.EX P4, PT, RZ, UR7, PT, P4 ;  /* 0x00000007ff007c0c */ /* 0x000fe4000bf85340 */
[----:B--2---:R-:W-:Y:S02]  /*0170*/  ISETP.NE.U32.AND P2, PT, R16, RZ, PT ;  /* 0x000000ff1000720c */ /* 0x004fe40003f45070 */
[----:B------:R-:W-:Y:S02]  /*0180*/  ISETP.NE.U32.AND P1, PT, R18, RZ, PT ;  /* 0x000000ff1200720c */ /* 0x000fe40003f25070 */
[----:B---3--:R-:W-:Y:S02]  /*0190*/  ISETP.NE.U32.AND P0, PT, R4, RZ, PT ;  /* 0x000000ff0400720c */ /* 0x008fe40003f05070 */
[----:B------:R-:W-:Y:S02]  /*01a0*/  ISETP.NE.XOR.EX P2, PT, R17, RZ, P4, P2 ;  /* 0x000000ff1100720c */ /* 0x000fe40002745b20 */
[----:B------:R-:W-:-:S02]  /*01b0*/  ISETP.NE.XOR.EX P1, PT, R19, RZ, P4, P1 ;  /* 0x000000ff1300720c */ /* 0x000fc40002725b10 */
[----:B------:R-:W-:Y:S02]  /*01c0*/  ISETP.NE.XOR.EX P0, PT, R5, RZ, P4, P0 ;  /* 0x000000ff0500720c */ /* 0x000fe40002705b00 */
[----:B------:R-:W-:Y:S02]  /*01d0*/  SEL R0, RZ, 0x1, !P2 ;  /* 0x00000001ff007807 */ /* 0x000fe40005000000 */
[----:B------:R-:W-:Y:S02]  /*01e0*/  SEL R5, RZ, 0x1, !P1 ;  /* 0x00000001ff057807 */ /* 0x000fe40004800000 */
[----:B------:R-:W-:Y:S02]  /*01f0*/  ISETP.NE.U32.AND P3, PT, R6, RZ, PT ;  /* 0x000000ff0600720c */ /* 0x000fe40003f65070 */
[----:B----4-:R-:W-:Y:S02]  /*0200*/  ISETP.NE.U32.AND P6, PT, R8, RZ, PT ;  /* 0x000000ff0800720c */ /* 0x010fe40003fc5070 */
[----:B------:R-:W-:-:S02]  /*0210*/  ISETP.NE.U32.AND P5, PT, R10, RZ, PT ;  /* 0x000000ff0a00720c */ /* 0x000fc40003fa5070 */
[----:B-----5:R-:W-:Y:S02]  /*0220*/  ISETP.NE.U32.AND P2, PT, R12, RZ, PT ;  /* 0x000000ff0c00720c */ /* 0x020fe40003f45070 */
[----:B------:R-:W-:Y:S02]  /*0230*/  ISETP.NE.U32.AND P1, PT, R14, RZ, PT ;  /* 0x000000ff0e00720c */ /* 0x000fe40003f25070 */
[----:B------:R-:W-:Y:S02]  /*0240*/  ISETP.NE.XOR.EX P3, PT, R7, RZ, P4, P3 ;  /* 0x000000ff0700720c */ /* 0x000fe40002765b30 */
[----:B------:R-:W-:Y:S02]  /*0250*/  ISETP.NE.XOR.EX P6, PT, R9, RZ, P4, P6 ;  /* 0x000000ff0900720c */ /* 0x000fe400027c5b60 */
[----:B------:R-:W-:Y:S02]  /*0260*/  ISETP.NE.XOR.EX P5, PT, R11, RZ, P4, P5 ;  /* 0x000000ff0b00720c */ /* 0x000fe400027a5b50 */
[----:B------:R-:W-:-:S02]  /*0270*/  ISETP.NE.XOR.EX P2, PT, R13, RZ, P4, P2 ;  /* 0x000000ff0d00720c */ /* 0x000fc40002745b20 */
[----:B------:R-:W-:Y:S02]  /*0280*/  ISETP.NE.XOR.EX P1, PT, R15, RZ, P4, P1 ;  /* 0x000000ff0f00720c */ /* 0x000fe40002725b10 */
        /* <DEDUP_REMOVED lines=15> */
.L_x_9172:
        /* <DEDUP_REMOVED lines=8> */
[----:B------:R-:W-:Y:S01]  /*0400*/  @!P0 IMAD.IADD R3, R0, 0x1, R15 ;  /* 0x0000000100038824 */ /* 0x000fe200078e020f */
[----:B------:R-:W0:Y:S01]  /*0410*/  @!P0 LDC.64 R26, c[0x0][0x230] ;  /* 0x00008c00ff1a8b82 */ /* 0x000e220000000a00 */
[----:B------:R-:W-:-:S05]  /*0420*/  @!P0 VIADD R15, R15, 0x80 ;  /* 0x000000800f0f8836 */ /* 0x000fca0000000000 */
[----:B------:R-:W-:-:S13]  /*0430*/  ISETP.GE.AND P3, PT, R15, R16, PT ;  /* 0x000000100f00720c */ /* 0x000fda0003f66270 */
[----:B------:R-:W-:Y:S02]  /*0440*/  @!P3 IMAD.IADD R19, R0, 0x1, R15 ;  /* 0x000000010013b824 */ /* 0x000fe400078e020f */
[----:B------:R-:W-:Y:S02]  /*0450*/  @!P3 VIADD R15, R15, 0x80 ;  /* 0x000000800f0fb836 */ /* 0x000fe40000000000 */
[----:B0-----:R-:W-:-:S03]  /*0460*/  @!P0 IMAD.WIDE.U32 R26, R3, 0x8, R26 ;  /* 0x00000008031a8825 */ /* 0x001fc600078e001a */
[C---:B------:R-:W-:Y:S02]  /*0470*/  ISETP.GE.AND P6, PT, R15.reuse, R16, PT ;  /* 0x000000100f00720c */ /* 0x040fe40003fc6270 */
[----:B------:R0:W2:Y:S11]  /*0480*/  @!P0 LDG.E.64 R22, desc[UR4][R26.64] ;  /* 0x000000041a168981 */ /* 0x0000b6000c1e1b00 */
[----:B------:R-:W-:Y:S01]  /*0490*/  @!P6 IMAD.IADD R21, R0, 0x1, R15 ;  /* 0x000000010015e824 */ /* 0x000fe200078e020f */
[----:B------:R-:W0:Y:S01]  /*04a0*/  @!P6 LDC.64 R2, c[0x0][0x230] ;  /* 0x00008c00ff02eb82 */ /* 0x000e220000000a00 */
[----:B------:R-:W-:-:S05]  /*04b0*/  @!P6 VIADD R15, R15, 0x80 ;  /* 0x000000800f0fe836 */ /* 0x000fca0000000000 */
[----:B------:R-:W-:-:S13]  /*04c0*/  ISETP.GE.AND P5, PT, R15, R16, PT ;  /* 0x000000100f00720c */ /* 0x000fda0003fa6270 */
[----:B------:R-:W-:Y:S01]  /*04d0*/  @!P5 IMAD.IADD R7, R0, 0x1, R15 ;  /* 0x000000010007d824 */ /* 0x000fe200078e020f */
[----:B------:R-:W1:Y:S01]  /*04e0*/  @!P5 LDC.64 R4, c[0x0][0x230] ;  /* 0x00008c00ff04db82 */ /* 0x000e620000000a00 */
[----:B------:R-:W-:-:S05]  /*04f0*/  @!P5 VIADD R15, R15, 0x80 ;  /* 0x000000800f0fd836 */ /* 0x000fca0000000000 */
[----:B------:R-:W-:-:S13]  /*0500*/  ISETP.GE.AND P2, PT, R15, R16, PT ;  /* 0x000000100f00720c */ /* 0x000fda0003f46270 */
[----:B------:R-:W-:Y:S01]  /*0510*/  @!P2 IMAD.IADD R29, R0, 0x1, R15 ;  /* 0x00000001001da824 */ /* 0x000fe200078e020f */
[----:B------:R-:W3:Y:S01]  /*0520*/  @!P2 LDC.64 R8, c[0x0][0x230] ;  /* 0x00008c00ff08ab82 */ /* 0x000ee20000000a00 */
[----:B------:R-:W-:-:S05]  /*0530*/  @!P2 VIADD R15, R15, 0x80 ;  /* 0x000000800f0fa836 */ /* 0x000fca0000000000 */
[----:B------:R-:W-:-:S13]  /*0540*/  ISETP.GE.AND P1, PT, R15, R16, PT ;  /* 0x000000100f00720c */ /* 0x000fda0003f26270 */
[----:B------:R-:W-:Y:S01]  /*0550*/  @!P1 IMAD.IADD R25, R0, 0x1, R15 ;  /* 0x0000000100199824 */ /* 0x000fe200078e020f */
[----:B------:R-:W4:Y:S01]  /*0560*/  @!P1 LDC.64 R10, c[0x0][0x230] ;  /* 0x00008c00ff0a9b82 */ /* 0x000f220000000a00 */
[----:B------:R-:W-:-:S05]  /*0570*/  @!P1 VIADD R15, R15, 0x80 ;  /* 0x000000800f0f9836 */ /* 0x000fca0000000000 */
[----:B------:R-:W-:Y:S01]  /*0580*/  ISETP.GE.AND P0, PT, R15, R16, PT ;  /* 0x000000100f00720c */ /* 0x000fe20003f06270 */
[----:B-1----:R-:W-:Y:S02]  /*0590*/  @!P5 IMAD.WIDE.U32 R4, R7, 0x8, R4 ;  /* 0x000000080704d825 */ /* 0x002fe400078e0004 */
[----:B------:R-:W1:Y:S02]  /*05a0*/  @!P3 LDC.64 R6, c[0x0][0x230] ;  /* 0x00008c00ff06bb82 */ /* 0x000e640000000a00 */
[----:B---3--:R-:W-:Y:S02]  /*05b0*/  @!P2 IMAD.WIDE.U32 R8, R29, 0x8, R8 ;  /* 0x000000081d08a825 */ /* 0x008fe400078e0008 */
[----:B------:R-:W3:Y:S04]  /*05c0*/  @!P5 LDG.E.64 R4, desc[UR4][R4.64] ;  /* 0x000000040404d981 */ /* 0x000ee8000c1e1b00 */
[----:B------:R-:W5:Y:S02]  /*05d0*/  @!P2 LDG.E.64 R8, desc[UR4][R8.64] ;  /* 0x000000040808a981 */ /* 0x000f64000c1e1b00 */
[----:B------:R-:W0:Y:S01]  /*05e0*/  @!P0 LDC.64 R12, c[0x0][0x230] ;  /* 0x00008c00ff0c8b82 */ /* 0x000e220000000a00 */
[----:B------:R-:W-:-:S02]  /*05f0*/  @!P0 IMAD.IADD R15, R0, 0x1, R15 ;  /* 0x00000001000f8824 */ /* 0x000fc400078e020f */
[----:B----4-:R-:W-:-:S06]  /*0600*/  @!P1 IMAD.WIDE.U32 R10, R25, 0x8, R10 ;  /* 0x00000008190a9825 */ /* 0x010fcc00078e000a */
[----:B------:R-:W4:Y:S01]  /*0610*/  @!P1 LDG.E.64 R10, desc[UR4][R10.64] ;  /* 0x000000040a0a9981 */ /* 0x000f22000c1e1b00 */
[----:B0-----:R-:W-:Y:S02]  /*0620*/  @!P0 IMAD.WIDE.U32 R12, R15, 0x8, R12 ;  /* 0x000000080f0c8825 */ /* 0x001fe400078e000c */
[----:B------:R-:W0:Y:S04]  /*0630*/  @!P4 LDC.64 R14, c[0x0][0x230] ;  /* 0x00008c00ff0ecb82 */ /* 0x000e280000000a00 */
[----:B------:R-:W2:Y:S01]  /*0640*/  @!P0 LDG.E.64 R12, desc[UR4][R12.64] ;  /* 0x000000040c0c8981 */ /* 0x000ea2000c1e1b00 */
[----:B-1----:R-:W-:Y:S01]  /*0650*/  @!P3 IMAD.WIDE.U32 R24, R19, 0x8, R6 ;  /* 0x000000081318b825 */ /* 0x002fe200078e0006 */
[----:B------:R-:W-:-:S03]  /*0660*/  CS2R R6, SRZ ;  /* 0x0000000000067805 */ /* 0x000fc6000001ff00 */
[----:B------:R-:W-:-:S03]  /*0670*/  @!P6 IMAD.WIDE.U32 R26, R21, 0x8, R2 ;  /* 0x00000008151ae825 */ /* 0x000fc600078e0002 */
[----:B------:R-:W2:Y:S01]  /*0680*/  @!P3 LDG.E.64 R6, desc[UR4][R24.64] ;  /* 0x000000041806b981 */ /* 0x000ea2000c1e1b00 */
[----:B------:R-:W-:Y:S01]  /*0690*/  CS2R R2, SRZ ;  /* 0x0000000000027805 */ /* 0x000fe2000001ff00 */
[----:B------:R-:W-:-:S05]  /*06a0*/  @!P4 IMAD.IADD R21, R0, 0x1, R17 ;  /* 0x000000010015c824 */ /* 0x000fca00078e0211 */
[----:B------:R-:W2:Y:S01]  /*06b0*/  @!P6 LDG.E.64 R2, desc[UR4][R26.64] ;  /* 0x000000041a02e981 */ /* 0x000ea2000c1e1b00 */
[----:B0-----:R-:W-:Y:S01]  /*06c0*/  @!P4 IMAD.WIDE.U32 R20, R21, 0x8, R14 ;  /* 0x000000081514c825 */ /* 0x001fe200078e000e */
[----:B------:R-:W-:-:S06]  /*06d0*/  CS2R R14, SRZ ;  /* 0x00000000000e7805 */ /* 0x000fcc000001ff00 */
[----:B------:R-:W2:Y:S01]  /*06e0*/  @!P4 LDG.E.64 R14, desc[UR4][R20.64] ;  /* 0x00000004140ec981 */ /* 0x000ea2000c1e1b00 */
[----:B------:R-:W-:Y:S01]  /*06f0*/  PLOP3.LUT P3, PT, PT, PT, PT, 0x8, 0x0 ;  /* 0x000000000000781c */ /* 0x000fe20003f6e170 */
[----:B------:R-:W-:Y:S04]  /*0700*/  BSSY B0, `(.L_x_9173) ;  /* 0x0000063000007945 */ /* 0x000fe80003800000 */
[----:B------:R-:W-:Y:S01]  /*0710*/  BSSY B1, `(.L_x_9174) ;  /* 0x000005a000017945 */ /* 0x000fe20003800000 */
[----:B---3--:R-:W-:-:S04]  /*0720*/  @!P5 ISETP.NE.U32.AND P6, PT, R4, RZ, PT ;  /* 0x000000ff0400d20c */ /* 0x008fc80003fc5070 */
[----:B------:R-:W-:Y:S02]  /*0730*/  @!P5 ISETP.NE.AND.EX P3, PT, R5, RZ, PT, P6 ;  /* 0x000000ff0500d20c */ /* 0x000fe40003f65360 */
[----:B-----5:R-:W-:Y:S01]  /*0740*/  @!P2 ISETP.NE.U32.AND P5, PT, R8, RZ, PT ;  /* 0x000000ff0800a20c */ /* 0x020fe20003fa5070 */
[----:B------:R-:W0:Y:S01]  /*0750*/  @!P4 LDC.64 R4, c[0x0][0x228] ;  /* 0x00008a00ff04cb82 */ /* 0x000e220000000a00 */
[----:B------:R-:W-:Y:S02]  /*0760*/  PLOP3.LUT P6, PT, PT, PT, PT, 0x8, 0x0 ;  /* 0x000000000000781c */ /* 0x000fe40003fce170 */
[----:B------:R-:W-:Y:S02]  /*0770*/  @!P2 ISETP.NE.AND.EX P6, PT, R9, RZ, PT, P5 ;  /* 0x000000ff0900a20c */ /* 0x000fe40003fc5350 */
[----:B------:R-:W-:Y:S02]  /*0780*/  PLOP3.LUT P2, PT, PT, PT, PT, 0x8, 0x0 ;  /* 0x000000000000781c */ /* 0x000fe40003f4e170 */
[----:B----4-:R-:W-:-:S04]  /*0790*/  @!P1 ISETP.NE.U32.AND P5, PT, R10, RZ, PT ;  /* 0x000000ff0a00920c */ /* 0x010fc80003fa5070 */
[----:B------:R-:W-:Y:S02]  /*07a0*/  @!P1 ISETP.NE.AND.EX P2, PT, R11, RZ, PT, P5 ;  /* 0x000000ff0b00920c */ /* 0x000fe40003f45350 */
[----:B------:R-:W-:Y:S02]  /*07b0*/  PLOP3.LUT P5, PT, PT, PT, PT, 0x8, 0x0 ;  /* 0x000000000000781c */ /* 0x000fe40003fae170 */
[----:B------:R-:W-:Y:S02]  /*07c0*/  P2R R8, PR, RZ, 0x40 ;  /* 0x00000040ff087803 */ /* 0x000fe40000000000 */
[----:B--2---:R-:W-:Y:S02]  /*07d0*/  ISETP.NE.U32.AND P6, PT, R22, RZ, PT ;  /* 0x000000ff1600720c */ /* 0x004fe40003fc5070 */
[----:B------:R-:W-:-:S04]  /*07e0*/  @!P0 ISETP.NE.U32.AND P1, PT, R12, RZ, PT ;  /* 0x000000ff0c00820c */ /* 0x000fc80003f25070 */
[----:B------:R-:W-:Y:S02]  /*07f0*/  @!P0 ISETP.NE.AND.EX P5, PT, R13, RZ, PT, P1 ;  /* 0x000000ff0d00820c */ /* 0x000fe40003fa5310 */
[----:B------:R-:W-:-:S04]  /*0800*/  ISETP.NE.U32.AND P1, PT, RZ, UR6, PT ;  /* 0x00000006ff007c0c */ /* 0x000fc8000bf25070 */
[----:B------:R-:W-:-:S04]  /*0810*/  ISETP.NE.AND.EX P0, PT, RZ, UR7, PT, P1 ;  /* 0x00000007ff007c0c */ /* 0x000fc8000bf05310 */
[----:B------:R-:W-:-:S04]  /*0820*/  ISETP.NE.XOR.EX P6, PT, R23, RZ, P0, P6 ;  /* 0x000000ff1700720c */ /* 0x000fc800007c5b60 */
[----:B------:R-:W-:Y:S02]  /*0830*/  P2R R9, PR, RZ, 0x40 ;  /* 0x00000040ff097803 */ /* 0x000fe40000000000 */
[----:B------:R-:W-:-:S04]  /*0840*/  ISETP.NE.U32.AND P6, PT, R6, RZ, PT ;  /* 0x000000ff0600720c */ /* 0x000fc80003fc5070 */
[----:B------:R-:W-:-:S04]  /*0850*/  ISETP.NE.XOR.EX P6, PT, R7, RZ, P0, P6 ;  /* 0x000000ff0700720c */ /* 0x000fc800007c5b60 */
[----:B------:R-:W-:Y:S02]  /*0860*/  P2R R6, PR, RZ, 0x40 ;  /* 0x00000040ff067803 */ /* 0x000fe40000000000 */
[----:B------:R-:W-:-:S04]  /*0870*/  ISETP.NE.U32.AND P6, PT, R2, RZ, PT ;  /* 0x000000ff0200720c */ /* 0x000fc80003fc5070 */
[----:B------:R-:W-:Y:S01]  /*0880*/  ISETP.NE.XOR.EX P6, PT, R3, RZ, P0, P6 ;  /* 0x000000ff0300720c */ /* 0x000fe200007c5b60 */
[----:B------:R-:W-:-:S03]  /*0890*/  @!P4 IMAD.IADD R3, R0, 0x1, R17 ;  /* 0x000000010003c824 */ /* 0x000fc600078e0211 */
[----:B------:R-:W-:Y:S02]  /*08a0*/  P2R R7, PR, RZ, 0x40 ;  /* 0x00000040ff077803 */ /* 0x000fe40000000000 */
[----:B------:R-:W-:-:S04]  /*08b0*/  ISETP.NE.U32.AND P6, PT, R14, RZ, PT ;  /* 0x000000ff0e00720c */ /* 0x000fc80003fc5070 */
[----:B------:R-:W-:Y:S02]  /*08c0*/  ISETP.NE.XOR.EX P6, PT, R15, RZ, P0, P6 ;  /* 0x000000ff0f00720c */ /* 0x000fe400007c5b60 */
[----:B0-----:R-:W-:Y:S02]  /*08d0*/  @!P4 IADD3 R2, P0, R3, R4, RZ ;  /* 0x000000040302c210 */ /* 0x001fe40007f1e0ff */
[----:B------:R-:W-:-:S03]  /*08e0*/  P2R R4, PR, RZ, 0x10 ;  /* 0x00000010ff047803 */ /* 0x000fc60000000000 */
[----:B------:R-:W-:Y:S01]  /*08f0*/  @!P4 IMAD.X R3, RZ, RZ, R5, P0 ;  /* 0x000000ffff03c224 */ /* 0x000fe200000e0605 */
[----:B------:R-:W-:Y:S02]  /*0900*/  @!P4 SEL R5, RZ, 0x1, !P6 ;  /* 0x00000001ff05c807 */ /* 0x000fe40007000000 */
[----:B------:R-:W-:Y:S02]  /*0910*/  ISETP.NE.AND P4, PT, R9, RZ, PT ;  /* 0x000000ff0900720c */ /* 0x000fe40003f85270 */
[----:B------:R-:W-:Y:S02]  /*0920*/  ISETP.NE.AND P6, PT, R7, RZ, PT ;  /* 0x000000ff0700720c */ /* 0x000fe40003fc5270 */
[----:B------:R-:W-:Y:S02]  /*0930*/  SEL R7, RZ, 0x1, !P4 ;  /* 0x00000001ff077807 */ /* 0x000fe40006000000 */
[----:B------:R-:W-:Y:S02]  /*0940*/  ISETP.NE.AND P4, PT, R4, RZ, PT ;  /* 0x000000ff0400720c */ /* 0x000fe40003f85270 */
[----:B------:R-:W-:-:S02]  /*0950*/  ISETP.NE.AND P0, PT, R8, RZ, PT ;  /* 0x000000ff0800720c */ /* 0x000fc40003f05270 */
[----:B------:R-:W-:Y:S02]  /*0960*/  ISETP.NE.XOR.EX P3, PT, RZ, UR7, P3, P1 ;  /* 0x00000007ff007c0c */ /* 0x000fe40009f65b10 */
[----:B------:R-:W-:Y:S02]  /*0970*/  ISETP.NE.XOR.EX P0, PT, RZ, UR7, P0, P1 ;  /* 0x00000007ff007c0c */ /* 0x000fe40008705b10 */
[----:B------:R-:W-:Y:S02]  /*0980*/  ISETP.NE.XOR.EX P2, PT, RZ, UR7, P2, P1 ;  /* 0x00000007ff007c0c */ /* 0x000fe40009745b10 */
[----:B------:R-:W-:Y:S02]  /*0990*/  ISETP.NE.XOR.EX P5, PT, RZ, UR7, P5, P1 ;  /* 0x00000007ff007c0c */ /* 0x000fe4000afa5b10 */
[----:B------:R-:W-:Y:S01]  /*09a0*/  ISETP.NE.AND P1, PT, R6, RZ, PT ;  /* 0x000000ff0600720c */ /* 0x000fe20003f25270 */
[----:B------:R0:W-:Y:S01]  /*09b0*/  @!P4 STG.E.U8 desc[UR4][R2.64], R5 ;  /* 0x000000050200c986 */ /* 0x0001e2000c101104 */
[----:B------:R-:W-:-:S02]  /*09c0*/  @!P4 IMAD.MOV.U32 R17, RZ, RZ, R18 ;  /* 0x000000ffff11c224 */ /* 0x000fc400078e0012 */
[----:B------:R-:W-:-:S03]  /*09d0*/  SEL R9, RZ, 0x1, !P1 ;  /* 0x00000001ff097807 */ /* 0x000fc60004800000 */
[----:B------:R-:W-:Y:S02]  /*09e0*/  ISETP.GE.AND P1, PT, R17, R16, PT ;  /* 0x000000101100720c */ /* 0x000fe40003f26270 */
[----:B------:R-:W-:Y:S02]  /*09f0*/  SEL R11, RZ, 0x1, !P6 ;  /* 0x00000001ff0b7807 */ /* 0x000fe40007000000 */
[----:B------:R-:W-:Y:S02]  /*0a00*/  SEL R13, RZ, 0x1, !P3 ;  /* 0x00000001ff0d7807 */ /* 0x000fe40005800000 */
[----:B------:R-:W-:Y:S02]  /*0a10*/  SEL R15, RZ, 0x1, !P0 ;  /* 0x00000001ff0f7807 */ /* 0x000fe40004000000 */
[----:B------:R-:W-:-:S05]  /*0a20*/  SEL R19, RZ, 0x1, !P2 ;  /* 0x00000001ff137807 */ /* 0x000fca0005000000 */
        /* <DEDUP_REMOVED lines=15> */
.L_x_9175:
        /* <DEDUP_REMOVED lines=8> */
.L_x_9176:
        /* <DEDUP_REMOVED lines=8> */
.L_x_9177:
        /* <DEDUP_REMOVED lines=9> */
.L_x_9178:
[----:B------:R-:W-:Y:S05]  /*0cb0*/  BSYNC B1 ;  /* 0x0000000000017941 */ /* 0x000fea0003800000 */
.L_x_9174:
[----:B------:R-:W-:-:S13]  /*0cc0*/  ISETP.GE.AND P0, PT, R17, R16, PT ;  /* 0x000000101100720c */ /* 0x000fda0003f06270 */
[----:B------:R-:W3:Y:S01]  /*0cd0*/  @!P0 LDC.64 R4, c[0x0][0x228] ;  /* 0x00008a00ff048b82 */ /* 0x000ee20000000a00 */
[----:B012---:R-:W-:Y:S02]  /*0ce0*/  @!P0 IMAD.IADD R3, R0, 0x1, R17 ;  /* 0x0000000100038824 */ /* 0x007fe400078e0211 */
[----:B------:R-:W-:-:S03]  /*0cf0*/  @!P0 VIADD R17, R17, 0x80 ;  /* 0x0000008011118836 */ /* 0x000fc60000000000 */
[----:B---3--:R-:W-:-:S05]  /*0d00*/  @!P0 IADD3 R2, P1, R3, R4, RZ ;  /* 0x0000000403028210 */ /* 0x008fca0007f3e0ff */
[----:B------:R-:W-:-:S05]  /*0d10*/  @!P0 IMAD.X R3, RZ, RZ, R5, P1 ;  /* 0x000000ffff038224 */ /* 0x000fca00008e0605 */
[----:B------:R2:W-:Y:S03]  /*0d20*/  @!P0 STG.E.U8 desc[UR4][R2.64], R19 ;  /* 0x0000001302008986 */ /* 0x0005e6000c101104 */
.L_x_9179:
[----:B------:R-:W-:Y:S05]  /*0d30*/  BSYNC B0 ;  /* 0x0000000000007941 */ /* 0x000fea0003800000 */
.L_x_9173:
[----:B------:R-:W-:Y:S05]  /*0d40*/  WARPSYNC.ALL ;  /* 0x0000000000007948 */ /* 0x000fea0003800000 */
[----:B------:R-:W-:-:S13]  /*0d50*/  ISETP.GE.AND P0, PT, R17, R16, PT ;  /* 0x000000101100720c */ /* 0x000fda0003f06270 */
[----:B------:R-:W-:Y:S05]  /*0d60*/  @P0 EXIT ;  /* 0x000000000000094d */ /* 0x000fea0003800000 */
[----:B------:R-:W-:Y:S01]  /*0d70*/  IMAD.IADD R0, R0, 0x1, R17 ;  /* 0x0000000100007824 */ /* 0x000fe200078e0211 */
[----:B------:R-:W-:Y:S01]  /*0d80*/  ULDC.64 UR6, c[0x0][0x228] ;  /* 0x00008a0000067ab9 */ /* 0x000fe20000000a00 */
[----:B------:R-:W-:-:S03]  /*0d90*/  SEL R5, RZ, 0x1, !P5 ;  /* 0x00000001ff057807 */ /* 0x000fc60006800000 */
[----:B012---:R-:W-:-:S05]  /*0da0*/  IADD3 R2, P0, R0, UR6, RZ ;  /* 0x0000000600027c10 */ /* 0x007fca000ff1e0ff */
[----:B------:R-:W-:-:S05]  /*0db0*/  IMAD.X R3, RZ, RZ, UR7, P0 ;  /* 0x00000007ff037e24 */ /* 0x000fca00080e06ff */
[----:B------:R-:W-:Y:S01]  /*0dc0*/  STG.E.U8 desc[UR4][R2.64], R5 ;  /* 0x0000000502007986 */ /* 0x000fe2000c101104 */
[----:B------:R-:W-:Y:S05]  /*0dd0*/  EXIT ;  /* 0x000000000000794d */ /* 0x000fea0003800000 */
.L_x_9180:
        /* <DEDUP_REMOVED lines=10> */
.L_x_43837:


//--------------------- .text._ZN2at6native29vectorized_elementwise_kernelILi4ENS0_13AUnaryFunctorIllbZZZNS0_23logical_xor_kernel_cudaERNS_14TensorIteratorEENKUlvE0_clEvENKUlvE2_clEvEUlllE_EESt5arrayIPcLm2EEEEviT0_T1_ --------------------------
	.section	.text._ZN2at6native29vectorized_elementwise_kernelILi4ENS0_13AUnaryFunctorIllbZZZNS0_23logical_xor_kernel_cudaERNS_14TensorIteratorEENKUlvE0_clEvENKUlvE2_clEvEUlllE_EESt5arrayIPcLm2EEEEviT0_T1_,"ax",@progbits
	.align	128
        .global         _ZN2at6native29vectorized_elementwise_kernelILi4ENS0_13AUnaryFunctorIllbZZZNS0_23logical_xor_kernel_cudaERNS_14TensorIteratorEENKUlvE0_clEvENKUlvE2_clEvEUlllE_EESt5arrayIPcLm2EEEEviT0_T1_
        .type           _ZN2at6native29vectorized_elementwise_kernelILi4ENS0_13AUnaryFunctorIllbZZZNS0_23logical_xor_kernel_cudaERNS_14TensorIteratorEENKUlvE0_clEvENKUlvE2_clEvEUlllE_EESt5arrayIPcLm2EEEEviT0_T1_,@function
        .size           _ZN2at6native29vectorized_elementwise_kernelILi4ENS0_13AUnaryFunctorIllbZZZNS0_23logical_xor_kernel_cudaERNS_14TensorIteratorEENKUlvE0_clEvENKUlvE2_clEvEUlllE_EESt5arrayIPcLm2EEEEviT0_T1_,(.L_x_43838 - _ZN2at6native29vectorized_elementwise_kernelILi4ENS0_13AUnaryFunctorIllbZZZNS0_23logical_xor_kernel_cudaERNS_14TensorIteratorEENKUlvE0_clEvENKUlvE2_clEvEUlllE_EESt5arrayIPcLm2EEEEviT0_T1_)
        .other          _ZN2at6native29vectorized_elementwise_kernelILi4ENS0_13AUnaryFunctorIllbZZZNS0_23logical_xor_kernel_cudaERNS_14TensorIteratorEENKUlvE0_clEvENKUlvE2_clEvEUlllE_EESt5arrayIPcLm2EEEEviT0_T1_,@"STO_CUDA_ENTRY STV_DEFAULT"
_ZN2at6native29vectorized_elementwise_kernelILi4ENS0_13AUnaryFunctorIllbZZZNS0_23logical_xor_kernel_cudaERNS_14TensorIteratorEENKUlvE0_clEvENKUlvE2_clEvEUlllE_EESt5arrayIPcLm2EEEEviT0_T1_:
.text._ZN2at6native29vectorized_elementwise_kernelILi4ENS0_13AUnaryFunctorIllbZZZNS0_23logical_xor_kernel_cudaERNS_14TensorIteratorEENKUlvE0_clEvENKUlvE2_clEvEUlllE_EESt5arrayIPcLm2EEEEviT0_T1_:
        /* <DEDUP_REMOVED lines=17> */
[----:B------:R-:W-:-:S04]  /*0110*/  ISETP.NE.U32.AND P0, PT, RZ, UR6, PT ;  /* 0x00000006ff007c0c */ /* 0x000fc8000bf05070 */
[----:B------:R-:W-:Y:S01]  /*0120*/  ISETP.NE.AND.EX P0, PT, RZ, UR7, PT, P0 ;  /* 0x00000007ff007c0c */ /* 0x000fe2000bf05300 */
[----:B------:R-:W-:Y:S01]  /*0130*/  ULDC.64 UR6, c[0x0][0x228] ;  /* 0x00008a0000067ab9 */ /* 0x000fe20000000a00 */
[----:B--2---:R-:W-:Y:S02]  /*0140*/  ISETP.NE.U32.AND P1, PT, R16, RZ, PT ;  /* 0x000000ff1000720c */ /* 0x004fe40003f25070 */
[----:B------:R-:W-:Y:S02]  /*0150*/  ISETP.NE.U32.AND P2, PT, R18, RZ, PT ;  /* 0x000000ff1200720c */ /* 0x000fe40003f45070 */
[----:B------:R-:W-:Y:S02]  /*0160*/  ISETP.NE.XOR.EX P1, PT, R17, RZ, P0, P1 ;  /* 0x000000ff1100720c */ /* 0x000fe40000725b10 */
[----:B------:R-:W-:Y:S02]  /*0170*/  ISETP.NE.XOR.EX P2, PT, R19, RZ, P0, P2 ;  /* 0x000000ff1300720c */ /* 0x000fe40000745b20 */
[----:B------:R-:W-:-:S02]  /*0180*/  SEL R3, RZ, 0x1, !P1 ;  /* 0x00000001ff037807 */ /* 0x000fc40004800000 */
[----:B------:R-:W-:Y:S02]  /*0190*/  SEL R16, RZ, 0x1, !P2 ;  /* 0x00000001ff107807 */ /* 0x000fe40005000000 */
[----:B---3--:R-:W-:Y:S02]  /*01a0*/  ISETP.NE.U32.AND P1, PT, R4, RZ, PT ;  /* 0x000000ff0400720c */ /* 0x008fe40003f25070 */
[----:B------:R-:W-:Y:S02]  /*01b0*/  ISETP.NE.U32.AND P2, PT, R6, RZ, PT ;  /* 0x000000ff0600720c */ /* 0x000fe40003f45070 */
[----:B------:R-:W-:Y:S02]  /*01c0*/  ISETP.NE.XOR.EX P1, PT, R5, RZ, P0, P1 ;  /* 0x000000ff0500720c */ /* 0x000fe40000725b10 */
[----:B------:R-:W-:Y:S02]  /*01d0*/  ISETP.NE.XOR.EX P2, PT, R7, RZ, P0, P2 ;  /* 0x000000ff0700720c */ /* 0x000fe40000745b20 */
[----:B----4-:R-:W-:-:S02]  /*01e0*/  ISETP.NE.U32.AND P3, PT, R8, RZ, PT ;  /* 0x000000ff0800720c */ /* 0x010fc40003f65070 */
[----:B------:R-:W-:Y:S02]  /*01f0*/  ISETP.NE.U32.AND P4, PT, R10, RZ, PT ;  /* 0x000000ff0a00720c */ /* 0x000fe40003f85070 */
[----:B-----5:R-:W-:Y:S02]  /*0200*/  ISETP.NE.U32.AND P5, PT, R12, RZ, PT ;  /* 0x000000ff0c00720c */ /* 0x020fe40003fa5070 */
[----:B------:R-:W-:Y:S02]  /*0210*/  PRMT R17, R16, 0x7604, R3 ;  /* 0x0000760410117816 */ /* 0x000fe40000000003 */
[----:B------:R-:W-:Y:S02]  /*0220*/  SEL R3, RZ, 0x1, !P1 ;  /* 0x00000001ff037807 */ /* 0x000fe40004800000 */
[----:B------:R-:W-:Y:S02]  /*0230*/  SEL R4, RZ, 0x1, !P2 ;  /* 0x00000001ff047807 */ /* 0x000fe40005000000 */
[----:B------:R-:W-:-:S02]  /*0240*/  ISETP.NE.XOR.EX P2, PT, R9, RZ, P0, P3 ;  /* 0x000000ff0900720c */ /* 0x000fc40000745b30 */
[----:B------:R-:W-:Y:S02]  /*0250*/  ISETP.NE.XOR.EX P1, PT, R11, RZ, P0, P4 ;  /* 0x000000ff0b00720c */ /* 0x000fe40000725b40 */
[----:B------:R-:W-:Y:S02]  /*0260*/  ISETP.NE.XOR.EX P3, PT, R13, RZ, P0, P5 ;  /* 0x000000ff0d00720c */ /* 0x000fe40000765b50 */
[----:B------:R-:W-:Y:S02]  /*0270*/  ISETP.NE.U32.AND P4, PT, R14, RZ, PT ;  /* 0x000000ff0e00720c */ /* 0x000fe40003f85070 */
[----:B------:R-:W-:Y:S02]  /*0280*/  PRMT R6, R4, 0x7604, R3 ;  /* 0x0000760404067816 */ /* 0x000fe40000000003 */
[----:B------:R-:W-:Y:S02]  /*0290*/  IADD3 R4, P5, R0, UR6, RZ ;  /* 0x0000000600047c10 */ /* 0x000fe4000ffbe0ff */
[----:B------:R-:W-:-:S02]  /*02a0*/  SEL R0, RZ, 0x1, !P2 ;  /* 0x00000001ff007807 */ /* 0x000fc40005000000 */
[----:B------:R-:W-:Y:S01]  /*02b0*/  SEL R3, RZ, 0x1, !P3 ;  /* 0x00000001ff037807 */ /* 0x000fe20005800000 */
[----:B------:R-:W-:Y:S01]  /*02c0*/  IMAD.X R5, RZ, RZ, UR7, P5 ;  /* 0x00000007ff057e24 */ /* 0x000fe2000a8e06ff */
[----:B------:R-:W-:Y:S02]  /*02d0*/  ISETP.NE.XOR.EX P0, PT, R15, RZ, P0, P4 ;  /* 0x000000ff0f00720c */ /* 0x000fe40000705b40 */
[----:B------:R-:W-:Y:S02]  /*02e0*/  PRMT R17, R0, 0x7054, R17 ;  /* 0x0000705400117816 */ /* 0x000fe40000000011 */
[----:B------:R-:W-:Y:S01]  /*02f0*/  PRMT R7, R3, 0x7054, R6 ;  /* 0x0000705403077816 */ /* 0x000fe20000000006 */
[----:B------:R-:W-:Y:S01]  /*0300*/  IMAD.WIDE R2, R2, 0x4, R4 ;  /* 0x0000000402027825 */ /* 0x000fe200078e0204 */
[----:B------:R-:W-:Y:S02]  /*0310*/  SEL R0, RZ, 0x1, !P1 ;  /* 0x00000001ff007807 */ /* 0x000fe40004800000 */
[----:B------:R-:W-:-:S02]  /*0320*/  SEL R6, RZ, 0x1, !P0 ;  /* 0x00000001ff067807 */ /* 0x000fc40004000000 */
[----:B------:R-:W-:Y:S02]  /*0330*/  PRMT R17, R0, 0x654, R17 ;  /* 0x0000065400117816 */ /* 0x000fe40000000011 */
[----:B------:R-:W-:-:S03]  /*0340*/  PRMT R7, R6, 0x654, R7 ;  /* 0x0000065406077816 */ /* 0x000fc60000000007 */
[----:B------:R-:W-:Y:S04]  /*0350*/  STG.E desc[UR4][R2.64], R17 ;  /* 0x0000001102007986 */ /* 0x000fe8000c101904 */
[----:B------:R-:W-:Y:S01]  /*0360*/  STG.E desc[UR4][R2.64+0x200], R7 ;  /* 0x0002000702007986 */ /* 0x000fe2000c101904 */
[----:B------:R-:W-:Y:S05]  /*0370*/  EXIT ;  /* 0x000000000000794d */ /* 0x000fea0003800000 */
.L_x_9181:
        /* <DEDUP_REMOVED lines=122> */
.L_x_9184:
        /* <DEDUP_REMOVED lines=8> */
.L_x_9185:
        /* <DEDUP_REMOVED lines=8> */
.L_x_9186:
        /* <DEDUP_REMOVED lines=9> */
.L_x_9187:
[----:B------:R-:W-:Y:S05]  /*0cb0*/  BSYNC B1 ;  /* 0x0000000000017941 */ /* 0x000fea0003800000 */
.L_x_9183:
[----:B------:R-:W-:-:S13]  /*0cc0*/  ISETP.GE.AND P0, PT, R17, R16, PT ;  /* 0x000000101100720c */ /* 0x000fda0003f06270 */
[----:B------:R-:W3:Y:S01]  /*0cd0*/  @!P0 LDC.64 R4, c[0x0][0x228] ;  /* 0x00008a00ff048b82 */ /* 0x000ee20000000a00 */
[----:B012---:R-:W-:Y:S02]  /*0ce0*/  @!P0 IMAD.IADD R3, R0, 0x1, R17 ;  /* 0x0000000100038824 */ /* 0x007fe400078e0211 */
[----:B------:R-:W-:-:S03]  /*0cf0*/  @!P0 VIADD R17, R17, 0x80 ;  /* 0x0000008011118836 */ /* 0x000fc60000000000 */
[----:B---3--:R-:W-:-:S05]  /*0d00*/  @!P0 IADD3 R2, P1, R3, R4, RZ ;  /* 0x0000000403028210 */ /* 0x008fca0007f3e0ff */
[----:B------:R-:W-:-:S05]  /*0d10*/  @!P0 IMAD.X R3, RZ, RZ, R5, P1 ;  /* 0x000000ffff038224 */ /* 0x000fca00008e0605 */
[----:B------:R2:W-:Y:S03]  /*0d20*/  @!P0 STG.E.U8 desc[UR4][R2.64], R19 ;  /* 0x0000001302008986 */ /* 0x0005e6000c101104 */
.L_x_9188:
[----:B------:R-:W-:Y:S05]  /*0d30*/  BSYNC B0 ;  /* 0x0000000000007941 */ /* 0x000fea0003800000 */
.L_x_9182:
        /* <DEDUP_REMOVED lines=10> */
.L_x_9189:
        /* <DEDUP_REMOVED lines=10> */
.L_x_43838:


//--------------------- .text._ZN2at6native29vectorized_elementwise_kernelILi8ENS0_13AUnaryFunctorIllbZZZNS0_23logical_xor_kernel_cudaERNS_14TensorIteratorEENKUlvE0_clEvENKUlvE2_clEvEUlllE_EESt5arrayIPcLm2EEEEviT0_T1_ --------------------------
	.section	.text._ZN2at6native29vectorized_elementwise_kernelILi8ENS0_13AUnaryFunctorIllbZZZNS0_23logical_xor_kernel_cudaERNS_14TensorIteratorEENKUlvE0_clEvENKUlvE2_clEvEUlllE_EESt5arrayIPcLm2EEEEviT0_T1_,"ax",@progbits
	.align	128
        .global         _ZN2at6native29vectorized_elementwise_kernelILi8ENS0_13AUnaryFunctorIllbZZZNS0_23logical_xor_kernel_cudaERNS_14TensorIteratorEENKUlvE0_clEvENKUlvE2_clEvEUlllE_EESt5arrayIPcLm2EEEEviT0_T1_
        .type           _ZN2at6native29vectorized_elementwise_kernelILi8ENS0_13AUnaryFunctorIllbZZZNS0_23logical_xor_kernel_cudaERNS_14TensorIteratorEENKUlvE0_clEvENKUlvE2_clEvEUlllE_EESt5arrayIPcLm2EEEEviT0_T1_,@function
        .size           _ZN2at6native29vectorized_elementwise_kernelILi8ENS0_13AUnaryFunctorIllbZZZNS0_23logical_xor_kernel_cudaERNS_14TensorIteratorEENKUlvE0_clEvENKUlvE2_clEvEUlllE_EESt5arrayIPcLm2EEEEviT0_T1_,(.L_x_43839 - _ZN2at6native29vectorized_elementwise_kernelILi8ENS0_13AUnaryFunctorIllbZZZNS0_23logical_xor_kernel_cudaERNS_14TensorIteratorEENKUlvE0_clEvENKUlvE2_clEvEUlllE_EESt5arrayIPcLm2EEEEviT0_T1_)
        .other          _ZN2at6native29vectorized_elementwise_kernelILi8ENS0_13AUnaryFunctorIllbZZZNS0_23logical_xor_kernel_cudaERNS_14TensorIteratorEENKUlvE0_clEvENKUlvE2_clEvEUlllE_EESt5arrayIPcLm2EEEEviT0_T1_,@"STO_CUDA_ENTRY STV_DEFAULT"
_ZN2at6native29vectorized_elementwise_kernelILi8ENS0_13AUnaryFunctorIllbZZZNS0_23logical_xor_kernel_cudaERNS_14TensorIteratorEENKUlvE0_clEvENKUlvE2_clEvEUlllE_EESt5arrayIPcLm2EEEEviT0_T1_:
.text._ZN2at6native29vectorized_elementwise_kernelILi8ENS0_13AUnaryFunctorIllbZZZNS0_23logical_xor_kernel_cudaERNS_14TensorIteratorEENKUlvE0_clEvENKUlvE2_clEvEUlllE_EESt5arrayIPcLm2EEEEviT0_T1_:
        /* <DEDUP_REMOVED lines=21> */
[----:B------:R-:W-:Y:S02]  /*0150*/  IADD3 R12, P5, R0, UR6, RZ ;  /* 0x00000006000c7c10 */ /* 0x000fe4000ffbe0ff */
[----:B---3--:R-:W-:Y:S02]  /*0160*/  ISETP.NE.U32.AND P3, PT, R18, RZ, PT ;  /* 0x000000ff1200720c */ /* 0x008fe40003f65070 */
[----:B------:R-:W-:Y:S02]  /*0170*/  ISETP.NE.U32.AND P4, PT, R16, RZ, PT ;  /* 0x000000ff1000720c */ /* 0x000fe40003f85070 */
[----:B------:R-:W-:-:S02]  /*0180*/  ISETP.NE.U32.AND P0, PT, R14, RZ, PT ;  /* 0x000000ff0e00720c */ /* 0x000fc40003f05070 */
[----:B------:R-:W-:Y:S02]  /*0190*/  ISETP.NE.XOR.EX P3, PT, R19, RZ, P1, P3 ;  /* 0x000000ff1300720c */ /* 0x000fe40000f65b30 */
[----:B------:R-:W-:Y:S01]  /*01a0*/  ISETP.NE.XOR.EX P2, PT, R13, RZ, P1, P2 ;  /* 0x000000ff0d00720c */ /* 0x000fe20000f45b20 */
[----:B------:R-:W-:Y:S01]  /*01b0*/  IMAD.X R13, RZ, RZ, UR7, P5 ;  /* 0x00000007ff0d7e24 */ /* 0x000fe2000a8e06ff */
[----:B----4-:R-:W-:Y:S02]  /*01c0*/  ISETP.NE.U32.AND P6, PT, R6, RZ, PT ;  /* 0x000000ff0600720c */ /* 0x010fe40003fc5070 */
[----:B-----5:R-:W-:Y:S02]  /*01d0*/  ISETP.NE.U32.AND P5, PT, R10, RZ, PT ;  /* 0x000000ff0a00720c */ /* 0x020fe40003fa5070 */
[----:B------:R-:W-:Y:S02]  /*01e0*/  ISETP.NE.XOR.EX P4, PT, R17, RZ, P1, P4 ;  /* 0x000000ff1100720c */ /* 0x000fe40000f85b40 */
[----:B------:R-:W-:-:S02]  /*01f0*/  ISETP.NE.XOR.EX P0, PT, R15, RZ, P1, P0 ;  /* 0x000000ff0f00720c */ /* 0x000fc40000f05b00 */
[----:B------:R-:W-:Y:S02]  /*0200*/  SEL R15, RZ, 0xffffffff, !P3 ;  /* 0xffffffffff0f7807 */ /* 0x000fe40005800000 */
[----:B------:R-:W-:Y:S02]  /*0210*/  ISETP.NE.U32.AND P3, PT, R4, RZ, PT ;  /* 0x000000ff0400720c */ /* 0x000fe40003f65070 */
[----:B------:R-:W-:Y:S02]  /*0220*/  ISETP.NE.XOR.EX P6, PT, R7, RZ, P1, P6 ;  /* 0x000000ff0700720c */ /* 0x000fe40000fc5b60 */
[----:B------:R-:W-:Y:S02]  /*0230*/  ISETP.NE.XOR.EX P5, PT, R11, RZ, P1, P5 ;  /* 0x000000ff0b00720c */ /* 0x000fe40000fa5b50 */
[----:B------:R-:W-:Y:S02]  /*0240*/  SEL R14, RZ, 0x1, !P4 ;  /* 0x00000001ff0e7807 */ /* 0x000fe40006000000 */
[----:B------:R-:W-:-:S02]  /*0250*/  ISETP.NE.U32.AND P4, PT, R8, RZ, PT ;  /* 0x000000ff0800720c */ /* 0x000fc40003f85070 */
[----:B------:R-:W-:Y:S02]  /*0260*/  ISETP.NE.XOR.EX P3, PT, R5, RZ, P1, P3 ;  /* 0x000000ff0500720c */ /* 0x000fe40000f65b30 */
[----:B------:R-:W-:Y:S02]  /*0270*/  SEL R7, RZ, 0xffffffff, !P0 ;  /* 0xffffffffff077807 */ /* 0x000fe40004000000 */
[----:B------:R-:W-:Y:S02]  /*0280*/  SEL R5, RZ, 0xffffffff, !P6 ;  /* 0xffffffffff057807 */ /* 0x000fe40007000000 */
[----:B------:R-:W-:Y:S02]  /*0290*/  SEL R3, RZ, 0xffffffff, !P5 ;  /* 0xffffffffff037807 */ /* 0x000fe40006800000 */
[----:B------:R-:W-:Y:S01]  /*02a0*/  ISETP.NE.XOR.EX P4, PT, R9, RZ, P1, P4 ;  /* 0x000000ff0900720c */ /* 0x000fe20000f85b40 */
[----:B------:R-:W-:Y:S01]  /*02b0*/  IMAD.SHL.U32 R11, R7, 0x100, RZ ;  /* 0x00000100070b7824 */ /* 0x000fe200078e00ff */
[----:B------:R-:W-:Y:S01]  /*02c0*/  SEL R6, RZ, 0x1, !P2 ;  /* 0x00000001ff067807 */ /* 0x000fe20005000000 */
[----:B------:R-:W-:Y:S01]  /*02d0*/  IMAD.SHL.U32 R15, R15, 0x100, RZ ;  /* 0x000001000f0f7824 */ /* 0x000fe200078e00ff */
[----:B------:R-:W-:Y:S01]  /*02e0*/  SEL R4, RZ, 0x1, !P3 ;  /* 0x00000001ff047807 */ /* 0x000fe20005800000 */
[----:B------:R-:W-:Y:S01]  /*02f0*/  IMAD.SHL.U32 R9, R5, 0x100, RZ ;  /* 0x0000010005097824 */ /* 0x000fe200078e00ff */
[----:B------:R-:W-:Y:S01]  /*0300*/  SEL R0, RZ, 0x1, !P4 ;  /* 0x00000001ff007807 */ /* 0x000fe20006000000 */
[----:B------:R-:W-:Y:S01]  /*0310*/  IMAD.SHL.U32 R7, R3, 0x100, RZ ;  /* 0x0000010003077824 */ /* 0x000fe200078e00ff */
        /* <DEDUP_REMOVED lines=9> */
.L_x_9190:
        /* <DEDUP_REMOVED lines=122> */
.L_x_9193:
        /* <DEDUP_REMOVED lines=8> */
.L_x_9194:
        /* <DEDUP_REMOVED lines=8> */
.L_x_9195:
        /* <DEDUP_REMOVED lines=9> */
.L_x_9196:
[----:B------:R-:W-:Y:S05]  /*0ce0*/  BSYNC B1 ;  /* 0x0000000000017941 */ /* 0x000fea0003800000 */
.L_x_9192:
[----:B------:R-:W-:-:S13]  /*0cf0*/  ISETP.GE.AND P0, PT, R17, R16, PT ;  /* 0x000000101100720c */ /* 0x000fda0003f06270 */
[----:B------:R-:W3:Y:S01]  /*0d00*/  @!P0 LDC.64 R4, c[0x0][0x228] ;  /* 0x00008a00ff048b82 */ /* 0x000ee20000000a00 */
[----:B012---:R-:W-:Y:S02]  /*0d10*/  @!P0 IMAD.IADD R3, R0, 0x1, R17 ;  /* 0x0000000100038824 */ /* 0x007fe400078e0211 */
[----:B------:R-:W-:-:S03]  /*0d20*/  @!P0 VIADD R17, R17, 0x80 ;  /* 0x0000008011118836 */ /* 0x000fc60000000000 */
[----:B---3--:R-:W-:-:S05]  /*0d30*/  @!P0 IADD3 R2, P1, R3, R4, RZ ;  /* 0x0000000403028210 */ /* 0x008fca0007f3e0ff */
[----:B------:R-:W-:-:S05]  /*0d40*/  @!P0 IMAD.X R3, RZ, RZ, R5, P1 ;  /* 0x000000ffff038224 */ /* 0x000fca00008e0605 */
[----:B------:R2:W-:Y:S03]  /*0d50*/  @!P0 STG.E.U8 desc[UR4][R2.64], R19 ;  /* 0x0000001302008986 */ /* 0x0005e6000c101104 */
.L_x_9197:
[----:B------:R-:W-:Y:S05]  /*0d60*/  BSYNC B0 ;  /* 0x0000000000007941 */ /* 0x000fea0003800000 */
.L_x_9191:
        /* <DEDUP_REMOVED lines=10> */
.L_x_9198:
        /* <DEDUP_REMOVED lines=15> */
.L_x_43839:


//--------------------- .text._ZN2at6native18elementwise_kernelILi128ELi4EZNS0_15gpu_kernel_implINS0_13BinaryFunctorIllbZZZNS0_23logical_xor_kernel_cudaERNS_14TensorIteratorEENKUlvE0_clEvENKUlvE2_clEvEUlllE_EEEEvRNS_18TensorIteratorBaseERKT_EUliE_EEviT1_ --------------------------
	.section	.text._ZN2at6native18elementwise_kernelILi128ELi4EZNS0_15gpu_kernel_implINS0_13BinaryFunctorIllbZZZNS0_23logical_xor_kernel_cudaERNS_14TensorIteratorEENKUlvE0_clEvENKUlvE2_clEvEUlllE_EEEEvRNS_18TensorIteratorBaseERKT_EUliE_EEviT1_,"ax",@progbits
	.align	128
        .global         _ZN2at6native18elementwise_kernelILi128ELi4EZNS0_15gpu_kernel_implINS0_13BinaryFunctorIllbZZZNS0_23logical_xor_kernel_cudaERNS_14TensorIteratorEENKUlvE0_clEvENKUlvE2_clEvEUlllE_EEEEvRNS_18TensorIteratorBaseERKT_EUliE_EEviT1_
        .type           _ZN2at6native18elementwise_kernelILi128ELi4EZNS0_15gpu_kernel_implINS0_13BinaryFunctorIllbZZZNS0_23logical_xor_kernel_cudaERNS_14TensorIteratorEENKUlvE0_clEvENKUlvE2_clEvEUlllE_EEEEvRNS_18TensorIteratorBaseERKT_EUliE_EEviT1_,@function
        .size           _ZN2at6native18elementwise_kernelILi128ELi4EZNS0_15gpu_kernel_implINS0_13BinaryFunctorIllbZZZNS0_23logical_xor_kernel_cudaERNS_14TensorIteratorEENKUlvE0_clEvENKUlvE2_clEvEUlllE_EEEEvRNS_18TensorIteratorBaseERKT_EUliE_EEviT1_,(.L_x_43840 - _ZN2at6native18elementwise_kernelILi128ELi4EZNS0_15gpu_kernel_implINS0_13BinaryFunctorIllbZZZNS0_23logical_xor_kernel_cudaERNS_14TensorIteratorEENKUlvE0_clEvENKUlvE2_clEvEUlllE_EEEEvRNS_18TensorIteratorBaseERKT_EUliE_EEviT1_)
        .other          _ZN2at6native18elementwise_kernelILi128ELi4EZNS0_15gpu_kernel_implINS0_13BinaryFunctorIllbZZZNS0_23logical_xor_kernel_cudaERNS_14TensorIteratorEENKUlvE0_clEvENKUlvE2_clEvEUlllE_EEEEvRNS_18TensorIteratorBaseERKT_EUliE_EEviT1_,@"STO_CUDA_ENTRY STV_DEFAULT"
_ZN2at6native18elementwise_kernelILi128ELi4EZNS0_15gpu_kernel_implINS0_13BinaryFunctorIllbZZZNS0_23logical_xor_kernel_cudaERNS_14TensorIteratorEENKUlvE0_clEvENKUlvE2_clEvEUlllE_EEEEvRNS_18TensorIteratorBaseERKT_EUliE_EEviT1_:
.text._ZN2at6native18elementwise_kernelILi128ELi4EZNS0_15gpu_kernel_implINS0_13BinaryFunctorIllbZZZNS0_23logical_xor_kernel_cudaERNS_14TensorIteratorEENKUlvE0_clEvENKUlvE2_clEvEUlllE_EEEEvRNS_18TensorIteratorBaseERKT_EUliE_EEviT1_:
        /* <DEDUP_REMOVED lines=365> */
.L_x_9201:
        /* <DEDUP_REMOVED lines=21> */
.L_x_9205:
[----:B------:R0:W5:Y:S01]  /*1820*/  LDG.E.U8 R18, desc[UR36][R2.64] ;  /* 0x0000002402127981 */ /* 0x000162000c1e1100 */
[----:B------:R-:W-:Y:S01]  /*1830*/  IMAD.MOV.U32 R19, RZ, RZ, RZ ;  /* 0x000000ffff137224 */ /* 0x000fe200078e00ff */
[----:B------:R-:W-:Y:S06]  /*1840*/  BRA `(.L_x_9207) ;  /* 0x0000000c00487947 */ /* 0x000fec0003800000 */
.L_x_9204:
        /* <DEDUP_REMOVED lines=8> */
.L_x_9209:
[----:B------:R-:W2:Y:S02]  /*18d0*/  LDG.E R18, desc[UR36][R2.64] ;  /* 0x0000002402127981 */ /* 0x000ea4000c1e1900 */
[----:B--2---:R-:W-:Y:S01]  /*18e0*/  SHF.R.S32.HI R19, RZ, 0x1f, R18 ;  /* 0x0000001fff137819 */ /* 0x004fe20000011412 */
[----:B------:R-:W-:Y:S06]  /*18f0*/  BRA `(.L_x_9207) ;  /* 0x0000000c001c7947 */ /* 0x000fec0003800000 */
.L_x_9208:
[----:B------:R-:W2:Y:S02]  /*1900*/  LDG.E.S16 R18, desc[UR36][R2.64] ;  /* 0x0000002402127981 */ /* 0x000ea4000c1e1700 */
[----:B--2---:R-:W-:Y:S01]  /*1910*/  SHF.R.S32.HI R19, RZ, 0x1f, R18 ;  /* 0x0000001fff137819 */ /* 0x004fe20000011412 */
[----:B------:R-:W-:Y:S06]  /*1920*/  BRA `(.L_x_9207) ;  /* 0x0000000c00107947 */ /* 0x000fec0003800000 */
.L_x_9203:
        /* <DEDUP_REMOVED lines=9> */
.L_x_9211:
[----:B------:R-:W2:Y:S02]  /*19c0*/  LDG.E.U16 R2, desc[UR36][R2.64] ;  /* 0x0000002402027981 */ /* 0x000ea4000c1e1500 */
[----:B--2---:R-:W-:-:S06]  /*19d0*/  HADD2.F32 R18, -RZ, R2.H0_H0 ;  /* 0x20000002ff127230 */ /* 0x004fcc0000004100 */
[----:B------:R-:W0:Y:S01]  /*19e0*/  F2I.S64.TRUNC R18, R18 ;  /* 0x0000001200127311 */ /* 0x000e22000020d900 */
[----:B------:R-:W-:Y:S05]  /*19f0*/  BRA `(.L_x_9207) ;  /* 0x0000000800dc7947 */ /* 0x000fea0003800000 */
.L_x_9210:
        /* <DEDUP_REMOVED lines=9> */
.L_x_9213:
[----:B------:R-:W2:Y:S02]  /*1a90*/  LDG.E.U16 R2, desc[UR36][R2.64] ;  /* 0x0000002402027981 */ /* 0x000ea4000c1e1500 */
[----:B--2---:R-:W-:-:S06]  /*1aa0*/  HADD2.F32 R18, -RZ, R2.H0_H0 ;  /* 0x20000002ff127230 */ /* 0x004fcc0000004100 */
[----:B------:R-:W0:Y:S01]  /*1ab0*/  F2I.S64.TRUNC R18, R18 ;  /* 0x0000001200127311 */ /* 0x000e22000020d900 */
[----:B------:R-:W-:Y:S05]  /*1ac0*/  BRA `(.L_x_9207) ;  /* 0x0000000800a87947 */ /* 0x000fea0003800000 */
.L_x_9212:
[----:B------:R-:W2:Y:S02]  /*1ad0*/  LDG.E.64 R2, desc[UR36][R2.64] ;  /* 0x0000002402027981 */ /* 0x000ea4000c1e1b00 */
[----:B--2---:R0:W1:Y:S01]  /*1ae0*/  F2I.S64.F64.TRUNC R18, R2 ;  /* 0x0000000200127311 */ /* 0x004062000030d900 */
[----:B------:R-:W-:Y:S05]  /*1af0*/  BRA `(.L_x_9207) ;  /* 0x00000008009c7947 */ /* 0x000fea0003800000 */
.L_x_9202:
        /* <DEDUP_REMOVED lines=13> */
.L_x_9216:
[----:B------:R-:W2:Y:S02]  /*1bd0*/  LDG.E.64 R2, desc[UR36][R2.64] ;  /* 0x0000002402027981 */ /* 0x000ea4000c1e1b00 */
[----:B--2---:R0:W1:Y:S01]  /*1be0*/  F2I.S64.F64.TRUNC R18, R2 ;  /* 0x0000000200127311 */ /* 0x004062000030d900 */
[----:B------:R-:W-:Y:S05]  /*1bf0*/  BRA `(.L_x_9207) ;  /* 0x00000008005c7947 */ /* 0x000fea0003800000 */
.L_x_9215:
        /* <DEDUP_REMOVED lines=27> */
.L_x_9218:
        /* <DEDUP_REMOVED lines=12> */
[----:B------:R0:W1:Y:S01]  /*1e70*/  F2I.S64.TRUNC R18, R4 ;  /* 0x0000000400127311 */ /* 0x000062000020d900 */
[----:B------:R-:W-:Y:S05]  /*1e80*/  BRA `(.L_x_9207) ;  /* 0x0000000400b87947 */ /* 0x000fea0003800000 */
.L_x_9217:
[----:B------:R-:W2:Y:S02]  /*1e90*/  LDG.E.U16 R18, desc[UR36][R2.64] ;  /* 0x0000002402127981 */ /* 0x000ea4000c1e1500 */
[----:B--2---:R-:W-:-:S06]  /*1ea0*/  IMAD.U32 R18, R18, 0x10000, RZ ;  /* 0x0001000012127824 */ /* 0x004fcc00078e00ff */
[----:B------:R-:W0:Y:S01]  /*1eb0*/  F2I.S64.TRUNC R18, R18 ;  /* 0x0000001200127311 */ /* 0x000e22000020d900 */
[----:B------:R-:W-:Y:S05]  /*1ec0*/  BRA `(.L_x_9207) ;  /* 0x0000000400a87947 */ /* 0x000fea0003800000 */
.L_x_9214:
        /* <DEDUP_REMOVED lines=11> */
.L_x_9221:
        /* <DEDUP_REMOVED lines=21> */
.L_x_9225:
[----:B------:R-:W-:Y:S05]  /*20d0*/  BSYNC B1 ;  /* 0x0000000000017941 */ /* 0x000fea0003800000 */
.L_x_9224:
[----:B------:R-:W-:Y:S01]  /*20e0*/  IMAD.SHL.U32 R2, R2, 0x100000, RZ ;  /* 0x0010000002027824 */ /* 0x000fe200078e00ff */
[----:B------:R-:W-:-:S04]  /*20f0*/  LEA R3, R0, 0x3b800000, 0x17 ;  /* 0x3b80000000037811 */ /* 0x000fc800078eb8ff */
[----:B------:R-:W-:-:S07]  /*2100*/  LOP3.LUT R18, R3, R2, R18, 0xfe, !PT ;  /* 0x0000000203127212 */ /* 0x000fce00078efe12 */
.L_x_9223:
[----:B------:R-:W-:Y:S05]  /*2110*/  BSYNC B0 ;  /* 0x0000000000007941 */ /* 0x000fea0003800000 */
.L_x_9222:
[----:B------:R-:W1:Y:S01]  /*2120*/  F2I.S64.TRUNC R18, R18 ;  /* 0x0000001200127311 */ /* 0x000e62000020d900 */
[----:B------:R-:W-:Y:S05]  /*2130*/  BRA `(.L_x_9207) ;  /* 0x00000004000c7947 */ /* 0x000fea0003800000 */
.L_x_9220:
        /* <DEDUP_REMOVED lines=21> */
.L_x_9229:
[----:B------:R-:W-:Y:S05]  /*2290*/  BSYNC B1 ;  /* 0x0000000000017941 */ /* 0x000fea0003800000 */
.L_x_9228:
[----:B------:R-:W-:Y:S01]  /*22a0*/  IMAD.SHL.U32 R2, R2, 0x200000, RZ ;  /* 0x0020000002027824 */ /* 0x000fe200078e00ff */
[----:B------:R-:W-:-:S04]  /*22b0*/  LEA R3, R0, 0x37800000, 0x17 ;  /* 0x3780000000037811 */ /* 0x000fc800078eb8ff */
[----:B------:R-:W-:-:S07]  /*22c0*/  LOP3.LUT R18, R3, R2, R18, 0xfe, !PT ;  /* 0x0000000203127212 */ /* 0x000fce00078efe12 */
.L_x_9227:
[----:B------:R-:W-:Y:S05]  /*22d0*/  BSYNC B0 ;  /* 0x0000000000007941 */ /* 0x000fea0003800000 */
.L_x_9226:
[----:B------:R-:W2:Y:S01]  /*22e0*/  F2I.S64.TRUNC R18, R18 ;  /* 0x0000001200127311 */ /* 0x000ea2000020d900 */
[----:B------:R-:W-:Y:S05]  /*22f0*/  BRA `(.L_x_9207) ;  /* 0x00000000009c7947 */ /* 0x000fea0003800000 */
.L_x_9219:
        /* <DEDUP_REMOVED lines=14> */
.L_x_9233:
[----:B------:R-:W-:Y:S05]  /*23e0*/  BSYNC B0 ;  /* 0x0000000000007941 */ /* 0x000fea0003800000 */
.L_x_9232:
[----:B------:R-:W4:Y:S01]  /*23f0*/  F2I.S64.TRUNC R18, R18 ;  /* 0x0000001200127311 */ /* 0x000f22000020d900 */
[----:B------:R-:W-:Y:S05]  /*2400*/  BRA `(.L_x_9207) ;  /* 0x0000000000587947 */ /* 0x000fea0003800000 */
.L_x_9206:
        /* <DEDUP_REMOVED lines=16> */
.L_x_9234:
[----:B------:R-:W-:Y:S01]  /*2510*/  CS2R R18, SRZ ;  /* 0x0000000000127805 */ /* 0x000fe2000001ff00 */
[----:B------:R-:W-:Y:S06]  /*2520*/  BRA `(.L_x_9207) ;  /* 0x0000000000107947 */ /* 0x000fec0003800000 */
.L_x_9231:
[----:B------:R0:W5:Y:S01]  /*2530*/  LDG.E.64 R18, desc[UR36][R2.64] ;  /* 0x0000002402127981 */ /* 0x000162000c1e1b00 */
[----:B------:R-:W-:Y:S05]  /*2540*/  BRA `(.L_x_9207) ;  /* 0x0000000000087947 */ /* 0x000fea0003800000 */
.L_x_9230:
[----:B------:R3:W5:Y:S01]  /*2550*/  LDG.E R18, desc[UR36][R2.64] ;  /* 0x0000002402127981 */ /* 0x000762000c1e1900 */
[----:B------:R-:W-:-:S07]  /*2560*/  IMAD.MOV.U32 R19, RZ, RZ, RZ ;  /* 0x000000ffff137224 */ /* 0x000fce00078e00ff */
.L_x_9207:
[----:B0--3--:R-:W0:Y:S01]  /*2570*/  LDC.U8 R2, c[0x0][0x493] ;  /* 0x000124c0ff027b82 */ /* 0x009e220000000000 */
        /* <DEDUP_REMOVED lines=15> */
[----:B---3--:R-:W-:Y:S01]  /*2670*/  SHF.R.S32.HI R3, RZ, 0x1f, R2 ;  /* 0x0000001fff037819 */ /* 0x008fe20000011402 */
[----:B------:R-:W-:Y:S06]  /*2680*/  BRA `(.L_x_9240) ;  /* 0x0000000c00547947 */ /* 0x000fec0003800000 */
.L_x_9238:
[----:B------:R3:W5:Y:S01]  /*2690*/  LDG.E.U8 R2, desc[UR36][R4.64] ;  /* 0x0000002404027981 */ /* 0x000762000c1e1100 */
[----:B------:R-:W-:Y:S01]  /*26a0*/  IMAD.MOV.U32 R3, RZ, RZ, RZ ;  /* 0x000000ffff037224 */ /* 0x000fe200078e00ff */
[----:B------:R-:W-:Y:S06]  /*26b0*/  BRA `(.L_x_9240) ;  /* 0x0000000c00487947 */ /* 0x000fec0003800000 */
.L_x_9237:
        /* <DEDUP_REMOVED lines=8> */
.L_x_9242:
[----:B------:R-:W3:Y:S02]  /*2740*/  LDG.E R2, desc[UR36][R4.64] ;  /* 0x0000002404027981 */ /* 0x000ee4000c1e1900 */
[----:B---3--:R-:W-:Y:S01]  /*2750*/  SHF.R.S32.HI R3, RZ, 0x1f, R2 ;  /* 0x0000001fff037819 */ /* 0x008fe20000011402 */
[----:B------:R-:W-:Y:S06]  /*2760*/  BRA `(.L_x_9240) ;  /* 0x0000000c001c7947 */ /* 0x000fec0003800000 */
.L_x_9241:
[----:B------:R-:W3:Y:S02]  /*2770*/  LDG.E.S16 R2, desc[UR36][R4.64] ;  /* 0x0000002404027981 */ /* 0x000ee4000c1e1700 */
[----:B---3--:R-:W-:Y:S01]  /*2780*/  SHF.R.S32.HI R3, RZ, 0x1f, R2 ;  /* 0x0000001fff037819 */ /* 0x008fe20000011402 */
[----:B------:R-:W-:Y:S06]  /*2790*/  BRA `(.L_x_9240) ;  /* 0x0000000c00107947 */ /* 0x000fec0003800000 */
.L_x_9236:
[----:B------:R-:W-:-:S13]  /*27a0*/  ISETP.GT.AND P0, PT, R0, 0x6, PT ;  /* 0x000000060000780c */ /* 0x000fda0003f04270 */
[----:B------:R-:W-:Y:S05]  /*27b0*/  @P0 BRA `(.L_x_9243) ;  /* 0x00000000002c0947 */ /* 0x000fea0003800000 */
[----:B------:R-:W-:-:S13]  /*27c0*/  ISETP.NE.AND P0, PT, R0, 0x5, PT ;  /* 0x000000050000780c */ /* 0x000fda0003f05270 */
[----:B------:R-:W-:Y:S05]  /*27d0*/  @!P0 BRA `(.L_x_9244) ;  /* 0x0000000000148947 */ /* 0x000fea0003800000 */
[----:B------:R-:W-:-:S13]  /*27e0*/  ISETP.NE.AND P0, PT, R0, 0x6, PT ;  /* 0x000000060000780c */ /* 0x000fda0003f05270 */
[----:B------:R-:W-:Y:S05]  /*27f0*/  @P0 BRA `(.L_x_9239) ;  /* 0x0000000800a00947 */ /* 0x000fea0003800000 */
[----:B------:R-:W3:Y:S02]  /*2800*/  LDG.E R2, desc[UR36][R4.64] ;  /* 0x0000002404027981 */ /* 0x000ee4000c1e1900 */
[----:B---3--:R-:W0:Y:S01]  /*2810*/  F2I.S64.TRUNC R2, R2 ;  /* 0x0000000200027311 */ /* 0x008e22000020d900 */
[----:B------:R-:W-:Y:S05]  /*2820*/  BRA `(.L_x_9240) ;  /* 0x0000000800ec7947 */ /* 0x000fea0003800000 */
.L_x_9244:
[----:B------:R-:W3:Y:S02]  /*2830*/  LDG.E.U16 R4, desc[UR36][R4.64] ;  /* 0x0000002404047981 */ /* 0x000ee4000c1e1500 */
[----:B---3--:R-:W-:-:S06]  /*2840*/  HADD2.F32 R2, -RZ, R4.H0_H0 ;  /* 0x20000004ff027230 */ /* 0x008fcc0000004100 */
[----:B------:R-:W0:Y:S01]  /*2850*/  F2I.S64.TRUNC R2, R2 ;  /* 0x0000000200027311 */ /* 0x000e22000020d900 */
[----:B------:R-:W-:Y:S05]  /*2860*/  BRA `(.L_x_9240) ;  /* 0x0000000800dc7947 */ /* 0x000fea0003800000 */
.L_x_9243:
[----:B------:R-:W-:-:S13]  /*2870*/  ISETP.NE.AND P0, PT, R0, 0x7, PT ;  /* 0x000000070000780c */ /* 0x000fda0003f05270 */
[----:B------:R-:W-:Y:S05]  /*2880*/  @!P0 BRA `(.L_x_9245) ;  /* 0x00000000002c8947 */ /* 0x000fea0003800000 */
[----:B------:R-:W-:-:S13]  /*2890*/  ISETP.NE.AND P0, PT, R0, 0x8, PT ;  /* 0x000000080000780c */ /* 0x000fda0003f05270 */
[----:B------:R-:W-:Y:S05]  /*28a0*/  @!P0 BRA `(.L_x_9246) ;  /* 0x0000000000148947 */ /* 0x000fea0003800000 */
[----:B------:R-:W-:-:S13]  /*28b0*/  ISETP.NE.AND P0, PT, R0, 0x9, PT ;  /* 0x000000090000780c */ /* 0x000fda0003f05270 */
[----:B------:R-:W-:Y:S05]  /*28c0*/  @P0 BRA `(.L_x_9239) ;  /* 0x00000008006c0947 */ /* 0x000fea0003800000 */
[----:B------:R-:W3:Y:S02]  /*28d0*/  LDG.E R2, desc[UR36][R4.64] ;  /* 0x0000002404027981 */ /* 0x000ee4000c1e1900 */
[----:B---3--:R-:W0:Y:S01]  /*28e0*/  F2I.S64.TRUNC R2, R2 ;  /* 0x0000000200027311 */ /* 0x008e22000020d900 */
[----:B------:R-:W-:Y:S05]  /*28f0*/  BRA `(.L_x_9240) ;  /* 0x0000000800b87947 */ /* 0x000fea0003800000 */
.L_x_9246:
[----:B------:R-:W3:Y:S02]  /*2900*/  LDG.E.U16 R4, desc[UR36][R4.64] ;  /* 0x0000002404047981 */ /* 0x000ee4000c1e1500 */
[----:B---3--:R-:W-:-:S06]  /*2910*/  HADD2.F32 R2, -RZ, R4.H0_H0 ;  /* 0x20000004ff027230 */ /* 0x008fcc0000004100 */
[----:B------:R-:W0:Y:S01]  /*2920*/  F2I.S64.TRUNC R2, R2 ;  /* 0x0000000200027311 */ /* 0x000e22000020d900 */
[----:B------:R-:W-:Y:S05]  /*2930*/  BRA `(.L_x_9240) ;  /* 0x0000000800a87947 */ /* 0x000fea0003800000 */
.L_x_9245:
[----:B------:R-:W3:Y:S02]  /*2940*/  LDG.E.64 R2, desc[UR36][R4.64] ;  /* 0x0000002404027981 */ /* 0x000ee4000c1e1b00 */
[----:B---3--:R-:W0:Y:S01]  /*2950*/  F2I.S64.F64.TRUNC R2, R2 ;  /* 0x0000000200027311 */ /* 0x008e22000030d900 */
[----:B------:R-:W-:Y:S05]  /*2960*/  BRA `(.L_x_9240) ;  /* 0x00000008009c7947 */ /* 0x000fea0003800000 */
.L_x_9235:
        /* <DEDUP_REMOVED lines=11> */
[----:B------:R-:W-:Y:S01]  /*2a20*/  SEL R2, RZ, 0x1, !P0 ;  /* 0x00000001ff027807 */ /* 0x000fe20004000000 */
[----:B------:R-:W-:Y:S08]  /*2a30*/  BRA `(.L_x_9240) ;  /* 0x0000000800687947 */ /* 0x000ff00003800000 */
.L_x_9249:
[----:B------:R-:W3:Y:S02]  /*2a40*/  LDG.E.64 R2, desc[UR36][R4.64] ;  /* 0x0000002404027981 */ /* 0x000ee4000c1e1b00 */
[----:B---3--:R-:W0:Y:S01]  /*2a50*/  F2I.S64.F64.TRUNC R2, R2 ;  /* 0x0000000200027311 */ /* 0x008e22000030d900 */
[----:B------:R-:W-:Y:S05]  /*2a60*/  BRA `(.L_x_9240) ;  /* 0x00000008005c7947 */ /* 0x000fea0003800000 */
.L_x_9248:
        /* <DEDUP_REMOVED lines=27> */
.L_x_9251:
        /* <DEDUP_REMOVED lines=14> */
.L_x_9250:
[----:B------:R-:W3:Y:S02]  /*2d00*/  LDG.E.U16 R2, desc[UR36][R4.64] ;  /* 0x0000002404027981 */ /* 0x000ee4000c1e1500 */
[----:B---3--:R-:W-:-:S06]  /*2d10*/  IMAD.U32 R2, R2, 0x10000, RZ ;  /* 0x0001000002027824 */ /* 0x008fcc00078e00ff */
[----:B------:R-:W0:Y:S01]  /*2d20*/  F2I.S64.TRUNC R2, R2 ;  /* 0x0000000200027311 */ /* 0x000e22000020d900 */
[----:B------:R-:W-:Y:S05]  /*2d30*/  BRA `(.L_x_9240) ;  /* 0x0000000400a87947 */ /* 0x000fea0003800000 */
.L_x_9247:
        /* <DEDUP_REMOVED lines=11> */
.L_x_9254:
        /* <DEDUP_REMOVED lines=21> */
.L_x_9258:
[----:B------:R-:W-:Y:S05]  /*2f40*/  BSYNC B1 ;  /* 0x0000000000017941 */ /* 0x000fea0003800000 */
.L_x_9257:
[----:B------:R-:W-:Y:S01]  /*2f50*/  IMAD.SHL.U32 R2, R2, 0x100000, RZ ;  /* 0x0010000002027824 */ /* 0x000fe200078e00ff */
[----:B------:R-:W-:-:S04]  /*2f60*/  LEA R3, R0, 0x3b800000, 0x17 ;  /* 0x3b80000000037811 */ /* 0x000fc800078eb8ff */
[----:B------:R-:W-:-:S07]  /*2f70*/  LOP3.LUT R2, R3, R2, R4, 0xfe, !PT ;  /* 0x0000000203027212 */ /* 0x000fce00078efe04 */
.L_x_9256:
[----:B------:R-:W-:Y:S05]  /*2f80*/  BSYNC B0 ;  /* 0x0000000000007941 */ /* 0x000fea0003800000 */
.L_x_9255:
[----:B------:R-:W0:Y:S01]  /*2f90*/  F2I.S64.TRUNC R2, R2 ;  /* 0x0000000200027311 */ /* 0x000e22000020d900 */
[----:B------:R-:W-:Y:S05]  /*2fa0*/  BRA `(.L_x_9240) ;  /* 0x00000004000c7947 */ /* 0x000fea0003800000 */
.L_x_9253:
        /* <DEDUP_REMOVED lines=21> */
.L_x_9262:
[----:B------:R-:W-:Y:S05]  /*3100*/  BSYNC B1 ;  /* 0x0000000000017941 */ /* 0x000fea0003800000 */
.L_x_9261:
[----:B------:R-:W-:Y:S01]  /*3110*/  IMAD.SHL.U32 R2, R2, 0x200000, RZ ;  /* 0x0020000002027824 */ /* 0x000fe200078e00ff */
[----:B------:R-:W-:-:S04]  /*3120*/  LEA R3, R0, 0x37800000, 0x17 ;  /* 0x3780000000037811 */ /* 0x000fc800078eb8ff */
[----:B------:R-:W-:-:S07]  /*3130*/  LOP3.LUT R2, R3, R2, R4, 0xfe, !PT ;  /* 0x0000000203027212 */ /* 0x000fce00078efe04 */
.L_x_9260:
[----:B------:R-:W-:Y:S05]  /*3140*/  BSYNC B0 ;  /* 0x0000000000007941 */ /* 0x000fea0003800000 */
.L_x_9259:
[----:B------:R-:W0:Y:S01]  /*3150*/  F2I.S64.TRUNC R2, R2 ;  /* 0x0000000200027311 */ /* 0x000e22000020d900 */
[----:B------:R-:W-:Y:S05]  /*3160*/  BRA `(.L_x_9240) ;  /* 0x00000000009c7947 */ /* 0x000fea0003800000 */
.L_x_9252:
        /* <DEDUP_REMOVED lines=14> */
.L_x_9266:
[----:B------:R-:W-:Y:S05]  /*3250*/  BSYNC B0 ;  /* 0x0000000000007941 */ /* 0x000fea0003800000 */
.L_x_9265:
[----:B------:R-:W0:Y:S01]  /*3260*/  F2I.S64.TRUNC R2, R2 ;  /* 0x0000000200027311 */ /* 0x000e22000020d900 */
[----:B------:R-:W-:Y:S05]  /*3270*/  BRA `(.L_x_9240) ;  /* 0x0000000000587947 */ /* 0x000fea0003800000 */
.L_x_9239:
        /* <DEDUP_REMOVED lines=16> */
.L_x_9267:
[----:B------:R-:W-:Y:S01]  /*3380*/  CS2R R2, SRZ ;  /* 0x0000000000027805 */ /* 0x000fe2000001ff00 */
[----:B------:R-:W-:Y:S06]  /*3390*/  BRA `(.L_x_9240) ;  /* 0x0000000000107947 */ /* 0x000fec0003800000 */
.L_x_9264:
[----:B------:R0:W5:Y:S01]  /*33a0*/  LDG.E.64 R2, desc[UR36][R4.64] ;  /* 0x0000002404027981 */ /* 0x000162000c1e1b00 */
[----:B------:R-:W-:Y:S05]  /*33b0*/  BRA `(.L_x_9240) ;  /* 0x0000000000087947 */ /* 0x000fea0003800000 */
.L_x_9263:
[----:B------:R0:W5:Y:S01]  /*33c0*/  LDG.E R2, desc[UR36][R4.64] ;  /* 0x0000002404027981 */ /* 0x000162000c1e1900 */
[----:B------:R-:W-:-:S07]  /*33d0*/  IMAD.MOV.U32 R3, RZ, RZ, RZ ;  /* 0x000000ffff037224 */ /* 0x000fce00078e00ff */
.L_x_9240:
[----:B0--3--:R-:W0:Y:S01]  /*33e0*/  LDC.U8 R4, c[0x0][0x491] ;  /* 0x00012440ff047b82 */ /* 0x009e220000000000 */
[----:B-----5:R-:W-:Y:S02]  /*33f0*/  ISETP.NE.U32.AND P0, PT, R2, RZ, PT ;  /* 0x000000ff0200720c */ /* 0x020fe40003f05070 */
[----:B-12-4-:R-:W-:Y:S02]  /*3400*/  ISETP.NE.U32.AND P1, PT, R18, RZ, PT ;  /* 0x000000ff1200720c */ /* 0x016fe40003f25070 */
[----:B------:R-:W-:-:S04]  /*3410*/  ISETP.NE.AND.EX P0, PT, R3, RZ, PT, P0 ;  /* 0x000000ff0300720c */ /* 0x000fc80003f05300 */
        /* <DEDUP_REMOVED lines=15> */
.L_x_9271:
[----:B------:R1:W-:Y:S01]  /*3510*/  STG.E.U8 desc[UR36][R16.64], R2 ;  /* 0x0000000210007986 */ /* 0x0003e2000c101124 */
[----:B------:R-:W-:Y:S05]  /*3520*/  BRA `(.L_x_9273) ;  /* 0x0000000c00487947 */ /* 0x000fea0003800000 */
.L_x_9270:
        /* <DEDUP_REMOVED lines=9> */
.L_x_9275:
[----:B------:R3:W-:Y:S01]  /*35c0*/  STG.E desc[UR36][R16.64], R2 ;  /* 0x0000000210007986 */ /* 0x0007e2000c101924 */
[----:B------:R-:W-:Y:S05]  /*35d0*/  BRA `(.L_x_9273) ;  /* 0x0000000c001c7947 */ /* 0x000fea0003800000 */
.L_x_9274:
[----:B------:R2:W-:Y:S01]  /*35e0*/  STG.E.U16 desc[UR36][R16.64], R2 ;  /* 0x0000000210007986 */ /* 0x0005e2000c101524 */
[----:B------:R-:W-:Y:S05]  /*35f0*/  BRA `(.L_x_9273) ;  /* 0x0000000c00147947 */ /* 0x000fea0003800000 */
.L_x_9269:
        /* <DEDUP_REMOVED lines=9> */
.L_x_9277:
[----:B------:R-:W-:-:S04]  /*3690*/  I2FP.F32.U32 R0, R2 ;  /* 0x0000000200007245 */ /* 0x000fc80000201000 */
[----:B------:R-:W-:-:S05]  /*36a0*/  F2FP.F16.F32.PACK_AB R0, RZ, R0 ;  /* 0x00000000ff00723e */ /* 0x000fca00000000ff */
[----:B------:R0:W-:Y:S01]  /*36b0*/  STG.E.U16 desc[UR36][R16.64], R0 ;  /* 0x0000000010007986 */ /* 0x0001e2000c101524 */
[----:B------:R-:W-:Y:S05]  /*36c0*/  BRA `(.L_x_9273) ;  /* 0x0000000800e07947 */ /* 0x000fea0003800000 */
.L_x_9276:
        /* <DEDUP_REMOVED lines=10> */
.L_x_9279:
[----:B------:R-:W-:-:S04]  /*3770*/  I2FP.F32.U32 R2, R2 ;  /* 0x0000000200027245 */ /* 0x000fc80000201000 */
[----:B------:R-:W-:-:S04]  /*3780*/  F2FP.F16.F32.PACK_AB R3, RZ, R2 ;  /* 0x00000002ff03723e */ /* 0x000fc800000000ff */
[----:B------:R-:W-:-:S05]  /*3790*/  PRMT R3, R3, 0x5410, RZ ;  /* 0x0000541003037816 */ /* 0x000fca00000000ff */
[----:B------:R0:W-:Y:S01]  /*37a0*/  STG.E desc[UR36][R16.64], R3 ;  /* 0x0000000310007986 */ /* 0x0001e2000c101924 */
[----:B------:R-:W-:Y:S05]  /*37b0*/  BRA `(.L_x_9273) ;  /* 0x0000000800a47947 */ /* 0x000fea0003800000 */
.L_x_9278:
[----:B------:R-:W0:Y:S02]  /*37c0*/  I2F.F64.U32 R2, R2 ;  /* 0x0000000200027312 */ /* 0x000e240000201800 */
[----:B0-----:R0:W-:Y:S01]  /*37d0*/  STG.E.64 desc[UR36][R16.64], R2 ;  /* 0x0000000210007986 */ /* 0x0011e2000c101b24 */
[----:B------:R-:W-:Y:S05]  /*37e0*/  BRA `(.L_x_9273) ;  /* 0x0000000800987947 */ /* 0x000fea0003800000 */
.L_x_9268:
        /* <DEDUP_REMOVED lines=10> */
.L_x_9282:
[----:B------:R-:W0:Y:S01]  /*3890*/  I2F.F64.U32 R4, R2 ;  /* 0x0000000200047312 */ /* 0x000e220000201800 */
[----:B------:R-:W-:-:S05]  /*38a0*/  CS2R R6, SRZ ;  /* 0x0000000000067805 */ /* 0x000fca000001ff00 */
[----:B0-----:R0:W-:Y:S01]  /*38b0*/  STG.E.128 desc[UR36][R16.64], R4 ;  /* 0x0000000410007986 */ /* 0x0011e2000c101d24 */
[----:B------:R-:W-:Y:S05]  /*38c0*/  BRA `(.L_x_9273) ;  /* 0x0000000800607947 */ /* 0x000fea0003800000 */
.L_x_9281:
        /* <DEDUP_REMOVED lines=21> */
.L_x_9286:
[----:B------:R-:W-:Y:S05]  /*3a20*/  BSYNC B0 ;  /* 0x0000000000007941 */ /* 0x000fea0003800000 */
.L_x_9285:
[----:B------:R-:W-:-:S05]  /*3a30*/  LOP3.LUT R3, R0, R3, RZ, 0xfc, !PT ;  /* 0x0000000300037212 */ /* 0x000fca00078efcff */
[----:B------:R0:W-:Y:S01]  /*3a40*/  STG.E.U8 desc[UR36][R16.64], R3 ;  /* 0x0000000310007986 */ /* 0x0001e2000c101124 */
[----:B------:R-:W-:Y:S05]  /*3a50*/  BRA `(.L_x_9273) ;  /* 0x0000000400fc7947 */ /* 0x000fea0003800000 */
.L_x_9284:
        /* <DEDUP_REMOVED lines=13> */
.L_x_9288:
[----:B------:R-:W-:Y:S01]  /*3b30*/  IMAD.MOV.U32 R0, RZ, RZ, 0x7f ;  /* 0x0000007fff007424 */ /* 0x000fe200078e00ff */
[----:B------:R-:W-:-:S04]  /*3b40*/  ISETP.GT.U32.AND P0, PT, R2, 0x7f800000, PT ;  /* 0x7f8000000200780c */ /* 0x000fc80003f04070 */
[----:B------:R-:W-:-:S09]  /*3b50*/  SEL R0, R0, 0x7c, P0 ;  /* 0x0000007c00007807 */ /* 0x000fd20000000000 */
.L_x_9289:
[----:B------:R-:W-:Y:S05]  /*3b60*/  BSYNC B0 ;  /* 0x0000000000007941 */ /* 0x000fea0003800000 */
.L_x_9287:
[----:B------:R-:W-:-:S04]  /*3b70*/  LOP3.LUT R2, R3, 0x80000000, RZ, 0xc0, !PT ;  /* 0x8000000003027812 */ /* 0x000fc800078ec0ff */
[----:B------:R-:W-:-:S04]  /*3b80*/  SHF.R.U32.HI R3, RZ, 0x18, R2 ;  /* 0x00000018ff037819 */ /* 0x000fc80000011602 */
[----:B------:R-:W-:-:S05]  /*3b90*/  LOP3.LUT R3, R0, R3, RZ, 0xfc, !PT ;  /* 0x0000000300037212 */ /* 0x000fca00078efcff */
[----:B------:R0:W-:Y:S01]  /*3ba0*/  STG.E.U8 desc[UR36][R16.64], R3 ;  /* 0x0000000310007986 */ /* 0x0001e2000c101124 */
[----:B------:R-:W-:Y:S05]  /*3bb0*/  BRA `(.L_x_9273) ;  /* 0x0000000400a47947 */ /* 0x000fea0003800000 */
.L_x_9283:
[----:B------:R-:W-:-:S04]  /*3bc0*/  I2FP.F32.U32 R0, R2 ;  /* 0x0000000200007245 */ /* 0x000fc80000201000 */
[----:B------:R-:W-:-:S05]  /*3bd0*/  F2FP.BF16.F32.PACK_AB R0, RZ, R0 ;  /* 0x00000000ff00723e */ /* 0x000fca00000010ff */
[----:B------:R0:W-:Y:S01]  /*3be0*/  STG.E.U16 desc[UR36][R16.64], R0 ;  /* 0x0000000010007986 */ /* 0x0001e2000c101524 */
[----:B------:R-:W-:Y:S05]  /*3bf0*/  BRA `(.L_x_9273) ;  /* 0x0000000400947947 */ /* 0x000fea0003800000 */
.L_x_9280:
        /* <DEDUP_REMOVED lines=10> */
.L_x_9292:
        /* <DEDUP_REMOVED lines=17> */
.L_x_9295:
[----:B------:R-:W-:-:S04]  /*3db0*/  LOP3.LUT R2, R3, 0x80000000, RZ, 0xc0, !PT ;  /* 0x8000000003027812 */ /* 0x000fc800078ec0ff */
[----:B------:R-:W-:-:S04]  /*3dc0*/  SHF.R.U32.HI R3, RZ, 0x18, R2 ;  /* 0x00000018ff037819 */ /* 0x000fc80000011602 */
[----:B------:R-:W-:-:S04]  /*3dd0*/  LOP3.LUT R0, R0, R3, RZ, 0xfc, !PT ;  /* 0x0000000300007212 */ /* 0x000fc800078efcff */
[----:B------:R-:W-:-:S07]  /*3de0*/  PRMT R8, R0, 0x7610, R8 ;  /* 0x0000761000087816 */ /* 0x000fce0000000008 */
.L_x_9294:
[----:B------:R-:W-:Y:S05]  /*3df0*/  BSYNC B0 ;  /* 0x0000000000007941 */ /* 0x000fea0003800000 */
.L_x_9293:
[----:B------:R0:W-:Y:S01]  /*3e00*/  STG.E.U8 desc[UR36][R16.64], R8 ;  /* 0x0000000810007986 */ /* 0x0001e2000c101124 */
[----:B------:R-:W-:Y:S05]  /*3e10*/  BRA `(.L_x_9273) ;  /* 0x00000004000c7947 */ /* 0x000fea0003800000 */
.L_x_9291:
        /* <DEDUP_REMOVED lines=17> */
.L_x_9298:
[----:B------:R-:W-:-:S04]  /*3f30*/  LOP3.LUT R2, R3, 0x80000000, RZ, 0xc0, !PT ;  /* 0x8000000003027812 */ /* 0x000fc800078ec0ff */
[----:B------:R-:W-:-:S04]  /*3f40*/  SHF.R.U32.HI R3, RZ, 0x18, R2 ;  /* 0x00000018ff037819 */ /* 0x000fc80000011602 */
[----:B------:R-:W-:-:S04]  /*3f50*/  LOP3.LUT R0, R0, R3, RZ, 0xfc, !PT ;  /* 0x0000000300007212 */ /* 0x000fc800078efcff */
[----:B------:R-:W-:-:S07]  /*3f60*/  PRMT R8, R0, 0x7610, R8 ;  /* 0x0000761000087816 */ /* 0x000fce0000000008 */
.L_x_9297:
[----:B------:R-:W-:Y:S05]  /*3f70*/  BSYNC B0 ;  /* 0x0000000000007941 */ /* 0x000fea0003800000 */
.L_x_9296:
[----:B------:R0:W-:Y:S01]  /*3f80*/  STG.E.U8 desc[UR36][R16.64], R8 ;  /* 0x0000000810007986 */ /* 0x0001e2000c101124 */
[----:B------:R-:W-:Y:S05]  /*3f90*/  BRA `(.L_x_9273) ;  /* 0x0000000000ac7947 */ /* 0x000fea0003800000 */
.L_x_9290:
        /* <DEDUP_REMOVED lines=22> */
.L_x_9272:
        /* <DEDUP_REMOVED lines=16> */
.L_x_9301:
[----:B------:R-:W-:Y:S05]  /*4200*/  BRA `(.L_x_9273) ;  /* 0x0000000000107947 */ /* 0x000fea0003800000 */
.L_x_9300:
[----:B------:R-:W-:-:S05]  /*4210*/  IMAD.MOV.U32 R3, RZ, RZ, RZ ;  /* 0x000000ffff037224 */ /* 0x000fca00078e00ff */
[----:B------:R0:W-:Y:S01]  /*4220*/  STG.E.64 desc[UR36][R16.64], R2 ;  /* 0x0000000210007986 */ /* 0x0001e2000c101b24 */
[----:B------:R-:W-:Y:S05]  /*4230*/  BRA `(.L_x_9273) ;  /* 0x0000000000047947 */ /* 0x000fea0003800000 */
.L_x_9299:
[----:B------:R0:W-:Y:S02]  /*4240*/  STG.E desc[UR36][R16.64], R2 ;  /* 0x0000000210007986 */ /* 0x0001e4000c101924 */
.L_x_9273:
[----:B------:R-:W-:-:S04]  /*4250*/  IMAD R22, R25, 0x200, R22 ;  /* 0x0000020019167824 */ /* 0x000fc800078e0216 */
[----:B------:R-:W-:-:S07]  /*4260*/  VIADD R23, R22, 0x80 ;  /* 0x0000008016177836 */ /* 0x000fce0000000000 */
.L_x_9200:
[----:B------:R-:W-:Y:S05]  /*4270*/  BSYNC B6 ;  /* 0x0000000000067941 */ /* 0x000fea0003800000 */
.L_x_9199:
        /* <DEDUP_REMOVED lines=358> */
.L_x_9304:
        /* <DEDUP_REMOVED lines=21> */
.L_x_9308:
[----:B------:R0:W5:Y:S01]  /*5a30*/  LDG.E.U8 R18, desc[UR36][R2.64] ;  /* 0x0000002402127981 */ /* 0x000162000c1e1100 */
[----:B------:R-:W-:Y:S01]  /*5a40*/  IMAD.MOV.U32 R19, RZ, RZ, RZ ;  /* 0x000000ffff137224 */ /* 0x000fe200078e00ff */
[----:B------:R-:W-:Y:S06]  /*5a50*/  BRA `(.L_x_9310) ;  /* 0x0000000c00487947 */ /* 0x000fec0003800000 */
.L_x_9307:
        /* <DEDUP_REMOVED lines=8> */
.L_x_9312:
[----:B------:R-:W2:Y:S02]  /*5ae0*/  LDG.E R18, desc[UR36][R2.64] ;  /* 0x0000002402127981 */ /* 0x000ea4000c1e1900 */
[----:B--2---:R-:W-:Y:S01]  /*5af0*/  SHF.R.S32.HI R19, RZ, 0x1f, R18 ;  /* 0x0000001fff137819 */ /* 0x004fe20000011412 */
[----:B------:R-:W-:Y:S06]  /*5b00*/  BRA `(.L_x_9310) ;  /* 0x0000000c001c7947 */ /* 0x000fec0003800000 */
.L_x_9311:
[----:B------:R-:W2:Y:S02]  /*5b10*/  LDG.E.S16 R18, desc[UR36][R2.64] ;  /* 0x0000002402127981 */ /* 0x000ea4000c1e1700 */
[----:B--2---:R-:W-:Y:S01]  /*5b20*/  SHF.R.S32.HI R19, RZ, 0x1f, R18 ;  /* 0x0000001fff137819 */ /* 0x004fe20000011412 */
[----:B------:R-:W-:Y:S06]  /*5b30*/  BRA `(.L_x_9310) ;  /* 0x0000000c00107947 */ /* 0x000fec0003800000 */
.L_x_9306:
        /* <DEDUP_REMOVED lines=9> */
.L_x_9314:
[----:B------:R-:W2:Y:S02]  /*5bd0*/  LDG.E.U16 R2, desc[UR36][R2.64] ;  /* 0x0000002402027981 */ /* 0x000ea4000c1e1500 */
[----:B--2---:R-:W-:-:S06]  /*5be0*/  HADD2.F32 R18, -RZ, R2.H0_H0 ;  /* 0x20000002ff127230 */ /* 0x004fcc0000004100 */
[----:B------:R-:W0:Y:S01]  /*5bf0*/  F2I.S64.TRUNC R18, R18 ;  /* 0x0000001200127311 */ /* 0x000e22000020d900 */
[----:B------:R-:W-:Y:S05]  /*5c00*/  BRA `(.L_x_9310) ;  /* 0x0000000800dc7947 */ /* 0x000fea0003800000 */
.L_x_9313:
        /* <DEDUP_REMOVED lines=9> */
.L_x_9316:
[----:B------:R-:W2:Y:S02]  /*5ca0*/  LDG.E.U16 R2, desc[UR36][R2.64] ;  /* 0x0000002402027981 */ /* 0x000ea4000c1e1500 */
[----:B--2---:R-:W-:-:S06]  /*5cb0*/  HADD2.F32 R18, -RZ, R2.H0_H0 ;  /* 0x20000002ff127230 */ /* 0x004fcc0000004100 */
[----:B------:R-:W0:Y:S01]  /*5cc0*/  F2I.S64.TRUNC R18, R18 ;  /* 0x0000001200127311 */ /* 0x000e22000020d900 */
[----:B------:R-:W-:Y:S05]  /*5cd0*/  BRA `(.L_x_9310) ;  /* 0x0000000800a87947 */ /* 0x000fea0003800000 */
.L_x_9315:
[----:B------:R-:W2:Y:S02]  /*5ce0*/  LDG.E.64 R2, desc[UR36][R2.64] ;  /* 0x0000002402027981 */ /* 0x000ea4000c1e1b00 */
[----:B--2---:R0:W1:Y:S01]  /*5cf0*/  F2I.S64.F64.TRUNC R18, R2 ;  /* 0x0000000200127311 */ /* 0x004062000030d900 */
[----:B------:R-:W-:Y:S05]  /*5d00*/  BRA `(.L_x_9310) ;  /* 0x00000008009c7947 */ /* 0x000fea0003800000 */
.L_x_9305:
        /* <DEDUP_REMOVED lines=13> */
.L_x_9319:
[----:B------:R-:W2:Y:S02]  /*5de0*/  LDG.E.64 R2, desc[UR36][R2.64] ;  /* 0x0000002402027981 */ /* 0x000ea4000c1e1b00 */
[----:B--2---:R0:W1:Y:S01]  /*5df0*/  F2I.S64.F64.TRUNC R18, R2 ;  /* 0x0000000200127311 */ /* 0x004062000030d900 */
[----:B------:R-:W-:Y:S05]  /*5e00*/  BRA `(.L_x_9310) ;  /* 0x00000008005c7947 */ /* 0x000fea0003800000 */
.L_x_9318:
        /* <DEDUP_REMOVED lines=25> */
[----:B------:R4:W0:Y:S01]  /*5fa0*/  F2I.S64.TRUNC R18, R5 ;  /* 0x0000000500127311 */ /* 0x000822000020d900 */
[----:B------:R-:W-:Y:S05]  /*5fb0*/  BRA `(.L_x_9310) ;  /* 0x0000000400f07947 */ /* 0x000fea0003800000 */
.L_x_9321:
        /* <DEDUP_REMOVED lines=12> */
[----:B------:R2:W3:Y:S01]  /*6080*/  F2I.S64.TRUNC R18, R4 ;  /* 0x0000000400127311 */ /* 0x0004e2000020d900 */
[----:B------:R-:W-:Y:S05]  /*6090*/  BRA `(.L_x_9310) ;  /* 0x0000000400b87947 */ /* 0x000fea0003800000 */
.L_x_9320:
[----:B------:R-:W2:Y:S02]  /*60a0*/  LDG.E.U16 R18, desc[UR36][R2.64] ;  /* 0x0000002402127981 */ /* 0x000ea4000c1e1500 */
[----:B--2---:R-:W-:-:S06]  /*60b0*/  IMAD.U32 R18, R18, 0x10000, RZ ;  /* 0x0001000012127824 */ /* 0x004fcc00078e00ff */
[----:B------:R-:W0:Y:S01]  /*60c0*/  F2I.S64.TRUNC R18, R18 ;  /* 0x0000001200127311 */ /* 0x000e22000020d900 */
[----:B------:R-:W-:Y:S05]  /*60d0*/  BRA `(.L_x_9310) ;  /* 0x0000000400a87947 */ /* 0x000fea0003800000 */
.L_x_9317:
        /* <DEDUP_REMOVED lines=11> */
.L_x_9324:
        /* <DEDUP_REMOVED lines=21> */
.L_x_9328:
[----:B------:R-:W-:Y:S05]  /*62e0*/  BSYNC B1 ;  /* 0x0000000000017941 */ /* 0x000fea0003800000 */
.L_x_9327:
[----:B------:R-:W-:Y:S01]  /*62f0*/  IMAD.SHL.U32 R2, R2, 0x100000, RZ ;  /* 0x0010000002027824 */ /* 0x000fe200078e00ff */
[----:B------:R-:W-:-:S04]  /*6300*/  LEA R3, R0, 0x3b800000, 0x17 ;  /* 0x3b80000000037811 */ /* 0x000fc800078eb8ff */
[----:B------:R-:W-:-:S07]  /*6310*/  LOP3.LUT R18, R3, R2, R18, 0xfe, !PT ;  /* 0x0000000203127212 */ /* 0x000fce00078efe12 */
.L_x_9326:
[----:B------:R-:W-:Y:S05]  /*6320*/  BSYNC B0 ;  /* 0x0000000000007941 */ /* 0x000fea0003800000 */
.L_x_9325:
[----:B------:R-:W0:Y:S01]  /*6330*/  F2I.S64.TRUNC R18, R18 ;  /* 0x0000001200127311 */ /* 0x000e22000020d900 */
[----:B------:R-:W-:Y:S05]  /*6340*/  BRA `(.L_x_9310) ;  /* 0x00000004000c7947 */ /* 0x000fea0003800000 */
.L_x_9323:
        /* <DEDUP_REMOVED lines=21> */
.L_x_9332:
[----:B------:R-:W-:Y:S05]  /*64a0*/  BSYNC B1 ;  /* 0x0000000000017941 */ /* 0x000fea0003800000 */
.L_x_9331:
[----:B------:R-:W-:Y:S01]  /*64b0*/  IMAD.SHL.U32 R2, R2, 0x200000, RZ ;  /* 0x0020000002027824 */ /* 0x000fe200078e00ff */
[----:B------:R-:W-:-:S04]  /*64c0*/  LEA R3, R0, 0x37800000, 0x17 ;  /* 0x3780000000037811 */ /* 0x000fc800078eb8ff */
[----:B------:R-:W-:-:S07]  /*64d0*/  LOP3.LUT R18, R3, R2, R18, 0xfe, !PT ;  /* 0x0000000203127212 */ /* 0x000fce00078efe12 */
.L_x_9330:
[----:B------:R-:W-:Y:S05]  /*64e0*/  BSYNC B0 ;  /* 0x0000000000007941 */ /* 0x000fea0003800000 */
.L_x_9329:
[----:B------:R-:W0:Y:S01]  /*64f0*/  F2I.S64.TRUNC R18, R18 ;  /* 0x0000001200127311 */ /* 0x000e22000020d900 */
[----:B------:R-:W-:Y:S05]  /*6500*/  BRA `(.L_x_9310) ;  /* 0x00000000009c7947 */ /* 0x000fea0003800000 */
.L_x_9322:
        /* <DEDUP_REMOVED lines=14> */
.L_x_9336:
[----:B------:R-:W-:Y:S05]  /*65f0*/  BSYNC B0 ;  /* 0x0000000000007941 */ /* 0x000fea0003800000 */
.L_x_9335:
[----:B------:R-:W0:Y:S01]  /*6600*/  F2I.S64.TRUNC R18, R18 ;  /* 0x0000001200127311 */ /* 0x000e22000020d900 */
[----:B------:R-:W-:Y:S05]  /*6610*/  BRA `(.L_x_9310) ;  /* 0x0000000000587947 */ /* 0x000fea0003800000 */
.L_x_9309:
        /* <DEDUP_REMOVED lines=16> */
.L_x_9337:
[----:B------:R-:W-:Y:S01]  /*6720*/  CS2R R18, SRZ ;  /* 0x0000000000127805 */ /* 0x000fe2000001ff00 */
[----:B------:R-:W-:Y:S06]  /*6730*/  BRA `(.L_x_9310) ;  /* 0x0000000000107947 */ /* 0x000fec0003800000 */
.L_x_9334:
[----:B------:R0:W5:Y:S01]  /*6740*/  LDG.E.64 R18, desc[UR36][R2.64] ;  /* 0x0000002402127981 */ /* 0x000162000c1e1b00 */
[----:B------:R-:W-:Y:S05]  /*6750*/  BRA `(.L_x_9310) ;  /* 0x0000000000087947 */ /* 0x000fea0003800000 */
.L_x_9333:
[----:B------:R0:W5:Y:S01]  /*6760*/  LDG.E R18, desc[UR36][R2.64] ;  /* 0x0000002402127981 */ /* 0x000162000c1e1900 */
[----:B------:R-:W-:-:S07]  /*6770*/  IMAD.MOV.U32 R19, RZ, RZ, RZ ;  /* 0x000000ffff137224 */ /* 0x000fce00078e00ff */
.L_x_9310:
[----:B0-----:R-:W0:Y:S01]  /*6780*/  LDC.U8 R2, c[0x0][0x493] ;  /* 0x000124c0ff027b82 */ /* 0x001e220000000000 */
[----:B------:R-:W-:Y:S02]  /*6790*/  ULDC.64 UR4, c[0x0][0x488] ;  /* 0x0001220000047ab9 */ /* 0x000fe40000000a00 */
[----:B--2---:R-:W-:-:S05]  /*67a0*/  IADD3 R4, P0, R22, UR4, RZ ;  /* 0x0000000416047c10 */ /* 0x004fca000ff1e0ff */
[----:B----4-:R-:W-:Y:S01]  /*67b0*/  IMAD.X R5, RZ, RZ, UR5, P0 ;  /* 0x00000005ff057e24 */ /* 0x010fe200080e06ff */
        /* <DEDUP_REMOVED lines=14> */
.L_x_9341:
[----:B------:R2:W5:Y:S01]  /*68a0*/  LDG.E.U8 R2, desc[UR36][R4.64] ;  /* 0x0000002404027981 */ /* 0x000562000c1e1100 */
[----:B------:R-:W-:Y:S01]  /*68b0*/  IMAD.MOV.U32 R3, RZ, RZ, RZ ;  /* 0x000000ffff037224 */ /* 0x000fe200078e00ff */
[----:B------:R-:W-:Y:S06]  /*68c0*/  BRA `(.L_x_9343) ;  /* 0x0000000c00487947 */ /* 0x000fec0003800000 */
.L_x_9340:
        /* <DEDUP_REMOVED lines=8> */
.L_x_9345:
[----:B------:R-:W2:Y:S02]  /*6950*/  LDG.E R2, desc[UR36][R4.64] ;  /* 0x0000002404027981 */ /* 0x000ea4000c1e1900 */
[----:B--2---:R-:W-:Y:S01]  /*6960*/  SHF.R.S32.HI R3, RZ, 0x1f, R2 ;  /* 0x0000001fff037819 */ /* 0x004fe20000011402 */
[----:B------:R-:W-:Y:S06]  /*6970*/  BRA `(.L_x_9343) ;  /* 0x0000000c001c7947 */ /* 0x000fec0003800000 */
.L_x_9344:
[----:B------:R-:W2:Y:S02]  /*6980*/  LDG.E.S16 R2, desc[UR36][R4.64] ;  /* 0x0000002404027981 */ /* 0x000ea4000c1e1700 */
[----:B--2---:R-:W-:Y:S01]  /*6990*/  SHF.R.S32.HI R3, RZ, 0x1f, R2 ;  /* 0x0000001fff037819 */ /* 0x004fe20000011402 */
[----:B------:R-:W-:Y:S06]  /*69a0*/  BRA `(.L_x_9343) ;  /* 0x0000000c00107947 */ /* 0x000fec0003800000 */
.L_x_9339:
        /* <DEDUP_REMOVED lines=9> */
.L_x_9347:
[----:B------:R-:W2:Y:S02]  /*6a40*/  LDG.E.U16 R4, desc[UR36][R4.64] ;  /* 0x0000002404047981 */ /* 0x000ea4000c1e1500 */
[----:B--2---:R-:W-:-:S06]  /*6a50*/  HADD2.F32 R2, -RZ, R4.H0_H0 ;  /* 0x20000004ff027230 */ /* 0x004fcc0000004100 */
[----:B------:R-:W0:Y:S01]  /*6a60*/  F2I.S64.TRUNC R2, R2 ;  /* 0x0000000200027311 */ /* 0x000e22000020d900 */
[----:B------:R-:W-:Y:S05]  /*6a70*/  BRA `(.L_x_9343) ;  /* 0x0000000800dc7947 */ /* 0x000fea0003800000 */
.L_x_9346:
        /* <DEDUP_REMOVED lines=9> */
.L_x_9349:
[----:B------:R-:W2:Y:S02]  /*6b10*/  LDG.E.U16 R4, desc[UR36][R4.64] ;  /* 0x0000002404047981 */ /* 0x000ea4000c1e1500 */
[----:B--2---:R-:W-:-:S06]  /*6b20*/  HADD2.F32 R2, -RZ, R4.H0_H0 ;  /* 0x20000004ff027230 */ /* 0x004fcc0000004100 */
[----:B------:R-:W0:Y:S01]  /*6b30*/  F2I.S64.TRUNC R2, R2 ;  /* 0x0000000200027311 */ /* 0x000e22000020d900 */
[----:B------:R-:W-:Y:S05]  /*6b40*/  BRA `(.L_x_9343) ;  /* 0x0000000800a87947 */ /* 0x000fea0003800000 */
.L_x_9348:
[----:B------:R-:W2:Y:S02]  /*6b50*/  LDG.E.64 R2, desc[UR36][R4.64] ;  /* 0x0000002404027981 */ /* 0x000ea4000c1e1b00 */
[----:B--2---:R-:W4:Y:S01]  /*6b60*/  F2I.S64.F64.TRUNC R2, R2 ;  /* 0x0000000200027311 */ /* 0x004f22000030d900 */
[----:B------:R-:W-:Y:S05]  /*6b70*/  BRA `(.L_x_9343) ;  /* 0x00000008009c7947 */ /* 0x000fea0003800000 */
.L_x_9338:
        /* <DEDUP_REMOVED lines=13> */
.L_x_9352:
[----:B------:R-:W2:Y:S02]  /*6c50*/  LDG.E.64 R2, desc[UR36][R4.64] ;  /* 0x0000002404027981 */ /* 0x000ea4000c1e1b00 */
[----:B--2---:R-:W0:Y:S01]  /*6c60*/  F2I.S64.F64.TRUNC R2, R2 ;  /* 0x0000000200027311 */ /* 0x004e22000030d900 */
[----:B------:R-:W-:Y:S05]  /*6c70*/  BRA `(.L_x_9343) ;  /* 0x00000008005c7947 */ /* 0x000fea0003800000 */
.L_x_9351:
        /* <DEDUP_REMOVED lines=27> */
.L_x_9354:
        /* <DEDUP_REMOVED lines=14> */
.L_x_9353:
[----:B------:R-:W2:Y:S02]  /*6f10*/  LDG.E.U16 R2, desc[UR36][R4.64] ;  /* 0x0000002404027981 */ /* 0x000ea4000c1e1500 */
[----:B--2---:R-:W-:-:S06]  /*6f20*/  IMAD.U32 R2, R2, 0x10000, RZ ;  /* 0x0001000002027824 */ /* 0x004fcc00078e00ff */
[----:B------:R-:W0:Y:S01]  /*6f30*/  F2I.S64.TRUNC R2, R2 ;  /* 0x0000000200027311 */ /* 0x000e22000020d900 */
[----:B------:R-:W-:Y:S05]  /*6f40*/  BRA `(.L_x_9343) ;  /* 0x0000000400a87947 */ /* 0x000fea0003800000 */
.L_x_9350:
        /* <DEDUP_REMOVED lines=11> */
.L_x_9357:
        /* <DEDUP_REMOVED lines=21> */
.L_x_9361:
[----:B------:R-:W-:Y:S05]  /*7150*/  BSYNC B1 ;  /* 0x0000000000017941 */ /* 0x000fea0003800000 */
.L_x_9360:
[----:B------:R-:W-:Y:S01]  /*7160*/  IMAD.SHL.U32 R2, R2, 0x100000, RZ ;  /* 0x0010000002027824 */ /* 0x000fe200078e00ff */
[----:B------:R-:W-:-:S04]  /*7170*/  LEA R3, R0, 0x3b800000, 0x17 ;  /* 0x3b80000000037811 */ /* 0x000fc800078eb8ff */
[----:B------:R-:W-:-:S07]  /*7180*/  LOP3.LUT R2, R3, R2, R4, 0xfe, !PT ;  /* 0x0000000203027212 */ /* 0x000fce00078efe04 */
.L_x_9359:
[----:B------:R-:W-:Y:S05]  /*7190*/  BSYNC B0 ;  /* 0x0000000000007941 */ /* 0x000fea0003800000 */
.L_x_9358:
[----:B------:R-:W0:Y:S01]  /*71a0*/  F2I.S64.TRUNC R2, R2 ;  /* 0x0000000200027311 */ /* 0x000e22000020d900 */
[----:B------:R-:W-:Y:S05]  /*71b0*/  BRA `(.L_x_9343) ;  /* 0x00000004000c7947 */ /* 0x000fea0003800000 */
.L_x_9356:
        /* <DEDUP_REMOVED lines=21> */
.L_x_9365:
[----:B------:R-:W-:Y:S05]  /*7310*/  BSYNC B1 ;  /* 0x0000000000017941 */ /* 0x000fea0003800000 */
.L_x_9364:
[----:B------:R-:W-:Y:S01]  /*7320*/  IMAD.SHL.U32 R2, R2, 0x200000, RZ ;  /* 0x0020000002027824 */ /* 0x000fe200078e00ff */
[----:B------:R-:W-:-:S04]  /*7330*/  LEA R3, R0, 0x37800000, 0x17 ;  /* 0x3780000000037811 */ /* 0x000fc800078eb8ff */
[----:B------:R-:W-:-:S07]  /*7340*/  LOP3.LUT R2, R3, R2, R4, 0xfe, !PT ;  /* 0x0000000203027212 */ /* 0x000fce00078efe04 */
.L_x_9363:
[----:B------:R-:W-:Y:S05]  /*7350*/  BSYNC B0 ;  /* 0x0000000000007941 */ /* 0x000fea0003800000 */
.L_x_9362:
[----:B------:R-:W0:Y:S01]  /*7360*/  F2I.S64.TRUNC R2, R2 ;  /* 0x0000000200027311 */ /* 0x000e22000020d900 */
[----:B------:R-:W-:Y:S05]  /*7370*/  BRA `(.L_x_9343) ;  /* 0x00000000009c7947 */ /* 0x000fea0003800000 */
.L_x_9355:
        /* <DEDUP_REMOVED lines=14> */
.L_x_9369:
[----:B------:R-:W-:Y:S05]  /*7460*/  BSYNC B0 ;  /* 0x0000000000007941 */ /* 0x000fea0003800000 */
.L_x_9368:
[----:B------:R-:W0:Y:S01]  /*7470*/  F2I.S64.TRUNC R2, R2 ;  /* 0x0000000200027311 */ /* 0x000e22000020d900 */
[----:B------:R-:W-:Y:S05]  /*7480*/  BRA `(.L_x_9343) ;  /* 0x0000000000587947 */ /* 0x000fea0003800000 */
.L_x_9342:
        /* <DEDUP_REMOVED lines=16> */
.L_x_9370:
[----:B------:R-:W-:Y:S01]  /*7590*/  CS2R R2, SRZ ;  /* 0x0000000000027805 */ /* 0x000fe2000001ff00 */
[----:B------:R-:W-:Y:S06]  /*75a0*/  BRA `(.L_x_9343) ;  /* 0x0000000000107947 */ /* 0x000fec0003800000 */
.L_x_9367:
[----:B------:R0:W5:Y:S01]  /*75b0*/  LDG.E.64 R2, desc[UR36][R4.64] ;  /* 0x0000002404027981 */ /* 0x000162000c1e1b00 */
[----:B------:R-:W-:Y:S05]  /*75c0*/  BRA `(.L_x_9343) ;  /* 0x0000000000087947 */ /* 0x000fea0003800000 */
.L_x_9366:
[----:B------:R0:W5:Y:S01]  /*75d0*/  LDG.E R2, desc[UR36][R4.64] ;  /* 0x0000002404027981 */ /* 0x000162000c1e1900 */
[----:B------:R-:W-:-:S07]  /*75e0*/  IMAD.MOV.U32 R3, RZ, RZ, RZ ;  /* 0x000000ffff037224 */ /* 0x000fce00078e00ff */
.L_x_9343:
[----:B0-2---:R-:W0:Y:S01]  /*75f0*/  LDC.U8 R4, c[0x0][0x491] ;  /* 0x00012440ff047b82 */ /* 0x005e220000000000 */
[----:B----45:R-:W-:Y:S02]  /*7600*/  ISETP.NE.U32.AND P0, PT, R2, RZ, PT ;  /* 0x000000ff0200720c */ /* 0x030fe40003f05070 */
[----:B-1-3--:R-:W-:Y:S02]  /*7610*/  ISETP.NE.U32.AND P1, PT, R18, RZ, PT ;  /* 0x000000ff1200720c */ /* 0x00afe40003f25070 */
        /* <DEDUP_REMOVED lines=16> */
.L_x_9374:
[----:B------:R0:W-:Y:S01]  /*7720*/  STG.E.U8 desc[UR36][R16.64], R2 ;  /* 0x0000000210007986 */ /* 0x0001e2000c101124 */
[----:B------:R-:W-:Y:S05]  /*7730*/  BRA `(.L_x_9376) ;  /* 0x0000000c00487947 */ /* 0x000fea0003800000 */
.L_x_9373:
        /* <DEDUP_REMOVED lines=9> */
.L_x_9378:
[----:B------:R3:W-:Y:S01]  /*77d0*/  STG.E desc[UR36][R16.64], R2 ;  /* 0x0000000210007986 */ /* 0x0007e2000c101924 */
[----:B------:R-:W-:Y:S05]  /*77e0*/  BRA `(.L_x_9376) ;  /* 0x0000000c001c7947 */ /* 0x000fea0003800000 */
.L_x_9377:
[----:B------:R2:W-:Y:S01]  /*77f0*/  STG.E.U16 desc[UR36][R16.64], R2 ;  /* 0x0000000210007986 */ /* 0x0005e2000c101524 */
[----:B------:R-:W-:Y:S05]  /*7800*/  BRA `(.L_x_9376) ;  /* 0x0000000c00147947 */ /* 0x000fea0003800000 */
.L_x_9372:
        /* <DEDUP_REMOVED lines=9> */
.L_x_9380:
[----:B------:R-:W-:-:S04]  /*78a0*/  I2FP.F32.U32 R0, R2 ;  /* 0x0000000200007245 */ /* 0x000fc80000201000 */
[----:B------:R-:W-:-:S05]  /*78b0*/  F2FP.F16.F32.PACK_AB R0, RZ, R0 ;  /* 0x00000000ff00723e */ /* 0x000fca00000000ff */
[----:B------:R0:W-:Y:S01]  /*78c0*/  STG.E.U16 desc[UR36][R16.64], R0 ;  /* 0x0000000010007986 */ /* 0x0001e2000c101524 */
[----:B------:R-:W-:Y:S05]  /*78d0*/  BRA `(.L_x_9376) ;  /* 0x0000000800e07947 */ /* 0x000fea0003800000 */
.L_x_9379:
        /* <DEDUP_REMOVED lines=10> */
.L_x_9382:
[----:B------:R-:W-:-:S04]  /*7980*/  I2FP.F32.U32 R2, R2 ;  /* 0x0000000200027245 */ /* 0x000fc80000201000 */
[----:B------:R-:W-:-:S04]  /*7990*/  F2FP.F16.F32.PACK_AB R3, RZ, R2 ;  /* 0x00000002ff03723e */ /* 0x000fc800000000ff */
[----:B------:R-:W-:-:S05]  /*79a0*/  PRMT R3, R3, 0x5410, RZ ;  /* 0x0000541003037816 */ /* 0x000fca00000000ff */
[----:B------:R0:W-:Y:S01]  /*79b0*/  STG.E desc[UR36][R16.64], R3 ;  /* 0x0000000310007986 */ /* 0x0001e2000c101924 */
[----:B------:R-:W-:Y:S05]  /*79c0*/  BRA `(.L_x_9376) ;  /* 0x0000000800a47947 */ /* 0x000fea0003800000 */
.L_x_9381:
[----:B------:R-:W0:Y:S02]  /*79d0*/  I2F.F64.U32 R2, R2 ;  /* 0x0000000200027312 */ /* 0x000e240000201800 */
[----:B0-----:R0:W-:Y:S01]  /*79e0*/  STG.E.64 desc[UR36][R16.64], R2 ;  /* 0x0000000210007986 */ /* 0x0011e2000c101b24 */
[----:B------:R-:W-:Y:S05]  /*79f0*/  BRA `(.L_x_9376) ;  /* 0x0000000800987947 */ /* 0x000fea0003800000 */
.L_x_9371:
        /* <DEDUP_REMOVED lines=10> */
.L_x_9385:
[----:B------:R-:W0:Y:S01]  /*7aa0*/  I2F.F64.U32 R4, R2 ;  /* 0x0000000200047312 */ /* 0x000e220000201800 */
[----:B------:R-:W-:-:S05]  /*7ab0*/  CS2R R6, SRZ ;  /* 0x0000000000067805 */ /* 0x000fca000001ff00 */
[----:B0-----:R0:W-:Y:S01]  /*7ac0*/  STG.E.128 desc[UR36][R16.64], R4 ;  /* 0x0000000410007986 */ /* 0x0011e2000c101d24 */
[----:B------:R-:W-:Y:S05]  /*7ad0*/  BRA `(.L_x_9376) ;  /* 0x0000000800607947 */ /* 0x000fea0003800000 */
.L_x_9384:
        /* <DEDUP_REMOVED lines=21> */
.L_x_9389:
[----:B------:R-:W-:Y:S05]  /*7c30*/  BSYNC B0 ;  /* 0x0000000000007941 */ /* 0x000fea0003800000 */
.L_x_9388:
[----:B------:R-:W-:-:S05]  /*7c40*/  LOP3.LUT R3, R0, R3, RZ, 0xfc, !PT ;  /* 0x0000000300037212 */ /* 0x000fca00078efcff */
[----:B------:R0:W-:Y:S01]  /*7c50*/  STG.E.U8 desc[UR36][R16.64], R3 ;  /* 0x0000000310007986 */ /* 0x0001e2000c101124 */
[----:B------:R-:W-:Y:S05]  /*7c60*/  BRA `(.L_x_9376) ;  /* 0x0000000400fc7947 */ /* 0x000fea0003800000 */
.L_x_9387:
        /* <DEDUP_REMOVED lines=13> */
.L_x_9391:
[----:B------:R-:W-:Y:S01]  /*7d40*/  IMAD.MOV.U32 R0, RZ, RZ, 0x7f ;  /* 0x0000007fff007424 */ /* 0x000fe200078e00ff */
[----:B------:R-:W-:-:S04]  /*7d50*/  ISETP.GT.U32.AND P0, PT, R2, 0x7f800000, PT ;  /* 0x7f8000000200780c */ /* 0x000fc80003f04070 */
[----:B------:R-:W-:-:S09]  /*7d60*/  SEL R0, R0, 0x7c, P0 ;  /* 0x0000007c00007807 */ /* 0x000fd20000000000 */
.L_x_9392:
[----:B------:R-:W-:Y:S05]  /*7d70*/  BSYNC B0 ;  /* 0x0000000000007941 */ /* 0x000fea0003800000 */
.L_x_9390:
[----:B------:R-:W-:-:S04]  /*7d80*/  LOP3.LUT R2, R3, 0x80000000, RZ, 0xc0, !PT ;  /* 0x8000000003027812 */ /* 0x000fc800078ec0ff */
[----:B------:R-:W-:-:S04]  /*7d90*/  SHF.R.U32.HI R3, RZ, 0x18, R2 ;  /* 0x00000018ff037819 */ /* 0x000fc80000011602 */
[----:B------:R-:W-:-:S05]  /*7da0*/  LOP3.LUT R3, R0, R3, RZ, 0xfc, !PT ;  /* 0x0000000300037212 */ /* 0x000fca00078efcff */
[----:B------:R0:W-:Y:S01]  /*7db0*/  STG.E.U8 desc[UR36][R16.64], R3 ;  /* 0x0000000310007986 */ /* 0x0001e2000c101124 */
[----:B------:R-:W-:Y:S05]  /*7dc0*/  BRA `(.L_x_9376) ;  /* 0x0000000400a47947 */ /* 0x000fea0003800000 */
.L_x_9386:
[----:B------:R-:W-:-:S04]  /*7dd0*/  I2FP.F32.U32 R0, R2 ;  /* 0x0000000200007245 */ /* 0x000fc80000201000 */
[----:B------:R-:W-:-:S05]  /*7de0*/  F2FP.BF16.F32.PACK_AB R0, RZ, R0 ;  /* 0x00000000ff00723e */ /* 0x000fca00000010ff */
[----:B------:R0:W-:Y:S01]  /*7df0*/  STG.E.U16 desc[UR36][R16.64], R0 ;  /* 0x0000000010007986 */ /* 0x0001e2000c101524 */
[----:B------:R-:W-:Y:S05]  /*7e00*/  BRA `(.L_x_9376) ;  /* 0x0000000400947947 */ /* 0x000fea0003800000 */
.L_x_9383:
        /* <DEDUP_REMOVED lines=10> */
.L_x_9395:
        /* <DEDUP_REMOVED lines=17> */
.L_x_9398:
[----:B------:R-:W-:-:S04]  /*7fc0*/  LOP3.LUT R2, R3, 0x80000000, RZ, 0xc0, !PT ;  /* 0x8000000003027812 */ /* 0x000fc800078ec0ff */
[----:B------:R-:W-:-:S04]  /*7fd0*/  SHF.R.U32.HI R3, RZ, 0x18, R2 ;  /* 0x00000018ff037819 */ /* 0x000fc80000011602 */
[----:B------:R-:W-:-:S04]  /*7fe0*/  LOP3.LUT R0, R0, R3, RZ, 0xfc, !PT ;  /* 0x0000000300007212 */ /* 0x000fc800078efcff */
[----:B------:R-:W-:-:S07]  /*7ff0*/  PRMT R8, R0, 0x7610, R8 ;  /* 0x0000761000087816 */ /* 0x000fce0000000008 */
.L_x_9397:
[----:B------:R-:W-:Y:S05]  /*8000*/  BSYNC B0 ;  /* 0x0000000000007941 */ /* 0x000fea0003800000 */
.L_x_9396:
[----:B------:R0:W-:Y:S01]  /*8010*/  STG.E.U8 desc[UR36][R16.64], R8 ;  /* 0x0000000810007986 */ /* 0x0001e2000c101124 */
[----:B------:R-:W-:Y:S05]  /*8020*/  BRA `(.L_x_9376) ;  /* 0x00000004000c7947 */ /* 0x000fea0003800000 */
.L_x_9394:
        /* <DEDUP_REMOVED lines=17> */
.L_x_9401:
[----:B------:R-:W-:-:S04]  /*8140*/  LOP3.LUT R2, R3, 0x80000000, RZ, 0xc0, !PT ;  /* 0x8000000003027812 */ /* 0x000fc800078ec0ff */
[----:B------:R-:W-:-:S04]  /*8150*/  SHF.R.U32.HI R3, RZ, 0x18, R2 ;  /* 0x00000018ff037819 */ /* 0x000fc80000011602 */
[----:B------:R-:W-:-:S04]  /*8160*/  LOP3.LUT R0, R0, R3, RZ, 0xfc, !PT ;  /* 0x0000000300007212 */ /* 0x000fc800078efcff */
[----:B------:R-:W-:-:S07]  /*8170*/  PRMT R8, R0, 0x7610, R8 ;  /* 0x0000761000087816 */ /* 0x000fce0000000008 */
.L_x_9400:
[----:B------:R-:W-:Y:S05]  /*8180*/  BSYNC B0 ;  /* 0x0000000000007941 */ /* 0x000fea0003800000 */
.L_x_9399:
[----:B------:R0:W-:Y:S01]  /*8190*/  STG.E.U8 desc[UR36][R16.64], R8 ;  /* 0x0000000810007986 */ /* 0x0001e2000c101124 */
[----:B------:R-:W-:Y:S05]  /*81a0*/  BRA `(.L_x_9376) ;  /* 0x0000000000ac7947 */ /* 0x000fea0003800000 */
.L_x_9393:
        /* <DEDUP_REMOVED lines=22> */
.L_x_9375:
        /* <DEDUP_REMOVED lines=16> */
.L_x_9404:
[----:B------:R-:W-:Y:S05]  /*8410*/  BRA `(.L_x_9376) ;  /* 0x0000000000107947 */ /* 0x000fea0003800000 */
.L_x_9403:
[----:B------:R-:W-:-:S05]  /*8420*/  IMAD.MOV.U32 R3, RZ, RZ, RZ ;  /* 0x000000ffff037224 */ /* 0x000fca00078e00ff */
[----:B------:R0:W-:Y:S01]  /*8430*/  STG.E.64 desc[UR36][R16.64], R2 ;  /* 0x0000000210007986 */ /* 0x0001e2000c101b24 */
[----:B------:R-:W-:Y:S05]  /*8440*/  BRA `(.L_x_9376) ;  /* 0x0000000000047947 */ /* 0x000fea0003800000 */
.L_x_9402:
[----:B------:R0:W-:Y:S02]  /*8450*/  STG.E desc[UR36][R16.64], R2 ;  /* 0x0000000210007986 */ /* 0x0001e4000c101924 */
.L_x_9376:
[----:B------:R-:W-:-:S07]  /*8460*/  VIADD R23, R23, 0x80 ;  /* 0x0000008017177836 */ /* 0x000fce0000000000 */
.L_x_9303:
[----:B------:R-:W-:Y:S05]  /*8470*/  BSYNC B6 ;  /* 0x0000000000067941 */ /* 0x000fea0003800000 */
.L_x_9302:
        /* <DEDUP_REMOVED lines=358> */
.L_x_9407:
        /* <DEDUP_REMOVED lines=21> */
.L_x_9411:
[----:B------:R0:W5:Y:S01]  /*9c30*/  LDG.E.U8 R18, desc[UR36][R2.64] ;  /* 0x0000002402127981 */ /* 0x000162000c1e1100 */
[----:B------:R-:W-:Y:S01]  /*9c40*/  IMAD.MOV.U32 R19, RZ, RZ, RZ ;  /* 0x000000ffff137224 */ /* 0x000fe200078e00ff */
[----:B------:R-:W-:Y:S06]  /*9c50*/  BRA `(.L_x_9413) ;  /* 0x0000000c00487947 */ /* 0x000fec0003800000 */
.L_x_9410:
        /* <DEDUP_REMOVED lines=8> */
.L_x_9415:
[----:B------:R-:W2:Y:S02]  /*9ce0*/  LDG.E R18, desc[UR36][R2.64] ;  /* 0x0000002402127981 */ /* 0x000ea4000c1e1900 */
[----:B--2---:R-:W-:Y:S01]  /*9cf0*/  SHF.R.S32.HI R19, RZ, 0x1f, R18 ;  /* 0x0000001fff137819 */ /* 0x004fe20000011412 */
[----:B------:R-:W-:Y:S06]  /*9d00*/  BRA `(.L_x_9413) ;  /* 0x0000000c001c7947 */ /* 0x000fec0003800000 */
.L_x_9414:
[----:B------:R-:W2:Y:S02]  /*9d10*/  LDG.E.S16 R18, desc[UR36][R2.64] ;  /* 0x0000002402127981 */ /* 0x000ea4000c1e1700 */
[----:B--2---:R-:W-:Y:S01]  /*9d20*/  SHF.R.S32.HI R19, RZ, 0x1f, R18 ;  /* 0x0000001fff137819 */ /* 0x004fe20000011412 */
[----:B------:R-:W-:Y:S06]  /*9d30*/  BRA `(.L_x_9413) ;  /* 0x0000000c00107947 */ /* 0x000fec0003800000 */
.L_x_9409:
        /* <DEDUP_REMOVED lines=9> */
.L_x_9417:
[----:B------:R-:W2:Y:S02]  /*9dd0*/  LDG.E.U16 R2, desc[UR36][R2.64] ;  /* 0x0000002402027981 */ /* 0x000ea4000c1e1500 */
[----:B--2---:R-:W-:-:S06]  /*9de0*/  HADD2.F32 R18, -RZ, R2.H0_H0 ;  /* 0x20000002ff127230 */ /* 0x004fcc0000004100 */
[----:B------:R-:W2:Y:S01]  /*9df0*/  F2I.S64.TRUNC R18, R18 ;  /* 0x0000001200127311 */ /* 0x000ea2000020d900 */
[----:B------:R-:W-:Y:S05]  /*9e00*/  BRA `(.L_x_9413) ;  /* 0x0000000800dc7947 */ /* 0x000fea0003800000 */
.L_x_9416:
        /* <DEDUP_REMOVED lines=9> */
.L_x_9419:
[----:B------:R-:W2:Y:S02]  /*9ea0*/  LDG.E.U16 R2, desc[UR36][R2.64] ;  /* 0x0000002402027981 */ /* 0x000ea4000c1e1500 */
[----:B--2---:R-:W-:-:S06]  /*9eb0*/  HADD2.F32 R18, -RZ, R2.H0_H0 ;  /* 0x20000002ff127230 */ /* 0x004fcc0000004100 */
[----:B------:R-:W0:Y:S01]  /*9ec0*/  F2I.S64.TRUNC R18, R18 ;  /* 0x0000001200127311 */ /* 0x000e22000020d900 */
[----:B------:R-:W-:Y:S05]  /*9ed0*/  BRA `(.L_x_9413) ;  /* 0x0000000800a87947 */ /* 0x000fea0003800000 */
.L_x_9418:
[----:B------:R-:W2:Y:S02]  /*9ee0*/  LDG.E.64 R2, desc[UR36][R2.64] ;  /* 0x0000002402027981 */ /* 0x000ea4000c1e1b00 */
[----:B--2---:R3:W4:Y:S01]  /*9ef0*/  F2I.S64.F64.TRUNC R18, R2 ;  /* 0x0000000200127311 */ /* 0x004722000030d900 */
[----:B------:R-:W-:Y:S05]  /*9f00*/  BRA `(.L_x_9413) ;  /* 0x00000008009c7947 */ /* 0x000fea0003800000 */
.L_x_9408:
        /* <DEDUP_REMOVED lines=13> */
.L_x_9422:
[----:B------:R-:W2:Y:S02]  /*9fe0*/  LDG.E.64 R2, desc[UR36][R2.64] ;  /* 0x0000002402027981 */ /* 0x000ea4000c1e1b00 */
[----:B--2---:R0:W1:Y:S01]  /*9ff0*/  F2I.S64.F64.TRUNC R18, R2 ;  /* 0x0000000200127311 */ /* 0x004062000030d900 */
[----:B------:R-:W-:Y:S05]  /*a000*/  BRA `(.L_x_9413) ;  /* 0x00000008005c7947 */ /* 0x000fea0003800000 */
.L_x_9421:
        /* <DEDUP_REMOVED lines=27> */
.L_x_9424:
        /* <DEDUP_REMOVED lines=14> */
.L_x_9423:
[----:B------:R-:W2:Y:S02]  /*a2a0*/  LDG.E.U16 R18, desc[UR36][R2.64] ;  /* 0x0000002402127981 */ /* 0x000ea4000c1e1500 */
[----:B--2---:R-:W-:-:S06]  /*a2b0*/  IMAD.U32 R18, R18, 0x10000, RZ ;  /* 0x0001000012127824 */ /* 0x004fcc00078e00ff */
[----:B------:R-:W0:Y:S01]  /*a2c0*/  F2I.S64.TRUNC R18, R18 ;  /* 0x0000001200127311 */ /* 0x000e22000020d900 */
[----:B------:R-:W-:Y:S05]  /*a2d0*/  BRA `(.L_x_9413) ;  /* 0x0000000400a87947 */ /* 0x000fea0003800000 */
.L_x_9420:
        /* <DEDUP_REMOVED lines=11> */
.L_x_9427:
        /* <DEDUP_REMOVED lines=21> */
.L_x_9431:
[----:B------:R-:W-:Y:S05]  /*a4e0*/  BSYNC B1 ;  /* 0x0000000000017941 */ /* 0x000fea0003800000 */
.L_x_9430:
[----:B------:R-:W-:Y:S01]  /*a4f0*/  IMAD.SHL.U32 R2, R2, 0x100000, RZ ;  /* 0x0010000002027824 */ /* 0x000fe200078e00ff */
[----:B------:R-:W-:-:S04]  /*a500*/  LEA R3, R0, 0x3b800000, 0x17 ;  /* 0x3b80000000037811 */ /* 0x000fc800078eb8ff */
[----:B------:R-:W-:-:S07]  /*a510*/  LOP3.LUT R18, R3, R2, R18, 0xfe, !PT ;  /* 0x0000000203127212 */ /* 0x000fce00078efe12 */
.L_x_9429:
[----:B------:R-:W-:Y:S05]  /*a520*/  BSYNC B0 ;  /* 0x0000000000007941 */ /* 0x000fea0003800000 */
.L_x_9428:
[----:B------:R-:W0:Y:S01]  /*a530*/  F2I.S64.TRUNC R18, R18 ;  /* 0x0000001200127311 */ /* 0x000e22000020d900 */
[----:B------:R-:W-:Y:S05]  /*a540*/  BRA `(.L_x_9413) ;  /* 0x00000004000c7947 */ /* 0x000fea0003800000 */
.L_x_9426:
        /* <DEDUP_REMOVED lines=21> */
.L_x_9435:
[----:B------:R-:W-:Y:S05]  /*a6a0*/  BSYNC B1 ;  /* 0x0000000000017941 */ /* 0x000fea0003800000 */
.L_x_9434:
[----:B------:R-:W-:Y:S01]  /*a6b0*/  IMAD.SHL.U32 R2, R2, 0x200000, RZ ;  /* 0x0020000002027824 */ /* 0x000fe200078e00ff */
[----:B------:R-:W-:-:S04]  /*a6c0*/  LEA R3, R0, 0x37800000, 0x17 ;  /* 0x3780000000037811 */ /* 0x000fc800078eb8ff */
[----:B------:R-:W-:-:S07]  /*a6d0*/  LOP3.LUT R18, R3, R2, R18, 0xfe, !PT ;  /* 0x0000000203127212 */ /* 0x000fce00078efe12 */
.L_x_9433:
[----:B------:R-:W-:Y:S05]  /*a6e0*/  BSYNC B0 ;  /* 0x0000000000007941 */ /* 0x000fea0003800000 */
.L_x_9432:
[----:B------:R-:W0:Y:S01]  /*a6f0*/  F2I.S64.TRUNC R18, R18 ;  /* 0x0000001200127311 */ /* 0x000e22000020d900 */
[----:B------:R-:W-:Y:S05]  /*a700*/  BRA `(.L_x_9413) ;  /* 0x00000000009c7947 */ /* 0x000fea0003800000 */
.L_x_9425:
        /* <DEDUP_REMOVED lines=14> */
.L_x_9439:
[----:B------:R-:W-:Y:S05]  /*a7f0*/  BSYNC B0 ;  /* 0x0000000000007941 */ /* 0x000fea0003800000 */
.L_x_9438:
[----:B------:R-:W0:Y:S01]  /*a800*/  F2I.S64.TRUNC R18, R18 ;  /* 0x0000001200127311 */ /* 0x000e22000020d900 */
[----:B------:R-:W-:Y:S05]  /*a810*/  BRA `(.L_x_9413) ;  /* 0x0000000000587947 */ /* 0x000fea0003800000 */
.L_x_9412:
        /* <DEDUP_REMOVED lines=16> */
.L_x_9440:
[----:B------:R-:W-:Y:S01]  /*a920*/  CS2R R18, SRZ ;  /* 0x0000000000127805 */ /* 0x000fe2000001ff00 */
[----:B------:R-:W-:Y:S06]  /*a930*/  BRA `(.L_x_9413) ;  /* 0x0000000000107947 */ /* 0x000fec0003800000 */
.L_x_9437:
[----:B------:R0:W5:Y:S01]  /*a940*/  LDG.E.64 R18, desc[UR36][R2.64] ;  /* 0x0000002402127981 */ /* 0x000162000c1e1b00 */
[----:B------:R-:W-:Y:S05]  /*a950*/  BRA `(.L_x_9413) ;  /* 0x0000000000087947 */ /* 0x000fea0003800000 */
.L_x_9436:
[----:B------:R0:W5:Y:S01]  /*a960*/  LDG.E R18, desc[UR36][R2.64] ;  /* 0x0000002402127981 */ /* 0x000162000c1e1900 */
[----:B------:R-:W-:-:S07]  /*a970*/  IMAD.MOV.U32 R19, RZ, RZ, RZ ;  /* 0x000000ffff137224 */ /* 0x000fce00078e00ff */
.L_x_9413:
        /* <DEDUP_REMOVED lines=18> */
.L_x_9444:
[----:B------:R0:W5:Y:S01]  /*aaa0*/  LDG.E.U8 R2, desc[UR36][R4.64] ;  /* 0x0000002404027981 */ /* 0x000162000c1e1100 */
[----:B------:R-:W-:Y:S01]  /*aab0*/  IMAD.MOV.U32 R3, RZ, RZ, RZ ;  /* 0x000000ffff037224 */ /* 0x000fe200078e00ff */
[----:B------:R-:W-:Y:S06]  /*aac0*/  BRA `(.L_x_9446) ;  /* 0x0000000c00487947 */ /* 0x000fec0003800000 */
.L_x_9443:
        /* <DEDUP_REMOVED lines=8> */
.L_x_9448:
[----:B------:R-:W3:Y:S02]  /*ab50*/  LDG.E R2, desc[UR36][R4.64] ;  /* 0x0000002404027981 */ /* 0x000ee4000c1e1900 */
[----:B---3--:R-:W-:Y:S01]  /*ab60*/  SHF.R.S32.HI R3, RZ, 0x1f, R2 ;  /* 0x0000001fff037819 */ /* 0x008fe20000011402 */
[----:B------:R-:W-:Y:S06]  /*ab70*/  BRA `(.L_x_9446) ;  /* 0x0000000c001c7947 */ /* 0x000fec0003800000 */
.L_x_9447:
[----:B------:R-:W3:Y:S02]  /*ab80*/  LDG.E.S16 R2, desc[UR36][R4.64] ;  /* 0x0000002404027981 */ /* 0x000ee4000c1e1700 */
[----:B---3--:R-:W-:Y:S01]  /*ab90*/  SHF.R.S32.HI R3, RZ, 0x1f, R2 ;  /* 0x0000001fff037819 */ /* 0x008fe20000011402 */
[----:B------:R-:W-:Y:S06]  /*aba0*/  BRA `(.L_x_9446) ;  /* 0x0000000c00107947 */ /* 0x000fec0003800000 */
.L_x_9442:
[----:B------:R-:W-:-:S13]  /*abb0*/  ISETP.GT.AND P0, PT, R0, 0x6, PT ;  /* 0x000000060000780c */ /* 0x000fda0003f04270 */
[----:B------:R-:W-:Y:S05]  /*abc0*/  @P0 BRA `(.L_x_9449) ;  /* 0x00000000002c0947 */ /* 0x000fea0003800000 */
[----:B------:R-:W-:-:S13]  /*abd0*/  ISETP.NE.AND P0, PT, R0, 0x5, PT ;  /* 0x000000050000780c */ /* 0x000fda0003f05270 */
[----:B------:R-:W-:Y:S05]  /*abe0*/  @!P0 BRA `(.L_x_9450) ;  /* 0x0000000000148947 */ /* 0x000fea0003800000 */
[----:B------:R-:W-:-:S13]  /*abf0*/  ISETP.NE.AND P0, PT, R0, 0x6, PT ;  /* 0x000000060000780c */ /* 0x000fda0003f05270 */
[----:B------:R-:W-:Y:S05]  /*ac00*/  @P0 BRA `(.L_x_9445) ;  /* 0x0000000800a00947 */ /* 0x000fea0003800000 */
[----:B------:R-:W3:Y:S02]  /*ac10*/  LDG.E R2, desc[UR36][R4.64] ;  /* 0x0000002404027981 */ /* 0x000ee4000c1e1900 */
[----:B---3--:R-:W3:Y:S01]  /*ac20*/  F2I.S64.TRUNC R2, R2 ;  /* 0x0000000200027311 */ /* 0x008ee2000020d900 */
[----:B------:R-:W-:Y:S05]  /*ac30*/  BRA `(.L_x_9446) ;  /* 0x0000000800ec7947 */ /* 0x000fea0003800000 */
.L_x_9450:
[----:B------:R-:W3:Y:S02]  /*ac40*/  LDG.E.U16 R4, desc[UR36][R4.64] ;  /* 0x0000002404047981 */ /* 0x000ee4000c1e1500 */
[----:B---3--:R-:W-:-:S06]  /*ac50*/  HADD2.F32 R2, -RZ, R4.H0_H0 ;  /* 0x20000004ff027230 */ /* 0x008fcc0000004100 */
[----:B------:R-:W0:Y:S01]  /*ac60*/  F2I.S64.TRUNC R2, R2 ;  /* 0x0000000200027311 */ /* 0x000e22000020d900 */
[----:B------:R-:W-:Y:S05]  /*ac70*/  BRA `(.L_x_9446) ;  /* 0x0000000800dc7947 */ /* 0x000fea0003800000 */
.L_x_9449:
        /* <DEDUP_REMOVED lines=9> */
.L_x_9452:
[----:B------:R-:W3:Y:S02]  /*ad10*/  LDG.E.U16 R4, desc[UR36][R4.64] ;  /* 0x0000002404047981 */ /* 0x000ee4000c1e1500 */
[----:B---3--:R-:W-:-:S06]  /*ad20*/  HADD2.F32 R2, -RZ, R4.H0_H0 ;  /* 0x20000004ff027230 */ /* 0x008fcc0000004100 */
[----:B------:R-:W0:Y:S01]  /*ad30*/  F2I.S64.TRUNC R2, R2 ;  /* 0x0000000200027311 */ /* 0x000e22000020d900 */
[----:B------:R-:W-:Y:S05]  /*ad40*/  BRA `(.L_x_9446) ;  /* 0x0000000800a87947 */ /* 0x000fea0003800000 */
.L_x_9451:
[----:B------:R-:W3:Y:S02]  /*ad50*/  LDG.E.64 R2, desc[UR36][R4.64] ;  /* 0x0000002404027981 */ /* 0x000ee4000c1e1b00 */
[----:B---3--:R-:W0:Y:S01]  /*ad60*/  F2I.S64.F64.TRUNC R2, R2 ;  /* 0x0000000200027311 */ /* 0x008e22000030d900 */
[----:B------:R-:W-:Y:S05]  /*ad70*/  BRA `(.L_x_9446) ;  /* 0x00000008009c7947 */ /* 0x000fea0003800000 */
.L_x_9441:
        /* <DEDUP_REMOVED lines=13> */
.L_x_9455:
[----:B------:R-:W3:Y:S02]  /*ae50*/  LDG.E.64 R2, desc[UR36][R4.64] ;  /* 0x0000002404027981 */ /* 0x000ee4000c1e1b00 */
[----:B---3--:R-:W0:Y:S01]  /*ae60*/  F2I.S64.F64.TRUNC R2, R2 ;  /* 0x0000000200027311 */ /* 0x008e22000030d900 */
[----:B------:R-:W-:Y:S05]  /*ae70*/  BRA `(.L_x_9446) ;  /* 0x00000008005c7947 */ /* 0x000fea0003800000 */
.L_x_9454:
        /* <DEDUP_REMOVED lines=27> */
.L_x_9457:
        /* <DEDUP_REMOVED lines=14> */
.L_x_9456:
[----:B------:R-:W3:Y:S02]  /*b110*/  LDG.E.U16 R2, desc[UR36][R4.64] ;  /* 0x0000002404027981 */ /* 0x000ee4000c1e1500 */
[----:B---3--:R-:W-:-:S06]  /*b120*/  IMAD.U32 R2, R2, 0x10000, RZ ;  /* 0x0001000002027824 */ /* 0x008fcc00078e00ff */
[----:B------:R-:W0:Y:S01]  /*b130*/  F2I.S64.TRUNC R2, R2 ;  /* 0x0000000200027311 */ /* 0x000e22000020d900 */
[----:B------:R-:W-:Y:S05]  /*b140*/  BRA `(.L_x_9446) ;  /* 0x0000000400a87947 */ /* 0x000fea0003800000 */
.L_x_9453:
        /* <DEDUP_REMOVED lines=11> */
.L_x_9460:
        /* <DEDUP_REMOVED lines=21> */
.L_x_9464:
[----:B------:R-:W-:Y:S05]  /*b350*/  BSYNC B1 ;  /* 0x0000000000017941 */ /* 0x000fea0003800000 */
.L_x_9463:
[----:B------:R-:W-:Y:S01]  /*b360*/  IMAD.SHL.U32 R2, R2, 0x100000, RZ ;  /* 0x0010000002027824 */ /* 0x000fe200078e00ff */
[----:B------:R-:W-:-:S04]  /*b370*/  LEA R3, R0, 0x3b800000, 0x17 ;  /* 0x3b80000000037811 */ /* 0x000fc800078eb8ff */
[----:B------:R-:W-:-:S07]  /*b380*/  LOP3.LUT R2, R3, R2, R4, 0xfe, !PT ;  /* 0x0000000203027212 */ /* 0x000fce00078efe04 */
.L_x_9462:
[----:B------:R-:W-:Y:S05]  /*b390*/  BSYNC B0 ;  /* 0x0000000000007941 */ /* 0x000fea0003800000 */
.L_x_9461:
[----:B------:R-:W0:Y:S01]  /*b3a0*/  F2I.S64.TRUNC R2, R2 ;  /* 0x0000000200027311 */ /* 0x000e22000020d900 */
[----:B------:R-:W-:Y:S05]  /*b3b0*/  BRA `(.L_x_9446) ;  /* 0x00000004000c7947 */ /* 0x000fea0003800000 */
.L_x_9459:
        /* <DEDUP_REMOVED lines=21> */
.L_x_9468:
[----:B------:R-:W-:Y:S05]  /*b510*/  BSYNC B1 ;  /* 0x0000000000017941 */ /* 0x000fea0003800000 */
.L_x_9467:
[----:B------:R-:W-:Y:S01]  /*b520*/  IMAD.SHL.U32 R2, R2, 0x200000, RZ ;  /* 0x0020000002027824 */ /* 0x000fe200078e00ff */
[----:B------:R-:W-:-:S04]  /*b530*/  LEA R3, R0, 0x37800000, 0x17 ;  /* 0x3780000000037811 */ /* 0x000fc800078eb8ff */
[----:B------:R-:W-:-:S07]  /*b540*/  LOP3.LUT R2, R3, R2, R4, 0xfe, !PT ;  /* 0x0000000203027212 */ /* 0x000fce00078efe04 */
.L_x_9466:
[----:B------:R-:W-:Y:S05]  /*b550*/  BSYNC B0 ;  /* 0x0000000000007941 */ /* 0x000fea0003800000 */
.L_x_9465:
[----:B------:R-:W0:Y:S01]  /*b560*/  F2I.S64.TRUNC R2, R2 ;  /* 0x0000000200027311 */ /* 0x000e22000020d900 */
[----:B------:R-:W-:Y:S05]  /*b570*/  BRA `(.L_x_9446) ;  /* 0x00000000009c7947 */ /* 0x000fea0003800000 */
.L_x_9458:
        /* <DEDUP_REMOVED lines=14> */
.L_x_9472:
[----:B------:R-:W-:Y:S05]  /*b660*/  BSYNC B0 ;  /* 0x0000000000007941 */ /* 0x000fea0003800000 */
.L_x_9471:
[----:B------:R-:W0:Y:S01]  /*b670*/  F2I.S64.TRUNC R2, R2 ;  /* 0x0000000200027311 */ /* 0x000e22000020d900 */
[----:B------:R-:W-:Y:S05]  /*b680*/  BRA `(.L_x_9446) ;  /* 0x0000000000587947 */ /* 0x000fea0003800000 */
.L_x_9445:
        /* <DEDUP_REMOVED lines=16> */
.L_x_9473:
[----:B------:R-:W-:Y:S01]  /*b790*/  CS2R R2, SRZ ;  /* 0x0000000000027805 */ /* 0x000fe2000001ff00 */
[----:B------:R-:W-:Y:S06]  /*b7a0*/  BRA `(.L_x_9446) ;  /* 0x0000000000107947 */ /* 0x000fec0003800000 */
.L_x_9470:
[----:B------:R0:W5:Y:S01]  /*b7b0*/  LDG.E.64 R2, desc[UR36][R4.64] ;  /* 0x0000002404027981 */ /* 0x000162000c1e1b00 */
[----:B------:R-:W-:Y:S05]  /*b7c0*/  BRA `(.L_x_9446) ;  /* 0x0000000000087947 */ /* 0x000fea0003800000 */
.L_x_9469:
[----:B------:R0:W5:Y:S01]  /*b7d0*/  LDG.E R2, desc[UR36][R4.64] ;  /* 0x0000002404027981 */ /* 0x000162000c1e1900 */
[----:B------:R-:W-:-:S07]  /*b7e0*/  IMAD.MOV.U32 R3, RZ, RZ, RZ ;  /* 0x000000ffff037224 */ /* 0x000fce00078e00ff */
.L_x_9446:
[----:B0-----:R-:W0:Y:S01]  /*b7f0*/  LDC.U8 R4, c[0x0][0x491] ;  /* 0x00012440ff047b82 */ /* 0x001e220000000000 */
[----:B---3-5:R-:W-:Y:S02]  /*b800*/  ISETP.NE.U32.AND P0, PT, R2, RZ, PT ;  /* 0x000000ff0200720c */ /* 0x028fe40003f05070 */
        /* <DEDUP_REMOVED lines=17> */
.L_x_9477:
[----:B------:R0:W-:Y:S01]  /*b920*/  STG.E.U8 desc[UR36][R16.64], R2 ;  /* 0x0000000210007986 */ /* 0x0001e2000c101124 */
[----:B------:R-:W-:Y:S05]  /*b930*/  BRA `(.L_x_9479) ;  /* 0x0000000c00487947 */ /* 0x000fea0003800000 */
.L_x_9476:
        /* <DEDUP_REMOVED lines=9> */
.L_x_9481:
[----:B------:R0:W-:Y:S01]  /*b9d0*/  STG.E desc[UR36][R16.64], R2 ;  /* 0x0000000210007986 */ /* 0x0001e2000c101924 */
[----:B------:R-:W-:Y:S05]  /*b9e0*/  BRA `(.L_x_9479) ;  /* 0x0000000c001c7947 */ /* 0x000fea0003800000 */
.L_x_9480:
[----:B------:R0:W-:Y:S01]  /*b9f0*/  STG.E.U16 desc[UR36][R16.64], R2 ;  /* 0x0000000210007986 */ /* 0x0001e2000c101524 */
[----:B------:R-:W-:Y:S05]  /*ba00*/  BRA `(.L_x_9479) ;  /* 0x0000000c00147947 */ /* 0x000fea0003800000 */
.L_x_9475:
        /* <DEDUP_REMOVED lines=9> */
.L_x_9483:
[----:B------:R-:W-:-:S04]  /*baa0*/  I2FP.F32.U32 R0, R2 ;  /* 0x0000000200007245 */ /* 0x000fc80000201000 */
[----:B------:R-:W-:-:S05]  /*bab0*/  F2FP.F16.F32.PACK_AB R0, RZ, R0 ;  /* 0x00000000ff00723e */ /* 0x000fca00000000ff */
[----:B------:R0:W-:Y:S01]  /*bac0*/  STG.E.U16 desc[UR36][R16.64], R0 ;  /* 0x0000000010007986 */ /* 0x0001e2000c101524 */
[----:B------:R-:W-:Y:S05]  /*bad0*/  BRA `(.L_x_9479) ;  /* 0x0000000800e07947 */ /* 0x000fea0003800000 */
.L_x_9482:
        /* <DEDUP_REMOVED lines=10> */
.L_x_9485:
[----:B------:R-:W-:-:S04]  /*bb80*/  I2FP.F32.U32 R2, R2 ;  /* 0x0000000200027245 */ /* 0x000fc80000201000 */
[----:B------:R-:W-:-:S04]  /*bb90*/  F2FP.F16.F32.PACK_AB R3, RZ, R2 ;  /* 0x00000002ff03723e */ /* 0x000fc800000000ff */
[----:B------:R-:W-:-:S05]  /*bba0*/  PRMT R3, R3, 0x5410, RZ ;  /* 0x0000541003037816 */ /* 0x000fca00000000ff */
[----:B------:R0:W-:Y:S01]  /*bbb0*/  STG.E desc[UR36][R16.64], R3 ;  /* 0x0000000310007986 */ /* 0x0001e2000c101924 */
[----:B------:R-:W-:Y:S05]  /*bbc0*/  BRA `(.L_x_9479) ;  /* 0x0000000800a47947 */ /* 0x000fea0003800000 */
.L_x_9484:
[----:B------:R-:W0:Y:S02]  /*bbd0*/  I2F.F64.U32 R2, R2 ;  /* 0x0000000200027312 */ /* 0x000e240000201800 */
[----:B0-----:R0:W-:Y:S01]  /*bbe0*/  STG.E.64 desc[UR36][R16.64], R2 ;  /* 0x0000000210007986 */ /* 0x0011e2000c101b24 */
[----:B------:R-:W-:Y:S05]  /*bbf0*/  BRA `(.L_x_9479) ;  /* 0x0000000800987947 */ /* 0x000fea0003800000 */
.L_x_9474:
        /* <DEDUP_REMOVED lines=10> */
.L_x_9488:
[----:B------:R-:W0:Y:S01]  /*bca0*/  I2F.F64.U32 R4, R2 ;  /* 0x0000000200047312 */ /* 0x000e220000201800 */
[----:B------:R-:W-:-:S05]  /*bcb0*/  CS2R R6, SRZ ;  /* 0x0000000000067805 */ /* 0x000fca000001ff00 */
[----:B0-----:R0:W-:Y:S01]  /*bcc0*/  STG.E.128 desc[UR36][R16.64], R4 ;  /* 0x0000000410007986 */ /* 0x0011e2000c101d24 */
[----:B------:R-:W-:Y:S05]  /*bcd0*/  BRA `(.L_x_9479) ;  /* 0x0000000800607947 */ /* 0x000fea0003800000 */
.L_x_9487:
        /* <DEDUP_REMOVED lines=21> */
.L_x_9492:
[----:B------:R-:W-:Y:S05]  /*be30*/  BSYNC B0 ;  /* 0x0000000000007941 */ /* 0x000fea0003800000 */
.L_x_9491:
[----:B------:R-:W-:-:S05]  /*be40*/  LOP3.LUT R3, R0, R3, RZ, 0xfc, !PT ;  /* 0x0000000300037212 */ /* 0x000fca00078efcff */
[----:B------:R0:W-:Y:S01]  /*be50*/  STG.E.U8 desc[UR36][R16.64], R3 ;  /* 0x0000000310007986 */ /* 0x0001e2000c101124 */
[----:B------:R-:W-:Y:S05]  /*be60*/  BRA `(.L_x_9479) ;  /* 0x0000000400fc7947 */ /* 0x000fea0003800000 */
.L_x_9490:
        /* <DEDUP_REMOVED lines=13> */
.L_x_9494:
[----:B------:R-:W-:Y:S01]  /*bf40*/  IMAD.MOV.U32 R0, RZ, RZ, 0x7f ;  /* 0x0000007fff007424 */ /* 0x000fe200078e00ff */
[----:B------:R-:W-:-:S04]  /*bf50*/  ISETP.GT.U32.AND P0, PT, R2, 0x7f800000, PT ;  /* 0x7f8000000200780c */ /* 0x000fc80003f04070 */
[----:B------:R-:W-:-:S09]  /*bf60*/  SEL R0, R0, 0x7c, P0 ;  /* 0x0000007c00007807 */ /* 0x000fd20000000000 */
.L_x_9495:
[----:B------:R-:W-:Y:S05]  /*bf70*/  BSYNC B0 ;  /* 0x0000000000007941 */ /* 0x000fea0003800000 */
.L_x_9493:
[----:B------:R-:W-:-:S04]  /*bf80*/  LOP3.LUT R2, R3, 0x80000000, RZ, 0xc0, !PT ;  /* 0x8000000003027812 */ /* 0x000fc800078ec0ff */
[----:B------:R-:W-:-:S04]  /*bf90*/  SHF.R.U32.HI R3, RZ, 0x18, R2 ;  /* 0x00000018ff037819 */ /* 0x000fc80000011602 */
[----:B------:R-:W-:-:S05]  /*bfa0*/  LOP3.LUT R3, R0, R3, RZ, 0xfc, !PT ;  /* 0x0000000300037212 */ /* 0x000fca00078efcff */
[----:B------:R0:W-:Y:S01]  /*bfb0*/  STG.E.U8 desc[UR36][R16.64], R3 ;  /* 0x0000000310007986 */ /* 0x0001e2000c101124 */
[----:B------:R-:W-:Y:S05]  /*bfc0*/  BRA `(.L_x_9479) ;  /* 0x0000000400a47947 */ /* 0x000fea0003800000 */
.L_x_9489:
[----:B------:R-:W-:-:S04]  /*bfd0*/  I2FP.F32.U32 R0, R2 ;  /* 0x0000000200007245 */ /* 0x000fc80000201000 */
[----:B------:R-:W-:-:S05]  /*bfe0*/  F2FP.BF16.F32.PACK_AB R0, RZ, R0 ;  /* 0x00000000ff00723e */ /* 0x000fca00000010ff */
[----:B------:R0:W-:Y:S01]  /*bff0*/  STG.E.U16 desc[UR36][R16.64], R0 ;  /* 0x0000000010007986 */ /* 0x0001e2000c101524 */
[----:B------:R-:W-:Y:S05]  /*c000*/  BRA `(.L_x_9479) ;  /* 0x0000000400947947 */ /* 0x000fea0003800000 */
.L_x_9486:
        /* <DEDUP_REMOVED lines=10> */
.L_x_9498:
        /* <DEDUP_REMOVED lines=17> */
.L_x_9501:
[----:B------:R-:W-:-:S04]  /*c1c0*/  LOP3.LUT R2, R3, 0x80000000, RZ, 0xc0, !PT ;  /* 0x8000000003027812 */ /* 0x000fc800078ec0ff */
[----:B------:R-:W-:-:S04]  /*c1d0*/  SHF.R.U32.HI R3, RZ, 0x18, R2 ;  /* 0x00000018ff037819 */ /* 0x000fc80000011602 */
[----:B------:R-:W-:-:S04]  /*c1e0*/  LOP3.LUT R0, R0, R3, RZ, 0xfc, !PT ;  /* 0x0000000300007212 */ /* 0x000fc800078efcff */
[----:B------:R-:W-:-:S07]  /*c1f0*/  PRMT R8, R0, 0x7610, R8 ;  /* 0x0000761000087816 */ /* 0x000fce0000000008 */
.L_x_9500:
[----:B------:R-:W-:Y:S05]  /*c200*/  BSYNC B0 ;  /* 0x0000000000007941 */ /* 0x000fea0003800000 */
.L_x_9499:
[----:B------:R3:W-:Y:S01]  /*c210*/  STG.E.U8 desc[UR36][R16.64], R8 ;  /* 0x0000000810007986 */ /* 0x0007e2000c101124 */
[----:B------:R-:W-:Y:S05]  /*c220*/  BRA `(.L_x_9479) ;  /* 0x00000004000c7947 */ /* 0x000fea0003800000 */
.L_x_9497:
        /* <DEDUP_REMOVED lines=17> */
.L_x_9504:
[----:B------:R-:W-:-:S04]  /*c340*/  LOP3.LUT R2, R3, 0x80000000, RZ, 0xc0, !PT ;  /* 0x8000000003027812 */ /* 0x000fc800078ec0ff */
[----:B------:R-:W-:-:S04]  /*c350*/  SHF.R.U32.HI R3, RZ, 0x18, R2 ;  /* 0x00000018ff037819 */ /* 0x000fc80000011602 */
[----:B------:R-:W-:-:S04]  /*c360*/  LOP3.LUT R0, R0, R3, RZ, 0xfc, !PT ;  /* 0x0000000300007212 */ /* 0x000fc800078efcff */
[----:B------:R-:W-:-:S07]  /*c370*/  PRMT R8, R0, 0x7610, R8 ;  /* 0x0000761000087816 */ /* 0x000fce0000000008 */
.L_x_9503:
[----:B------:R-:W-:Y:S05]  /*c380*/  BSYNC B0 ;  /* 0x0000000000007941 */ /* 0x000fea0003800000 */
.L_x_9502:
[----:B------:R0:W-:Y:S01]  /*c390*/  STG.E.U8 desc[UR36][R16.64], R8 ;  /* 0x0000000810007986 */ /* 0x0001e2000c101124 */
[----:B------:R-:W-:Y:S05]  /*c3a0*/  BRA `(.L_x_9479) ;  /* 0x0000000000ac7947 */ /* 0x000fea0003800000 */
.L_x_9496:
        /* <DEDUP_REMOVED lines=22> */
.L_x_9478:
        /* <DEDUP_REMOVED lines=16> */
.L_x_9507:
[----:B------:R-:W-:Y:S05]  /*c610*/  BRA `(.L_x_9479) ;  /* 0x0000000000107947 */ /* 0x000fea0003800000 */
.L_x_9506:
[----:B------:R-:W-:-:S05]  /*c620*/  IMAD.MOV.U32 R3, RZ, RZ, RZ ;  /* 0x000000ffff037224 */ /* 0x000fca00078e00ff */
[----:B------:R1:W-:Y:S01]  /*c630*/  STG.E.64 desc[UR36][R16.64], R2 ;  /* 0x0000000210007986 */ /* 0x0003e2000c101b24 */
[----:B------:R-:W-:Y:S05]  /*c640*/  BRA `(.L_x_9479) ;  /* 0x0000000000047947 */ /* 0x000fea0003800000 */
.L_x_9505:
[----:B------:R0:W-:Y:S02]  /*c650*/  STG.E desc[UR36][R16.64], R2 ;  /* 0x0000000210007986 */ /* 0x0001e4000c101924 */
.L_x_9479:
[----:B------:R-:W-:-:S07]  /*c660*/  VIADD R23, R23, 0x80 ;  /* 0x0000008017177836 */ /* 0x000fce0000000000 */
.L_x_9406:
[----:B------:R-:W-:Y:S05]  /*c670*/  BSYNC B6 ;  /* 0x0000000000067941 */ /* 0x000fea0003800000 */
.L_x_9405:
        /* <DEDUP_REMOVED lines=357> */
.L_x_9508:
        /* <DEDUP_REMOVED lines=21> */
.L_x_9512:
[----:B------:R0:W5:Y:S01]  /*de20*/  LDG.E.U8 R18, desc[UR36][R2.64] ;  /* 0x0000002402127981 */ /* 0x000162000c1e1100 */
[----:B------:R-:W-:Y:S01]  /*de30*/  IMAD.MOV.U32 R19, RZ, RZ, RZ ;  /* 0x000000ffff137224 */ /* 0x000fe200078e00ff */
[----:B------:R-:W-:Y:S06]  /*de40*/  BRA `(.L_x_9514) ;  /* 0x0000000c00487947 */ /* 0x000fec0003800000 */
.L_x_9511:
        /* <DEDUP_REMOVED lines=8> */
.L_x_9516:
[----:B------:R-:W2:Y:S02]  /*ded0*/  LDG.E R18, desc[UR36][R2.64] ;  /* 0x0000002402127981 */ /* 0x000ea4000c1e1900 */
[----:B--2---:R-:W-:Y:S01]  /*dee0*/  SHF.R.S32.HI R19, RZ, 0x1f, R18 ;  /* 0x0000001fff137819 */ /* 0x004fe20000011412 */
[----:B------:R-:W-:Y:S06]  /*def0*/  BRA `(.L_x_9514) ;  /* 0x0000000c001c7947 */ /* 0x000fec0003800000 */
.L_x_9515:
[----:B------:R-:W2:Y:S02]  /*df00*/  LDG.E.S16 R18, desc[UR36][R2.64] ;  /* 0x0000002402127981 */ /* 0x000ea4000c1e1700 */
[----:B--2---:R-:W-:Y:S01]  /*df10*/  SHF.R.S32.HI R19, RZ, 0x1f, R18 ;  /* 0x0000001fff137819 */ /* 0x004fe20000011412 */
[----:B------:R-:W-:Y:S06]  /*df20*/  BRA `(.L_x_9514) ;  /* 0x0000000c00107947 */ /* 0x000fec0003800000 */
.L_x_9510:
        /* <DEDUP_REMOVED lines=9> */
.L_x_9518:
[----:B------:R-:W2:Y:S02]  /*dfc0*/  LDG.E.U16 R2, desc[UR36][R2.64] ;  /* 0x0000002402027981 */ /* 0x000ea4000c1e1500 */
[----:B--2---:R-:W-:-:S06]  /*dfd0*/  HADD2.F32 R18, -RZ, R2.H0_H0 ;  /* 0x20000002ff127230 */ /* 0x004fcc0000004100 */
[----:B------:R-:W0:Y:S01]  /*dfe0*/  F2I.S64.TRUNC R18, R18 ;  /* 0x0000001200127311 */ /* 0x000e22000020d900 */
[----:B------:R-:W-:Y:S05]  /*dff0*/  BRA `(.L_x_9514) ;  /* 0x0000000800dc7947 */ /* 0x000fea0003800000 */
.L_x_9517:
        /* <DEDUP_REMOVED lines=9> */
.L_x_9520:
[----:B------:R-:W2:Y:S02]  /*e090*/  LDG.E.U16 R2, desc[UR36][R2.64] ;  /* 0x0000002402027981 */ /* 0x000ea4000c1e1500 */
[----:B--2---:R-:W-:-:S06]  /*e0a0*/  HADD2.F32 R18, -RZ, R2.H0_H0 ;  /* 0x20000002ff127230 */ /* 0x004fcc0000004100 */
[----:B------:R-:W0:Y:S01]  /*e0b0*/  F2I.S64.TRUNC R18, R18 ;  /* 0x0000001200127311 */ /* 0x000e22000020d900 */
[----:B------:R-:W-:Y:S05]  /*e0c0*/  BRA `(.L_x_9514) ;  /* 0x0000000800a87947 */ /* 0x000fea0003800000 */
.L_x_9519:
[----:B------:R-:W2:Y:S02]  /*e0d0*/  LDG.E.64 R2, desc[UR36][R2.64] ;  /* 0x0000002402027981 */ /* 0x000ea4000c1e1b00 */
[----:B--2---:R0:W1:Y:S01]  /*e0e0*/  F2I.S64.F64.TRUNC R18, R2 ;  /* 0x0000000200127311 */ /* 0x004062000030d900 */
[----:B------:R-:W-:Y:S05]  /*e0f0*/  BRA `(.L_x_9514) ;  /* 0x00000008009c7947 */ /* 0x000fea0003800000 */
.L_x_9509:
        /* <DEDUP_REMOVED lines=13> */
.L_x_9523:
[----:B------:R-:W2:Y:S02]  /*e1d0*/  LDG.E.64 R2, desc[UR36][R2.64] ;  /* 0x0000002402027981 */ /* 0x000ea4000c1e1b00 */
[----:B--2---:R0:W1:Y:S01]  /*e1e0*/  F2I.S64.F64.TRUNC R18, R2 ;  /* 0x0000000200127311 */ /* 0x004062000030d900 */
[----:B------:R-:W-:Y:S05]  /*e1f0*/  BRA `(.L_x_9514) ;  /* 0x00000008005c7947 */ /* 0x000fea0003800000 */
.L_x_9522:
        /* <DEDUP_REMOVED lines=27> */
.L_x_9525:
        /* <DEDUP_REMOVED lines=14> */
.L_x_9524:
[----:B------:R-:W2:Y:S02]  /*e490*/  LDG.E.U16 R18, desc[UR36][R2.64] ;  /* 0x0000002402127981 */ /* 0x000ea4000c1e1500 */
[----:B--2---:R-:W-:-:S06]  /*e4a0*/  IMAD.U32 R18, R18, 0x10000, RZ ;  /* 0x0001000012127824 */ /* 0x004fcc00078e00ff */
[----:B------:R-:W4:Y:S01]  /*e4b0*/  F2I.S64.TRUNC R18, R18 ;  /* 0x0000001200127311 */ /* 0x000f22000020d900 */
[----:B------:R-:W-:Y:S05]  /*e4c0*/  BRA `(.L_x_9514) ;  /* 0x0000000400a87947 */ /* 0x000fea0003800000 */
.L_x_9521:
        /* <DEDUP_REMOVED lines=11> */
.L_x_9528:
        /* <DEDUP_REMOVED lines=21> */
.L_x_9532:
[----:B------:R-:W-:Y:S05]  /*e6d0*/  BSYNC B1 ;  /* 0x0000000000017941 */ /* 0x000fea0003800000 */
.L_x_9531:
[----:B------:R-:W-:Y:S01]  /*e6e0*/  IMAD.SHL.U32 R2, R2, 0x100000, RZ ;  /* 0x0010000002027824 */ /* 0x000fe200078e00ff */
[----:B------:R-:W-:-:S04]  /*e6f0*/  LEA R3, R0, 0x3b800000, 0x17 ;  /* 0x3b80000000037811 */ /* 0x000fc800078eb8ff */
[----:B------:R-:W-:-:S07]  /*e700*/  LOP3.LUT R18, R3, R2, R18, 0xfe, !PT ;  /* 0x0000000203127212 */ /* 0x000fce00078efe12 */
.L_x_9530:
[----:B------:R-:W-:Y:S05]  /*e710*/  BSYNC B0 ;  /* 0x0000000000007941 */ /* 0x000fea0003800000 */
.L_x_9529:
[----:B------:R-:W0:Y:S01]  /*e720*/  F2I.S64.TRUNC R18, R18 ;  /* 0x0000001200127311 */ /* 0x000e22000020d900 */
[----:B------:R-:W-:Y:S05]  /*e730*/  BRA `(.L_x_9514) ;  /* 0x00000004000c7947 */ /* 0x000fea0003800000 */
.L_x_9527:
        /* <DEDUP_REMOVED lines=21> */
.L_x_9536:
[----:B------:R-:W-:Y:S05]  /*e890*/  BSYNC B1 ;  /* 0x0000000000017941 */ /* 0x000fea0003800000 */
.L_x_9535:
[----:B------:R-:W-:Y:S01]  /*e8a0*/  IMAD.SHL.U32 R2, R2, 0x200000, RZ ;  /* 0x0020000002027824 */ /* 0x000fe200078e00ff */
[----:B------:R-:W-:-:S04]  /*e8b0*/  LEA R3, R0, 0x37800000, 0x17 ;  /* 0x3780000000037811 */ /* 0x000fc800078eb8ff */
[----:B------:R-:W-:-:S07]  /*e8c0*/  LOP3.LUT R18, R3, R2, R18, 0xfe, !PT ;  /* 0x0000000203127212 */ /* 0x000fce00078efe12 */
.L_x_9534:
[----:B------:R-:W-:Y:S05]  /*e8d0*/  BSYNC B0 ;  /* 0x0000000000007941 */ /* 0x000fea0003800000 */
.L_x_9533:
[----:B------:R-:W0:Y:S01]  /*e8e0*/  F2I.S64.TRUNC R18, R18 ;  /* 0x0000001200127311 */ /* 0x000e22000020d900 */
[----:B------:R-:W-:Y:S05]  /*e8f0*/  BRA `(.L_x_9514) ;  /* 0x00000000009c7947 */ /* 0x000fea0003800000 */
.L_x_9526:
        /* <DEDUP_REMOVED lines=14> */
.L_x_9540:
[----:B------:R-:W-:Y:S05]  /*e9e0*/  BSYNC B0 ;  /* 0x0000000000007941 */ /* 0x000fea0003800000 */
.L_x_9539:
[----:B------:R-:W0:Y:S01]  /*e9f0*/  F2I.S64.TRUNC R18, R18 ;  /* 0x0000001200127311 */ /* 0x000e22000020d900 */
[----:B------:R-:W-:Y:S05]  /*ea00*/  BRA `(.L_x_9514) ;  /* 0x0000000000587947 */ /* 0x000fea0003800000 */
.L_x_9513:
        /* <DEDUP_REMOVED lines=16> */
.L_x_9541:
[----:B------:R-:W-:Y:S01]  /*eb10*/  CS2R R18, SRZ ;  /* 0x0000000000127805 */ /* 0x000fe2000001ff00 */
[----:B------:R-:W-:Y:S06]  /*eb20*/  BRA `(.L_x_9514) ;  /* 0x0000000000107947 */ /* 0x000fec0003800000 */
.L_x_9538:
[----:B------:R0:W5:Y:S01]  /*eb30*/  LDG.E.64 R18, desc[UR36][R2.64] ;  /* 0x0000002402127981 */ /* 0x000162000c1e1b00 */
[----:B------:R-:W-:Y:S05]  /*eb40*/  BRA `(.L_x_9514) ;  /* 0x0000000000087947 */ /* 0x000fea0003800000 */
.L_x_9537:
[----:B------:R0:W5:Y:S01]  /*eb50*/  LDG.E R18, desc[UR36][R2.64] ;  /* 0x0000002402127981 */ /* 0x000162000c1e1900 */
[----:B------:R-:W-:-:S07]  /*eb60*/  IMAD.MOV.U32 R19, RZ, RZ, RZ ;  /* 0x000000ffff137224 */ /* 0x000fce00078e00ff */
.L_x_9514:
[----:B0-----:R-:W0:Y:S01]  /*eb70*/  LDC.U8 R2, c[0x0][0x493] ;  /* 0x000124c0ff027b82 */ /* 0x001e220000000000 */
        /* <DEDUP_REMOVED lines=17> */
.L_x_9545:
[----:B------:R0:W5:Y:S01]  /*ec90*/  LDG.E.U8 R2, desc[UR36][R22.64] ;  /* 0x0000002416027981 */ /* 0x000162000c1e1100 */
[----:B------:R-:W-:Y:S01]  /*eca0*/  IMAD.MOV.U32 R3, RZ, RZ, RZ ;  /* 0x000000ffff037224 */ /* 0x000fe200078e00ff */
[----:B------:R-:W-:Y:S06]  /*ecb0*/  BRA `(.L_x_9547) ;  /* 0x0000000c00487947 */ /* 0x000fec0003800000 */
.L_x_9544:
        /* <DEDUP_REMOVED lines=8> */
.L_x_9549:
[----:B------:R-:W2:Y:S02]  /*ed40*/  LDG.E R2, desc[UR36][R22.64] ;  /* 0x0000002416027981 */ /* 0x000ea4000c1e1900 */
[----:B--2---:R-:W-:Y:S01]  /*ed50*/  SHF.R.S32.HI R3, RZ, 0x1f, R2 ;  /* 0x0000001fff037819 */ /* 0x004fe20000011402 */
[----:B------:R-:W-:Y:S06]  /*ed60*/  BRA `(.L_x_9547) ;  /* 0x0000000c001c7947 */ /* 0x000fec0003800000 */
.L_x_9548:
[----:B------:R-:W2:Y:S02]  /*ed70*/  LDG.E.S16 R2, desc[UR36][R22.64] ;  /* 0x0000002416027981 */ /* 0x000ea4000c1e1700 */
[----:B--2---:R-:W-:Y:S01]  /*ed80*/  SHF.R.S32.HI R3, RZ, 0x1f, R2 ;  /* 0x0000001fff037819 */ /* 0x004fe20000011402 */
[----:B------:R-:W-:Y:S06]  /*ed90*/  BRA `(.L_x_9547) ;  /* 0x0000000c00107947 */ /* 0x000fec0003800000 */
.L_x_9543:
        /* <DEDUP_REMOVED lines=9> */
.L_x_9551:
[----:B------:R-:W2:Y:S02]  /*ee30*/  LDG.E.U16 R22, desc[UR36][R22.64] ;  /* 0x0000002416167981 */ /* 0x000ea4000c1e1500 */
[----:B--2---:R-:W-:-:S06]  /*ee40*/  HADD2.F32 R2, -RZ, R22.H0_H0 ;  /* 0x20000016ff027230 */ /* 0x004fcc0000004100 */
[----:B------:R-:W0:Y:S01]  /*ee50*/  F2I.S64.TRUNC R2, R2 ;  /* 0x0000000200027311 */ /* 0x000e22000020d900 */
[----:B------:R-:W-:Y:S05]  /*ee60*/  BRA `(.L_x_9547) ;  /* 0x0000000800dc7947 */ /* 0x000fea0003800000 */
.L_x_9550:
        /* <DEDUP_REMOVED lines=9> */
.L_x_9553:
[----:B------:R-:W2:Y:S02]  /*ef00*/  LDG.E.U16 R22, desc[UR36][R22.64] ;  /* 0x0000002416167981 */ /* 0x000ea4000c1e1500 */
[----:B--2---:R-:W-:-:S06]  /*ef10*/  HADD2.F32 R2, -RZ, R22.H0_H0 ;  /* 0x20000016ff027230 */ /* 0x004fcc0000004100 */
[----:B------:R-:W0:Y:S01]  /*ef20*/  F2I.S64.TRUNC R2, R2 ;  /* 0x0000000200027311 */ /* 0x000e22000020d900 */
[----:B------:R-:W-:Y:S05]  /*ef30*/  BRA `(.L_x_9547) ;  /* 0x0000000800a87947 */ /* 0x000fea0003800000 */
.L_x_9552:
[----:B------:R-:W2:Y:S02]  /*ef40*/  LDG.E.64 R2, desc[UR36][R22.64] ;  /* 0x0000002416027981 */ /* 0x000ea4000c1e1b00 */
[----:B--2---:R-:W0:Y:S01]  /*ef50*/  F2I.S64.F64.TRUNC R2, R2 ;  /* 0x0000000200027311 */ /* 0x004e22000030d900 */
[----:B------:R-:W-:Y:S05]  /*ef60*/  BRA `(.L_x_9547) ;  /* 0x00000008009c7947 */ /* 0x000fea0003800000 */
.L_x_9542:
        /* <DEDUP_REMOVED lines=13> */
.L_x_9556:
[----:B------:R-:W2:Y:S02]  /*f040*/  LDG.E.64 R2, desc[UR36][R22.64] ;  /* 0x0000002416027981 */ /* 0x000ea4000c1e1b00 */
[----:B--2---:R-:W0:Y:S01]  /*f050*/  F2I.S64.F64.TRUNC R2, R2 ;  /* 0x0000000200027311 */ /* 0x004e22000030d900 */
[----:B------:R-:W-:Y:S05]  /*f060*/  BRA `(.L_x_9547) ;  /* 0x00000008005c7947 */ /* 0x000fea0003800000 */
.L_x_9555:
        /* <DEDUP_REMOVED lines=27> */
.L_x_9558:
        /* <DEDUP_REMOVED lines=14> */
.L_x_9557:
[----:B------:R-:W2:Y:S02]  /*f300*/  LDG.E.U16 R2, desc[UR36][R22.64] ;  /* 0x0000002416027981 */ /* 0x000ea4000c1e1500 */
[----:B--2---:R-:W-:-:S06]  /*f310*/  IMAD.U32 R2, R2, 0x10000, RZ ;  /* 0x0001000002027824 */ /* 0x004fcc00078e00ff */
[----:B------:R-:W0:Y:S01]  /*f320*/  F2I.S64.TRUNC R2, R2 ;  /* 0x0000000200027311 */ /* 0x000e22000020d900 */
[----:B------:R-:W-:Y:S05]  /*f330*/  BRA `(.L_x_9547) ;  /* 0x0000000400a87947 */ /* 0x000fea0003800000 */
.L_x_9554:
        /* <DEDUP_REMOVED lines=11> */
.L_x_9561:
        /* <DEDUP_REMOVED lines=21> */
.L_x_9565:
[----:B------:R-:W-:Y:S05]  /*f540*/  BSYNC B1 ;  /* 0x0000000000017941 */ /* 0x000fea0003800000 */
.L_x_9564:
[----:B------:R-:W-:Y:S01]  /*f550*/  IMAD.SHL.U32 R2, R2, 0x100000, RZ ;  /* 0x0010000002027824 */ /* 0x000fe200078e00ff */
[----:B------:R-:W-:-:S04]  /*f560*/  LEA R3, R0, 0x3b800000, 0x17 ;  /* 0x3b80000000037811 */ /* 0x000fc800078eb8ff */
[----:B------:R-:W-:-:S07]  /*f570*/  LOP3.LUT R2, R3, R2, R4, 0xfe, !PT ;  /* 0x0000000203027212 */ /* 0x000fce00078efe04 */
.L_x_9563:
[----:B------:R-:W-:Y:S05]  /*f580*/  BSYNC B0 ;  /* 0x0000000000007941 */ /* 0x000fea0003800000 */
.L_x_9562:
[----:B------:R-:W0:Y:S01]  /*f590*/  F2I.S64.TRUNC R2, R2 ;  /* 0x0000000200027311 */ /* 0x000e22000020d900 */
[----:B------:R-:W-:Y:S05]  /*f5a0*/  BRA `(.L_x_9547) ;  /* 0x00000004000c7947 */ /* 0x000fea0003800000 */
.L_x_9560:
        /* <DEDUP_REMOVED lines=21> */
.L_x_9569:
[----:B------:R-:W-:Y:S05]  /*f700*/  BSYNC B1 ;  /* 0x0000000000017941 */ /* 0x000fea0003800000 */
.L_x_9568:
[----:B------:R-:W-:Y:S01]  /*f710*/  IMAD.SHL.U32 R2, R2, 0x200000, RZ ;  /* 0x0020000002027824 */ /* 0x000fe200078e00ff */
[----:B------:R-:W-:-:S04]  /*f720*/  LEA R3, R0, 0x37800000, 0x17 ;  /* 0x3780000000037811 */ /* 0x000fc800078eb8ff */
[----:B------:R-:W-:-:S07]  /*f730*/  LOP3.LUT R2, R3, R2, R4, 0xfe, !PT ;  /* 0x0000000203027212 */ /* 0x000fce00078efe04 */
.L_x_9567:
[----:B------:R-:W-:Y:S05]  /*f740*/  BSYNC B0 ;  /* 0x0000000000007941 */ /* 0x000fea0003800000 */
.L_x_9566:
[----:B------:R-:W0:Y:S01]  /*f750*/  F2I.S64.TRUNC R2, R2 ;  /* 0x0000000200027311 */ /* 0x000e22000020d900 */
[----:B------:R-:W-:Y:S05]  /*f760*/  BRA `(.L_x_9547) ;  /* 0x00000000009c7947 */ /* 0x000fea0003800000 */
.L_x_9559:
        /* <DEDUP_REMOVED lines=14> */
.L_x_9573:
[----:B------:R-:W-:Y:S05]  /*f850*/  BSYNC B0 ;  /* 0x0000000000007941 */ /* 0x000fea0003800000 */
.L_x_9572:
[----:B------:R-:W0:Y:S01]  /*f860*/  F2I.S64.TRUNC R2, R2 ;  /* 0x0000000200027311 */ /* 0x000e22000020d900 */
[----:B------:R-:W-:Y:S05]  /*f870*/  BRA `(.L_x_9547) ;  /* 0x0000000000587947 */ /* 0x000fea0003800000 */
.L_x_9546:
        /* <DEDUP_REMOVED lines=16> */
.L_x_9574:
[----:B------:R-:W-:Y:S01]  /*f980*/  CS2R R2, SRZ ;  /* 0x0000000000027805 */ /* 0x000fe2000001ff00 */
[----:B------:R-:W-:Y:S06]  /*f990*/  BRA `(.L_x_9547) ;  /* 0x0000000000107947 */ /* 0x000fec0003800000 */
.L_x_9571:
[----:B------:R0:W5:Y:S01]  /*f9a0*/  LDG.E.64 R2, desc[UR36][R22.64] ;  /* 0x0000002416027981 */ /* 0x000162000c1e1b00 */
[----:B------:R-:W-:Y:S05]  /*f9b0*/  BRA `(.L_x_9547) ;  /* 0x0000000000087947 */ /* 0x000fea0003800000 */
.L_x_9570:
[----:B------:R0:W5:Y:S01]  /*f9c0*/  LDG.E R2, desc[UR36][R22.64] ;  /* 0x0000002416027981 */ /* 0x000162000c1e1900 */
[----:B------:R-:W-:-:S07]  /*f9d0*/  IMAD.MOV.U32 R3, RZ, RZ, RZ ;  /* 0x000000ffff037224 */ /* 0x000fce00078e00ff */
.L_x_9547:
[----:B--2---:R-:W2:Y:S01]  /*f9e0*/  LDC.U8 R4, c[0x0][0x491] ;  /* 0x00012440ff047b82 */ /* 0x004ea20000000000 */
[----:B0----5:R-:W-:Y:S02]  /*f9f0*/  ISETP.NE.U32.AND P0, PT, R2, RZ, PT ;  /* 0x000000ff0200720c */ /* 0x021fe40003f05070 */
[----:B-1-34-:R-:W-:Y:S02]  /*fa00*/  ISETP.NE.U32.AND P1, PT, R18, RZ, PT ;  /* 0x000000ff1200720c */ /* 0x01afe40003f25070 */
[----:B------:R-:W-:-:S04]  /*fa10*/  ISETP.NE.AND.EX P0, PT, R3, RZ, PT, P0 ;  /* 0x000000ff0300720c */ /* 0x000fc80003f05300 */
[----:B------:R-:W-:-:S04]  /*fa20*/  ISETP.NE.XOR.EX P0, PT, R19, RZ, P0, P1 ;  /* 0x000000ff1300720c */ /* 0x000fc80000705b10 */
        /* <DEDUP_REMOVED lines=14> */
.L_x_9578:
[----:B------:R-:W-:Y:S01]  /*fb10*/  STG.E.U8 desc[UR36][R16.64], R2 ;  /* 0x0000000210007986 */ /* 0x000fe2000c101124 */
[----:B------:R-:W-:Y:S05]  /*fb20*/  EXIT ;  /* 0x000000000000794d */ /* 0x000fea0003800000 */
.L_x_9577:
        /* <DEDUP_REMOVED lines=9> */
.L_x_9581:
[----:B------:R-:W-:Y:S01]  /*fbc0*/  STG.E desc[UR36][R16.64], R2 ;  /* 0x0000000210007986 */ /* 0x000fe2000c101924 */
[----:B------:R-:W-:Y:S05]  /*fbd0*/  EXIT ;  /* 0x000000000000794d */ /* 0x000fea0003800000 */
.L_x_9580:
[----:B------:R-:W-:Y:S01]  /*fbe0*/  STG.E.U16 desc[UR36][R16.64], R2 ;  /* 0x0000000210007986 */ /* 0x000fe2000c101524 */
[----:B------:R-:W-:Y:S05]  /*fbf0*/  EXIT ;  /* 0x000000000000794d */ /* 0x000fea0003800000 */
.L_x_9576:
        /* <DEDUP_REMOVED lines=9> */
.L_x_9583:
[----:B------:R-:W-:-:S04]  /*fc90*/  I2FP.F32.U32 R0, R2 ;  /* 0x0000000200007245 */ /* 0x000fc80000201000 */
[----:B------:R-:W-:-:S05]  /*fca0*/  F2FP.F16.F32.PACK_AB R0, RZ, R0 ;  /* 0x00000000ff00723e */ /* 0x000fca00000000ff */
[----:B------:R-:W-:Y:S01]  /*fcb0*/  STG.E.U16 desc[UR36][R16.64], R0 ;  /* 0x0000000010007986 */ /* 0x000fe2000c101524 */
[----:B------:R-:W-:Y:S05]  /*fcc0*/  EXIT ;  /* 0x000000000000794d */ /* 0x000fea0003800000 */
.L_x_9582:
        /* <DEDUP_REMOVED lines=10> */
.L_x_9585:
[----:B------:R-:W-:-:S04]  /*fd70*/  I2FP.F32.U32 R2, R2 ;  /* 0x0000000200027245 */ /* 0x000fc80000201000 */
[----:B------:R-:W-:-:S04]  /*fd80*/  F2FP.F16.F32.PACK_AB R3, RZ, R2 ;  /* 0x00000002ff03723e */ /* 0x000fc800000000ff */
[----:B------:R-:W-:-:S05]  /*fd90*/  PRMT R3, R3, 0x5410, RZ ;  /* 0x0000541003037816 */ /* 0x000fca00000000ff */
[----:B------:R-:W-:Y:S01]  /*fda0*/  STG.E desc[UR36][R16.64], R3 ;  /* 0x0000000310007986 */ /* 0x000fe2000c101924 */
[----:B------:R-:W-:Y:S05]  /*fdb0*/  EXIT ;  /* 0x000000000000794d */ /* 0x000fea0003800000 */
.L_x_9584:
[----:B------:R-:W0:Y:S02]  /*fdc0*/  I2F.F64.U32 R2, R2 ;  /* 0x0000000200027312 */ /* 0x000e240000201800 */
[----:B0-----:R-:W-:Y:S01]  /*fdd0*/  STG.E.64 desc[UR36][R16.64], R2 ;  /* 0x0000000210007986 */ /* 0x001fe2000c101b24 */
[----:B------:R-:W-:Y:S05]  /*fde0*/  EXIT ;  /* 0x000000000000794d */ /* 0x000fea0003800000 */
.L_x_9575:
        /* <DEDUP_REMOVED lines=10> */
.L_x_9588:
[----:B------:R-:W0:Y:S01]  /*fe90*/  I2F.F64.U32 R4, R2 ;  /* 0x0000000200047312 */ /* 0x000e220000201800 */
[----:B------:R-:W-:-:S05]  /*fea0*/  CS2R R6, SRZ ;  /* 0x0000000000067805 */ /* 0x000fca000001ff00 */
[----:B0-----:R-:W-:Y:S01]  /*feb0*/  STG.E.128 desc[UR36][R16.64], R4 ;  /* 0x0000000410007986 */ /* 0x001fe2000c101d24 */
[----:B------:R-:W-:Y:S05]  /*fec0*/  EXIT ;  /* 0x000000000000794d */ /* 0x000fea0003800000 */
.L_x_9587:
        /* <DEDUP_REMOVED lines=21> */
.L_x_9592:
[----:B------:R-:W-:Y:S05]  /*10020*/  BSYNC B0 ;  /* 0x0000000000007941 */ /* 0x000fea0003800000 */
.L_x_9591:
[----:B------:R-:W-:-:S05]  /*10030*/  LOP3.LUT R3, R0, R3, RZ, 0xfc, !PT ;  /* 0x0000000300037212 */ /* 0x000fca00078efcff */
[----:B------:R-:W-:Y:S01]  /*10040*/  STG.E.U8 desc[UR36][R16.64], R3 ;  /* 0x0000000310007986 */ /* 0x000fe2000c101124 */
[----:B------:R-:W-:Y:S05]  /*10050*/  EXIT ;  /* 0x000000000000794d */ /* 0x000fea0003800000 */
.L_x_9590:
        /* <DEDUP_REMOVED lines=13> */
.L_x_9594:
[----:B------:R-:W-:Y:S01]  /*10130*/  IMAD.MOV.U32 R0, RZ, RZ, 0x7f ;  /* 0x0000007fff007424 */ /* 0x000fe200078e00ff */
[----:B------:R-:W-:-:S04]  /*10140*/  ISETP.GT.U32.AND P0, PT, R2, 0x7f800000, PT ;  /* 0x7f8000000200780c */ /* 0x000fc80003f04070 */
[----:B------:R-:W-:-:S09]  /*10150*/  SEL R0, R0, 0x7c, P0 ;  /* 0x0000007c00007807 */ /* 0x000fd20000000000 */
.L_x_9595:
[----:B------:R-:W-:Y:S05]  /*10160*/  BSYNC B0 ;  /* 0x0000000000007941 */ /* 0x000fea0003800000 */
.L_x_9593:
[----:B------:R-:W-:-:S04]  /*10170*/  LOP3.LUT R2, R3, 0x80000000, RZ, 0xc0, !PT ;  /* 0x8000000003027812 */ /* 0x000fc800078ec0ff */
[----:B------:R-:W-:-:S04]  /*10180*/  SHF.R.U32.HI R3, RZ, 0x18, R2 ;  /* 0x00000018ff037819 */ /* 0x000fc80000011602 */
[----:B------:R-:W-:-:S05]  /*10190*/  LOP3.LUT R3, R0, R3, RZ, 0xfc, !PT ;  /* 0x0000000300037212 */ /* 0x000fca00078efcff */
[----:B------:R-:W-:Y:S01]  /*101a0*/  STG.E.U8 desc[UR36][R16.64], R3 ;  /* 0x0000000310007986 */ /* 0x000fe2000c101124 */
[----:B------:R-:W-:Y:S05]  /*101b0*/  EXIT ;  /* 0x000000000000794d */ /* 0x000fea0003800000 */
.L_x_9589:
[----:B------:R-:W-:-:S04]  /*101c0*/  I2FP.F32.U32 R0, R2 ;  /* 0x0000000200007245 */ /* 0x000fc80000201000 */
[----:B------:R-:W-:-:S05]  /*101d0*/  F2FP.BF16.F32.PACK_AB R0, RZ, R0 ;  /* 0x00000000ff00723e */ /* 0x000fca00000010ff */
[----:B------:R-:W-:Y:S01]  /*101e0*/  STG.E.U16 desc[UR36][R16.64], R0 ;  /* 0x0000000010007986 */ /* 0x000fe2000c101524 */
[----:B------:R-:W-:Y:S05]  /*101f0*/  EXIT ;  /* 0x000000000000794d */ /* 0x000fea0003800000 */
.L_x_9586:
        /* <DEDUP_REMOVED lines=10> */
.L_x_9598:
        /* <DEDUP_REMOVED lines=17> */
.L_x_9601:
[----:B------:R-:W-:-:S04]  /*103b0*/  LOP3.LUT R2, R3, 0x80000000, RZ, 0xc0, !PT ;  /* 0x8000000003027812 */ /* 0x000fc800078ec0ff */
[----:B------:R-:W-:-:S04]  /*103c0*/  SHF.R.U32.HI R3, RZ, 0x18, R2 ;  /* 0x00000018ff037819 */ /* 0x000fc80000011602 */
[----:B------:R-:W-:-:S04]  /*103d0*/  LOP3.LUT R0, R0, R3, RZ, 0xfc, !PT ;  /* 0x0000000300007212 */ /* 0x000fc800078efcff */
[----:B------:R-:W-:-:S07]  /*103e0*/  PRMT R8, R0, 0x7610, R8 ;  /* 0x0000761000087816 */ /* 0x000fce0000000008 */
.L_x_9600:
[----:B------:R-:W-:Y:S05]  /*103f0*/  BSYNC B0 ;  /* 0x0000000000007941 */ /* 0x000fea0003800000 */
.L_x_9599:
[----:B------:R-:W-:Y:S01]  /*10400*/  STG.E.U8 desc[UR36][R16.64], R8 ;  /* 0x0000000810007986 */ /* 0x000fe2000c101124 */
[----:B------:R-:W-:Y:S05]  /*10410*/  EXIT ;  /* 0x000000000000794d */ /* 0x000fea0003800000 */
.L_x_9597:
        /* <DEDUP_REMOVED lines=17> */
.L_x_9604:
[----:B------:R-:W-:-:S04]  /*10530*/  LOP3.LUT R2, R3, 0x80000000, RZ, 0xc0, !PT ;  /* 0x8000000003027812 */ /* 0x000fc800078ec0ff */
[----:B------:R-:W-:-:S04]  /*10540*/  SHF.R.U32.HI R3, RZ, 0x18, R2 ;  /* 0x00000018ff037819 */ /* 0x000fc80000011602 */
[----:B------:R-:W-:-:S04]  /*10550*/  LOP3.LUT R0, R0, R3, RZ, 0xfc, !PT ;  /* 0x0000000300007212 */ /* 0x000fc800078efcff */
[----:B------:R-:W-:-:S07]  /*10560*/  PRMT R8, R0, 0x7610, R8 ;  /* 0x0000761000087816 */ /* 0x000fce0000000008 */
.L_x_9603:
[----:B------:R-:W-:Y:S05]  /*10570*/  BSYNC B0 ;  /* 0x0000000000007941 */ /* 0x000fea0003800000 */
.L_x_9602:
[----:B------:R-:W-:Y:S01]  /*10580*/  STG.E.U8 desc[UR36][R16.64], R8 ;  /* 0x0000000810007986 */ /* 0x000fe2000c101124 */
[----:B------:R-:W-:Y:S05]  /*10590*/  EXIT ;  /* 0x000000000000794d */ /* 0x000fea0003800000 */
.L_x_9596:
        /* <DEDUP_REMOVED lines=22> */
.L_x_9579:
        /* <DEDUP_REMOVED lines=16> */
.L_x_9607:
[----:B------:R-:W-:Y:S05]  /*10800*/  EXIT ;  /* 0x000000000000794d */ /* 0x000fea0003800000 */
.L_x_9606:
[----:B------:R-:W-:-:S05]  /*10810*/  IMAD.MOV.U32 R3, RZ, RZ, RZ ;  /* 0x000000ffff037224 */ /* 0x000fca00078e00ff */
[----:B------:R-:W-:Y:S01]  /*10820*/  STG.E.64 desc[UR36][R16.64], R2 ;  /* 0x0000000210007986 */ /* 0x000fe2000c101b24 */
[----:B------:R-:W-:Y:S05]  /*10830*/  EXIT ;  /* 0x000000000000794d */ /* 0x000fea0003800000 */
.L_x_9605:
[----:B------:R-:W-:Y:S01]  /*10840*/  STG.E desc[UR36][R16.64], R2 ;  /* 0x0000000210007986 */ /* 0x000fe2000c101924 */
[----:B------:R-:W-:Y:S05]  /*10850*/  EXIT ;  /* 0x000000000000794d */ /* 0x000fea0003800000 */
.L_x_9608:
        /* <DEDUP_REMOVED lines=10> */
.L_x_43840:


//--------------------- .text._ZN2at6native27unrolled_elementwise_kernelINS0_13BinaryFunctorIllbZZZNS0_23logical_xor_kernel_cudaERNS_14TensorIteratorEENKUlvE0_clEvENKUlvE2_clEvEUlllE_EESt5arrayIPcLm3EELi4E23TrivialOffsetCalculatorILi2EjESC_ILi1EjENS0_6memory12LoadWithCastILi2EEENSF_13StoreWithCastILi1EEEEEviT_T0_T2_T3_T4_T5_ --------------------------
	.section	.text._ZN2at6native27unrolled_elementwise_kernelINS0_13BinaryFunctorIllbZZZNS0_23logical_xor_kernel_cudaERNS_14TensorIteratorEENKUlvE0_clEvENKUlvE2_clEvEUlllE_EESt5arrayIPcLm3EELi4E23TrivialOffsetCalculatorILi2EjESC_ILi1EjENS0_6memory12LoadWithCastILi2EEENSF_13StoreWithCastILi1EEEEEviT_T0_T2_T3_T4_T5_,"ax",@progbits
	.align	128
        .global         _ZN2at6native27unrolled_elementwise_kernelINS0_13BinaryFunctorIllbZZZNS0_23logical_xor_kernel_cudaERNS_14TensorIteratorEENKUlvE0_clEvENKUlvE2_clEvEUlllE_EESt5arrayIPcLm3EELi4E23TrivialOffsetCalculatorILi2EjESC_ILi1EjENS0_6memory12LoadWithCastILi2EEENSF_13StoreWithCastILi1EEEEEviT_T0_T2_T3_T4_T5_
        .type           _ZN2at6native27unrolled_elementwise_kernelINS0_13BinaryFunctorIllbZZZNS0_23logical_xor_kernel_cudaERNS_14TensorIteratorEENKUlvE0_clEvENKUlvE2_clEvEUlllE_EESt5arrayIPcLm3EELi4E23TrivialOffsetCalculatorILi2EjESC_ILi1EjENS0_6memory12LoadWithCastILi2EEENSF_13StoreWithCastILi1EEEEEviT_T0_T2_T3_T4_T5_,@function
        .size           _ZN2at6native27unrolled_elementwise_kernelINS0_13BinaryFunctorIllbZZZNS0_23logical_xor_kernel_cudaERNS_14TensorIteratorEENKUlvE0_clEvENKUlvE2_clEvEUlllE_EESt5arrayIPcLm3EELi4E23TrivialOffsetCalculatorILi2EjESC_ILi1EjENS0_6memory12LoadWithCastILi2EEENSF_13StoreWithCastILi1EEEEEviT_T0_T2_T3_T4_T5_,(.L_x_43841 - _ZN2at6native27unrolled_elementwise_kernelINS0_13BinaryFunctorIllbZZZNS0_23logical_xor_kernel_cudaERNS_14TensorIteratorEENKUlvE0_clEvENKUlvE2_clEvEUlllE_EESt5arrayIPcLm3EELi4E23TrivialOffsetCalculatorILi2EjESC_ILi1EjENS0_6memory12LoadWithCastILi2EEENSF_13StoreWithCastILi1EEEEEviT_T0_T2_T3_T4_T5_)
        .other          _ZN2at6native27unrolled_elementwise_kernelINS0_13BinaryFunctorIllbZZZNS0_23logical_xor_kernel_cudaERNS_14TensorIteratorEENKUlvE0_clEvENKUlvE2_clEvEUlllE_EESt5arrayIPcLm3EELi4E23TrivialOffsetCalculatorILi2EjESC_ILi1EjENS0_6memory12LoadWithCastILi2EEENSF_13StoreWithCastILi1EEEEEviT_T0_T2_T3_T4_T5_,@"STO_CUDA_ENTRY STV_DEFAULT"
_ZN2at6native27unrolled_elementwise_kernelINS0_13BinaryFunctorIllbZZZNS0_23logical_xor_kernel_cudaERNS_14TensorIteratorEENKUlvE0_clEvENKUlvE2_clEvEUlllE_EESt5arrayIPcLm3EELi4E23TrivialOffsetCalculatorILi2EjESC_ILi1EjENS0_6memory12LoadWithCastILi2EEENSF_13StoreWithCastILi1EEEEEviT_T0_T2_T3_T4_T5_:
.text._ZN2at6native27unrolled_elementwise_kernelINS0_13BinaryFunctorIllbZZZNS0_23logical_xor_kernel_cudaERNS_14TensorIteratorEENKUlvE0_clEvENKUlvE2_clEvEUlllE_EESt5arrayIPcLm3EELi4E23TrivialOffsetCalculatorILi2EjESC_ILi1EjENS0_6memory12LoadWithCastILi2EEENSF_13StoreWithCastILi1EEEEEviT_T0_T2_T3_T4_T5_:
        /* <DEDUP_REMOVED lines=34> */
.L_x_9614:
[----:B------:R1:W5:Y:S01]  /*0220*/  LDG.E.U8 R30, desc[UR36][R4.64] ;  /* 0x00000024041e7981 */ /* 0x000362000c1e1100 */
[----:B------:R-:W-:Y:S01]  /*0230*/  IMAD.MOV.U32 R31, RZ, RZ, RZ ;  /* 0x000000ffff1f7224 */ /* 0x000fe200078e00ff */
[----:B------:R-:W-:Y:S06]  /*0240*/  BRA `(.L_x_9616) ;  /* 0x0000000c004c7947 */ /* 0x000fec0003800000 */
.L_x_9613:
        /* <DEDUP_REMOVED lines=8> */
.L_x_9618:
[----:B------:R-:W2:Y:S02]  /*02d0*/  LDG.E R30, desc[UR36][R4.64] ;  /* 0x00000024041e7981 */ /* 0x000ea4000c1e1900 */
[----:B--2---:R-:W-:Y:S01]  /*02e0*/  SHF.R.S32.HI R31, RZ, 0x1f, R30 ;  /* 0x0000001fff1f7819 */ /* 0x004fe2000001141e */
[----:B------:R-:W-:Y:S06]  /*02f0*/  BRA `(.L_x_9616) ;  /* 0x0000000c00207947 */ /* 0x000fec0003800000 */
.L_x_9617:
[----:B------:R-:W2:Y:S02]  /*0300*/  LDG.E.S16 R30, desc[UR36][R4.64] ;  /* 0x00000024041e7981 */ /* 0x000ea4000c1e1700 */
[----:B--2---:R-:W-:Y:S01]  /*0310*/  SHF.R.S32.HI R31, RZ, 0x1f, R30 ;  /* 0x0000001fff1f7819 */ /* 0x004fe2000001141e */
[----:B------:R-:W-:Y:S06]  /*0320*/  BRA `(.L_x_9616) ;  /* 0x0000000c00147947 */ /* 0x000fec0003800000 */
.L_x_9612:
        /* <DEDUP_REMOVED lines=9> */
.L_x_9620:
[----:B------:R-:W2:Y:S02]  /*03c0*/  LDG.E.U16 R4, desc[UR36][R4.64] ;  /* 0x0000002404047981 */ /* 0x000ea4000c1e1500 */
[----:B--2---:R-:W-:-:S06]  /*03d0*/  HADD2.F32 R30, -RZ, R4.H0_H0 ;  /* 0x20000004ff1e7230 */ /* 0x004fcc0000004100 */
[----:B------:R-:W0:Y:S01]  /*03e0*/  F2I.S64.TRUNC R30, R30 ;  /* 0x0000001e001e7311 */ /* 0x000e22000020d900 */
[----:B------:R-:W-:Y:S05]  /*03f0*/  BRA `(.L_x_9616) ;  /* 0x0000000800e07947 */ /* 0x000fea0003800000 */
.L_x_9619:
        /* <DEDUP_REMOVED lines=9> */
.L_x_9622:
[----:B------:R-:W2:Y:S02]  /*0490*/  LDG.E.U16 R4, desc[UR36][R4.64] ;  /* 0x0000002404047981 */ /* 0x000ea4000c1e1500 */
[----:B--2---:R-:W-:-:S06]  /*04a0*/  HADD2.F32 R30, -RZ, R4.H0_H0 ;  /* 0x20000004ff1e7230 */ /* 0x004fcc0000004100 */
[----:B------:R-:W4:Y:S01]  /*04b0*/  F2I.S64.TRUNC R30, R30 ;  /* 0x0000001e001e7311 */ /* 0x000f22000020d900 */
[----:B------:R-:W-:Y:S05]  /*04c0*/  BRA `(.L_x_9616) ;  /* 0x0000000800ac7947 */ /* 0x000fea0003800000 */
.L_x_9621:
[----:B------:R-:W2:Y:S02]  /*04d0*/  LDG.E.64 R4, desc[UR36][R4.64] ;  /* 0x0000002404047981 */ /* 0x000ea4000c1e1b00 */
[----:B--2---:R2:W3:Y:S01]  /*04e0*/  F2I.S64.F64.TRUNC R30, R4 ;  /* 0x00000004001e7311 */ /* 0x0044e2000030d900 */
[----:B------:R-:W-:Y:S05]  /*04f0*/  BRA `(.L_x_9616) ;  /* 0x0000000800a07947 */ /* 0x000fea0003800000 */
.L_x_9611:
        /* <DEDUP_REMOVED lines=13> */
.L_x_9625:
[----:B------:R-:W2:Y:S02]  /*05d0*/  LDG.E.64 R4, desc[UR36][R4.64] ;  /* 0x0000002404047981 */ /* 0x000ea4000c1e1b00 */
[----:B--2---:R0:W1:Y:S01]  /*05e0*/  F2I.S64.F64.TRUNC R30, R4 ;  /* 0x00000004001e7311 */ /* 0x004062000030d900 */
[----:B------:R-:W-:Y:S05]  /*05f0*/  BRA `(.L_x_9616) ;  /* 0x0000000800607947 */ /* 0x000fea0003800000 */
.L_x_9624:
        /* <DEDUP_REMOVED lines=27> */
.L_x_9627:
        /* <DEDUP_REMOVED lines=15> */
.L_x_9626:
[----:B------:R-:W2:Y:S02]  /*08a0*/  LDG.E.U16 R30, desc[UR36][R4.64] ;  /* 0x00000024041e7981 */ /* 0x000ea4000c1e1500 */
[----:B--2---:R-:W-:-:S06]  /*08b0*/  IMAD.U32 R30, R30, 0x10000, RZ ;  /* 0x000100001e1e7824 */ /* 0x004fcc00078e00ff */
[----:B------:R-:W0:Y:S01]  /*08c0*/  F2I.S64.TRUNC R30, R30 ;  /* 0x0000001e001e7311 */ /* 0x000e22000020d900 */
[----:B------:R-:W-:Y:S05]  /*08d0*/  BRA `(.L_x_9616) ;  /* 0x0000000400a87947 */ /* 0x000fea0003800000 */
.L_x_9623:
        /* <DEDUP_REMOVED lines=11> */
.L_x_9630:
        /* <DEDUP_REMOVED lines=21> */
.L_x_9634:
[----:B------:R-:W-:Y:S05]  /*0ae0*/  BSYNC B1 ;  /* 0x0000000000017941 */ /* 0x000fea0003800000 */
.L_x_9633:
[----:B------:R-:W-:Y:S01]  /*0af0*/  IMAD.SHL.U32 R3, R3, 0x100000, RZ ;  /* 0x0010000003037824 */ /* 0x000fe200078e00ff */
[----:B------:R-:W-:-:S04]  /*0b00*/  LEA R5, R0, 0x3b800000, 0x17 ;  /* 0x3b80000000057811 */ /* 0x000fc800078eb8ff */
[----:B------:R-:W-:-:S07]  /*0b10*/  LOP3.LUT R30, R5, R3, R30, 0xfe, !PT ;  /* 0x00000003051e7212 */ /* 0x000fce00078efe1e */
.L_x_9632:
[----:B------:R-:W-:Y:S05]  /*0b20*/  BSYNC B0 ;  /* 0x0000000000007941 */ /* 0x000fea0003800000 */
.L_x_9631:
[----:B------:R-:W0:Y:S01]  /*0b30*/  F2I.S64.TRUNC R30, R30 ;  /* 0x0000001e001e7311 */ /* 0x000e22000020d900 */
[----:B------:R-:W-:Y:S05]  /*0b40*/  BRA `(.L_x_9616) ;  /* 0x00000004000c7947 */ /* 0x000fea0003800000 */
.L_x_9629:
        /* <DEDUP_REMOVED lines=21> */
.L_x_9638:
[----:B------:R-:W-:Y:S05]  /*0ca0*/  BSYNC B1 ;  /* 0x0000000000017941 */ /* 0x000fea0003800000 */
.L_x_9637:
[----:B------:R-:W-:Y:S01]  /*0cb0*/  IMAD.SHL.U32 R3, R3, 0x200000, RZ ;  /* 0x0020000003037824 */ /* 0x000fe200078e00ff */
[----:B------:R-:W-:-:S04]  /*0cc0*/  LEA R5, R0, 0x37800000, 0x17 ;  /* 0x3780000000057811 */ /* 0x000fc800078eb8ff */
[----:B------:R-:W-:-:S07]  /*0cd0*/  LOP3.LUT R30, R5, R3, R30, 0xfe, !PT ;  /* 0x00000003051e7212 */ /* 0x000fce00078efe1e */
.L_x_9636:
[----:B------:R-:W-:Y:S05]  /*0ce0*/  BSYNC B0 ;  /* 0x0000000000007941 */ /* 0x000fea0003800000 */
.L_x_9635:
[----:B------:R-:W0:Y:S01]  /*0cf0*/  F2I.S64.TRUNC R30, R30 ;  /* 0x0000001e001e7311 */ /* 0x000e22000020d900 */
[----:B------:R-:W-:Y:S05]  /*0d00*/  BRA `(.L_x_9616) ;  /* 0x00000000009c7947 */ /* 0x000fea0003800000 */
.L_x_9628:
        /* <DEDUP_REMOVED lines=14> */
.L_x_9642:
[----:B------:R-:W-:Y:S05]  /*0df0*/  BSYNC B0 ;  /* 0x0000000000007941 */ /* 0x000fea0003800000 */
.L_x_9641:
[----:B------:R-:W0:Y:S01]  /*0e00*/  F2I.S64.TRUNC R30, R30 ;  /* 0x0000001e001e7311 */ /* 0x000e22000020d900 */
[----:B------:R-:W-:Y:S05]  /*0e10*/  BRA `(.L_x_9616) ;  /* 0x0000000000587947 */ /* 0x000fea0003800000 */
.L_x_9615:
        /* <DEDUP_REMOVED lines=16> */
.L_x_9643:
[----:B------:R-:W-:Y:S01]  /*0f20*/  CS2R R30, SRZ ;  /* 0x00000000001e7805 */ /* 0x000fe2000001ff00 */
[----:B------:R-:W-:Y:S06]  /*0f30*/  BRA `(.L_x_9616) ;  /* 0x0000000000107947 */ /* 0x000fec0003800000 */
.L_x_9640:
[----:B------:R0:W5:Y:S01]  /*0f40*/  LDG.E.64 R30, desc[UR36][R4.64] ;  /* 0x00000024041e7981 */ /* 0x000162000c1e1b00 */
[----:B------:R-:W-:Y:S05]  /*0f50*/  BRA `(.L_x_9616) ;  /* 0x0000000000087947 */ /* 0x000fea0003800000 */
.L_x_9639:
[----:B------:R0:W5:Y:S01]  /*0f60*/  LDG.E R30, desc[UR36][R4.64] ;  /* 0x00000024041e7981 */ /* 0x000162000c1e1900 */
[----:B------:R-:W-:-:S07]  /*0f70*/  IMAD.MOV.U32 R31, RZ, RZ, RZ ;  /* 0x000000ffff1f7224 */ /* 0x000fce00078e00ff */
.L_x_9616:
[----:B012---:R-:W0:Y:S01]  /*0f80*/  LDC.64 R4, c[0x0][0x228] ;  /* 0x00008a00ff047b82 */ /* 0x007e220000000a00 */
        /* <DEDUP_REMOVED lines=18> */
.L_x_9647:
[----:B------:R0:W5:Y:S01]  /*10b0*/  LDG.E.U8 R28, desc[UR36][R4.64] ;  /* 0x00000024041c7981 */ /* 0x000162000c1e1100 */
[----:B------:R-:W-:Y:S01]  /*10c0*/  IMAD.MOV.U32 R29, RZ, RZ, RZ ;  /* 0x000000ffff1d7224 */ /* 0x000fe200078e00ff */
[----:B------:R-:W-:Y:S06]  /*10d0*/  BRA `(.L_x_9649) ;  /* 0x0000000c00487947 */ /* 0x000fec0003800000 */
.L_x_9646:
        /* <DEDUP_REMOVED lines=8> */
.L_x_9651:
[----:B------:R-:W2:Y:S02]  /*1160*/  LDG.E R28, desc[UR36][R4.64] ;  /* 0x00000024041c7981 */ /* 0x000ea4000c1e1900 */
[----:B--2---:R-:W-:Y:S01]  /*1170*/  SHF.R.S32.HI R29, RZ, 0x1f, R28 ;  /* 0x0000001fff1d7819 */ /* 0x004fe2000001141c */
[----:B------:R-:W-:Y:S06]  /*1180*/  BRA `(.L_x_9649) ;  /* 0x0000000c001c7947 */ /* 0x000fec0003800000 */
.L_x_9650:
[----:B------:R-:W2:Y:S02]  /*1190*/  LDG.E.S16 R28, desc[UR36][R4.64] ;  /* 0x00000024041c7981 */ /* 0x000ea4000c1e1700 */
[----:B--2---:R-:W-:Y:S01]  /*11a0*/  SHF.R.S32.HI R29, RZ, 0x1f, R28 ;  /* 0x0000001fff1d7819 */ /* 0x004fe2000001141c */
[----:B------:R-:W-:Y:S06]  /*11b0*/  BRA `(.L_x_9649) ;  /* 0x0000000c00107947 */ /* 0x000fec0003800000 */
.L_x_9645:
        /* <DEDUP_REMOVED lines=9> */
.L_x_9653:
[----:B------:R-:W2:Y:S02]  /*1250*/  LDG.E.U16 R4, desc[UR36][R4.64] ;  /* 0x0000002404047981 */ /* 0x000ea4000c1e1500 */
[----:B--2---:R-:W-:-:S06]  /*1260*/  HADD2.F32 R28, -RZ, R4.H0_H0 ;  /* 0x20000004ff1c7230 */ /* 0x004fcc0000004100 */
[----:B------:R-:W0:Y:S01]  /*1270*/  F2I.S64.TRUNC R28, R28 ;  /* 0x0000001c001c7311 */ /* 0x000e22000020d900 */
[----:B------:R-:W-:Y:S05]  /*1280*/  BRA `(.L_x_9649) ;  /* 0x0000000800dc7947 */ /* 0x000fea0003800000 */
.L_x_9652:
[----:B------:R-:W-:-:S13]  /*1290*/  ISETP.NE.AND P0, PT, R0, 0x7, PT ;  /* 0x000000070000780c */ /* 0x000fda0003f05270 */
[----:B------:R-:W-:Y:S05]  /*12a0*/  @!P0 BRA `(.L_x_9654) ;  /* 0x00000000002c8947 */ /* 0x000fea0003800000 */
[----:B------:R-:W-:-:S13]  /*12b0*/  ISETP.NE.AND P0, PT, R0, 0x8, PT ;  /* 0x000000080000780c */ /* 0x000fda0003f05270 */
[----:B------:R-:W-:Y:S05]  /*12c0*/  @!P0 BRA `(.L_x_9655) ;  /* 0x0000000000148947 */ /* 0x000fea0003800000 */
[----:B------:R-:W-:-:S13]  /*12d0*/  ISETP.NE.AND P0, PT, R0, 0x9, PT ;  /* 0x000000090000780c */ /* 0x000fda0003f05270 */
[----:B------:R-:W-:Y:S05]  /*12e0*/  @P0 BRA `(.L_x_9648) ;  /* 0x00000008006c0947 */ /* 0x000fea0003800000 */
[----:B------:R-:W2:Y:S02]  /*12f0*/  LDG.E R4, desc[UR36][R4.64] ;  /* 0x0000002404047981 */ /* 0x000ea4000c1e1900 */
[----:B--2---:R2:W0:Y:S01]  /*1300*/  F2I.S64.TRUNC R28, R4 ;  /* 0x00000004001c7311 */ /* 0x004422000020d900 */
[----:B------:R-:W-:Y:S05]  /*1310*/  BRA `(.L_x_9649) ;  /* 0x0000000800b87947 */ /* 0x000fea0003800000 */
.L_x_9655:
[----:B------:R-:W2:Y:S02]  /*1320*/  LDG.E.U16 R4, desc[UR36][R4.64] ;  /* 0x0000002404047981 */ /* 0x000ea4000c1e1500 */
[----:B--2---:R-:W-:-:S06]  /*1330*/  HADD2.F32 R28, -RZ, R4.H0_H0 ;  /* 0x20000004ff1c7230 */ /* 0x004fcc0000004100 */
[----:B------:R-:W0:Y:S01]  /*1340*/  F2I.S64.TRUNC R28, R28 ;  /* 0x0000001c001c7311 */ /* 0x000e22000020d900 */
[----:B------:R-:W-:Y:S05]  /*1350*/  BRA `(.L_x_9649) ;  /* 0x0000000800a87947 */ /* 0x000fea0003800000 */
.L_x_9654:
[----:B------:R-:W2:Y:S02]  /*1360*/  LDG.E.64 R4, desc[UR36][R4.64] ;  /* 0x0000002404047981 */ /* 0x000ea4000c1e1b00 */
[----:B--2---:R0:W1:Y:S01]  /*1370*/  F2I.S64.F64.TRUNC R28, R4 ;  /* 0x00000004001c7311 */ /* 0x004062000030d900 */
[----:B------:R-:W-:Y:S05]  /*1380*/  BRA `(.L_x_9649) ;  /* 0x00000008009c7947 */ /* 0x000fea0003800000 */
.L_x_9644:
        /* <DEDUP_REMOVED lines=13> */
.L_x_9658:
[----:B------:R-:W2:Y:S02]  /*1460*/  LDG.E.64 R4, desc[UR36][R4.64] ;  /* 0x0000002404047981 */ /* 0x000ea4000c1e1b00 */
[----:B--2---:R0:W1:Y:S01]  /*1470*/  F2I.S64.F64.TRUNC R28, R4 ;  /* 0x00000004001c7311 */ /* 0x004062000030d900 */
[----:B------:R-:W-:Y:S05]  /*1480*/  BRA `(.L_x_9649) ;  /* 0x00000008005c7947 */ /* 0x000fea0003800000 */
.L_x_9657:
        /* <DEDUP_REMOVED lines=27> */
.L_x_9660:
        /* <DEDUP_REMOVED lines=14> */
.L_x_9659:
[----:B------:R-:W2:Y:S02]  /*1720*/  LDG.E.U16 R28, desc[UR36][R4.64] ;  /* 0x00000024041c7981 */ /* 0x000ea4000c1e1500 */
[----:B--2---:R-:W-:-:S06]  /*1730*/  IMAD.U32 R28, R28, 0x10000, RZ ;  /* 0x000100001c1c7824 */ /* 0x004fcc00078e00ff */
[----:B------:R-:W0:Y:S01]  /*1740*/  F2I.S64.TRUNC R28, R28 ;  /* 0x0000001c001c7311 */ /* 0x000e22000020d900 */
[----:B------:R-:W-:Y:S05]  /*1750*/  BRA `(.L_x_9649) ;  /* 0x0000000400a87947 */ /* 0x000fea0003800000 */
.L_x_9656:
        /* <DEDUP_REMOVED lines=11> */
.L_x_9663:
        /* <DEDUP_REMOVED lines=21> */
.L_x_9667:
[----:B------:R-:W-:Y:S05]  /*1960*/  BSYNC B1 ;  /* 0x0000000000017941 */ /* 0x000fea0003800000 */
.L_x_9666:
[----:B------:R-:W-:Y:S01]  /*1970*/  IMAD.SHL.U32 R3, R3, 0x100000, RZ ;  /* 0x0010000003037824 */ /* 0x000fe200078e00ff */
[----:B------:R-:W-:-:S04]  /*1980*/  LEA R5, R0, 0x3b800000, 0x17 ;  /* 0x3b80000000057811 */ /* 0x000fc800078eb8ff */
[----:B------:R-:W-:-:S07]  /*1990*/  LOP3.LUT R28, R5, R3, R28, 0xfe, !PT ;  /* 0x00000003051c7212 */ /* 0x000fce00078efe1c */
.L_x_9665:
[----:B------:R-:W-:Y:S05]  /*19a0*/  BSYNC B0 ;  /* 0x0000000000007941 */ /* 0x000fea0003800000 */
.L_x_9664:
[----:B------:R-:W0:Y:S01]  /*19b0*/  F2I.S64.TRUNC R28, R28 ;  /* 0x0000001c001c7311 */ /* 0x000e22000020d900 */
[----:B------:R-:W-:Y:S05]  /*19c0*/  BRA `(.L_x_9649) ;  /* 0x00000004000c7947 */ /* 0x000fea0003800000 */
.L_x_9662:
        /* <DEDUP_REMOVED lines=21> */
.L_x_9671:
[----:B------:R-:W-:Y:S05]  /*1b20*/  BSYNC B1 ;  /* 0x0000000000017941 */ /* 0x000fea0003800000 */
.L_x_9670:
[----:B------:R-:W-:Y:S01]  /*1b30*/  IMAD.SHL.U32 R3, R3, 0x200000, RZ ;  /* 0x0020000003037824 */ /* 0x000fe200078e00ff */
[----:B------:R-:W-:-:S04]  /*1b40*/  LEA R5, R0, 0x37800000, 0x17 ;  /* 0x3780000000057811 */ /* 0x000fc800078eb8ff */
[----:B------:R-:W-:-:S07]  /*1b50*/  LOP3.LUT R28, R5, R3, R28, 0xfe, !PT ;  /* 0x00000003051c7212 */ /* 0x000fce00078efe1c */
.L_x_9669:
[----:B------:R-:W-:Y:S05]  /*1b60*/  BSYNC B0 ;  /* 0x0000000000007941 */ /* 0x000fea0003800000 */
.L_x_9668:
[----:B------:R-:W0:Y:S01]  /*1b70*/  F2I.S64.TRUNC R28, R28 ;  /* 0x0000001c001c7311 */ /* 0x000e22000020d900 */
[----:B------:R-:W-:Y:S05]  /*1b80*/  BRA `(.L_x_9649) ;  /* 0x00000000009c7947 */ /* 0x000fea0003800000 */
.L_x_9661:
        /* <DEDUP_REMOVED lines=14> */
.L_x_9675:
[----:B------:R-:W-:Y:S05]  /*1c70*/  BSYNC B0 ;  /* 0x0000000000007941 */ /* 0x000fea0003800000 */
.L_x_9674:
[----:B------:R-:W0:Y:S01]  /*1c80*/  F2I.S64.TRUNC R28, R28 ;  /* 0x0000001c001c7311 */ /* 0x000e22000020d900 */
[----:B------:R-:W-:Y:S05]  /*1c90*/  BRA `(.L_x_9649) ;  /* 0x0000000000587947 */ /* 0x000fea0003800000 */
.L_x_9648:
        /* <DEDUP_REMOVED lines=16> */
.L_x_9676:
[----:B------:R-:W-:Y:S01]  /*1da0*/  CS2R R28, SRZ ;  /* 0x00000000001c7805 */ /* 0x000fe2000001ff00 */
[----:B------:R-:W-:Y:S06]  /*1db0*/  BRA `(.L_x_9649) ;  /* 0x0000000000107947 */ /* 0x000fec0003800000 */
.L_x_9673:
[----:B------:R0:W5:Y:S01]  /*1dc0*/  LDG.E.64 R28, desc[UR36][R4.64] ;  /* 0x00000024041c7981 */ /* 0x000162000c1e1b00 */
[----:B------:R-:W-:Y:S05]  /*1dd0*/  BRA `(.L_x_9649) ;  /* 0x0000000000087947 */ /* 0x000fea0003800000 */
.L_x_9672:
[----:B------:R0:W5:Y:S01]  /*1de0*/  LDG.E R28, desc[UR36][R4.64] ;  /* 0x00000024041c7981 */ /* 0x000162000c1e1900 */
[----:B------:R-:W-:-:S07]  /*1df0*/  IMAD.MOV.U32 R29, RZ, RZ, RZ ;  /* 0x000000ffff1d7224 */ /* 0x000fce00078e00ff */
.L_x_9649:
[----:B------:R-:W3:Y:S02]  /*1e00*/  S2R R35, SR_TID.X ;  /* 0x0000000000237919 */ /* 0x000ee40000002100 */
[----:B---3--:R-:W-:-:S07]  /*1e10*/  VIADD R35, R35, 0x80 ;  /* 0x0000008023237836 */ /* 0x008fce0000000000 */
.L_x_9610:
[----:B------:R-:W-:Y:S05]  /*1e20*/  BSYNC B6 ;  /* 0x0000000000067941 */ /* 0x000fea0003800000 */
.L_x_9609:
[----:B------:R-:W-:Y:S01]  /*1e30*/  ISETP.GE.AND P0, PT, R35, R2, PT ;  /* 0x000000022300720c */ /* 0x000fe20003f06270 */
[----:B------:R-:W-:Y:S01]  /*1e40*/  BSSY B6, `(.L_x_9677) ;  /* 0x00001d5000067945 */ /* 0x000fe20003800000 */
[----:B------:R-:W-:-:S11]  /*1e50*/  CS2R R26, SRZ ;  /* 0x00000000001a7805 */ /* 0x000fd6000001ff00 */
[----:B------:R-:W-:Y:S05]  /*1e60*/  @P0 BRA `(.L_x_9678) ;  /* 0x0000001c00480947 */ /* 0x000fea0003800000 */
[----:B012---:R-:W0:Y:S01]  /*1e70*/  LDC.64 R4, c[0x0][0x220] ;  /* 0x00008800ff047b82 */ /* 0x007e220000000a00 */
        /* <DEDUP_REMOVED lines=19> */
.L_x_9682:
[----:B------:R0:W5:Y:S01]  /*1fb0*/  LDG.E.U8 R36, desc[UR36][R4.64] ;  /* 0x0000002404247981 */ /* 0x000162000c1e1100 */
[----:B------:R-:W-:Y:S01]  /*1fc0*/  IMAD.MOV.U32 R37, RZ, RZ, RZ ;  /* 0x000000ffff257224 */ /* 0x000fe200078e00ff */
[----:B------:R-:W-:Y:S06]  /*1fd0*/  BRA `(.L_x_9684) ;  /* 0x0000000c00487947 */ /* 0x000fec0003800000 */
.L_x_9681:
        /* <DEDUP_REMOVED lines=8> */
.L_x_9686:
[----:B------:R-:W2:Y:S02]  /*2060*/  LDG.E R36, desc[UR36][R4.64] ;  /* 0x0000002404247981 */ /* 0x000ea4000c1e1900 */
[----:B--2---:R-:W-:Y:S01]  /*2070*/  SHF.R.S32.HI R37, RZ, 0x1f, R36 ;  /* 0x0000001fff257819 */ /* 0x004fe20000011424 */
[----:B------:R-:W-:Y:S06]  /*2080*/  BRA `(.L_x_9684) ;  /* 0x0000000c001c7947 */ /* 0x000fec0003800000 */
.L_x_9685:
[----:B------:R-:W2:Y:S02]  /*2090*/  LDG.E.S16 R36, desc[UR36][R4.64] ;  /* 0x0000002404247981 */ /* 0x000ea4000c1e1700 */
[----:B--2---:R-:W-:Y:S01]  /*20a0*/  SHF.R.S32.HI R37, RZ, 0x1f, R36 ;  /* 0x0000001fff257819 */ /* 0x004fe20000011424 */
[----:B------:R-:W-:Y:S06]  /*20b0*/  BRA `(.L_x_9684) ;  /* 0x0000000c00107947 */ /* 0x000fec0003800000 */
.L_x_9680:
        /* <DEDUP_REMOVED lines=9> */
.L_x_9688:
[----:B------:R-:W2:Y:S02]  /*2150*/  LDG.E.U16 R4, desc[UR36][R4.64] ;  /* 0x0000002404047981 */ /* 0x000ea4000c1e1500 */
[----:B--2---:R-:W-:-:S06]  /*2160*/  HADD2.F32 R36, -RZ, R4.H0_H0 ;  /* 0x20000004ff247230 */ /* 0x004fcc0000004100 */
[----:B------:R-:W0:Y:S01]  /*2170*/  F2I.S64.TRUNC R36, R36 ;  /* 0x0000002400247311 */ /* 0x000e22000020d900 */
[----:B------:R-:W-:Y:S05]  /*2180*/  BRA `(.L_x_9684) ;  /* 0x0000000800dc7947 */ /* 0x000fea0003800000 */
.L_x_9687:
        /* <DEDUP_REMOVED lines=9> */
.L_x_9690:
[----:B------:R-:W2:Y:S02]  /*2220*/  LDG.E.U16 R4, desc[UR36][R4.64] ;  /* 0x0000002404047981 */ /* 0x000ea4000c1e1500 */
[----:B--2---:R-:W-:-:S06]  /*2230*/  HADD2.F32 R36, -RZ, R4.H0_H0 ;  /* 0x20000004ff247230 */ /* 0x004fcc0000004100 */
[----:B------:R-:W0:Y:S01]  /*2240*/  F2I.S64.TRUNC R36, R36 ;  /* 0x0000002400247311 */ /* 0x000e22000020d900 */
[----:B------:R-:W-:Y:S05]  /*2250*/  BRA `(.L_x_9684) ;  /* 0x0000000800a87947 */ /* 0x000fea0003800000 */
.L_x_9689:
[----:B------:R-:W2:Y:S02]  /*2260*/  LDG.E.64 R4, desc[UR36][R4.64] ;  /* 0x0000002404047981 */ /* 0x000ea4000c1e1b00 */
[----:B--2---:R0:W1:Y:S01]  /*2270*/  F2I.S64.F64.TRUNC R36, R4 ;  /* 0x0000000400247311 */ /* 0x004062000030d900 */
[----:B------:R-:W-:Y:S05]  /*2280*/  BRA `(.L_x_9684) ;  /* 0x00000008009c7947 */ /* 0x000fea0003800000 */
.L_x_9679:
        /* <DEDUP_REMOVED lines=13> */
.L_x_9693:
[----:B------:R-:W2:Y:S02]  /*2360*/  LDG.E.64 R4, desc[UR36][R4.64] ;  /* 0x0000002404047981 */ /* 0x000ea4000c1e1b00 */
[----:B--2---:R0:W1:Y:S01]  /*2370*/  F2I.S64.F64.TRUNC R36, R4 ;  /* 0x0000000400247311 */ /* 0x004062000030d900 */
[----:B------:R-:W-:Y:S05]  /*2380*/  BRA `(.L_x_9684) ;  /* 0x00000008005c7947 */ /* 0x000fea0003800000 */
.L_x_9692:
        /* <DEDUP_REMOVED lines=27> */
.L_x_9695:
        /* <DEDUP_REMOVED lines=14> */
.L_x_9694:
[----:B------:R-:W2:Y:S02]  /*2620*/  LDG.E.U16 R36, desc[UR36][R4.64] ;  /* 0x0000002404247981 */ /* 0x000ea4000c1e1500 */
[----:B--2---:R-:W-:-:S06]  /*2630*/  IMAD.U32 R36, R36, 0x10000, RZ ;  /* 0x0001000024247824 */ /* 0x004fcc00078e00ff */
[----:B------:R-:W2:Y:S01]  /*2640*/  F2I.S64.TRUNC R36, R36 ;  /* 0x0000002400247311 */ /* 0x000ea2000020d900 */
[----:B------:R-:W-:Y:S05]  /*2650*/  BRA `(.L_x_9684) ;  /* 0x0000000400a87947 */ /* 0x000fea0003800000 */
.L_x_9691:
        /* <DEDUP_REMOVED lines=11> */
.L_x_9698:
        /* <DEDUP_REMOVED lines=21> */
.L_x_9702:
[----:B------:R-:W-:Y:S05]  /*2860*/  BSYNC B1 ;  /* 0x0000000000017941 */ /* 0x000fea0003800000 */
.L_x_9701:
[----:B------:R-:W-:Y:S01]  /*2870*/  IMAD.SHL.U32 R3, R3, 0x100000, RZ ;  /* 0x0010000003037824 */ /* 0x000fe200078e00ff */
[----:B------:R-:W-:-:S04]  /*2880*/  LEA R5, R0, 0x3b800000, 0x17 ;  /* 0x3b80000000057811 */ /* 0x000fc800078eb8ff */
[----:B------:R-:W-:-:S07]  /*2890*/  LOP3.LUT R36, R5, R3, R36, 0xfe, !PT ;  /* 0x0000000305247212 */ /* 0x000fce00078efe24 */
.L_x_9700:
[----:B------:R-:W-:Y:S05]  /*28a0*/  BSYNC B0 ;  /* 0x0000000000007941 */ /* 0x000fea0003800000 */
.L_x_9699:
[----:B------:R-:W0:Y:S01]  /*28b0*/  F2I.S64.TRUNC R36, R36 ;  /* 0x0000002400247311 */ /* 0x000e22000020d900 */
[----:B------:R-:W-:Y:S05]  /*28c0*/  BRA `(.L_x_9684) ;  /* 0x00000004000c7947 */ /* 0x000fea0003800000 */
.L_x_9697:
        /* <DEDUP_REMOVED lines=21> */
.L_x_9706:
[----:B------:R-:W-:Y:S05]  /*2a20*/  BSYNC B1 ;  /* 0x0000000000017941 */ /* 0x000fea0003800000 */
.L_x_9705:
[----:B------:R-:W-:Y:S01]  /*2a30*/  IMAD.SHL.U32 R3, R3, 0x200000, RZ ;  /* 0x0020000003037824 */ /* 0x000fe200078e00ff */
[----:B------:R-:W-:-:S04]  /*2a40*/  LEA R5, R0, 0x37800000, 0x17 ;  /* 0x3780000000057811 */ /* 0x000fc800078eb8ff */
[----:B------:R-:W-:-:S07]  /*2a50*/  LOP3.LUT R36, R5, R3, R36, 0xfe, !PT ;  /* 0x0000000305247212 */ /* 0x000fce00078efe24 */
.L_x_9704:
[----:B------:R-:W-:Y:S05]  /*2a60*/  BSYNC B0 ;  /* 0x0000000000007941 */ /* 0x000fea0003800000 */
.L_x_9703:
[----:B------:R-:W0:Y:S01]  /*2a70*/  F2I.S64.TRUNC R36, R36 ;  /* 0x0000002400247311 */ /* 0x000e22000020d900 */
[----:B------:R-:W-:Y:S05]  /*2a80*/  BRA `(.L_x_9684) ;  /* 0x00000000009c7947 */ /* 0x000fea0003800000 */
.L_x_9696:
        /* <DEDUP_REMOVED lines=14> */
.L_x_9710:
[----:B------:R-:W-:Y:S05]  /*2b70*/  BSYNC B0 ;  /* 0x0000000000007941 */ /* 0x000fea0003800000 */
.L_x_9709:
[----:B------:R-:W0:Y:S01]  /*2b80*/  F2I.S64.TRUNC R36, R36 ;  /* 0x0000002400247311 */ /* 0x000e22000020d900 */
[----:B------:R-:W-:Y:S05]  /*2b90*/  BRA `(.L_x_9684) ;  /* 0x0000000000587947 */ /* 0x000fea0003800000 */
.L_x_9683:
        /* <DEDUP_REMOVED lines=16> */
.L_x_9711:
[----:B------:R-:W-:Y:S01]  /*2ca0*/  CS2R R36, SRZ ;  /* 0x0000000000247805 */ /* 0x000fe2000001ff00 */
[----:B------:R-:W-:Y:S06]  /*2cb0*/  BRA `(.L_x_9684) ;  /* 0x0000000000107947 */ /* 0x000fec0003800000 */
.L_x_9708:
[----:B------:R0:W5:Y:S01]  /*2cc0*/  LDG.E.64 R36, desc[UR36][R4.64] ;  /* 0x0000002404247981 */ /* 0x000162000c1e1b00 */
[----:B------:R-:W-:Y:S05]  /*2cd0*/  BRA `(.L_x_9684) ;  /* 0x0000000000087947 */ /* 0x000fea0003800000 */
.L_x_9707:
[----:B------:R0:W5:Y:S01]  /*2ce0*/  LDG.E R36, desc[UR36][R4.64] ;  /* 0x0000002404247981 */ /* 0x000162000c1e1900 */
[----:B------:R-:W-:-:S07]  /*2cf0*/  IMAD.MOV.U32 R37, RZ, RZ, RZ ;  /* 0x000000ffff257224 */ /* 0x000fce00078e00ff */
.L_x_9684:
        /* <DEDUP_REMOVED lines=19> */
.L_x_9715:
[----:B------:R0:W5:Y:S01]  /*2e30*/  LDG.E.U8 R26, desc[UR36][R4.64] ;  /* 0x00000024041a7981 */ /* 0x000162000c1e1100 */
[----:B------:R-:W-:Y:S01]  /*2e40*/  IMAD.MOV.U32 R27, RZ, RZ, RZ ;  /* 0x000000ffff1b7224 */ /* 0x000fe200078e00ff */
[----:B------:R-:W-:Y:S06]  /*2e50*/  BRA `(.L_x_9717) ;  /* 0x0000000c00487947 */ /* 0x000fec0003800000 */
.L_x_9714:
        /* <DEDUP_REMOVED lines=8> */
.L_x_9719:
[----:B------:R-:W3:Y:S02]  /*2ee0*/  LDG.E R26, desc[UR36][R4.64] ;  /* 0x00000024041a7981 */ /* 0x000ee4000c1e1900 */
[----:B---3--:R-:W-:Y:S01]  /*2ef0*/  SHF.R.S32.HI R27, RZ, 0x1f, R26 ;  /* 0x0000001fff1b7819 */ /* 0x008fe2000001141a */
[----:B------:R-:W-:Y:S06]  /*2f00*/  BRA `(.L_x_9717) ;  /* 0x0000000c001c7947 */ /* 0x000fec0003800000 */
.L_x_9718:
[----:B------:R-:W3:Y:S02]  /*2f10*/  LDG.E.S16 R26, desc[UR36][R4.64] ;  /* 0x00000024041a7981 */ /* 0x000ee4000c1e1700 */
[----:B---3--:R-:W-:Y:S01]  /*2f20*/  SHF.R.S32.HI R27, RZ, 0x1f, R26 ;  /* 0x0000001fff1b7819 */ /* 0x008fe2000001141a */
[----:B------:R-:W-:Y:S06]  /*2f30*/  BRA `(.L_x_9717) ;  /* 0x0000000c00107947 */ /* 0x000fec0003800000 */
.L_x_9713:
[----:B------:R-:W-:-:S13]  /*2f40*/  ISETP.GT.AND P0, PT, R0, 0x6, PT ;  /* 0x000000060000780c */ /* 0x000fda0003f04270 */
[----:B------:R-:W-:Y:S05]  /*2f50*/  @P0 BRA `(.L_x_9720) ;  /* 0x00000000002c0947 */ /* 0x000fea0003800000 */
[----:B------:R-:W-:-:S13]  /*2f60*/  ISETP.NE.AND P0, PT, R0, 0x5, PT ;  /* 0x000000050000780c */ /* 0x000fda0003f05270 */
[----:B------:R-:W-:Y:S05]  /*2f70*/  @!P0 BRA `(.L_x_9721) ;  /* 0x0000000000148947 */ /* 0x000fea0003800000 */
[----:B------:R-:W-:-:S13]  /*2f80*/  ISETP.NE.AND P0, PT, R0, 0x6, PT ;  /* 0x000000060000780c */ /* 0x000fda0003f05270 */
[----:B------:R-:W-:Y:S05]  /*2f90*/  @P0 BRA `(.L_x_9716) ;  /* 0x0000000800a00947 */ /* 0x000fea0003800000 */
[----:B------:R-:W3:Y:S02]  /*2fa0*/  LDG.E R4, desc[UR36][R4.64] ;  /* 0x0000002404047981 */ /* 0x000ee4000c1e1900 */
[----:B---3--:R0:W3:Y:S01]  /*2fb0*/  F2I.S64.TRUNC R26, R4 ;  /* 0x00000004001a7311 */ /* 0x0080e2000020d900 */
[----:B------:R-:W-:Y:S05]  /*2fc0*/  BRA `(.L_x_9717) ;  /* 0x0000000800ec7947 */ /* 0x000fea0003800000 */
.L_x_9721:
[----:B------:R-:W3:Y:S02]  /*2fd0*/  LDG.E.U16 R4, desc[UR36][R4.64] ;  /* 0x0000002404047981 */ /* 0x000ee4000c1e1500 */
[----:B---3--:R-:W-:-:S06]  /*2fe0*/  HADD2.F32 R26, -RZ, R4.H0_H0 ;  /* 0x20000004ff1a7230 */ /* 0x008fcc0000004100 */
[----:B------:R-:W0:Y:S01]  /*2ff0*/  F2I.S64.TRUNC R26, R26 ;  /* 0x0000001a001a7311 */ /* 0x000e22000020d900 */
[----:B------:R-:W-:Y:S05]  /*3000*/  BRA `(.L_x_9717) ;  /* 0x0000000800dc7947 */ /* 0x000fea0003800000 */
.L_x_9720:
[----:B------:R-:W-:-:S13]  /*3010*/  ISETP.NE.AND P0, PT, R0, 0x7, PT ;  /* 0x000000070000780c */ /* 0x000fda0003f05270 */
[----:B------:R-:W-:Y:S05]  /*3020*/  @!P0 BRA `(.L_x_9722) ;  /* 0x00000000002c8947 */ /* 0x000fea0003800000 */
[----:B------:R-:W-:-:S13]  /*3030*/  ISETP.NE.AND P0, PT, R0, 0x8, PT ;  /* 0x000000080000780c */ /* 0x000fda0003f05270 */
[----:B------:R-:W-:Y:S05]  /*3040*/  @!P0 BRA `(.L_x_9723) ;  /* 0x0000000000148947 */ /* 0x000fea0003800000 */
[----:B------:R-:W-:-:S13]  /*3050*/  ISETP.NE.AND P0, PT, R0, 0x9, PT ;  /* 0x000000090000780c */ /* 0x000fda0003f05270 */
[----:B------:R-:W-:Y:S05]  /*3060*/  @P0 BRA `(.L_x_9716) ;  /* 0x00000008006c0947 */ /* 0x000fea0003800000 */
[----:B------:R-:W3:Y:S02]  /*3070*/  LDG.E R4, desc[UR36][R4.64] ;  /* 0x0000002404047981 */ /* 0x000ee4000c1e1900 */
[----:B---3--:R0:W3:Y:S01]  /*3080*/  F2I.S64.TRUNC R26, R4 ;  /* 0x00000004001a7311 */ /* 0x0080e2000020d900 */
[----:B------:R-:W-:Y:S05]  /*3090*/  BRA `(.L_x_9717) ;  /* 0x0000000800b87947 */ /* 0x000fea0003800000 */
.L_x_9723:
[----:B------:R-:W3:Y:S02]  /*30a0*/  LDG.E.U16 R4, desc[UR36][R4.64] ;  /* 0x0000002404047981 */ /* 0x000ee4000c1e1500 */
[----:B---3--:R-:W-:-:S06]  /*30b0*/  HADD2.F32 R26, -RZ, R4.H0_H0 ;  /* 0x20000004ff1a7230 */ /* 0x008fcc0000004100 */
[----:B------:R-:W0:Y:S01]  /*30c0*/  F2I.S64.TRUNC R26, R26 ;  /* 0x0000001a001a7311 */ /* 0x000e22000020d900 */
[----:B------:R-:W-:Y:S05]  /*30d0*/  BRA `(.L_x_9717) ;  /* 0x0000000800a87947 */ /* 0x000fea0003800000 */
.L_x_9722:
[----:B------:R-:W3:Y:S02]  /*30e0*/  LDG.E.64 R4, desc[UR36][R4.64] ;  /* 0x0000002404047981 */ /* 0x000ee4000c1e1b00 */
[----:B---3--:R0:W3:Y:S01]  /*30f0*/  F2I.S64.F64.TRUNC R26, R4 ;  /* 0x00000004001a7311 */ /* 0x0080e2000030d900 */
[----:B------:R-:W-:Y:S05]  /*3100*/  BRA `(.L_x_9717) ;  /* 0x00000008009c7947 */ /* 0x000fea0003800000 */
.L_x_9712:
        /* <DEDUP_REMOVED lines=13> */
.L_x_9726:
[----:B------:R-:W3:Y:S02]  /*31e0*/  LDG.E.64 R4, desc[UR36][R4.64] ;  /* 0x0000002404047981 */ /* 0x000ee4000c1e1b00 */
[----:B---3--:R0:W3:Y:S01]  /*31f0*/  F2I.S64.F64.TRUNC R26, R4 ;  /* 0x00000004001a7311 */ /* 0x0080e2000030d900 */
[----:B------:R-:W-:Y:S05]  /*3200*/  BRA `(.L_x_9717) ;  /* 0x00000008005c7947 */ /* 0x000fea0003800000 */
.L_x_9725:
        /* <DEDUP_REMOVED lines=25> */
[----:B------:R0:W3:Y:S01]  /*33a0*/  F2I.S64.TRUNC R26, R7 ;  /* 0x00000007001a7311 */ /* 0x0000e2000020d900 */
[----:B------:R-:W-:Y:S05]  /*33b0*/  BRA `(.L_x_9717) ;  /* 0x0000000400f07947 */ /* 0x000fea0003800000 */
.L_x_9728:
        /* <DEDUP_REMOVED lines=12> */
[----:B------:R0:W3:Y:S01]  /*3480*/  F2I.S64.TRUNC R26, R0 ;  /* 0x00000000001a7311 */ /* 0x0000e2000020d900 */
[----:B------:R-:W-:Y:S05]  /*3490*/  BRA `(.L_x_9717) ;  /* 0x0000000400b87947 */ /* 0x000fea0003800000 */
.L_x_9727:
[----:B------:R-:W3:Y:S02]  /*34a0*/  LDG.E.U16 R26, desc[UR36][R4.64] ;  /* 0x00000024041a7981 */ /* 0x000ee4000c1e1500 */
[----:B---3--:R-:W-:-:S06]  /*34b0*/  IMAD.U32 R26, R26, 0x10000, RZ ;  /* 0x000100001a1a7824 */ /* 0x008fcc00078e00ff */
[----:B------:R-:W0:Y:S01]  /*34c0*/  F2I.S64.TRUNC R26, R26 ;  /* 0x0000001a001a7311 */ /* 0x000e22000020d900 */
[----:B------:R-:W-:Y:S05]  /*34d0*/  BRA `(.L_x_9717) ;  /* 0x0000000400a87947 */ /* 0x000fea0003800000 */
.L_x_9724:
        /* <DEDUP_REMOVED lines=11> */
.L_x_9731:
        /* <DEDUP_REMOVED lines=21> */
.L_x_9735:
[----:B------:R-:W-:Y:S05]  /*36e0*/  BSYNC B1 ;  /* 0x0000000000017941 */ /* 0x000fea0003800000 */
.L_x_9734:
[----:B------:R-:W-:Y:S01]  /*36f0*/  IMAD.SHL.U32 R3, R3, 0x100000, RZ ;  /* 0x0010000003037824 */ /* 0x000fe200078e00ff */
[----:B------:R-:W-:-:S04]  /*3700*/  LEA R5, R0, 0x3b800000, 0x17 ;  /* 0x3b80000000057811 */ /* 0x000fc800078eb8ff */
[----:B------:R-:W-:-:S07]  /*3710*/  LOP3.LUT R26, R5, R3, R26, 0xfe, !PT ;  /* 0x00000003051a7212 */ /* 0x000fce00078efe1a */
.L_x_9733:
[----:B------:R-:W-:Y:S05]  /*3720*/  BSYNC B0 ;  /* 0x0000000000007941 */ /* 0x000fea0003800000 */
.L_x_9732:
[----:B------:R-:W3:Y:S01]  /*3730*/  F2I.S64.TRUNC R26, R26 ;  /* 0x0000001a001a7311 */ /* 0x000ee2000020d900 */
[----:B------:R-:W-:Y:S05]  /*3740*/  BRA `(.L_x_9717) ;  /* 0x00000004000c7947 */ /* 0x000fea0003800000 */
.L_x_9730:
        /* <DEDUP_REMOVED lines=21> */
.L_x_9739:
[----:B------:R-:W-:Y:S05]  /*38a0*/  BSYNC B1 ;  /* 0x0000000000017941 */ /* 0x000fea0003800000 */
.L_x_9738:
[----:B------:R-:W-:Y:S01]  /*38b0*/  IMAD.SHL.U32 R3, R3, 0x200000, RZ ;  /* 0x0020000003037824 */ /* 0x000fe200078e00ff */
[----:B------:R-:W-:-:S04]  /*38c0*/  LEA R5, R0, 0x37800000, 0x17 ;  /* 0x3780000000057811 */ /* 0x000fc800078eb8ff */
[----:B------:R-:W-:-:S07]  /*38d0*/  LOP3.LUT R26, R5, R3, R26, 0xfe, !PT ;  /* 0x00000003051a7212 */ /* 0x000fce00078efe1a */
.L_x_9737:
[----:B------:R-:W-:Y:S05]  /*38e0*/  BSYNC B0 ;  /* 0x0000000000007941 */ /* 0x000fea0003800000 */
.L_x_9736:
[----:B------:R-:W0:Y:S01]  /*38f0*/  F2I.S64.TRUNC R26, R26 ;  /* 0x0000001a001a7311 */ /* 0x000e22000020d900 */
[----:B------:R-:W-:Y:S05]  /*3900*/  BRA `(.L_x_9717) ;  /* 0x00000000009c7947 */ /* 0x000fea0003800000 */
.L_x_9729:
        /* <DEDUP_REMOVED lines=14> */
.L_x_9743:
[----:B------:R-:W-:Y:S05]  /*39f0*/  BSYNC B0 ;  /* 0x0000000000007941 */ /* 0x000fea0003800000 */
.L_x_9742:
[----:B------:R-:W0:Y:S01]  /*3a00*/  F2I.S64.TRUNC R26, R26 ;  /* 0x0000001a001a7311 */ /* 0x000e22000020d900 */
[----:B------:R-:W-:Y:S05]  /*3a10*/  BRA `(.L_x_9717) ;  /* 0x0000000000587947 */ /* 0x000fea0003800000 */
.L_x_9716:
        /* <DEDUP_REMOVED lines=16> */
.L_x_9744:
[----:B------:R-:W-:Y:S01]  /*3b20*/  CS2R R26, SRZ ;  /* 0x00000000001a7805 */ /* 0x000fe2000001ff00 */
[----:B------:R-:W-:Y:S06]  /*3b30*/  BRA `(.L_x_9717) ;  /* 0x0000000000107947 */ /* 0x000fec0003800000 */
.L_x_9741:
[----:B------:R0:W5:Y:S01]  /*3b40*/  LDG.E.64 R26, desc[UR36][R4.64] ;  /* 0x00000024041a7981 */ /* 0x000162000c1e1b00 */
[----:B------:R-:W-:Y:S05]  /*3b50*/  BRA `(.L_x_9717) ;  /* 0x0000000000087947 */ /* 0x000fea0003800000 */
.L_x_9740:
[----:B------:R0:W5:Y:S01]  /*3b60*/  LDG.E R26, desc[UR36][R4.64] ;  /* 0x00000024041a7981 */ /* 0x000162000c1e1900 */
[----:B------:R-:W-:-:S07]  /*3b70*/  IMAD.MOV.U32 R27, RZ, RZ, RZ ;  /* 0x000000ffff1b7224 */ /* 0x000fce00078e00ff */
.L_x_9717:
[----:B------:R-:W-:-:S07]  /*3b80*/  VIADD R35, R35, 0x80 ;  /* 0x0000008023237836 */ /* 0x000fce0000000000 */
.L_x_9678:
[----:B------:R-:W-:Y:S05]  /*3b90*/  BSYNC B6 ;  /* 0x0000000000067941 */ /* 0x000fea0003800000 */
.L_x_9677:
[----:B------:R-:W-:Y:S01]  /*3ba0*/  ISETP.GE.AND P0, PT, R35, R2, PT ;  /* 0x000000022300720c */ /* 0x000fe20003f06270 */
[----:B------:R-:W-:Y:S01]  /*3bb0*/  BSSY B6, `(.L_x_9745) ;  /* 0x00001d7000067945 */ /* 0x000fe20003800000 */
[----:B------:R-:W-:Y:S02]  /*3bc0*/  CS2R R24, SRZ ;  /* 0x0000000000187805 */ /* 0x000fe4000001ff00 */
[----:B------:R-:W-:Y:S02]  /*3bd0*/  CS2R R22, SRZ ;  /* 0x0000000000167805 */ /* 0x000fe4000001ff00 */
[----:B------:R-:W-:-:S07]  /*3be0*/  CS2R R18, SRZ ;  /* 0x0000000000127805 */ /* 0x000fce000001ff00 */
        /* <DEDUP_REMOVED lines=21> */
.L_x_9750:
[----:B------:R0:W5:Y:S01]  /*3d40*/  LDG.E.U8 R22, desc[UR36][R4.64] ;  /* 0x0000002404167981 */ /* 0x000162000c1e1100 */
[----:B------:R-:W-:Y:S01]  /*3d50*/  IMAD.MOV.U32 R23, RZ, RZ, RZ ;  /* 0x000000ffff177224 */ /* 0x000fe200078e00ff */
[----:B------:R-:W-:Y:S06]  /*3d60*/  BRA `(.L_x_9752) ;  /* 0x0000000c00487947 */ /* 0x000fec0003800000 */
.L_x_9749:
        /* <DEDUP_REMOVED lines=8> */
.L_x_9754:
[----:B------:R-:W2:Y:S02]  /*3df0*/  LDG.E R22, desc[UR36][R4.64] ;  /* 0x0000002404167981 */ /* 0x000ea4000c1e1900 */
[----:B--2---:R-:W-:Y:S01]  /*3e00*/  SHF.R.S32.HI R23, RZ, 0x1f, R22 ;  /* 0x0000001fff177819 */ /* 0x004fe20000011416 */
[----:B------:R-:W-:Y:S06]  /*3e10*/  BRA `(.L_x_9752) ;  /* 0x0000000c001c7947 */ /* 0x000fec0003800000 */
.L_x_9753:
[----:B------:R-:W2:Y:S02]  /*3e20*/  LDG.E.S16 R22, desc[UR36][R4.64] ;  /* 0x0000002404167981 */ /* 0x000ea4000c1e1700 */
[----:B--2---:R-:W-:Y:S01]  /*3e30*/  SHF.R.S32.HI R23, RZ, 0x1f, R22 ;  /* 0x0000001fff177819 */ /* 0x004fe20000011416 */
[----:B------:R-:W-:Y:S06]  /*3e40*/  BRA `(.L_x_9752) ;  /* 0x0000000c00107947 */ /* 0x000fec0003800000 */
.L_x_9748:
        /* <DEDUP_REMOVED lines=9> */
.L_x_9756:
[----:B------:R-:W2:Y:S02]  /*3ee0*/  LDG.E.U16 R4, desc[UR36][R4.64] ;  /* 0x0000002404047981 */ /* 0x000ea4000c1e1500 */
[----:B--2---:R-:W-:-:S06]  /*3ef0*/  HADD2.F32 R22, -RZ, R4.H0_H0 ;  /* 0x20000004ff167230 */ /* 0x004fcc0000004100 */
[----:B------:R-:W0:Y:S01]  /*3f00*/  F2I.S64.TRUNC R22, R22 ;  /* 0x0000001600167311 */ /* 0x000e22000020d900 */
[----:B------:R-:W-:Y:S05]  /*3f10*/  BRA `(.L_x_9752) ;  /* 0x0000000800dc7947 */ /* 0x000fea0003800000 */
.L_x_9755:
        /* <DEDUP_REMOVED lines=9> */
.L_x_9758:
[----:B------:R-:W2:Y:S02]  /*3fb0*/  LDG.E.U16 R4, desc[UR36][R4.64] ;  /* 0x0000002404047981 */ /* 0x000ea4000c1e1500 */
[----:B--2---:R-:W-:-:S06]  /*3fc0*/  HADD2.F32 R22, -RZ, R4.H0_H0 ;  /* 0x20000004ff167230 */ /* 0x004fcc0000004100 */
[----:B------:R-:W0:Y:S01]  /*3fd0*/  F2I.S64.TRUNC R22, R22 ;  /* 0x0000001600167311 */ /* 0x000e22000020d900 */
[----:B------:R-:W-:Y:S05]  /*3fe0*/  BRA `(.L_x_9752) ;  /* 0x0000000800a87947 */ /* 0x000fea0003800000 */
.L_x_9757:
[----:B------:R-:W2:Y:S02]  /*3ff0*/  LDG.E.64 R4, desc[UR36][R4.64] ;  /* 0x0000002404047981 */ /* 0x000ea4000c1e1b00 */
[----:B--2---:R0:W1:Y:S01]  /*4000*/  F2I.S64.F64.TRUNC R22, R4 ;  /* 0x0000000400167311 */ /* 0x004062000030d900 */
[----:B------:R-:W-:Y:S05]  /*4010*/  BRA `(.L_x_9752) ;  /* 0x00000008009c7947 */ /* 0x000fea0003800000 */
.L_x_9747:
        /* <DEDUP_REMOVED lines=13> */
.L_x_9761:
[----:B------:R-:W2:Y:S02]  /*40f0*/  LDG.E.64 R4, desc[UR36][R4.64] ;  /* 0x0000002404047981 */ /* 0x000ea4000c1e1b00 */
[----:B--2---:R0:W1:Y:S01]  /*4100*/  F2I.S64.F64.TRUNC R22, R4 ;  /* 0x0000000400167311 */ /* 0x004062000030d900 */
[----:B------:R-:W-:Y:S05]  /*4110*/  BRA `(.L_x_9752) ;  /* 0x00000008005c7947 */ /* 0x000fea0003800000 */
.L_x_9760:
        /* <DEDUP_REMOVED lines=27> */
.L_x_9763:
        /* <DEDUP_REMOVED lines=14> */
.L_x_9762:
[----:B------:R-:W2:Y:S02]  /*43b0*/  LDG.E.U16 R22, desc[UR36][R4.64] ;  /* 0x0000002404167981 */ /* 0x000ea4000c1e1500 */
[----:B--2---:R-:W-:-:S06]  /*43c0*/  IMAD.U32 R22, R22, 0x10000, RZ ;  /* 0x0001000016167824 */ /* 0x004fcc00078e00ff */
[----:B------:R-:W2:Y:S01]  /*43d0*/  F2I.S64.TRUNC R22, R22 ;  /* 0x0000001600167311 */ /* 0x000ea2000020d900 */
[----:B------:R-:W-:Y:S05]  /*43e0*/  BRA `(.L_x_9752) ;  /* 0x0000000400a87947 */ /* 0x000fea0003800000 */
.L_x_9759:
        /* <DEDUP_REMOVED lines=11> */
.L_x_9766:
        /* <DEDUP_REMOVED lines=21> */
.L_x_9770:
[----:B------:R-:W-:Y:S05]  /*45f0*/  BSYNC B1 ;  /* 0x0000000000017941 */ /* 0x000fea0003800000 */
.L_x_9769:
[----:B------:R-:W-:Y:S01]  /*4600*/  IMAD.SHL.U32 R3, R3, 0x100000, RZ ;  /* 0x0010000003037824 */ /* 0x000fe200078e00ff */
[----:B------:R-:W-:-:S04]  /*4610*/  LEA R5, R0, 0x3b800000, 0x17 ;  /* 0x3b80000000057811 */ /* 0x000fc800078eb8ff */
[----:B------:R-:W-:-:S07]  /*4620*/  LOP3.LUT R22, R5, R3, R22, 0xfe, !PT ;  /* 0x0000000305167212 */ /* 0x000fce00078efe16 */
.L_x_9768:
[----:B------:R-:W-:Y:S05]  /*4630*/  BSYNC B0 ;  /* 0x0000000000007941 */ /* 0x000fea0003800000 */
.L_x_9767:
[----:B------:R-:W0:Y:S01]  /*4640*/  F2I.S64.TRUNC R22, R22 ;  /* 0x0000001600167311 */ /* 0x000e22000020d900 */
[----:B------:R-:W-:Y:S05]  /*4650*/  BRA `(.L_x_9752) ;  /* 0x00000004000c7947 */ /* 0x000fea0003800000 */
.L_x_9765:
        /* <DEDUP_REMOVED lines=21> */
.L_x_9774:
[----:B------:R-:W-:Y:S05]  /*47b0*/  BSYNC B1 ;  /* 0x0000000000017941 */ /* 0x000fea0003800000 */
.L_x_9773:
[----:B------:R-:W-:Y:S01]  /*47c0*/  IMAD.SHL.U32 R3, R3, 0x200000, RZ ;  /* 0x0020000003037824 */ /* 0x000fe200078e00ff */
[----:B------:R-:W-:-:S04]  /*47d0*/  LEA R5, R0, 0x37800000, 0x17 ;  /* 0x3780000000057811 */ /* 0x000fc800078eb8ff */
[----:B------:R-:W-:-:S07]  /*47e0*/  LOP3.LUT R22, R5, R3, R22, 0xfe, !PT ;  /* 0x0000000305167212 */ /* 0x000fce00078efe16 */
.L_x_9772:
[----:B------:R-:W-:Y:S05]  /*47f0*/  BSYNC B0 ;  /* 0x0000000000007941 */ /* 0x000fea0003800000 */
.L_x_9771:
[----:B------:R-:W0:Y:S01]  /*4800*/  F2I.S64.TRUNC R22, R22 ;  /* 0x0000001600167311 */ /* 0x000e22000020d900 */
[----:B------:R-:W-:Y:S05]  /*4810*/  BRA `(.L_x_9752) ;  /* 0x00000000009c7947 */ /* 0x000fea0003800000 */
.L_x_9764:
        /* <DEDUP_REMOVED lines=14> */
.L_x_9778:
[----:B------:R-:W-:Y:S05]  /*4900*/  BSYNC B0 ;  /* 0x0000000000007941 */ /* 0x000fea0003800000 */
.L_x_9777:
[----:B------:R-:W0:Y:S01]  /*4910*/  F2I.S64.TRUNC R22, R22 ;  /* 0x0000001600167311 */ /* 0x000e22000020d900 */
[----:B------:R-:W-:Y:S05]  /*4920*/  BRA `(.L_x_9752) ;  /* 0x0000000000587947 */ /* 0x000fea0003800000 */
.L_x_9751:
        /* <DEDUP_REMOVED lines=16> */
.L_x_9779:
[----:B------:R-:W-:Y:S01]  /*4a30*/  CS2R R22, SRZ ;  /* 0x0000000000167805 */ /* 0x000fe2000001ff00 */
[----:B------:R-:W-:Y:S06]  /*4a40*/  BRA `(.L_x_9752) ;  /* 0x0000000000107947 */ /* 0x000fec0003800000 */
.L_x_9776:
[----:B------:R0:W5:Y:S01]  /*4a50*/  LDG.E.64 R22, desc[UR36][R4.64] ;  /* 0x0000002404167981 */ /* 0x000162000c1e1b00 */
[----:B------:R-:W-:Y:S05]  /*4a60*/  BRA `(.L_x_9752) ;  /* 0x0000000000087947 */ /* 0x000fea0003800000 */
.L_x_9775:
[----:B------:R0:W5:Y:S01]  /*4a70*/  LDG.E R22, desc[UR36][R4.64] ;  /* 0x0000002404167981 */ /* 0x000162000c1e1900 */
[----:B------:R-:W-:-:S07]  /*4a80*/  IMAD.MOV.U32 R23, RZ, RZ, RZ ;  /* 0x000000ffff177224 */ /* 0x000fce00078e00ff */
.L_x_9752:
        /* <DEDUP_REMOVED lines=19> */
.L_x_9783:
[----:B------:R0:W5:Y:S01]  /*4bc0*/  LDG.E.U8 R18, desc[UR36][R4.64] ;  /* 0x0000002404127981 */ /* 0x000162000c1e1100 */
[----:B------:R-:W-:Y:S01]  /*4bd0*/  IMAD.MOV.U32 R19, RZ, RZ, RZ ;  /* 0x000000ffff137224 */ /* 0x000fe200078e00ff */
[----:B------:R-:W-:Y:S06]  /*4be0*/  BRA `(.L_x_9785) ;  /* 0x0000000c00487947 */ /* 0x000fec0003800000 */
.L_x_9782:
        /* <DEDUP_REMOVED lines=8> */
.L_x_9787:
[----:B------:R-:W2:Y:S02]  /*4c70*/  LDG.E R18, desc[UR36][R4.64] ;  /* 0x0000002404127981 */ /* 0x000ea4000c1e1900 */
[----:B--2---:R-:W-:Y:S01]  /*4c80*/  SHF.R.S32.HI R19, RZ, 0x1f, R18 ;  /* 0x0000001fff137819 */ /* 0x004fe20000011412 */
[----:B------:R-:W-:Y:S06]  /*4c90*/  BRA `(.L_x_9785) ;  /* 0x0000000c001c7947 */ /* 0x000fec0003800000 */
.L_x_9786:
[----:B------:R-:W2:Y:S02]  /*4ca0*/  LDG.E.S16 R18, desc[UR36][R4.64] ;  /* 0x0000002404127981 */ /* 0x000ea4000c1e1700 */
[----:B--2---:R-:W-:Y:S01]  /*4cb0*/  SHF.R.S32.HI R19, RZ, 0x1f, R18 ;  /* 0x0000001fff137819 */ /* 0x004fe20000011412 */
[----:B------:R-:W-:Y:S06]  /*4cc0*/  BRA `(.L_x_9785) ;  /* 0x0000000c00107947 */ /* 0x000fec0003800000 */
.L_x_9781:
[----:B------:R-:W-:-:S13]  /*4cd0*/  ISETP.GT.AND P0, PT, R0, 0x6, PT ;  /* 0x000000060000780c */ /* 0x000fda0003f04270 */
[----:B------:R-:W-:Y:S05]  /*4ce0*/  @P0 BRA `(.L_x_9788) ;  /* 0x00000000002c0947 */ /* 0x000fea0003800000 */
[----:B------:R-:W-:-:S13]  /*4cf0*/  ISETP.NE.AND P0, PT, R0, 0x5, PT ;  /* 0x000000050000780c */ /* 0x000fda0003f05270 */
[----:B------:R-:W-:Y:S05]  /*4d00*/  @!P0 BRA `(.L_x_9789) ;  /* 0x0000000000148947 */ /* 0x000fea0003800000 */
[----:B------:R-:W-:-:S13]  /*4d10*/  ISETP.NE.AND P0, PT, R0, 0x6, PT ;  /* 0x000000060000780c */ /* 0x000fda0003f05270 */
[----:B------:R-:W-:Y:S05]  /*4d20*/  @P0 BRA `(.L_x_9784) ;  /* 0x0000000800a00947 */ /* 0x000fea0003800000 */
[----:B------:R-:W2:Y:S02]  /*4d30*/  LDG.E R4, desc[UR36][R4.64] ;  /* 0x0000002404047981 */ /* 0x000ea4000c1e1900 */
[----:B--2---:R0:W2:Y:S01]  /*4d40*/  F2I.S64.TRUNC R18, R4 ;  /* 0x0000000400127311 */ /* 0x0040a2000020d900 */
[----:B------:R-:W-:Y:S05]  /*4d50*/  BRA `(.L_x_9785) ;  /* 0x0000000800ec7947 */ /* 0x000fea0003800000 */
.L_x_9789:
[----:B------:R-:W2:Y:S02]  /*4d60*/  LDG.E.U16 R4, desc[UR36][R4.64] ;  /* 0x0000002404047981 */ /* 0x000ea4000c1e1500 */
[----:B--2---:R-:W-:-:S06]  /*4d70*/  HADD2.F32 R18, -RZ, R4.H0_H0 ;  /* 0x20000004ff127230 */ /* 0x004fcc0000004100 */
[----:B------:R-:W0:Y:S01]  /*4d80*/  F2I.S64.TRUNC R18, R18 ;  /* 0x0000001200127311 */ /* 0x000e22000020d900 */
[----:B------:R-:W-:Y:S05]  /*4d90*/  BRA `(.L_x_9785) ;  /* 0x0000000800dc7947 */ /* 0x000fea0003800000 */
.L_x_9788:
[----:B------:R-:W-:-:S13]  /*4da0*/  ISETP.NE.AND P0, PT, R0, 0x7, PT ;  /* 0x000000070000780c */ /* 0x000fda0003f05270 */
[----:B------:R-:W-:Y:S05]  /*4db0*/  @!P0 BRA `(.L_x_9790) ;  /* 0x00000000002c8947 */ /* 0x000fea0003800000 */
[----:B------:R-:W-:-:S13]  /*4dc0*/  ISETP.NE.AND P0, PT, R0, 0x8, PT ;  /* 0x000000080000780c */ /* 0x000fda0003f05270 */
[----:B------:R-:W-:Y:S05]  /*4dd0*/  @!P0 BRA `(.L_x_9791) ;  /* 0x0000000000148947 */ /* 0x000fea0003800000 */
[----:B------:R-:W-:-:S13]  /*4de0*/  ISETP.NE.AND P0, PT, R0, 0x9, PT ;  /* 0x000000090000780c */ /* 0x000fda0003f05270 */
[----:B------:R-:W-:Y:S05]  /*4df0*/  @P0 BRA `(.L_x_9784) ;  /* 0x00000008006c0947 */ /* 0x000fea0003800000 */
[----:B------:R-:W2:Y:S02]  /*4e00*/  LDG.E R4, desc[UR36][R4.64] ;  /* 0x0000002404047981 */ /* 0x000ea4000c1e1900 */
[----:B--2---:R0:W2:Y:S01]  /*4e10*/  F2I.S64.TRUNC R18, R4 ;  /* 0x0000000400127311 */ /* 0x0040a2000020d900 */
[----:B------:R-:W-:Y:S05]  /*4e20*/  BRA `(.L_x_9785) ;  /* 0x0000000800b87947 */ /* 0x000fea0003800000 */
.L_x_9791:
[----:B------:R-:W2:Y:S02]  /*4e30*/  LDG.E.U16 R4, desc[UR36][R4.64] ;  /* 0x0000002404047981 */ /* 0x000ea4000c1e1500 */
[----:B--2---:R-:W-:-:S06]  /*4e40*/  HADD2.F32 R18, -RZ, R4.H0_H0 ;  /* 0x20000004ff127230 */ /* 0x004fcc0000004100 */
[----:B------:R-:W0:Y:S01]  /*4e50*/  F2I.S64.TRUNC R18, R18 ;  /* 0x0000001200127311 */ /* 0x000e22000020d900 */
[----:B------:R-:W-:Y:S05]  /*4e60*/  BRA `(.L_x_9785) ;  /* 0x0000000800a87947 */ /* 0x000fea0003800000 */
.L_x_9790:
[----:B------:R-:W2:Y:S02]  /*4e70*/  LDG.E.64 R4, desc[UR36][R4.64] ;  /* 0x0000002404047981 */ /* 0x000ea4000c1e1b00 */
[----:B--2---:R0:W2:Y:S01]  /*4e80*/  F2I.S64.F64.TRUNC R18, R4 ;  /* 0x0000000400127311 */ /* 0x0040a2000030d900 */
[----:B------:R-:W-:Y:S05]  /*4e90*/  BRA `(.L_x_9785) ;  /* 0x00000008009c7947 */ /* 0x000fea0003800000 */
.L_x_9780:
        /* <DEDUP_REMOVED lines=13> */
.L_x_9794:
[----:B------:R-:W2:Y:S02]  /*4f70*/  LDG.E.64 R4, desc[UR36][R4.64] ;  /* 0x0000002404047981 */ /* 0x000ea4000c1e1b00 */
[----:B--2---:R0:W2:Y:S01]  /*4f80*/  F2I.S64.F64.TRUNC R18, R4 ;  /* 0x0000000400127311 */ /* 0x0040a2000030d900 */
[----:B------:R-:W-:Y:S05]  /*4f90*/  BRA `(.L_x_9785) ;  /* 0x00000008005c7947 */ /* 0x000fea0003800000 */
.L_x_9793:
        /* <DEDUP_REMOVED lines=25> */
[----:B------:R0:W2:Y:S01]  /*5130*/  F2I.S64.TRUNC R18, R7 ;  /* 0x0000000700127311 */ /* 0x0000a2000020d900 */
[----:B------:R-:W-:Y:S05]  /*5140*/  BRA `(.L_x_9785) ;  /* 0x0000000400f07947 */ /* 0x000fea0003800000 */
.L_x_9796:
        /* <DEDUP_REMOVED lines=12> */
[----:B------:R0:W2:Y:S01]  /*5210*/  F2I.S64.TRUNC R18, R0 ;  /* 0x0000000000127311 */ /* 0x0000a2000020d900 */
[----:B------:R-:W-:Y:S05]  /*5220*/  BRA `(.L_x_9785) ;  /* 0x0000000400b87947 */ /* 0x000fea0003800000 */
.L_x_9795:
[----:B------:R-:W2:Y:S02]  /*5230*/  LDG.E.U16 R18, desc[UR36][R4.64] ;  /* 0x0000002404127981 */ /* 0x000ea4000c1e1500 */
[----:B--2---:R-:W-:-:S06]  /*5240*/  IMAD.U32 R18, R18, 0x10000, RZ ;  /* 0x0001000012127824 */ /* 0x004fcc00078e00ff */
[----:B------:R-:W0:Y:S01]  /*5250*/  F2I.S64.TRUNC R18, R18 ;  /* 0x0000001200127311 */ /* 0x000e22000020d900 */
[----:B------:R-:W-:Y:S05]  /*5260*/  BRA `(.L_x_9785) ;  /* 0x0000000400a87947 */ /* 0x000fea0003800000 */
.L_x_9792:
        /* <DEDUP_REMOVED lines=11> */
.L_x_9799:
        /* <DEDUP_REMOVED lines=21> */
.L_x_9803:
[----:B------:R-:W-:Y:S05]  /*5470*/  BSYNC B1 ;  /* 0x0000000000017941 */ /* 0x000fea0003800000 */
.L_x_9802:
[----:B------:R-:W-:Y:S01]  /*5480*/  IMAD.SHL.U32 R3, R3, 0x100000, RZ ;  /* 0x0010000003037824 */ /* 0x000fe200078e00ff */
[----:B------:R-:W-:-:S04]  /*5490*/  LEA R5, R0, 0x3b800000, 0x17 ;  /* 0x3b80000000057811 */ /* 0x000fc800078eb8ff */
[----:B------:R-:W-:-:S07]  /*54a0*/  LOP3.LUT R18, R5, R3, R18, 0xfe, !PT ;  /* 0x0000000305127212 */ /* 0x000fce00078efe12 */
.L_x_9801:
[----:B------:R-:W-:Y:S05]  /*54b0*/  BSYNC B0 ;  /* 0x0000000000007941 */ /* 0x000fea0003800000 */
.L_x_9800:
[----:B------:R-:W0:Y:S01]  /*54c0*/  F2I.S64.TRUNC R18, R18 ;  /* 0x0000001200127311 */ /* 0x000e22000020d900 */
[----:B------:R-:W-:Y:S05]  /*54d0*/  BRA `(.L_x_9785) ;  /* 0x00000004000c7947 */ /* 0x000fea0003800000 */
.L_x_9798:
        /* <DEDUP_REMOVED lines=21> */
.L_x_9807:
[----:B------:R-:W-:Y:S05]  /*5630*/  BSYNC B1 ;  /* 0x0000000000017941 */ /* 0x000fea0003800000 */
.L_x_9806:
[----:B------:R-:W-:Y:S01]  /*5640*/  IMAD.SHL.U32 R3, R3, 0x200000, RZ ;  /* 0x0020000003037824 */ /* 0x000fe200078e00ff */
[----:B------:R-:W-:-:S04]  /*5650*/  LEA R5, R0, 0x37800000, 0x17 ;  /* 0x3780000000057811 */ /* 0x000fc800078eb8ff */
[----:B------:R-:W-:-:S07]  /*5660*/  LOP3.LUT R18, R5, R3, R18, 0xfe, !PT ;  /* 0x0000000305127212 */ /* 0x000fce00078efe12 */
.L_x_9805:
[----:B------:R-:W-:Y:S05]  /*5670*/  BSYNC B0 ;  /* 0x0000000000007941 */ /* 0x000fea0003800000 */
.L_x_9804:
[----:B------:R-:W0:Y:S01]  /*5680*/  F2I.S64.TRUNC R18, R18 ;  /* 0x0000001200127311 */ /* 0x000e22000020d900 */
[----:B------:R-:W-:Y:S05]  /*5690*/  BRA `(.L_x_9785) ;  /* 0x00000000009c7947 */ /* 0x000fea0003800000 */
.L_x_9797:
        /* <DEDUP_REMOVED lines=14> */
.L_x_9811:
[----:B------:R-:W-:Y:S05]  /*5780*/  BSYNC B0 ;  /* 0x0000000000007941 */ /* 0x000fea0003800000 */
.L_x_9810:
[----:B------:R-:W0:Y:S01]  /*5790*/  F2I.S64.TRUNC R18, R18 ;  /* 0x0000001200127311 */ /* 0x000e22000020d900 */
[----:B------:R-:W-:Y:S05]  /*57a0*/  BRA `(.L_x_9785) ;  /* 0x0000000000587947 */ /* 0x000fea0003800000 */
.L_x_9784:
        /* <DEDUP_REMOVED lines=16> */
.L_x_9812:
[----:B------:R-:W-:Y:S01]  /*58b0*/  CS2R R18, SRZ ;  /* 0x0000000000127805 */ /* 0x000fe2000001ff00 */
[----:B------:R-:W-:Y:S06]  /*58c0*/  BRA `(.L_x_9785) ;  /* 0x0000000000107947 */ /* 0x000fec0003800000 */
.L_x_9809:
[----:B------:R0:W5:Y:S01]  /*58d0*/  LDG.E.64 R18, desc[UR36][R4.64] ;  /* 0x0000002404127981 */ /* 0x000162000c1e1b00 */
[----:B------:R-:W-:Y:S05]  /*58e0*/  BRA `(.L_x_9785) ;  /* 0x0000000000087947 */ /* 0x000fea0003800000 */
.L_x_9808:
[----:B------:R0:W5:Y:S01]  /*58f0*/  LDG.E R18, desc[UR36][R4.64] ;  /* 0x0000002404127981 */ /* 0x000162000c1e1900 */
[----:B------:R-:W-:-:S07]  /*5900*/  IMAD.MOV.U32 R19, RZ, RZ, RZ ;  /* 0x000000ffff137224 */ /* 0x000fce00078e00ff */
.L_x_9785:
[----:B------:R-:W-:-:S07]  /*5910*/  VIADD R35, R35, 0x80 ;  /* 0x0000008023237836 */ /* 0x000fce0000000000 */
.L_x_9746:
[----:B------:R-:W-:Y:S05]  /*5920*/  BSYNC B6 ;  /* 0x0000000000067941 */ /* 0x000fea0003800000 */
.L_x_9745:
        /* <DEDUP_REMOVED lines=24> */
.L_x_9818:
[----:B------:R0:W5:Y:S01]  /*5ab0*/  LDG.E.U8 R16, desc[UR36][R4.64] ;  /* 0x0000002404107981 */ /* 0x000162000c1e1100 */
[----:B------:R-:W-:Y:S01]  /*5ac0*/  IMAD.MOV.U32 R17, RZ, RZ, RZ ;  /* 0x000000ffff117224 */ /* 0x000fe200078e00ff */
[----:B------:R-:W-:Y:S06]  /*5ad0*/  BRA `(.L_x_9820) ;  /* 0x0000000c00487947 */ /* 0x000fec0003800000 */
.L_x_9817:
        /* <DEDUP_REMOVED lines=8> */
.L_x_9822:
[----:B------:R-:W2:Y:S02]  /*5b60*/  LDG.E R16, desc[UR36][R4.64] ;  /* 0x0000002404107981 */ /* 0x000ea4000c1e1900 */
[----:B--2---:R-:W-:Y:S01]  /*5b70*/  SHF.R.S32.HI R17, RZ, 0x1f, R16 ;  /* 0x0000001fff117819 */ /* 0x004fe20000011410 */
[----:B------:R-:W-:Y:S06]  /*5b80*/  BRA `(.L_x_9820) ;  /* 0x0000000c001c7947 */ /* 0x000fec0003800000 */
.L_x_9821:
[----:B------:R-:W2:Y:S02]  /*5b90*/  LDG.E.S16 R16, desc[UR36][R4.64] ;  /* 0x0000002404107981 */ /* 0x000ea4000c1e1700 */
[----:B--2---:R-:W-:Y:S01]  /*5ba0*/  SHF.R.S32.HI R17, RZ, 0x1f, R16 ;  /* 0x0000001fff117819 */ /* 0x004fe20000011410 */
[----:B------:R-:W-:Y:S06]  /*5bb0*/  BRA `(.L_x_9820) ;  /* 0x0000000c00107947 */ /* 0x000fec0003800000 */
.L_x_9816:
        /* <DEDUP_REMOVED lines=9> */
.L_x_9824:
[----:B------:R-:W2:Y:S02]  /*5c50*/  LDG.E.U16 R4, desc[UR36][R4.64] ;  /* 0x0000002404047981 */ /* 0x000ea4000c1e1500 */
[----:B--2---:R-:W-:-:S06]  /*5c60*/  HADD2.F32 R16, -RZ, R4.H0_H0 ;  /* 0x20000004ff107230 */ /* 0x004fcc0000004100 */
[----:B------:R-:W2:Y:S01]  /*5c70*/  F2I.S64.TRUNC R16, R16 ;  /* 0x0000001000107311 */ /* 0x000ea2000020d900 */
[----:B------:R-:W-:Y:S05]  /*5c80*/  BRA `(.L_x_9820) ;  /* 0x0000000800dc7947 */ /* 0x000fea0003800000 */
.L_x_9823:
        /* <DEDUP_REMOVED lines=9> */
.L_x_9826:
[----:B------:R-:W2:Y:S02]  /*5d20*/  LDG.E.U16 R4, desc[UR36][R4.64] ;  /* 0x0000002404047981 */ /* 0x000ea4000c1e1500 */
[----:B--2---:R-:W-:-:S06]  /*5d30*/  HADD2.F32 R16, -RZ, R4.H0_H0 ;  /* 0x20000004ff107230 */ /* 0x004fcc0000004100 */
[----:B------:R-:W0:Y:S01]  /*5d40*/  F2I.S64.TRUNC R16, R16 ;  /* 0x0000001000107311 */ /* 0x000e22000020d900 */
[----:B------:R-:W-:Y:S05]  /*5d50*/  BRA `(.L_x_9820) ;  /* 0x0000000800a87947 */ /* 0x000fea0003800000 */
.L_x_9825:
[----:B------:R-:W2:Y:S02]  /*5d60*/  LDG.E.64 R4, desc[UR36][R4.64] ;  /* 0x0000002404047981 */ /* 0x000ea4000c1e1b00 */
[----:B--2---:R0:W1:Y:S01]  /*5d70*/  F2I.S64.F64.TRUNC R16, R4 ;  /* 0x0000000400107311 */ /* 0x004062000030d900 */
[----:B------:R-:W-:Y:S05]  /*5d80*/  BRA `(.L_x_9820) ;  /* 0x00000008009c7947 */ /* 0x000fea0003800000 */
.L_x_9815:
        /* <DEDUP_REMOVED lines=13> */
.L_x_9829:
[----:B------:R-:W2:Y:S02]  /*5e60*/  LDG.E.64 R4, desc[UR36][R4.64] ;  /* 0x0000002404047981 */ /* 0x000ea4000c1e1b00 */
[----:B--2---:R0:W1:Y:S01]  /*5e70*/  F2I.S64.F64.TRUNC R16, R4 ;  /* 0x0000000400107311 */ /* 0x004062000030d900 */
[----:B------:R-:W-:Y:S05]  /*5e80*/  BRA `(.L_x_9820) ;  /* 0x00000008005c7947 */ /* 0x000fea0003800000 */
.L_x_9828:
        /* <DEDUP_REMOVED lines=27> */
.L_x_9831:
        /* <DEDUP_REMOVED lines=14> */
.L_x_9830:
[----:B------:R-:W2:Y:S02]  /*6120*/  LDG.E.U16 R16, desc[UR36][R4.64] ;  /* 0x0000002404107981 */ /* 0x000ea4000c1e1500 */
[----:B--2---:R-:W-:-:S06]  /*6130*/  IMAD.U32 R16, R16, 0x10000, RZ ;  /* 0x0001000010107824 */ /* 0x004fcc00078e00ff */
[----:B------:R-:W0:Y:S01]  /*6140*/  F2I.S64.TRUNC R16, R16 ;  /* 0x0000001000107311 */ /* 0x000e22000020d900 */
[----:B------:R-:W-:Y:S05]  /*6150*/  BRA `(.L_x_9820) ;  /* 0x0000000400a87947 */ /* 0x000fea0003800000 */
.L_x_9827:
        /* <DEDUP_REMOVED lines=11> */
.L_x_9834:
        /* <DEDUP_REMOVED lines=21> */
.L_x_9838:
[----:B------:R-:W-:Y:S05]  /*6360*/  BSYNC B1 ;  /* 0x0000000000017941 */ /* 0x000fea0003800000 */
.L_x_9837:
[----:B------:R-:W-:Y:S01]  /*6370*/  IMAD.SHL.U32 R3, R3, 0x100000, RZ ;  /* 0x0010000003037824 */ /* 0x000fe200078e00ff */
[----:B------:R-:W-:-:S04]  /*6380*/  LEA R5, R0, 0x3b800000, 0x17 ;  /* 0x3b80000000057811 */ /* 0x000fc800078eb8ff */
[----:B------:R-:W-:-:S07]  /*6390*/  LOP3.LUT R16, R5, R3, R16, 0xfe, !PT ;  /* 0x0000000305107212 */ /* 0x000fce00078efe10 */
.L_x_9836:
[----:B------:R-:W-:Y:S05]  /*63a0*/  BSYNC B0 ;  /* 0x0000000000007941 */ /* 0x000fea0003800000 */
.L_x_9835:
[----:B------:R-:W0:Y:S01]  /*63b0*/  F2I.S64.TRUNC R16, R16 ;  /* 0x0000001000107311 */ /* 0x000e22000020d900 */
[----:B------:R-:W-:Y:S05]  /*63c0*/  BRA `(.L_x_9820) ;  /* 0x00000004000c7947 */ /* 0x000fea0003800000 */
.L_x_9833:
        /* <DEDUP_REMOVED lines=21> */
.L_x_9842:
[----:B------:R-:W-:Y:S05]  /*6520*/  BSYNC B1 ;  /* 0x0000000000017941 */ /* 0x000fea0003800000 */
.L_x_9841:
[----:B------:R-:W-:Y:S01]  /*6530*/  IMAD.SHL.U32 R3, R3, 0x200000, RZ ;  /* 0x0020000003037824 */ /* 0x000fe200078e00ff */
[----:B------:R-:W-:-:S04]  /*6540*/  LEA R5, R0, 0x37800000, 0x17 ;  /* 0x3780000000057811 */ /* 0x000fc800078eb8ff */
[----:B------:R-:W-:-:S07]  /*6550*/  LOP3.LUT R16, R5, R3, R16, 0xfe, !PT ;  /* 0x0000000305107212 */ /* 0x000fce00078efe10 */
.L_x_9840:
[----:B------:R-:W-:Y:S05]  /*6560*/  BSYNC B0 ;  /* 0x0000000000007941 */ /* 0x000fea0003800000 */
.L_x_9839:
[----:B------:R-:W0:Y:S01]  /*6570*/  F2I.S64.TRUNC R16, R16 ;  /* 0x0000001000107311 */ /* 0x000e22000020d900 */
[----:B------:R-:W-:Y:S05]  /*6580*/  BRA `(.L_x_9820) ;  /* 0x00000000009c7947 */ /* 0x000fea0003800000 */
.L_x_9832:
        /* <DEDUP_REMOVED lines=14> */
.L_x_9846:
[----:B------:R-:W-:Y:S05]  /*6670*/  BSYNC B0 ;  /* 0x0000000000007941 */ /* 0x000fea0003800000 */
.L_x_9845:
[----:B------:R-:W0:Y:S01]  /*6680*/  F2I.S64.TRUNC R16, R16 ;  /* 0x0000001000107311 */ /* 0x000e22000020d900 */
[----:B------:R-:W-:Y:S05]  /*6690*/  BRA `(.L_x_9820) ;  /* 0x0000000000587947 */ /* 0x000fea0003800000 */
.L_x_9819:
        /* <DEDUP_REMOVED lines=16> */
.L_x_9847:
[----:B------:R-:W-:Y:S01]  /*67a0*/  CS2R R16, SRZ ;  /* 0x0000000000107805 */ /* 0x000fe2000001ff00 */
[----:B------:R-:W-:Y:S06]  /*67b0*/  BRA `(.L_x_9820) ;  /* 0x0000000000107947 */ /* 0x000fec0003800000 */
.L_x_9844:
[----:B------:R0:W5:Y:S01]  /*67c0*/  LDG.E.64 R16, desc[UR36][R4.64] ;  /* 0x0000002404107981 */ /* 0x000162000c1e1b00 */
[----:B------:R-:W-:Y:S05]  /*67d0*/  BRA `(.L_x_9820) ;  /* 0x0000000000087947 */ /* 0x000fea0003800000 */
.L_x_9843:
[----:B------:R0:W5:Y:S01]  /*67e0*/  LDG.E R16, desc[UR36][R4.64] ;  /* 0x0000002404107981 */ /* 0x000162000c1e1900 */
[----:B------:R-:W-:-:S07]  /*67f0*/  IMAD.MOV.U32 R17, RZ, RZ, RZ ;  /* 0x000000ffff117224 */ /* 0x000fce00078e00ff */
.L_x_9820:
        /* <DEDUP_REMOVED lines=19> */
.L_x_9851:
[----:B------:R0:W5:Y:S01]  /*6930*/  LDG.E.U8 R24, desc[UR36][R4.64] ;  /* 0x0000002404187981 */ /* 0x000162000c1e1100 */
[----:B------:R-:W-:Y:S01]  /*6940*/  IMAD.MOV.U32 R25, RZ, RZ, RZ ;  /* 0x000000ffff197224 */ /* 0x000fe200078e00ff */
[----:B------:R-:W-:Y:S06]  /*6950*/  BRA `(.L_x_9814) ;  /* 0x0000000c00447947 */ /* 0x000fec0003800000 */
.L_x_9850:
        /* <DEDUP_REMOVED lines=8> */
.L_x_9854:
[----:B------:R-:W2:Y:S02]  /*69e0*/  LDG.E R24, desc[UR36][R4.64] ;  /* 0x0000002404187981 */ /* 0x000ea4000c1e1900 */
[----:B--2---:R-:W-:Y:S01]  /*69f0*/  SHF.R.S32.HI R25, RZ, 0x1f, R24 ;  /* 0x0000001fff197819 */ /* 0x004fe20000011418 */
[----:B------:R-:W-:Y:S06]  /*6a00*/  BRA `(.L_x_9814) ;  /* 0x0000000c00187947 */ /* 0x000fec0003800000 */
.L_x_9853:
[----:B------:R-:W2:Y:S02]  /*6a10*/  LDG.E.S16 R24, desc[UR36][R4.64] ;  /* 0x0000002404187981 */ /* 0x000ea4000c1e1700 */
[----:B--2---:R-:W-:Y:S01]  /*6a20*/  SHF.R.S32.HI R25, RZ, 0x1f, R24 ;  /* 0x0000001fff197819 */ /* 0x004fe20000011418 */
[----:B------:R-:W-:Y:S06]  /*6a30*/  BRA `(.L_x_9814) ;  /* 0x0000000c000c7947 */ /* 0x000fec0003800000 */
.L_x_9849:
        /* <DEDUP_REMOVED lines=9> */
.L_x_9856:
[----:B------:R-:W2:Y:S02]  /*6ad0*/  LDG.E.U16 R4, desc[UR36][R4.64] ;  /* 0x0000002404047981 */ /* 0x000ea4000c1e1500 */
[----:B--2---:R-:W-:-:S06]  /*6ae0*/  HADD2.F32 R24, -RZ, R4.H0_H0 ;  /* 0x20000004ff187230 */ /* 0x004fcc0000004100 */
[----:B------:R-:W0:Y:S01]  /*6af0*/  F2I.S64.TRUNC R24, R24 ;  /* 0x0000001800187311 */ /* 0x000e22000020d900 */
[----:B------:R-:W-:Y:S05]  /*6b00*/  BRA `(.L_x_9814) ;  /* 0x0000000800d87947 */ /* 0x000fea0003800000 */
.L_x_9855:
        /* <DEDUP_REMOVED lines=9> */
.L_x_9858:
[----:B------:R-:W2:Y:S02]  /*6ba0*/  LDG.E.U16 R4, desc[UR36][R4.64] ;  /* 0x0000002404047981 */ /* 0x000ea4000c1e1500 */
[----:B--2---:R-:W-:-:S06]  /*6bb0*/  HADD2.F32 R24, -RZ, R4.H0_H0 ;  /* 0x20000004ff187230 */ /* 0x004fcc0000004100 */
[----:B------:R-:W0:Y:S01]  /*6bc0*/  F2I.S64.TRUNC R24, R24 ;  /* 0x0000001800187311 */ /* 0x000e22000020d900 */
[----:B------:R-:W-:Y:S05]  /*6bd0*/  BRA `(.L_x_9814) ;  /* 0x0000000800a47947 */ /* 0x000fea0003800000 */
.L_x_9857:
[----:B------:R-:W2:Y:S02]  /*6be0*/  LDG.E.64 R4, desc[UR36][R4.64] ;  /* 0x0000002404047981 */ /* 0x000ea4000c1e1b00 */
[----:B--2---:R0:W1:Y:S01]  /*6bf0*/  F2I.S64.F64.TRUNC R24, R4 ;  /* 0x0000000400187311 */ /* 0x004062000030d900 */
[----:B------:R-:W-:Y:S05]  /*6c00*/  BRA `(.L_x_9814) ;  /* 0x0000000800987947 */ /* 0x000fea0003800000 */
.L_x_9848:
        /* <DEDUP_REMOVED lines=13> */
.L_x_9861:
[----:B------:R-:W2:Y:S02]  /*6ce0*/  LDG.E.64 R4, desc[UR36][R4.64] ;  /* 0x0000002404047981 */ /* 0x000ea4000c1e1b00 */
[----:B--2---:R0:W1:Y:S01]  /*6cf0*/  F2I.S64.F64.TRUNC R24, R4 ;  /* 0x0000000400187311 */ /* 0x004062000030d900 */
[----:B------:R-:W-:Y:S05]  /*6d00*/  BRA `(.L_x_9814) ;  /* 0x0000000800587947 */ /* 0x000fea0003800000 */
.L_x_9860:
        /* <DEDUP_REMOVED lines=27> */
.L_x_9863:
        /* <DEDUP_REMOVED lines=14> */
.L_x_9862:
[----:B------:R-:W2:Y:S02]  /*6fa0*/  LDG.E.U16 R24, desc[UR36][R4.64] ;  /* 0x0000002404187981 */ /* 0x000ea4000c1e1500 */
[----:B--2---:R-:W-:-:S06]  /*6fb0*/  IMAD.U32 R24, R24, 0x10000, RZ ;  /* 0x0001000018187824 */ /* 0x004fcc00078e00ff */
[----:B------:R-:W0:Y:S01]  /*6fc0*/  F2I.S64.TRUNC R24, R24 ;  /* 0x0000001800187311 */ /* 0x000e22000020d900 */
[----:B------:R-:W-:Y:S05]  /*6fd0*/  BRA `(.L_x_9814) ;  /* 0x0000000400a47947 */ /* 0x000fea0003800000 */
.L_x_9859:
        /* <DEDUP_REMOVED lines=11> */
.L_x_9866:
        /* <DEDUP_REMOVED lines=21> */
.L_x_9870:
[----:B------:R-:W-:Y:S05]  /*71e0*/  BSYNC B1 ;  /* 0x0000000000017941 */ /* 0x000fea0003800000 */
.L_x_9869:
[----:B------:R-:W-:Y:S01]  /*71f0*/  IMAD.SHL.U32 R3, R3, 0x100000, RZ ;  /* 0x0010000003037824 */ /* 0x000fe200078e00ff */
[----:B------:R-:W-:-:S04]  /*7200*/  LEA R5, R0, 0x3b800000, 0x17 ;  /* 0x3b80000000057811 */ /* 0x000fc800078eb8ff */
[----:B------:R-:W-:-:S07]  /*7210*/  LOP3.LUT R24, R5, R3, R24, 0xfe, !PT ;  /* 0x0000000305187212 */ /* 0x000fce00078efe18 */
.L_x_9868:
[----:B------:R-:W-:Y:S05]  /*7220*/  BSYNC B0 ;  /* 0x0000000000007941 */ /* 0x000fea0003800000 */
.L_x_9867:
[----:B------:R-:W0:Y:S01]  /*7230*/  F2I.S64.TRUNC R24, R24 ;  /* 0x0000001800187311 */ /* 0x000e22000020d900 */
[----:B------:R-:W-:Y:S05]  /*7240*/  BRA `(.L_x_9814) ;  /* 0x0000000400087947 */ /* 0x000fea0003800000 */
.L_x_9865:
        /* <DEDUP_REMOVED lines=21> */
.L_x_9874:
[----:B------:R-:W-:Y:S05]  /*73a0*/  BSYNC B1 ;  /* 0x0000000000017941 */ /* 0x000fea0003800000 */
.L_x_9873:
[----:B------:R-:W-:Y:S01]  /*73b0*/  IMAD.SHL.U32 R3, R3, 0x200000, RZ ;  /* 0x0020000003037824 */ /* 0x000fe200078e00ff */
[----:B------:R-:W-:-:S04]  /*73c0*/  LEA R5, R0, 0x37800000, 0x17 ;  /* 0x3780000000057811 */ /* 0x000fc800078eb8ff */
[----:B------:R-:W-:-:S07]  /*73d0*/  LOP3.LUT R24, R5, R3, R24, 0xfe, !PT ;  /* 0x0000000305187212 */ /* 0x000fce00078efe18 */
.L_x_9872:
[----:B------:R-:W-:Y:S05]  /*73e0*/  BSYNC B0 ;  /* 0x0000000000007941 */ /* 0x000fea0003800000 */
.L_x_9871:
[----:B------:R-:W0:Y:S01]  /*73f0*/  F2I.S64.TRUNC R24, R24 ;  /* 0x0000001800187311 */ /* 0x000e22000020d900 */
[----:B------:R-:W-:Y:S05]  /*7400*/  BRA `(.L_x_9814) ;  /* 0x0000000000987947 */ /* 0x000fea0003800000 */
.L_x_9864:
        /* <DEDUP_REMOVED lines=14> */
.L_x_9878:
[----:B------:R-:W-:Y:S05]  /*74f0*/  BSYNC B0 ;  /* 0x0000000000007941 */ /* 0x000fea0003800000 */
.L_x_9877:
[----:B------:R-:W0:Y:S01]  /*7500*/  F2I.S64.TRUNC R24, R24 ;  /* 0x0000001800187311 */ /* 0x000e22000020d900 */
[----:B------:R-:W-:Y:S05]  /*7510*/  BRA `(.L_x_9814) ;  /* 0x0000000000547947 */ /* 0x000fea0003800000 */
.L_x_9852:
        /* <DEDUP_REMOVED lines=16> */
.L_x_9879:
[----:B------:R-:W-:Y:S05]  /*7620*/  BRA `(.L_x_9814) ;  /* 0x0000000000107947 */ /* 0x000fea0003800000 */
.L_x_9876:
[----:B------:R0:W5:Y:S01]  /*7630*/  LDG.E.64 R24, desc[UR36][R4.64] ;  /* 0x0000002404187981 */ /* 0x000162000c1e1b00 */
[----:B------:R-:W-:Y:S05]  /*7640*/  BRA `(.L_x_9814) ;  /* 0x0000000000087947 */ /* 0x000fea0003800000 */
.L_x_9875:
[----:B------:R0:W5:Y:S01]  /*7650*/  LDG.E R24, desc[UR36][R4.64] ;  /* 0x0000002404187981 */ /* 0x000162000c1e1900 */
[----:B------:R-:W-:-:S07]  /*7660*/  IMAD.MOV.U32 R25, RZ, RZ, RZ ;  /* 0x000000ffff197224 */ /* 0x000fce00078e00ff */
.L_x_9814:
[----:B------:R-:W-:Y:S05]  /*7670*/  BSYNC B6 ;  /* 0x0000000000067941 */ /* 0x000fea0003800000 */
.L_x_9813:
[----:B------:R-:W3:Y:S01]  /*7680*/  S2R R33, SR_TID.X ;  /* 0x0000000000217919 */ /* 0x000ee20000002100 */
[----:B01---5:R-:W-:Y:S01]  /*7690*/  ISETP.NE.U32.AND P2, PT, R28, RZ, PT ;  /* 0x000000ff1c00720c */ /* 0x023fe20003f45070 */
[----:B------:R-:W-:Y:S01]  /*76a0*/  BSSY B6, `(.L_x_9880) ;  /* 0x0000103000067945 */ /* 0x000fe20003800000 */
[----:B----4-:R-:W-:Y:S02]  /*76b0*/  ISETP.NE.U32.AND P3, PT, R30, RZ, PT ;  /* 0x000000ff1e00720c */ /* 0x010fe40003f65070 */
[----:B------:R-:W-:Y:S02]  /*76c0*/  ISETP.NE.AND.EX P2, PT, R29, RZ, PT, P2 ;  /* 0x000000ff1d00720c */ /* 0x000fe40003f45320 */
[----:B------:R-:W-:Y:S02]  /*76d0*/  ISETP.NE.U32.AND P1, PT, R24, RZ, PT ;  /* 0x000000ff1800720c */ /* 0x000fe40003f25070 */
[----:B--2---:R-:W-:Y:S02]  /*76e0*/  ISETP.NE.U32.AND P0, PT, R18, RZ, PT ;  /* 0x000000ff1200720c */ /* 0x004fe40003f05070 */
[----:B------:R-:W-:Y:S01]  /*76f0*/  ISETP.NE.XOR.EX P2, PT, R31, RZ, P2, P3 ;  /* 0x000000ff1f00720c */ /* 0x000fe20001745b30 */
[----:B------:R-:W0:Y:S01]  /*7700*/  LDC.U8 R18, c[0x0][0x240] ;  /* 0x00009000ff127b82 */ /* 0x000e220000000000 */
[----:B------:R-:W-:-:S02]  /*7710*/  ISETP.NE.AND.EX P1, PT, R25, RZ, PT, P1 ;  /* 0x000000ff1900720c */ /* 0x000fc40003f25310 */
[----:B------:R-:W-:Y:S02]  /*7720*/  ISETP.NE.U32.AND P3, PT, R16, RZ, PT ;  /* 0x000000ff1000720c */ /* 0x000fe40003f65070 */
[----:B---3--:R-:W-:Y:S02]  /*7730*/  ISETP.NE.U32.AND P4, PT, R26, RZ, PT ;  /* 0x000000ff1a00720c */ /* 0x008fe40003f85070 */
[----:B------:R-:W-:Y:S02]  /*7740*/  ISETP.NE.XOR.EX P1, PT, R17, RZ, P1, P3 ;  /* 0x000000ff1100720c */ /* 0x000fe40000f25b30 */
[----:B------:R-:W-:Y:S02]  /*7750*/  ISETP.NE.AND.EX P4, PT, R27, RZ, PT, P4 ;  /* 0x000000ff1b00720c */ /* 0x000fe40003f85340 */
[----:B------:R-:W-:Y:S02]  /*7760*/  ISETP.NE.AND.EX P0, PT, R19, RZ, PT, P0 ;  /* 0x000000ff1300720c */ /* 0x000fe40003f05300 */
[----:B------:R-:W-:-:S02]  /*7770*/  ISETP.NE.U32.AND P6, PT, R36, RZ, PT ;  /* 0x000000ff2400720c */ /* 0x000fc40003fc5070 */
[----:B------:R-:W-:Y:S02]  /*7780*/  ISETP.NE.U32.AND P5, PT, R22, RZ, PT ;  /* 0x000000ff1600720c */ /* 0x000fe40003fa5070 */
[----:B------:R-:W-:Y:S02]  /*7790*/  ISETP.NE.XOR.EX P4, PT, R37, RZ, P4, P6 ;  /* 0x000000ff2500720c */ /* 0x000fe40002785b60 */
[----:B------:R-:W-:Y:S02]  /*77a0*/  ISETP.NE.XOR.EX P0, PT, R23, RZ, P0, P5 ;  /* 0x000000ff1700720c */ /* 0x000fe40000705b50 */
[----:B------:R-:W-:Y:S02]  /*77b0*/  ISETP.GE.AND P3, PT, R33, R2, PT ;  /* 0x000000022100720c */ /* 0x000fe40003f66270 */
[----:B------:R-:W-:Y:S02]  /*77c0*/  SEL R3, RZ, 0x1, !P2 ;  /* 0x00000001ff037807 */ /* 0x000fe40005000000 */
[----:B------:R-:W-:-:S02]  /*77d0*/  SEL R24, RZ, 0x1, !P4 ;  /* 0x00000001ff187807 */ /* 0x000fc40006000000 */
[----:B------:R-:W-:Y:S02]  /*77e0*/  SEL R22, RZ, 0x1, !P0 ;  /* 0x00000001ff167807 */ /* 0x000fe40004000000 */
[----:B------:R-:W-:-:S05]  /*77f0*/  SEL R16, RZ, 0x1, !P1 ;  /* 0x00000001ff107807 */ /* 0x000fca0004800000 */
        /* <DEDUP_REMOVED lines=22> */
.L_x_9885:
[----:B------:R0:W-:Y:S01]  /*7960*/  STG.E.U8 desc[UR36][R8.64], R3 ;  /* 0x0000000308007986 */ /* 0x0001e2000c101124 */
[----:B------:R-:W-:Y:S05]  /*7970*/  BRA `(.L_x_9881) ;  /* 0x0000000c00547947 */ /* 0x000fea0003800000 */
.L_x_9884:
        /* <DEDUP_REMOVED lines=10> */
.L_x_9888:
[----:B------:R0:W-:Y:S01]  /*7a20*/  STG.E desc[UR36][R8.64], R3 ;  /* 0x0000000308007986 */ /* 0x0001e2000c101924 */
[----:B------:R-:W-:Y:S05]  /*7a30*/  BRA `(.L_x_9881) ;  /* 0x0000000c00247947 */ /* 0x000fea0003800000 */
.L_x_9887:
[----:B------:R0:W-:Y:S01]  /*7a40*/  STG.E.U16 desc[UR36][R8.64], R3 ;  /* 0x0000000308007986 */ /* 0x0001e2000c101524 */
[----:B------:R-:W-:Y:S05]  /*7a50*/  BRA `(.L_x_9881) ;  /* 0x0000000c001c7947 */ /* 0x000fea0003800000 */
.L_x_9883:
        /* <DEDUP_REMOVED lines=9> */
.L_x_9890:
[----:B------:R-:W0:Y:S02]  /*7af0*/  I2F.S16 R0, R3 ;  /* 0x0000000300007306 */ /* 0x000e240000101400 */
[----:B0-----:R-:W-:-:S05]  /*7b00*/  F2FP.F16.F32.PACK_AB R0, RZ, R0 ;  /* 0x00000000ff00723e */ /* 0x001fca00000000ff */
[----:B------:R1:W-:Y:S01]  /*7b10*/  STG.E.U16 desc[UR36][R8.64], R0 ;  /* 0x0000000008007986 */ /* 0x0003e2000c101524 */
[----:B------:R-:W-:Y:S05]  /*7b20*/  BRA `(.L_x_9881) ;  /* 0x0000000800e87947 */ /* 0x000fea0003800000 */
.L_x_9889:
        /* <DEDUP_REMOVED lines=10> */
.L_x_9892:
[----:B------:R-:W0:Y:S02]  /*7bd0*/  I2F.S16 R3, R3 ;  /* 0x0000000300037306 */ /* 0x000e240000101400 */
[----:B0-----:R-:W-:-:S04]  /*7be0*/  F2FP.F16.F32.PACK_AB R3, RZ, R3 ;  /* 0x00000003ff03723e */ /* 0x001fc800000000ff */
[----:B------:R-:W-:-:S05]  /*7bf0*/  PRMT R3, R3, 0x5410, RZ ;  /* 0x0000541003037816 */ /* 0x000fca00000000ff */
[----:B------:R4:W-:Y:S01]  /*7c00*/  STG.E desc[UR36][R8.64], R3 ;  /* 0x0000000308007986 */ /* 0x0009e2000c101924 */
[----:B------:R-:W-:Y:S05]  /*7c10*/  BRA `(.L_x_9881) ;  /* 0x0000000800ac7947 */ /* 0x000fea0003800000 */
.L_x_9891:
[----:B------:R-:W0:Y:S02]  /*7c20*/  I2F.F64.S16 R4, R3 ;  /* 0x0000000300047312 */ /* 0x000e240000101c00 */
[----:B0-----:R0:W-:Y:S01]  /*7c30*/  STG.E.64 desc[UR36][R8.64], R4 ;  /* 0x0000000408007986 */ /* 0x0011e2000c101b24 */
[----:B------:R-:W-:Y:S05]  /*7c40*/  BRA `(.L_x_9881) ;  /* 0x0000000800a07947 */ /* 0x000fea0003800000 */
.L_x_9882:
        /* <DEDUP_REMOVED lines=10> */
.L_x_9895:
[----:B------:R-:W0:Y:S01]  /*7cf0*/  I2F.F64.S16 R4, R3 ;  /* 0x0000000300047312 */ /* 0x000e220000101c00 */
[----:B------:R-:W-:-:S05]  /*7d00*/  CS2R R6, SRZ ;  /* 0x0000000000067805 */ /* 0x000fca000001ff00 */
[----:B0-----:R0:W-:Y:S01]  /*7d10*/  STG.E.128 desc[UR36][R8.64], R4 ;  /* 0x0000000408007986 */ /* 0x0011e2000c101d24 */
[----:B------:R-:W-:Y:S05]  /*7d20*/  BRA `(.L_x_9881) ;  /* 0x0000000800687947 */ /* 0x000fea0003800000 */
.L_x_9894:
        /* <DEDUP_REMOVED lines=21> */
.L_x_9899:
[----:B------:R-:W-:Y:S05]  /*7e80*/  BSYNC B0 ;  /* 0x0000000000007941 */ /* 0x000fea0003800000 */
.L_x_9898:
[----:B------:R-:W-:-:S05]  /*7e90*/  LOP3.LUT R5, R0, R5, RZ, 0xfc, !PT ;  /* 0x0000000500057212 */ /* 0x000fca00078efcff */
[----:B------:R0:W-:Y:S01]  /*7ea0*/  STG.E.U8 desc[UR36][R8.64], R5 ;  /* 0x0000000508007986 */ /* 0x0001e2000c101124 */
[----:B------:R-:W-:Y:S05]  /*7eb0*/  BRA `(.L_x_9881) ;  /* 0x0000000800047947 */ /* 0x000fea0003800000 */
.L_x_9897:
        /* <DEDUP_REMOVED lines=13> */
.L_x_9901:
[----:B------:R-:W-:Y:S01]  /*7f90*/  IMAD.MOV.U32 R0, RZ, RZ, 0x7f ;  /* 0x0000007fff007424 */ /* 0x000fe200078e00ff */
[----:B------:R-:W-:-:S04]  /*7fa0*/  ISETP.GT.U32.AND P0, PT, R4, 0x7f800000, PT ;  /* 0x7f8000000400780c */ /* 0x000fc80003f04070 */
[----:B------:R-:W-:-:S09]  /*7fb0*/  SEL R0, R0, 0x7c, P0 ;  /* 0x0000007c00007807 */ /* 0x000fd20000000000 */
.L_x_9902:
[----:B------:R-:W-:Y:S05]  /*7fc0*/  BSYNC B0 ;  /* 0x0000000000007941 */ /* 0x000fea0003800000 */
.L_x_9900:
[----:B------:R-:W-:-:S04]  /*7fd0*/  LOP3.LUT R3, R5, 0x80000000, RZ, 0xc0, !PT ;  /* 0x8000000005037812 */ /* 0x000fc800078ec0ff */
[----:B------:R-:W-:-:S04]  /*7fe0*/  SHF.R.U32.HI R3, RZ, 0x18, R3 ;  /* 0x00000018ff037819 */ /* 0x000fc80000011603 */
[----:B------:R-:W-:-:S05]  /*7ff0*/  LOP3.LUT R3, R0, R3, RZ, 0xfc, !PT ;  /* 0x0000000300037212 */ /* 0x000fca00078efcff */
[----:B------:R0:W-:Y:S01]  /*8000*/  STG.E.U8 desc[UR36][R8.64], R3 ;  /* 0x0000000308007986 */ /* 0x0001e2000c101124 */
[----:B------:R-:W-:Y:S05]  /*8010*/  BRA `(.L_x_9881) ;  /* 0x0000000400ac7947 */ /* 0x000fea0003800000 */
.L_x_9896:
[----:B------:R-:W0:Y:S02]  /*8020*/  I2F.S16 R0, R3 ;  /* 0x0000000300007306 */ /* 0x000e240000101400 */
[----:B0-----:R-:W-:-:S05]  /*8030*/  F2FP.BF16.F32.PACK_AB R0, RZ, R0 ;  /* 0x00000000ff00723e */ /* 0x001fca00000010ff */
[----:B------:R0:W-:Y:S01]  /*8040*/  STG.E.U16 desc[UR36][R8.64], R0 ;  /* 0x0000000008007986 */ /* 0x0001e2000c101524 */
[----:B------:R-:W-:Y:S05]  /*8050*/  BRA `(.L_x_9881) ;  /* 0x00000004009c7947 */ /* 0x000fea0003800000 */
.L_x_9893:
        /* <DEDUP_REMOVED lines=10> */
.L_x_9905:
        /* <DEDUP_REMOVED lines=17> */
.L_x_9908:
[----:B------:R-:W-:-:S04]  /*8210*/  LOP3.LUT R3, R3, 0x80000000, RZ, 0xc0, !PT ;  /* 0x8000000003037812 */ /* 0x000fc800078ec0ff */
[----:B------:R-:W-:-:S04]  /*8220*/  SHF.R.U32.HI R3, RZ, 0x18, R3 ;  /* 0x00000018ff037819 */ /* 0x000fc80000011603 */
[----:B------:R-:W-:-:S04]  /*8230*/  LOP3.LUT R0, R0, R3, RZ, 0xfc, !PT ;  /* 0x0000000300007212 */ /* 0x000fc800078efcff */
[----:B------:R-:W-:-:S07]  /*8240*/  PRMT R4, R0, 0x7610, R4 ;  /* 0x0000761000047816 */ /* 0x000fce0000000004 */
.L_x_9907:
[----:B------:R-:W-:Y:S05]  /*8250*/  BSYNC B0 ;  /* 0x0000000000007941 */ /* 0x000fea0003800000 */
.L_x_9906:
[----:B------:R0:W-:Y:S01]  /*8260*/  STG.E.U8 desc[UR36][R8.64], R4 ;  /* 0x0000000408007986 */ /* 0x0001e2000c101124 */
[----:B------:R-:W-:Y:S05]  /*8270*/  BRA `(.L_x_9881) ;  /* 0x0000000400147947 */ /* 0x000fea0003800000 */
.L_x_9904:
        /* <DEDUP_REMOVED lines=17> */
.L_x_9911:
[----:B------:R-:W-:-:S04]  /*8390*/  LOP3.LUT R3, R3, 0x80000000, RZ, 0xc0, !PT ;  /* 0x8000000003037812 */ /* 0x000fc800078ec0ff */
[----:B------:R-:W-:-:S04]  /*83a0*/  SHF.R.U32.HI R3, RZ, 0x18, R3 ;  /* 0x00000018ff037819 */ /* 0x000fc80000011603 */
[----:B------:R-:W-:-:S04]  /*83b0*/  LOP3.LUT R0, R0, R3, RZ, 0xfc, !PT ;  /* 0x0000000300007212 */ /* 0x000fc800078efcff */
[----:B------:R-:W-:-:S07]  /*83c0*/  PRMT R4, R0, 0x7610, R4 ;  /* 0x0000761000047816 */ /* 0x000fce0000000004 */
.L_x_9910:
[----:B------:R-:W-:Y:S05]  /*83d0*/  BSYNC B0 ;  /* 0x0000000000007941 */ /* 0x000fea0003800000 */
.L_x_9909:
[----:B------:R0:W-:Y:S01]  /*83e0*/  STG.E.U8 desc[UR36][R8.64], R4 ;  /* 0x0000000408007986 */ /* 0x0001e2000c101124 */
[----:B------:R-:W-:Y:S05]  /*83f0*/  BRA `(.L_x_9881) ;  /* 0x0000000000b47947 */ /* 0x000fea0003800000 */
.L_x_9903:
        /* <DEDUP_REMOVED lines=23> */
.L_x_9886:
        /* <DEDUP_REMOVED lines=16> */
.L_x_9914:
[----:B------:R-:W-:Y:S05]  /*8670*/  BRA `(.L_x_9881) ;  /* 0x0000000000147947 */ /* 0x000fea0003800000 */
.L_x_9913:
[----:B------:R-:W-:Y:S02]  /*8680*/  IMAD.MOV.U32 R4, RZ, RZ, R3 ;  /* 0x000000ffff047224 */ /* 0x000fe400078e0003 */
[----:B------:R-:W-:-:S05]  /*8690*/  IMAD.MOV.U32 R5, RZ, RZ, RZ ;  /* 0x000000ffff057224 */ /* 0x000fca00078e00ff */
[----:B------:R0:W-:Y:S01]  /*86a0*/  STG.E.64 desc[UR36][R8.64], R4 ;  /* 0x0000000408007986 */ /* 0x0001e2000c101b24 */
[----:B------:R-:W-:Y:S05]  /*86b0*/  BRA `(.L_x_9881) ;  /* 0x0000000000047947 */ /* 0x000fea0003800000 */
.L_x_9912:
[----:B------:R0:W-:Y:S02]  /*86c0*/  STG.E desc[UR36][R8.64], R3 ;  /* 0x0000000308007986 */ /* 0x0001e4000c101924 */
.L_x_9881:
[----:B------:R-:W-:Y:S05]  /*86d0*/  BSYNC B6 ;  /* 0x0000000000067941 */ /* 0x000fea0003800000 */
.L_x_9880:
        /* <DEDUP_REMOVED lines=23> */
.L_x_9920:
[----:B------:R0:W-:Y:S01]  /*8850*/  STG.E.U8 desc[UR36][R4.64], R24 ;  /* 0x0000001804007986 */ /* 0x0001e2000c101124 */
[----:B------:R-:W-:Y:S05]  /*8860*/  BRA `(.L_x_9922) ;  /* 0x0000000c00407947 */ /* 0x000fea0003800000 */
.L_x_9919:
        /* <DEDUP_REMOVED lines=9> */
.L_x_9924:
[----:B------:R0:W-:Y:S01]  /*8900*/  STG.E desc[UR36][R4.64], R24 ;  /* 0x0000001804007986 */ /* 0x0001e2000c101924 */
[----:B------:R-:W-:Y:S05]  /*8910*/  BRA `(.L_x_9922) ;  /* 0x0000000c00147947 */ /* 0x000fea0003800000 */
.L_x_9923:
[----:B------:R0:W-:Y:S01]  /*8920*/  STG.E.U16 desc[UR36][R4.64], R24 ;  /* 0x0000001804007986 */ /* 0x0001e2000c101524 */
[----:B------:R-:W-:Y:S05]  /*8930*/  BRA `(.L_x_9922) ;  /* 0x0000000c000c7947 */ /* 0x000fea0003800000 */
.L_x_9918:
        /* <DEDUP_REMOVED lines=9> */
.L_x_9926:
[----:B------:R-:W0:Y:S02]  /*89d0*/  I2F.S16 R0, R24 ;  /* 0x0000001800007306 */ /* 0x000e240000101400 */
[----:B0-----:R-:W-:-:S05]  /*89e0*/  F2FP.F16.F32.PACK_AB R0, RZ, R0 ;  /* 0x00000000ff00723e */ /* 0x001fca00000000ff */
[----:B------:R0:W-:Y:S01]  /*89f0*/  STG.E.U16 desc[UR36][R4.64], R0 ;  /* 0x0000000004007986 */ /* 0x0001e2000c101524 */
[----:B------:R-:W-:Y:S05]  /*8a00*/  BRA `(.L_x_9922) ;  /* 0x0000000800d87947 */ /* 0x000fea0003800000 */
.L_x_9925:
        /* <DEDUP_REMOVED lines=10> */
.L_x_9928:
[----:B------:R-:W0:Y:S02]  /*8ab0*/  I2F.S16 R24, R24 ;  /* 0x0000001800187306 */ /* 0x000e240000101400 */
[----:B0-----:R-:W-:-:S04]  /*8ac0*/  F2FP.F16.F32.PACK_AB R3, RZ, R24 ;  /* 0x00000018ff03723e */ /* 0x001fc800000000ff */
[----:B------:R-:W-:-:S05]  /*8ad0*/  PRMT R3, R3, 0x5410, RZ ;  /* 0x0000541003037816 */ /* 0x000fca00000000ff */
[----:B------:R3:W-:Y:S01]  /*8ae0*/  STG.E desc[UR36][R4.64], R3 ;  /* 0x0000000304007986 */ /* 0x0007e2000c101924 */
[----:B------:R-:W-:Y:S05]  /*8af0*/  BRA `(.L_x_9922) ;  /* 0x00000008009c7947 */ /* 0x000fea0003800000 */
.L_x_9927:
[----:B------:R-:W0:Y:S02]  /*8b00*/  I2F.F64.S16 R24, R24 ;  /* 0x0000001800187312 */ /* 0x000e240000101c00 */
[----:B0-----:R4:W-:Y:S01]  /*8b10*/  STG.E.64 desc[UR36][R4.64], R24 ;  /* 0x0000001804007986 */ /* 0x0019e2000c101b24 */
[----:B------:R-:W-:Y:S05]  /*8b20*/  BRA `(.L_x_9922) ;  /* 0x0000000800907947 */ /* 0x000fea0003800000 */
.L_x_9917:
        /* <DEDUP_REMOVED lines=10> */
.L_x_9931:
[----:B------:R-:W0:Y:S01]  /*8bd0*/  I2F.F64.S16 R24, R24 ;  /* 0x0000001800187312 */ /* 0x000e220000101c00 */
[----:B------:R-:W-:-:S05]  /*8be0*/  CS2R R26, SRZ ;  /* 0x00000000001a7805 */ /* 0x000fca000001ff00 */
[----:B0-----:R0:W-:Y:S01]  /*8bf0*/  STG.E.128 desc[UR36][R4.64], R24 ;  /* 0x0000001804007986 */ /* 0x0011e2000c101d24 */
[----:B------:R-:W-:Y:S05]  /*8c00*/  BRA `(.L_x_9922) ;  /* 0x0000000800587947 */ /* 0x000fea0003800000 */
.L_x_9930:
        /* <DEDUP_REMOVED lines=21> */
.L_x_9935:
[----:B------:R-:W-:Y:S05]  /*8d60*/  BSYNC B0 ;  /* 0x0000000000007941 */ /* 0x000fea0003800000 */
.L_x_9934:
[----:B------:R-:W-:-:S05]  /*8d70*/  LOP3.LUT R7, R0, R7, RZ, 0xfc, !PT ;  /* 0x0000000700077212 */ /* 0x000fca00078efcff */
[----:B------:R0:W-:Y:S01]  /*8d80*/  STG.E.U8 desc[UR36][R4.64], R7 ;  /* 0x0000000704007986 */ /* 0x0001e2000c101124 */
[----:B------:R-:W-:Y:S05]  /*8d90*/  BRA `(.L_x_9922) ;  /* 0x0000000400f47947 */ /* 0x000fea0003800000 */
.L_x_9933:
        /* <DEDUP_REMOVED lines=13> */
.L_x_9937:
[----:B------:R-:W-:Y:S01]  /*8e70*/  IMAD.MOV.U32 R0, RZ, RZ, 0x7f ;  /* 0x0000007fff007424 */ /* 0x000fe200078e00ff */
[----:B------:R-:W-:-:S04]  /*8e80*/  ISETP.GT.U32.AND P0, PT, R3, 0x7f800000, PT ;  /* 0x7f8000000300780c */ /* 0x000fc80003f04070 */
[----:B------:R-:W-:-:S09]  /*8e90*/  SEL R0, R0, 0x7c, P0 ;  /* 0x0000007c00007807 */ /* 0x000fd20000000000 */
.L_x_9938:
[----:B------:R-:W-:Y:S05]  /*8ea0*/  BSYNC B0 ;  /* 0x0000000000007941 */ /* 0x000fea0003800000 */
.L_x_9936:
[----:B------:R-:W-:-:S04]  /*8eb0*/  LOP3.LUT R3, R7, 0x80000000, RZ, 0xc0, !PT ;  /* 0x8000000007037812 */ /* 0x000fc800078ec0ff */
[----:B------:R-:W-:-:S04]  /*8ec0*/  SHF.R.U32.HI R3, RZ, 0x18, R3 ;  /* 0x00000018ff037819 */ /* 0x000fc80000011603 */
[----:B------:R-:W-:-:S05]  /*8ed0*/  LOP3.LUT R3, R0, R3, RZ, 0xfc, !PT ;  /* 0x0000000300037212 */ /* 0x000fca00078efcff */
[----:B------:R0:W-:Y:S01]  /*8ee0*/  STG.E.U8 desc[UR36][R4.64], R3 ;  /* 0x0000000304007986 */ /* 0x0001e2000c101124 */
[----:B------:R-:W-:Y:S05]  /*8ef0*/  BRA `(.L_x_9922) ;  /* 0x00000004009c7947 */ /* 0x000fea0003800000 */
.L_x_9932:
[----:B------:R-:W0:Y:S02]  /*8f00*/  I2F.S16 R0, R24 ;  /* 0x0000001800007306 */ /* 0x000e240000101400 */
[----:B0-----:R-:W-:-:S05]  /*8f10*/  F2FP.BF16.F32.PACK_AB R0, RZ, R0 ;  /* 0x00000000ff00723e */ /* 0x001fca00000010ff */
[----:B------:R0:W-:Y:S01]  /*8f20*/  STG.E.U16 desc[UR36][R4.64], R0 ;  /* 0x0000000004007986 */ /* 0x0001e2000c101524 */
[----:B------:R-:W-:Y:S05]  /*8f30*/  BRA `(.L_x_9922) ;  /* 0x00000004008c7947 */ /* 0x000fea0003800000 */
.L_x_9929:
        /* <DEDUP_REMOVED lines=10> */
.L_x_9941:
        /* <DEDUP_REMOVED lines=17> */
.L_x_9944:
[----:B------:R-:W-:-:S04]  /*90f0*/  LOP3.LUT R0, R7, 0x80000000, RZ, 0xc0, !PT ;  /* 0x8000000007007812 */ /* 0x000fc800078ec0ff */
[----:B------:R-:W-:-:S04]  /*9100*/  SHF.R.U32.HI R0, RZ, 0x18, R0 ;  /* 0x00000018ff007819 */ /* 0x000fc80000011600 */
[----:B------:R-:W-:-:S07]  /*9110*/  LOP3.LUT R0, R3, R0, RZ, 0xfc, !PT ;  /* 0x0000000003007212 */ /* 0x000fce00078efcff */
.L_x_9943:
[----:B------:R-:W-:Y:S05]  /*9120*/  BSYNC B0 ;  /* 0x0000000000007941 */ /* 0x000fea0003800000 */
.L_x_9942:
[----:B------:R0:W-:Y:S01]  /*9130*/  STG.E.U8 desc[UR36][R4.64], R0 ;  /* 0x0000000004007986 */ /* 0x0001e2000c101124 */
[----:B------:R-:W-:Y:S05]  /*9140*/  BRA `(.L_x_9922) ;  /* 0x0000000400087947 */ /* 0x000fea0003800000 */
.L_x_9940:
        /* <DEDUP_REMOVED lines=17> */
.L_x_9947:
[----:B------:R-:W-:-:S04]  /*9260*/  LOP3.LUT R0, R7, 0x80000000, RZ, 0xc0, !PT ;  /* 0x8000000007007812 */ /* 0x000fc800078ec0ff */
[----:B------:R-:W-:-:S04]  /*9270*/  SHF.R.U32.HI R0, RZ, 0x18, R0 ;  /* 0x00000018ff007819 */ /* 0x000fc80000011600 */
[----:B------:R-:W-:-:S07]  /*9280*/  LOP3.LUT R0, R3, R0, RZ, 0xfc, !PT ;  /* 0x0000000003007212 */ /* 0x000fce00078efcff */
.L_x_9946:
[----:B------:R-:W-:Y:S05]  /*9290*/  BSYNC B0 ;  /* 0x0000000000007941 */ /* 0x000fea0003800000 */
.L_x_9945:
[----:B------:R0:W-:Y:S01]  /*92a0*/  STG.E.U8 desc[UR36][R4.64], R0 ;  /* 0x0000000004007986 */ /* 0x0001e2000c101124 */
[----:B------:R-:W-:Y:S05]  /*92b0*/  BRA `(.L_x_9922) ;  /* 0x0000000000ac7947 */ /* 0x000fea0003800000 */
.L_x_9939:
        /* <DEDUP_REMOVED lines=22> */
.L_x_9921:
        /* <DEDUP_REMOVED lines=16> */
.L_x_9950:
[----:B------:R-:W-:Y:S05]  /*9520*/  BRA `(.L_x_9922) ;  /* 0x0000000000107947 */ /* 0x000fea0003800000 */
.L_x_9949:
[----:B------:R-:W-:-:S05]  /*9530*/  IMAD.MOV.U32 R25, RZ, RZ, RZ ;  /* 0x000000ffff197224 */ /* 0x000fca00078e00ff */
[----:B------:R0:W-:Y:S01]  /*9540*/  STG.E.64 desc[UR36][R4.64], R24 ;  /* 0x0000001804007986 */ /* 0x0001e2000c101b24 */
[----:B------:R-:W-:Y:S05]  /*9550*/  BRA `(.L_x_9922) ;  /* 0x0000000000047947 */ /* 0x000fea0003800000 */
.L_x_9948:
[----:B------:R0:W-:Y:S02]  /*9560*/  STG.E desc[UR36][R4.64], R24 ;  /* 0x0000001804007986 */ /* 0x0001e4000c101924 */
.L_x_9922:
        /* <DEDUP_REMOVED lines=23> */
.L_x_9954:
[----:B------:R0:W-:Y:S01]  /*96e0*/  STG.E.U8 desc[UR36][R4.64], R22 ;  /* 0x0000001604007986 */ /* 0x0001e2000c101124 */
[----:B------:R-:W-:Y:S05]  /*96f0*/  BRA `(.L_x_9956) ;  /* 0x0000000c00407947 */ /* 0x000fea0003800000 */
.L_x_9953:
        /* <DEDUP_REMOVED lines=9> */
.L_x_9958:
[----:B------:R0:W-:Y:S01]  /*9790*/  STG.E desc[UR36][R4.64], R22 ;  /* 0x0000001604007986 */ /* 0x0001e2000c101924 */
[----:B------:R-:W-:Y:S05]  /*97a0*/  BRA `(.L_x_9956) ;  /* 0x0000000c00147947 */ /* 0x000fea0003800000 */
.L_x_9957:
[----:B------:R0:W-:Y:S01]  /*97b0*/  STG.E.U16 desc[UR36][R4.64], R22 ;  /* 0x0000001604007986 */ /* 0x0001e2000c101524 */
[----:B------:R-:W-:Y:S05]  /*97c0*/  BRA `(.L_x_9956) ;  /* 0x0000000c000c7947 */ /* 0x000fea0003800000 */
.L_x_9952:
        /* <DEDUP_REMOVED lines=9> */
.L_x_9960:
[----:B------:R-:W0:Y:S02]  /*9860*/  I2F.S16 R0, R22 ;  /* 0x0000001600007306 */ /* 0x000e240000101400 */
[----:B0-----:R-:W-:-:S05]  /*9870*/  F2FP.F16.F32.PACK_AB R0, RZ, R0 ;  /* 0x00000000ff00723e */ /* 0x001fca00000000ff */
[----:B------:R4:W-:Y:S01]  /*9880*/  STG.E.U16 desc[UR36][R4.64], R0 ;  /* 0x0000000004007986 */ /* 0x0009e2000c101524 */
[----:B------:R-:W-:Y:S05]  /*9890*/  BRA `(.L_x_9956) ;  /* 0x0000000800d87947 */ /* 0x000fea0003800000 */
.L_x_9959:
        /* <DEDUP_REMOVED lines=10> */
.L_x_9962:
[----:B------:R-:W0:Y:S02]  /*9940*/  I2F.S16 R22, R22 ;  /* 0x0000001600167306 */ /* 0x000e240000101400 */
[----:B0-----:R-:W-:-:S04]  /*9950*/  F2FP.F16.F32.PACK_AB R3, RZ, R22 ;  /* 0x00000016ff03723e */ /* 0x001fc800000000ff */
[----:B------:R-:W-:-:S05]  /*9960*/  PRMT R3, R3, 0x5410, RZ ;  /* 0x0000541003037816 */ /* 0x000fca00000000ff */
[----:B------:R2:W-:Y:S01]  /*9970*/  STG.E desc[UR36][R4.64], R3 ;  /* 0x0000000304007986 */ /* 0x0005e2000c101924 */
[----:B------:R-:W-:Y:S05]  /*9980*/  BRA `(.L_x_9956) ;  /* 0x00000008009c7947 */ /* 0x000fea0003800000 */
.L_x_9961:
[----:B------:R-:W0:Y:S02]  /*9990*/  I2F.F64.S16 R22, R22 ;  /* 0x0000001600167312 */ /* 0x000e240000101c00 */
[----:B0-----:R0:W-:Y:S01]  /*99a0*/  STG.E.64 desc[UR36][R4.64], R22 ;  /* 0x0000001604007986 */ /* 0x0011e2000c101b24 */
[----:B------:R-:W-:Y:S05]  /*99b0*/  BRA `(.L_x_9956) ;  /* 0x0000000800907947 */ /* 0x000fea0003800000 */
.L_x_9951:
        /* <DEDUP_REMOVED lines=10> */
.L_x_9965:
[----:B------:R-:W0:Y:S01]  /*9a60*/  I2F.F64.S16 R8, R22 ;  /* 0x0000001600087312 */ /* 0x000e220000101c00 */
[----:B------:R-:W-:-:S05]  /*9a70*/  CS2R R10, SRZ ;  /* 0x00000000000a7805 */ /* 0x000fca000001ff00 */
[----:B0-----:R0:W-:Y:S01]  /*9a80*/  STG.E.128 desc[UR36][R4.64], R8 ;  /* 0x0000000804007986 */ /* 0x0011e2000c101d24 */
[----:B------:R-:W-:Y:S05]  /*9a90*/  BRA `(.L_x_9956) ;  /* 0x0000000800587947 */ /* 0x000fea0003800000 */
.L_x_9964:
        /* <DEDUP_REMOVED lines=21> */
.L_x_9969:
[----:B------:R-:W-:Y:S05]  /*9bf0*/  BSYNC B0 ;  /* 0x0000000000007941 */ /* 0x000fea0003800000 */
.L_x_9968:
[----:B------:R-:W-:-:S05]  /*9c00*/  LOP3.LUT R7, R0, R7, RZ, 0xfc, !PT ;  /* 0x0000000700077212 */ /* 0x000fca00078efcff */
[----:B------:R0:W-:Y:S01]  /*9c10*/  STG.E.U8 desc[UR36][R4.64], R7 ;  /* 0x0000000704007986 */ /* 0x0001e2000c101124 */
[----:B------:R-:W-:Y:S05]  /*9c20*/  BRA `(.L_x_9956) ;  /* 0x0000000400f47947 */ /* 0x000fea0003800000 */
.L_x_9967:
        /* <DEDUP_REMOVED lines=13> */
.L_x_9971:
[----:B------:R-:W-:Y:S01]  /*9d00*/  IMAD.MOV.U32 R0, RZ, RZ, 0x7f ;  /* 0x0000007fff007424 */ /* 0x000fe200078e00ff */
[----:B------:R-:W-:-:S04]  /*9d10*/  ISETP.GT.U32.AND P0, PT, R3, 0x7f800000, PT ;  /* 0x7f8000000300780c */ /* 0x000fc80003f04070 */
[----:B------:R-:W-:-:S09]  /*9d20*/  SEL R0, R0, 0x7c, P0 ;  /* 0x0000007c00007807 */ /* 0x000fd20000000000 */
.L_x_9972:
[----:B------:R-:W-:Y:S05]  /*9d30*/  BSYNC B0 ;  /* 0x0000000000007941 */ /* 0x000fea0003800000 */
.L_x_9970:
[----:B------:R-:W-:-:S04]  /*9d40*/  LOP3.LUT R3, R7, 0x80000000, RZ, 0xc0, !PT ;  /* 0x8000000007037812 */ /* 0x000fc800078ec0ff */
[----:B------:R-:W-:-:S04]  /*9d50*/  SHF.R.U32.HI R3, RZ, 0x18, R3 ;  /* 0x00000018ff037819 */ /* 0x000fc80000011603 */
[----:B------:R-:W-:-:S05]  /*9d60*/  LOP3.LUT R3, R0, R3, RZ, 0xfc, !PT ;  /* 0x0000000300037212 */ /* 0x000fca00078efcff */
[----:B------:R0:W-:Y:S01]  /*9d70*/  STG.E.U8 desc[UR36][R4.64], R3 ;  /* 0x0000000304007986 */ /* 0x0001e2000c101124 */
[----:B------:R-:W-:Y:S05]  /*9d80*/  BRA `(.L_x_9956) ;  /* 0x00000004009c7947 */ /* 0x000fea0003800000 */
.L_x_9966:
[----:B------:R-:W0:Y:S02]  /*9d90*/  I2F.S16 R0, R22 ;  /* 0x0000001600007306 */ /* 0x000e240000101400 */
[----:B0-----:R-:W-:-:S05]  /*9da0*/  F2FP.BF16.F32.PACK_AB R0, RZ, R0 ;  /* 0x00000000ff00723e */ /* 0x001fca00000010ff */
[----:B------:R0:W-:Y:S01]  /*9db0*/  STG.E.U16 desc[UR36][R4.64], R0 ;  /* 0x0000000004007986 */ /* 0x0001e2000c101524 */
[----:B------:R-:W-:Y:S05]  /*9dc0*/  BRA `(.L_x_9956) ;  /* 0x00000004008c7947 */ /* 0x000fea0003800000 */
.L_x_9963:
        /* <DEDUP_REMOVED lines=10> */
.L_x_9975:
        /* <DEDUP_REMOVED lines=17> */
.L_x_9978:
[----:B------:R-:W-:-:S04]  /*9f80*/  LOP3.LUT R0, R7, 0x80000000, RZ, 0xc0, !PT ;  /* 0x8000000007007812 */ /* 0x000fc800078ec0ff */
[----:B------:R-:W-:-:S04]  /*9f90*/  SHF.R.U32.HI R0, RZ, 0x18, R0 ;  /* 0x00000018ff007819 */ /* 0x000fc80000011600 */
[----:B------:R-:W-:-:S07]  /*9fa0*/  LOP3.LUT R0, R3, R0, RZ, 0xfc, !PT ;  /* 0x0000000003007212 */ /* 0x000fce00078efcff */
.L_x_9977:
[----:B------:R-:W-:Y:S05]  /*9fb0*/  BSYNC B0 ;  /* 0x0000000000007941 */ /* 0x000fea0003800000 */
.L_x_9976:
[----:B------:R0:W-:Y:S01]  /*9fc0*/  STG.E.U8 desc[UR36][R4.64], R0 ;  /* 0x0000000004007986 */ /* 0x0001e2000c101124 */
[----:B------:R-:W-:Y:S05]  /*9fd0*/  BRA `(.L_x_9956) ;  /* 0x0000000400087947 */ /* 0x000fea0003800000 */
.L_x_9974:
        /* <DEDUP_REMOVED lines=17> */
.L_x_9981:
[----:B------:R-:W-:-:S04]  /*a0f0*/  LOP3.LUT R0, R7, 0x80000000, RZ, 0xc0, !PT ;  /* 0x8000000007007812 */ /* 0x000fc800078ec0ff */
[----:B------:R-:W-:-:S04]  /*a100*/  SHF.R.U32.HI R0, RZ, 0x18, R0 ;  /* 0x00000018ff007819 */ /* 0x000fc80000011600 */
[----:B------:R-:W-:-:S07]  /*a110*/  LOP3.LUT R0, R3, R0, RZ, 0xfc, !PT ;  /* 0x0000000003007212 */ /* 0x000fce00078efcff */
.L_x_9980:
[----:B------:R-:W-:Y:S05]  /*a120*/  BSYNC B0 ;  /* 0x0000000000007941 */ /* 0x000fea0003800000 */
.L_x_9979:
[----:B------:R0:W-:Y:S01]  /*a130*/  STG.E.U8 desc[UR36][R4.64], R0 ;  /* 0x0000000004007986 */ /* 0x0001e2000c101124 */
[----:B------:R-:W-:Y:S05]  /*a140*/  BRA `(.L_x_9956) ;  /* 0x0000000000ac7947 */ /* 0x000fea0003800000 */
.L_x_9973:
        /* <DEDUP_REMOVED lines=22> */
.L_x_9955:
        /* <DEDUP_REMOVED lines=16> */
.L_x_9984:
[----:B------:R-:W-:Y:S05]  /*a3b0*/  BRA `(.L_x_9956) ;  /* 0x0000000000107947 */ /* 0x000fea0003800000 */
.L_x_9983:
[----:B------:R-:W-:-:S05]  /*a3c0*/  IMAD.MOV.U32 R23, RZ, RZ, RZ ;  /* 0x000000ffff177224 */ /* 0x000fca00078e00ff */
[----:B------:R0:W-:Y:S01]  /*a3d0*/  STG.E.64 desc[UR36][R4.64], R22 ;  /* 0x0000001604007986 */ /* 0x0001e2000c101b24 */
[----:B------:R-:W-:Y:S05]  /*a3e0*/  BRA `(.L_x_9956) ;  /* 0x0000000000047947 */ /* 0x000fea0003800000 */
.L_x_9982:
[----:B------:R0:W-:Y:S02]  /*a3f0*/  STG.E desc[UR36][R4.64], R22 ;  /* 0x0000001604007986 */ /* 0x0001e4000c101924 */
.L_x_9956:
[----:B------:R-:W-:-:S07]  /*a400*/  VIADD R33, R33, 0x80 ;  /* 0x0000008021217836 */ /* 0x000fce0000000000 */
.L_x_9916:
[----:B------:R-:W-:Y:S05]  /*a410*/  BSYNC B6 ;  /* 0x0000000000067941 */ /* 0x000fea0003800000 */
.L_x_9915:
        /* <DEDUP_REMOVED lines=21> */
.L_x_9988:
[----:B------:R-:W-:Y:S01]  /*a570*/  STG.E.U8 desc[UR36][R2.64], R16 ;  /* 0x0000001002007986 */ /* 0x000fe2000c101124 */
[----:B------:R-:W-:Y:S05]  /*a580*/  EXIT ;  /* 0x000000000000794d */ /* 0x000fea0003800000 */
.L_x_9987:
        /* <DEDUP_REMOVED lines=9> */
.L_x_9991:
[----:B------:R-:W-:Y:S01]  /*a620*/  STG.E desc[UR36][R2.64], R16 ;  /* 0x0000001002007986 */ /* 0x000fe2000c101924 */
[----:B------:R-:W-:Y:S05]  /*a630*/  EXIT ;  /* 0x000000000000794d */ /* 0x000fea0003800000 */
.L_x_9990:
[----:B------:R-:W-:Y:S01]  /*a640*/  STG.E.U16 desc[UR36][R2.64], R16 ;  /* 0x0000001002007986 */ /* 0x000fe2000c101524 */
[----:B------:R-:W-:Y:S05]  /*a650*/  EXIT ;  /* 0x000000000000794d */ /* 0x000fea0003800000 */
.L_x_9986:
        /* <DEDUP_REMOVED lines=9> */
.L_x_9993:
[----:B------:R-:W0:Y:S02]  /*a6f0*/  I2F.S16 R0, R16 ;  /* 0x0000001000007306 */ /* 0x000e240000101400 */
[----:B0-----:R-:W-:-:S05]  /*a700*/  F2FP.F16.F32.PACK_AB R0, RZ, R0 ;  /* 0x00000000ff00723e */ /* 0x001fca00000000ff */
[----:B------:R-:W-:Y:S01]  /*a710*/  STG.E.U16 desc[UR36][R2.64], R0 ;  /* 0x0000000002007986 */ /* 0x000fe2000c101524 */
[----:B------:R-:W-:Y:S05]  /*a720*/  EXIT ;  /* 0x000000000000794d */ /* 0x000fea0003800000 */
.L_x_9992:
        /* <DEDUP_REMOVED lines=10> */
.L_x_9995:
[----:B------:R-:W0:Y:S02]  /*a7d0*/  I2F.S16 R16, R16 ;  /* 0x0000001000107306 */ /* 0x000e240000101400 */
[----:B0-----:R-:W-:-:S04]  /*a7e0*/  F2FP.F16.F32.PACK_AB R5, RZ, R16 ;  /* 0x00000010ff05723e */ /* 0x001fc800000000ff */
[----:B------:R-:W-:-:S05]  /*a7f0*/  PRMT R5, R5, 0x5410, RZ ;  /* 0x0000541005057816 */ /* 0x000fca00000000ff */
[----:B------:R-:W-:Y:S01]  /*a800*/  STG.E desc[UR36][R2.64], R5 ;  /* 0x0000000502007986 */ /* 0x000fe2000c101924 */
[----:B------:R-:W-:Y:S05]  /*a810*/  EXIT ;  /* 0x000000000000794d */ /* 0x000fea0003800000 */
.L_x_9994:
[----:B------:R-:W0:Y:S02]  /*a820*/  I2F.F64.S16 R16, R16 ;  /* 0x0000001000107312 */ /* 0x000e240000101c00 */
[----:B0-----:R-:W-:Y:S01]  /*a830*/  STG.E.64 desc[UR36][R2.64], R16 ;  /* 0x0000001002007986 */ /* 0x001fe2000c101b24 */
[----:B------:R-:W-:Y:S05]  /*a840*/  EXIT ;  /* 0x000000000000794d */ /* 0x000fea0003800000 */
.L_x_9985:
        /* <DEDUP_REMOVED lines=10> */
.L_x_9998:
[----:B------:R-:W0:Y:S01]  /*a8f0*/  I2F.F64.S16 R16, R16 ;  /* 0x0000001000107312 */ /* 0x000e220000101c00 */
[----:B------:R-:W-:-:S05]  /*a900*/  CS2R R18, SRZ ;  /* 0x0000000000127805 */ /* 0x000fca000001ff00 */
[----:B0-----:R-:W-:Y:S01]  /*a910*/  STG.E.128 desc[UR36][R2.64], R16 ;  /* 0x0000001002007986 */ /* 0x001fe2000c101d24 */
[----:B------:R-:W-:Y:S05]  /*a920*/  EXIT ;  /* 0x000000000000794d */ /* 0x000fea0003800000 */
.L_x_9997:
        /* <DEDUP_REMOVED lines=21> */
.L_x_10002:
[----:B------:R-:W-:Y:S05]  /*aa80*/  BSYNC B0 ;  /* 0x0000000000007941 */ /* 0x000fea0003800000 */
.L_x_10001:
[----:B------:R-:W-:-:S05]  /*aa90*/  LOP3.LUT R5, R0, R5, RZ, 0xfc, !PT ;  /* 0x0000000500057212 */ /* 0x000fca00078efcff */
[----:B------:R-:W-:Y:S01]  /*aaa0*/  STG.E.U8 desc[UR36][R2.64], R5 ;  /* 0x0000000502007986 */ /* 0x000fe2000c101124 */
[----:B------:R-:W-:Y:S05]  /*aab0*/  EXIT ;  /* 0x000000000000794d */ /* 0x000fea0003800000 */
.L_x_10000:
        /* <DEDUP_REMOVED lines=13> */
.L_x_10004:
[----:B------:R-:W-:Y:S01]  /*ab90*/  IMAD.MOV.U32 R0, RZ, RZ, 0x7f ;  /* 0x0000007fff007424 */ /* 0x000fe200078e00ff */
[----:B------:R-:W-:-:S04]  /*aba0*/  ISETP.GT.U32.AND P0, PT, R4, 0x7f800000, PT ;  /* 0x7f8000000400780c */ /* 0x000fc80003f04070 */
[----:B------:R-:W-:-:S09]  /*abb0*/  SEL R0, R0, 0x7c, P0 ;  /* 0x0000007c00007807 */ /* 0x000fd20000000000 */
.L_x_10005:
[----:B------:R-:W-:Y:S05]  /*abc0*/  BSYNC B0 ;  /* 0x0000000000007941 */ /* 0x000fea0003800000 */
.L_x_10003:
[----:B------:R-:W-:-:S04]  /*abd0*/  LOP3.LUT R4, R5, 0x80000000, RZ, 0xc0, !PT ;  /* 0x8000000005047812 */ /* 0x000fc800078ec0ff */
[----:B------:R-:W-:-:S04]  /*abe0*/  SHF.R.U32.HI R5, RZ, 0x18, R4 ;  /* 0x00000018ff057819 */ /* 0x000fc80000011604 */
[----:B------:R-:W-:-:S05]  /*abf0*/  LOP3.LUT R5, R0, R5, RZ, 0xfc, !PT ;  /* 0x0000000500057212 */ /* 0x000fca00078efcff */
[----:B------:R-:W-:Y:S01]  /*ac00*/  STG.E.U8 desc[UR36][R2.64], R5 ;  /* 0x0000000502007986 */ /* 0x000fe2000c101124 */
[----:B------:R-:W-:Y:S05]  /*ac10*/  EXIT ;  /* 0x000000000000794d */ /* 0x000fea0003800000 */
.L_x_9999:
[----:B------:R-:W0:Y:S02]  /*ac20*/  I2F.S16 R0, R16 ;  /* 0x0000001000007306 */ /* 0x000e240000101400 */
[----:B0-----:R-:W-:-:S05]  /*ac30*/  F2FP.BF16.F32.PACK_AB R0, RZ, R0 ;  /* 0x00000000ff00723e */ /* 0x001fca00000010ff */
[----:B------:R-:W-:Y:S01]  /*ac40*/  STG.E.U16 desc[UR36][R2.64], R0 ;  /* 0x0000000002007986 */ /* 0x000fe2000c101524 */
[----:B------:R-:W-:Y:S05]  /*ac50*/  EXIT ;  /* 0x000000000000794d */ /* 0x000fea0003800000 */
.L_x_9996:
        /* <DEDUP_REMOVED lines=10> */
.L_x_10008:
        /* <DEDUP_REMOVED lines=17> */
.L_x_10011:
[----:B------:R-:W-:-:S04]  /*ae10*/  LOP3.LUT R0, R7, 0x80000000, RZ, 0xc0, !PT ;  /* 0x8000000007007812 */ /* 0x000fc800078ec0ff */
[----:B------:R-:W-:-:S04]  /*ae20*/  SHF.R.U32.HI R5, RZ, 0x18, R0 ;  /* 0x00000018ff057819 */ /* 0x000fc80000011600 */
[----:B------:R-:W-:-:S04]  /*ae30*/  LOP3.LUT R4, R4, R5, RZ, 0xfc, !PT ;  /* 0x0000000504047212 */ /* 0x000fc800078efcff */
[----:B------:R-:W-:-:S07]  /*ae40*/  PRMT R0, R4, 0x7610, R0 ;  /* 0x0000761004007816 */ /* 0x000fce0000000000 */
.L_x_10010:
[----:B------:R-:W-:Y:S05]  /*ae50*/  BSYNC B0 ;  /* 0x0000000000007941 */ /* 0x000fea0003800000 */
.L_x_10009:
[----:B------:R-:W-:Y:S01]  /*ae60*/  STG.E.U8 desc[UR36][R2.64], R0 ;  /* 0x0000000002007986 */ /* 0x000fe2000c101124 */
[----:B------:R-:W-:Y:S05]  /*ae70*/  EXIT ;  /* 0x000000000000794d */ /* 0x000fea0003800000 */
.L_x_10007:
        /* <DEDUP_REMOVED lines=17> */
.L_x_10014:
[----:B------:R-:W-:-:S04]  /*af90*/  LOP3.LUT R0, R7, 0x80000000, RZ, 0xc0, !PT ;  /* 0x8000000007007812 */ /* 0x000fc800078ec0ff */
[----:B------:R-:W-:-:S04]  /*afa0*/  SHF.R.U32.HI R5, RZ, 0x18, R0 ;  /* 0x00000018ff057819 */ /* 0x000fc80000011600 */
[----:B------:R-:W-:-:S04]  /*afb0*/  LOP3.LUT R4, R4, R5, RZ, 0xfc, !PT ;  /* 0x0000000504047212 */ /* 0x000fc800078efcff */
[----:B------:R-:W-:-:S07]  /*afc0*/  PRMT R0, R4, 0x7610, R0 ;  /* 0x0000761004007816 */ /* 0x000fce0000000000 */
.L_x_10013:
[----:B------:R-:W-:Y:S05]  /*afd0*/  BSYNC B0 ;  /* 0x0000000000007941 */ /* 0x000fea0003800000 */
.L_x_10012:
[----:B------:R-:W-:Y:S01]  /*afe0*/  STG.E.U8 desc[UR36][R2.64], R0 ;  /* 0x0000000002007986 */ /* 0x000fe2000c101124 */
[----:B------:R-:W-:Y:S05]  /*aff0*/  EXIT ;  /* 0x000000000000794d */ /* 0x000fea0003800000 */
.L_x_10006:
        /* <DEDUP_REMOVED lines=22> */
.L_x_9989:
        /* <DEDUP_REMOVED lines=16> */
.L_x_10017:
[----:B------:R-:W-:Y:S05]  /*b260*/  EXIT ;  /* 0x000000000000794d */ /* 0x000fea0003800000 */
.L_x_10016:
[----:B------:R-:W-:-:S05]  /*b270*/  IMAD.MOV.U32 R17, RZ, RZ, RZ ;  /* 0x000000ffff117224 */ /* 0x000fca00078e00ff */
[----:B------:R-:W-:Y:S01]  /*b280*/  STG.E.64 desc[UR36][R2.64], R16 ;  /* 0x0000001002007986 */ /* 0x000fe2000c101b24 */
[----:B------:R-:W-:Y:S05]  /*b290*/  EXIT ;  /* 0x000000000000794d */ /* 0x000fea0003800000 */
.L_x_10015:
[----:B------:R-:W-:Y:S01]  /*b2a0*/  STG.E desc[UR36][R2.64], R16 ;  /* 0x0000001002007986 */ /* 0x000fe2000c101924 */
[----:B------:R-:W-:Y:S05]  /*b2b0*/  EXIT ;  /* 0x000000000000794d */ /* 0x000fea0003800000 */
.L_x_10018:
        /* <DEDUP_REMOVED lines=12> */
.L_x_43841:


//--------------------- .text._ZN2at6native18elementwise_kernelILi128ELi4EZNS0_22gpu_kernel_impl_nocastINS0_13BinaryFunctorIllbZZZNS0_23logical_xor_kernel_cudaERNS_14TensorIteratorEENKUlvE0_clEvENKUlvE2_clEvEUlllE_EEEEvRNS_18TensorIteratorBaseERKT_EUliE_EEviT1_ --------------------------
	.section	.text._ZN2at6native18elementwise_kernelILi128ELi4EZNS0_22gpu_kernel_impl_nocastINS0_13BinaryFunctorIllbZZZNS0_23logical_xor_kernel_cudaERNS_14TensorIteratorEENKUlvE0_clEvENKUlvE2_clEvEUlllE_EEEEvRNS_18TensorIteratorBaseERKT_EUliE_EEviT1_,"ax",@progbits
	.align	128
        .global         _ZN2at6native18elementwise_kernelILi128ELi4EZNS0_22gpu_kernel_impl_nocastINS0_13BinaryFunctorIllbZZZNS0_23logical_xor_kernel_cudaERNS_14TensorIteratorEENKUlvE0_clEvENKUlvE2_clEvEUlllE_EEEEvRNS_18TensorIteratorBaseERKT_EUliE_EEviT1_
        .type           _ZN2at6native18elementwise_kernelILi128ELi4EZNS0_22gpu_kernel_impl_nocastINS0_13BinaryFunctorIllbZZZNS0_23logical_xor_kernel_cudaERNS_14TensorIteratorEENKUlvE0_clEvENKUlvE2_clEvEUlllE_EEEEvRNS_18TensorIteratorBaseERKT_EUliE_EEviT1_,@function
        .size           _ZN2at6native18elementwise_kernelILi128ELi4EZNS0_22gpu_kernel_impl_nocastINS0_13BinaryFunctorIllbZZZNS0_23logical_xor_kernel_cudaERNS_14TensorIteratorEENKUlvE0_clEvENKUlvE2_clEvEUlllE_EEEEvRNS_18TensorIteratorBaseERKT_EUliE_EEviT1_,(.L_x_43842 - _ZN2at6native18elementwise_kernelILi128ELi4EZNS0_22gpu_kernel_impl_nocastINS0_13BinaryFunctorIllbZZZNS0_23logical_xor_kernel_cudaERNS_14TensorIteratorEENKUlvE0_clEvENKUlvE2_clEvEUlllE_EEEEvRNS_18TensorIteratorBaseERKT_EUliE_EEviT1_)
        .other          _ZN2at6native18elementwise_kernelILi128ELi4EZNS0_22gpu_kernel_impl_nocastINS0_13BinaryFunctorIllbZZZNS0_23logical_xor_kernel_cudaERNS_14TensorIteratorEENKUlvE0_clEvENKUlvE2_clEvEUlllE_EEEEvRNS_18TensorIteratorBaseERKT_EUliE_EEviT1_,@"STO_CUDA_ENTRY STV_DEFAULT"
_ZN2at6native18elementwise_kernelILi128ELi4EZNS0_22gpu_kernel_impl_nocastINS0_13BinaryFunctorIllbZZZNS0_23logical_xor_kernel_cudaERNS_14TensorIteratorEENKUlvE0_clEvENKUlvE2_clEvEUlllE_EEEEvRNS_18TensorIteratorBaseERKT_EUliE_EEviT1_:
.text._ZN2at6native18elementwise_kernelILi128ELi4EZNS0_22gpu_kernel_impl_nocastINS0_13BinaryFunctorIllbZZZNS0_23logical_xor_kernel_cudaERNS_14TensorIteratorEENKUlvE0_clEvENKUlvE2_clEvEUlllE_EEEEvRNS_18TensorIteratorBaseERKT_EUliE_EEviT1_:
        /* <DEDUP_REMOVED lines=363> */
.L_x_10021:
        /* <DEDUP_REMOVED lines=11> */
[----:B------:R-:W-:Y:S02]  /*1760*/  IADD3.X R5, RZ, UR9, RZ, P2, !PT ;  /* 0x00000009ff057c10 */ /* 0x000fe400097fe4ff */
[----:B--2---:R-:W-:-:S02]  /*1770*/  ISETP.NE.U32.AND P1, PT, R8, RZ, PT ;  /* 0x000000ff0800720c */ /* 0x004fc40003f25070 */
[----:B---3--:R-:W-:Y:S02]  /*1780*/  ISETP.NE.U32.AND P0, PT, R6, RZ, PT ;  /* 0x000000ff0600720c */ /* 0x008fe40003f05070 */
[----:B------:R-:W-:-:S04]  /*1790*/  ISETP.NE.AND.EX P1, PT, R9, RZ, PT, P1 ;  /* 0x000000ff0900720c */ /* 0x000fc80003f25310 */
[----:B------:R-:W-:-:S04]  /*17a0*/  ISETP.NE.XOR.EX P0, PT, R7, RZ, P1, P0 ;  /* 0x000000ff0700720c */ /* 0x000fc80000f05b00 */
[----:B------:R-:W-:-:S05]  /*17b0*/  SEL R11, RZ, 0x1, !P0 ;  /* 0x00000001ff0b7807 */ /* 0x000fca0004000000 */
[----:B------:R0:W-:Y:S04]  /*17c0*/  STG.E.U8 desc[UR4][R4.64], R11 ;  /* 0x0000000b04007986 */ /* 0x0001e8000c101104 */
.L_x_10020:
[----:B------:R-:W-:Y:S05]  /*17d0*/  BSYNC B0 ;  /* 0x0000000000007941 */ /* 0x000fea0003800000 */
.L_x_10019:
        /* <DEDUP_REMOVED lines=356> */
.L_x_10024:
        /* <DEDUP_REMOVED lines=373> */
.L_x_10025:
        /* <DEDUP_REMOVED lines=18> */
.L_x_10023:
[----:B------:R-:W-:Y:S05]  /*4690*/  BSYNC B0 ;  /* 0x0000000000007941 */ /* 0x000fea0003800000 */
.L_x_10022:
        /* <DEDUP_REMOVED lines=355> */
.L_x_10026:
        /* <DEDUP_REMOVED lines=10> */
[----:B------:R-:W-:Y:S02]  /*5d70*/  IADD3.X R5, RZ, UR7, RZ, P2, !PT ;  /* 0x00000007ff057c10 */ /* 0x000fe400097fe4ff */
[----:B--2---:R-:W-:Y:S02]  /*5d80*/  ISETP.NE.U32.AND P1, PT, R6, RZ, PT ;  /* 0x000000ff0600720c */ /* 0x004fe40003f25070 */
[----:B---3--:R-:W-:Y:S02]  /*5d90*/  ISETP.NE.U32.AND P0, PT, R2, RZ, PT ;  /* 0x000000ff0200720c */ /* 0x008fe40003f05070 */
[----:B------:R-:W-:-:S04]  /*5da0*/  ISETP.NE.AND.EX P1, PT, R7, RZ, PT, P1 ;  /* 0x000000ff0700720c */ /* 0x000fc80003f25310 */
[----:B------:R-:W-:-:S04]  /*5db0*/  ISETP.NE.XOR.EX P0, PT, R3, RZ, P1, P0 ;  /* 0x000000ff0300720c */ /* 0x000fc80000f05b00 */
[----:B------:R-:W-:-:S05]  /*5dc0*/  SEL R9, RZ, 0x1, !P0 ;  /* 0x00000001ff097807 */ /* 0x000fca0004000000 */
[----:B------:R-:W-:Y:S01]  /*5dd0*/  STG.E.U8 desc[UR4][R4.64], R9 ;  /* 0x0000000904007986 */ /* 0x000fe2000c101104 */
[----:B------:R-:W-:Y:S05]  /*5de0*/  EXIT ;  /* 0x000000000000794d */ /* 0x000fea0003800000 */
.L_x_10027:
        /* <DEDUP_REMOVED lines=9> */
.L_x_43842:


//--------------------- .text._ZN2at6native27unrolled_elementwise_kernelINS0_13BinaryFunctorIllbZZZNS0_23logical_xor_kernel_cudaERNS_14TensorIteratorEENKUlvE0_clEvENKUlvE2_clEvEUlllE_EESt5arrayIPcLm3EELi4E23TrivialOffsetCalculatorILi2EjESC_ILi1EjENS0_6memory15LoadWithoutCastENSF_16StoreWithoutCastEEEviT_T0_T2_T3_T4_T5_ --------------------------
	.section	.text._ZN2at6native27unrolled_elementwise_kernelINS0_13BinaryFunctorIllbZZZNS0_23logical_xor_kernel_cudaERNS_14TensorIteratorEENKUlvE0_clEvENKUlvE2_clEvEUlllE_EESt5arrayIPcLm3EELi4E23TrivialOffsetCalculatorILi2EjESC_ILi1EjENS0_6memory15LoadWithoutCastENSF_16StoreWithoutCastEEEviT_T0_T2_T3_T4_T5_,"ax",@progbits
	.align	128
        .global         _ZN2at6native27unrolled_elementwise_kernelINS0_13BinaryFunctorIllbZZZNS0_23logical_xor_kernel_cudaERNS_14TensorIteratorEENKUlvE0_clEvENKUlvE2_clEvEUlllE_EESt5arrayIPcLm3EELi4E23TrivialOffsetCalculatorILi2EjESC_ILi1EjENS0_6memory15LoadWithoutCastENSF_16StoreWithoutCastEEEviT_T0_T2_T3_T4_T5_
        .type           _ZN2at6native27unrolled_elementwise_kernelINS0_13BinaryFunctorIllbZZZNS0_23logical_xor_kernel_cudaERNS_14TensorIteratorEENKUlvE0_clEvENKUlvE2_clEvEUlllE_EESt5arrayIPcLm3EELi4E23TrivialOffsetCalculatorILi2EjESC_ILi1EjENS0_6memory15LoadWithoutCastENSF_16StoreWithoutCastEEEviT_T0_T2_T3_T4_T5_,@function
        .size           _ZN2at6native27unrolled_elementwise_kernelINS0_13BinaryFunctorIllbZZZNS0_23logical_xor_kernel_cudaERNS_14TensorIteratorEENKUlvE0_clEvENKUlvE2_clEvEUlllE_EESt5arrayIPcLm3EELi4E23TrivialOffsetCalculatorILi2EjESC_ILi1EjENS0_6memory15LoadWithoutCastENSF_16StoreWithoutCastEEEviT_T0_T2_T3_T4_T5_,(.L_x_43843 - _ZN2at6native27unrolled_elementwise_kernelINS0_13BinaryFunctorIllbZZZNS0_23logical_xor_kernel_cudaERNS_14TensorIteratorEENKUlvE0_clEvENKUlvE2_clEvEUlllE_EESt5arrayIPcLm3EELi4E23TrivialOffsetCalculatorILi2EjESC_ILi1EjENS0_6memory15LoadWithoutCastENSF_16StoreWithoutCastEEEviT_T0_T2_T3_T4_T5_)
        .other          _ZN2at6native27unrolled_elementwise_kernelINS0_13BinaryFunctorIllbZZZNS0_23logical_xor_kernel_cudaERNS_14TensorIteratorEENKUlvE0_clEvENKUlvE2_clEvEUlllE_EESt5arrayIPcLm3EELi4E23TrivialOffsetCalculatorILi2EjESC_ILi1EjENS0_6memory15LoadWithoutCastENSF_16StoreWithoutCastEEEviT_T0_T2_T3_T4_T5_,@"STO_CUDA_ENTRY STV_DEFAULT"
_ZN2at6native27unrolled_elementwise_kernelINS0_13BinaryFunctorIllbZZZNS0_23logical_xor_kernel_cudaERNS_14TensorIteratorEENKUlvE0_clEvENKUlvE2_clEvEUlllE_EESt5arrayIPcLm3EELi4E23TrivialOffsetCalculatorILi2EjESC_ILi1EjENS0_6memory15LoadWithoutCastENSF_16StoreWithoutCastEEEviT_T0_T2_T3_T4_T5_:
.text._ZN2at6native27unrolled_elementwise_kernelINS0_13BinaryFunctorIllbZZZNS0_23logical_xor_kernel_cudaERNS_14TensorIteratorEENKUlvE0_clEvENKUlvE2_clEvEUlllE_EESt5arrayIPcLm3EELi4E23TrivialOffsetCalculatorILi2EjESC_ILi1EjENS0_6memory15LoadWithoutCastENSF_16StoreWithoutCastEEEviT_T0_T2_T3_T4_T5_:
        /* <DEDUP_REMOVED lines=18> */
[----:B------:R-:W0:Y:S11]  /*0120*/  @!P3 LDC.64 R12, c[0x0][0x228] ;  /* 0x00008a00ff0cbb82 */ /* 0x000e360000000a00 */
[----:B------:R-:W3:Y:S01]  /*0130*/  @!P0 LDC.64 R4, c[0x0][0x220] ;  /* 0x00008800ff048b82 */ /* 0x000ee20000000a00 */
[----:B--2---:R-:W-:-:S06]  /*0140*/  @!P3 IMAD.WIDE.U32 R8, R19, 0x8, R8 ;  /* 0x000000081308b825 */ /* 0x004fcc00078e0008 */
[----:B------:R-:W2:Y:S01]  /*0150*/  @!P3 LDG.E.64 R8, desc[UR4][R8.64] ;  /* 0x000000040808b981 */ /* 0x000ea2000c1e1b00 */
[----:B0-----:R-:W-:-:S04]  /*0160*/  @!P3 IMAD.WIDE.U32 R12, R19, 0x8, R12 ;  /* 0x00000008130cb825 */ /* 0x001fc800078e000c */
[----:B------:R-:W-:Y:S02]  /*0170*/  @!P0 IMAD R19, R0, 0x200, R7 ;  /* 0x0000020000138824 */ /* 0x000fe400078e0207 */
[----:B-1----:R-:W-:Y:S01]  /*0180*/  @!P1 IMAD.WIDE.U32 R16, R17, 0x8, R10 ;  /* 0x0000000811109825 */ /* 0x002fe200078e000a */
[----:B------:R-:W4:Y:S03]  /*0190*/  @!P3 LDG.E.64 R12, desc[UR4][R12.64] ;  /* 0x000000040c0cb981 */ /* 0x000f26000c1e1b00 */
[----:B---3--:R-:W-:Y:S01]  /*01a0*/  @!P0 IMAD.WIDE.U32 R4, R19, 0x8, R4 ;  /* 0x0000000813048825 */ /* 0x008fe200078e0004 */
[----:B------:R0:W3:Y:S04]  /*01b0*/  @!P1 LDG.E.64 R10, desc[UR4][R14.64] ;  /* 0x000000040e0a9981 */ /* 0x0000e8000c1e1b00 */
[----:B------:R-:W3:Y:S04]  /*01c0*/  @!P1 LDG.E.64 R16, desc[UR4][R16.64] ;  /* 0x0000000410109981 */ /* 0x000ee8000c1e1b00 */
[----:B------:R-:W3:Y:S01]  /*01d0*/  @!P0 LDG.E.64 R4, desc[UR4][R4.64] ;  /* 0x0000000404048981 */ /* 0x000ee2000c1e1b00 */
[----:B------:R-:W-:-:S02]  /*01e0*/  PLOP3.LUT P4, PT, PT, PT, PT, 0x8, 0x0 ;  /* 0x000000000000781c */ /* 0x000fc40003f8e170 */
[----:B--2---:R-:W-:Y:S01]  /*01f0*/  @!P3 ISETP.NE.U32.AND P2, PT, R8, RZ, PT ;  /* 0x000000ff0800b20c */ /* 0x004fe20003f45070 */
[----:B------:R-:W-:Y:S01]  /*0200*/  @!P0 VIADD R7, R7, 0x80 ;  /* 0x0000008007078836 */ /* 0x000fe20000000000 */
[----:B0-----:R-:W0:Y:S02]  /*0210*/  @!P1 LDC.64 R14, c[0x0][0x218] ;  /* 0x00008600ff0e9b82 */ /* 0x001e240000000a00 */
[----:B------:R-:W-:Y:S02]  /*0220*/  @!P3 ISETP.NE.AND.EX P4, PT, R9, RZ, PT, P2 ;  /* 0x000000ff0900b20c */ /* 0x000fe40003f85320 */
[----:B------:R-:W-:Y:S02]  /*0230*/  PLOP3.LUT P2, PT, PT, PT, PT, 0x8, 0x0 ;  /* 0x000000000000781c */ /* 0x000fe40003f4e170 */
[----:B----4-:R-:W-:Y:S02]  /*0240*/  @!P3 ISETP.NE.U32.AND P5, PT, R12, RZ, PT ;  /* 0x000000ff0c00b20c */ /* 0x010fe40003fa5070 */
[----:B------:R-:W-:-:S02]  /*0250*/  P2R R12, PR, RZ, 0x10 ;  /* 0x00000010ff0c7803 */ /* 0x000fc40000000000 */
[----:B------:R-:W-:Y:S02]  /*0260*/  @!P3 ISETP.NE.AND.EX P2, PT, R13, RZ, PT, P5 ;  /* 0x000000ff0d00b20c */ /* 0x000fe40003f45350 */
[----:B---3--:R-:W-:Y:S02]  /*0270*/  @!P1 ISETP.NE.U32.AND P4, PT, R10, RZ, PT ;  /* 0x000000ff0a00920c */ /* 0x008fe40003f85070 */
[----:B------:R-:W-:Y:S02]  /*0280*/  PLOP3.LUT P3, PT, PT, PT, PT, 0x8, 0x0 ;  /* 0x000000000000781c */ /* 0x000fe40003f6e170 */
[----:B------:R-:W-:Y:S02]  /*0290*/  @!P1 ISETP.NE.U32.AND P5, PT, R16, RZ, PT ;  /* 0x000000ff1000920c */ /* 0x000fe40003fa5070 */
[----:B------:R-:W-:Y:S02]  /*02a0*/  @!P1 ISETP.NE.AND.EX P3, PT, R11, RZ, PT, P4 ;  /* 0x000000ff0b00920c */ /* 0x000fe40003f65340 */
[----:B------:R-:W-:-:S02]  /*02b0*/  @!P0 ISETP.NE.U32.AND P6, PT, R4, RZ, PT ;  /* 0x000000ff0400820c */ /* 0x000fc40003fc5070 */
[----:B------:R-:W-:Y:S02]  /*02c0*/  PLOP3.LUT P4, PT, PT, PT, PT, 0x8, 0x0 ;  /* 0x000000000000781c */ /* 0x000fe40003f8e170 */
[----:B------:R-:W-:Y:S02]  /*02d0*/  @!P1 ISETP.NE.AND.EX P4, PT, R17, RZ, PT, P5 ;  /* 0x000000ff1100920c */ /* 0x000fe40003f85350 */
[----:B------:R-:W-:Y:S02]  /*02e0*/  PLOP3.LUT P5, PT, PT, PT, PT, 0x8, 0x0 ;  /* 0x000000000000781c */ /* 0x000fe40003fae170 */
[----:B------:R-:W-:Y:S02]  /*02f0*/  @!P0 ISETP.NE.AND.EX P5, PT, R5, RZ, PT, P6 ;  /* 0x000000ff0500820c */ /* 0x000fe40003fa5360 */
[----:B------:R-:W1:Y:S02]  /*0300*/  @!P0 LDC.64 R4, c[0x0][0x228] ;  /* 0x00008a00ff048b82 */ /* 0x000e640000000a00 */
[----:B-1----:R-:W-:-:S06]  /*0310*/  @!P0 IMAD.WIDE.U32 R8, R19, 0x8, R4 ;  /* 0x0000000813088825 */ /* 0x002fcc00078e0004 */
[----:B------:R-:W2:Y:S01]  /*0320*/  @!P0 LDG.E.64 R8, desc[UR4][R8.64] ;  /* 0x0000000408088981 */ /* 0x000ea2000c1e1b00 */
[----:B------:R-:W-:Y:S02]  /*0330*/  P2R R6, PR, RZ, 0x4 ;  /* 0x00000004ff067803 */ /* 0x000fe40000000000 */
[----:B------:R-:W-:Y:S01]  /*0340*/  PLOP3.LUT P6, PT, PT, PT, PT, 0x8, 0x0 ;  /* 0x000000000000781c */ /* 0x000fe20003fce170 */
[----:B------:R-:W-:Y:S01]  /*0350*/  @!P1 IMAD R13, R0, 0x200, R3 ;  /* 0x00000200000d9824 */ /* 0x000fe200078e0203 */
[----:B------:R-:W-:Y:S02]  /*0360*/  PLOP3.LUT P3, PT, P3, P4, PT, 0x28, 0x0 ;  /* 0x000000000000781c */ /* 0x000fe40001f68570 */
[----:B------:R-:W-:Y:S01]  /*0370*/  ISETP.NE.AND P4, PT, R12, RZ, PT ;  /* 0x000000ff0c00720c */ /* 0x000fe20003f85270 */
[----:B------:R-:W-:Y:S01]  /*0380*/  BSSY B0, `(.L_x_10028) ;  /* 0x0000024000007945 */ /* 0x000fe20003800000 */
[----:B--2---:R-:W-:-:S04]  /*0390*/  @!P0 ISETP.NE.U32.AND P2, PT, R8, RZ, PT ;  /* 0x000000ff0800820c */ /* 0x004fc80003f45070 */
[----:B------:R-:W-:Y:S02]  /*03a0*/  @!P0 ISETP.NE.AND.EX P6, PT, R9, RZ, PT, P2 ;  /* 0x000000ff0900820c */ /* 0x000fe40003fc5320 */
[----:B------:R-:W-:-:S13]  /*03b0*/  ISETP.GE.AND P0, PT, R7, R2, PT ;  /* 0x000000020700720c */ /* 0x000fda0003f06270 */
[----:B------:R-:W1:Y:S08]  /*03c0*/  @!P0 LDC.64 R4, c[0x0][0x220] ;  /* 0x00008800ff048b82 */ /* 0x000e700000000a00 */
[----:B------:R-:W2:Y:S01]  /*03d0*/  @!P0 LDC.64 R10, c[0x0][0x228] ;  /* 0x00008a00ff0a8b82 */ /* 0x000ea20000000a00 */
[----:B------:R-:W-:Y:S01]  /*03e0*/  @!P0 IMAD R7, R0, 0x200, R7 ;  /* 0x0000020000078824 */ /* 0x000fe200078e0207 */
[----:B------:R-:W-:Y:S01]  /*03f0*/  ISETP.NE.AND P2, PT, R6, RZ, PT ;  /* 0x000000ff0600720c */ /* 0x000fe20003f45270 */
[----:B------:R-:W-:-:S04]  /*0400*/  VIADD R9, R3, 0x80 ;  /* 0x0000008003097836 */ /* 0x000fc80000000000 */
[----:B------:R-:W-:Y:S02]  /*0410*/  @!P1 IMAD.MOV.U32 R3, RZ, RZ, R9 ;  /* 0x000000ffff039224 */ /* 0x000fe400078e0009 */
[----:B-1----:R-:W-:-:S06]  /*0420*/  @!P0 IMAD.WIDE.U32 R4, R7, 0x8, R4 ;  /* 0x0000000807048825 */ /* 0x002fcc00078e0004 */
[----:B------:R-:W5:Y:S01]  /*0430*/  @!P0 LDG.E.64 R4, desc[UR4][R4.64] ;  /* 0x0000000404048981 */ /* 0x000f62000c1e1b00 */
[----:B--2---:R-:W-:Y:S01]  /*0440*/  @!P0 IMAD.WIDE.U32 R6, R7, 0x8, R10 ;  /* 0x0000000807068825 */ /* 0x004fe200078e000a */
[----:B------:R-:W-:Y:S02]  /*0450*/  @!P1 SEL R11, RZ, 0x1, !P3 ;  /* 0x00000001ff0b9807 */ /* 0x000fe40005800000 */
[----:B0-----:R-:W-:-:S03]  /*0460*/  @!P1 IADD3 R8, P3, R13, R14, RZ ;  /* 0x0000000e0d089210 */ /* 0x001fc60007f7e0ff */
[----:B------:R-:W5:Y:S02]  /*0470*/  @!P0 LDG.E.64 R6, desc[UR4][R6.64] ;  /* 0x0000000406068981 */ /* 0x000f64000c1e1b00 */
[----:B------:R-:W-:-:S05]  /*0480*/  @!P1 IMAD.X R9, RZ, RZ, R15, P3 ;  /* 0x000000ffff099224 */ /* 0x000fca00018e060f */
[----:B------:R0:W-:Y:S01]  /*0490*/  @!P1 STG.E.U8 desc[UR4][R8.64], R11 ;  /* 0x0000000b08009986 */ /* 0x0001e2000c101104 */
[----:B------:R-:W-:Y:S02]  /*04a0*/  ISETP.GE.AND P3, PT, R3, R2, PT ;  /* 0x000000020300720c */ /* 0x000fe40003f66270 */
[----:B------:R-:W-:Y:S02]  /*04b0*/  PLOP3.LUT P2, PT, P4, P2, PT, 0x28, 0x0 ;  /* 0x000000000000781c */ /* 0x000fe40002744570 */
[----:B------:R-:W-:Y:S02]  /*04c0*/  PLOP3.LUT P5, PT, P5, P6, PT, 0x28, 0x0 ;  /* 0x000000000000781c */ /* 0x000fe40002fac570 */
[----:B------:R-:W-:Y:S02]  /*04d0*/  SEL R13, RZ, 0x1, !P2 ;  /* 0x00000001ff0d7807 */ /* 0x000fe40005000000 */
[----:B------:R-:W-:-:S05]  /*04e0*/  SEL R15, RZ, 0x1, !P5 ;  /* 0x00000001ff0f7807 */ /* 0x000fca0006800000 */
        /* <DEDUP_REMOVED lines=13> */
.L_x_10029:
[----:B------:R-:W-:Y:S05]  /*05c0*/  BSYNC B0 ;  /* 0x0000000000007941 */ /* 0x000fea0003800000 */
.L_x_10028:
[----:B------:R-:W-:Y:S02]  /*05d0*/  ISETP.GE.AND P2, PT, R3, R2, PT ;  /* 0x000000020300720c */ /* 0x000fe40003f46270 */
[----:B-----5:R-:W-:Y:S02]  /*05e0*/  @!P0 ISETP.NE.U32.AND P3, PT, R4, RZ, PT ;  /* 0x000000ff0400820c */ /* 0x020fe40003f65070 */
[----:B------:R-:W-:Y:S02]  /*05f0*/  PLOP3.LUT P1, PT, PT, PT, PT, 0x8, 0x0 ;  /* 0x000000000000781c */ /* 0x000fe40003f2e170 */
[----:B------:R-:W-:Y:S02]  /*0600*/  @!P0 ISETP.NE.U32.AND P4, PT, R6, RZ, PT ;  /* 0x000000ff0600820c */ /* 0x000fe40003f85070 */
[----:B------:R-:W-:-:S05]  /*0610*/  @!P0 ISETP.NE.AND.EX P1, PT, R5, RZ, PT, P3 ;  /* 0x000000ff0500820c */ /* 0x000fca0003f25330 */
[----:B------:R-:W-:Y:S08]  /*0620*/  @P2 EXIT ;  /* 0x000000000000294d */ /* 0x000ff00003800000 */
[----:B------:R-:W-:Y:S01]  /*0630*/  IMAD R3, R0, 0x200, R3 ;  /* 0x0000020000037824 */ /* 0x000fe200078e0203 */
[----:B------:R-:W-:Y:S01]  /*0640*/  PLOP3.LUT P2, PT, PT, PT, PT, 0x8, 0x0 ;  /* 0x000000000000781c */ /* 0x000fe20003f4e170 */
[----:B------:R-:W-:Y:S01]  /*0650*/  ULDC.64 UR6, c[0x0][0x218] ;  /* 0x0000860000067ab9 */ /* 0x000fe20000000a00 */
[----:B------:R-:W-:Y:S02]  /*0660*/  @!P0 ISETP.NE.AND.EX P2, PT, R7, RZ, PT, P4 ;  /* 0x000000ff0700820c */ /* 0x000fe40003f45340 */
[----:B------:R-:W-:Y:S02]  /*0670*/  IADD3 R2, P0, R3, UR6, RZ ;  /* 0x0000000603027c10 */ /* 0x000fe4000ff1e0ff */
[----:B------:R-:W-:-:S03]  /*0680*/  PLOP3.LUT P1, PT, P1, P2, PT, 0x28, 0x0 ;  /* 0x000000000000781c */ /* 0x000fc60000f24570 */
[----:B------:R-:W-:Y:S01]  /*0690*/  IMAD.X R3, RZ, RZ, UR7, P0 ;  /* 0x00000007ff037e24 */ /* 0x000fe200080e06ff */
[----:B------:R-:W-:-:S05]  /*06a0*/  SEL R5, RZ, 0x1, !P1 ;  /* 0x00000001ff057807 */ /* 0x000fca0004800000 */
[----:B------:R-:W-:Y:S01]  /*06b0*/  STG.E.U8 desc[UR4][R2.64], R5 ;  /* 0x0000000502007986 */ /* 0x000fe2000c101104 */
[----:B------:R-:W-:Y:S05]  /*06c0*/  EXIT ;  /* 0x000000000000794d */ /* 0x000fea0003800000 */
.L_x_10030:
        /* <DEDUP_REMOVED lines=11> */
.L_x_43843:


//--------------------- .text._ZN2at6native29vectorized_elementwise_kernelILi2ENS0_13BinaryFunctorIllbZZZNS0_23logical_xor_kernel_cudaERNS_14TensorIteratorEENKUlvE0_clEvENKUlvE2_clEvEUlllE_EESt5arrayIPcLm3EEEEviT0_T1_ --------------------------
	.section	.text._ZN2at6native29vectorized_elementwise_kernelILi2ENS0_13BinaryFunctorIllbZZZNS0_23logical_xor_kernel_cudaERNS_14TensorIteratorEENKUlvE0_clEvENKUlvE2_clEvEUlllE_EESt5arrayIPcLm3EEEEviT0_T1_,"ax",@progbits
	.align	128
        .global         _ZN2at6native29vectorized_elementwise_kernelILi2ENS0_13BinaryFunctorIllbZZZNS0_23logical_xor_kernel_cudaERNS_14TensorIteratorEENKUlvE0_clEvENKUlvE2_clEvEUlllE_EESt5arrayIPcLm3EEEEviT0_T1_
        .type           _ZN2at6native29vectorized_elementwise_kernelILi2ENS0_13BinaryFunctorIllbZZZNS0_23logical_xor_kernel_cudaERNS_14TensorIteratorEENKUlvE0_clEvENKUlvE2_clEvEUlllE_EESt5arrayIPcLm3EEEEviT0_T1_,@function
        .size           _ZN2at6native29vectorized_elementwise_kernelILi2ENS0_13BinaryFunctorIllbZZZNS0_23logical_xor_kernel_cudaERNS_14TensorIteratorEENKUlvE0_clEvENKUlvE2_clEvEUlllE_EESt5arrayIPcLm3EEEEviT0_T1_,(.L_x_43844 - _ZN2at6native29vectorized_elementwise_kernelILi2ENS0_13BinaryFunctorIllbZZZNS0_23logical_xor_kernel_cudaERNS_14TensorIteratorEENKUlvE0_clEvENKUlvE2_clEvEUlllE_EESt5arrayIPcLm3EEEEviT0_T1_)
        .other          _ZN2at6native29vectorized_elementwise_kernelILi2ENS0_13BinaryFunctorIllbZZZNS0_23logical_xor_kernel_cudaERNS_14TensorIteratorEENKUlvE0_clEvENKUlvE2_clEvEUlllE_EESt5arrayIPcLm3EEEEviT0_T1_,@"STO_CUDA_ENTRY STV_DEFAULT"
_ZN2at6native29vectorized_elementwise_kernelILi2ENS0_13BinaryFunctorIllbZZZNS0_23logical_xor_kernel_cudaERNS_14TensorIteratorEENKUlvE0_clEvENKUlvE2_clEvEUlllE_EESt5arrayIPcLm3EEEEviT0_T1_:
.text._ZN2at6native29vectorized_elementwise_kernelILi2ENS0_13BinaryFunctorIllbZZZNS0_23logical_xor_kernel_cudaERNS_14TensorIteratorEENKUlvE0_clEvENKUlvE2_clEvEUlllE_EESt5arrayIPcLm3EEEEviT0_T1_:
        /* <DEDUP_REMOVED lines=20> */
[----:B------:R-:W4:Y:S04]  /*0140*/  LDG.E.128 R16, desc[UR4][R2.64+0x800] ;  /* 0x0008000402107981 */ /* 0x000f28000c1e1d00 */
[----:B------:R-:W4:Y:S01]  /*0150*/  LDG.E.128 R8, desc[UR4][R2.64+0x1000] ;  /* 0x0010000402087981 */ /* 0x000f22000c1e1d00 */
[----:B--2---:R-:W-:-:S02]  /*0160*/  ISETP.NE.U32.AND P1, PT, R6, RZ, PT ;  /* 0x000000ff0600720c */ /* 0x004fc40003f25070 */
[----:B------:R-:W-:Y:S02]  /*0170*/  ISETP.NE.U32.AND P0, PT, R4, RZ, PT ;  /* 0x000000ff0400720c */ /* 0x000fe40003f05070 */
[----:B------:R-:W-:Y:S02]  /*0180*/  ISETP.NE.AND.EX P1, PT, R7, RZ, PT, P1 ;  /* 0x000000ff0700720c */ /* 0x000fe40003f25310 */
[----:B------:R-:W-:Y:S02]  /*0190*/  ISETP.NE.AND.EX P0, PT, R5, RZ, PT, P0 ;  /* 0x000000ff0500720c */ /* 0x000fe40003f05300 */
[----:B------:R-:W2:Y:S01]  /*01a0*/  LDG.E.128 R4, desc[UR4][R28.64+0x1800] ;  /* 0x001800041c047981 */ /* 0x000ea2000c1e1d00 */
[----:B-----5:R-:W-:-:S04]  /*01b0*/  ISETP.NE.U32.AND P2, PT, R26, RZ, PT ;  /* 0x000000ff1a00720c */ /* 0x020fc80003f45070 */
[----:B------:R-:W-:Y:S02]  /*01c0*/  ISETP.NE.XOR.EX P1, PT, R27, RZ, P1, P2 ;  /* 0x000000ff1b00720c */ /* 0x000fe40000f25b20 */
[----:B------:R-:W-:-:S04]  /*01d0*/  ISETP.NE.U32.AND P2, PT, R24, RZ, PT ;  /* 0x000000ff1800720c */ /* 0x000fc80003f45070 */
[----:B------:R-:W-:Y:S02]  /*01e0*/  ISETP.NE.XOR.EX P0, PT, R25, RZ, P0, P2 ;  /* 0x000000ff1900720c */ /* 0x000fe40000705b20 */
[----:B------:R0:W5:Y:S01]  /*01f0*/  LDG.E.128 R24, desc[UR4][R2.64+0x1800] ;  /* 0x0018000402187981 */ /* 0x000162000c1e1d00 */
[----:B---3--:R-:W-:Y:S02]  /*0200*/  ISETP.NE.U32.AND P2, PT, R20, RZ, PT ;  /* 0x000000ff1400720c */ /* 0x008fe40003f45070 */
[----:B------:R-:W-:Y:S02]  /*0210*/  ISETP.NE.U32.AND P3, PT, R22, RZ, PT ;  /* 0x000000ff1600720c */ /* 0x000fe40003f65070 */
[----:B------:R-:W-:Y:S02]  /*0220*/  ISETP.NE.AND.EX P2, PT, R21, RZ, PT, P2 ;  /* 0x000000ff1500720c */ /* 0x000fe40003f45320 */
[----:B----4-:R-:W-:Y:S02]  /*0230*/  ISETP.NE.U32.AND P6, PT, R16, RZ, PT ;  /* 0x000000ff1000720c */ /* 0x010fe40003fc5070 */
[----:B------:R-:W-:-:S02]  /*0240*/  ISETP.NE.AND.EX P3, PT, R23, RZ, PT, P3 ;  /* 0x000000ff1700720c */ /* 0x000fc40003f65330 */
[----:B------:R-:W-:Y:S02]  /*0250*/  ISETP.NE.U32.AND P5, PT, R18, RZ, PT ;  /* 0x000000ff1200720c */ /* 0x000fe40003fa5070 */
[----:B------:R-:W-:Y:S02]  /*0260*/  ISETP.NE.U32.AND P4, PT, R12, RZ, PT ;  /* 0x000000ff0c00720c */ /* 0x000fe40003f85070 */
[----:B------:R-:W-:Y:S02]  /*0270*/  ISETP.NE.XOR.EX P2, PT, R17, RZ, P2, P6 ;  /* 0x000000ff1100720c */ /* 0x000fe40001745b60 */
[----:B------:R-:W-:Y:S01]  /*0280*/  ISETP.NE.XOR.EX P3, PT, R19, RZ, P3, P5 ;  /* 0x000000ff1300720c */ /* 0x000fe20001f65b50 */
[----:B------:R-:W1:Y:S01]  /*0290*/  S2R R17, SR_TID.X ;  /* 0x0000000000117919 */ /* 0x000e620000002100 */
[----:B------:R-:W-:Y:S02]  /*02a0*/  ISETP.NE.AND.EX P4, PT, R13, RZ, PT, P4 ;  /* 0x000000ff0d00720c */ /* 0x000fe40003f85340 */
[----:B------:R-:W-:-:S02]  /*02b0*/  ISETP.NE.U32.AND P6, PT, R8, RZ, PT ;  /* 0x000000ff0800720c */ /* 0x000fc40003fc5070 */
[----:B------:R-:W-:Y:S02]  /*02c0*/  ISETP.NE.U32.AND P5, PT, R14, RZ, PT ;  /* 0x000000ff0e00720c */ /* 0x000fe40003fa5070 */
[----:B------:R-:W-:Y:S02]  /*02d0*/  ISETP.NE.XOR.EX P4, PT, R9, RZ, P4, P6 ;  /* 0x000000ff0900720c */ /* 0x000fe40002785b60 */
[----:B------:R-:W-:Y:S02]  /*02e0*/  ISETP.NE.AND.EX P5, PT, R15, RZ, PT, P5 ;  /* 0x000000ff0f00720c */ /* 0x000fe40003fa5350 */
[----:B------:R-:W-:Y:S02]  /*02f0*/  ISETP.NE.U32.AND P6, PT, R10, RZ, PT ;  /* 0x000000ff0a00720c */ /* 0x000fe40003fc5070 */
[----:B------:R-:W-:Y:S02]  /*0300*/  SEL R9, RZ, 0x1, !P1 ;  /* 0x00000001ff097807 */ /* 0x000fe40004800000 */
[----:B------:R-:W-:-:S02]  /*0310*/  ISETP.NE.XOR.EX P5, PT, R11, RZ, P5, P6 ;  /* 0x000000ff0b00720c */ /* 0x000fc40002fa5b60 */
[----:B0-----:R-:W-:Y:S02]  /*0320*/  IADD3 R2, P6, R0, UR6, RZ ;  /* 0x0000000600027c10 */ /* 0x001fe4000ffde0ff */
[----:B------:R-:W-:-:S03]  /*0330*/  SEL R0, RZ, 0x1, !P0 ;  /* 0x00000001ff007807 */ /* 0x000fc60004000000 */
[----:B------:R-:W-:Y:S01]  /*0340*/  IMAD.X R3, RZ, RZ, UR7, P6 ;  /* 0x00000007ff037e24 */ /* 0x000fe2000b0e06ff */
[----:B------:R-:W-:Y:S01]  /*0350*/  PRMT R9, R9, 0x7604, R0 ;  /* 0x0000760409097816 */ /* 0x000fe20000000000 */
[----:B-1----:R-:W-:-:S05]  /*0360*/  IMAD.WIDE R2, R17, 0x2, R2 ;  /* 0x0000000211027825 */ /* 0x002fca00078e0202 */
[----:B------:R-:W-:Y:S01]  /*0370*/  STG.E.U16 desc[UR4][R2.64], R9 ;  /* 0x0000000902007986 */ /* 0x000fe2000c101504 */
[----:B--2---:R-:W-:Y:S02]  /*0380*/  ISETP.NE.U32.AND P1, PT, R4, RZ, PT ;  /* 0x000000ff0400720c */ /* 0x004fe40003f25070 */
[----:B------:R-:W-:Y:S02]  /*0390*/  ISETP.NE.U32.AND P0, PT, R6, RZ, PT ;  /* 0x000000ff0600720c */ /* 0x000fe40003f05070 */
[----:B------:R-:W-:Y:S02]  /*03a0*/  ISETP.NE.AND.EX P1, PT, R5, RZ, PT, P1 ;  /* 0x000000ff0500720c */ /* 0x000fe40003f25310 */
[----:B------:R-:W-:Y:S02]  /*03b0*/  ISETP.NE.AND.EX P0, PT, R7, RZ, PT, P0 ;  /* 0x000000ff0700720c */ /* 0x000fe40003f05300 */
[----:B-----5:R-:W-:-:S04]  /*03c0*/  ISETP.NE.U32.AND P6, PT, R24, RZ, PT ;  /* 0x000000ff1800720c */ /* 0x020fc80003fc5070 */
[----:B------:R-:W-:Y:S02]  /*03d0*/  ISETP.NE.XOR.EX P1, PT, R25, RZ, P1, P6 ;  /* 0x000000ff1900720c */ /* 0x000fe40000f25b60 */
[----:B------:R-:W-:-:S04]  /*03e0*/  ISETP.NE.U32.AND P6, PT, R26, RZ, PT ;  /* 0x000000ff1a00720c */ /* 0x000fc80003fc5070 */
        /* <DEDUP_REMOVED lines=10> */
[----:B------:R-:W-:Y:S04]  /*0490*/  STG.E.U16 desc[UR4][R2.64+0x100], R5 ;  /* 0x0001000502007986 */ /* 0x000fe8000c101504 */
[----:B------:R-:W-:Y:S04]  /*04a0*/  STG.E.U16 desc[UR4][R2.64+0x200], R7 ;  /* 0x0002000702007986 */ /* 0x000fe8000c101504 */
[----:B------:R-:W-:Y:S01]  /*04b0*/  STG.E.U16 desc[UR4][R2.64+0x300], R11 ;  /* 0x0003000b02007986 */ /* 0x000fe2000c101504 */
[----:B------:R-:W-:Y:S05]  /*04c0*/  EXIT ;  /* 0x000000000000794d */ /* 0x000fea0003800000 */
.L_x_10031:
[----:B------:R-:W0:Y:S02]  /*04d0*/  S2R R5, SR_TID.X ;  /* 0x0000000000057919 */ /* 0x000e240000002100 */
[----:B0-----:R-:W-:Y:S01]  /*04e0*/  ISETP.GE.AND P0, PT, R5, R2, PT ;  /* 0x000000020500720c */ /* 0x001fe20003f06270 */
[----:B------:R-:W-:-:S12]  /*04f0*/  IMAD.MOV.U32 R9, RZ, RZ, R5 ;  /* 0x000000ffff097224 */ /* 0x000fd800078e0005 */
[----:B------:R-:W-:Y:S02]  /*0500*/  @!P0 IMAD.IADD R29, R0, 0x1, R9 ;  /* 0x00000001001d8824 */ /* 0x000fe400078e0209 */
[----:B------:R-:W-:-:S05]  /*0510*/  @!P0 VIADD R9, R9, 0x80 ;  /* 0x0000008009098836 */ /* 0x000fca0000000000 */
[----:B------:R-:W-:-:S13]  /*0520*/  ISETP.GE.AND P5, PT, R9, R2, PT ;  /* 0x000000020900720c */ /* 0x000fda0003fa6270 */
[----:B------:R-:W-:Y:S02]  /*0530*/  @!P5 IMAD.IADD R7, R0, 0x1, R9 ;  /* 0x000000010007d824 */ /* 0x000fe400078e0209 */
[----:B------:R-:W-:-:S05]  /*0540*/  @!P5 VIADD R9, R9, 0x80 ;  /* 0x000000800909d836 */ /* 0x000fca0000000000 */
[----:B------:R-:W-:-:S13]  /*0550*/  ISETP.GE.AND P4, PT, R9, R2, PT ;  /* 0x000000020900720c */ /* 0x000fda0003f86270 */
[----:B------:R-:W-:Y:S01]  /*0560*/  @!P4 IMAD.IADD R11, R0, 0x1, R9 ;  /* 0x00000001000bc824 */ /* 0x000fe200078e0209 */
[----:B------:R-:W-:Y:S01]  /*0570*/  PLOP3.LUT P6, PT, PT, PT, PT, 0x8, 0x0 ;  /* 0x000000000000781c */ /* 0x000fe20003fce170 */
[----:B------:R-:W-:Y:S01]  /*0580*/  @!P4 VIADD R9, R9, 0x80 ;  /* 0x000000800909c836 */ /* 0x000fe20000000000 */
[----:B------:R-:W0:Y:S04]  /*0590*/  @!P4 LDC.64 R22, c[0x0][0x228] ;  /* 0x00008a00ff16cb82 */ /* 0x000e280000000a00 */
[----:B------:R-:W-:-:S13]  /*05a0*/  ISETP.GE.AND P3, PT, R9, R2, PT ;  /* 0x000000020900720c */ /* 0x000fda0003f66270 */
[----:B------:R-:W-:Y:S02]  /*05b0*/  @!P3 IMAD.IADD R15, R0, 0x1, R9 ;  /* 0x00000001000fb824 */ /* 0x000fe400078e0209 */
[----:B------:R-:W-:-:S05]  /*05c0*/  @!P3 VIADD R9, R9, 0x80 ;  /* 0x000000800909b836 */ /* 0x000fca0000000000 */
[----:B------:R-:W-:-:S13]  /*05d0*/  ISETP.GE.AND P1, PT, R9, R2, PT ;  /* 0x000000020900720c */ /* 0x000fda0003f26270 */
[----:B------:R-:W1:Y:S01]  /*05e0*/  @!P1 LDC.64 R12, c[0x0][0x220] ;  /* 0x00008800ff0c9b82 */ /* 0x000e620000000a00 */
[----:B------:R-:W-:-:S07]  /*05f0*/  @!P1 IMAD.IADD R3, R0, 0x1, R9 ;  /* 0x0000000100039824 */ /* 0x000fce00078e0209 */
[----:B------:R-:W2:Y:S01]  /*0600*/  @!P1 LDC.64 R16, c[0x0][0x228] ;  /* 0x00008a00ff109b82 */ /* 0x000ea20000000a00 */
[----:B-1----:R-:W-:-:S06]  /*0610*/  @!P1 IMAD.WIDE.U32 R12, R3, 0x8, R12 ;  /* 0x00000008030c9825 */ /* 0x002fcc00078e000c */
[----:B------:R-:W3:Y:S01]  /*0620*/  @!P1 LDG.E.64 R12, desc[UR4][R12.64] ;  /* 0x000000040c0c9981 */ /* 0x000ee2000c1e1b00 */
[----:B--2---:R-:W-:-:S06]  /*0630*/  @!P1 IMAD.WIDE.U32 R16, R3, 0x8, R16 ;  /* 0x0000000803109825 */ /* 0x004fcc00078e0010 */
[----:B------:R-:W2:Y:S01]  /*0640*/  @!P1 LDG.E.64 R16, desc[UR4][R16.64] ;  /* 0x0000000410109981 */ /* 0x000ea2000c1e1b00 */
[----:B------:R-:W-:Y:S01]  /*0650*/  @!P1 VIADD R9, R9, 0x80 ;  /* 0x0000008009099836 */ /* 0x000fe20000000000 */
[----:B---3--:R-:W-:-:S04]  /*0660*/  @!P1 ISETP.NE.U32.AND P2, PT, R12, RZ, PT ;  /* 0x000000ff0c00920c */ /* 0x008fc80003f45070 */
[----:B------:R-:W-:Y:S02]  /*0670*/  @!P1 ISETP.NE.AND.EX P6, PT, R13, RZ, PT, P2 ;  /* 0x000000ff0d00920c */ /* 0x000fe40003fc5320 */
[----:B--2---:R-:W-:Y:S02]  /*0680*/  @!P1 ISETP.NE.U32.AND P2, PT, R16, RZ, PT ;  /* 0x000000ff1000920c */ /* 0x004fe40003f45070 */
[----:B------:R-:W-:Y:S02]  /*0690*/  P2R R4, PR, RZ, 0x40 ;  /* 0x00000040ff047803 */ /* 0x000fe40000000000 */
[----:B------:R-:W-:Y:S02]  /*06a0*/  PLOP3.LUT P6, PT, PT, PT, PT, 0x8, 0x0 ;  /* 0x000000000000781c */ /* 0x000fe40003fce170 */
[----:B------:R-:W-:Y:S02]  /*06b0*/  @!P1 ISETP.NE.AND.EX P6, PT, R17, RZ, PT, P2 ;  /* 0x000000ff1100920c */ /* 0x000fe40003fc5320 */
[----:B------:R-:W-:-:S13]  /*06c0*/  ISETP.GE.AND P1, PT, R9, R2, PT ;  /* 0x000000020900720c */ /* 0x000fda0003f26270 */
[----:B------:R-:W1:Y:S08]  /*06d0*/  @!P1 LDC.64 R18, c[0x0][0x220] ;  /* 0x00008800ff129b82 */ /* 0x000e700000000a00 */
[----:B------:R-:W2:Y:S01]  /*06e0*/  @!P1 LDC.64 R12, c[0x0][0x228] ;  /* 0x00008a00ff0c9b82 */ /* 0x000ea20000000a00 */
[----:B------:R-:W-:-:S04]  /*06f0*/  @!P1 IMAD.IADD R3, R0, 0x1, R9 ;  /* 0x0000000100039824 */ /* 0x000fc800078e0209 */
[----:B-1----:R-:W-:-:S06]  /*0700*/  @!P1 IMAD.WIDE.U32 R18, R3, 0x8, R18 ;  /* 0x0000000803129825 */ /* 0x002fcc00078e0012 */
[----:B------:R-:W3:Y:S01]  /*0710*/  @!P1 LDG.E.64 R18, desc[UR4][R18.64] ;  /* 0x0000000412129981 */ /* 0x000ee2000c1e1b00 */
[----:B--2---:R-:W-:-:S06]  /*0720*/  @!P1 IMAD.WIDE.U32 R12, R3, 0x8, R12 ;  /* 0x00000008030c9825 */ /* 0x004fcc00078e000c */
[----:B------:R-:W2:Y:S01]  /*0730*/  @!P1 LDG.E.64 R12, desc[UR4][R12.64] ;  /* 0x000000040c0c9981 */ /* 0x000ea2000c1e1b00 */
[----:B------:R-:W-:Y:S02]  /*0740*/  P2R R6, PR, RZ, 0x40 ;  /* 0x00000040ff067803 */ /* 0x000fe40000000000 */
[----:B------:R-:W-:Y:S01]  /*0750*/  PLOP3.LUT P6, PT, PT, PT, PT, 0x8, 0x0 ;  /* 0x000000000000781c */ /* 0x000fe20003fce170 */
        /* <DEDUP_REMOVED lines=24> */
[----:B------:R-:W-:Y:S01]  /*08e0*/  ISETP.GE.AND P2, PT, R9, R2, PT ;  /* 0x000000020900720c */ /* 0x000fe20003f46270 */
[----:B------:R-:W1:-:S12]  /*08f0*/  @!P5 LDC.64 R18, c[0x0][0x228] ;  /* 0x00008a00ff12db82 */ /* 0x000e580000000a00 */
[----:B------:R-:W2:Y:S01]  /*0900*/  @!P2 LDC.64 R12, c[0x0][0x220] ;  /* 0x00008800ff0cab82 */ /* 0x000ea20000000a00 */
[----:B------:R-:W-:-:S07]  /*0910*/  @!P2 IMAD.IADD R21, R0, 0x1, R9 ;  /* 0x000000010015a824 */ /* 0x000fce00078e0209 */
[----:B------:R-:W3:Y:S01]  /*0920*/  @!P2 LDC.64 R8, c[0x0][0x228] ;  /* 0x00008a00ff08ab82 */ /* 0x000ee20000000a00 */
[----:B--2---:R-:W-:-:S06]  /*0930*/  @!P2 IMAD.WIDE.U32 R16, R21, 0x8, R12 ;  /* 0x000000081510a825 */ /* 0x004fcc00078e000c */
[----:B------:R-:W2:Y:S01]  /*0940*/  @!P2 LDG.E.64 R16, desc[UR4][R16.64] ;  /* 0x000000041010a981 */ /* 0x000ea2000c1e1b00 */
[----:B---3--:R-:W-:Y:S01]  /*0950*/  @!P2 IMAD.WIDE.U32 R12, R21, 0x8, R8 ;  /* 0x00000008150ca825 */ /* 0x008fe200078e0008 */
[----:B------:R-:W-:Y:S01]  /*0960*/  P2R R10, PR, RZ, 0x40 ;  /* 0x00000040ff0a7803 */ /* 0x000fe20000000000 */
[----:B------:R-:W3:Y:S04]  /*0970*/  @!P5 LDC.64 R20, c[0x0][0x220] ;  /* 0x00008800ff14db82 */ /* 0x000ee80000000a00 */
[----:B------:R-:W4:Y:S01]  /*0980*/  @!P2 LDG.E.64 R12, desc[UR4][R12.64] ;  /* 0x000000040c0ca981 */ /* 0x000f22000c1e1b00 */
[----:B------:R-:W-:Y:S01]  /*0990*/  PLOP3.LUT P1, PT, PT, PT, PT, 0x8, 0x0 ;  /* 0x000000000000781c */ /* 0x000fe20003f2e170 */
[----:B-1----:R-:W-:Y:S01]  /*09a0*/  @!P5 IMAD.WIDE.U32 R18, R7, 0x8, R18 ;  /* 0x000000080712d825 */ /* 0x002fe200078e0012 */
[----:B------:R-:W-:-:S06]  /*09b0*/  CS2R R8, SRZ ;  /* 0x0000000000087805 */ /* 0x000fcc000001ff00 */
[----:B------:R1:W5:Y:S02]  /*09c0*/  @!P5 LDG.E.64 R8, desc[UR4][R18.64] ;  /* 0x000000041208d981 */ /* 0x000364000c1e1b00 */
[----:B-1----:R-:W1:Y:S01]  /*09d0*/  @!P3 LDC.64 R18, c[0x0][0x220] ;  /* 0x00008800ff12bb82 */ /* 0x002e620000000a00 */
[----:B---3--:R-:W-:-:S04]  /*09e0*/  @!P5 IMAD.WIDE.U32 R20, R7, 0x8, R20 ;  /* 0x000000080714d825 */ /* 0x008fc800078e0014 */
[----:B0-----:R-:W-:-:S04]  /*09f0*/  @!P4 IMAD.WIDE.U32 R22, R11, 0x8, R22 ;  /* 0x000000080b16c825 */ /* 0x001fc800078e0016 */
[----:B-1----:R-:W-:Y:S01]  /*0a00*/  @!P3 IMAD.WIDE.U32 R18, R15, 0x8, R18 ;  /* 0x000000080f12b825 */ /* 0x002fe200078e0012 */
[----:B--2---:R-:W-:-:S04]  /*0a10*/  @!P2 ISETP.NE.U32.AND P6, PT, R16, RZ, PT ;  /* 0x000000ff1000a20c */ /* 0x004fc80003fc5070 */
[----:B------:R-:W-:Y:S02]  /*0a20*/  @!P2 ISETP.NE.AND.EX P1, PT, R17, RZ, PT, P6 ;  /* 0x000000ff1100a20c */ /* 0x000fe40003f25360 */
[----:B------:R-:W0:Y:S02]  /*0a30*/  @!P4 LDC.64 R16, c[0x0][0x220] ;  /* 0x00008800ff10cb82 */ /* 0x000e240000000a00 */
[----:B------:R-:W-:Y:S02]  /*0a40*/  P2R R26, PR, RZ, 0x2 ;  /* 0x00000002ff1a7803 */ /* 0x000fe40000000000 */
[----:B----4-:R-:W-:Y:S02]  /*0a50*/  @!P2 ISETP.NE.U32.AND P1, PT, R12, RZ, PT ;  /* 0x000000ff0c00a20c */ /* 0x010fe40003f25070 */
[----:B------:R-:W-:Y:S02]  /*0a60*/  PLOP3.LUT P6, PT, PT, PT, PT, 0x8, 0x0 ;  /* 0x000000000000781c */ /* 0x000fe40003fce170 */
[----:B------:R-:W-:-:S04]  /*0a70*/  @!P2 ISETP.NE.AND.EX P6, PT, R13, RZ, PT, P1 ;  /* 0x000000ff0d00a20c */ /* 0x000fc80003fc5310 */
[----:B------:R-:W-:Y:S02]  /*0a80*/  P2R R27, PR, RZ, 0x40 ;  /* 0x00000040ff1b7803 */ /* 0x000fe40000000000 */
[----:B------:R-:W-:-:S04]  /*0a90*/  ISETP.NE.AND P6, PT, R14, RZ, PT ;  /* 0x000000ff0e00720c */ /* 0x000fc80003fc5270 */
[----:B------:R-:W-:Y:S02]  /*0aa0*/  P2R R28, PR, RZ, 0x40 ;  /* 0x00000040ff1c7803 */ /* 0x000fe40000000000 */
[----:B------:R-:W-:Y:S02]  /*0ab0*/  ISETP.NE.AND P6, PT, R6, RZ, PT ;  /* 0x000000ff0600720c */ /* 0x000fe40003fc5270 */
[----:B------:R-:W-:-:S06]  /*0ac0*/  CS2R R6, SRZ ;  /* 0x0000000000067805 */ /* 0x000fcc000001ff00 */
[----:B------:R1:W2:Y:S02]  /*0ad0*/  @!P5 LDG.E.64 R6, desc[UR4][R20.64] ;  /* 0x000000041406d981 */ /* 0x0002a4000c1e1b00 */
[----:B-1----:R-:W1:Y:S01]  /*0ae0*/  @!P3 LDC.64 R20, c[0x0][0x228] ;  /* 0x00008a00ff14bb82 */ /* 0x002e620000000a00 */
[----:B------:R-:W-:Y:S01]  /*0af0*/  ISETP.NE.AND P1, PT, R10, RZ, PT ;  /* 0x000000ff0a00720c */ /* 0x000fe20003f25270 */
[----:B0-----:R-:W-:Y:S01]  /*0b00*/  @!P4 IMAD.WIDE.U32 R16, R11, 0x8, R16 ;  /* 0x000000080b10c825 */ /* 0x001fe200078e0010 */
[----:B------:R-:W-:-:S06]  /*0b10*/  CS2R R10, SRZ ;  /* 0x00000000000a7805 */ /* 0x000fcc000001ff00 */
[----:B------:R0:W3:Y:S01]  /*0b20*/  @!P4 LDG.E.64 R10, desc[UR4][R16.64] ;  /* 0x00000004100ac981 */ /* 0x0000e2000c1e1b00 */
[----:B-1----:R-:W-:Y:S01]  /*0b30*/  @!P3 IMAD.WIDE.U32 R20, R15, 0x8, R20 ;  /* 0x000000080f14b825 */ /* 0x002fe200078e0014 */
[----:B------:R-:W-:Y:S02]  /*0b40*/  CS2R R14, SRZ ;  /* 0x00000000000e7805 */ /* 0x000fe4000001ff00 */
[----:B0-----:R-:W-:-:S04]  /*0b50*/  CS2R R16, SRZ ;  /* 0x0000000000107805 */ /* 0x001fc8000001ff00 */
[----:B------:R0:W4:Y:S04]  /*0b60*/  @!P3 LDG.E.64 R14, desc[UR4][R18.64] ;  /* 0x00000004120eb981 */ /* 0x000128000c1e1b00 */
[----:B------:R1:W2:Y:S01]  /*0b70*/  @!P3 LDG.E.64 R16, desc[UR4][R20.64] ;  /* 0x000000041410b981 */ /* 0x0002a2000c1e1b00 */
[----:B0-----:R-:W0:Y:S08]  /*0b80*/  @!P0 LDC.64 R18, c[0x0][0x228] ;  /* 0x00008a00ff128b82 */ /* 0x001e300000000a00 */
[----:B-1----:R-:W1:Y:S01]  /*0b90*/  @!P0 LDC.64 R20, c[0x0][0x220] ;  /* 0x00008800ff148b82 */ /* 0x002e620000000a00 */
[----:B------:R-:W-:-:S06]  /*0ba0*/  CS2R R12, SRZ ;  /* 0x00000000000c7805 */ /* 0x000fcc000001ff00 */
[----:B------:R5:W2:Y:S01]  /*0bb0*/  @!P4 LDG.E.64 R12, desc[UR4][R22.64] ;  /* 0x00000004160cc981 */ /* 0x000aa2000c1e1b00 */
[----:B0-----:R-:W-:Y:S01]  /*0bc0*/  @!P0 IMAD.WIDE.U32 R18, R29, 0x8, R18 ;  /* 0x000000081d128825 */ /* 0x001fe200078e0012 */
[----:B-----5:R-:W-:-:S06]  /*0bd0*/  CS2R R22, SRZ ;  /* 0x0000000000167805 */ /* 0x020fcc000001ff00 */
[----:B------:R0:W5:Y:S01]  /*0be0*/  @!P0 LDG.E.64 R22, desc[UR4][R18.64] ;  /* 0x0000000412168981 */ /* 0x000162000c1e1b00 */
[----:B-1----:R-:W-:Y:S01]  /*0bf0*/  @!P0 IMAD.WIDE.U32 R20, R29, 0x8, R20 ;  /* 0x000000081d148825 */ /* 0x002fe200078e0014 */
[----:B0-----:R-:W-:-:S06]  /*0c00*/  CS2R R18, SRZ ;  /* 0x0000000000127805 */ /* 0x001fcc000001ff00 */
[----:B------:R-:W2:Y:S01]  /*0c10*/  @!P0 LDG.E.64 R18, desc[UR4][R20.64] ;  /* 0x0000000414128981 */ /* 0x000ea2000c1e1b00 */
[----:B------:R-:W-:Y:S01]  /*0c20*/  P2R R24, PR, RZ, 0x40 ;  /* 0x00000040ff187803 */ /* 0x000fe20000000000 */
[----:B------:R-:W-:Y:S04]  /*0c30*/  BSSY B0, `(.L_x_10032) ;  /* 0x000005c000007945 */ /* 0x000fe80003800000 */
[----:B------:R-:W-:Y:S01]  /*0c40*/  BSSY B1, `(.L_x_10033) ;  /* 0x0000053000017945 */ /* 0x000fe20003800000 */
[----:B---3--:R-:W-:Y:S02]  /*0c50*/  ISETP.NE.U32.AND P4, PT, R10, RZ, PT ;  /* 0x000000ff0a00720c */ /* 0x008fe40003f85070 */
[----:B----4-:R-:W-:Y:S02]  /*0c60*/  ISETP.NE.U32.AND P5, PT, R14, RZ, PT ;  /* 0x000000ff0e00720c */ /* 0x010fe40003fa5070 */
[----:B-----5:R-:W-:-:S04]  /*0c70*/  ISETP.NE.U32.AND P2, PT, R22, RZ, PT ;  /* 0x000000ff1600720c */ /* 0x020fc80003f45070 */
[----:B------:R-:W-:Y:S02]  /*0c80*/  ISETP.NE.AND.EX P2, PT, R23, RZ, PT, P2 ;  /* 0x000000ff1700720c */ /* 0x000fe40003f45320 */
[----:B--2---:R-:W-:-:S04]  /*0c90*/  ISETP.NE.U32.AND P3, PT, R18, RZ, PT ;  /* 0x000000ff1200720c */ /* 0x004fc80003f65070 */
[----:B------:R-:W-:Y:S02]  /*0ca0*/  ISETP.NE.XOR.EX P6, PT, R19, RZ, P2, P3 ;  /* 0x000000ff1300720c */ /* 0x000fe400017c5b30 */
[----:B------:R-:W-:Y:S02]  /*0cb0*/  ISETP.NE.U32.AND P3, PT, R8, RZ, PT ;  /* 0x000000ff0800720c */ /* 0x000fe40003f65070 */
[----:B------:R-:W-:Y:S02]  /*0cc0*/  ISETP.NE.U32.AND P2, PT, R6, RZ, PT ;  /* 0x000000ff0600720c */ /* 0x000fe40003f45070 */
[----:B------:R-:W-:Y:S02]  /*0cd0*/  ISETP.NE.AND.EX P3, PT, R9, RZ, PT, P3 ;  /* 0x000000ff0900720c */ /* 0x000fe40003f65330 */
[----:B------:R-:W0:Y:S02]  /*0ce0*/  @!P0 LDC.64 R8, c[0x0][0x218] ;  /* 0x00008600ff088b82 */ /* 0x000e240000000a00 */
[----:B------:R-:W-:-:S02]  /*0cf0*/  ISETP.NE.XOR.EX P3, PT, R7, RZ, P3, P2 ;  /* 0x000000ff0700720c */ /* 0x000fc40001f65b20 */
[----:B------:R-:W-:-:S04]  /*0d00*/  ISETP.NE.U32.AND P2, PT, R12, RZ, PT ;  /* 0x000000ff0c00720c */ /* 0x000fc80003f45070 */
[----:B------:R-:W-:-:S04]  /*0d10*/  ISETP.NE.AND.EX P2, PT, R13, RZ, PT, P2 ;  /* 0x000000ff0d00720c */ /* 0x000fc80003f45320 */
[----:B------:R-:W-:Y:S02]  /*0d20*/  ISETP.NE.XOR.EX P2, PT, R11, RZ, P2, P4 ;  /* 0x000000ff0b00720c */ /* 0x000fe40001745b40 */
[----:B------:R-:W-:Y:S01]  /*0d30*/  ISETP.NE.U32.AND P4, PT, R16, RZ, PT ;  /* 0x000000ff1000720c */ /* 0x000fe20003f85070 */
[----:B------:R-:W-:-:S03]  /*0d40*/  @!P0 IMAD.IADD R7, R0, 0x1, R5 ;  /* 0x0000000100078824 */ /* 0x000fc600078e0205 */
[----:B------:R-:W-:Y:S02]  /*0d50*/  ISETP.NE.AND.EX P4, PT, R17, RZ, PT, P4 ;  /* 0x000000ff1100720c */ /* 0x000fe40003f85340 */
[----:B------:R-:W-:Y:S02]  /*0d60*/  SEL R11, RZ, 0x1, !P3 ;  /* 0x00000001ff0b7807 */ /* 0x000fe40005800000 */
[----:B------:R-:W-:Y:S02]  /*0d70*/  ISETP.NE.XOR.EX P4, PT, R15, RZ, P4, P5 ;  /* 0x000000ff0f00720c */ /* 0x000fe40002785b50 */
[----:B0-----:R-:W-:Y:S02]  /*0d80*/  @!P0 IADD3 R6, P5, R7, R8, RZ ;  /* 0x0000000807068210 */ /* 0x001fe40007fbe0ff */
[----:B------:R-:W-:Y:S01]  /*0d90*/  ISETP.NE.AND P3, PT, R3, RZ, PT ;  /* 0x000000ff0300720c */ /* 0x000fe20003f65270 */
[----:B------:R-:W-:Y:S02]  /*0da0*/  VIADD R3, R5, 0x80 ;  /* 0x0000008005037836 */ /* 0x000fe40000000000 */
[----:B------:R-:W-:Y:S01]  /*0db0*/  @!P0 IMAD.X R7, RZ, RZ, R9, P5 ;  /* 0x000000ffff078224 */ /* 0x000fe200028e0609 */
[----:B------:R-:W-:Y:S01]  /*0dc0*/  @!P0 SEL R9, RZ, 0x1, !P6 ;  /* 0x00000001ff098807 */ /* 0x000fe20007000000 */
[----:B------:R-:W-:Y:S01]  /*0dd0*/  @!P0 IMAD.MOV.U32 R5, RZ, RZ, R3 ;  /* 0x000000ffff058224 */ /* 0x000fe200078e0003 */
[----:B------:R-:W-:-:S03]  /*0de0*/  SEL R13, RZ, 0x1, !P2 ;  /* 0x00000001ff0d7807 */ /* 0x000fc60005000000 */
[----:B------:R0:W-:Y:S01]  /*0df0*/  @!P0 STG.E.U8 desc[UR4][R6.64], R9 ;  /* 0x0000000906008986 */ /* 0x0001e2000c101104 */
[----:B------:R-:W-:Y:S02]  /*0e00*/  ISETP.GE.AND P0, PT, R5, R2, PT ;  /* 0x000000020500720c */ /* 0x000fe40003f06270 */
[----:B------:R-:W-:Y:S02]  /*0e10*/  ISETP.NE.AND P6, PT, R24, RZ, PT ;  /* 0x000000ff1800720c */ /* 0x000fe40003fc5270 */
[----:B------:R-:W-:Y:S02]  /*0e20*/  ISETP.NE.AND P2, PT, R4, RZ, PT ;  /* 0x000000ff0400720c */ /* 0x000fe40003f45270 */
[----:B------:R-:W-:Y:S02]  /*0e30*/  ISETP.NE.AND P5, PT, R25, RZ, PT ;  /* 0x000000ff1900720c */ /* 0x000fe40003fa5270 */
[----:B------:R-:W-:Y:S02]  /*0e40*/  PLOP3.LUT P2, PT, P2, P6, PT, 0x28, 0x0 ;  /* 0x000000000000781c */ /* 0x000fe4000174c570 */
[----:B------:R-:W-:-:S02]  /*0e50*/  ISETP.NE.AND P6, PT, R28, RZ, PT ;  /* 0x000000ff1c00720c */ /* 0x000fc40003fc5270 */
[----:B------:R-:W-:Y:S02]  /*0e60*/  PLOP3.LUT P5, PT, P5, P1, PT, 0x28, 0x0 ;  /* 0x000000000000781c */ /* 0x000fe40002fa2570 */
[----:B------:R-:W-:Y:S02]  /*0e70*/  PLOP3.LUT P3, PT, P3, P6, PT, 0x28, 0x0 ;  /* 0x000000000000781c */ /* 0x000fe40001f6c570 */
[----:B------:R-:W-:Y:S02]  /*0e80*/  ISETP.NE.AND P6, PT, R27, RZ, PT ;  /* 0x000000ff1b00720c */ /* 0x000fe40003fc5270 */
[----:B------:R-:W-:Y:S02]  /*0e90*/  ISETP.NE.AND P1, PT, R26, RZ, PT ;  /* 0x000000ff1a00720c */ /* 0x000fe40003f25270 */
[----:B------:R-:W-:Y:S02]  /*0ea0*/  SEL R3, RZ, 0x1, !P4 ;  /* 0x00000001ff037807 */ /* 0x000fe40006000000 */
[----:B------:R-:W-:-:S02]  /*0eb0*/  PLOP3.LUT P1, PT, P1, P6, PT, 0x28, 0x0 ;  /* 0x000000000000781c */ /* 0x000fc40000f2c570 */
        /* <DEDUP_REMOVED lines=18> */
.L_x_10034:
        /* <DEDUP_REMOVED lines=8> */
.L_x_10035:
        /* <DEDUP_REMOVED lines=8> */
.L_x_10036:
        /* <DEDUP_REMOVED lines=9> */
.L_x_10037:
[----:B------:R-:W-:Y:S05]  /*1170*/  BSYNC B1 ;  /* 0x0000000000017941 */ /* 0x000fea0003800000 */
.L_x_10033:
[----:B------:R-:W-:-:S13]  /*1180*/  ISETP.GE.AND P0, PT, R5, R2, PT ;  /* 0x000000020500720c */ /* 0x000fda0003f06270 */
[----:B------:R-:W3:Y:S01]  /*1190*/  @!P0 LDC.64 R8, c[0x0][0x218] ;  /* 0x00008600ff088b82 */ /* 0x000ee20000000a00 */
[----:B012---:R-:W-:Y:S02]  /*11a0*/  @!P0 IMAD.IADD R7, R0, 0x1, R5 ;  /* 0x0000000100078824 */ /* 0x007fe400078e0205 */
[----:B------:R-:W-:-:S03]  /*11b0*/  @!P0 VIADD R5, R5, 0x80 ;  /* 0x0000008005058836 */ /* 0x000fc60000000000 */
[----:B---3--:R-:W-:-:S05]  /*11c0*/  @!P0 IADD3 R6, P2, R7, R8, RZ ;  /* 0x0000000807068210 */ /* 0x008fca0007f5e0ff */
[----:B------:R-:W-:-:S05]  /*11d0*/  @!P0 IMAD.X R7, RZ, RZ, R9, P2 ;  /* 0x000000ffff078224 */ /* 0x000fca00010e0609 */
[----:B------:R2:W-:Y:S03]  /*11e0*/  @!P0 STG.E.U8 desc[UR4][R6.64], R19 ;  /* 0x0000001306008986 */ /* 0x0005e6000c101104 */
.L_x_10038:
[----:B------:R-:W-:Y:S05]  /*11f0*/  BSYNC B0 ;  /* 0x0000000000007941 */ /* 0x000fea0003800000 */
.L_x_10032:
        /* <DEDUP_REMOVED lines=10> */
.L_x_10039:
        /* <DEDUP_REMOVED lines=14> */
.L_x_43844:


//--------------------- .text._ZN2at6native29vectorized_elementwise_kernelILi4ENS0_13BinaryFunctorIllbZZZNS0_23logical_xor_kernel_cudaERNS_14TensorIteratorEENKUlvE0_clEvENKUlvE2_clEvEUlllE_EESt5arrayIPcLm3EEEEviT0_T1_ --------------------------
	.section	.text._ZN2at6native29vectorized_elementwise_kernelILi4ENS0_13BinaryFunctorIllbZZZNS0_23logical_xor_kernel_cudaERNS_14TensorIteratorEENKUlvE0_clEvENKUlvE2_clEvEUlllE_EESt5arrayIPcLm3EEEEviT0_T1_,"ax",@progbits
	.align	128
        .global         _ZN2at6native29vectorized_elementwise_kernelILi4ENS0_13BinaryFunctorIllbZZZNS0_23logical_xor_kernel_cudaERNS_14TensorIteratorEENKUlvE0_clEvENKUlvE2_clEvEUlllE_EESt5arrayIPcLm3EEEEviT0_T1_
        .type           _ZN2at6native29vectorized_elementwise_kernelILi4ENS0_13BinaryFunctorIllbZZZNS0_23logical_xor_kernel_cudaERNS_14TensorIteratorEENKUlvE0_clEvENKUlvE2_clEvEUlllE_EESt5arrayIPcLm3EEEEviT0_T1_,@function
        .size           _ZN2at6native29vectorized_elementwise_kernelILi4ENS0_13BinaryFunctorIllbZZZNS0_23logical_xor_kernel_cudaERNS_14TensorIteratorEENKUlvE0_clEvENKUlvE2_clEvEUlllE_EESt5arrayIPcLm3EEEEviT0_T1_,(.L_x_43845 - _ZN2at6native29vectorized_elementwise_kernelILi4ENS0_13BinaryFunctorIllbZZZNS0_23logical_xor_kernel_cudaERNS_14TensorIteratorEENKUlvE0_clEvENKUlvE2_clEvEUlllE_EESt5arrayIPcLm3EEEEviT0_T1_)
        .other          _ZN2at6native29vectorized_elementwise_kernelILi4ENS0_13BinaryFunctorIllbZZZNS0_23logical_xor_kernel_cudaERNS_14TensorIteratorEENKUlvE0_clEvENKUlvE2_clEvEUlllE_EESt5arrayIPcLm3EEEEviT0_T1_,@"STO_CUDA_ENTRY STV_DEFAULT"
_ZN2at6native29vectorized_elementwise_kernelILi4ENS0_13BinaryFunctorIllbZZZNS0_23logical_xor_kernel_cudaERNS_14TensorIteratorEENKUlvE0_clEvENKUlvE2_clEvEUlllE_EESt5arrayIPcLm3EEEEviT0_T1_:
.text._ZN2at6native29vectorized_elementwise_kernelILi4ENS0_13BinaryFunctorIllbZZZNS0_23logical_xor_kernel_cudaERNS_14TensorIteratorEENKUlvE0_clEvENKUlvE2_clEvEUlllE_EESt5arrayIPcLm3EEEEviT0_T1_:
        /* <DEDUP_REMOVED lines=33> */
[----:B----4-:R-:W-:Y:S02]  /*0210*/  ISETP.NE.U32.AND P5, PT, R4, RZ, PT ;  /* 0x000000ff0400720c */ /* 0x010fe40003fa5070 */
[----:B------:R-:W-:Y:S01]  /*0220*/  ISETP.NE.AND.EX P2, PT, R21, RZ, PT, P2 ;  /* 0x000000ff1500720c */ /* 0x000fe20003f45320 */
[----:B------:R-:W1:Y:S01]  /*0230*/  S2R R4, SR_TID.X ;  /* 0x0000000000047919 */ /* 0x000e620000002100 */
[----:B------:R-:W-:Y:S02]  /*0240*/  SEL R20, RZ, 0x1, !P0 ;  /* 0x00000001ff147807 */ /* 0x000fe40004000000 */
[----:B------:R-:W-:-:S02]  /*0250*/  SEL R21, RZ, 0x1, !P1 ;  /* 0x00000001ff157807 */ /* 0x000fc40004800000 */
[----:B------:R-:W-:Y:S02]  /*0260*/  ISETP.NE.U32.AND P0, PT, R8, RZ, PT ;  /* 0x000000ff0800720c */ /* 0x000fe40003f05070 */
[----:B------:R-:W-:Y:S02]  /*0270*/  ISETP.NE.U32.AND P1, PT, R6, RZ, PT ;  /* 0x000000ff0600720c */ /* 0x000fe40003f25070 */
[----:B------:R-:W-:Y:S02]  /*0280*/  ISETP.NE.XOR.EX P0, PT, R9, RZ, P2, P0 ;  /* 0x000000ff0900720c */ /* 0x000fe40001705b00 */
[----:B------:R-:W-:Y:S02]  /*0290*/  ISETP.NE.AND.EX P2, PT, R7, RZ, PT, P1 ;  /* 0x000000ff0700720c */ /* 0x000fe40003f45310 */
[----:B------:R-:W-:Y:S02]  /*02a0*/  ISETP.NE.U32.AND P3, PT, R18, RZ, PT ;  /* 0x000000ff1200720c */ /* 0x000fe40003f65070 */
[----:B------:R-:W-:-:S02]  /*02b0*/  ISETP.NE.AND.EX P5, PT, R5, RZ, PT, P5 ;  /* 0x000000ff0500720c */ /* 0x000fc40003fa5350 */
[----:B------:R-:W-:Y:S02]  /*02c0*/  ISETP.NE.U32.AND P6, PT, R16, RZ, PT ;  /* 0x000000ff1000720c */ /* 0x000fe40003fc5070 */
[----:B------:R-:W-:Y:S02]  /*02d0*/  ISETP.NE.XOR.EX P3, PT, R19, RZ, P2, P3 ;  /* 0x000000ff1300720c */ /* 0x000fe40001765b30 */
[----:B------:R-:W-:Y:S02]  /*02e0*/  ISETP.NE.U32.AND P1, PT, R22, RZ, PT ;  /* 0x000000ff1600720c */ /* 0x000fe40003f25070 */
[----:B------:R-:W-:Y:S02]  /*02f0*/  ISETP.NE.XOR.EX P5, PT, R17, RZ, P5, P6 ;  /* 0x000000ff1100720c */ /* 0x000fe40002fa5b60 */
[----:B0-----:R-:W-:Y:S02]  /*0300*/  SEL R3, RZ, 0x1, !P3 ;  /* 0x00000001ff037807 */ /* 0x001fe40005800000 */
[----:B------:R-:W-:-:S02]  /*0310*/  ISETP.NE.AND.EX P1, PT, R23, RZ, PT, P1 ;  /* 0x000000ff1700720c */ /* 0x000fc40003f25310 */
[----:B------:R-:W-:Y:S02]  /*0320*/  ISETP.NE.U32.AND P2, PT, R10, RZ, PT ;  /* 0x000000ff0a00720c */ /* 0x000fe40003f45070 */
[----:B------:R-:W-:Y:S02]  /*0330*/  SEL R2, RZ, 0x1, !P5 ;  /* 0x00000001ff027807 */ /* 0x000fe40006800000 */
[----:B------:R-:W-:Y:S02]  /*0340*/  ISETP.NE.XOR.EX P1, PT, R11, RZ, P1, P2 ;  /* 0x000000ff0b00720c */ /* 0x000fe40000f25b20 */
[----:B------:R-:W-:Y:S02]  /*0350*/  PRMT R9, R3, 0x7604, R2 ;  /* 0x0000760403097816 */ /* 0x000fe40000000002 */
[----:B------:R-:W-:Y:S02]  /*0360*/  PRMT R8, R21, 0x7604, R20 ;  /* 0x0000760415087816 */ /* 0x000fe40000000014 */
[----:B------:R-:W-:-:S04]  /*0370*/  SEL R5, RZ, 0x1, !P0 ;  /* 0x00000001ff057807 */ /* 0x000fc80004000000 */
[----:B------:R-:W-:Y:S02]  /*0380*/  PRMT R7, R5, 0x7054, R8 ;  /* 0x0000705405077816 */ /* 0x000fe40000000008 */
[----:B--2---:R-:W-:Y:S02]  /*0390*/  ISETP.NE.U32.AND P4, PT, R12, RZ, PT ;  /* 0x000000ff0c00720c */ /* 0x004fe40003f85070 */
[----:B------:R-:W-:Y:S02]  /*03a0*/  ISETP.NE.U32.AND P5, PT, R14, RZ, PT ;  /* 0x000000ff0e00720c */ /* 0x000fe40003fa5070 */
[----:B------:R-:W-:Y:S02]  /*03b0*/  ISETP.NE.AND.EX P4, PT, R13, RZ, PT, P4 ;  /* 0x000000ff0d00720c */ /* 0x000fe40003f85340 */
[----:B------:R-:W-:Y:S02]  /*03c0*/  ISETP.NE.AND.EX P2, PT, R15, RZ, PT, P5 ;  /* 0x000000ff0f00720c */ /* 0x000fe40003f45350 */
[----:B------:R-:W-:-:S02]  /*03d0*/  IADD3 R2, P5, R0, UR6, RZ ;  /* 0x0000000600027c10 */ /* 0x000fc4000ffbe0ff */
[----:B-----5:R-:W-:-:S04]  /*03e0*/  ISETP.NE.U32.AND P3, PT, R24, RZ, PT ;  /* 0x000000ff1800720c */ /* 0x020fc80003f65070 */
[----:B------:R-:W-:Y:S02]  /*03f0*/  ISETP.NE.XOR.EX P3, PT, R25, RZ, P4, P3 ;  /* 0x000000ff1900720c */ /* 0x000fe40002765b30 */
[----:B------:R-:W-:Y:S02]  /*0400*/  ISETP.NE.U32.AND P4, PT, R26, RZ, PT ;  /* 0x000000ff1a00720c */ /* 0x000fe40003f85070 */
[----:B------:R-:W-:Y:S02]  /*0410*/  SEL R0, RZ, 0x1, !P3 ;  /* 0x00000001ff007807 */ /* 0x000fe40005800000 */
[----:B------:R-:W-:Y:S01]  /*0420*/  ISETP.NE.XOR.EX P2, PT, R27, RZ, P2, P4 ;  /* 0x000000ff1b00720c */ /* 0x000fe20001745b40 */
[----:B------:R-:W-:Y:S01]  /*0430*/  IMAD.X R3, RZ, RZ, UR7, P5 ;  /* 0x00000007ff037e24 */ /* 0x000fe2000a8e06ff */
        /* <DEDUP_REMOVED lines=9> */
.L_x_10040:
        /* <DEDUP_REMOVED lines=177> */
.L_x_10043:
        /* <DEDUP_REMOVED lines=8> */
.L_x_10044:
        /* <DEDUP_REMOVED lines=8> */
.L_x_10045:
        /* <DEDUP_REMOVED lines=9> */
.L_x_10046:
[----:B------:R-:W-:Y:S05]  /*1170*/  BSYNC B1 ;  /* 0x0000000000017941 */ /* 0x000fea0003800000 */
.L_x_10042:
[----:B------:R-:W-:-:S13]  /*1180*/  ISETP.GE.AND P0, PT, R5, R2, PT ;  /* 0x000000020500720c */ /* 0x000fda0003f06270 */
[----:B------:R-:W3:Y:S01]  /*1190*/  @!P0 LDC.64 R8, c[0x0][0x218] ;  /* 0x00008600ff088b82 */ /* 0x000ee20000000a00 */
[----:B012---:R-:W-:Y:S02]  /*11a0*/  @!P0 IMAD.IADD R7, R0, 0x1, R5 ;  /* 0x0000000100078824 */ /* 0x007fe400078e0205 */
[----:B------:R-:W-:-:S03]  /*11b0*/  @!P0 VIADD R5, R5, 0x80 ;  /* 0x0000008005058836 */ /* 0x000fc60000000000 */
[----:B---3--:R-:W-:-:S05]  /*11c0*/  @!P0 IADD3 R6, P2, R7, R8, RZ ;  /* 0x0000000807068210 */ /* 0x008fca0007f5e0ff */
[----:B------:R-:W-:-:S05]  /*11d0*/  @!P0 IMAD.X R7, RZ, RZ, R9, P2 ;  /* 0x000000ffff078224 */ /* 0x000fca00010e0609 */
[----:B------:R2:W-:Y:S03]  /*11e0*/  @!P0 STG.E.U8 desc[UR4][R6.64], R19 ;  /* 0x0000001306008986 */ /* 0x0005e6000c101104 */
.L_x_10047:
[----:B------:R-:W-:Y:S05]  /*11f0*/  BSYNC B0 ;  /* 0x0000000000007941 */ /* 0x000fea0003800000 */
.L_x_10041:
        /* <DEDUP_REMOVED lines=10> */
.L_x_10048:
        /* <DEDUP_REMOVED lines=14> */
.L_x_43845:


//--------------------- .text._ZN2at6native29vectorized_elementwise_kernelILi8ENS0_13BinaryFunctorIllbZZZNS0_23logical_xor_kernel_cudaERNS_14TensorIteratorEENKUlvE0_clEvENKUlvE2_clEvEUlllE_EESt5arrayIPcLm3EEEEviT0_T1_ --------------------------
	.section	.text._ZN2at6native29vectorized_elementwise_kernelILi8ENS0_13BinaryFunctorIllbZZZNS0_23logical_xor_kernel_cudaERNS_14TensorIteratorEENKUlvE0_clEvENKUlvE2_clEvEUlllE_EESt5arrayIPcLm3EEEEviT0_T1_,"ax",@progbits
	.align	128
        .global         _ZN2at6native29vectorized_elementwise_kernelILi8ENS0_13BinaryFunctorIllbZZZNS0_23logical_xor_kernel_cudaERNS_14TensorIteratorEENKUlvE0_clEvENKUlvE2_clEvEUlllE_EESt5arrayIPcLm3EEEEviT0_T1_
        .type           _ZN2at6native29vectorized_elementwise_kernelILi8ENS0_13BinaryFunctorIllbZZZNS0_23logical_xor_kernel_cudaERNS_14TensorIteratorEENKUlvE0_clEvENKUlvE2_clEvEUlllE_EESt5arrayIPcLm3EEEEviT0_T1_,@function
        .size           _ZN2at6native29vectorized_elementwise_kernelILi8ENS0_13BinaryFunctorIllbZZZNS0_23logical_xor_kernel_cudaERNS_14TensorIteratorEENKUlvE0_clEvENKUlvE2_clEvEUlllE_EESt5arrayIPcLm3EEEEviT0_T1_,(.L_x_43846 - _ZN2at6native29vectorized_elementwise_kernelILi8ENS0_13BinaryFunctorIllbZZZNS0_23logical_xor_kernel_cudaERNS_14TensorIteratorEENKUlvE0_clEvENKUlvE2_clEvEUlllE_EESt5arrayIPcLm3EEEEviT0_T1_)
        .other          _ZN2at6native29vectorized_elementwise_kernelILi8ENS0_13BinaryFunctorIllbZZZNS0_23logical_xor_kernel_cudaERNS_14TensorIteratorEENKUlvE0_clEvENKUlvE2_clEvEUlllE_EESt5arrayIPcLm3EEEEviT0_T1_,@"STO_CUDA_ENTRY STV_DEFAULT"
_ZN2at6native29vectorized_elementwise_kernelILi8ENS0_13BinaryFunctorIllbZZZNS0_23logical_xor_kernel_cudaERNS_14TensorIteratorEENKUlvE0_clEvENKUlvE2_clEvEUlllE_EESt5arrayIPcLm3EEEEviT0_T1_:
.text._ZN2at6native29vectorized_elementwise_kernelILi8ENS0_13BinaryFunctorIllbZZZNS0_23logical_xor_kernel_cudaERNS_14TensorIteratorEENKUlvE0_clEvENKUlvE2_clEvEUlllE_EESt5arrayIPcLm3EEEEviT0_T1_:
        /* <DEDUP_REMOVED lines=31> */
[----:B------:R-:W5:Y:S01]  /*01f0*/  LDG.E.128 R24, desc[UR4][R2.64+0x30] ;  /* 0x0000300402187981 */ /* 0x000f62000c1e1d00 */
[----:B---3--:R-:W-:Y:S02]  /*0200*/  ISETP.NE.U32.AND P2, PT, R20, RZ, PT ;  /* 0x000000ff1400720c */ /* 0x008fe40003f45070 */
[----:B------:R-:W-:Y:S02]  /*0210*/  ISETP.NE.U32.AND P0, PT, R22, RZ, PT ;  /* 0x000000ff1600720c */ /* 0x000fe40003f05070 */
[----:B------:R-:W-:Y:S02]  /*0220*/  ISETP.NE.AND.EX P2, PT, R21, RZ, PT, P2 ;  /* 0x000000ff1500720c */ /* 0x000fe40003f45320 */
[----:B------:R-:W-:Y:S02]  /*0230*/  ISETP.NE.AND.EX P0, PT, R23, RZ, PT, P0 ;  /* 0x000000ff1700720c */ /* 0x000fe40003f05300 */
[----:B----4-:R-:W-:-:S02]  /*0240*/  ISETP.NE.U32.AND P6, PT, R18, RZ, PT ;  /* 0x000000ff1200720c */ /* 0x010fc40003fc5070 */
[----:B------:R-:W-:Y:S02]  /*0250*/  ISETP.NE.U32.AND P5, PT, R16, RZ, PT ;  /* 0x000000ff1000720c */ /* 0x000fe40003fa5070 */
[----:B------:R-:W-:Y:S02]  /*0260*/  ISETP.NE.U32.AND P1, PT, R14, RZ, PT ;  /* 0x000000ff0e00720c */ /* 0x000fe40003f25070 */
[----:B------:R-:W-:Y:S02]  /*0270*/  ISETP.NE.XOR.EX P0, PT, R19, RZ, P0, P6 ;  /* 0x000000ff1300720c */ /* 0x000fe40000705b60 */
[----:B------:R-:W-:Y:S02]  /*0280*/  ISETP.NE.XOR.EX P2, PT, R17, RZ, P2, P5 ;  /* 0x000000ff1100720c */ /* 0x000fe40001745b50 */
[----:B------:R-:W-:Y:S02]  /*0290*/  ISETP.NE.AND.EX P1, PT, R15, RZ, PT, P1 ;  /* 0x000000ff0f00720c */ /* 0x000fe40003f25310 */
[----:B------:R-:W-:-:S02]  /*02a0*/  ISETP.NE.U32.AND P5, PT, R12, RZ, PT ;  /* 0x000000ff0c00720c */ /* 0x000fc40003fa5070 */
[----:B------:R-:W-:Y:S02]  /*02b0*/  SEL R12, RZ, 0xffffffff, !P4 ;  /* 0xffffffffff0c7807 */ /* 0x000fe40006000000 */
[----:B------:R-:W-:Y:S02]  /*02c0*/  ISETP.NE.AND.EX P5, PT, R13, RZ, PT, P5 ;  /* 0x000000ff0d00720c */ /* 0x000fe40003fa5350 */
[----:B------:R-:W-:Y:S01]  /*02d0*/  ISETP.NE.U32.AND P4, PT, R8, RZ, PT ;  /* 0x000000ff0800720c */ /* 0x000fe20003f85070 */
[----:B------:R-:W0:Y:S03]  /*02e0*/  S2R R13, SR_TID.X ;  /* 0x00000000000d7919 */ /* 0x000e260000002100 */
[----:B------:R-:W-:Y:S02]  /*02f0*/  ISETP.NE.AND.EX P4, PT, R9, RZ, PT, P4 ;  /* 0x000000ff0900720c */ /* 0x000fe40003f85340 */
[----:B------:R-:W-:-:S02]  /*0300*/  SEL R9, RZ, 0x1, !P3 ;  /* 0x00000001ff097807 */ /* 0x000fc40005800000 */
[----:B------:R-:W-:-:S04]  /*0310*/  ISETP.NE.U32.AND P3, PT, R10, RZ, PT ;  /* 0x000000ff0a00720c */ /* 0x000fc80003f65070 */
[----:B------:R-:W-:Y:S02]  /*0320*/  ISETP.NE.AND.EX P3, PT, R11, RZ, PT, P3 ;  /* 0x000000ff0b00720c */ /* 0x000fe40003f65330 */
[----:B------:R-:W-:Y:S01]  /*0330*/  SEL R8, RZ, 0xffffffff, !P0 ;  /* 0xffffffffff087807 */ /* 0x000fe20004000000 */
[----:B------:R-:W-:-:S04]  /*0340*/  IMAD.SHL.U32 R12, R12, 0x100, RZ ;  /* 0x000001000c0c7824 */ /* 0x000fc800078e00ff */
[----:B------:R-:W-:Y:S01]  /*0350*/  IMAD.SHL.U32 R8, R8, 0x100, RZ ;  /* 0x0000010008087824 */ /* 0x000fe200078e00ff */
[----:B--2---:R-:W-:-:S04]  /*0360*/  ISETP.NE.U32.AND P6, PT, R6, RZ, PT ;  /* 0x000000ff0600720c */ /* 0x004fc80003fc5070 */
[----:B------:R-:W-:Y:S02]  /*0370*/  ISETP.NE.XOR.EX P1, PT, R7, RZ, P1, P6 ;  /* 0x000000ff0700720c */ /* 0x000fe40000f25b60 */
[----:B------:R-:W-:-:S04]  /*0380*/  ISETP.NE.U32.AND P6, PT, R4, RZ, PT ;  /* 0x000000ff0400720c */ /* 0x000fc80003fc5070 */
[----:B------:R-:W-:Y:S02]  /*0390*/  ISETP.NE.XOR.EX P5, PT, R5, RZ, P5, P6 ;  /* 0x000000ff0500720c */ /* 0x000fe40002fa5b60 */
[----:B-----5:R-:W-:-:S04]  /*03a0*/  ISETP.NE.U32.AND P6, PT, R24, RZ, PT ;  /* 0x000000ff1800720c */ /* 0x020fc80003fc5070 */
[----:B------:R-:W-:Y:S02]  /*03b0*/  ISETP.NE.XOR.EX P4, PT, R25, RZ, P4, P6 ;  /* 0x000000ff1900720c */ /* 0x000fe40002785b60 */
[----:B------:R-:W-:-:S04]  /*03c0*/  ISETP.NE.U32.AND P6, PT, R26, RZ, PT ;  /* 0x000000ff1a00720c */ /* 0x000fc80003fc5070 */
[----:B------:R-:W-:Y:S02]  /*03d0*/  ISETP.NE.XOR.EX P3, PT, R27, RZ, P3, P6 ;  /* 0x000000ff1b00720c */ /* 0x000fe40001f65b60 */
[----:B------:R-:W-:Y:S02]  /*03e0*/  SEL R6, RZ, 0xffffffff, !P1 ;  /* 0xffffffffff067807 */ /* 0x000fe40004800000 */
[----:B------:R-:W-:Y:S02]  /*03f0*/  SEL R4, RZ, 0xffffffff, !P3 ;  /* 0xffffffffff047807 */ /* 0x000fe40005800000 */
[----:B------:R-:W-:Y:S01]  /*0400*/  IADD3 R2, P6, R0, UR6, RZ ;  /* 0x0000000600027c10 */ /* 0x000fe2000ffde0ff */
[----:B------:R-:W-:Y:S01]  /*0410*/  IMAD.SHL.U32 R6, R6, 0x100, RZ ;  /* 0x0000010006067824 */ /* 0x000fe200078e00ff */
[----:B------:R-:W-:Y:S01]  /*0420*/  SEL R7, RZ, 0x1, !P2 ;  /* 0x00000001ff077807 */ /* 0x000fe20005000000 */
[----:B------:R-:W-:Y:S01]  /*0430*/  IMAD.SHL.U32 R11, R4, 0x100, RZ ;  /* 0x00000100040b7824 */ /* 0x000fe200078e00ff */
[----:B------:R-:W-:-:S02]  /*0440*/  SEL R5, RZ, 0x1, !P5 ;  /* 0x00000001ff057807 */ /* 0x000fc40006800000 */
[----:B------:R-:W-:Y:S01]  /*0450*/  SEL R0, RZ, 0x1, !P4 ;  /* 0x00000001ff007807 */ /* 0x000fe20006000000 */
[----:B------:R-:W-:Y:S01]  /*0460*/  IMAD.X R3, RZ, RZ, UR7, P6 ;  /* 0x00000007ff037e24 */ /* 0x000fe2000b0e06ff */
[----:B------:R-:W-:Y:S02]  /*0470*/  LOP3.LUT R4, R12, 0x100, R9, 0xe2, !PT ;  /* 0x000001000c047812 */ /* 0x000fe400078ee209 */
[----:B------:R-:W-:Y:S02]  /*0480*/  LOP3.LUT R7, R8, 0x100, R7, 0xe2, !PT ;  /* 0x0000010008077812 */ /* 0x000fe400078ee207 */
[----:B------:R-:W-:Y:S02]  /*0490*/  LOP3.LUT R5, R6, 0x100, R5, 0xe2, !PT ;  /* 0x0000010006057812 */ /* 0x000fe400078ee205 */
[----:B------:R-:W-:Y:S01]  /*04a0*/  LOP3.LUT R0, R11, 0x100, R0, 0xe2, !PT ;  /* 0x000001000b007812 */ /* 0x000fe200078ee200 */
[----:B0-----:R-:W-:Y:S01]  /*04b0*/  IMAD.WIDE R2, R13, 0x8, R2 ;  /* 0x000000080d027825 */ /* 0x001fe200078e0202 */
[----:B------:R-:W-:-:S02]  /*04c0*/  PRMT R4, R4, 0x5410, R7 ;  /* 0x0000541004047816 */ /* 0x000fc40000000007 */
[----:B------:R-:W-:-:S05]  /*04d0*/  PRMT R5, R5, 0x5410, R0 ;  /* 0x0000541005057816 */ /* 0x000fca0000000000 */
[----:B------:R-:W-:Y:S01]  /*04e0*/  STG.E.64 desc[UR4][R2.64], R4 ;  /* 0x0000000402007986 */ /* 0x000fe2000c101b04 */
[----:B------:R-:W-:Y:S05]  /*04f0*/  EXIT ;  /* 0x000000000000794d */ /* 0x000fea0003800000 */
.L_x_10049:
        /* <DEDUP_REMOVED lines=177> */
.L_x_10052:
        /* <DEDUP_REMOVED lines=8> */
.L_x_10053:
        /* <DEDUP_REMOVED lines=8> */
.L_x_10054:
        /* <DEDUP_REMOVED lines=9> */
.L_x_10055:
[----:B------:R-:W-:Y:S05]  /*11a0*/  BSYNC B1 ;  /* 0x0000000000017941 */ /* 0x000fea0003800000 */
.L_x_10051:
[----:B------:R-:W-:-:S13]  /*11b0*/  ISETP.GE.AND P0, PT, R5, R2, PT ;  /* 0x000000020500720c */ /* 0x000fda0003f06270 */
[----:B------:R-:W3:Y:S01]  /*11c0*/  @!P0 LDC.64 R8, c[0x0][0x218] ;  /* 0x00008600ff088b82 */ /* 0x000ee20000000a00 */
[----:B012---:R-:W-:Y:S02]  /*11d0*/  @!P0 IMAD.IADD R7, R0, 0x1, R5 ;  /* 0x0000000100078824 */ /* 0x007fe400078e0205 */
[----:B------:R-:W-:-:S03]  /*11e0*/  @!P0 VIADD R5, R5, 0x80 ;  /* 0x0000008005058836 */ /* 0x000fc60000000000 */
[----:B---3--:R-:W-:-:S05]  /*11f0*/  @!P0 IADD3 R6, P2, R7, R8, RZ ;  /* 0x0000000807068210 */ /* 0x008fca0007f5e0ff */
[----:B------:R-:W-:-:S05]  /*1200*/  @!P0 IMAD.X R7, RZ, RZ, R9, P2 ;  /* 0x000000ffff078224 */ /* 0x000fca00010e0609 */
[----:B------:R2:W-:Y:S03]  /*1210*/  @!P0 STG.E.U8 desc[UR4][R6.64], R19 ;  /* 0x0000001306008986 */ /* 0x0005e6000c101104 */
.L_x_10056:
[----:B------:R-:W-:Y:S05]  /*1220*/  BSYNC B0 ;  /* 0x0000000000007941 */ /* 0x000fea0003800000 */
.L_x_10050:
        /* <DEDUP_REMOVED lines=10> */
.L_x_10057:
        /* <DEDUP_REMOVED lines=11> */
.L_x_43846:


//--------------------- .text._ZN2at6native18elementwise_kernelILi128ELi4EZNS0_15gpu_kernel_implINS0_13AUnaryFunctorIiibZZZNS0_23logical_xor_kernel_cudaERNS_14TensorIteratorEENKUlvE0_clEvENKUlvE1_clEvEUliiE_EEEEvRNS_18TensorIteratorBaseERKT_EUliE_EEviT1_ --------------------------
	.section	.text._ZN2at6native18elementwise_kernelILi128ELi4EZNS0_15gpu_kernel_implINS0_13AUnaryFunctorIiibZZZNS0_23logical_xor_kernel_cudaERNS_14TensorIteratorEENKUlvE0_clEvENKUlvE1_clEvEUliiE_EEEEvRNS_18TensorIteratorBaseERKT_EUliE_EEviT1_,"ax",@progbits
	.align	128
        .global         _ZN2at6native18elementwise_kernelILi128ELi4EZNS0_15gpu_kernel_implINS0_13AUnaryFunctorIiibZZZNS0_23logical_xor_kernel_cudaERNS_14TensorIteratorEENKUlvE0_clEvENKUlvE1_clEvEUliiE_EEEEvRNS_18TensorIteratorBaseERKT_EUliE_EEviT1_
        .type           _ZN2at6native18elementwise_kernelILi128ELi4EZNS0_15gpu_kernel_implINS0_13AUnaryFunctorIiibZZZNS0_23logical_xor_kernel_cudaERNS_14TensorIteratorEENKUlvE0_clEvENKUlvE1_clEvEUliiE_EEEEvRNS_18TensorIteratorBaseERKT_EUliE_EEviT1_,@function
        .size           _ZN2at6native18elementwise_kernelILi128ELi4EZNS0_15gpu_kernel_implINS0_13AUnaryFunctorIiibZZZNS0_23logical_xor_kernel_cudaERNS_14TensorIteratorEENKUlvE0_clEvENKUlvE1_clEvEUliiE_EEEEvRNS_18TensorIteratorBaseERKT_EUliE_EEviT1_,(.L_x_43847 - _ZN2at6native18elementwise_kernelILi128ELi4EZNS0_15gpu_kernel_implINS0_13AUnaryFunctorIiibZZZNS0_23logical_xor_kernel_cudaERNS_14TensorIteratorEENKUlvE0_clEvENKUlvE1_clEvEUliiE_EEEEvRNS_18TensorIteratorBaseERKT_EUliE_EEviT1_)
        .other          _ZN2at6native18elementwise_kernelILi128ELi4EZNS0_15gpu_kernel_implINS0_13AUnaryFunctorIiibZZZNS0_23logical_xor_kernel_cudaERNS_14TensorIteratorEENKUlvE0_clEvENKUlvE1_clEvEUliiE_EEEEvRNS_18TensorIteratorBaseERKT_EUliE_EEviT1_,@"STO_CUDA_ENTRY STV_DEFAULT"
_ZN2at6native18elementwise_kernelILi128ELi4EZNS0_15gpu_kernel_implINS0_13AUnaryFunctorIiibZZZNS0_23logical_xor_kernel_cudaERNS_14TensorIteratorEENKUlvE0_clEvENKUlvE1_clEvEUliiE_EEEEvRNS_18TensorIteratorBaseERKT_EUliE_EEviT1_:
.text._ZN2at6native18elementwise_kernelILi128ELi4EZNS0_15gpu_kernel_implINS0_13AUnaryFunctorIiibZZZNS0_23logical_xor_kernel_cudaERNS_14TensorIteratorEENKUlvE0_clEvENKUlvE1_clEvEUliiE_EEEEvRNS_18TensorIteratorBaseERKT_EUliE_EEviT1_:
        /* <DEDUP_REMOVED lines=314> */
.L_x_10060:
        /* <DEDUP_REMOVED lines=20> */
.L_x_10064:
[----:B------:R0:W5:Y:S01]  /*14e0*/  LDG.E.U8 R19, desc[UR36][R2.64] ;  /* 0x0000002402137981 */ /* 0x000162000c1e1100 */
[----:B------:R-:W-:Y:S05]  /*14f0*/  BRA `(.L_x_10066) ;  /* 0x0000000c00347947 */ /* 0x000fea0003800000 */
.L_x_10063:
        /* <DEDUP_REMOVED lines=8> */
.L_x_10068:
[----:B------:R0:W5:Y:S01]  /*1580*/  LDG.E R19, desc[UR36][R2.64] ;  /* 0x0000002402137981 */ /* 0x000162000c1e1900 */
[----:B------:R-:W-:Y:S05]  /*1590*/  BRA `(.L_x_10066) ;  /* 0x0000000c000c7947 */ /* 0x000fea0003800000 */
.L_x_10067:
[----:B------:R0:W5:Y:S01]  /*15a0*/  LDG.E.S16 R19, desc[UR36][R2.64] ;  /* 0x0000002402137981 */ /* 0x000162000c1e1700 */
[----:B------:R-:W-:Y:S05]  /*15b0*/  BRA `(.L_x_10066) ;  /* 0x0000000c00047947 */ /* 0x000fea0003800000 */
.L_x_10062:
        /* <DEDUP_REMOVED lines=9> */
.L_x_10070:
[----:B------:R-:W2:Y:S02]  /*1650*/  LDG.E.U16 R2, desc[UR36][R2.64] ;  /* 0x0000002402027981 */ /* 0x000ea4000c1e1500 */
[----:B--2---:R-:W-:-:S06]  /*1660*/  HADD2.F32 R19, -RZ, R2.H0_H0 ;  /* 0x20000002ff137230 */ /* 0x004fcc0000004100 */
[----:B------:R-:W0:Y:S01]  /*1670*/  F2I.FTZ.TRUNC.NTZ R19, R19 ;  /* 0x0000001300137305 */ /* 0x000e22000021f100 */
[----:B------:R-:W-:Y:S05]  /*1680*/  BRA `(.L_x_10066) ;  /* 0x0000000800d07947 */ /* 0x000fea0003800000 */
.L_x_10069:
        /* <DEDUP_REMOVED lines=9> */
.L_x_10072:
[----:B------:R-:W2:Y:S02]  /*1720*/  LDG.E.U16 R2, desc[UR36][R2.64] ;  /* 0x0000002402027981 */ /* 0x000ea4000c1e1500 */
[----:B--2---:R-:W-:-:S06]  /*1730*/  HADD2.F32 R19, -RZ, R2.H0_H0 ;  /* 0x20000002ff137230 */ /* 0x004fcc0000004100 */
[----:B------:R-:W0:Y:S01]  /*1740*/  F2I.FTZ.TRUNC.NTZ R19, R19 ;  /* 0x0000001300137305 */ /* 0x000e22000021f100 */
[----:B------:R-:W-:Y:S05]  /*1750*/  BRA `(.L_x_10066) ;  /* 0x00000008009c7947 */ /* 0x000fea0003800000 */
.L_x_10071:
[----:B------:R-:W2:Y:S02]  /*1760*/  LDG.E.64 R2, desc[UR36][R2.64] ;  /* 0x0000002402027981 */ /* 0x000ea4000c1e1b00 */
[----:B--2---:R0:W1:Y:S01]  /*1770*/  F2I.F64.TRUNC R19, R2 ;  /* 0x0000000200137311 */ /* 0x004062000030d100 */
[----:B------:R-:W-:Y:S05]  /*1780*/  BRA `(.L_x_10066) ;  /* 0x0000000800907947 */ /* 0x000fea0003800000 */
.L_x_10061:
        /* <DEDUP_REMOVED lines=12> */
.L_x_10075:
[----:B------:R-:W2:Y:S02]  /*1850*/  LDG.E.64 R2, desc[UR36][R2.64] ;  /* 0x0000002402027981 */ /* 0x000ea4000c1e1b00 */
[----:B--2---:R0:W1:Y:S01]  /*1860*/  F2I.F64.TRUNC R19, R2 ;  /* 0x0000000200137311 */ /* 0x004062000030d100 */
[----:B------:R-:W-:Y:S05]  /*1870*/  BRA `(.L_x_10066) ;  /* 0x0000000800547947 */ /* 0x000fea0003800000 */
.L_x_10074:
        /* <DEDUP_REMOVED lines=25> */
[----:B------:R0:W1:Y:S01]  /*1a10*/  F2I.FTZ.TRUNC.NTZ R19, R5 ;  /* 0x0000000500137305 */ /* 0x000062000021f100 */
[----:B------:R-:W-:Y:S05]  /*1a20*/  BRA `(.L_x_10066) ;  /* 0x0000000400e87947 */ /* 0x000fea0003800000 */
.L_x_10077:
        /* <DEDUP_REMOVED lines=12> */
[----:B------:R0:W1:Y:S01]  /*1af0*/  F2I.FTZ.TRUNC.NTZ R19, R4 ;  /* 0x0000000400137305 */ /* 0x000062000021f100 */
[----:B------:R-:W-:Y:S05]  /*1b00*/  BRA `(.L_x_10066) ;  /* 0x0000000400b07947 */ /* 0x000fea0003800000 */
.L_x_10076:
[----:B------:R-:W2:Y:S02]  /*1b10*/  LDG.E.U16 R19, desc[UR36][R2.64] ;  /* 0x0000002402137981 */ /* 0x000ea4000c1e1500 */
[----:B--2---:R-:W-:-:S06]  /*1b20*/  IMAD.U32 R19, R19, 0x10000, RZ ;  /* 0x0001000013137824 */ /* 0x004fcc00078e00ff */
[----:B------:R-:W0:Y:S01]  /*1b30*/  F2I.FTZ.TRUNC.NTZ R19, R19 ;  /* 0x0000001300137305 */ /* 0x000e22000021f100 */
[----:B------:R-:W-:Y:S05]  /*1b40*/  BRA `(.L_x_10066) ;  /* 0x0000000400a07947 */ /* 0x000fea0003800000 */
.L_x_10073:
        /* <DEDUP_REMOVED lines=10> */
.L_x_10080:
        /* <DEDUP_REMOVED lines=21> */
.L_x_10084:
[----:B------:R-:W-:Y:S05]  /*1d40*/  BSYNC B1 ;  /* 0x0000000000017941 */ /* 0x000fea0003800000 */
.L_x_10083:
[----:B------:R-:W-:Y:S01]  /*1d50*/  IMAD.SHL.U32 R2, R2, 0x100000, RZ ;  /* 0x0010000002027824 */ /* 0x000fe200078e00ff */
[----:B------:R-:W-:-:S04]  /*1d60*/  LEA R0, R0, 0x3b800000, 0x17 ;  /* 0x3b80000000007811 */ /* 0x000fc800078eb8ff */
[----:B------:R-:W-:-:S07]  /*1d70*/  LOP3.LUT R19, R0, R2, R19, 0xfe, !PT ;  /* 0x0000000200137212 */ /* 0x000fce00078efe13 */
.L_x_10082:
[----:B------:R-:W-:Y:S05]  /*1d80*/  BSYNC B0 ;  /* 0x0000000000007941 */ /* 0x000fea0003800000 */
.L_x_10081:
[----:B------:R-:W1:Y:S01]  /*1d90*/  F2I.FTZ.TRUNC.NTZ R19, R19 ;  /* 0x0000001300137305 */ /* 0x000e62000021f100 */
[----:B------:R-:W-:Y:S05]  /*1da0*/  BRA `(.L_x_10066) ;  /* 0x0000000400087947 */ /* 0x000fea0003800000 */
.L_x_10079:
        /* <DEDUP_REMOVED lines=21> */
.L_x_10088:
[----:B------:R-:W-:Y:S05]  /*1f00*/  BSYNC B1 ;  /* 0x0000000000017941 */ /* 0x000fea0003800000 */
.L_x_10087:
[----:B------:R-:W-:Y:S01]  /*1f10*/  IMAD.SHL.U32 R2, R2, 0x200000, RZ ;  /* 0x0020000002027824 */ /* 0x000fe200078e00ff */
[----:B------:R-:W-:-:S04]  /*1f20*/  LEA R0, R0, 0x37800000, 0x17 ;  /* 0x3780000000007811 */ /* 0x000fc800078eb8ff */
[----:B------:R-:W-:-:S07]  /*1f30*/  LOP3.LUT R19, R0, R2, R19, 0xfe, !PT ;  /* 0x0000000200137212 */ /* 0x000fce00078efe13 */
.L_x_10086:
[----:B------:R-:W-:Y:S05]  /*1f40*/  BSYNC B0 ;  /* 0x0000000000007941 */ /* 0x000fea0003800000 */
.L_x_10085:
[----:B------:R-:W2:Y:S01]  /*1f50*/  F2I.FTZ.TRUNC.NTZ R19, R19 ;  /* 0x0000001300137305 */ /* 0x000ea2000021f100 */
[----:B------:R-:W-:Y:S05]  /*1f60*/  BRA `(.L_x_10066) ;  /* 0x0000000000987947 */ /* 0x000fea0003800000 */
.L_x_10078:
        /* <DEDUP_REMOVED lines=14> */
.L_x_10092:
[----:B------:R-:W-:Y:S05]  /*2050*/  BSYNC B0 ;  /* 0x0000000000007941 */ /* 0x000fea0003800000 */
.L_x_10091:
[----:B------:R-:W4:Y:S01]  /*2060*/  F2I.FTZ.TRUNC.NTZ R19, R19 ;  /* 0x0000001300137305 */ /* 0x000f22000021f100 */
[----:B------:R-:W-:Y:S05]  /*2070*/  BRA `(.L_x_10066) ;  /* 0x0000000000547947 */ /* 0x000fea0003800000 */
.L_x_10065:
        /* <DEDUP_REMOVED lines=13> */
[----:B------:R-:W-:Y:S02]  /*2150*/  IMAD.MOV.U32 R13, RZ, RZ, RZ ;  /* 0x000000ffff0d7224 */ /* 0x000fe400078e00ff */
[----:B------:R-:W-:-:S07]  /*2160*/  IMAD.MOV.U32 R19, RZ, RZ, RZ ;  /* 0x000000ffff137224 */ /* 0x000fce00078e00ff */
[----:B------:R-:W-:-:S07]  /*2170*/  LEPC R20, `(.L_x_10093) ;  /* 0x000000001014794e */ /* 0x000fce0000000000 */
[----:B0-----:R-:W-:Y:S05]  /*2180*/  CALL.ABS.NOINC R2 ;  /* 0x0000000002007343 */ /* 0x001fea0003c00000 */
.L_x_10093:
[----:B------:R-:W-:Y:S05]  /*2190*/  BRA `(.L_x_10066) ;  /* 0x00000000000c7947 */ /* 0x000fea0003800000 */
.L_x_10090:
[----:B------:R0:W5:Y:S01]  /*21a0*/  LDG.E R19, desc[UR36][R2.64] ;  /* 0x0000002402137981 */ /* 0x000162000c1e1900 */
[----:B------:R-:W-:Y:S05]  /*21b0*/  BRA `(.L_x_10066) ;  /* 0x0000000000047947 */ /* 0x000fea0003800000 */
.L_x_10089:
[----:B------:R3:W5:Y:S02]  /*21c0*/  LDG.E R19, desc[UR36][R2.64] ;  /* 0x0000002402137981 */ /* 0x000764000c1e1900 */
.L_x_10066:
[----:B0--3--:R-:W0:Y:S01]  /*21d0*/  LDC.U8 R3, c[0x0][0x428] ;  /* 0x00010a00ff037b82 */ /* 0x009e220000000000 */
[----:B------:R-:W-:Y:S02]  /*21e0*/  ULDC UR4, c[0x0][0x424] ;  /* 0x0001090000047ab9 */ /* 0x000fe40000000800 */
[----:B------:R-:W-:-:S04]  /*21f0*/  ISETP.NE.AND P0, PT, RZ, UR4, PT ;  /* 0x00000004ff007c0c */ /* 0x000fc8000bf05270 */
[----:B-12-45:R-:W-:-:S04]  /*2200*/  ISETP.NE.XOR P0, PT, R19, RZ, P0 ;  /* 0x000000ff1300720c */ /* 0x036fc80000705a70 */
        /* <DEDUP_REMOVED lines=14> */
.L_x_10097:
[----:B------:R3:W-:Y:S01]  /*22f0*/  STG.E.U8 desc[UR36][R16.64], R2 ;  /* 0x0000000210007986 */ /* 0x0007e2000c101124 */
[----:B------:R-:W-:Y:S05]  /*2300*/  BRA `(.L_x_10099) ;  /* 0x0000000c00487947 */ /* 0x000fea0003800000 */
.L_x_10096:
        /* <DEDUP_REMOVED lines=9> */
.L_x_10101:
[----:B------:R1:W-:Y:S01]  /*23a0*/  STG.E desc[UR36][R16.64], R2 ;  /* 0x0000000210007986 */ /* 0x0003e2000c101924 */
[----:B------:R-:W-:Y:S05]  /*23b0*/  BRA `(.L_x_10099) ;  /* 0x0000000c001c7947 */ /* 0x000fea0003800000 */
.L_x_10100:
[----:B------:R2:W-:Y:S01]  /*23c0*/  STG.E.U16 desc[UR36][R16.64], R2 ;  /* 0x0000000210007986 */ /* 0x0005e2000c101524 */
[----:B------:R-:W-:Y:S05]  /*23d0*/  BRA `(.L_x_10099) ;  /* 0x0000000c00147947 */ /* 0x000fea0003800000 */
.L_x_10095:
        /* <DEDUP_REMOVED lines=9> */
.L_x_10103:
[----:B------:R-:W-:-:S04]  /*2470*/  I2FP.F32.U32 R0, R2 ;  /* 0x0000000200007245 */ /* 0x000fc80000201000 */
[----:B------:R-:W-:-:S05]  /*2480*/  F2FP.F16.F32.PACK_AB R0, RZ, R0 ;  /* 0x00000000ff00723e */ /* 0x000fca00000000ff */
[----:B------:R0:W-:Y:S01]  /*2490*/  STG.E.U16 desc[UR36][R16.64], R0 ;  /* 0x0000000010007986 */ /* 0x0001e2000c101524 */
[----:B------:R-:W-:Y:S05]  /*24a0*/  BRA `(.L_x_10099) ;  /* 0x0000000800e07947 */ /* 0x000fea0003800000 */
.L_x_10102:
        /* <DEDUP_REMOVED lines=10> */
.L_x_10105:
[----:B------:R-:W-:-:S04]  /*2550*/  I2FP.F32.U32 R2, R2 ;  /* 0x0000000200027245 */ /* 0x000fc80000201000 */
[----:B------:R-:W-:-:S04]  /*2560*/  F2FP.F16.F32.PACK_AB R3, RZ, R2 ;  /* 0x00000002ff03723e */ /* 0x000fc800000000ff */
[----:B------:R-:W-:-:S05]  /*2570*/  PRMT R3, R3, 0x5410, RZ ;  /* 0x0000541003037816 */ /* 0x000fca00000000ff */
[----:B------:R0:W-:Y:S01]  /*2580*/  STG.E desc[UR36][R16.64], R3 ;  /* 0x0000000310007986 */ /* 0x0001e2000c101924 */
[----:B------:R-:W-:Y:S05]  /*2590*/  BRA `(.L_x_10099) ;  /* 0x0000000800a47947 */ /* 0x000fea0003800000 */
.L_x_10104:
[----:B------:R-:W0:Y:S02]  /*25a0*/  I2F.F64.U32 R2, R2 ;  /* 0x0000000200027312 */ /* 0x000e240000201800 */
[----:B0-----:R0:W-:Y:S01]  /*25b0*/  STG.E.64 desc[UR36][R16.64], R2 ;  /* 0x0000000210007986 */ /* 0x0011e2000c101b24 */
[----:B------:R-:W-:Y:S05]  /*25c0*/  BRA `(.L_x_10099) ;  /* 0x0000000800987947 */ /* 0x000fea0003800000 */
.L_x_10094:
        /* <DEDUP_REMOVED lines=10> */
.L_x_10108:
[----:B------:R-:W0:Y:S01]  /*2670*/  I2F.F64.U32 R4, R2 ;  /* 0x0000000200047312 */ /* 0x000e220000201800 */
[----:B------:R-:W-:-:S05]  /*2680*/  CS2R R6, SRZ ;  /* 0x0000000000067805 */ /* 0x000fca000001ff00 */
[----:B0-----:R0:W-:Y:S01]  /*2690*/  STG.E.128 desc[UR36][R16.64], R4 ;  /* 0x0000000410007986 */ /* 0x0011e2000c101d24 */
[----:B------:R-:W-:Y:S05]  /*26a0*/  BRA `(.L_x_10099) ;  /* 0x0000000800607947 */ /* 0x000fea0003800000 */
.L_x_10107:
        /* <DEDUP_REMOVED lines=21> */
.L_x_10112:
[----:B------:R-:W-:Y:S05]  /*2800*/  BSYNC B0 ;  /* 0x0000000000007941 */ /* 0x000fea0003800000 */
.L_x_10111:
[----:B------:R-:W-:-:S05]  /*2810*/  LOP3.LUT R3, R0, R3, RZ, 0xfc, !PT ;  /* 0x0000000300037212 */ /* 0x000fca00078efcff */
[----:B------:R0:W-:Y:S01]  /*2820*/  STG.E.U8 desc[UR36][R16.64], R3 ;  /* 0x0000000310007986 */ /* 0x0001e2000c101124 */
[----:B------:R-:W-:Y:S05]  /*2830*/  BRA `(.L_x_10099) ;  /* 0x0000000400fc7947 */ /* 0x000fea0003800000 */
.L_x_10110:
        /* <DEDUP_REMOVED lines=13> */
.L_x_10114:
[----:B------:R-:W-:Y:S01]  /*2910*/  IMAD.MOV.U32 R0, RZ, RZ, 0x7f ;  /* 0x0000007fff007424 */ /* 0x000fe200078e00ff */
[----:B------:R-:W-:-:S04]  /*2920*/  ISETP.GT.U32.AND P0, PT, R2, 0x7f800000, PT ;  /* 0x7f8000000200780c */ /* 0x000fc80003f04070 */
[----:B------:R-:W-:-:S09]  /*2930*/  SEL R0, R0, 0x7c, P0 ;  /* 0x0000007c00007807 */ /* 0x000fd20000000000 */
.L_x_10115:
[----:B------:R-:W-:Y:S05]  /*2940*/  BSYNC B0 ;  /* 0x0000000000007941 */ /* 0x000fea0003800000 */
.L_x_10113:
[----:B------:R-:W-:-:S04]  /*2950*/  LOP3.LUT R2, R3, 0x80000000, RZ, 0xc0, !PT ;  /* 0x8000000003027812 */ /* 0x000fc800078ec0ff */
[----:B------:R-:W-:-:S04]  /*2960*/  SHF.R.U32.HI R3, RZ, 0x18, R2 ;  /* 0x00000018ff037819 */ /* 0x000fc80000011602 */
[----:B------:R-:W-:-:S05]  /*2970*/  LOP3.LUT R3, R0, R3, RZ, 0xfc, !PT ;  /* 0x0000000300037212 */ /* 0x000fca00078efcff */
[----:B------:R0:W-:Y:S01]  /*2980*/  STG.E.U8 desc[UR36][R16.64], R3 ;  /* 0x0000000310007986 */ /* 0x0001e2000c101124 */
[----:B------:R-:W-:Y:S05]  /*2990*/  BRA `(.L_x_10099) ;  /* 0x0000000400a47947 */ /* 0x000fea0003800000 */
.L_x_10109:
[----:B------:R-:W-:-:S04]  /*29a0*/  I2FP.F32.U32 R0, R2 ;  /* 0x0000000200007245 */ /* 0x000fc80000201000 */
[----:B------:R-:W-:-:S05]  /*29b0*/  F2FP.BF16.F32.PACK_AB R0, RZ, R0 ;  /* 0x00000000ff00723e */ /* 0x000fca00000010ff */
[----:B------:R0:W-:Y:S01]  /*29c0*/  STG.E.U16 desc[UR36][R16.64], R0 ;  /* 0x0000000010007986 */ /* 0x0001e2000c101524 */
[----:B------:R-:W-:Y:S05]  /*29d0*/  BRA `(.L_x_10099) ;  /* 0x0000000400947947 */ /* 0x000fea0003800000 */
.L_x_10106:
        /* <DEDUP_REMOVED lines=10> */
.L_x_10118:
        /* <DEDUP_REMOVED lines=17> */
.L_x_10121:
[----:B------:R-:W-:-:S04]  /*2b90*/  LOP3.LUT R2, R3, 0x80000000, RZ, 0xc0, !PT ;  /* 0x8000000003027812 */ /* 0x000fc800078ec0ff */
[----:B------:R-:W-:-:S04]  /*2ba0*/  SHF.R.U32.HI R3, RZ, 0x18, R2 ;  /* 0x00000018ff037819 */ /* 0x000fc80000011602 */
[----:B------:R-:W-:-:S04]  /*2bb0*/  LOP3.LUT R0, R0, R3, RZ, 0xfc, !PT ;  /* 0x0000000300007212 */ /* 0x000fc800078efcff */
[----:B------:R-:W-:-:S07]  /*2bc0*/  PRMT R8, R0, 0x7610, R8 ;  /* 0x0000761000087816 */ /* 0x000fce0000000008 */
.L_x_10120:
[----:B------:R-:W-:Y:S05]  /*2bd0*/  BSYNC B0 ;  /* 0x0000000000007941 */ /* 0x000fea0003800000 */
.L_x_10119:
[----:B------:R0:W-:Y:S01]  /*2be0*/  STG.E.U8 desc[UR36][R16.64], R8 ;  /* 0x0000000810007986 */ /* 0x0001e2000c101124 */
[----:B------:R-:W-:Y:S05]  /*2bf0*/  BRA `(.L_x_10099) ;  /* 0x00000004000c7947 */ /* 0x000fea0003800000 */
.L_x_10117:
        /* <DEDUP_REMOVED lines=17> */
.L_x_10124:
[----:B------:R-:W-:-:S04]  /*2d10*/  LOP3.LUT R2, R3, 0x80000000, RZ, 0xc0, !PT ;  /* 0x8000000003027812 */ /* 0x000fc800078ec0ff */
[----:B------:R-:W-:-:S04]  /*2d20*/  SHF.R.U32.HI R3, RZ, 0x18, R2 ;  /* 0x00000018ff037819 */ /* 0x000fc80000011602 */
[----:B------:R-:W-:-:S04]  /*2d30*/  LOP3.LUT R0, R0, R3, RZ, 0xfc, !PT ;  /* 0x0000000300007212 */ /* 0x000fc800078efcff */
[----:B------:R-:W-:-:S07]  /*2d40*/  PRMT R8, R0, 0x7610, R8 ;  /* 0x0000761000087816 */ /* 0x000fce0000000008 */
.L_x_10123:
[----:B------:R-:W-:Y:S05]  /*2d50*/  BSYNC B0 ;  /* 0x0000000000007941 */ /* 0x000fea0003800000 */
.L_x_10122:
[----:B------:R0:W-:Y:S01]  /*2d60*/  STG.E.U8 desc[UR36][R16.64], R8 ;  /* 0x0000000810007986 */ /* 0x0001e2000c101124 */
[----:B------:R-:W-:Y:S05]  /*2d70*/  BRA `(.L_x_10099) ;  /* 0x0000000000ac7947 */ /* 0x000fea0003800000 */
.L_x_10116:
        /* <DEDUP_REMOVED lines=22> */
.L_x_10098:
        /* <DEDUP_REMOVED lines=16> */
.L_x_10127:
[----:B------:R-:W-:Y:S05]  /*2fe0*/  BRA `(.L_x_10099) ;  /* 0x0000000000107947 */ /* 0x000fea0003800000 */
.L_x_10126:
[----:B------:R-:W-:-:S05]  /*2ff0*/  IMAD.MOV.U32 R3, RZ, RZ, RZ ;  /* 0x000000ffff037224 */ /* 0x000fca00078e00ff */
[----:B------:R0:W-:Y:S01]  /*3000*/  STG.E.64 desc[UR36][R16.64], R2 ;  /* 0x0000000210007986 */ /* 0x0001e2000c101b24 */
[----:B------:R-:W-:Y:S05]  /*3010*/  BRA `(.L_x_10099) ;  /* 0x0000000000047947 */ /* 0x000fea0003800000 */
.L_x_10125:
[----:B------:R0:W-:Y:S02]  /*3020*/  STG.E desc[UR36][R16.64], R2 ;  /* 0x0000000210007986 */ /* 0x0001e4000c101924 */
.L_x_10099:
[----:B------:R-:W-:-:S04]  /*3030*/  IMAD R18, R23, 0x200, R18 ;  /* 0x0000020017127824 */ /* 0x000fc800078e0212 */
[----:B------:R-:W-:-:S07]  /*3040*/  VIADD R19, R18, 0x80 ;  /* 0x0000008012137836 */ /* 0x000fce0000000000 */
.L_x_10059:
[----:B------:R-:W-:Y:S05]  /*3050*/  BSYNC B6 ;  /* 0x0000000000067941 */ /* 0x000fea0003800000 */
.L_x_10058:
        /* <DEDUP_REMOVED lines=307> */
.L_x_10130:
        /* <DEDUP_REMOVED lines=20> */
.L_x_10134:
[----:B------:R0:W5:Y:S01]  /*44d0*/  LDG.E.U8 R18, desc[UR36][R2.64] ;  /* 0x0000002402127981 */ /* 0x000162000c1e1100 */
[----:B------:R-:W-:Y:S05]  /*44e0*/  BRA `(.L_x_10136) ;  /* 0x0000000c00347947 */ /* 0x000fea0003800000 */
.L_x_10133:
        /* <DEDUP_REMOVED lines=8> */
.L_x_10138:
[----:B------:R0:W5:Y:S01]  /*4570*/  LDG.E R18, desc[UR36][R2.64] ;  /* 0x0000002402127981 */ /* 0x000162000c1e1900 */
[----:B------:R-:W-:Y:S05]  /*4580*/  BRA `(.L_x_10136) ;  /* 0x0000000c000c7947 */ /* 0x000fea0003800000 */
.L_x_10137:
[----:B------:R0:W5:Y:S01]  /*4590*/  LDG.E.S16 R18, desc[UR36][R2.64] ;  /* 0x0000002402127981 */ /* 0x000162000c1e1700 */
[----:B------:R-:W-:Y:S05]  /*45a0*/  BRA `(.L_x_10136) ;  /* 0x0000000c00047947 */ /* 0x000fea0003800000 */
.L_x_10132:
        /* <DEDUP_REMOVED lines=9> */
.L_x_10140:
[----:B------:R-:W2:Y:S02]  /*4640*/  LDG.E.U16 R2, desc[UR36][R2.64] ;  /* 0x0000002402027981 */ /* 0x000ea4000c1e1500 */
[----:B--2---:R-:W-:-:S06]  /*4650*/  HADD2.F32 R18, -RZ, R2.H0_H0 ;  /* 0x20000002ff127230 */ /* 0x004fcc0000004100 */
[----:B------:R-:W0:Y:S01]  /*4660*/  F2I.FTZ.TRUNC.NTZ R18, R18 ;  /* 0x0000001200127305 */ /* 0x000e22000021f100 */
[----:B------:R-:W-:Y:S05]  /*4670*/  BRA `(.L_x_10136) ;  /* 0x0000000800d07947 */ /* 0x000fea0003800000 */
.L_x_10139:
        /* <DEDUP_REMOVED lines=9> */
.L_x_10142:
[----:B------:R-:W2:Y:S02]  /*4710*/  LDG.E.U16 R2, desc[UR36][R2.64] ;  /* 0x0000002402027981 */ /* 0x000ea4000c1e1500 */
[----:B--2---:R-:W-:-:S06]  /*4720*/  HADD2.F32 R18, -RZ, R2.H0_H0 ;  /* 0x20000002ff127230 */ /* 0x004fcc0000004100 */
[----:B------:R-:W0:Y:S01]  /*4730*/  F2I.FTZ.TRUNC.NTZ R18, R18 ;  /* 0x0000001200127305 */ /* 0x000e22000021f100 */
[----:B------:R-:W-:Y:S05]  /*4740*/  BRA `(.L_x_10136) ;  /* 0x00000008009c7947 */ /* 0x000fea0003800000 */
.L_x_10141:
[----:B------:R-:W2:Y:S02]  /*4750*/  LDG.E.64 R2, desc[UR36][R2.64] ;  /* 0x0000002402027981 */ /* 0x000ea4000c1e1b00 */
[----:B--2---:R0:W1:Y:S01]  /*4760*/  F2I.F64.TRUNC R18, R2 ;  /* 0x0000000200127311 */ /* 0x004062000030d100 */
[----:B------:R-:W-:Y:S05]  /*4770*/  BRA `(.L_x_10136) ;  /* 0x0000000800907947 */ /* 0x000fea0003800000 */
.L_x_10131:
        /* <DEDUP_REMOVED lines=12> */
.L_x_10145:
[----:B------:R-:W2:Y:S02]  /*4840*/  LDG.E.64 R2, desc[UR36][R2.64] ;  /* 0x0000002402027981 */ /* 0x000ea4000c1e1b00 */
[----:B--2---:R0:W1:Y:S01]  /*4850*/  F2I.F64.TRUNC R18, R2 ;  /* 0x0000000200127311 */ /* 0x004062000030d100 */
[----:B------:R-:W-:Y:S05]  /*4860*/  BRA `(.L_x_10136) ;  /* 0x0000000800547947 */ /* 0x000fea0003800000 */
.L_x_10144:
        /* <DEDUP_REMOVED lines=27> */
.L_x_10147:
        /* <DEDUP_REMOVED lines=14> */
.L_x_10146:
[----:B------:R-:W2:Y:S02]  /*4b00*/  LDG.E.U16 R18, desc[UR36][R2.64] ;  /* 0x0000002402127981 */ /* 0x000ea4000c1e1500 */
[----:B--2---:R-:W-:-:S06]  /*4b10*/  IMAD.U32 R18, R18, 0x10000, RZ ;  /* 0x0001000012127824 */ /* 0x004fcc00078e00ff */
[----:B------:R-:W0:Y:S01]  /*4b20*/  F2I.FTZ.TRUNC.NTZ R18, R18 ;  /* 0x0000001200127305 */ /* 0x000e22000021f100 */
[----:B------:R-:W-:Y:S05]  /*4b30*/  BRA `(.L_x_10136) ;  /* 0x0000000400a07947 */ /* 0x000fea0003800000 */
.L_x_10143:
        /* <DEDUP_REMOVED lines=10> */
.L_x_10150:
        /* <DEDUP_REMOVED lines=21> */
.L_x_10154:
[----:B------:R-:W-:Y:S05]  /*4d30*/  BSYNC B1 ;  /* 0x0000000000017941 */ /* 0x000fea0003800000 */
.L_x_10153:
[----:B------:R-:W-:Y:S01]  /*4d40*/  IMAD.SHL.U32 R2, R2, 0x100000, RZ ;  /* 0x0010000002027824 */ /* 0x000fe200078e00ff */
[----:B------:R-:W-:-:S04]  /*4d50*/  LEA R3, R0, 0x3b800000, 0x17 ;  /* 0x3b80000000037811 */ /* 0x000fc800078eb8ff */
[----:B------:R-:W-:-:S07]  /*4d60*/  LOP3.LUT R18, R3, R2, R18, 0xfe, !PT ;  /* 0x0000000203127212 */ /* 0x000fce00078efe12 */
.L_x_10152:
[----:B------:R-:W-:Y:S05]  /*4d70*/  BSYNC B0 ;  /* 0x0000000000007941 */ /* 0x000fea0003800000 */
.L_x_10151:
[----:B------:R-:W1:Y:S01]  /*4d80*/  F2I.FTZ.TRUNC.NTZ R18, R18 ;  /* 0x0000001200127305 */ /* 0x000e62000021f100 */
[----:B------:R-:W-:Y:S05]  /*4d90*/  BRA `(.L_x_10136) ;  /* 0x0000000400087947 */ /* 0x000fea0003800000 */
.L_x_10149:
        /* <DEDUP_REMOVED lines=21> */
.L_x_10158:
[----:B------:R-:W-:Y:S05]  /*4ef0*/  BSYNC B1 ;  /* 0x0000000000017941 */ /* 0x000fea0003800000 */
.L_x_10157:
[----:B------:R-:W-:Y:S01]  /*4f00*/  IMAD.SHL.U32 R2, R2, 0x200000, RZ ;  /* 0x0020000002027824 */ /* 0x000fe200078e00ff */
[----:B------:R-:W-:-:S04]  /*4f10*/  LEA R3, R0, 0x37800000, 0x17 ;  /* 0x3780000000037811 */ /* 0x000fc800078eb8ff */
[----:B------:R-:W-:-:S07]  /*4f20*/  LOP3.LUT R18, R3, R2, R18, 0xfe, !PT ;  /* 0x0000000203127212 */ /* 0x000fce00078efe12 */
.L_x_10156:
[----:B------:R-:W-:Y:S05]  /*4f30*/  BSYNC B0 ;  /* 0x0000000000007941 */ /* 0x000fea0003800000 */
.L_x_10155:
[----:B------:R-:W2:Y:S01]  /*4f40*/  F2I.FTZ.TRUNC.NTZ R18, R18 ;  /* 0x0000001200127305 */ /* 0x000ea2000021f100 */
[----:B------:R-:W-:Y:S05]  /*4f50*/  BRA `(.L_x_10136) ;  /* 0x0000000000987947 */ /* 0x000fea0003800000 */
.L_x_10148:
        /* <DEDUP_REMOVED lines=14> */
.L_x_10162:
[----:B------:R-:W-:Y:S05]  /*5040*/  BSYNC B0 ;  /* 0x0000000000007941 */ /* 0x000fea0003800000 */
.L_x_10161:
[----:B------:R-:W0:Y:S01]  /*5050*/  F2I.FTZ.TRUNC.NTZ R18, R18 ;  /* 0x0000001200127305 */ /* 0x000e22000021f100 */
[----:B------:R-:W-:Y:S05]  /*5060*/  BRA `(.L_x_10136) ;  /* 0x0000000000547947 */ /* 0x000fea0003800000 */
.L_x_10135:
        /* <DEDUP_REMOVED lines=17> */
.L_x_10163:
[----:B------:R-:W-:Y:S05]  /*5180*/  BRA `(.L_x_10136) ;  /* 0x00000000000c7947 */ /* 0x000fea0003800000 */
.L_x_10160:
[----:B------:R4:W5:Y:S01]  /*5190*/  LDG.E R18, desc[UR36][R2.64] ;  /* 0x0000002402127981 */ /* 0x000962000c1e1900 */
[----:B------:R-:W-:Y:S05]  /*51a0*/  BRA `(.L_x_10136) ;  /* 0x0000000000047947 */ /* 0x000fea0003800000 */
.L_x_10159:
[----:B------:R3:W5:Y:S02]  /*51b0*/  LDG.E R18, desc[UR36][R2.64] ;  /* 0x0000002402127981 */ /* 0x000764000c1e1900 */
.L_x_10136:
[----:B0--34-:R-:W0:Y:S01]  /*51c0*/  LDC.U8 R3, c[0x0][0x428] ;  /* 0x00010a00ff037b82 */ /* 0x019e220000000000 */
[----:B------:R-:W-:Y:S02]  /*51d0*/  ULDC UR4, c[0x0][0x424] ;  /* 0x0001090000047ab9 */ /* 0x000fe40000000800 */
[----:B------:R-:W-:-:S04]  /*51e0*/  ISETP.NE.AND P0, PT, RZ, UR4, PT ;  /* 0x00000004ff007c0c */ /* 0x000fc8000bf05270 */
[----:B-12--5:R-:W-:-:S04]  /*51f0*/  ISETP.NE.XOR P0, PT, R18, RZ, P0 ;  /* 0x000000ff1200720c */ /* 0x026fc80000705a70 */
        /* <DEDUP_REMOVED lines=14> */
.L_x_10167:
[----:B------:R0:W-:Y:S01]  /*52e0*/  STG.E.U8 desc[UR36][R16.64], R2 ;  /* 0x0000000210007986 */ /* 0x0001e2000c101124 */
[----:B------:R-:W-:Y:S05]  /*52f0*/  BRA `(.L_x_10169) ;  /* 0x0000000c00487947 */ /* 0x000fea0003800000 */
.L_x_10166:
        /* <DEDUP_REMOVED lines=9> */
.L_x_10171:
[----:B------:R0:W-:Y:S01]  /*5390*/  STG.E desc[UR36][R16.64], R2 ;  /* 0x0000000210007986 */ /* 0x0001e2000c101924 */
[----:B------:R-:W-:Y:S05]  /*53a0*/  BRA `(.L_x_10169) ;  /* 0x0000000c001c7947 */ /* 0x000fea0003800000 */
.L_x_10170:
[----:B------:R0:W-:Y:S01]  /*53b0*/  STG.E.U16 desc[UR36][R16.64], R2 ;  /* 0x0000000210007986 */ /* 0x0001e2000c101524 */
[----:B------:R-:W-:Y:S05]  /*53c0*/  BRA `(.L_x_10169) ;  /* 0x0000000c00147947 */ /* 0x000fea0003800000 */
.L_x_10165:
        /* <DEDUP_REMOVED lines=9> */
.L_x_10173:
[----:B------:R-:W-:-:S04]  /*5460*/  I2FP.F32.U32 R0, R2 ;  /* 0x0000000200007245 */ /* 0x000fc80000201000 */
[----:B------:R-:W-:-:S05]  /*5470*/  F2FP.F16.F32.PACK_AB R0, RZ, R0 ;  /* 0x00000000ff00723e */ /* 0x000fca00000000ff */
[----:B------:R0:W-:Y:S01]  /*5480*/  STG.E.U16 desc[UR36][R16.64], R0 ;  /* 0x0000000010007986 */ /* 0x0001e2000c101524 */
[----:B------:R-:W-:Y:S05]  /*5490*/  BRA `(.L_x_10169) ;  /* 0x0000000800e07947 */ /* 0x000fea0003800000 */
.L_x_10172:
        /* <DEDUP_REMOVED lines=10> */
.L_x_10175:
[----:B------:R-:W-:-:S04]  /*5540*/  I2FP.F32.U32 R2, R2 ;  /* 0x0000000200027245 */ /* 0x000fc80000201000 */
[----:B------:R-:W-:-:S04]  /*5550*/  F2FP.F16.F32.PACK_AB R3, RZ, R2 ;  /* 0x00000002ff03723e */ /* 0x000fc800000000ff */
[----:B------:R-:W-:-:S05]  /*5560*/  PRMT R3, R3, 0x5410, RZ ;  /* 0x0000541003037816 */ /* 0x000fca00000000ff */
[----:B------:R0:W-:Y:S01]  /*5570*/  STG.E desc[UR36][R16.64], R3 ;  /* 0x0000000310007986 */ /* 0x0001e2000c101924 */
[----:B------:R-:W-:Y:S05]  /*5580*/  BRA `(.L_x_10169) ;  /* 0x0000000800a47947 */ /* 0x000fea0003800000 */
.L_x_10174:
[----:B------:R-:W0:Y:S02]  /*5590*/  I2F.F64.U32 R2, R2 ;  /* 0x0000000200027312 */ /* 0x000e240000201800 */
[----:B0-----:R0:W-:Y:S01]  /*55a0*/  STG.E.64 desc[UR36][R16.64], R2 ;  /* 0x0000000210007986 */ /* 0x0011e2000c101b24 */
[----:B------:R-:W-:Y:S05]  /*55b0*/  BRA `(.L_x_10169) ;  /* 0x0000000800987947 */ /* 0x000fea0003800000 */
.L_x_10164:
        /* <DEDUP_REMOVED lines=10> */
.L_x_10178:
[----:B------:R-:W0:Y:S01]  /*5660*/  I2F.F64.U32 R4, R2 ;  /* 0x0000000200047312 */ /* 0x000e220000201800 */
[----:B------:R-:W-:-:S05]  /*5670*/  CS2R R6, SRZ ;  /* 0x0000000000067805 */ /* 0x000fca000001ff00 */
[----:B0-----:R0:W-:Y:S01]  /*5680*/  STG.E.128 desc[UR36][R16.64], R4 ;  /* 0x0000000410007986 */ /* 0x0011e2000c101d24 */
[----:B------:R-:W-:Y:S05]  /*5690*/  BRA `(.L_x_10169) ;  /* 0x0000000800607947 */ /* 0x000fea0003800000 */
.L_x_10177:
        /* <DEDUP_REMOVED lines=21> */
.L_x_10182:
[----:B------:R-:W-:Y:S05]  /*57f0*/  BSYNC B0 ;  /* 0x0000000000007941 */ /* 0x000fea0003800000 */
.L_x_10181:
[----:B------:R-:W-:-:S05]  /*5800*/  LOP3.LUT R3, R0, R3, RZ, 0xfc, !PT ;  /* 0x0000000300037212 */ /* 0x000fca00078efcff */
[----:B------:R0:W-:Y:S01]  /*5810*/  STG.E.U8 desc[UR36][R16.64], R3 ;  /* 0x0000000310007986 */ /* 0x0001e2000c101124 */
[----:B------:R-:W-:Y:S05]  /*5820*/  BRA `(.L_x_10169) ;  /* 0x0000000400fc7947 */ /* 0x000fea0003800000 */
.L_x_10180:
        /* <DEDUP_REMOVED lines=13> */
.L_x_10184:
[----:B------:R-:W-:Y:S01]  /*5900*/  IMAD.MOV.U32 R0, RZ, RZ, 0x7f ;  /* 0x0000007fff007424 */ /* 0x000fe200078e00ff */
[----:B------:R-:W-:-:S04]  /*5910*/  ISETP.GT.U32.AND P0, PT, R2, 0x7f800000, PT ;  /* 0x7f8000000200780c */ /* 0x000fc80003f04070 */
[----:B------:R-:W-:-:S09]  /*5920*/  SEL R0, R0, 0x7c, P0 ;  /* 0x0000007c00007807 */ /* 0x000fd20000000000 */
.L_x_10185:
[----:B------:R-:W-:Y:S05]  /*5930*/  BSYNC B0 ;  /* 0x0000000000007941 */ /* 0x000fea0003800000 */
.L_x_10183:
[----:B------:R-:W-:-:S04]  /*5940*/  LOP3.LUT R2, R3, 0x80000000, RZ, 0xc0, !PT ;  /* 0x8000000003027812 */ /* 0x000fc800078ec0ff */
[----:B------:R-:W-:-:S04]  /*5950*/  SHF.R.U32.HI R3, RZ, 0x18, R2 ;  /* 0x00000018ff037819 */ /* 0x000fc80000011602 */
[----:B------:R-:W-:-:S05]  /*5960*/  LOP3.LUT R3, R0, R3, RZ, 0xfc, !PT ;  /* 0x0000000300037212 */ /* 0x000fca00078efcff */
[----:B------:R0:W-:Y:S01]  /*5970*/  STG.E.U8 desc[UR36][R16.64], R3 ;  /* 0x0000000310007986 */ /* 0x0001e2000c101124 */
[----:B------:R-:W-:Y:S05]  /*5980*/  BRA `(.L_x_10169) ;  /* 0x0000000400a47947 */ /* 0x000fea0003800000 */
.L_x_10179:
[----:B------:R-:W-:-:S04]  /*5990*/  I2FP.F32.U32 R0, R2 ;  /* 0x0000000200007245 */ /* 0x000fc80000201000 */
[----:B------:R-:W-:-:S05]  /*59a0*/  F2FP.BF16.F32.PACK_AB R0, RZ, R0 ;  /* 0x00000000ff00723e */ /* 0x000fca00000010ff */
[----:B------:R0:W-:Y:S01]  /*59b0*/  STG.E.U16 desc[UR36][R16.64], R0 ;  /* 0x0000000010007986 */ /* 0x0001e2000c101524 */
[----:B------:R-:W-:Y:S05]  /*59c0*/  BRA `(.L_x_10169) ;  /* 0x0000000400947947 */ /* 0x000fea0003800000 */
.L_x_10176:
        /* <DEDUP_REMOVED lines=10> */
.L_x_10188:
        /* <DEDUP_REMOVED lines=17> */
.L_x_10191:
[----:B------:R-:W-:-:S04]  /*5b80*/  LOP3.LUT R2, R3, 0x80000000, RZ, 0xc0, !PT ;  /* 0x8000000003027812 */ /* 0x000fc800078ec0ff */
[----:B------:R-:W-:-:S04]  /*5b90*/  SHF.R.U32.HI R3, RZ, 0x18, R2 ;  /* 0x00000018ff037819 */ /* 0x000fc80000011602 */
[----:B------:R-:W-:-:S04]  /*5ba0*/  LOP3.LUT R0, R0, R3, RZ, 0xfc, !PT ;  /* 0x0000000300007212 */ /* 0x000fc800078efcff */
[----:B------:R-:W-:-:S07]  /*5bb0*/  PRMT R8, R0, 0x7610, R8 ;  /* 0x0000761000087816 */ /* 0x000fce0000000008 */
.L_x_10190:
[----:B------:R-:W-:Y:S05]  /*5bc0*/  BSYNC B0 ;  /* 0x0000000000007941 */ /* 0x000fea0003800000 */
.L_x_10189:
[----:B------:R3:W-:Y:S01]  /*5bd0*/  STG.E.U8 desc[UR36][R16.64], R8 ;  /* 0x0000000810007986 */ /* 0x0007e2000c101124 */
[----:B------:R-:W-:Y:S05]  /*5be0*/  BRA `(.L_x_10169) ;  /* 0x00000004000c7947 */ /* 0x000fea0003800000 */
.L_x_10187:
        /* <DEDUP_REMOVED lines=17> */
.L_x_10194:
[----:B------:R-:W-:-:S04]  /*5d00*/  LOP3.LUT R2, R3, 0x80000000, RZ, 0xc0, !PT ;  /* 0x8000000003027812 */ /* 0x000fc800078ec0ff */
[----:B------:R-:W-:-:S04]  /*5d10*/  SHF.R.U32.HI R3, RZ, 0x18, R2 ;  /* 0x00000018ff037819 */ /* 0x000fc80000011602 */
[----:B------:R-:W-:-:S04]  /*5d20*/  LOP3.LUT R0, R0, R3, RZ, 0xfc, !PT ;  /* 0x0000000300007212 */ /* 0x000fc800078efcff */
[----:B------:R-:W-:-:S07]  /*5d30*/  PRMT R8, R0, 0x7610, R8 ;  /* 0x0000761000087816 */ /* 0x000fce0000000008 */
.L_x_10193:
[----:B------:R-:W-:Y:S05]  /*5d40*/  BSYNC B0 ;  /* 0x0000000000007941 */ /* 0x000fea0003800000 */
.L_x_10192:
[----:B------:R0:W-:Y:S01]  /*5d50*/  STG.E.U8 desc[UR36][R16.64], R8 ;  /* 0x0000000810007986 */ /* 0x0001e2000c101124 */
[----:B------:R-:W-:Y:S05]  /*5d60*/  BRA `(.L_x_10169) ;  /* 0x0000000000ac7947 */ /* 0x000fea0003800000 */
.L_x_10186:
        /* <DEDUP_REMOVED lines=22> */
.L_x_10168:
        /* <DEDUP_REMOVED lines=16> */
.L_x_10197:
[----:B------:R-:W-:Y:S05]  /*5fd0*/  BRA `(.L_x_10169) ;  /* 0x0000000000107947 */ /* 0x000fea0003800000 */
.L_x_10196:
[----:B------:R-:W-:-:S05]  /*5fe0*/  IMAD.MOV.U32 R3, RZ, RZ, RZ ;  /* 0x000000ffff037224 */ /* 0x000fca00078e00ff */
[----:B------:R2:W-:Y:S01]  /*5ff0*/  STG.E.64 desc[UR36][R16.64], R2 ;  /* 0x0000000210007986 */ /* 0x0005e2000c101b24 */
[----:B------:R-:W-:Y:S05]  /*6000*/  BRA `(.L_x_10169) ;  /* 0x0000000000047947 */ /* 0x000fea0003800000 */
.L_x_10195:
[----:B------:R0:W-:Y:S02]  /*6010*/  STG.E desc[UR36][R16.64], R2 ;  /* 0x0000000210007986 */ /* 0x0001e4000c101924 */
.L_x_10169:
[----:B------:R-:W-:-:S07]  /*6020*/  VIADD R19, R19, 0x80 ;  /* 0x0000008013137836 */ /* 0x000fce0000000000 */
.L_x_10129:
[----:B------:R-:W-:Y:S05]  /*6030*/  BSYNC B6 ;  /* 0x0000000000067941 */ /* 0x000fea0003800000 */
.L_x_10128:
        /* <DEDUP_REMOVED lines=307> */
.L_x_10200:
        /* <DEDUP_REMOVED lines=20> */
.L_x_10204:
[----:B------:R0:W5:Y:S01]  /*74b0*/  LDG.E.U8 R18, desc[UR36][R2.64] ;  /* 0x0000002402127981 */ /* 0x000162000c1e1100 */
[----:B------:R-:W-:Y:S05]  /*74c0*/  BRA `(.L_x_10206) ;  /* 0x0000000c00347947 */ /* 0x000fea0003800000 */
.L_x_10203:
        /* <DEDUP_REMOVED lines=8> */
.L_x_10208:
[----:B------:R0:W5:Y:S01]  /*7550*/  LDG.E R18, desc[UR36][R2.64] ;  /* 0x0000002402127981 */ /* 0x000162000c1e1900 */
[----:B------:R-:W-:Y:S05]  /*7560*/  BRA `(.L_x_10206) ;  /* 0x0000000c000c7947 */ /* 0x000fea0003800000 */
.L_x_10207:
[----:B------:R0:W5:Y:S01]  /*7570*/  LDG.E.S16 R18, desc[UR36][R2.64] ;  /* 0x0000002402127981 */ /* 0x000162000c1e1700 */
[----:B------:R-:W-:Y:S05]  /*7580*/  BRA `(.L_x_10206) ;  /* 0x0000000c00047947 */ /* 0x000fea0003800000 */
.L_x_10202:
        /* <DEDUP_REMOVED lines=9> */
.L_x_10210:
[----:B------:R-:W2:Y:S02]  /*7620*/  LDG.E.U16 R2, desc[UR36][R2.64] ;  /* 0x0000002402027981 */ /* 0x000ea4000c1e1500 */
[----:B--2---:R-:W-:-:S06]  /*7630*/  HADD2.F32 R18, -RZ, R2.H0_H0 ;  /* 0x20000002ff127230 */ /* 0x004fcc0000004100 */
[----:B------:R-:W0:Y:S01]  /*7640*/  F2I.FTZ.TRUNC.NTZ R18, R18 ;  /* 0x0000001200127305 */ /* 0x000e22000021f100 */
[----:B------:R-:W-:Y:S05]  /*7650*/  BRA `(.L_x_10206) ;  /* 0x0000000800d07947 */ /* 0x000fea0003800000 */
.L_x_10209:
        /* <DEDUP_REMOVED lines=9> */
.L_x_10212:
[----:B------:R-:W2:Y:S02]  /*76f0*/  LDG.E.U16 R2, desc[UR36][R2.64] ;  /* 0x0000002402027981 */ /* 0x000ea4000c1e1500 */
[----:B--2---:R-:W-:-:S06]  /*7700*/  HADD2.F32 R18, -RZ, R2.H0_H0 ;  /* 0x20000002ff127230 */ /* 0x004fcc0000004100 */
[----:B------:R-:W0:Y:S01]  /*7710*/  F2I.FTZ.TRUNC.NTZ R18, R18 ;  /* 0x0000001200127305 */ /* 0x000e22000021f100 */
[----:B------:R-:W-:Y:S05]  /*7720*/  BRA `(.L_x_10206) ;  /* 0x00000008009c7947 */ /* 0x000fea0003800000 */
.L_x_10211:
[----:B------:R-:W2:Y:S02]  /*7730*/  LDG.E.64 R2, desc[UR36][R2.64] ;  /* 0x0000002402027981 */ /* 0x000ea4000c1e1b00 */
[----:B--2---:R0:W1:Y:S01]  /*7740*/  F2I.F64.TRUNC R18, R2 ;  /* 0x0000000200127311 */ /* 0x004062000030d100 */
[----:B------:R-:W-:Y:S05]  /*7750*/  BRA `(.L_x_10206) ;  /* 0x0000000800907947 */ /* 0x000fea0003800000 */
.L_x_10201:
        /* <DEDUP_REMOVED lines=12> */
.L_x_10215:
[----:B------:R-:W2:Y:S02]  /*7820*/  LDG.E.64 R2, desc[UR36][R2.64] ;  /* 0x0000002402027981 */ /* 0x000ea4000c1e1b00 */
[----:B--2---:R0:W1:Y:S01]  /*7830*/  F2I.F64.TRUNC R18, R2 ;  /* 0x0000000200127311 */ /* 0x004062000030d100 */
[----:B------:R-:W-:Y:S05]  /*7840*/  BRA `(.L_x_10206) ;  /* 0x0000000800547947 */ /* 0x000fea0003800000 */
.L_x_10214:
        /* <DEDUP_REMOVED lines=27> */
.L_x_10217:
        /* <DEDUP_REMOVED lines=14> */
.L_x_10216:
[----:B------:R-:W2:Y:S02]  /*7ae0*/  LDG.E.U16 R18, desc[UR36][R2.64] ;  /* 0x0000002402127981 */ /* 0x000ea4000c1e1500 */
[----:B--2---:R-:W-:-:S06]  /*7af0*/  IMAD.U32 R18, R18, 0x10000, RZ ;  /* 0x0001000012127824 */ /* 0x004fcc00078e00ff */
[----:B------:R-:W0:Y:S01]  /*7b00*/  F2I.FTZ.TRUNC.NTZ R18, R18 ;  /* 0x0000001200127305 */ /* 0x000e22000021f100 */
[----:B------:R-:W-:Y:S05]  /*7b10*/  BRA `(.L_x_10206) ;  /* 0x0000000400a07947 */ /* 0x000fea0003800000 */
.L_x_10213:
        /* <DEDUP_REMOVED lines=10> */
.L_x_10220:
        /* <DEDUP_REMOVED lines=21> */
.L_x_10224:
[----:B------:R-:W-:Y:S05]  /*7d10*/  BSYNC B1 ;  /* 0x0000000000017941 */ /* 0x000fea0003800000 */
.L_x_10223:
[----:B------:R-:W-:Y:S01]  /*7d20*/  IMAD.SHL.U32 R2, R2, 0x100000, RZ ;  /* 0x0010000002027824 */ /* 0x000fe200078e00ff */
[----:B------:R-:W-:-:S04]  /*7d30*/  LEA R3, R0, 0x3b800000, 0x17 ;  /* 0x3b80000000037811 */ /* 0x000fc800078eb8ff */
[----:B------:R-:W-:-:S07]  /*7d40*/  LOP3.LUT R18, R3, R2, R18, 0xfe, !PT ;  /* 0x0000000203127212 */ /* 0x000fce00078efe12 */
.L_x_10222:
[----:B------:R-:W-:Y:S05]  /*7d50*/  BSYNC B0 ;  /* 0x0000000000007941 */ /* 0x000fea0003800000 */
.L_x_10221:
[----:B------:R-:W1:Y:S01]  /*7d60*/  F2I.FTZ.TRUNC.NTZ R18, R18 ;  /* 0x0000001200127305 */ /* 0x000e62000021f100 */
[----:B------:R-:W-:Y:S05]  /*7d70*/  BRA `(.L_x_10206) ;  /* 0x0000000400087947 */ /* 0x000fea0003800000 */
.L_x_10219:
        /* <DEDUP_REMOVED lines=21> */
.L_x_10228:
[----:B------:R-:W-:Y:S05]  /*7ed0*/  BSYNC B1 ;  /* 0x0000000000017941 */ /* 0x000fea0003800000 */
.L_x_10227:
[----:B------:R-:W-:Y:S01]  /*7ee0*/  IMAD.SHL.U32 R2, R2, 0x200000, RZ ;  /* 0x0020000002027824 */ /* 0x000fe200078e00ff */
[----:B------:R-:W-:-:S04]  /*7ef0*/  LEA R3, R0, 0x37800000, 0x17 ;  /* 0x3780000000037811 */ /* 0x000fc800078eb8ff */
[----:B------:R-:W-:-:S07]  /*7f00*/  LOP3.LUT R18, R3, R2, R18, 0xfe, !PT ;  /* 0x0000000203127212 */ /* 0x000fce00078efe12 */
.L_x_10226:
[----:B------:R-:W-:Y:S05]  /*7f10*/  BSYNC B0 ;  /* 0x0000000000007941 */ /* 0x000fea0003800000 */
.L_x_10225:
[----:B------:R-:W2:Y:S01]  /*7f20*/  F2I.FTZ.TRUNC.NTZ R18, R18 ;  /* 0x0000001200127305 */ /* 0x000ea2000021f100 */
[----:B------:R-:W-:Y:S05]  /*7f30*/  BRA `(.L_x_10206) ;  /* 0x0000000000987947 */ /* 0x000fea0003800000 */
.L_x_10218:
        /* <DEDUP_REMOVED lines=14> */
.L_x_10232:
[----:B------:R-:W-:Y:S05]  /*8020*/  BSYNC B0 ;  /* 0x0000000000007941 */ /* 0x000fea0003800000 */
.L_x_10231:
[----:B------:R-:W4:Y:S01]  /*8030*/  F2I.FTZ.TRUNC.NTZ R18, R18 ;  /* 0x0000001200127305 */ /* 0x000f22000021f100 */
[----:B------:R-:W-:Y:S05]  /*8040*/  BRA `(.L_x_10206) ;  /* 0x0000000000547947 */ /* 0x000fea0003800000 */
.L_x_10205:
        /* <DEDUP_REMOVED lines=17> */
.L_x_10233:
[----:B------:R-:W-:Y:S05]  /*8160*/  BRA `(.L_x_10206) ;  /* 0x00000000000c7947 */ /* 0x000fea0003800000 */
.L_x_10230:
[----:B------:R3:W5:Y:S01]  /*8170*/  LDG.E R18, desc[UR36][R2.64] ;  /* 0x0000002402127981 */ /* 0x000762000c1e1900 */
[----:B------:R-:W-:Y:S05]  /*8180*/  BRA `(.L_x_10206) ;  /* 0x0000000000047947 */ /* 0x000fea0003800000 */
.L_x_10229:
[----:B------:R0:W5:Y:S02]  /*8190*/  LDG.E R18, desc[UR36][R2.64] ;  /* 0x0000002402127981 */ /* 0x000164000c1e1900 */
.L_x_10206:
        /* <DEDUP_REMOVED lines=18> */
.L_x_10237:
[----:B------:R3:W-:Y:S01]  /*82c0*/  STG.E.U8 desc[UR36][R16.64], R2 ;  /* 0x0000000210007986 */ /* 0x0007e2000c101124 */
[----:B------:R-:W-:Y:S05]  /*82d0*/  BRA `(.L_x_10239) ;  /* 0x0000000c00487947 */ /* 0x000fea0003800000 */
.L_x_10236:
        /* <DEDUP_REMOVED lines=9> */
.L_x_10241:
[----:B------:R2:W-:Y:S01]  /*8370*/  STG.E desc[UR36][R16.64], R2 ;  /* 0x0000000210007986 */ /* 0x0005e2000c101924 */
[----:B------:R-:W-:Y:S05]  /*8380*/  BRA `(.L_x_10239) ;  /* 0x0000000c001c7947 */ /* 0x000fea0003800000 */
.L_x_10240:
[----:B------:R0:W-:Y:S01]  /*8390*/  STG.E.U16 desc[UR36][R16.64], R2 ;  /* 0x0000000210007986 */ /* 0x0001e2000c101524 */
[----:B------:R-:W-:Y:S05]  /*83a0*/  BRA `(.L_x_10239) ;  /* 0x0000000c00147947 */ /* 0x000fea0003800000 */
.L_x_10235:
        /* <DEDUP_REMOVED lines=9> */
.L_x_10243:
[----:B------:R-:W-:-:S04]  /*8440*/  I2FP.F32.U32 R0, R2 ;  /* 0x0000000200007245 */ /* 0x000fc80000201000 */
[----:B------:R-:W-:-:S05]  /*8450*/  F2FP.F16.F32.PACK_AB R0, RZ, R0 ;  /* 0x00000000ff00723e */ /* 0x000fca00000000ff */
[----:B------:R0:W-:Y:S01]  /*8460*/  STG.E.U16 desc[UR36][R16.64], R0 ;  /* 0x0000000010007986 */ /* 0x0001e2000c101524 */
[----:B------:R-:W-:Y:S05]  /*8470*/  BRA `(.L_x_10239) ;  /* 0x0000000800e07947 */ /* 0x000fea0003800000 */
.L_x_10242:
        /* <DEDUP_REMOVED lines=10> */
.L_x_10245:
[----:B------:R-:W-:-:S04]  /*8520*/  I2FP.F32.U32 R2, R2 ;  /* 0x0000000200027245 */ /* 0x000fc80000201000 */
[----:B------:R-:W-:-:S04]  /*8530*/  F2FP.F16.F32.PACK_AB R3, RZ, R2 ;  /* 0x00000002ff03723e */ /* 0x000fc800000000ff */
[----:B------:R-:W-:-:S05]  /*8540*/  PRMT R3, R3, 0x5410, RZ ;  /* 0x0000541003037816 */ /* 0x000fca00000000ff */
[----:B------:R0:W-:Y:S01]  /*8550*/  STG.E desc[UR36][R16.64], R3 ;  /* 0x0000000310007986 */ /* 0x0001e2000c101924 */
[----:B------:R-:W-:Y:S05]  /*8560*/  BRA `(.L_x_10239) ;  /* 0x0000000800a47947 */ /* 0x000fea0003800000 */
.L_x_10244:
[----:B------:R-:W0:Y:S02]  /*8570*/  I2F.F64.U32 R2, R2 ;  /* 0x0000000200027312 */ /* 0x000e240000201800 */
[----:B0-----:R0:W-:Y:S01]  /*8580*/  STG.E.64 desc[UR36][R16.64], R2 ;  /* 0x0000000210007986 */ /* 0x0011e2000c101b24 */
[----:B------:R-:W-:Y:S05]  /*8590*/  BRA `(.L_x_10239) ;  /* 0x0000000800987947 */ /* 0x000fea0003800000 */
.L_x_10234:
        /* <DEDUP_REMOVED lines=10> */
.L_x_10248:
[----:B------:R-:W0:Y:S01]  /*8640*/  I2F.F64.U32 R4, R2 ;  /* 0x0000000200047312 */ /* 0x000e220000201800 */
[----:B------:R-:W-:-:S05]  /*8650*/  CS2R R6, SRZ ;  /* 0x0000000000067805 */ /* 0x000fca000001ff00 */
[----:B0-----:R0:W-:Y:S01]  /*8660*/  STG.E.128 desc[UR36][R16.64], R4 ;  /* 0x0000000410007986 */ /* 0x0011e2000c101d24 */
[----:B------:R-:W-:Y:S05]  /*8670*/  BRA `(.L_x_10239) ;  /* 0x0000000800607947 */ /* 0x000fea0003800000 */
.L_x_10247:
        /* <DEDUP_REMOVED lines=21> */
.L_x_10252:
[----:B------:R-:W-:Y:S05]  /*87d0*/  BSYNC B0 ;  /* 0x0000000000007941 */ /* 0x000fea0003800000 */
.L_x_10251:
[----:B------:R-:W-:-:S05]  /*87e0*/  LOP3.LUT R3, R0, R3, RZ, 0xfc, !PT ;  /* 0x0000000300037212 */ /* 0x000fca00078efcff */
[----:B------:R0:W-:Y:S01]  /*87f0*/  STG.E.U8 desc[UR36][R16.64], R3 ;  /* 0x0000000310007986 */ /* 0x0001e2000c101124 */
[----:B------:R-:W-:Y:S05]  /*8800*/  BRA `(.L_x_10239) ;  /* 0x0000000400fc7947 */ /* 0x000fea0003800000 */
.L_x_10250:
        /* <DEDUP_REMOVED lines=13> */
.L_x_10254:
[----:B------:R-:W-:Y:S01]  /*88e0*/  IMAD.MOV.U32 R0, RZ, RZ, 0x7f ;  /* 0x0000007fff007424 */ /* 0x000fe200078e00ff */
[----:B------:R-:W-:-:S04]  /*88f0*/  ISETP.GT.U32.AND P0, PT, R2, 0x7f800000, PT ;  /* 0x7f8000000200780c */ /* 0x000fc80003f04070 */
[----:B------:R-:W-:-:S09]  /*8900*/  SEL R0, R0, 0x7c, P0 ;  /* 0x0000007c00007807 */ /* 0x000fd20000000000 */
.L_x_10255:
[----:B------:R-:W-:Y:S05]  /*8910*/  BSYNC B0 ;  /* 0x0000000000007941 */ /* 0x000fea0003800000 */
.L_x_10253:
[----:B------:R-:W-:-:S04]  /*8920*/  LOP3.LUT R2, R3, 0x80000000, RZ, 0xc0, !PT ;  /* 0x8000000003027812 */ /* 0x000fc800078ec0ff */
[----:B------:R-:W-:-:S04]  /*8930*/  SHF.R.U32.HI R3, RZ, 0x18, R2 ;  /* 0x00000018ff037819 */ /* 0x000fc80000011602 */
[----:B------:R-:W-:-:S05]  /*8940*/  LOP3.LUT R3, R0, R3, RZ, 0xfc, !PT ;  /* 0x0000000300037212 */ /* 0x000fca00078efcff */
[----:B------:R0:W-:Y:S01]  /*8950*/  STG.E.U8 desc[UR36][R16.64], R3 ;  /* 0x0000000310007986 */ /* 0x0001e2000c101124 */
[----:B------:R-:W-:Y:S05]  /*8960*/  BRA `(.L_x_10239) ;  /* 0x0000000400a47947 */ /* 0x000fea0003800000 */
.L_x_10249:
[----:B------:R-:W-:-:S04]  /*8970*/  I2FP.F32.U32 R0, R2 ;  /* 0x0000000200007245 */ /* 0x000fc80000201000 */
[----:B------:R-:W-:-:S05]  /*8980*/  F2FP.BF16.F32.PACK_AB R0, RZ, R0 ;  /* 0x00000000ff00723e */ /* 0x000fca00000010ff */
[----:B------:R0:W-:Y:S01]  /*8990*/  STG.E.U16 desc[UR36][R16.64], R0 ;  /* 0x0000000010007986 */ /* 0x0001e2000c101524 */
[----:B------:R-:W-:Y:S05]  /*89a0*/  BRA `(.L_x_10239) ;  /* 0x0000000400947947 */ /* 0x000fea0003800000 */
.L_x_10246:
        /* <DEDUP_REMOVED lines=10> */
.L_x_10258:
        /* <DEDUP_REMOVED lines=17> */
.L_x_10261:
[----:B------:R-:W-:-:S04]  /*8b60*/  LOP3.LUT R2, R3, 0x80000000, RZ, 0xc0, !PT ;  /* 0x8000000003027812 */ /* 0x000fc800078ec0ff */
[----:B------:R-:W-:-:S04]  /*8b70*/  SHF.R.U32.HI R3, RZ, 0x18, R2 ;  /* 0x00000018ff037819 */ /* 0x000fc80000011602 */
[----:B------:R-:W-:-:S04]  /*8b80*/  LOP3.LUT R0, R0, R3, RZ, 0xfc, !PT ;  /* 0x0000000300007212 */ /* 0x000fc800078efcff */
[----:B------:R-:W-:-:S07]  /*8b90*/  PRMT R8, R0, 0x7610, R8 ;  /* 0x0000761000087816 */ /* 0x000fce0000000008 */
.L_x_10260:
[----:B------:R-:W-:Y:S05]  /*8ba0*/  BSYNC B0 ;  /* 0x0000000000007941 */ /* 0x000fea0003800000 */
.L_x_10259:
[----:B------:R0:W-:Y:S01]  /*8bb0*/  STG.E.U8 desc[UR36][R16.64], R8 ;  /* 0x0000000810007986 */ /* 0x0001e2000c101124 */
[----:B------:R-:W-:Y:S05]  /*8bc0*/  BRA `(.L_x_10239) ;  /* 0x00000004000c7947 */ /* 0x000fea0003800000 */
.L_x_10257:
        /* <DEDUP_REMOVED lines=17> */
.L_x_10264:
[----:B------:R-:W-:-:S04]  /*8ce0*/  LOP3.LUT R2, R3, 0x80000000, RZ, 0xc0, !PT ;  /* 0x8000000003027812 */ /* 0x000fc800078ec0ff */
[----:B------:R-:W-:-:S04]  /*8cf0*/  SHF.R.U32.HI R3, RZ, 0x18, R2 ;  /* 0x00000018ff037819 */ /* 0x000fc80000011602 */
[----:B------:R-:W-:-:S04]  /*8d00*/  LOP3.LUT R0, R0, R3, RZ, 0xfc, !PT ;  /* 0x0000000300007212 */ /* 0x000fc800078efcff */
[----:B------:R-:W-:-:S07]  /*8d10*/  PRMT R8, R0, 0x7610, R8 ;  /* 0x0000761000087816 */ /* 0x000fce0000000008 */
.L_x_10263:
[----:B------:R-:W-:Y:S05]  /*8d20*/  BSYNC B0 ;  /* 0x0000000000007941 */ /* 0x000fea0003800000 */
.L_x_10262:
[----:B------:R0:W-:Y:S01]  /*8d30*/  STG.E.U8 desc[UR36][R16.64], R8 ;  /* 0x0000000810007986 */ /* 0x0001e2000c101124 */
[----:B------:R-:W-:Y:S05]  /*8d40*/  BRA `(.L_x_10239) ;  /* 0x0000000000ac7947 */ /* 0x000fea0003800000 */
.L_x_10256:
        /* <DEDUP_REMOVED lines=22> */
.L_x_10238:
        /* <DEDUP_REMOVED lines=16> */
.L_x_10267:
[----:B------:R-:W-:Y:S05]  /*8fb0*/  BRA `(.L_x_10239) ;  /* 0x0000000000107947 */ /* 0x000fea0003800000 */
.L_x_10266:
[----:B------:R-:W-:-:S05]  /*8fc0*/  IMAD.MOV.U32 R3, RZ, RZ, RZ ;  /* 0x000000ffff037224 */ /* 0x000fca00078e00ff */
[----:B------:R0:W-:Y:S01]  /*8fd0*/  STG.E.64 desc[UR36][R16.64], R2 ;  /* 0x0000000210007986 */ /* 0x0001e2000c101b24 */
[----:B------:R-:W-:Y:S05]  /*8fe0*/  BRA `(.L_x_10239) ;  /* 0x0000000000047947 */ /* 0x000fea0003800000 */
.L_x_10265:
[----:B------:R0:W-:Y:S02]  /*8ff0*/  STG.E desc[UR36][R16.64], R2 ;  /* 0x0000000210007986 */ /* 0x0001e4000c101924 */
.L_x_10239:
[----:B------:R-:W-:-:S07]  /*9000*/  VIADD R19, R19, 0x80 ;  /* 0x0000008013137836 */ /* 0x000fce0000000000 */
.L_x_10199:
[----:B------:R-:W-:Y:S05]  /*9010*/  BSYNC B6 ;  /* 0x0000000000067941 */ /* 0x000fea0003800000 */
.L_x_10198:
        /* <DEDUP_REMOVED lines=306> */
.L_x_10268:
        /* <DEDUP_REMOVED lines=20> */
.L_x_10272:
[----:B------:R4:W5:Y:S01]  /*a480*/  LDG.E.U8 R18, desc[UR36][R2.64] ;  /* 0x0000002402127981 */ /* 0x000962000c1e1100 */
[----:B------:R-:W-:Y:S05]  /*a490*/  BRA `(.L_x_10274) ;  /* 0x0000000c00347947 */ /* 0x000fea0003800000 */
.L_x_10271:
        /* <DEDUP_REMOVED lines=8> */
.L_x_10276:
[----:B------:R2:W5:Y:S01]  /*a520*/  LDG.E R18, desc[UR36][R2.64] ;  /* 0x0000002402127981 */ /* 0x000562000c1e1900 */
[----:B------:R-:W-:Y:S05]  /*a530*/  BRA `(.L_x_10274) ;  /* 0x0000000c000c7947 */ /* 0x000fea0003800000 */
.L_x_10275:
[----:B------:R0:W5:Y:S01]  /*a540*/  LDG.E.S16 R18, desc[UR36][R2.64] ;  /* 0x0000002402127981 */ /* 0x000162000c1e1700 */
[----:B------:R-:W-:Y:S05]  /*a550*/  BRA `(.L_x_10274) ;  /* 0x0000000c00047947 */ /* 0x000fea0003800000 */
.L_x_10270:
        /* <DEDUP_REMOVED lines=9> */
.L_x_10278:
[----:B------:R-:W2:Y:S02]  /*a5f0*/  LDG.E.U16 R2, desc[UR36][R2.64] ;  /* 0x0000002402027981 */ /* 0x000ea4000c1e1500 */
[----:B--2---:R-:W-:-:S06]  /*a600*/  HADD2.F32 R18, -RZ, R2.H0_H0 ;  /* 0x20000002ff127230 */ /* 0x004fcc0000004100 */
[----:B------:R-:W0:Y:S01]  /*a610*/  F2I.FTZ.TRUNC.NTZ R18, R18 ;  /* 0x0000001200127305 */ /* 0x000e22000021f100 */
[----:B------:R-:W-:Y:S05]  /*a620*/  BRA `(.L_x_10274) ;  /* 0x0000000800d07947 */ /* 0x000fea0003800000 */
.L_x_10277:
        /* <DEDUP_REMOVED lines=9> */
.L_x_10280:
[----:B------:R-:W2:Y:S02]  /*a6c0*/  LDG.E.U16 R2, desc[UR36][R2.64] ;  /* 0x0000002402027981 */ /* 0x000ea4000c1e1500 */
[----:B--2---:R-:W-:-:S06]  /*a6d0*/  HADD2.F32 R18, -RZ, R2.H0_H0 ;  /* 0x20000002ff127230 */ /* 0x004fcc0000004100 */
[----:B------:R-:W0:Y:S01]  /*a6e0*/  F2I.FTZ.TRUNC.NTZ R18, R18 ;  /* 0x0000001200127305 */ /* 0x000e22000021f100 */
[----:B------:R-:W-:Y:S05]  /*a6f0*/  BRA `(.L_x_10274) ;  /* 0x00000008009c7947 */ /* 0x000fea0003800000 */
.L_x_10279:
[----:B------:R-:W2:Y:S02]  /*a700*/  LDG.E.64 R2, desc[UR36][R2.64] ;  /* 0x0000002402027981 */ /* 0x000ea4000c1e1b00 */
[----:B--2---:R0:W1:Y:S01]  /*a710*/  F2I.F64.TRUNC R18, R2 ;  /* 0x0000000200127311 */ /* 0x004062000030d100 */
[----:B------:R-:W-:Y:S05]  /*a720*/  BRA `(.L_x_10274) ;  /* 0x0000000800907947 */ /* 0x000fea0003800000 */
.L_x_10269:
        /* <DEDUP_REMOVED lines=12> */
.L_x_10283:
[----:B------:R-:W2:Y:S02]  /*a7f0*/  LDG.E.64 R2, desc[UR36][R2.64] ;  /* 0x0000002402027981 */ /* 0x000ea4000c1e1b00 */
[----:B--2---:R0:W1:Y:S01]  /*a800*/  F2I.F64.TRUNC R18, R2 ;  /* 0x0000000200127311 */ /* 0x004062000030d100 */
[----:B------:R-:W-:Y:S05]  /*a810*/  BRA `(.L_x_10274) ;  /* 0x0000000800547947 */ /* 0x000fea0003800000 */
.L_x_10282:
        /* <DEDUP_REMOVED lines=27> */
.L_x_10285:
        /* <DEDUP_REMOVED lines=14> */
.L_x_10284:
[----:B------:R-:W2:Y:S02]  /*aab0*/  LDG.E.U16 R18, desc[UR36][R2.64] ;  /* 0x0000002402127981 */ /* 0x000ea4000c1e1500 */
[----:B--2---:R-:W-:-:S06]  /*aac0*/  IMAD.U32 R18, R18, 0x10000, RZ ;  /* 0x0001000012127824 */ /* 0x004fcc00078e00ff */
[----:B------:R-:W0:Y:S01]  /*aad0*/  F2I.FTZ.TRUNC.NTZ R18, R18 ;  /* 0x0000001200127305 */ /* 0x000e22000021f100 */
[----:B------:R-:W-:Y:S05]  /*aae0*/  BRA `(.L_x_10274) ;  /* 0x0000000400a07947 */ /* 0x000fea0003800000 */
.L_x_10281:
        /* <DEDUP_REMOVED lines=10> */
.L_x_10288:
        /* <DEDUP_REMOVED lines=21> */
.L_x_10292:
[----:B------:R-:W-:Y:S05]  /*ace0*/  BSYNC B1 ;  /* 0x0000000000017941 */ /* 0x000fea0003800000 */
.L_x_10291:
[----:B------:R-:W-:Y:S01]  /*acf0*/  IMAD.SHL.U32 R2, R2, 0x100000, RZ ;  /* 0x0010000002027824 */ /* 0x000fe200078e00ff */
[----:B------:R-:W-:-:S04]  /*ad00*/  LEA R3, R0, 0x3b800000, 0x17 ;  /* 0x3b80000000037811 */ /* 0x000fc800078eb8ff */
[----:B------:R-:W-:-:S07]  /*ad10*/  LOP3.LUT R18, R3, R2, R18, 0xfe, !PT ;  /* 0x0000000203127212 */ /* 0x000fce00078efe12 */
.L_x_10290:
[----:B------:R-:W-:Y:S05]  /*ad20*/  BSYNC B0 ;  /* 0x0000000000007941 */ /* 0x000fea0003800000 */
.L_x_10289:
[----:B------:R-:W0:Y:S01]  /*ad30*/  F2I.FTZ.TRUNC.NTZ R18, R18 ;  /* 0x0000001200127305 */ /* 0x000e22000021f100 */
[----:B------:R-:W-:Y:S05]  /*ad40*/  BRA `(.L_x_10274) ;  /* 0x0000000400087947 */ /* 0x000fea0003800000 */
.L_x_10287:
        /* <DEDUP_REMOVED lines=21> */
.L_x_10296:
[----:B------:R-:W-:Y:S05]  /*aea0*/  BSYNC B1 ;  /* 0x0000000000017941 */ /* 0x000fea0003800000 */
.L_x_10295:
[----:B------:R-:W-:Y:S01]  /*aeb0*/  IMAD.SHL.U32 R2, R2, 0x200000, RZ ;  /* 0x0020000002027824 */ /* 0x000fe200078e00ff */
[----:B------:R-:W-:-:S04]  /*aec0*/  LEA R3, R0, 0x37800000, 0x17 ;  /* 0x3780000000037811 */ /* 0x000fc800078eb8ff */
[----:B------:R-:W-:-:S07]  /*aed0*/  LOP3.LUT R18, R3, R2, R18, 0xfe, !PT ;  /* 0x0000000203127212 */ /* 0x000fce00078efe12 */
.L_x_10294:
[----:B------:R-:W-:Y:S05]  /*aee0*/  BSYNC B0 ;  /* 0x0000000000007941 */ /* 0x000fea0003800000 */
.L_x_10293:
[----:B------:R-:W0:Y:S01]  /*aef0*/  F2I.FTZ.TRUNC.NTZ R18, R18 ;  /* 0x0000001200127305 */ /* 0x000e22000021f100 */
[----:B------:R-:W-:Y:S05]  /*af00*/  BRA `(.L_x_10274) ;  /* 0x0000000000987947 */ /* 0x000fea0003800000 */
.L_x_10286:
        /* <DEDUP_REMOVED lines=14> */
.L_x_10300:
[----:B------:R-:W-:Y:S05]  /*aff0*/  BSYNC B0 ;  /* 0x0000000000007941 */ /* 0x000fea0003800000 */
.L_x_10299:
[----:B------:R-:W0:Y:S01]  /*b000*/  F2I.FTZ.TRUNC.NTZ R18, R18 ;  /* 0x0000001200127305 */ /* 0x000e22000021f100 */
[----:B------:R-:W-:Y:S05]  /*b010*/  BRA `(.L_x_10274) ;  /* 0x0000000000547947 */ /* 0x000fea0003800000 */
.L_x_10273:
        /* <DEDUP_REMOVED lines=17> */
.L_x_10301:
[----:B------:R-:W-:Y:S05]  /*b130*/  BRA `(.L_x_10274) ;  /* 0x00000000000c7947 */ /* 0x000fea0003800000 */
.L_x_10298:
[----:B------:R0:W5:Y:S01]  /*b140*/  LDG.E R18, desc[UR36][R2.64] ;  /* 0x0000002402127981 */ /* 0x000162000c1e1900 */
[----:B------:R-:W-:Y:S05]  /*b150*/  BRA `(.L_x_10274) ;  /* 0x0000000000047947 */ /* 0x000fea0003800000 */
.L_x_10297:
[----:B------:R0:W5:Y:S02]  /*b160*/  LDG.E R18, desc[UR36][R2.64] ;  /* 0x0000002402127981 */ /* 0x000164000c1e1900 */
.L_x_10274:
[----:B01234-:R-:W0:Y:S01]  /*b170*/  LDC.U8 R3, c[0x0][0x428] ;  /* 0x00010a00ff037b82 */ /* 0x01fe220000000000 */
[----:B------:R-:W-:Y:S02]  /*b180*/  ULDC UR4, c[0x0][0x424] ;  /* 0x0001090000047ab9 */ /* 0x000fe40000000800 */
[----:B------:R-:W-:-:S04]  /*b190*/  ISETP.NE.AND P0, PT, RZ, UR4, PT ;  /* 0x00000004ff007c0c */ /* 0x000fc8000bf05270 */
[----:B-----5:R-:W-:-:S04]  /*b1a0*/  ISETP.NE.XOR P0, PT, R18, RZ, P0 ;  /* 0x000000ff1200720c */ /* 0x020fc80000705a70 */
        /* <DEDUP_REMOVED lines=14> */
.L_x_10305:
[----:B------:R-:W-:Y:S01]  /*b290*/  STG.E.U8 desc[UR36][R16.64], R2 ;  /* 0x0000000210007986 */ /* 0x000fe2000c101124 */
[----:B------:R-:W-:Y:S05]  /*b2a0*/  EXIT ;  /* 0x000000000000794d */ /* 0x000fea0003800000 */
.L_x_10304:
        /* <DEDUP_REMOVED lines=9> */
.L_x_10308:
[----:B------:R-:W-:Y:S01]  /*b340*/  STG.E desc[UR36][R16.64], R2 ;  /* 0x0000000210007986 */ /* 0x000fe2000c101924 */
[----:B------:R-:W-:Y:S05]  /*b350*/  EXIT ;  /* 0x000000000000794d */ /* 0x000fea0003800000 */
.L_x_10307:
[----:B------:R-:W-:Y:S01]  /*b360*/  STG.E.U16 desc[UR36][R16.64], R2 ;  /* 0x0000000210007986 */ /* 0x000fe2000c101524 */
[----:B------:R-:W-:Y:S05]  /*b370*/  EXIT ;  /* 0x000000000000794d */ /* 0x000fea0003800000 */
.L_x_10303:
        /* <DEDUP_REMOVED lines=9> */
.L_x_10310:
[----:B------:R-:W-:-:S04]  /*b410*/  I2FP.F32.U32 R0, R2 ;  /* 0x0000000200007245 */ /* 0x000fc80000201000 */
[----:B------:R-:W-:-:S05]  /*b420*/  F2FP.F16.F32.PACK_AB R0, RZ, R0 ;  /* 0x00000000ff00723e */ /* 0x000fca00000000ff */
[----:B------:R-:W-:Y:S01]  /*b430*/  STG.E.U16 desc[UR36][R16.64], R0 ;  /* 0x0000000010007986 */ /* 0x000fe2000c101524 */
[----:B------:R-:W-:Y:S05]  /*b440*/  EXIT ;  /* 0x000000000000794d */ /* 0x000fea0003800000 */
.L_x_10309:
        /* <DEDUP_REMOVED lines=10> */
.L_x_10312:
[----:B------:R-:W-:-:S04]  /*b4f0*/  I2FP.F32.U32 R2, R2 ;  /* 0x0000000200027245 */ /* 0x000fc80000201000 */
[----:B------:R-:W-:-:S04]  /*b500*/  F2FP.F16.F32.PACK_AB R3, RZ, R2 ;  /* 0x00000002ff03723e */ /* 0x000fc800000000ff */
[----:B------:R-:W-:-:S05]  /*b510*/  PRMT R3, R3, 0x5410, RZ ;  /* 0x0000541003037816 */ /* 0x000fca00000000ff */
[----:B------:R-:W-:Y:S01]  /*b520*/  STG.E desc[UR36][R16.64], R3 ;  /* 0x0000000310007986 */ /* 0x000fe2000c101924 */
[----:B------:R-:W-:Y:S05]  /*b530*/  EXIT ;  /* 0x000000000000794d */ /* 0x000fea0003800000 */
.L_x_10311:
[----:B------:R-:W0:Y:S02]  /*b540*/  I2F.F64.U32 R2, R2 ;  /* 0x0000000200027312 */ /* 0x000e240000201800 */
[----:B0-----:R-:W-:Y:S01]  /*b550*/  STG.E.64 desc[UR36][R16.64], R2 ;  /* 0x0000000210007986 */ /* 0x001fe2000c101b24 */
[----:B------:R-:W-:Y:S05]  /*b560*/  EXIT ;  /* 0x000000000000794d */ /* 0x000fea0003800000 */
.L_x_10302:
        /* <DEDUP_REMOVED lines=10> */
.L_x_10315:
[----:B------:R-:W0:Y:S01]  /*b610*/  I2F.F64.U32 R4, R2 ;  /* 0x0000000200047312 */ /* 0x000e220000201800 */
[----:B------:R-:W-:-:S05]  /*b620*/  CS2R R6, SRZ ;  /* 0x0000000000067805 */ /* 0x000fca000001ff00 */
[----:B0-----:R-:W-:Y:S01]  /*b630*/  STG.E.128 desc[UR36][R16.64], R4 ;  /* 0x0000000410007986 */ /* 0x001fe2000c101d24 */
[----:B------:R-:W-:Y:S05]  /*b640*/  EXIT ;  /* 0x000000000000794d */ /* 0x000fea0003800000 */
.L_x_10314:
        /* <DEDUP_REMOVED lines=21> */
.L_x_10319:
[----:B------:R-:W-:Y:S05]  /*b7a0*/  BSYNC B0 ;  /* 0x0000000000007941 */ /* 0x000fea0003800000 */
.L_x_10318:
[----:B------:R-:W-:-:S05]  /*b7b0*/  LOP3.LUT R3, R0, R3, RZ, 0xfc, !PT ;  /* 0x0000000300037212 */ /* 0x000fca00078efcff */
[----:B------:R-:W-:Y:S01]  /*b7c0*/  STG.E.U8 desc[UR36][R16.64], R3 ;  /* 0x0000000310007986 */ /* 0x000fe2000c101124 */
[----:B------:R-:W-:Y:S05]  /*b7d0*/  EXIT ;  /* 0x000000000000794d */ /* 0x000fea0003800000 */
.L_x_10317:
        /* <DEDUP_REMOVED lines=13> */
.L_x_10321:
[----:B------:R-:W-:Y:S01]  /*b8b0*/  IMAD.MOV.U32 R0, RZ, RZ, 0x7f ;  /* 0x0000007fff007424 */ /* 0x000fe200078e00ff */
[----:B------:R-:W-:-:S04]  /*b8c0*/  ISETP.GT.U32.AND P0, PT, R2, 0x7f800000, PT ;  /* 0x7f8000000200780c */ /* 0x000fc80003f04070 */
[----:B------:R-:W-:-:S09]  /*b8d0*/  SEL R0, R0, 0x7c, P0 ;  /* 0x0000007c00007807 */ /* 0x000fd20000000000 */
.L_x_10322:
[----:B------:R-:W-:Y:S05]  /*b8e0*/  BSYNC B0 ;  /* 0x0000000000007941 */ /* 0x000fea0003800000 */
.L_x_10320:
[----:B------:R-:W-:-:S04]  /*b8f0*/  LOP3.LUT R2, R3, 0x80000000, RZ, 0xc0, !PT ;  /* 0x8000000003027812 */ /* 0x000fc800078ec0ff */
[----:B------:R-:W-:-:S04]  /*b900*/  SHF.R.U32.HI R3, RZ, 0x18, R2 ;  /* 0x00000018ff037819 */ /* 0x000fc80000011602 */
[----:B------:R-:W-:-:S05]  /*b910*/  LOP3.LUT R3, R0, R3, RZ, 0xfc, !PT ;  /* 0x0000000300037212 */ /* 0x000fca00078efcff */
[----:B------:R-:W-:Y:S01]  /*b920*/  STG.E.U8 desc[UR36][R16.64], R3 ;  /* 0x0000000310007986 */ /* 0x000fe2000c101124 */
[----:B------:R-:W-:Y:S05]  /*b930*/  EXIT ;  /* 0x000000000000794d */ /* 0x000fea0003800000 */
.L_x_10316:
[----:B------:R-:W-:-:S04]  /*b940*/  I2FP.F32.U32 R0, R2 ;  /* 0x0000000200007245 */ /* 0x000fc80000201000 */
[----:B------:R-:W-:-:S05]  /*b950*/  F2FP.BF16.F32.PACK_AB R0, RZ, R0 ;  /* 0x00000000ff00723e */ /* 0x000fca00000010ff */
[----:B------:R-:W-:Y:S01]  /*b960*/  STG.E.U16 desc[UR36][R16.64], R0 ;  /* 0x0000000010007986 */ /* 0x000fe2000c101524 */
[----:B------:R-:W-:Y:S05]  /*b970*/  EXIT ;  /* 0x000000000000794d */ /* 0x000fea0003800000 */
.L_x_10313:
        /* <DEDUP_REMOVED lines=10> */
.L_x_10325:
        /* <DEDUP_REMOVED lines=17> */
.L_x_10328:
[----:B------:R-:W-:-:S04]  /*bb30*/  LOP3.LUT R2, R3, 0x80000000, RZ, 0xc0, !PT ;  /* 0x8000000003027812 */ /* 0x000fc800078ec0ff */
[----:B------:R-:W-:-:S04]  /*bb40*/  SHF.R.U32.HI R3, RZ, 0x18, R2 ;  /* 0x00000018ff037819 */ /* 0x000fc80000011602 */
[----:B------:R-:W-:-:S04]  /*bb50*/  LOP3.LUT R0, R0, R3, RZ, 0xfc, !PT ;  /* 0x0000000300007212 */ /* 0x000fc800078efcff */
[----:B------:R-:W-:-:S07]  /*bb60*/  PRMT R8, R0, 0x7610, R8 ;  /* 0x0000761000087816 */ /* 0x000fce0000000008 */
.L_x_10327:
[----:B------:R-:W-:Y:S05]  /*bb70*/  BSYNC B0 ;  /* 0x0000000000007941 */ /* 0x000fea0003800000 */
.L_x_10326:
[----:B------:R-:W-:Y:S01]  /*bb80*/  STG.E.U8 desc[UR36][R16.64], R8 ;  /* 0x0000000810007986 */ /* 0x000fe2000c101124 */
[----:B------:R-:W-:Y:S05]  /*bb90*/  EXIT ;  /* 0x000000000000794d */ /* 0x000fea0003800000 */
.L_x_10324:
        /* <DEDUP_REMOVED lines=17> */
.L_x_10331:
[----:B------:R-:W-:-:S04]  /*bcb0*/  LOP3.LUT R2, R3, 0x80000000, RZ, 0xc0, !PT ;  /* 0x8000000003027812 */ /* 0x000fc800078ec0ff */
[----:B------:R-:W-:-:S04]  /*bcc0*/  SHF.R.U32.HI R3, RZ, 0x18, R2 ;  /* 0x00000018ff037819 */ /* 0x000fc80000011602 */
[----:B------:R-:W-:-:S04]  /*bcd0*/  LOP3.LUT R0, R0, R3, RZ, 0xfc, !PT ;  /* 0x0000000300007212 */ /* 0x000fc800078efcff */
[----:B------:R-:W-:-:S07]  /*bce0*/  PRMT R8, R0, 0x7610, R8 ;  /* 0x0000761000087816 */ /* 0x000fce0000000008 */
.L_x_10330:
[----:B------:R-:W-:Y:S05]  /*bcf0*/  BSYNC B0 ;  /* 0x0000000000007941 */ /* 0x000fea0003800000 */
.L_x_10329:
[----:B------:R-:W-:Y:S01]  /*bd00*/  STG.E.U8 desc[UR36][R16.64], R8 ;  /* 0x0000000810007986 */ /* 0x000fe2000c101124 */
[----:B------:R-:W-:Y:S05]  /*bd10*/  EXIT ;  /* 0x000000000000794d */ /* 0x000fea0003800000 */
.L_x_10323:
        /* <DEDUP_REMOVED lines=22> */
.L_x_10306:
        /* <DEDUP_REMOVED lines=16> */
.L_x_10334:
[----:B------:R-:W-:Y:S05]  /*bf80*/  EXIT ;  /* 0x000000000000794d */ /* 0x000fea0003800000 */
.L_x_10333:
[----:B------:R-:W-:-:S05]  /*bf90*/  IMAD.MOV.U32 R3, RZ, RZ, RZ ;  /* 0x000000ffff037224 */ /* 0x000fca00078e00ff */
[----:B------:R-:W-:Y:S01]  /*bfa0*/  STG.E.64 desc[UR36][R16.64], R2 ;  /* 0x0000000210007986 */ /* 0x000fe2000c101b24 */
[----:B------:R-:W-:Y:S05]  /*bfb0*/  EXIT ;  /* 0x000000000000794d */ /* 0x000fea0003800000 */
.L_x_10332:
[----:B------:R-:W-:Y:S01]  /*bfc0*/  STG.E desc[UR36][R16.64], R2 ;  /* 0x0000000210007986 */ /* 0x000fe2000c101924 */
[----:B------:R-:W-:Y:S05]  /*bfd0*/  EXIT ;  /* 0x000000000000794d */ /* 0x000fea0003800000 */
.L_x_10335:
        /* <DEDUP_REMOVED lines=10> */
.L_x_43847:


//--------------------- .text._ZN2at6native27unrolled_elementwise_kernelINS0_13AUnaryFunctorIiibZZZNS0_23logical_xor_kernel_cudaERNS_14TensorIteratorEENKUlvE0_clEvENKUlvE1_clEvEUliiE_EESt5arrayIPcLm2EELi4E23TrivialOffsetCalculatorILi1EjESD_NS0_6memory12LoadWithCastILi1EEENSE_13StoreWithCastILi1EEEEEviT_T0_T2_T3_T4_T5_ --------------------------
	.section	.text._ZN2at6native27unrolled_elementwise_kernelINS0_13AUnaryFunctorIiibZZZNS0_23logical_xor_kernel_cudaERNS_14TensorIteratorEENKUlvE0_clEvENKUlvE1_clEvEUliiE_EESt5arrayIPcLm2EELi4E23TrivialOffsetCalculatorILi1EjESD_NS0_6memory12LoadWithCastILi1EEENSE_13StoreWithCastILi1EEEEEviT_T0_T2_T3_T4_T5_,"ax",@progbits
	.align	128
        .global         _ZN2at6native27unrolled_elementwise_kernelINS0_13AUnaryFunctorIiibZZZNS0_23logical_xor_kernel_cudaERNS_14TensorIteratorEENKUlvE0_clEvENKUlvE1_clEvEUliiE_EESt5arrayIPcLm2EELi4E23TrivialOffsetCalculatorILi1EjESD_NS0_6memory12LoadWithCastILi1EEENSE_13StoreWithCastILi1EEEEEviT_T0_T2_T3_T4_T5_
        .type           _ZN2at6native27unrolled_elementwise_kernelINS0_13AUnaryFunctorIiibZZZNS0_23logical_xor_kernel_cudaERNS_14TensorIteratorEENKUlvE0_clEvENKUlvE1_clEvEUliiE_EESt5arrayIPcLm2EELi4E23TrivialOffsetCalculatorILi1EjESD_NS0_6memory12LoadWithCastILi1EEENSE_13StoreWithCastILi1EEEEEviT_T0_T2_T3_T4_T5_,@function
        .size           _ZN2at6native27unrolled_elementwise_kernelINS0_13AUnaryFunctorIiibZZZNS0_23logical_xor_kernel_cudaERNS_14TensorIteratorEENKUlvE0_clEvENKUlvE1_clEvEUliiE_EESt5arrayIPcLm2EELi4E23TrivialOffsetCalculatorILi1EjESD_NS0_6memory12LoadWithCastILi1EEENSE_13StoreWithCastILi1EEEEEviT_T0_T2_T3_T4_T5_,(.L_x_43848 - _ZN2at6native27unrolled_elementwise_kernelINS0_13AUnaryFunctorIiibZZZNS0_23logical_xor_kernel_cudaERNS_14TensorIteratorEENKUlvE0_clEvENKUlvE1_clEvEUliiE_EESt5arrayIPcLm2EELi4E23TrivialOffsetCalculatorILi1EjESD_NS0_6memory12LoadWithCastILi1EEENSE_13StoreWithCastILi1EEEEEviT_T0_T2_T3_T4_T5_)
        .other          _ZN2at6native27unrolled_elementwise_kernelINS0_13AUnaryFunctorIiibZZZNS0_23logical_xor_kernel_cudaERNS_14TensorIteratorEENKUlvE0_clEvENKUlvE1_clEvEUliiE_EESt5arrayIPcLm2EELi4E23TrivialOffsetCalculatorILi1EjESD_NS0_6memory12LoadWithCastILi1EEENSE_13StoreWithCastILi1EEEEEviT_T0_T2_T3_T4_T5_,@"STO_CUDA_ENTRY STV_DEFAULT"
_ZN2at6native27unrolled_elementwise_kernelINS0_13AUnaryFunctorIiibZZZNS0_23logical_xor_kernel_cudaERNS_14TensorIteratorEENKUlvE0_clEvENKUlvE1_clEvEUliiE_EESt5arrayIPcLm2EELi4E23TrivialOffsetCalculatorILi1EjESD_NS0_6memory12LoadWithCastILi1EEENSE_13StoreWithCastILi1EEEEEviT_T0_T2_T3_T4_T5_:
.text._ZN2at6native27unrolled_elementwise_kernelINS0_13AUnaryFunctorIiibZZZNS0_23logical_xor_kernel_cudaERNS_14TensorIteratorEENKUlvE0_clEvENKUlvE1_clEvEUliiE_EESt5arrayIPcLm2EELi4E23TrivialOffsetCalculatorILi1EjESD_NS0_6memory12LoadWithCastILi1EEENSE_13StoreWithCastILi1EEEEEviT_T0_T2_T3_T4_T5_:
        /* <DEDUP_REMOVED lines=31> */
.L_x_10341:
[----:B------:R3:W5:Y:S01]  /*01f0*/  LDG.E.U8 R18, desc[UR36][R2.64] ;  /* 0x0000002402127981 */ /* 0x000762000c1e1100 */
[----:B------:R-:W-:Y:S05]  /*0200*/  BRA `(.L_x_10343) ;  /* 0x0000000c00387947 */ /* 0x000fea0003800000 */
.L_x_10340:
        /* <DEDUP_REMOVED lines=8> */
.L_x_10345:
[----:B------:R1:W5:Y:S01]  /*0290*/  LDG.E R18, desc[UR36][R2.64] ;  /* 0x0000002402127981 */ /* 0x000362000c1e1900 */
[----:B------:R-:W-:Y:S05]  /*02a0*/  BRA `(.L_x_10343) ;  /* 0x0000000c00107947 */ /* 0x000fea0003800000 */
.L_x_10344:
[----:B------:R2:W5:Y:S01]  /*02b0*/  LDG.E.S16 R18, desc[UR36][R2.64] ;  /* 0x0000002402127981 */ /* 0x000562000c1e1700 */
[----:B------:R-:W-:Y:S05]  /*02c0*/  BRA `(.L_x_10343) ;  /* 0x0000000c00087947 */ /* 0x000fea0003800000 */
.L_x_10339:
        /* <DEDUP_REMOVED lines=9> */
.L_x_10347:
[----:B------:R-:W2:Y:S02]  /*0360*/  LDG.E.U16 R2, desc[UR36][R2.64] ;  /* 0x0000002402027981 */ /* 0x000ea4000c1e1500 */
[----:B--2---:R-:W-:-:S06]  /*0370*/  HADD2.F32 R18, -RZ, R2.H0_H0 ;  /* 0x20000002ff127230 */ /* 0x004fcc0000004100 */
[----:B------:R-:W0:Y:S01]  /*0380*/  F2I.FTZ.TRUNC.NTZ R18, R18 ;  /* 0x0000001200127305 */ /* 0x000e22000021f100 */
[----:B------:R-:W-:Y:S05]  /*0390*/  BRA `(.L_x_10343) ;  /* 0x0000000800d47947 */ /* 0x000fea0003800000 */
.L_x_10346:
        /* <DEDUP_REMOVED lines=9> */
.L_x_10349:
[----:B------:R-:W2:Y:S02]  /*0430*/  LDG.E.U16 R2, desc[UR36][R2.64] ;  /* 0x0000002402027981 */ /* 0x000ea4000c1e1500 */
[----:B--2---:R-:W-:-:S06]  /*0440*/  HADD2.F32 R18, -RZ, R2.H0_H0 ;  /* 0x20000002ff127230 */ /* 0x004fcc0000004100 */
[----:B------:R-:W0:Y:S01]  /*0450*/  F2I.FTZ.TRUNC.NTZ R18, R18 ;  /* 0x0000001200127305 */ /* 0x000e22000021f100 */
[----:B------:R-:W-:Y:S05]  /*0460*/  BRA `(.L_x_10343) ;  /* 0x0000000800a07947 */ /* 0x000fea0003800000 */
.L_x_10348:
[----:B------:R-:W2:Y:S02]  /*0470*/  LDG.E.64 R2, desc[UR36][R2.64] ;  /* 0x0000002402027981 */ /* 0x000ea4000c1e1b00 */
[----:B--2---:R0:W1:Y:S01]  /*0480*/  F2I.F64.TRUNC R18, R2 ;  /* 0x0000000200127311 */ /* 0x004062000030d100 */
[----:B------:R-:W-:Y:S05]  /*0490*/  BRA `(.L_x_10343) ;  /* 0x0000000800947947 */ /* 0x000fea0003800000 */
.L_x_10338:
        /* <DEDUP_REMOVED lines=12> */
.L_x_10352:
[----:B------:R-:W2:Y:S02]  /*0560*/  LDG.E.64 R2, desc[UR36][R2.64] ;  /* 0x0000002402027981 */ /* 0x000ea4000c1e1b00 */
[----:B--2---:R0:W1:Y:S01]  /*0570*/  F2I.F64.TRUNC R18, R2 ;  /* 0x0000000200127311 */ /* 0x004062000030d100 */
[----:B------:R-:W-:Y:S05]  /*0580*/  BRA `(.L_x_10343) ;  /* 0x0000000800587947 */ /* 0x000fea0003800000 */
.L_x_10351:
        /* <DEDUP_REMOVED lines=27> */
.L_x_10354:
        /* <DEDUP_REMOVED lines=15> */
.L_x_10353:
[----:B------:R-:W2:Y:S02]  /*0830*/  LDG.E.U16 R18, desc[UR36][R2.64] ;  /* 0x0000002402127981 */ /* 0x000ea4000c1e1500 */
[----:B--2---:R-:W-:-:S06]  /*0840*/  IMAD.U32 R18, R18, 0x10000, RZ ;  /* 0x0001000012127824 */ /* 0x004fcc00078e00ff */
[----:B------:R-:W0:Y:S01]  /*0850*/  F2I.FTZ.TRUNC.NTZ R18, R18 ;  /* 0x0000001200127305 */ /* 0x000e22000021f100 */
[----:B------:R-:W-:Y:S05]  /*0860*/  BRA `(.L_x_10343) ;  /* 0x0000000400a07947 */ /* 0x000fea0003800000 */
.L_x_10350:
        /* <DEDUP_REMOVED lines=10> */
.L_x_10357:
        /* <DEDUP_REMOVED lines=21> */
.L_x_10361:
[----:B------:R-:W-:Y:S05]  /*0a60*/  BSYNC B1 ;  /* 0x0000000000017941 */ /* 0x000fea0003800000 */
.L_x_10360:
[----:B------:R-:W-:Y:S01]  /*0a70*/  IMAD.SHL.U32 R2, R2, 0x100000, RZ ;  /* 0x0010000002027824 */ /* 0x000fe200078e00ff */
[----:B------:R-:W-:-:S04]  /*0a80*/  LEA R3, R0, 0x3b800000, 0x17 ;  /* 0x3b80000000037811 */ /* 0x000fc800078eb8ff */
[----:B------:R-:W-:-:S07]  /*0a90*/  LOP3.LUT R18, R3, R2, R18, 0xfe, !PT ;  /* 0x0000000203127212 */ /* 0x000fce00078efe12 */
.L_x_10359:
[----:B------:R-:W-:Y:S05]  /*0aa0*/  BSYNC B0 ;  /* 0x0000000000007941 */ /* 0x000fea0003800000 */
.L_x_10358:
[----:B------:R-:W0:Y:S01]  /*0ab0*/  F2I.FTZ.TRUNC.NTZ R18, R18 ;  /* 0x0000001200127305 */ /* 0x000e22000021f100 */
[----:B------:R-:W-:Y:S05]  /*0ac0*/  BRA `(.L_x_10343) ;  /* 0x0000000400087947 */ /* 0x000fea0003800000 */
.L_x_10356:
        /* <DEDUP_REMOVED lines=21> */
.L_x_10365:
[----:B------:R-:W-:Y:S05]  /*0c20*/  BSYNC B1 ;  /* 0x0000000000017941 */ /* 0x000fea0003800000 */
.L_x_10364:
[----:B------:R-:W-:Y:S01]  /*0c30*/  IMAD.SHL.U32 R2, R2, 0x200000, RZ ;  /* 0x0020000002027824 */ /* 0x000fe200078e00ff */
[----:B------:R-:W-:-:S04]  /*0c40*/  LEA R3, R0, 0x37800000, 0x17 ;  /* 0x3780000000037811 */ /* 0x000fc800078eb8ff */
[----:B------:R-:W-:-:S07]  /*0c50*/  LOP3.LUT R18, R3, R2, R18, 0xfe, !PT ;  /* 0x0000000203127212 */ /* 0x000fce00078efe12 */
.L_x_10363:
[----:B------:R-:W-:Y:S05]  /*0c60*/  BSYNC B0 ;  /* 0x0000000000007941 */ /* 0x000fea0003800000 */
.L_x_10362:
[----:B------:R-:W0:Y:S01]  /*0c70*/  F2I.FTZ.TRUNC.NTZ R18, R18 ;  /* 0x0000001200127305 */ /* 0x000e22000021f100 */
[----:B------:R-:W-:Y:S05]  /*0c80*/  BRA `(.L_x_10343) ;  /* 0x0000000000987947 */ /* 0x000fea0003800000 */
.L_x_10355:
        /* <DEDUP_REMOVED lines=14> */
.L_x_10369:
[----:B------:R-:W-:Y:S05]  /*0d70*/  BSYNC B0 ;  /* 0x0000000000007941 */ /* 0x000fea0003800000 */
.L_x_10368:
[----:B------:R-:W0:Y:S01]  /*0d80*/  F2I.FTZ.TRUNC.NTZ R18, R18 ;  /* 0x0000001200127305 */ /* 0x000e22000021f100 */
[----:B------:R-:W-:Y:S05]  /*0d90*/  BRA `(.L_x_10343) ;  /* 0x0000000000547947 */ /* 0x000fea0003800000 */
.L_x_10342:
        /* <DEDUP_REMOVED lines=17> */
.L_x_10370:
[----:B------:R-:W-:Y:S05]  /*0eb0*/  BRA `(.L_x_10343) ;  /* 0x00000000000c7947 */ /* 0x000fea0003800000 */
.L_x_10367:
[----:B------:R0:W5:Y:S01]  /*0ec0*/  LDG.E R18, desc[UR36][R2.64] ;  /* 0x0000002402127981 */ /* 0x000162000c1e1900 */
[----:B------:R-:W-:Y:S05]  /*0ed0*/  BRA `(.L_x_10343) ;  /* 0x0000000000047947 */ /* 0x000fea0003800000 */
.L_x_10366:
[----:B------:R0:W5:Y:S02]  /*0ee0*/  LDG.E R18, desc[UR36][R2.64] ;  /* 0x0000002402127981 */ /* 0x000164000c1e1900 */
.L_x_10343:
[----:B------:R-:W2:Y:S02]  /*0ef0*/  S2R R26, SR_TID.X ;  /* 0x00000000001a7919 */ /* 0x000ea40000002100 */
[----:B--2---:R-:W-:-:S07]  /*0f00*/  VIADD R26, R26, 0x80 ;  /* 0x000000801a1a7836 */ /* 0x004fce0000000000 */
.L_x_10337:
[----:B------:R-:W-:Y:S05]  /*0f10*/  BSYNC B6 ;  /* 0x0000000000067941 */ /* 0x000fea0003800000 */
.L_x_10336:
        /* <DEDUP_REMOVED lines=23> */
.L_x_10376:
[----:B------:R0:W5:Y:S01]  /*1090*/  LDG.E.U8 R16, desc[UR36][R2.64] ;  /* 0x0000002402107981 */ /* 0x000162000c1e1100 */
[----:B------:R-:W-:Y:S05]  /*10a0*/  BRA `(.L_x_10378) ;  /* 0x0000000c00347947 */ /* 0x000fea0003800000 */
.L_x_10375:
        /* <DEDUP_REMOVED lines=8> */
.L_x_10380:
[----:B------:R0:W5:Y:S01]  /*1130*/  LDG.E R16, desc[UR36][R2.64] ;  /* 0x0000002402107981 */ /* 0x000162000c1e1900 */
[----:B------:R-:W-:Y:S05]  /*1140*/  BRA `(.L_x_10378) ;  /* 0x0000000c000c7947 */ /* 0x000fea0003800000 */
.L_x_10379:
[----:B------:R0:W5:Y:S01]  /*1150*/  LDG.E.S16 R16, desc[UR36][R2.64] ;  /* 0x0000002402107981 */ /* 0x000162000c1e1700 */
[----:B------:R-:W-:Y:S05]  /*1160*/  BRA `(.L_x_10378) ;  /* 0x0000000c00047947 */ /* 0x000fea0003800000 */
.L_x_10374:
        /* <DEDUP_REMOVED lines=9> */
.L_x_10382:
[----:B------:R-:W2:Y:S02]  /*1200*/  LDG.E.U16 R2, desc[UR36][R2.64] ;  /* 0x0000002402027981 */ /* 0x000ea4000c1e1500 */
[----:B--2---:R-:W-:-:S06]  /*1210*/  HADD2.F32 R16, -RZ, R2.H0_H0 ;  /* 0x20000002ff107230 */ /* 0x004fcc0000004100 */
[----:B------:R-:W0:Y:S01]  /*1220*/  F2I.FTZ.TRUNC.NTZ R16, R16 ;  /* 0x0000001000107305 */ /* 0x000e22000021f100 */
[----:B------:R-:W-:Y:S05]  /*1230*/  BRA `(.L_x_10378) ;  /* 0x0000000800d07947 */ /* 0x000fea0003800000 */
.L_x_10381:
        /* <DEDUP_REMOVED lines=9> */
.L_x_10384:
[----:B------:R-:W2:Y:S02]  /*12d0*/  LDG.E.U16 R2, desc[UR36][R2.64] ;  /* 0x0000002402027981 */ /* 0x000ea4000c1e1500 */
[----:B--2---:R-:W-:-:S06]  /*12e0*/  HADD2.F32 R16, -RZ, R2.H0_H0 ;  /* 0x20000002ff107230 */ /* 0x004fcc0000004100 */
[----:B------:R-:W0:Y:S01]  /*12f0*/  F2I.FTZ.TRUNC.NTZ R16, R16 ;  /* 0x0000001000107305 */ /* 0x000e22000021f100 */
[----:B------:R-:W-:Y:S05]  /*1300*/  BRA `(.L_x_10378) ;  /* 0x00000008009c7947 */ /* 0x000fea0003800000 */
.L_x_10383:
[----:B------:R-:W2:Y:S02]  /*1310*/  LDG.E.64 R2, desc[UR36][R2.64] ;  /* 0x0000002402027981 */ /* 0x000ea4000c1e1b00 */
[----:B--2---:R0:W1:Y:S01]  /*1320*/  F2I.F64.TRUNC R16, R2 ;  /* 0x0000000200107311 */ /* 0x004062000030d100 */
[----:B------:R-:W-:Y:S05]  /*1330*/  BRA `(.L_x_10378) ;  /* 0x0000000800907947 */ /* 0x000fea0003800000 */
.L_x_10373:
        /* <DEDUP_REMOVED lines=12> */
.L_x_10387:
[----:B------:R-:W2:Y:S02]  /*1400*/  LDG.E.64 R2, desc[UR36][R2.64] ;  /* 0x0000002402027981 */ /* 0x000ea4000c1e1b00 */
[----:B--2---:R0:W1:Y:S01]  /*1410*/  F2I.F64.TRUNC R16, R2 ;  /* 0x0000000200107311 */ /* 0x004062000030d100 */
[----:B------:R-:W-:Y:S05]  /*1420*/  BRA `(.L_x_10378) ;  /* 0x0000000800547947 */ /* 0x000fea0003800000 */
.L_x_10386:
        /* <DEDUP_REMOVED lines=27> */
.L_x_10389:
        /* <DEDUP_REMOVED lines=12> */
[----:B------:R2:W3:Y:S01]  /*16a0*/  F2I.FTZ.TRUNC.NTZ R16, R4 ;  /* 0x0000000400107305 */ /* 0x0004e2000021f100 */
[----:B------:R-:W-:Y:S05]  /*16b0*/  BRA `(.L_x_10378) ;  /* 0x0000000400b07947 */ /* 0x000fea0003800000 */
.L_x_10388:
[----:B------:R-:W2:Y:S02]  /*16c0*/  LDG.E.U16 R16, desc[UR36][R2.64] ;  /* 0x0000002402107981 */ /* 0x000ea4000c1e1500 */
[----:B--2---:R-:W-:-:S06]  /*16d0*/  IMAD.U32 R16, R16, 0x10000, RZ ;  /* 0x0001000010107824 */ /* 0x004fcc00078e00ff */
[----:B------:R-:W4:Y:S01]  /*16e0*/  F2I.FTZ.TRUNC.NTZ R16, R16 ;  /* 0x0000001000107305 */ /* 0x000f22000021f100 */
[----:B------:R-:W-:Y:S05]  /*16f0*/  BRA `(.L_x_10378) ;  /* 0x0000000400a07947 */ /* 0x000fea0003800000 */
.L_x_10385:
        /* <DEDUP_REMOVED lines=10> */
.L_x_10392:
        /* <DEDUP_REMOVED lines=21> */
.L_x_10396:
[----:B------:R-:W-:Y:S05]  /*18f0*/  BSYNC B1 ;  /* 0x0000000000017941 */ /* 0x000fea0003800000 */
.L_x_10395:
[----:B------:R-:W-:Y:S01]  /*1900*/  IMAD.SHL.U32 R2, R2, 0x100000, RZ ;  /* 0x0010000002027824 */ /* 0x000fe200078e00ff */
[----:B------:R-:W-:-:S04]  /*1910*/  LEA R3, R0, 0x3b800000, 0x17 ;  /* 0x3b80000000037811 */ /* 0x000fc800078eb8ff */
[----:B------:R-:W-:-:S07]  /*1920*/  LOP3.LUT R16, R3, R2, R16, 0xfe, !PT ;  /* 0x0000000203107212 */ /* 0x000fce00078efe10 */
.L_x_10394:
[----:B------:R-:W-:Y:S05]  /*1930*/  BSYNC B0 ;  /* 0x0000000000007941 */ /* 0x000fea0003800000 */
.L_x_10393:
[----:B------:R-:W0:Y:S01]  /*1940*/  F2I.FTZ.TRUNC.NTZ R16, R16 ;  /* 0x0000001000107305 */ /* 0x000e22000021f100 */
[----:B------:R-:W-:Y:S05]  /*1950*/  BRA `(.L_x_10378) ;  /* 0x0000000400087947 */ /* 0x000fea0003800000 */
.L_x_10391:
        /* <DEDUP_REMOVED lines=21> */
.L_x_10400:
[----:B------:R-:W-:Y:S05]  /*1ab0*/  BSYNC B1 ;  /* 0x0000000000017941 */ /* 0x000fea0003800000 */
.L_x_10399:
[----:B------:R-:W-:Y:S01]  /*1ac0*/  IMAD.SHL.U32 R2, R2, 0x200000, RZ ;  /* 0x0020000002027824 */ /* 0x000fe200078e00ff */
[----:B------:R-:W-:-:S04]  /*1ad0*/  LEA R3, R0, 0x37800000, 0x17 ;  /* 0x3780000000037811 */ /* 0x000fc800078eb8ff */
[----:B------:R-:W-:-:S07]  /*1ae0*/  LOP3.LUT R16, R3, R2, R16, 0xfe, !PT ;  /* 0x0000000203107212 */ /* 0x000fce00078efe10 */
.L_x_10398:
[----:B------:R-:W-:Y:S05]  /*1af0*/  BSYNC B0 ;  /* 0x0000000000007941 */ /* 0x000fea0003800000 */
.L_x_10397:
[----:B------:R-:W0:Y:S01]  /*1b00*/  F2I.FTZ.TRUNC.NTZ R16, R16 ;  /* 0x0000001000107305 */ /* 0x000e22000021f100 */
[----:B------:R-:W-:Y:S05]  /*1b10*/  BRA `(.L_x_10378) ;  /* 0x0000000000987947 */ /* 0x000fea0003800000 */
.L_x_10390:
        /* <DEDUP_REMOVED lines=14> */
.L_x_10404:
[----:B------:R-:W-:Y:S05]  /*1c00*/  BSYNC B0 ;  /* 0x0000000000007941 */ /* 0x000fea0003800000 */
.L_x_10403:
[----:B------:R-:W0:Y:S01]  /*1c10*/  F2I.FTZ.TRUNC.NTZ R16, R16 ;  /* 0x0000001000107305 */ /* 0x000e22000021f100 */
[----:B------:R-:W-:Y:S05]  /*1c20*/  BRA `(.L_x_10378) ;  /* 0x0000000000547947 */ /* 0x000fea0003800000 */
.L_x_10377:
        /* <DEDUP_REMOVED lines=16> */
[----:B0----5:R-:W-:Y:S05]  /*1d30*/  CALL.ABS.NOINC R2 ;  /* 0x0000000002007343 */ /* 0x021fea0003c00000 */
.L_x_10405:
[----:B------:R-:W-:Y:S05]  /*1d40*/  BRA `(.L_x_10378) ;  /* 0x00000000000c7947 */ /* 0x000fea0003800000 */
.L_x_10402:
[----:B------:R0:W5:Y:S01]  /*1d50*/  LDG.E R16, desc[UR36][R2.64] ;  /* 0x0000002402107981 */ /* 0x000162000c1e1900 */
[----:B------:R-:W-:Y:S05]  /*1d60*/  BRA `(.L_x_10378) ;  /* 0x0000000000047947 */ /* 0x000fea0003800000 */
.L_x_10401:
[----:B------:R0:W5:Y:S02]  /*1d70*/  LDG.E R16, desc[UR36][R2.64] ;  /* 0x0000002402107981 */ /* 0x000164000c1e1900 */
.L_x_10378:
[----:B------:R-:W-:-:S07]  /*1d80*/  VIADD R26, R26, 0x80 ;  /* 0x000000801a1a7836 */ /* 0x000fce0000000000 */
.L_x_10372:
[----:B------:R-:W-:Y:S05]  /*1d90*/  BSYNC B6 ;  /* 0x0000000000067941 */ /* 0x000fea0003800000 */
.L_x_10371:
[----:B------:R-:W-:Y:S01]  /*1da0*/  ISETP.GE.AND P0, PT, R26, R19, PT ;  /* 0x000000131a00720c */ /* 0x000fe20003f06270 */
[----:B------:R-:W-:Y:S01]  /*1db0*/  BSSY B6, `(.L_x_10406) ;  /* 0x00000e8000067945 */ /* 0x000fe20003800000 */
[----:B------:R-:W-:Y:S02]  /*1dc0*/  IMAD.MOV.U32 R22, RZ, RZ, RZ ;  /* 0x000000ffff167224 */ /* 0x000fe400078e00ff */
[----:B------:R-:W-:-:S09]  /*1dd0*/  IMAD.MOV.U32 R24, RZ, RZ, RZ ;  /* 0x000000ffff187224 */ /* 0x000fd200078e00ff */
        /* <DEDUP_REMOVED lines=21> */
.L_x_10411:
[----:B------:R0:W5:Y:S01]  /*1f30*/  LDG.E.U8 R24, desc[UR36][R2.64] ;  /* 0x0000002402187981 */ /* 0x000162000c1e1100 */
[----:B------:R-:W-:Y:S05]  /*1f40*/  BRA `(.L_x_10413) ;  /* 0x0000000c00347947 */ /* 0x000fea0003800000 */
.L_x_10410:
        /* <DEDUP_REMOVED lines=8> */
.L_x_10415:
[----:B------:R0:W5:Y:S01]  /*1fd0*/  LDG.E R24, desc[UR36][R2.64] ;  /* 0x0000002402187981 */ /* 0x000162000c1e1900 */
[----:B------:R-:W-:Y:S05]  /*1fe0*/  BRA `(.L_x_10413) ;  /* 0x0000000c000c7947 */ /* 0x000fea0003800000 */
.L_x_10414:
[----:B------:R0:W5:Y:S01]  /*1ff0*/  LDG.E.S16 R24, desc[UR36][R2.64] ;  /* 0x0000002402187981 */ /* 0x000162000c1e1700 */
[----:B------:R-:W-:Y:S05]  /*2000*/  BRA `(.L_x_10413) ;  /* 0x0000000c00047947 */ /* 0x000fea0003800000 */
.L_x_10409:
        /* <DEDUP_REMOVED lines=9> */
.L_x_10417:
[----:B------:R-:W2:Y:S02]  /*20a0*/  LDG.E.U16 R2, desc[UR36][R2.64] ;  /* 0x0000002402027981 */ /* 0x000ea4000c1e1500 */
[----:B--2---:R-:W-:-:S06]  /*20b0*/  HADD2.F32 R24, -RZ, R2.H0_H0 ;  /* 0x20000002ff187230 */ /* 0x004fcc0000004100 */
[----:B------:R-:W0:Y:S01]  /*20c0*/  F2I.FTZ.TRUNC.NTZ R24, R24 ;  /* 0x0000001800187305 */ /* 0x000e22000021f100 */
[----:B------:R-:W-:Y:S05]  /*20d0*/  BRA `(.L_x_10413) ;  /* 0x0000000800d07947 */ /* 0x000fea0003800000 */
.L_x_10416:
        /* <DEDUP_REMOVED lines=9> */
.L_x_10419:
[----:B------:R-:W2:Y:S02]  /*2170*/  LDG.E.U16 R2, desc[UR36][R2.64] ;  /* 0x0000002402027981 */ /* 0x000ea4000c1e1500 */
[----:B--2---:R-:W-:-:S06]  /*2180*/  HADD2.F32 R24, -RZ, R2.H0_H0 ;  /* 0x20000002ff187230 */ /* 0x004fcc0000004100 */
[----:B------:R-:W0:Y:S01]  /*2190*/  F2I.FTZ.TRUNC.NTZ R24, R24 ;  /* 0x0000001800187305 */ /* 0x000e22000021f100 */
[----:B------:R-:W-:Y:S05]  /*21a0*/  BRA `(.L_x_10413) ;  /* 0x00000008009c7947 */ /* 0x000fea0003800000 */
.L_x_10418:
[----:B------:R-:W2:Y:S02]  /*21b0*/  LDG.E.64 R24, desc[UR36][R2.64] ;  /* 0x0000002402187981 */ /* 0x000ea4000c1e1b00 */
[----:B--2---:R0:W1:Y:S01]  /*21c0*/  F2I.F64.TRUNC R24, R24 ;  /* 0x0000001800187311 */ /* 0x004062000030d100 */
[----:B------:R-:W-:Y:S05]  /*21d0*/  BRA `(.L_x_10413) ;  /* 0x0000000800907947 */ /* 0x000fea0003800000 */
.L_x_10408:
        /* <DEDUP_REMOVED lines=12> */
.L_x_10422:
[----:B------:R-:W2:Y:S02]  /*22a0*/  LDG.E.64 R2, desc[UR36][R2.64] ;  /* 0x0000002402027981 */ /* 0x000ea4000c1e1b00 */
[----:B--2---:R0:W1:Y:S01]  /*22b0*/  F2I.F64.TRUNC R24, R2 ;  /* 0x0000000200187311 */ /* 0x004062000030d100 */
[----:B------:R-:W-:Y:S05]  /*22c0*/  BRA `(.L_x_10413) ;  /* 0x0000000800547947 */ /* 0x000fea0003800000 */
.L_x_10421:
        /* <DEDUP_REMOVED lines=27> */
.L_x_10424:
        /* <DEDUP_REMOVED lines=14> */
.L_x_10423:
[----:B------:R-:W2:Y:S02]  /*2560*/  LDG.E.U16 R24, desc[UR36][R2.64] ;  /* 0x0000002402187981 */ /* 0x000ea4000c1e1500 */
[----:B--2---:R-:W-:-:S06]  /*2570*/  IMAD.U32 R24, R24, 0x10000, RZ ;  /* 0x0001000018187824 */ /* 0x004fcc00078e00ff */
[----:B------:R-:W0:Y:S01]  /*2580*/  F2I.FTZ.TRUNC.NTZ R24, R24 ;  /* 0x0000001800187305 */ /* 0x000e22000021f100 */
[----:B------:R-:W-:Y:S05]  /*2590*/  BRA `(.L_x_10413) ;  /* 0x0000000400a07947 */ /* 0x000fea0003800000 */
.L_x_10420:
        /* <DEDUP_REMOVED lines=10> */
.L_x_10427:
        /* <DEDUP_REMOVED lines=21> */
.L_x_10431:
[----:B------:R-:W-:Y:S05]  /*2790*/  BSYNC B1 ;  /* 0x0000000000017941 */ /* 0x000fea0003800000 */
.L_x_10430:
[----:B------:R-:W-:Y:S01]  /*27a0*/  IMAD.SHL.U32 R2, R2, 0x100000, RZ ;  /* 0x0010000002027824 */ /* 0x000fe200078e00ff */
[----:B------:R-:W-:-:S04]  /*27b0*/  LEA R3, R0, 0x3b800000, 0x17 ;  /* 0x3b80000000037811 */ /* 0x000fc800078eb8ff */
[----:B------:R-:W-:-:S07]  /*27c0*/  LOP3.LUT R24, R3, R2, R24, 0xfe, !PT ;  /* 0x0000000203187212 */ /* 0x000fce00078efe18 */
.L_x_10429:
[----:B------:R-:W-:Y:S05]  /*27d0*/  BSYNC B0 ;  /* 0x0000000000007941 */ /* 0x000fea0003800000 */
.L_x_10428:
[----:B------:R-:W1:Y:S01]  /*27e0*/  F2I.FTZ.TRUNC.NTZ R24, R24 ;  /* 0x0000001800187305 */ /* 0x000e62000021f100 */
[----:B------:R-:W-:Y:S05]  /*27f0*/  BRA `(.L_x_10413) ;  /* 0x0000000400087947 */ /* 0x000fea0003800000 */
.L_x_10426:
        /* <DEDUP_REMOVED lines=21> */
.L_x_10435:
[----:B------:R-:W-:Y:S05]  /*2950*/  BSYNC B1 ;  /* 0x0000000000017941 */ /* 0x000fea0003800000 */
.L_x_10434:
[----:B------:R-:W-:Y:S01]  /*2960*/  IMAD.SHL.U32 R2, R2, 0x200000, RZ ;  /* 0x0020000002027824 */ /* 0x000fe200078e00ff */
[----:B------:R-:W-:-:S04]  /*2970*/  LEA R3, R0, 0x37800000, 0x17 ;  /* 0x3780000000037811 */ /* 0x000fc800078eb8ff */
[----:B------:R-:W-:-:S07]  /*2980*/  LOP3.LUT R24, R3, R2, R24, 0xfe, !PT ;  /* 0x0000000203187212 */ /* 0x000fce00078efe18 */
.L_x_10433:
[----:B------:R-:W-:Y:S05]  /*2990*/  BSYNC B0 ;  /* 0x0000000000007941 */ /* 0x000fea0003800000 */
.L_x_10432:
[----:B------:R-:W2:Y:S01]  /*29a0*/  F2I.FTZ.TRUNC.NTZ R24, R24 ;  /* 0x0000001800187305 */ /* 0x000ea2000021f100 */
[----:B------:R-:W-:Y:S05]  /*29b0*/  BRA `(.L_x_10413) ;  /* 0x0000000000987947 */ /* 0x000fea0003800000 */
.L_x_10425:
        /* <DEDUP_REMOVED lines=14> */
.L_x_10439:
[----:B------:R-:W-:Y:S05]  /*2aa0*/  BSYNC B0 ;  /* 0x0000000000007941 */ /* 0x000fea0003800000 */
.L_x_10438:
[----:B------:R-:W4:Y:S01]  /*2ab0*/  F2I.FTZ.TRUNC.NTZ R24, R24 ;  /* 0x0000001800187305 */ /* 0x000f22000021f100 */
[----:B------:R-:W-:Y:S05]  /*2ac0*/  BRA `(.L_x_10413) ;  /* 0x0000000000547947 */ /* 0x000fea0003800000 */
.L_x_10412:
        /* <DEDUP_REMOVED lines=17> */
.L_x_10440:
[----:B------:R-:W-:Y:S05]  /*2be0*/  BRA `(.L_x_10413) ;  /* 0x00000000000c7947 */ /* 0x000fea0003800000 */
.L_x_10437:
[----:B------:R0:W5:Y:S01]  /*2bf0*/  LDG.E R24, desc[UR36][R2.64] ;  /* 0x0000002402187981 */ /* 0x000162000c1e1900 */
[----:B------:R-:W-:Y:S05]  /*2c00*/  BRA `(.L_x_10413) ;  /* 0x0000000000047947 */ /* 0x000fea0003800000 */
.L_x_10436:
[----:B------:R3:W5:Y:S02]  /*2c10*/  LDG.E R24, desc[UR36][R2.64] ;  /* 0x0000002402187981 */ /* 0x000764000c1e1900 */
.L_x_10413:
[----:B------:R-:W-:-:S07]  /*2c20*/  VIADD R26, R26, 0x80 ;  /* 0x000000801a1a7836 */ /* 0x000fce0000000000 */
.L_x_10407:
[----:B------:R-:W-:Y:S05]  /*2c30*/  BSYNC B6 ;  /* 0x0000000000067941 */ /* 0x000fea0003800000 */
.L_x_10406:
[----:B------:R-:W-:Y:S01]  /*2c40*/  ISETP.GE.AND P0, PT, R26, R19, PT ;  /* 0x000000131a00720c */ /* 0x000fe20003f06270 */
[----:B------:R-:W-:-:S12]  /*2c50*/  BSSY B6, `(.L_x_10441) ;  /* 0x00000e3000067945 */ /* 0x000fd80003800000 */
        /* <DEDUP_REMOVED lines=20> */
.L_x_10446:
[----:B------:R0:W5:Y:S01]  /*2da0*/  LDG.E.U8 R22, desc[UR36][R2.64] ;  /* 0x0000002402167981 */ /* 0x000162000c1e1100 */
[----:B------:R-:W-:Y:S05]  /*2db0*/  BRA `(.L_x_10442) ;  /* 0x0000000c00307947 */ /* 0x000fea0003800000 */
.L_x_10445:
        /* <DEDUP_REMOVED lines=8> */
.L_x_10449:
[----:B------:R0:W5:Y:S01]  /*2e40*/  LDG.E R22, desc[UR36][R2.64] ;  /* 0x0000002402167981 */ /* 0x000162000c1e1900 */
[----:B------:R-:W-:Y:S05]  /*2e50*/  BRA `(.L_x_10442) ;  /* 0x0000000c00087947 */ /* 0x000fea0003800000 */
.L_x_10448:
[----:B------:R0:W5:Y:S01]  /*2e60*/  LDG.E.S16 R22, desc[UR36][R2.64] ;  /* 0x0000002402167981 */ /* 0x000162000c1e1700 */
[----:B------:R-:W-:Y:S05]  /*2e70*/  BRA `(.L_x_10442) ;  /* 0x0000000c00007947 */ /* 0x000fea0003800000 */
.L_x_10444:
[----:B------:R-:W-:-:S13]  /*2e80*/  ISETP.GT.AND P0, PT, R0, 0x6, PT ;  /* 0x000000060000780c */ /* 0x000fda0003f04270 */
[----:B------:R-:W-:Y:S05]  /*2e90*/  @P0 BRA `(.L_x_10450) ;  /* 0x00000000002c0947 */ /* 0x000fea0003800000 */
[----:B------:R-:W-:-:S13]  /*2ea0*/  ISETP.NE.AND P0, PT, R0, 0x5, PT ;  /* 0x000000050000780c */ /* 0x000fda0003f05270 */
[----:B------:R-:W-:Y:S05]  /*2eb0*/  @!P0 BRA `(.L_x_10451) ;  /* 0x0000000000148947 */ /* 0x000fea0003800000 */
[----:B------:R-:W-:-:S13]  /*2ec0*/  ISETP.NE.AND P0, PT, R0, 0x6, PT ;  /* 0x000000060000780c */ /* 0x000fda0003f05270 */
[----:B------:R-:W-:Y:S05]  /*2ed0*/  @P0 BRA `(.L_x_10447) ;  /* 0x0000000800980947 */ /* 0x000fea0003800000 */
[----:B------:R-:W3:Y:S02]  /*2ee0*/  LDG.E R2, desc[UR36][R2.64] ;  /* 0x0000002402027981 */ /* 0x000ee4000c1e1900 */
[----:B---3--:R0:W1:Y:S01]  /*2ef0*/  F2I.FTZ.TRUNC.NTZ R22, R2 ;  /* 0x0000000200167305 */ /* 0x008062000021f100 */
[----:B------:R-:W-:Y:S05]  /*2f00*/  BRA `(.L_x_10442) ;  /* 0x0000000800dc7947 */ /* 0x000fea0003800000 */
.L_x_10451:
[----:B------:R-:W3:Y:S02]  /*2f10*/  LDG.E.U16 R2, desc[UR36][R2.64] ;  /* 0x0000002402027981 */ /* 0x000ee4000c1e1500 */
[----:B---3--:R-:W-:-:S06]  /*2f20*/  HADD2.F32 R22, -RZ, R2.H0_H0 ;  /* 0x20000002ff167230 */ /* 0x008fcc0000004100 */
[----:B------:R-:W0:Y:S01]  /*2f30*/  F2I.FTZ.TRUNC.NTZ R22, R22 ;  /* 0x0000001600167305 */ /* 0x000e22000021f100 */
[----:B------:R-:W-:Y:S05]  /*2f40*/  BRA `(.L_x_10442) ;  /* 0x0000000800cc7947 */ /* 0x000fea0003800000 */
.L_x_10450:
[----:B------:R-:W-:-:S13]  /*2f50*/  ISETP.NE.AND P0, PT, R0, 0x7, PT ;  /* 0x000000070000780c */ /* 0x000fda0003f05270 */
[----:B------:R-:W-:Y:S05]  /*2f60*/  @!P0 BRA `(.L_x_10452) ;  /* 0x00000000002c8947 */ /* 0x000fea0003800000 */
[----:B------:R-:W-:-:S13]  /*2f70*/  ISETP.NE.AND P0, PT, R0, 0x8, PT ;  /* 0x000000080000780c */ /* 0x000fda0003f05270 */
[----:B------:R-:W-:Y:S05]  /*2f80*/  @!P0 BRA `(.L_x_10453) ;  /* 0x0000000000148947 */ /* 0x000fea0003800000 */
[----:B------:R-:W-:-:S13]  /*2f90*/  ISETP.NE.AND P0, PT, R0, 0x9, PT ;  /* 0x000000090000780c */ /* 0x000fda0003f05270 */
[----:B------:R-:W-:Y:S05]  /*2fa0*/  @P0 BRA `(.L_x_10447) ;  /* 0x0000000800640947 */ /* 0x000fea0003800000 */
[----:B------:R-:W3:Y:S02]  /*2fb0*/  LDG.E R2, desc[UR36][R2.64] ;  /* 0x0000002402027981 */ /* 0x000ee4000c1e1900 */
[----:B---3--:R0:W1:Y:S01]  /*2fc0*/  F2I.FTZ.TRUNC.NTZ R22, R2 ;  /* 0x0000000200167305 */ /* 0x008062000021f100 */
[----:B------:R-:W-:Y:S05]  /*2fd0*/  BRA `(.L_x_10442) ;  /* 0x0000000800a87947 */ /* 0x000fea0003800000 */
.L_x_10453:
[----:B------:R-:W3:Y:S02]  /*2fe0*/  LDG.E.U16 R2, desc[UR36][R2.64] ;  /* 0x0000002402027981 */ /* 0x000ee4000c1e1500 */
[----:B---3--:R-:W-:-:S06]  /*2ff0*/  HADD2.F32 R22, -RZ, R2.H0_H0 ;  /* 0x20000002ff167230 */ /* 0x008fcc0000004100 */
[----:B------:R-:W0:Y:S01]  /*3000*/  F2I.FTZ.TRUNC.NTZ R22, R22 ;  /* 0x0000001600167305 */ /* 0x000e22000021f100 */
[----:B------:R-:W-:Y:S05]  /*3010*/  BRA `(.L_x_10442) ;  /* 0x0000000800987947 */ /* 0x000fea0003800000 */
.L_x_10452:
[----:B------:R-:W3:Y:S02]  /*3020*/  LDG.E.64 R2, desc[UR36][R2.64] ;  /* 0x0000002402027981 */ /* 0x000ee4000c1e1b00 */
[----:B---3--:R0:W1:Y:S01]  /*3030*/  F2I.F64.TRUNC R22, R2 ;  /* 0x0000000200167311 */ /* 0x008062000030d100 */
[----:B------:R-:W-:Y:S05]  /*3040*/  BRA `(.L_x_10442) ;  /* 0x00000008008c7947 */ /* 0x000fea0003800000 */
.L_x_10443:
        /* <DEDUP_REMOVED lines=8> */
[----:B------:R-:W3:Y:S02]  /*30d0*/  LDG.E.U8 R2, desc[UR36][R2.64] ;  /* 0x0000002402027981 */ /* 0x000ee4000c1e1100 */
[----:B---3--:R-:W-:-:S04]  /*30e0*/  ISETP.NE.AND P0, PT, R2, RZ, PT ;  /* 0x000000ff0200720c */ /* 0x008fc80003f05270 */
[----:B------:R-:W-:Y:S01]  /*30f0*/  SEL R22, RZ, 0x1, !P0 ;  /* 0x00000001ff167807 */ /* 0x000fe20004000000 */
[----:B------:R-:W-:Y:S08]  /*3100*/  BRA `(.L_x_10442) ;  /* 0x00000008005c7947 */ /* 0x000ff00003800000 */
.L_x_10456:
[----:B------:R-:W3:Y:S02]  /*3110*/  LDG.E.64 R2, desc[UR36][R2.64] ;  /* 0x0000002402027981 */ /* 0x000ee4000c1e1b00 */
[----:B---3--:R0:W1:Y:S01]  /*3120*/  F2I.F64.TRUNC R22, R2 ;  /* 0x0000000200167311 */ /* 0x008062000030d100 */
[----:B------:R-:W-:Y:S05]  /*3130*/  BRA `(.L_x_10442) ;  /* 0x0000000800507947 */ /* 0x000fea0003800000 */
.L_x_10455:
        /* <DEDUP_REMOVED lines=9> */
[----:B--2---:R-:W-:-:S04]  /*31d0*/  LOP3.LUT R4, R0, 0x7f000000, RZ, 0xc0, !PT ;  /* 0x7f00000000047812 */ /* 0x004fc800078ec0ff */
        /* <DEDUP_REMOVED lines=17> */
.L_x_10458:
[----:B------:R-:W3:Y:S02]  /*32f0*/  LDG.E.U8 R2, desc[UR36][R2.64] ;  /* 0x0000002402027981 */ /* 0x000ee4000c1e1100 */
[C---:B---3--:R-:W-:Y:S02]  /*3300*/  IMAD.SHL.U32 R0, R2.reuse, 0x2000000, RZ ;  /* 0x0200000002007824 */ /* 0x048fe400078e00ff */
[----:B------:R-:W-:-:S03]  /*3310*/  IMAD.SHL.U32 R5, R2, 0x1000000, RZ ;  /* 0x0100000002057824 */ /* 0x000fc600078e00ff */
[----:B------:R-:W-:-:S13]  /*3320*/  ISETP.GE.U32.AND P0, PT, R0, 0x8000000, PT ;  /* 0x080000000000780c */ /* 0x000fda0003f06070 */
[C---:B------:R-:W-:Y:S02]  /*3330*/  @!P0 IMAD.SHL.U32 R0, R2.reuse, 0x100, RZ ;  /* 0x0000010002008824 */ /* 0x040fe400078e00ff */
[----:B--2---:R-:W-:-:S03]  /*3340*/  @P0 IMAD.SHL.U32 R4, R2, 0x200000, RZ ;  /* 0x0020000002040824 */ /* 0x004fc600078e00ff */
        /* <DEDUP_REMOVED lines=8> */
.L_x_10457:
[----:B------:R-:W3:Y:S02]  /*33d0*/  LDG.E.U16 R22, desc[UR36][R2.64] ;  /* 0x0000002402167981 */ /* 0x000ee4000c1e1500 */
[----:B---3--:R-:W-:-:S06]  /*33e0*/  IMAD.U32 R22, R22, 0x10000, RZ ;  /* 0x0001000016167824 */ /* 0x008fcc00078e00ff */
[----:B------:R-:W0:Y:S01]  /*33f0*/  F2I.FTZ.TRUNC.NTZ R22, R22 ;  /* 0x0000001600167305 */ /* 0x000e22000021f100 */
[----:B------:R-:W-:Y:S05]  /*3400*/  BRA `(.L_x_10442) ;  /* 0x00000004009c7947 */ /* 0x000fea0003800000 */
.L_x_10454:
        /* <DEDUP_REMOVED lines=10> */
.L_x_10461:
        /* <DEDUP_REMOVED lines=21> */
.L_x_10465:
[----:B------:R-:W-:Y:S05]  /*3600*/  BSYNC B1 ;  /* 0x0000000000017941 */ /* 0x000fea0003800000 */
.L_x_10464:
[----:B------:R-:W-:Y:S01]  /*3610*/  IMAD.SHL.U32 R2, R2, 0x100000, RZ ;  /* 0x0010000002027824 */ /* 0x000fe200078e00ff */
[----:B------:R-:W-:-:S04]  /*3620*/  LEA R3, R0, 0x3b800000, 0x17 ;  /* 0x3b80000000037811 */ /* 0x000fc800078eb8ff */
[----:B------:R-:W-:-:S07]  /*3630*/  LOP3.LUT R22, R3, R2, R22, 0xfe, !PT ;  /* 0x0000000203167212 */ /* 0x000fce00078efe16 */
.L_x_10463:
[----:B------:R-:W-:Y:S05]  /*3640*/  BSYNC B0 ;  /* 0x0000000000007941 */ /* 0x000fea0003800000 */
.L_x_10462:
[----:B------:R-:W0:Y:S01]  /*3650*/  F2I.FTZ.TRUNC.NTZ R22, R22 ;  /* 0x0000001600167305 */ /* 0x000e22000021f100 */
[----:B------:R-:W-:Y:S05]  /*3660*/  BRA `(.L_x_10442) ;  /* 0x0000000400047947 */ /* 0x000fea0003800000 */
.L_x_10460:
        /* <DEDUP_REMOVED lines=21> */
.L_x_10469:
[----:B------:R-:W-:Y:S05]  /*37c0*/  BSYNC B1 ;  /* 0x0000000000017941 */ /* 0x000fea0003800000 */
.L_x_10468:
[----:B------:R-:W-:Y:S01]  /*37d0*/  IMAD.SHL.U32 R2, R2, 0x200000, RZ ;  /* 0x0020000002027824 */ /* 0x000fe200078e00ff */
[----:B------:R-:W-:-:S04]  /*37e0*/  LEA R3, R0, 0x37800000, 0x17 ;  /* 0x3780000000037811 */ /* 0x000fc800078eb8ff */
[----:B------:R-:W-:-:S07]  /*37f0*/  LOP3.LUT R22, R3, R2, R22, 0xfe, !PT ;  /* 0x0000000203167212 */ /* 0x000fce00078efe16 */
.L_x_10467:
[----:B------:R-:W-:Y:S05]  /*3800*/  BSYNC B0 ;  /* 0x0000000000007941 */ /* 0x000fea0003800000 */
.L_x_10466:
[----:B------:R-:W0:Y:S01]  /*3810*/  F2I.FTZ.TRUNC.NTZ R22, R22 ;  /* 0x0000001600167305 */ /* 0x000e22000021f100 */
[----:B------:R-:W-:Y:S05]  /*3820*/  BRA `(.L_x_10442) ;  /* 0x0000000000947947 */ /* 0x000fea0003800000 */
.L_x_10459:
        /* <DEDUP_REMOVED lines=14> */
.L_x_10473:
[----:B------:R-:W-:Y:S05]  /*3910*/  BSYNC B0 ;  /* 0x0000000000007941 */ /* 0x000fea0003800000 */
.L_x_10472:
[----:B------:R-:W0:Y:S01]  /*3920*/  F2I.FTZ.TRUNC.NTZ R22, R22 ;  /* 0x0000001600167305 */ /* 0x000e22000021f100 */
[----:B------:R-:W-:Y:S05]  /*3930*/  BRA `(.L_x_10442) ;  /* 0x0000000000507947 */ /* 0x000fea0003800000 */
.L_x_10447:
        /* <DEDUP_REMOVED lines=16> */
.L_x_10474:
[----:B------:R-:W-:Y:S05]  /*3a40*/  BRA `(.L_x_10442) ;  /* 0x00000000000c7947 */ /* 0x000fea0003800000 */
.L_x_10471:
[----:B------:R0:W5:Y:S01]  /*3a50*/  LDG.E R22, desc[UR36][R2.64] ;  /* 0x0000002402167981 */ /* 0x000162000c1e1900 */
[----:B------:R-:W-:Y:S05]  /*3a60*/  BRA `(.L_x_10442) ;  /* 0x0000000000047947 */ /* 0x000fea0003800000 */
.L_x_10470:
[----:B------:R0:W5:Y:S02]  /*3a70*/  LDG.E R22, desc[UR36][R2.64] ;  /* 0x0000002402167981 */ /* 0x000164000c1e1900 */
.L_x_10442:
[----:B------:R-:W-:Y:S05]  /*3a80*/  BSYNC B6 ;  /* 0x0000000000067941 */ /* 0x000fea0003800000 */
.L_x_10441:
[----:B01-34-:R-:W0:Y:S01]  /*3a90*/  S2R R2, SR_TID.X ;  /* 0x0000000000027919 */ /* 0x01be220000002100 */
[----:B------:R-:W1:Y:S01]  /*3aa0*/  LDC.U8 R17, c[0x0][0x23c] ;  /* 0x00008f00ff117b82 */ /* 0x000e620000000000 */
[----:B------:R-:W-:Y:S01]  /*3ab0*/  ULDC UR4, c[0x0][0x218] ;  /* 0x0000860000047ab9 */ /* 0x000fe20000000800 */
[----:B------:R-:W-:Y:S01]  /*3ac0*/  BSSY B6, `(.L_x_10475) ;  /* 0x00000f8000067945 */ /* 0x000fe20003800000 */
[----:B------:R-:W-:-:S04]  /*3ad0*/  ISETP.NE.AND P0, PT, RZ, UR4, PT ;  /* 0x00000004ff007c0c */ /* 0x000fc8000bf05270 */
[----:B-----5:R-:W-:Y:S02]  /*3ae0*/  ISETP.NE.XOR P3, PT, R18, RZ, P0 ;  /* 0x000000ff1200720c */ /* 0x020fe40000765a70 */
[----:B------:R-:W-:Y:S02]  /*3af0*/  ISETP.NE.XOR P2, PT, R16, RZ, P0 ;  /* 0x000000ff1000720c */ /* 0x000fe40000745a70 */
[----:B--2---:R-:W-:Y:S02]  /*3b00*/  ISETP.NE.XOR P1, PT, R24, RZ, P0 ;  /* 0x000000ff1800720c */ /* 0x004fe40000725a70 */
        /* <DEDUP_REMOVED lines=28> */
.L_x_10480:
[----:B------:R0:W-:Y:S01]  /*3cd0*/  STG.E.U8 desc[UR36][R8.64], R3 ;  /* 0x0000000308007986 */ /* 0x0001e2000c101124 */
[----:B------:R-:W-:Y:S05]  /*3ce0*/  BRA `(.L_x_10476) ;  /* 0x0000000c00547947 */ /* 0x000fea0003800000 */
.L_x_10479:
        /* <DEDUP_REMOVED lines=10> */
.L_x_10483:
[----:B------:R0:W-:Y:S01]  /*3d90*/  STG.E desc[UR36][R8.64], R3 ;  /* 0x0000000308007986 */ /* 0x0001e2000c101924 */
[----:B------:R-:W-:Y:S05]  /*3da0*/  BRA `(.L_x_10476) ;  /* 0x0000000c00247947 */ /* 0x000fea0003800000 */
.L_x_10482:
[----:B------:R0:W-:Y:S01]  /*3db0*/  STG.E.U16 desc[UR36][R8.64], R3 ;  /* 0x0000000308007986 */ /* 0x0001e2000c101524 */
[----:B------:R-:W-:Y:S05]  /*3dc0*/  BRA `(.L_x_10476) ;  /* 0x0000000c001c7947 */ /* 0x000fea0003800000 */
.L_x_10478:
        /* <DEDUP_REMOVED lines=9> */
.L_x_10485:
[----:B------:R-:W0:Y:S02]  /*3e60*/  I2F.S16 R0, R3 ;  /* 0x0000000300007306 */ /* 0x000e240000101400 */
[----:B0-----:R-:W-:-:S05]  /*3e70*/  F2FP.F16.F32.PACK_AB R0, RZ, R0 ;  /* 0x00000000ff00723e */ /* 0x001fca00000000ff */
[----:B------:R0:W-:Y:S01]  /*3e80*/  STG.E.U16 desc[UR36][R8.64], R0 ;  /* 0x0000000008007986 */ /* 0x0001e2000c101524 */
[----:B------:R-:W-:Y:S05]  /*3e90*/  BRA `(.L_x_10476) ;  /* 0x0000000800e87947 */ /* 0x000fea0003800000 */
.L_x_10484:
        /* <DEDUP_REMOVED lines=10> */
.L_x_10487:
[----:B------:R-:W0:Y:S02]  /*3f40*/  I2F.S16 R3, R3 ;  /* 0x0000000300037306 */ /* 0x000e240000101400 */
[----:B0-----:R-:W-:-:S04]  /*3f50*/  F2FP.F16.F32.PACK_AB R3, RZ, R3 ;  /* 0x00000003ff03723e */ /* 0x001fc800000000ff */
[----:B------:R-:W-:-:S05]  /*3f60*/  PRMT R3, R3, 0x5410, RZ ;  /* 0x0000541003037816 */ /* 0x000fca00000000ff */
[----:B------:R0:W-:Y:S01]  /*3f70*/  STG.E desc[UR36][R8.64], R3 ;  /* 0x0000000308007986 */ /* 0x0001e2000c101924 */
[----:B------:R-:W-:Y:S05]  /*3f80*/  BRA `(.L_x_10476) ;  /* 0x0000000800ac7947 */ /* 0x000fea0003800000 */
.L_x_10486:
[----:B------:R-:W0:Y:S02]  /*3f90*/  I2F.F64.S16 R4, R3 ;  /* 0x0000000300047312 */ /* 0x000e240000101c00 */
[----:B0-----:R0:W-:Y:S01]  /*3fa0*/  STG.E.64 desc[UR36][R8.64], R4 ;  /* 0x0000000408007986 */ /* 0x0011e2000c101b24 */
[----:B------:R-:W-:Y:S05]  /*3fb0*/  BRA `(.L_x_10476) ;  /* 0x0000000800a07947 */ /* 0x000fea0003800000 */
.L_x_10477:
        /* <DEDUP_REMOVED lines=10> */
.L_x_10490:
[----:B------:R-:W0:Y:S01]  /*4060*/  I2F.F64.S16 R4, R3 ;  /* 0x0000000300047312 */ /* 0x000e220000101c00 */
[----:B------:R-:W-:-:S05]  /*4070*/  CS2R R6, SRZ ;  /* 0x0000000000067805 */ /* 0x000fca000001ff00 */
[----:B0-----:R0:W-:Y:S01]  /*4080*/  STG.E.128 desc[UR36][R8.64], R4 ;  /* 0x0000000408007986 */ /* 0x0011e2000c101d24 */
[----:B------:R-:W-:Y:S05]  /*4090*/  BRA `(.L_x_10476) ;  /* 0x0000000800687947 */ /* 0x000fea0003800000 */
.L_x_10489:
        /* <DEDUP_REMOVED lines=21> */
.L_x_10494:
[----:B------:R-:W-:Y:S05]  /*41f0*/  BSYNC B0 ;  /* 0x0000000000007941 */ /* 0x000fea0003800000 */
.L_x_10493:
[----:B------:R-:W-:-:S05]  /*4200*/  LOP3.LUT R5, R0, R5, RZ, 0xfc, !PT ;  /* 0x0000000500057212 */ /* 0x000fca00078efcff */
[----:B------:R0:W-:Y:S01]  /*4210*/  STG.E.U8 desc[UR36][R8.64], R5 ;  /* 0x0000000508007986 */ /* 0x0001e2000c101124 */
[----:B------:R-:W-:Y:S05]  /*4220*/  BRA `(.L_x_10476) ;  /* 0x0000000800047947 */ /* 0x000fea0003800000 */
.L_x_10492:
        /* <DEDUP_REMOVED lines=13> */
.L_x_10496:
[----:B------:R-:W-:Y:S01]  /*4300*/  IMAD.MOV.U32 R0, RZ, RZ, 0x7f ;  /* 0x0000007fff007424 */ /* 0x000fe200078e00ff */
[----:B------:R-:W-:-:S04]  /*4310*/  ISETP.GT.U32.AND P0, PT, R4, 0x7f800000, PT ;  /* 0x7f8000000400780c */ /* 0x000fc80003f04070 */
[----:B------:R-:W-:-:S09]  /*4320*/  SEL R0, R0, 0x7c, P0 ;  /* 0x0000007c00007807 */ /* 0x000fd20000000000 */
.L_x_10497:
[----:B------:R-:W-:Y:S05]  /*4330*/  BSYNC B0 ;  /* 0x0000000000007941 */ /* 0x000fea0003800000 */
.L_x_10495:
[----:B------:R-:W-:-:S04]  /*4340*/  LOP3.LUT R3, R5, 0x80000000, RZ, 0xc0, !PT ;  /* 0x8000000005037812 */ /* 0x000fc800078ec0ff */
[----:B------:R-:W-:-:S04]  /*4350*/  SHF.R.U32.HI R3, RZ, 0x18, R3 ;  /* 0x00000018ff037819 */ /* 0x000fc80000011603 */
[----:B------:R-:W-:-:S05]  /*4360*/  LOP3.LUT R3, R0, R3, RZ, 0xfc, !PT ;  /* 0x0000000300037212 */ /* 0x000fca00078efcff */
[----:B------:R0:W-:Y:S01]  /*4370*/  STG.E.U8 desc[UR36][R8.64], R3 ;  /* 0x0000000308007986 */ /* 0x0001e2000c101124 */
[----:B------:R-:W-:Y:S05]  /*4380*/  BRA `(.L_x_10476) ;  /* 0x0000000400ac7947 */ /* 0x000fea0003800000 */
.L_x_10491:
[----:B------:R-:W0:Y:S02]  /*4390*/  I2F.S16 R0, R3 ;  /* 0x0000000300007306 */ /* 0x000e240000101400 */
[----:B0-----:R-:W-:-:S05]  /*43a0*/  F2FP.BF16.F32.PACK_AB R0, RZ, R0 ;  /* 0x00000000ff00723e */ /* 0x001fca00000010ff */
[----:B------:R0:W-:Y:S01]  /*43b0*/  STG.E.U16 desc[UR36][R8.64], R0 ;  /* 0x0000000008007986 */ /* 0x0001e2000c101524 */
[----:B------:R-:W-:Y:S05]  /*43c0*/  BRA `(.L_x_10476) ;  /* 0x00000004009c7947 */ /* 0x000fea0003800000 */
.L_x_10488:
        /* <DEDUP_REMOVED lines=10> */
.L_x_10500:
        /* <DEDUP_REMOVED lines=17> */
.L_x_10503:
[----:B------:R-:W-:-:S04]  /*4580*/  LOP3.LUT R3, R3, 0x80000000, RZ, 0xc0, !PT ;  /* 0x8000000003037812 */ /* 0x000fc800078ec0ff */
[----:B------:R-:W-:-:S04]  /*4590*/  SHF.R.U32.HI R3, RZ, 0x18, R3 ;  /* 0x00000018ff037819 */ /* 0x000fc80000011603 */
[----:B------:R-:W-:-:S04]  /*45a0*/  LOP3.LUT R0, R0, R3, RZ, 0xfc, !PT ;  /* 0x0000000300007212 */ /* 0x000fc800078efcff */
[----:B------:R-:W-:-:S07]  /*45b0*/  PRMT R4, R0, 0x7610, R4 ;  /* 0x0000761000047816 */ /* 0x000fce0000000004 */
.L_x_10502:
[----:B------:R-:W-:Y:S05]  /*45c0*/  BSYNC B0 ;  /* 0x0000000000007941 */ /* 0x000fea0003800000 */
.L_x_10501:
[----:B------:R4:W-:Y:S01]  /*45d0*/  STG.E.U8 desc[UR36][R8.64], R4 ;  /* 0x0000000408007986 */ /* 0x0009e2000c101124 */
[----:B------:R-:W-:Y:S05]  /*45e0*/  BRA `(.L_x_10476) ;  /* 0x0000000400147947 */ /* 0x000fea0003800000 */
.L_x_10499:
        /* <DEDUP_REMOVED lines=17> */
.L_x_10506:
[----:B------:R-:W-:-:S04]  /*4700*/  LOP3.LUT R3, R3, 0x80000000, RZ, 0xc0, !PT ;  /* 0x8000000003037812 */ /* 0x000fc800078ec0ff */
[----:B------:R-:W-:-:S04]  /*4710*/  SHF.R.U32.HI R3, RZ, 0x18, R3 ;  /* 0x00000018ff037819 */ /* 0x000fc80000011603 */
[----:B------:R-:W-:-:S04]  /*4720*/  LOP3.LUT R0, R0, R3, RZ, 0xfc, !PT ;  /* 0x0000000300007212 */ /* 0x000fc800078efcff */
[----:B------:R-:W-:-:S07]  /*4730*/  PRMT R4, R0, 0x7610, R4 ;  /* 0x0000761000047816 */ /* 0x000fce0000000004 */
.L_x_10505:
[----:B------:R-:W-:Y:S05]  /*4740*/  BSYNC B0 ;  /* 0x0000000000007941 */ /* 0x000fea0003800000 */
.L_x_10504:
[----:B------:R0:W-:Y:S01]  /*4750*/  STG.E.U8 desc[UR36][R8.64], R4 ;  /* 0x0000000408007986 */ /* 0x0001e2000c101124 */
[----:B------:R-:W-:Y:S05]  /*4760*/  BRA `(.L_x_10476) ;  /* 0x0000000000b47947 */ /* 0x000fea0003800000 */
.L_x_10498:
        /* <DEDUP_REMOVED lines=23> */
.L_x_10481:
        /* <DEDUP_REMOVED lines=16> */
.L_x_10509:
[----:B------:R-:W-:Y:S05]  /*49e0*/  BRA `(.L_x_10476) ;  /* 0x0000000000147947 */ /* 0x000fea0003800000 */
.L_x_10508:
[----:B------:R-:W-:Y:S02]  /*49f0*/  IMAD.MOV.U32 R4, RZ, RZ, R3 ;  /* 0x000000ffff047224 */ /* 0x000fe400078e0003 */
[----:B------:R-:W-:-:S05]  /*4a00*/  IMAD.MOV.U32 R5, RZ, RZ, RZ ;  /* 0x000000ffff057224 */ /* 0x000fca00078e00ff */
[----:B------:R3:W-:Y:S01]  /*4a10*/  STG.E.64 desc[UR36][R8.64], R4 ;  /* 0x0000000408007986 */ /* 0x0007e2000c101b24 */
[----:B------:R-:W-:Y:S05]  /*4a20*/  BRA `(.L_x_10476) ;  /* 0x0000000000047947 */ /* 0x000fea0003800000 */
.L_x_10507:
[----:B------:R0:W-:Y:S02]  /*4a30*/  STG.E desc[UR36][R8.64], R3 ;  /* 0x0000000308007986 */ /* 0x0001e4000c101924 */
.L_x_10476:
[----:B------:R-:W-:Y:S05]  /*4a40*/  BSYNC B6 ;  /* 0x0000000000067941 */ /* 0x000fea0003800000 */
.L_x_10475:
        /* <DEDUP_REMOVED lines=23> */
.L_x_10515:
[----:B------:R0:W-:Y:S01]  /*4bc0*/  STG.E.U8 desc[UR36][R8.64], R22 ;  /* 0x0000001608007986 */ /* 0x0001e2000c101124 */
[----:B------:R-:W-:Y:S05]  /*4bd0*/  BRA `(.L_x_10517) ;  /* 0x0000000c00507947 */ /* 0x000fea0003800000 */
.L_x_10514:
        /* <DEDUP_REMOVED lines=10> */
.L_x_10519:
[----:B------:R0:W-:Y:S01]  /*4c80*/  STG.E desc[UR36][R8.64], R22 ;  /* 0x0000001608007986 */ /* 0x0001e2000c101924 */
[----:B------:R-:W-:Y:S05]  /*4c90*/  BRA `(.L_x_10517) ;  /* 0x0000000c00207947 */ /* 0x000fea0003800000 */
.L_x_10518:
[----:B------:R0:W-:Y:S01]  /*4ca0*/  STG.E.U16 desc[UR36][R8.64], R22 ;  /* 0x0000001608007986 */ /* 0x0001e2000c101524 */
[----:B------:R-:W-:Y:S05]  /*4cb0*/  BRA `(.L_x_10517) ;  /* 0x0000000c00187947 */ /* 0x000fea0003800000 */
.L_x_10513:
        /* <DEDUP_REMOVED lines=9> */
.L_x_10521:
[----:B------:R-:W0:Y:S02]  /*4d50*/  I2F.S16 R0, R22 ;  /* 0x0000001600007306 */ /* 0x000e240000101400 */
[----:B0-----:R-:W-:-:S05]  /*4d60*/  F2FP.F16.F32.PACK_AB R0, RZ, R0 ;  /* 0x00000000ff00723e */ /* 0x001fca00000000ff */
[----:B------:R0:W-:Y:S01]  /*4d70*/  STG.E.U16 desc[UR36][R8.64], R0 ;  /* 0x0000000008007986 */ /* 0x0001e2000c101524 */
[----:B------:R-:W-:Y:S05]  /*4d80*/  BRA `(.L_x_10517) ;  /* 0x0000000800e47947 */ /* 0x000fea0003800000 */
.L_x_10520:
        /* <DEDUP_REMOVED lines=10> */
.L_x_10523:
[----:B------:R-:W0:Y:S02]  /*4e30*/  I2F.S16 R22, R22 ;  /* 0x0000001600167306 */ /* 0x000e240000101400 */
[----:B0-----:R-:W-:-:S04]  /*4e40*/  F2FP.F16.F32.PACK_AB R3, RZ, R22 ;  /* 0x00000016ff03723e */ /* 0x001fc800000000ff */
[----:B------:R-:W-:-:S05]  /*4e50*/  PRMT R3, R3, 0x5410, RZ ;  /* 0x0000541003037816 */ /* 0x000fca00000000ff */
[----:B------:R0:W-:Y:S01]  /*4e60*/  STG.E desc[UR36][R8.64], R3 ;  /* 0x0000000308007986 */ /* 0x0001e2000c101924 */
[----:B------:R-:W-:Y:S05]  /*4e70*/  BRA `(.L_x_10517) ;  /* 0x0000000800a87947 */ /* 0x000fea0003800000 */
.L_x_10522:
[----:B------:R-:W0:Y:S02]  /*4e80*/  I2F.F64.S16 R4, R22 ;  /* 0x0000001600047312 */ /* 0x000e240000101c00 */
[----:B0-----:R0:W-:Y:S01]  /*4e90*/  STG.E.64 desc[UR36][R8.64], R4 ;  /* 0x0000000408007986 */ /* 0x0011e2000c101b24 */
[----:B------:R-:W-:Y:S05]  /*4ea0*/  BRA `(.L_x_10517) ;  /* 0x00000008009c7947 */ /* 0x000fea0003800000 */
.L_x_10512:
        /* <DEDUP_REMOVED lines=10> */
.L_x_10526:
[----:B------:R-:W0:Y:S01]  /*4f50*/  I2F.F64.S16 R4, R22 ;  /* 0x0000001600047312 */ /* 0x000e220000101c00 */
[----:B------:R-:W-:-:S05]  /*4f60*/  CS2R R6, SRZ ;  /* 0x0000000000067805 */ /* 0x000fca000001ff00 */
[----:B0-----:R0:W-:Y:S01]  /*4f70*/  STG.E.128 desc[UR36][R8.64], R4 ;  /* 0x0000000408007986 */ /* 0x0011e2000c101d24 */
[----:B------:R-:W-:Y:S05]  /*4f80*/  BRA `(.L_x_10517) ;  /* 0x0000000800647947 */ /* 0x000fea0003800000 */
.L_x_10525:
        /* <DEDUP_REMOVED lines=21> */
.L_x_10530:
[----:B------:R-:W-:Y:S05]  /*50e0*/  BSYNC B0 ;  /* 0x0000000000007941 */ /* 0x000fea0003800000 */
.L_x_10529:
[----:B------:R-:W-:-:S05]  /*50f0*/  LOP3.LUT R5, R0, R5, RZ, 0xfc, !PT ;  /* 0x0000000500057212 */ /* 0x000fca00078efcff */
[----:B------:R0:W-:Y:S01]  /*5100*/  STG.E.U8 desc[UR36][R8.64], R5 ;  /* 0x0000000508007986 */ /* 0x0001e2000c101124 */
[----:B------:R-:W-:Y:S05]  /*5110*/  BRA `(.L_x_10517) ;  /* 0x0000000800007947 */ /* 0x000fea0003800000 */
.L_x_10528:
        /* <DEDUP_REMOVED lines=13> */
.L_x_10532:
[----:B------:R-:W-:Y:S01]  /*51f0*/  IMAD.MOV.U32 R0, RZ, RZ, 0x7f ;  /* 0x0000007fff007424 */ /* 0x000fe200078e00ff */
[----:B------:R-:W-:-:S04]  /*5200*/  ISETP.GT.U32.AND P0, PT, R3, 0x7f800000, PT ;  /* 0x7f8000000300780c */ /* 0x000fc80003f04070 */
[----:B------:R-:W-:-:S09]  /*5210*/  SEL R0, R0, 0x7c, P0 ;  /* 0x0000007c00007807 */ /* 0x000fd20000000000 */
.L_x_10533:
[----:B------:R-:W-:Y:S05]  /*5220*/  BSYNC B0 ;  /* 0x0000000000007941 */ /* 0x000fea0003800000 */
.L_x_10531:
[----:B------:R-:W-:-:S04]  /*5230*/  LOP3.LUT R3, R5, 0x80000000, RZ, 0xc0, !PT ;  /* 0x8000000005037812 */ /* 0x000fc800078ec0ff */
[----:B------:R-:W-:-:S04]  /*5240*/  SHF.R.U32.HI R3, RZ, 0x18, R3 ;  /* 0x00000018ff037819 */ /* 0x000fc80000011603 */
[----:B------:R-:W-:-:S05]  /*5250*/  LOP3.LUT R3, R0, R3, RZ, 0xfc, !PT ;  /* 0x0000000300037212 */ /* 0x000fca00078efcff */
[----:B------:R0:W-:Y:S01]  /*5260*/  STG.E.U8 desc[UR36][R8.64], R3 ;  /* 0x0000000308007986 */ /* 0x0001e2000c101124 */
[----:B------:R-:W-:Y:S05]  /*5270*/  BRA `(.L_x_10517) ;  /* 0x0000000400a87947 */ /* 0x000fea0003800000 */
.L_x_10527:
[----:B------:R-:W0:Y:S02]  /*5280*/  I2F.S16 R0, R22 ;  /* 0x0000001600007306 */ /* 0x000e240000101400 */
[----:B0-----:R-:W-:-:S05]  /*5290*/  F2FP.BF16.F32.PACK_AB R0, RZ, R0 ;  /* 0x00000000ff00723e */ /* 0x001fca00000010ff */
[----:B------:R0:W-:Y:S01]  /*52a0*/  STG.E.U16 desc[UR36][R8.64], R0 ;  /* 0x0000000008007986 */ /* 0x0001e2000c101524 */
[----:B------:R-:W-:Y:S05]  /*52b0*/  BRA `(.L_x_10517) ;  /* 0x0000000400987947 */ /* 0x000fea0003800000 */
.L_x_10524:
        /* <DEDUP_REMOVED lines=10> */
.L_x_10536:
        /* <DEDUP_REMOVED lines=17> */
.L_x_10539:
[----:B------:R-:W-:-:S04]  /*5470*/  LOP3.LUT R3, R5, 0x80000000, RZ, 0xc0, !PT ;  /* 0x8000000005037812 */ /* 0x000fc800078ec0ff */
[----:B------:R-:W-:-:S04]  /*5480*/  SHF.R.U32.HI R3, RZ, 0x18, R3 ;  /* 0x00000018ff037819 */ /* 0x000fc80000011603 */
[----:B------:R-:W-:-:S04]  /*5490*/  LOP3.LUT R0, R0, R3, RZ, 0xfc, !PT ;  /* 0x0000000300007212 */ /* 0x000fc800078efcff */
[----:B------:R-:W-:-:S07]  /*54a0*/  PRMT R4, R0, 0x7610, R4 ;  /* 0x0000761000047816 */ /* 0x000fce0000000004 */
.L_x_10538:
[----:B------:R-:W-:Y:S05]  /*54b0*/  BSYNC B0 ;  /* 0x0000000000007941 */ /* 0x000fea0003800000 */
.L_x_10537:
[----:B------:R3:W-:Y:S01]  /*54c0*/  STG.E.U8 desc[UR36][R8.64], R4 ;  /* 0x0000000408007986 */ /* 0x0007e2000c101124 */
[----:B------:R-:W-:Y:S05]  /*54d0*/  BRA `(.L_x_10517) ;  /* 0x0000000400107947 */ /* 0x000fea0003800000 */
.L_x_10535:
        /* <DEDUP_REMOVED lines=17> */
.L_x_10542:
[----:B------:R-:W-:-:S04]  /*55f0*/  LOP3.LUT R3, R5, 0x80000000, RZ, 0xc0, !PT ;  /* 0x8000000005037812 */ /* 0x000fc800078ec0ff */
[----:B------:R-:W-:-:S04]  /*5600*/  SHF.R.U32.HI R3, RZ, 0x18, R3 ;  /* 0x00000018ff037819 */ /* 0x000fc80000011603 */
[----:B------:R-:W-:-:S04]  /*5610*/  LOP3.LUT R0, R0, R3, RZ, 0xfc, !PT ;  /* 0x0000000300007212 */ /* 0x000fc800078efcff */
[----:B------:R-:W-:-:S07]  /*5620*/  PRMT R4, R0, 0x7610, R4 ;  /* 0x0000761000047816 */ /* 0x000fce0000000004 */
.L_x_10541:
[----:B------:R-:W-:Y:S05]  /*5630*/  BSYNC B0 ;  /* 0x0000000000007941 */ /* 0x000fea0003800000 */
.L_x_10540:
[----:B------:R0:W-:Y:S01]  /*5640*/  STG.E.U8 desc[UR36][R8.64], R4 ;  /* 0x0000000408007986 */ /* 0x0001e2000c101124 */
[----:B------:R-:W-:Y:S05]  /*5650*/  BRA `(.L_x_10517) ;  /* 0x0000000000b07947 */ /* 0x000fea0003800000 */
.L_x_10534:
        /* <DEDUP_REMOVED lines=22> */
.L_x_10516:
        /* <DEDUP_REMOVED lines=16> */
.L_x_10545:
[----:B------:R-:W-:Y:S05]  /*58c0*/  BRA `(.L_x_10517) ;  /* 0x0000000000147947 */ /* 0x000fea0003800000 */
.L_x_10544:
[----:B------:R-:W-:Y:S02]  /*58d0*/  IMAD.MOV.U32 R4, RZ, RZ, R22 ;  /* 0x000000ffff047224 */ /* 0x000fe400078e0016 */
[----:B------:R-:W-:-:S05]  /*58e0*/  IMAD.MOV.U32 R5, RZ, RZ, RZ ;  /* 0x000000ffff057224 */ /* 0x000fca00078e00ff */
[----:B------:R2:W-:Y:S01]  /*58f0*/  STG.E.64 desc[UR36][R8.64], R4 ;  /* 0x0000000408007986 */ /* 0x0005e2000c101b24 */
[----:B------:R-:W-:Y:S05]  /*5900*/  BRA `(.L_x_10517) ;  /* 0x0000000000047947 */ /* 0x000fea0003800000 */
.L_x_10543:
[----:B------:R0:W-:Y:S02]  /*5910*/  STG.E desc[UR36][R8.64], R22 ;  /* 0x0000001608007986 */ /* 0x0001e4000c101924 */
.L_x_10517:
        /* <DEDUP_REMOVED lines=23> */
.L_x_10549:
[----:B------:R3:W-:Y:S01]  /*5a90*/  STG.E.U8 desc[UR36][R8.64], R18 ;  /* 0x0000001208007986 */ /* 0x0007e2000c101124 */
[----:B------:R-:W-:Y:S05]  /*5aa0*/  BRA `(.L_x_10551) ;  /* 0x0000000c00507947 */ /* 0x000fea0003800000 */
.L_x_10548:
        /* <DEDUP_REMOVED lines=10> */
.L_x_10553:
[----:B------:R2:W-:Y:S01]  /*5b50*/  STG.E desc[UR36][R8.64], R18 ;  /* 0x0000001208007986 */ /* 0x0005e2000c101924 */
[----:B------:R-:W-:Y:S05]  /*5b60*/  BRA `(.L_x_10551) ;  /* 0x0000000c00207947 */ /* 0x000fea0003800000 */
.L_x_10552:
[----:B------:R0:W-:Y:S01]  /*5b70*/  STG.E.U16 desc[UR36][R8.64], R18 ;  /* 0x0000001208007986 */ /* 0x0001e2000c101524 */
[----:B------:R-:W-:Y:S05]  /*5b80*/  BRA `(.L_x_10551) ;  /* 0x0000000c00187947 */ /* 0x000fea0003800000 */
.L_x_10547:
        /* <DEDUP_REMOVED lines=9> */
.L_x_10555:
[----:B------:R-:W0:Y:S02]  /*5c20*/  I2F.S16 R0, R18 ;  /* 0x0000001200007306 */ /* 0x000e240000101400 */
[----:B0-----:R-:W-:-:S05]  /*5c30*/  F2FP.F16.F32.PACK_AB R0, RZ, R0 ;  /* 0x00000000ff00723e */ /* 0x001fca00000000ff */
[----:B------:R0:W-:Y:S01]  /*5c40*/  STG.E.U16 desc[UR36][R8.64], R0 ;  /* 0x0000000008007986 */ /* 0x0001e2000c101524 */
[----:B------:R-:W-:Y:S05]  /*5c50*/  BRA `(.L_x_10551) ;  /* 0x0000000800e47947 */ /* 0x000fea0003800000 */
.L_x_10554:
        /* <DEDUP_REMOVED lines=10> */
.L_x_10557:
[----:B------:R-:W0:Y:S02]  /*5d00*/  I2F.S16 R18, R18 ;  /* 0x0000001200127306 */ /* 0x000e240000101400 */
[----:B0-----:R-:W-:-:S04]  /*5d10*/  F2FP.F16.F32.PACK_AB R3, RZ, R18 ;  /* 0x00000012ff03723e */ /* 0x001fc800000000ff */
[----:B------:R-:W-:-:S05]  /*5d20*/  PRMT R3, R3, 0x5410, RZ ;  /* 0x0000541003037816 */ /* 0x000fca00000000ff */
[----:B------:R0:W-:Y:S01]  /*5d30*/  STG.E desc[UR36][R8.64], R3 ;  /* 0x0000000308007986 */ /* 0x0001e2000c101924 */
[----:B------:R-:W-:Y:S05]  /*5d40*/  BRA `(.L_x_10551) ;  /* 0x0000000800a87947 */ /* 0x000fea0003800000 */
.L_x_10556:
[----:B------:R-:W0:Y:S02]  /*5d50*/  I2F.F64.S16 R4, R18 ;  /* 0x0000001200047312 */ /* 0x000e240000101c00 */
[----:B0-----:R0:W-:Y:S01]  /*5d60*/  STG.E.64 desc[UR36][R8.64], R4 ;  /* 0x0000000408007986 */ /* 0x0011e2000c101b24 */
[----:B------:R-:W-:Y:S05]  /*5d70*/  BRA `(.L_x_10551) ;  /* 0x00000008009c7947 */ /* 0x000fea0003800000 */
.L_x_10546:
        /* <DEDUP_REMOVED lines=10> */
.L_x_10560:
[----:B------:R-:W0:Y:S01]  /*5e20*/  I2F.F64.S16 R4, R18 ;  /* 0x0000001200047312 */ /* 0x000e220000101c00 */
[----:B------:R-:W-:-:S05]  /*5e30*/  CS2R R6, SRZ ;  /* 0x0000000000067805 */ /* 0x000fca000001ff00 */
[----:B0-----:R0:W-:Y:S01]  /*5e40*/  STG.E.128 desc[UR36][R8.64], R4 ;  /* 0x0000000408007986 */ /* 0x0011e2000c101d24 */
[----:B------:R-:W-:Y:S05]  /*5e50*/  BRA `(.L_x_10551) ;  /* 0x0000000800647947 */ /* 0x000fea0003800000 */
.L_x_10559:
        /* <DEDUP_REMOVED lines=21> */
.L_x_10564:
[----:B------:R-:W-:Y:S05]  /*5fb0*/  BSYNC B0 ;  /* 0x0000000000007941 */ /* 0x000fea0003800000 */
.L_x_10563:
[----:B------:R-:W-:-:S05]  /*5fc0*/  LOP3.LUT R5, R0, R5, RZ, 0xfc, !PT ;  /* 0x0000000500057212 */ /* 0x000fca00078efcff */
[----:B------:R0:W-:Y:S01]  /*5fd0*/  STG.E.U8 desc[UR36][R8.64], R5 ;  /* 0x0000000508007986 */ /* 0x0001e2000c101124 */
[----:B------:R-:W-:Y:S05]  /*5fe0*/  BRA `(.L_x_10551) ;  /* 0x0000000800007947 */ /* 0x000fea0003800000 */
.L_x_10562:
        /* <DEDUP_REMOVED lines=13> */
.L_x_10566:
[----:B------:R-:W-:Y:S01]  /*60c0*/  IMAD.MOV.U32 R0, RZ, RZ, 0x7f ;  /* 0x0000007fff007424 */ /* 0x000fe200078e00ff */
[----:B------:R-:W-:-:S04]  /*60d0*/  ISETP.GT.U32.AND P0, PT, R3, 0x7f800000, PT ;  /* 0x7f8000000300780c */ /* 0x000fc80003f04070 */
[----:B------:R-:W-:-:S09]  /*60e0*/  SEL R0, R0, 0x7c, P0 ;  /* 0x0000007c00007807 */ /* 0x000fd20000000000 */
.L_x_10567:
[----:B------:R-:W-:Y:S05]  /*60f0*/  BSYNC B0 ;  /* 0x0000000000007941 */ /* 0x000fea0003800000 */
.L_x_10565:
[----:B------:R-:W-:-:S04]  /*6100*/  LOP3.LUT R3, R5, 0x80000000, RZ, 0xc0, !PT ;  /* 0x8000000005037812 */ /* 0x000fc800078ec0ff */
[----:B------:R-:W-:-:S04]  /*6110*/  SHF.R.U32.HI R3, RZ, 0x18, R3 ;  /* 0x00000018ff037819 */ /* 0x000fc80000011603 */
[----:B------:R-:W-:-:S05]  /*6120*/  LOP3.LUT R3, R0, R3, RZ, 0xfc, !PT ;  /* 0x0000000300037212 */ /* 0x000fca00078efcff */
[----:B------:R0:W-:Y:S01]  /*6130*/  STG.E.U8 desc[UR36][R8.64], R3 ;  /* 0x0000000308007986 */ /* 0x0001e2000c101124 */
[----:B------:R-:W-:Y:S05]  /*6140*/  BRA `(.L_x_10551) ;  /* 0x0000000400a87947 */ /* 0x000fea0003800000 */
.L_x_10561:
[----:B------:R-:W0:Y:S02]  /*6150*/  I2F.S16 R0, R18 ;  /* 0x0000001200007306 */ /* 0x000e240000101400 */
[----:B0-----:R-:W-:-:S05]  /*6160*/  F2FP.BF16.F32.PACK_AB R0, RZ, R0 ;  /* 0x00000000ff00723e */ /* 0x001fca00000010ff */
[----:B------:R0:W-:Y:S01]  /*6170*/  STG.E.U16 desc[UR36][R8.64], R0 ;  /* 0x0000000008007986 */ /* 0x0001e2000c101524 */
[----:B------:R-:W-:Y:S05]  /*6180*/  BRA `(.L_x_10551) ;  /* 0x0000000400987947 */ /* 0x000fea0003800000 */
.L_x_10558:
        /* <DEDUP_REMOVED lines=10> */
.L_x_10570:
        /* <DEDUP_REMOVED lines=17> */
.L_x_10573:
[----:B------:R-:W-:-:S04]  /*6340*/  LOP3.LUT R3, R5, 0x80000000, RZ, 0xc0, !PT ;  /* 0x8000000005037812 */ /* 0x000fc800078ec0ff */
[----:B------:R-:W-:-:S04]  /*6350*/  SHF.R.U32.HI R3, RZ, 0x18, R3 ;  /* 0x00000018ff037819 */ /* 0x000fc80000011603 */
[----:B------:R-:W-:-:S04]  /*6360*/  LOP3.LUT R0, R0, R3, RZ, 0xfc, !PT ;  /* 0x0000000300007212 */ /* 0x000fc800078efcff */
[----:B------:R-:W-:-:S07]  /*6370*/  PRMT R4, R0, 0x7610, R4 ;  /* 0x0000761000047816 */ /* 0x000fce0000000004 */
.L_x_10572:
[----:B------:R-:W-:Y:S05]  /*6380*/  BSYNC B0 ;  /* 0x0000000000007941 */ /* 0x000fea0003800000 */
.L_x_10571:
[----:B------:R0:W-:Y:S01]  /*6390*/  STG.E.U8 desc[UR36][R8.64], R4 ;  /* 0x0000000408007986 */ /* 0x0001e2000c101124 */
[----:B------:R-:W-:Y:S05]  /*63a0*/  BRA `(.L_x_10551) ;  /* 0x0000000400107947 */ /* 0x000fea0003800000 */
.L_x_10569:
        /* <DEDUP_REMOVED lines=17> */
.L_x_10576:
[----:B------:R-:W-:-:S04]  /*64c0*/  LOP3.LUT R3, R5, 0x80000000, RZ, 0xc0, !PT ;  /* 0x8000000005037812 */ /* 0x000fc800078ec0ff */
[----:B------:R-:W-:-:S04]  /*64d0*/  SHF.R.U32.HI R3, RZ, 0x18, R3 ;  /* 0x00000018ff037819 */ /* 0x000fc80000011603 */
[----:B------:R-:W-:-:S04]  /*64e0*/  LOP3.LUT R0, R0, R3, RZ, 0xfc, !PT ;  /* 0x0000000300007212 */ /* 0x000fc800078efcff */
[----:B------:R-:W-:-:S07]  /*64f0*/  PRMT R4, R0, 0x7610, R4 ;  /* 0x0000761000047816 */ /* 0x000fce0000000004 */
.L_x_10575:
[----:B------:R-:W-:Y:S05]  /*6500*/  BSYNC B0 ;  /* 0x0000000000007941 */ /* 0x000fea0003800000 */
.L_x_10574:
[----:B------:R0:W-:Y:S01]  /*6510*/  STG.E.U8 desc[UR36][R8.64], R4 ;  /* 0x0000000408007986 */ /* 0x0001e2000c101124 */
[----:B------:R-:W-:Y:S05]  /*6520*/  BRA `(.L_x_10551) ;  /* 0x0000000000b07947 */ /* 0x000fea0003800000 */
.L_x_10568:
        /* <DEDUP_REMOVED lines=22> */
.L_x_10550:
        /* <DEDUP_REMOVED lines=16> */
.L_x_10579:
[----:B------:R-:W-:Y:S05]  /*6790*/  BRA `(.L_x_10551) ;  /* 0x0000000000147947 */ /* 0x000fea0003800000 */
.L_x_10578:
[----:B------:R-:W-:Y:S02]  /*67a0*/  IMAD.MOV.U32 R4, RZ, RZ, R18 ;  /* 0x000000ffff047224 */ /* 0x000fe400078e0012 */
[----:B------:R-:W-:-:S05]  /*67b0*/  IMAD.MOV.U32 R5, RZ, RZ, RZ ;  /* 0x000000ffff057224 */ /* 0x000fca00078e00ff */
[----:B------:R0:W-:Y:S01]  /*67c0*/  STG.E.64 desc[UR36][R8.64], R4 ;  /* 0x0000000408007986 */ /* 0x0001e2000c101b24 */
[----:B------:R-:W-:Y:S05]  /*67d0*/  BRA `(.L_x_10551) ;  /* 0x0000000000047947 */ /* 0x000fea0003800000 */
.L_x_10577:
[----:B------:R0:W-:Y:S02]  /*67e0*/  STG.E desc[UR36][R8.64], R18 ;  /* 0x0000001208007986 */ /* 0x0001e4000c101924 */
.L_x_10551:
[----:B------:R-:W-:-:S07]  /*67f0*/  VIADD R2, R2, 0x80 ;  /* 0x0000008002027836 */ /* 0x000fce0000000000 */
.L_x_10511:
[----:B------:R-:W-:Y:S05]  /*6800*/  BSYNC B6 ;  /* 0x0000000000067941 */ /* 0x000fea0003800000 */
.L_x_10510:
        /* <DEDUP_REMOVED lines=21> */
.L_x_10583:
[----:B------:R-:W-:Y:S01]  /*6960*/  STG.E.U8 desc[UR36][R2.64], R16 ;  /* 0x0000001002007986 */ /* 0x000fe2000c101124 */
[----:B------:R-:W-:Y:S05]  /*6970*/  EXIT ;  /* 0x000000000000794d */ /* 0x000fea0003800000 */
.L_x_10582:
        /* <DEDUP_REMOVED lines=9> */
.L_x_10586:
[----:B------:R-:W-:Y:S01]  /*6a10*/  STG.E desc[UR36][R2.64], R16 ;  /* 0x0000001002007986 */ /* 0x000fe2000c101924 */
[----:B------:R-:W-:Y:S05]  /*6a20*/  EXIT ;  /* 0x000000000000794d */ /* 0x000fea0003800000 */
.L_x_10585:
[----:B------:R-:W-:Y:S01]  /*6a30*/  STG.E.U16 desc[UR36][R2.64], R16 ;  /* 0x0000001002007986 */ /* 0x000fe2000c101524 */
[----:B------:R-:W-:Y:S05]  /*6a40*/  EXIT ;  /* 0x000000000000794d */ /* 0x000fea0003800000 */
.L_x_10581:
        /* <DEDUP_REMOVED lines=9> */
.L_x_10588:
[----:B------:R-:W0:Y:S02]  /*6ae0*/  I2F.S16 R0, R16 ;  /* 0x0000001000007306 */ /* 0x000e240000101400 */
[----:B0-----:R-:W-:-:S05]  /*6af0*/  F2FP.F16.F32.PACK_AB R0, RZ, R0 ;  /* 0x00000000ff00723e */ /* 0x001fca00000000ff */
[----:B------:R-:W-:Y:S01]  /*6b00*/  STG.E.U16 desc[UR36][R2.64], R0 ;  /* 0x0000000002007986 */ /* 0x000fe2000c101524 */
[----:B------:R-:W-:Y:S05]  /*6b10*/  EXIT ;  /* 0x000000000000794d */ /* 0x000fea0003800000 */
.L_x_10587:
        /* <DEDUP_REMOVED lines=10> */
.L_x_10590:
[----:B------:R-:W0:Y:S02]  /*6bc0*/  I2F.S16 R16, R16 ;  /* 0x0000001000107306 */ /* 0x000e240000101400 */
[----:B0-----:R-:W-:-:S04]  /*6bd0*/  F2FP.F16.F32.PACK_AB R5, RZ, R16 ;  /* 0x00000010ff05723e */ /* 0x001fc800000000ff */
[----:B------:R-:W-:-:S05]  /*6be0*/  PRMT R5, R5, 0x5410, RZ ;  /* 0x0000541005057816 */ /* 0x000fca00000000ff */
[----:B------:R-:W-:Y:S01]  /*6bf0*/  STG.E desc[UR36][R2.64], R5 ;  /* 0x0000000502007986 */ /* 0x000fe2000c101924 */
[----:B------:R-:W-:Y:S05]  /*6c00*/  EXIT ;  /* 0x000000000000794d */ /* 0x000fea0003800000 */
.L_x_10589:
[----:B------:R-:W0:Y:S02]  /*6c10*/  I2F.F64.S16 R16, R16 ;  /* 0x0000001000107312 */ /* 0x000e240000101c00 */
[----:B0-----:R-:W-:Y:S01]  /*6c20*/  STG.E.64 desc[UR36][R2.64], R16 ;  /* 0x0000001002007986 */ /* 0x001fe2000c101b24 */
[----:B------:R-:W-:Y:S05]  /*6c30*/  EXIT ;  /* 0x000000000000794d */ /* 0x000fea0003800000 */
.L_x_10580:
        /* <DEDUP_REMOVED lines=10> */
.L_x_10593:
[----:B------:R-:W0:Y:S01]  /*6ce0*/  I2F.F64.S16 R16, R16 ;  /* 0x0000001000107312 */ /* 0x000e220000101c00 */
[----:B------:R-:W-:-:S05]  /*6cf0*/  CS2R R18, SRZ ;  /* 0x0000000000127805 */ /* 0x000fca000001ff00 */
[----:B0-----:R-:W-:Y:S01]  /*6d00*/  STG.E.128 desc[UR36][R2.64], R16 ;  /* 0x0000001002007986 */ /* 0x001fe2000c101d24 */
[----:B------:R-:W-:Y:S05]  /*6d10*/  EXIT ;  /* 0x000000000000794d */ /* 0x000fea0003800000 */
.L_x_10592:
        /* <DEDUP_REMOVED lines=21> */
.L_x_10597:
[----:B------:R-:W-:Y:S05]  /*6e70*/  BSYNC B0 ;  /* 0x0000000000007941 */ /* 0x000fea0003800000 */
.L_x_10596:
[----:B------:R-:W-:-:S05]  /*6e80*/  LOP3.LUT R5, R0, R5, RZ, 0xfc, !PT ;  /* 0x0000000500057212 */ /* 0x000fca00078efcff */
[----:B------:R-:W-:Y:S01]  /*6e90*/  STG.E.U8 desc[UR36][R2.64], R5 ;  /* 0x0000000502007986 */ /* 0x000fe2000c101124 */
[----:B------:R-:W-:Y:S05]  /*6ea0*/  EXIT ;  /* 0x000000000000794d */ /* 0x000fea0003800000 */
.L_x_10595:
        /* <DEDUP_REMOVED lines=13> */
.L_x_10599:
[----:B------:R-:W-:Y:S01]  /*6f80*/  IMAD.MOV.U32 R0, RZ, RZ, 0x7f ;  /* 0x0000007fff007424 */ /* 0x000fe200078e00ff */
[----:B------:R-:W-:-:S04]  /*6f90*/  ISETP.GT.U32.AND P0, PT, R4, 0x7f800000, PT ;  /* 0x7f8000000400780c */ /* 0x000fc80003f04070 */
[----:B------:R-:W-:-:S09]  /*6fa0*/  SEL R0, R0, 0x7c, P0 ;  /* 0x0000007c00007807 */ /* 0x000fd20000000000 */
.L_x_10600:
[----:B------:R-:W-:Y:S05]  /*6fb0*/  BSYNC B0 ;  /* 0x0000000000007941 */ /* 0x000fea0003800000 */
.L_x_10598:
[----:B------:R-:W-:-:S04]  /*6fc0*/  LOP3.LUT R4, R5, 0x80000000, RZ, 0xc0, !PT ;  /* 0x8000000005047812 */ /* 0x000fc800078ec0ff */
[----:B------:R-:W-:-:S04]  /*6fd0*/  SHF.R.U32.HI R5, RZ, 0x18, R4 ;  /* 0x00000018ff057819 */ /* 0x000fc80000011604 */
[----:B------:R-:W-:-:S05]  /*6fe0*/  LOP3.LUT R5, R0, R5, RZ, 0xfc, !PT ;  /* 0x0000000500057212 */ /* 0x000fca00078efcff */
[----:B------:R-:W-:Y:S01]  /*6ff0*/  STG.E.U8 desc[UR36][R2.64], R5 ;  /* 0x0000000502007986 */ /* 0x000fe2000c101124 */
[----:B------:R-:W-:Y:S05]  /*7000*/  EXIT ;  /* 0x000000000000794d */ /* 0x000fea0003800000 */
.L_x_10594:
[----:B------:R-:W0:Y:S02]  /*7010*/  I2F.S16 R0, R16 ;  /* 0x0000001000007306 */ /* 0x000e240000101400 */
[----:B0-----:R-:W-:-:S05]  /*7020*/  F2FP.BF16.F32.PACK_AB R0, RZ, R0 ;  /* 0x00000000ff00723e */ /* 0x001fca00000010ff */
[----:B------:R-:W-:Y:S01]  /*7030*/  STG.E.U16 desc[UR36][R2.64], R0 ;  /* 0x0000000002007986 */ /* 0x000fe2000c101524 */
[----:B------:R-:W-:Y:S05]  /*7040*/  EXIT ;  /* 0x000000000000794d */ /* 0x000fea0003800000 */
.L_x_10591:
        /* <DEDUP_REMOVED lines=10> */
.L_x_10603:
        /* <DEDUP_REMOVED lines=17> */
.L_x_10606:
[----:B------:R-:W-:-:S04]  /*7200*/  LOP3.LUT R0, R7, 0x80000000, RZ, 0xc0, !PT ;  /* 0x8000000007007812 */ /* 0x000fc800078ec0ff */
[----:B------:R-:W-:-:S04]  /*7210*/  SHF.R.U32.HI R5, RZ, 0x18, R0 ;  /* 0x00000018ff057819 */ /* 0x000fc80000011600 */
[----:B------:R-:W-:-:S04]  /*7220*/  LOP3.LUT R4, R4, R5, RZ, 0xfc, !PT ;  /* 0x0000000504047212 */ /* 0x000fc800078efcff */
[----:B------:R-:W-:-:S07]  /*7230*/  PRMT R0, R4, 0x7610, R0 ;  /* 0x0000761004007816 */ /* 0x000fce0000000000 */
.L_x_10605:
[----:B------:R-:W-:Y:S05]  /*7240*/  BSYNC B0 ;  /* 0x0000000000007941 */ /* 0x000fea0003800000 */
.L_x_10604:
[----:B------:R-:W-:Y:S01]  /*7250*/  STG.E.U8 desc[UR36][R2.64], R0 ;  /* 0x0000000002007986 */ /* 0x000fe2000c101124 */
[----:B------:R-:W-:Y:S05]  /*7260*/  EXIT ;  /* 0x000000000000794d */ /* 0x000fea0003800000 */
.L_x_10602:
        /* <DEDUP_REMOVED lines=17> */
.L_x_10609:
[----:B------:R-:W-:-:S04]  /*7380*/  LOP3.LUT R0, R7, 0x80000000, RZ, 0xc0, !PT ;  /* 0x8000000007007812 */ /* 0x000fc800078ec0ff */
[----:B------:R-:W-:-:S04]  /*7390*/  SHF.R.U32.HI R5, RZ, 0x18, R0 ;  /* 0x00000018ff057819 */ /* 0x000fc80000011600 */
[----:B------:R-:W-:-:S04]  /*73a0*/  LOP3.LUT R4, R4, R5, RZ, 0xfc, !PT ;  /* 0x0000000504047212 */ /* 0x000fc800078efcff */
[----:B------:R-:W-:-:S07]  /*73b0*/  PRMT R0, R4, 0x7610, R0 ;  /* 0x0000761004007816 */ /* 0x000fce0000000000 */
.L_x_10608:
[----:B------:R-:W-:Y:S05]  /*73c0*/  BSYNC B0 ;  /* 0x0000000000007941 */ /* 0x000fea0003800000 */
.L_x_10607:
[----:B------:R-:W-:Y:S01]  /*73d0*/  STG.E.U8 desc[UR36][R2.64], R0 ;  /* 0x0000000002007986 */ /* 0x000fe2000c101124 */
[----:B------:R-:W-:Y:S05]  /*73e0*/  EXIT ;  /* 0x000000000000794d */ /* 0x000fea0003800000 */
.L_x_10601:
        /* <DEDUP_REMOVED lines=22> */
.L_x_10584:
        /* <DEDUP_REMOVED lines=16> */
.L_x_10612:
[----:B------:R-:W-:Y:S05]  /*7650*/  EXIT ;  /* 0x000000000000794d */ /* 0x000fea0003800000 */
.L_x_10611:
[----:B------:R-:W-:-:S05]  /*7660*/  IMAD.MOV.U32 R17, RZ, RZ, RZ ;  /* 0x000000ffff117224 */ /* 0x000fca00078e00ff */
[----:B------:R-:W-:Y:S01]  /*7670*/  STG.E.64 desc[UR36][R2.64], R16 ;  /* 0x0000001002007986 */ /* 0x000fe2000c101b24 */
[----:B------:R-:W-:Y:S05]  /*7680*/  EXIT ;  /* 0x000000000000794d */ /* 0x000fea0003800000 */
.L_x_10610:
[----:B------:R-:W-:Y:S01]  /*7690*/  STG.E desc[UR36][R2.64], R16 ;  /* 0x0000001002007986 */ /* 0x000fe2000c101924 */
[----:B------:R-:W-:Y:S05]  /*76a0*/  EXIT ;  /* 0x000000000000794d */ /* 0x000fea0003800000 */
.L_x_10613:
        /* <DEDUP_REMOVED lines=13> */
.L_x_43848:


//--------------------- .text._ZN2at6native18elementwise_kernelILi128ELi4EZNS0_22gpu_kernel_impl_nocastINS0_13AUnaryFunctorIiibZZZNS0_23logical_xor_kernel_cudaERNS_14TensorIteratorEENKUlvE0_clEvENKUlvE1_clEvEUliiE_EEEEvRNS_18TensorIteratorBaseERKT_EUliE_EEviT1_ --------------------------
	.section	.text._ZN2at6native18elementwise_kernelILi128ELi4EZNS0_22gpu_kernel_impl_nocastINS0_13AUnaryFunctorIiibZZZNS0_23logical_xor_kernel_cudaERNS_14TensorIteratorEENKUlvE0_clEvENKUlvE1_clEvEUliiE_EEEEvRNS_18TensorIteratorBaseERKT_EUliE_EEviT1_,"ax",@progbits
	.align	128
        .global         _ZN2at6native18elementwise_kernelILi128ELi4EZNS0_22gpu_kernel_impl_nocastINS0_13AUnaryFunctorIiibZZZNS0_23logical_xor_kernel_cudaERNS_14TensorIteratorEENKUlvE0_clEvENKUlvE1_clEvEUliiE_EEEEvRNS_18TensorIteratorBaseERKT_EUliE_EEviT1_
        .type           _ZN2at6native18elementwise_kernelILi128ELi4EZNS0_22gpu_kernel_impl_nocastINS0_13AUnaryFunctorIiibZZZNS0_23logical_xor_kernel_cudaERNS_14TensorIteratorEENKUlvE0_clEvENKUlvE1_clEvEUliiE_EEEEvRNS_18TensorIteratorBaseERKT_EUliE_EEviT1_,@function
        .size           _ZN2at6native18elementwise_kernelILi128ELi4EZNS0_22gpu_kernel_impl_nocastINS0_13AUnaryFunctorIiibZZZNS0_23logical_xor_kernel_cudaERNS_14TensorIteratorEENKUlvE0_clEvENKUlvE1_clEvEUliiE_EEEEvRNS_18TensorIteratorBaseERKT_EUliE_EEviT1_,(.L_x_43849 - _ZN2at6native18elementwise_kernelILi128ELi4EZNS0_22gpu_kernel_impl_nocastINS0_13AUnaryFunctorIiibZZZNS0_23logical_xor_kernel_cudaERNS_14TensorIteratorEENKUlvE0_clEvENKUlvE1_clEvEUliiE_EEEEvRNS_18TensorIteratorBaseERKT_EUliE_EEviT1_)
        .other          _ZN2at6native18elementwise_kernelILi128ELi4EZNS0_22gpu_kernel_impl_nocastINS0_13AUnaryFunctorIiibZZZNS0_23logical_xor_kernel_cudaERNS_14TensorIteratorEENKUlvE0_clEvENKUlvE1_clEvEUliiE_EEEEvRNS_18TensorIteratorBaseERKT_EUliE_EEviT1_,@"STO_CUDA_ENTRY STV_DEFAULT"
_ZN2at6native18elementwise_kernelILi128ELi4EZNS0_22gpu_kernel_impl_nocastINS0_13AUnaryFunctorIiibZZZNS0_23logical_xor_kernel_cudaERNS_14TensorIteratorEENKUlvE0_clEvENKUlvE1_clEvEUliiE_EEEEvRNS_18TensorIteratorBaseERKT_EUliE_EEviT1_:
.text._ZN2at6native18elementwise_kernelILi128ELi4EZNS0_22gpu_kernel_impl_nocastINS0_13AUnaryFunctorIiibZZZNS0_23logical_xor_kernel_cudaERNS_14TensorIteratorEENKUlvE0_clEvENKUlvE1_clEvEUliiE_EEEEvRNS_18TensorIteratorBaseERKT_EUliE_EEviT1_:
        /* <DEDUP_REMOVED lines=311> */
.L_x_10616:
[----:B------:R-:W-:Y:S01]  /*1370*/  ULDC.64 UR8, c[0x0][0x418] ;  /* 0x0001060000087ab9 */ /* 0x000fe20000000a00 */
[----:B------:R-:W-:Y:S01]  /*1380*/  ULDC UR7, c[0x0][0x424] ;  /* 0x0001090000077ab9 */ /* 0x000fe20000000800 */
[----:B------:R-:W-:-:S04]  /*1390*/  IADD3 R4, P0, R2, UR8, RZ ;  /* 0x0000000802047c10 */ /* 0x000fc8000ff1e0ff */
[----:B------:R-:W-:Y:S01]  /*13a0*/  IADD3.X R5, RZ, UR9, RZ, P0, !PT ;  /* 0x00000009ff057c10 */ /* 0x000fe200087fe4ff */
[----:B------:R-:W-:-:S04]  /*13b0*/  ULDC.64 UR8, c[0x0][0x410] ;  /* 0x0001040000087ab9 */ /* 0x000fc80000000a00 */
[----:B------:R-:W2:Y:S01]  /*13c0*/  LDG.E R4, desc[UR4][R4.64] ;  /* 0x0000000404047981 */ /* 0x000ea2000c1e1900 */
[----:B------:R-:W-:Y:S02]  /*13d0*/  ISETP.NE.AND P0, PT, RZ, UR7, PT ;  /* 0x00000007ff007c0c */ /* 0x000fe4000bf05270 */
[----:B------:R-:W-:Y:S02]  /*13e0*/  IADD3 R2, P1, R3, UR8, RZ ;  /* 0x0000000803027c10 */ /* 0x000fe4000ff3e0ff */
[----:B------:R-:W-:-:S03]  /*13f0*/  IADD3 R0, R0, 0x80, RZ ;  /* 0x0000008000007810 */ /* 0x000fc60007ffe0ff */
[----:B------:R-:W-:Y:S01]  /*1400*/  IMAD.X R3, RZ, RZ, UR9, P1 ;  /* 0x00000009ff037e24 */ /* 0x000fe200088e06ff */
[----:B--2---:R-:W-:-:S04]  /*1410*/  ISETP.NE.XOR P0, PT, R4, RZ, P0 ;  /* 0x000000ff0400720c */ /* 0x004fc80000705a70 */
[----:B------:R-:W-:-:S05]  /*1420*/  SEL R7, RZ, 0x1, !P0 ;  /* 0x00000001ff077807 */ /* 0x000fca0004000000 */
[----:B------:R0:W-:Y:S04]  /*1430*/  STG.E.U8 desc[UR4][R2.64], R7 ;  /* 0x0000000702007986 */ /* 0x0001e8000c101104 */
.L_x_10615:
[----:B------:R-:W-:Y:S05]  /*1440*/  BSYNC B0 ;  /* 0x0000000000007941 */ /* 0x000fea0003800000 */
.L_x_10614:
        /* <DEDUP_REMOVED lines=305> */
.L_x_10619:
        /* <DEDUP_REMOVED lines=317> */
.L_x_10620:
        /* <DEDUP_REMOVED lines=8> */
[----:B------:R-:W-:Y:S02]  /*3bb0*/  IADD3 R0, R0, 0x80, RZ ;  /* 0x0000008000007810 */ /* 0x000fe40007ffe0ff */
[----:B------:R-:W-:Y:S02]  /*3bc0*/  IADD3.X R3, RZ, UR9, RZ, P1, !PT ;  /* 0x00000009ff037c10 */ /* 0x000fe40008ffe4ff */
[----:B--2---:R-:W-:-:S04]  /*3bd0*/  ISETP.NE.XOR P0, PT, R4, RZ, P0 ;  /* 0x000000ff0400720c */ /* 0x004fc80000705a70 */
[----:B------:R-:W-:-:S05]  /*3be0*/  SEL R7, RZ, 0x1, !P0 ;  /* 0x00000001ff077807 */ /* 0x000fca0004000000 */
[----:B------:R2:W-:Y:S04]  /*3bf0*/  STG.E.U8 desc[UR4][R2.64], R7 ;  /* 0x0000000702007986 */ /* 0x0005e8000c101104 */
.L_x_10618:
[----:B------:R-:W-:Y:S05]  /*3c00*/  BSYNC B0 ;  /* 0x0000000000007941 */ /* 0x000fea0003800000 */
.L_x_10617:
        /* <DEDUP_REMOVED lines=304> */
.L_x_10621:
[----:B------:R-:W-:Y:S02]  /*4f10*/  ULDC.64 UR6, c[0x0][0x418] ;  /* 0x0001060000067ab9 */ /* 0x000fe40000000a00 */
[----:B------:R-:W-:Y:S01]  /*4f20*/  IADD3 R4, P0, R2, UR6, RZ ;  /* 0x0000000602047c10 */ /* 0x000fe2000ff1e0ff */
[----:B------:R-:W-:-:S03]  /*4f30*/  ULDC UR6, c[0x0][0x424] ;  /* 0x0001090000067ab9 */ /* 0x000fc60000000800 */
[----:B------:R-:W-:-:S05]  /*4f40*/  IADD3.X R5, RZ, UR7, RZ, P0, !PT ;  /* 0x00000007ff057c10 */ /* 0x000fca00087fe4ff */
[----:B------:R-:W2:Y:S01]  /*4f50*/  LDG.E R4, desc[UR4][R4.64] ;  /* 0x0000000404047981 */ /* 0x000ea2000c1e1900 */
        /* <DEDUP_REMOVED lines=8> */
.L_x_10622:
        /* <DEDUP_REMOVED lines=10> */
.L_x_43849:


//--------------------- .text._ZN2at6native27unrolled_elementwise_kernelINS0_13AUnaryFunctorIiibZZZNS0_23logical_xor_kernel_cudaERNS_14TensorIteratorEENKUlvE0_clEvENKUlvE1_clEvEUliiE_EESt5arrayIPcLm2EELi4E23TrivialOffsetCalculatorILi1EjESD_NS0_6memory15LoadWithoutCastENSE_16StoreWithoutCastEEEviT_T0_T2_T3_T4_T5_ --------------------------
	.section	.text._ZN2at6native27unrolled_elementwise_kernelINS0_13AUnaryFunctorIiibZZZNS0_23logical_xor_kernel_cudaERNS_14TensorIteratorEENKUlvE0_clEvENKUlvE1_clEvEUliiE_EESt5arrayIPcLm2EELi4E23TrivialOffsetCalculatorILi1EjESD_NS0_6memory15LoadWithoutCastENSE_16StoreWithoutCastEEEviT_T0_T2_T3_T4_T5_,"ax",@progbits
	.align	128
        .global         _ZN2at6native27unrolled_elementwise_kernelINS0_13AUnaryFunctorIiibZZZNS0_23logical_xor_kernel_cudaERNS_14TensorIteratorEENKUlvE0_clEvENKUlvE1_clEvEUliiE_EESt5arrayIPcLm2EELi4E23TrivialOffsetCalculatorILi1EjESD_NS0_6memory15LoadWithoutCastENSE_16StoreWithoutCastEEEviT_T0_T2_T3_T4_T5_
        .type           _ZN2at6native27unrolled_elementwise_kernelINS0_13AUnaryFunctorIiibZZZNS0_23logical_xor_kernel_cudaERNS_14TensorIteratorEENKUlvE0_clEvENKUlvE1_clEvEUliiE_EESt5arrayIPcLm2EELi4E23TrivialOffsetCalculatorILi1EjESD_NS0_6memory15LoadWithoutCastENSE_16StoreWithoutCastEEEviT_T0_T2_T3_T4_T5_,@function
        .size           _ZN2at6native27unrolled_elementwise_kernelINS0_13AUnaryFunctorIiibZZZNS0_23logical_xor_kernel_cudaERNS_14TensorIteratorEENKUlvE0_clEvENKUlvE1_clEvEUliiE_EESt5arrayIPcLm2EELi4E23TrivialOffsetCalculatorILi1EjESD_NS0_6memory15LoadWithoutCastENSE_16StoreWithoutCastEEEviT_T0_T2_T3_T4_T5_,(.L_x_43850 - _ZN2at6native27unrolled_elementwise_kernelINS0_13AUnaryFunctorIiibZZZNS0_23logical_xor_kernel_cudaERNS_14TensorIteratorEENKUlvE0_clEvENKUlvE1_clEvEUliiE_EESt5arrayIPcLm2EELi4E23TrivialOffsetCalculatorILi1EjESD_NS0_6memory15LoadWithoutCastENSE_16StoreWithoutCastEEEviT_T0_T2_T3_T4_T5_)
        .other          _ZN2at6native27unrolled_elementwise_kernelINS0_13AUnaryFunctorIiibZZZNS0_23logical_xor_kernel_cudaERNS_14TensorIteratorEENKUlvE0_clEvENKUlvE1_clEvEUliiE_EESt5arrayIPcLm2EELi4E23TrivialOffsetCalculatorILi1EjESD_NS0_6memory15LoadWithoutCastENSE_16StoreWithoutCastEEEviT_T0_T2_T3_T4_T5_,@"STO_CUDA_ENTRY STV_DEFAULT"
_ZN2at6native27unrolled_elementwise_kernelINS0_13AUnaryFunctorIiibZZZNS0_23logical_xor_kernel_cudaERNS_14TensorIteratorEENKUlvE0_clEvENKUlvE1_clEvEUliiE_EESt5arrayIPcLm2EELi4E23TrivialOffsetCalculatorILi1EjESD_NS0_6memory15LoadWithoutCastENSE_16StoreWithoutCastEEEviT_T0_T2_T3_T4_T5_:
.text._ZN2at6native27unrolled_elementwise_kernelINS0_13AUnaryFunctorIiibZZZNS0_23logical_xor_kernel_cudaERNS_14TensorIteratorEENKUlvE0_clEvENKUlvE1_clEvEUliiE_EESt5arrayIPcLm2EELi4E23TrivialOffsetCalculatorILi1EjESD_NS0_6memory15LoadWithoutCastENSE_16StoreWithoutCastEEEviT_T0_T2_T3_T4_T5_:
[----:B------:R-:W-:Y:S01]  /*0000*/  LDC R1, c[0x0][0x28] ;  /* 0x00000a00ff017b82 */ /* 0x000fe20000000800 */
[----:B------:R-:W0:Y:S07]  /*0010*/  S2R R0, SR_CTAID.X ;  /* 0x0000000000007919 */ /* 0x000e2e0000002500 */
[----:B------:R-:W0:Y:S01]  /*0020*/  LDC R5, c[0x0][0x210] ;  /* 0x00008400ff057b82 */ /* 0x000e220000000800 */
[----:B------:R-:W-:Y:S01]  /*0030*/  ULDC.64 UR4, c[0x0][0x208] ;  /* 0x0000820000047ab9 */ /* 0x000fe20000000a00 */
[----:B------:R-:W-:Y:S01]  /*0040*/  ULDC UR6, c[0x0][0x218] ;  /* 0x0000860000067ab9 */ /* 0x000fe20000000800 */
        /* <DEDUP_REMOVED lines=13> */
[----:B0-----:R-:W-:-:S06]  /*0120*/  @!P4 IMAD.WIDE.U32 R6, R13, 0x4, R6 ;  /* 0x000000040d06c825 */ /* 0x001fcc00078e0006 */
[----:B------:R-:W2:Y:S06]  /*0130*/  @!P4 LDG.E R6, desc[UR4][R6.64] ;  /* 0x000000040606c981 */ /* 0x000eac000c1e1900 */
[----:B------:R-:W-:Y:S01]  /*0140*/  @!P3 IMAD R19, R0, 0x200, R15 ;  /* 0x000002000013b824 */ /* 0x000fe200078e020f */
[----:B------:R-:W0:Y:S01]  /*0150*/  @!P3 LDC.64 R10, c[0x0][0x228] ;  /* 0x00008a00ff0abb82 */ /* 0x000e220000000a00 */
[----:B------:R-:W-:Y:S02]  /*0160*/  @!P3 VIADD R15, R15, 0x80 ;  /* 0x000000800f0fb836 */ /* 0x000fe40000000000 */
[----:B-1----:R-:W-:-:S03]  /*0170*/  @!P1 IMAD.WIDE.U32 R8, R17, 0x4, R8 ;  /* 0x0000000411089825 */ /* 0x002fc600078e0008 */
[----:B------:R-:W-:-:S03]  /*0180*/  ISETP.GE.AND P0, PT, R15, R2, PT ;  /* 0x000000020f00720c */ /* 0x000fc60003f06270 */
[----:B------:R-:W3:Y:S10]  /*0190*/  @!P1 LDG.E R8, desc[UR4][R8.64] ;  /* 0x0000000408089981 */ /* 0x000ef4000c1e1900 */
[----:B------:R-:W1:Y:S01]  /*01a0*/  @!P0 LDC.64 R4, c[0x0][0x228] ;  /* 0x00008a00ff048b82 */ /* 0x000e620000000a00 */
[----:B0-----:R-:W-:-:S04]  /*01b0*/  @!P3 IMAD.WIDE.U32 R12, R19, 0x4, R10 ;  /* 0x00000004130cb825 */ /* 0x001fc800078e000a */
[C---:B------:R-:W-:Y:S02]  /*01c0*/  @!P0 IMAD R11, R0.reuse, 0x200, R15 ;  /* 0x00000200000b8824 */ /* 0x040fe400078e020f */
[----:B------:R-:W4:Y:S02]  /*01d0*/  @!P3 LDG.E R12, desc[UR4][R12.64] ;  /* 0x000000040c0cb981 */ /* 0x000f24000c1e1900 */
[----:B-1----:R-:W-:Y:S02]  /*01e0*/  @!P0 IMAD.WIDE.U32 R4, R11, 0x4, R4 ;  /* 0x000000040b048825 */ /* 0x002fe400078e0004 */
[----:B------:R-:W0:Y:S04]  /*01f0*/  @!P4 LDC.64 R10, c[0x0][0x220] ;  /* 0x00008800ff0acb82 */ /* 0x000e280000000a00 */
[----:B------:R1:W5:Y:S01]  /*0200*/  @!P0 LDG.E R4, desc[UR4][R4.64] ;  /* 0x0000000404048981 */ /* 0x000362000c1e1900 */
[----:B------:R-:W-:Y:S01]  /*0210*/  @!P4 IMAD R15, R0, 0x200, R3 ;  /* 0x00000200000fc824 */ /* 0x000fe200078e0203 */
[----:B------:R-:W-:-:S04]  /*0220*/  @!P4 MOV R3, R14 ;  /* 0x0000000e0003c202 */ /* 0x000fc80000000f00 */
[----:B0-----:R-:W-:-:S05]  /*0230*/  @!P4 IADD3 R10, P5, R15, R10, RZ ;  /* 0x0000000a0f0ac210 */ /* 0x001fca0007fbe0ff */
[----:B------:R-:W-:Y:S01]  /*0240*/  @!P4 IMAD.X R11, RZ, RZ, R11, P5 ;  /* 0x000000ffff0bc224 */ /* 0x000fe200028e060b */
[----:B------:R-:W-:Y:S01]  /*0250*/  ISETP.GE.AND P5, PT, R3, R2, PT ;  /* 0x000000020300720c */ /* 0x000fe20003fa6270 */
[----:B------:R-:W-:Y:S01]  /*0260*/  BSSY B0, `(.L_x_10623) ;  /* 0x000001a000007945 */ /* 0x000fe20003800000 */
[----:B--2---:R-:W-:-:S04]  /*0270*/  ISETP.NE.AND P2, PT, R6, RZ, !P4 ;  /* 0x000000ff0600720c */ /* 0x004fc80006745270 */
[----:B------:R-:W-:-:S04]  /*0280*/  ISETP.NE.XOR P2, PT, RZ, UR6, P2 ;  /* 0x00000006ff007c0c */ /* 0x000fc80009745a70 */
[----:B-1----:R-:W-:-:S05]  /*0290*/  @!P4 SEL R5, RZ, 0x1, !P2 ;  /* 0x00000001ff05c807 */ /* 0x002fca0005000000 */
[----:B------:R0:W-:Y:S01]  /*02a0*/  @!P4 STG.E.U8 desc[UR4][R10.64], R5 ;  /* 0x000000050a00c986 */ /* 0x0001e2000c101104 */
[----:B---3--:R-:W-:-:S04]  /*02b0*/  ISETP.NE.AND P1, PT, R8, RZ, !P1 ;  /* 0x000000ff0800720c */ /* 0x008fc80004f25270 */
[----:B------:R-:W-:-:S04]  /*02c0*/  ISETP.NE.XOR P1, PT, RZ, UR6, P1 ;  /* 0x00000006ff007c0c */ /* 0x000fc80008f25a70 */
[----:B------:R-:W-:Y:S02]  /*02d0*/  SEL R9, RZ, 0x1, !P1 ;  /* 0x00000001ff097807 */ /* 0x000fe40004800000 */
[----:B----4-:R-:W-:-:S04]  /*02e0*/  ISETP.NE.AND P3, PT, R12, RZ, !P3 ;  /* 0x000000ff0c00720c */ /* 0x010fc80005f65270 */
[----:B------:R-:W-:-:S04]  /*02f0*/  ISETP.NE.XOR P3, PT, RZ, UR6, P3 ;  /* 0x00000006ff007c0c */ /* 0x000fc80009f65a70 */
[----:B------:R-:W-:Y:S02]  /*0300*/  SEL R13, RZ, 0x1, !P3 ;  /* 0x00000001ff0d7807 */ /* 0x000fe40005800000 */
[----:B-----5:R-:W-:-:S04]  /*0310*/  ISETP.NE.AND P0, PT, R4, RZ, !P0 ;  /* 0x000000ff0400720c */ /* 0x020fc80004705270 */
        /* <DEDUP_REMOVED lines=14> */
.L_x_10624:
[----:B------:R-:W-:Y:S05]  /*0400*/  BSYNC B0 ;  /* 0x0000000000007941 */ /* 0x000fea0003800000 */
.L_x_10623:
        /* <DEDUP_REMOVED lines=9> */
.L_x_10625:
        /* <DEDUP_REMOVED lines=14> */
.L_x_43850:


//--------------------- .text._ZN2at6native29vectorized_elementwise_kernelILi2ENS0_13AUnaryFunctorIiibZZZNS0_23logical_xor_kernel_cudaERNS_14TensorIteratorEENKUlvE0_clEvENKUlvE1_clEvEUliiE_EESt5arrayIPcLm2EEEEviT0_T1_ --------------------------
	.section	.text._ZN2at6native29vectorized_elementwise_kernelILi2ENS0_13AUnaryFunctorIiibZZZNS0_23logical_xor_kernel_cudaERNS_14TensorIteratorEENKUlvE0_clEvENKUlvE1_clEvEUliiE_EESt5arrayIPcLm2EEEEviT0_T1_,"ax",@progbits
	.align	128
        .global         _ZN2at6native29vectorized_elementwise_kernelILi2ENS0_13AUnaryFunctorIiibZZZNS0_23logical_xor_kernel_cudaERNS_14TensorIteratorEENKUlvE0_clEvENKUlvE1_clEvEUliiE_EESt5arrayIPcLm2EEEEviT0_T1_
        .type           _ZN2at6native29vectorized_elementwise_kernelILi2ENS0_13AUnaryFunctorIiibZZZNS0_23logical_xor_kernel_cudaERNS_14TensorIteratorEENKUlvE0_clEvENKUlvE1_clEvEUliiE_EESt5arrayIPcLm2EEEEviT0_T1_,@function
        .size           _ZN2at6native29vectorized_elementwise_kernelILi2ENS0_13AUnaryFunctorIiibZZZNS0_23logical_xor_kernel_cudaERNS_14TensorIteratorEENKUlvE0_clEvENKUlvE1_clEvEUliiE_EESt5arrayIPcLm2EEEEviT0_T1_,(.L_x_43851 - _ZN2at6native29vectorized_elementwise_kernelILi2ENS0_13AUnaryFunctorIiibZZZNS0_23logical_xor_kernel_cudaERNS_14TensorIteratorEENKUlvE0_clEvENKUlvE1_clEvEUliiE_EESt5arrayIPcLm2EEEEviT0_T1_)
        .other          _ZN2at6native29vectorized_elementwise_kernelILi2ENS0_13AUnaryFunctorIiibZZZNS0_23logical_xor_kernel_cudaERNS_14TensorIteratorEENKUlvE0_clEvENKUlvE1_clEvEUliiE_EESt5arrayIPcLm2EEEEviT0_T1_,@"STO_CUDA_ENTRY STV_DEFAULT"
_ZN2at6native29vectorized_elementwise_kernelILi2ENS0_13AUnaryFunctorIiibZZZNS0_23logical_xor_kernel_cudaERNS_14TensorIteratorEENKUlvE0_clEvENKUlvE1_clEvEUliiE_EESt5arrayIPcLm2EEEEviT0_T1_:
.text._ZN2at6native29vectorized_elementwise_kernelILi2ENS0_13AUnaryFunctorIiibZZZNS0_23logical_xor_kernel_cudaERNS_14TensorIteratorEENKUlvE0_clEvENKUlvE1_clEvEUliiE_EESt5arrayIPcLm2EEEEviT0_T1_:
        /* <DEDUP_REMOVED lines=16> */
[----:B------:R-:W5:Y:S01]  /*0100*/  LDG.E.64 R10, desc[UR4][R4.64+0xc00] ;  /* 0x000c0004040a7981 */ /* 0x000f62000c1e1b00 */
[----:B------:R-:W-:Y:S01]  /*0110*/  IADD3 R2, P0, R0, UR6, RZ ;  /* 0x0000000600027c10 */ /* 0x000fe2000ff1e0ff */
[----:B------:R-:W-:-:S04]  /*0120*/  ULDC UR6, c[0x0][0x218] ;  /* 0x0000860000067ab9 */ /* 0x000fc80000000800 */
[----:B------:R-:W-:Y:S01]  /*0130*/  IMAD.X R3, RZ, RZ, UR7, P0 ;  /* 0x00000007ff037e24 */ /* 0x000fe200080e06ff */
[----:B------:R-:W-:Y:S01]  /*0140*/  ISETP.NE.AND P0, PT, RZ, UR6, PT ;  /* 0x00000006ff007c0c */ /* 0x000fe2000bf05270 */
[----:B------:R-:W-:-:S03]  /*0150*/  IMAD.WIDE R2, R13, 0x2, R2 ;  /* 0x000000020d027825 */ /* 0x000fc600078e0202 */
[----:B--2---:R-:W-:Y:S02]  /*0160*/  ISETP.NE.XOR P1, PT, R14, RZ, P0 ;  /* 0x000000ff0e00720c */ /* 0x004fe40000725a70 */
[----:B------:R-:W-:Y:S02]  /*0170*/  ISETP.NE.XOR P6, PT, R15, RZ, P0 ;  /* 0x000000ff0f00720c */ /* 0x000fe400007c5a70 */
[----:B------:R-:W-:Y:S02]  /*0180*/  SEL R0, RZ, 0x1, !P1 ;  /* 0x00000001ff007807 */ /* 0x000fe40004800000 */
[----:B---3--:R-:W-:Y:S02]  /*0190*/  ISETP.NE.XOR P5, PT, R6, RZ, P0 ;  /* 0x000000ff0600720c */ /* 0x008fe400007a5a70 */
[----:B------:R-:W-:Y:S02]  /*01a0*/  ISETP.NE.XOR P4, PT, R7, RZ, P0 ;  /* 0x000000ff0700720c */ /* 0x000fe40000785a70 */
[----:B----4-:R-:W-:-:S02]  /*01b0*/  ISETP.NE.XOR P3, PT, R8, RZ, P0 ;  /* 0x000000ff0800720c */ /* 0x010fc40000765a70 */
[----:B------:R-:W-:Y:S02]  /*01c0*/  ISETP.NE.XOR P2, PT, R9, RZ, P0 ;  /* 0x000000ff0900720c */ /* 0x000fe40000745a70 */
[----:B-----5:R-:W-:Y:S02]  /*01d0*/  ISETP.NE.XOR P1, PT, R10, RZ, P0 ;  /* 0x000000ff0a00720c */ /* 0x020fe40000725a70 */
        /* <DEDUP_REMOVED lines=10> */
[----:B------:R-:W-:Y:S01]  /*0280*/  PRMT R9, R9, 0x7604, R6 ;  /* 0x0000760409097816 */ /* 0x000fe20000000006 */
[----:B------:R-:W-:Y:S01]  /*0290*/  STG.E.U16 desc[UR4][R2.64], R5 ;  /* 0x0000000502007986 */ /* 0x000fe2000c101504 */
[----:B------:R-:W-:-:S03]  /*02a0*/  PRMT R11, R11, 0x7604, R8 ;  /* 0x000076040b0b7816 */ /* 0x000fc60000000008 */
[----:B------:R-:W-:Y:S04]  /*02b0*/  STG.E.U16 desc[UR4][R2.64+0x100], R7 ;  /* 0x0001000702007986 */ /* 0x000fe8000c101504 */
[----:B------:R-:W-:Y:S04]  /*02c0*/  STG.E.U16 desc[UR4][R2.64+0x200], R9 ;  /* 0x0002000902007986 */ /* 0x000fe8000c101504 */
[----:B------:R-:W-:Y:S01]  /*02d0*/  STG.E.U16 desc[UR4][R2.64+0x300], R11 ;  /* 0x0003000b02007986 */ /* 0x000fe2000c101504 */
[----:B------:R-:W-:Y:S05]  /*02e0*/  EXIT ;  /* 0x000000000000794d */ /* 0x000fea0003800000 */
.L_x_10626:
        /* <DEDUP_REMOVED lines=24> */
[----:B-1----:R-:W1:Y:S01]  /*0470*/  @!P1 LDC.64 R2, c[0x0][0x228] ;  /* 0x00008a00ff029b82 */ /* 0x002e620000000a00 */
[----:B------:R-:W-:-:S05]  /*0480*/  @!P1 VIADD R25, R25, 0x80 ;  /* 0x0000008019199836 */ /* 0x000fca0000000000 */
[----:B------:R-:W-:-:S13]  /*0490*/  ISETP.GE.AND P2, PT, R25, R16, PT ;  /* 0x000000101900720c */ /* 0x000fda0003f46270 */
[----:B------:R-:W-:Y:S02]  /*04a0*/  @!P2 IMAD.IADD R23, R0, 0x1, R25 ;  /* 0x000000010017a824 */ /* 0x000fe400078e0219 */
[----:B------:R-:W-:-:S05]  /*04b0*/  @!P2 VIADD R25, R25, 0x80 ;  /* 0x000000801919a836 */ /* 0x000fca0000000000 */
[----:B------:R-:W-:Y:S01]  /*04c0*/  ISETP.GE.AND P4, PT, R25, R16, PT ;  /* 0x000000101900720c */ /* 0x000fe20003f86270 */
[----:B------:R-:W-:-:S12]  /*04d0*/  @!P5 IMAD.IADD R5, R0, 0x1, R19 ;  /* 0x000000010005d824 */ /* 0x000fd800078e0213 */
[----:B------:R-:W-:Y:S01]  /*04e0*/  @!P4 IMAD.IADD R21, R0, 0x1, R25 ;  /* 0x000000010015c824 */ /* 0x000fe200078e0219 */
[----:B------:R-:W5:Y:S01]  /*04f0*/  @!P4 LDC.64 R6, c[0x0][0x228] ;  /* 0x00008a00ff06cb82 */ /* 0x000f620000000a00 */
[----:B------:R-:W-:-:S05]  /*0500*/  @!P4 VIADD R25, R25, 0x80 ;  /* 0x000000801919c836 */ /* 0x000fca0000000000 */
[----:B------:R-:W-:Y:S01]  /*0510*/  ISETP.GE.AND P3, PT, R25, R16, PT ;  /* 0x000000101900720c */ /* 0x000fe20003f66270 */
[----:B------:R-:W-:Y:S02]  /*0520*/  IMAD.MOV.U32 R17, RZ, RZ, RZ ;  /* 0x000000ffff117224 */ /* 0x000fe400078e00ff */
[----:B0-----:R-:W-:Y:S02]  /*0530*/  @!P5 IMAD.WIDE.U32 R14, R5, 0x4, R14 ;  /* 0x00000004050ed825 */ /* 0x001fe400078e000e */
[----:B------:R-:W0:Y:S03]  /*0540*/  @!P2 LDC.64 R4, c[0x0][0x228] ;  /* 0x00008a00ff04ab82 */ /* 0x000e260000000a00 */
[----:B------:R-:W3:Y:S05]  /*0550*/  @!P5 LDG.E R17, desc[UR4][R14.64] ;  /* 0x000000040e11d981 */ /* 0x000eea000c1e1900 */
[----:B------:R-:W4:Y:S01]  /*0560*/  @!P3 LDC.64 R8, c[0x0][0x228] ;  /* 0x00008a00ff08bb82 */ /* 0x000f220000000a00 */
[----:B--2---:R-:W-:-:S04]  /*0570*/  @!P0 IMAD.WIDE.U32 R12, R18, 0x4, R12 ;  /* 0x00000004120c8825 */ /* 0x004fc800078e000c */
[----:B------:R-:W-:Y:S02]  /*0580*/  IMAD.MOV.U32 R18, RZ, RZ, RZ ;  /* 0x000000ffff127224 */ /* 0x000fe400078e00ff */
[----:B------:R-:W-:-:S04]  /*0590*/  @!P3 IMAD.IADD R25, R0, 0x1, R25 ;  /* 0x000000010019b824 */ /* 0x000fc800078e0219 */
[----:B------:R2:W3:Y:S01]  /*05a0*/  @!P0 LDG.E R18, desc[UR4][R12.64] ;  /* 0x000000040c128981 */ /* 0x0004e2000c1e1900 */
[----:B-1----:R-:W-:-:S04]  /*05b0*/  @!P1 IMAD.WIDE.U32 R2, R27, 0x4, R2 ;  /* 0x000000041b029825 */ /* 0x002fc800078e0002 */
[----:B0-----:R-:W-:Y:S02]  /*05c0*/  @!P2 IMAD.WIDE.U32 R4, R23, 0x4, R4 ;  /* 0x000000041704a825 */ /* 0x001fe400078e0004 */
[----:B------:R-:W3:Y:S02]  /*05d0*/  @!P1 LDG.E R2, desc[UR4][R2.64] ;  /* 0x0000000402029981 */ /* 0x000ee4000c1e1900 */
[----:B-----5:R-:W-:Y:S01]  /*05e0*/  @!P4 IMAD.WIDE.U32 R6, R21, 0x4, R6 ;  /* 0x000000041506c825 */ /* 0x020fe200078e0006 */
[----:B--2---:R-:W0:Y:S01]  /*05f0*/  @!P5 LDC.64 R12, c[0x0][0x220] ;  /* 0x00008800ff0cdb82 */ /* 0x004e220000000a00 */
[----:B------:R-:W2:Y:S02]  /*0600*/  @!P2 LDG.E R4, desc[UR4][R4.64] ;  /* 0x000000040404a981 */ /* 0x000ea4000c1e1900 */
[----:B----4-:R-:W-:Y:S02]  /*0610*/  @!P3 IMAD.WIDE.U32 R8, R25, 0x4, R8 ;  /* 0x000000041908b825 */ /* 0x010fe400078e0008 */
[----:B------:R-:W4:Y:S02]  /*0620*/  @!P4 LDG.E R6, desc[UR4][R6.64] ;  /* 0x000000040606c981 */ /* 0x000f24000c1e1900 */
[----:B------:R-:W-:-:S02]  /*0630*/  IMAD.MOV.U32 R24, RZ, RZ, RZ ;  /* 0x000000ffff187224 */ /* 0x000fc400078e00ff */
[----:B------:R-:W-:Y:S01]  /*0640*/  @!P6 IMAD.WIDE.U32 R10, R29, 0x4, R10 ;  /* 0x000000041d0ae825 */ /* 0x000fe200078e000a */
[----:B------:R-:W5:Y:S04]  /*0650*/  @!P3 LDG.E R8, desc[UR4][R8.64] ;  /* 0x000000040808b981 */ /* 0x000f68000c1e1900 */
[----:B------:R1:W5:Y:S01]  /*0660*/  @!P6 LDG.E R24, desc[UR4][R10.64] ;  /* 0x000000040a18e981 */ /* 0x000362000c1e1900 */
[----:B------:R-:W-:Y:S01]  /*0670*/  ISETP.NE.AND P0, PT, RZ, UR6, PT ;  /* 0x00000006ff007c0c */ /* 0x000fe2000bf05270 */
[----:B-1----:R-:W-:Y:S02]  /*0680*/  @!P5 IMAD.IADD R11, R0, 0x1, R19 ;  /* 0x00000001000bd824 */ /* 0x002fe400078e0213 */
[----:B------:R-:W-:Y:S01]  /*0690*/  @!P5 IMAD.MOV.U32 R19, RZ, RZ, R20 ;  /* 0x000000ffff13d224 */ /* 0x000fe200078e0014 */
[----:B------:R-:W-:Y:S04]  /*06a0*/  BSSY B0, `(.L_x_10627) ;  /* 0x0000049000007945 */ /* 0x000fe80003800000 */
[----:B------:R-:W-:Y:S01]  /*06b0*/  BSSY B1, `(.L_x_10628) ;  /* 0x0000040000017945 */ /* 0x000fe20003800000 */
[----:B---3--:R-:W-:-:S04]  /*06c0*/  ISETP.NE.XOR P6, PT, R22, RZ, P0 ;  /* 0x000000ff1600720c */ /* 0x008fc800007c5a70 */
[----:B------:R-:W-:Y:S02]  /*06d0*/  SEL R15, RZ, 0x1, !P6 ;  /* 0x00000001ff0f7807 */ /* 0x000fe40007000000 */
[----:B------:R-:W-:-:S04]  /*06e0*/  ISETP.NE.XOR P6, PT, R17, RZ, P0 ;  /* 0x000000ff1100720c */ /* 0x000fc800007c5a70 */
[----:B------:R-:W-:Y:S02]  /*06f0*/  @!P5 SEL R3, RZ, 0x1, !P6 ;  /* 0x00000001ff03d807 */ /* 0x000fe40007000000 */
[----:B0-----:R-:W-:-:S05]  /*0700*/  @!P5 IADD3 R12, P6, R11, R12, RZ ;  /* 0x0000000c0b0cd210 */ /* 0x001fca0007fde0ff */
[----:B------:R-:W-:-:S05]  /*0710*/  @!P5 IMAD.X R13, RZ, RZ, R13, P6 ;  /* 0x000000ffff0dd224 */ /* 0x000fca00030e060d */
[----:B------:R0:W-:Y:S01]  /*0720*/  @!P5 STG.E.U8 desc[UR4][R12.64], R3 ;  /* 0x000000030c00d986 */ /* 0x0001e2000c101104 */
[----:B------:R-:W-:-:S04]  /*0730*/  ISETP.NE.XOR P5, PT, R18, RZ, P0 ;  /* 0x000000ff1200720c */ /* 0x000fc800007a5a70 */
[----:B------:R-:W-:Y:S02]  /*0740*/  SEL R5, RZ, 0x1, !P5 ;  /* 0x00000001ff057807 */ /* 0x000fe40006800000 */
[----:B------:R-:W-:Y:S02]  /*0750*/  ISETP.GE.AND P5, PT, R19, R16, PT ;  /* 0x000000101300720c */ /* 0x000fe40003fa6270 */
[----:B------:R-:W-:Y:S02]  /*0760*/  ISETP.NE.AND P1, PT, R2, RZ, !P1 ;  /* 0x000000ff0200720c */ /* 0x000fe40004f25270 */
[----:B--2---:R-:W-:Y:S02]  /*0770*/  ISETP.NE.AND P2, PT, R4, RZ, !P2 ;  /* 0x000000ff0400720c */ /* 0x004fe40005745270 */
[----:B----4-:R-:W-:Y:S02]  /*0780*/  ISETP.NE.AND P4, PT, R6, RZ, !P4 ;  /* 0x000000ff0600720c */ /* 0x010fe40006785270 */
[----:B------:R-:W-:-:S02]  /*0790*/  ISETP.NE.XOR P1, PT, RZ, UR6, P1 ;  /* 0x00000006ff007c0c */ /* 0x000fc40008f25a70 */
[----:B-----5:R-:W-:Y:S02]  /*07a0*/  ISETP.NE.AND P3, PT, R8, RZ, !P3 ;  /* 0x000000ff0800720c */ /* 0x020fe40005f65270 */
[----:B------:R-:W-:Y:S02]  /*07b0*/  ISETP.NE.XOR P2, PT, RZ, UR6, P2 ;  /* 0x00000006ff007c0c */ /* 0x000fe40009745a70 */
[----:B------:R-:W-:Y:S02]  /*07c0*/  ISETP.NE.XOR P0, PT, R24, RZ, P0 ;  /* 0x000000ff1800720c */ /* 0x000fe40000705a70 */
[----:B------:R-:W-:Y:S02]  /*07d0*/  ISETP.NE.XOR P4, PT, RZ, UR6, P4 ;  /* 0x00000006ff007c0c */ /* 0x000fe4000a785a70 */
[----:B------:R-:W-:Y:S02]  /*07e0*/  ISETP.NE.XOR P3, PT, RZ, UR6, P3 ;  /* 0x00000006ff007c0c */ /* 0x000fe40009f65a70 */
[----:B------:R-:W-:-:S02]  /*07f0*/  SEL R7, RZ, 0x1, !P0 ;  /* 0x00000001ff077807 */ /* 0x000fc40004000000 */
[----:B------:R-:W-:Y:S02]  /*0800*/  SEL R9, RZ, 0x1, !P1 ;  /* 0x00000001ff097807 */ /* 0x000fe40004800000 */
[----:B------:R-:W-:Y:S02]  /*0810*/  SEL R11, RZ, 0x1, !P2 ;  /* 0x00000001ff0b7807 */ /* 0x000fe40005000000 */
[----:B0-----:R-:W-:Y:S01]  /*0820*/  SEL R13, RZ, 0x1, !P4 ;  /* 0x00000001ff0d7807 */ /* 0x001fe20006000000 */
        /* <DEDUP_REMOVED lines=15> */
.L_x_10629:
        /* <DEDUP_REMOVED lines=8> */
.L_x_10630:
        /* <DEDUP_REMOVED lines=8> */
.L_x_10631:
        /* <DEDUP_REMOVED lines=9> */
.L_x_10632:
[----:B------:R-:W-:Y:S05]  /*0ab0*/  BSYNC B1 ;  /* 0x0000000000017941 */ /* 0x000fea0003800000 */
.L_x_10628:
[----:B------:R-:W-:-:S13]  /*0ac0*/  ISETP.GE.AND P0, PT, R19, R16, PT ;  /* 0x000000101300720c */ /* 0x000fda0003f06270 */
[----:B------:R-:W3:Y:S01]  /*0ad0*/  @!P0 LDC.64 R4, c[0x0][0x220] ;  /* 0x00008800ff048b82 */ /* 0x000ee20000000a00 */
[----:B012---:R-:W-:Y:S02]  /*0ae0*/  @!P0 IMAD.IADD R3, R0, 0x1, R19 ;  /* 0x0000000100038824 */ /* 0x007fe400078e0213 */
[----:B------:R-:W-:-:S03]  /*0af0*/  @!P0 VIADD R19, R19, 0x80 ;  /* 0x0000008013138836 */ /* 0x000fc60000000000 */
[----:B---3--:R-:W-:-:S05]  /*0b00*/  @!P0 IADD3 R2, P1, R3, R4, RZ ;  /* 0x0000000403028210 */ /* 0x008fca0007f3e0ff */
[----:B------:R-:W-:-:S05]  /*0b10*/  @!P0 IMAD.X R3, RZ, RZ, R5, P1 ;  /* 0x000000ffff038224 */ /* 0x000fca00008e0605 */
[----:B------:R2:W-:Y:S03]  /*0b20*/  @!P0 STG.E.U8 desc[UR4][R2.64], R13 ;  /* 0x0000000d02008986 */ /* 0x0005e6000c101104 */
.L_x_10633:
[----:B------:R-:W-:Y:S05]  /*0b30*/  BSYNC B0 ;  /* 0x0000000000007941 */ /* 0x000fea0003800000 */
.L_x_10627:
        /* <DEDUP_REMOVED lines=10> */
.L_x_10634:
        /* <DEDUP_REMOVED lines=10> */
.L_x_43851:


//--------------------- .text._ZN2at6native29vectorized_elementwise_kernelILi4ENS0_13AUnaryFunctorIiibZZZNS0_23logical_xor_kernel_cudaERNS_14TensorIteratorEENKUlvE0_clEvENKUlvE1_clEvEUliiE_EESt5arrayIPcLm2EEEEviT0_T1_ --------------------------
	.section	.text._ZN2at6native29vectorized_elementwise_kernelILi4ENS0_13AUnaryFunctorIiibZZZNS0_23logical_xor_kernel_cudaERNS_14TensorIteratorEENKUlvE0_clEvENKUlvE1_clEvEUliiE_EESt5arrayIPcLm2EEEEviT0_T1_,"ax",@progbits
	.align	128
        .global         _ZN2at6native29vectorized_elementwise_kernelILi4ENS0_13AUnaryFunctorIiibZZZNS0_23logical_xor_kernel_cudaERNS_14TensorIteratorEENKUlvE0_clEvENKUlvE1_clEvEUliiE_EESt5arrayIPcLm2EEEEviT0_T1_
        .type           _ZN2at6native29vectorized_elementwise_kernelILi4ENS0_13AUnaryFunctorIiibZZZNS0_23logical_xor_kernel_cudaERNS_14TensorIteratorEENKUlvE0_clEvENKUlvE1_clEvEUliiE_EESt5arrayIPcLm2EEEEviT0_T1_,@function
        .size           _ZN2at6native29vectorized_elementwise_kernelILi4ENS0_13AUnaryFunctorIiibZZZNS0_23logical_xor_kernel_cudaERNS_14TensorIteratorEENKUlvE0_clEvENKUlvE1_clEvEUliiE_EESt5arrayIPcLm2EEEEviT0_T1_,(.L_x_43852 - _ZN2at6native29vectorized_elementwise_kernelILi4ENS0_13AUnaryFunctorIiibZZZNS0_23logical_xor_kernel_cudaERNS_14TensorIteratorEENKUlvE0_clEvENKUlvE1_clEvEUliiE_EESt5arrayIPcLm2EEEEviT0_T1_)
        .other          _ZN2at6native29vectorized_elementwise_kernelILi4ENS0_13AUnaryFunctorIiibZZZNS0_23logical_xor_kernel_cudaERNS_14TensorIteratorEENKUlvE0_clEvENKUlvE1_clEvEUliiE_EESt5arrayIPcLm2EEEEviT0_T1_,@"STO_CUDA_ENTRY STV_DEFAULT"
_ZN2at6native29vectorized_elementwise_kernelILi4ENS0_13AUnaryFunctorIiibZZZNS0_23logical_xor_kernel_cudaERNS_14TensorIteratorEENKUlvE0_clEvENKUlvE1_clEvEUliiE_EESt5arrayIPcLm2EEEEviT0_T1_:
.text._ZN2at6native29vectorized_elementwise_kernelILi4ENS0_13AUnaryFunctorIiibZZZNS0_23logical_xor_kernel_cudaERNS_14TensorIteratorEENKUlvE0_clEvENKUlvE1_clEvEUliiE_EESt5arrayIPcLm2EEEEviT0_T1_:
        /* <DEDUP_REMOVED lines=15> */
[----:B------:R-:W-:Y:S01]  /*00f0*/  ISETP.NE.AND P0, PT, RZ, UR6, PT ;  /* 0x00000006ff007c0c */ /* 0x000fe2000bf05270 */
[----:B------:R-:W-:-:S03]  /*0100*/  ULDC.64 UR6, c[0x0][0x220] ;  /* 0x0000880000067ab9 */ /* 0x000fc60000000a00 */
[----:B--2---:R-:W-:Y:S02]  /*0110*/  ISETP.NE.XOR P2, PT, R12, RZ, P0 ;  /* 0x000000ff0c00720c */ /* 0x004fe40000745a70 */
[----:B------:R-:W-:Y:S02]  /*0120*/  ISETP.NE.XOR P3, PT, R13, RZ, P0 ;  /* 0x000000ff0d00720c */ /* 0x000fe40000765a70 */
[----:B---3--:R-:W-:Y:S02]  /*0130*/  ISETP.NE.XOR P4, PT, R4, RZ, P0 ;  /* 0x000000ff0400720c */ /* 0x008fe40000785a70 */
[----:B------:R-:W-:Y:S02]  /*0140*/  ISETP.NE.XOR P5, PT, R5, RZ, P0 ;  /* 0x000000ff0500720c */ /* 0x000fe400007a5a70 */
[----:B------:R-:W-:Y:S02]  /*0150*/  SEL R3, RZ, 0x1, !P2 ;  /* 0x00000001ff037807 */ /* 0x000fe40005000000 */
[----:B------:R-:W-:-:S02]  /*0160*/  SEL R4, RZ, 0x1, !P3 ;  /* 0x00000001ff047807 */ /* 0x000fc40005800000 */
[----:B------:R-:W-:Y:S02]  /*0170*/  ISETP.NE.XOR P1, PT, R14, RZ, P0 ;  /* 0x000000ff0e00720c */ /* 0x000fe40000725a70 */
[----:B------:R-:W-:Y:S02]  /*0180*/  SEL R5, RZ, 0x1, !P4 ;  /* 0x00000001ff057807 */ /* 0x000fe40006000000 */
[----:B------:R-:W-:Y:S02]  /*0190*/  SEL R8, RZ, 0x1, !P5 ;  /* 0x00000001ff087807 */ /* 0x000fe40006800000 */
[----:B------:R-:W-:Y:S02]  /*01a0*/  ISETP.NE.XOR P3, PT, R6, RZ, P0 ;  /* 0x000000ff0600720c */ /* 0x000fe40000765a70 */
[----:B------:R-:W-:Y:S02]  /*01b0*/  PRMT R9, R4, 0x7604, R3 ;  /* 0x0000760404097816 */ /* 0x000fe40000000003 */
[----:B------:R-:W-:-:S02]  /*01c0*/  IADD3 R4, P4, R0, UR6, RZ ;  /* 0x0000000600047c10 */ /* 0x000fc4000ff9e0ff */
[----:B------:R-:W-:Y:S02]  /*01d0*/  ISETP.NE.XOR P2, PT, R15, RZ, P0 ;  /* 0x000000ff0f00720c */ /* 0x000fe40000745a70 */
[----:B------:R-:W-:Y:S02]  /*01e0*/  SEL R0, RZ, 0x1, !P1 ;  /* 0x00000001ff007807 */ /* 0x000fe40004800000 */
[----:B------:R-:W-:Y:S01]  /*01f0*/  PRMT R8, R8, 0x7604, R5 ;  /* 0x0000760408087816 */ /* 0x000fe20000000005 */
[----:B------:R-:W-:Y:S01]  /*0200*/  IMAD.X R5, RZ, RZ, UR7, P4 ;  /* 0x00000007ff057e24 */ /* 0x000fe2000a0e06ff */
[----:B------:R-:W-:Y:S02]  /*0210*/  SEL R3, RZ, 0x1, !P3 ;  /* 0x00000001ff037807 */ /* 0x000fe40005800000 */
[----:B------:R-:W-:Y:S02]  /*0220*/  ISETP.NE.XOR P0, PT, R7, RZ, P0 ;  /* 0x000000ff0700720c */ /* 0x000fe40000705a70 */
[----:B------:R-:W-:-:S02]  /*0230*/  PRMT R9, R0, 0x7054, R9 ;  /* 0x0000705400097816 */ /* 0x000fc40000000009 */
[----:B------:R-:W-:Y:S01]  /*0240*/  PRMT R7, R3, 0x7054, R8 ;  /* 0x0000705403077816 */ /* 0x000fe20000000008 */
[----:B------:R-:W-:Y:S01]  /*0250*/  IMAD.WIDE R2, R2, 0x4, R4 ;  /* 0x0000000402027825 */ /* 0x000fe200078e0204 */
[----:B------:R-:W-:Y:S02]  /*0260*/  SEL R0, RZ, 0x1, !P2 ;  /* 0x00000001ff007807 */ /* 0x000fe40005000000 */
[----:B------:R-:W-:Y:S02]  /*0270*/  SEL R6, RZ, 0x1, !P0 ;  /* 0x00000001ff067807 */ /* 0x000fe40004000000 */
[----:B------:R-:W-:Y:S02]  /*0280*/  PRMT R9, R0, 0x654, R9 ;  /* 0x0000065400097816 */ /* 0x000fe40000000009 */
[----:B------:R-:W-:-:S03]  /*0290*/  PRMT R7, R6, 0x654, R7 ;  /* 0x0000065406077816 */ /* 0x000fc60000000007 */
[----:B------:R-:W-:Y:S04]  /*02a0*/  STG.E desc[UR4][R2.64], R9 ;  /* 0x0000000902007986 */ /* 0x000fe8000c101904 */
[----:B------:R-:W-:Y:S01]  /*02b0*/  STG.E desc[UR4][R2.64+0x200], R7 ;  /* 0x0002000702007986 */ /* 0x000fe2000c101904 */
[----:B------:R-:W-:Y:S05]  /*02c0*/  EXIT ;  /* 0x000000000000794d */ /* 0x000fea0003800000 */
.L_x_10635:
        /* <DEDUP_REMOVED lines=99> */
.L_x_10638:
        /* <DEDUP_REMOVED lines=8> */
.L_x_10639:
        /* <DEDUP_REMOVED lines=8> */
.L_x_10640:
        /* <DEDUP_REMOVED lines=9> */
.L_x_10641:
[----:B------:R-:W-:Y:S05]  /*0a90*/  BSYNC B1 ;  /* 0x0000000000017941 */ /* 0x000fea0003800000 */
.L_x_10637:
[----:B------:R-:W-:-:S13]  /*0aa0*/  ISETP.GE.AND P0, PT, R19, R16, PT ;  /* 0x000000101300720c */ /* 0x000fda0003f06270 */
[----:B------:R-:W3:Y:S01]  /*0ab0*/  @!P0 LDC.64 R4, c[0x0][0x220] ;  /* 0x00008800ff048b82 */ /* 0x000ee20000000a00 */
[----:B012---:R-:W-:Y:S02]  /*0ac0*/  @!P0 IMAD.IADD R3, R0, 0x1, R19 ;  /* 0x0000000100038824 */ /* 0x007fe400078e0213 */
[----:B------:R-:W-:-:S03]  /*0ad0*/  @!P0 VIADD R19, R19, 0x80 ;  /* 0x0000008013138836 */ /* 0x000fc60000000000 */
[----:B---3--:R-:W-:-:S05]  /*0ae0*/  @!P0 IADD3 R2, P1, R3, R4, RZ ;  /* 0x0000000403028210 */ /* 0x008fca0007f3e0ff */
[----:B------:R-:W-:-:S05]  /*0af0*/  @!P0 IMAD.X R3, RZ, RZ, R5, P1 ;  /* 0x000000ffff038224 */ /* 0x000fca00008e0605 */
[----:B------:R2:W-:Y:S03]  /*0b00*/  @!P0 STG.E.U8 desc[UR4][R2.64], R13 ;  /* 0x0000000d02008986 */ /* 0x0005e6000c101104 */
.L_x_10642:
[----:B------:R-:W-:Y:S05]  /*0b10*/  BSYNC B0 ;  /* 0x0000000000007941 */ /* 0x000fea0003800000 */
.L_x_10636:
        /* <DEDUP_REMOVED lines=10> */
.L_x_10643:
        /* <DEDUP_REMOVED lines=12> */
.L_x_43852:


//--------------------- .text._ZN2at6native29vectorized_elementwise_kernelILi8ENS0_13AUnaryFunctorIiibZZZNS0_23logical_xor_kernel_cudaERNS_14TensorIteratorEENKUlvE0_clEvENKUlvE1_clEvEUliiE_EESt5arrayIPcLm2EEEEviT0_T1_ --------------------------
	.section	.text._ZN2at6native29vectorized_elementwise_kernelILi8ENS0_13AUnaryFunctorIiibZZZNS0_23logical_xor_kernel_cudaERNS_14TensorIteratorEENKUlvE0_clEvENKUlvE1_clEvEUliiE_EESt5arrayIPcLm2EEEEviT0_T1_,"ax",@progbits
	.align	128
        .global         _ZN2at6native29vectorized_elementwise_kernelILi8ENS0_13AUnaryFunctorIiibZZZNS0_23logical_xor_kernel_cudaERNS_14TensorIteratorEENKUlvE0_clEvENKUlvE1_clEvEUliiE_EESt5arrayIPcLm2EEEEviT0_T1_
        .type           _ZN2at6native29vectorized_elementwise_kernelILi8ENS0_13AUnaryFunctorIiibZZZNS0_23logical_xor_kernel_cudaERNS_14TensorIteratorEENKUlvE0_clEvENKUlvE1_clEvEUliiE_EESt5arrayIPcLm2EEEEviT0_T1_,@function
        .size           _ZN2at6native29vectorized_elementwise_kernelILi8ENS0_13AUnaryFunctorIiibZZZNS0_23logical_xor_kernel_cudaERNS_14TensorIteratorEENKUlvE0_clEvENKUlvE1_clEvEUliiE_EESt5arrayIPcLm2EEEEviT0_T1_,(.L_x_43853 - _ZN2at6native29vectorized_elementwise_kernelILi8ENS0_13AUnaryFunctorIiibZZZNS0_23logical_xor_kernel_cudaERNS_14TensorIteratorEENKUlvE0_clEvENKUlvE1_clEvEUliiE_EESt5arrayIPcLm2EEEEviT0_T1_)
        .other          _ZN2at6native29vectorized_elementwise_kernelILi8ENS0_13AUnaryFunctorIiibZZZNS0_23logical_xor_kernel_cudaERNS_14TensorIteratorEENKUlvE0_clEvENKUlvE1_clEvEUliiE_EESt5arrayIPcLm2EEEEviT0_T1_,@"STO_CUDA_ENTRY STV_DEFAULT"
_ZN2at6native29vectorized_elementwise_kernelILi8ENS0_13AUnaryFunctorIiibZZZNS0_23logical_xor_kernel_cudaERNS_14TensorIteratorEENKUlvE0_clEvENKUlvE1_clEvEUliiE_EESt5arrayIPcLm2EEEEviT0_T1_:
.text._ZN2at6native29vectorized_elementwise_kernelILi8ENS0_13AUnaryFunctorIiibZZZNS0_23logical_xor_kernel_cudaERNS_14TensorIteratorEENKUlvE0_clEvENKUlvE1_clEvEUliiE_EESt5arrayIPcLm2EEEEviT0_T1_:
        /* <DEDUP_REMOVED lines=20> */
[----:B------:R-:W-:Y:S02]  /*0140*/  SEL R9, RZ, 0xffffffff, !P3 ;  /* 0xffffffffff097807 */ /* 0x000fe40005800000 */
[----:B------:R-:W-:Y:S02]  /*0150*/  ISETP.NE.XOR P5, PT, R12, RZ, P0 ;  /* 0x000000ff0c00720c */ /* 0x000fe400007a5a70 */
[----:B------:R-:W-:Y:S01]  /*0160*/  ISETP.NE.XOR P4, PT, R13, RZ, P0 ;  /* 0x000000ff0d00720c */ /* 0x000fe20000785a70 */
[----:B------:R-:W-:Y:S01]  /*0170*/  IMAD.SHL.U32 R9, R9, 0x100, RZ ;  /* 0x0000010009097824 */ /* 0x000fe200078e00ff */
[----:B------:R-:W-:-:S02]  /*0180*/  ISETP.NE.XOR P2, PT, R8, RZ, P0 ;  /* 0x000000ff0800720c */ /* 0x000fc40000745a70 */
[----:B------:R-:W-:Y:S02]  /*0190*/  ISETP.NE.XOR P3, PT, R10, RZ, P0 ;  /* 0x000000ff0a00720c */ /* 0x000fe40000765a70 */
[----:B------:R-:W-:Y:S02]  /*01a0*/  ISETP.NE.XOR P0, PT, R11, RZ, P0 ;  /* 0x000000ff0b00720c */ /* 0x000fe40000705a70 */
[----:B------:R-:W-:Y:S02]  /*01b0*/  SEL R11, RZ, 0xffffffff, !P4 ;  /* 0xffffffffff0b7807 */ /* 0x000fe40006000000 */
[----:B------:R-:W-:Y:S02]  /*01c0*/  SEL R4, RZ, 0xffffffff, !P0 ;  /* 0xffffffffff047807 */ /* 0x000fe40004000000 */
[----:B------:R-:W-:Y:S01]  /*01d0*/  SEL R7, RZ, 0xffffffff, !P1 ;  /* 0xffffffffff077807 */ /* 0x000fe20004800000 */
[----:B------:R-:W-:Y:S01]  /*01e0*/  IMAD.SHL.U32 R13, R11, 0x100, RZ ;  /* 0x000001000b0d7824 */ /* 0x000fe200078e00ff */
[----:B------:R-:W-:Y:S01]  /*01f0*/  SEL R8, RZ, 0x1, !P6 ;  /* 0x00000001ff087807 */ /* 0x000fe20007000000 */
[----:B------:R-:W-:Y:S01]  /*0200*/  IMAD.SHL.U32 R11, R4, 0x100, RZ ;  /* 0x00000100040b7824 */ /* 0x000fe200078e00ff */
[----:B------:R-:W-:Y:S01]  /*0210*/  IADD3 R2, P6, R0, UR6, RZ ;  /* 0x0000000600027c10 */ /* 0x000fe2000ffde0ff */
[----:B------:R-:W-:Y:S01]  /*0220*/  IMAD.SHL.U32 R7, R7, 0x100, RZ ;  /* 0x0000010007077824 */ /* 0x000fe200078e00ff */
[----:B------:R-:W-:-:S02]  /*0230*/  SEL R10, RZ, 0x1, !P5 ;  /* 0x00000001ff0a7807 */ /* 0x000fc40006800000 */
[----:B------:R-:W-:Y:S01]  /*0240*/  SEL R0, RZ, 0x1, !P3 ;  /* 0x00000001ff007807 */ /* 0x000fe20005800000 */
[----:B------:R-:W-:Y:S01]  /*0250*/  IMAD.X R3, RZ, RZ, UR7, P6 ;  /* 0x00000007ff037e24 */ /* 0x000fe2000b0e06ff */
[----:B------:R-:W-:Y:S02]  /*0260*/  SEL R6, RZ, 0x1, !P2 ;  /* 0x00000001ff067807 */ /* 0x000fe40005000000 */
[----:B------:R-:W-:Y:S01]  /*0270*/  LOP3.LUT R8, R9, 0x100, R8, 0xe2, !PT ;  /* 0x0000010009087812 */ /* 0x000fe200078ee208 */
[----:B------:R-:W-:Y:S01]  /*0280*/  IMAD.WIDE R2, R5, 0x8, R2 ;  /* 0x0000000805027825 */ /* 0x000fe200078e0202 */
[----:B------:R-:W-:Y:S02]  /*0290*/  LOP3.LUT R9, R13, 0x100, R10, 0xe2, !PT ;  /* 0x000001000d097812 */ /* 0x000fe400078ee20a */
[----:B------:R-:W-:Y:S02]  /*02a0*/  LOP3.LUT R0, R11, 0x100, R0, 0xe2, !PT ;  /* 0x000001000b007812 */ /* 0x000fe400078ee200 */
[----:B------:R-:W-:-:S02]  /*02b0*/  LOP3.LUT R7, R7, 0x100, R6, 0xe2, !PT ;  /* 0x0000010007077812 */ /* 0x000fc400078ee206 */
[----:B------:R-:W-:Y:S02]  /*02c0*/  PRMT R6, R9, 0x5410, R8 ;  /* 0x0000541009067816 */ /* 0x000fe40000000008 */
[----:B------:R-:W-:-:S05]  /*02d0*/  PRMT R7, R7, 0x5410, R0 ;  /* 0x0000541007077816 */ /* 0x000fca0000000000 */
[----:B------:R-:W-:Y:S01]  /*02e0*/  STG.E.64 desc[UR4][R2.64], R6 ;  /* 0x0000000602007986 */ /* 0x000fe2000c101b04 */
[----:B------:R-:W-:Y:S05]  /*02f0*/  EXIT ;  /* 0x000000000000794d */ /* 0x000fea0003800000 */
.L_x_10644:
        /* <DEDUP_REMOVED lines=99> */
.L_x_10647:
        /* <DEDUP_REMOVED lines=8> */
.L_x_10648:
        /* <DEDUP_REMOVED lines=8> */
.L_x_10649:
        /* <DEDUP_REMOVED lines=9> */
.L_x_10650:
[----:B------:R-:W-:Y:S05]  /*0ac0*/  BSYNC B1 ;  /* 0x0000000000017941 */ /* 0x000fea0003800000 */
.L_x_10646:
[----:B------:R-:W-:-:S13]  /*0ad0*/  ISETP.GE.AND P0, PT, R19, R16, PT ;  /* 0x000000101300720c */ /* 0x000fda0003f06270 */
[----:B------:R-:W3:Y:S01]  /*0ae0*/  @!P0 LDC.64 R4, c[0x0][0x220] ;  /* 0x00008800ff048b82 */ /* 0x000ee20000000a00 */
[----:B012---:R-:W-:Y:S02]  /*0af0*/  @!P0 IMAD.IADD R3, R0, 0x1, R19 ;  /* 0x0000000100038824 */ /* 0x007fe400078e0213 */
[----:B------:R-:W-:-:S03]  /*0b00*/  @!P0 VIADD R19, R19, 0x80 ;  /* 0x0000008013138836 */ /* 0x000fc60000000000 */
[----:B---3--:R-:W-:-:S05]  /*0b10*/  @!P0 IADD3 R2, P1, R3, R4, RZ ;  /* 0x0000000403028210 */ /* 0x008fca0007f3e0ff */
[----:B------:R-:W-:-:S05]  /*0b20*/  @!P0 IMAD.X R3, RZ, RZ, R5, P1 ;  /* 0x000000ffff038224 */ /* 0x000fca00008e0605 */
[----:B------:R2:W-:Y:S03]  /*0b30*/  @!P0 STG.E.U8 desc[UR4][R2.64], R13 ;  /* 0x0000000d02008986 */ /* 0x0005e6000c101104 */
.L_x_10651:
[----:B------:R-:W-:Y:S05]  /*0b40*/  BSYNC B0 ;  /* 0x0000000000007941 */ /* 0x000fea0003800000 */
.L_x_10645:
        /* <DEDUP_REMOVED lines=10> */
.L_x_10652:
        /* <DEDUP_REMOVED lines=9> */
.L_x_43853:


//--------------------- .text._ZN2at6native18elementwise_kernelILi128ELi4EZNS0_15gpu_kernel_implINS0_13BinaryFunctorIiibZZZNS0_23logical_xor_kernel_cudaERNS_14TensorIteratorEENKUlvE0_clEvENKUlvE1_clEvEUliiE_EEEEvRNS_18TensorIteratorBaseERKT_EUliE_EEviT1_ --------------------------
	.section	.text._ZN2at6native18elementwise_kernelILi128ELi4EZNS0_15gpu_kernel_implINS0_13BinaryFunctorIiibZZZNS0_23logical_xor_kernel_cudaERNS_14TensorIteratorEENKUlvE0_clEvENKUlvE1_clEvEUliiE_EEEEvRNS_18TensorIteratorBaseERKT_EUliE_EEviT1_,"ax",@progbits
	.align	128
        .global         _ZN2at6native18elementwise_kernelILi128ELi4EZNS0_15gpu_kernel_implINS0_13BinaryFunctorIiibZZZNS0_23logical_xor_kernel_cudaERNS_14TensorIteratorEENKUlvE0_clEvENKUlvE1_clEvEUliiE_EEEEvRNS_18TensorIteratorBaseERKT_EUliE_EEviT1_
        .type           _ZN2at6native18elementwise_kernelILi128ELi4EZNS0_15gpu_kernel_implINS0_13BinaryFunctorIiibZZZNS0_23logical_xor_kernel_cudaERNS_14TensorIteratorEENKUlvE0_clEvENKUlvE1_clEvEUliiE_EEEEvRNS_18TensorIteratorBaseERKT_EUliE_EEviT1_,@function
        .size           _ZN2at6native18elementwise_kernelILi128ELi4EZNS0_15gpu_kernel_implINS0_13BinaryFunctorIiibZZZNS0_23logical_xor_kernel_cudaERNS_14TensorIteratorEENKUlvE0_clEvENKUlvE1_clEvEUliiE_EEEEvRNS_18TensorIteratorBaseERKT_EUliE_EEviT1_,(.L_x_43854 - _ZN2at6native18elementwise_kernelILi128ELi4EZNS0_15gpu_kernel_implINS0_13BinaryFunctorIiibZZZNS0_23logical_xor_kernel_cudaERNS_14TensorIteratorEENKUlvE0_clEvENKUlvE1_clEvEUliiE_EEEEvRNS_18TensorIteratorBaseERKT_EUliE_EEviT1_)
        .other          _ZN2at6native18elementwise_kernelILi128ELi4EZNS0_15gpu_kernel_implINS0_13BinaryFunctorIiibZZZNS0_23logical_xor_kernel_cudaERNS_14TensorIteratorEENKUlvE0_clEvENKUlvE1_clEvEUliiE_EEEEvRNS_18TensorIteratorBaseERKT_EUliE_EEviT1_,@"STO_CUDA_ENTRY STV_DEFAULT"
_ZN2at6native18elementwise_kernelILi128ELi4EZNS0_15gpu_kernel_implINS0_13BinaryFunctorIiibZZZNS0_23logical_xor_kernel_cudaERNS_14TensorIteratorEENKUlvE0_clEvENKUlvE1_clEvEUliiE_EEEEvRNS_18TensorIteratorBaseERKT_EUliE_EEviT1_:
.text._ZN2at6native18elementwise_kernelILi128ELi4EZNS0_15gpu_kernel_implINS0_13BinaryFunctorIiibZZZNS0_23logical_xor_kernel_cudaERNS_14TensorIteratorEENKUlvE0_clEvENKUlvE1_clEvEUliiE_EEEEvRNS_18TensorIteratorBaseERKT_EUliE_EEviT1_:
        /* <DEDUP_REMOVED lines=365> */
.L_x_10655:
        /* <DEDUP_REMOVED lines=20> */
.L_x_10659:
[----:B------:R0:W5:Y:S01]  /*1810*/  LDG.E.U8 R19, desc[UR36][R2.64] ;  /* 0x0000002402137981 */ /* 0x000162000c1e1100 */
[----:B------:R-:W-:Y:S05]  /*1820*/  BRA `(.L_x_10661) ;  /* 0x0000000c00347947 */ /* 0x000fea0003800000 */
.L_x_10658:
        /* <DEDUP_REMOVED lines=8> */
.L_x_10663:
[----:B------:R0:W5:Y:S01]  /*18b0*/  LDG.E R19, desc[UR36][R2.64] ;  /* 0x0000002402137981 */ /* 0x000162000c1e1900 */
[----:B------:R-:W-:Y:S05]  /*18c0*/  BRA `(.L_x_10661) ;  /* 0x0000000c000c7947 */ /* 0x000fea0003800000 */
.L_x_10662:
[----:B------:R0:W5:Y:S01]  /*18d0*/  LDG.E.S16 R19, desc[UR36][R2.64] ;  /* 0x0000002402137981 */ /* 0x000162000c1e1700 */
[----:B------:R-:W-:Y:S05]  /*18e0*/  BRA `(.L_x_10661) ;  /* 0x0000000c00047947 */ /* 0x000fea0003800000 */
.L_x_10657:
        /* <DEDUP_REMOVED lines=9> */
.L_x_10665:
[----:B------:R-:W2:Y:S02]  /*1980*/  LDG.E.U16 R2, desc[UR36][R2.64] ;  /* 0x0000002402027981 */ /* 0x000ea4000c1e1500 */
[----:B--2---:R-:W-:-:S06]  /*1990*/  HADD2.F32 R19, -RZ, R2.H0_H0 ;  /* 0x20000002ff137230 */ /* 0x004fcc0000004100 */
[----:B------:R-:W0:Y:S01]  /*19a0*/  F2I.FTZ.TRUNC.NTZ R19, R19 ;  /* 0x0000001300137305 */ /* 0x000e22000021f100 */
[----:B------:R-:W-:Y:S05]  /*19b0*/  BRA `(.L_x_10661) ;  /* 0x0000000800d07947 */ /* 0x000fea0003800000 */
.L_x_10664:
        /* <DEDUP_REMOVED lines=9> */
.L_x_10667:
[----:B------:R-:W2:Y:S02]  /*1a50*/  LDG.E.U16 R2, desc[UR36][R2.64] ;  /* 0x0000002402027981 */ /* 0x000ea4000c1e1500 */
[----:B--2---:R-:W-:-:S06]  /*1a60*/  HADD2.F32 R19, -RZ, R2.H0_H0 ;  /* 0x20000002ff137230 */ /* 0x004fcc0000004100 */
[----:B------:R-:W0:Y:S01]  /*1a70*/  F2I.FTZ.TRUNC.NTZ R19, R19 ;  /* 0x0000001300137305 */ /* 0x000e22000021f100 */
[----:B------:R-:W-:Y:S05]  /*1a80*/  BRA `(.L_x_10661) ;  /* 0x00000008009c7947 */ /* 0x000fea0003800000 */
.L_x_10666:
[----:B------:R-:W2:Y:S02]  /*1a90*/  LDG.E.64 R2, desc[UR36][R2.64] ;  /* 0x0000002402027981 */ /* 0x000ea4000c1e1b00 */
[----:B--2---:R0:W1:Y:S01]  /*1aa0*/  F2I.F64.TRUNC R19, R2 ;  /* 0x0000000200137311 */ /* 0x004062000030d100 */
[----:B------:R-:W-:Y:S05]  /*1ab0*/  BRA `(.L_x_10661) ;  /* 0x0000000800907947 */ /* 0x000fea0003800000 */
.L_x_10656:
        /* <DEDUP_REMOVED lines=12> */
.L_x_10670:
[----:B------:R-:W2:Y:S02]  /*1b80*/  LDG.E.64 R2, desc[UR36][R2.64] ;  /* 0x0000002402027981 */ /* 0x000ea4000c1e1b00 */
[----:B--2---:R0:W1:Y:S01]  /*1b90*/  F2I.F64.TRUNC R19, R2 ;  /* 0x0000000200137311 */ /* 0x004062000030d100 */
[----:B------:R-:W-:Y:S05]  /*1ba0*/  BRA `(.L_x_10661) ;  /* 0x0000000800547947 */ /* 0x000fea0003800000 */
.L_x_10669:
        /* <DEDUP_REMOVED lines=27> */
.L_x_10672:
        /* <DEDUP_REMOVED lines=14> */
.L_x_10671:
[----:B------:R-:W2:Y:S02]  /*1e40*/  LDG.E.U16 R19, desc[UR36][R2.64] ;  /* 0x0000002402137981 */ /* 0x000ea4000c1e1500 */
[----:B--2---:R-:W-:-:S06]  /*1e50*/  IMAD.U32 R19, R19, 0x10000, RZ ;  /* 0x0001000013137824 */ /* 0x004fcc00078e00ff */
[----:B------:R-:W0:Y:S01]  /*1e60*/  F2I.FTZ.TRUNC.NTZ R19, R19 ;  /* 0x0000001300137305 */ /* 0x000e22000021f100 */
[----:B------:R-:W-:Y:S05]  /*1e70*/  BRA `(.L_x_10661) ;  /* 0x0000000400a07947 */ /* 0x000fea0003800000 */
.L_x_10668:
        /* <DEDUP_REMOVED lines=10> */
.L_x_10675:
        /* <DEDUP_REMOVED lines=21> */
.L_x_10679:
[----:B------:R-:W-:Y:S05]  /*2070*/  BSYNC B1 ;  /* 0x0000000000017941 */ /* 0x000fea0003800000 */
.L_x_10678:
[----:B------:R-:W-:Y:S01]  /*2080*/  IMAD.SHL.U32 R2, R2, 0x100000, RZ ;  /* 0x0010000002027824 */ /* 0x000fe200078e00ff */
[----:B------:R-:W-:-:S04]  /*2090*/  LEA R0, R0, 0x3b800000, 0x17 ;  /* 0x3b80000000007811 */ /* 0x000fc800078eb8ff */
[----:B------:R-:W-:-:S07]  /*20a0*/  LOP3.LUT R19, R0, R2, R19, 0xfe, !PT ;  /* 0x0000000200137212 */ /* 0x000fce00078efe13 */
.L_x_10677:
[----:B------:R-:W-:Y:S05]  /*20b0*/  BSYNC B0 ;  /* 0x0000000000007941 */ /* 0x000fea0003800000 */
.L_x_10676:
[----:B------:R-:W1:Y:S01]  /*20c0*/  F2I.FTZ.TRUNC.NTZ R19, R19 ;  /* 0x0000001300137305 */ /* 0x000e62000021f100 */
[----:B------:R-:W-:Y:S05]  /*20d0*/  BRA `(.L_x_10661) ;  /* 0x0000000400087947 */ /* 0x000fea0003800000 */
.L_x_10674:
        /* <DEDUP_REMOVED lines=21> */
.L_x_10683:
[----:B------:R-:W-:Y:S05]  /*2230*/  BSYNC B1 ;  /* 0x0000000000017941 */ /* 0x000fea0003800000 */
.L_x_10682:
[----:B------:R-:W-:Y:S01]  /*2240*/  IMAD.SHL.U32 R2, R2, 0x200000, RZ ;  /* 0x0020000002027824 */ /* 0x000fe200078e00ff */
[----:B------:R-:W-:-:S04]  /*2250*/  LEA R0, R0, 0x37800000, 0x17 ;  /* 0x3780000000007811 */ /* 0x000fc800078eb8ff */
[----:B------:R-:W-:-:S07]  /*2260*/  LOP3.LUT R19, R0, R2, R19, 0xfe, !PT ;  /* 0x0000000200137212 */ /* 0x000fce00078efe13 */
.L_x_10681:
[----:B------:R-:W-:Y:S05]  /*2270*/  BSYNC B0 ;  /* 0x0000000000007941 */ /* 0x000fea0003800000 */
.L_x_10680:
[----:B------:R-:W2:Y:S01]  /*2280*/  F2I.FTZ.TRUNC.NTZ R19, R19 ;  /* 0x0000001300137305 */ /* 0x000ea2000021f100 */
[----:B------:R-:W-:Y:S05]  /*2290*/  BRA `(.L_x_10661) ;  /* 0x0000000000987947 */ /* 0x000fea0003800000 */
.L_x_10673:
        /* <DEDUP_REMOVED lines=14> */
.L_x_10687:
[----:B------:R-:W-:Y:S05]  /*2380*/  BSYNC B0 ;  /* 0x0000000000007941 */ /* 0x000fea0003800000 */
.L_x_10686:
[----:B------:R-:W4:Y:S01]  /*2390*/  F2I.FTZ.TRUNC.NTZ R19, R19 ;  /* 0x0000001300137305 */ /* 0x000f22000021f100 */
[----:B------:R-:W-:Y:S05]  /*23a0*/  BRA `(.L_x_10661) ;  /* 0x0000000000547947 */ /* 0x000fea0003800000 */
.L_x_10660:
        /* <DEDUP_REMOVED lines=17> */
.L_x_10688:
[----:B------:R-:W-:Y:S05]  /*24c0*/  BRA `(.L_x_10661) ;  /* 0x00000000000c7947 */ /* 0x000fea0003800000 */
.L_x_10685:
[----:B------:R0:W5:Y:S01]  /*24d0*/  LDG.E R19, desc[UR36][R2.64] ;  /* 0x0000002402137981 */ /* 0x000162000c1e1900 */
[----:B------:R-:W-:Y:S05]  /*24e0*/  BRA `(.L_x_10661) ;  /* 0x0000000000047947 */ /* 0x000fea0003800000 */
.L_x_10684:
[----:B------:R3:W5:Y:S02]  /*24f0*/  LDG.E R19, desc[UR36][R2.64] ;  /* 0x0000002402137981 */ /* 0x000764000c1e1900 */
.L_x_10661:
[----:B0-----:R-:W0:Y:S01]  /*2500*/  LDC.U8 R4, c[0x0][0x493] ;  /* 0x000124c0ff047b82 */ /* 0x001e220000000000 */
[----:B------:R-:W-:Y:S02]  /*2510*/  ULDC.64 UR4, c[0x0][0x488] ;  /* 0x0001220000047ab9 */ /* 0x000fe40000000a00 */
[----:B---3--:R-:W-:-:S05]  /*2520*/  IADD3 R2, P1, R22, UR4, RZ ;  /* 0x0000000416027c10 */ /* 0x008fca000ff3e0ff */
        /* <DEDUP_REMOVED lines=14> */
.L_x_10692:
[----:B------:R0:W5:Y:S01]  /*2610*/  LDG.E.U8 R22, desc[UR36][R2.64] ;  /* 0x0000002402167981 */ /* 0x000162000c1e1100 */
[----:B------:R-:W-:Y:S05]  /*2620*/  BRA `(.L_x_10694) ;  /* 0x0000000c00347947 */ /* 0x000fea0003800000 */
.L_x_10691:
        /* <DEDUP_REMOVED lines=8> */
.L_x_10696:
[----:B------:R3:W5:Y:S01]  /*26b0*/  LDG.E R22, desc[UR36][R2.64] ;  /* 0x0000002402167981 */ /* 0x000762000c1e1900 */
[----:B------:R-:W-:Y:S05]  /*26c0*/  BRA `(.L_x_10694) ;  /* 0x0000000c000c7947 */ /* 0x000fea0003800000 */
.L_x_10695:
[----:B------:R0:W5:Y:S01]  /*26d0*/  LDG.E.S16 R22, desc[UR36][R2.64] ;  /* 0x0000002402167981 */ /* 0x000162000c1e1700 */
[----:B------:R-:W-:Y:S05]  /*26e0*/  BRA `(.L_x_10694) ;  /* 0x0000000c00047947 */ /* 0x000fea0003800000 */
.L_x_10690:
[----:B------:R-:W-:-:S13]  /*26f0*/  ISETP.GT.AND P0, PT, R0, 0x6, PT ;  /* 0x000000060000780c */ /* 0x000fda0003f04270 */
[----:B------:R-:W-:Y:S05]  /*2700*/  @P0 BRA `(.L_x_10697) ;  /* 0x00000000002c0947 */ /* 0x000fea0003800000 */
[----:B------:R-:W-:-:S13]  /*2710*/  ISETP.NE.AND P0, PT, R0, 0x5, PT ;  /* 0x000000050000780c */ /* 0x000fda0003f05270 */
[----:B------:R-:W-:Y:S05]  /*2720*/  @!P0 BRA `(.L_x_10698) ;  /* 0x0000000000148947 */ /* 0x000fea0003800000 */
[----:B------:R-:W-:-:S13]  /*2730*/  ISETP.NE.AND P0, PT, R0, 0x6, PT ;  /* 0x000000060000780c */ /* 0x000fda0003f05270 */
[----:B------:R-:W-:Y:S05]  /*2740*/  @P0 BRA `(.L_x_10693) ;  /* 0x0000000800980947 */ /* 0x000fea0003800000 */
[----:B------:R-:W3:Y:S02]  /*2750*/  LDG.E R2, desc[UR36][R2.64] ;  /* 0x0000002402027981 */ /* 0x000ee4000c1e1900 */
[----:B---3--:R0:W3:Y:S01]  /*2760*/  F2I.FTZ.TRUNC.NTZ R22, R2 ;  /* 0x0000000200167305 */ /* 0x0080e2000021f100 */
[----:B------:R-:W-:Y:S05]  /*2770*/  BRA `(.L_x_10694) ;  /* 0x0000000800e07947 */ /* 0x000fea0003800000 */
.L_x_10698:
[----:B------:R-:W3:Y:S02]  /*2780*/  LDG.E.U16 R2, desc[UR36][R2.64] ;  /* 0x0000002402027981 */ /* 0x000ee4000c1e1500 */
[----:B---3--:R-:W-:-:S06]  /*2790*/  HADD2.F32 R22, -RZ, R2.H0_H0 ;  /* 0x20000002ff167230 */ /* 0x008fcc0000004100 */
[----:B------:R-:W0:Y:S01]  /*27a0*/  F2I.FTZ.TRUNC.NTZ R22, R22 ;  /* 0x0000001600167305 */ /* 0x000e22000021f100 */
[----:B------:R-:W-:Y:S05]  /*27b0*/  BRA `(.L_x_10694) ;  /* 0x0000000800d07947 */ /* 0x000fea0003800000 */
.L_x_10697:
[----:B------:R-:W-:-:S13]  /*27c0*/  ISETP.NE.AND P0, PT, R0, 0x7, PT ;  /* 0x000000070000780c */ /* 0x000fda0003f05270 */
[----:B------:R-:W-:Y:S05]  /*27d0*/  @!P0 BRA `(.L_x_10699) ;  /* 0x00000000002c8947 */ /* 0x000fea0003800000 */
[----:B------:R-:W-:-:S13]  /*27e0*/  ISETP.NE.AND P0, PT, R0, 0x8, PT ;  /* 0x000000080000780c */ /* 0x000fda0003f05270 */
[----:B------:R-:W-:Y:S05]  /*27f0*/  @!P0 BRA `(.L_x_10700) ;  /* 0x0000000000148947 */ /* 0x000fea0003800000 */
[----:B------:R-:W-:-:S13]  /*2800*/  ISETP.NE.AND P0, PT, R0, 0x9, PT ;  /* 0x000000090000780c */ /* 0x000fda0003f05270 */
[----:B------:R-:W-:Y:S05]  /*2810*/  @P0 BRA `(.L_x_10693) ;  /* 0x0000000800640947 */ /* 0x000fea0003800000 */
[----:B------:R-:W3:Y:S02]  /*2820*/  LDG.E R2, desc[UR36][R2.64] ;  /* 0x0000002402027981 */ /* 0x000ee4000c1e1900 */
[----:B---3--:R0:W3:Y:S01]  /*2830*/  F2I.FTZ.TRUNC.NTZ R22, R2 ;  /* 0x0000000200167305 */ /* 0x0080e2000021f100 */
[----:B------:R-:W-:Y:S05]  /*2840*/  BRA `(.L_x_10694) ;  /* 0x0000000800ac7947 */ /* 0x000fea0003800000 */
.L_x_10700:
[----:B------:R-:W3:Y:S02]  /*2850*/  LDG.E.U16 R2, desc[UR36][R2.64] ;  /* 0x0000002402027981 */ /* 0x000ee4000c1e1500 */
[----:B---3--:R-:W-:-:S06]  /*2860*/  HADD2.F32 R22, -RZ, R2.H0_H0 ;  /* 0x20000002ff167230 */ /* 0x008fcc0000004100 */
[----:B------:R-:W0:Y:S01]  /*2870*/  F2I.FTZ.TRUNC.NTZ R22, R22 ;  /* 0x0000001600167305 */ /* 0x000e22000021f100 */
[----:B------:R-:W-:Y:S05]  /*2880*/  BRA `(.L_x_10694) ;  /* 0x00000008009c7947 */ /* 0x000fea0003800000 */
.L_x_10699:
[----:B------:R-:W3:Y:S02]  /*2890*/  LDG.E.64 R2, desc[UR36][R2.64] ;  /* 0x0000002402027981 */ /* 0x000ee4000c1e1b00 */
[----:B---3--:R0:W3:Y:S01]  /*28a0*/  F2I.F64.TRUNC R22, R2 ;  /* 0x0000000200167311 */ /* 0x0080e2000030d100 */
[----:B------:R-:W-:Y:S05]  /*28b0*/  BRA `(.L_x_10694) ;  /* 0x0000000800907947 */ /* 0x000fea0003800000 */
.L_x_10689:
        /* <DEDUP_REMOVED lines=12> */
.L_x_10703:
[----:B------:R-:W3:Y:S02]  /*2980*/  LDG.E.64 R2, desc[UR36][R2.64] ;  /* 0x0000002402027981 */ /* 0x000ee4000c1e1b00 */
[----:B---3--:R0:W3:Y:S01]  /*2990*/  F2I.F64.TRUNC R22, R2 ;  /* 0x0000000200167311 */ /* 0x0080e2000030d100 */
[----:B------:R-:W-:Y:S05]  /*29a0*/  BRA `(.L_x_10694) ;  /* 0x0000000800547947 */ /* 0x000fea0003800000 */
.L_x_10702:
        /* <DEDUP_REMOVED lines=25> */
[----:B------:R0:W3:Y:S01]  /*2b40*/  F2I.FTZ.TRUNC.NTZ R22, R5 ;  /* 0x0000000500167305 */ /* 0x0000e2000021f100 */
[----:B------:R-:W-:Y:S05]  /*2b50*/  BRA `(.L_x_10694) ;  /* 0x0000000400e87947 */ /* 0x000fea0003800000 */
.L_x_10705:
[----:B------:R-:W3:Y:S02]  /*2b60*/  LDG.E.U8 R2, desc[UR36][R2.64] ;  /* 0x0000002402027981 */ /* 0x000ee4000c1e1100 */
[C---:B---3--:R-:W-:Y:S02]  /*2b70*/  IMAD.SHL.U32 R0, R2.reuse, 0x2000000, RZ ;  /* 0x0200000002007824 */ /* 0x048fe400078e00ff */
        /* <DEDUP_REMOVED lines=12> */
.L_x_10704:
[----:B------:R-:W3:Y:S02]  /*2c40*/  LDG.E.U16 R22, desc[UR36][R2.64] ;  /* 0x0000002402167981 */ /* 0x000ee4000c1e1500 */
[----:B---3--:R-:W-:-:S06]  /*2c50*/  IMAD.U32 R22, R22, 0x10000, RZ ;  /* 0x0001000016167824 */ /* 0x008fcc00078e00ff */
[----:B------:R-:W0:Y:S01]  /*2c60*/  F2I.FTZ.TRUNC.NTZ R22, R22 ;  /* 0x0000001600167305 */ /* 0x000e22000021f100 */
[----:B------:R-:W-:Y:S05]  /*2c70*/  BRA `(.L_x_10694) ;  /* 0x0000000400a07947 */ /* 0x000fea0003800000 */
.L_x_10701:
        /* <DEDUP_REMOVED lines=10> */
.L_x_10708:
        /* <DEDUP_REMOVED lines=21> */
.L_x_10712:
[----:B------:R-:W-:Y:S05]  /*2e70*/  BSYNC B1 ;  /* 0x0000000000017941 */ /* 0x000fea0003800000 */
.L_x_10711:
[----:B------:R-:W-:Y:S01]  /*2e80*/  IMAD.SHL.U32 R2, R2, 0x100000, RZ ;  /* 0x0010000002027824 */ /* 0x000fe200078e00ff */
[----:B------:R-:W-:-:S04]  /*2e90*/  LEA R3, R0, 0x3b800000, 0x17 ;  /* 0x3b80000000037811 */ /* 0x000fc800078eb8ff */
[----:B------:R-:W-:-:S07]  /*2ea0*/  LOP3.LUT R22, R3, R2, R22, 0xfe, !PT ;  /* 0x0000000203167212 */ /* 0x000fce00078efe16 */
.L_x_10710:
[----:B------:R-:W-:Y:S05]  /*2eb0*/  BSYNC B0 ;  /* 0x0000000000007941 */ /* 0x000fea0003800000 */
.L_x_10709:
[----:B------:R-:W0:Y:S01]  /*2ec0*/  F2I.FTZ.TRUNC.NTZ R22, R22 ;  /* 0x0000001600167305 */ /* 0x000e22000021f100 */
[----:B------:R-:W-:Y:S05]  /*2ed0*/  BRA `(.L_x_10694) ;  /* 0x0000000400087947 */ /* 0x000fea0003800000 */
.L_x_10707:
        /* <DEDUP_REMOVED lines=21> */
.L_x_10716:
[----:B------:R-:W-:Y:S05]  /*3030*/  BSYNC B1 ;  /* 0x0000000000017941 */ /* 0x000fea0003800000 */
.L_x_10715:
[----:B------:R-:W-:Y:S01]  /*3040*/  IMAD.SHL.U32 R2, R2, 0x200000, RZ ;  /* 0x0020000002027824 */ /* 0x000fe200078e00ff */
[----:B------:R-:W-:-:S04]  /*3050*/  LEA R3, R0, 0x37800000, 0x17 ;  /* 0x3780000000037811 */ /* 0x000fc800078eb8ff */
[----:B------:R-:W-:-:S07]  /*3060*/  LOP3.LUT R22, R3, R2, R22, 0xfe, !PT ;  /* 0x0000000203167212 */ /* 0x000fce00078efe16 */
.L_x_10714:
[----:B------:R-:W-:Y:S05]  /*3070*/  BSYNC B0 ;  /* 0x0000000000007941 */ /* 0x000fea0003800000 */
.L_x_10713:
[----:B------:R-:W0:Y:S01]  /*3080*/  F2I.FTZ.TRUNC.NTZ R22, R22 ;  /* 0x0000001600167305 */ /* 0x000e22000021f100 */
[----:B------:R-:W-:Y:S05]  /*3090*/  BRA `(.L_x_10694) ;  /* 0x0000000000987947 */ /* 0x000fea0003800000 */
.L_x_10706:
        /* <DEDUP_REMOVED lines=14> */
.L_x_10720:
[----:B------:R-:W-:Y:S05]  /*3180*/  BSYNC B0 ;  /* 0x0000000000007941 */ /* 0x000fea0003800000 */
.L_x_10719:
[----:B------:R-:W0:Y:S01]  /*3190*/  F2I.FTZ.TRUNC.NTZ R22, R22 ;  /* 0x0000001600167305 */ /* 0x000e22000021f100 */
[----:B------:R-:W-:Y:S05]  /*31a0*/  BRA `(.L_x_10694) ;  /* 0x0000000000547947 */ /* 0x000fea0003800000 */
.L_x_10693:
        /* <DEDUP_REMOVED lines=16> */
[----:B012-45:R-:W-:Y:S05]  /*32b0*/  CALL.ABS.NOINC R2 ;  /* 0x0000000002007343 */ /* 0x037fea0003c00000 */
.L_x_10721:
[----:B------:R-:W-:Y:S05]  /*32c0*/  BRA `(.L_x_10694) ;  /* 0x00000000000c7947 */ /* 0x000fea0003800000 */
.L_x_10718:
[----:B------:R0:W5:Y:S01]  /*32d0*/  LDG.E R22, desc[UR36][R2.64] ;  /* 0x0000002402167981 */ /* 0x000162000c1e1900 */
[----:B------:R-:W-:Y:S05]  /*32e0*/  BRA `(.L_x_10694) ;  /* 0x0000000000047947 */ /* 0x000fea0003800000 */
.L_x_10717:
[----:B------:R0:W5:Y:S02]  /*32f0*/  LDG.E R22, desc[UR36][R2.64] ;  /* 0x0000002402167981 */ /* 0x000164000c1e1900 */
.L_x_10694:
[----:B0--3--:R-:W0:Y:S01]  /*3300*/  LDC.U8 R3, c[0x0][0x491] ;  /* 0x00012440ff037b82 */ /* 0x009e220000000000 */
[----:B-----5:R-:W-:-:S04]  /*3310*/  ISETP.NE.AND P0, PT, R22, RZ, PT ;  /* 0x000000ff1600720c */ /* 0x020fc80003f05270 */
[----:B-12-4-:R-:W-:-:S04]  /*3320*/  ISETP.NE.XOR P0, PT, R19, RZ, P0 ;  /* 0x000000ff1300720c */ /* 0x016fc80000705a70 */
        /* <DEDUP_REMOVED lines=14> */
.L_x_10725:
[----:B------:R1:W-:Y:S01]  /*3410*/  STG.E.U8 desc[UR36][R16.64], R2 ;  /* 0x0000000210007986 */ /* 0x0003e2000c101124 */
[----:B------:R-:W-:Y:S05]  /*3420*/  BRA `(.L_x_10727) ;  /* 0x0000000c00487947 */ /* 0x000fea0003800000 */
.L_x_10724:
        /* <DEDUP_REMOVED lines=9> */
.L_x_10729:
[----:B------:R3:W-:Y:S01]  /*34c0*/  STG.E desc[UR36][R16.64], R2 ;  /* 0x0000000210007986 */ /* 0x0007e2000c101924 */
[----:B------:R-:W-:Y:S05]  /*34d0*/  BRA `(.L_x_10727) ;  /* 0x0000000c001c7947 */ /* 0x000fea0003800000 */
.L_x_10728:
[----:B------:R2:W-:Y:S01]  /*34e0*/  STG.E.U16 desc[UR36][R16.64], R2 ;  /* 0x0000000210007986 */ /* 0x0005e2000c101524 */
[----:B------:R-:W-:Y:S05]  /*34f0*/  BRA `(.L_x_10727) ;  /* 0x0000000c00147947 */ /* 0x000fea0003800000 */
.L_x_10723:
        /* <DEDUP_REMOVED lines=9> */
.L_x_10731:
[----:B------:R-:W-:-:S04]  /*3590*/  I2FP.F32.U32 R0, R2 ;  /* 0x0000000200007245 */ /* 0x000fc80000201000 */
[----:B------:R-:W-:-:S05]  /*35a0*/  F2FP.F16.F32.PACK_AB R0, RZ, R0 ;  /* 0x00000000ff00723e */ /* 0x000fca00000000ff */
[----:B------:R0:W-:Y:S01]  /*35b0*/  STG.E.U16 desc[UR36][R16.64], R0 ;  /* 0x0000000010007986 */ /* 0x0001e2000c101524 */
[----:B------:R-:W-:Y:S05]  /*35c0*/  BRA `(.L_x_10727) ;  /* 0x0000000800e07947 */ /* 0x000fea0003800000 */
.L_x_10730:
        /* <DEDUP_REMOVED lines=10> */
.L_x_10733:
[----:B------:R-:W-:-:S04]  /*3670*/  I2FP.F32.U32 R2, R2 ;  /* 0x0000000200027245 */ /* 0x000fc80000201000 */
[----:B------:R-:W-:-:S04]  /*3680*/  F2FP.F16.F32.PACK_AB R3, RZ, R2 ;  /* 0x00000002ff03723e */ /* 0x000fc800000000ff */
[----:B------:R-:W-:-:S05]  /*3690*/  PRMT R3, R3, 0x5410, RZ ;  /* 0x0000541003037816 */ /* 0x000fca00000000ff */
[----:B------:R0:W-:Y:S01]  /*36a0*/  STG.E desc[UR36][R16.64], R3 ;  /* 0x0000000310007986 */ /* 0x0001e2000c101924 */
[----:B------:R-:W-:Y:S05]  /*36b0*/  BRA `(.L_x_10727) ;  /* 0x0000000800a47947 */ /* 0x000fea0003800000 */
.L_x_10732:
[----:B------:R-:W0:Y:S02]  /*36c0*/  I2F.F64.U32 R2, R2 ;  /* 0x0000000200027312 */ /* 0x000e240000201800 */
[----:B0-----:R0:W-:Y:S01]  /*36d0*/  STG.E.64 desc[UR36][R16.64], R2 ;  /* 0x0000000210007986 */ /* 0x0011e2000c101b24 */
[----:B------:R-:W-:Y:S05]  /*36e0*/  BRA `(.L_x_10727) ;  /* 0x0000000800987947 */ /* 0x000fea0003800000 */
.L_x_10722:
        /* <DEDUP_REMOVED lines=10> */
.L_x_10736:
[----:B------:R-:W0:Y:S01]  /*3790*/  I2F.F64.U32 R4, R2 ;  /* 0x0000000200047312 */ /* 0x000e220000201800 */
[----:B------:R-:W-:-:S05]  /*37a0*/  CS2R R6, SRZ ;  /* 0x0000000000067805 */ /* 0x000fca000001ff00 */
[----:B0-----:R0:W-:Y:S01]  /*37b0*/  STG.E.128 desc[UR36][R16.64], R4 ;  /* 0x0000000410007986 */ /* 0x0011e2000c101d24 */
[----:B------:R-:W-:Y:S05]  /*37c0*/  BRA `(.L_x_10727) ;  /* 0x0000000800607947 */ /* 0x000fea0003800000 */
.L_x_10735:
        /* <DEDUP_REMOVED lines=21> */
.L_x_10740:
[----:B------:R-:W-:Y:S05]  /*3920*/  BSYNC B0 ;  /* 0x0000000000007941 */ /* 0x000fea0003800000 */
.L_x_10739:
[----:B------:R-:W-:-:S05]  /*3930*/  LOP3.LUT R3, R0, R3, RZ, 0xfc, !PT ;  /* 0x0000000300037212 */ /* 0x000fca00078efcff */
[----:B------:R0:W-:Y:S01]  /*3940*/  STG.E.U8 desc[UR36][R16.64], R3 ;  /* 0x0000000310007986 */ /* 0x0001e2000c101124 */
[----:B------:R-:W-:Y:S05]  /*3950*/  BRA `(.L_x_10727) ;  /* 0x0000000400fc7947 */ /* 0x000fea0003800000 */
.L_x_10738:
        /* <DEDUP_REMOVED lines=13> */
.L_x_10742:
[----:B------:R-:W-:Y:S01]  /*3a30*/  IMAD.MOV.U32 R0, RZ, RZ, 0x7f ;  /* 0x0000007fff007424 */ /* 0x000fe200078e00ff */
[----:B------:R-:W-:-:S04]  /*3a40*/  ISETP.GT.U32.AND P0, PT, R2, 0x7f800000, PT ;  /* 0x7f8000000200780c */ /* 0x000fc80003f04070 */
[----:B------:R-:W-:-:S09]  /*3a50*/  SEL R0, R0, 0x7c, P0 ;  /* 0x0000007c00007807 */ /* 0x000fd20000000000 */
.L_x_10743:
[----:B------:R-:W-:Y:S05]  /*3a60*/  BSYNC B0 ;  /* 0x0000000000007941 */ /* 0x000fea0003800000 */
.L_x_10741:
[----:B------:R-:W-:-:S04]  /*3a70*/  LOP3.LUT R2, R3, 0x80000000, RZ, 0xc0, !PT ;  /* 0x8000000003027812 */ /* 0x000fc800078ec0ff */
[----:B------:R-:W-:-:S04]  /*3a80*/  SHF.R.U32.HI R3, RZ, 0x18, R2 ;  /* 0x00000018ff037819 */ /* 0x000fc80000011602 */
[----:B------:R-:W-:-:S05]  /*3a90*/  LOP3.LUT R3, R0, R3, RZ, 0xfc, !PT ;  /* 0x0000000300037212 */ /* 0x000fca00078efcff */
[----:B------:R0:W-:Y:S01]  /*3aa0*/  STG.E.U8 desc[UR36][R16.64], R3 ;  /* 0x0000000310007986 */ /* 0x0001e2000c101124 */
[----:B------:R-:W-:Y:S05]  /*3ab0*/  BRA `(.L_x_10727) ;  /* 0x0000000400a47947 */ /* 0x000fea0003800000 */
.L_x_10737:
[----:B------:R-:W-:-:S04]  /*3ac0*/  I2FP.F32.U32 R0, R2 ;  /* 0x0000000200007245 */ /* 0x000fc80000201000 */
[----:B------:R-:W-:-:S05]  /*3ad0*/  F2FP.BF16.F32.PACK_AB R0, RZ, R0 ;  /* 0x00000000ff00723e */ /* 0x000fca00000010ff */
[----:B------:R0:W-:Y:S01]  /*3ae0*/  STG.E.U16 desc[UR36][R16.64], R0 ;  /* 0x0000000010007986 */ /* 0x0001e2000c101524 */
[----:B------:R-:W-:Y:S05]  /*3af0*/  BRA `(.L_x_10727) ;  /* 0x0000000400947947 */ /* 0x000fea0003800000 */
.L_x_10734:
        /* <DEDUP_REMOVED lines=10> */
.L_x_10746:
        /* <DEDUP_REMOVED lines=17> */
.L_x_10749:
[----:B------:R-:W-:-:S04]  /*3cb0*/  LOP3.LUT R2, R3, 0x80000000, RZ, 0xc0, !PT ;  /* 0x8000000003027812 */ /* 0x000fc800078ec0ff */
[----:B------:R-:W-:-:S04]  /*3cc0*/  SHF.R.U32.HI R3, RZ, 0x18, R2 ;  /* 0x00000018ff037819 */ /* 0x000fc80000011602 */
[----:B------:R-:W-:-:S04]  /*3cd0*/  LOP3.LUT R0, R0, R3, RZ, 0xfc, !PT ;  /* 0x0000000300007212 */ /* 0x000fc800078efcff */
[----:B------:R-:W-:-:S07]  /*3ce0*/  PRMT R8, R0, 0x7610, R8 ;  /* 0x0000761000087816 */ /* 0x000fce0000000008 */
.L_x_10748:
[----:B------:R-:W-:Y:S05]  /*3cf0*/  BSYNC B0 ;  /* 0x0000000000007941 */ /* 0x000fea0003800000 */
.L_x_10747:
[----:B------:R0:W-:Y:S01]  /*3d00*/  STG.E.U8 desc[UR36][R16.64], R8 ;  /* 0x0000000810007986 */ /* 0x0001e2000c101124 */
[----:B------:R-:W-:Y:S05]  /*3d10*/  BRA `(.L_x_10727) ;  /* 0x00000004000c7947 */ /* 0x000fea0003800000 */
.L_x_10745:
        /* <DEDUP_REMOVED lines=17> */
.L_x_10752:
[----:B------:R-:W-:-:S04]  /*3e30*/  LOP3.LUT R2, R3, 0x80000000, RZ, 0xc0, !PT ;  /* 0x8000000003027812 */ /* 0x000fc800078ec0ff */
[----:B------:R-:W-:-:S04]  /*3e40*/  SHF.R.U32.HI R3, RZ, 0x18, R2 ;  /* 0x00000018ff037819 */ /* 0x000fc80000011602 */
[----:B------:R-:W-:-:S04]  /*3e50*/  LOP3.LUT R0, R0, R3, RZ, 0xfc, !PT ;  /* 0x0000000300007212 */ /* 0x000fc800078efcff */
[----:B------:R-:W-:-:S07]  /*3e60*/  PRMT R8, R0, 0x7610, R8 ;  /* 0x0000761000087816 */ /* 0x000fce0000000008 */
.L_x_10751:
[----:B------:R-:W-:Y:S05]  /*3e70*/  BSYNC B0 ;  /* 0x0000000000007941 */ /* 0x000fea0003800000 */
.L_x_10750:
[----:B------:R0:W-:Y:S01]  /*3e80*/  STG.E.U8 desc[UR36][R16.64], R8 ;  /* 0x0000000810007986 */ /* 0x0001e2000c101124 */
[----:B------:R-:W-:Y:S05]  /*3e90*/  BRA `(.L_x_10727) ;  /* 0x0000000000ac7947 */ /* 0x000fea0003800000 */
.L_x_10744:
        /* <DEDUP_REMOVED lines=22> */
.L_x_10726:
        /* <DEDUP_REMOVED lines=16> */
.L_x_10755:
[----:B------:R-:W-:Y:S05]  /*4100*/  BRA `(.L_x_10727) ;  /* 0x0000000000107947 */ /* 0x000fea0003800000 */
.L_x_10754:
[----:B------:R-:W-:-:S05]  /*4110*/  IMAD.MOV.U32 R3, RZ, RZ, RZ ;  /* 0x000000ffff037224 */ /* 0x000fca00078e00ff */
[----:B------:R0:W-:Y:S01]  /*4120*/  STG.E.64 desc[UR36][R16.64], R2 ;  /* 0x0000000210007986 */ /* 0x0001e2000c101b24 */
[----:B------:R-:W-:Y:S05]  /*4130*/  BRA `(.L_x_10727) ;  /* 0x0000000000047947 */ /* 0x000fea0003800000 */
.L_x_10753:
[----:B------:R0:W-:Y:S02]  /*4140*/  STG.E desc[UR36][R16.64], R2 ;  /* 0x0000000210007986 */ /* 0x0001e4000c101924 */
.L_x_10727:
[----:B------:R-:W-:-:S04]  /*4150*/  IMAD R18, R18, 0x200, R23 ;  /* 0x0000020012127824 */ /* 0x000fc800078e0217 */
[----:B------:R-:W-:-:S07]  /*4160*/  VIADD R19, R18, 0x80 ;  /* 0x0000008012137836 */ /* 0x000fce0000000000 */
.L_x_10654:
[----:B------:R-:W-:Y:S05]  /*4170*/  BSYNC B6 ;  /* 0x0000000000067941 */ /* 0x000fea0003800000 */
.L_x_10653:
        /* <DEDUP_REMOVED lines=358> */
.L_x_10758:
        /* <DEDUP_REMOVED lines=20> */
.L_x_10762:
[----:B------:R0:W5:Y:S01]  /*5920*/  LDG.E.U8 R22, desc[UR36][R2.64] ;  /* 0x0000002402167981 */ /* 0x000162000c1e1100 */
[----:B------:R-:W-:Y:S05]  /*5930*/  BRA `(.L_x_10764) ;  /* 0x0000000c00347947 */ /* 0x000fea0003800000 */
.L_x_10761:
        /* <DEDUP_REMOVED lines=8> */
.L_x_10766:
[----:B------:R0:W5:Y:S01]  /*59c0*/  LDG.E R22, desc[UR36][R2.64] ;  /* 0x0000002402167981 */ /* 0x000162000c1e1900 */
[----:B------:R-:W-:Y:S05]  /*59d0*/  BRA `(.L_x_10764) ;  /* 0x0000000c000c7947 */ /* 0x000fea0003800000 */
.L_x_10765:
[----:B------:R0:W5:Y:S01]  /*59e0*/  LDG.E.S16 R22, desc[UR36][R2.64] ;  /* 0x0000002402167981 */ /* 0x000162000c1e1700 */
[----:B------:R-:W-:Y:S05]  /*59f0*/  BRA `(.L_x_10764) ;  /* 0x0000000c00047947 */ /* 0x000fea0003800000 */
.L_x_10760:
        /* <DEDUP_REMOVED lines=9> */
.L_x_10768:
[----:B------:R-:W2:Y:S02]  /*5a90*/  LDG.E.U16 R2, desc[UR36][R2.64] ;  /* 0x0000002402027981 */ /* 0x000ea4000c1e1500 */
[----:B--2---:R-:W-:-:S06]  /*5aa0*/  HADD2.F32 R22, -RZ, R2.H0_H0 ;  /* 0x20000002ff167230 */ /* 0x004fcc0000004100 */
[----:B------:R-:W0:Y:S01]  /*5ab0*/  F2I.FTZ.TRUNC.NTZ R22, R22 ;  /* 0x0000001600167305 */ /* 0x000e22000021f100 */
[----:B------:R-:W-:Y:S05]  /*5ac0*/  BRA `(.L_x_10764) ;  /* 0x0000000800d07947 */ /* 0x000fea0003800000 */
.L_x_10767:
        /* <DEDUP_REMOVED lines=9> */
.L_x_10770:
[----:B------:R-:W2:Y:S02]  /*5b60*/  LDG.E.U16 R2, desc[UR36][R2.64] ;  /* 0x0000002402027981 */ /* 0x000ea4000c1e1500 */
[----:B--2---:R-:W-:-:S06]  /*5b70*/  HADD2.F32 R22, -RZ, R2.H0_H0 ;  /* 0x20000002ff167230 */ /* 0x004fcc0000004100 */
[----:B------:R-:W0:Y:S01]  /*5b80*/  F2I.FTZ.TRUNC.NTZ R22, R22 ;  /* 0x0000001600167305 */ /* 0x000e22000021f100 */
[----:B------:R-:W-:Y:S05]  /*5b90*/  BRA `(.L_x_10764) ;  /* 0x00000008009c7947 */ /* 0x000fea0003800000 */
.L_x_10769:
[----:B------:R-:W2:Y:S02]  /*5ba0*/  LDG.E.64 R22, desc[UR36][R2.64] ;  /* 0x0000002402167981 */ /* 0x000ea4000c1e1b00 */
[----:B--2---:R0:W1:Y:S01]  /*5bb0*/  F2I.F64.TRUNC R22, R22 ;  /* 0x0000001600167311 */ /* 0x004062000030d100 */
[----:B------:R-:W-:Y:S05]  /*5bc0*/  BRA `(.L_x_10764) ;  /* 0x0000000800907947 */ /* 0x000fea0003800000 */
.L_x_10759:
        /* <DEDUP_REMOVED lines=12> */
.L_x_10773:
[----:B------:R-:W2:Y:S02]  /*5c90*/  LDG.E.64 R2, desc[UR36][R2.64] ;  /* 0x0000002402027981 */ /* 0x000ea4000c1e1b00 */
[----:B--2---:R0:W1:Y:S01]  /*5ca0*/  F2I.F64.TRUNC R22, R2 ;  /* 0x0000000200167311 */ /* 0x004062000030d100 */
[----:B------:R-:W-:Y:S05]  /*5cb0*/  BRA `(.L_x_10764) ;  /* 0x0000000800547947 */ /* 0x000fea0003800000 */
.L_x_10772:
        /* <DEDUP_REMOVED lines=25> */
[----:B------:R4:W0:Y:S01]  /*5e50*/  F2I.FTZ.TRUNC.NTZ R22, R5 ;  /* 0x0000000500167305 */ /* 0x000822000021f100 */
[----:B------:R-:W-:Y:S05]  /*5e60*/  BRA `(.L_x_10764) ;  /* 0x0000000400e87947 */ /* 0x000fea0003800000 */
.L_x_10775:
        /* <DEDUP_REMOVED lines=14> */
.L_x_10774:
[----:B------:R-:W2:Y:S02]  /*5f50*/  LDG.E.U16 R22, desc[UR36][R2.64] ;  /* 0x0000002402167981 */ /* 0x000ea4000c1e1500 */
[----:B--2---:R-:W-:-:S06]  /*5f60*/  IMAD.U32 R22, R22, 0x10000, RZ ;  /* 0x0001000016167824 */ /* 0x004fcc00078e00ff */
[----:B------:R-:W0:Y:S01]  /*5f70*/  F2I.FTZ.TRUNC.NTZ R22, R22 ;  /* 0x0000001600167305 */ /* 0x000e22000021f100 */
[----:B------:R-:W-:Y:S05]  /*5f80*/  BRA `(.L_x_10764) ;  /* 0x0000000400a07947 */ /* 0x000fea0003800000 */
.L_x_10771:
        /* <DEDUP_REMOVED lines=10> */
.L_x_10778:
        /* <DEDUP_REMOVED lines=21> */
.L_x_10782:
[----:B------:R-:W-:Y:S05]  /*6180*/  BSYNC B1 ;  /* 0x0000000000017941 */ /* 0x000fea0003800000 */
.L_x_10781:
[----:B------:R-:W-:Y:S01]  /*6190*/  IMAD.SHL.U32 R2, R2, 0x100000, RZ ;  /* 0x0010000002027824 */ /* 0x000fe200078e00ff */
[----:B------:R-:W-:-:S04]  /*61a0*/  LEA R3, R0, 0x3b800000, 0x17 ;  /* 0x3b80000000037811 */ /* 0x000fc800078eb8ff */
[----:B------:R-:W-:-:S07]  /*61b0*/  LOP3.LUT R22, R3, R2, R22, 0xfe, !PT ;  /* 0x0000000203167212 */ /* 0x000fce00078efe16 */
.L_x_10780:
[----:B------:R-:W-:Y:S05]  /*61c0*/  BSYNC B0 ;  /* 0x0000000000007941 */ /* 0x000fea0003800000 */
.L_x_10779:
[----:B------:R-:W0:Y:S01]  /*61d0*/  F2I.FTZ.TRUNC.NTZ R22, R22 ;  /* 0x0000001600167305 */ /* 0x000e22000021f100 */
[----:B------:R-:W-:Y:S05]  /*61e0*/  BRA `(.L_x_10764) ;  /* 0x0000000400087947 */ /* 0x000fea0003800000 */
.L_x_10777:
        /* <DEDUP_REMOVED lines=21> */
.L_x_10786:
[----:B------:R-:W-:Y:S05]  /*6340*/  BSYNC B1 ;  /* 0x0000000000017941 */ /* 0x000fea0003800000 */
.L_x_10785:
[----:B------:R-:W-:Y:S01]  /*6350*/  IMAD.SHL.U32 R2, R2, 0x200000, RZ ;  /* 0x0020000002027824 */ /* 0x000fe200078e00ff */
[----:B------:R-:W-:-:S04]  /*6360*/  LEA R3, R0, 0x37800000, 0x17 ;  /* 0x3780000000037811 */ /* 0x000fc800078eb8ff */
[----:B------:R-:W-:-:S07]  /*6370*/  LOP3.LUT R22, R3, R2, R22, 0xfe, !PT ;  /* 0x0000000203167212 */ /* 0x000fce00078efe16 */
.L_x_10784:
[----:B------:R-:W-:Y:S05]  /*6380*/  BSYNC B0 ;  /* 0x0000000000007941 */ /* 0x000fea0003800000 */
.L_x_10783:
[----:B------:R-:W0:Y:S01]  /*6390*/  F2I.FTZ.TRUNC.NTZ R22, R22 ;  /* 0x0000001600167305 */ /* 0x000e22000021f100 */
[----:B------:R-:W-:Y:S05]  /*63a0*/  BRA `(.L_x_10764) ;  /* 0x0000000000987947 */ /* 0x000fea0003800000 */
.L_x_10776:
        /* <DEDUP_REMOVED lines=14> */
.L_x_10790:
[----:B------:R-:W-:Y:S05]  /*6490*/  BSYNC B0 ;  /* 0x0000000000007941 */ /* 0x000fea0003800000 */
.L_x_10789:
[----:B------:R-:W0:Y:S01]  /*64a0*/  F2I.FTZ.TRUNC.NTZ R22, R22 ;  /* 0x0000001600167305 */ /* 0x000e22000021f100 */
[----:B------:R-:W-:Y:S05]  /*64b0*/  BRA `(.L_x_10764) ;  /* 0x0000000000547947 */ /* 0x000fea0003800000 */
.L_x_10763:
        /* <DEDUP_REMOVED lines=17> */
.L_x_10791:
[----:B------:R-:W-:Y:S05]  /*65d0*/  BRA `(.L_x_10764) ;  /* 0x00000000000c7947 */ /* 0x000fea0003800000 */
.L_x_10788:
[----:B------:R0:W5:Y:S01]  /*65e0*/  LDG.E R22, desc[UR36][R2.64] ;  /* 0x0000002402167981 */ /* 0x000162000c1e1900 */
[----:B------:R-:W-:Y:S05]  /*65f0*/  BRA `(.L_x_10764) ;  /* 0x0000000000047947 */ /* 0x000fea0003800000 */
.L_x_10787:
[----:B------:R0:W5:Y:S02]  /*6600*/  LDG.E R22, desc[UR36][R2.64] ;  /* 0x0000002402167981 */ /* 0x000164000c1e1900 */
.L_x_10764:
[----:B--2---:R-:W2:Y:S01]  /*6610*/  LDC.U8 R4, c[0x0][0x493] ;  /* 0x000124c0ff047b82 */ /* 0x004ea20000000000 */
[----:B------:R-:W-:Y:S02]  /*6620*/  ULDC.64 UR4, c[0x0][0x488] ;  /* 0x0001220000047ab9 */ /* 0x000fe40000000a00 */
[----:B0-----:R-:W-:-:S05]  /*6630*/  IADD3 R2, P0, R18, UR4, RZ ;  /* 0x0000000412027c10 */ /* 0x001fca000ff1e0ff */
        /* <DEDUP_REMOVED lines=14> */
.L_x_10795:
[----:B------:R0:W5:Y:S01]  /*6720*/  LDG.E.U8 R18, desc[UR36][R2.64] ;  /* 0x0000002402127981 */ /* 0x000162000c1e1100 */
[----:B------:R-:W-:Y:S05]  /*6730*/  BRA `(.L_x_10797) ;  /* 0x0000000c00347947 */ /* 0x000fea0003800000 */
.L_x_10794:
        /* <DEDUP_REMOVED lines=8> */
.L_x_10799:
[----:B------:R0:W5:Y:S01]  /*67c0*/  LDG.E R18, desc[UR36][R2.64] ;  /* 0x0000002402127981 */ /* 0x000162000c1e1900 */
[----:B------:R-:W-:Y:S05]  /*67d0*/  BRA `(.L_x_10797) ;  /* 0x0000000c000c7947 */ /* 0x000fea0003800000 */
.L_x_10798:
[----:B------:R0:W5:Y:S01]  /*67e0*/  LDG.E.S16 R18, desc[UR36][R2.64] ;  /* 0x0000002402127981 */ /* 0x000162000c1e1700 */
[----:B------:R-:W-:Y:S05]  /*67f0*/  BRA `(.L_x_10797) ;  /* 0x0000000c00047947 */ /* 0x000fea0003800000 */
.L_x_10793:
        /* <DEDUP_REMOVED lines=9> */
.L_x_10801:
[----:B------:R-:W2:Y:S02]  /*6890*/  LDG.E.U16 R2, desc[UR36][R2.64] ;  /* 0x0000002402027981 */ /* 0x000ea4000c1e1500 */
[----:B--2---:R-:W-:-:S06]  /*68a0*/  HADD2.F32 R18, -RZ, R2.H0_H0 ;  /* 0x20000002ff127230 */ /* 0x004fcc0000004100 */
[----:B------:R-:W0:Y:S01]  /*68b0*/  F2I.FTZ.TRUNC.NTZ R18, R18 ;  /* 0x0000001200127305 */ /* 0x000e22000021f100 */
[----:B------:R-:W-:Y:S05]  /*68c0*/  BRA `(.L_x_10797) ;  /* 0x0000000800d07947 */ /* 0x000fea0003800000 */
.L_x_10800:
        /* <DEDUP_REMOVED lines=9> */
.L_x_10803:
[----:B------:R-:W2:Y:S02]  /*6960*/  LDG.E.U16 R2, desc[UR36][R2.64] ;  /* 0x0000002402027981 */ /* 0x000ea4000c1e1500 */
[----:B--2---:R-:W-:-:S06]  /*6970*/  HADD2.F32 R18, -RZ, R2.H0_H0 ;  /* 0x20000002ff127230 */ /* 0x004fcc0000004100 */
[----:B------:R-:W0:Y:S01]  /*6980*/  F2I.FTZ.TRUNC.NTZ R18, R18 ;  /* 0x0000001200127305 */ /* 0x000e22000021f100 */
[----:B------:R-:W-:Y:S05]  /*6990*/  BRA `(.L_x_10797) ;  /* 0x00000008009c7947 */ /* 0x000fea0003800000 */
.L_x_10802:
[----:B------:R-:W2:Y:S02]  /*69a0*/  LDG.E.64 R2, desc[UR36][R2.64] ;  /* 0x0000002402027981 */ /* 0x000ea4000c1e1b00 */
[----:B--2---:R0:W2:Y:S01]  /*69b0*/  F2I.F64.TRUNC R18, R2 ;  /* 0x0000000200127311 */ /* 0x0040a2000030d100 */
[----:B------:R-:W-:Y:S05]  /*69c0*/  BRA `(.L_x_10797) ;  /* 0x0000000800907947 */ /* 0x000fea0003800000 */
.L_x_10792:
        /* <DEDUP_REMOVED lines=12> */
.L_x_10806:
[----:B------:R-:W2:Y:S02]  /*6a90*/  LDG.E.64 R2, desc[UR36][R2.64] ;  /* 0x0000002402027981 */ /* 0x000ea4000c1e1b00 */
[----:B--2---:R0:W2:Y:S01]  /*6aa0*/  F2I.F64.TRUNC R18, R2 ;  /* 0x0000000200127311 */ /* 0x0040a2000030d100 */
[----:B------:R-:W-:Y:S05]  /*6ab0*/  BRA `(.L_x_10797) ;  /* 0x0000000800547947 */ /* 0x000fea0003800000 */
.L_x_10805:
        /* <DEDUP_REMOVED lines=10> */
[----:B----4-:R-:W0:Y:S01]  /*6b60*/  FLO.U32 R5, R4 ;  /* 0x0000000400057300 */ /* 0x010e2200000e0000 */
        /* <DEDUP_REMOVED lines=14> */
[----:B------:R0:W2:Y:S01]  /*6c50*/  F2I.FTZ.TRUNC.NTZ R18, R5 ;  /* 0x0000000500127305 */ /* 0x0000a2000021f100 */
[----:B------:R-:W-:Y:S05]  /*6c60*/  BRA `(.L_x_10797) ;  /* 0x0000000400e87947 */ /* 0x000fea0003800000 */
.L_x_10808:
[----:B------:R-:W2:Y:S02]  /*6c70*/  LDG.E.U8 R2, desc[UR36][R2.64] ;  /* 0x0000002402027981 */ /* 0x000ea4000c1e1100 */
[C---:B--2---:R-:W-:Y:S02]  /*6c80*/  IMAD.SHL.U32 R0, R2.reuse, 0x2000000, RZ ;  /* 0x0200000002007824 */ /* 0x044fe400078e00ff */
[----:B----4-:R-:W-:-:S03]  /*6c90*/  IMAD.SHL.U32 R5, R2, 0x1000000, RZ ;  /* 0x0100000002057824 */ /* 0x010fc600078e00ff */
        /* <DEDUP_REMOVED lines=9> */
[----:B------:R0:W2:Y:S01]  /*6d30*/  F2I.FTZ.TRUNC.NTZ R18, R4 ;  /* 0x0000000400127305 */ /* 0x0000a2000021f100 */
[----:B------:R-:W-:Y:S05]  /*6d40*/  BRA `(.L_x_10797) ;  /* 0x0000000400b07947 */ /* 0x000fea0003800000 */
.L_x_10807:
[----:B------:R-:W2:Y:S02]  /*6d50*/  LDG.E.U16 R18, desc[UR36][R2.64] ;  /* 0x0000002402127981 */ /* 0x000ea4000c1e1500 */
[----:B--2---:R-:W-:-:S06]  /*6d60*/  IMAD.U32 R18, R18, 0x10000, RZ ;  /* 0x0001000012127824 */ /* 0x004fcc00078e00ff */
[----:B------:R-:W0:Y:S01]  /*6d70*/  F2I.FTZ.TRUNC.NTZ R18, R18 ;  /* 0x0000001200127305 */ /* 0x000e22000021f100 */
[----:B------:R-:W-:Y:S05]  /*6d80*/  BRA `(.L_x_10797) ;  /* 0x0000000400a07947 */ /* 0x000fea0003800000 */
.L_x_10804:
        /* <DEDUP_REMOVED lines=10> */
.L_x_10811:
        /* <DEDUP_REMOVED lines=18> */
[----:B----4-:R-:W-:-:S05]  /*6f50*/  VIADD R5, R3, 0xffffffe4 ;  /* 0xffffffe403057836 */ /* 0x010fca0000000000 */
[----:B------:R-:W-:-:S04]  /*6f60*/  SHF.L.U32 R5, R2, R5, RZ ;  /* 0x0000000502057219 */ /* 0x000fc800000006ff */
[----:B------:R-:W-:-:S07]  /*6f70*/  LOP3.LUT R2, R5, 0x7, RZ, 0xc0, !PT ;  /* 0x0000000705027812 */ /* 0x000fce00078ec0ff */
.L_x_10815:
[----:B------:R-:W-:Y:S05]  /*6f80*/  BSYNC B1 ;  /* 0x0000000000017941 */ /* 0x000fea0003800000 */
.L_x_10814:
[----:B------:R-:W-:Y:S01]  /*6f90*/  IMAD.SHL.U32 R2, R2, 0x100000, RZ ;  /* 0x0010000002027824 */ /* 0x000fe200078e00ff */
[----:B------:R-:W-:-:S04]  /*6fa0*/  LEA R3, R0, 0x3b800000, 0x17 ;  /* 0x3b80000000037811 */ /* 0x000fc800078eb8ff */
[----:B------:R-:W-:-:S07]  /*6fb0*/  LOP3.LUT R18, R3, R2, R18, 0xfe, !PT ;  /* 0x0000000203127212 */ /* 0x000fce00078efe12 */
.L_x_10813:
[----:B------:R-:W-:Y:S05]  /*6fc0*/  BSYNC B0 ;  /* 0x0000000000007941 */ /* 0x000fea0003800000 */
.L_x_10812:
[----:B------:R-:W0:Y:S01]  /*6fd0*/  F2I.FTZ.TRUNC.NTZ R18, R18 ;  /* 0x0000001200127305 */ /* 0x000e22000021f100 */
[----:B------:R-:W-:Y:S05]  /*6fe0*/  BRA `(.L_x_10797) ;  /* 0x0000000400087947 */ /* 0x000fea0003800000 */
.L_x_10810:
        /* <DEDUP_REMOVED lines=21> */
.L_x_10819:
[----:B------:R-:W-:Y:S05]  /*7140*/  BSYNC B1 ;  /* 0x0000000000017941 */ /* 0x000fea0003800000 */
.L_x_10818:
[----:B------:R-:W-:Y:S01]  /*7150*/  IMAD.SHL.U32 R2, R2, 0x200000, RZ ;  /* 0x0020000002027824 */ /* 0x000fe200078e00ff */
[----:B------:R-:W-:-:S04]  /*7160*/  LEA R3, R0, 0x37800000, 0x17 ;  /* 0x3780000000037811 */ /* 0x000fc800078eb8ff */
[----:B------:R-:W-:-:S07]  /*7170*/  LOP3.LUT R18, R3, R2, R18, 0xfe, !PT ;  /* 0x0000000203127212 */ /* 0x000fce00078efe12 */
.L_x_10817:
[----:B------:R-:W-:Y:S05]  /*7180*/  BSYNC B0 ;  /* 0x0000000000007941 */ /* 0x000fea0003800000 */
.L_x_10816:
[----:B------:R-:W0:Y:S01]  /*7190*/  F2I.FTZ.TRUNC.NTZ R18, R18 ;  /* 0x0000001200127305 */ /* 0x000e22000021f100 */
[----:B------:R-:W-:Y:S05]  /*71a0*/  BRA `(.L_x_10797) ;  /* 0x0000000000987947 */ /* 0x000fea0003800000 */
.L_x_10809:
        /* <DEDUP_REMOVED lines=14> */
.L_x_10823:
[----:B------:R-:W-:Y:S05]  /*7290*/  BSYNC B0 ;  /* 0x0000000000007941 */ /* 0x000fea0003800000 */
.L_x_10822:
[----:B------:R-:W0:Y:S01]  /*72a0*/  F2I.FTZ.TRUNC.NTZ R18, R18 ;  /* 0x0000001200127305 */ /* 0x000e22000021f100 */
[----:B------:R-:W-:Y:S05]  /*72b0*/  BRA `(.L_x_10797) ;  /* 0x0000000000547947 */ /* 0x000fea0003800000 */
.L_x_10796:
[----:B------:R-:W-:Y:S01]  /*72c0*/  MOV R2, 0x0 ;  /* 0x0000000000027802 */ /* 0x000fe20000000f00 */
[----:B------:R-:W-:Y:S01]  /*72d0*/  ULDC.64 UR4, c[0x4][0x140] ;  /* 0x0100500000047ab9 */ /* 0x000fe20000000a00 */
[----:B------:R-:W-:Y:S01]  /*72e0*/  ULDC.64 UR6, c[0x4][0x20] ;  /* 0x0100080000067ab9 */ /* 0x000fe20000000a00 */
[----:B------:R-:W-:Y:S02]  /*72f0*/  IMAD.U32 R4, RZ, RZ, UR4 ;  /* 0x00000004ff047e24 */ /* 0x000fe4000f8e00ff */
[----:B----4-:R-:W-:Y:S01]  /*7300*/  IMAD.U32 R5, RZ, RZ, UR5 ;  /* 0x00000005ff057e24 */ /* 0x010fe2000f8e00ff */
        /* <DEDUP_REMOVED lines=11> */
[----:B01-3-5:R-:W-:Y:S05]  /*73c0*/  CALL.ABS.NOINC R2 ;  /* 0x0000000002007343 */ /* 0x02bfea0003c00000 */
.L_x_10824:
[----:B------:R-:W-:Y:S05]  /*73d0*/  BRA `(.L_x_10797) ;  /* 0x00000000000c7947 */ /* 0x000fea0003800000 */
.L_x_10821:
[----:B------:R0:W5:Y:S01]  /*73e0*/  LDG.E R18, desc[UR36][R2.64] ;  /* 0x0000002402127981 */ /* 0x000162000c1e1900 */
[----:B------:R-:W-:Y:S05]  /*73f0*/  BRA `(.L_x_10797) ;  /* 0x0000000000047947 */ /* 0x000fea0003800000 */
.L_x_10820:
[----:B------:R0:W5:Y:S02]  /*7400*/  LDG.E R18, desc[UR36][R2.64] ;  /* 0x0000002402127981 */ /* 0x000164000c1e1900 */
.L_x_10797:
[----:B0-2---:R-:W0:Y:S01]  /*7410*/  LDC.U8 R3, c[0x0][0x491] ;  /* 0x00012440ff037b82 */ /* 0x005e220000000000 */
[----:B-----5:R-:W-:-:S04]  /*7420*/  ISETP.NE.AND P0, PT, R18, RZ, PT ;  /* 0x000000ff1200720c */ /* 0x020fc80003f05270 */
[----:B-1-3--:R-:W-:-:S04]  /*7430*/  ISETP.NE.XOR P0, PT, R22, RZ, P0 ;  /* 0x000000ff1600720c */ /* 0x00afc80000705a70 */
        /* <DEDUP_REMOVED lines=14> */
.L_x_10828:
[----:B------:R0:W-:Y:S01]  /*7520*/  STG.E.U8 desc[UR36][R16.64], R2 ;  /* 0x0000000210007986 */ /* 0x0001e2000c101124 */
[----:B------:R-:W-:Y:S05]  /*7530*/  BRA `(.L_x_10830) ;  /* 0x0000000c00487947 */ /* 0x000fea0003800000 */
.L_x_10827:
        /* <DEDUP_REMOVED lines=9> */
.L_x_10832:
[----:B------:R3:W-:Y:S01]  /*75d0*/  STG.E desc[UR36][R16.64], R2 ;  /* 0x0000000210007986 */ /* 0x0007e2000c101924 */
[----:B------:R-:W-:Y:S05]  /*75e0*/  BRA `(.L_x_10830) ;  /* 0x0000000c001c7947 */ /* 0x000fea0003800000 */
.L_x_10831:
[----:B------:R2:W-:Y:S01]  /*75f0*/  STG.E.U16 desc[UR36][R16.64], R2 ;  /* 0x0000000210007986 */ /* 0x0005e2000c101524 */
[----:B------:R-:W-:Y:S05]  /*7600*/  BRA `(.L_x_10830) ;  /* 0x0000000c00147947 */ /* 0x000fea0003800000 */
.L_x_10826:
        /* <DEDUP_REMOVED lines=9> */
.L_x_10834:
[----:B------:R-:W-:-:S04]  /*76a0*/  I2FP.F32.U32 R0, R2 ;  /* 0x0000000200007245 */ /* 0x000fc80000201000 */
[----:B------:R-:W-:-:S05]  /*76b0*/  F2FP.F16.F32.PACK_AB R0, RZ, R0 ;  /* 0x00000000ff00723e */ /* 0x000fca00000000ff */
[----:B------:R0:W-:Y:S01]  /*76c0*/  STG.E.U16 desc[UR36][R16.64], R0 ;  /* 0x0000000010007986 */ /* 0x0001e2000c101524 */
[----:B------:R-:W-:Y:S05]  /*76d0*/  BRA `(.L_x_10830) ;  /* 0x0000000800e07947 */ /* 0x000fea0003800000 */
.L_x_10833:
        /* <DEDUP_REMOVED lines=10> */
.L_x_10836:
[----:B------:R-:W-:-:S04]  /*7780*/  I2FP.F32.U32 R2, R2 ;  /* 0x0000000200027245 */ /* 0x000fc80000201000 */
[----:B------:R-:W-:-:S04]  /*7790*/  F2FP.F16.F32.PACK_AB R3, RZ, R2 ;  /* 0x00000002ff03723e */ /* 0x000fc800000000ff */
[----:B------:R-:W-:-:S05]  /*77a0*/  PRMT R3, R3, 0x5410, RZ ;  /* 0x0000541003037816 */ /* 0x000fca00000000ff */
[----:B------:R0:W-:Y:S01]  /*77b0*/  STG.E desc[UR36][R16.64], R3 ;  /* 0x0000000310007986 */ /* 0x0001e2000c101924 */
[----:B------:R-:W-:Y:S05]  /*77c0*/  BRA `(.L_x_10830) ;  /* 0x0000000800a47947 */ /* 0x000fea0003800000 */
.L_x_10835:
[----:B------:R-:W0:Y:S02]  /*77d0*/  I2F.F64.U32 R2, R2 ;  /* 0x0000000200027312 */ /* 0x000e240000201800 */
[----:B0-----:R0:W-:Y:S01]  /*77e0*/  STG.E.64 desc[UR36][R16.64], R2 ;  /* 0x0000000210007986 */ /* 0x0011e2000c101b24 */
[----:B------:R-:W-:Y:S05]  /*77f0*/  BRA `(.L_x_10830) ;  /* 0x0000000800987947 */ /* 0x000fea0003800000 */
.L_x_10825:
        /* <DEDUP_REMOVED lines=10> */
.L_x_10839:
[----:B----4-:R-:W0:Y:S01]  /*78a0*/  I2F.F64.U32 R4, R2 ;  /* 0x0000000200047312 */ /* 0x010e220000201800 */
[----:B------:R-:W-:-:S05]  /*78b0*/  CS2R R6, SRZ ;  /* 0x0000000000067805 */ /* 0x000fca000001ff00 */
[----:B0-----:R0:W-:Y:S01]  /*78c0*/  STG.E.128 desc[UR36][R16.64], R4 ;  /* 0x0000000410007986 */ /* 0x0011e2000c101d24 */
[----:B------:R-:W-:Y:S05]  /*78d0*/  BRA `(.L_x_10830) ;  /* 0x0000000800607947 */ /* 0x000fea0003800000 */
.L_x_10838:
[----:B------:R-:W-:-:S13]  /*78e0*/  ISETP.NE.AND P0, PT, R0, 0xf, PT ;  /* 0x0000000f0000780c */ /* 0x000fda0003f05270 */
[----:B------:R-:W-:Y:S05]  /*78f0*/  @!P0 BRA `(.L_x_10840) ;  /* 0x0000000000b48947 */ /* 0x000fea0003800000 */
[----:B------:R-:W-:-:S13]  /*7900*/  ISETP.NE.AND P0, PT, R0, 0x17, PT ;  /* 0x000000170000780c */ /* 0x000fda0003f05270 */
[----:B------:R-:W-:Y:S05]  /*7910*/  @!P0 BRA `(.L_x_10841) ;  /* 0x0000000000548947 */ /* 0x000fea0003800000 */
[----:B------:R-:W-:-:S13]  /*7920*/  ISETP.NE.AND P0, PT, R0, 0x18, PT ;  /* 0x000000180000780c */ /* 0x000fda0003f05270 */
[----:B------:R-:W-:Y:S05]  /*7930*/  @P0 BRA `(.L_x_10829) ;  /* 0x0000000400f40947 */ /* 0x000fea0003800000 */
[----:B----4-:R-:W-:Y:S01]  /*7940*/  I2FP.F32.U32 R5, R2 ;  /* 0x0000000200057245 */ /* 0x010fe20000201000 */
        /* <DEDUP_REMOVED lines=14> */
.L_x_10843:
[----:B------:R-:W-:Y:S05]  /*7a30*/  BSYNC B0 ;  /* 0x0000000000007941 */ /* 0x000fea0003800000 */
.L_x_10842:
[----:B------:R-:W-:-:S05]  /*7a40*/  LOP3.LUT R3, R0, R3, RZ, 0xfc, !PT ;  /* 0x0000000300037212 */ /* 0x000fca00078efcff */
[----:B------:R0:W-:Y:S01]  /*7a50*/  STG.E.U8 desc[UR36][R16.64], R3 ;  /* 0x0000000310007986 */ /* 0x0001e2000c101124 */
[----:B------:R-:W-:Y:S05]  /*7a60*/  BRA `(.L_x_10830) ;  /* 0x0000000400fc7947 */ /* 0x000fea0003800000 */
.L_x_10841:
        /* <DEDUP_REMOVED lines=13> */
.L_x_10845:
[----:B------:R-:W-:Y:S01]  /*7b40*/  IMAD.MOV.U32 R0, RZ, RZ, 0x7f ;  /* 0x0000007fff007424 */ /* 0x000fe200078e00ff */
[----:B------:R-:W-:-:S04]  /*7b50*/  ISETP.GT.U32.AND P0, PT, R2, 0x7f800000, PT ;  /* 0x7f8000000200780c */ /* 0x000fc80003f04070 */
[----:B------:R-:W-:-:S09]  /*7b60*/  SEL R0, R0, 0x7c, P0 ;  /* 0x0000007c00007807 */ /* 0x000fd20000000000 */
.L_x_10846:
[----:B------:R-:W-:Y:S05]  /*7b70*/  BSYNC B0 ;  /* 0x0000000000007941 */ /* 0x000fea0003800000 */
.L_x_10844:
[----:B------:R-:W-:-:S04]  /*7b80*/  LOP3.LUT R2, R3, 0x80000000, RZ, 0xc0, !PT ;  /* 0x8000000003027812 */ /* 0x000fc800078ec0ff */
[----:B------:R-:W-:-:S04]  /*7b90*/  SHF.R.U32.HI R3, RZ, 0x18, R2 ;  /* 0x00000018ff037819 */ /* 0x000fc80000011602 */
[----:B------:R-:W-:-:S05]  /*7ba0*/  LOP3.LUT R3, R0, R3, RZ, 0xfc, !PT ;  /* 0x0000000300037212 */ /* 0x000fca00078efcff */
[----:B------:R0:W-:Y:S01]  /*7bb0*/  STG.E.U8 desc[UR36][R16.64], R3 ;  /* 0x0000000310007986 */ /* 0x0001e2000c101124 */
[----:B------:R-:W-:Y:S05]  /*7bc0*/  BRA `(.L_x_10830) ;  /* 0x0000000400a47947 */ /* 0x000fea0003800000 */
.L_x_10840:
[----:B------:R-:W-:-:S04]  /*7bd0*/  I2FP.F32.U32 R0, R2 ;  /* 0x0000000200007245 */ /* 0x000fc80000201000 */
[----:B------:R-:W-:-:S05]  /*7be0*/  F2FP.BF16.F32.PACK_AB R0, RZ, R0 ;  /* 0x00000000ff00723e */ /* 0x000fca00000010ff */
[----:B------:R0:W-:Y:S01]  /*7bf0*/  STG.E.U16 desc[UR36][R16.64], R0 ;  /* 0x0000000010007986 */ /* 0x0001e2000c101524 */
[----:B------:R-:W-:Y:S05]  /*7c00*/  BRA `(.L_x_10830) ;  /* 0x0000000400947947 */ /* 0x000fea0003800000 */
.L_x_10837:
        /* <DEDUP_REMOVED lines=10> */
.L_x_10849:
        /* <DEDUP_REMOVED lines=17> */
.L_x_10852:
[----:B------:R-:W-:-:S04]  /*7dc0*/  LOP3.LUT R2, R3, 0x80000000, RZ, 0xc0, !PT ;  /* 0x8000000003027812 */ /* 0x000fc800078ec0ff */
[----:B------:R-:W-:-:S04]  /*7dd0*/  SHF.R.U32.HI R3, RZ, 0x18, R2 ;  /* 0x00000018ff037819 */ /* 0x000fc80000011602 */
[----:B------:R-:W-:-:S04]  /*7de0*/  LOP3.LUT R0, R0, R3, RZ, 0xfc, !PT ;  /* 0x0000000300007212 */ /* 0x000fc800078efcff */
[----:B------:R-:W-:-:S07]  /*7df0*/  PRMT R8, R0, 0x7610, R8 ;  /* 0x0000761000087816 */ /* 0x000fce0000000008 */
.L_x_10851:
[----:B------:R-:W-:Y:S05]  /*7e00*/  BSYNC B0 ;  /* 0x0000000000007941 */ /* 0x000fea0003800000 */
.L_x_10850:
[----:B------:R0:W-:Y:S01]  /*7e10*/  STG.E.U8 desc[UR36][R16.64], R8 ;  /* 0x0000000810007986 */ /* 0x0001e2000c101124 */
[----:B------:R-:W-:Y:S05]  /*7e20*/  BRA `(.L_x_10830) ;  /* 0x00000004000c7947 */ /* 0x000fea0003800000 */
.L_x_10848:
        /* <DEDUP_REMOVED lines=17> */
.L_x_10855:
[----:B------:R-:W-:-:S04]  /*7f40*/  LOP3.LUT R2, R3, 0x80000000, RZ, 0xc0, !PT ;  /* 0x8000000003027812 */ /* 0x000fc800078ec0ff */
[----:B------:R-:W-:-:S04]  /*7f50*/  SHF.R.U32.HI R3, RZ, 0x18, R2 ;  /* 0x00000018ff037819 */ /* 0x000fc80000011602 */
[----:B------:R-:W-:-:S04]  /*7f60*/  LOP3.LUT R0, R0, R3, RZ, 0xfc, !PT ;  /* 0x0000000300007212 */ /* 0x000fc800078efcff */
[----:B------:R-:W-:-:S07]  /*7f70*/  PRMT R8, R0, 0x7610, R8 ;  /* 0x0000761000087816 */ /* 0x000fce0000000008 */
.L_x_10854:
[----:B------:R-:W-:Y:S05]  /*7f80*/  BSYNC B0 ;  /* 0x0000000000007941 */ /* 0x000fea0003800000 */
.L_x_10853:
[----:B------:R0:W-:Y:S01]  /*7f90*/  STG.E.U8 desc[UR36][R16.64], R8 ;  /* 0x0000000810007986 */ /* 0x0001e2000c101124 */
[----:B------:R-:W-:Y:S05]  /*7fa0*/  BRA `(.L_x_10830) ;  /* 0x0000000000ac7947 */ /* 0x000fea0003800000 */
.L_x_10847:
        /* <DEDUP_REMOVED lines=22> */
.L_x_10829:
[----:B------:R-:W-:Y:S01]  /*8110*/  MOV R0, 0x0 ;  /* 0x0000000000007802 */ /* 0x000fe20000000f00 */
[----:B------:R-:W-:Y:S01]  /*8120*/  ULDC.64 UR4, c[0x4][0x140] ;  /* 0x0100500000047ab9 */ /* 0x000fe20000000a00 */
[----:B------:R-:W-:Y:S01]  /*8130*/  ULDC.64 UR6, c[0x4][0x10] ;  /* 0x0100040000067ab9 */ /* 0x000fe20000000a00 */
[----:B------:R-:W-:Y:S01]  /*8140*/  IMAD.U32 R4, RZ, RZ, UR4 ;  /* 0x00000004ff047e24 */ /* 0x000fe2000f8e00ff */
[----:B------:R0:W1:Y:S01]  /*8150*/  LDC.64 R2, c[0x4][R0] ;  /* 0x0100000000027b82 */ /* 0x0000620000000a00 */
[----:B----4-:R-:W-:Y:S01]  /*8160*/  IMAD.U32 R5, RZ, RZ, UR5 ;  /* 0x00000005ff057e24 */ /* 0x010fe2000f8e00ff */
        /* <DEDUP_REMOVED lines=10> */
.L_x_10858:
[----:B------:R-:W-:Y:S05]  /*8210*/  BRA `(.L_x_10830) ;  /* 0x0000000000107947 */ /* 0x000fea0003800000 */
.L_x_10857:
[----:B------:R-:W-:-:S05]  /*8220*/  IMAD.MOV.U32 R3, RZ, RZ, RZ ;  /* 0x000000ffff037224 */ /* 0x000fca00078e00ff */
[----:B------:R0:W-:Y:S01]  /*8230*/  STG.E.64 desc[UR36][R16.64], R2 ;  /* 0x0000000210007986 */ /* 0x0001e2000c101b24 */
[----:B------:R-:W-:Y:S05]  /*8240*/  BRA `(.L_x_10830) ;  /* 0x0000000000047947 */ /* 0x000fea0003800000 */
.L_x_10856:
[----:B------:R0:W-:Y:S02]  /*8250*/  STG.E desc[UR36][R16.64], R2 ;  /* 0x0000000210007986 */ /* 0x0001e4000c101924 */
.L_x_10830:
[----:B------:R-:W-:-:S07]  /*8260*/  VIADD R19, R19, 0x80 ;  /* 0x0000008013137836 */ /* 0x000fce0000000000 */
.L_x_10757:
[----:B------:R-:W-:Y:S05]  /*8270*/  BSYNC B6 ;  /* 0x0000000000067941 */ /* 0x000fea0003800000 */
.L_x_10756:
        /* <DEDUP_REMOVED lines=358> */
.L_x_10861:
        /* <DEDUP_REMOVED lines=20> */
.L_x_10865:
[----:B------:R0:W5:Y:S01]  /*9a20*/  LDG.E.U8 R22, desc[UR36][R2.64] ;  /* 0x0000002402167981 */ /* 0x000162000c1e1100 */
[----:B------:R-:W-:Y:S05]  /*9a30*/  BRA `(.L_x_10867) ;  /* 0x0000000c00347947 */ /* 0x000fea0003800000 */
.L_x_10864:
        /* <DEDUP_REMOVED lines=8> */
.L_x_10869:
[----:B------:R0:W5:Y:S01]  /*9ac0*/  LDG.E R22, desc[UR36][R2.64] ;  /* 0x0000002402167981 */ /* 0x000162000c1e1900 */
[----:B------:R-:W-:Y:S05]  /*9ad0*/  BRA `(.L_x_10867) ;  /* 0x0000000c000c7947 */ /* 0x000fea0003800000 */
.L_x_10868:
[----:B------:R0:W5:Y:S01]  /*9ae0*/  LDG.E.S16 R22, desc[UR36][R2.64] ;  /* 0x0000002402167981 */ /* 0x000162000c1e1700 */
[----:B------:R-:W-:Y:S05]  /*9af0*/  BRA `(.L_x_10867) ;  /* 0x0000000c00047947 */ /* 0x000fea0003800000 */
.L_x_10863:
        /* <DEDUP_REMOVED lines=9> */
.L_x_10871:
[----:B------:R-:W2:Y:S02]  /*9b90*/  LDG.E.U16 R2, desc[UR36][R2.64] ;  /* 0x0000002402027981 */ /* 0x000ea4000c1e1500 */
[----:B--2---:R-:W-:-:S06]  /*9ba0*/  HADD2.F32 R22, -RZ, R2.H0_H0 ;  /* 0x20000002ff167230 */ /* 0x004fcc0000004100 */
[----:B------:R-:W2:Y:S01]  /*9bb0*/  F2I.FTZ.TRUNC.NTZ R22, R22 ;  /* 0x0000001600167305 */ /* 0x000ea2000021f100 */
[----:B------:R-:W-:Y:S05]  /*9bc0*/  BRA `(.L_x_10867) ;  /* 0x0000000800d07947 */ /* 0x000fea0003800000 */
.L_x_10870:
        /* <DEDUP_REMOVED lines=9> */
.L_x_10873:
[----:B------:R-:W2:Y:S02]  /*9c60*/  LDG.E.U16 R2, desc[UR36][R2.64] ;  /* 0x0000002402027981 */ /* 0x000ea4000c1e1500 */
[----:B--2---:R-:W-:-:S06]  /*9c70*/  HADD2.F32 R22, -RZ, R2.H0_H0 ;  /* 0x20000002ff167230 */ /* 0x004fcc0000004100 */
[----:B------:R-:W0:Y:S01]  /*9c80*/  F2I.FTZ.TRUNC.NTZ R22, R22 ;  /* 0x0000001600167305 */ /* 0x000e22000021f100 */
[----:B------:R-:W-:Y:S05]  /*9c90*/  BRA `(.L_x_10867) ;  /* 0x00000008009c7947 */ /* 0x000fea0003800000 */
.L_x_10872:
[----:B------:R-:W2:Y:S02]  /*9ca0*/  LDG.E.64 R22, desc[UR36][R2.64] ;  /* 0x0000002402167981 */ /* 0x000ea4000c1e1b00 */
[----:B--2---:R3:W4:Y:S01]  /*9cb0*/  F2I.F64.TRUNC R22, R22 ;  /* 0x0000001600167311 */ /* 0x004722000030d100 */
[----:B------:R-:W-:Y:S05]  /*9cc0*/  BRA `(.L_x_10867) ;  /* 0x0000000800907947 */ /* 0x000fea0003800000 */
.L_x_10862:
        /* <DEDUP_REMOVED lines=12> */
.L_x_10876:
[----:B------:R-:W2:Y:S02]  /*9d90*/  LDG.E.64 R2, desc[UR36][R2.64] ;  /* 0x0000002402027981 */ /* 0x000ea4000c1e1b00 */
[----:B--2---:R0:W1:Y:S01]  /*9da0*/  F2I.F64.TRUNC R22, R2 ;  /* 0x0000000200167311 */ /* 0x004062000030d100 */
[----:B------:R-:W-:Y:S05]  /*9db0*/  BRA `(.L_x_10867) ;  /* 0x0000000800547947 */ /* 0x000fea0003800000 */
.L_x_10875:
        /* <DEDUP_REMOVED lines=27> */
.L_x_10878:
        /* <DEDUP_REMOVED lines=14> */
.L_x_10877:
[----:B------:R-:W2:Y:S02]  /*a050*/  LDG.E.U16 R22, desc[UR36][R2.64] ;  /* 0x0000002402167981 */ /* 0x000ea4000c1e1500 */
[----:B--2---:R-:W-:-:S06]  /*a060*/  IMAD.U32 R22, R22, 0x10000, RZ ;  /* 0x0001000016167824 */ /* 0x004fcc00078e00ff */
[----:B------:R-:W0:Y:S01]  /*a070*/  F2I.FTZ.TRUNC.NTZ R22, R22 ;  /* 0x0000001600167305 */ /* 0x000e22000021f100 */
[----:B------:R-:W-:Y:S05]  /*a080*/  BRA `(.L_x_10867) ;  /* 0x0000000400a07947 */ /* 0x000fea0003800000 */
.L_x_10874:
        /* <DEDUP_REMOVED lines=10> */
.L_x_10881:
        /* <DEDUP_REMOVED lines=21> */
.L_x_10885:
[----:B------:R-:W-:Y:S05]  /*a280*/  BSYNC B1 ;  /* 0x0000000000017941 */ /* 0x000fea0003800000 */
.L_x_10884:
[----:B------:R-:W-:Y:S01]  /*a290*/  IMAD.SHL.U32 R2, R2, 0x100000, RZ ;  /* 0x0010000002027824 */ /* 0x000fe200078e00ff */
[----:B------:R-:W-:-:S04]  /*a2a0*/  LEA R3, R0, 0x3b800000, 0x17 ;  /* 0x3b80000000037811 */ /* 0x000fc800078eb8ff */
[----:B------:R-:W-:-:S07]  /*a2b0*/  LOP3.LUT R22, R3, R2, R22, 0xfe, !PT ;  /* 0x0000000203167212 */ /* 0x000fce00078efe16 */
.L_x_10883:
[----:B------:R-:W-:Y:S05]  /*a2c0*/  BSYNC B0 ;  /* 0x0000000000007941 */ /* 0x000fea0003800000 */
.L_x_10882:
[----:B------:R-:W0:Y:S01]  /*a2d0*/  F2I.FTZ.TRUNC.NTZ R22, R22 ;  /* 0x0000001600167305 */ /* 0x000e22000021f100 */
[----:B------:R-:W-:Y:S05]  /*a2e0*/  BRA `(.L_x_10867) ;  /* 0x0000000400087947 */ /* 0x000fea0003800000 */
.L_x_10880:
        /* <DEDUP_REMOVED lines=21> */
.L_x_10889:
[----:B------:R-:W-:Y:S05]  /*a440*/  BSYNC B1 ;  /* 0x0000000000017941 */ /* 0x000fea0003800000 */
.L_x_10888:
[----:B------:R-:W-:Y:S01]  /*a450*/  IMAD.SHL.U32 R2, R2, 0x200000, RZ ;  /* 0x0020000002027824 */ /* 0x000fe200078e00ff */
[----:B------:R-:W-:-:S04]  /*a460*/  LEA R3, R0, 0x37800000, 0x17 ;  /* 0x3780000000037811 */ /* 0x000fc800078eb8ff */
[----:B------:R-:W-:-:S07]  /*a470*/  LOP3.LUT R22, R3, R2, R22, 0xfe, !PT ;  /* 0x0000000203167212 */ /* 0x000fce00078efe16 */
.L_x_10887:
[----:B------:R-:W-:Y:S05]  /*a480*/  BSYNC B0 ;  /* 0x0000000000007941 */ /* 0x000fea0003800000 */
.L_x_10886:
[----:B------:R-:W0:Y:S01]  /*a490*/  F2I.FTZ.TRUNC.NTZ R22, R22 ;  /* 0x0000001600167305 */ /* 0x000e22000021f100 */
[----:B------:R-:W-:Y:S05]  /*a4a0*/  BRA `(.L_x_10867) ;  /* 0x0000000000987947 */ /* 0x000fea0003800000 */
.L_x_10879:
        /* <DEDUP_REMOVED lines=14> */
.L_x_10893:
[----:B------:R-:W-:Y:S05]  /*a590*/  BSYNC B0 ;  /* 0x0000000000007941 */ /* 0x000fea0003800000 */
.L_x_10892:
[----:B------:R-:W0:Y:S01]  /*a5a0*/  F2I.FTZ.TRUNC.NTZ R22, R22 ;  /* 0x0000001600167305 */ /* 0x000e22000021f100 */
[----:B------:R-:W-:Y:S05]  /*a5b0*/  BRA `(.L_x_10867) ;  /* 0x0000000000547947 */ /* 0x000fea0003800000 */
.L_x_10866:
        /* <DEDUP_REMOVED lines=17> */
.L_x_10894:
[----:B------:R-:W-:Y:S05]  /*a6d0*/  BRA `(.L_x_10867) ;  /* 0x00000000000c7947 */ /* 0x000fea0003800000 */
.L_x_10891:
[----:B------:R0:W5:Y:S01]  /*a6e0*/  LDG.E R22, desc[UR36][R2.64] ;  /* 0x0000002402167981 */ /* 0x000162000c1e1900 */
[----:B------:R-:W-:Y:S05]  /*a6f0*/  BRA `(.L_x_10867) ;  /* 0x0000000000047947 */ /* 0x000fea0003800000 */
.L_x_10890:
[----:B------:R0:W5:Y:S02]  /*a700*/  LDG.E R22, desc[UR36][R2.64] ;  /* 0x0000002402167981 */ /* 0x000164000c1e1900 */
.L_x_10867:
        /* <DEDUP_REMOVED lines=17> */
.L_x_10898:
[----:B------:R0:W5:Y:S01]  /*a820*/  LDG.E.U8 R18, desc[UR36][R2.64] ;  /* 0x0000002402127981 */ /* 0x000162000c1e1100 */
[----:B------:R-:W-:Y:S05]  /*a830*/  BRA `(.L_x_10900) ;  /* 0x0000000c00347947 */ /* 0x000fea0003800000 */
.L_x_10897:
        /* <DEDUP_REMOVED lines=8> */
.L_x_10902:
[----:B------:R0:W5:Y:S01]  /*a8c0*/  LDG.E R18, desc[UR36][R2.64] ;  /* 0x0000002402127981 */ /* 0x000162000c1e1900 */
[----:B------:R-:W-:Y:S05]  /*a8d0*/  BRA `(.L_x_10900) ;  /* 0x0000000c000c7947 */ /* 0x000fea0003800000 */
.L_x_10901:
[----:B------:R0:W5:Y:S01]  /*a8e0*/  LDG.E.S16 R18, desc[UR36][R2.64] ;  /* 0x0000002402127981 */ /* 0x000162000c1e1700 */
[----:B------:R-:W-:Y:S05]  /*a8f0*/  BRA `(.L_x_10900) ;  /* 0x0000000c00047947 */ /* 0x000fea0003800000 */
.L_x_10896:
[----:B------:R-:W-:-:S13]  /*a900*/  ISETP.GT.AND P0, PT, R0, 0x6, PT ;  /* 0x000000060000780c */ /* 0x000fda0003f04270 */
[----:B------:R-:W-:Y:S05]  /*a910*/  @P0 BRA `(.L_x_10903) ;  /* 0x00000000002c0947 */ /* 0x000fea0003800000 */
[----:B------:R-:W-:-:S13]  /*a920*/  ISETP.NE.AND P0, PT, R0, 0x5, PT ;  /* 0x000000050000780c */ /* 0x000fda0003f05270 */
[----:B------:R-:W-:Y:S05]  /*a930*/  @!P0 BRA `(.L_x_10904) ;  /* 0x0000000000148947 */ /* 0x000fea0003800000 */
[----:B------:R-:W-:-:S13]  /*a940*/  ISETP.NE.AND P0, PT, R0, 0x6, PT ;  /* 0x000000060000780c */ /* 0x000fda0003f05270 */
[----:B------:R-:W-:Y:S05]  /*a950*/  @P0 BRA `(.L_x_10899) ;  /* 0x0000000800980947 */ /* 0x000fea0003800000 */
[----:B------:R-:W2:Y:S02]  /*a960*/  LDG.E R2, desc[UR36][R2.64] ;  /* 0x0000002402027981 */ /* 0x000ea4000c1e1900 */
[----:B--2---:R2:W0:Y:S01]  /*a970*/  F2I.FTZ.TRUNC.NTZ R18, R2 ;  /* 0x0000000200127305 */ /* 0x004422000021f100 */
[----:B------:R-:W-:Y:S05]  /*a980*/  BRA `(.L_x_10900) ;  /* 0x0000000800e07947 */ /* 0x000fea0003800000 */
.L_x_10904:
[----:B------:R-:W2:Y:S02]  /*a990*/  LDG.E.U16 R2, desc[UR36][R2.64] ;  /* 0x0000002402027981 */ /* 0x000ea4000c1e1500 */
[----:B--2---:R-:W-:-:S06]  /*a9a0*/  HADD2.F32 R18, -RZ, R2.H0_H0 ;  /* 0x20000002ff127230 */ /* 0x004fcc0000004100 */
[----:B------:R-:W0:Y:S01]  /*a9b0*/  F2I.FTZ.TRUNC.NTZ R18, R18 ;  /* 0x0000001200127305 */ /* 0x000e22000021f100 */
[----:B------:R-:W-:Y:S05]  /*a9c0*/  BRA `(.L_x_10900) ;  /* 0x0000000800d07947 */ /* 0x000fea0003800000 */
.L_x_10903:
        /* <DEDUP_REMOVED lines=9> */
.L_x_10906:
[----:B------:R-:W2:Y:S02]  /*aa60*/  LDG.E.U16 R2, desc[UR36][R2.64] ;  /* 0x0000002402027981 */ /* 0x000ea4000c1e1500 */
[----:B--2---:R-:W-:-:S06]  /*aa70*/  HADD2.F32 R18, -RZ, R2.H0_H0 ;  /* 0x20000002ff127230 */ /* 0x004fcc0000004100 */
[----:B------:R-:W0:Y:S01]  /*aa80*/  F2I.FTZ.TRUNC.NTZ R18, R18 ;  /* 0x0000001200127305 */ /* 0x000e22000021f100 */
[----:B------:R-:W-:Y:S05]  /*aa90*/  BRA `(.L_x_10900) ;  /* 0x00000008009c7947 */ /* 0x000fea0003800000 */
.L_x_10905:
[----:B------:R-:W2:Y:S02]  /*aaa0*/  LDG.E.64 R2, desc[UR36][R2.64] ;  /* 0x0000002402027981 */ /* 0x000ea4000c1e1b00 */
[----:B--2---:R0:W2:Y:S01]  /*aab0*/  F2I.F64.TRUNC R18, R2 ;  /* 0x0000000200127311 */ /* 0x0040a2000030d100 */
[----:B------:R-:W-:Y:S05]  /*aac0*/  BRA `(.L_x_10900) ;  /* 0x0000000800907947 */ /* 0x000fea0003800000 */
.L_x_10895:
        /* <DEDUP_REMOVED lines=12> */
.L_x_10909:
[----:B------:R-:W2:Y:S02]  /*ab90*/  LDG.E.64 R2, desc[UR36][R2.64] ;  /* 0x0000002402027981 */ /* 0x000ea4000c1e1b00 */
[----:B--2---:R0:W2:Y:S01]  /*aba0*/  F2I.F64.TRUNC R18, R2 ;  /* 0x0000000200127311 */ /* 0x0040a2000030d100 */
[----:B------:R-:W-:Y:S05]  /*abb0*/  BRA `(.L_x_10900) ;  /* 0x0000000800547947 */ /* 0x000fea0003800000 */
.L_x_10908:
        /* <DEDUP_REMOVED lines=27> */
.L_x_10911:
        /* <DEDUP_REMOVED lines=14> */
.L_x_10910:
[----:B------:R-:W2:Y:S02]  /*ae50*/  LDG.E.U16 R18, desc[UR36][R2.64] ;  /* 0x0000002402127981 */ /* 0x000ea4000c1e1500 */
[----:B--2---:R-:W-:-:S06]  /*ae60*/  IMAD.U32 R18, R18, 0x10000, RZ ;  /* 0x0001000012127824 */ /* 0x004fcc00078e00ff */
[----:B------:R-:W0:Y:S01]  /*ae70*/  F2I.FTZ.TRUNC.NTZ R18, R18 ;  /* 0x0000001200127305 */ /* 0x000e22000021f100 */
[----:B------:R-:W-:Y:S05]  /*ae80*/  BRA `(.L_x_10900) ;  /* 0x0000000400a07947 */ /* 0x000fea0003800000 */
.L_x_10907:
        /* <DEDUP_REMOVED lines=10> */
.L_x_10914:
        /* <DEDUP_REMOVED lines=21> */
.L_x_10918:
[----:B------:R-:W-:Y:S05]  /*b080*/  BSYNC B1 ;  /* 0x0000000000017941 */ /* 0x000fea0003800000 */
.L_x_10917:
[----:B------:R-:W-:Y:S01]  /*b090*/  IMAD.SHL.U32 R2, R2, 0x100000, RZ ;  /* 0x0010000002027824 */ /* 0x000fe200078e00ff */
[----:B------:R-:W-:-:S04]  /*b0a0*/  LEA R3, R0, 0x3b800000, 0x17 ;  /* 0x3b80000000037811 */ /* 0x000fc800078eb8ff */
[----:B------:R-:W-:-:S07]  /*b0b0*/  LOP3.LUT R18, R3, R2, R18, 0xfe, !PT ;  /* 0x0000000203127212 */ /* 0x000fce00078efe12 */
.L_x_10916:
[----:B------:R-:W-:Y:S05]  /*b0c0*/  BSYNC B0 ;  /* 0x0000000000007941 */ /* 0x000fea0003800000 */
.L_x_10915:
[----:B------:R-:W0:Y:S01]  /*b0d0*/  F2I.FTZ.TRUNC.NTZ R18, R18 ;  /* 0x0000001200127305 */ /* 0x000e22000021f100 */
[----:B------:R-:W-:Y:S05]  /*b0e0*/  BRA `(.L_x_10900) ;  /* 0x0000000400087947 */ /* 0x000fea0003800000 */
.L_x_10913:
        /* <DEDUP_REMOVED lines=21> */
.L_x_10922:
[----:B------:R-:W-:Y:S05]  /*b240*/  BSYNC B1 ;  /* 0x0000000000017941 */ /* 0x000fea0003800000 */
.L_x_10921:
[----:B------:R-:W-:Y:S01]  /*b250*/  IMAD.SHL.U32 R2, R2, 0x200000, RZ ;  /* 0x0020000002027824 */ /* 0x000fe200078e00ff */
[----:B------:R-:W-:-:S04]  /*b260*/  LEA R3, R0, 0x37800000, 0x17 ;  /* 0x3780000000037811 */ /* 0x000fc800078eb8ff */
[----:B------:R-:W-:-:S07]  /*b270*/  LOP3.LUT R18, R3, R2, R18, 0xfe, !PT ;  /* 0x0000000203127212 */ /* 0x000fce00078efe12 */
.L_x_10920:
[----:B------:R-:W-:Y:S05]  /*b280*/  BSYNC B0 ;  /* 0x0000000000007941 */ /* 0x000fea0003800000 */
.L_x_10919:
[----:B------:R-:W0:Y:S01]  /*b290*/  F2I.FTZ.TRUNC.NTZ R18, R18 ;  /* 0x0000001200127305 */ /* 0x000e22000021f100 */
[----:B------:R-:W-:Y:S05]  /*b2a0*/  BRA `(.L_x_10900) ;  /* 0x0000000000987947 */ /* 0x000fea0003800000 */
.L_x_10912:
        /* <DEDUP_REMOVED lines=14> */
.L_x_10926:
[----:B------:R-:W-:Y:S05]  /*b390*/  BSYNC B0 ;  /* 0x0000000000007941 */ /* 0x000fea0003800000 */
.L_x_10925:
[----:B------:R-:W0:Y:S01]  /*b3a0*/  F2I.FTZ.TRUNC.NTZ R18, R18 ;  /* 0x0000001200127305 */ /* 0x000e22000021f100 */
[----:B------:R-:W-:Y:S05]  /*b3b0*/  BRA `(.L_x_10900) ;  /* 0x0000000000547947 */ /* 0x000fea0003800000 */
.L_x_10899:
        /* <DEDUP_REMOVED lines=16> */
[----:B012345:R-:W-:Y:S05]  /*b4c0*/  CALL.ABS.NOINC R2 ;  /* 0x0000000002007343 */ /* 0x03ffea0003c00000 */
.L_x_10927:
[----:B------:R-:W-:Y:S05]  /*b4d0*/  BRA `(.L_x_10900) ;  /* 0x00000000000c7947 */ /* 0x000fea0003800000 */
.L_x_10924:
[----:B------:R0:W5:Y:S01]  /*b4e0*/  LDG.E R18, desc[UR36][R2.64] ;  /* 0x0000002402127981 */ /* 0x000162000c1e1900 */
[----:B------:R-:W-:Y:S05]  /*b4f0*/  BRA `(.L_x_10900) ;  /* 0x0000000000047947 */ /* 0x000fea0003800000 */
.L_x_10923:
[----:B------:R0:W5:Y:S02]  /*b500*/  LDG.E R18, desc[UR36][R2.64] ;  /* 0x0000002402127981 */ /* 0x000164000c1e1900 */
.L_x_10900:
[----:B0-----:R-:W0:Y:S01]  /*b510*/  LDC.U8 R3, c[0x0][0x491] ;  /* 0x00012440ff037b82 */ /* 0x001e220000000000 */
[----:B--2--5:R-:W-:-:S04]  /*b520*/  ISETP.NE.AND P0, PT, R18, RZ, PT ;  /* 0x000000ff1200720c */ /* 0x024fc80003f05270 */
[----:B-1--4-:R-:W-:-:S04]  /*b530*/  ISETP.NE.XOR P0, PT, R22, RZ, P0 ;  /* 0x000000ff1600720c */ /* 0x012fc80000705a70 */
        /* <DEDUP_REMOVED lines=14> */
.L_x_10931:
[----:B------:R0:W-:Y:S01]  /*b620*/  STG.E.U8 desc[UR36][R16.64], R2 ;  /* 0x0000000210007986 */ /* 0x0001e2000c101124 */
[----:B------:R-:W-:Y:S05]  /*b630*/  BRA `(.L_x_10933) ;  /* 0x0000000c00487947 */ /* 0x000fea0003800000 */
.L_x_10930:
        /* <DEDUP_REMOVED lines=9> */
.L_x_10935:
[----:B------:R0:W-:Y:S01]  /*b6d0*/  STG.E desc[UR36][R16.64], R2 ;  /* 0x0000000210007986 */ /* 0x0001e2000c101924 */
[----:B------:R-:W-:Y:S05]  /*b6e0*/  BRA `(.L_x_10933) ;  /* 0x0000000c001c7947 */ /* 0x000fea0003800000 */
.L_x_10934:
[----:B------:R0:W-:Y:S01]  /*b6f0*/  STG.E.U16 desc[UR36][R16.64], R2 ;  /* 0x0000000210007986 */ /* 0x0001e2000c101524 */
[----:B------:R-:W-:Y:S05]  /*b700*/  BRA `(.L_x_10933) ;  /* 0x0000000c00147947 */ /* 0x000fea0003800000 */
.L_x_10929:
        /* <DEDUP_REMOVED lines=9> */
.L_x_10937:
[----:B------:R-:W-:-:S04]  /*b7a0*/  I2FP.F32.U32 R0, R2 ;  /* 0x0000000200007245 */ /* 0x000fc80000201000 */
[----:B------:R-:W-:-:S05]  /*b7b0*/  F2FP.F16.F32.PACK_AB R0, RZ, R0 ;  /* 0x00000000ff00723e */ /* 0x000fca00000000ff */
[----:B------:R0:W-:Y:S01]  /*b7c0*/  STG.E.U16 desc[UR36][R16.64], R0 ;  /* 0x0000000010007986 */ /* 0x0001e2000c101524 */
[----:B------:R-:W-:Y:S05]  /*b7d0*/  BRA `(.L_x_10933) ;  /* 0x0000000800e07947 */ /* 0x000fea0003800000 */
.L_x_10936:
        /* <DEDUP_REMOVED lines=10> */
.L_x_10939:
[----:B------:R-:W-:-:S04]  /*b880*/  I2FP.F32.U32 R2, R2 ;  /* 0x0000000200027245 */ /* 0x000fc80000201000 */
[----:B------:R-:W-:-:S04]  /*b890*/  F2FP.F16.F32.PACK_AB R3, RZ, R2 ;  /* 0x00000002ff03723e */ /* 0x000fc800000000ff */
[----:B------:R-:W-:-:S05]  /*b8a0*/  PRMT R3, R3, 0x5410, RZ ;  /* 0x0000541003037816 */ /* 0x000fca00000000ff */
[----:B------:R0:W-:Y:S01]  /*b8b0*/  STG.E desc[UR36][R16.64], R3 ;  /* 0x0000000310007986 */ /* 0x0001e2000c101924 */
[----:B------:R-:W-:Y:S05]  /*b8c0*/  BRA `(.L_x_10933) ;  /* 0x0000000800a47947 */ /* 0x000fea0003800000 */
.L_x_10938:
[----:B------:R-:W0:Y:S02]  /*b8d0*/  I2F.F64.U32 R2, R2 ;  /* 0x0000000200027312 */ /* 0x000e240000201800 */
[----:B0-----:R0:W-:Y:S01]  /*b8e0*/  STG.E.64 desc[UR36][R16.64], R2 ;  /* 0x0000000210007986 */ /* 0x0011e2000c101b24 */
[----:B------:R-:W-:Y:S05]  /*b8f0*/  BRA `(.L_x_10933) ;  /* 0x0000000800987947 */ /* 0x000fea0003800000 */
.L_x_10928:
        /* <DEDUP_REMOVED lines=10> */
.L_x_10942:
[----:B------:R-:W0:Y:S01]  /*b9a0*/  I2F.F64.U32 R4, R2 ;  /* 0x0000000200047312 */ /* 0x000e220000201800 */
[----:B------:R-:W-:-:S05]  /*b9b0*/  CS2R R6, SRZ ;  /* 0x0000000000067805 */ /* 0x000fca000001ff00 */
[----:B0-----:R0:W-:Y:S01]  /*b9c0*/  STG.E.128 desc[UR36][R16.64], R4 ;  /* 0x0000000410007986 */ /* 0x0011e2000c101d24 */
[----:B------:R-:W-:Y:S05]  /*b9d0*/  BRA `(.L_x_10933) ;  /* 0x0000000800607947 */ /* 0x000fea0003800000 */
.L_x_10941:
        /* <DEDUP_REMOVED lines=21> */
.L_x_10946:
[----:B------:R-:W-:Y:S05]  /*bb30*/  BSYNC B0 ;  /* 0x0000000000007941 */ /* 0x000fea0003800000 */
.L_x_10945:
[----:B------:R-:W-:-:S05]  /*bb40*/  LOP3.LUT R3, R0, R3, RZ, 0xfc, !PT ;  /* 0x0000000300037212 */ /* 0x000fca00078efcff */
[----:B------:R0:W-:Y:S01]  /*bb50*/  STG.E.U8 desc[UR36][R16.64], R3 ;  /* 0x0000000310007986 */ /* 0x0001e2000c101124 */
[----:B------:R-:W-:Y:S05]  /*bb60*/  BRA `(.L_x_10933) ;  /* 0x0000000400fc7947 */ /* 0x000fea0003800000 */
.L_x_10944:
        /* <DEDUP_REMOVED lines=13> */
.L_x_10948:
[----:B------:R-:W-:Y:S01]  /*bc40*/  IMAD.MOV.U32 R0, RZ, RZ, 0x7f ;  /* 0x0000007fff007424 */ /* 0x000fe200078e00ff */
[----:B------:R-:W-:-:S04]  /*bc50*/  ISETP.GT.U32.AND P0, PT, R2, 0x7f800000, PT ;  /* 0x7f8000000200780c */ /* 0x000fc80003f04070 */
[----:B------:R-:W-:-:S09]  /*bc60*/  SEL R0, R0, 0x7c, P0 ;  /* 0x0000007c00007807 */ /* 0x000fd20000000000 */
.L_x_10949:
[----:B------:R-:W-:Y:S05]  /*bc70*/  BSYNC B0 ;  /* 0x0000000000007941 */ /* 0x000fea0003800000 */
.L_x_10947:
[----:B------:R-:W-:-:S04]  /*bc80*/  LOP3.LUT R2, R3, 0x80000000, RZ, 0xc0, !PT ;  /* 0x8000000003027812 */ /* 0x000fc800078ec0ff */
[----:B------:R-:W-:-:S04]  /*bc90*/  SHF.R.U32.HI R3, RZ, 0x18, R2 ;  /* 0x00000018ff037819 */ /* 0x000fc80000011602 */
[----:B------:R-:W-:-:S05]  /*bca0*/  LOP3.LUT R3, R0, R3, RZ, 0xfc, !PT ;  /* 0x0000000300037212 */ /* 0x000fca00078efcff */
[----:B------:R0:W-:Y:S01]  /*bcb0*/  STG.E.U8 desc[UR36][R16.64], R3 ;  /* 0x0000000310007986 */ /* 0x0001e2000c101124 */
[----:B------:R-:W-:Y:S05]  /*bcc0*/  BRA `(.L_x_10933) ;  /* 0x0000000400a47947 */ /* 0x000fea0003800000 */
.L_x_10943:
[----:B------:R-:W-:-:S04]  /*bcd0*/  I2FP.F32.U32 R0, R2 ;  /* 0x0000000200007245 */ /* 0x000fc80000201000 */
[----:B------:R-:W-:-:S05]  /*bce0*/  F2FP.BF16.F32.PACK_AB R0, RZ, R0 ;  /* 0x00000000ff00723e */ /* 0x000fca00000010ff */
[----:B------:R0:W-:Y:S01]  /*bcf0*/  STG.E.U16 desc[UR36][R16.64], R0 ;  /* 0x0000000010007986 */ /* 0x0001e2000c101524 */
[----:B------:R-:W-:Y:S05]  /*bd00*/  BRA `(.L_x_10933) ;  /* 0x0000000400947947 */ /* 0x000fea0003800000 */
.L_x_10940:
        /* <DEDUP_REMOVED lines=10> */
.L_x_10952:
        /* <DEDUP_REMOVED lines=17> */
.L_x_10955:
[----:B------:R-:W-:-:S04]  /*bec0*/  LOP3.LUT R2, R3, 0x80000000, RZ, 0xc0, !PT ;  /* 0x8000000003027812 */ /* 0x000fc800078ec0ff */
[----:B------:R-:W-:-:S04]  /*bed0*/  SHF.R.U32.HI R3, RZ, 0x18, R2 ;  /* 0x00000018ff037819 */ /* 0x000fc80000011602 */
[----:B------:R-:W-:-:S04]  /*bee0*/  LOP3.LUT R0, R0, R3, RZ, 0xfc, !PT ;  /* 0x0000000300007212 */ /* 0x000fc800078efcff */
[----:B------:R-:W-:-:S07]  /*bef0*/  PRMT R8, R0, 0x7610, R8 ;  /* 0x0000761000087816 */ /* 0x000fce0000000008 */
.L_x_10954:
[----:B------:R-:W-:Y:S05]  /*bf00*/  BSYNC B0 ;  /* 0x0000000000007941 */ /* 0x000fea0003800000 */
.L_x_10953:
[----:B------:R4:W-:Y:S01]  /*bf10*/  STG.E.U8 desc[UR36][R16.64], R8 ;  /* 0x0000000810007986 */ /* 0x0009e2000c101124 */
[----:B------:R-:W-:Y:S05]  /*bf20*/  BRA `(.L_x_10933) ;  /* 0x00000004000c7947 */ /* 0x000fea0003800000 */
.L_x_10951:
        /* <DEDUP_REMOVED lines=17> */
.L_x_10958:
[----:B------:R-:W-:-:S04]  /*c040*/  LOP3.LUT R2, R3, 0x80000000, RZ, 0xc0, !PT ;  /* 0x8000000003027812 */ /* 0x000fc800078ec0ff */
[----:B------:R-:W-:-:S04]  /*c050*/  SHF.R.U32.HI R3, RZ, 0x18, R2 ;  /* 0x00000018ff037819 */ /* 0x000fc80000011602 */
[----:B------:R-:W-:-:S04]  /*c060*/  LOP3.LUT R0, R0, R3, RZ, 0xfc, !PT ;  /* 0x0000000300007212 */ /* 0x000fc800078efcff */
[----:B------:R-:W-:-:S07]  /*c070*/  PRMT R8, R0, 0x7610, R8 ;  /* 0x0000761000087816 */ /* 0x000fce0000000008 */
.L_x_10957:
[----:B------:R-:W-:Y:S05]  /*c080*/  BSYNC B0 ;  /* 0x0000000000007941 */ /* 0x000fea0003800000 */
.L_x_10956:
[----:B------:R0:W-:Y:S01]  /*c090*/  STG.E.U8 desc[UR36][R16.64], R8 ;  /* 0x0000000810007986 */ /* 0x0001e2000c101124 */
[----:B------:R-:W-:Y:S05]  /*c0a0*/  BRA `(.L_x_10933) ;  /* 0x0000000000ac7947 */ /* 0x000fea0003800000 */
.L_x_10950:
        /* <DEDUP_REMOVED lines=22> */
.L_x_10932:
        /* <DEDUP_REMOVED lines=15> */
[----:B-1-3--:R-:W-:Y:S05]  /*c300*/  CALL.ABS.NOINC R2 ;  /* 0x0000000002007343 */ /* 0x00afea0003c00000 */
.L_x_10961:
[----:B------:R-:W-:Y:S05]  /*c310*/  BRA `(.L_x_10933) ;  /* 0x0000000000107947 */ /* 0x000fea0003800000 */
.L_x_10960:
[----:B------:R-:W-:-:S05]  /*c320*/  IMAD.MOV.U32 R3, RZ, RZ, RZ ;  /* 0x000000ffff037224 */ /* 0x000fca00078e00ff */
[----:B------:R1:W-:Y:S01]  /*c330*/  STG.E.64 desc[UR36][R16.64], R2 ;  /* 0x0000000210007986 */ /* 0x0003e2000c101b24 */
[----:B------:R-:W-:Y:S05]  /*c340*/  BRA `(.L_x_10933) ;  /* 0x0000000000047947 */ /* 0x000fea0003800000 */
.L_x_10959:
[----:B------:R0:W-:Y:S02]  /*c350*/  STG.E desc[UR36][R16.64], R2 ;  /* 0x0000000210007986 */ /* 0x0001e4000c101924 */
.L_x_10933:
[----:B------:R-:W-:-:S07]  /*c360*/  VIADD R19, R19, 0x80 ;  /* 0x0000008013137836 */ /* 0x000fce0000000000 */
.L_x_10860:
[----:B------:R-:W-:Y:S05]  /*c370*/  BSYNC B6 ;  /* 0x0000000000067941 */ /* 0x000fea0003800000 */
.L_x_10859:
        /* <DEDUP_REMOVED lines=357> */
.L_x_10962:
        /* <DEDUP_REMOVED lines=20> */
.L_x_10966:
[----:B------:R0:W5:Y:S01]  /*db10*/  LDG.E.U8 R19, desc[UR36][R2.64] ;  /* 0x0000002402137981 */ /* 0x000162000c1e1100 */
[----:B------:R-:W-:Y:S05]  /*db20*/  BRA `(.L_x_10968) ;  /* 0x0000000c00347947 */ /* 0x000fea0003800000 */
.L_x_10965:
        /* <DEDUP_REMOVED lines=8> */
.L_x_10970:
[----:B------:R0:W5:Y:S01]  /*dbb0*/  LDG.E R19, desc[UR36][R2.64] ;  /* 0x0000002402137981 */ /* 0x000162000c1e1900 */
[----:B------:R-:W-:Y:S05]  /*dbc0*/  BRA `(.L_x_10968) ;  /* 0x0000000c000c7947 */ /* 0x000fea0003800000 */
.L_x_10969:
[----:B------:R0:W5:Y:S01]  /*dbd0*/  LDG.E.S16 R19, desc[UR36][R2.64] ;  /* 0x0000002402137981 */ /* 0x000162000c1e1700 */
[----:B------:R-:W-:Y:S05]  /*dbe0*/  BRA `(.L_x_10968) ;  /* 0x0000000c00047947 */ /* 0x000fea0003800000 */
.L_x_10964:
        /* <DEDUP_REMOVED lines=9> */
.L_x_10972:
[----:B------:R-:W2:Y:S02]  /*dc80*/  LDG.E.U16 R2, desc[UR36][R2.64] ;  /* 0x0000002402027981 */ /* 0x000ea4000c1e1500 */
[----:B--2---:R-:W-:-:S06]  /*dc90*/  HADD2.F32 R19, -RZ, R2.H0_H0 ;  /* 0x20000002ff137230 */ /* 0x004fcc0000004100 */
[----:B------:R-:W0:Y:S01]  /*dca0*/  F2I.FTZ.TRUNC.NTZ R19, R19 ;  /* 0x0000001300137305 */ /* 0x000e22000021f100 */
[----:B------:R-:W-:Y:S05]  /*dcb0*/  BRA `(.L_x_10968) ;  /* 0x0000000800d07947 */ /* 0x000fea0003800000 */
.L_x_10971:
        /* <DEDUP_REMOVED lines=9> */
.L_x_10974:
[----:B------:R-:W2:Y:S02]  /*dd50*/  LDG.E.U16 R2, desc[UR36][R2.64] ;  /* 0x0000002402027981 */ /* 0x000ea4000c1e1500 */
[----:B--2---:R-:W-:-:S06]  /*dd60*/  HADD2.F32 R19, -RZ, R2.H0_H0 ;  /* 0x20000002ff137230 */ /* 0x004fcc0000004100 */
[----:B------:R-:W0:Y:S01]  /*dd70*/  F2I.FTZ.TRUNC.NTZ R19, R19 ;  /* 0x0000001300137305 */ /* 0x000e22000021f100 */
[----:B------:R-:W-:Y:S05]  /*dd80*/  BRA `(.L_x_10968) ;  /* 0x00000008009c7947 */ /* 0x000fea0003800000 */
.L_x_10973:
[----:B------:R-:W2:Y:S02]  /*dd90*/  LDG.E.64 R2, desc[UR36][R2.64] ;  /* 0x0000002402027981 */ /* 0x000ea4000c1e1b00 */
[----:B--2---:R0:W1:Y:S01]  /*dda0*/  F2I.F64.TRUNC R19, R2 ;  /* 0x0000000200137311 */ /* 0x004062000030d100 */
[----:B------:R-:W-:Y:S05]  /*ddb0*/  BRA `(.L_x_10968) ;  /* 0x0000000800907947 */ /* 0x000fea0003800000 */
.L_x_10963:
        /* <DEDUP_REMOVED lines=12> */
.L_x_10977:
[----:B------:R-:W2:Y:S02]  /*de80*/  LDG.E.64 R2, desc[UR36][R2.64] ;  /* 0x0000002402027981 */ /* 0x000ea4000c1e1b00 */
[----:B--2---:R0:W1:Y:S01]  /*de90*/  F2I.F64.TRUNC R19, R2 ;  /* 0x0000000200137311 */ /* 0x004062000030d100 */
[----:B------:R-:W-:Y:S05]  /*dea0*/  BRA `(.L_x_10968) ;  /* 0x0000000800547947 */ /* 0x000fea0003800000 */
.L_x_10976:
        /* <DEDUP_REMOVED lines=27> */
.L_x_10979:
        /* <DEDUP_REMOVED lines=14> */
.L_x_10978:
[----:B------:R-:W2:Y:S02]  /*e140*/  LDG.E.U16 R19, desc[UR36][R2.64] ;  /* 0x0000002402137981 */ /* 0x000ea4000c1e1500 */
[----:B--2---:R-:W-:-:S06]  /*e150*/  IMAD.U32 R19, R19, 0x10000, RZ ;  /* 0x0001000013137824 */ /* 0x004fcc00078e00ff */
[----:B------:R-:W4:Y:S01]  /*e160*/  F2I.FTZ.TRUNC.NTZ R19, R19 ;  /* 0x0000001300137305 */ /* 0x000f22000021f100 */
[----:B------:R-:W-:Y:S05]  /*e170*/  BRA `(.L_x_10968) ;  /* 0x0000000400a07947 */ /* 0x000fea0003800000 */
.L_x_10975:
        /* <DEDUP_REMOVED lines=10> */
.L_x_10982:
        /* <DEDUP_REMOVED lines=21> */
.L_x_10986:
[----:B------:R-:W-:Y:S05]  /*e370*/  BSYNC B1 ;  /* 0x0000000000017941 */ /* 0x000fea0003800000 */
.L_x_10985:
[----:B------:R-:W-:Y:S01]  /*e380*/  IMAD.SHL.U32 R2, R2, 0x100000, RZ ;  /* 0x0010000002027824 */ /* 0x000fe200078e00ff */
[----:B------:R-:W-:-:S04]  /*e390*/  LEA R0, R0, 0x3b800000, 0x17 ;  /* 0x3b80000000007811 */ /* 0x000fc800078eb8ff */
[----:B------:R-:W-:-:S07]  /*e3a0*/  LOP3.LUT R19, R0, R2, R19, 0xfe, !PT ;  /* 0x0000000200137212 */ /* 0x000fce00078efe13 */
.L_x_10984:
[----:B------:R-:W-:Y:S05]  /*e3b0*/  BSYNC B0 ;  /* 0x0000000000007941 */ /* 0x000fea0003800000 */
.L_x_10983:
[----:B------:R-:W0:Y:S01]  /*e3c0*/  F2I.FTZ.TRUNC.NTZ R19, R19 ;  /* 0x0000001300137305 */ /* 0x000e22000021f100 */
[----:B------:R-:W-:Y:S05]  /*e3d0*/  BRA `(.L_x_10968) ;  /* 0x0000000400087947 */ /* 0x000fea0003800000 */
.L_x_10981:
        /* <DEDUP_REMOVED lines=21> */
.L_x_10990:
[----:B------:R-:W-:Y:S05]  /*e530*/  BSYNC B1 ;  /* 0x0000000000017941 */ /* 0x000fea0003800000 */
.L_x_10989:
[----:B------:R-:W-:Y:S01]  /*e540*/  IMAD.SHL.U32 R2, R2, 0x200000, RZ ;  /* 0x0020000002027824 */ /* 0x000fe200078e00ff */
[----:B------:R-:W-:-:S04]  /*e550*/  LEA R0, R0, 0x37800000, 0x17 ;  /* 0x3780000000007811 */ /* 0x000fc800078eb8ff */
[----:B------:R-:W-:-:S07]  /*e560*/  LOP3.LUT R19, R0, R2, R19, 0xfe, !PT ;  /* 0x0000000200137212 */ /* 0x000fce00078efe13 */
.L_x_10988:
[----:B------:R-:W-:Y:S05]  /*e570*/  BSYNC B0 ;  /* 0x0000000000007941 */ /* 0x000fea0003800000 */
.L_x_10987:
[----:B------:R-:W0:Y:S01]  /*e580*/  F2I.FTZ.TRUNC.NTZ R19, R19 ;  /* 0x0000001300137305 */ /* 0x000e22000021f100 */
[----:B------:R-:W-:Y:S05]  /*e590*/  BRA `(.L_x_10968) ;  /* 0x0000000000987947 */ /* 0x000fea0003800000 */
.L_x_10980:
        /* <DEDUP_REMOVED lines=14> */
.L_x_10994:
[----:B------:R-:W-:Y:S05]  /*e680*/  BSYNC B0 ;  /* 0x0000000000007941 */ /* 0x000fea0003800000 */
.L_x_10993:
[----:B------:R-:W0:Y:S01]  /*e690*/  F2I.FTZ.TRUNC.NTZ R19, R19 ;  /* 0x0000001300137305 */ /* 0x000e22000021f100 */
[----:B------:R-:W-:Y:S05]  /*e6a0*/  BRA `(.L_x_10968) ;  /* 0x0000000000547947 */ /* 0x000fea0003800000 */
.L_x_10967:
        /* <DEDUP_REMOVED lines=17> */
.L_x_10995:
[----:B------:R-:W-:Y:S05]  /*e7c0*/  BRA `(.L_x_10968) ;  /* 0x00000000000c7947 */ /* 0x000fea0003800000 */
.L_x_10992:
[----:B------:R0:W5:Y:S01]  /*e7d0*/  LDG.E R19, desc[UR36][R2.64] ;  /* 0x0000002402137981 */ /* 0x000162000c1e1900 */
[----:B------:R-:W-:Y:S05]  /*e7e0*/  BRA `(.L_x_10968) ;  /* 0x0000000000047947 */ /* 0x000fea0003800000 */
.L_x_10991:
[----:B------:R0:W5:Y:S02]  /*e7f0*/  LDG.E R19, desc[UR36][R2.64] ;  /* 0x0000002402137981 */ /* 0x000164000c1e1900 */
.L_x_10968:
        /* <DEDUP_REMOVED lines=17> */
.L_x_10999:
[----:B------:R2:W5:Y:S01]  /*e910*/  LDG.E.U8 R18, desc[UR36][R2.64] ;  /* 0x0000002402127981 */ /* 0x000562000c1e1100 */
[----:B------:R-:W-:Y:S05]  /*e920*/  BRA `(.L_x_11001) ;  /* 0x0000000c00347947 */ /* 0x000fea0003800000 */
.L_x_10998:
        /* <DEDUP_REMOVED lines=8> */
.L_x_11003:
[----:B------:R0:W5:Y:S01]  /*e9b0*/  LDG.E R18, desc[UR36][R2.64] ;  /* 0x0000002402127981 */ /* 0x000162000c1e1900 */
[----:B------:R-:W-:Y:S05]  /*e9c0*/  BRA `(.L_x_11001) ;  /* 0x0000000c000c7947 */ /* 0x000fea0003800000 */
.L_x_11002:
[----:B------:R0:W5:Y:S01]  /*e9d0*/  LDG.E.S16 R18, desc[UR36][R2.64] ;  /* 0x0000002402127981 */ /* 0x000162000c1e1700 */
[----:B------:R-:W-:Y:S05]  /*e9e0*/  BRA `(.L_x_11001) ;  /* 0x0000000c00047947 */ /* 0x000fea0003800000 */
.L_x_10997:
        /* <DEDUP_REMOVED lines=9> */
.L_x_11005:
[----:B------:R-:W2:Y:S02]  /*ea80*/  LDG.E.U16 R2, desc[UR36][R2.64] ;  /* 0x0000002402027981 */ /* 0x000ea4000c1e1500 */
[----:B--2---:R-:W-:-:S06]  /*ea90*/  HADD2.F32 R18, -RZ, R2.H0_H0 ;  /* 0x20000002ff127230 */ /* 0x004fcc0000004100 */
[----:B------:R-:W0:Y:S01]  /*eaa0*/  F2I.FTZ.TRUNC.NTZ R18, R18 ;  /* 0x0000001200127305 */ /* 0x000e22000021f100 */
[----:B------:R-:W-:Y:S05]  /*eab0*/  BRA `(.L_x_11001) ;  /* 0x0000000800d07947 */ /* 0x000fea0003800000 */
.L_x_11004:
        /* <DEDUP_REMOVED lines=9> */
.L_x_11007:
[----:B------:R-:W2:Y:S02]  /*eb50*/  LDG.E.U16 R2, desc[UR36][R2.64] ;  /* 0x0000002402027981 */ /* 0x000ea4000c1e1500 */
[----:B--2---:R-:W-:-:S06]  /*eb60*/  HADD2.F32 R18, -RZ, R2.H0_H0 ;  /* 0x20000002ff127230 */ /* 0x004fcc0000004100 */
[----:B------:R-:W0:Y:S01]  /*eb70*/  F2I.FTZ.TRUNC.NTZ R18, R18 ;  /* 0x0000001200127305 */ /* 0x000e22000021f100 */
[----:B------:R-:W-:Y:S05]  /*eb80*/  BRA `(.L_x_11001) ;  /* 0x00000008009c7947 */ /* 0x000fea0003800000 */
.L_x_11006:
[----:B------:R-:W2:Y:S02]  /*eb90*/  LDG.E.64 R2, desc[UR36][R2.64] ;  /* 0x0000002402027981 */ /* 0x000ea4000c1e1b00 */
[----:B--2---:R0:W2:Y:S01]  /*eba0*/  F2I.F64.TRUNC R18, R2 ;  /* 0x0000000200127311 */ /* 0x0040a2000030d100 */
[----:B------:R-:W-:Y:S05]  /*ebb0*/  BRA `(.L_x_11001) ;  /* 0x0000000800907947 */ /* 0x000fea0003800000 */
.L_x_10996:
        /* <DEDUP_REMOVED lines=12> */
.L_x_11010:
[----:B------:R-:W2:Y:S02]  /*ec80*/  LDG.E.64 R2, desc[UR36][R2.64] ;  /* 0x0000002402027981 */ /* 0x000ea4000c1e1b00 */
[----:B--2---:R0:W2:Y:S01]  /*ec90*/  F2I.F64.TRUNC R18, R2 ;  /* 0x0000000200127311 */ /* 0x0040a2000030d100 */
[----:B------:R-:W-:Y:S05]  /*eca0*/  BRA `(.L_x_11001) ;  /* 0x0000000800547947 */ /* 0x000fea0003800000 */
.L_x_11009:
        /* <DEDUP_REMOVED lines=27> */
.L_x_11012:
        /* <DEDUP_REMOVED lines=14> */
.L_x_11011:
[----:B------:R-:W2:Y:S02]  /*ef40*/  LDG.E.U16 R18, desc[UR36][R2.64] ;  /* 0x0000002402127981 */ /* 0x000ea4000c1e1500 */
[----:B--2---:R-:W-:-:S06]  /*ef50*/  IMAD.U32 R18, R18, 0x10000, RZ ;  /* 0x0001000012127824 */ /* 0x004fcc00078e00ff */
[----:B------:R-:W0:Y:S01]  /*ef60*/  F2I.FTZ.TRUNC.NTZ R18, R18 ;  /* 0x0000001200127305 */ /* 0x000e22000021f100 */
[----:B------:R-:W-:Y:S05]  /*ef70*/  BRA `(.L_x_11001) ;  /* 0x0000000400a07947 */ /* 0x000fea0003800000 */
.L_x_11008:
        /* <DEDUP_REMOVED lines=10> */
.L_x_11015:
        /* <DEDUP_REMOVED lines=21> */
.L_x_11019:
[----:B------:R-:W-:Y:S05]  /*f170*/  BSYNC B1 ;  /* 0x0000000000017941 */ /* 0x000fea0003800000 */
.L_x_11018:
[----:B------:R-:W-:Y:S01]  /*f180*/  IMAD.SHL.U32 R2, R2, 0x100000, RZ ;  /* 0x0010000002027824 */ /* 0x000fe200078e00ff */
[----:B------:R-:W-:-:S04]  /*f190*/  LEA R3, R0, 0x3b800000, 0x17 ;  /* 0x3b80000000037811 */ /* 0x000fc800078eb8ff */
[----:B------:R-:W-:-:S07]  /*f1a0*/  LOP3.LUT R18, R3, R2, R18, 0xfe, !PT ;  /* 0x0000000203127212 */ /* 0x000fce00078efe12 */
.L_x_11017:
[----:B------:R-:W-:Y:S05]  /*f1b0*/  BSYNC B0 ;  /* 0x0000000000007941 */ /* 0x000fea0003800000 */
.L_x_11016:
[----:B------:R-:W0:Y:S01]  /*f1c0*/  F2I.FTZ.TRUNC.NTZ R18, R18 ;  /* 0x0000001200127305 */ /* 0x000e22000021f100 */
[----:B------:R-:W-:Y:S05]  /*f1d0*/  BRA `(.L_x_11001) ;  /* 0x0000000400087947 */ /* 0x000fea0003800000 */
.L_x_11014:
        /* <DEDUP_REMOVED lines=21> */
.L_x_11023:
[----:B------:R-:W-:Y:S05]  /*f330*/  BSYNC B1 ;  /* 0x0000000000017941 */ /* 0x000fea0003800000 */
.L_x_11022:
[----:B------:R-:W-:Y:S01]  /*f340*/  IMAD.SHL.U32 R2, R2, 0x200000, RZ ;  /* 0x0020000002027824 */ /* 0x000fe200078e00ff */
[----:B------:R-:W-:-:S04]  /*f350*/  LEA R3, R0, 0x37800000, 0x17 ;  /* 0x3780000000037811 */ /* 0x000fc800078eb8ff */
[----:B------:R-:W-:-:S07]  /*f360*/  LOP3.LUT R18, R3, R2, R18, 0xfe, !PT ;  /* 0x0000000203127212 */ /* 0x000fce00078efe12 */
.L_x_11021:
[----:B------:R-:W-:Y:S05]  /*f370*/  BSYNC B0 ;  /* 0x0000000000007941 */ /* 0x000fea0003800000 */
.L_x_11020:
[----:B------:R-:W0:Y:S01]  /*f380*/  F2I.FTZ.TRUNC.NTZ R18, R18 ;  /* 0x0000001200127305 */ /* 0x000e22000021f100 */
[----:B------:R-:W-:Y:S05]  /*f390*/  BRA `(.L_x_11001) ;  /* 0x0000000000987947 */ /* 0x000fea0003800000 */
.L_x_11013:
        /* <DEDUP_REMOVED lines=14> */
.L_x_11027:
[----:B------:R-:W-:Y:S05]  /*f480*/  BSYNC B0 ;  /* 0x0000000000007941 */ /* 0x000fea0003800000 */
.L_x_11026:
[----:B------:R-:W0:Y:S01]  /*f490*/  F2I.FTZ.TRUNC.NTZ R18, R18 ;  /* 0x0000001200127305 */ /* 0x000e22000021f100 */
[----:B------:R-:W-:Y:S05]  /*f4a0*/  BRA `(.L_x_11001) ;  /* 0x0000000000547947 */ /* 0x000fea0003800000 */
.L_x_11000:
        /* <DEDUP_REMOVED lines=17> */
.L_x_11028:
[----:B------:R-:W-:Y:S05]  /*f5c0*/  BRA `(.L_x_11001) ;  /* 0x00000000000c7947 */ /* 0x000fea0003800000 */
.L_x_11025:
[----:B------:R0:W5:Y:S01]  /*f5d0*/  LDG.E R18, desc[UR36][R2.64] ;  /* 0x0000002402127981 */ /* 0x000162000c1e1900 */
[----:B------:R-:W-:Y:S05]  /*f5e0*/  BRA `(.L_x_11001) ;  /* 0x0000000000047947 */ /* 0x000fea0003800000 */
.L_x_11024:
[----:B------:R0:W5:Y:S02]  /*f5f0*/  LDG.E R18, desc[UR36][R2.64] ;  /* 0x0000002402127981 */ /* 0x000164000c1e1900 */
.L_x_11001:
[----:B0-2---:R-:W0:Y:S01]  /*f600*/  LDC.U8 R3, c[0x0][0x491] ;  /* 0x00012440ff037b82 */ /* 0x005e220000000000 */
        /* <DEDUP_REMOVED lines=16> */
.L_x_11032:
[----:B------:R-:W-:Y:S01]  /*f710*/  STG.E.U8 desc[UR36][R16.64], R2 ;  /* 0x0000000210007986 */ /* 0x000fe2000c101124 */
[----:B------:R-:W-:Y:S05]  /*f720*/  EXIT ;  /* 0x000000000000794d */ /* 0x000fea0003800000 */
.L_x_11031:
        /* <DEDUP_REMOVED lines=9> */
.L_x_11035:
[----:B------:R-:W-:Y:S01]  /*f7c0*/  STG.E desc[UR36][R16.64], R2 ;  /* 0x0000000210007986 */ /* 0x000fe2000c101924 */
[----:B------:R-:W-:Y:S05]  /*f7d0*/  EXIT ;  /* 0x000000000000794d */ /* 0x000fea0003800000 */
.L_x_11034:
[----:B------:R-:W-:Y:S01]  /*f7e0*/  STG.E.U16 desc[UR36][R16.64], R2 ;  /* 0x0000000210007986 */ /* 0x000fe2000c101524 */
[----:B------:R-:W-:Y:S05]  /*f7f0*/  EXIT ;  /* 0x000000000000794d */ /* 0x000fea0003800000 */
.L_x_11030:
        /* <DEDUP_REMOVED lines=9> */
.L_x_11037:
[----:B------:R-:W-:-:S04]  /*f890*/  I2FP.F32.U32 R0, R2 ;  /* 0x0000000200007245 */ /* 0x000fc80000201000 */
[----:B------:R-:W-:-:S05]  /*f8a0*/  F2FP.F16.F32.PACK_AB R0, RZ, R0 ;  /* 0x00000000ff00723e */ /* 0x000fca00000000ff */
[----:B------:R-:W-:Y:S01]  /*f8b0*/  STG.E.U16 desc[UR36][R16.64], R0 ;  /* 0x0000000010007986 */ /* 0x000fe2000c101524 */
[----:B------:R-:W-:Y:S05]  /*f8c0*/  EXIT ;  /* 0x000000000000794d */ /* 0x000fea0003800000 */
.L_x_11036:
        /* <DEDUP_REMOVED lines=10> */
.L_x_11039:
[----:B------:R-:W-:-:S04]  /*f970*/  I2FP.F32.U32 R2, R2 ;  /* 0x0000000200027245 */ /* 0x000fc80000201000 */
[----:B------:R-:W-:-:S04]  /*f980*/  F2FP.F16.F32.PACK_AB R3, RZ, R2 ;  /* 0x00000002ff03723e */ /* 0x000fc800000000ff */
[----:B------:R-:W-:-:S05]  /*f990*/  PRMT R3, R3, 0x5410, RZ ;  /* 0x0000541003037816 */ /* 0x000fca00000000ff */
[----:B------:R-:W-:Y:S01]  /*f9a0*/  STG.E desc[UR36][R16.64], R3 ;  /* 0x0000000310007986 */ /* 0x000fe2000c101924 */
[----:B------:R-:W-:Y:S05]  /*f9b0*/  EXIT ;  /* 0x000000000000794d */ /* 0x000fea0003800000 */
.L_x_11038:
[----:B------:R-:W0:Y:S02]  /*f9c0*/  I2F.F64.U32 R2, R2 ;  /* 0x0000000200027312 */ /* 0x000e240000201800 */
[----:B0-----:R-:W-:Y:S01]  /*f9d0*/  STG.E.64 desc[UR36][R16.64], R2 ;  /* 0x0000000210007986 */ /* 0x001fe2000c101b24 */
[----:B------:R-:W-:Y:S05]  /*f9e0*/  EXIT ;  /* 0x000000000000794d */ /* 0x000fea0003800000 */
.L_x_11029:
        /* <DEDUP_REMOVED lines=10> */
.L_x_11042:
[----:B------:R-:W0:Y:S01]  /*fa90*/  I2F.F64.U32 R4, R2 ;  /* 0x0000000200047312 */ /* 0x000e220000201800 */
[----:B------:R-:W-:-:S05]  /*faa0*/  CS2R R6, SRZ ;  /* 0x0000000000067805 */ /* 0x000fca000001ff00 */
[----:B0-----:R-:W-:Y:S01]  /*fab0*/  STG.E.128 desc[UR36][R16.64], R4 ;  /* 0x0000000410007986 */ /* 0x001fe2000c101d24 */
[----:B------:R-:W-:Y:S05]  /*fac0*/  EXIT ;  /* 0x000000000000794d */ /* 0x000fea0003800000 */
.L_x_11041:
        /* <DEDUP_REMOVED lines=21> */
.L_x_11046:
[----:B------:R-:W-:Y:S05]  /*fc20*/  BSYNC B0 ;  /* 0x0000000000007941 */ /* 0x000fea0003800000 */
.L_x_11045:
[----:B------:R-:W-:-:S05]  /*fc30*/  LOP3.LUT R3, R0, R3, RZ, 0xfc, !PT ;  /* 0x0000000300037212 */ /* 0x000fca00078efcff */
[----:B------:R-:W-:Y:S01]  /*fc40*/  STG.E.U8 desc[UR36][R16.64], R3 ;  /* 0x0000000310007986 */ /* 0x000fe2000c101124 */
[----:B------:R-:W-:Y:S05]  /*fc50*/  EXIT ;  /* 0x000000000000794d */ /* 0x000fea0003800000 */
.L_x_11044:
        /* <DEDUP_REMOVED lines=13> */
.L_x_11048:
[----:B------:R-:W-:Y:S01]  /*fd30*/  IMAD.MOV.U32 R0, RZ, RZ, 0x7f ;  /* 0x0000007fff007424 */ /* 0x000fe200078e00ff */
[----:B------:R-:W-:-:S04]  /*fd40*/  ISETP.GT.U32.AND P0, PT, R2, 0x7f800000, PT ;  /* 0x7f8000000200780c */ /* 0x000fc80003f04070 */
[----:B------:R-:W-:-:S09]  /*fd50*/  SEL R0, R0, 0x7c, P0 ;  /* 0x0000007c00007807 */ /* 0x000fd20000000000 */
.L_x_11049:
[----:B------:R-:W-:Y:S05]  /*fd60*/  BSYNC B0 ;  /* 0x0000000000007941 */ /* 0x000fea0003800000 */
.L_x_11047:
[----:B------:R-:W-:-:S04]  /*fd70*/  LOP3.LUT R2, R3, 0x80000000, RZ, 0xc0, !PT ;  /* 0x8000000003027812 */ /* 0x000fc800078ec0ff */
[----:B------:R-:W-:-:S04]  /*fd80*/  SHF.R.U32.HI R3, RZ, 0x18, R2 ;  /* 0x00000018ff037819 */ /* 0x000fc80000011602 */
[----:B------:R-:W-:-:S05]  /*fd90*/  LOP3.LUT R3, R0, R3, RZ, 0xfc, !PT ;  /* 0x0000000300037212 */ /* 0x000fca00078efcff */
[----:B------:R-:W-:Y:S01]  /*fda0*/  STG.E.U8 desc[UR36][R16.64], R3 ;  /* 0x0000000310007986 */ /* 0x000fe2000c101124 */
[----:B------:R-:W-:Y:S05]  /*fdb0*/  EXIT ;  /* 0x000000000000794d */ /* 0x000fea0003800000 */
.L_x_11043:
[----:B------:R-:W-:-:S04]  /*fdc0*/  I2FP.F32.U32 R0, R2 ;  /* 0x0000000200007245 */ /* 0x000fc80000201000 */
[----:B------:R-:W-:-:S05]  /*fdd0*/  F2FP.BF16.F32.PACK_AB R0, RZ, R0 ;  /* 0x00000000ff00723e */ /* 0x000fca00000010ff */
[----:B------:R-:W-:Y:S01]  /*fde0*/  STG.E.U16 desc[UR36][R16.64], R0 ;  /* 0x0000000010007986 */ /* 0x000fe2000c101524 */
[----:B------:R-:W-:Y:S05]  /*fdf0*/  EXIT ;  /* 0x000000000000794d */ /* 0x000fea0003800000 */
.L_x_11040:
        /* <DEDUP_REMOVED lines=10> */
.L_x_11052:
        /* <DEDUP_REMOVED lines=17> */
.L_x_11055:
[----:B------:R-:W-:-:S04]  /*ffb0*/  LOP3.LUT R2, R3, 0x80000000, RZ, 0xc0, !PT ;  /* 0x8000000003027812 */ /* 0x000fc800078ec0ff */
[----:B------:R-:W-:-:S04]  /*ffc0*/  SHF.R.U32.HI R3, RZ, 0x18, R2 ;  /* 0x00000018ff037819 */ /* 0x000fc80000011602 */
[----:B------:R-:W-:-:S04]  /*ffd0*/  LOP3.LUT R0, R0, R3, RZ, 0xfc, !PT ;  /* 0x0000000300007212 */ /* 0x000fc800078efcff */
[----:B------:R-:W-:-:S07]  /*ffe0*/  PRMT R8, R0, 0x7610, R8 ;  /* 0x0000761000087816 */ /* 0x000fce0000000008 */
.L_x_11054:
[----:B------:R-:W-:Y:S05]  /*fff0*/  BSYNC B0 ;  /* 0x0000000000007941 */ /* 0x000fea0003800000 */
.L_x_11053:
[----:B------:R-:W-:Y:S01]  /*10000*/  STG.E.U8 desc[UR36][R16.64], R8 ;  /* 0x0000000810007986 */ /* 0x000fe2000c101124 */
[----:B------:R-:W-:Y:S05]  /*10010*/  EXIT ;  /* 0x000000000000794d */ /* 0x000fea0003800000 */
.L_x_11051:
        /* <DEDUP_REMOVED lines=17> */
.L_x_11058:
[----:B------:R-:W-:-:S04]  /*10130*/  LOP3.LUT R2, R3, 0x80000000, RZ, 0xc0, !PT ;  /* 0x8000000003027812 */ /* 0x000fc800078ec0ff */
[----:B------:R-:W-:-:S04]  /*10140*/  SHF.R.U32.HI R3, RZ, 0x18, R2 ;  /* 0x00000018ff037819 */ /* 0x000fc80000011602 */
[----:B------:R-:W-:-:S04]  /*10150*/  LOP3.LUT R0, R0, R3, RZ, 0xfc, !PT ;  /* 0x0000000300007212 */ /* 0x000fc800078efcff */
[----:B------:R-:W-:-:S07]  /*10160*/  PRMT R8, R0, 0x7610, R8 ;  /* 0x0000761000087816 */ /* 0x000fce0000000008 */
.L_x_11057:
[----:B------:R-:W-:Y:S05]  /*10170*/  BSYNC B0 ;  /* 0x0000000000007941 */ /* 0x000fea0003800000 */
.L_x_11056:
[----:B------:R-:W-:Y:S01]  /*10180*/  STG.E.U8 desc[UR36][R16.64], R8 ;  /* 0x0000000810007986 */ /* 0x000fe2000c101124 */
[----:B------:R-:W-:Y:S05]  /*10190*/  EXIT ;  /* 0x000000000000794d */ /* 0x000fea0003800000 */
.L_x_11050:
        /* <DEDUP_REMOVED lines=22> */
.L_x_11033:
        /* <DEDUP_REMOVED lines=16> */
.L_x_11061:
[----:B------:R-:W-:Y:S05]  /*10400*/  EXIT ;  /* 0x000000000000794d */ /* 0x000fea0003800000 */
.L_x_11060:
[----:B------:R-:W-:-:S05]  /*10410*/  IMAD.MOV.U32 R3, RZ, RZ, RZ ;  /* 0x000000ffff037224 */ /* 0x000fca00078e00ff */
[----:B------:R-:W-:Y:S01]  /*10420*/  STG.E.64 desc[UR36][R16.64], R2 ;  /* 0x0000000210007986 */ /* 0x000fe2000c101b24 */
[----:B------:R-:W-:Y:S05]  /*10430*/  EXIT ;  /* 0x000000000000794d */ /* 0x000fea0003800000 */
.L_x_11059:
[----:B------:R-:W-:Y:S01]  /*10440*/  STG.E desc[UR36][R16.64], R2 ;  /* 0x0000000210007986 */ /* 0x000fe2000c101924 */
[----:B------:R-:W-:Y:S05]  /*10450*/  EXIT ;  /* 0x000000000000794d */ /* 0x000fea0003800000 */
.L_x_11062:
        /* <DEDUP_REMOVED lines=10> */
.L_x_43854:


//--------------------- .text._ZN2at6native27unrolled_elementwise_kernelINS0_13BinaryFunctorIiibZZZNS0_23logical_xor_kernel_cudaERNS_14TensorIteratorEENKUlvE0_clEvENKUlvE1_clEvEUliiE_EESt5arrayIPcLm3EELi4E23TrivialOffsetCalculatorILi2EjESC_ILi1EjENS0_6memory12LoadWithCastILi2EEENSF_13StoreWithCastILi1EEEEEviT_T0_T2_T3_T4_T5_ --------------------------
	.section	.text._ZN2at6native27unrolled_elementwise_kernelINS0_13BinaryFunctorIiibZZZNS0_23logical_xor_kernel_cudaERNS_14TensorIteratorEENKUlvE0_clEvENKUlvE1_clEvEUliiE_EESt5arrayIPcLm3EELi4E23TrivialOffsetCalculatorILi2EjESC_ILi1EjENS0_6memory12LoadWithCastILi2EEENSF_13StoreWithCastILi1EEEEEviT_T0_T2_T3_T4_T5_,"ax",@progbits
	.align	128
        .global         _ZN2at6native27unrolled_elementwise_kernelINS0_13BinaryFunctorIiibZZZNS0_23logical_xor_kernel_cudaERNS_14TensorIteratorEENKUlvE0_clEvENKUlvE1_clEvEUliiE_EESt5arrayIPcLm3EELi4E23TrivialOffsetCalculatorILi2EjESC_ILi1EjENS0_6memory12LoadWithCastILi2EEENSF_13StoreWithCastILi1EEEEEviT_T0_T2_T3_T4_T5_
        .type           _ZN2at6native27unrolled_elementwise_kernelINS0_13BinaryFunctorIiibZZZNS0_23logical_xor_kernel_cudaERNS_14TensorIteratorEENKUlvE0_clEvENKUlvE1_clEvEUliiE_EESt5arrayIPcLm3EELi4E23TrivialOffsetCalculatorILi2EjESC_ILi1EjENS0_6memory12LoadWithCastILi2EEENSF_13StoreWithCastILi1EEEEEviT_T0_T2_T3_T4_T5_,@function
        .size           _ZN2at6native27unrolled_elementwise_kernelINS0_13BinaryFunctorIiibZZZNS0_23logical_xor_kernel_cudaERNS_14TensorIteratorEENKUlvE0_clEvENKUlvE1_clEvEUliiE_EESt5arrayIPcLm3EELi4E23TrivialOffsetCalculatorILi2EjESC_ILi1EjENS0_6memory12LoadWithCastILi2EEENSF_13StoreWithCastILi1EEEEEviT_T0_T2_T3_T4_T5_,(.L_x_43855 - _ZN2at6native27unrolled_elementwise_kernelINS0_13BinaryFunctorIiibZZZNS0_23logical_xor_kernel_cudaERNS_14TensorIteratorEENKUlvE0_clEvENKUlvE1_clEvEUliiE_EESt5arrayIPcLm3EELi4E23TrivialOffsetCalculatorILi2EjESC_ILi1EjENS0_6memory12LoadWithCastILi2EEENSF_13StoreWithCastILi1EEEEEviT_T0_T2_T3_T4_T5_)
        .other          _ZN2at6native27unrolled_elementwise_kernelINS0_13BinaryFunctorIiibZZZNS0_23logical_xor_kernel_cudaERNS_14TensorIteratorEENKUlvE0_clEvENKUlvE1_clEvEUliiE_EESt5arrayIPcLm3EELi4E23TrivialOffsetCalculatorILi2EjESC_ILi1EjENS0_6memory12LoadWithCastILi2EEENSF_13StoreWithCastILi1EEEEEviT_T0_T2_T3_T4_T5_,@"STO_CUDA_ENTRY STV_DEFAULT"
_ZN2at6native27unrolled_elementwise_kernelINS0_13BinaryFunctorIiibZZZNS0_23logical_xor_kernel_cudaERNS_14TensorIteratorEENKUlvE0_clEvENKUlvE1_clEvEUliiE_EESt5arrayIPcLm3EELi4E23TrivialOffsetCalculatorILi2EjESC_ILi1EjENS0_6memory12LoadWithCastILi2EEENSF_13StoreWithCastILi1EEEEEviT_T0_T2_T3_T4_T5_:
.text._ZN2at6native27unrolled_elementwise_kernelINS0_13BinaryFunctorIiibZZZNS0_23logical_xor_kernel_cudaERNS_14TensorIteratorEENKUlvE0_clEvENKUlvE1_clEvEUliiE_EESt5arrayIPcLm3EELi4E23TrivialOffsetCalculatorILi2EjESC_ILi1EjENS0_6memory12LoadWithCastILi2EEENSF_13StoreWithCastILi1EEEEEviT_T0_T2_T3_T4_T5_:
        /* <DEDUP_REMOVED lines=32> */
.L_x_11068:
[----:B------:R3:W5:Y:S01]  /*0200*/  LDG.E.U8 R18, desc[UR36][R4.64] ;  /* 0x0000002404127981 */ /* 0x000762000c1e1100 */
[----:B------:R-:W-:Y:S05]  /*0210*/  BRA `(.L_x_11070) ;  /* 0x0000000c00387947 */ /* 0x000fea0003800000 */
.L_x_11067:
        /* <DEDUP_REMOVED lines=8> */
.L_x_11072:
[----:B------:R1:W5:Y:S01]  /*02a0*/  LDG.E R18, desc[UR36][R4.64] ;  /* 0x0000002404127981 */ /* 0x000362000c1e1900 */
[----:B------:R-:W-:Y:S05]  /*02b0*/  BRA `(.L_x_11070) ;  /* 0x0000000c00107947 */ /* 0x000fea0003800000 */
.L_x_11071:
[----:B------:R2:W5:Y:S01]  /*02c0*/  LDG.E.S16 R18, desc[UR36][R4.64] ;  /* 0x0000002404127981 */ /* 0x000562000c1e1700 */
[----:B------:R-:W-:Y:S05]  /*02d0*/  BRA `(.L_x_11070) ;  /* 0x0000000c00087947 */ /* 0x000fea0003800000 */
.L_x_11066:
        /* <DEDUP_REMOVED lines=9> */
.L_x_11074:
[----:B------:R-:W2:Y:S02]  /*0370*/  LDG.E.U16 R4, desc[UR36][R4.64] ;  /* 0x0000002404047981 */ /* 0x000ea4000c1e1500 */
[----:B--2---:R-:W-:-:S06]  /*0380*/  HADD2.F32 R18, -RZ, R4.H0_H0 ;  /* 0x20000004ff127230 */ /* 0x004fcc0000004100 */
[----:B------:R-:W0:Y:S01]  /*0390*/  F2I.FTZ.TRUNC.NTZ R18, R18 ;  /* 0x0000001200127305 */ /* 0x000e22000021f100 */
[----:B------:R-:W-:Y:S05]  /*03a0*/  BRA `(.L_x_11070) ;  /* 0x0000000800d47947 */ /* 0x000fea0003800000 */
.L_x_11073:
        /* <DEDUP_REMOVED lines=9> */
.L_x_11076:
[----:B------:R-:W2:Y:S02]  /*0440*/  LDG.E.U16 R4, desc[UR36][R4.64] ;  /* 0x0000002404047981 */ /* 0x000ea4000c1e1500 */
[----:B--2---:R-:W-:-:S06]  /*0450*/  HADD2.F32 R18, -RZ, R4.H0_H0 ;  /* 0x20000004ff127230 */ /* 0x004fcc0000004100 */
[----:B------:R-:W0:Y:S01]  /*0460*/  F2I.FTZ.TRUNC.NTZ R18, R18 ;  /* 0x0000001200127305 */ /* 0x000e22000021f100 */
[----:B------:R-:W-:Y:S05]  /*0470*/  BRA `(.L_x_11070) ;  /* 0x0000000800a07947 */ /* 0x000fea0003800000 */
.L_x_11075:
[----:B------:R-:W2:Y:S02]  /*0480*/  LDG.E.64 R18, desc[UR36][R4.64] ;  /* 0x0000002404127981 */ /* 0x000ea4000c1e1b00 */
[----:B--2---:R0:W1:Y:S01]  /*0490*/  F2I.F64.TRUNC R18, R18 ;  /* 0x0000001200127311 */ /* 0x004062000030d100 */
[----:B------:R-:W-:Y:S05]  /*04a0*/  BRA `(.L_x_11070) ;  /* 0x0000000800947947 */ /* 0x000fea0003800000 */
.L_x_11065:
        /* <DEDUP_REMOVED lines=12> */
.L_x_11079:
[----:B------:R-:W2:Y:S02]  /*0570*/  LDG.E.64 R4, desc[UR36][R4.64] ;  /* 0x0000002404047981 */ /* 0x000ea4000c1e1b00 */
[----:B--2---:R0:W1:Y:S01]  /*0580*/  F2I.F64.TRUNC R18, R4 ;  /* 0x0000000400127311 */ /* 0x004062000030d100 */
[----:B------:R-:W-:Y:S05]  /*0590*/  BRA `(.L_x_11070) ;  /* 0x0000000800587947 */ /* 0x000fea0003800000 */
.L_x_11078:
        /* <DEDUP_REMOVED lines=27> */
.L_x_11081:
        /* <DEDUP_REMOVED lines=13> */
[----:B------:R0:W1:Y:S01]  /*0820*/  F2I.FTZ.TRUNC.NTZ R18, R0 ;  /* 0x0000000000127305 */ /* 0x000062000021f100 */
[----:B------:R-:W-:Y:S05]  /*0830*/  BRA `(.L_x_11070) ;  /* 0x0000000400b07947 */ /* 0x000fea0003800000 */
.L_x_11080:
[----:B------:R-:W2:Y:S02]  /*0840*/  LDG.E.U16 R18, desc[UR36][R4.64] ;  /* 0x0000002404127981 */ /* 0x000ea4000c1e1500 */
[----:B--2---:R-:W-:-:S06]  /*0850*/  IMAD.U32 R18, R18, 0x10000, RZ ;  /* 0x0001000012127824 */ /* 0x004fcc00078e00ff */
[----:B------:R-:W0:Y:S01]  /*0860*/  F2I.FTZ.TRUNC.NTZ R18, R18 ;  /* 0x0000001200127305 */ /* 0x000e22000021f100 */
[----:B------:R-:W-:Y:S05]  /*0870*/  BRA `(.L_x_11070) ;  /* 0x0000000400a07947 */ /* 0x000fea0003800000 */
.L_x_11077:
        /* <DEDUP_REMOVED lines=10> */
.L_x_11084:
        /* <DEDUP_REMOVED lines=21> */
.L_x_11088:
[----:B------:R-:W-:Y:S05]  /*0a70*/  BSYNC B1 ;  /* 0x0000000000017941 */ /* 0x000fea0003800000 */
.L_x_11087:
[----:B------:R-:W-:Y:S01]  /*0a80*/  IMAD.SHL.U32 R3, R3, 0x100000, RZ ;  /* 0x0010000003037824 */ /* 0x000fe200078e00ff */
[----:B------:R-:W-:-:S04]  /*0a90*/  LEA R5, R0, 0x3b800000, 0x17 ;  /* 0x3b80000000057811 */ /* 0x000fc800078eb8ff */
[----:B------:R-:W-:-:S07]  /*0aa0*/  LOP3.LUT R18, R5, R3, R18, 0xfe, !PT ;  /* 0x0000000305127212 */ /* 0x000fce00078efe12 */
.L_x_11086:
[----:B------:R-:W-:Y:S05]  /*0ab0*/  BSYNC B0 ;  /* 0x0000000000007941 */ /* 0x000fea0003800000 */
.L_x_11085:
[----:B------:R-:W0:Y:S01]  /*0ac0*/  F2I.FTZ.TRUNC.NTZ R18, R18 ;  /* 0x0000001200127305 */ /* 0x000e22000021f100 */
[----:B------:R-:W-:Y:S05]  /*0ad0*/  BRA `(.L_x_11070) ;  /* 0x0000000400087947 */ /* 0x000fea0003800000 */
.L_x_11083:
        /* <DEDUP_REMOVED lines=21> */
.L_x_11092:
[----:B------:R-:W-:Y:S05]  /*0c30*/  BSYNC B1 ;  /* 0x0000000000017941 */ /* 0x000fea0003800000 */
.L_x_11091:
[----:B------:R-:W-:Y:S01]  /*0c40*/  IMAD.SHL.U32 R3, R3, 0x200000, RZ ;  /* 0x0020000003037824 */ /* 0x000fe200078e00ff */
[----:B------:R-:W-:-:S04]  /*0c50*/  LEA R5, R0, 0x37800000, 0x17 ;  /* 0x3780000000057811 */ /* 0x000fc800078eb8ff */
[----:B------:R-:W-:-:S07]  /*0c60*/  LOP3.LUT R18, R5, R3, R18, 0xfe, !PT ;  /* 0x0000000305127212 */ /* 0x000fce00078efe12 */
.L_x_11090:
[----:B------:R-:W-:Y:S05]  /*0c70*/  BSYNC B0 ;  /* 0x0000000000007941 */ /* 0x000fea0003800000 */
.L_x_11089:
[----:B------:R-:W0:Y:S01]  /*0c80*/  F2I.FTZ.TRUNC.NTZ R18, R18 ;  /* 0x0000001200127305 */ /* 0x000e22000021f100 */
[----:B------:R-:W-:Y:S05]  /*0c90*/  BRA `(.L_x_11070) ;  /* 0x0000000000987947 */ /* 0x000fea0003800000 */
.L_x_11082:
        /* <DEDUP_REMOVED lines=14> */
.L_x_11096:
[----:B------:R-:W-:Y:S05]  /*0d80*/  BSYNC B0 ;  /* 0x0000000000007941 */ /* 0x000fea0003800000 */
.L_x_11095:
[----:B------:R-:W0:Y:S01]  /*0d90*/  F2I.FTZ.TRUNC.NTZ R18, R18 ;  /* 0x0000001200127305 */ /* 0x000e22000021f100 */
[----:B------:R-:W-:Y:S05]  /*0da0*/  BRA `(.L_x_11070) ;  /* 0x0000000000547947 */ /* 0x000fea0003800000 */
.L_x_11069:
        /* <DEDUP_REMOVED lines=17> */
.L_x_11097:
[----:B------:R-:W-:Y:S05]  /*0ec0*/  BRA `(.L_x_11070) ;  /* 0x00000000000c7947 */ /* 0x000fea0003800000 */
.L_x_11094:
[----:B------:R0:W5:Y:S01]  /*0ed0*/  LDG.E R18, desc[UR36][R4.64] ;  /* 0x0000002404127981 */ /* 0x000162000c1e1900 */
[----:B------:R-:W-:Y:S05]  /*0ee0*/  BRA `(.L_x_11070) ;  /* 0x0000000000047947 */ /* 0x000fea0003800000 */
.L_x_11093:
[----:B------:R0:W5:Y:S02]  /*0ef0*/  LDG.E R18, desc[UR36][R4.64] ;  /* 0x0000002404127981 */ /* 0x000164000c1e1900 */
.L_x_11070:
        /* <DEDUP_REMOVED lines=18> */
.L_x_11101:
[----:B------:R1:W5:Y:S01]  /*1020*/  LDG.E.U8 R19, desc[UR36][R4.64] ;  /* 0x0000002404137981 */ /* 0x000362000c1e1100 */
[----:B------:R-:W-:Y:S05]  /*1030*/  BRA `(.L_x_11103) ;  /* 0x0000000c00347947 */ /* 0x000fea0003800000 */
.L_x_11100:
        /* <DEDUP_REMOVED lines=8> */
.L_x_11105:
[----:B------:R3:W5:Y:S01]  /*10c0*/  LDG.E R19, desc[UR36][R4.64] ;  /* 0x0000002404137981 */ /* 0x000762000c1e1900 */
[----:B------:R-:W-:Y:S05]  /*10d0*/  BRA `(.L_x_11103) ;  /* 0x0000000c000c7947 */ /* 0x000fea0003800000 */
.L_x_11104:
[----:B------:R2:W5:Y:S01]  /*10e0*/  LDG.E.S16 R19, desc[UR36][R4.64] ;  /* 0x0000002404137981 */ /* 0x000562000c1e1700 */
[----:B------:R-:W-:Y:S05]  /*10f0*/  BRA `(.L_x_11103) ;  /* 0x0000000c00047947 */ /* 0x000fea0003800000 */
.L_x_11099:
        /* <DEDUP_REMOVED lines=9> */
.L_x_11107:
[----:B------:R-:W2:Y:S02]  /*1190*/  LDG.E.U16 R4, desc[UR36][R4.64] ;  /* 0x0000002404047981 */ /* 0x000ea4000c1e1500 */
[----:B--2---:R-:W-:-:S06]  /*11a0*/  HADD2.F32 R19, -RZ, R4.H0_H0 ;  /* 0x20000004ff137230 */ /* 0x004fcc0000004100 */
[----:B------:R-:W0:Y:S01]  /*11b0*/  F2I.FTZ.TRUNC.NTZ R19, R19 ;  /* 0x0000001300137305 */ /* 0x000e22000021f100 */
[----:B------:R-:W-:Y:S05]  /*11c0*/  BRA `(.L_x_11103) ;  /* 0x0000000800d07947 */ /* 0x000fea0003800000 */
.L_x_11106:
        /* <DEDUP_REMOVED lines=9> */
.L_x_11109:
[----:B------:R-:W2:Y:S02]  /*1260*/  LDG.E.U16 R4, desc[UR36][R4.64] ;  /* 0x0000002404047981 */ /* 0x000ea4000c1e1500 */
[----:B--2---:R-:W-:-:S06]  /*1270*/  HADD2.F32 R19, -RZ, R4.H0_H0 ;  /* 0x20000004ff137230 */ /* 0x004fcc0000004100 */
[----:B------:R-:W0:Y:S01]  /*1280*/  F2I.FTZ.TRUNC.NTZ R19, R19 ;  /* 0x0000001300137305 */ /* 0x000e22000021f100 */
[----:B------:R-:W-:Y:S05]  /*1290*/  BRA `(.L_x_11103) ;  /* 0x00000008009c7947 */ /* 0x000fea0003800000 */
.L_x_11108:
[----:B------:R-:W2:Y:S02]  /*12a0*/  LDG.E.64 R4, desc[UR36][R4.64] ;  /* 0x0000002404047981 */ /* 0x000ea4000c1e1b00 */
[----:B--2---:R0:W1:Y:S01]  /*12b0*/  F2I.F64.TRUNC R19, R4 ;  /* 0x0000000400137311 */ /* 0x004062000030d100 */
[----:B------:R-:W-:Y:S05]  /*12c0*/  BRA `(.L_x_11103) ;  /* 0x0000000800907947 */ /* 0x000fea0003800000 */
.L_x_11098:
        /* <DEDUP_REMOVED lines=12> */
.L_x_11112:
[----:B------:R-:W2:Y:S02]  /*1390*/  LDG.E.64 R4, desc[UR36][R4.64] ;  /* 0x0000002404047981 */ /* 0x000ea4000c1e1b00 */
[----:B--2---:R0:W1:Y:S01]  /*13a0*/  F2I.F64.TRUNC R19, R4 ;  /* 0x0000000400137311 */ /* 0x004062000030d100 */
[----:B------:R-:W-:Y:S05]  /*13b0*/  BRA `(.L_x_11103) ;  /* 0x0000000800547947 */ /* 0x000fea0003800000 */
.L_x_11111:
        /* <DEDUP_REMOVED lines=27> */
.L_x_11114:
        /* <DEDUP_REMOVED lines=14> */
.L_x_11113:
[----:B------:R-:W2:Y:S02]  /*1650*/  LDG.E.U16 R19, desc[UR36][R4.64] ;  /* 0x0000002404137981 */ /* 0x000ea4000c1e1500 */
[----:B--2---:R-:W-:-:S06]  /*1660*/  IMAD.U32 R19, R19, 0x10000, RZ ;  /* 0x0001000013137824 */ /* 0x004fcc00078e00ff */
[----:B------:R-:W0:Y:S01]  /*1670*/  F2I.FTZ.TRUNC.NTZ R19, R19 ;  /* 0x0000001300137305 */ /* 0x000e22000021f100 */
[----:B------:R-:W-:Y:S05]  /*1680*/  BRA `(.L_x_11103) ;  /* 0x0000000400a07947 */ /* 0x000fea0003800000 */
.L_x_11110:
        /* <DEDUP_REMOVED lines=10> */
.L_x_11117:
        /* <DEDUP_REMOVED lines=21> */
.L_x_11121:
[----:B------:R-:W-:Y:S05]  /*1880*/  BSYNC B1 ;  /* 0x0000000000017941 */ /* 0x000fea0003800000 */
.L_x_11120:
[----:B------:R-:W-:Y:S01]  /*1890*/  IMAD.SHL.U32 R3, R3, 0x100000, RZ ;  /* 0x0010000003037824 */ /* 0x000fe200078e00ff */
[----:B------:R-:W-:-:S04]  /*18a0*/  LEA R0, R0, 0x3b800000, 0x17 ;  /* 0x3b80000000007811 */ /* 0x000fc800078eb8ff */
[----:B------:R-:W-:-:S07]  /*18b0*/  LOP3.LUT R19, R0, R3, R19, 0xfe, !PT ;  /* 0x0000000300137212 */ /* 0x000fce00078efe13 */
.L_x_11119:
[----:B------:R-:W-:Y:S05]  /*18c0*/  BSYNC B0 ;  /* 0x0000000000007941 */ /* 0x000fea0003800000 */
.L_x_11118:
[----:B------:R-:W0:Y:S01]  /*18d0*/  F2I.FTZ.TRUNC.NTZ R19, R19 ;  /* 0x0000001300137305 */ /* 0x000e22000021f100 */
[----:B------:R-:W-:Y:S05]  /*18e0*/  BRA `(.L_x_11103) ;  /* 0x0000000400087947 */ /* 0x000fea0003800000 */
.L_x_11116:
        /* <DEDUP_REMOVED lines=21> */
.L_x_11125:
[----:B------:R-:W-:Y:S05]  /*1a40*/  BSYNC B1 ;  /* 0x0000000000017941 */ /* 0x000fea0003800000 */
.L_x_11124:
[----:B------:R-:W-:Y:S01]  /*1a50*/  IMAD.SHL.U32 R3, R3, 0x200000, RZ ;  /* 0x0020000003037824 */ /* 0x000fe200078e00ff */
[----:B------:R-:W-:-:S04]  /*1a60*/  LEA R0, R0, 0x37800000, 0x17 ;  /* 0x3780000000007811 */ /* 0x000fc800078eb8ff */
[----:B------:R-:W-:-:S07]  /*1a70*/  LOP3.LUT R19, R0, R3, R19, 0xfe, !PT ;  /* 0x0000000300137212 */ /* 0x000fce00078efe13 */
.L_x_11123:
[----:B------:R-:W-:Y:S05]  /*1a80*/  BSYNC B0 ;  /* 0x0000000000007941 */ /* 0x000fea0003800000 */
.L_x_11122:
[----:B------:R-:W0:Y:S01]  /*1a90*/  F2I.FTZ.TRUNC.NTZ R19, R19 ;  /* 0x0000001300137305 */ /* 0x000e22000021f100 */
[----:B------:R-:W-:Y:S05]  /*1aa0*/  BRA `(.L_x_11103) ;  /* 0x0000000000987947 */ /* 0x000fea0003800000 */
.L_x_11115:
        /* <DEDUP_REMOVED lines=14> */
.L_x_11129:
[----:B------:R-:W-:Y:S05]  /*1b90*/  BSYNC B0 ;  /* 0x0000000000007941 */ /* 0x000fea0003800000 */
.L_x_11128:
[----:B------:R-:W0:Y:S01]  /*1ba0*/  F2I.FTZ.TRUNC.NTZ R19, R19 ;  /* 0x0000001300137305 */ /* 0x000e22000021f100 */
[----:B------:R-:W-:Y:S05]  /*1bb0*/  BRA `(.L_x_11103) ;  /* 0x0000000000547947 */ /* 0x000fea0003800000 */
.L_x_11102:
        /* <DEDUP_REMOVED lines=17> */
.L_x_11130:
[----:B------:R-:W-:Y:S05]  /*1cd0*/  BRA `(.L_x_11103) ;  /* 0x00000000000c7947 */ /* 0x000fea0003800000 */
.L_x_11127:
[----:B------:R0:W5:Y:S01]  /*1ce0*/  LDG.E R19, desc[UR36][R4.64] ;  /* 0x0000002404137981 */ /* 0x000162000c1e1900 */
[----:B------:R-:W-:Y:S05]  /*1cf0*/  BRA `(.L_x_11103) ;  /* 0x0000000000047947 */ /* 0x000fea0003800000 */
.L_x_11126:
[----:B------:R0:W5:Y:S02]  /*1d00*/  LDG.E R19, desc[UR36][R4.64] ;  /* 0x0000002404137981 */ /* 0x000164000c1e1900 */
.L_x_11103:
[----:B------:R-:W2:Y:S02]  /*1d10*/  S2R R27, SR_TID.X ;  /* 0x00000000001b7919 */ /* 0x000ea40000002100 */
[----:B--2---:R-:W-:-:S07]  /*1d20*/  VIADD R27, R27, 0x80 ;  /* 0x000000801b1b7836 */ /* 0x004fce0000000000 */
.L_x_11064:
[----:B------:R-:W-:Y:S05]  /*1d30*/  BSYNC B6 ;  /* 0x0000000000067941 */ /* 0x000fea0003800000 */
.L_x_11063:
[----:B------:R-:W-:Y:S01]  /*1d40*/  ISETP.GE.AND P0, PT, R27, R28, PT ;  /* 0x0000001c1b00720c */ /* 0x000fe20003f06270 */
[----:B------:R-:W-:Y:S01]  /*1d50*/  BSSY B6, `(.L_x_11131) ;  /* 0x00001c7000067945 */ /* 0x000fe20003800000 */
[----:B------:R-:W-:-:S11]  /*1d60*/  IMAD.MOV.U32 R22, RZ, RZ, RZ ;  /* 0x000000ffff167224 */ /* 0x000fd600078e00ff */
        /* <DEDUP_REMOVED lines=20> */
.L_x_11136:
[----:B------:R0:W5:Y:S01]  /*1eb0*/  LDG.E.U8 R17, desc[UR36][R4.64] ;  /* 0x0000002404117981 */ /* 0x000162000c1e1100 */
[----:B------:R-:W-:Y:S05]  /*1ec0*/  BRA `(.L_x_11138) ;  /* 0x0000000c00347947 */ /* 0x000fea0003800000 */
.L_x_11135:
        /* <DEDUP_REMOVED lines=8> */
.L_x_11140:
[----:B------:R0:W5:Y:S01]  /*1f50*/  LDG.E R17, desc[UR36][R4.64] ;  /* 0x0000002404117981 */ /* 0x000162000c1e1900 */
[----:B------:R-:W-:Y:S05]  /*1f60*/  BRA `(.L_x_11138) ;  /* 0x0000000c000c7947 */ /* 0x000fea0003800000 */
.L_x_11139:
[----:B------:R0:W5:Y:S01]  /*1f70*/  LDG.E.S16 R17, desc[UR36][R4.64] ;  /* 0x0000002404117981 */ /* 0x000162000c1e1700 */
[----:B------:R-:W-:Y:S05]  /*1f80*/  BRA `(.L_x_11138) ;  /* 0x0000000c00047947 */ /* 0x000fea0003800000 */
.L_x_11134:
        /* <DEDUP_REMOVED lines=9> */
.L_x_11142:
[----:B------:R-:W2:Y:S02]  /*2020*/  LDG.E.U16 R4, desc[UR36][R4.64] ;  /* 0x0000002404047981 */ /* 0x000ea4000c1e1500 */
[----:B--2---:R-:W-:-:S06]  /*2030*/  HADD2.F32 R17, -RZ, R4.H0_H0 ;  /* 0x20000004ff117230 */ /* 0x004fcc0000004100 */
[----:B------:R-:W0:Y:S01]  /*2040*/  F2I.FTZ.TRUNC.NTZ R17, R17 ;  /* 0x0000001100117305 */ /* 0x000e22000021f100 */
[----:B------:R-:W-:Y:S05]  /*2050*/  BRA `(.L_x_11138) ;  /* 0x0000000800d07947 */ /* 0x000fea0003800000 */
.L_x_11141:
        /* <DEDUP_REMOVED lines=9> */
.L_x_11144:
[----:B------:R-:W2:Y:S02]  /*20f0*/  LDG.E.U16 R4, desc[UR36][R4.64] ;  /* 0x0000002404047981 */ /* 0x000ea4000c1e1500 */
[----:B--2---:R-:W-:-:S06]  /*2100*/  HADD2.F32 R17, -RZ, R4.H0_H0 ;  /* 0x20000004ff117230 */ /* 0x004fcc0000004100 */
[----:B------:R-:W0:Y:S01]  /*2110*/  F2I.FTZ.TRUNC.NTZ R17, R17 ;  /* 0x0000001100117305 */ /* 0x000e22000021f100 */
[----:B------:R-:W-:Y:S05]  /*2120*/  BRA `(.L_x_11138) ;  /* 0x00000008009c7947 */ /* 0x000fea0003800000 */
.L_x_11143:
[----:B------:R-:W2:Y:S02]  /*2130*/  LDG.E.64 R4, desc[UR36][R4.64] ;  /* 0x0000002404047981 */ /* 0x000ea4000c1e1b00 */
[----:B--2---:R0:W1:Y:S01]  /*2140*/  F2I.F64.TRUNC R17, R4 ;  /* 0x0000000400117311 */ /* 0x004062000030d100 */
[----:B------:R-:W-:Y:S05]  /*2150*/  BRA `(.L_x_11138) ;  /* 0x0000000800907947 */ /* 0x000fea0003800000 */
.L_x_11133:
        /* <DEDUP_REMOVED lines=12> */
.L_x_11147:
[----:B------:R-:W2:Y:S02]  /*2220*/  LDG.E.64 R4, desc[UR36][R4.64] ;  /* 0x0000002404047981 */ /* 0x000ea4000c1e1b00 */
[----:B--2---:R0:W1:Y:S01]  /*2230*/  F2I.F64.TRUNC R17, R4 ;  /* 0x0000000400117311 */ /* 0x004062000030d100 */
[----:B------:R-:W-:Y:S05]  /*2240*/  BRA `(.L_x_11138) ;  /* 0x0000000800547947 */ /* 0x000fea0003800000 */
.L_x_11146:
        /* <DEDUP_REMOVED lines=27> */
.L_x_11149:
        /* <DEDUP_REMOVED lines=12> */
[----:B------:R3:W4:Y:S01]  /*24c0*/  F2I.FTZ.TRUNC.NTZ R17, R0 ;  /* 0x0000000000117305 */ /* 0x000722000021f100 */
[----:B------:R-:W-:Y:S05]  /*24d0*/  BRA `(.L_x_11138) ;  /* 0x0000000400b07947 */ /* 0x000fea0003800000 */
.L_x_11148:
[----:B------:R-:W2:Y:S02]  /*24e0*/  LDG.E.U16 R17, desc[UR36][R4.64] ;  /* 0x0000002404117981 */ /* 0x000ea4000c1e1500 */
[----:B--2---:R-:W-:-:S06]  /*24f0*/  IMAD.U32 R17, R17, 0x10000, RZ ;  /* 0x0001000011117824 */ /* 0x004fcc00078e00ff */
[----:B------:R-:W2:Y:S01]  /*2500*/  F2I.FTZ.TRUNC.NTZ R17, R17 ;  /* 0x0000001100117305 */ /* 0x000ea2000021f100 */
[----:B------:R-:W-:Y:S05]  /*2510*/  BRA `(.L_x_11138) ;  /* 0x0000000400a07947 */ /* 0x000fea0003800000 */
.L_x_11145:
        /* <DEDUP_REMOVED lines=10> */
.L_x_11152:
        /* <DEDUP_REMOVED lines=21> */
.L_x_11156:
[----:B------:R-:W-:Y:S05]  /*2710*/  BSYNC B1 ;  /* 0x0000000000017941 */ /* 0x000fea0003800000 */
.L_x_11155:
[----:B------:R-:W-:Y:S01]  /*2720*/  IMAD.SHL.U32 R3, R3, 0x100000, RZ ;  /* 0x0010000003037824 */ /* 0x000fe200078e00ff */
[----:B------:R-:W-:-:S04]  /*2730*/  LEA R0, R0, 0x3b800000, 0x17 ;  /* 0x3b80000000007811 */ /* 0x000fc800078eb8ff */
[----:B------:R-:W-:-:S07]  /*2740*/  LOP3.LUT R17, R0, R3, R17, 0xfe, !PT ;  /* 0x0000000300117212 */ /* 0x000fce00078efe11 */
.L_x_11154:
[----:B------:R-:W-:Y:S05]  /*2750*/  BSYNC B0 ;  /* 0x0000000000007941 */ /* 0x000fea0003800000 */
.L_x_11153:
[----:B------:R-:W0:Y:S01]  /*2760*/  F2I.FTZ.TRUNC.NTZ R17, R17 ;  /* 0x0000001100117305 */ /* 0x000e22000021f100 */
[----:B------:R-:W-:Y:S05]  /*2770*/  BRA `(.L_x_11138) ;  /* 0x0000000400087947 */ /* 0x000fea0003800000 */
.L_x_11151:
        /* <DEDUP_REMOVED lines=21> */
.L_x_11160:
[----:B------:R-:W-:Y:S05]  /*28d0*/  BSYNC B1 ;  /* 0x0000000000017941 */ /* 0x000fea0003800000 */
.L_x_11159:
[----:B------:R-:W-:Y:S01]  /*28e0*/  IMAD.SHL.U32 R3, R3, 0x200000, RZ ;  /* 0x0020000003037824 */ /* 0x000fe200078e00ff */
[----:B------:R-:W-:-:S04]  /*28f0*/  LEA R0, R0, 0x37800000, 0x17 ;  /* 0x3780000000007811 */ /* 0x000fc800078eb8ff */
[----:B------:R-:W-:-:S07]  /*2900*/  LOP3.LUT R17, R0, R3, R17, 0xfe, !PT ;  /* 0x0000000300117212 */ /* 0x000fce00078efe11 */
.L_x_11158:
[----:B------:R-:W-:Y:S05]  /*2910*/  BSYNC B0 ;  /* 0x0000000000007941 */ /* 0x000fea0003800000 */
.L_x_11157:
[----:B------:R-:W0:Y:S01]  /*2920*/  F2I.FTZ.TRUNC.NTZ R17, R17 ;  /* 0x0000001100117305 */ /* 0x000e22000021f100 */
[----:B------:R-:W-:Y:S05]  /*2930*/  BRA `(.L_x_11138) ;  /* 0x0000000000987947 */ /* 0x000fea0003800000 */
.L_x_11150:
        /* <DEDUP_REMOVED lines=14> */
.L_x_11164:
[----:B------:R-:W-:Y:S05]  /*2a20*/  BSYNC B0 ;  /* 0x0000000000007941 */ /* 0x000fea0003800000 */
.L_x_11163:
[----:B------:R-:W0:Y:S01]  /*2a30*/  F2I.FTZ.TRUNC.NTZ R17, R17 ;  /* 0x0000001100117305 */ /* 0x000e22000021f100 */
[----:B------:R-:W-:Y:S05]  /*2a40*/  BRA `(.L_x_11138) ;  /* 0x0000000000547947 */ /* 0x000fea0003800000 */
.L_x_11137:
        /* <DEDUP_REMOVED lines=17> */
.L_x_11165:
[----:B------:R-:W-:Y:S05]  /*2b60*/  BRA `(.L_x_11138) ;  /* 0x00000000000c7947 */ /* 0x000fea0003800000 */
.L_x_11162:
[----:B------:R0:W5:Y:S01]  /*2b70*/  LDG.E R17, desc[UR36][R4.64] ;  /* 0x0000002404117981 */ /* 0x000162000c1e1900 */
[----:B------:R-:W-:Y:S05]  /*2b80*/  BRA `(.L_x_11138) ;  /* 0x0000000000047947 */ /* 0x000fea0003800000 */
.L_x_11161:
[----:B------:R0:W5:Y:S02]  /*2b90*/  LDG.E R17, desc[UR36][R4.64] ;  /* 0x0000002404117981 */ /* 0x000164000c1e1900 */
.L_x_11138:
        /* <DEDUP_REMOVED lines=18> */
.L_x_11169:
[----:B------:R0:W5:Y:S01]  /*2cc0*/  LDG.E.U8 R22, desc[UR36][R4.64] ;  /* 0x0000002404167981 */ /* 0x000162000c1e1100 */
[----:B------:R-:W-:Y:S05]  /*2cd0*/  BRA `(.L_x_11171) ;  /* 0x0000000c00347947 */ /* 0x000fea0003800000 */
.L_x_11168:
        /* <DEDUP_REMOVED lines=8> */
.L_x_11173:
[----:B------:R0:W5:Y:S01]  /*2d60*/  LDG.E R22, desc[UR36][R4.64] ;  /* 0x0000002404167981 */ /* 0x000162000c1e1900 */
[----:B------:R-:W-:Y:S05]  /*2d70*/  BRA `(.L_x_11171) ;  /* 0x0000000c000c7947 */ /* 0x000fea0003800000 */
.L_x_11172:
[----:B------:R0:W5:Y:S01]  /*2d80*/  LDG.E.S16 R22, desc[UR36][R4.64] ;  /* 0x0000002404167981 */ /* 0x000162000c1e1700 */
[----:B------:R-:W-:Y:S05]  /*2d90*/  BRA `(.L_x_11171) ;  /* 0x0000000c00047947 */ /* 0x000fea0003800000 */
.L_x_11167:
        /* <DEDUP_REMOVED lines=9> */
.L_x_11175:
[----:B------:R-:W3:Y:S02]  /*2e30*/  LDG.E.U16 R4, desc[UR36][R4.64] ;  /* 0x0000002404047981 */ /* 0x000ee4000c1e1500 */
[----:B---3--:R-:W-:-:S06]  /*2e40*/  HADD2.F32 R22, -RZ, R4.H0_H0 ;  /* 0x20000004ff167230 */ /* 0x008fcc0000004100 */
[----:B------:R-:W0:Y:S01]  /*2e50*/  F2I.FTZ.TRUNC.NTZ R22, R22 ;  /* 0x0000001600167305 */ /* 0x000e22000021f100 */
[----:B------:R-:W-:Y:S05]  /*2e60*/  BRA `(.L_x_11171) ;  /* 0x0000000800d07947 */ /* 0x000fea0003800000 */
.L_x_11174:
        /* <DEDUP_REMOVED lines=9> */
.L_x_11177:
[----:B------:R-:W3:Y:S02]  /*2f00*/  LDG.E.U16 R4, desc[UR36][R4.64] ;  /* 0x0000002404047981 */ /* 0x000ee4000c1e1500 */
[----:B---3--:R-:W-:-:S06]  /*2f10*/  HADD2.F32 R22, -RZ, R4.H0_H0 ;  /* 0x20000004ff167230 */ /* 0x008fcc0000004100 */
[----:B------:R-:W0:Y:S01]  /*2f20*/  F2I.FTZ.TRUNC.NTZ R22, R22 ;  /* 0x0000001600167305 */ /* 0x000e22000021f100 */
[----:B------:R-:W-:Y:S05]  /*2f30*/  BRA `(.L_x_11171) ;  /* 0x00000008009c7947 */ /* 0x000fea0003800000 */
.L_x_11176:
[----:B------:R-:W3:Y:S02]  /*2f40*/  LDG.E.64 R22, desc[UR36][R4.64] ;  /* 0x0000002404167981 */ /* 0x000ee4000c1e1b00 */
[----:B---3--:R0:W3:Y:S01]  /*2f50*/  F2I.F64.TRUNC R22, R22 ;  /* 0x0000001600167311 */ /* 0x0080e2000030d100 */
[----:B------:R-:W-:Y:S05]  /*2f60*/  BRA `(.L_x_11171) ;  /* 0x0000000800907947 */ /* 0x000fea0003800000 */
.L_x_11166:
        /* <DEDUP_REMOVED lines=12> */
.L_x_11180:
[----:B------:R-:W3:Y:S02]  /*3030*/  LDG.E.64 R4, desc[UR36][R4.64] ;  /* 0x0000002404047981 */ /* 0x000ee4000c1e1b00 */
[----:B---3--:R0:W3:Y:S01]  /*3040*/  F2I.F64.TRUNC R22, R4 ;  /* 0x0000000400167311 */ /* 0x0080e2000030d100 */
[----:B------:R-:W-:Y:S05]  /*3050*/  BRA `(.L_x_11171) ;  /* 0x0000000800547947 */ /* 0x000fea0003800000 */
.L_x_11179:
        /* <DEDUP_REMOVED lines=27> */
.L_x_11182:
        /* <DEDUP_REMOVED lines=12> */
[----:B------:R0:W3:Y:S01]  /*32d0*/  F2I.FTZ.TRUNC.NTZ R22, R0 ;  /* 0x0000000000167305 */ /* 0x0000e2000021f100 */
[----:B------:R-:W-:Y:S05]  /*32e0*/  BRA `(.L_x_11171) ;  /* 0x0000000400b07947 */ /* 0x000fea0003800000 */
.L_x_11181:
[----:B------:R-:W3:Y:S02]  /*32f0*/  LDG.E.U16 R22, desc[UR36][R4.64] ;  /* 0x0000002404167981 */ /* 0x000ee4000c1e1500 */
[----:B---3--:R-:W-:-:S06]  /*3300*/  IMAD.U32 R22, R22, 0x10000, RZ ;  /* 0x0001000016167824 */ /* 0x008fcc00078e00ff */
[----:B------:R-:W0:Y:S01]  /*3310*/  F2I.FTZ.TRUNC.NTZ R22, R22 ;  /* 0x0000001600167305 */ /* 0x000e22000021f100 */
[----:B------:R-:W-:Y:S05]  /*3320*/  BRA `(.L_x_11171) ;  /* 0x0000000400a07947 */ /* 0x000fea0003800000 */
.L_x_11178:
        /* <DEDUP_REMOVED lines=10> */
.L_x_11185:
        /* <DEDUP_REMOVED lines=21> */
.L_x_11189:
[----:B------:R-:W-:Y:S05]  /*3520*/  BSYNC B1 ;  /* 0x0000000000017941 */ /* 0x000fea0003800000 */
.L_x_11188:
[----:B------:R-:W-:Y:S01]  /*3530*/  IMAD.SHL.U32 R3, R3, 0x100000, RZ ;  /* 0x0010000003037824 */ /* 0x000fe200078e00ff */
[----:B------:R-:W-:-:S04]  /*3540*/  LEA R5, R0, 0x3b800000, 0x17 ;  /* 0x3b80000000057811 */ /* 0x000fc800078eb8ff */
[----:B------:R-:W-:-:S07]  /*3550*/  LOP3.LUT R22, R5, R3, R22, 0xfe, !PT ;  /* 0x0000000305167212 */ /* 0x000fce00078efe16 */
.L_x_11187:
[----:B------:R-:W-:Y:S05]  /*3560*/  BSYNC B0 ;  /* 0x0000000000007941 */ /* 0x000fea0003800000 */
.L_x_11186:
[----:B------:R-:W3:Y:S01]  /*3570*/  F2I.FTZ.TRUNC.NTZ R22, R22 ;  /* 0x0000001600167305 */ /* 0x000ee2000021f100 */
[----:B------:R-:W-:Y:S05]  /*3580*/  BRA `(.L_x_11171) ;  /* 0x0000000400087947 */ /* 0x000fea0003800000 */
.L_x_11184:
        /* <DEDUP_REMOVED lines=21> */
.L_x_11193:
[----:B------:R-:W-:Y:S05]  /*36e0*/  BSYNC B1 ;  /* 0x0000000000017941 */ /* 0x000fea0003800000 */
.L_x_11192:
[----:B------:R-:W-:Y:S01]  /*36f0*/  IMAD.SHL.U32 R3, R3, 0x200000, RZ ;  /* 0x0020000003037824 */ /* 0x000fe200078e00ff */
[----:B------:R-:W-:-:S04]  /*3700*/  LEA R5, R0, 0x37800000, 0x17 ;  /* 0x3780000000057811 */ /* 0x000fc800078eb8ff */
[----:B------:R-:W-:-:S07]  /*3710*/  LOP3.LUT R22, R5, R3, R22, 0xfe, !PT ;  /* 0x0000000305167212 */ /* 0x000fce00078efe16 */
.L_x_11191:
[----:B------:R-:W-:Y:S05]  /*3720*/  BSYNC B0 ;  /* 0x0000000000007941 */ /* 0x000fea0003800000 */
.L_x_11190:
[----:B------:R-:W0:Y:S01]  /*3730*/  F2I.FTZ.TRUNC.NTZ R22, R22 ;  /* 0x0000001600167305 */ /* 0x000e22000021f100 */
[----:B------:R-:W-:Y:S05]  /*3740*/  BRA `(.L_x_11171) ;  /* 0x0000000000987947 */ /* 0x000fea0003800000 */
.L_x_11183:
        /* <DEDUP_REMOVED lines=14> */
.L_x_11197:
[----:B------:R-:W-:Y:S05]  /*3830*/  BSYNC B0 ;  /* 0x0000000000007941 */ /* 0x000fea0003800000 */
.L_x_11196:
[----:B------:R-:W0:Y:S01]  /*3840*/  F2I.FTZ.TRUNC.NTZ R22, R22 ;  /* 0x0000001600167305 */ /* 0x000e22000021f100 */
[----:B------:R-:W-:Y:S05]  /*3850*/  BRA `(.L_x_11171) ;  /* 0x0000000000547947 */ /* 0x000fea0003800000 */
.L_x_11170:
        /* <DEDUP_REMOVED lines=17> */
.L_x_11198:
[----:B------:R-:W-:Y:S05]  /*3970*/  BRA `(.L_x_11171) ;  /* 0x00000000000c7947 */ /* 0x000fea0003800000 */
.L_x_11195:
[----:B------:R0:W5:Y:S01]  /*3980*/  LDG.E R22, desc[UR36][R4.64] ;  /* 0x0000002404167981 */ /* 0x000162000c1e1900 */
[----:B------:R-:W-:Y:S05]  /*3990*/  BRA `(.L_x_11171) ;  /* 0x0000000000047947 */ /* 0x000fea0003800000 */
.L_x_11194:
[----:B------:R0:W5:Y:S02]  /*39a0*/  LDG.E R22, desc[UR36][R4.64] ;  /* 0x0000002404167981 */ /* 0x000164000c1e1900 */
.L_x_11171:
[----:B------:R-:W-:-:S07]  /*39b0*/  VIADD R27, R27, 0x80 ;  /* 0x000000801b1b7836 */ /* 0x000fce0000000000 */
.L_x_11132:
[----:B------:R-:W-:Y:S05]  /*39c0*/  BSYNC B6 ;  /* 0x0000000000067941 */ /* 0x000fea0003800000 */
.L_x_11131:
[----:B------:R-:W-:Y:S01]  /*39d0*/  ISETP.GE.AND P0, PT, R27, R28, PT ;  /* 0x0000001c1b00720c */ /* 0x000fe20003f06270 */
[----:B------:R-:W-:Y:S01]  /*39e0*/  BSSY B6, `(.L_x_11199) ;  /* 0x00001c9000067945 */ /* 0x000fe20003800000 */
[----:B0-----:R-:W-:Y:S01]  /*39f0*/  IMAD.MOV.U32 R23, RZ, RZ, RZ ;  /* 0x000000ffff177224 */ /* 0x001fe200078e00ff */
[----:B------:R-:W-:-:S10]  /*3a00*/  CS2R R24, SRZ ;  /* 0x0000000000187805 */ /* 0x000fd4000001ff00 */
[----:B------:R-:W-:Y:S05]  /*3a10*/  @P0 BRA `(.L_x_11200) ;  /* 0x0000001c00140947 */ /* 0x000fea0003800000 */
[----:B-1-34-:R-:W0:Y:S01]  /*3a20*/  LDC.64 R4, c[0x0][0x220] ;  /* 0x00008800ff047b82 */ /* 0x01ae220000000a00 */
        /* <DEDUP_REMOVED lines=18> */
.L_x_11204:
[----:B------:R0:W5:Y:S01]  /*3b50*/  LDG.E.U8 R24, desc[UR36][R4.64] ;  /* 0x0000002404187981 */ /* 0x000162000c1e1100 */
[----:B------:R-:W-:Y:S05]  /*3b60*/  BRA `(.L_x_11206) ;  /* 0x0000000c00347947 */ /* 0x000fea0003800000 */
.L_x_11203:
        /* <DEDUP_REMOVED lines=8> */
.L_x_11208:
[----:B------:R0:W5:Y:S01]  /*3bf0*/  LDG.E R24, desc[UR36][R4.64] ;  /* 0x0000002404187981 */ /* 0x000162000c1e1900 */
[----:B------:R-:W-:Y:S05]  /*3c00*/  BRA `(.L_x_11206) ;  /* 0x0000000c000c7947 */ /* 0x000fea0003800000 */
.L_x_11207:
[----:B------:R0:W5:Y:S01]  /*3c10*/  LDG.E.S16 R24, desc[UR36][R4.64] ;  /* 0x0000002404187981 */ /* 0x000162000c1e1700 */
[----:B------:R-:W-:Y:S05]  /*3c20*/  BRA `(.L_x_11206) ;  /* 0x0000000c00047947 */ /* 0x000fea0003800000 */
.L_x_11202:
        /* <DEDUP_REMOVED lines=9> */
.L_x_11210:
[----:B------:R-:W3:Y:S02]  /*3cc0*/  LDG.E.U16 R4, desc[UR36][R4.64] ;  /* 0x0000002404047981 */ /* 0x000ee4000c1e1500 */
[----:B---3--:R-:W-:-:S06]  /*3cd0*/  HADD2.F32 R24, -RZ, R4.H0_H0 ;  /* 0x20000004ff187230 */ /* 0x008fcc0000004100 */
[----:B------:R-:W0:Y:S01]  /*3ce0*/  F2I.FTZ.TRUNC.NTZ R24, R24 ;  /* 0x0000001800187305 */ /* 0x000e22000021f100 */
[----:B------:R-:W-:Y:S05]  /*3cf0*/  BRA `(.L_x_11206) ;  /* 0x0000000800d07947 */ /* 0x000fea0003800000 */
.L_x_11209:
        /* <DEDUP_REMOVED lines=9> */
.L_x_11212:
[----:B------:R-:W3:Y:S02]  /*3d90*/  LDG.E.U16 R4, desc[UR36][R4.64] ;  /* 0x0000002404047981 */ /* 0x000ee4000c1e1500 */
[----:B---3--:R-:W-:-:S06]  /*3da0*/  HADD2.F32 R24, -RZ, R4.H0_H0 ;  /* 0x20000004ff187230 */ /* 0x008fcc0000004100 */
[----:B------:R-:W0:Y:S01]  /*3db0*/  F2I.FTZ.TRUNC.NTZ R24, R24 ;  /* 0x0000001800187305 */ /* 0x000e22000021f100 */
[----:B------:R-:W-:Y:S05]  /*3dc0*/  BRA `(.L_x_11206) ;  /* 0x00000008009c7947 */ /* 0x000fea0003800000 */
.L_x_11211:
[----:B------:R-:W3:Y:S02]  /*3dd0*/  LDG.E.64 R4, desc[UR36][R4.64] ;  /* 0x0000002404047981 */ /* 0x000ee4000c1e1b00 */
[----:B---3--:R0:W1:Y:S01]  /*3de0*/  F2I.F64.TRUNC R24, R4 ;  /* 0x0000000400187311 */ /* 0x008062000030d100 */
[----:B------:R-:W-:Y:S05]  /*3df0*/  BRA `(.L_x_11206) ;  /* 0x0000000800907947 */ /* 0x000fea0003800000 */
.L_x_11201:
        /* <DEDUP_REMOVED lines=12> */
.L_x_11215:
[----:B------:R-:W3:Y:S02]  /*3ec0*/  LDG.E.64 R4, desc[UR36][R4.64] ;  /* 0x0000002404047981 */ /* 0x000ee4000c1e1b00 */
[----:B---3--:R0:W1:Y:S01]  /*3ed0*/  F2I.F64.TRUNC R24, R4 ;  /* 0x0000000400187311 */ /* 0x008062000030d100 */
[----:B------:R-:W-:Y:S05]  /*3ee0*/  BRA `(.L_x_11206) ;  /* 0x0000000800547947 */ /* 0x000fea0003800000 */
.L_x_11214:
        /* <DEDUP_REMOVED lines=27> */
.L_x_11217:
        /* <DEDUP_REMOVED lines=12> */
[----:B------:R4:W0:Y:S01]  /*4160*/  F2I.FTZ.TRUNC.NTZ R24, R0 ;  /* 0x0000000000187305 */ /* 0x000822000021f100 */
[----:B------:R-:W-:Y:S05]  /*4170*/  BRA `(.L_x_11206) ;  /* 0x0000000400b07947 */ /* 0x000fea0003800000 */
.L_x_11216:
[----:B------:R-:W3:Y:S02]  /*4180*/  LDG.E.U16 R24, desc[UR36][R4.64] ;  /* 0x0000002404187981 */ /* 0x000ee4000c1e1500 */
[----:B---3--:R-:W-:-:S06]  /*4190*/  IMAD.U32 R24, R24, 0x10000, RZ ;  /* 0x0001000018187824 */ /* 0x008fcc00078e00ff */
[----:B------:R-:W3:Y:S01]  /*41a0*/  F2I.FTZ.TRUNC.NTZ R24, R24 ;  /* 0x0000001800187305 */ /* 0x000ee2000021f100 */
[----:B------:R-:W-:Y:S05]  /*41b0*/  BRA `(.L_x_11206) ;  /* 0x0000000400a07947 */ /* 0x000fea0003800000 */
.L_x_11213:
        /* <DEDUP_REMOVED lines=10> */
.L_x_11220:
        /* <DEDUP_REMOVED lines=21> */
.L_x_11224:
[----:B------:R-:W-:Y:S05]  /*43b0*/  BSYNC B1 ;  /* 0x0000000000017941 */ /* 0x000fea0003800000 */
.L_x_11223:
[----:B------:R-:W-:Y:S01]  /*43c0*/  IMAD.SHL.U32 R3, R3, 0x100000, RZ ;  /* 0x0010000003037824 */ /* 0x000fe200078e00ff */
[----:B------:R-:W-:-:S04]  /*43d0*/  LEA R5, R0, 0x3b800000, 0x17 ;  /* 0x3b80000000057811 */ /* 0x000fc800078eb8ff */
[----:B------:R-:W-:-:S07]  /*43e0*/  LOP3.LUT R24, R5, R3, R24, 0xfe, !PT ;  /* 0x0000000305187212 */ /* 0x000fce00078efe18 */
.L_x_11222:
[----:B------:R-:W-:Y:S05]  /*43f0*/  BSYNC B0 ;  /* 0x0000000000007941 */ /* 0x000fea0003800000 */
.L_x_11221:
[----:B------:R-:W0:Y:S01]  /*4400*/  F2I.FTZ.TRUNC.NTZ R24, R24 ;  /* 0x0000001800187305 */ /* 0x000e22000021f100 */
[----:B------:R-:W-:Y:S05]  /*4410*/  BRA `(.L_x_11206) ;  /* 0x0000000400087947 */ /* 0x000fea0003800000 */
.L_x_11219:
        /* <DEDUP_REMOVED lines=21> */
.L_x_11228:
[----:B------:R-:W-:Y:S05]  /*4570*/  BSYNC B1 ;  /* 0x0000000000017941 */ /* 0x000fea0003800000 */
.L_x_11227:
[----:B------:R-:W-:Y:S01]  /*4580*/  IMAD.SHL.U32 R3, R3, 0x200000, RZ ;  /* 0x0020000003037824 */ /* 0x000fe200078e00ff */
[----:B------:R-:W-:-:S04]  /*4590*/  LEA R5, R0, 0x37800000, 0x17 ;  /* 0x3780000000057811 */ /* 0x000fc800078eb8ff */
[----:B------:R-:W-:-:S07]  /*45a0*/  LOP3.LUT R24, R5, R3, R24, 0xfe, !PT ;  /* 0x0000000305187212 */ /* 0x000fce00078efe18 */
.L_x_11226:
[----:B------:R-:W-:Y:S05]  /*45b0*/  BSYNC B0 ;  /* 0x0000000000007941 */ /* 0x000fea0003800000 */
.L_x_11225:
[----:B------:R-:W0:Y:S01]  /*45c0*/  F2I.FTZ.TRUNC.NTZ R24, R24 ;  /* 0x0000001800187305 */ /* 0x000e22000021f100 */
[----:B------:R-:W-:Y:S05]  /*45d0*/  BRA `(.L_x_11206) ;  /* 0x0000000000987947 */ /* 0x000fea0003800000 */
.L_x_11218:
        /* <DEDUP_REMOVED lines=14> */
.L_x_11232:
[----:B------:R-:W-:Y:S05]  /*46c0*/  BSYNC B0 ;  /* 0x0000000000007941 */ /* 0x000fea0003800000 */
.L_x_11231:
[----:B------:R-:W0:Y:S01]  /*46d0*/  F2I.FTZ.TRUNC.NTZ R24, R24 ;  /* 0x0000001800187305 */ /* 0x000e22000021f100 */
[----:B------:R-:W-:Y:S05]  /*46e0*/  BRA `(.L_x_11206) ;  /* 0x0000000000547947 */ /* 0x000fea0003800000 */
.L_x_11205:
        /* <DEDUP_REMOVED lines=16> */
[----:B0-2--5:R-:W-:Y:S05]  /*47f0*/  CALL.ABS.NOINC R14 ;  /* 0x000000000e007343 */ /* 0x025fea0003c00000 */
.L_x_11233:
[----:B------:R-:W-:Y:S05]  /*4800*/  BRA `(.L_x_11206) ;  /* 0x00000000000c7947 */ /* 0x000fea0003800000 */
.L_x_11230:
[----:B------:R0:W5:Y:S01]  /*4810*/  LDG.E R24, desc[UR36][R4.64] ;  /* 0x0000002404187981 */ /* 0x000162000c1e1900 */
[----:B------:R-:W-:Y:S05]  /*4820*/  BRA `(.L_x_11206) ;  /* 0x0000000000047947 */ /* 0x000fea0003800000 */
.L_x_11229:
[----:B------:R0:W5:Y:S02]  /*4830*/  LDG.E R24, desc[UR36][R4.64] ;  /* 0x0000002404187981 */ /* 0x000164000c1e1900 */
.L_x_11206:
[----:B------:R-:W4:Y:S01]  /*4840*/  LDC.U8 R3, c[0x0][0x235] ;  /* 0x00008d40ff037b82 */ /* 0x000f220000000000 */
[----:B------:R-:W-:Y:S02]  /*4850*/  ULDC UR4, c[0x0][0x23c] ;  /* 0x00008f0000047ab9 */ /* 0x000fe40000000800 */
[----:B------:R-:W-:-:S05]  /*4860*/  IMAD R25, R25, UR4, RZ ;  /* 0x0000000419197c24 */ /* 0x000fca000f8e02ff */
[----:B0-----:R-:W0:Y:S01]  /*4870*/  LDC.64 R4, c[0x0][0x228] ;  /* 0x00008a00ff047b82 */ /* 0x001e220000000a00 */
[----:B----4-:R-:W-:-:S04]  /*4880*/  PRMT R0, R3, 0x9910, RZ ;  /* 0x0000991003007816 */ /* 0x010fc800000000ff */
        /* <DEDUP_REMOVED lines=14> */
.L_x_11237:
[----:B------:R0:W5:Y:S01]  /*4970*/  LDG.E.U8 R25, desc[UR36][R4.64] ;  /* 0x0000002404197981 */ /* 0x000162000c1e1100 */
[----:B------:R-:W-:Y:S05]  /*4980*/  BRA `(.L_x_11239) ;  /* 0x0000000c00347947 */ /* 0x000fea0003800000 */
.L_x_11236:
        /* <DEDUP_REMOVED lines=8> */
.L_x_11241:
[----:B------:R0:W5:Y:S01]  /*4a10*/  LDG.E R25, desc[UR36][R4.64] ;  /* 0x0000002404197981 */ /* 0x000162000c1e1900 */
[----:B------:R-:W-:Y:S05]  /*4a20*/  BRA `(.L_x_11239) ;  /* 0x0000000c000c7947 */ /* 0x000fea0003800000 */
.L_x_11240:
[----:B------:R0:W5:Y:S01]  /*4a30*/  LDG.E.S16 R25, desc[UR36][R4.64] ;  /* 0x0000002404197981 */ /* 0x000162000c1e1700 */
[----:B------:R-:W-:Y:S05]  /*4a40*/  BRA `(.L_x_11239) ;  /* 0x0000000c00047947 */ /* 0x000fea0003800000 */
.L_x_11235:
[----:B------:R-:W-:-:S13]  /*4a50*/  ISETP.GT.AND P0, PT, R0, 0x6, PT ;  /* 0x000000060000780c */ /* 0x000fda0003f04270 */
[----:B------:R-:W-:Y:S05]  /*4a60*/  @P0 BRA `(.L_x_11242) ;  /* 0x00000000002c0947 */ /* 0x000fea0003800000 */
[----:B------:R-:W-:-:S13]  /*4a70*/  ISETP.NE.AND P0, PT, R0, 0x5, PT ;  /* 0x000000050000780c */ /* 0x000fda0003f05270 */
[----:B------:R-:W-:Y:S05]  /*4a80*/  @!P0 BRA `(.L_x_11243) ;  /* 0x0000000000148947 */ /* 0x000fea0003800000 */
[----:B------:R-:W-:-:S13]  /*4a90*/  ISETP.NE.AND P0, PT, R0, 0x6, PT ;  /* 0x000000060000780c */ /* 0x000fda0003f05270 */
[----:B------:R-:W-:Y:S05]  /*4aa0*/  @P0 BRA `(.L_x_11238) ;  /* 0x0000000800980947 */ /* 0x000fea0003800000 */
[----:B------:R-:W4:Y:S02]  /*4ab0*/  LDG.E R4, desc[UR36][R4.64] ;  /* 0x0000002404047981 */ /* 0x000f24000c1e1900 */
[----:B----4-:R0:W4:Y:S01]  /*4ac0*/  F2I.FTZ.TRUNC.NTZ R25, R4 ;  /* 0x0000000400197305 */ /* 0x010122000021f100 */
[----:B------:R-:W-:Y:S05]  /*4ad0*/  BRA `(.L_x_11239) ;  /* 0x0000000800e07947 */ /* 0x000fea0003800000 */
.L_x_11243:
[----:B------:R-:W4:Y:S02]  /*4ae0*/  LDG.E.U16 R4, desc[UR36][R4.64] ;  /* 0x0000002404047981 */ /* 0x000f24000c1e1500 */
[----:B----4-:R-:W-:-:S06]  /*4af0*/  HADD2.F32 R25, -RZ, R4.H0_H0 ;  /* 0x20000004ff197230 */ /* 0x010fcc0000004100 */
[----:B------:R-:W0:Y:S01]  /*4b00*/  F2I.FTZ.TRUNC.NTZ R25, R25 ;  /* 0x0000001900197305 */ /* 0x000e22000021f100 */
[----:B------:R-:W-:Y:S05]  /*4b10*/  BRA `(.L_x_11239) ;  /* 0x0000000800d07947 */ /* 0x000fea0003800000 */
.L_x_11242:
[----:B------:R-:W-:-:S13]  /*4b20*/  ISETP.NE.AND P0, PT, R0, 0x7, PT ;  /* 0x000000070000780c */ /* 0x000fda0003f05270 */
[----:B------:R-:W-:Y:S05]  /*4b30*/  @!P0 BRA `(.L_x_11244) ;  /* 0x00000000002c8947 */ /* 0x000fea0003800000 */
[----:B------:R-:W-:-:S13]  /*4b40*/  ISETP.NE.AND P0, PT, R0, 0x8, PT ;  /* 0x000000080000780c */ /* 0x000fda0003f05270 */
[----:B------:R-:W-:Y:S05]  /*4b50*/  @!P0 BRA `(.L_x_11245) ;  /* 0x0000000000148947 */ /* 0x000fea0003800000 */
[----:B------:R-:W-:-:S13]  /*4b60*/  ISETP.NE.AND P0, PT, R0, 0x9, PT ;  /* 0x000000090000780c */ /* 0x000fda0003f05270 */
[----:B------:R-:W-:Y:S05]  /*4b70*/  @P0 BRA `(.L_x_11238) ;  /* 0x0000000800640947 */ /* 0x000fea0003800000 */
[----:B------:R-:W4:Y:S02]  /*4b80*/  LDG.E R4, desc[UR36][R4.64] ;  /* 0x0000002404047981 */ /* 0x000f24000c1e1900 */
[----:B----4-:R0:W4:Y:S01]  /*4b90*/  F2I.FTZ.TRUNC.NTZ R25, R4 ;  /* 0x0000000400197305 */ /* 0x010122000021f100 */
[----:B------:R-:W-:Y:S05]  /*4ba0*/  BRA `(.L_x_11239) ;  /* 0x0000000800ac7947 */ /* 0x000fea0003800000 */
.L_x_11245:
[----:B------:R-:W4:Y:S02]  /*4bb0*/  LDG.E.U16 R4, desc[UR36][R4.64] ;  /* 0x0000002404047981 */ /* 0x000f24000c1e1500 */
[----:B----4-:R-:W-:-:S06]  /*4bc0*/  HADD2.F32 R25, -RZ, R4.H0_H0 ;  /* 0x20000004ff197230 */ /* 0x010fcc0000004100 */
[----:B------:R-:W0:Y:S01]  /*4bd0*/  F2I.FTZ.TRUNC.NTZ R25, R25 ;  /* 0x0000001900197305 */ /* 0x000e22000021f100 */
[----:B------:R-:W-:Y:S05]  /*4be0*/  BRA `(.L_x_11239) ;  /* 0x00000008009c7947 */ /* 0x000fea0003800000 */
.L_x_11244:
[----:B------:R-:W4:Y:S02]  /*4bf0*/  LDG.E.64 R4, desc[UR36][R4.64] ;  /* 0x0000002404047981 */ /* 0x000f24000c1e1b00 */
[----:B----4-:R0:W4:Y:S01]  /*4c00*/  F2I.F64.TRUNC R25, R4 ;  /* 0x0000000400197311 */ /* 0x010122000030d100 */
[----:B------:R-:W-:Y:S05]  /*4c10*/  BRA `(.L_x_11239) ;  /* 0x0000000800907947 */ /* 0x000fea0003800000 */
.L_x_11234:
        /* <DEDUP_REMOVED lines=10> */
[----:B------:R-:W-:Y:S01]  /*4cc0*/  SEL R25, RZ, 0x1, !P0 ;  /* 0x00000001ff197807 */ /* 0x000fe20004000000 */
[----:B------:R-:W-:Y:S08]  /*4cd0*/  BRA `(.L_x_11239) ;  /* 0x0000000800607947 */ /* 0x000ff00003800000 */
.L_x_11248:
[----:B------:R-:W4:Y:S02]  /*4ce0*/  LDG.E.64 R4, desc[UR36][R4.64] ;  /* 0x0000002404047981 */ /* 0x000f24000c1e1b00 */
[----:B----4-:R0:W4:Y:S01]  /*4cf0*/  F2I.F64.TRUNC R25, R4 ;  /* 0x0000000400197311 */ /* 0x010122000030d100 */
[----:B------:R-:W-:Y:S05]  /*4d00*/  BRA `(.L_x_11239) ;  /* 0x0000000800547947 */ /* 0x000fea0003800000 */
.L_x_11247:
        /* <DEDUP_REMOVED lines=25> */
[----:B------:R0:W4:Y:S01]  /*4ea0*/  F2I.FTZ.TRUNC.NTZ R25, R7 ;  /* 0x0000000700197305 */ /* 0x000122000021f100 */
[----:B------:R-:W-:Y:S05]  /*4eb0*/  BRA `(.L_x_11239) ;  /* 0x0000000400e87947 */ /* 0x000fea0003800000 */
.L_x_11250:
        /* <DEDUP_REMOVED lines=14> */
.L_x_11249:
[----:B------:R-:W4:Y:S02]  /*4fa0*/  LDG.E.U16 R25, desc[UR36][R4.64] ;  /* 0x0000002404197981 */ /* 0x000f24000c1e1500 */
[----:B----4-:R-:W-:-:S06]  /*4fb0*/  IMAD.U32 R25, R25, 0x10000, RZ ;  /* 0x0001000019197824 */ /* 0x010fcc00078e00ff */
[----:B------:R-:W0:Y:S01]  /*4fc0*/  F2I.FTZ.TRUNC.NTZ R25, R25 ;  /* 0x0000001900197305 */ /* 0x000e22000021f100 */
[----:B------:R-:W-:Y:S05]  /*4fd0*/  BRA `(.L_x_11239) ;  /* 0x0000000400a07947 */ /* 0x000fea0003800000 */
.L_x_11246:
        /* <DEDUP_REMOVED lines=10> */
.L_x_11253:
        /* <DEDUP_REMOVED lines=21> */
.L_x_11257:
[----:B------:R-:W-:Y:S05]  /*51d0*/  BSYNC B1 ;  /* 0x0000000000017941 */ /* 0x000fea0003800000 */
.L_x_11256:
[----:B------:R-:W-:Y:S01]  /*51e0*/  IMAD.SHL.U32 R3, R3, 0x100000, RZ ;  /* 0x0010000003037824 */ /* 0x000fe200078e00ff */
[----:B------:R-:W-:-:S04]  /*51f0*/  LEA R0, R0, 0x3b800000, 0x17 ;  /* 0x3b80000000007811 */ /* 0x000fc800078eb8ff */
[----:B------:R-:W-:-:S07]  /*5200*/  LOP3.LUT R25, R0, R3, R25, 0xfe, !PT ;  /* 0x0000000300197212 */ /* 0x000fce00078efe19 */
.L_x_11255:
[----:B------:R-:W-:Y:S05]  /*5210*/  BSYNC B0 ;  /* 0x0000000000007941 */ /* 0x000fea0003800000 */
.L_x_11254:
[----:B------:R-:W4:Y:S01]  /*5220*/  F2I.FTZ.TRUNC.NTZ R25, R25 ;  /* 0x0000001900197305 */ /* 0x000f22000021f100 */
[----:B------:R-:W-:Y:S05]  /*5230*/  BRA `(.L_x_11239) ;  /* 0x0000000400087947 */ /* 0x000fea0003800000 */
.L_x_11252:
        /* <DEDUP_REMOVED lines=21> */
.L_x_11261:
[----:B------:R-:W-:Y:S05]  /*5390*/  BSYNC B1 ;  /* 0x0000000000017941 */ /* 0x000fea0003800000 */
.L_x_11260:
[----:B------:R-:W-:Y:S01]  /*53a0*/  IMAD.SHL.U32 R3, R3, 0x200000, RZ ;  /* 0x0020000003037824 */ /* 0x000fe200078e00ff */
[----:B------:R-:W-:-:S04]  /*53b0*/  LEA R0, R0, 0x37800000, 0x17 ;  /* 0x3780000000007811 */ /* 0x000fc800078eb8ff */
[----:B------:R-:W-:-:S07]  /*53c0*/  LOP3.LUT R25, R0, R3, R25, 0xfe, !PT ;  /* 0x0000000300197212 */ /* 0x000fce00078efe19 */
.L_x_11259:
[----:B------:R-:W-:Y:S05]  /*53d0*/  BSYNC B0 ;  /* 0x0000000000007941 */ /* 0x000fea0003800000 */
.L_x_11258:
[----:B------:R-:W0:Y:S01]  /*53e0*/  F2I.FTZ.TRUNC.NTZ R25, R25 ;  /* 0x0000001900197305 */ /* 0x000e22000021f100 */
[----:B------:R-:W-:Y:S05]  /*53f0*/  BRA `(.L_x_11239) ;  /* 0x0000000000987947 */ /* 0x000fea0003800000 */
.L_x_11251:
        /* <DEDUP_REMOVED lines=14> */
.L_x_11265:
[----:B------:R-:W-:Y:S05]  /*54e0*/  BSYNC B0 ;  /* 0x0000000000007941 */ /* 0x000fea0003800000 */
.L_x_11264:
[----:B------:R-:W0:Y:S01]  /*54f0*/  F2I.FTZ.TRUNC.NTZ R25, R25 ;  /* 0x0000001900197305 */ /* 0x000e22000021f100 */
[----:B------:R-:W-:Y:S05]  /*5500*/  BRA `(.L_x_11239) ;  /* 0x0000000000547947 */ /* 0x000fea0003800000 */
.L_x_11238:
        /* <DEDUP_REMOVED lines=17> */
.L_x_11266:
[----:B------:R-:W-:Y:S05]  /*5620*/  BRA `(.L_x_11239) ;  /* 0x00000000000c7947 */ /* 0x000fea0003800000 */
.L_x_11263:
[----:B------:R0:W5:Y:S01]  /*5630*/  LDG.E R25, desc[UR36][R4.64] ;  /* 0x0000002404197981 */ /* 0x000162000c1e1900 */
[----:B------:R-:W-:Y:S05]  /*5640*/  BRA `(.L_x_11239) ;  /* 0x0000000000047947 */ /* 0x000fea0003800000 */
.L_x_11262:
[----:B------:R0:W5:Y:S02]  /*5650*/  LDG.E R25, desc[UR36][R4.64] ;  /* 0x0000002404197981 */ /* 0x000164000c1e1900 */
.L_x_11239:
[----:B------:R-:W-:-:S07]  /*5660*/  VIADD R27, R27, 0x80 ;  /* 0x000000801b1b7836 */ /* 0x000fce0000000000 */
.L_x_11200:
[----:B------:R-:W-:Y:S05]  /*5670*/  BSYNC B6 ;  /* 0x0000000000067941 */ /* 0x000fea0003800000 */
.L_x_11199:
        /* <DEDUP_REMOVED lines=23> */
.L_x_11272:
[----:B------:R0:W5:Y:S01]  /*57f0*/  LDG.E.U8 R26, desc[UR36][R4.64] ;  /* 0x00000024041a7981 */ /* 0x000162000c1e1100 */
[----:B------:R-:W-:Y:S05]  /*5800*/  BRA `(.L_x_11274) ;  /* 0x0000000c00347947 */ /* 0x000fea0003800000 */
.L_x_11271:
        /* <DEDUP_REMOVED lines=8> */
.L_x_11276:
[----:B------:R4:W5:Y:S01]  /*5890*/  LDG.E R26, desc[UR36][R4.64] ;  /* 0x00000024041a7981 */ /* 0x000962000c1e1900 */
[----:B------:R-:W-:Y:S05]  /*58a0*/  BRA `(.L_x_11274) ;  /* 0x0000000c000c7947 */ /* 0x000fea0003800000 */
.L_x_11275:
[----:B------:R3:W5:Y:S01]  /*58b0*/  LDG.E.S16 R26, desc[UR36][R4.64] ;  /* 0x00000024041a7981 */ /* 0x000762000c1e1700 */
[----:B------:R-:W-:Y:S05]  /*58c0*/  BRA `(.L_x_11274) ;  /* 0x0000000c00047947 */ /* 0x000fea0003800000 */
.L_x_11270:
        /* <DEDUP_REMOVED lines=9> */
.L_x_11278:
[----:B------:R-:W3:Y:S02]  /*5960*/  LDG.E.U16 R4, desc[UR36][R4.64] ;  /* 0x0000002404047981 */ /* 0x000ee4000c1e1500 */
[----:B---3--:R-:W-:-:S06]  /*5970*/  HADD2.F32 R26, -RZ, R4.H0_H0 ;  /* 0x20000004ff1a7230 */ /* 0x008fcc0000004100 */
[----:B------:R-:W0:Y:S01]  /*5980*/  F2I.FTZ.TRUNC.NTZ R26, R26 ;  /* 0x0000001a001a7305 */ /* 0x000e22000021f100 */
[----:B------:R-:W-:Y:S05]  /*5990*/  BRA `(.L_x_11274) ;  /* 0x0000000800d07947 */ /* 0x000fea0003800000 */
.L_x_11277:
        /* <DEDUP_REMOVED lines=9> */
.L_x_11280:
[----:B------:R-:W3:Y:S02]  /*5a30*/  LDG.E.U16 R4, desc[UR36][R4.64] ;  /* 0x0000002404047981 */ /* 0x000ee4000c1e1500 */
[----:B---3--:R-:W-:-:S06]  /*5a40*/  HADD2.F32 R26, -RZ, R4.H0_H0 ;  /* 0x20000004ff1a7230 */ /* 0x008fcc0000004100 */
[----:B------:R-:W0:Y:S01]  /*5a50*/  F2I.FTZ.TRUNC.NTZ R26, R26 ;  /* 0x0000001a001a7305 */ /* 0x000e22000021f100 */
[----:B------:R-:W-:Y:S05]  /*5a60*/  BRA `(.L_x_11274) ;  /* 0x00000008009c7947 */ /* 0x000fea0003800000 */
.L_x_11279:
[----:B------:R-:W3:Y:S02]  /*5a70*/  LDG.E.64 R2, desc[UR36][R4.64] ;  /* 0x0000002404027981 */ /* 0x000ee4000c1e1b00 */
[----:B---3--:R0:W1:Y:S01]  /*5a80*/  F2I.F64.TRUNC R26, R2 ;  /* 0x00000002001a7311 */ /* 0x008062000030d100 */
[----:B------:R-:W-:Y:S05]  /*5a90*/  BRA `(.L_x_11274) ;  /* 0x0000000800907947 */ /* 0x000fea0003800000 */
.L_x_11269:
        /* <DEDUP_REMOVED lines=12> */
.L_x_11283:
[----:B------:R-:W3:Y:S02]  /*5b60*/  LDG.E.64 R4, desc[UR36][R4.64] ;  /* 0x0000002404047981 */ /* 0x000ee4000c1e1b00 */
[----:B---3--:R0:W1:Y:S01]  /*5b70*/  F2I.F64.TRUNC R26, R4 ;  /* 0x00000004001a7311 */ /* 0x008062000030d100 */
[----:B------:R-:W-:Y:S05]  /*5b80*/  BRA `(.L_x_11274) ;  /* 0x0000000800547947 */ /* 0x000fea0003800000 */
.L_x_11282:
        /* <DEDUP_REMOVED lines=24> */
[----:B------:R-:W-:-:S04]  /*5d10*/  LOP3.LUT R3, R3, 0x80000000, R0, 0xf8, !PT ;  /* 0x8000000003037812 */ /* 0x000fc800078ef800 */
[----:B------:R0:W1:Y:S01]  /*5d20*/  F2I.FTZ.TRUNC.NTZ R26, R3 ;  /* 0x00000003001a7305 */ /* 0x000062000021f100 */
[----:B------:R-:W-:Y:S05]  /*5d30*/  BRA `(.L_x_11274) ;  /* 0x0000000400e87947 */ /* 0x000fea0003800000 */
.L_x_11285:
        /* <DEDUP_REMOVED lines=14> */
.L_x_11284:
[----:B------:R-:W3:Y:S02]  /*5e20*/  LDG.E.U16 R26, desc[UR36][R4.64] ;  /* 0x00000024041a7981 */ /* 0x000ee4000c1e1500 */
[----:B---3--:R-:W-:-:S06]  /*5e30*/  IMAD.U32 R26, R26, 0x10000, RZ ;  /* 0x000100001a1a7824 */ /* 0x008fcc00078e00ff */
[----:B------:R-:W0:Y:S01]  /*5e40*/  F2I.FTZ.TRUNC.NTZ R26, R26 ;  /* 0x0000001a001a7305 */ /* 0x000e22000021f100 */
[----:B------:R-:W-:Y:S05]  /*5e50*/  BRA `(.L_x_11274) ;  /* 0x0000000400a07947 */ /* 0x000fea0003800000 */
.L_x_11281:
        /* <DEDUP_REMOVED lines=10> */
.L_x_11288:
        /* <DEDUP_REMOVED lines=21> */
.L_x_11292:
[----:B------:R-:W-:Y:S05]  /*6050*/  BSYNC B1 ;  /* 0x0000000000017941 */ /* 0x000fea0003800000 */
.L_x_11291:
[----:B------:R-:W-:Y:S01]  /*6060*/  IMAD.SHL.U32 R2, R2, 0x100000, RZ ;  /* 0x0010000002027824 */ /* 0x000fe200078e00ff */
[----:B------:R-:W-:-:S04]  /*6070*/  LEA R3, R0, 0x3b800000, 0x17 ;  /* 0x3b80000000037811 */ /* 0x000fc800078eb8ff */
[----:B------:R-:W-:-:S07]  /*6080*/  LOP3.LUT R26, R3, R2, R26, 0xfe, !PT ;  /* 0x00000002031a7212 */ /* 0x000fce00078efe1a */
.L_x_11290:
[----:B------:R-:W-:Y:S05]  /*6090*/  BSYNC B0 ;  /* 0x0000000000007941 */ /* 0x000fea0003800000 */
.L_x_11289:
[----:B------:R-:W0:Y:S01]  /*60a0*/  F2I.FTZ.TRUNC.NTZ R26, R26 ;  /* 0x0000001a001a7305 */ /* 0x000e22000021f100 */
[----:B------:R-:W-:Y:S05]  /*60b0*/  BRA `(.L_x_11274) ;  /* 0x0000000400087947 */ /* 0x000fea0003800000 */
.L_x_11287:
        /* <DEDUP_REMOVED lines=21> */
.L_x_11296:
[----:B------:R-:W-:Y:S05]  /*6210*/  BSYNC B1 ;  /* 0x0000000000017941 */ /* 0x000fea0003800000 */
.L_x_11295:
[----:B------:R-:W-:Y:S01]  /*6220*/  IMAD.SHL.U32 R2, R2, 0x200000, RZ ;  /* 0x0020000002027824 */ /* 0x000fe200078e00ff */
[----:B------:R-:W-:-:S04]  /*6230*/  LEA R3, R0, 0x37800000, 0x17 ;  /* 0x3780000000037811 */ /* 0x000fc800078eb8ff */
[----:B------:R-:W-:-:S07]  /*6240*/  LOP3.LUT R26, R3, R2, R26, 0xfe, !PT ;  /* 0x00000002031a7212 */ /* 0x000fce00078efe1a */
.L_x_11294:
[----:B------:R-:W-:Y:S05]  /*6250*/  BSYNC B0 ;  /* 0x0000000000007941 */ /* 0x000fea0003800000 */
.L_x_11293:
[----:B------:R-:W0:Y:S01]  /*6260*/  F2I.FTZ.TRUNC.NTZ R26, R26 ;  /* 0x0000001a001a7305 */ /* 0x000e22000021f100 */
[----:B------:R-:W-:Y:S05]  /*6270*/  BRA `(.L_x_11274) ;  /* 0x0000000000987947 */ /* 0x000fea0003800000 */
.L_x_11286:
        /* <DEDUP_REMOVED lines=14> */
.L_x_11300:
[----:B------:R-:W-:Y:S05]  /*6360*/  BSYNC B0 ;  /* 0x0000000000007941 */ /* 0x000fea0003800000 */
.L_x_11299:
[----:B------:R-:W0:Y:S01]  /*6370*/  F2I.FTZ.TRUNC.NTZ R26, R26 ;  /* 0x0000001a001a7305 */ /* 0x000e22000021f100 */
[----:B------:R-:W-:Y:S05]  /*6380*/  BRA `(.L_x_11274) ;  /* 0x0000000000547947 */ /* 0x000fea0003800000 */
.L_x_11273:
        /* <DEDUP_REMOVED lines=17> */
.L_x_11301:
[----:B------:R-:W-:Y:S05]  /*64a0*/  BRA `(.L_x_11274) ;  /* 0x00000000000c7947 */ /* 0x000fea0003800000 */
.L_x_11298:
[----:B------:R0:W5:Y:S01]  /*64b0*/  LDG.E R26, desc[UR36][R4.64] ;  /* 0x00000024041a7981 */ /* 0x000162000c1e1900 */
[----:B------:R-:W-:Y:S05]  /*64c0*/  BRA `(.L_x_11274) ;  /* 0x0000000000047947 */ /* 0x000fea0003800000 */
.L_x_11297:
[----:B------:R0:W5:Y:S02]  /*64d0*/  LDG.E R26, desc[UR36][R4.64] ;  /* 0x00000024041a7981 */ /* 0x000164000c1e1900 */
.L_x_11274:
[----:B01-34-:R-:W0:Y:S01]  /*64e0*/  LDC.U8 R4, c[0x0][0x235] ;  /* 0x00008d40ff047b82 */ /* 0x01be220000000000 */
        /* <DEDUP_REMOVED lines=18> */
.L_x_11305:
[----:B------:R0:W5:Y:S01]  /*6610*/  LDG.E.U8 R23, desc[UR36][R2.64] ;  /* 0x0000002402177981 */ /* 0x000162000c1e1100 */
[----:B------:R-:W-:Y:S05]  /*6620*/  BRA `(.L_x_11268) ;  /* 0x0000000c00307947 */ /* 0x000fea0003800000 */
.L_x_11304:
        /* <DEDUP_REMOVED lines=8> */
.L_x_11308:
[----:B------:R0:W5:Y:S01]  /*66b0*/  LDG.E R23, desc[UR36][R2.64] ;  /* 0x0000002402177981 */ /* 0x000162000c1e1900 */
[----:B------:R-:W-:Y:S05]  /*66c0*/  BRA `(.L_x_11268) ;  /* 0x0000000c00087947 */ /* 0x000fea0003800000 */
.L_x_11307:
[----:B------:R0:W5:Y:S01]  /*66d0*/  LDG.E.S16 R23, desc[UR36][R2.64] ;  /* 0x0000002402177981 */ /* 0x000162000c1e1700 */
[----:B------:R-:W-:Y:S05]  /*66e0*/  BRA `(.L_x_11268) ;  /* 0x0000000c00007947 */ /* 0x000fea0003800000 */
.L_x_11303:
        /* <DEDUP_REMOVED lines=9> */
.L_x_11310:
[----:B------:R-:W3:Y:S02]  /*6780*/  LDG.E.U16 R2, desc[UR36][R2.64] ;  /* 0x0000002402027981 */ /* 0x000ee4000c1e1500 */
[----:B---3--:R-:W-:-:S06]  /*6790*/  HADD2.F32 R23, -RZ, R2.H0_H0 ;  /* 0x20000002ff177230 */ /* 0x008fcc0000004100 */
[----:B------:R-:W0:Y:S01]  /*67a0*/  F2I.FTZ.TRUNC.NTZ R23, R23 ;  /* 0x0000001700177305 */ /* 0x000e22000021f100 */
[----:B------:R-:W-:Y:S05]  /*67b0*/  BRA `(.L_x_11268) ;  /* 0x0000000800cc7947 */ /* 0x000fea0003800000 */
.L_x_11309:
        /* <DEDUP_REMOVED lines=9> */
.L_x_11312:
[----:B------:R-:W3:Y:S02]  /*6850*/  LDG.E.U16 R2, desc[UR36][R2.64] ;  /* 0x0000002402027981 */ /* 0x000ee4000c1e1500 */
[----:B---3--:R-:W-:-:S06]  /*6860*/  HADD2.F32 R23, -RZ, R2.H0_H0 ;  /* 0x20000002ff177230 */ /* 0x008fcc0000004100 */
[----:B------:R-:W0:Y:S01]  /*6870*/  F2I.FTZ.TRUNC.NTZ R23, R23 ;  /* 0x0000001700177305 */ /* 0x000e22000021f100 */
[----:B------:R-:W-:Y:S05]  /*6880*/  BRA `(.L_x_11268) ;  /* 0x0000000800987947 */ /* 0x000fea0003800000 */
.L_x_11311:
[----:B------:R-:W3:Y:S02]  /*6890*/  LDG.E.64 R2, desc[UR36][R2.64] ;  /* 0x0000002402027981 */ /* 0x000ee4000c1e1b00 */
[----:B---3--:R0:W1:Y:S01]  /*68a0*/  F2I.F64.TRUNC R23, R2 ;  /* 0x0000000200177311 */ /* 0x008062000030d100 */
[----:B------:R-:W-:Y:S05]  /*68b0*/  BRA `(.L_x_11268) ;  /* 0x00000008008c7947 */ /* 0x000fea0003800000 */
.L_x_11302:
        /* <DEDUP_REMOVED lines=12> */
.L_x_11315:
[----:B------:R-:W3:Y:S02]  /*6980*/  LDG.E.64 R2, desc[UR36][R2.64] ;  /* 0x0000002402027981 */ /* 0x000ee4000c1e1b00 */
[----:B---3--:R0:W1:Y:S01]  /*6990*/  F2I.F64.TRUNC R23, R2 ;  /* 0x0000000200177311 */ /* 0x008062000030d100 */
[----:B------:R-:W-:Y:S05]  /*69a0*/  BRA `(.L_x_11268) ;  /* 0x0000000800507947 */ /* 0x000fea0003800000 */
.L_x_11314:
        /* <DEDUP_REMOVED lines=27> */
.L_x_11317:
        /* <DEDUP_REMOVED lines=14> */
.L_x_11316:
[----:B------:R-:W3:Y:S02]  /*6c40*/  LDG.E.U16 R23, desc[UR36][R2.64] ;  /* 0x0000002402177981 */ /* 0x000ee4000c1e1500 */
[----:B---3--:R-:W-:-:S06]  /*6c50*/  IMAD.U32 R23, R23, 0x10000, RZ ;  /* 0x0001000017177824 */ /* 0x008fcc00078e00ff */
[----:B------:R-:W0:Y:S01]  /*6c60*/  F2I.FTZ.TRUNC.NTZ R23, R23 ;  /* 0x0000001700177305 */ /* 0x000e22000021f100 */
[----:B------:R-:W-:Y:S05]  /*6c70*/  BRA `(.L_x_11268) ;  /* 0x00000004009c7947 */ /* 0x000fea0003800000 */
.L_x_11313:
        /* <DEDUP_REMOVED lines=10> */
.L_x_11320:
        /* <DEDUP_REMOVED lines=21> */
.L_x_11324:
[----:B------:R-:W-:Y:S05]  /*6e70*/  BSYNC B1 ;  /* 0x0000000000017941 */ /* 0x000fea0003800000 */
.L_x_11323:
[----:B------:R-:W-:Y:S01]  /*6e80*/  IMAD.SHL.U32 R2, R2, 0x100000, RZ ;  /* 0x0010000002027824 */ /* 0x000fe200078e00ff */
[----:B------:R-:W-:-:S04]  /*6e90*/  LEA R0, R0, 0x3b800000, 0x17 ;  /* 0x3b80000000007811 */ /* 0x000fc800078eb8ff */
[----:B------:R-:W-:-:S07]  /*6ea0*/  LOP3.LUT R23, R0, R2, R23, 0xfe, !PT ;  /* 0x0000000200177212 */ /* 0x000fce00078efe17 */
.L_x_11322:
[----:B------:R-:W-:Y:S05]  /*6eb0*/  BSYNC B0 ;  /* 0x0000000000007941 */ /* 0x000fea0003800000 */
.L_x_11321:
[----:B------:R-:W0:Y:S01]  /*6ec0*/  F2I.FTZ.TRUNC.NTZ R23, R23 ;  /* 0x0000001700177305 */ /* 0x000e22000021f100 */
[----:B------:R-:W-:Y:S05]  /*6ed0*/  BRA `(.L_x_11268) ;  /* 0x0000000400047947 */ /* 0x000fea0003800000 */
.L_x_11319:
        /* <DEDUP_REMOVED lines=21> */
.L_x_11328:
[----:B------:R-:W-:Y:S05]  /*7030*/  BSYNC B1 ;  /* 0x0000000000017941 */ /* 0x000fea0003800000 */
.L_x_11327:
[----:B------:R-:W-:Y:S01]  /*7040*/  IMAD.SHL.U32 R2, R2, 0x200000, RZ ;  /* 0x0020000002027824 */ /* 0x000fe200078e00ff */
[----:B------:R-:W-:-:S04]  /*7050*/  LEA R0, R0, 0x37800000, 0x17 ;  /* 0x3780000000007811 */ /* 0x000fc800078eb8ff */
[----:B------:R-:W-:-:S07]  /*7060*/  LOP3.LUT R23, R0, R2, R23, 0xfe, !PT ;  /* 0x0000000200177212 */ /* 0x000fce00078efe17 */
.L_x_11326:
[----:B------:R-:W-:Y:S05]  /*7070*/  BSYNC B0 ;  /* 0x0000000000007941 */ /* 0x000fea0003800000 */
.L_x_11325:
[----:B------:R-:W0:Y:S01]  /*7080*/  F2I.FTZ.TRUNC.NTZ R23, R23 ;  /* 0x0000001700177305 */ /* 0x000e22000021f100 */
[----:B------:R-:W-:Y:S05]  /*7090*/  BRA `(.L_x_11268) ;  /* 0x0000000000947947 */ /* 0x000fea0003800000 */
.L_x_11318:
        /* <DEDUP_REMOVED lines=14> */
.L_x_11332:
[----:B------:R-:W-:Y:S05]  /*7180*/  BSYNC B0 ;  /* 0x0000000000007941 */ /* 0x000fea0003800000 */
.L_x_11331:
[----:B------:R-:W0:Y:S01]  /*7190*/  F2I.FTZ.TRUNC.NTZ R23, R23 ;  /* 0x0000001700177305 */ /* 0x000e22000021f100 */
[----:B------:R-:W-:Y:S05]  /*71a0*/  BRA `(.L_x_11268) ;  /* 0x0000000000507947 */ /* 0x000fea0003800000 */
.L_x_11306:
        /* <DEDUP_REMOVED lines=15> */
[----:B0-2--5:R-:W-:Y:S05]  /*72a0*/  CALL.ABS.NOINC R2 ;  /* 0x0000000002007343 */ /* 0x025fea0003c00000 */
.L_x_11333:
[----:B------:R-:W-:Y:S05]  /*72b0*/  BRA `(.L_x_11268) ;  /* 0x00000000000c7947 */ /* 0x000fea0003800000 */
.L_x_11330:
[----:B------:R0:W5:Y:S01]  /*72c0*/  LDG.E R23, desc[UR36][R2.64] ;  /* 0x0000002402177981 */ /* 0x000162000c1e1900 */
[----:B------:R-:W-:Y:S05]  /*72d0*/  BRA `(.L_x_11268) ;  /* 0x0000000000047947 */ /* 0x000fea0003800000 */
.L_x_11329:
[----:B------:R0:W5:Y:S02]  /*72e0*/  LDG.E R23, desc[UR36][R2.64] ;  /* 0x0000002402177981 */ /* 0x000164000c1e1900 */
.L_x_11268:
[----:B------:R-:W-:Y:S05]  /*72f0*/  BSYNC B6 ;  /* 0x0000000000067941 */ /* 0x000fea0003800000 */
.L_x_11267:
[----:B------:R-:W2:Y:S01]  /*7300*/  S2R R27, SR_TID.X ;  /* 0x00000000001b7919 */ /* 0x000ea20000002100 */
[----:B0-----:R-:W0:Y:S01]  /*7310*/  LDC.U8 R2, c[0x0][0x240] ;  /* 0x00009000ff027b82 */ /* 0x001e220000000000 */
[----:B-1---5:R-:W-:Y:S01]  /*7320*/  ISETP.NE.AND P2, PT, R19, RZ, PT ;  /* 0x000000ff1300720c */ /* 0x022fe20003f45270 */
[----:B------:R-:W-:Y:S01]  /*7330*/  BSSY B6, `(.L_x_11334) ;  /* 0x00000fa000067945 */ /* 0x000fe20003800000 */
[----:B---3--:R-:W-:Y:S02]  /*7340*/  ISETP.NE.AND P3, PT, R22, RZ, PT ;  /* 0x000000ff1600720c */ /* 0x008fe40003f65270 */
[----:B----4-:R-:W-:Y:S02]  /*7350*/  ISETP.NE.AND P1, PT, R25, RZ, PT ;  /* 0x000000ff1900720c */ /* 0x010fe40003f25270 */
[----:B------:R-:W-:Y:S02]  /*7360*/  ISETP.NE.AND P0, PT, R23, RZ, PT ;  /* 0x000000ff1700720c */ /* 0x000fe40003f05270 */
[----:B------:R-:W-:-:S02]  /*7370*/  ISETP.NE.XOR P2, PT, R18, RZ, P2 ;  /* 0x000000ff1200720c */ /* 0x000fc40001745a70 */
[----:B--2---:R-:W-:Y:S02]  /*7380*/  ISETP.NE.XOR P3, PT, R17, RZ, P3 ;  /* 0x000000ff1100720c */ /* 0x004fe40001f65a70 */
[----:B------:R-:W-:Y:S02]  /*7390*/  ISETP.NE.XOR P1, PT, R24, RZ, P1 ;  /* 0x000000ff1800720c */ /* 0x000fe40000f25a70 */
[----:B------:R-:W-:Y:S02]  /*73a0*/  ISETP.NE.XOR P0, PT, R26, RZ, P0 ;  /* 0x000000ff1a00720c */ /* 0x000fe40000705a70 */
[----:B------:R-:W-:Y:S02]  /*73b0*/  SEL R3, RZ, 0x1, !P2 ;  /* 0x00000001ff037807 */ /* 0x000fe40005000000 */
[----:B------:R-:W-:Y:S02]  /*73c0*/  SEL R24, RZ, 0x1, !P3 ;  /* 0x00000001ff187807 */ /* 0x000fe40005800000 */
[----:B------:R-:W-:-:S02]  /*73d0*/  SEL R22, RZ, 0x1, !P1 ;  /* 0x00000001ff167807 */ /* 0x000fc40004800000 */
        /* <DEDUP_REMOVED lines=24> */
.L_x_11339:
[----:B------:R0:W-:Y:S01]  /*7560*/  STG.E.U8 desc[UR36][R8.64], R3 ;  /* 0x0000000308007986 */ /* 0x0001e2000c101124 */
[----:B------:R-:W-:Y:S05]  /*7570*/  BRA `(.L_x_11335) ;  /* 0x0000000c00547947 */ /* 0x000fea0003800000 */
.L_x_11338:
        /* <DEDUP_REMOVED lines=10> */
.L_x_11342:
[----:B------:R0:W-:Y:S01]  /*7620*/  STG.E desc[UR36][R8.64], R3 ;  /* 0x0000000308007986 */ /* 0x0001e2000c101924 */
[----:B------:R-:W-:Y:S05]  /*7630*/  BRA `(.L_x_11335) ;  /* 0x0000000c00247947 */ /* 0x000fea0003800000 */
.L_x_11341:
[----:B------:R0:W-:Y:S01]  /*7640*/  STG.E.U16 desc[UR36][R8.64], R3 ;  /* 0x0000000308007986 */ /* 0x0001e2000c101524 */
[----:B------:R-:W-:Y:S05]  /*7650*/  BRA `(.L_x_11335) ;  /* 0x0000000c001c7947 */ /* 0x000fea0003800000 */
.L_x_11337:
        /* <DEDUP_REMOVED lines=9> */
.L_x_11344:
[----:B------:R-:W0:Y:S02]  /*76f0*/  I2F.S16 R0, R3 ;  /* 0x0000000300007306 */ /* 0x000e240000101400 */
[----:B0-----:R-:W-:-:S05]  /*7700*/  F2FP.F16.F32.PACK_AB R0, RZ, R0 ;  /* 0x00000000ff00723e */ /* 0x001fca00000000ff */
[----:B------:R1:W-:Y:S01]  /*7710*/  STG.E.U16 desc[UR36][R8.64], R0 ;  /* 0x0000000008007986 */ /* 0x0003e2000c101524 */
[----:B------:R-:W-:Y:S05]  /*7720*/  BRA `(.L_x_11335) ;  /* 0x0000000800e87947 */ /* 0x000fea0003800000 */
.L_x_11343:
        /* <DEDUP_REMOVED lines=10> */
.L_x_11346:
[----:B------:R-:W0:Y:S02]  /*77d0*/  I2F.S16 R3, R3 ;  /* 0x0000000300037306 */ /* 0x000e240000101400 */
[----:B0-----:R-:W-:-:S04]  /*77e0*/  F2FP.F16.F32.PACK_AB R3, RZ, R3 ;  /* 0x00000003ff03723e */ /* 0x001fc800000000ff */
[----:B------:R-:W-:-:S05]  /*77f0*/  PRMT R3, R3, 0x5410, RZ ;  /* 0x0000541003037816 */ /* 0x000fca00000000ff */
[----:B------:R4:W-:Y:S01]  /*7800*/  STG.E desc[UR36][R8.64], R3 ;  /* 0x0000000308007986 */ /* 0x0009e2000c101924 */
[----:B------:R-:W-:Y:S05]  /*7810*/  BRA `(.L_x_11335) ;  /* 0x0000000800ac7947 */ /* 0x000fea0003800000 */
.L_x_11345:
[----:B------:R-:W0:Y:S02]  /*7820*/  I2F.F64.S16 R4, R3 ;  /* 0x0000000300047312 */ /* 0x000e240000101c00 */
[----:B0-----:R0:W-:Y:S01]  /*7830*/  STG.E.64 desc[UR36][R8.64], R4 ;  /* 0x0000000408007986 */ /* 0x0011e2000c101b24 */
[----:B------:R-:W-:Y:S05]  /*7840*/  BRA `(.L_x_11335) ;  /* 0x0000000800a07947 */ /* 0x000fea0003800000 */
.L_x_11336:
        /* <DEDUP_REMOVED lines=10> */
.L_x_11349:
[----:B------:R-:W0:Y:S01]  /*78f0*/  I2F.F64.S16 R4, R3 ;  /* 0x0000000300047312 */ /* 0x000e220000101c00 */
[----:B------:R-:W-:-:S05]  /*7900*/  CS2R R6, SRZ ;  /* 0x0000000000067805 */ /* 0x000fca000001ff00 */
[----:B0-----:R0:W-:Y:S01]  /*7910*/  STG.E.128 desc[UR36][R8.64], R4 ;  /* 0x0000000408007986 */ /* 0x0011e2000c101d24 */
[----:B------:R-:W-:Y:S05]  /*7920*/  BRA `(.L_x_11335) ;  /* 0x0000000800687947 */ /* 0x000fea0003800000 */
.L_x_11348:
        /* <DEDUP_REMOVED lines=21> */
.L_x_11353:
[----:B------:R-:W-:Y:S05]  /*7a80*/  BSYNC B0 ;  /* 0x0000000000007941 */ /* 0x000fea0003800000 */
.L_x_11352:
[----:B------:R-:W-:-:S05]  /*7a90*/  LOP3.LUT R5, R0, R5, RZ, 0xfc, !PT ;  /* 0x0000000500057212 */ /* 0x000fca00078efcff */
[----:B------:R0:W-:Y:S01]  /*7aa0*/  STG.E.U8 desc[UR36][R8.64], R5 ;  /* 0x0000000508007986 */ /* 0x0001e2000c101124 */
[----:B------:R-:W-:Y:S05]  /*7ab0*/  BRA `(.L_x_11335) ;  /* 0x0000000800047947 */ /* 0x000fea0003800000 */
.L_x_11351:
        /* <DEDUP_REMOVED lines=13> */
.L_x_11355:
[----:B------:R-:W-:Y:S01]  /*7b90*/  IMAD.MOV.U32 R0, RZ, RZ, 0x7f ;  /* 0x0000007fff007424 */ /* 0x000fe200078e00ff */
[----:B------:R-:W-:-:S04]  /*7ba0*/  ISETP.GT.U32.AND P0, PT, R4, 0x7f800000, PT ;  /* 0x7f8000000400780c */ /* 0x000fc80003f04070 */
[----:B------:R-:W-:-:S09]  /*7bb0*/  SEL R0, R0, 0x7c, P0 ;  /* 0x0000007c00007807 */ /* 0x000fd20000000000 */
.L_x_11356:
[----:B------:R-:W-:Y:S05]  /*7bc0*/  BSYNC B0 ;  /* 0x0000000000007941 */ /* 0x000fea0003800000 */
.L_x_11354:
[----:B------:R-:W-:-:S04]  /*7bd0*/  LOP3.LUT R3, R5, 0x80000000, RZ, 0xc0, !PT ;  /* 0x8000000005037812 */ /* 0x000fc800078ec0ff */
[----:B------:R-:W-:-:S04]  /*7be0*/  SHF.R.U32.HI R3, RZ, 0x18, R3 ;  /* 0x00000018ff037819 */ /* 0x000fc80000011603 */
[----:B------:R-:W-:-:S05]  /*7bf0*/  LOP3.LUT R3, R0, R3, RZ, 0xfc, !PT ;  /* 0x0000000300037212 */ /* 0x000fca00078efcff */
[----:B------:R0:W-:Y:S01]  /*7c00*/  STG.E.U8 desc[UR36][R8.64], R3 ;  /* 0x0000000308007986 */ /* 0x0001e2000c101124 */
[----:B------:R-:W-:Y:S05]  /*7c10*/  BRA `(.L_x_11335) ;  /* 0x0000000400ac7947 */ /* 0x000fea0003800000 */
.L_x_11350:
[----:B------:R-:W0:Y:S02]  /*7c20*/  I2F.S16 R0, R3 ;  /* 0x0000000300007306 */ /* 0x000e240000101400 */
[----:B0-----:R-:W-:-:S05]  /*7c30*/  F2FP.BF16.F32.PACK_AB R0, RZ, R0 ;  /* 0x00000000ff00723e */ /* 0x001fca00000010ff */
[----:B------:R0:W-:Y:S01]  /*7c40*/  STG.E.U16 desc[UR36][R8.64], R0 ;  /* 0x0000000008007986 */ /* 0x0001e2000c101524 */
[----:B------:R-:W-:Y:S05]  /*7c50*/  BRA `(.L_x_11335) ;  /* 0x00000004009c7947 */ /* 0x000fea0003800000 */
.L_x_11347:
        /* <DEDUP_REMOVED lines=10> */
.L_x_11359:
        /* <DEDUP_REMOVED lines=17> */
.L_x_11362:
[----:B------:R-:W-:-:S04]  /*7e10*/  LOP3.LUT R3, R3, 0x80000000, RZ, 0xc0, !PT ;  /* 0x8000000003037812 */ /* 0x000fc800078ec0ff */
[----:B------:R-:W-:-:S04]  /*7e20*/  SHF.R.U32.HI R3, RZ, 0x18, R3 ;  /* 0x00000018ff037819 */ /* 0x000fc80000011603 */
[----:B------:R-:W-:-:S04]  /*7e30*/  LOP3.LUT R0, R0, R3, RZ, 0xfc, !PT ;  /* 0x0000000300007212 */ /* 0x000fc800078efcff */
[----:B------:R-:W-:-:S07]  /*7e40*/  PRMT R4, R0, 0x7610, R4 ;  /* 0x0000761000047816 */ /* 0x000fce0000000004 */
.L_x_11361:
[----:B------:R-:W-:Y:S05]  /*7e50*/  BSYNC B0 ;  /* 0x0000000000007941 */ /* 0x000fea0003800000 */
.L_x_11360:
[----:B------:R0:W-:Y:S01]  /*7e60*/  STG.E.U8 desc[UR36][R8.64], R4 ;  /* 0x0000000408007986 */ /* 0x0001e2000c101124 */
[----:B------:R-:W-:Y:S05]  /*7e70*/  BRA `(.L_x_11335) ;  /* 0x0000000400147947 */ /* 0x000fea0003800000 */
.L_x_11358:
        /* <DEDUP_REMOVED lines=17> */
.L_x_11365:
[----:B------:R-:W-:-:S04]  /*7f90*/  LOP3.LUT R3, R3, 0x80000000, RZ, 0xc0, !PT ;  /* 0x8000000003037812 */ /* 0x000fc800078ec0ff */
[----:B------:R-:W-:-:S04]  /*7fa0*/  SHF.R.U32.HI R3, RZ, 0x18, R3 ;  /* 0x00000018ff037819 */ /* 0x000fc80000011603 */
[----:B------:R-:W-:-:S04]  /*7fb0*/  LOP3.LUT R0, R0, R3, RZ, 0xfc, !PT ;  /* 0x0000000300007212 */ /* 0x000fc800078efcff */
[----:B------:R-:W-:-:S07]  /*7fc0*/  PRMT R4, R0, 0x7610, R4 ;  /* 0x0000761000047816 */ /* 0x000fce0000000004 */
.L_x_11364:
[----:B------:R-:W-:Y:S05]  /*7fd0*/  BSYNC B0 ;  /* 0x0000000000007941 */ /* 0x000fea0003800000 */
.L_x_11363:
[----:B------:R0:W-:Y:S01]  /*7fe0*/  STG.E.U8 desc[UR36][R8.64], R4 ;  /* 0x0000000408007986 */ /* 0x0001e2000c101124 */
[----:B------:R-:W-:Y:S05]  /*7ff0*/  BRA `(.L_x_11335) ;  /* 0x0000000000b47947 */ /* 0x000fea0003800000 */
.L_x_11357:
        /* <DEDUP_REMOVED lines=23> */
.L_x_11340:
        /* <DEDUP_REMOVED lines=16> */
.L_x_11368:
[----:B------:R-:W-:Y:S05]  /*8270*/  BRA `(.L_x_11335) ;  /* 0x0000000000147947 */ /* 0x000fea0003800000 */
.L_x_11367:
[----:B------:R-:W-:Y:S02]  /*8280*/  IMAD.MOV.U32 R4, RZ, RZ, R3 ;  /* 0x000000ffff047224 */ /* 0x000fe400078e0003 */
[----:B------:R-:W-:-:S05]  /*8290*/  IMAD.MOV.U32 R5, RZ, RZ, RZ ;  /* 0x000000ffff057224 */ /* 0x000fca00078e00ff */
[----:B------:R0:W-:Y:S01]  /*82a0*/  STG.E.64 desc[UR36][R8.64], R4 ;  /* 0x0000000408007986 */ /* 0x0001e2000c101b24 */
[----:B------:R-:W-:Y:S05]  /*82b0*/  BRA `(.L_x_11335) ;  /* 0x0000000000047947 */ /* 0x000fea0003800000 */
.L_x_11366:
[----:B------:R0:W-:Y:S02]  /*82c0*/  STG.E desc[UR36][R8.64], R3 ;  /* 0x0000000308007986 */ /* 0x0001e4000c101924 */
.L_x_11335:
[----:B------:R-:W-:Y:S05]  /*82d0*/  BSYNC B6 ;  /* 0x0000000000067941 */ /* 0x000fea0003800000 */
.L_x_11334:
        /* <DEDUP_REMOVED lines=23> */
.L_x_11374:
[----:B------:R0:W-:Y:S01]  /*8450*/  STG.E.U8 desc[UR36][R8.64], R24 ;  /* 0x0000001808007986 */ /* 0x0001e2000c101124 */
[----:B------:R-:W-:Y:S05]  /*8460*/  BRA `(.L_x_11376) ;  /* 0x0000000c00487947 */ /* 0x000fea0003800000 */
.L_x_11373:
        /* <DEDUP_REMOVED lines=9> */
.L_x_11378:
[----:B------:R0:W-:Y:S01]  /*8500*/  STG.E desc[UR36][R8.64], R24 ;  /* 0x0000001808007986 */ /* 0x0001e2000c101924 */
[----:B------:R-:W-:Y:S05]  /*8510*/  BRA `(.L_x_11376) ;  /* 0x0000000c001c7947 */ /* 0x000fea0003800000 */
.L_x_11377:
[----:B------:R0:W-:Y:S01]  /*8520*/  STG.E.U16 desc[UR36][R8.64], R24 ;  /* 0x0000001808007986 */ /* 0x0001e2000c101524 */
[----:B------:R-:W-:Y:S05]  /*8530*/  BRA `(.L_x_11376) ;  /* 0x0000000c00147947 */ /* 0x000fea0003800000 */
.L_x_11372:
        /* <DEDUP_REMOVED lines=9> */
.L_x_11380:
[----:B------:R-:W0:Y:S02]  /*85d0*/  I2F.S16 R0, R24 ;  /* 0x0000001800007306 */ /* 0x000e240000101400 */
[----:B0-----:R-:W-:-:S05]  /*85e0*/  F2FP.F16.F32.PACK_AB R0, RZ, R0 ;  /* 0x00000000ff00723e */ /* 0x001fca00000000ff */
[----:B------:R0:W-:Y:S01]  /*85f0*/  STG.E.U16 desc[UR36][R8.64], R0 ;  /* 0x0000000008007986 */ /* 0x0001e2000c101524 */
[----:B------:R-:W-:Y:S05]  /*8600*/  BRA `(.L_x_11376) ;  /* 0x0000000800e07947 */ /* 0x000fea0003800000 */
.L_x_11379:
        /* <DEDUP_REMOVED lines=10> */
.L_x_11382:
[----:B------:R-:W0:Y:S02]  /*86b0*/  I2F.S16 R24, R24 ;  /* 0x0000001800187306 */ /* 0x000e240000101400 */
[----:B0-----:R-:W-:-:S04]  /*86c0*/  F2FP.F16.F32.PACK_AB R3, RZ, R24 ;  /* 0x00000018ff03723e */ /* 0x001fc800000000ff */
[----:B------:R-:W-:-:S05]  /*86d0*/  PRMT R3, R3, 0x5410, RZ ;  /* 0x0000541003037816 */ /* 0x000fca00000000ff */
[----:B------:R3:W-:Y:S01]  /*86e0*/  STG.E desc[UR36][R8.64], R3 ;  /* 0x0000000308007986 */ /* 0x0007e2000c101924 */
[----:B------:R-:W-:Y:S05]  /*86f0*/  BRA `(.L_x_11376) ;  /* 0x0000000800a47947 */ /* 0x000fea0003800000 */
.L_x_11381:
[----:B------:R-:W0:Y:S02]  /*8700*/  I2F.F64.S16 R24, R24 ;  /* 0x0000001800187312 */ /* 0x000e240000101c00 */
[----:B0-----:R4:W-:Y:S01]  /*8710*/  STG.E.64 desc[UR36][R8.64], R24 ;  /* 0x0000001808007986 */ /* 0x0019e2000c101b24 */
[----:B------:R-:W-:Y:S05]  /*8720*/  BRA `(.L_x_11376) ;  /* 0x0000000800987947 */ /* 0x000fea0003800000 */
.L_x_11371:
        /* <DEDUP_REMOVED lines=10> */
.L_x_11385:
[----:B------:R-:W0:Y:S01]  /*87d0*/  I2F.F64.S16 R4, R24 ;  /* 0x0000001800047312 */ /* 0x000e220000101c00 */
[----:B------:R-:W-:-:S05]  /*87e0*/  CS2R R6, SRZ ;  /* 0x0000000000067805 */ /* 0x000fca000001ff00 */
[----:B0-----:R0:W-:Y:S01]  /*87f0*/  STG.E.128 desc[UR36][R8.64], R4 ;  /* 0x0000000408007986 */ /* 0x0011e2000c101d24 */
[----:B------:R-:W-:Y:S05]  /*8800*/  BRA `(.L_x_11376) ;  /* 0x0000000800607947 */ /* 0x000fea0003800000 */
.L_x_11384:
        /* <DEDUP_REMOVED lines=21> */
.L_x_11389:
[----:B------:R-:W-:Y:S05]  /*8960*/  BSYNC B0 ;  /* 0x0000000000007941 */ /* 0x000fea0003800000 */
.L_x_11388:
[----:B------:R-:W-:-:S05]  /*8970*/  LOP3.LUT R5, R0, R5, RZ, 0xfc, !PT ;  /* 0x0000000500057212 */ /* 0x000fca00078efcff */
[----:B------:R0:W-:Y:S01]  /*8980*/  STG.E.U8 desc[UR36][R8.64], R5 ;  /* 0x0000000508007986 */ /* 0x0001e2000c101124 */
[----:B------:R-:W-:Y:S05]  /*8990*/  BRA `(.L_x_11376) ;  /* 0x0000000400fc7947 */ /* 0x000fea0003800000 */
.L_x_11387:
        /* <DEDUP_REMOVED lines=13> */
.L_x_11391:
[----:B------:R-:W-:Y:S01]  /*8a70*/  IMAD.MOV.U32 R0, RZ, RZ, 0x7f ;  /* 0x0000007fff007424 */ /* 0x000fe200078e00ff */
[----:B------:R-:W-:-:S04]  /*8a80*/  ISETP.GT.U32.AND P0, PT, R3, 0x7f800000, PT ;  /* 0x7f8000000300780c */ /* 0x000fc80003f04070 */
[----:B------:R-:W-:-:S09]  /*8a90*/  SEL R0, R0, 0x7c, P0 ;  /* 0x0000007c00007807 */ /* 0x000fd20000000000 */
.L_x_11392:
[----:B------:R-:W-:Y:S05]  /*8aa0*/  BSYNC B0 ;  /* 0x0000000000007941 */ /* 0x000fea0003800000 */
.L_x_11390:
[----:B------:R-:W-:-:S04]  /*8ab0*/  LOP3.LUT R3, R5, 0x80000000, RZ, 0xc0, !PT ;  /* 0x8000000005037812 */ /* 0x000fc800078ec0ff */
[----:B------:R-:W-:-:S04]  /*8ac0*/  SHF.R.U32.HI R3, RZ, 0x18, R3 ;  /* 0x00000018ff037819 */ /* 0x000fc80000011603 */
[----:B------:R-:W-:-:S05]  /*8ad0*/  LOP3.LUT R3, R0, R3, RZ, 0xfc, !PT ;  /* 0x0000000300037212 */ /* 0x000fca00078efcff */
[----:B------:R0:W-:Y:S01]  /*8ae0*/  STG.E.U8 desc[UR36][R8.64], R3 ;  /* 0x0000000308007986 */ /* 0x0001e2000c101124 */
[----:B------:R-:W-:Y:S05]  /*8af0*/  BRA `(.L_x_11376) ;  /* 0x0000000400a47947 */ /* 0x000fea0003800000 */
.L_x_11386:
[----:B------:R-:W0:Y:S02]  /*8b00*/  I2F.S16 R0, R24 ;  /* 0x0000001800007306 */ /* 0x000e240000101400 */
[----:B0-----:R-:W-:-:S05]  /*8b10*/  F2FP.BF16.F32.PACK_AB R0, RZ, R0 ;  /* 0x00000000ff00723e */ /* 0x001fca00000010ff */
[----:B------:R0:W-:Y:S01]  /*8b20*/  STG.E.U16 desc[UR36][R8.64], R0 ;  /* 0x0000000008007986 */ /* 0x0001e2000c101524 */
[----:B------:R-:W-:Y:S05]  /*8b30*/  BRA `(.L_x_11376) ;  /* 0x0000000400947947 */ /* 0x000fea0003800000 */
.L_x_11383:
        /* <DEDUP_REMOVED lines=10> */
.L_x_11395:
        /* <DEDUP_REMOVED lines=17> */
.L_x_11398:
[----:B------:R-:W-:-:S04]  /*8cf0*/  LOP3.LUT R3, R5, 0x80000000, RZ, 0xc0, !PT ;  /* 0x8000000005037812 */ /* 0x000fc800078ec0ff */
[----:B------:R-:W-:-:S04]  /*8d00*/  SHF.R.U32.HI R3, RZ, 0x18, R3 ;  /* 0x00000018ff037819 */ /* 0x000fc80000011603 */
[----:B------:R-:W-:-:S04]  /*8d10*/  LOP3.LUT R0, R0, R3, RZ, 0xfc, !PT ;  /* 0x0000000300007212 */ /* 0x000fc800078efcff */
[----:B------:R-:W-:-:S07]  /*8d20*/  PRMT R4, R0, 0x7610, R4 ;  /* 0x0000761000047816 */ /* 0x000fce0000000004 */
.L_x_11397:
[----:B------:R-:W-:Y:S05]  /*8d30*/  BSYNC B0 ;  /* 0x0000000000007941 */ /* 0x000fea0003800000 */
.L_x_11396:
[----:B------:R0:W-:Y:S01]  /*8d40*/  STG.E.U8 desc[UR36][R8.64], R4 ;  /* 0x0000000408007986 */ /* 0x0001e2000c101124 */
[----:B------:R-:W-:Y:S05]  /*8d50*/  BRA `(.L_x_11376) ;  /* 0x00000004000c7947 */ /* 0x000fea0003800000 */
.L_x_11394:
        /* <DEDUP_REMOVED lines=17> */
.L_x_11401:
[----:B------:R-:W-:-:S04]  /*8e70*/  LOP3.LUT R3, R5, 0x80000000, RZ, 0xc0, !PT ;  /* 0x8000000005037812 */ /* 0x000fc800078ec0ff */
[----:B------:R-:W-:-:S04]  /*8e80*/  SHF.R.U32.HI R3, RZ, 0x18, R3 ;  /* 0x00000018ff037819 */ /* 0x000fc80000011603 */
[----:B------:R-:W-:-:S04]  /*8e90*/  LOP3.LUT R0, R0, R3, RZ, 0xfc, !PT ;  /* 0x0000000300007212 */ /* 0x000fc800078efcff */
[----:B------:R-:W-:-:S07]  /*8ea0*/  PRMT R4, R0, 0x7610, R4 ;  /* 0x0000761000047816 */ /* 0x000fce0000000004 */
.L_x_11400:
[----:B------:R-:W-:Y:S05]  /*8eb0*/  BSYNC B0 ;  /* 0x0000000000007941 */ /* 0x000fea0003800000 */
.L_x_11399:
[----:B------:R0:W-:Y:S01]  /*8ec0*/  STG.E.U8 desc[UR36][R8.64], R4 ;  /* 0x0000000408007986 */ /* 0x0001e2000c101124 */
[----:B------:R-:W-:Y:S05]  /*8ed0*/  BRA `(.L_x_11376) ;  /* 0x0000000000ac7947 */ /* 0x000fea0003800000 */
.L_x_11393:
        /* <DEDUP_REMOVED lines=22> */
.L_x_11375:
        /* <DEDUP_REMOVED lines=16> */
.L_x_11404:
[----:B------:R-:W-:Y:S05]  /*9140*/  BRA `(.L_x_11376) ;  /* 0x0000000000107947 */ /* 0x000fea0003800000 */
.L_x_11403:
[----:B------:R-:W-:-:S05]  /*9150*/  IMAD.MOV.U32 R25, RZ, RZ, RZ ;  /* 0x000000ffff197224 */ /* 0x000fca00078e00ff */
[----:B------:R0:W-:Y:S01]  /*9160*/  STG.E.64 desc[UR36][R8.64], R24 ;  /* 0x0000001808007986 */ /* 0x0001e2000c101b24 */
[----:B------:R-:W-:Y:S05]  /*9170*/  BRA `(.L_x_11376) ;  /* 0x0000000000047947 */ /* 0x000fea0003800000 */
.L_x_11402:
[----:B------:R0:W-:Y:S02]  /*9180*/  STG.E desc[UR36][R8.64], R24 ;  /* 0x0000001808007986 */ /* 0x0001e4000c101924 */
.L_x_11376:
        /* <DEDUP_REMOVED lines=23> */
.L_x_11408:
[----:B------:R0:W-:Y:S01]  /*9300*/  STG.E.U8 desc[UR36][R8.64], R22 ;  /* 0x0000001608007986 */ /* 0x0001e2000c101124 */
[----:B------:R-:W-:Y:S05]  /*9310*/  BRA `(.L_x_11410) ;  /* 0x0000000c00487947 */ /* 0x000fea0003800000 */
.L_x_11407:
        /* <DEDUP_REMOVED lines=9> */
.L_x_11412:
[----:B------:R0:W-:Y:S01]  /*93b0*/  STG.E desc[UR36][R8.64], R22 ;  /* 0x0000001608007986 */ /* 0x0001e2000c101924 */
[----:B------:R-:W-:Y:S05]  /*93c0*/  BRA `(.L_x_11410) ;  /* 0x0000000c001c7947 */ /* 0x000fea0003800000 */
.L_x_11411:
[----:B------:R0:W-:Y:S01]  /*93d0*/  STG.E.U16 desc[UR36][R8.64], R22 ;  /* 0x0000001608007986 */ /* 0x0001e2000c101524 */
[----:B------:R-:W-:Y:S05]  /*93e0*/  BRA `(.L_x_11410) ;  /* 0x0000000c00147947 */ /* 0x000fea0003800000 */
.L_x_11406:
        /* <DEDUP_REMOVED lines=9> */
.L_x_11414:
[----:B------:R-:W0:Y:S02]  /*9480*/  I2F.S16 R0, R22 ;  /* 0x0000001600007306 */ /* 0x000e240000101400 */
[----:B0-----:R-:W-:-:S05]  /*9490*/  F2FP.F16.F32.PACK_AB R0, RZ, R0 ;  /* 0x00000000ff00723e */ /* 0x001fca00000000ff */
[----:B------:R4:W-:Y:S01]  /*94a0*/  STG.E.U16 desc[UR36][R8.64], R0 ;  /* 0x0000000008007986 */ /* 0x0009e2000c101524 */
[----:B------:R-:W-:Y:S05]  /*94b0*/  BRA `(.L_x_11410) ;  /* 0x0000000800e07947 */ /* 0x000fea0003800000 */
.L_x_11413:
        /* <DEDUP_REMOVED lines=10> */
.L_x_11416:
[----:B------:R-:W0:Y:S02]  /*9560*/  I2F.S16 R22, R22 ;  /* 0x0000001600167306 */ /* 0x000e240000101400 */
[----:B0-----:R-:W-:-:S04]  /*9570*/  F2FP.F16.F32.PACK_AB R3, RZ, R22 ;  /* 0x00000016ff03723e */ /* 0x001fc800000000ff */
[----:B------:R-:W-:-:S05]  /*9580*/  PRMT R3, R3, 0x5410, RZ ;  /* 0x0000541003037816 */ /* 0x000fca00000000ff */
[----:B------:R2:W-:Y:S01]  /*9590*/  STG.E desc[UR36][R8.64], R3 ;  /* 0x0000000308007986 */ /* 0x0005e2000c101924 */
[----:B------:R-:W-:Y:S05]  /*95a0*/  BRA `(.L_x_11410) ;  /* 0x0000000800a47947 */ /* 0x000fea0003800000 */
.L_x_11415:
[----:B------:R-:W0:Y:S02]  /*95b0*/  I2F.F64.S16 R22, R22 ;  /* 0x0000001600167312 */ /* 0x000e240000101c00 */
[----:B0-----:R0:W-:Y:S01]  /*95c0*/  STG.E.64 desc[UR36][R8.64], R22 ;  /* 0x0000001608007986 */ /* 0x0011e2000c101b24 */
[----:B------:R-:W-:Y:S05]  /*95d0*/  BRA `(.L_x_11410) ;  /* 0x0000000800987947 */ /* 0x000fea0003800000 */
.L_x_11405:
        /* <DEDUP_REMOVED lines=10> */
.L_x_11419:
[----:B------:R-:W0:Y:S01]  /*9680*/  I2F.F64.S16 R4, R22 ;  /* 0x0000001600047312 */ /* 0x000e220000101c00 */
[----:B------:R-:W-:-:S05]  /*9690*/  CS2R R6, SRZ ;  /* 0x0000000000067805 */ /* 0x000fca000001ff00 */
[----:B0-----:R0:W-:Y:S01]  /*96a0*/  STG.E.128 desc[UR36][R8.64], R4 ;  /* 0x0000000408007986 */ /* 0x0011e2000c101d24 */
[----:B------:R-:W-:Y:S05]  /*96b0*/  BRA `(.L_x_11410) ;  /* 0x0000000800607947 */ /* 0x000fea0003800000 */
.L_x_11418:
        /* <DEDUP_REMOVED lines=21> */
.L_x_11423:
[----:B------:R-:W-:Y:S05]  /*9810*/  BSYNC B0 ;  /* 0x0000000000007941 */ /* 0x000fea0003800000 */
.L_x_11422:
[----:B------:R-:W-:-:S05]  /*9820*/  LOP3.LUT R5, R0, R5, RZ, 0xfc, !PT ;  /* 0x0000000500057212 */ /* 0x000fca00078efcff */
[----:B------:R0:W-:Y:S01]  /*9830*/  STG.E.U8 desc[UR36][R8.64], R5 ;  /* 0x0000000508007986 */ /* 0x0001e2000c101124 */
[----:B------:R-:W-:Y:S05]  /*9840*/  BRA `(.L_x_11410) ;  /* 0x0000000400fc7947 */ /* 0x000fea0003800000 */
.L_x_11421:
        /* <DEDUP_REMOVED lines=13> */
.L_x_11425:
[----:B------:R-:W-:Y:S01]  /*9920*/  IMAD.MOV.U32 R0, RZ, RZ, 0x7f ;  /* 0x0000007fff007424 */ /* 0x000fe200078e00ff */
[----:B------:R-:W-:-:S04]  /*9930*/  ISETP.GT.U32.AND P0, PT, R3, 0x7f800000, PT ;  /* 0x7f8000000300780c */ /* 0x000fc80003f04070 */
[----:B------:R-:W-:-:S09]  /*9940*/  SEL R0, R0, 0x7c, P0 ;  /* 0x0000007c00007807 */ /* 0x000fd20000000000 */
.L_x_11426:
[----:B------:R-:W-:Y:S05]  /*9950*/  BSYNC B0 ;  /* 0x0000000000007941 */ /* 0x000fea0003800000 */
.L_x_11424:
[----:B------:R-:W-:-:S04]  /*9960*/  LOP3.LUT R3, R5, 0x80000000, RZ, 0xc0, !PT ;  /* 0x8000000005037812 */ /* 0x000fc800078ec0ff */
[----:B------:R-:W-:-:S04]  /*9970*/  SHF.R.U32.HI R3, RZ, 0x18, R3 ;  /* 0x00000018ff037819 */ /* 0x000fc80000011603 */
[----:B------:R-:W-:-:S05]  /*9980*/  LOP3.LUT R3, R0, R3, RZ, 0xfc, !PT ;  /* 0x0000000300037212 */ /* 0x000fca00078efcff */
[----:B------:R0:W-:Y:S01]  /*9990*/  STG.E.U8 desc[UR36][R8.64], R3 ;  /* 0x0000000308007986 */ /* 0x0001e2000c101124 */
[----:B------:R-:W-:Y:S05]  /*99a0*/  BRA `(.L_x_11410) ;  /* 0x0000000400a47947 */ /* 0x000fea0003800000 */
.L_x_11420:
[----:B------:R-:W0:Y:S02]  /*99b0*/  I2F.S16 R0, R22 ;  /* 0x0000001600007306 */ /* 0x000e240000101400 */
[----:B0-----:R-:W-:-:S05]  /*99c0*/  F2FP.BF16.F32.PACK_AB R0, RZ, R0 ;  /* 0x00000000ff00723e */ /* 0x001fca00000010ff */
[----:B------:R0:W-:Y:S01]  /*99d0*/  STG.E.U16 desc[UR36][R8.64], R0 ;  /* 0x0000000008007986 */ /* 0x0001e2000c101524 */
[----:B------:R-:W-:Y:S05]  /*99e0*/  BRA `(.L_x_11410) ;  /* 0x0000000400947947 */ /* 0x000fea0003800000 */
.L_x_11417:
        /* <DEDUP_REMOVED lines=10> */
.L_x_11429:
        /* <DEDUP_REMOVED lines=17> */
.L_x_11432:
[----:B------:R-:W-:-:S04]  /*9ba0*/  LOP3.LUT R3, R5, 0x80000000, RZ, 0xc0, !PT ;  /* 0x8000000005037812 */ /* 0x000fc800078ec0ff */
[----:B------:R-:W-:-:S04]  /*9bb0*/  SHF.R.U32.HI R3, RZ, 0x18, R3 ;  /* 0x00000018ff037819 */ /* 0x000fc80000011603 */
[----:B------:R-:W-:-:S04]  /*9bc0*/  LOP3.LUT R0, R0, R3, RZ, 0xfc, !PT ;  /* 0x0000000300007212 */ /* 0x000fc800078efcff */
[----:B------:R-:W-:-:S07]  /*9bd0*/  PRMT R4, R0, 0x7610, R4 ;  /* 0x0000761000047816 */ /* 0x000fce0000000004 */
.L_x_11431:
[----:B------:R-:W-:Y:S05]  /*9be0*/  BSYNC B0 ;  /* 0x0000000000007941 */ /* 0x000fea0003800000 */
.L_x_11430:
[----:B------:R0:W-:Y:S01]  /*9bf0*/  STG.E.U8 desc[UR36][R8.64], R4 ;  /* 0x0000000408007986 */ /* 0x0001e2000c101124 */
[----:B------:R-:W-:Y:S05]  /*9c00*/  BRA `(.L_x_11410) ;  /* 0x00000004000c7947 */ /* 0x000fea0003800000 */
.L_x_11428:
        /* <DEDUP_REMOVED lines=17> */
.L_x_11435:
[----:B------:R-:W-:-:S04]  /*9d20*/  LOP3.LUT R3, R5, 0x80000000, RZ, 0xc0, !PT ;  /* 0x8000000005037812 */ /* 0x000fc800078ec0ff */
[----:B------:R-:W-:-:S04]  /*9d30*/  SHF.R.U32.HI R3, RZ, 0x18, R3 ;  /* 0x00000018ff037819 */ /* 0x000fc80000011603 */
[----:B------:R-:W-:-:S04]  /*9d40*/  LOP3.LUT R0, R0, R3, RZ, 0xfc, !PT ;  /* 0x0000000300007212 */ /* 0x000fc800078efcff */
[----:B------:R-:W-:-:S07]  /*9d50*/  PRMT R4, R0, 0x7610, R4 ;  /* 0x0000761000047816 */ /* 0x000fce0000000004 */
.L_x_11434:
[----:B------:R-:W-:Y:S05]  /*9d60*/  BSYNC B0 ;  /* 0x0000000000007941 */ /* 0x000fea0003800000 */
.L_x_11433:
[----:B------:R0:W-:Y:S01]  /*9d70*/  STG.E.U8 desc[UR36][R8.64], R4 ;  /* 0x0000000408007986 */ /* 0x0001e2000c101124 */
[----:B------:R-:W-:Y:S05]  /*9d80*/  BRA `(.L_x_11410) ;  /* 0x0000000000ac7947 */ /* 0x000fea0003800000 */
.L_x_11427:
        /* <DEDUP_REMOVED lines=22> */
.L_x_11409:
        /* <DEDUP_REMOVED lines=16> */
.L_x_11438:
[----:B------:R-:W-:Y:S05]  /*9ff0*/  BRA `(.L_x_11410) ;  /* 0x0000000000107947 */ /* 0x000fea0003800000 */
.L_x_11437:
[----:B------:R-:W-:-:S05]  /*a000*/  IMAD.MOV.U32 R23, RZ, RZ, RZ ;  /* 0x000000ffff177224 */ /* 0x000fca00078e00ff */
[----:B------:R0:W-:Y:S01]  /*a010*/  STG.E.64 desc[UR36][R8.64], R22 ;  /* 0x0000001608007986 */ /* 0x0001e2000c101b24 */
[----:B------:R-:W-:Y:S05]  /*a020*/  BRA `(.L_x_11410) ;  /* 0x0000000000047947 */ /* 0x000fea0003800000 */
.L_x_11436:
[----:B------:R0:W-:Y:S02]  /*a030*/  STG.E desc[UR36][R8.64], R22 ;  /* 0x0000001608007986 */ /* 0x0001e4000c101924 */
.L_x_11410:
[----:B------:R-:W-:-:S07]  /*a040*/  VIADD R27, R27, 0x80 ;  /* 0x000000801b1b7836 */ /* 0x000fce0000000000 */
.L_x_11370:
[----:B------:R-:W-:Y:S05]  /*a050*/  BSYNC B6 ;  /* 0x0000000000067941 */ /* 0x000fea0003800000 */
.L_x_11369:
        /* <DEDUP_REMOVED lines=21> */
.L_x_11442:
[----:B------:R-:W-:Y:S01]  /*a1b0*/  STG.E.U8 desc[UR36][R4.64], R18 ;  /* 0x0000001204007986 */ /* 0x000fe2000c101124 */
[----:B------:R-:W-:Y:S05]  /*a1c0*/  EXIT ;  /* 0x000000000000794d */ /* 0x000fea0003800000 */
.L_x_11441:
        /* <DEDUP_REMOVED lines=9> */
.L_x_11445:
[----:B------:R-:W-:Y:S01]  /*a260*/  STG.E desc[UR36][R4.64], R18 ;  /* 0x0000001204007986 */ /* 0x000fe2000c101924 */
[----:B------:R-:W-:Y:S05]  /*a270*/  EXIT ;  /* 0x000000000000794d */ /* 0x000fea0003800000 */
.L_x_11444:
[----:B------:R-:W-:Y:S01]  /*a280*/  STG.E.U16 desc[UR36][R4.64], R18 ;  /* 0x0000001204007986 */ /* 0x000fe2000c101524 */
[----:B------:R-:W-:Y:S05]  /*a290*/  EXIT ;  /* 0x000000000000794d */ /* 0x000fea0003800000 */
.L_x_11440:
        /* <DEDUP_REMOVED lines=9> */
.L_x_11447:
[----:B------:R-:W0:Y:S02]  /*a330*/  I2F.S16 R0, R18 ;  /* 0x0000001200007306 */ /* 0x000e240000101400 */
[----:B0-----:R-:W-:-:S05]  /*a340*/  F2FP.F16.F32.PACK_AB R0, RZ, R0 ;  /* 0x00000000ff00723e */ /* 0x001fca00000000ff */
[----:B------:R-:W-:Y:S01]  /*a350*/  STG.E.U16 desc[UR36][R4.64], R0 ;  /* 0x0000000004007986 */ /* 0x000fe2000c101524 */
[----:B------:R-:W-:Y:S05]  /*a360*/  EXIT ;  /* 0x000000000000794d */ /* 0x000fea0003800000 */
.L_x_11446:
        /* <DEDUP_REMOVED lines=10> */
.L_x_11449:
[----:B------:R-:W0:Y:S02]  /*a410*/  I2F.S16 R18, R18 ;  /* 0x0000001200127306 */ /* 0x000e240000101400 */
[----:B0-----:R-:W-:-:S04]  /*a420*/  F2FP.F16.F32.PACK_AB R3, RZ, R18 ;  /* 0x00000012ff03723e */ /* 0x001fc800000000ff */
[----:B------:R-:W-:-:S05]  /*a430*/  PRMT R3, R3, 0x5410, RZ ;  /* 0x0000541003037816 */ /* 0x000fca00000000ff */
[----:B------:R-:W-:Y:S01]  /*a440*/  STG.E desc[UR36][R4.64], R3 ;  /* 0x0000000304007986 */ /* 0x000fe2000c101924 */
[----:B------:R-:W-:Y:S05]  /*a450*/  EXIT ;  /* 0x000000000000794d */ /* 0x000fea0003800000 */
.L_x_11448:
[----:B------:R-:W0:Y:S02]  /*a460*/  I2F.F64.S16 R18, R18 ;  /* 0x0000001200127312 */ /* 0x000e240000101c00 */
[----:B0-----:R-:W-:Y:S01]  /*a470*/  STG.E.64 desc[UR36][R4.64], R18 ;  /* 0x0000001204007986 */ /* 0x001fe2000c101b24 */
[----:B------:R-:W-:Y:S05]  /*a480*/  EXIT ;  /* 0x000000000000794d */ /* 0x000fea0003800000 */
.L_x_11439:
        /* <DEDUP_REMOVED lines=10> */
.L_x_11452:
[----:B------:R-:W0:Y:S01]  /*a530*/  I2F.F64.S16 R8, R18 ;  /* 0x0000001200087312 */ /* 0x000e220000101c00 */
[----:B------:R-:W-:-:S05]  /*a540*/  CS2R R10, SRZ ;  /* 0x00000000000a7805 */ /* 0x000fca000001ff00 */
[----:B0-----:R-:W-:Y:S01]  /*a550*/  STG.E.128 desc[UR36][R4.64], R8 ;  /* 0x0000000804007986 */ /* 0x001fe2000c101d24 */
[----:B------:R-:W-:Y:S05]  /*a560*/  EXIT ;  /* 0x000000000000794d */ /* 0x000fea0003800000 */
.L_x_11451:
        /* <DEDUP_REMOVED lines=21> */
.L_x_11456:
[----:B------:R-:W-:Y:S05]  /*a6c0*/  BSYNC B0 ;  /* 0x0000000000007941 */ /* 0x000fea0003800000 */
.L_x_11455:
[----:B------:R-:W-:-:S05]  /*a6d0*/  LOP3.LUT R3, R0, R3, RZ, 0xfc, !PT ;  /* 0x0000000300037212 */ /* 0x000fca00078efcff */
[----:B------:R-:W-:Y:S01]  /*a6e0*/  STG.E.U8 desc[UR36][R4.64], R3 ;  /* 0x0000000304007986 */ /* 0x000fe2000c101124 */
[----:B------:R-:W-:Y:S05]  /*a6f0*/  EXIT ;  /* 0x000000000000794d */ /* 0x000fea0003800000 */
.L_x_11454:
        /* <DEDUP_REMOVED lines=13> */
.L_x_11458:
[----:B------:R-:W-:Y:S01]  /*a7d0*/  IMAD.MOV.U32 R0, RZ, RZ, 0x7f ;  /* 0x0000007fff007424 */ /* 0x000fe200078e00ff */
[----:B------:R-:W-:-:S04]  /*a7e0*/  ISETP.GT.U32.AND P0, PT, R2, 0x7f800000, PT ;  /* 0x7f8000000200780c */ /* 0x000fc80003f04070 */
[----:B------:R-:W-:-:S09]  /*a7f0*/  SEL R0, R0, 0x7c, P0 ;  /* 0x0000007c00007807 */ /* 0x000fd20000000000 */
.L_x_11459:
[----:B------:R-:W-:Y:S05]  /*a800*/  BSYNC B0 ;  /* 0x0000000000007941 */ /* 0x000fea0003800000 */
.L_x_11457:
[----:B------:R-:W-:-:S04]  /*a810*/  LOP3.LUT R2, R3, 0x80000000, RZ, 0xc0, !PT ;  /* 0x8000000003027812 */ /* 0x000fc800078ec0ff */
[----:B------:R-:W-:-:S04]  /*a820*/  SHF.R.U32.HI R3, RZ, 0x18, R2 ;  /* 0x00000018ff037819 */ /* 0x000fc80000011602 */
[----:B------:R-:W-:-:S05]  /*a830*/  LOP3.LUT R3, R0, R3, RZ, 0xfc, !PT ;  /* 0x0000000300037212 */ /* 0x000fca00078efcff */
[----:B------:R-:W-:Y:S01]  /*a840*/  STG.E.U8 desc[UR36][R4.64], R3 ;  /* 0x0000000304007986 */ /* 0x000fe2000c101124 */
[----:B------:R-:W-:Y:S05]  /*a850*/  EXIT ;  /* 0x000000000000794d */ /* 0x000fea0003800000 */
.L_x_11453:
[----:B------:R-:W0:Y:S02]  /*a860*/  I2F.S16 R0, R18 ;  /* 0x0000001200007306 */ /* 0x000e240000101400 */
[----:B0-----:R-:W-:-:S05]  /*a870*/  F2FP.BF16.F32.PACK_AB R0, RZ, R0 ;  /* 0x00000000ff00723e */ /* 0x001fca00000010ff */
[----:B------:R-:W-:Y:S01]  /*a880*/  STG.E.U16 desc[UR36][R4.64], R0 ;  /* 0x0000000004007986 */ /* 0x000fe2000c101524 */
[----:B------:R-:W-:Y:S05]  /*a890*/  EXIT ;  /* 0x000000000000794d */ /* 0x000fea0003800000 */
.L_x_11450:
        /* <DEDUP_REMOVED lines=10> */
.L_x_11462:
        /* <DEDUP_REMOVED lines=17> */
.L_x_11465:
[----:B------:R-:W-:-:S04]  /*aa50*/  LOP3.LUT R2, R7, 0x80000000, RZ, 0xc0, !PT ;  /* 0x8000000007027812 */ /* 0x000fc800078ec0ff */
[----:B------:R-:W-:-:S04]  /*aa60*/  SHF.R.U32.HI R3, RZ, 0x18, R2 ;  /* 0x00000018ff037819 */ /* 0x000fc80000011602 */
[----:B------:R-:W-:-:S04]  /*aa70*/  LOP3.LUT R0, R0, R3, RZ, 0xfc, !PT ;  /* 0x0000000300007212 */ /* 0x000fc800078efcff */
[----:B------:R-:W-:-:S07]  /*aa80*/  PRMT R2, R0, 0x7610, R2 ;  /* 0x0000761000027816 */ /* 0x000fce0000000002 */
.L_x_11464:
[----:B------:R-:W-:Y:S05]  /*aa90*/  BSYNC B0 ;  /* 0x0000000000007941 */ /* 0x000fea0003800000 */
.L_x_11463:
[----:B------:R-:W-:Y:S01]  /*aaa0*/  STG.E.U8 desc[UR36][R4.64], R2 ;  /* 0x0000000204007986 */ /* 0x000fe2000c101124 */
[----:B------:R-:W-:Y:S05]  /*aab0*/  EXIT ;  /* 0x000000000000794d */ /* 0x000fea0003800000 */
.L_x_11461:
        /* <DEDUP_REMOVED lines=17> */
.L_x_11468:
[----:B------:R-:W-:-:S04]  /*abd0*/  LOP3.LUT R2, R7, 0x80000000, RZ, 0xc0, !PT ;  /* 0x8000000007027812 */ /* 0x000fc800078ec0ff */
[----:B------:R-:W-:-:S04]  /*abe0*/  SHF.R.U32.HI R3, RZ, 0x18, R2 ;  /* 0x00000018ff037819 */ /* 0x000fc80000011602 */
[----:B------:R-:W-:-:S04]  /*abf0*/  LOP3.LUT R0, R0, R3, RZ, 0xfc, !PT ;  /* 0x0000000300007212 */ /* 0x000fc800078efcff */
[----:B------:R-:W-:-:S07]  /*ac00*/  PRMT R2, R0, 0x7610, R2 ;  /* 0x0000761000027816 */ /* 0x000fce0000000002 */
.L_x_11467:
[----:B------:R-:W-:Y:S05]  /*ac10*/  BSYNC B0 ;  /* 0x0000000000007941 */ /* 0x000fea0003800000 */
.L_x_11466:
[----:B------:R-:W-:Y:S01]  /*ac20*/  STG.E.U8 desc[UR36][R4.64], R2 ;  /* 0x0000000204007986 */ /* 0x000fe2000c101124 */
[----:B------:R-:W-:Y:S05]  /*ac30*/  EXIT ;  /* 0x000000000000794d */ /* 0x000fea0003800000 */
.L_x_11460:
        /* <DEDUP_REMOVED lines=22> */
.L_x_11443:
        /* <DEDUP_REMOVED lines=16> */
.L_x_11471:
[----:B------:R-:W-:Y:S05]  /*aea0*/  EXIT ;  /* 0x000000000000794d */ /* 0x000fea0003800000 */
.L_x_11470:
[----:B------:R-:W-:-:S05]  /*aeb0*/  IMAD.MOV.U32 R19, RZ, RZ, RZ ;  /* 0x000000ffff137224 */ /* 0x000fca00078e00ff */
[----:B------:R-:W-:Y:S01]  /*aec0*/  STG.E.64 desc[UR36][R4.64], R18 ;  /* 0x0000001204007986 */ /* 0x000fe2000c101b24 */
[----:B------:R-:W-:Y:S05]  /*aed0*/  EXIT ;  /* 0x000000000000794d */ /* 0x000fea0003800000 */
.L_x_11469:
[----:B------:R-:W-:Y:S01]  /*aee0*/  STG.E desc[UR36][R4.64], R18 ;  /* 0x0000001204007986 */ /* 0x000fe2000c101924 */
[----:B------:R-:W-:Y:S05]  /*aef0*/  EXIT ;  /* 0x000000000000794d */ /* 0x000fea0003800000 */
.L_x_11472:
        /* <DEDUP_REMOVED lines=16> */
.L_x_43855:


//--------------------- .text._ZN2at6native18elementwise_kernelILi128ELi4EZNS0_22gpu_kernel_impl_nocastINS0_13BinaryFunctorIiibZZZNS0_23logical_xor_kernel_cudaERNS_14TensorIteratorEENKUlvE0_clEvENKUlvE1_clEvEUliiE_EEEEvRNS_18TensorIteratorBaseERKT_EUliE_EEviT1_ --------------------------
	.section	.text._ZN2at6native18elementwise_kernelILi128ELi4EZNS0_22gpu_kernel_impl_nocastINS0_13BinaryFunctorIiibZZZNS0_23logical_xor_kernel_cudaERNS_14TensorIteratorEENKUlvE0_clEvENKUlvE1_clEvEUliiE_EEEEvRNS_18TensorIteratorBaseERKT_EUliE_EEviT1_,"ax",@progbits
	.align	128
        .global         _ZN2at6native18elementwise_kernelILi128ELi4EZNS0_22gpu_kernel_impl_nocastINS0_13BinaryFunctorIiibZZZNS0_23logical_xor_kernel_cudaERNS_14TensorIteratorEENKUlvE0_clEvENKUlvE1_clEvEUliiE_EEEEvRNS_18TensorIteratorBaseERKT_EUliE_EEviT1_
        .type           _ZN2at6native18elementwise_kernelILi128ELi4EZNS0_22gpu_kernel_impl_nocastINS0_13BinaryFunctorIiibZZZNS0_23logical_xor_kernel_cudaERNS_14TensorIteratorEENKUlvE0_clEvENKUlvE1_clEvEUliiE_EEEEvRNS_18TensorIteratorBaseERKT_EUliE_EEviT1_,@function
        .size           _ZN2at6native18elementwise_kernelILi128ELi4EZNS0_22gpu_kernel_impl_nocastINS0_13BinaryFunctorIiibZZZNS0_23logical_xor_kernel_cudaERNS_14TensorIteratorEENKUlvE0_clEvENKUlvE1_clEvEUliiE_EEEEvRNS_18TensorIteratorBaseERKT_EUliE_EEviT1_,(.L_x_43856 - _ZN2at6native18elementwise_kernelILi128ELi4EZNS0_22gpu_kernel_impl_nocastINS0_13BinaryFunctorIiibZZZNS0_23logical_xor_kernel_cudaERNS_14TensorIteratorEENKUlvE0_clEvENKUlvE1_clEvEUliiE_EEEEvRNS_18TensorIteratorBaseERKT_EUliE_EEviT1_)
        .other          _ZN2at6native18elementwise_kernelILi128ELi4EZNS0_22gpu_kernel_impl_nocastINS0_13BinaryFunctorIiibZZZNS0_23logical_xor_kernel_cudaERNS_14TensorIteratorEENKUlvE0_clEvENKUlvE1_clEvEUliiE_EEEEvRNS_18TensorIteratorBaseERKT_EUliE_EEviT1_,@"STO_CUDA_ENTRY STV_DEFAULT"
_ZN2at6native18elementwise_kernelILi128ELi4EZNS0_22gpu_kernel_impl_nocastINS0_13BinaryFunctorIiibZZZNS0_23logical_xor_kernel_cudaERNS_14TensorIteratorEENKUlvE0_clEvENKUlvE1_clEvEUliiE_EEEEvRNS_18TensorIteratorBaseERKT_EUliE_EEviT1_:
.text._ZN2at6native18elementwise_kernelILi128ELi4EZNS0_22gpu_kernel_impl_nocastINS0_13BinaryFunctorIiibZZZNS0_23logical_xor_kernel_cudaERNS_14TensorIteratorEENKUlvE0_clEvENKUlvE1_clEvEUliiE_EEEEvRNS_18TensorIteratorBaseERKT_EUliE_EEviT1_:
        /* <DEDUP_REMOVED lines=363> */
.L_x_11475:
[----:B------:R-:W-:Y:S01]  /*16b0*/  ULDC.64 UR10, c[0x0][0x488] ;  /* 0x00012200000a7ab9 */ /* 0x000fe20000000a00 */
[----:B------:R-:W-:Y:S01]  /*16c0*/  ULDC.64 UR8, c[0x0][0x480] ;  /* 0x0001200000087ab9 */ /* 0x000fe20000000a00 */
[----:B------:R-:W-:Y:S02]  /*16d0*/  IADD3 R8, P1, R2, UR10, RZ ;  /* 0x0000000a02087c10 */ /* 0x000fe4000ff3e0ff */
[----:B------:R-:W-:Y:S02]  /*16e0*/  IADD3 R6, P0, R0, UR8, RZ ;  /* 0x0000000800067c10 */ /* 0x000fe4000ff1e0ff */
[----:B------:R-:W-:Y:S02]  /*16f0*/  IADD3.X R9, RZ, UR11, RZ, P1, !PT ;  /* 0x0000000bff097c10 */ /* 0x000fe40008ffe4ff */
[----:B------:R-:W-:Y:S01]  /*1700*/  IADD3.X R7, RZ, UR9, RZ, P0, !PT ;  /* 0x00000009ff077c10 */ /* 0x000fe200087fe4ff */
[----:B------:R-:W-:Y:S02]  /*1710*/  ULDC.64 UR8, c[0x0][0x478] ;  /* 0x00011e0000087ab9 */ /* 0x000fe40000000a00 */
[----:B------:R-:W2:Y:S04]  /*1720*/  LDG.E R8, desc[UR4][R8.64] ;  /* 0x0000000408087981 */ /* 0x000ea8000c1e1900 */
[----:B------:R-:W3:Y:S01]  /*1730*/  LDG.E R6, desc[UR4][R6.64] ;  /* 0x0000000406067981 */ /* 0x000ee2000c1e1900 */
[----:B------:R-:W-:-:S02]  /*1740*/  IADD3 R4, P1, R5, UR8, RZ ;  /* 0x0000000805047c10 */ /* 0x000fc4000ff3e0ff */
[----:B------:R-:W-:Y:S02]  /*1750*/  IADD3 R3, R3, 0x80, RZ ;  /* 0x0000008003037810 */ /* 0x000fe40007ffe0ff */
[----:B------:R-:W-:Y:S02]  /*1760*/  IADD3.X R5, RZ, UR9, RZ, P1, !PT ;  /* 0x00000009ff057c10 */ /* 0x000fe40008ffe4ff */
[----:B--2---:R-:W-:-:S04]  /*1770*/  ISETP.NE.AND P0, PT, R8, RZ, PT ;  /* 0x000000ff0800720c */ /* 0x004fc80003f05270 */
[----:B---3--:R-:W-:-:S04]  /*1780*/  ISETP.NE.XOR P0, PT, R6, RZ, P0 ;  /* 0x000000ff0600720c */ /* 0x008fc80000705a70 */
[----:B------:R-:W-:-:S05]  /*1790*/  SEL R11, RZ, 0x1, !P0 ;  /* 0x00000001ff0b7807 */ /* 0x000fca0004000000 */
[----:B------:R0:W-:Y:S04]  /*17a0*/  STG.E.U8 desc[UR4][R4.64], R11 ;  /* 0x0000000b04007986 */ /* 0x0001e8000c101104 */
.L_x_11474:
[----:B------:R-:W-:Y:S05]  /*17b0*/  BSYNC B0 ;  /* 0x0000000000007941 */ /* 0x000fea0003800000 */
.L_x_11473:
        /* <DEDUP_REMOVED lines=356> */
.L_x_11478:
        /* <DEDUP_REMOVED lines=371> */
.L_x_11479:
        /* <DEDUP_REMOVED lines=16> */
.L_x_11477:
[----:B------:R-:W-:Y:S05]  /*4630*/  BSYNC B0 ;  /* 0x0000000000007941 */ /* 0x000fea0003800000 */
.L_x_11476:
        /* <DEDUP_REMOVED lines=355> */
.L_x_11480:
        /* <DEDUP_REMOVED lines=9> */
[----:B------:R-:W-:-:S04]  /*5d00*/  IADD3 R4, P1, R5, UR6, RZ ;  /* 0x0000000605047c10 */ /* 0x000fc8000ff3e0ff */
[----:B------:R-:W-:Y:S02]  /*5d10*/  IADD3.X R5, RZ, UR7, RZ, P1, !PT ;  /* 0x00000007ff057c10 */ /* 0x000fe40008ffe4ff */
[----:B--2---:R-:W-:-:S04]  /*5d20*/  ISETP.NE.AND P0, PT, R6, RZ, PT ;  /* 0x000000ff0600720c */ /* 0x004fc80003f05270 */
[----:B---3--:R-:W-:-:S04]  /*5d30*/  ISETP.NE.XOR P0, PT, R2, RZ, P0 ;  /* 0x000000ff0200720c */ /* 0x008fc80000705a70 */
[----:B------:R-:W-:-:S05]  /*5d40*/  SEL R9, RZ, 0x1, !P0 ;  /* 0x00000001ff097807 */ /* 0x000fca0004000000 */
[----:B------:R-:W-:Y:S01]  /*5d50*/  STG.E.U8 desc[UR4][R4.64], R9 ;  /* 0x0000000904007986 */ /* 0x000fe2000c101104 */
[----:B------:R-:W-:Y:S05]  /*5d60*/  EXIT ;  /* 0x000000000000794d */ /* 0x000fea0003800000 */
.L_x_11481:
        /* <DEDUP_REMOVED lines=9> */
.L_x_43856:


//--------------------- .text._ZN2at6native27unrolled_elementwise_kernelINS0_13BinaryFunctorIiibZZZNS0_23logical_xor_kernel_cudaERNS_14TensorIteratorEENKUlvE0_clEvENKUlvE1_clEvEUliiE_EESt5arrayIPcLm3EELi4E23TrivialOffsetCalculatorILi2EjESC_ILi1EjENS0_6memory15LoadWithoutCastENSF_16StoreWithoutCastEEEviT_T0_T2_T3_T4_T5_ --------------------------
	.section	.text._ZN2at6native27unrolled_elementwise_kernelINS0_13BinaryFunctorIiibZZZNS0_23logical_xor_kernel_cudaERNS_14TensorIteratorEENKUlvE0_clEvENKUlvE1_clEvEUliiE_EESt5arrayIPcLm3EELi4E23TrivialOffsetCalculatorILi2EjESC_ILi1EjENS0_6memory15LoadWithoutCastENSF_16StoreWithoutCastEEEviT_T0_T2_T3_T4_T5_,"ax",@progbits
	.align	128
        .global         _ZN2at6native27unrolled_elementwise_kernelINS0_13BinaryFunctorIiibZZZNS0_23logical_xor_kernel_cudaERNS_14TensorIteratorEENKUlvE0_clEvENKUlvE1_clEvEUliiE_EESt5arrayIPcLm3EELi4E23TrivialOffsetCalculatorILi2EjESC_ILi1EjENS0_6memory15LoadWithoutCastENSF_16StoreWithoutCastEEEviT_T0_T2_T3_T4_T5_
        .type           _ZN2at6native27unrolled_elementwise_kernelINS0_13BinaryFunctorIiibZZZNS0_23logical_xor_kernel_cudaERNS_14TensorIteratorEENKUlvE0_clEvENKUlvE1_clEvEUliiE_EESt5arrayIPcLm3EELi4E23TrivialOffsetCalculatorILi2EjESC_ILi1EjENS0_6memory15LoadWithoutCastENSF_16StoreWithoutCastEEEviT_T0_T2_T3_T4_T5_,@function
        .size           _ZN2at6native27unrolled_elementwise_kernelINS0_13BinaryFunctorIiibZZZNS0_23logical_xor_kernel_cudaERNS_14TensorIteratorEENKUlvE0_clEvENKUlvE1_clEvEUliiE_EESt5arrayIPcLm3EELi4E23TrivialOffsetCalculatorILi2EjESC_ILi1EjENS0_6memory15LoadWithoutCastENSF_16StoreWithoutCastEEEviT_T0_T2_T3_T4_T5_,(.L_x_43857 - _ZN2at6native27unrolled_elementwise_kernelINS0_13BinaryFunctorIiibZZZNS0_23logical_xor_kernel_cudaERNS_14TensorIteratorEENKUlvE0_clEvENKUlvE1_clEvEUliiE_EESt5arrayIPcLm3EELi4E23TrivialOffsetCalculatorILi2EjESC_ILi1EjENS0_6memory15LoadWithoutCastENSF_16StoreWithoutCastEEEviT_T0_T2_T3_T4_T5_)
        .other          _ZN2at6native27unrolled_elementwise_kernelINS0_13BinaryFunctorIiibZZZNS0_23logical_xor_kernel_cudaERNS_14TensorIteratorEENKUlvE0_clEvENKUlvE1_clEvEUliiE_EESt5arrayIPcLm3EELi4E23TrivialOffsetCalculatorILi2EjESC_ILi1EjENS0_6memory15LoadWithoutCastENSF_16StoreWithoutCastEEEviT_T0_T2_T3_T4_T5_,@"STO_CUDA_ENTRY STV_DEFAULT"
_ZN2at6native27unrolled_elementwise_kernelINS0_13BinaryFunctorIiibZZZNS0_23logical_xor_kernel_cudaERNS_14TensorIteratorEENKUlvE0_clEvENKUlvE1_clEvEUliiE_EESt5arrayIPcLm3EELi4E23TrivialOffsetCalculatorILi2EjESC_ILi1EjENS0_6memory15LoadWithoutCastENSF_16StoreWithoutCastEEEviT_T0_T2_T3_T4_T5_:
.text._ZN2at6native27unrolled_elementwise_kernelINS0_13BinaryFunctorIiibZZZNS0_23logical_xor_kernel_cudaERNS_14TensorIteratorEENKUlvE0_clEvENKUlvE1_clEvEUliiE_EESt5arrayIPcLm3EELi4E23TrivialOffsetCalculatorILi2EjESC_ILi1EjENS0_6memory15LoadWithoutCastENSF_16StoreWithoutCastEEEviT_T0_T2_T3_T4_T5_:
        /* <DEDUP_REMOVED lines=19> */
[----:B------:R3:W4:Y:S01]  /*0130*/  @!P6 LDG.E R8, desc[UR4][R14.64] ;  /* 0x000000040e08e981 */ /* 0x000722000c1e1900 */
[----:B-1----:R-:W-:-:S05]  /*0140*/  @!P6 IMAD.WIDE.U32 R18, R21, 0x4, R18 ;  /* 0x000000041512e825 */ /* 0x002fca00078e0012 */
[----:B------:R-:W4:Y:S04]  /*0150*/  @!P6 LDG.E R10, desc[UR4][R18.64] ;  /* 0x00000004120ae981 */ /* 0x000f28000c1e1900 */
[----:B------:R-:W1:Y:S01]  /*0160*/  @!P3 LDC.64 R2, c[0x0][0x220] ;  /* 0x00008800ff02bb82 */ /* 0x000e620000000a00 */
[----:B------:R-:W-:Y:S02]  /*0170*/  @!P3 IMAD R11, R0, 0x200, R9 ;  /* 0x00000200000bb824 */ /* 0x000fe400078e0209 */
[----:B------:R-:W-:Y:S02]  /*0180*/  @!P3 VIADD R9, R9, 0x80 ;  /* 0x000000800909b836 */ /* 0x000fe40000000000 */
[----:B--2---:R-:W-:-:S03]  /*0190*/  @!P2 IMAD.WIDE.U32 R16, R23, 0x4, R16 ;  /* 0x000000041710a825 */ /* 0x004fc600078e0010 */
[----:B------:R-:W2:Y:S01]  /*01a0*/  @!P3 LDC.64 R4, c[0x0][0x228] ;  /* 0x00008a00ff04bb82 */ /* 0x000ea20000000a00 */
[----:B------:R-:W-:Y:S01]  /*01b0*/  ISETP.GE.AND P0, PT, R9, R6, PT ;  /* 0x000000060900720c */ /* 0x000fe20003f06270 */
[----:B0-----:R-:W-:Y:S02]  /*01c0*/  @!P2 IMAD.WIDE.U32 R22, R23, 0x4, R12 ;  /* 0x000000041716a825 */ /* 0x001fe400078e000c */
[----:B------:R-:W4:Y:S04]  /*01d0*/  @!P2 LDG.E R12, desc[UR4][R16.64] ;  /* 0x00000004100ca981 */ /* 0x000f28000c1e1900 */
[----:B------:R-:W4:Y:S06]  /*01e0*/  @!P2 LDG.E R13, desc[UR4][R22.64] ;  /* 0x00000004160da981 */ /* 0x000f2c000c1e1900 */
[----:B------:R-:W0:Y:S01]  /*01f0*/  @!P0 LDC.64 R20, c[0x0][0x228] ;  /* 0x00008a00ff148b82 */ /* 0x000e220000000a00 */
[----:B-1----:R-:W-:-:S07]  /*0200*/  @!P3 IMAD.WIDE.U32 R24, R11, 0x4, R2 ;  /* 0x000000040b18b825 */ /* 0x002fce00078e0002 */
[----:B------:R-:W3:Y:S01]  /*0210*/  @!P0 LDC.64 R2, c[0x0][0x220] ;  /* 0x00008800ff028b82 */ /* 0x000ee20000000a00 */
[----:B--2---:R-:W-:Y:S02]  /*0220*/  @!P3 IMAD.WIDE.U32 R26, R11, 0x4, R4 ;  /* 0x000000040b1ab825 */ /* 0x004fe400078e0004 */
[----:B------:R-:W2:Y:S04]  /*0230*/  @!P3 LDG.E R4, desc[UR4][R24.64] ;  /* 0x000000041804b981 */ /* 0x000ea8000c1e1900 */
[----:B------:R-:W2:Y:S01]  /*0240*/  @!P3 LDG.E R26, desc[UR4][R26.64] ;  /* 0x000000041a1ab981 */ /* 0x000ea2000c1e1900 */
[----:B------:R-:W-:-:S05]  /*0250*/  @!P0 LEA R9, R0, R9, 0x9 ;  /* 0x0000000900098211 */ /* 0x000fca00078e48ff */
[C---:B---3--:R-:W-:Y:S02]  /*0260*/  @!P0 IMAD.WIDE.U32 R14, R9.reuse, 0x4, R2 ;  /* 0x00000004090e8825 */ /* 0x048fe400078e0002 */
[----:B------:R-:W1:Y:S02]  /*0270*/  @!P6 LDC.64 R2, c[0x0][0x218] ;  /* 0x00008600ff02eb82 */ /* 0x000e640000000a00 */
[----:B0-----:R-:W-:Y:S01]  /*0280*/  @!P0 IMAD.WIDE.U32 R20, R9, 0x4, R20 ;  /* 0x0000000409148825 */ /* 0x001fe200078e0014 */
[----:B------:R0:W5:Y:S03]  /*0290*/  @!P0 LDG.E R5, desc[UR4][R14.64] ;  /* 0x000000040e058981 */ /* 0x000166000c1e1900 */
[----:B------:R-:W-:Y:S02]  /*02a0*/  VIADD R9, R7, 0x80 ;  /* 0x0000008007097836 */ /* 0x000fe40000000000 */
[--C-:B------:R-:W-:Y:S01]  /*02b0*/  IMAD.MOV.U32 R11, RZ, RZ, R7.reuse ;  /* 0x000000ffff0b7224 */ /* 0x100fe200078e0007 */
[----:B------:R3:W5:Y:S01]  /*02c0*/  @!P0 LDG.E R20, desc[UR4][R20.64] ;  /* 0x0000000414148981 */ /* 0x000762000c1e1900 */
[----:B------:R-:W-:-:S02]  /*02d0*/  @!P6 IMAD R7, R0, 0x200, R7 ;  /* 0x000002000007e824 */ /* 0x000fc400078e0207 */
[----:B------:R-:W-:-:S03]  /*02e0*/  @!P6 IMAD.MOV.U32 R11, RZ, RZ, R9 ;  /* 0x000000ffff0be224 */ /* 0x000fc600078e0009 */
[----:B-1----:R-:W-:-:S04]  /*02f0*/  @!P6 IADD3 R2, P5, R7, R2, RZ ;  /* 0x000000020702e210 */ /* 0x002fc80007fbe0ff */
[----:B------:R-:W-:Y:S01]  /*0300*/  @!P6 IADD3.X R3, RZ, R3, RZ, P5, !PT ;  /* 0x00000003ff03e210 */ /* 0x000fe20002ffe4ff */
[----:B------:R-:W-:Y:S01]  /*0310*/  BSSY B0, `(.L_x_11482) ;  /* 0x000001c000007945 */ /* 0x000fe20003800000 */
[----:B----4-:R-:W-:Y:S02]  /*0320*/  ISETP.NE.AND P4, PT, R8, RZ, !P6 ;  /* 0x000000ff0800720c */ /* 0x010fe40007785270 */
[----:B------:R-:W-:-:S04]  /*0330*/  ISETP.NE.AND P1, PT, R10, RZ, !P6 ;  /* 0x000000ff0a00720c */ /* 0x000fc80007725270 */
[----:B------:R-:W-:-:S04]  /*0340*/  PLOP3.LUT P4, PT, P4, P1, PT, 0x28, 0x0 ;  /* 0x000000000000781c */ /* 0x000fc80002782570 */
[----:B------:R-:W-:-:S05]  /*0350*/  @!P6 SEL R7, RZ, 0x1, !P4 ;  /* 0x00000001ff07e807 */ /* 0x000fca0006000000 */
[----:B------:R3:W-:Y:S01]  /*0360*/  @!P6 STG.E.U8 desc[UR4][R2.64], R7 ;  /* 0x000000070200e986 */ /* 0x0007e2000c101104 */
[----:B------:R-:W-:Y:S02]  /*0370*/  ISETP.NE.AND P1, PT, R12, RZ, !P2 ;  /* 0x000000ff0c00720c */ /* 0x000fe40005725270 */
[----:B------:R-:W-:-:S04]  /*0380*/  ISETP.NE.AND P2, PT, R13, RZ, !P2 ;  /* 0x000000ff0d00720c */ /* 0x000fc80005745270 */
[----:B------:R-:W-:Y:S02]  /*0390*/  PLOP3.LUT P1, PT, P1, P2, PT, 0x28, 0x0 ;  /* 0x000000000000781c */ /* 0x000fe40000f24570 */
[----:B------:R-:W-:Y:S02]  /*03a0*/  ISETP.GE.AND P2, PT, R11, R6, PT ;  /* 0x000000060b00720c */ /* 0x000fe40003f46270 */
[----:B--2---:R-:W-:Y:S02]  /*03b0*/  ISETP.NE.AND P4, PT, R4, RZ, !P3 ;  /* 0x000000ff0400720c */ /* 0x004fe40005f85270 */
[----:B------:R-:W-:-:S04]  /*03c0*/  ISETP.NE.AND P3, PT, R26, RZ, !P3 ;  /* 0x000000ff1a00720c */ /* 0x000fc80005f65270 */
[----:B------:R-:W-:Y:S02]  /*03d0*/  PLOP3.LUT P3, PT, P4, P3, PT, 0x28, 0x0 ;  /* 0x000000000000781c */ /* 0x000fe40002766570 */
[----:B------:R-:W-:Y:S02]  /*03e0*/  SEL R13, RZ, 0x1, !P1 ;  /* 0x00000001ff0d7807 */ /* 0x000fe40004800000 */
[----:B0-----:R-:W-:Y:S01]  /*03f0*/  SEL R15, RZ, 0x1, !P3 ;  /* 0x00000001ff0f7807 */ /* 0x001fe20005800000 */
[----:B---3--:R-:W-:Y:S08]  /*0400*/  @P2 BRA `(.L_x_11483) ;  /* 0x0000000000302947 */ /* 0x008ff00003800000 */
        /* <DEDUP_REMOVED lines=12> */
.L_x_11483:
[----:B------:R-:W-:Y:S05]  /*04d0*/  BSYNC B0 ;  /* 0x0000000000007941 */ /* 0x000fea0003800000 */
.L_x_11482:
[----:B------:R-:W-:Y:S02]  /*04e0*/  ISETP.GE.AND P2, PT, R11, R6, PT ;  /* 0x000000060b00720c */ /* 0x000fe40003f46270 */
[----:B-----5:R-:W-:-:S11]  /*04f0*/  ISETP.NE.AND P1, PT, R5, RZ, !P0 ;  /* 0x000000ff0500720c */ /* 0x020fd60004725270 */
[----:B------:R-:W-:Y:S05]  /*0500*/  @P2 EXIT ;  /* 0x000000000000294d */ /* 0x000fea0003800000 */
[----:B------:R-:W-:Y:S01]  /*0510*/  IMAD R0, R0, 0x200, R11 ;  /* 0x0000020000007824 */ /* 0x000fe200078e020b */
[----:B------:R-:W-:Y:S01]  /*0520*/  ISETP.NE.AND P0, PT, R20, RZ, !P0 ;  /* 0x000000ff1400720c */ /* 0x000fe20004705270 */
[----:B------:R-:W-:-:S03]  /*0530*/  ULDC.64 UR6, c[0x0][0x218] ;  /* 0x0000860000067ab9 */ /* 0x000fc60000000a00 */
[----:B0-----:R-:W-:Y:S02]  /*0540*/  IADD3 R2, P2, R0, UR6, RZ ;  /* 0x0000000600027c10 */ /* 0x001fe4000ff5e0ff */
[----:B------:R-:W-:-:S03]  /*0550*/  PLOP3.LUT P0, PT, P1, P0, PT, 0x28, 0x0 ;  /* 0x000000000000781c */ /* 0x000fc60000f00570 */
[----:B------:R-:W-:Y:S01]  /*0560*/  IMAD.X R3, RZ, RZ, UR7, P2 ;  /* 0x00000007ff037e24 */ /* 0x000fe200090e06ff */
[----:B------:R-:W-:-:S05]  /*0570*/  SEL R5, RZ, 0x1, !P0 ;  /* 0x00000001ff057807 */ /* 0x000fca0004000000 */
[----:B------:R-:W-:Y:S01]  /*0580*/  STG.E.U8 desc[UR4][R2.64], R5 ;  /* 0x0000000502007986 */ /* 0x000fe2000c101104 */
[----:B------:R-:W-:Y:S05]  /*0590*/  EXIT ;  /* 0x000000000000794d */ /* 0x000fea0003800000 */
.L_x_11484:
        /* <DEDUP_REMOVED lines=14> */
.L_x_43857:


//--------------------- .text._ZN2at6native29vectorized_elementwise_kernelILi2ENS0_13BinaryFunctorIiibZZZNS0_23logical_xor_kernel_cudaERNS_14TensorIteratorEENKUlvE0_clEvENKUlvE1_clEvEUliiE_EESt5arrayIPcLm3EEEEviT0_T1_ --------------------------
	.section	.text._ZN2at6native29vectorized_elementwise_kernelILi2ENS0_13BinaryFunctorIiibZZZNS0_23logical_xor_kernel_cudaERNS_14TensorIteratorEENKUlvE0_clEvENKUlvE1_clEvEUliiE_EESt5arrayIPcLm3EEEEviT0_T1_,"ax",@progbits
	.align	128
        .global         _ZN2at6native29vectorized_elementwise_kernelILi2ENS0_13BinaryFunctorIiibZZZNS0_23logical_xor_kernel_cudaERNS_14TensorIteratorEENKUlvE0_clEvENKUlvE1_clEvEUliiE_EESt5arrayIPcLm3EEEEviT0_T1_
        .type           _ZN2at6native29vectorized_elementwise_kernelILi2ENS0_13BinaryFunctorIiibZZZNS0_23logical_xor_kernel_cudaERNS_14TensorIteratorEENKUlvE0_clEvENKUlvE1_clEvEUliiE_EESt5arrayIPcLm3EEEEviT0_T1_,@function
        .size           _ZN2at6native29vectorized_elementwise_kernelILi2ENS0_13BinaryFunctorIiibZZZNS0_23logical_xor_kernel_cudaERNS_14TensorIteratorEENKUlvE0_clEvENKUlvE1_clEvEUliiE_EESt5arrayIPcLm3EEEEviT0_T1_,(.L_x_43858 - _ZN2at6native29vectorized_elementwise_kernelILi2ENS0_13BinaryFunctorIiibZZZNS0_23logical_xor_kernel_cudaERNS_14TensorIteratorEENKUlvE0_clEvENKUlvE1_clEvEUliiE_EESt5arrayIPcLm3EEEEviT0_T1_)
        .other          _ZN2at6native29vectorized_elementwise_kernelILi2ENS0_13BinaryFunctorIiibZZZNS0_23logical_xor_kernel_cudaERNS_14TensorIteratorEENKUlvE0_clEvENKUlvE1_clEvEUliiE_EESt5arrayIPcLm3EEEEviT0_T1_,@"STO_CUDA_ENTRY STV_DEFAULT"
_ZN2at6native29vectorized_elementwise_kernelILi2ENS0_13BinaryFunctorIiibZZZNS0_23logical_xor_kernel_cudaERNS_14TensorIteratorEENKUlvE0_clEvENKUlvE1_clEvEUliiE_EESt5arrayIPcLm3EEEEviT0_T1_:
.text._ZN2at6native29vectorized_elementwise_kernelILi2ENS0_13BinaryFunctorIiibZZZNS0_23logical_xor_kernel_cudaERNS_14TensorIteratorEENKUlvE0_clEvENKUlvE1_clEvEUliiE_EESt5arrayIPcLm3EEEEviT0_T1_:
        /* <DEDUP_REMOVED lines=23> */
[----:B------:R-:W4:Y:S01]  /*0170*/  LDG.E.64 R16, desc[UR4][R4.64+0xc00] ;  /* 0x000c000404107981 */ /* 0x000f22000c1e1b00 */
[----:B------:R-:W-:-:S05]  /*0180*/  IADD3 R8, P0, R0, UR6, RZ ;  /* 0x0000000600087c10 */ /* 0x000fca000ff1e0ff */
[----:B------:R-:W-:Y:S02]  /*0190*/  IMAD.X R9, RZ, RZ, UR7, P0 ;  /* 0x00000007ff097e24 */ /* 0x000fe400080e06ff */
[----:B------:R-:W-:Y:S01]  /*01a0*/  IMAD.WIDE R2, R2, 0x2, R8 ;  /* 0x0000000202027825 */ /* 0x000fe200078e0208 */
[----:B--2---:R-:W-:Y:S02]  /*01b0*/  ISETP.NE.AND P5, PT, R24, RZ, PT ;  /* 0x000000ff1800720c */ /* 0x004fe40003fa5270 */
[----:B------:R-:W-:Y:S02]  /*01c0*/  ISETP.NE.AND P0, PT, R25, RZ, PT ;  /* 0x000000ff1900720c */ /* 0x000fe40003f05270 */
[----:B---3--:R-:W-:Y:S02]  /*01d0*/  ISETP.NE.AND P1, PT, R18, RZ, PT ;  /* 0x000000ff1200720c */ /* 0x008fe40003f25270 */
[----:B------:R-:W-:Y:S02]  /*01e0*/  ISETP.NE.AND P2, PT, R19, RZ, PT ;  /* 0x000000ff1300720c */ /* 0x000fe40003f45270 */
[----:B-----5:R-:W-:-:S02]  /*01f0*/  ISETP.NE.XOR P5, PT, R10, RZ, P5 ;  /* 0x000000ff0a00720c */ /* 0x020fc40002fa5a70 */
[----:B----4-:R-:W-:Y:S02]  /*0200*/  ISETP.NE.AND P6, PT, R20, RZ, PT ;  /* 0x000000ff1400720c */ /* 0x010fe40003fc5270 */
[----:B------:R-:W-:Y:S02]  /*0210*/  SEL R0, RZ, 0x1, !P5 ;  /* 0x00000001ff007807 */ /* 0x000fe40006800000 */
[----:B------:R-:W-:Y:S02]  /*0220*/  ISETP.NE.AND P3, PT, R21, RZ, PT ;  /* 0x000000ff1500720c */ /* 0x000fe40003f65270 */
[----:B------:R-:W-:Y:S02]  /*0230*/  ISETP.NE.AND P4, PT, R22, RZ, PT ;  /* 0x000000ff1600720c */ /* 0x000fe40003f85270 */
[----:B------:R-:W-:Y:S02]  /*0240*/  ISETP.NE.AND P5, PT, R23, RZ, PT ;  /* 0x000000ff1700720c */ /* 0x000fe40003fa5270 */
[----:B------:R-:W-:-:S02]  /*0250*/  ISETP.NE.XOR P0, PT, R11, RZ, P0 ;  /* 0x000000ff0b00720c */ /* 0x000fc40000705a70 */
[----:B------:R-:W-:Y:S02]  /*0260*/  ISETP.NE.XOR P1, PT, R12, RZ, P1 ;  /* 0x000000ff0c00720c */ /* 0x000fe40000f25a70 */
[----:B------:R-:W-:Y:S02]  /*0270*/  ISETP.NE.XOR P2, PT, R13, RZ, P2 ;  /* 0x000000ff0d00720c */ /* 0x000fe40001745a70 */
[----:B------:R-:W-:Y:S02]  /*0280*/  ISETP.NE.XOR P6, PT, R14, RZ, P6 ;  /* 0x000000ff0e00720c */ /* 0x000fe400037c5a70 */
        /* <DEDUP_REMOVED lines=19> */
.L_x_11485:
[----:B------:R-:W0:Y:S01]  /*03c0*/  S2R R5, SR_TID.X ;  /* 0x0000000000057919 */ /* 0x000e220000002100 */
        /* <DEDUP_REMOVED lines=12> */
[C---:B------:R-:W-:Y:S02]  /*0490*/  ISETP.GE.AND P4, PT, R27.reuse, R2, PT ;  /* 0x000000021b00720c */ /* 0x040fe40003f86270 */
[----:B------:R-:W0:Y:S01]  /*04a0*/  @!P2 LDC.64 R18, c[0x0][0x228] ;  /* 0x00008a00ff12ab82 */ /* 0x000e220000000a00 */
[----:B------:R3:W4:Y:S10]  /*04b0*/  @!P6 LDG.E R24, desc[UR4][R22.64] ;  /* 0x000000041618e981 */ /* 0x000734000c1e1900 */
[----:B------:R-:W-:Y:S01]  /*04c0*/  @!P4 IMAD.IADD R3, R0, 0x1, R27 ;  /* 0x000000010003c824 */ /* 0x000fe200078e021b */
[----:B------:R-:W5:Y:S01]  /*04d0*/  @!P4 LDC.64 R12, c[0x0][0x220] ;  /* 0x00008800ff0ccb82 */ /* 0x000f620000000a00 */
[----:B------:R-:W-:-:S05]  /*04e0*/  @!P4 VIADD R27, R27, 0x80 ;  /* 0x000000801b1bc836 */ /* 0x000fca0000000000 */
[----:B------:R-:W-:Y:S01]  /*04f0*/  ISETP.GE.AND P0, PT, R27, R2, PT ;  /* 0x000000021b00720c */ /* 0x000fe20003f06270 */
[----:B-1----:R-:W-:Y:S01]  /*0500*/  @!P6 IMAD.WIDE.U32 R20, R9, 0x4, R20 ;  /* 0x000000040914e825 */ /* 0x002fe200078e0014 */
[----:B------:R-:W1:Y:S11]  /*0510*/  @!P4 LDC.64 R16, c[0x0][0x228] ;  /* 0x00008a00ff10cb82 */ /* 0x000e760000000a00 */
[----:B------:R-:W-:-:S02]  /*0520*/  @!P0 IMAD.IADD R25, R0, 0x1, R27 ;  /* 0x0000000100198824 */ /* 0x000fc400078e021b */
[----:B------:R-:W-:-:S05]  /*0530*/  @!P0 VIADD R27, R27, 0x80 ;  /* 0x000000801b1b8836 */ /* 0x000fca0000000000 */
[----:B------:R-:W-:-:S13]  /*0540*/  ISETP.GE.AND P3, PT, R27, R2, PT ;  /* 0x000000021b00720c */ /* 0x000fda0003f66270 */
[----:B------:R-:W-:Y:S02]  /*0550*/  @!P3 IMAD.IADD R8, R0, 0x1, R27 ;  /* 0x000000010008b824 */ /* 0x000fe400078e021b */
[----:B------:R-:W-:Y:S01]  /*0560*/  IMAD.MOV.U32 R4, RZ, RZ, RZ ;  /* 0x000000ffff047224 */ /* 0x000fe200078e00ff */
[----:B------:R-:W-:Y:S01]  /*0570*/  CS2R R6, SRZ ;  /* 0x0000000000067805 */ /* 0x000fe2000001ff00 */
[----:B------:R-:W-:Y:S01]  /*0580*/  @!P3 VIADD R27, R27, 0x80 ;  /* 0x000000801b1bb836 */ /* 0x000fe20000000000 */
[----:B------:R-:W1:Y:S01]  /*0590*/  @!P3 LDC.64 R28, c[0x0][0x228] ;  /* 0x00008a00ff1cbb82 */ /* 0x000e620000000a00 */
[----:B---3--:R-:W-:Y:S02]  /*05a0*/  IMAD.MOV.U32 R22, RZ, RZ, RZ ;  /* 0x000000ffff167224 */ /* 0x008fe400078e00ff */
[----:B-----5:R-:W-:Y:S01]  /*05b0*/  @!P4 IMAD.WIDE.U32 R12, R3, 0x4, R12 ;  /* 0x00000004030cc825 */ /* 0x020fe200078e000c */
[----:B------:R-:W-:Y:S01]  /*05c0*/  ISETP.GE.AND P5, PT, R27, R2, PT ;  /* 0x000000021b00720c */ /* 0x000fe20003fa6270 */
[----:B------:R3:W5:Y:S02]  /*05d0*/  @!P6 LDG.E R4, desc[UR4][R20.64] ;  /* 0x000000041404e981 */ /* 0x000764000c1e1900 */
[----:B--2---:R-:W-:-:S02]  /*05e0*/  @!P2 IMAD.WIDE.U32 R14, R11, 0x4, R14 ;  /* 0x000000040b0ea825 */ /* 0x004fc400078e000e */
[----:B------:R-:W2:Y:S04]  /*05f0*/  @!P4 LDG.E R22, desc[UR4][R12.64] ;  /* 0x000000040c16c981 */ /* 0x000ea8000c1e1900 */
[----:B------:R0:W4:Y:S04]  /*0600*/  @!P2 LDG.E R7, desc[UR4][R14.64] ;  /* 0x000000040e07a981 */ /* 0x000128000c1e1900 */
[----:B------:R-:W-:Y:S01]  /*0610*/  @!P5 IMAD.IADD R9, R0, 0x1, R27 ;  /* 0x000000010009d824 */ /* 0x000fe200078e021b */
[----:B---3--:R-:W3:Y:S01]  /*0620*/  @!P5 LDC.64 R20, c[0x0][0x220] ;  /* 0x00008800ff14db82 */ /* 0x008ee20000000a00 */
[----:B------:R-:W-:-:S05]  /*0630*/  @!P5 VIADD R27, R27, 0x80 ;  /* 0x000000801b1bd836 */ /* 0x000fca0000000000 */
[----:B------:R-:W-:Y:S02]  /*0640*/  ISETP.GE.AND P1, PT, R27, R2, PT ;  /* 0x000000021b00720c */ /* 0x000fe40003f26270 */
[----:B0-----:R-:W0:Y:S01]  /*0650*/  @!P5 LDC.64 R14, c[0x0][0x228] ;  /* 0x00008a00ff0edb82 */ /* 0x001e220000000a00 */
[----:B------:R-:W-:-:S04]  /*0660*/  @!P2 IMAD.WIDE.U32 R18, R11, 0x4, R18 ;  /* 0x000000040b12a825 */ /* 0x000fc800078e0012 */
[----:B-1----:R-:W-:Y:S01]  /*0670*/  @!P4 IMAD.WIDE.U32 R16, R3, 0x4, R16 ;  /* 0x000000040310c825 */ /* 0x002fe200078e0010 */
[----:B------:R1:W5:Y:S02]  /*0680*/  @!P2 LDG.E R6, desc[UR4][R18.64] ;  /* 0x000000041206a981 */ /* 0x000364000c1e1900 */
[----:B------:R-:W0:Y:S08]  /*0690*/  @!P3 LDC.64 R10, c[0x0][0x220] ;  /* 0x00008800ff0abb82 */ /* 0x000e300000000a00 */
[----:B------:R-:W0:Y:S01]  /*06a0*/  @!P1 LDC.64 R12, c[0x0][0x220] ;  /* 0x00008800ff0c9b82 */ /* 0x000e220000000a00 */
[----:B-1----:R-:W-:-:S02]  /*06b0*/  @!P1 IMAD.IADD R19, R0, 0x1, R27 ;  /* 0x0000000100139824 */ /* 0x002fc400078e021b */
[----:B------:R-:W-:Y:S02]  /*06c0*/  IMAD.MOV.U32 R3, RZ, RZ, RZ ;  /* 0x000000ffff037224 */ /* 0x000fe400078e00ff */
[----:B------:R-:W-:-:S04]  /*06d0*/  @!P1 VIADD R27, R27, 0x80 ;  /* 0x000000801b1b9836 */ /* 0x000fc80000000000 */
[----:B------:R1:W2:Y:S01]  /*06e0*/  @!P4 LDG.E R3, desc[UR4][R16.64] ;  /* 0x000000041003c981 */ /* 0x0002a2000c1e1900 */
[----:B------:R-:W-:Y:S01]  /*06f0*/  ISETP.GE.AND P2, PT, R27, R2, PT ;  /* 0x000000021b00720c */ /* 0x000fe20003f46270 */
[----:B---3--:R-:W-:-:S04]  /*0700*/  @!P5 IMAD.WIDE.U32 R20, R9, 0x4, R20 ;  /* 0x000000040914d825 */ /* 0x008fc800078e0014 */
[----:B0-----:R-:W-:Y:S02]  /*0710*/  @!P5 IMAD.WIDE.U32 R14, R9, 0x4, R14 ;  /* 0x00000004090ed825 */ /* 0x001fe400078e000e */
[----:B------:R-:W3:Y:S01]  /*0720*/  @!P5 LDG.E R21, desc[UR4][R20.64] ;  /* 0x000000041415d981 */ /* 0x000ee2000c1e1900 */
[----:B-1----:R-:W0:Y:S01]  /*0730*/  @!P1 LDC.64 R16, c[0x0][0x228] ;  /* 0x00008a00ff109b82 */ /* 0x002e220000000a00 */
[----:B------:R-:W-:Y:S02]  /*0740*/  @!P1 IMAD.WIDE.U32 R12, R19, 0x4, R12 ;  /* 0x00000004130c9825 */ /* 0x000fe400078e000c */
[----:B------:R1:W3:Y:S04]  /*0750*/  @!P5 LDG.E R20, desc[UR4][R14.64] ;  /* 0x000000040e14d981 */ /* 0x0002e8000c1e1900 */
[----:B------:R1:W3:Y:S02]  /*0760*/  @!P1 LDG.E R9, desc[UR4][R12.64] ;  /* 0x000000040c099981 */ /* 0x0002e4000c1e1900 */
[----:B-1----:R-:W1:Y:S08]  /*0770*/  @!P2 LDC.64 R14, c[0x0][0x228] ;  /* 0x00008a00ff0eab82 */ /* 0x002e700000000a00 */
[----:B------:R-:W1:Y:S01]  /*0780*/  @!P2 LDC.64 R12, c[0x0][0x220] ;  /* 0x00008800ff0cab82 */ /* 0x000e620000000a00 */
[----:B------:R-:W-:-:S04]  /*0790*/  @!P3 IMAD.WIDE.U32 R10, R8, 0x4, R10 ;  /* 0x00000004080ab825 */ /* 0x000fc800078e000a */
[----:B0-----:R-:W-:Y:S01]  /*07a0*/  @!P1 IMAD.WIDE.U32 R16, R19, 0x4, R16 ;  /* 0x0000000413109825 */ /* 0x001fe200078e0010 */
[----:B------:R0:W3:Y:S02]  /*07b0*/  @!P3 LDG.E R23, desc[UR4][R10.64] ;  /* 0x000000040a17b981 */ /* 0x0000e4000c1e1900 */
[----:B------:R-:W1:Y:S01]  /*07c0*/  @!P0 LDC.64 R18, c[0x0][0x220] ;  /* 0x00008800ff128b82 */ /* 0x000e620000000a00 */
[----:B------:R-:W-:Y:S02]  /*07d0*/  @!P3 IMAD.WIDE.U32 R28, R8, 0x4, R28 ;  /* 0x00000004081cb825 */ /* 0x000fe400078e001c */
[----:B------:R0:W3:Y:S04]  /*07e0*/  @!P1 LDG.E R16, desc[UR4][R16.64] ;  /* 0x0000000410109981 */ /* 0x0000e8000c1e1900 */
[----:B------:R1:W3:Y:S01]  /*07f0*/  @!P3 LDG.E R8, desc[UR4][R28.64] ;  /* 0x000000041c08b981 */ /* 0x0002e2000c1e1900 */
[----:B0-----:R-:W0:Y:S01]  /*0800*/  @!P0 LDC.64 R10, c[0x0][0x228] ;  /* 0x00008a00ff0a8b82 */ /* 0x001e220000000a00 */
[----:B------:R-:W-:-:S04]  /*0810*/  @!P2 IMAD.IADD R17, R0, 0x1, R27 ;  /* 0x000000010011a824 */ /* 0x000fc800078e021b */
[----:B-1----:R-:W-:-:S03]  /*0820*/  @!P2 IMAD.WIDE.U32 R26, R17, 0x4, R12 ;  /* 0x00000004111aa825 */ /* 0x002fc600078e000c */
[----:B------:R-:W1:Y:S01]  /*0830*/  @!P6 LDC.64 R12, c[0x0][0x218] ;  /* 0x00008600ff0ceb82 */ /* 0x000e620000000a00 */
[----:B------:R-:W-:Y:S02]  /*0840*/  @!P2 IMAD.WIDE.U32 R14, R17, 0x4, R14 ;  /* 0x00000004110ea825 */ /* 0x000fe400078e000e */
[----:B------:R-:W3:Y:S04]  /*0850*/  @!P2 LDG.E R26, desc[UR4][R26.64] ;  /* 0x000000041a1aa981 */ /* 0x000ee8000c1e1900 */
[----:B------:R-:W3:Y:S01]  /*0860*/  @!P2 LDG.E R14, desc[UR4][R14.64] ;  /* 0x000000040e0ea981 */ /* 0x000ee2000c1e1900 */
[----:B------:R-:W-:Y:S02]  /*0870*/  IMAD.MOV.U32 R28, RZ, RZ, RZ ;  /* 0x000000ffff1c7224 */ /* 0x000fe400078e00ff */
[----:B------:R-:W-:-:S04]  /*0880*/  @!P0 IMAD.WIDE.U32 R18, R25, 0x4, R18 ;  /* 0x0000000419128825 */ /* 0x000fc800078e0012 */
[----:B0-----:R-:W-:-:S04]  /*0890*/  @!P0 IMAD.WIDE.U32 R10, R25, 0x4, R10 ;  /* 0x00000004190a8825 */ /* 0x001fc800078e000a */
[----:B------:R-:W-:Y:S01]  /*08a0*/  IMAD.MOV.U32 R25, RZ, RZ, RZ ;  /* 0x000000ffff197224 */ /* 0x000fe200078e00ff */
[----:B------:R0:W3:Y:S05]  /*08b0*/  @!P0 LDG.E R28, desc[UR4][R10.64] ;  /* 0x000000040a1c8981 */ /* 0x0000ea000c1e1900 */
[----:B------:R-:W3:Y:S01]  /*08c0*/  @!P0 LDG.E R25, desc[UR4][R18.64] ;  /* 0x0000000412198981 */ /* 0x000ee2000c1e1900 */
[----:B0-----:R-:W-:Y:S01]  /*08d0*/  @!P6 IMAD.IADD R11, R0, 0x1, R5 ;  /* 0x00000001000be824 */ /* 0x001fe200078e0205 */
[----:B------:R-:W-:Y:S04]  /*08e0*/  BSSY B0, `(.L_x_11486) ;  /* 0x0000053000007945 */ /* 0x000fe80003800000 */
[----:B------:R-:W-:Y:S01]  /*08f0*/  BSSY B1, `(.L_x_11487) ;  /* 0x000004a000017945 */ /* 0x000fe20003800000 */
[----:B-----5:R-:W-:-:S04]  /*0900*/  ISETP.NE.AND P0, PT, R6, RZ, PT ;  /* 0x000000ff0600720c */ /* 0x020fc80003f05270 */
[----:B----4-:R-:W-:-:S04]  /*0910*/  ISETP.NE.XOR P0, PT, R7, RZ, P0 ;  /* 0x000000ff0700720c */ /* 0x010fc80000705a70 */
[----:B------:R-:W-:Y:S02]  /*0920*/  SEL R6, RZ, 0x1, !P0 ;  /* 0x00000001ff067807 */ /* 0x000fe40004000000 */
[----:B--2---:R-:W-:-:S04]  /*0930*/  ISETP.NE.AND P0, PT, R3, RZ, PT ;  /* 0x000000ff0300720c */ /* 0x004fc80003f05270 */
[----:B------:R-:W-:-:S04]  /*0940*/  ISETP.NE.XOR P0, PT, R22, RZ, P0 ;  /* 0x000000ff1600720c */ /* 0x000fc80000705a70 */
[----:B------:R-:W-:Y:S02]  /*0950*/  SEL R3, RZ, 0x1, !P0 ;  /* 0x00000001ff037807 */ /* 0x000fe40004000000 */
[----:B------:R-:W-:-:S04]  /*0960*/  ISETP.NE.AND P0, PT, R4, RZ, PT ;  /* 0x000000ff0400720c */ /* 0x000fc80003f05270 */
[----:B------:R-:W-:Y:S01]  /*0970*/  ISETP.NE.XOR P4, PT, R24, RZ, P0 ;  /* 0x000000ff1800720c */ /* 0x000fe20000785a70 */
[----:B------:R-:W-:-:S03]  /*0980*/  VIADD R4, R5, 0x80 ;  /* 0x0000008005047836 */ /* 0x000fc60000000000 */
[----:B------:R-:W-:Y:S01]  /*0990*/  @!P6 SEL R7, RZ, 0x1, !P4 ;  /* 0x00000001ff07e807 */ /* 0x000fe20006000000 */
[----:B------:R-:W-:Y:S01]  /*09a0*/  @!P6 IMAD.MOV.U32 R5, RZ, RZ, R4 ;  /* 0x000000ffff05e224 */ /* 0x000fe200078e0004 */
[----:B-1----:R-:W-:Y:S02]  /*09b0*/  @!P6 IADD3 R12, P4, R11, R12, RZ ;  /* 0x0000000c0b0ce210 */ /* 0x002fe40007f9e0ff */
[----:B---3--:R-:W-:Y:S02]  /*09c0*/  ISETP.NE.AND P0, PT, R23, RZ, !P3 ;  /* 0x000000ff1700720c */ /* 0x008fe40005f05270 */
[----:B------:R-:W-:-:S04]  /*09d0*/  ISETP.NE.AND P3, PT, R8, RZ, !P3 ;  /* 0x000000ff0800720c */ /* 0x000fc80005f65270 */
[----:B------:R-:W-:Y:S02]  /*09e0*/  PLOP3.LUT P0, PT, P0, P3, PT, 0x28, 0x0 ;  /* 0x000000000000781c */ /* 0x000fe40000706570 */
[----:B------:R-:W-:Y:S02]  /*09f0*/  ISETP.NE.AND P3, PT, R9, RZ, !P1 ;  /* 0x000000ff0900720c */ /* 0x000fe40004f65270 */
[----:B------:R-:W-:-:S04]  /*0a00*/  ISETP.NE.AND P1, PT, R16, RZ, !P1 ;  /* 0x000000ff1000720c */ /* 0x000fc80004f25270 */
[----:B------:R-:W-:Y:S02]  /*0a10*/  PLOP3.LUT P1, PT, P3, P1, PT, 0x28, 0x0 ;  /* 0x000000000000781c */ /* 0x000fe40001f22570 */
[----:B------:R-:W-:Y:S02]  /*0a20*/  ISETP.NE.AND P3, PT, R26, RZ, !P2 ;  /* 0x000000ff1a00720c */ /* 0x000fe40005765270 */
[----:B------:R-:W-:Y:S01]  /*0a30*/  ISETP.NE.AND P2, PT, R14, RZ, !P2 ;  /* 0x000000ff0e00720c */ /* 0x000fe20005745270 */
[----:B------:R-:W-:Y:S01]  /*0a40*/  @!P6 IMAD.X R13, RZ, RZ, R13, P4 ;  /* 0x000000ffff0de224 */ /* 0x000fe200020e060d */
[----:B------:R-:W-:Y:S02]  /*0a50*/  ISETP.NE.AND P4, PT, R21, RZ, !P5 ;  /* 0x000000ff1500720c */ /* 0x000fe40006f85270 */
[----:B------:R-:W-:Y:S02]  /*0a60*/  PLOP3.LUT P2, PT, P3, P2, PT, 0x28, 0x0 ;  /* 0x000000000000781c */ /* 0x000fe40001f44570 */
[----:B------:R-:W-:-:S02]  /*0a70*/  ISETP.GE.AND P3, PT, R5, R2, PT ;  /* 0x000000020500720c */ /* 0x000fc40003f66270 */
[----:B------:R-:W-:-:S04]  /*0a80*/  ISETP.NE.AND P5, PT, R20, RZ, !P5 ;  /* 0x000000ff1400720c */ /* 0x000fc80006fa5270 */
[----:B------:R-:W-:Y:S02]  /*0a90*/  PLOP3.LUT P4, PT, P4, P5, PT, 0x28, 0x0 ;  /* 0x000000000000781c */ /* 0x000fe4000278a570 */
[----:B------:R-:W-:Y:S01]  /*0aa0*/  ISETP.NE.AND P5, PT, R28, RZ, PT ;  /* 0x000000ff1c00720c */ /* 0x000fe20003fa5270 */
[----:B------:R0:W-:Y:S03]  /*0ab0*/  @!P6 STG.E.U8 desc[UR4][R12.64], R7 ;  /* 0x000000070c00e986 */ /* 0x0001e6000c101104 */
[----:B------:R-:W-:Y:S02]  /*0ac0*/  ISETP.NE.XOR P5, PT, R25, RZ, P5 ;  /* 0x000000ff1900720c */ /* 0x000fe40002fa5a70 */
[----:B------:R-:W-:Y:S02]  /*0ad0*/  SEL R15, RZ, 0x1, !P4 ;  /* 0x00000001ff0f7807 */ /* 0x000fe40006000000 */
[----:B------:R-:W-:-:S02]  /*0ae0*/  SEL R11, RZ, 0x1, !P5 ;  /* 0x00000001ff0b7807 */ /* 0x000fc40006800000 */
        /* <DEDUP_REMOVED lines=17> */
.L_x_11488:
        /* <DEDUP_REMOVED lines=8> */
.L_x_11489:
        /* <DEDUP_REMOVED lines=8> */
.L_x_11490:
        /* <DEDUP_REMOVED lines=9> */
.L_x_11491:
[----:B------:R-:W-:Y:S05]  /*0d90*/  BSYNC B1 ;  /* 0x0000000000017941 */ /* 0x000fea0003800000 */
.L_x_11487:
[----:B------:R-:W-:-:S13]  /*0da0*/  ISETP.GE.AND P0, PT, R5, R2, PT ;  /* 0x000000020500720c */ /* 0x000fda0003f06270 */
[----:B0-----:R-:W0:Y:S01]  /*0db0*/  @!P0 LDC.64 R8, c[0x0][0x218] ;  /* 0x00008600ff088b82 */ /* 0x001e220000000a00 */
[----:B-12---:R-:W-:Y:S02]  /*0dc0*/  @!P0 IMAD.IADD R7, R0, 0x1, R5 ;  /* 0x0000000100078824 */ /* 0x006fe400078e0205 */
[----:B------:R-:W-:-:S03]  /*0dd0*/  @!P0 VIADD R5, R5, 0x80 ;  /* 0x0000008005058836 */ /* 0x000fc60000000000 */
[----:B0-----:R-:W-:-:S05]  /*0de0*/  @!P0 IADD3 R6, P1, R7, R8, RZ ;  /* 0x0000000807068210 */ /* 0x001fca0007f3e0ff */
[----:B------:R-:W-:-:S05]  /*0df0*/  @!P0 IMAD.X R7, RZ, RZ, R9, P1 ;  /* 0x000000ffff078224 */ /* 0x000fca00008e0609 */
[----:B------:R2:W-:Y:S03]  /*0e00*/  @!P0 STG.E.U8 desc[UR4][R6.64], R17 ;  /* 0x0000001106008986 */ /* 0x0005e6000c101104 */
.L_x_11492:
[----:B------:R-:W-:Y:S05]  /*0e10*/  BSYNC B0 ;  /* 0x0000000000007941 */ /* 0x000fea0003800000 */
.L_x_11486:
        /* <DEDUP_REMOVED lines=10> */
.L_x_11493:
        /* <DEDUP_REMOVED lines=12> */
.L_x_43858:


//--------------------- .text._ZN2at6native29vectorized_elementwise_kernelILi4ENS0_13BinaryFunctorIiibZZZNS0_23logical_xor_kernel_cudaERNS_14TensorIteratorEENKUlvE0_clEvENKUlvE1_clEvEUliiE_EESt5arrayIPcLm3EEEEviT0_T1_ --------------------------
	.section	.text._ZN2at6native29vectorized_elementwise_kernelILi4ENS0_13BinaryFunctorIiibZZZNS0_23logical_xor_kernel_cudaERNS_14TensorIteratorEENKUlvE0_clEvENKUlvE1_clEvEUliiE_EESt5arrayIPcLm3EEEEviT0_T1_,"ax",@progbits
	.align	128
        .global         _ZN2at6native29vectorized_elementwise_kernelILi4ENS0_13BinaryFunctorIiibZZZNS0_23logical_xor_kernel_cudaERNS_14TensorIteratorEENKUlvE0_clEvENKUlvE1_clEvEUliiE_EESt5arrayIPcLm3EEEEviT0_T1_
        .type           _ZN2at6native29vectorized_elementwise_kernelILi4ENS0_13BinaryFunctorIiibZZZNS0_23logical_xor_kernel_cudaERNS_14TensorIteratorEENKUlvE0_clEvENKUlvE1_clEvEUliiE_EESt5arrayIPcLm3EEEEviT0_T1_,@function
        .size           _ZN2at6native29vectorized_elementwise_kernelILi4ENS0_13BinaryFunctorIiibZZZNS0_23logical_xor_kernel_cudaERNS_14TensorIteratorEENKUlvE0_clEvENKUlvE1_clEvEUliiE_EESt5arrayIPcLm3EEEEviT0_T1_,(.L_x_43859 - _ZN2at6native29vectorized_elementwise_kernelILi4ENS0_13BinaryFunctorIiibZZZNS0_23logical_xor_kernel_cudaERNS_14TensorIteratorEENKUlvE0_clEvENKUlvE1_clEvEUliiE_EESt5arrayIPcLm3EEEEviT0_T1_)
        .other          _ZN2at6native29vectorized_elementwise_kernelILi4ENS0_13BinaryFunctorIiibZZZNS0_23logical_xor_kernel_cudaERNS_14TensorIteratorEENKUlvE0_clEvENKUlvE1_clEvEUliiE_EESt5arrayIPcLm3EEEEviT0_T1_,@"STO_CUDA_ENTRY STV_DEFAULT"
_ZN2at6native29vectorized_elementwise_kernelILi4ENS0_13BinaryFunctorIiibZZZNS0_23logical_xor_kernel_cudaERNS_14TensorIteratorEENKUlvE0_clEvENKUlvE1_clEvEUliiE_EESt5arrayIPcLm3EEEEviT0_T1_:
.text._ZN2at6native29vectorized_elementwise_kernelILi4ENS0_13BinaryFunctorIiibZZZNS0_23logical_xor_kernel_cudaERNS_14TensorIteratorEENKUlvE0_clEvENKUlvE1_clEvEUliiE_EESt5arrayIPcLm3EEEEviT0_T1_:
        /* <DEDUP_REMOVED lines=20> */
[----:B--2---:R-:W-:Y:S02]  /*0140*/  ISETP.NE.AND P2, PT, R17, RZ, PT ;  /* 0x000000ff1100720c */ /* 0x004fe40003f45270 */
[----:B------:R-:W-:Y:S02]  /*0150*/  ISETP.NE.AND P1, PT, R16, RZ, PT ;  /* 0x000000ff1000720c */ /* 0x000fe40003f25270 */
[----:B------:R-:W-:Y:S02]  /*0160*/  ISETP.NE.AND P3, PT, R18, RZ, PT ;  /* 0x000000ff1200720c */ /* 0x000fe40003f65270 */
[----:B---3--:R-:W-:-:S02]  /*0170*/  ISETP.NE.AND P5, PT, R8, RZ, PT ;  /* 0x000000ff0800720c */ /* 0x008fc40003fa5270 */
[----:B----4-:R-:W-:Y:S02]  /*0180*/  ISETP.NE.XOR P4, PT, R5, RZ, P2 ;  /* 0x000000ff0500720c */ /* 0x010fe40001785a70 */
[----:B------:R-:W-:Y:S02]  /*0190*/  ISETP.NE.XOR P1, PT, R4, RZ, P1 ;  /* 0x000000ff0400720c */ /* 0x000fe40000f25a70 */
[----:B------:R-:W-:Y:S02]  /*01a0*/  ISETP.NE.XOR P2, PT, R6, RZ, P3 ;  /* 0x000000ff0600720c */ /* 0x000fe40001f45a70 */
[----:B------:R-:W-:Y:S02]  /*01b0*/  ISETP.NE.AND P3, PT, R9, RZ, PT ;  /* 0x000000ff0900720c */ /* 0x000fe40003f65270 */
[----:B------:R-:W-:Y:S02]  /*01c0*/  ISETP.NE.AND P0, PT, R19, RZ, PT ;  /* 0x000000ff1300720c */ /* 0x000fe40003f05270 */
[----:B------:R-:W-:-:S02]  /*01d0*/  SEL R3, RZ, 0x1, !P1 ;  /* 0x00000001ff037807 */ /* 0x000fc40004800000 */
[----:B------:R-:W-:Y:S02]  /*01e0*/  SEL R4, RZ, 0x1, !P4 ;  /* 0x00000001ff047807 */ /* 0x000fe40006000000 */
[----:B-----5:R-:W-:Y:S02]  /*01f0*/  ISETP.NE.XOR P5, PT, R12, RZ, P5 ;  /* 0x000000ff0c00720c */ /* 0x020fe40002fa5a70 */
[----:B------:R-:W-:Y:S02]  /*0200*/  ISETP.NE.XOR P3, PT, R13, RZ, P3 ;  /* 0x000000ff0d00720c */ /* 0x000fe40001f65a70 */
[----:B------:R-:W-:Y:S02]  /*0210*/  ISETP.NE.XOR P0, PT, R7, RZ, P0 ;  /* 0x000000ff0700720c */ /* 0x000fe40000705a70 */
[----:B------:R-:W-:Y:S02]  /*0220*/  ISETP.NE.AND P1, PT, R10, RZ, PT ;  /* 0x000000ff0a00720c */ /* 0x000fe40003f25270 */
[----:B------:R-:W-:-:S02]  /*0230*/  PRMT R7, R4, 0x7604, R3 ;  /* 0x0000760404077816 */ /* 0x000fc40000000003 */
[----:B------:R-:W-:Y:S02]  /*0240*/  SEL R3, RZ, 0x1, !P5 ;  /* 0x00000001ff037807 */ /* 0x000fe40006800000 */
[----:B------:R-:W-:Y:S02]  /*0250*/  SEL R4, RZ, 0x1, !P3 ;  /* 0x00000001ff047807 */ /* 0x000fe40005800000 */
[----:B------:R-:W-:Y:S02]  /*0260*/  ISETP.NE.XOR P1, PT, R14, RZ, P1 ;  /* 0x000000ff0e00720c */ /* 0x000fe40000f25a70 */
[----:B------:R-:W-:Y:S02]  /*0270*/  ISETP.NE.AND P3, PT, R11, RZ, PT ;  /* 0x000000ff0b00720c */ /* 0x000fe40003f65270 */
[----:B------:R-:W-:Y:S02]  /*0280*/  PRMT R6, R4, 0x7604, R3 ;  /* 0x0000760404067816 */ /* 0x000fe40000000003 */
        /* <DEDUP_REMOVED lines=15> */
.L_x_11494:
        /* <DEDUP_REMOVED lines=132> */
.L_x_11497:
        /* <DEDUP_REMOVED lines=8> */
.L_x_11498:
        /* <DEDUP_REMOVED lines=8> */
.L_x_11499:
        /* <DEDUP_REMOVED lines=9> */
.L_x_11500:
[----:B------:R-:W-:Y:S05]  /*0d50*/  BSYNC B1 ;  /* 0x0000000000017941 */ /* 0x000fea0003800000 */
.L_x_11496:
[----:B------:R-:W-:-:S13]  /*0d60*/  ISETP.GE.AND P0, PT, R5, R2, PT ;  /* 0x000000020500720c */ /* 0x000fda0003f06270 */
[----:B0-----:R-:W0:Y:S01]  /*0d70*/  @!P0 LDC.64 R8, c[0x0][0x218] ;  /* 0x00008600ff088b82 */ /* 0x001e220000000a00 */
[----:B-12---:R-:W-:Y:S02]  /*0d80*/  @!P0 IMAD.IADD R7, R0, 0x1, R5 ;  /* 0x0000000100078824 */ /* 0x006fe400078e0205 */
[----:B------:R-:W-:-:S03]  /*0d90*/  @!P0 VIADD R5, R5, 0x80 ;  /* 0x0000008005058836 */ /* 0x000fc60000000000 */
[----:B0-----:R-:W-:-:S05]  /*0da0*/  @!P0 IADD3 R6, P1, R7, R8, RZ ;  /* 0x0000000807068210 */ /* 0x001fca0007f3e0ff */
[----:B------:R-:W-:-:S05]  /*0db0*/  @!P0 IMAD.X R7, RZ, RZ, R9, P1 ;  /* 0x000000ffff078224 */ /* 0x000fca00008e0609 */
[----:B------:R2:W-:Y:S03]  /*0dc0*/  @!P0 STG.E.U8 desc[UR4][R6.64], R17 ;  /* 0x0000001106008986 */ /* 0x0005e6000c101104 */
.L_x_11501:
[----:B------:R-:W-:Y:S05]  /*0dd0*/  BSYNC B0 ;  /* 0x0000000000007941 */ /* 0x000fea0003800000 */
.L_x_11495:
        /* <DEDUP_REMOVED lines=10> */
.L_x_11502:
        /* <DEDUP_REMOVED lines=16> */
.L_x_43859:


//--------------------- .text._ZN2at6native29vectorized_elementwise_kernelILi8ENS0_13BinaryFunctorIiibZZZNS0_23logical_xor_kernel_cudaERNS_14TensorIteratorEENKUlvE0_clEvENKUlvE1_clEvEUliiE_EESt5arrayIPcLm3EEEEviT0_T1_ --------------------------
	.section	.text._ZN2at6native29vectorized_elementwise_kernelILi8ENS0_13BinaryFunctorIiibZZZNS0_23logical_xor_kernel_cudaERNS_14TensorIteratorEENKUlvE0_clEvENKUlvE1_clEvEUliiE_EESt5arrayIPcLm3EEEEviT0_T1_,"ax",@progbits
	.align	128
        .global         _ZN2at6native29vectorized_elementwise_kernelILi8ENS0_13BinaryFunctorIiibZZZNS0_23logical_xor_kernel_cudaERNS_14TensorIteratorEENKUlvE0_clEvENKUlvE1_clEvEUliiE_EESt5arrayIPcLm3EEEEviT0_T1_
        .type           _ZN2at6native29vectorized_elementwise_kernelILi8ENS0_13BinaryFunctorIiibZZZNS0_23logical_xor_kernel_cudaERNS_14TensorIteratorEENKUlvE0_clEvENKUlvE1_clEvEUliiE_EESt5arrayIPcLm3EEEEviT0_T1_,@function
        .size           _ZN2at6native29vectorized_elementwise_kernelILi8ENS0_13BinaryFunctorIiibZZZNS0_23logical_xor_kernel_cudaERNS_14TensorIteratorEENKUlvE0_clEvENKUlvE1_clEvEUliiE_EESt5arrayIPcLm3EEEEviT0_T1_,(.L_x_43860 - _ZN2at6native29vectorized_elementwise_kernelILi8ENS0_13BinaryFunctorIiibZZZNS0_23logical_xor_kernel_cudaERNS_14TensorIteratorEENKUlvE0_clEvENKUlvE1_clEvEUliiE_EESt5arrayIPcLm3EEEEviT0_T1_)
        .other          _ZN2at6native29vectorized_elementwise_kernelILi8ENS0_13BinaryFunctorIiibZZZNS0_23logical_xor_kernel_cudaERNS_14TensorIteratorEENKUlvE0_clEvENKUlvE1_clEvEUliiE_EESt5arrayIPcLm3EEEEviT0_T1_,@"STO_CUDA_ENTRY STV_DEFAULT"
_ZN2at6native29vectorized_elementwise_kernelILi8ENS0_13BinaryFunctorIiibZZZNS0_23logical_xor_kernel_cudaERNS_14TensorIteratorEENKUlvE0_clEvENKUlvE1_clEvEUliiE_EESt5arrayIPcLm3EEEEviT0_T1_:
.text._ZN2at6native29vectorized_elementwise_kernelILi8ENS0_13BinaryFunctorIiibZZZNS0_23logical_xor_kernel_cudaERNS_14TensorIteratorEENKUlvE0_clEvENKUlvE1_clEvEUliiE_EESt5arrayIPcLm3EEEEviT0_T1_:
        /* <DEDUP_REMOVED lines=23> */
[----:B----4-:R-:W-:-:S02]  /*0170*/  ISETP.NE.XOR P5, PT, R10, RZ, P5 ;  /* 0x000000ff0a00720c */ /* 0x010fc40002fa5a70 */
[----:B------:R-:W-:Y:S02]  /*0180*/  ISETP.NE.XOR P1, PT, R8, RZ, P1 ;  /* 0x000000ff0800720c */ /* 0x000fe40000f25a70 */
[----:B------:R-:W-:Y:S02]  /*0190*/  SEL R8, RZ, 0x1, !P5 ;  /* 0x00000001ff087807 */ /* 0x000fe40006800000 */
[----:B---3--:R-:W-:Y:S02]  /*01a0*/  ISETP.NE.AND P5, PT, R15, RZ, PT ;  /* 0x000000ff0f00720c */ /* 0x008fe40003fa5270 */
[----:B------:R-:W-:Y:S02]  /*01b0*/  ISETP.NE.AND P2, PT, R17, RZ, PT ;  /* 0x000000ff1100720c */ /* 0x000fe40003f45270 */
[----:B------:R-:W-:Y:S02]  /*01c0*/  ISETP.NE.AND P3, PT, R13, RZ, PT ;  /* 0x000000ff0d00720c */ /* 0x000fe40003f65270 */
[----:B------:R-:W-:-:S02]  /*01d0*/  ISETP.NE.XOR P0, PT, R11, RZ, P0 ;  /* 0x000000ff0b00720c */ /* 0x000fc40000705a70 */
[----:B-----5:R-:W-:Y:S02]  /*01e0*/  ISETP.NE.XOR P5, PT, R7, RZ, P5 ;  /* 0x000000ff0700720c */ /* 0x020fe40002fa5a70 */
[----:B------:R-:W-:Y:S02]  /*01f0*/  ISETP.NE.XOR P2, PT, R9, RZ, P2 ;  /* 0x000000ff0900720c */ /* 0x000fe40001745a70 */
[----:B------:R-:W-:Y:S02]  /*0200*/  ISETP.NE.XOR P3, PT, R5, RZ, P3 ;  /* 0x000000ff0500720c */ /* 0x000fe40001f65a70 */
[----:B------:R-:W-:Y:S02]  /*0210*/  ISETP.NE.AND P4, PT, R14, RZ, PT ;  /* 0x000000ff0e00720c */ /* 0x000fe40003f85270 */
[----:B------:R-:W-:Y:S02]  /*0220*/  ISETP.NE.AND P6, PT, R12, RZ, PT ;  /* 0x000000ff0c00720c */ /* 0x000fe40003fc5270 */
[----:B------:R-:W-:-:S02]  /*0230*/  SEL R9, RZ, 0xffffffff, !P0 ;  /* 0xffffffffff097807 */ /* 0x000fc40004000000 */
[----:B------:R-:W-:Y:S02]  /*0240*/  SEL R3, RZ, 0xffffffff, !P5 ;  /* 0xffffffffff037807 */ /* 0x000fe40006800000 */
[----:B------:R-:W-:Y:S02]  /*0250*/  SEL R11, RZ, 0xffffffff, !P2 ;  /* 0xffffffffff0b7807 */ /* 0x000fe40005000000 */
[----:B------:R-:W-:Y:S02]  /*0260*/  SEL R7, RZ, 0xffffffff, !P3 ;  /* 0xffffffffff077807 */ /* 0x000fe40005800000 */
[----:B------:R-:W-:Y:S02]  /*0270*/  ISETP.NE.XOR P4, PT, R6, RZ, P4 ;  /* 0x000000ff0600720c */ /* 0x000fe40002785a70 */
[----:B------:R-:W-:Y:S01]  /*0280*/  ISETP.NE.XOR P6, PT, R4, RZ, P6 ;  /* 0x000000ff0400720c */ /* 0x000fe200037c5a70 */
        /* <DEDUP_REMOVED lines=18> */
.L_x_11503:
        /* <DEDUP_REMOVED lines=132> */
.L_x_11506:
        /* <DEDUP_REMOVED lines=8> */
.L_x_11507:
        /* <DEDUP_REMOVED lines=8> */
.L_x_11508:
        /* <DEDUP_REMOVED lines=9> */
.L_x_11509:
[----:B------:R-:W-:Y:S05]  /*0d80*/  BSYNC B1 ;  /* 0x0000000000017941 */ /* 0x000fea0003800000 */
.L_x_11505:
[----:B------:R-:W-:-:S13]  /*0d90*/  ISETP.GE.AND P0, PT, R5, R2, PT ;  /* 0x000000020500720c */ /* 0x000fda0003f06270 */
[----:B0-----:R-:W0:Y:S01]  /*0da0*/  @!P0 LDC.64 R8, c[0x0][0x218] ;  /* 0x00008600ff088b82 */ /* 0x001e220000000a00 */
[----:B-12---:R-:W-:Y:S02]  /*0db0*/  @!P0 IMAD.IADD R7, R0, 0x1, R5 ;  /* 0x0000000100078824 */ /* 0x006fe400078e0205 */
[----:B------:R-:W-:-:S03]  /*0dc0*/  @!P0 VIADD R5, R5, 0x80 ;  /* 0x0000008005058836 */ /* 0x000fc60000000000 */
[----:B0-----:R-:W-:-:S05]  /*0dd0*/  @!P0 IADD3 R6, P1, R7, R8, RZ ;  /* 0x0000000807068210 */ /* 0x001fca0007f3e0ff */
[----:B------:R-:W-:-:S05]  /*0de0*/  @!P0 IMAD.X R7, RZ, RZ, R9, P1 ;  /* 0x000000ffff078224 */ /* 0x000fca00008e0609 */
[----:B------:R2:W-:Y:S03]  /*0df0*/  @!P0 STG.E.U8 desc[UR4][R6.64], R17 ;  /* 0x0000001106008986 */ /* 0x0005e6000c101104 */
.L_x_11510:
[----:B------:R-:W-:Y:S05]  /*0e00*/  BSYNC B0 ;  /* 0x0000000000007941 */ /* 0x000fea0003800000 */
.L_x_11504:
        /* <DEDUP_REMOVED lines=10> */
.L_x_11511:
        /* <DEDUP_REMOVED lines=13> */
.L_x_43860:


//--------------------- .text._ZN2at6native18elementwise_kernelILi128ELi4EZNS0_15gpu_kernel_implINS0_13AUnaryFunctorIaabZZZNS0_23logical_xor_kernel_cudaERNS_14TensorIteratorEENKUlvE0_clEvENKUlvE0_clEvEUlaaE_EEEEvRNS_18TensorIteratorBaseERKT_EUliE_EEviT1_ --------------------------
	.section	.text._ZN2at6native18elementwise_kernelILi128ELi4EZNS0_15gpu_kernel_implINS0_13AUnaryFunctorIaabZZZNS0_23logical_xor_kernel_cudaERNS_14TensorIteratorEENKUlvE0_clEvENKUlvE0_clEvEUlaaE_EEEEvRNS_18TensorIteratorBaseERKT_EUliE_EEviT1_,"ax",@progbits
	.align	128
        .global         _ZN2at6native18elementwise_kernelILi128ELi4EZNS0_15gpu_kernel_implINS0_13AUnaryFunctorIaabZZZNS0_23logical_xor_kernel_cudaERNS_14TensorIteratorEENKUlvE0_clEvENKUlvE0_clEvEUlaaE_EEEEvRNS_18TensorIteratorBaseERKT_EUliE_EEviT1_
        .type           _ZN2at6native18elementwise_kernelILi128ELi4EZNS0_15gpu_kernel_implINS0_13AUnaryFunctorIaabZZZNS0_23logical_xor_kernel_cudaERNS_14TensorIteratorEENKUlvE0_clEvENKUlvE0_clEvEUlaaE_EEEEvRNS_18TensorIteratorBaseERKT_EUliE_EEviT1_,@function
        .size           _ZN2at6native18elementwise_kernelILi128ELi4EZNS0_15gpu_kernel_implINS0_13AUnaryFunctorIaabZZZNS0_23logical_xor_kernel_cudaERNS_14TensorIteratorEENKUlvE0_clEvENKUlvE0_clEvEUlaaE_EEEEvRNS_18TensorIteratorBaseERKT_EUliE_EEviT1_,(.L_x_43861 - _ZN2at6native18elementwise_kernelILi128ELi4EZNS0_15gpu_kernel_implINS0_13AUnaryFunctorIaabZZZNS0_23logical_xor_kernel_cudaERNS_14TensorIteratorEENKUlvE0_clEvENKUlvE0_clEvEUlaaE_EEEEvRNS_18TensorIteratorBaseERKT_EUliE_EEviT1_)
        .other          _ZN2at6native18elementwise_kernelILi128ELi4EZNS0_15gpu_kernel_implINS0_13AUnaryFunctorIaabZZZNS0_23logical_xor_kernel_cudaERNS_14TensorIteratorEENKUlvE0_clEvENKUlvE0_clEvEUlaaE_EEEEvRNS_18TensorIteratorBaseERKT_EUliE_EEviT1_,@"STO_CUDA_ENTRY STV_DEFAULT"
_ZN2at6native18elementwise_kernelILi128ELi4EZNS0_15gpu_kernel_implINS0_13AUnaryFunctorIaabZZZNS0_23logical_xor_kernel_cudaERNS_14TensorIteratorEENKUlvE0_clEvENKUlvE0_clEvEUlaaE_EEEEvRNS_18TensorIteratorBaseERKT_EUliE_EEviT1_:
.text._ZN2at6native18elementwise_kernelILi128ELi4EZNS0_15gpu_kernel_implINS0_13AUnaryFunctorIaabZZZNS0_23logical_xor_kernel_cudaERNS_14TensorIteratorEENKUlvE0_clEvENKUlvE0_clEvEUlaaE_EEEEvRNS_18TensorIteratorBaseERKT_EUliE_EEviT1_:
        /* <DEDUP_REMOVED lines=314> */
.L_x_11514:
        /* <DEDUP_REMOVED lines=18> */
[----:B------:R0:W5:Y:S01]  /*14c0*/  LDG.E.U8 R0, desc[UR36][R2.64] ;  /* 0x0000002402007981 */ /* 0x000162000c1e1100 */
[----:B------:R-:W-:Y:S05]  /*14d0*/  BRA `(.L_x_11520) ;  /* 0x0000000c005c7947 */ /* 0x000fea0003800000 */
.L_x_11518:
[----:B------:R0:W5:Y:S01]  /*14e0*/  LDG.E.U8 R0, desc[UR36][R2.64] ;  /* 0x0000002402007981 */ /* 0x000162000c1e1100 */
[----:B------:R-:W-:Y:S05]  /*14f0*/  BRA `(.L_x_11520) ;  /* 0x0000000c00547947 */ /* 0x000fea0003800000 */
.L_x_11517:
[----:B------:R-:W-:-:S13]  /*1500*/  ISETP.NE.AND P0, PT, R4, 0x2, PT ;  /* 0x000000020400780c */ /* 0x000fda0003f05270 */
[----:B------:R-:W-:Y:S05]  /*1510*/  @!P0 BRA `(.L_x_11521) ;  /* 0x0000000000208947 */ /* 0x000fea0003800000 */
[----:B------:R-:W-:-:S13]  /*1520*/  ISETP.NE.AND P0, PT, R4, 0x3, PT ;  /* 0x000000030400780c */ /* 0x000fda0003f05270 */
[----:B------:R-:W-:Y:S05]  /*1530*/  @!P0 BRA `(.L_x_11522) ;  /* 0x0000000000108947 */ /* 0x000fea0003800000 */
[----:B------:R-:W-:-:S13]  /*1540*/  ISETP.NE.AND P0, PT, R4, 0x4, PT ;  /* 0x000000040400780c */ /* 0x000fda0003f05270 */
[----:B------:R-:W-:Y:S05]  /*1550*/  @P0 BRA `(.L_x_11519) ;  /* 0x0000000800e80947 */ /* 0x000fea0003800000 */
[----:B------:R0:W5:Y:S01]  /*1560*/  LDG.E.U8 R0, desc[UR36][R2.64] ;  /* 0x0000002402007981 */ /* 0x000162000c1e1100 */
[----:B------:R-:W-:Y:S05]  /*1570*/  BRA `(.L_x_11520) ;  /* 0x0000000c00347947 */ /* 0x000fea0003800000 */
.L_x_11522:
[----:B------:R0:W5:Y:S01]  /*1580*/  LDG.E.U8 R0, desc[UR36][R2.64] ;  /* 0x0000002402007981 */ /* 0x000162000c1e1100 */
[----:B------:R-:W-:Y:S05]  /*1590*/  BRA `(.L_x_11520) ;  /* 0x0000000c002c7947 */ /* 0x000fea0003800000 */
.L_x_11521:
[----:B------:R0:W5:Y:S01]  /*15a0*/  LDG.E.U16 R0, desc[UR36][R2.64] ;  /* 0x0000002402007981 */ /* 0x000162000c1e1500 */
[----:B------:R-:W-:Y:S05]  /*15b0*/  BRA `(.L_x_11520) ;  /* 0x0000000c00247947 */ /* 0x000fea0003800000 */
.L_x_11516:
        /* <DEDUP_REMOVED lines=9> */
.L_x_11524:
[----:B------:R-:W2:Y:S02]  /*1650*/  LDG.E.U16 R4, desc[UR36][R2.64] ;  /* 0x0000002402047981 */ /* 0x000ea4000c1e1500 */
[----:B--2---:R-:W-:-:S06]  /*1660*/  HADD2.F32 R4, -RZ, R4.H0_H0 ;  /* 0x20000004ff047230 */ /* 0x004fcc0000004100 */
[----:B------:R-:W0:Y:S02]  /*1670*/  F2I.FTZ.TRUNC.NTZ R4, R4 ;  /* 0x0000000400047305 */ /* 0x000e24000021f100 */
[----:B0-----:R-:W-:Y:S01]  /*1680*/  PRMT R0, R4, 0x7610, R0 ;  /* 0x0000761004007816 */ /* 0x001fe20000000000 */
[----:B------:R-:W-:Y:S06]  /*1690*/  BRA `(.L_x_11520) ;  /* 0x0000000800ec7947 */ /* 0x000fec0003800000 */
.L_x_11523:
        /* <DEDUP_REMOVED lines=9> */
.L_x_11526:
[----:B------:R-:W2:Y:S02]  /*1730*/  LDG.E.U16 R2, desc[UR36][R2.64] ;  /* 0x0000002402027981 */ /* 0x000ea4000c1e1500 */
[----:B--2---:R-:W-:-:S06]  /*1740*/  HADD2.F32 R4, -RZ, R2.H0_H0 ;  /* 0x20000002ff047230 */ /* 0x004fcc0000004100 */
[----:B------:R-:W0:Y:S02]  /*1750*/  F2I.FTZ.TRUNC.NTZ R4, R4 ;  /* 0x0000000400047305 */ /* 0x000e24000021f100 */
[----:B0-----:R-:W-:Y:S01]  /*1760*/  PRMT R0, R4, 0x7610, R0 ;  /* 0x0000761004007816 */ /* 0x001fe20000000000 */
[----:B------:R-:W-:Y:S06]  /*1770*/  BRA `(.L_x_11520) ;  /* 0x0000000800b47947 */ /* 0x000fec0003800000 */
.L_x_11525:
[----:B------:R-:W2:Y:S02]  /*1780*/  LDG.E.64 R2, desc[UR36][R2.64] ;  /* 0x0000002402027981 */ /* 0x000ea4000c1e1b00 */
[----:B--2---:R0:W1:Y:S01]  /*1790*/  F2I.F64.TRUNC R0, R2 ;  /* 0x0000000200007311 */ /* 0x004062000030d100 */
[----:B------:R-:W-:Y:S05]  /*17a0*/  BRA `(.L_x_11520) ;  /* 0x0000000800a87947 */ /* 0x000fea0003800000 */
.L_x_11515:
        /* <DEDUP_REMOVED lines=12> */
.L_x_11529:
[----:B------:R-:W2:Y:S02]  /*1870*/  LDG.E.64 R2, desc[UR36][R2.64] ;  /* 0x0000002402027981 */ /* 0x000ea4000c1e1b00 */
[----:B--2---:R3:W4:Y:S01]  /*1880*/  F2I.F64.TRUNC R0, R2 ;  /* 0x0000000200007311 */ /* 0x004722000030d100 */
[----:B------:R-:W-:Y:S05]  /*1890*/  BRA `(.L_x_11520) ;  /* 0x00000008006c7947 */ /* 0x000fea0003800000 */
.L_x_11528:
        /* <DEDUP_REMOVED lines=28> */
.L_x_11531:
        /* <DEDUP_REMOVED lines=15> */
.L_x_11530:
[----:B------:R-:W2:Y:S02]  /*1b50*/  LDG.E.U16 R4, desc[UR36][R2.64] ;  /* 0x0000002402047981 */ /* 0x000ea4000c1e1500 */
[----:B--2---:R-:W-:-:S06]  /*1b60*/  IMAD.U32 R4, R4, 0x10000, RZ ;  /* 0x0001000004047824 */ /* 0x004fcc00078e00ff */
[----:B------:R-:W0:Y:S02]  /*1b70*/  F2I.FTZ.TRUNC.NTZ R4, R4 ;  /* 0x0000000400047305 */ /* 0x000e24000021f100 */
[----:B0-----:R-:W-:Y:S01]  /*1b80*/  PRMT R0, R4, 0x7610, R0 ;  /* 0x0000761004007816 */ /* 0x001fe20000000000 */
[----:B------:R-:W-:Y:S06]  /*1b90*/  BRA `(.L_x_11520) ;  /* 0x0000000400ac7947 */ /* 0x000fec0003800000 */
.L_x_11527:
        /* <DEDUP_REMOVED lines=10> */
.L_x_11534:
        /* <DEDUP_REMOVED lines=21> */
.L_x_11538:
[----:B------:R-:W-:Y:S05]  /*1d90*/  BSYNC B1 ;  /* 0x0000000000017941 */ /* 0x000fea0003800000 */
.L_x_11537:
[----:B------:R-:W-:Y:S01]  /*1da0*/  IMAD.SHL.U32 R2, R2, 0x100000, RZ ;  /* 0x0010000002027824 */ /* 0x000fe200078e00ff */
[----:B------:R-:W-:-:S04]  /*1db0*/  LEA R3, R0, 0x3b800000, 0x17 ;  /* 0x3b80000000037811 */ /* 0x000fc800078eb8ff */
[----:B------:R-:W-:-:S07]  /*1dc0*/  LOP3.LUT R4, R3, R2, R4, 0xfe, !PT ;  /* 0x0000000203047212 */ /* 0x000fce00078efe04 */
.L_x_11536:
[----:B------:R-:W-:Y:S05]  /*1dd0*/  BSYNC B0 ;  /* 0x0000000000007941 */ /* 0x000fea0003800000 */
.L_x_11535:
[----:B------:R-:W0:Y:S02]  /*1de0*/  F2I.FTZ.TRUNC.NTZ R4, R4 ;  /* 0x0000000400047305 */ /* 0x000e24000021f100 */
[----:B0-----:R-:W-:Y:S01]  /*1df0*/  PRMT R0, R4, 0x7610, R0 ;  /* 0x0000761004007816 */ /* 0x001fe20000000000 */
[----:B------:R-:W-:Y:S06]  /*1e00*/  BRA `(.L_x_11520) ;  /* 0x0000000400107947 */ /* 0x000fec0003800000 */
.L_x_11533:
        /* <DEDUP_REMOVED lines=21> */
.L_x_11542:
[----:B------:R-:W-:Y:S05]  /*1f60*/  BSYNC B1 ;  /* 0x0000000000017941 */ /* 0x000fea0003800000 */
.L_x_11541:
[----:B------:R-:W-:Y:S01]  /*1f70*/  IMAD.SHL.U32 R2, R2, 0x200000, RZ ;  /* 0x0020000002027824 */ /* 0x000fe200078e00ff */
[----:B------:R-:W-:-:S04]  /*1f80*/  LEA R3, R0, 0x37800000, 0x17 ;  /* 0x3780000000037811 */ /* 0x000fc800078eb8ff */
[----:B------:R-:W-:-:S07]  /*1f90*/  LOP3.LUT R4, R3, R2, R4, 0xfe, !PT ;  /* 0x0000000203047212 */ /* 0x000fce00078efe04 */
.L_x_11540:
[----:B------:R-:W-:Y:S05]  /*1fa0*/  BSYNC B0 ;  /* 0x0000000000007941 */ /* 0x000fea0003800000 */
.L_x_11539:
[----:B------:R-:W0:Y:S02]  /*1fb0*/  F2I.FTZ.TRUNC.NTZ R4, R4 ;  /* 0x0000000400047305 */ /* 0x000e24000021f100 */
[----:B0-----:R-:W-:Y:S01]  /*1fc0*/  PRMT R0, R4, 0x7610, R0 ;  /* 0x0000761004007816 */ /* 0x001fe20000000000 */
[----:B------:R-:W-:Y:S06]  /*1fd0*/  BRA `(.L_x_11520) ;  /* 0x00000000009c7947 */ /* 0x000fec0003800000 */
.L_x_11532:
        /* <DEDUP_REMOVED lines=14> */
.L_x_11546:
[----:B------:R-:W-:Y:S05]  /*20c0*/  BSYNC B0 ;  /* 0x0000000000007941 */ /* 0x000fea0003800000 */
.L_x_11545:
[----:B------:R-:W0:Y:S02]  /*20d0*/  F2I.FTZ.TRUNC.NTZ R4, R4 ;  /* 0x0000000400047305 */ /* 0x000e24000021f100 */
[----:B0-----:R-:W-:Y:S01]  /*20e0*/  PRMT R0, R4, 0x7610, R0 ;  /* 0x0000761004007816 */ /* 0x001fe20000000000 */
[----:B------:R-:W-:Y:S06]  /*20f0*/  BRA `(.L_x_11520) ;  /* 0x0000000000547947 */ /* 0x000fec0003800000 */
.L_x_11519:
        /* <DEDUP_REMOVED lines=16> */
.L_x_11547:
[----:B------:R-:W-:Y:S01]  /*2200*/  PRMT R0, RZ, 0x7610, R0 ;  /* 0x00007610ff007816 */ /* 0x000fe20000000000 */
[----:B------:R-:W-:Y:S06]  /*2210*/  BRA `(.L_x_11520) ;  /* 0x00000000000c7947 */ /* 0x000fec0003800000 */
.L_x_11544:
[----:B------:R2:W5:Y:S01]  /*2220*/  LDG.E.U8 R0, desc[UR36][R2.64] ;  /* 0x0000002402007981 */ /* 0x000562000c1e1100 */
[----:B------:R-:W-:Y:S05]  /*2230*/  BRA `(.L_x_11520) ;  /* 0x0000000000047947 */ /* 0x000fea0003800000 */
.L_x_11543:
[----:B------:R1:W5:Y:S02]  /*2240*/  LDG.E.U8 R0, desc[UR36][R2.64] ;  /* 0x0000002402007981 */ /* 0x000364000c1e1100 */
.L_x_11520:
[----:B0123--:R-:W0:Y:S01]  /*2250*/  LDC.U8 R3, c[0x0][0x422] ;  /* 0x00010880ff037b82 */ /* 0x00fe220000000000 */
[----:B----45:R-:W-:Y:S01]  /*2260*/  LOP3.LUT P0, RZ, R0, 0xff, RZ, 0xc0, !PT ;  /* 0x000000ff00ff7812 */ /* 0x030fe2000780c0ff */
[----:B------:R-:W-:-:S03]  /*2270*/  ULDC.U8 UR4, c[0x0][0x421] ;  /* 0x0001084000047ab9 */ /* 0x000fc60000000000 */
[----:B------:R-:W-:Y:S02]  /*2280*/  ISETP.NE.XOR P0, PT, RZ, UR4, P0 ;  /* 0x00000004ff007c0c */ /* 0x000fe40008705a70 */
        /* <DEDUP_REMOVED lines=15> */
.L_x_11551:
[----:B------:R3:W-:Y:S01]  /*2380*/  STG.E.U8 desc[UR36][R16.64], R2 ;  /* 0x0000000210007986 */ /* 0x0007e2000c101124 */
[----:B------:R-:W-:Y:S05]  /*2390*/  BRA `(.L_x_11553) ;  /* 0x0000000c00487947 */ /* 0x000fea0003800000 */
.L_x_11550:
        /* <DEDUP_REMOVED lines=9> */
.L_x_11555:
[----:B------:R1:W-:Y:S01]  /*2430*/  STG.E desc[UR36][R16.64], R2 ;  /* 0x0000000210007986 */ /* 0x0003e2000c101924 */
[----:B------:R-:W-:Y:S05]  /*2440*/  BRA `(.L_x_11553) ;  /* 0x0000000c001c7947 */ /* 0x000fea0003800000 */
.L_x_11554:
[----:B------:R2:W-:Y:S01]  /*2450*/  STG.E.U16 desc[UR36][R16.64], R2 ;  /* 0x0000000210007986 */ /* 0x0005e2000c101524 */
[----:B------:R-:W-:Y:S05]  /*2460*/  BRA `(.L_x_11553) ;  /* 0x0000000c00147947 */ /* 0x000fea0003800000 */
.L_x_11549:
        /* <DEDUP_REMOVED lines=9> */
.L_x_11557:
[----:B------:R-:W-:-:S04]  /*2500*/  I2FP.F32.U32 R0, R2 ;  /* 0x0000000200007245 */ /* 0x000fc80000201000 */
[----:B------:R-:W-:-:S05]  /*2510*/  F2FP.F16.F32.PACK_AB R0, RZ, R0 ;  /* 0x00000000ff00723e */ /* 0x000fca00000000ff */
[----:B------:R0:W-:Y:S01]  /*2520*/  STG.E.U16 desc[UR36][R16.64], R0 ;  /* 0x0000000010007986 */ /* 0x0001e2000c101524 */
[----:B------:R-:W-:Y:S05]  /*2530*/  BRA `(.L_x_11553) ;  /* 0x0000000800e07947 */ /* 0x000fea0003800000 */
.L_x_11556:
        /* <DEDUP_REMOVED lines=10> */
.L_x_11559:
[----:B------:R-:W-:-:S04]  /*25e0*/  I2FP.F32.U32 R2, R2 ;  /* 0x0000000200027245 */ /* 0x000fc80000201000 */
[----:B------:R-:W-:-:S04]  /*25f0*/  F2FP.F16.F32.PACK_AB R3, RZ, R2 ;  /* 0x00000002ff03723e */ /* 0x000fc800000000ff */
[----:B------:R-:W-:-:S05]  /*2600*/  PRMT R3, R3, 0x5410, RZ ;  /* 0x0000541003037816 */ /* 0x000fca00000000ff */
[----:B------:R0:W-:Y:S01]  /*2610*/  STG.E desc[UR36][R16.64], R3 ;  /* 0x0000000310007986 */ /* 0x0001e2000c101924 */
[----:B------:R-:W-:Y:S05]  /*2620*/  BRA `(.L_x_11553) ;  /* 0x0000000800a47947 */ /* 0x000fea0003800000 */
.L_x_11558:
[----:B------:R-:W0:Y:S02]  /*2630*/  I2F.F64.U32 R2, R2 ;  /* 0x0000000200027312 */ /* 0x000e240000201800 */
[----:B0-----:R0:W-:Y:S01]  /*2640*/  STG.E.64 desc[UR36][R16.64], R2 ;  /* 0x0000000210007986 */ /* 0x0011e2000c101b24 */
[----:B------:R-:W-:Y:S05]  /*2650*/  BRA `(.L_x_11553) ;  /* 0x0000000800987947 */ /* 0x000fea0003800000 */
.L_x_11548:
        /* <DEDUP_REMOVED lines=10> */
.L_x_11562:
[----:B------:R-:W0:Y:S01]  /*2700*/  I2F.F64.U32 R4, R2 ;  /* 0x0000000200047312 */ /* 0x000e220000201800 */
[----:B------:R-:W-:-:S05]  /*2710*/  CS2R R6, SRZ ;  /* 0x0000000000067805 */ /* 0x000fca000001ff00 */
[----:B0-----:R0:W-:Y:S01]  /*2720*/  STG.E.128 desc[UR36][R16.64], R4 ;  /* 0x0000000410007986 */ /* 0x0011e2000c101d24 */
[----:B------:R-:W-:Y:S05]  /*2730*/  BRA `(.L_x_11553) ;  /* 0x0000000800607947 */ /* 0x000fea0003800000 */
.L_x_11561:
        /* <DEDUP_REMOVED lines=21> */
.L_x_11566:
[----:B------:R-:W-:Y:S05]  /*2890*/  BSYNC B0 ;  /* 0x0000000000007941 */ /* 0x000fea0003800000 */
.L_x_11565:
[----:B------:R-:W-:-:S05]  /*28a0*/  LOP3.LUT R3, R0, R3, RZ, 0xfc, !PT ;  /* 0x0000000300037212 */ /* 0x000fca00078efcff */
[----:B------:R0:W-:Y:S01]  /*28b0*/  STG.E.U8 desc[UR36][R16.64], R3 ;  /* 0x0000000310007986 */ /* 0x0001e2000c101124 */
[----:B------:R-:W-:Y:S05]  /*28c0*/  BRA `(.L_x_11553) ;  /* 0x0000000400fc7947 */ /* 0x000fea0003800000 */
.L_x_11564:
        /* <DEDUP_REMOVED lines=13> */
.L_x_11568:
[----:B------:R-:W-:Y:S01]  /*29a0*/  IMAD.MOV.U32 R0, RZ, RZ, 0x7f ;  /* 0x0000007fff007424 */ /* 0x000fe200078e00ff */
[----:B------:R-:W-:-:S04]  /*29b0*/  ISETP.GT.U32.AND P0, PT, R2, 0x7f800000, PT ;  /* 0x7f8000000200780c */ /* 0x000fc80003f04070 */
[----:B------:R-:W-:-:S09]  /*29c0*/  SEL R0, R0, 0x7c, P0 ;  /* 0x0000007c00007807 */ /* 0x000fd20000000000 */
.L_x_11569:
[----:B------:R-:W-:Y:S05]  /*29d0*/  BSYNC B0 ;  /* 0x0000000000007941 */ /* 0x000fea0003800000 */
.L_x_11567:
[----:B------:R-:W-:-:S04]  /*29e0*/  LOP3.LUT R2, R3, 0x80000000, RZ, 0xc0, !PT ;  /* 0x8000000003027812 */ /* 0x000fc800078ec0ff */
[----:B------:R-:W-:-:S04]  /*29f0*/  SHF.R.U32.HI R3, RZ, 0x18, R2 ;  /* 0x00000018ff037819 */ /* 0x000fc80000011602 */
[----:B------:R-:W-:-:S05]  /*2a00*/  LOP3.LUT R3, R0, R3, RZ, 0xfc, !PT ;  /* 0x0000000300037212 */ /* 0x000fca00078efcff */
[----:B------:R0:W-:Y:S01]  /*2a10*/  STG.E.U8 desc[UR36][R16.64], R3 ;  /* 0x0000000310007986 */ /* 0x0001e2000c101124 */
[----:B------:R-:W-:Y:S05]  /*2a20*/  BRA `(.L_x_11553) ;  /* 0x0000000400a47947 */ /* 0x000fea0003800000 */
.L_x_11563:
[----:B------:R-:W-:-:S04]  /*2a30*/  I2FP.F32.U32 R0, R2 ;  /* 0x0000000200007245 */ /* 0x000fc80000201000 */
[----:B------:R-:W-:-:S05]  /*2a40*/  F2FP.BF16.F32.PACK_AB R0, RZ, R0 ;  /* 0x00000000ff00723e */ /* 0x000fca00000010ff */
[----:B------:R0:W-:Y:S01]  /*2a50*/  STG.E.U16 desc[UR36][R16.64], R0 ;  /* 0x0000000010007986 */ /* 0x0001e2000c101524 */
[----:B------:R-:W-:Y:S05]  /*2a60*/  BRA `(.L_x_11553) ;  /* 0x0000000400947947 */ /* 0x000fea0003800000 */
.L_x_11560:
        /* <DEDUP_REMOVED lines=10> */
.L_x_11572:
        /* <DEDUP_REMOVED lines=17> */
.L_x_11575:
[----:B------:R-:W-:-:S04]  /*2c20*/  LOP3.LUT R2, R3, 0x80000000, RZ, 0xc0, !PT ;  /* 0x8000000003027812 */ /* 0x000fc800078ec0ff */
[----:B------:R-:W-:-:S04]  /*2c30*/  SHF.R.U32.HI R3, RZ, 0x18, R2 ;  /* 0x00000018ff037819 */ /* 0x000fc80000011602 */
[----:B------:R-:W-:-:S04]  /*2c40*/  LOP3.LUT R0, R0, R3, RZ, 0xfc, !PT ;  /* 0x0000000300007212 */ /* 0x000fc800078efcff */
[----:B------:R-:W-:-:S07]  /*2c50*/  PRMT R8, R0, 0x7610, R8 ;  /* 0x0000761000087816 */ /* 0x000fce0000000008 */
.L_x_11574:
[----:B------:R-:W-:Y:S05]  /*2c60*/  BSYNC B0 ;  /* 0x0000000000007941 */ /* 0x000fea0003800000 */
.L_x_11573:
[----:B------:R0:W-:Y:S01]  /*2c70*/  STG.E.U8 desc[UR36][R16.64], R8 ;  /* 0x0000000810007986 */ /* 0x0001e2000c101124 */
[----:B------:R-:W-:Y:S05]  /*2c80*/  BRA `(.L_x_11553) ;  /* 0x00000004000c7947 */ /* 0x000fea0003800000 */
.L_x_11571:
        /* <DEDUP_REMOVED lines=17> */
.L_x_11578:
[----:B------:R-:W-:-:S04]  /*2da0*/  LOP3.LUT R2, R3, 0x80000000, RZ, 0xc0, !PT ;  /* 0x8000000003027812 */ /* 0x000fc800078ec0ff */
[----:B------:R-:W-:-:S04]  /*2db0*/  SHF.R.U32.HI R3, RZ, 0x18, R2 ;  /* 0x00000018ff037819 */ /* 0x000fc80000011602 */
[----:B------:R-:W-:-:S04]  /*2dc0*/  LOP3.LUT R0, R0, R3, RZ, 0xfc, !PT ;  /* 0x0000000300007212 */ /* 0x000fc800078efcff */
[----:B------:R-:W-:-:S07]  /*2dd0*/  PRMT R8, R0, 0x7610, R8 ;  /* 0x0000761000087816 */ /* 0x000fce0000000008 */
.L_x_11577:
[----:B------:R-:W-:Y:S05]  /*2de0*/  BSYNC B0 ;  /* 0x0000000000007941 */ /* 0x000fea0003800000 */
.L_x_11576:
[----:B------:R0:W-:Y:S01]  /*2df0*/  STG.E.U8 desc[UR36][R16.64], R8 ;  /* 0x0000000810007986 */ /* 0x0001e2000c101124 */
[----:B------:R-:W-:Y:S05]  /*2e00*/  BRA `(.L_x_11553) ;  /* 0x0000000000ac7947 */ /* 0x000fea0003800000 */
.L_x_11570:
        /* <DEDUP_REMOVED lines=22> */
.L_x_11552:
        /* <DEDUP_REMOVED lines=16> */
.L_x_11581:
[----:B------:R-:W-:Y:S05]  /*3070*/  BRA `(.L_x_11553) ;  /* 0x0000000000107947 */ /* 0x000fea0003800000 */
.L_x_11580:
[----:B------:R-:W-:-:S05]  /*3080*/  IMAD.MOV.U32 R3, RZ, RZ, RZ ;  /* 0x000000ffff037224 */ /* 0x000fca00078e00ff */
[----:B------:R0:W-:Y:S01]  /*3090*/  STG.E.64 desc[UR36][R16.64], R2 ;  /* 0x0000000210007986 */ /* 0x0001e2000c101b24 */
[----:B------:R-:W-:Y:S05]  /*30a0*/  BRA `(.L_x_11553) ;  /* 0x0000000000047947 */ /* 0x000fea0003800000 */
.L_x_11579:
[----:B------:R0:W-:Y:S02]  /*30b0*/  STG.E desc[UR36][R16.64], R2 ;  /* 0x0000000210007986 */ /* 0x0001e4000c101924 */
.L_x_11553:
[----:B------:R-:W-:-:S04]  /*30c0*/  IMAD R18, R23, 0x200, R18 ;  /* 0x0000020017127824 */ /* 0x000fc800078e0212 */
[----:B------:R-:W-:-:S07]  /*30d0*/  VIADD R19, R18, 0x80 ;  /* 0x0000008012137836 */ /* 0x000fce0000000000 */
.L_x_11513:
[----:B------:R-:W-:Y:S05]  /*30e0*/  BSYNC B6 ;  /* 0x0000000000067941 */ /* 0x000fea0003800000 */
.L_x_11512:
        /* <DEDUP_REMOVED lines=307> */
.L_x_11584:
        /* <DEDUP_REMOVED lines=20> */
.L_x_11588:
[----:B------:R0:W5:Y:S01]  /*4560*/  LDG.E.U8 R0, desc[UR36][R2.64] ;  /* 0x0000002402007981 */ /* 0x000162000c1e1100 */
[----:B------:R-:W-:Y:S05]  /*4570*/  BRA `(.L_x_11590) ;  /* 0x0000000c00547947 */ /* 0x000fea0003800000 */
.L_x_11587:
        /* <DEDUP_REMOVED lines=8> */
.L_x_11592:
[----:B------:R0:W5:Y:S01]  /*4600*/  LDG.E.U8 R0, desc[UR36][R2.64] ;  /* 0x0000002402007981 */ /* 0x000162000c1e1100 */
[----:B------:R-:W-:Y:S05]  /*4610*/  BRA `(.L_x_11590) ;  /* 0x0000000c002c7947 */ /* 0x000fea0003800000 */
.L_x_11591:
[----:B------:R0:W5:Y:S01]  /*4620*/  LDG.E.U16 R0, desc[UR36][R2.64] ;  /* 0x0000002402007981 */ /* 0x000162000c1e1500 */
[----:B------:R-:W-:Y:S05]  /*4630*/  BRA `(.L_x_11590) ;  /* 0x0000000c00247947 */ /* 0x000fea0003800000 */
.L_x_11586:
        /* <DEDUP_REMOVED lines=9> */
.L_x_11594:
[----:B------:R-:W2:Y:S02]  /*46d0*/  LDG.E.U16 R4, desc[UR36][R2.64] ;  /* 0x0000002402047981 */ /* 0x000ea4000c1e1500 */
[----:B--2---:R-:W-:-:S06]  /*46e0*/  HADD2.F32 R4, -RZ, R4.H0_H0 ;  /* 0x20000004ff047230 */ /* 0x004fcc0000004100 */
[----:B------:R-:W0:Y:S02]  /*46f0*/  F2I.FTZ.TRUNC.NTZ R4, R4 ;  /* 0x0000000400047305 */ /* 0x000e24000021f100 */
[----:B0-----:R-:W-:Y:S01]  /*4700*/  PRMT R0, R4, 0x7610, R0 ;  /* 0x0000761004007816 */ /* 0x001fe20000000000 */
[----:B------:R-:W-:Y:S06]  /*4710*/  BRA `(.L_x_11590) ;  /* 0x0000000800ec7947 */ /* 0x000fec0003800000 */
.L_x_11593:
        /* <DEDUP_REMOVED lines=9> */
.L_x_11596:
[----:B------:R-:W2:Y:S02]  /*47b0*/  LDG.E.U16 R2, desc[UR36][R2.64] ;  /* 0x0000002402027981 */ /* 0x000ea4000c1e1500 */
[----:B--2---:R-:W-:-:S06]  /*47c0*/  HADD2.F32 R4, -RZ, R2.H0_H0 ;  /* 0x20000002ff047230 */ /* 0x004fcc0000004100 */
[----:B------:R-:W0:Y:S02]  /*47d0*/  F2I.FTZ.TRUNC.NTZ R4, R4 ;  /* 0x0000000400047305 */ /* 0x000e24000021f100 */
[----:B0-----:R-:W-:Y:S01]  /*47e0*/  PRMT R0, R4, 0x7610, R0 ;  /* 0x0000761004007816 */ /* 0x001fe20000000000 */
[----:B------:R-:W-:Y:S06]  /*47f0*/  BRA `(.L_x_11590) ;  /* 0x0000000800b47947 */ /* 0x000fec0003800000 */
.L_x_11595:
[----:B------:R-:W2:Y:S02]  /*4800*/  LDG.E.64 R2, desc[UR36][R2.64] ;  /* 0x0000002402027981 */ /* 0x000ea4000c1e1b00 */
[----:B--2---:R0:W1:Y:S01]  /*4810*/  F2I.F64.TRUNC R0, R2 ;  /* 0x0000000200007311 */ /* 0x004062000030d100 */
[----:B------:R-:W-:Y:S05]  /*4820*/  BRA `(.L_x_11590) ;  /* 0x0000000800a87947 */ /* 0x000fea0003800000 */
.L_x_11585:
        /* <DEDUP_REMOVED lines=12> */
.L_x_11599:
[----:B------:R-:W2:Y:S02]  /*48f0*/  LDG.E.64 R2, desc[UR36][R2.64] ;  /* 0x0000002402027981 */ /* 0x000ea4000c1e1b00 */
[----:B--2---:R3:W4:Y:S01]  /*4900*/  F2I.F64.TRUNC R0, R2 ;  /* 0x0000000200007311 */ /* 0x004722000030d100 */
[----:B------:R-:W-:Y:S05]  /*4910*/  BRA `(.L_x_11590) ;  /* 0x00000008006c7947 */ /* 0x000fea0003800000 */
.L_x_11598:
        /* <DEDUP_REMOVED lines=28> */
.L_x_11601:
        /* <DEDUP_REMOVED lines=15> */
.L_x_11600:
[----:B------:R-:W2:Y:S02]  /*4bd0*/  LDG.E.U16 R4, desc[UR36][R2.64] ;  /* 0x0000002402047981 */ /* 0x000ea4000c1e1500 */
[----:B--2---:R-:W-:-:S06]  /*4be0*/  IMAD.U32 R4, R4, 0x10000, RZ ;  /* 0x0001000004047824 */ /* 0x004fcc00078e00ff */
[----:B------:R-:W0:Y:S02]  /*4bf0*/  F2I.FTZ.TRUNC.NTZ R4, R4 ;  /* 0x0000000400047305 */ /* 0x000e24000021f100 */
[----:B0-----:R-:W-:Y:S01]  /*4c00*/  PRMT R0, R4, 0x7610, R0 ;  /* 0x0000761004007816 */ /* 0x001fe20000000000 */
[----:B------:R-:W-:Y:S06]  /*4c10*/  BRA `(.L_x_11590) ;  /* 0x0000000400ac7947 */ /* 0x000fec0003800000 */
.L_x_11597:
        /* <DEDUP_REMOVED lines=10> */
.L_x_11604:
        /* <DEDUP_REMOVED lines=21> */
.L_x_11608:
[----:B------:R-:W-:Y:S05]  /*4e10*/  BSYNC B1 ;  /* 0x0000000000017941 */ /* 0x000fea0003800000 */
.L_x_11607:
[----:B------:R-:W-:Y:S01]  /*4e20*/  IMAD.SHL.U32 R2, R2, 0x100000, RZ ;  /* 0x0010000002027824 */ /* 0x000fe200078e00ff */
[----:B------:R-:W-:-:S04]  /*4e30*/  LEA R3, R0, 0x3b800000, 0x17 ;  /* 0x3b80000000037811 */ /* 0x000fc800078eb8ff */
[----:B------:R-:W-:-:S07]  /*4e40*/  LOP3.LUT R4, R3, R2, R4, 0xfe, !PT ;  /* 0x0000000203047212 */ /* 0x000fce00078efe04 */
.L_x_11606:
[----:B------:R-:W-:Y:S05]  /*4e50*/  BSYNC B0 ;  /* 0x0000000000007941 */ /* 0x000fea0003800000 */
.L_x_11605:
[----:B------:R-:W0:Y:S02]  /*4e60*/  F2I.FTZ.TRUNC.NTZ R4, R4 ;  /* 0x0000000400047305 */ /* 0x000e24000021f100 */
[----:B0-----:R-:W-:Y:S01]  /*4e70*/  PRMT R0, R4, 0x7610, R0 ;  /* 0x0000761004007816 */ /* 0x001fe20000000000 */
[----:B------:R-:W-:Y:S06]  /*4e80*/  BRA `(.L_x_11590) ;  /* 0x0000000400107947 */ /* 0x000fec0003800000 */
.L_x_11603:
        /* <DEDUP_REMOVED lines=21> */
.L_x_11612:
[----:B------:R-:W-:Y:S05]  /*4fe0*/  BSYNC B1 ;  /* 0x0000000000017941 */ /* 0x000fea0003800000 */
.L_x_11611:
[----:B------:R-:W-:Y:S01]  /*4ff0*/  IMAD.SHL.U32 R2, R2, 0x200000, RZ ;  /* 0x0020000002027824 */ /* 0x000fe200078e00ff */
[----:B------:R-:W-:-:S04]  /*5000*/  LEA R3, R0, 0x37800000, 0x17 ;  /* 0x3780000000037811 */ /* 0x000fc800078eb8ff */
[----:B------:R-:W-:-:S07]  /*5010*/  LOP3.LUT R4, R3, R2, R4, 0xfe, !PT ;  /* 0x0000000203047212 */ /* 0x000fce00078efe04 */
.L_x_11610:
[----:B------:R-:W-:Y:S05]  /*5020*/  BSYNC B0 ;  /* 0x0000000000007941 */ /* 0x000fea0003800000 */
.L_x_11609:
[----:B------:R-:W0:Y:S02]  /*5030*/  F2I.FTZ.TRUNC.NTZ R4, R4 ;  /* 0x0000000400047305 */ /* 0x000e24000021f100 */
[----:B0-----:R-:W-:Y:S01]  /*5040*/  PRMT R0, R4, 0x7610, R0 ;  /* 0x0000761004007816 */ /* 0x001fe20000000000 */
[----:B------:R-:W-:Y:S06]  /*5050*/  BRA `(.L_x_11590) ;  /* 0x00000000009c7947 */ /* 0x000fec0003800000 */
.L_x_11602:
        /* <DEDUP_REMOVED lines=14> */
.L_x_11616:
[----:B------:R-:W-:Y:S05]  /*5140*/  BSYNC B0 ;  /* 0x0000000000007941 */ /* 0x000fea0003800000 */
.L_x_11615:
[----:B------:R-:W0:Y:S02]  /*5150*/  F2I.FTZ.TRUNC.NTZ R4, R4 ;  /* 0x0000000400047305 */ /* 0x000e24000021f100 */
[----:B0-----:R-:W-:Y:S01]  /*5160*/  PRMT R0, R4, 0x7610, R0 ;  /* 0x0000761004007816 */ /* 0x001fe20000000000 */
[----:B------:R-:W-:Y:S06]  /*5170*/  BRA `(.L_x_11590) ;  /* 0x0000000000547947 */ /* 0x000fec0003800000 */
.L_x_11589:
        /* <DEDUP_REMOVED lines=16> */
.L_x_11617:
[----:B------:R-:W-:Y:S01]  /*5280*/  PRMT R0, RZ, 0x7610, R0 ;  /* 0x00007610ff007816 */ /* 0x000fe20000000000 */
[----:B------:R-:W-:Y:S06]  /*5290*/  BRA `(.L_x_11590) ;  /* 0x00000000000c7947 */ /* 0x000fec0003800000 */
.L_x_11614:
[----:B------:R2:W5:Y:S01]  /*52a0*/  LDG.E.U8 R0, desc[UR36][R2.64] ;  /* 0x0000002402007981 */ /* 0x000562000c1e1100 */
[----:B------:R-:W-:Y:S05]  /*52b0*/  BRA `(.L_x_11590) ;  /* 0x0000000000047947 */ /* 0x000fea0003800000 */
.L_x_11613:
[----:B------:R1:W5:Y:S02]  /*52c0*/  LDG.E.U8 R0, desc[UR36][R2.64] ;  /* 0x0000002402007981 */ /* 0x000364000c1e1100 */
.L_x_11590:
        /* <DEDUP_REMOVED lines=19> */
.L_x_11621:
[----:B------:R0:W-:Y:S01]  /*5400*/  STG.E.U8 desc[UR36][R16.64], R2 ;  /* 0x0000000210007986 */ /* 0x0001e2000c101124 */
[----:B------:R-:W-:Y:S05]  /*5410*/  BRA `(.L_x_11623) ;  /* 0x0000000c00487947 */ /* 0x000fea0003800000 */
.L_x_11620:
        /* <DEDUP_REMOVED lines=9> */
.L_x_11625:
[----:B------:R0:W-:Y:S01]  /*54b0*/  STG.E desc[UR36][R16.64], R2 ;  /* 0x0000000210007986 */ /* 0x0001e2000c101924 */
[----:B------:R-:W-:Y:S05]  /*54c0*/  BRA `(.L_x_11623) ;  /* 0x0000000c001c7947 */ /* 0x000fea0003800000 */
.L_x_11624:
[----:B------:R0:W-:Y:S01]  /*54d0*/  STG.E.U16 desc[UR36][R16.64], R2 ;  /* 0x0000000210007986 */ /* 0x0001e2000c101524 */
[----:B------:R-:W-:Y:S05]  /*54e0*/  BRA `(.L_x_11623) ;  /* 0x0000000c00147947 */ /* 0x000fea0003800000 */
.L_x_11619:
        /* <DEDUP_REMOVED lines=9> */
.L_x_11627:
[----:B------:R-:W-:-:S04]  /*5580*/  I2FP.F32.U32 R0, R2 ;  /* 0x0000000200007245 */ /* 0x000fc80000201000 */
[----:B------:R-:W-:-:S05]  /*5590*/  F2FP.F16.F32.PACK_AB R0, RZ, R0 ;  /* 0x00000000ff00723e */ /* 0x000fca00000000ff */
[----:B------:R0:W-:Y:S01]  /*55a0*/  STG.E.U16 desc[UR36][R16.64], R0 ;  /* 0x0000000010007986 */ /* 0x0001e2000c101524 */
[----:B------:R-:W-:Y:S05]  /*55b0*/  BRA `(.L_x_11623) ;  /* 0x0000000800e07947 */ /* 0x000fea0003800000 */
.L_x_11626:
        /* <DEDUP_REMOVED lines=10> */
.L_x_11629:
[----:B------:R-:W-:-:S04]  /*5660*/  I2FP.F32.U32 R2, R2 ;  /* 0x0000000200027245 */ /* 0x000fc80000201000 */
[----:B------:R-:W-:-:S04]  /*5670*/  F2FP.F16.F32.PACK_AB R3, RZ, R2 ;  /* 0x00000002ff03723e */ /* 0x000fc800000000ff */
[----:B------:R-:W-:-:S05]  /*5680*/  PRMT R3, R3, 0x5410, RZ ;  /* 0x0000541003037816 */ /* 0x000fca00000000ff */
[----:B------:R0:W-:Y:S01]  /*5690*/  STG.E desc[UR36][R16.64], R3 ;  /* 0x0000000310007986 */ /* 0x0001e2000c101924 */
[----:B------:R-:W-:Y:S05]  /*56a0*/  BRA `(.L_x_11623) ;  /* 0x0000000800a47947 */ /* 0x000fea0003800000 */
.L_x_11628:
[----:B------:R-:W0:Y:S02]  /*56b0*/  I2F.F64.U32 R2, R2 ;  /* 0x0000000200027312 */ /* 0x000e240000201800 */
[----:B0-----:R0:W-:Y:S01]  /*56c0*/  STG.E.64 desc[UR36][R16.64], R2 ;  /* 0x0000000210007986 */ /* 0x0011e2000c101b24 */
[----:B------:R-:W-:Y:S05]  /*56d0*/  BRA `(.L_x_11623) ;  /* 0x0000000800987947 */ /* 0x000fea0003800000 */
.L_x_11618:
        /* <DEDUP_REMOVED lines=10> */
.L_x_11632:
[----:B------:R-:W0:Y:S01]  /*5780*/  I2F.F64.U32 R4, R2 ;  /* 0x0000000200047312 */ /* 0x000e220000201800 */
[----:B------:R-:W-:-:S05]  /*5790*/  CS2R R6, SRZ ;  /* 0x0000000000067805 */ /* 0x000fca000001ff00 */
[----:B0-----:R0:W-:Y:S01]  /*57a0*/  STG.E.128 desc[UR36][R16.64], R4 ;  /* 0x0000000410007986 */ /* 0x0011e2000c101d24 */
[----:B------:R-:W-:Y:S05]  /*57b0*/  BRA `(.L_x_11623) ;  /* 0x0000000800607947 */ /* 0x000fea0003800000 */
.L_x_11631:
        /* <DEDUP_REMOVED lines=21> */
.L_x_11636:
[----:B------:R-:W-:Y:S05]  /*5910*/  BSYNC B0 ;  /* 0x0000000000007941 */ /* 0x000fea0003800000 */
.L_x_11635:
[----:B------:R-:W-:-:S05]  /*5920*/  LOP3.LUT R3, R0, R3, RZ, 0xfc, !PT ;  /* 0x0000000300037212 */ /* 0x000fca00078efcff */
[----:B------:R0:W-:Y:S01]  /*5930*/  STG.E.U8 desc[UR36][R16.64], R3 ;  /* 0x0000000310007986 */ /* 0x0001e2000c101124 */
[----:B------:R-:W-:Y:S05]  /*5940*/  BRA `(.L_x_11623) ;  /* 0x0000000400fc7947 */ /* 0x000fea0003800000 */
.L_x_11634:
        /* <DEDUP_REMOVED lines=13> */
.L_x_11638:
[----:B------:R-:W-:Y:S01]  /*5a20*/  IMAD.MOV.U32 R0, RZ, RZ, 0x7f ;  /* 0x0000007fff007424 */ /* 0x000fe200078e00ff */
[----:B------:R-:W-:-:S04]  /*5a30*/  ISETP.GT.U32.AND P0, PT, R2, 0x7f800000, PT ;  /* 0x7f8000000200780c */ /* 0x000fc80003f04070 */
[----:B------:R-:W-:-:S09]  /*5a40*/  SEL R0, R0, 0x7c, P0 ;  /* 0x0000007c00007807 */ /* 0x000fd20000000000 */
.L_x_11639:
[----:B------:R-:W-:Y:S05]  /*5a50*/  BSYNC B0 ;  /* 0x0000000000007941 */ /* 0x000fea0003800000 */
.L_x_11637:
[----:B------:R-:W-:-:S04]  /*5a60*/  LOP3.LUT R2, R3, 0x80000000, RZ, 0xc0, !PT ;  /* 0x8000000003027812 */ /* 0x000fc800078ec0ff */
[----:B------:R-:W-:-:S04]  /*5a70*/  SHF.R.U32.HI R3, RZ, 0x18, R2 ;  /* 0x00000018ff037819 */ /* 0x000fc80000011602 */
[----:B------:R-:W-:-:S05]  /*5a80*/  LOP3.LUT R3, R0, R3, RZ, 0xfc, !PT ;  /* 0x0000000300037212 */ /* 0x000fca00078efcff */
[----:B------:R0:W-:Y:S01]  /*5a90*/  STG.E.U8 desc[UR36][R16.64], R3 ;  /* 0x0000000310007986 */ /* 0x0001e2000c101124 */
[----:B------:R-:W-:Y:S05]  /*5aa0*/  BRA `(.L_x_11623) ;  /* 0x0000000400a47947 */ /* 0x000fea0003800000 */
.L_x_11633:
[----:B------:R-:W-:-:S04]  /*5ab0*/  I2FP.F32.U32 R0, R2 ;  /* 0x0000000200007245 */ /* 0x000fc80000201000 */
[----:B------:R-:W-:-:S05]  /*5ac0*/  F2FP.BF16.F32.PACK_AB R0, RZ, R0 ;  /* 0x00000000ff00723e */ /* 0x000fca00000010ff */
[----:B------:R0:W-:Y:S01]  /*5ad0*/  STG.E.U16 desc[UR36][R16.64], R0 ;  /* 0x0000000010007986 */ /* 0x0001e2000c101524 */
[----:B------:R-:W-:Y:S05]  /*5ae0*/  BRA `(.L_x_11623) ;  /* 0x0000000400947947 */ /* 0x000fea0003800000 */
.L_x_11630:
        /* <DEDUP_REMOVED lines=10> */
.L_x_11642:
        /* <DEDUP_REMOVED lines=17> */
.L_x_11645:
[----:B------:R-:W-:-:S04]  /*5ca0*/  LOP3.LUT R2, R3, 0x80000000, RZ, 0xc0, !PT ;  /* 0x8000000003027812 */ /* 0x000fc800078ec0ff */
[----:B------:R-:W-:-:S04]  /*5cb0*/  SHF.R.U32.HI R3, RZ, 0x18, R2 ;  /* 0x00000018ff037819 */ /* 0x000fc80000011602 */
[----:B------:R-:W-:-:S04]  /*5cc0*/  LOP3.LUT R0, R0, R3, RZ, 0xfc, !PT ;  /* 0x0000000300007212 */ /* 0x000fc800078efcff */
[----:B------:R-:W-:-:S07]  /*5cd0*/  PRMT R8, R0, 0x7610, R8 ;  /* 0x0000761000087816 */ /* 0x000fce0000000008 */
.L_x_11644:
[----:B------:R-:W-:Y:S05]  /*5ce0*/  BSYNC B0 ;  /* 0x0000000000007941 */ /* 0x000fea0003800000 */
.L_x_11643:
[----:B------:R3:W-:Y:S01]  /*5cf0*/  STG.E.U8 desc[UR36][R16.64], R8 ;  /* 0x0000000810007986 */ /* 0x0007e2000c101124 */
[----:B------:R-:W-:Y:S05]  /*5d00*/  BRA `(.L_x_11623) ;  /* 0x00000004000c7947 */ /* 0x000fea0003800000 */
.L_x_11641:
        /* <DEDUP_REMOVED lines=17> */
.L_x_11648:
[----:B------:R-:W-:-:S04]  /*5e20*/  LOP3.LUT R2, R3, 0x80000000, RZ, 0xc0, !PT ;  /* 0x8000000003027812 */ /* 0x000fc800078ec0ff */
[----:B------:R-:W-:-:S04]  /*5e30*/  SHF.R.U32.HI R3, RZ, 0x18, R2 ;  /* 0x00000018ff037819 */ /* 0x000fc80000011602 */
[----:B------:R-:W-:-:S04]  /*5e40*/  LOP3.LUT R0, R0, R3, RZ, 0xfc, !PT ;  /* 0x0000000300007212 */ /* 0x000fc800078efcff */
[----:B------:R-:W-:-:S07]  /*5e50*/  PRMT R8, R0, 0x7610, R8 ;  /* 0x0000761000087816 */ /* 0x000fce0000000008 */
.L_x_11647:
[----:B------:R-:W-:Y:S05]  /*5e60*/  BSYNC B0 ;  /* 0x0000000000007941 */ /* 0x000fea0003800000 */
.L_x_11646:
[----:B------:R0:W-:Y:S01]  /*5e70*/  STG.E.U8 desc[UR36][R16.64], R8 ;  /* 0x0000000810007986 */ /* 0x0001e2000c101124 */
[----:B------:R-:W-:Y:S05]  /*5e80*/  BRA `(.L_x_11623) ;  /* 0x0000000000ac7947 */ /* 0x000fea0003800000 */
.L_x_11640:
        /* <DEDUP_REMOVED lines=22> */
.L_x_11622:
        /* <DEDUP_REMOVED lines=16> */
.L_x_11651:
[----:B------:R-:W-:Y:S05]  /*60f0*/  BRA `(.L_x_11623) ;  /* 0x0000000000107947 */ /* 0x000fea0003800000 */
.L_x_11650:
[----:B------:R-:W-:-:S05]  /*6100*/  IMAD.MOV.U32 R3, RZ, RZ, RZ ;  /* 0x000000ffff037224 */ /* 0x000fca00078e00ff */
[----:B------:R2:W-:Y:S01]  /*6110*/  STG.E.64 desc[UR36][R16.64], R2 ;  /* 0x0000000210007986 */ /* 0x0005e2000c101b24 */
[----:B------:R-:W-:Y:S05]  /*6120*/  BRA `(.L_x_11623) ;  /* 0x0000000000047947 */ /* 0x000fea0003800000 */
.L_x_11649:
[----:B------:R0:W-:Y:S02]  /*6130*/  STG.E desc[UR36][R16.64], R2 ;  /* 0x0000000210007986 */ /* 0x0001e4000c101924 */
.L_x_11623:
[----:B------:R-:W-:-:S07]  /*6140*/  VIADD R19, R19, 0x80 ;  /* 0x0000008013137836 */ /* 0x000fce0000000000 */
.L_x_11583:
[----:B------:R-:W-:Y:S05]  /*6150*/  BSYNC B6 ;  /* 0x0000000000067941 */ /* 0x000fea0003800000 */
.L_x_11582:
        /* <DEDUP_REMOVED lines=307> */
.L_x_11654:
        /* <DEDUP_REMOVED lines=20> */
.L_x_11658:
[----:B------:R0:W5:Y:S01]  /*75d0*/  LDG.E.U8 R0, desc[UR36][R2.64] ;  /* 0x0000002402007981 */ /* 0x000162000c1e1100 */
[----:B------:R-:W-:Y:S05]  /*75e0*/  BRA `(.L_x_11660) ;  /* 0x0000000c00547947 */ /* 0x000fea0003800000 */
.L_x_11657:
        /* <DEDUP_REMOVED lines=8> */
.L_x_11662:
[----:B------:R0:W5:Y:S01]  /*7670*/  LDG.E.U8 R0, desc[UR36][R2.64] ;  /* 0x0000002402007981 */ /* 0x000162000c1e1100 */
[----:B------:R-:W-:Y:S05]  /*7680*/  BRA `(.L_x_11660) ;  /* 0x0000000c002c7947 */ /* 0x000fea0003800000 */
.L_x_11661:
[----:B------:R0:W5:Y:S01]  /*7690*/  LDG.E.U16 R0, desc[UR36][R2.64] ;  /* 0x0000002402007981 */ /* 0x000162000c1e1500 */
[----:B------:R-:W-:Y:S05]  /*76a0*/  BRA `(.L_x_11660) ;  /* 0x0000000c00247947 */ /* 0x000fea0003800000 */
.L_x_11656:
        /* <DEDUP_REMOVED lines=9> */
.L_x_11664:
[----:B------:R-:W2:Y:S02]  /*7740*/  LDG.E.U16 R4, desc[UR36][R2.64] ;  /* 0x0000002402047981 */ /* 0x000ea4000c1e1500 */
[----:B--2---:R-:W-:-:S06]  /*7750*/  HADD2.F32 R4, -RZ, R4.H0_H0 ;  /* 0x20000004ff047230 */ /* 0x004fcc0000004100 */
[----:B------:R-:W0:Y:S02]  /*7760*/  F2I.FTZ.TRUNC.NTZ R4, R4 ;  /* 0x0000000400047305 */ /* 0x000e24000021f100 */
[----:B0-----:R-:W-:Y:S01]  /*7770*/  PRMT R0, R4, 0x7610, R0 ;  /* 0x0000761004007816 */ /* 0x001fe20000000000 */
[----:B------:R-:W-:Y:S06]  /*7780*/  BRA `(.L_x_11660) ;  /* 0x0000000800ec7947 */ /* 0x000fec0003800000 */
.L_x_11663:
        /* <DEDUP_REMOVED lines=9> */
.L_x_11666:
[----:B------:R-:W2:Y:S02]  /*7820*/  LDG.E.U16 R2, desc[UR36][R2.64] ;  /* 0x0000002402027981 */ /* 0x000ea4000c1e1500 */
[----:B--2---:R-:W-:-:S06]  /*7830*/  HADD2.F32 R4, -RZ, R2.H0_H0 ;  /* 0x20000002ff047230 */ /* 0x004fcc0000004100 */
[----:B------:R-:W0:Y:S02]  /*7840*/  F2I.FTZ.TRUNC.NTZ R4, R4 ;  /* 0x0000000400047305 */ /* 0x000e24000021f100 */
[----:B0-----:R-:W-:Y:S01]  /*7850*/  PRMT R0, R4, 0x7610, R0 ;  /* 0x0000761004007816 */ /* 0x001fe20000000000 */
[----:B------:R-:W-:Y:S06]  /*7860*/  BRA `(.L_x_11660) ;  /* 0x0000000800b47947 */ /* 0x000fec0003800000 */
.L_x_11665:
[----:B------:R-:W2:Y:S02]  /*7870*/  LDG.E.64 R2, desc[UR36][R2.64] ;  /* 0x0000002402027981 */ /* 0x000ea4000c1e1b00 */
[----:B--2---:R0:W1:Y:S01]  /*7880*/  F2I.F64.TRUNC R0, R2 ;  /* 0x0000000200007311 */ /* 0x004062000030d100 */
[----:B------:R-:W-:Y:S05]  /*7890*/  BRA `(.L_x_11660) ;  /* 0x0000000800a87947 */ /* 0x000fea0003800000 */
.L_x_11655:
        /* <DEDUP_REMOVED lines=12> */
.L_x_11669:
[----:B------:R-:W2:Y:S02]  /*7960*/  LDG.E.64 R2, desc[UR36][R2.64] ;  /* 0x0000002402027981 */ /* 0x000ea4000c1e1b00 */
[----:B--2---:R3:W4:Y:S01]  /*7970*/  F2I.F64.TRUNC R0, R2 ;  /* 0x0000000200007311 */ /* 0x004722000030d100 */
[----:B------:R-:W-:Y:S05]  /*7980*/  BRA `(.L_x_11660) ;  /* 0x00000008006c7947 */ /* 0x000fea0003800000 */
.L_x_11668:
        /* <DEDUP_REMOVED lines=28> */
.L_x_11671:
        /* <DEDUP_REMOVED lines=15> */
.L_x_11670:
[----:B------:R-:W2:Y:S02]  /*7c40*/  LDG.E.U16 R4, desc[UR36][R2.64] ;  /* 0x0000002402047981 */ /* 0x000ea4000c1e1500 */
[----:B--2---:R-:W-:-:S06]  /*7c50*/  IMAD.U32 R4, R4, 0x10000, RZ ;  /* 0x0001000004047824 */ /* 0x004fcc00078e00ff */
[----:B------:R-:W0:Y:S02]  /*7c60*/  F2I.FTZ.TRUNC.NTZ R4, R4 ;  /* 0x0000000400047305 */ /* 0x000e24000021f100 */
[----:B0-----:R-:W-:Y:S01]  /*7c70*/  PRMT R0, R4, 0x7610, R0 ;  /* 0x0000761004007816 */ /* 0x001fe20000000000 */
[----:B------:R-:W-:Y:S06]  /*7c80*/  BRA `(.L_x_11660) ;  /* 0x0000000400ac7947 */ /* 0x000fec0003800000 */
.L_x_11667:
        /* <DEDUP_REMOVED lines=10> */
.L_x_11674:
        /* <DEDUP_REMOVED lines=21> */
.L_x_11678:
[----:B------:R-:W-:Y:S05]  /*7e80*/  BSYNC B1 ;  /* 0x0000000000017941 */ /* 0x000fea0003800000 */
.L_x_11677:
[----:B------:R-:W-:Y:S01]  /*7e90*/  IMAD.SHL.U32 R2, R2, 0x100000, RZ ;  /* 0x0010000002027824 */ /* 0x000fe200078e00ff */
[----:B------:R-:W-:-:S04]  /*7ea0*/  LEA R3, R0, 0x3b800000, 0x17 ;  /* 0x3b80000000037811 */ /* 0x000fc800078eb8ff */
[----:B------:R-:W-:-:S07]  /*7eb0*/  LOP3.LUT R4, R3, R2, R4, 0xfe, !PT ;  /* 0x0000000203047212 */ /* 0x000fce00078efe04 */
.L_x_11676:
[----:B------:R-:W-:Y:S05]  /*7ec0*/  BSYNC B0 ;  /* 0x0000000000007941 */ /* 0x000fea0003800000 */
.L_x_11675:
[----:B------:R-:W0:Y:S02]  /*7ed0*/  F2I.FTZ.TRUNC.NTZ R4, R4 ;  /* 0x0000000400047305 */ /* 0x000e24000021f100 */
[----:B0-----:R-:W-:Y:S01]  /*7ee0*/  PRMT R0, R4, 0x7610, R0 ;  /* 0x0000761004007816 */ /* 0x001fe20000000000 */
[----:B------:R-:W-:Y:S06]  /*7ef0*/  BRA `(.L_x_11660) ;  /* 0x0000000400107947 */ /* 0x000fec0003800000 */
.L_x_11673:
        /* <DEDUP_REMOVED lines=21> */
.L_x_11682:
[----:B------:R-:W-:Y:S05]  /*8050*/  BSYNC B1 ;  /* 0x0000000000017941 */ /* 0x000fea0003800000 */
.L_x_11681:
[----:B------:R-:W-:Y:S01]  /*8060*/  IMAD.SHL.U32 R2, R2, 0x200000, RZ ;  /* 0x0020000002027824 */ /* 0x000fe200078e00ff */
[----:B------:R-:W-:-:S04]  /*8070*/  LEA R3, R0, 0x37800000, 0x17 ;  /* 0x3780000000037811 */ /* 0x000fc800078eb8ff */
[----:B------:R-:W-:-:S07]  /*8080*/  LOP3.LUT R4, R3, R2, R4, 0xfe, !PT ;  /* 0x0000000203047212 */ /* 0x000fce00078efe04 */
.L_x_11680:
[----:B------:R-:W-:Y:S05]  /*8090*/  BSYNC B0 ;  /* 0x0000000000007941 */ /* 0x000fea0003800000 */
.L_x_11679:
[----:B------:R-:W0:Y:S02]  /*80a0*/  F2I.FTZ.TRUNC.NTZ R4, R4 ;  /* 0x0000000400047305 */ /* 0x000e24000021f100 */
[----:B0-----:R-:W-:Y:S01]  /*80b0*/  PRMT R0, R4, 0x7610, R0 ;  /* 0x0000761004007816 */ /* 0x001fe20000000000 */
[----:B------:R-:W-:Y:S06]  /*80c0*/  BRA `(.L_x_11660) ;  /* 0x00000000009c7947 */ /* 0x000fec0003800000 */
.L_x_11672:
        /* <DEDUP_REMOVED lines=14> */
.L_x_11686:
[----:B------:R-:W-:Y:S05]  /*81b0*/  BSYNC B0 ;  /* 0x0000000000007941 */ /* 0x000fea0003800000 */
.L_x_11685:
[----:B------:R-:W0:Y:S02]  /*81c0*/  F2I.FTZ.TRUNC.NTZ R4, R4 ;  /* 0x0000000400047305 */ /* 0x000e24000021f100 */
[----:B0-----:R-:W-:Y:S01]  /*81d0*/  PRMT R0, R4, 0x7610, R0 ;  /* 0x0000761004007816 */ /* 0x001fe20000000000 */
[----:B------:R-:W-:Y:S06]  /*81e0*/  BRA `(.L_x_11660) ;  /* 0x0000000000547947 */ /* 0x000fec0003800000 */
.L_x_11659:
        /* <DEDUP_REMOVED lines=16> */
.L_x_11687:
[----:B------:R-:W-:Y:S01]  /*82f0*/  PRMT R0, RZ, 0x7610, R0 ;  /* 0x00007610ff007816 */ /* 0x000fe20000000000 */
[----:B------:R-:W-:Y:S06]  /*8300*/  BRA `(.L_x_11660) ;  /* 0x00000000000c7947 */ /* 0x000fec0003800000 */
.L_x_11684:
[----:B------:R1:W5:Y:S01]  /*8310*/  LDG.E.U8 R0, desc[UR36][R2.64] ;  /* 0x0000002402007981 */ /* 0x000362000c1e1100 */
[----:B------:R-:W-:Y:S05]  /*8320*/  BRA `(.L_x_11660) ;  /* 0x0000000000047947 */ /* 0x000fea0003800000 */
.L_x_11683:
[----:B------:R2:W5:Y:S02]  /*8330*/  LDG.E.U8 R0, desc[UR36][R2.64] ;  /* 0x0000002402007981 */ /* 0x000564000c1e1100 */
.L_x_11660:
        /* <DEDUP_REMOVED lines=19> */
.L_x_11691:
[----:B------:R3:W-:Y:S01]  /*8470*/  STG.E.U8 desc[UR36][R16.64], R2 ;  /* 0x0000000210007986 */ /* 0x0007e2000c101124 */
[----:B------:R-:W-:Y:S05]  /*8480*/  BRA `(.L_x_11693) ;  /* 0x0000000c00487947 */ /* 0x000fea0003800000 */
.L_x_11690:
        /* <DEDUP_REMOVED lines=9> */
.L_x_11695:
[----:B------:R2:W-:Y:S01]  /*8520*/  STG.E desc[UR36][R16.64], R2 ;  /* 0x0000000210007986 */ /* 0x0005e2000c101924 */
[----:B------:R-:W-:Y:S05]  /*8530*/  BRA `(.L_x_11693) ;  /* 0x0000000c001c7947 */ /* 0x000fea0003800000 */
.L_x_11694:
[----:B------:R0:W-:Y:S01]  /*8540*/  STG.E.U16 desc[UR36][R16.64], R2 ;  /* 0x0000000210007986 */ /* 0x0001e2000c101524 */
[----:B------:R-:W-:Y:S05]  /*8550*/  BRA `(.L_x_11693) ;  /* 0x0000000c00147947 */ /* 0x000fea0003800000 */
.L_x_11689:
        /* <DEDUP_REMOVED lines=9> */
.L_x_11697:
[----:B------:R-:W-:-:S04]  /*85f0*/  I2FP.F32.U32 R0, R2 ;  /* 0x0000000200007245 */ /* 0x000fc80000201000 */
[----:B------:R-:W-:-:S05]  /*8600*/  F2FP.F16.F32.PACK_AB R0, RZ, R0 ;  /* 0x00000000ff00723e */ /* 0x000fca00000000ff */
[----:B------:R0:W-:Y:S01]  /*8610*/  STG.E.U16 desc[UR36][R16.64], R0 ;  /* 0x0000000010007986 */ /* 0x0001e2000c101524 */
[----:B------:R-:W-:Y:S05]  /*8620*/  BRA `(.L_x_11693) ;  /* 0x0000000800e07947 */ /* 0x000fea0003800000 */
.L_x_11696:
        /* <DEDUP_REMOVED lines=10> */
.L_x_11699:
[----:B------:R-:W-:-:S04]  /*86d0*/  I2FP.F32.U32 R2, R2 ;  /* 0x0000000200027245 */ /* 0x000fc80000201000 */
[----:B------:R-:W-:-:S04]  /*86e0*/  F2FP.F16.F32.PACK_AB R3, RZ, R2 ;  /* 0x00000002ff03723e */ /* 0x000fc800000000ff */
[----:B------:R-:W-:-:S05]  /*86f0*/  PRMT R3, R3, 0x5410, RZ ;  /* 0x0000541003037816 */ /* 0x000fca00000000ff */
[----:B------:R0:W-:Y:S01]  /*8700*/  STG.E desc[UR36][R16.64], R3 ;  /* 0x0000000310007986 */ /* 0x0001e2000c101924 */
[----:B------:R-:W-:Y:S05]  /*8710*/  BRA `(.L_x_11693) ;  /* 0x0000000800a47947 */ /* 0x000fea0003800000 */
.L_x_11698:
[----:B------:R-:W0:Y:S02]  /*8720*/  I2F.F64.U32 R2, R2 ;  /* 0x0000000200027312 */ /* 0x000e240000201800 */
[----:B0-----:R0:W-:Y:S01]  /*8730*/  STG.E.64 desc[UR36][R16.64], R2 ;  /* 0x0000000210007986 */ /* 0x0011e2000c101b24 */
[----:B------:R-:W-:Y:S05]  /*8740*/  BRA `(.L_x_11693) ;  /* 0x0000000800987947 */ /* 0x000fea0003800000 */
.L_x_11688:
        /* <DEDUP_REMOVED lines=10> */
.L_x_11702:
[----:B------:R-:W0:Y:S01]  /*87f0*/  I2F.F64.U32 R4, R2 ;  /* 0x0000000200047312 */ /* 0x000e220000201800 */
[----:B------:R-:W-:-:S05]  /*8800*/  CS2R R6, SRZ ;  /* 0x0000000000067805 */ /* 0x000fca000001ff00 */
[----:B0-----:R0:W-:Y:S01]  /*8810*/  STG.E.128 desc[UR36][R16.64], R4 ;  /* 0x0000000410007986 */ /* 0x0011e2000c101d24 */
[----:B------:R-:W-:Y:S05]  /*8820*/  BRA `(.L_x_11693) ;  /* 0x0000000800607947 */ /* 0x000fea0003800000 */
.L_x_11701:
        /* <DEDUP_REMOVED lines=21> */
.L_x_11706:
[----:B------:R-:W-:Y:S05]  /*8980*/  BSYNC B0 ;  /* 0x0000000000007941 */ /* 0x000fea0003800000 */
.L_x_11705:
[----:B------:R-:W-:-:S05]  /*8990*/  LOP3.LUT R3, R0, R3, RZ, 0xfc, !PT ;  /* 0x0000000300037212 */ /* 0x000fca00078efcff */
[----:B------:R0:W-:Y:S01]  /*89a0*/  STG.E.U8 desc[UR36][R16.64], R3 ;  /* 0x0000000310007986 */ /* 0x0001e2000c101124 */
[----:B------:R-:W-:Y:S05]  /*89b0*/  BRA `(.L_x_11693) ;  /* 0x0000000400fc7947 */ /* 0x000fea0003800000 */
.L_x_11704:
        /* <DEDUP_REMOVED lines=13> */
.L_x_11708:
[----:B------:R-:W-:Y:S01]  /*8a90*/  IMAD.MOV.U32 R0, RZ, RZ, 0x7f ;  /* 0x0000007fff007424 */ /* 0x000fe200078e00ff */
[----:B------:R-:W-:-:S04]  /*8aa0*/  ISETP.GT.U32.AND P0, PT, R2, 0x7f800000, PT ;  /* 0x7f8000000200780c */ /* 0x000fc80003f04070 */
[----:B------:R-:W-:-:S09]  /*8ab0*/  SEL R0, R0, 0x7c, P0 ;  /* 0x0000007c00007807 */ /* 0x000fd20000000000 */
.L_x_11709:
[----:B------:R-:W-:Y:S05]  /*8ac0*/  BSYNC B0 ;  /* 0x0000000000007941 */ /* 0x000fea0003800000 */
.L_x_11707:
[----:B------:R-:W-:-:S04]  /*8ad0*/  LOP3.LUT R2, R3, 0x80000000, RZ, 0xc0, !PT ;  /* 0x8000000003027812 */ /* 0x000fc800078ec0ff */
[----:B------:R-:W-:-:S04]  /*8ae0*/  SHF.R.U32.HI R3, RZ, 0x18, R2 ;  /* 0x00000018ff037819 */ /* 0x000fc80000011602 */
[----:B------:R-:W-:-:S05]  /*8af0*/  LOP3.LUT R3, R0, R3, RZ, 0xfc, !PT ;  /* 0x0000000300037212 */ /* 0x000fca00078efcff */
[----:B------:R0:W-:Y:S01]  /*8b00*/  STG.E.U8 desc[UR36][R16.64], R3 ;  /* 0x0000000310007986 */ /* 0x0001e2000c101124 */
[----:B------:R-:W-:Y:S05]  /*8b10*/  BRA `(.L_x_11693) ;  /* 0x0000000400a47947 */ /* 0x000fea0003800000 */
.L_x_11703:
[----:B------:R-:W-:-:S04]  /*8b20*/  I2FP.F32.U32 R0, R2 ;  /* 0x0000000200007245 */ /* 0x000fc80000201000 */
[----:B------:R-:W-:-:S05]  /*8b30*/  F2FP.BF16.F32.PACK_AB R0, RZ, R0 ;  /* 0x00000000ff00723e */ /* 0x000fca00000010ff */
[----:B------:R0:W-:Y:S01]  /*8b40*/  STG.E.U16 desc[UR36][R16.64], R0 ;  /* 0x0000000010007986 */ /* 0x0001e2000c101524 */
[----:B------:R-:W-:Y:S05]  /*8b50*/  BRA `(.L_x_11693) ;  /* 0x0000000400947947 */ /* 0x000fea0003800000 */
.L_x_11700:
        /* <DEDUP_REMOVED lines=10> */
.L_x_11712:
        /* <DEDUP_REMOVED lines=17> */
.L_x_11715:
[----:B------:R-:W-:-:S04]  /*8d10*/  LOP3.LUT R2, R3, 0x80000000, RZ, 0xc0, !PT ;  /* 0x8000000003027812 */ /* 0x000fc800078ec0ff */
[----:B------:R-:W-:-:S04]  /*8d20*/  SHF.R.U32.HI R3, RZ, 0x18, R2 ;  /* 0x00000018ff037819 */ /* 0x000fc80000011602 */
[----:B------:R-:W-:-:S04]  /*8d30*/  LOP3.LUT R0, R0, R3, RZ, 0xfc, !PT ;  /* 0x0000000300007212 */ /* 0x000fc800078efcff */
[----:B------:R-:W-:-:S07]  /*8d40*/  PRMT R8, R0, 0x7610, R8 ;  /* 0x0000761000087816 */ /* 0x000fce0000000008 */
.L_x_11714:
[----:B------:R-:W-:Y:S05]  /*8d50*/  BSYNC B0 ;  /* 0x0000000000007941 */ /* 0x000fea0003800000 */
.L_x_11713:
[----:B------:R0:W-:Y:S01]  /*8d60*/  STG.E.U8 desc[UR36][R16.64], R8 ;  /* 0x0000000810007986 */ /* 0x0001e2000c101124 */
[----:B------:R-:W-:Y:S05]  /*8d70*/  BRA `(.L_x_11693) ;  /* 0x00000004000c7947 */ /* 0x000fea0003800000 */
.L_x_11711:
        /* <DEDUP_REMOVED lines=17> */
.L_x_11718:
[----:B------:R-:W-:-:S04]  /*8e90*/  LOP3.LUT R2, R3, 0x80000000, RZ, 0xc0, !PT ;  /* 0x8000000003027812 */ /* 0x000fc800078ec0ff */
[----:B------:R-:W-:-:S04]  /*8ea0*/  SHF.R.U32.HI R3, RZ, 0x18, R2 ;  /* 0x00000018ff037819 */ /* 0x000fc80000011602 */
[----:B------:R-:W-:-:S04]  /*8eb0*/  LOP3.LUT R0, R0, R3, RZ, 0xfc, !PT ;  /* 0x0000000300007212 */ /* 0x000fc800078efcff */
[----:B------:R-:W-:-:S07]  /*8ec0*/  PRMT R8, R0, 0x7610, R8 ;  /* 0x0000761000087816 */ /* 0x000fce0000000008 */
.L_x_11717:
[----:B------:R-:W-:Y:S05]  /*8ed0*/  BSYNC B0 ;  /* 0x0000000000007941 */ /* 0x000fea0003800000 */
.L_x_11716:
[----:B------:R0:W-:Y:S01]  /*8ee0*/  STG.E.U8 desc[UR36][R16.64], R8 ;  /* 0x0000000810007986 */ /* 0x0001e2000c101124 */
[----:B------:R-:W-:Y:S05]  /*8ef0*/  BRA `(.L_x_11693) ;  /* 0x0000000000ac7947 */ /* 0x000fea0003800000 */
.L_x_11710:
        /* <DEDUP_REMOVED lines=22> */
.L_x_11692:
        /* <DEDUP_REMOVED lines=16> */
.L_x_11721:
[----:B------:R-:W-:Y:S05]  /*9160*/  BRA `(.L_x_11693) ;  /* 0x0000000000107947 */ /* 0x000fea0003800000 */
.L_x_11720:
[----:B------:R-:W-:-:S05]  /*9170*/  IMAD.MOV.U32 R3, RZ, RZ, RZ ;  /* 0x000000ffff037224 */ /* 0x000fca00078e00ff */
[----:B------:R0:W-:Y:S01]  /*9180*/  STG.E.64 desc[UR36][R16.64], R2 ;  /* 0x0000000210007986 */ /* 0x0001e2000c101b24 */
[----:B------:R-:W-:Y:S05]  /*9190*/  BRA `(.L_x_11693) ;  /* 0x0000000000047947 */ /* 0x000fea0003800000 */
.L_x_11719:
[----:B------:R0:W-:Y:S02]  /*91a0*/  STG.E desc[UR36][R16.64], R2 ;  /* 0x0000000210007986 */ /* 0x0001e4000c101924 */
.L_x_11693:
[----:B------:R-:W-:-:S07]  /*91b0*/  VIADD R19, R19, 0x80 ;  /* 0x0000008013137836 */ /* 0x000fce0000000000 */
.L_x_11653:
[----:B------:R-:W-:Y:S05]  /*91c0*/  BSYNC B6 ;  /* 0x0000000000067941 */ /* 0x000fea0003800000 */
.L_x_11652:
        /* <DEDUP_REMOVED lines=306> */
.L_x_11722:
        /* <DEDUP_REMOVED lines=20> */
.L_x_11726:
[----:B------:R4:W5:Y:S01]  /*a630*/  LDG.E.U8 R0, desc[UR36][R2.64] ;  /* 0x0000002402007981 */ /* 0x000962000c1e1100 */
[----:B------:R-:W-:Y:S05]  /*a640*/  BRA `(.L_x_11728) ;  /* 0x0000000c00547947 */ /* 0x000fea0003800000 */
.L_x_11725:
        /* <DEDUP_REMOVED lines=8> */
.L_x_11730:
[----:B------:R2:W5:Y:S01]  /*a6d0*/  LDG.E.U8 R0, desc[UR36][R2.64] ;  /* 0x0000002402007981 */ /* 0x000562000c1e1100 */
[----:B------:R-:W-:Y:S05]  /*a6e0*/  BRA `(.L_x_11728) ;  /* 0x0000000c002c7947 */ /* 0x000fea0003800000 */
.L_x_11729:
[----:B------:R0:W5:Y:S01]  /*a6f0*/  LDG.E.U16 R0, desc[UR36][R2.64] ;  /* 0x0000002402007981 */ /* 0x000162000c1e1500 */
[----:B------:R-:W-:Y:S05]  /*a700*/  BRA `(.L_x_11728) ;  /* 0x0000000c00247947 */ /* 0x000fea0003800000 */
.L_x_11724:
        /* <DEDUP_REMOVED lines=9> */
.L_x_11732:
[----:B------:R-:W2:Y:S02]  /*a7a0*/  LDG.E.U16 R4, desc[UR36][R2.64] ;  /* 0x0000002402047981 */ /* 0x000ea4000c1e1500 */
[----:B--2---:R-:W-:-:S06]  /*a7b0*/  HADD2.F32 R4, -RZ, R4.H0_H0 ;  /* 0x20000004ff047230 */ /* 0x004fcc0000004100 */
[----:B------:R-:W0:Y:S02]  /*a7c0*/  F2I.FTZ.TRUNC.NTZ R4, R4 ;  /* 0x0000000400047305 */ /* 0x000e24000021f100 */
[----:B0-----:R-:W-:Y:S01]  /*a7d0*/  PRMT R0, R4, 0x7610, R0 ;  /* 0x0000761004007816 */ /* 0x001fe20000000000 */
[----:B------:R-:W-:Y:S06]  /*a7e0*/  BRA `(.L_x_11728) ;  /* 0x0000000800ec7947 */ /* 0x000fec0003800000 */
.L_x_11731:
        /* <DEDUP_REMOVED lines=9> */
.L_x_11734:
[----:B------:R-:W2:Y:S02]  /*a880*/  LDG.E.U16 R2, desc[UR36][R2.64] ;  /* 0x0000002402027981 */ /* 0x000ea4000c1e1500 */
[----:B--2---:R-:W-:-:S06]  /*a890*/  HADD2.F32 R4, -RZ, R2.H0_H0 ;  /* 0x20000002ff047230 */ /* 0x004fcc0000004100 */
[----:B------:R-:W0:Y:S02]  /*a8a0*/  F2I.FTZ.TRUNC.NTZ R4, R4 ;  /* 0x0000000400047305 */ /* 0x000e24000021f100 */
[----:B0-----:R-:W-:Y:S01]  /*a8b0*/  PRMT R0, R4, 0x7610, R0 ;  /* 0x0000761004007816 */ /* 0x001fe20000000000 */
[----:B------:R-:W-:Y:S06]  /*a8c0*/  BRA `(.L_x_11728) ;  /* 0x0000000800b47947 */ /* 0x000fec0003800000 */
.L_x_11733:
[----:B------:R-:W2:Y:S02]  /*a8d0*/  LDG.E.64 R2, desc[UR36][R2.64] ;  /* 0x0000002402027981 */ /* 0x000ea4000c1e1b00 */
[----:B--2---:R0:W1:Y:S01]  /*a8e0*/  F2I.F64.TRUNC R0, R2 ;  /* 0x0000000200007311 */ /* 0x004062000030d100 */
[----:B------:R-:W-:Y:S05]  /*a8f0*/  BRA `(.L_x_11728) ;  /* 0x0000000800a87947 */ /* 0x000fea0003800000 */
.L_x_11723:
        /* <DEDUP_REMOVED lines=12> */
.L_x_11737:
[----:B------:R-:W2:Y:S02]  /*a9c0*/  LDG.E.64 R2, desc[UR36][R2.64] ;  /* 0x0000002402027981 */ /* 0x000ea4000c1e1b00 */
[----:B--2---:R0:W1:Y:S01]  /*a9d0*/  F2I.F64.TRUNC R0, R2 ;  /* 0x0000000200007311 */ /* 0x004062000030d100 */
[----:B------:R-:W-:Y:S05]  /*a9e0*/  BRA `(.L_x_11728) ;  /* 0x00000008006c7947 */ /* 0x000fea0003800000 */
.L_x_11736:
        /* <DEDUP_REMOVED lines=28> */
.L_x_11739:
        /* <DEDUP_REMOVED lines=15> */
.L_x_11738:
[----:B------:R-:W2:Y:S02]  /*aca0*/  LDG.E.U16 R4, desc[UR36][R2.64] ;  /* 0x0000002402047981 */ /* 0x000ea4000c1e1500 */
[----:B--2---:R-:W-:-:S06]  /*acb0*/  IMAD.U32 R4, R4, 0x10000, RZ ;  /* 0x0001000004047824 */ /* 0x004fcc00078e00ff */
[----:B------:R-:W0:Y:S02]  /*acc0*/  F2I.FTZ.TRUNC.NTZ R4, R4 ;  /* 0x0000000400047305 */ /* 0x000e24000021f100 */
[----:B0-----:R-:W-:Y:S01]  /*acd0*/  PRMT R0, R4, 0x7610, R0 ;  /* 0x0000761004007816 */ /* 0x001fe20000000000 */
[----:B------:R-:W-:Y:S06]  /*ace0*/  BRA `(.L_x_11728) ;  /* 0x0000000400ac7947 */ /* 0x000fec0003800000 */
.L_x_11735:
        /* <DEDUP_REMOVED lines=10> */
.L_x_11742:
        /* <DEDUP_REMOVED lines=21> */
.L_x_11746:
[----:B------:R-:W-:Y:S05]  /*aee0*/  BSYNC B1 ;  /* 0x0000000000017941 */ /* 0x000fea0003800000 */
.L_x_11745:
[----:B------:R-:W-:Y:S01]  /*aef0*/  IMAD.SHL.U32 R2, R2, 0x100000, RZ ;  /* 0x0010000002027824 */ /* 0x000fe200078e00ff */
[----:B------:R-:W-:-:S04]  /*af00*/  LEA R3, R0, 0x3b800000, 0x17 ;  /* 0x3b80000000037811 */ /* 0x000fc800078eb8ff */
[----:B------:R-:W-:-:S07]  /*af10*/  LOP3.LUT R4, R3, R2, R4, 0xfe, !PT ;  /* 0x0000000203047212 */ /* 0x000fce00078efe04 */
.L_x_11744:
[----:B------:R-:W-:Y:S05]  /*af20*/  BSYNC B0 ;  /* 0x0000000000007941 */ /* 0x000fea0003800000 */
.L_x_11743:
[----:B------:R-:W0:Y:S02]  /*af30*/  F2I.FTZ.TRUNC.NTZ R4, R4 ;  /* 0x0000000400047305 */ /* 0x000e24000021f100 */
[----:B0-----:R-:W-:Y:S01]  /*af40*/  PRMT R0, R4, 0x7610, R0 ;  /* 0x0000761004007816 */ /* 0x001fe20000000000 */
[----:B------:R-:W-:Y:S06]  /*af50*/  BRA `(.L_x_11728) ;  /* 0x0000000400107947 */ /* 0x000fec0003800000 */
.L_x_11741:
        /* <DEDUP_REMOVED lines=21> */
.L_x_11750:
[----:B------:R-:W-:Y:S05]  /*b0b0*/  BSYNC B1 ;  /* 0x0000000000017941 */ /* 0x000fea0003800000 */
.L_x_11749:
[----:B------:R-:W-:Y:S01]  /*b0c0*/  IMAD.SHL.U32 R2, R2, 0x200000, RZ ;  /* 0x0020000002027824 */ /* 0x000fe200078e00ff */
[----:B------:R-:W-:-:S04]  /*b0d0*/  LEA R3, R0, 0x37800000, 0x17 ;  /* 0x3780000000037811 */ /* 0x000fc800078eb8ff */
[----:B------:R-:W-:-:S07]  /*b0e0*/  LOP3.LUT R4, R3, R2, R4, 0xfe, !PT ;  /* 0x0000000203047212 */ /* 0x000fce00078efe04 */
.L_x_11748:
[----:B------:R-:W-:Y:S05]  /*b0f0*/  BSYNC B0 ;  /* 0x0000000000007941 */ /* 0x000fea0003800000 */
.L_x_11747:
[----:B------:R-:W0:Y:S02]  /*b100*/  F2I.FTZ.TRUNC.NTZ R4, R4 ;  /* 0x0000000400047305 */ /* 0x000e24000021f100 */
[----:B0-----:R-:W-:Y:S01]  /*b110*/  PRMT R0, R4, 0x7610, R0 ;  /* 0x0000761004007816 */ /* 0x001fe20000000000 */
[----:B------:R-:W-:Y:S06]  /*b120*/  BRA `(.L_x_11728) ;  /* 0x00000000009c7947 */ /* 0x000fec0003800000 */
.L_x_11740:
        /* <DEDUP_REMOVED lines=14> */
.L_x_11754:
[----:B------:R-:W-:Y:S05]  /*b210*/  BSYNC B0 ;  /* 0x0000000000007941 */ /* 0x000fea0003800000 */
.L_x_11753:
[----:B------:R-:W0:Y:S02]  /*b220*/  F2I.FTZ.TRUNC.NTZ R4, R4 ;  /* 0x0000000400047305 */ /* 0x000e24000021f100 */
[----:B0-----:R-:W-:Y:S01]  /*b230*/  PRMT R0, R4, 0x7610, R0 ;  /* 0x0000761004007816 */ /* 0x001fe20000000000 */
[----:B------:R-:W-:Y:S06]  /*b240*/  BRA `(.L_x_11728) ;  /* 0x0000000000547947 */ /* 0x000fec0003800000 */
.L_x_11727:
        /* <DEDUP_REMOVED lines=16> */
.L_x_11755:
[----:B------:R-:W-:Y:S01]  /*b350*/  PRMT R0, RZ, 0x7610, R0 ;  /* 0x00007610ff007816 */ /* 0x000fe20000000000 */
[----:B------:R-:W-:Y:S06]  /*b360*/  BRA `(.L_x_11728) ;  /* 0x00000000000c7947 */ /* 0x000fec0003800000 */
.L_x_11752:
[----:B------:R0:W5:Y:S01]  /*b370*/  LDG.E.U8 R0, desc[UR36][R2.64] ;  /* 0x0000002402007981 */ /* 0x000162000c1e1100 */
[----:B------:R-:W-:Y:S05]  /*b380*/  BRA `(.L_x_11728) ;  /* 0x0000000000047947 */ /* 0x000fea0003800000 */
.L_x_11751:
[----:B------:R0:W5:Y:S02]  /*b390*/  LDG.E.U8 R0, desc[UR36][R2.64] ;  /* 0x0000002402007981 */ /* 0x000164000c1e1100 */
.L_x_11728:
[----:B01234-:R-:W0:Y:S01]  /*b3a0*/  LDC.U8 R3, c[0x0][0x422] ;  /* 0x00010880ff037b82 */ /* 0x01fe220000000000 */
[----:B-----5:R-:W-:Y:S01]  /*b3b0*/  LOP3.LUT P0, RZ, R0, 0xff, RZ, 0xc0, !PT ;  /* 0x000000ff00ff7812 */ /* 0x020fe2000780c0ff */
        /* <DEDUP_REMOVED lines=17> */
.L_x_11759:
[----:B------:R-:W-:Y:S01]  /*b4d0*/  STG.E.U8 desc[UR36][R16.64], R2 ;  /* 0x0000000210007986 */ /* 0x000fe2000c101124 */
[----:B------:R-:W-:Y:S05]  /*b4e0*/  EXIT ;  /* 0x000000000000794d */ /* 0x000fea0003800000 */
.L_x_11758:
        /* <DEDUP_REMOVED lines=9> */
.L_x_11762:
[----:B------:R-:W-:Y:S01]  /*b580*/  STG.E desc[UR36][R16.64], R2 ;  /* 0x0000000210007986 */ /* 0x000fe2000c101924 */
[----:B------:R-:W-:Y:S05]  /*b590*/  EXIT ;  /* 0x000000000000794d */ /* 0x000fea0003800000 */
.L_x_11761:
[----:B------:R-:W-:Y:S01]  /*b5a0*/  STG.E.U16 desc[UR36][R16.64], R2 ;  /* 0x0000000210007986 */ /* 0x000fe2000c101524 */
[----:B------:R-:W-:Y:S05]  /*b5b0*/  EXIT ;  /* 0x000000000000794d */ /* 0x000fea0003800000 */
.L_x_11757:
        /* <DEDUP_REMOVED lines=9> */
.L_x_11764:
[----:B------:R-:W-:-:S04]  /*b650*/  I2FP.F32.U32 R0, R2 ;  /* 0x0000000200007245 */ /* 0x000fc80000201000 */
[----:B------:R-:W-:-:S05]  /*b660*/  F2FP.F16.F32.PACK_AB R0, RZ, R0 ;  /* 0x00000000ff00723e */ /* 0x000fca00000000ff */
[----:B------:R-:W-:Y:S01]  /*b670*/  STG.E.U16 desc[UR36][R16.64], R0 ;  /* 0x0000000010007986 */ /* 0x000fe2000c101524 */
[----:B------:R-:W-:Y:S05]  /*b680*/  EXIT ;  /* 0x000000000000794d */ /* 0x000fea0003800000 */
.L_x_11763:
        /* <DEDUP_REMOVED lines=10> */
.L_x_11766:
[----:B------:R-:W-:-:S04]  /*b730*/  I2FP.F32.U32 R2, R2 ;  /* 0x0000000200027245 */ /* 0x000fc80000201000 */
[----:B------:R-:W-:-:S04]  /*b740*/  F2FP.F16.F32.PACK_AB R3, RZ, R2 ;  /* 0x00000002ff03723e */ /* 0x000fc800000000ff */
[----:B------:R-:W-:-:S05]  /*b750*/  PRMT R3, R3, 0x5410, RZ ;  /* 0x0000541003037816 */ /* 0x000fca00000000ff */
[----:B------:R-:W-:Y:S01]  /*b760*/  STG.E desc[UR36][R16.64], R3 ;  /* 0x0000000310007986 */ /* 0x000fe2000c101924 */
[----:B------:R-:W-:Y:S05]  /*b770*/  EXIT ;  /* 0x000000000000794d */ /* 0x000fea0003800000 */
.L_x_11765:
[----:B------:R-:W0:Y:S02]  /*b780*/  I2F.F64.U32 R2, R2 ;  /* 0x0000000200027312 */ /* 0x000e240000201800 */
[----:B0-----:R-:W-:Y:S01]  /*b790*/  STG.E.64 desc[UR36][R16.64], R2 ;  /* 0x0000000210007986 */ /* 0x001fe2000c101b24 */
[----:B------:R-:W-:Y:S05]  /*b7a0*/  EXIT ;  /* 0x000000000000794d */ /* 0x000fea0003800000 */
.L_x_11756:
        /* <DEDUP_REMOVED lines=10> */
.L_x_11769:
[----:B------:R-:W0:Y:S01]  /*b850*/  I2F.F64.U32 R4, R2 ;  /* 0x0000000200047312 */ /* 0x000e220000201800 */
[----:B------:R-:W-:-:S05]  /*b860*/  CS2R R6, SRZ ;  /* 0x0000000000067805 */ /* 0x000fca000001ff00 */
[----:B0-----:R-:W-:Y:S01]  /*b870*/  STG.E.128 desc[UR36][R16.64], R4 ;  /* 0x0000000410007986 */ /* 0x001fe2000c101d24 */
[----:B------:R-:W-:Y:S05]  /*b880*/  EXIT ;  /* 0x000000000000794d */ /* 0x000fea0003800000 */
.L_x_11768:
        /* <DEDUP_REMOVED lines=21> */
.L_x_11773:
[----:B------:R-:W-:Y:S05]  /*b9e0*/  BSYNC B0 ;  /* 0x0000000000007941 */ /* 0x000fea0003800000 */
.L_x_11772:
[----:B------:R-:W-:-:S05]  /*b9f0*/  LOP3.LUT R3, R0, R3, RZ, 0xfc, !PT ;  /* 0x0000000300037212 */ /* 0x000fca00078efcff */
[----:B------:R-:W-:Y:S01]  /*ba00*/  STG.E.U8 desc[UR36][R16.64], R3 ;  /* 0x0000000310007986 */ /* 0x000fe2000c101124 */
[----:B------:R-:W-:Y:S05]  /*ba10*/  EXIT ;  /* 0x000000000000794d */ /* 0x000fea0003800000 */
.L_x_11771:
        /* <DEDUP_REMOVED lines=13> */
.L_x_11775:
[----:B------:R-:W-:Y:S01]  /*baf0*/  IMAD.MOV.U32 R0, RZ, RZ, 0x7f ;  /* 0x0000007fff007424 */ /* 0x000fe200078e00ff */
[----:B------:R-:W-:-:S04]  /*bb00*/  ISETP.GT.U32.AND P0, PT, R2, 0x7f800000, PT ;  /* 0x7f8000000200780c */ /* 0x000fc80003f04070 */
[----:B------:R-:W-:-:S09]  /*bb10*/  SEL R0, R0, 0x7c, P0 ;  /* 0x0000007c00007807 */ /* 0x000fd20000000000 */
.L_x_11776:
[----:B------:R-:W-:Y:S05]  /*bb20*/  BSYNC B0 ;  /* 0x0000000000007941 */ /* 0x000fea0003800000 */
.L_x_11774:
[----:B------:R-:W-:-:S04]  /*bb30*/  LOP3.LUT R2, R3, 0x80000000, RZ, 0xc0, !PT ;  /* 0x8000000003027812 */ /* 0x000fc800078ec0ff */
[----:B------:R-:W-:-:S04]  /*bb40*/  SHF.R.U32.HI R3, RZ, 0x18, R2 ;  /* 0x00000018ff037819 */ /* 0x000fc80000011602 */
[----:B------:R-:W-:-:S05]  /*bb50*/  LOP3.LUT R3, R0, R3, RZ, 0xfc, !PT ;  /* 0x0000000300037212 */ /* 0x000fca00078efcff */
[----:B------:R-:W-:Y:S01]  /*bb60*/  STG.E.U8 desc[UR36][R16.64], R3 ;  /* 0x0000000310007986 */ /* 0x000fe2000c101124 */
[----:B------:R-:W-:Y:S05]  /*bb70*/  EXIT ;  /* 0x000000000000794d */ /* 0x000fea0003800000 */
.L_x_11770:
[----:B------:R-:W-:-:S04]  /*bb80*/  I2FP.F32.U32 R0, R2 ;  /* 0x0000000200007245 */ /* 0x000fc80000201000 */
[----:B------:R-:W-:-:S05]  /*bb90*/  F2FP.BF16.F32.PACK_AB R0, RZ, R0 ;  /* 0x00000000ff00723e */ /* 0x000fca00000010ff */
[----:B------:R-:W-:Y:S01]  /*bba0*/  STG.E.U16 desc[UR36][R16.64], R0 ;  /* 0x0000000010007986 */ /* 0x000fe2000c101524 */
[----:B------:R-:W-:Y:S05]  /*bbb0*/  EXIT ;  /* 0x000000000000794d */ /* 0x000fea0003800000 */
.L_x_11767:
        /* <DEDUP_REMOVED lines=10> */
.L_x_11779:
        /* <DEDUP_REMOVED lines=17> */
.L_x_11782:
[----:B------:R-:W-:-:S04]  /*bd70*/  LOP3.LUT R2, R3, 0x80000000, RZ, 0xc0, !PT ;  /* 0x8000000003027812 */ /* 0x000fc800078ec0ff */
[----:B------:R-:W-:-:S04]  /*bd80*/  SHF.R.U32.HI R3, RZ, 0x18, R2 ;  /* 0x00000018ff037819 */ /* 0x000fc80000011602 */
[----:B------:R-:W-:-:S04]  /*bd90*/  LOP3.LUT R0, R0, R3, RZ, 0xfc, !PT ;  /* 0x0000000300007212 */ /* 0x000fc800078efcff */
[----:B------:R-:W-:-:S07]  /*bda0*/  PRMT R8, R0, 0x7610, R8 ;  /* 0x0000761000087816 */ /* 0x000fce0000000008 */
.L_x_11781:
[----:B------:R-:W-:Y:S05]  /*bdb0*/  BSYNC B0 ;  /* 0x0000000000007941 */ /* 0x000fea0003800000 */
.L_x_11780:
[----:B------:R-:W-:Y:S01]  /*bdc0*/  STG.E.U8 desc[UR36][R16.64], R8 ;  /* 0x0000000810007986 */ /* 0x000fe2000c101124 */
[----:B------:R-:W-:Y:S05]  /*bdd0*/  EXIT ;  /* 0x000000000000794d */ /* 0x000fea0003800000 */
.L_x_11778:
        /* <DEDUP_REMOVED lines=17> */
.L_x_11785:
[----:B------:R-:W-:-:S04]  /*bef0*/  LOP3.LUT R2, R3, 0x80000000, RZ, 0xc0, !PT ;  /* 0x8000000003027812 */ /* 0x000fc800078ec0ff */
[----:B------:R-:W-:-:S04]  /*bf00*/  SHF.R.U32.HI R3, RZ, 0x18, R2 ;  /* 0x00000018ff037819 */ /* 0x000fc80000011602 */
[----:B------:R-:W-:-:S04]  /*bf10*/  LOP3.LUT R0, R0, R3, RZ, 0xfc, !PT ;  /* 0x0000000300007212 */ /* 0x000fc800078efcff */
[----:B------:R-:W-:-:S07]  /*bf20*/  PRMT R8, R0, 0x7610, R8 ;  /* 0x0000761000087816 */ /* 0x000fce0000000008 */
.L_x_11784:
[----:B------:R-:W-:Y:S05]  /*bf30*/  BSYNC B0 ;  /* 0x0000000000007941 */ /* 0x000fea0003800000 */
.L_x_11783:
[----:B------:R-:W-:Y:S01]  /*bf40*/  STG.E.U8 desc[UR36][R16.64], R8 ;  /* 0x0000000810007986 */ /* 0x000fe2000c101124 */
[----:B------:R-:W-:Y:S05]  /*bf50*/  EXIT ;  /* 0x000000000000794d */ /* 0x000fea0003800000 */
.L_x_11777:
        /* <DEDUP_REMOVED lines=22> */
.L_x_11760:
        /* <DEDUP_REMOVED lines=16> */
.L_x_11788:
[----:B------:R-:W-:Y:S05]  /*c1c0*/  EXIT ;  /* 0x000000000000794d */ /* 0x000fea0003800000 */
.L_x_11787:
[----:B------:R-:W-:-:S05]  /*c1d0*/  IMAD.MOV.U32 R3, RZ, RZ, RZ ;  /* 0x000000ffff037224 */ /* 0x000fca00078e00ff */
[----:B------:R-:W-:Y:S01]  /*c1e0*/  STG.E.64 desc[UR36][R16.64], R2 ;  /* 0x0000000210007986 */ /* 0x000fe2000c101b24 */
[----:B------:R-:W-:Y:S05]  /*c1f0*/  EXIT ;  /* 0x000000000000794d */ /* 0x000fea0003800000 */
.L_x_11786:
[----:B------:R-:W-:Y:S01]  /*c200*/  STG.E desc[UR36][R16.64], R2 ;  /* 0x0000000210007986 */ /* 0x000fe2000c101924 */
[----:B------:R-:W-:Y:S05]  /*c210*/  EXIT ;  /* 0x000000000000794d */ /* 0x000fea0003800000 */
.L_x_11789:
        /* <DEDUP_REMOVED lines=14> */
.L_x_43861:


//--------------------- .text._ZN2at6native27unrolled_elementwise_kernelINS0_13AUnaryFunctorIaabZZZNS0_23logical_xor_kernel_cudaERNS_14TensorIteratorEENKUlvE0_clEvENKUlvE0_clEvEUlaaE_EESt5arrayIPcLm2EELi4E23TrivialOffsetCalculatorILi1EjESD_NS0_6memory12LoadWithCastILi1EEENSE_13StoreWithCastILi1EEEEEviT_T0_T2_T3_T4_T5_ --------------------------
	.section	.text._ZN2at6native27unrolled_elementwise_kernelINS0_13AUnaryFunctorIaabZZZNS0_23logical_xor_kernel_cudaERNS_14TensorIteratorEENKUlvE0_clEvENKUlvE0_clEvEUlaaE_EESt5arrayIPcLm2EELi4E23TrivialOffsetCalculatorILi1EjESD_NS0_6memory12LoadWithCastILi1EEENSE_13StoreWithCastILi1EEEEEviT_T0_T2_T3_T4_T5_,"ax",@progbits
	.align	128
        .global         _ZN2at6native27unrolled_elementwise_kernelINS0_13AUnaryFunctorIaabZZZNS0_23logical_xor_kernel_cudaERNS_14TensorIteratorEENKUlvE0_clEvENKUlvE0_clEvEUlaaE_EESt5arrayIPcLm2EELi4E23TrivialOffsetCalculatorILi1EjESD_NS0_6memory12LoadWithCastILi1EEENSE_13StoreWithCastILi1EEEEEviT_T0_T2_T3_T4_T5_
        .type           _ZN2at6native27unrolled_elementwise_kernelINS0_13AUnaryFunctorIaabZZZNS0_23logical_xor_kernel_cudaERNS_14TensorIteratorEENKUlvE0_clEvENKUlvE0_clEvEUlaaE_EESt5arrayIPcLm2EELi4E23TrivialOffsetCalculatorILi1EjESD_NS0_6memory12LoadWithCastILi1EEENSE_13StoreWithCastILi1EEEEEviT_T0_T2_T3_T4_T5_,@function
        .size           _ZN2at6native27unrolled_elementwise_kernelINS0_13AUnaryFunctorIaabZZZNS0_23logical_xor_kernel_cudaERNS_14TensorIteratorEENKUlvE0_clEvENKUlvE0_clEvEUlaaE_EESt5arrayIPcLm2EELi4E23TrivialOffsetCalculatorILi1EjESD_NS0_6memory12LoadWithCastILi1EEENSE_13StoreWithCastILi1EEEEEviT_T0_T2_T3_T4_T5_,(.L_x_43862 - _ZN2at6native27unrolled_elementwise_kernelINS0_13AUnaryFunctorIaabZZZNS0_23logical_xor_kernel_cudaERNS_14TensorIteratorEENKUlvE0_clEvENKUlvE0_clEvEUlaaE_EESt5arrayIPcLm2EELi4E23TrivialOffsetCalculatorILi1EjESD_NS0_6memory12LoadWithCastILi1EEENSE_13StoreWithCastILi1EEEEEviT_T0_T2_T3_T4_T5_)
        .other          _ZN2at6native27unrolled_elementwise_kernelINS0_13AUnaryFunctorIaabZZZNS0_23logical_xor_kernel_cudaERNS_14TensorIteratorEENKUlvE0_clEvENKUlvE0_clEvEUlaaE_EESt5arrayIPcLm2EELi4E23TrivialOffsetCalculatorILi1EjESD_NS0_6memory12LoadWithCastILi1EEENSE_13StoreWithCastILi1EEEEEviT_T0_T2_T3_T4_T5_,@"STO_CUDA_ENTRY STV_DEFAULT"
_ZN2at6native27unrolled_elementwise_kernelINS0_13AUnaryFunctorIaabZZZNS0_23logical_xor_kernel_cudaERNS_14TensorIteratorEENKUlvE0_clEvENKUlvE0_clEvEUlaaE_EESt5arrayIPcLm2EELi4E23TrivialOffsetCalculatorILi1EjESD_NS0_6memory12LoadWithCastILi1EEENSE_13StoreWithCastILi1EEEEEviT_T0_T2_T3_T4_T5_:
.text._ZN2at6native27unrolled_elementwise_kernelINS0_13AUnaryFunctorIaabZZZNS0_23logical_xor_kernel_cudaERNS_14TensorIteratorEENKUlvE0_clEvENKUlvE0_clEvEUlaaE_EESt5arrayIPcLm2EELi4E23TrivialOffsetCalculatorILi1EjESD_NS0_6memory12LoadWithCastILi1EEENSE_13StoreWithCastILi1EEEEEviT_T0_T2_T3_T4_T5_:
        /* <DEDUP_REMOVED lines=31> */
.L_x_11795:
[----:B------:R3:W5:Y:S01]  /*01f0*/  LDG.E.U8 R18, desc[UR36][R2.64] ;  /* 0x0000002402127981 */ /* 0x000762000c1e1100 */
[----:B------:R-:W-:Y:S05]  /*0200*/  BRA `(.L_x_11797) ;  /* 0x0000000c00587947 */ /* 0x000fea0003800000 */
.L_x_11794:
        /* <DEDUP_REMOVED lines=8> */
.L_x_11799:
[----:B------:R1:W5:Y:S01]  /*0290*/  LDG.E.U8 R18, desc[UR36][R2.64] ;  /* 0x0000002402127981 */ /* 0x000362000c1e1100 */
[----:B------:R-:W-:Y:S05]  /*02a0*/  BRA `(.L_x_11797) ;  /* 0x0000000c00307947 */ /* 0x000fea0003800000 */
.L_x_11798:
[----:B------:R2:W5:Y:S01]  /*02b0*/  LDG.E.U16 R18, desc[UR36][R2.64] ;  /* 0x0000002402127981 */ /* 0x000562000c1e1500 */
[----:B------:R-:W-:Y:S05]  /*02c0*/  BRA `(.L_x_11797) ;  /* 0x0000000c00287947 */ /* 0x000fea0003800000 */
.L_x_11793:
        /* <DEDUP_REMOVED lines=9> */
.L_x_11801:
[----:B------:R-:W2:Y:S02]  /*0360*/  LDG.E.U16 R0, desc[UR36][R2.64] ;  /* 0x0000002402007981 */ /* 0x000ea4000c1e1500 */
[----:B--2---:R-:W-:-:S06]  /*0370*/  HADD2.F32 R0, -RZ, R0.H0_H0 ;  /* 0x20000000ff007230 */ /* 0x004fcc0000004100 */
[----:B------:R-:W0:Y:S02]  /*0380*/  F2I.FTZ.TRUNC.NTZ R0, R0 ;  /* 0x0000000000007305 */ /* 0x000e24000021f100 */
[----:B0-----:R-:W-:Y:S01]  /*0390*/  PRMT R18, R0, 0x7610, R18 ;  /* 0x0000761000127816 */ /* 0x001fe20000000012 */
[----:B------:R-:W-:Y:S06]  /*03a0*/  BRA `(.L_x_11797) ;  /* 0x0000000800f07947 */ /* 0x000fec0003800000 */
.L_x_11800:
        /* <DEDUP_REMOVED lines=9> */
.L_x_11803:
[----:B------:R-:W2:Y:S02]  /*0440*/  LDG.E.U16 R2, desc[UR36][R2.64] ;  /* 0x0000002402027981 */ /* 0x000ea4000c1e1500 */
[----:B--2---:R-:W-:-:S06]  /*0450*/  HADD2.F32 R0, -RZ, R2.H0_H0 ;  /* 0x20000002ff007230 */ /* 0x004fcc0000004100 */
[----:B------:R-:W0:Y:S02]  /*0460*/  F2I.FTZ.TRUNC.NTZ R0, R0 ;  /* 0x0000000000007305 */ /* 0x000e24000021f100 */
[----:B0-----:R-:W-:Y:S01]  /*0470*/  PRMT R18, R0, 0x7610, R18 ;  /* 0x0000761000127816 */ /* 0x001fe20000000012 */
[----:B------:R-:W-:Y:S06]  /*0480*/  BRA `(.L_x_11797) ;  /* 0x0000000800b87947 */ /* 0x000fec0003800000 */
.L_x_11802:
[----:B------:R-:W2:Y:S02]  /*0490*/  LDG.E.64 R2, desc[UR36][R2.64] ;  /* 0x0000002402027981 */ /* 0x000ea4000c1e1b00 */
[----:B--2---:R0:W1:Y:S01]  /*04a0*/  F2I.F64.TRUNC R18, R2 ;  /* 0x0000000200127311 */ /* 0x004062000030d100 */
[----:B------:R-:W-:Y:S05]  /*04b0*/  BRA `(.L_x_11797) ;  /* 0x0000000800ac7947 */ /* 0x000fea0003800000 */
.L_x_11792:
        /* <DEDUP_REMOVED lines=12> */
.L_x_11806:
[----:B------:R-:W2:Y:S02]  /*0580*/  LDG.E.64 R2, desc[UR36][R2.64] ;  /* 0x0000002402027981 */ /* 0x000ea4000c1e1b00 */
[----:B--2---:R0:W1:Y:S01]  /*0590*/  F2I.F64.TRUNC R18, R2 ;  /* 0x0000000200127311 */ /* 0x004062000030d100 */
[----:B------:R-:W-:Y:S05]  /*05a0*/  BRA `(.L_x_11797) ;  /* 0x0000000800707947 */ /* 0x000fea0003800000 */
.L_x_11805:
        /* <DEDUP_REMOVED lines=28> */
.L_x_11808:
        /* <DEDUP_REMOVED lines=16> */
.L_x_11807:
[----:B------:R-:W2:Y:S02]  /*0870*/  LDG.E.U16 R0, desc[UR36][R2.64] ;  /* 0x0000002402007981 */ /* 0x000ea4000c1e1500 */
[----:B--2---:R-:W-:-:S06]  /*0880*/  IMAD.U32 R0, R0, 0x10000, RZ ;  /* 0x0001000000007824 */ /* 0x004fcc00078e00ff */
[----:B------:R-:W0:Y:S02]  /*0890*/  F2I.FTZ.TRUNC.NTZ R0, R0 ;  /* 0x0000000000007305 */ /* 0x000e24000021f100 */
[----:B0-----:R-:W-:Y:S01]  /*08a0*/  PRMT R18, R0, 0x7610, R18 ;  /* 0x0000761000127816 */ /* 0x001fe20000000012 */
[----:B------:R-:W-:Y:S06]  /*08b0*/  BRA `(.L_x_11797) ;  /* 0x0000000400ac7947 */ /* 0x000fec0003800000 */
.L_x_11804:
        /* <DEDUP_REMOVED lines=10> */
.L_x_11811:
        /* <DEDUP_REMOVED lines=21> */
.L_x_11815:
[----:B------:R-:W-:Y:S05]  /*0ab0*/  BSYNC B1 ;  /* 0x0000000000017941 */ /* 0x000fea0003800000 */
.L_x_11814:
[----:B------:R-:W-:Y:S01]  /*0ac0*/  LEA R3, R0, 0x3b800000, 0x17 ;  /* 0x3b80000000037811 */ /* 0x000fe200078eb8ff */
[----:B------:R-:W-:-:S05]  /*0ad0*/  IMAD.SHL.U32 R0, R2, 0x100000, RZ ;  /* 0x0010000002007824 */ /* 0x000fca00078e00ff */
[----:B------:R-:W-:-:S07]  /*0ae0*/  LOP3.LUT R0, R3, R0, R4, 0xfe, !PT ;  /* 0x0000000003007212 */ /* 0x000fce00078efe04 */
.L_x_11813:
[----:B------:R-:W-:Y:S05]  /*0af0*/  BSYNC B0 ;  /* 0x0000000000007941 */ /* 0x000fea0003800000 */
.L_x_11812:
[----:B------:R-:W0:Y:S02]  /*0b00*/  F2I.FTZ.TRUNC.NTZ R0, R0 ;  /* 0x0000000000007305 */ /* 0x000e24000021f100 */
[----:B0-----:R-:W-:Y:S01]  /*0b10*/  PRMT R18, R0, 0x7610, R18 ;  /* 0x0000761000127816 */ /* 0x001fe20000000012 */
[----:B------:R-:W-:Y:S06]  /*0b20*/  BRA `(.L_x_11797) ;  /* 0x0000000400107947 */ /* 0x000fec0003800000 */
.L_x_11810:
        /* <DEDUP_REMOVED lines=21> */
.L_x_11819:
[----:B------:R-:W-:Y:S05]  /*0c80*/  BSYNC B1 ;  /* 0x0000000000017941 */ /* 0x000fea0003800000 */
.L_x_11818:
[----:B------:R-:W-:Y:S01]  /*0c90*/  LEA R3, R0, 0x37800000, 0x17 ;  /* 0x3780000000037811 */ /* 0x000fe200078eb8ff */
[----:B------:R-:W-:-:S05]  /*0ca0*/  IMAD.SHL.U32 R0, R2, 0x200000, RZ ;  /* 0x0020000002007824 */ /* 0x000fca00078e00ff */
[----:B------:R-:W-:-:S07]  /*0cb0*/  LOP3.LUT R0, R3, R0, R4, 0xfe, !PT ;  /* 0x0000000003007212 */ /* 0x000fce00078efe04 */
.L_x_11817:
[----:B------:R-:W-:Y:S05]  /*0cc0*/  BSYNC B0 ;  /* 0x0000000000007941 */ /* 0x000fea0003800000 */
.L_x_11816:
[----:B------:R-:W0:Y:S02]  /*0cd0*/  F2I.FTZ.TRUNC.NTZ R0, R0 ;  /* 0x0000000000007305 */ /* 0x000e24000021f100 */
[----:B0-----:R-:W-:Y:S01]  /*0ce0*/  PRMT R18, R0, 0x7610, R18 ;  /* 0x0000761000127816 */ /* 0x001fe20000000012 */
[----:B------:R-:W-:Y:S06]  /*0cf0*/  BRA `(.L_x_11797) ;  /* 0x00000000009c7947 */ /* 0x000fec0003800000 */
.L_x_11809:
        /* <DEDUP_REMOVED lines=14> */
.L_x_11823:
[----:B------:R-:W-:Y:S05]  /*0de0*/  BSYNC B0 ;  /* 0x0000000000007941 */ /* 0x000fea0003800000 */
.L_x_11822:
[----:B------:R-:W0:Y:S02]  /*0df0*/  F2I.FTZ.TRUNC.NTZ R0, R0 ;  /* 0x0000000000007305 */ /* 0x000e24000021f100 */
[----:B0-----:R-:W-:Y:S01]  /*0e00*/  PRMT R18, R0, 0x7610, R18 ;  /* 0x0000761000127816 */ /* 0x001fe20000000012 */
[----:B------:R-:W-:Y:S06]  /*0e10*/  BRA `(.L_x_11797) ;  /* 0x0000000000547947 */ /* 0x000fec0003800000 */
.L_x_11796:
        /* <DEDUP_REMOVED lines=16> */
.L_x_11824:
[----:B------:R-:W-:Y:S01]  /*0f20*/  PRMT R18, RZ, 0x7610, R18 ;  /* 0x00007610ff127816 */ /* 0x000fe20000000012 */
[----:B------:R-:W-:Y:S06]  /*0f30*/  BRA `(.L_x_11797) ;  /* 0x00000000000c7947 */ /* 0x000fec0003800000 */
.L_x_11821:
[----:B------:R0:W5:Y:S01]  /*0f40*/  LDG.E.U8 R18, desc[UR36][R2.64] ;  /* 0x0000002402127981 */ /* 0x000162000c1e1100 */
[----:B------:R-:W-:Y:S05]  /*0f50*/  BRA `(.L_x_11797) ;  /* 0x0000000000047947 */ /* 0x000fea0003800000 */
.L_x_11820:
[----:B------:R0:W5:Y:S02]  /*0f60*/  LDG.E.U8 R18, desc[UR36][R2.64] ;  /* 0x0000002402127981 */ /* 0x000164000c1e1100 */
.L_x_11797:
[----:B------:R-:W2:Y:S02]  /*0f70*/  S2R R26, SR_TID.X ;  /* 0x00000000001a7919 */ /* 0x000ea40000002100 */
[----:B--2---:R-:W-:-:S07]  /*0f80*/  VIADD R26, R26, 0x80 ;  /* 0x000000801a1a7836 */ /* 0x004fce0000000000 */
.L_x_11791:
[----:B------:R-:W-:Y:S05]  /*0f90*/  BSYNC B6 ;  /* 0x0000000000067941 */ /* 0x000fea0003800000 */
.L_x_11790:
        /* <DEDUP_REMOVED lines=23> */
.L_x_11830:
[----:B------:R0:W5:Y:S01]  /*1110*/  LDG.E.U8 R16, desc[UR36][R2.64] ;  /* 0x0000002402107981 */ /* 0x000162000c1e1100 */
[----:B------:R-:W-:Y:S05]  /*1120*/  BRA `(.L_x_11832) ;  /* 0x0000000c00547947 */ /* 0x000fea0003800000 */
.L_x_11829:
        /* <DEDUP_REMOVED lines=8> */
.L_x_11834:
[----:B------:R0:W5:Y:S01]  /*11b0*/  LDG.E.U8 R16, desc[UR36][R2.64] ;  /* 0x0000002402107981 */ /* 0x000162000c1e1100 */
[----:B------:R-:W-:Y:S05]  /*11c0*/  BRA `(.L_x_11832) ;  /* 0x0000000c002c7947 */ /* 0x000fea0003800000 */
.L_x_11833:
[----:B------:R0:W5:Y:S01]  /*11d0*/  LDG.E.U16 R16, desc[UR36][R2.64] ;  /* 0x0000002402107981 */ /* 0x000162000c1e1500 */
[----:B------:R-:W-:Y:S05]  /*11e0*/  BRA `(.L_x_11832) ;  /* 0x0000000c00247947 */ /* 0x000fea0003800000 */
.L_x_11828:
        /* <DEDUP_REMOVED lines=9> */
.L_x_11836:
[----:B------:R-:W2:Y:S02]  /*1280*/  LDG.E.U16 R0, desc[UR36][R2.64] ;  /* 0x0000002402007981 */ /* 0x000ea4000c1e1500 */
[----:B--2---:R-:W-:-:S06]  /*1290*/  HADD2.F32 R0, -RZ, R0.H0_H0 ;  /* 0x20000000ff007230 */ /* 0x004fcc0000004100 */
[----:B------:R-:W0:Y:S02]  /*12a0*/  F2I.FTZ.TRUNC.NTZ R0, R0 ;  /* 0x0000000000007305 */ /* 0x000e24000021f100 */
[----:B0-----:R-:W-:Y:S01]  /*12b0*/  PRMT R16, R0, 0x7610, R16 ;  /* 0x0000761000107816 */ /* 0x001fe20000000010 */
[----:B------:R-:W-:Y:S06]  /*12c0*/  BRA `(.L_x_11832) ;  /* 0x0000000800ec7947 */ /* 0x000fec0003800000 */
.L_x_11835:
        /* <DEDUP_REMOVED lines=9> */
.L_x_11838:
[----:B------:R-:W2:Y:S02]  /*1360*/  LDG.E.U16 R2, desc[UR36][R2.64] ;  /* 0x0000002402027981 */ /* 0x000ea4000c1e1500 */
[----:B--2---:R-:W-:-:S06]  /*1370*/  HADD2.F32 R0, -RZ, R2.H0_H0 ;  /* 0x20000002ff007230 */ /* 0x004fcc0000004100 */
[----:B------:R-:W0:Y:S02]  /*1380*/  F2I.FTZ.TRUNC.NTZ R0, R0 ;  /* 0x0000000000007305 */ /* 0x000e24000021f100 */
[----:B0-----:R-:W-:Y:S01]  /*1390*/  PRMT R16, R0, 0x7610, R16 ;  /* 0x0000761000107816 */ /* 0x001fe20000000010 */
[----:B------:R-:W-:Y:S06]  /*13a0*/  BRA `(.L_x_11832) ;  /* 0x0000000800b47947 */ /* 0x000fec0003800000 */
.L_x_11837:
[----:B------:R-:W2:Y:S02]  /*13b0*/  LDG.E.64 R2, desc[UR36][R2.64] ;  /* 0x0000002402027981 */ /* 0x000ea4000c1e1b00 */
[----:B--2---:R0:W1:Y:S01]  /*13c0*/  F2I.F64.TRUNC R16, R2 ;  /* 0x0000000200107311 */ /* 0x004062000030d100 */
[----:B------:R-:W-:Y:S05]  /*13d0*/  BRA `(.L_x_11832) ;  /* 0x0000000800a87947 */ /* 0x000fea0003800000 */
.L_x_11827:
        /* <DEDUP_REMOVED lines=12> */
.L_x_11841:
[----:B------:R-:W2:Y:S02]  /*14a0*/  LDG.E.64 R2, desc[UR36][R2.64] ;  /* 0x0000002402027981 */ /* 0x000ea4000c1e1b00 */
[----:B--2---:R0:W1:Y:S01]  /*14b0*/  F2I.F64.TRUNC R16, R2 ;  /* 0x0000000200107311 */ /* 0x004062000030d100 */
[----:B------:R-:W-:Y:S05]  /*14c0*/  BRA `(.L_x_11832) ;  /* 0x00000008006c7947 */ /* 0x000fea0003800000 */
.L_x_11840:
        /* <DEDUP_REMOVED lines=28> */
.L_x_11843:
        /* <DEDUP_REMOVED lines=15> */
.L_x_11842:
[----:B------:R-:W2:Y:S02]  /*1780*/  LDG.E.U16 R0, desc[UR36][R2.64] ;  /* 0x0000002402007981 */ /* 0x000ea4000c1e1500 */
[----:B--2---:R-:W-:-:S06]  /*1790*/  IMAD.U32 R0, R0, 0x10000, RZ ;  /* 0x0001000000007824 */ /* 0x004fcc00078e00ff */
[----:B------:R-:W0:Y:S02]  /*17a0*/  F2I.FTZ.TRUNC.NTZ R0, R0 ;  /* 0x0000000000007305 */ /* 0x000e24000021f100 */
[----:B0-----:R-:W-:Y:S01]  /*17b0*/  PRMT R16, R0, 0x7610, R16 ;  /* 0x0000761000107816 */ /* 0x001fe20000000010 */
[----:B------:R-:W-:Y:S06]  /*17c0*/  BRA `(.L_x_11832) ;  /* 0x0000000400ac7947 */ /* 0x000fec0003800000 */
.L_x_11839:
        /* <DEDUP_REMOVED lines=10> */
.L_x_11846:
        /* <DEDUP_REMOVED lines=21> */
.L_x_11850:
[----:B------:R-:W-:Y:S05]  /*19c0*/  BSYNC B1 ;  /* 0x0000000000017941 */ /* 0x000fea0003800000 */
.L_x_11849:
[----:B------:R-:W-:Y:S01]  /*19d0*/  LEA R3, R0, 0x3b800000, 0x17 ;  /* 0x3b80000000037811 */ /* 0x000fe200078eb8ff */
[----:B------:R-:W-:-:S05]  /*19e0*/  IMAD.SHL.U32 R0, R2, 0x100000, RZ ;  /* 0x0010000002007824 */ /* 0x000fca00078e00ff */
[----:B------:R-:W-:-:S07]  /*19f0*/  LOP3.LUT R0, R3, R0, R4, 0xfe, !PT ;  /* 0x0000000003007212 */ /* 0x000fce00078efe04 */
.L_x_11848:
[----:B------:R-:W-:Y:S05]  /*1a00*/  BSYNC B0 ;  /* 0x0000000000007941 */ /* 0x000fea0003800000 */
.L_x_11847:
[----:B------:R-:W0:Y:S02]  /*1a10*/  F2I.FTZ.TRUNC.NTZ R0, R0 ;  /* 0x0000000000007305 */ /* 0x000e24000021f100 */
[----:B0-----:R-:W-:Y:S01]  /*1a20*/  PRMT R16, R0, 0x7610, R16 ;  /* 0x0000761000107816 */ /* 0x001fe20000000010 */
[----:B------:R-:W-:Y:S06]  /*1a30*/  BRA `(.L_x_11832) ;  /* 0x0000000400107947 */ /* 0x000fec0003800000 */
.L_x_11845:
        /* <DEDUP_REMOVED lines=21> */
.L_x_11854:
[----:B------:R-:W-:Y:S05]  /*1b90*/  BSYNC B1 ;  /* 0x0000000000017941 */ /* 0x000fea0003800000 */
.L_x_11853:
[----:B------:R-:W-:Y:S01]  /*1ba0*/  LEA R3, R0, 0x37800000, 0x17 ;  /* 0x3780000000037811 */ /* 0x000fe200078eb8ff */
[----:B------:R-:W-:-:S05]  /*1bb0*/  IMAD.SHL.U32 R0, R2, 0x200000, RZ ;  /* 0x0020000002007824 */ /* 0x000fca00078e00ff */
[----:B------:R-:W-:-:S07]  /*1bc0*/  LOP3.LUT R0, R3, R0, R4, 0xfe, !PT ;  /* 0x0000000003007212 */ /* 0x000fce00078efe04 */
.L_x_11852:
[----:B------:R-:W-:Y:S05]  /*1bd0*/  BSYNC B0 ;  /* 0x0000000000007941 */ /* 0x000fea0003800000 */
.L_x_11851:
[----:B------:R-:W0:Y:S02]  /*1be0*/  F2I.FTZ.TRUNC.NTZ R0, R0 ;  /* 0x0000000000007305 */ /* 0x000e24000021f100 */
[----:B0-----:R-:W-:Y:S01]  /*1bf0*/  PRMT R16, R0, 0x7610, R16 ;  /* 0x0000761000107816 */ /* 0x001fe20000000010 */
[----:B------:R-:W-:Y:S06]  /*1c00*/  BRA `(.L_x_11832) ;  /* 0x00000000009c7947 */ /* 0x000fec0003800000 */
.L_x_11844:
        /* <DEDUP_REMOVED lines=14> */
.L_x_11858:
[----:B------:R-:W-:Y:S05]  /*1cf0*/  BSYNC B0 ;  /* 0x0000000000007941 */ /* 0x000fea0003800000 */
.L_x_11857:
[----:B------:R-:W0:Y:S02]  /*1d00*/  F2I.FTZ.TRUNC.NTZ R0, R0 ;  /* 0x0000000000007305 */ /* 0x000e24000021f100 */
[----:B0-----:R-:W-:Y:S01]  /*1d10*/  PRMT R16, R0, 0x7610, R16 ;  /* 0x0000761000107816 */ /* 0x001fe20000000010 */
[----:B------:R-:W-:Y:S06]  /*1d20*/  BRA `(.L_x_11832) ;  /* 0x0000000000547947 */ /* 0x000fec0003800000 */
.L_x_11831:
        /* <DEDUP_REMOVED lines=16> */
.L_x_11859:
[----:B------:R-:W-:Y:S01]  /*1e30*/  PRMT R16, RZ, 0x7610, R16 ;  /* 0x00007610ff107816 */ /* 0x000fe20000000010 */
[----:B------:R-:W-:Y:S06]  /*1e40*/  BRA `(.L_x_11832) ;  /* 0x00000000000c7947 */ /* 0x000fec0003800000 */
.L_x_11856:
[----:B------:R3:W5:Y:S01]  /*1e50*/  LDG.E.U8 R16, desc[UR36][R2.64] ;  /* 0x0000002402107981 */ /* 0x000762000c1e1100 */
[----:B------:R-:W-:Y:S05]  /*1e60*/  BRA `(.L_x_11832) ;  /* 0x0000000000047947 */ /* 0x000fea0003800000 */
.L_x_11855:
[----:B------:R2:W5:Y:S02]  /*1e70*/  LDG.E.U8 R16, desc[UR36][R2.64] ;  /* 0x0000002402107981 */ /* 0x000564000c1e1100 */
.L_x_11832:
[----:B------:R-:W-:-:S07]  /*1e80*/  VIADD R26, R26, 0x80 ;  /* 0x000000801a1a7836 */ /* 0x000fce0000000000 */
.L_x_11826:
[----:B------:R-:W-:Y:S05]  /*1e90*/  BSYNC B6 ;  /* 0x0000000000067941 */ /* 0x000fea0003800000 */
.L_x_11825:
        /* <DEDUP_REMOVED lines=25> */
.L_x_11865:
[----:B------:R0:W5:Y:S01]  /*2030*/  LDG.E.U8 R24, desc[UR36][R2.64] ;  /* 0x0000002402187981 */ /* 0x000162000c1e1100 */
[----:B------:R-:W-:Y:S05]  /*2040*/  BRA `(.L_x_11867) ;  /* 0x0000000c00547947 */ /* 0x000fea0003800000 */
.L_x_11864:
        /* <DEDUP_REMOVED lines=8> */
.L_x_11869:
[----:B------:R0:W5:Y:S01]  /*20d0*/  LDG.E.U8 R24, desc[UR36][R2.64] ;  /* 0x0000002402187981 */ /* 0x000162000c1e1100 */
[----:B------:R-:W-:Y:S05]  /*20e0*/  BRA `(.L_x_11867) ;  /* 0x0000000c002c7947 */ /* 0x000fea0003800000 */
.L_x_11868:
[----:B------:R0:W5:Y:S01]  /*20f0*/  LDG.E.U16 R24, desc[UR36][R2.64] ;  /* 0x0000002402187981 */ /* 0x000162000c1e1500 */
[----:B------:R-:W-:Y:S05]  /*2100*/  BRA `(.L_x_11867) ;  /* 0x0000000c00247947 */ /* 0x000fea0003800000 */
.L_x_11863:
        /* <DEDUP_REMOVED lines=9> */
.L_x_11871:
[----:B------:R-:W2:Y:S02]  /*21a0*/  LDG.E.U16 R0, desc[UR36][R2.64] ;  /* 0x0000002402007981 */ /* 0x000ea4000c1e1500 */
[----:B--2---:R-:W-:-:S06]  /*21b0*/  HADD2.F32 R0, -RZ, R0.H0_H0 ;  /* 0x20000000ff007230 */ /* 0x004fcc0000004100 */
[----:B------:R-:W0:Y:S02]  /*21c0*/  F2I.FTZ.TRUNC.NTZ R0, R0 ;  /* 0x0000000000007305 */ /* 0x000e24000021f100 */
[----:B0-----:R-:W-:Y:S01]  /*21d0*/  PRMT R24, R0, 0x7610, R24 ;  /* 0x0000761000187816 */ /* 0x001fe20000000018 */
[----:B------:R-:W-:Y:S06]  /*21e0*/  BRA `(.L_x_11867) ;  /* 0x0000000800ec7947 */ /* 0x000fec0003800000 */
.L_x_11870:
        /* <DEDUP_REMOVED lines=9> */
.L_x_11873:
[----:B------:R-:W2:Y:S02]  /*2280*/  LDG.E.U16 R2, desc[UR36][R2.64] ;  /* 0x0000002402027981 */ /* 0x000ea4000c1e1500 */
[----:B--2---:R-:W-:-:S06]  /*2290*/  HADD2.F32 R0, -RZ, R2.H0_H0 ;  /* 0x20000002ff007230 */ /* 0x004fcc0000004100 */
[----:B------:R-:W0:Y:S02]  /*22a0*/  F2I.FTZ.TRUNC.NTZ R0, R0 ;  /* 0x0000000000007305 */ /* 0x000e24000021f100 */
[----:B0-----:R-:W-:Y:S01]  /*22b0*/  PRMT R24, R0, 0x7610, R24 ;  /* 0x0000761000187816 */ /* 0x001fe20000000018 */
[----:B------:R-:W-:Y:S06]  /*22c0*/  BRA `(.L_x_11867) ;  /* 0x0000000800b47947 */ /* 0x000fec0003800000 */
.L_x_11872:
[----:B------:R-:W2:Y:S02]  /*22d0*/  LDG.E.64 R2, desc[UR36][R2.64] ;  /* 0x0000002402027981 */ /* 0x000ea4000c1e1b00 */
[----:B--2---:R0:W1:Y:S01]  /*22e0*/  F2I.F64.TRUNC R24, R2 ;  /* 0x0000000200187311 */ /* 0x004062000030d100 */
[----:B------:R-:W-:Y:S05]  /*22f0*/  BRA `(.L_x_11867) ;  /* 0x0000000800a87947 */ /* 0x000fea0003800000 */
.L_x_11862:
        /* <DEDUP_REMOVED lines=12> */
.L_x_11876:
[----:B------:R-:W2:Y:S02]  /*23c0*/  LDG.E.64 R2, desc[UR36][R2.64] ;  /* 0x0000002402027981 */ /* 0x000ea4000c1e1b00 */
[----:B--2---:R3:W4:Y:S01]  /*23d0*/  F2I.F64.TRUNC R24, R2 ;  /* 0x0000000200187311 */ /* 0x004722000030d100 */
[----:B------:R-:W-:Y:S05]  /*23e0*/  BRA `(.L_x_11867) ;  /* 0x00000008006c7947 */ /* 0x000fea0003800000 */
.L_x_11875:
        /* <DEDUP_REMOVED lines=28> */
.L_x_11878:
        /* <DEDUP_REMOVED lines=15> */
.L_x_11877:
[----:B------:R-:W2:Y:S02]  /*26a0*/  LDG.E.U16 R0, desc[UR36][R2.64] ;  /* 0x0000002402007981 */ /* 0x000ea4000c1e1500 */
[----:B--2---:R-:W-:-:S06]  /*26b0*/  IMAD.U32 R0, R0, 0x10000, RZ ;  /* 0x0001000000007824 */ /* 0x004fcc00078e00ff */
[----:B------:R-:W0:Y:S02]  /*26c0*/  F2I.FTZ.TRUNC.NTZ R0, R0 ;  /* 0x0000000000007305 */ /* 0x000e24000021f100 */
[----:B0-----:R-:W-:Y:S01]  /*26d0*/  PRMT R24, R0, 0x7610, R24 ;  /* 0x0000761000187816 */ /* 0x001fe20000000018 */
[----:B------:R-:W-:Y:S06]  /*26e0*/  BRA `(.L_x_11867) ;  /* 0x0000000400ac7947 */ /* 0x000fec0003800000 */
.L_x_11874:
        /* <DEDUP_REMOVED lines=10> */
.L_x_11881:
        /* <DEDUP_REMOVED lines=21> */
.L_x_11885:
[----:B------:R-:W-:Y:S05]  /*28e0*/  BSYNC B1 ;  /* 0x0000000000017941 */ /* 0x000fea0003800000 */
.L_x_11884:
[----:B------:R-:W-:Y:S01]  /*28f0*/  LEA R3, R0, 0x3b800000, 0x17 ;  /* 0x3b80000000037811 */ /* 0x000fe200078eb8ff */
[----:B------:R-:W-:-:S05]  /*2900*/  IMAD.SHL.U32 R0, R2, 0x100000, RZ ;  /* 0x0010000002007824 */ /* 0x000fca00078e00ff */
[----:B------:R-:W-:-:S07]  /*2910*/  LOP3.LUT R0, R3, R0, R4, 0xfe, !PT ;  /* 0x0000000003007212 */ /* 0x000fce00078efe04 */
.L_x_11883:
[----:B------:R-:W-:Y:S05]  /*2920*/  BSYNC B0 ;  /* 0x0000000000007941 */ /* 0x000fea0003800000 */
.L_x_11882:
[----:B------:R-:W0:Y:S02]  /*2930*/  F2I.FTZ.TRUNC.NTZ R0, R0 ;  /* 0x0000000000007305 */ /* 0x000e24000021f100 */
[----:B0-----:R-:W-:Y:S01]  /*2940*/  PRMT R24, R0, 0x7610, R24 ;  /* 0x0000761000187816 */ /* 0x001fe20000000018 */
[----:B------:R-:W-:Y:S06]  /*2950*/  BRA `(.L_x_11867) ;  /* 0x0000000400107947 */ /* 0x000fec0003800000 */
.L_x_11880:
        /* <DEDUP_REMOVED lines=21> */
.L_x_11889:
[----:B------:R-:W-:Y:S05]  /*2ab0*/  BSYNC B1 ;  /* 0x0000000000017941 */ /* 0x000fea0003800000 */
.L_x_11888:
[----:B------:R-:W-:Y:S01]  /*2ac0*/  LEA R3, R0, 0x37800000, 0x17 ;  /* 0x3780000000037811 */ /* 0x000fe200078eb8ff */
[----:B------:R-:W-:-:S05]  /*2ad0*/  IMAD.SHL.U32 R0, R2, 0x200000, RZ ;  /* 0x0020000002007824 */ /* 0x000fca00078e00ff */
[----:B------:R-:W-:-:S07]  /*2ae0*/  LOP3.LUT R0, R3, R0, R4, 0xfe, !PT ;  /* 0x0000000003007212 */ /* 0x000fce00078efe04 */
.L_x_11887:
[----:B------:R-:W-:Y:S05]  /*2af0*/  BSYNC B0 ;  /* 0x0000000000007941 */ /* 0x000fea0003800000 */
.L_x_11886:
[----:B------:R-:W0:Y:S02]  /*2b00*/  F2I.FTZ.TRUNC.NTZ R0, R0 ;  /* 0x0000000000007305 */ /* 0x000e24000021f100 */
[----:B0-----:R-:W-:Y:S01]  /*2b10*/  PRMT R24, R0, 0x7610, R24 ;  /* 0x0000761000187816 */ /* 0x001fe20000000018 */
[----:B------:R-:W-:Y:S06]  /*2b20*/  BRA `(.L_x_11867) ;  /* 0x00000000009c7947 */ /* 0x000fec0003800000 */
.L_x_11879:
        /* <DEDUP_REMOVED lines=14> */
.L_x_11893:
[----:B------:R-:W-:Y:S05]  /*2c10*/  BSYNC B0 ;  /* 0x0000000000007941 */ /* 0x000fea0003800000 */
.L_x_11892:
[----:B------:R-:W0:Y:S02]  /*2c20*/  F2I.FTZ.TRUNC.NTZ R0, R0 ;  /* 0x0000000000007305 */ /* 0x000e24000021f100 */
[----:B0-----:R-:W-:Y:S01]  /*2c30*/  PRMT R24, R0, 0x7610, R24 ;  /* 0x0000761000187816 */ /* 0x001fe20000000018 */
[----:B------:R-:W-:Y:S06]  /*2c40*/  BRA `(.L_x_11867) ;  /* 0x0000000000547947 */ /* 0x000fec0003800000 */
.L_x_11866:
        /* <DEDUP_REMOVED lines=16> */
.L_x_11894:
[----:B------:R-:W-:Y:S01]  /*2d50*/  PRMT R24, RZ, 0x7610, R24 ;  /* 0x00007610ff187816 */ /* 0x000fe20000000018 */
[----:B------:R-:W-:Y:S06]  /*2d60*/  BRA `(.L_x_11867) ;  /* 0x00000000000c7947 */ /* 0x000fec0003800000 */
.L_x_11891:
[----:B------:R2:W5:Y:S01]  /*2d70*/  LDG.E.U8 R24, desc[UR36][R2.64] ;  /* 0x0000002402187981 */ /* 0x000562000c1e1100 */
[----:B------:R-:W-:Y:S05]  /*2d80*/  BRA `(.L_x_11867) ;  /* 0x0000000000047947 */ /* 0x000fea0003800000 */
.L_x_11890:
[----:B------:R1:W5:Y:S02]  /*2d90*/  LDG.E.U8 R24, desc[UR36][R2.64] ;  /* 0x0000002402187981 */ /* 0x000364000c1e1100 */
.L_x_11867:
[----:B------:R-:W-:-:S07]  /*2da0*/  VIADD R26, R26, 0x80 ;  /* 0x000000801a1a7836 */ /* 0x000fce0000000000 */
.L_x_11861:
[----:B------:R-:W-:Y:S05]  /*2db0*/  BSYNC B6 ;  /* 0x0000000000067941 */ /* 0x000fea0003800000 */
.L_x_11860:
[----:B------:R-:W0:Y:S01]  /*2dc0*/  LDC.U8 R25, c[0x0][0x215] ;  /* 0x00008540ff197b82 */ /* 0x000e220000000000 */
        /* <DEDUP_REMOVED lines=22> */
.L_x_11900:
[----:B------:R0:W5:Y:S01]  /*2f30*/  LDG.E.U8 R22, desc[UR36][R2.64] ;  /* 0x0000002402167981 */ /* 0x000162000c1e1100 */
[----:B------:R-:W-:Y:S05]  /*2f40*/  BRA `(.L_x_11896) ;  /* 0x0000000c00507947 */ /* 0x000fea0003800000 */
.L_x_11899:
        /* <DEDUP_REMOVED lines=8> */
.L_x_11903:
[----:B------:R0:W5:Y:S01]  /*2fd0*/  LDG.E.U8 R22, desc[UR36][R2.64] ;  /* 0x0000002402167981 */ /* 0x000162000c1e1100 */
[----:B------:R-:W-:Y:S05]  /*2fe0*/  BRA `(.L_x_11896) ;  /* 0x0000000c00287947 */ /* 0x000fea0003800000 */
.L_x_11902:
[----:B------:R0:W5:Y:S01]  /*2ff0*/  LDG.E.U16 R22, desc[UR36][R2.64] ;  /* 0x0000002402167981 */ /* 0x000162000c1e1500 */
[----:B------:R-:W-:Y:S05]  /*3000*/  BRA `(.L_x_11896) ;  /* 0x0000000c00207947 */ /* 0x000fea0003800000 */
.L_x_11898:
        /* <DEDUP_REMOVED lines=9> */
.L_x_11905:
[----:B------:R-:W2:Y:S02]  /*30a0*/  LDG.E.U16 R0, desc[UR36][R2.64] ;  /* 0x0000002402007981 */ /* 0x000ea4000c1e1500 */
[----:B--2---:R-:W-:-:S06]  /*30b0*/  HADD2.F32 R0, -RZ, R0.H0_H0 ;  /* 0x20000000ff007230 */ /* 0x004fcc0000004100 */
[----:B------:R-:W0:Y:S02]  /*30c0*/  F2I.FTZ.TRUNC.NTZ R0, R0 ;  /* 0x0000000000007305 */ /* 0x000e24000021f100 */
[----:B0-----:R-:W-:Y:S01]  /*30d0*/  PRMT R22, R0, 0x7610, R22 ;  /* 0x0000761000167816 */ /* 0x001fe20000000016 */
[----:B------:R-:W-:Y:S06]  /*30e0*/  BRA `(.L_x_11896) ;  /* 0x0000000800e87947 */ /* 0x000fec0003800000 */
.L_x_11904:
        /* <DEDUP_REMOVED lines=9> */
.L_x_11907:
[----:B------:R-:W2:Y:S02]  /*3180*/  LDG.E.U16 R2, desc[UR36][R2.64] ;  /* 0x0000002402027981 */ /* 0x000ea4000c1e1500 */
[----:B--2---:R-:W-:-:S06]  /*3190*/  HADD2.F32 R0, -RZ, R2.H0_H0 ;  /* 0x20000002ff007230 */ /* 0x004fcc0000004100 */
[----:B------:R-:W0:Y:S02]  /*31a0*/  F2I.FTZ.TRUNC.NTZ R0, R0 ;  /* 0x0000000000007305 */ /* 0x000e24000021f100 */
[----:B0-----:R-:W-:Y:S01]  /*31b0*/  PRMT R22, R0, 0x7610, R22 ;  /* 0x0000761000167816 */ /* 0x001fe20000000016 */
[----:B------:R-:W-:Y:S06]  /*31c0*/  BRA `(.L_x_11896) ;  /* 0x0000000800b07947 */ /* 0x000fec0003800000 */
.L_x_11906:
[----:B------:R-:W2:Y:S02]  /*31d0*/  LDG.E.64 R2, desc[UR36][R2.64] ;  /* 0x0000002402027981 */ /* 0x000ea4000c1e1b00 */
[----:B--2---:R0:W1:Y:S01]  /*31e0*/  F2I.F64.TRUNC R22, R2 ;  /* 0x0000000200167311 */ /* 0x004062000030d100 */
[----:B------:R-:W-:Y:S05]  /*31f0*/  BRA `(.L_x_11896) ;  /* 0x0000000800a47947 */ /* 0x000fea0003800000 */
.L_x_11897:
        /* <DEDUP_REMOVED lines=12> */
.L_x_11910:
[----:B------:R-:W2:Y:S02]  /*32c0*/  LDG.E.64 R2, desc[UR36][R2.64] ;  /* 0x0000002402027981 */ /* 0x000ea4000c1e1b00 */
[----:B--2---:R0:W1:Y:S01]  /*32d0*/  F2I.F64.TRUNC R22, R2 ;  /* 0x0000000200167311 */ /* 0x004062000030d100 */
[----:B------:R-:W-:Y:S05]  /*32e0*/  BRA `(.L_x_11896) ;  /* 0x0000000800687947 */ /* 0x000fea0003800000 */
.L_x_11909:
        /* <DEDUP_REMOVED lines=28> */
.L_x_11912:
        /* <DEDUP_REMOVED lines=15> */
.L_x_11911:
[----:B------:R-:W2:Y:S02]  /*35a0*/  LDG.E.U16 R0, desc[UR36][R2.64] ;  /* 0x0000002402007981 */ /* 0x000ea4000c1e1500 */
[----:B--2---:R-:W-:-:S06]  /*35b0*/  IMAD.U32 R0, R0, 0x10000, RZ ;  /* 0x0001000000007824 */ /* 0x004fcc00078e00ff */
[----:B------:R-:W0:Y:S02]  /*35c0*/  F2I.FTZ.TRUNC.NTZ R0, R0 ;  /* 0x0000000000007305 */ /* 0x000e24000021f100 */
[----:B0-----:R-:W-:Y:S01]  /*35d0*/  PRMT R22, R0, 0x7610, R22 ;  /* 0x0000761000167816 */ /* 0x001fe20000000016 */
[----:B------:R-:W-:Y:S06]  /*35e0*/  BRA `(.L_x_11896) ;  /* 0x0000000400a87947 */ /* 0x000fec0003800000 */
.L_x_11908:
        /* <DEDUP_REMOVED lines=10> */
.L_x_11915:
        /* <DEDUP_REMOVED lines=21> */
.L_x_11919:
[----:B------:R-:W-:Y:S05]  /*37e0*/  BSYNC B1 ;  /* 0x0000000000017941 */ /* 0x000fea0003800000 */
.L_x_11918:
[----:B------:R-:W-:Y:S01]  /*37f0*/  LEA R3, R0, 0x3b800000, 0x17 ;  /* 0x3b80000000037811 */ /* 0x000fe200078eb8ff */
[----:B------:R-:W-:-:S05]  /*3800*/  IMAD.SHL.U32 R0, R2, 0x100000, RZ ;  /* 0x0010000002007824 */ /* 0x000fca00078e00ff */
[----:B------:R-:W-:-:S07]  /*3810*/  LOP3.LUT R0, R3, R0, R4, 0xfe, !PT ;  /* 0x0000000003007212 */ /* 0x000fce00078efe04 */
.L_x_11917:
[----:B------:R-:W-:Y:S05]  /*3820*/  BSYNC B0 ;  /* 0x0000000000007941 */ /* 0x000fea0003800000 */
.L_x_11916:
[----:B------:R-:W0:Y:S02]  /*3830*/  F2I.FTZ.TRUNC.NTZ R0, R0 ;  /* 0x0000000000007305 */ /* 0x000e24000021f100 */
[----:B0-----:R-:W-:Y:S01]  /*3840*/  PRMT R22, R0, 0x7610, R22 ;  /* 0x0000761000167816 */ /* 0x001fe20000000016 */
[----:B------:R-:W-:Y:S06]  /*3850*/  BRA `(.L_x_11896) ;  /* 0x00000004000c7947 */ /* 0x000fec0003800000 */
.L_x_11914:
        /* <DEDUP_REMOVED lines=21> */
.L_x_11923:
[----:B------:R-:W-:Y:S05]  /*39b0*/  BSYNC B1 ;  /* 0x0000000000017941 */ /* 0x000fea0003800000 */
.L_x_11922:
[----:B------:R-:W-:Y:S01]  /*39c0*/  LEA R3, R0, 0x37800000, 0x17 ;  /* 0x3780000000037811 */ /* 0x000fe200078eb8ff */
[----:B------:R-:W-:-:S05]  /*39d0*/  IMAD.SHL.U32 R0, R2, 0x200000, RZ ;  /* 0x0020000002007824 */ /* 0x000fca00078e00ff */
[----:B------:R-:W-:-:S07]  /*39e0*/  LOP3.LUT R0, R3, R0, R4, 0xfe, !PT ;  /* 0x0000000003007212 */ /* 0x000fce00078efe04 */
.L_x_11921:
[----:B------:R-:W-:Y:S05]  /*39f0*/  BSYNC B0 ;  /* 0x0000000000007941 */ /* 0x000fea0003800000 */
.L_x_11920:
[----:B------:R-:W0:Y:S02]  /*3a00*/  F2I.FTZ.TRUNC.NTZ R0, R0 ;  /* 0x0000000000007305 */ /* 0x000e24000021f100 */
[----:B0-----:R-:W-:Y:S01]  /*3a10*/  PRMT R22, R0, 0x7610, R22 ;  /* 0x0000761000167816 */ /* 0x001fe20000000016 */
[----:B------:R-:W-:Y:S06]  /*3a20*/  BRA `(.L_x_11896) ;  /* 0x0000000000987947 */ /* 0x000fec0003800000 */
.L_x_11913:
        /* <DEDUP_REMOVED lines=14> */
.L_x_11927:
[----:B------:R-:W-:Y:S05]  /*3b10*/  BSYNC B0 ;  /* 0x0000000000007941 */ /* 0x000fea0003800000 */
.L_x_11926:
[----:B------:R-:W0:Y:S02]  /*3b20*/  F2I.FTZ.TRUNC.NTZ R0, R0 ;  /* 0x0000000000007305 */ /* 0x000e24000021f100 */
[----:B0-----:R-:W-:Y:S01]  /*3b30*/  PRMT R22, R0, 0x7610, R22 ;  /* 0x0000761000167816 */ /* 0x001fe20000000016 */
[----:B------:R-:W-:Y:S06]  /*3b40*/  BRA `(.L_x_11896) ;  /* 0x0000000000507947 */ /* 0x000fec0003800000 */
.L_x_11901:
        /* <DEDUP_REMOVED lines=16> */
.L_x_11928:
[----:B------:R-:W-:Y:S05]  /*3c50*/  BRA `(.L_x_11896) ;  /* 0x00000000000c7947 */ /* 0x000fea0003800000 */
.L_x_11925:
[----:B------:R0:W5:Y:S01]  /*3c60*/  LDG.E.U8 R22, desc[UR36][R2.64] ;  /* 0x0000002402167981 */ /* 0x000162000c1e1100 */
[----:B------:R-:W-:Y:S05]  /*3c70*/  BRA `(.L_x_11896) ;  /* 0x0000000000047947 */ /* 0x000fea0003800000 */
.L_x_11924:
[----:B------:R0:W5:Y:S02]  /*3c80*/  LDG.E.U8 R22, desc[UR36][R2.64] ;  /* 0x0000002402167981 */ /* 0x000164000c1e1100 */
.L_x_11896:
[----:B------:R-:W-:Y:S05]  /*3c90*/  BSYNC B6 ;  /* 0x0000000000067941 */ /* 0x000fea0003800000 */
.L_x_11895:
[----:B01234-:R-:W0:Y:S01]  /*3ca0*/  S2R R2, SR_TID.X ;  /* 0x0000000000027919 */ /* 0x01fe220000002100 */
[----:B------:R-:W1:Y:S01]  /*3cb0*/  LDC.U8 R17, c[0x0][0x234] ;  /* 0x00008d00ff117b82 */ /* 0x000e620000000000 */
[----:B-----5:R-:W-:Y:S01]  /*3cc0*/  LOP3.LUT P2, RZ, R18, 0xff, RZ, 0xc0, !PT ;  /* 0x000000ff12ff7812 */ /* 0x020fe2000784c0ff */
[----:B------:R-:W-:Y:S01]  /*3cd0*/  BSSY B6, `(.L_x_11929) ;  /* 0x00000fa000067945 */ /* 0x000fe20003800000 */
[----:B------:R-:W-:Y:S02]  /*3ce0*/  LOP3.LUT P3, RZ, R16, 0xff, RZ, 0xc0, !PT ;  /* 0x000000ff10ff7812 */ /* 0x000fe4000786c0ff */
[----:B------:R-:W-:Y:S02]  /*3cf0*/  LOP3.LUT P1, RZ, R24, 0xff, RZ, 0xc0, !PT ;  /* 0x000000ff18ff7812 */ /* 0x000fe4000782c0ff */
[----:B------:R-:W-:Y:S02]  /*3d00*/  LOP3.LUT P0, RZ, R22, 0xff, RZ, 0xc0, !PT ;  /* 0x000000ff16ff7812 */ /* 0x000fe4000780c0ff */
[----:B------:R-:W-:-:S02]  /*3d10*/  ISETP.NE.XOR P2, PT, R25, RZ, P2 ;  /* 0x000000ff1900720c */ /* 0x000fc40001745a70 */
[C---:B------:R-:W-:Y:S02]  /*3d20*/  ISETP.NE.XOR P3, PT, R25.reuse, RZ, P3 ;  /* 0x000000ff1900720c */ /* 0x040fe40001f65a70 */
[C---:B------:R-:W-:Y:S02]  /*3d30*/  ISETP.NE.XOR P1, PT, R25.reuse, RZ, P1 ;  /* 0x000000ff1900720c */ /* 0x040fe40000f25a70 */
[----:B------:R-:W-:Y:S02]  /*3d40*/  ISETP.NE.XOR P0, PT, R25, RZ, P0 ;  /* 0x000000ff1900720c */ /* 0x000fe40000705a70 */
[----:B------:R-:W-:Y:S02]  /*3d50*/  SEL R3, RZ, 0x1, !P2 ;  /* 0x00000001ff037807 */ /* 0x000fe40005000000 */
[----:B------:R-:W-:Y:S02]  /*3d60*/  SEL R22, RZ, 0x1, !P3 ;  /* 0x00000001ff167807 */ /* 0x000fe40005800000 */
[----:B------:R-:W-:-:S02]  /*3d70*/  SEL R18, RZ, 0x1, !P1 ;  /* 0x00000001ff127807 */ /* 0x000fc40004800000 */
        /* <DEDUP_REMOVED lines=24> */
.L_x_11934:
[----:B------:R0:W-:Y:S01]  /*3f00*/  STG.E.U8 desc[UR36][R8.64], R3 ;  /* 0x0000000308007986 */ /* 0x0001e2000c101124 */
[----:B------:R-:W-:Y:S05]  /*3f10*/  BRA `(.L_x_11930) ;  /* 0x0000000c00547947 */ /* 0x000fea0003800000 */
.L_x_11933:
        /* <DEDUP_REMOVED lines=10> */
.L_x_11937:
[----:B------:R0:W-:Y:S01]  /*3fc0*/  STG.E desc[UR36][R8.64], R3 ;  /* 0x0000000308007986 */ /* 0x0001e2000c101924 */
[----:B------:R-:W-:Y:S05]  /*3fd0*/  BRA `(.L_x_11930) ;  /* 0x0000000c00247947 */ /* 0x000fea0003800000 */
.L_x_11936:
[----:B------:R0:W-:Y:S01]  /*3fe0*/  STG.E.U16 desc[UR36][R8.64], R3 ;  /* 0x0000000308007986 */ /* 0x0001e2000c101524 */
[----:B------:R-:W-:Y:S05]  /*3ff0*/  BRA `(.L_x_11930) ;  /* 0x0000000c001c7947 */ /* 0x000fea0003800000 */
.L_x_11932:
        /* <DEDUP_REMOVED lines=9> */
.L_x_11939:
[----:B------:R-:W0:Y:S02]  /*4090*/  I2F.S16 R0, R3 ;  /* 0x0000000300007306 */ /* 0x000e240000101400 */
[----:B0-----:R-:W-:-:S05]  /*40a0*/  F2FP.F16.F32.PACK_AB R0, RZ, R0 ;  /* 0x00000000ff00723e */ /* 0x001fca00000000ff */
[----:B------:R0:W-:Y:S01]  /*40b0*/  STG.E.U16 desc[UR36][R8.64], R0 ;  /* 0x0000000008007986 */ /* 0x0001e2000c101524 */
[----:B------:R-:W-:Y:S05]  /*40c0*/  BRA `(.L_x_11930) ;  /* 0x0000000800e87947 */ /* 0x000fea0003800000 */
.L_x_11938:
        /* <DEDUP_REMOVED lines=10> */
.L_x_11941:
[----:B------:R-:W0:Y:S02]  /*4170*/  I2F.S16 R3, R3 ;  /* 0x0000000300037306 */ /* 0x000e240000101400 */
[----:B0-----:R-:W-:-:S04]  /*4180*/  F2FP.F16.F32.PACK_AB R3, RZ, R3 ;  /* 0x00000003ff03723e */ /* 0x001fc800000000ff */
[----:B------:R-:W-:-:S05]  /*4190*/  PRMT R3, R3, 0x5410, RZ ;  /* 0x0000541003037816 */ /* 0x000fca00000000ff */
[----:B------:R0:W-:Y:S01]  /*41a0*/  STG.E desc[UR36][R8.64], R3 ;  /* 0x0000000308007986 */ /* 0x0001e2000c101924 */
[----:B------:R-:W-:Y:S05]  /*41b0*/  BRA `(.L_x_11930) ;  /* 0x0000000800ac7947 */ /* 0x000fea0003800000 */
.L_x_11940:
[----:B------:R-:W0:Y:S02]  /*41c0*/  I2F.F64.S16 R4, R3 ;  /* 0x0000000300047312 */ /* 0x000e240000101c00 */
[----:B0-----:R0:W-:Y:S01]  /*41d0*/  STG.E.64 desc[UR36][R8.64], R4 ;  /* 0x0000000408007986 */ /* 0x0011e2000c101b24 */
[----:B------:R-:W-:Y:S05]  /*41e0*/  BRA `(.L_x_11930) ;  /* 0x0000000800a07947 */ /* 0x000fea0003800000 */
.L_x_11931:
        /* <DEDUP_REMOVED lines=10> */
.L_x_11944:
[----:B------:R-:W0:Y:S01]  /*4290*/  I2F.F64.S16 R4, R3 ;  /* 0x0000000300047312 */ /* 0x000e220000101c00 */
[----:B------:R-:W-:-:S05]  /*42a0*/  CS2R R6, SRZ ;  /* 0x0000000000067805 */ /* 0x000fca000001ff00 */
[----:B0-----:R0:W-:Y:S01]  /*42b0*/  STG.E.128 desc[UR36][R8.64], R4 ;  /* 0x0000000408007986 */ /* 0x0011e2000c101d24 */
[----:B------:R-:W-:Y:S05]  /*42c0*/  BRA `(.L_x_11930) ;  /* 0x0000000800687947 */ /* 0x000fea0003800000 */
.L_x_11943:
        /* <DEDUP_REMOVED lines=21> */
.L_x_11948:
[----:B------:R-:W-:Y:S05]  /*4420*/  BSYNC B0 ;  /* 0x0000000000007941 */ /* 0x000fea0003800000 */
.L_x_11947:
[----:B------:R-:W-:-:S05]  /*4430*/  LOP3.LUT R5, R0, R5, RZ, 0xfc, !PT ;  /* 0x0000000500057212 */ /* 0x000fca00078efcff */
[----:B------:R0:W-:Y:S01]  /*4440*/  STG.E.U8 desc[UR36][R8.64], R5 ;  /* 0x0000000508007986 */ /* 0x0001e2000c101124 */
[----:B------:R-:W-:Y:S05]  /*4450*/  BRA `(.L_x_11930) ;  /* 0x0000000800047947 */ /* 0x000fea0003800000 */
.L_x_11946:
        /* <DEDUP_REMOVED lines=13> */
.L_x_11950:
[----:B------:R-:W-:Y:S01]  /*4530*/  IMAD.MOV.U32 R0, RZ, RZ, 0x7f ;  /* 0x0000007fff007424 */ /* 0x000fe200078e00ff */
[----:B------:R-:W-:-:S04]  /*4540*/  ISETP.GT.U32.AND P0, PT, R4, 0x7f800000, PT ;  /* 0x7f8000000400780c */ /* 0x000fc80003f04070 */
[----:B------:R-:W-:-:S09]  /*4550*/  SEL R0, R0, 0x7c, P0 ;  /* 0x0000007c00007807 */ /* 0x000fd20000000000 */
.L_x_11951:
[----:B------:R-:W-:Y:S05]  /*4560*/  BSYNC B0 ;  /* 0x0000000000007941 */ /* 0x000fea0003800000 */
.L_x_11949:
[----:B------:R-:W-:-:S04]  /*4570*/  LOP3.LUT R3, R5, 0x80000000, RZ, 0xc0, !PT ;  /* 0x8000000005037812 */ /* 0x000fc800078ec0ff */
[----:B------:R-:W-:-:S04]  /*4580*/  SHF.R.U32.HI R3, RZ, 0x18, R3 ;  /* 0x00000018ff037819 */ /* 0x000fc80000011603 */
[----:B------:R-:W-:-:S05]  /*4590*/  LOP3.LUT R3, R0, R3, RZ, 0xfc, !PT ;  /* 0x0000000300037212 */ /* 0x000fca00078efcff */
[----:B------:R0:W-:Y:S01]  /*45a0*/  STG.E.U8 desc[UR36][R8.64], R3 ;  /* 0x0000000308007986 */ /* 0x0001e2000c101124 */
[----:B------:R-:W-:Y:S05]  /*45b0*/  BRA `(.L_x_11930) ;  /* 0x0000000400ac7947 */ /* 0x000fea0003800000 */
.L_x_11945:
[----:B------:R-:W0:Y:S02]  /*45c0*/  I2F.S16 R0, R3 ;  /* 0x0000000300007306 */ /* 0x000e240000101400 */
[----:B0-----:R-:W-:-:S05]  /*45d0*/  F2FP.BF16.F32.PACK_AB R0, RZ, R0 ;  /* 0x00000000ff00723e */ /* 0x001fca00000010ff */
[----:B------:R0:W-:Y:S01]  /*45e0*/  STG.E.U16 desc[UR36][R8.64], R0 ;  /* 0x0000000008007986 */ /* 0x0001e2000c101524 */
[----:B------:R-:W-:Y:S05]  /*45f0*/  BRA `(.L_x_11930) ;  /* 0x00000004009c7947 */ /* 0x000fea0003800000 */
.L_x_11942:
        /* <DEDUP_REMOVED lines=10> */
.L_x_11954:
        /* <DEDUP_REMOVED lines=17> */
.L_x_11957:
[----:B------:R-:W-:-:S04]  /*47b0*/  LOP3.LUT R3, R3, 0x80000000, RZ, 0xc0, !PT ;  /* 0x8000000003037812 */ /* 0x000fc800078ec0ff */
[----:B------:R-:W-:-:S04]  /*47c0*/  SHF.R.U32.HI R3, RZ, 0x18, R3 ;  /* 0x00000018ff037819 */ /* 0x000fc80000011603 */
[----:B------:R-:W-:-:S04]  /*47d0*/  LOP3.LUT R0, R0, R3, RZ, 0xfc, !PT ;  /* 0x0000000300007212 */ /* 0x000fc800078efcff */
[----:B------:R-:W-:-:S07]  /*47e0*/  PRMT R4, R0, 0x7610, R4 ;  /* 0x0000761000047816 */ /* 0x000fce0000000004 */
.L_x_11956:
[----:B------:R-:W-:Y:S05]  /*47f0*/  BSYNC B0 ;  /* 0x0000000000007941 */ /* 0x000fea0003800000 */
.L_x_11955:
[----:B------:R4:W-:Y:S01]  /*4800*/  STG.E.U8 desc[UR36][R8.64], R4 ;  /* 0x0000000408007986 */ /* 0x0009e2000c101124 */
[----:B------:R-:W-:Y:S05]  /*4810*/  BRA `(.L_x_11930) ;  /* 0x0000000400147947 */ /* 0x000fea0003800000 */
.L_x_11953:
        /* <DEDUP_REMOVED lines=17> */
.L_x_11960:
[----:B------:R-:W-:-:S04]  /*4930*/  LOP3.LUT R3, R3, 0x80000000, RZ, 0xc0, !PT ;  /* 0x8000000003037812 */ /* 0x000fc800078ec0ff */
[----:B------:R-:W-:-:S04]  /*4940*/  SHF.R.U32.HI R3, RZ, 0x18, R3 ;  /* 0x00000018ff037819 */ /* 0x000fc80000011603 */
[----:B------:R-:W-:-:S04]  /*4950*/  LOP3.LUT R0, R0, R3, RZ, 0xfc, !PT ;  /* 0x0000000300007212 */ /* 0x000fc800078efcff */
[----:B------:R-:W-:-:S07]  /*4960*/  PRMT R4, R0, 0x7610, R4 ;  /* 0x0000761000047816 */ /* 0x000fce0000000004 */
.L_x_11959:
[----:B------:R-:W-:Y:S05]  /*4970*/  BSYNC B0 ;  /* 0x0000000000007941 */ /* 0x000fea0003800000 */
.L_x_11958:
[----:B------:R0:W-:Y:S01]  /*4980*/  STG.E.U8 desc[UR36][R8.64], R4 ;  /* 0x0000000408007986 */ /* 0x0001e2000c101124 */
[----:B------:R-:W-:Y:S05]  /*4990*/  BRA `(.L_x_11930) ;  /* 0x0000000000b47947 */ /* 0x000fea0003800000 */
.L_x_11952:
        /* <DEDUP_REMOVED lines=23> */
.L_x_11935:
        /* <DEDUP_REMOVED lines=16> */
.L_x_11963:
[----:B------:R-:W-:Y:S05]  /*4c10*/  BRA `(.L_x_11930) ;  /* 0x0000000000147947 */ /* 0x000fea0003800000 */
.L_x_11962:
[----:B------:R-:W-:Y:S02]  /*4c20*/  IMAD.MOV.U32 R4, RZ, RZ, R3 ;  /* 0x000000ffff047224 */ /* 0x000fe400078e0003 */
[----:B------:R-:W-:-:S05]  /*4c30*/  IMAD.MOV.U32 R5, RZ, RZ, RZ ;  /* 0x000000ffff057224 */ /* 0x000fca00078e00ff */
[----:B------:R3:W-:Y:S01]  /*4c40*/  STG.E.64 desc[UR36][R8.64], R4 ;  /* 0x0000000408007986 */ /* 0x0007e2000c101b24 */
[----:B------:R-:W-:Y:S05]  /*4c50*/  BRA `(.L_x_11930) ;  /* 0x0000000000047947 */ /* 0x000fea0003800000 */
.L_x_11961:
[----:B------:R0:W-:Y:S02]  /*4c60*/  STG.E desc[UR36][R8.64], R3 ;  /* 0x0000000308007986 */ /* 0x0001e4000c101924 */
.L_x_11930:
[----:B------:R-:W-:Y:S05]  /*4c70*/  BSYNC B6 ;  /* 0x0000000000067941 */ /* 0x000fea0003800000 */
.L_x_11929:
        /* <DEDUP_REMOVED lines=23> */
.L_x_11969:
[----:B------:R0:W-:Y:S01]  /*4df0*/  STG.E.U8 desc[UR36][R8.64], R22 ;  /* 0x0000001608007986 */ /* 0x0001e2000c101124 */
[----:B------:R-:W-:Y:S05]  /*4e00*/  BRA `(.L_x_11971) ;  /* 0x0000000c00507947 */ /* 0x000fea0003800000 */
.L_x_11968:
        /* <DEDUP_REMOVED lines=10> */
.L_x_11973:
[----:B------:R0:W-:Y:S01]  /*4eb0*/  STG.E desc[UR36][R8.64], R22 ;  /* 0x0000001608007986 */ /* 0x0001e2000c101924 */
[----:B------:R-:W-:Y:S05]  /*4ec0*/  BRA `(.L_x_11971) ;  /* 0x0000000c00207947 */ /* 0x000fea0003800000 */
.L_x_11972:
[----:B------:R0:W-:Y:S01]  /*4ed0*/  STG.E.U16 desc[UR36][R8.64], R22 ;  /* 0x0000001608007986 */ /* 0x0001e2000c101524 */
[----:B------:R-:W-:Y:S05]  /*4ee0*/  BRA `(.L_x_11971) ;  /* 0x0000000c00187947 */ /* 0x000fea0003800000 */
.L_x_11967:
        /* <DEDUP_REMOVED lines=9> */
.L_x_11975:
[----:B------:R-:W0:Y:S02]  /*4f80*/  I2F.S16 R0, R22 ;  /* 0x0000001600007306 */ /* 0x000e240000101400 */
[----:B0-----:R-:W-:-:S05]  /*4f90*/  F2FP.F16.F32.PACK_AB R0, RZ, R0 ;  /* 0x00000000ff00723e */ /* 0x001fca00000000ff */
[----:B------:R0:W-:Y:S01]  /*4fa0*/  STG.E.U16 desc[UR36][R8.64], R0 ;  /* 0x0000000008007986 */ /* 0x0001e2000c101524 */
[----:B------:R-:W-:Y:S05]  /*4fb0*/  BRA `(.L_x_11971) ;  /* 0x0000000800e47947 */ /* 0x000fea0003800000 */
.L_x_11974:
        /* <DEDUP_REMOVED lines=10> */
.L_x_11977:
[----:B------:R-:W0:Y:S02]  /*5060*/  I2F.S16 R22, R22 ;  /* 0x0000001600167306 */ /* 0x000e240000101400 */
[----:B0-----:R-:W-:-:S04]  /*5070*/  F2FP.F16.F32.PACK_AB R3, RZ, R22 ;  /* 0x00000016ff03723e */ /* 0x001fc800000000ff */
[----:B------:R-:W-:-:S05]  /*5080*/  PRMT R3, R3, 0x5410, RZ ;  /* 0x0000541003037816 */ /* 0x000fca00000000ff */
[----:B------:R0:W-:Y:S01]  /*5090*/  STG.E desc[UR36][R8.64], R3 ;  /* 0x0000000308007986 */ /* 0x0001e2000c101924 */
[----:B------:R-:W-:Y:S05]  /*50a0*/  BRA `(.L_x_11971) ;  /* 0x0000000800a87947 */ /* 0x000fea0003800000 */
.L_x_11976:
[----:B------:R-:W0:Y:S02]  /*50b0*/  I2F.F64.S16 R4, R22 ;  /* 0x0000001600047312 */ /* 0x000e240000101c00 */
[----:B0-----:R0:W-:Y:S01]  /*50c0*/  STG.E.64 desc[UR36][R8.64], R4 ;  /* 0x0000000408007986 */ /* 0x0011e2000c101b24 */
[----:B------:R-:W-:Y:S05]  /*50d0*/  BRA `(.L_x_11971) ;  /* 0x00000008009c7947 */ /* 0x000fea0003800000 */
.L_x_11966:
        /* <DEDUP_REMOVED lines=10> */
.L_x_11980:
[----:B------:R-:W0:Y:S01]  /*5180*/  I2F.F64.S16 R4, R22 ;  /* 0x0000001600047312 */ /* 0x000e220000101c00 */
[----:B------:R-:W-:-:S05]  /*5190*/  CS2R R6, SRZ ;  /* 0x0000000000067805 */ /* 0x000fca000001ff00 */
[----:B0-----:R0:W-:Y:S01]  /*51a0*/  STG.E.128 desc[UR36][R8.64], R4 ;  /* 0x0000000408007986 */ /* 0x0011e2000c101d24 */
[----:B------:R-:W-:Y:S05]  /*51b0*/  BRA `(.L_x_11971) ;  /* 0x0000000800647947 */ /* 0x000fea0003800000 */
.L_x_11979:
        /* <DEDUP_REMOVED lines=21> */
.L_x_11984:
[----:B------:R-:W-:Y:S05]  /*5310*/  BSYNC B0 ;  /* 0x0000000000007941 */ /* 0x000fea0003800000 */
.L_x_11983:
[----:B------:R-:W-:-:S05]  /*5320*/  LOP3.LUT R5, R0, R5, RZ, 0xfc, !PT ;  /* 0x0000000500057212 */ /* 0x000fca00078efcff */
[----:B------:R0:W-:Y:S01]  /*5330*/  STG.E.U8 desc[UR36][R8.64], R5 ;  /* 0x0000000508007986 */ /* 0x0001e2000c101124 */
[----:B------:R-:W-:Y:S05]  /*5340*/  BRA `(.L_x_11971) ;  /* 0x0000000800007947 */ /* 0x000fea0003800000 */
.L_x_11982:
        /* <DEDUP_REMOVED lines=13> */
.L_x_11986:
[----:B------:R-:W-:Y:S01]  /*5420*/  IMAD.MOV.U32 R0, RZ, RZ, 0x7f ;  /* 0x0000007fff007424 */ /* 0x000fe200078e00ff */
[----:B------:R-:W-:-:S04]  /*5430*/  ISETP.GT.U32.AND P0, PT, R3, 0x7f800000, PT ;  /* 0x7f8000000300780c */ /* 0x000fc80003f04070 */
[----:B------:R-:W-:-:S09]  /*5440*/  SEL R0, R0, 0x7c, P0 ;  /* 0x0000007c00007807 */ /* 0x000fd20000000000 */
.L_x_11987:
[----:B------:R-:W-:Y:S05]  /*5450*/  BSYNC B0 ;  /* 0x0000000000007941 */ /* 0x000fea0003800000 */
.L_x_11985:
[----:B------:R-:W-:-:S04]  /*5460*/  LOP3.LUT R3, R5, 0x80000000, RZ, 0xc0, !PT ;  /* 0x8000000005037812 */ /* 0x000fc800078ec0ff */
[----:B------:R-:W-:-:S04]  /*5470*/  SHF.R.U32.HI R3, RZ, 0x18, R3 ;  /* 0x00000018ff037819 */ /* 0x000fc80000011603 */
[----:B------:R-:W-:-:S05]  /*5480*/  LOP3.LUT R3, R0, R3, RZ, 0xfc, !PT ;  /* 0x0000000300037212 */ /* 0x000fca00078efcff */
[----:B------:R0:W-:Y:S01]  /*5490*/  STG.E.U8 desc[UR36][R8.64], R3 ;  /* 0x0000000308007986 */ /* 0x0001e2000c101124 */
[----:B------:R-:W-:Y:S05]  /*54a0*/  BRA `(.L_x_11971) ;  /* 0x0000000400a87947 */ /* 0x000fea0003800000 */
.L_x_11981:
[----:B------:R-:W0:Y:S02]  /*54b0*/  I2F.S16 R0, R22 ;  /* 0x0000001600007306 */ /* 0x000e240000101400 */
[----:B0-----:R-:W-:-:S05]  /*54c0*/  F2FP.BF16.F32.PACK_AB R0, RZ, R0 ;  /* 0x00000000ff00723e */ /* 0x001fca00000010ff */
[----:B------:R0:W-:Y:S01]  /*54d0*/  STG.E.U16 desc[UR36][R8.64], R0 ;  /* 0x0000000008007986 */ /* 0x0001e2000c101524 */
[----:B------:R-:W-:Y:S05]  /*54e0*/  BRA `(.L_x_11971) ;  /* 0x0000000400987947 */ /* 0x000fea0003800000 */
.L_x_11978:
        /* <DEDUP_REMOVED lines=10> */
.L_x_11990:
        /* <DEDUP_REMOVED lines=17> */
.L_x_11993:
[----:B------:R-:W-:-:S04]  /*56a0*/  LOP3.LUT R3, R5, 0x80000000, RZ, 0xc0, !PT ;  /* 0x8000000005037812 */ /* 0x000fc800078ec0ff */
[----:B------:R-:W-:-:S04]  /*56b0*/  SHF.R.U32.HI R3, RZ, 0x18, R3 ;  /* 0x00000018ff037819 */ /* 0x000fc80000011603 */
[----:B------:R-:W-:-:S04]  /*56c0*/  LOP3.LUT R0, R0, R3, RZ, 0xfc, !PT ;  /* 0x0000000300007212 */ /* 0x000fc800078efcff */
[----:B------:R-:W-:-:S07]  /*56d0*/  PRMT R4, R0, 0x7610, R4 ;  /* 0x0000761000047816 */ /* 0x000fce0000000004 */
.L_x_11992:
[----:B------:R-:W-:Y:S05]  /*56e0*/  BSYNC B0 ;  /* 0x0000000000007941 */ /* 0x000fea0003800000 */
.L_x_11991:
[----:B------:R3:W-:Y:S01]  /*56f0*/  STG.E.U8 desc[UR36][R8.64], R4 ;  /* 0x0000000408007986 */ /* 0x0007e2000c101124 */
[----:B------:R-:W-:Y:S05]  /*5700*/  BRA `(.L_x_11971) ;  /* 0x0000000400107947 */ /* 0x000fea0003800000 */
.L_x_11989:
        /* <DEDUP_REMOVED lines=17> */
.L_x_11996:
[----:B------:R-:W-:-:S04]  /*5820*/  LOP3.LUT R3, R5, 0x80000000, RZ, 0xc0, !PT ;  /* 0x8000000005037812 */ /* 0x000fc800078ec0ff */
[----:B------:R-:W-:-:S04]  /*5830*/  SHF.R.U32.HI R3, RZ, 0x18, R3 ;  /* 0x00000018ff037819 */ /* 0x000fc80000011603 */
[----:B------:R-:W-:-:S04]  /*5840*/  LOP3.LUT R0, R0, R3, RZ, 0xfc, !PT ;  /* 0x0000000300007212 */ /* 0x000fc800078efcff */
[----:B------:R-:W-:-:S07]  /*5850*/  PRMT R4, R0, 0x7610, R4 ;  /* 0x0000761000047816 */ /* 0x000fce0000000004 */
.L_x_11995:
[----:B------:R-:W-:Y:S05]  /*5860*/  BSYNC B0 ;  /* 0x0000000000007941 */ /* 0x000fea0003800000 */
.L_x_11994:
[----:B------:R0:W-:Y:S01]  /*5870*/  STG.E.U8 desc[UR36][R8.64], R4 ;  /* 0x0000000408007986 */ /* 0x0001e2000c101124 */
[----:B------:R-:W-:Y:S05]  /*5880*/  BRA `(.L_x_11971) ;  /* 0x0000000000b07947 */ /* 0x000fea0003800000 */
.L_x_11988:
        /* <DEDUP_REMOVED lines=22> */
.L_x_11970:
        /* <DEDUP_REMOVED lines=16> */
.L_x_11999:
[----:B------:R-:W-:Y:S05]  /*5af0*/  BRA `(.L_x_11971) ;  /* 0x0000000000147947 */ /* 0x000fea0003800000 */
.L_x_11998:
[----:B------:R-:W-:Y:S02]  /*5b00*/  IMAD.MOV.U32 R4, RZ, RZ, R22 ;  /* 0x000000ffff047224 */ /* 0x000fe400078e0016 */
[----:B------:R-:W-:-:S05]  /*5b10*/  IMAD.MOV.U32 R5, RZ, RZ, RZ ;  /* 0x000000ffff057224 */ /* 0x000fca00078e00ff */
[----:B------:R2:W-:Y:S01]  /*5b20*/  STG.E.64 desc[UR36][R8.64], R4 ;  /* 0x0000000408007986 */ /* 0x0005e2000c101b24 */
[----:B------:R-:W-:Y:S05]  /*5b30*/  BRA `(.L_x_11971) ;  /* 0x0000000000047947 */ /* 0x000fea0003800000 */
.L_x_11997:
[----:B------:R0:W-:Y:S02]  /*5b40*/  STG.E desc[UR36][R8.64], R22 ;  /* 0x0000001608007986 */ /* 0x0001e4000c101924 */
.L_x_11971:
        /* <DEDUP_REMOVED lines=23> */
.L_x_12003:
[----:B------:R3:W-:Y:S01]  /*5cc0*/  STG.E.U8 desc[UR36][R8.64], R18 ;  /* 0x0000001208007986 */ /* 0x0007e2000c101124 */
[----:B------:R-:W-:Y:S05]  /*5cd0*/  BRA `(.L_x_12005) ;  /* 0x0000000c00507947 */ /* 0x000fea0003800000 */
.L_x_12002:
        /* <DEDUP_REMOVED lines=10> */
.L_x_12007:
[----:B------:R2:W-:Y:S01]  /*5d80*/  STG.E desc[UR36][R8.64], R18 ;  /* 0x0000001208007986 */ /* 0x0005e2000c101924 */
[----:B------:R-:W-:Y:S05]  /*5d90*/  BRA `(.L_x_12005) ;  /* 0x0000000c00207947 */ /* 0x000fea0003800000 */
.L_x_12006:
[----:B------:R0:W-:Y:S01]  /*5da0*/  STG.E.U16 desc[UR36][R8.64], R18 ;  /* 0x0000001208007986 */ /* 0x0001e2000c101524 */
[----:B------:R-:W-:Y:S05]  /*5db0*/  BRA `(.L_x_12005) ;  /* 0x0000000c00187947 */ /* 0x000fea0003800000 */
.L_x_12001:
        /* <DEDUP_REMOVED lines=9> */
.L_x_12009:
[----:B------:R-:W0:Y:S02]  /*5e50*/  I2F.S16 R0, R18 ;  /* 0x0000001200007306 */ /* 0x000e240000101400 */
[----:B0-----:R-:W-:-:S05]  /*5e60*/  F2FP.F16.F32.PACK_AB R0, RZ, R0 ;  /* 0x00000000ff00723e */ /* 0x001fca00000000ff */
[----:B------:R0:W-:Y:S01]  /*5e70*/  STG.E.U16 desc[UR36][R8.64], R0 ;  /* 0x0000000008007986 */ /* 0x0001e2000c101524 */
[----:B------:R-:W-:Y:S05]  /*5e80*/  BRA `(.L_x_12005) ;  /* 0x0000000800e47947 */ /* 0x000fea0003800000 */
.L_x_12008:
        /* <DEDUP_REMOVED lines=10> */
.L_x_12011:
[----:B------:R-:W0:Y:S02]  /*5f30*/  I2F.S16 R18, R18 ;  /* 0x0000001200127306 */ /* 0x000e240000101400 */
[----:B0-----:R-:W-:-:S04]  /*5f40*/  F2FP.F16.F32.PACK_AB R3, RZ, R18 ;  /* 0x00000012ff03723e */ /* 0x001fc800000000ff */
[----:B------:R-:W-:-:S05]  /*5f50*/  PRMT R3, R3, 0x5410, RZ ;  /* 0x0000541003037816 */ /* 0x000fca00000000ff */
[----:B------:R0:W-:Y:S01]  /*5f60*/  STG.E desc[UR36][R8.64], R3 ;  /* 0x0000000308007986 */ /* 0x0001e2000c101924 */
[----:B------:R-:W-:Y:S05]  /*5f70*/  BRA `(.L_x_12005) ;  /* 0x0000000800a87947 */ /* 0x000fea0003800000 */
.L_x_12010:
[----:B------:R-:W0:Y:S02]  /*5f80*/  I2F.F64.S16 R4, R18 ;  /* 0x0000001200047312 */ /* 0x000e240000101c00 */
[----:B0-----:R0:W-:Y:S01]  /*5f90*/  STG.E.64 desc[UR36][R8.64], R4 ;  /* 0x0000000408007986 */ /* 0x0011e2000c101b24 */
[----:B------:R-:W-:Y:S05]  /*5fa0*/  BRA `(.L_x_12005) ;  /* 0x00000008009c7947 */ /* 0x000fea0003800000 */
.L_x_12000:
        /* <DEDUP_REMOVED lines=10> */
.L_x_12014:
[----:B------:R-:W0:Y:S01]  /*6050*/  I2F.F64.S16 R4, R18 ;  /* 0x0000001200047312 */ /* 0x000e220000101c00 */
[----:B------:R-:W-:-:S05]  /*6060*/  CS2R R6, SRZ ;  /* 0x0000000000067805 */ /* 0x000fca000001ff00 */
[----:B0-----:R0:W-:Y:S01]  /*6070*/  STG.E.128 desc[UR36][R8.64], R4 ;  /* 0x0000000408007986 */ /* 0x0011e2000c101d24 */
[----:B------:R-:W-:Y:S05]  /*6080*/  BRA `(.L_x_12005) ;  /* 0x0000000800647947 */ /* 0x000fea0003800000 */
.L_x_12013:
        /* <DEDUP_REMOVED lines=21> */
.L_x_12018:
[----:B------:R-:W-:Y:S05]  /*61e0*/  BSYNC B0 ;  /* 0x0000000000007941 */ /* 0x000fea0003800000 */
.L_x_12017:
[----:B------:R-:W-:-:S05]  /*61f0*/  LOP3.LUT R5, R0, R5, RZ, 0xfc, !PT ;  /* 0x0000000500057212 */ /* 0x000fca00078efcff */
[----:B------:R0:W-:Y:S01]  /*6200*/  STG.E.U8 desc[UR36][R8.64], R5 ;  /* 0x0000000508007986 */ /* 0x0001e2000c101124 */
[----:B------:R-:W-:Y:S05]  /*6210*/  BRA `(.L_x_12005) ;  /* 0x0000000800007947 */ /* 0x000fea0003800000 */
.L_x_12016:
        /* <DEDUP_REMOVED lines=13> */
.L_x_12020:
[----:B------:R-:W-:Y:S01]  /*62f0*/  IMAD.MOV.U32 R0, RZ, RZ, 0x7f ;  /* 0x0000007fff007424 */ /* 0x000fe200078e00ff */
[----:B------:R-:W-:-:S04]  /*6300*/  ISETP.GT.U32.AND P0, PT, R3, 0x7f800000, PT ;  /* 0x7f8000000300780c */ /* 0x000fc80003f04070 */
[----:B------:R-:W-:-:S09]  /*6310*/  SEL R0, R0, 0x7c, P0 ;  /* 0x0000007c00007807 */ /* 0x000fd20000000000 */
.L_x_12021:
[----:B------:R-:W-:Y:S05]  /*6320*/  BSYNC B0 ;  /* 0x0000000000007941 */ /* 0x000fea0003800000 */
.L_x_12019:
[----:B------:R-:W-:-:S04]  /*6330*/  LOP3.LUT R3, R5, 0x80000000, RZ, 0xc0, !PT ;  /* 0x8000000005037812 */ /* 0x000fc800078ec0ff */
[----:B------:R-:W-:-:S04]  /*6340*/  SHF.R.U32.HI R3, RZ, 0x18, R3 ;  /* 0x00000018ff037819 */ /* 0x000fc80000011603 */
[----:B------:R-:W-:-:S05]  /*6350*/  LOP3.LUT R3, R0, R3, RZ, 0xfc, !PT ;  /* 0x0000000300037212 */ /* 0x000fca00078efcff */
[----:B------:R0:W-:Y:S01]  /*6360*/  STG.E.U8 desc[UR36][R8.64], R3 ;  /* 0x0000000308007986 */ /* 0x0001e2000c101124 */
[----:B------:R-:W-:Y:S05]  /*6370*/  BRA `(.L_x_12005) ;  /* 0x0000000400a87947 */ /* 0x000fea0003800000 */
.L_x_12015:
[----:B------:R-:W0:Y:S02]  /*6380*/  I2F.S16 R0, R18 ;  /* 0x0000001200007306 */ /* 0x000e240000101400 */
[----:B0-----:R-:W-:-:S05]  /*6390*/  F2FP.BF16.F32.PACK_AB R0, RZ, R0 ;  /* 0x00000000ff00723e */ /* 0x001fca00000010ff */
[----:B------:R0:W-:Y:S01]  /*63a0*/  STG.E.U16 desc[UR36][R8.64], R0 ;  /* 0x0000000008007986 */ /* 0x0001e2000c101524 */
[----:B------:R-:W-:Y:S05]  /*63b0*/  BRA `(.L_x_12005) ;  /* 0x0000000400987947 */ /* 0x000fea0003800000 */
.L_x_12012:
        /* <DEDUP_REMOVED lines=10> */
.L_x_12024:
        /* <DEDUP_REMOVED lines=17> */
.L_x_12027:
[----:B------:R-:W-:-:S04]  /*6570*/  LOP3.LUT R3, R5, 0x80000000, RZ, 0xc0, !PT ;  /* 0x8000000005037812 */ /* 0x000fc800078ec0ff */
[----:B------:R-:W-:-:S04]  /*6580*/  SHF.R.U32.HI R3, RZ, 0x18, R3 ;  /* 0x00000018ff037819 */ /* 0x000fc80000011603 */
[----:B------:R-:W-:-:S04]  /*6590*/  LOP3.LUT R0, R0, R3, RZ, 0xfc, !PT ;  /* 0x0000000300007212 */ /* 0x000fc800078efcff */
[----:B------:R-:W-:-:S07]  /*65a0*/  PRMT R4, R0, 0x7610, R4 ;  /* 0x0000761000047816 */ /* 0x000fce0000000004 */
.L_x_12026:
[----:B------:R-:W-:Y:S05]  /*65b0*/  BSYNC B0 ;  /* 0x0000000000007941 */ /* 0x000fea0003800000 */
.L_x_12025:
[----:B------:R0:W-:Y:S01]  /*65c0*/  STG.E.U8 desc[UR36][R8.64], R4 ;  /* 0x0000000408007986 */ /* 0x0001e2000c101124 */
[----:B------:R-:W-:Y:S05]  /*65d0*/  BRA `(.L_x_12005) ;  /* 0x0000000400107947 */ /* 0x000fea0003800000 */
.L_x_12023:
        /* <DEDUP_REMOVED lines=17> */
.L_x_12030:
[----:B------:R-:W-:-:S04]  /*66f0*/  LOP3.LUT R3, R5, 0x80000000, RZ, 0xc0, !PT ;  /* 0x8000000005037812 */ /* 0x000fc800078ec0ff */
[----:B------:R-:W-:-:S04]  /*6700*/  SHF.R.U32.HI R3, RZ, 0x18, R3 ;  /* 0x00000018ff037819 */ /* 0x000fc80000011603 */
[----:B------:R-:W-:-:S04]  /*6710*/  LOP3.LUT R0, R0, R3, RZ, 0xfc, !PT ;  /* 0x0000000300007212 */ /* 0x000fc800078efcff */
[----:B------:R-:W-:-:S07]  /*6720*/  PRMT R4, R0, 0x7610, R4 ;  /* 0x0000761000047816 */ /* 0x000fce0000000004 */
.L_x_12029:
[----:B------:R-:W-:Y:S05]  /*6730*/  BSYNC B0 ;  /* 0x0000000000007941 */ /* 0x000fea0003800000 */
.L_x_12028:
[----:B------:R0:W-:Y:S01]  /*6740*/  STG.E.U8 desc[UR36][R8.64], R4 ;  /* 0x0000000408007986 */ /* 0x0001e2000c101124 */
[----:B------:R-:W-:Y:S05]  /*6750*/  BRA `(.L_x_12005) ;  /* 0x0000000000b07947 */ /* 0x000fea0003800000 */
.L_x_12022:
        /* <DEDUP_REMOVED lines=22> */
.L_x_12004:
        /* <DEDUP_REMOVED lines=16> */
.L_x_12033:
[----:B------:R-:W-:Y:S05]  /*69c0*/  BRA `(.L_x_12005) ;  /* 0x0000000000147947 */ /* 0x000fea0003800000 */
.L_x_12032:
[----:B------:R-:W-:Y:S02]  /*69d0*/  IMAD.MOV.U32 R4, RZ, RZ, R18 ;  /* 0x000000ffff047224 */ /* 0x000fe400078e0012 */
[----:B------:R-:W-:-:S05]  /*69e0*/  IMAD.MOV.U32 R5, RZ, RZ, RZ ;  /* 0x000000ffff057224 */ /* 0x000fca00078e00ff */
[----:B------:R0:W-:Y:S01]  /*69f0*/  STG.E.64 desc[UR36][R8.64], R4 ;  /* 0x0000000408007986 */ /* 0x0001e2000c101b24 */
[----:B------:R-:W-:Y:S05]  /*6a00*/  BRA `(.L_x_12005) ;  /* 0x0000000000047947 */ /* 0x000fea0003800000 */
.L_x_12031:
[----:B------:R0:W-:Y:S02]  /*6a10*/  STG.E desc[UR36][R8.64], R18 ;  /* 0x0000001208007986 */ /* 0x0001e4000c101924 */
.L_x_12005:
[----:B------:R-:W-:-:S07]  /*6a20*/  VIADD R2, R2, 0x80 ;  /* 0x0000008002027836 */ /* 0x000fce0000000000 */
.L_x_11965:
[----:B------:R-:W-:Y:S05]  /*6a30*/  BSYNC B6 ;  /* 0x0000000000067941 */ /* 0x000fea0003800000 */
.L_x_11964:
        /* <DEDUP_REMOVED lines=21> */
.L_x_12037:
[----:B------:R-:W-:Y:S01]  /*6b90*/  STG.E.U8 desc[UR36][R2.64], R16 ;  /* 0x0000001002007986 */ /* 0x000fe2000c101124 */
[----:B------:R-:W-:Y:S05]  /*6ba0*/  EXIT ;  /* 0x000000000000794d */ /* 0x000fea0003800000 */
.L_x_12036:
        /* <DEDUP_REMOVED lines=9> */
.L_x_12040:
[----:B------:R-:W-:Y:S01]  /*6c40*/  STG.E desc[UR36][R2.64], R16 ;  /* 0x0000001002007986 */ /* 0x000fe2000c101924 */
[----:B------:R-:W-:Y:S05]  /*6c50*/  EXIT ;  /* 0x000000000000794d */ /* 0x000fea0003800000 */
.L_x_12039:
[----:B------:R-:W-:Y:S01]  /*6c60*/  STG.E.U16 desc[UR36][R2.64], R16 ;  /* 0x0000001002007986 */ /* 0x000fe2000c101524 */
[----:B------:R-:W-:Y:S05]  /*6c70*/  EXIT ;  /* 0x000000000000794d */ /* 0x000fea0003800000 */
.L_x_12035:
        /* <DEDUP_REMOVED lines=9> */
.L_x_12042:
[----:B------:R-:W0:Y:S02]  /*6d10*/  I2F.S16 R0, R16 ;  /* 0x0000001000007306 */ /* 0x000e240000101400 */
[----:B0-----:R-:W-:-:S05]  /*6d20*/  F2FP.F16.F32.PACK_AB R0, RZ, R0 ;  /* 0x00000000ff00723e */ /* 0x001fca00000000ff */
[----:B------:R-:W-:Y:S01]  /*6d30*/  STG.E.U16 desc[UR36][R2.64], R0 ;  /* 0x0000000002007986 */ /* 0x000fe2000c101524 */
[----:B------:R-:W-:Y:S05]  /*6d40*/  EXIT ;  /* 0x000000000000794d */ /* 0x000fea0003800000 */
.L_x_12041:
        /* <DEDUP_REMOVED lines=10> */
.L_x_12044:
[----:B------:R-:W0:Y:S02]  /*6df0*/  I2F.S16 R16, R16 ;  /* 0x0000001000107306 */ /* 0x000e240000101400 */
[----:B0-----:R-:W-:-:S04]  /*6e00*/  F2FP.F16.F32.PACK_AB R5, RZ, R16 ;  /* 0x00000010ff05723e */ /* 0x001fc800000000ff */
[----:B------:R-:W-:-:S05]  /*6e10*/  PRMT R5, R5, 0x5410, RZ ;  /* 0x0000541005057816 */ /* 0x000fca00000000ff */
[----:B------:R-:W-:Y:S01]  /*6e20*/  STG.E desc[UR36][R2.64], R5 ;  /* 0x0000000502007986 */ /* 0x000fe2000c101924 */
[----:B------:R-:W-:Y:S05]  /*6e30*/  EXIT ;  /* 0x000000000000794d */ /* 0x000fea0003800000 */
.L_x_12043:
[----:B------:R-:W0:Y:S02]  /*6e40*/  I2F.F64.S16 R16, R16 ;  /* 0x0000001000107312 */ /* 0x000e240000101c00 */
[----:B0-----:R-:W-:Y:S01]  /*6e50*/  STG.E.64 desc[UR36][R2.64], R16 ;  /* 0x0000001002007986 */ /* 0x001fe2000c101b24 */
[----:B------:R-:W-:Y:S05]  /*6e60*/  EXIT ;  /* 0x000000000000794d */ /* 0x000fea0003800000 */
.L_x_12034:
        /* <DEDUP_REMOVED lines=10> */
.L_x_12047:
[----:B------:R-:W0:Y:S01]  /*6f10*/  I2F.F64.S16 R16, R16 ;  /* 0x0000001000107312 */ /* 0x000e220000101c00 */
[----:B------:R-:W-:-:S05]  /*6f20*/  CS2R R18, SRZ ;  /* 0x0000000000127805 */ /* 0x000fca000001ff00 */
[----:B0-----:R-:W-:Y:S01]  /*6f30*/  STG.E.128 desc[UR36][R2.64], R16 ;  /* 0x0000001002007986 */ /* 0x001fe2000c101d24 */
[----:B------:R-:W-:Y:S05]  /*6f40*/  EXIT ;  /* 0x000000000000794d */ /* 0x000fea0003800000 */
.L_x_12046:
        /* <DEDUP_REMOVED lines=21> */
.L_x_12051:
[----:B------:R-:W-:Y:S05]  /*70a0*/  BSYNC B0 ;  /* 0x0000000000007941 */ /* 0x000fea0003800000 */
.L_x_12050:
[----:B------:R-:W-:-:S05]  /*70b0*/  LOP3.LUT R5, R0, R5, RZ, 0xfc, !PT ;  /* 0x0000000500057212 */ /* 0x000fca00078efcff */
[----:B------:R-:W-:Y:S01]  /*70c0*/  STG.E.U8 desc[UR36][R2.64], R5 ;  /* 0x0000000502007986 */ /* 0x000fe2000c101124 */
[----:B------:R-:W-:Y:S05]  /*70d0*/  EXIT ;  /* 0x000000000000794d */ /* 0x000fea0003800000 */
.L_x_12049:
        /* <DEDUP_REMOVED lines=13> */
.L_x_12053:
[----:B------:R-:W-:Y:S01]  /*71b0*/  IMAD.MOV.U32 R0, RZ, RZ, 0x7f ;  /* 0x0000007fff007424 */ /* 0x000fe200078e00ff */
[----:B------:R-:W-:-:S04]  /*71c0*/  ISETP.GT.U32.AND P0, PT, R4, 0x7f800000, PT ;  /* 0x7f8000000400780c */ /* 0x000fc80003f04070 */
[----:B------:R-:W-:-:S09]  /*71d0*/  SEL R0, R0, 0x7c, P0 ;  /* 0x0000007c00007807 */ /* 0x000fd20000000000 */
.L_x_12054:
[----:B------:R-:W-:Y:S05]  /*71e0*/  BSYNC B0 ;  /* 0x0000000000007941 */ /* 0x000fea0003800000 */
.L_x_12052:
[----:B------:R-:W-:-:S04]  /*71f0*/  LOP3.LUT R4, R5, 0x80000000, RZ, 0xc0, !PT ;  /* 0x8000000005047812 */ /* 0x000fc800078ec0ff */
[----:B------:R-:W-:-:S04]  /*7200*/  SHF.R.U32.HI R5, RZ, 0x18, R4 ;  /* 0x00000018ff057819 */ /* 0x000fc80000011604 */
[----:B------:R-:W-:-:S05]  /*7210*/  LOP3.LUT R5, R0, R5, RZ, 0xfc, !PT ;  /* 0x0000000500057212 */ /* 0x000fca00078efcff */
[----:B------:R-:W-:Y:S01]  /*7220*/  STG.E.U8 desc[UR36][R2.64], R5 ;  /* 0x0000000502007986 */ /* 0x000fe2000c101124 */
[----:B------:R-:W-:Y:S05]  /*7230*/  EXIT ;  /* 0x000000000000794d */ /* 0x000fea0003800000 */
.L_x_12048:
[----:B------:R-:W0:Y:S02]  /*7240*/  I2F.S16 R0, R16 ;  /* 0x0000001000007306 */ /* 0x000e240000101400 */
[----:B0-----:R-:W-:-:S05]  /*7250*/  F2FP.BF16.F32.PACK_AB R0, RZ, R0 ;  /* 0x00000000ff00723e */ /* 0x001fca00000010ff */
[----:B------:R-:W-:Y:S01]  /*7260*/  STG.E.U16 desc[UR36][R2.64], R0 ;  /* 0x0000000002007986 */ /* 0x000fe2000c101524 */
[----:B------:R-:W-:Y:S05]  /*7270*/  EXIT ;  /* 0x000000000000794d */ /* 0x000fea0003800000 */
.L_x_12045:
        /* <DEDUP_REMOVED lines=10> */
.L_x_12057:
        /* <DEDUP_REMOVED lines=17> */
.L_x_12060:
[----:B------:R-:W-:-:S04]  /*7430*/  LOP3.LUT R0, R7, 0x80000000, RZ, 0xc0, !PT ;  /* 0x8000000007007812 */ /* 0x000fc800078ec0ff */
[----:B------:R-:W-:-:S04]  /*7440*/  SHF.R.U32.HI R5, RZ, 0x18, R0 ;  /* 0x00000018ff057819 */ /* 0x000fc80000011600 */
[----:B------:R-:W-:-:S04]  /*7450*/  LOP3.LUT R4, R4, R5, RZ, 0xfc, !PT ;  /* 0x0000000504047212 */ /* 0x000fc800078efcff */
[----:B------:R-:W-:-:S07]  /*7460*/  PRMT R0, R4, 0x7610, R0 ;  /* 0x0000761004007816 */ /* 0x000fce0000000000 */
.L_x_12059:
[----:B------:R-:W-:Y:S05]  /*7470*/  BSYNC B0 ;  /* 0x0000000000007941 */ /* 0x000fea0003800000 */
.L_x_12058:
[----:B------:R-:W-:Y:S01]  /*7480*/  STG.E.U8 desc[UR36][R2.64], R0 ;  /* 0x0000000002007986 */ /* 0x000fe2000c101124 */
[----:B------:R-:W-:Y:S05]  /*7490*/  EXIT ;  /* 0x000000000000794d */ /* 0x000fea0003800000 */
.L_x_12056:
        /* <DEDUP_REMOVED lines=17> */
.L_x_12063:
[----:B------:R-:W-:-:S04]  /*75b0*/  LOP3.LUT R0, R7, 0x80000000, RZ, 0xc0, !PT ;  /* 0x8000000007007812 */ /* 0x000fc800078ec0ff */
[----:B------:R-:W-:-:S04]  /*75c0*/  SHF.R.U32.HI R5, RZ, 0x18, R0 ;  /* 0x00000018ff057819 */ /* 0x000fc80000011600 */
[----:B------:R-:W-:-:S04]  /*75d0*/  LOP3.LUT R4, R4, R5, RZ, 0xfc, !PT ;  /* 0x0000000504047212 */ /* 0x000fc800078efcff */
[----:B------:R-:W-:-:S07]  /*75e0*/  PRMT R0, R4, 0x7610, R0 ;  /* 0x0000761004007816 */ /* 0x000fce0000000000 */
.L_x_12062:
[----:B------:R-:W-:Y:S05]  /*75f0*/  BSYNC B0 ;  /* 0x0000000000007941 */ /* 0x000fea0003800000 */
.L_x_12061:
[----:B------:R-:W-:Y:S01]  /*7600*/  STG.E.U8 desc[UR36][R2.64], R0 ;  /* 0x0000000002007986 */ /* 0x000fe2000c101124 */
[----:B------:R-:W-:Y:S05]  /*7610*/  EXIT ;  /* 0x000000000000794d */ /* 0x000fea0003800000 */
.L_x_12055:
        /* <DEDUP_REMOVED lines=22> */
.L_x_12038:
        /* <DEDUP_REMOVED lines=16> */
.L_x_12066:
[----:B------:R-:W-:Y:S05]  /*7880*/  EXIT ;  /* 0x000000000000794d */ /* 0x000fea0003800000 */
.L_x_12065:
[----:B------:R-:W-:-:S05]  /*7890*/  IMAD.MOV.U32 R17, RZ, RZ, RZ ;  /* 0x000000ffff117224 */ /* 0x000fca00078e00ff */
[----:B------:R-:W-:Y:S01]  /*78a0*/  STG.E.64 desc[UR36][R2.64], R16 ;  /* 0x0000001002007986 */ /* 0x000fe2000c101b24 */
[----:B------:R-:W-:Y:S05]  /*78b0*/  EXIT ;  /* 0x000000000000794d */ /* 0x000fea0003800000 */
.L_x_12064:
[----:B------:R-:W-:Y:S01]  /*78c0*/  STG.E desc[UR36][R2.64], R16 ;  /* 0x0000001002007986 */ /* 0x000fe2000c101924 */
[----:B------:R-:W-:Y:S05]  /*78d0*/  EXIT ;  /* 0x000000000000794d */ /* 0x000fea0003800000 */
.L_x_12067:
        /* <DEDUP_REMOVED lines=10> */
.L_x_43862:


//--------------------- .text._ZN2at6native18elementwise_kernelILi128ELi4EZNS0_22gpu_kernel_impl_nocastINS0_13AUnaryFunctorIaabZZZNS0_23logical_xor_kernel_cudaERNS_14TensorIteratorEENKUlvE0_clEvENKUlvE0_clEvEUlaaE_EEEEvRNS_18TensorIteratorBaseERKT_EUliE_EEviT1_ --------------------------
	.section	.text._ZN2at6native18elementwise_kernelILi128ELi4EZNS0_22gpu_kernel_impl_nocastINS0_13AUnaryFunctorIaabZZZNS0_23logical_xor_kernel_cudaERNS_14TensorIteratorEENKUlvE0_clEvENKUlvE0_clEvEUlaaE_EEEEvRNS_18TensorIteratorBaseERKT_EUliE_EEviT1_,"ax",@progbits
	.align	128
        .global         _ZN2at6native18elementwise_kernelILi128ELi4EZNS0_22gpu_kernel_impl_nocastINS0_13AUnaryFunctorIaabZZZNS0_23logical_xor_kernel_cudaERNS_14TensorIteratorEENKUlvE0_clEvENKUlvE0_clEvEUlaaE_EEEEvRNS_18TensorIteratorBaseERKT_EUliE_EEviT1_
        .type           _ZN2at6native18elementwise_kernelILi128ELi4EZNS0_22gpu_kernel_impl_nocastINS0_13AUnaryFunctorIaabZZZNS0_23logical_xor_kernel_cudaERNS_14TensorIteratorEENKUlvE0_clEvENKUlvE0_clEvEUlaaE_EEEEvRNS_18TensorIteratorBaseERKT_EUliE_EEviT1_,@function
        .size           _ZN2at6native18elementwise_kernelILi128ELi4EZNS0_22gpu_kernel_impl_nocastINS0_13AUnaryFunctorIaabZZZNS0_23logical_xor_kernel_cudaERNS_14TensorIteratorEENKUlvE0_clEvENKUlvE0_clEvEUlaaE_EEEEvRNS_18TensorIteratorBaseERKT_EUliE_EEviT1_,(.L_x_43863 - _ZN2at6native18elementwise_kernelILi128ELi4EZNS0_22gpu_kernel_impl_nocastINS0_13AUnaryFunctorIaabZZZNS0_23logical_xor_kernel_cudaERNS_14TensorIteratorEENKUlvE0_clEvENKUlvE0_clEvEUlaaE_EEEEvRNS_18TensorIteratorBaseERKT_EUliE_EEviT1_)
        .other          _ZN2at6native18elementwise_kernelILi128ELi4EZNS0_22gpu_kernel_impl_nocastINS0_13AUnaryFunctorIaabZZZNS0_23logical_xor_kernel_cudaERNS_14TensorIteratorEENKUlvE0_clEvENKUlvE0_clEvEUlaaE_EEEEvRNS_18TensorIteratorBaseERKT_EUliE_EEviT1_,@"STO_CUDA_ENTRY STV_DEFAULT"
_ZN2at6native18elementwise_kernelILi128ELi4EZNS0_22gpu_kernel_impl_nocastINS0_13AUnaryFunctorIaabZZZNS0_23logical_xor_kernel_cudaERNS_14TensorIteratorEENKUlvE0_clEvENKUlvE0_clEvEUlaaE_EEEEvRNS_18TensorIteratorBaseERKT_EUliE_EEviT1_:
.text._ZN2at6native18elementwise_kernelILi128ELi4EZNS0_22gpu_kernel_impl_nocastINS0_13AUnaryFunctorIaabZZZNS0_23logical_xor_kernel_cudaERNS_14TensorIteratorEENKUlvE0_clEvENKUlvE0_clEvEUlaaE_EEEEvRNS_18TensorIteratorBaseERKT_EUliE_EEviT1_:
        /* <DEDUP_REMOVED lines=312> */
.L_x_12070:
        /* <DEDUP_REMOVED lines=12> */
.L_x_12069:
[----:B------:R-:W-:Y:S05]  /*1440*/  BSYNC B0 ;  /* 0x0000000000007941 */ /* 0x000fea0003800000 */
.L_x_12068:
        /* <DEDUP_REMOVED lines=305> */
.L_x_12073:
        /* <DEDUP_REMOVED lines=316> */
.L_x_12074:
        /* <DEDUP_REMOVED lines=12> */
.L_x_12072:
[----:B------:R-:W-:Y:S05]  /*3be0*/  BSYNC B0 ;  /* 0x0000000000007941 */ /* 0x000fea0003800000 */
.L_x_12071:
        /* <DEDUP_REMOVED lines=304> */
.L_x_12075:
        /* <DEDUP_REMOVED lines=12> */
.L_x_12076:
        /* <DEDUP_REMOVED lines=13> */
.L_x_43863:


//--------------------- .text._ZN2at6native27unrolled_elementwise_kernelINS0_13AUnaryFunctorIaabZZZNS0_23logical_xor_kernel_cudaERNS_14TensorIteratorEENKUlvE0_clEvENKUlvE0_clEvEUlaaE_EESt5arrayIPcLm2EELi4E23TrivialOffsetCalculatorILi1EjESD_NS0_6memory15LoadWithoutCastENSE_16StoreWithoutCastEEEviT_T0_T2_T3_T4_T5_ --------------------------
	.section	.text._ZN2at6native27unrolled_elementwise_kernelINS0_13AUnaryFunctorIaabZZZNS0_23logical_xor_kernel_cudaERNS_14TensorIteratorEENKUlvE0_clEvENKUlvE0_clEvEUlaaE_EESt5arrayIPcLm2EELi4E23TrivialOffsetCalculatorILi1EjESD_NS0_6memory15LoadWithoutCastENSE_16StoreWithoutCastEEEviT_T0_T2_T3_T4_T5_,"ax",@progbits
	.align	128
        .global         _ZN2at6native27unrolled_elementwise_kernelINS0_13AUnaryFunctorIaabZZZNS0_23logical_xor_kernel_cudaERNS_14TensorIteratorEENKUlvE0_clEvENKUlvE0_clEvEUlaaE_EESt5arrayIPcLm2EELi4E23TrivialOffsetCalculatorILi1EjESD_NS0_6memory15LoadWithoutCastENSE_16StoreWithoutCastEEEviT_T0_T2_T3_T4_T5_
        .type           _ZN2at6native27unrolled_elementwise_kernelINS0_13AUnaryFunctorIaabZZZNS0_23logical_xor_kernel_cudaERNS_14TensorIteratorEENKUlvE0_clEvENKUlvE0_clEvEUlaaE_EESt5arrayIPcLm2EELi4E23TrivialOffsetCalculatorILi1EjESD_NS0_6memory15LoadWithoutCastENSE_16StoreWithoutCastEEEviT_T0_T2_T3_T4_T5_,@function
        .size           _ZN2at6native27unrolled_elementwise_kernelINS0_13AUnaryFunctorIaabZZZNS0_23logical_xor_kernel_cudaERNS_14TensorIteratorEENKUlvE0_clEvENKUlvE0_clEvEUlaaE_EESt5arrayIPcLm2EELi4E23TrivialOffsetCalculatorILi1EjESD_NS0_6memory15LoadWithoutCastENSE_16StoreWithoutCastEEEviT_T0_T2_T3_T4_T5_,(.L_x_43864 - _ZN2at6native27unrolled_elementwise_kernelINS0_13AUnaryFunctorIaabZZZNS0_23logical_xor_kernel_cudaERNS_14TensorIteratorEENKUlvE0_clEvENKUlvE0_clEvEUlaaE_EESt5arrayIPcLm2EELi4E23TrivialOffsetCalculatorILi1EjESD_NS0_6memory15LoadWithoutCastENSE_16StoreWithoutCastEEEviT_T0_T2_T3_T4_T5_)
        .other          _ZN2at6native27unrolled_elementwise_kernelINS0_13AUnaryFunctorIaabZZZNS0_23logical_xor_kernel_cudaERNS_14TensorIteratorEENKUlvE0_clEvENKUlvE0_clEvEUlaaE_EESt5arrayIPcLm2EELi4E23TrivialOffsetCalculatorILi1EjESD_NS0_6memory15LoadWithoutCastENSE_16StoreWithoutCastEEEviT_T0_T2_T3_T4_T5_,@"STO_CUDA_ENTRY STV_DEFAULT"
_ZN2at6native27unrolled_elementwise_kernelINS0_13AUnaryFunctorIaabZZZNS0_23logical_xor_kernel_cudaERNS_14TensorIteratorEENKUlvE0_clEvENKUlvE0_clEvEUlaaE_EESt5arrayIPcLm2EELi4E23TrivialOffsetCalculatorILi1EjESD_NS0_6memory15LoadWithoutCastENSE_16StoreWithoutCastEEEviT_T0_T2_T3_T4_T5_:
.text._ZN2at6native27unrolled_elementwise_kernelINS0_13AUnaryFunctorIaabZZZNS0_23logical_xor_kernel_cudaERNS_14TensorIteratorEENKUlvE0_clEvENKUlvE0_clEvEUlaaE_EESt5arrayIPcLm2EELi4E23TrivialOffsetCalculatorILi1EjESD_NS0_6memory15LoadWithoutCastENSE_16StoreWithoutCastEEEviT_T0_T2_T3_T4_T5_:
        /* <DEDUP_REMOVED lines=17> */
[----:B0-----:R-:W-:Y:S02]  /*0110*/  @!P5 IADD3 R10, P3, R11, R16, RZ ;  /* 0x000000100b0ad210 */ /* 0x001fe40007f7e0ff */
[----:B------:R-:W-:-:S03]  /*0120*/  PRMT R16, RZ, 0x7610, R16 ;  /* 0x00007610ff107816 */ /* 0x000fc60000000010 */
[----:B------:R-:W-:-:S05]  /*0130*/  @!P5 IMAD.X R11, RZ, RZ, R17, P3 ;  /* 0x000000ffff0bd224 */ /* 0x000fca00018e0611 */
[----:B------:R0:W2:Y:S01]  /*0140*/  @!P5 LDG.E.U8 R16, desc[UR4][R10.64] ;  /* 0x000000040a10d981 */ /* 0x0000a2000c1e1100 */
[----:B------:R-:W-:Y:S01]  /*0150*/  @!P0 IMAD R19, R0, 0x200, R13 ;  /* 0x0000020000138824 */ /* 0x000fe200078e020d */
[----:B------:R-:W3:Y:S01]  /*0160*/  @!P0 LDC.64 R4, c[0x0][0x220] ;  /* 0x00008800ff048b82 */ /* 0x000ee20000000a00 */
[----:B------:R-:W-:Y:S01]  /*0170*/  @!P0 VIADD R13, R13, 0x80 ;  /* 0x000000800d0d8836 */ /* 0x000fe20000000000 */
[----:B-1----:R-:W-:-:S04]  /*0180*/  @!P1 IADD3 R8, P4, R15, R8, RZ ;  /* 0x000000080f089210 */ /* 0x002fc80007f9e0ff */
[----:B------:R-:W-:Y:S02]  /*0190*/  ISETP.GE.AND P2, PT, R13, R6, PT ;  /* 0x000000060d00720c */ /* 0x000fe40003f46270 */
[----:B------:R-:W-:Y:S01]  /*01a0*/  PRMT R14, RZ, 0x7610, R14 ;  /* 0x00007610ff0e7816 */ /* 0x000fe2000000000e */
[----:B0-----:R-:W0:Y:S10]  /*01b0*/  @!P5 LDC.64 R10, c[0x0][0x218] ;  /* 0x00008600ff0adb82 */ /* 0x001e340000000a00 */
[----:B------:R-:W1:Y:S01]  /*01c0*/  @!P2 LDC.64 R2, c[0x0][0x220] ;  /* 0x00008800ff02ab82 */ /* 0x000e620000000a00 */
[----:B------:R-:W-:Y:S01]  /*01d0*/  @!P2 IMAD R13, R0, 0x200, R13 ;  /* 0x00000200000da824 */ /* 0x000fe200078e020d */
[----:B---3--:R-:W-:Y:S01]  /*01e0*/  @!P0 IADD3 R12, P3, R19, R4, RZ ;  /* 0x00000004130c8210 */ /* 0x008fe20007f7e0ff */
[----:B------:R-:W-:-:S05]  /*01f0*/  @!P1 IMAD.X R9, RZ, RZ, R9, P4 ;  /* 0x000000ffff099224 */ /* 0x000fca00020e0609 */
[----:B------:R-:W3:Y:S01]  /*0200*/  @!P1 LDG.E.U8 R14, desc[UR4][R8.64] ;  /* 0x00000004080e9981 */ /* 0x000ee2000c1e1100 */
[----:B-1----:R-:W-:Y:S01]  /*0210*/  @!P2 IADD3 R2, P4, R13, R2, RZ ;  /* 0x000000020d02a210 */ /* 0x002fe20007f9e0ff */
[--C-:B------:R-:W-:Y:S01]  /*0220*/  @!P0 IMAD.X R13, RZ, RZ, R5.reuse, P3 ;  /* 0x000000ffff0d8224 */ /* 0x100fe200018e0605 */
[----:B------:R-:W-:-:S06]  /*0230*/  PRMT R5, RZ, 0x7610, R5 ;  /* 0x00007610ff057816 */ /* 0x000fcc0000000005 */
[----:B------:R-:W4:Y:S01]  /*0240*/  @!P0 LDG.E.U8 R5, desc[UR4][R12.64] ;  /* 0x000000040c058981 */ /* 0x000f22000c1e1100 */
[----:B------:R-:W-:-:S05]  /*0250*/  @!P2 IMAD.X R3, RZ, RZ, R3, P4 ;  /* 0x000000ffff03a224 */ /* 0x000fca00020e0603 */
[----:B------:R1:W5:Y:S01]  /*0260*/  @!P2 LDG.E.U8 R2, desc[UR4][R2.64] ;  /* 0x000000040202a981 */ /* 0x000362000c1e1100 */
[----:B------:R-:W-:Y:S01]  /*0270*/  @!P5 IMAD R15, R0, 0x200, R7 ;  /* 0x00000200000fd824 */ /* 0x000fe200078e0207 */
[----:B------:R-:W-:-:S04]  /*0280*/  ULDC.U8 UR6, c[0x0][0x215] ;  /* 0x0000854000067ab9 */ /* 0x000fc80000000000 */
[----:B0-----:R-:W-:Y:S01]  /*0290*/  @!P5 IADD3 R4, P4, R15, R10, RZ ;  /* 0x0000000a0f04d210 */ /* 0x001fe20007f9e0ff */
[----:B------:R-:W-:Y:S01]  /*02a0*/  @!P5 IMAD.MOV.U32 R7, RZ, RZ, R18 ;  /* 0x000000ffff07d224 */ /* 0x000fe200078e0012 */
[----:B------:R-:W-:Y:S01]  /*02b0*/  BSSY B0, `(.L_x_12077) ;  /* 0x000001c000007945 */ /* 0x000fe20003800000 */
[----:B--2---:R-:W-:-:S04]  /*02c0*/  LOP3.LUT P3, RZ, R16, 0xff, RZ, 0xc0, !PT ;  /* 0x000000ff10ff7812 */ /* 0x004fc8000786c0ff */
[----:B------:R-:W-:-:S04]  /*02d0*/  ISETP.NE.XOR P3, PT, RZ, UR6, P3 ;  /* 0x00000006ff007c0c */ /* 0x000fc80009f65a70 */
[----:B-1----:R-:W-:Y:S02]  /*02e0*/  @!P5 SEL R3, RZ, 0x1, !P3 ;  /* 0x00000001ff03d807 */ /* 0x002fe40005800000 */
[----:B---3--:R-:W-:Y:S02]  /*02f0*/  LOP3.LUT P1, RZ, R14, 0xff, RZ, 0xc0, !PT ;  /* 0x000000ff0eff7812 */ /* 0x008fe4000782c0ff */
[----:B----4-:R-:W-:Y:S01]  /*0300*/  LOP3.LUT P0, RZ, R5, 0xff, RZ, 0xc0, !PT ;  /* 0x000000ff05ff7812 */ /* 0x010fe2000780c0ff */
[----:B------:R-:W-:-:S05]  /*0310*/  @!P5 IMAD.X R5, RZ, RZ, R11, P4 ;  /* 0x000000ffff05d224 */ /* 0x000fca00020e060b */
[----:B------:R0:W-:Y:S01]  /*0320*/  @!P5 STG.E.U8 desc[UR4][R4.64], R3 ;  /* 0x000000030400d986 */ /* 0x0001e2000c101104 */
[----:B------:R-:W-:Y:S02]  /*0330*/  ISETP.GE.AND P4, PT, R7, R6, PT ;  /* 0x000000060700720c */ /* 0x000fe40003f86270 */
[----:B-----5:R-:W-:Y:S02]  /*0340*/  ISETP.NE.AND P2, PT, R2, RZ, !P2 ;  /* 0x000000ff0200720c */ /* 0x020fe40005745270 */
[----:B------:R-:W-:Y:S02]  /*0350*/  ISETP.NE.XOR P1, PT, RZ, UR6, P1 ;  /* 0x00000006ff007c0c */ /* 0x000fe40008f25a70 */
[----:B------:R-:W-:Y:S02]  /*0360*/  ISETP.NE.XOR P0, PT, RZ, UR6, P0 ;  /* 0x00000006ff007c0c */ /* 0x000fe40008705a70 */
[----:B------:R-:W-:Y:S02]  /*0370*/  ISETP.NE.XOR P2, PT, RZ, UR6, P2 ;  /* 0x00000006ff007c0c */ /* 0x000fe40009745a70 */
[----:B------:R-:W-:-:S02]  /*0380*/  SEL R9, RZ, 0x1, !P1 ;  /* 0x00000001ff097807 */ /* 0x000fc40004800000 */
        /* <DEDUP_REMOVED lines=14> */
.L_x_12078:
[----:B------:R-:W-:Y:S05]  /*0470*/  BSYNC B0 ;  /* 0x0000000000007941 */ /* 0x000fea0003800000 */
.L_x_12077:
        /* <DEDUP_REMOVED lines=9> */
.L_x_12079:
        /* <DEDUP_REMOVED lines=15> */
.L_x_43864:


//--------------------- .text._ZN2at6native29vectorized_elementwise_kernelILi2ENS0_13AUnaryFunctorIaabZZZNS0_23logical_xor_kernel_cudaERNS_14TensorIteratorEENKUlvE0_clEvENKUlvE0_clEvEUlaaE_EESt5arrayIPcLm2EEEEviT0_T1_ --------------------------
	.section	.text._ZN2at6native29vectorized_elementwise_kernelILi2ENS0_13AUnaryFunctorIaabZZZNS0_23logical_xor_kernel_cudaERNS_14TensorIteratorEENKUlvE0_clEvENKUlvE0_clEvEUlaaE_EESt5arrayIPcLm2EEEEviT0_T1_,"ax",@progbits
	.align	128
        .global         _ZN2at6native29vectorized_elementwise_kernelILi2ENS0_13AUnaryFunctorIaabZZZNS0_23logical_xor_kernel_cudaERNS_14TensorIteratorEENKUlvE0_clEvENKUlvE0_clEvEUlaaE_EESt5arrayIPcLm2EEEEviT0_T1_
        .type           _ZN2at6native29vectorized_elementwise_kernelILi2ENS0_13AUnaryFunctorIaabZZZNS0_23logical_xor_kernel_cudaERNS_14TensorIteratorEENKUlvE0_clEvENKUlvE0_clEvEUlaaE_EESt5arrayIPcLm2EEEEviT0_T1_,@function
        .size           _ZN2at6native29vectorized_elementwise_kernelILi2ENS0_13AUnaryFunctorIaabZZZNS0_23logical_xor_kernel_cudaERNS_14TensorIteratorEENKUlvE0_clEvENKUlvE0_clEvEUlaaE_EESt5arrayIPcLm2EEEEviT0_T1_,(.L_x_43865 - _ZN2at6native29vectorized_elementwise_kernelILi2ENS0_13AUnaryFunctorIaabZZZNS0_23logical_xor_kernel_cudaERNS_14TensorIteratorEENKUlvE0_clEvENKUlvE0_clEvEUlaaE_EESt5arrayIPcLm2EEEEviT0_T1_)
        .other          _ZN2at6native29vectorized_elementwise_kernelILi2ENS0_13AUnaryFunctorIaabZZZNS0_23logical_xor_kernel_cudaERNS_14TensorIteratorEENKUlvE0_clEvENKUlvE0_clEvEUlaaE_EESt5arrayIPcLm2EEEEviT0_T1_,@"STO_CUDA_ENTRY STV_DEFAULT"
_ZN2at6native29vectorized_elementwise_kernelILi2ENS0_13AUnaryFunctorIaabZZZNS0_23logical_xor_kernel_cudaERNS_14TensorIteratorEENKUlvE0_clEvENKUlvE0_clEvEUlaaE_EESt5arrayIPcLm2EEEEviT0_T1_:
.text._ZN2at6native29vectorized_elementwise_kernelILi2ENS0_13AUnaryFunctorIaabZZZNS0_23logical_xor_kernel_cudaERNS_14TensorIteratorEENKUlvE0_clEvENKUlvE0_clEvEUlaaE_EESt5arrayIPcLm2EEEEviT0_T1_:
        /* <DEDUP_REMOVED lines=60> */
.L_x_12080:
[----:B------:R-:W0:Y:S01]  /*03c0*/  S2R R17, SR_TID.X ;  /* 0x0000000000117919 */ /* 0x000e220000002100 */
[----:B------:R-:W-:Y:S02]  /*03d0*/  PRMT R20, RZ, 0x7610, R20 ;  /* 0x00007610ff147816 */ /* 0x000fe40000000014 */
[C---:B0-----:R-:W-:Y:S01]  /*03e0*/  ISETP.GE.AND P1, PT, R17.reuse, R0, PT ;  /* 0x000000001100720c */ /* 0x041fe20003f26270 */
[----:B------:R-:W-:Y:S02]  /*03f0*/  VIADD R22, R17, 0x80 ;  /* 0x0000008011167836 */ /* 0x000fe40000000000 */
[----:B------:R-:W-:-:S10]  /*0400*/  IMAD.MOV.U32 R19, RZ, RZ, R17 ;  /* 0x000000ffff137224 */ /* 0x000fd400078e0011 */
[----:B------:R-:W-:Y:S01]  /*0410*/  @!P1 IMAD.MOV.U32 R19, RZ, RZ, R22 ;  /* 0x000000ffff139224 */ /* 0x000fe200078e0016 */
[----:B------:R-:W0:Y:S01]  /*0420*/  @!P1 LDC.64 R6, c[0x0][0x220] ;  /* 0x00008800ff069b82 */ /* 0x000e220000000a00 */
[----:B------:R-:W-:-:S03]  /*0430*/  @!P1 VIADD R3, R17, UR4 ;  /* 0x0000000411039c36 */ /* 0x000fc60008000000 */
[----:B------:R-:W-:-:S13]  /*0440*/  ISETP.GE.AND P3, PT, R19, R0, PT ;  /* 0x000000001300720c */ /* 0x000fda0003f66270 */
[C---:B------:R-:W-:Y:S01]  /*0450*/  @!P3 VIADD R11, R19.reuse, UR4 ;  /* 0x00000004130bbc36 */ /* 0x040fe20008000000 */
[----:B------:R-:W1:Y:S01]  /*0460*/  @!P3 LDC.64 R4, c[0x0][0x220] ;  /* 0x00008800ff04bb82 */ /* 0x000e620000000a00 */
[----:B------:R-:W-:-:S05]  /*0470*/  @!P3 VIADD R19, R19, 0x80 ;  /* 0x000000801313b836 */ /* 0x000fca0000000000 */
[----:B------:R-:W-:Y:S02]  /*0480*/  ISETP.GE.AND P0, PT, R19, R0, PT ;  /* 0x000000001300720c */ /* 0x000fe40003f06270 */
[----:B0-----:R-:W-:-:S05]  /*0490*/  @!P1 IADD3 R2, P6, R3, R6, RZ ;  /* 0x0000000603029210 */ /* 0x001fca0007fde0ff */
[----:B------:R-:W-:-:S06]  /*04a0*/  @!P1 IMAD.X R3, RZ, RZ, R7, P6 ;  /* 0x000000ffff039224 */ /* 0x000fcc00030e0607 */
[C---:B------:R-:W-:Y:S01]  /*04b0*/  @!P0 VIADD R9, R19.reuse, UR4 ;  /* 0x0000000413098c36 */ /* 0x040fe20008000000 */
[----:B------:R-:W0:Y:S01]  /*04c0*/  @!P0 LDC.64 R14, c[0x0][0x220] ;  /* 0x00008800ff0e8b82 */ /* 0x000e220000000a00 */
[----:B------:R-:W-:Y:S01]  /*04d0*/  @!P0 VIADD R19, R19, 0x80 ;  /* 0x0000008013138836 */ /* 0x000fe20000000000 */
[----:B-1----:R-:W-:-:S04]  /*04e0*/  @!P3 IADD3 R10, P6, R11, R4, RZ ;  /* 0x000000040b0ab210 */ /* 0x002fc80007fde0ff */
[----:B------:R-:W-:Y:S01]  /*04f0*/  ISETP.GE.AND P2, PT, R19, R0, PT ;  /* 0x000000001300720c */ /* 0x000fe20003f46270 */
[----:B------:R-:W-:-:S05]  /*0500*/  @!P3 IMAD.X R11, RZ, RZ, R5, P6 ;  /* 0x000000ffff0bb224 */ /* 0x000fca00030e0605 */
[----:B------:R1:W2:Y:S07]  /*0510*/  @!P3 LDG.E.U8 R20, desc[UR8][R10.64] ;  /* 0x000000080a14b981 */ /* 0x0002ae000c1e1100 */
[C---:B------:R-:W-:Y:S01]  /*0520*/  @!P2 VIADD R27, R19.reuse, UR4 ;  /* 0x00000004131bac36 */ /* 0x040fe20008000000 */
[----:B------:R-:W3:Y:S01]  /*0530*/  @!P2 LDC.64 R12, c[0x0][0x220] ;  /* 0x00008800ff0cab82 */ /* 0x000ee20000000a00 */
[----:B------:R-:W-:-:S05]  /*0540*/  @!P2 VIADD R19, R19, 0x80 ;  /* 0x000000801313a836 */ /* 0x000fca0000000000 */
[----:B------:R-:W-:-:S13]  /*0550*/  ISETP.GE.AND P4, PT, R19, R0, PT ;  /* 0x000000001300720c */ /* 0x000fda0003f86270 */
[----:B------:R-:W-:Y:S01]  /*0560*/  @!P4 VIADD R25, R19, UR4 ;  /* 0x000000041319cc36 */ /* 0x000fe20008000000 */
[----:B0-----:R-:W-:Y:S01]  /*0570*/  @!P0 IADD3 R14, P3, R9, R14, RZ ;  /* 0x0000000e090e8210 */ /* 0x001fe20007f7e0ff */
[----:B------:R-:W-:Y:S01]  /*0580*/  @!P4 VIADD R19, R19, 0x80 ;  /* 0x000000801313c836 */ /* 0x000fe20000000000 */
[----:B------:R-:W0:Y:S04]  /*0590*/  @!P4 LDC.64 R4, c[0x0][0x220] ;  /* 0x00008800ff04cb82 */ /* 0x000e280000000a00 */
[----:B------:R-:W-:-:S13]  /*05a0*/  ISETP.GE.AND P5, PT, R19, R0, PT ;  /* 0x000000001300720c */ /* 0x000fda0003fa6270 */
[C---:B------:R-:W-:Y:S01]  /*05b0*/  @!P5 VIADD R23, R19.reuse, UR4 ;  /* 0x000000041317dc36 */ /* 0x040fe20008000000 */
[----:B------:R-:W4:Y:S01]  /*05c0*/  @!P5 LDC.64 R6, c[0x0][0x220] ;  /* 0x00008800ff06db82 */ /* 0x000f220000000a00 */
[----:B------:R-:W-:-:S05]  /*05d0*/  @!P5 VIADD R19, R19, 0x80 ;  /* 0x000000801313d836 */ /* 0x000fca0000000000 */
[----:B------:R-:W-:Y:S01]  /*05e0*/  ISETP.GE.AND P6, PT, R19, R0, PT ;  /* 0x000000001300720c */ /* 0x000fe20003fc6270 */
[----:B------:R-:W-:-:S12]  /*05f0*/  @!P0 IMAD.X R15, RZ, RZ, R15, P3 ;  /* 0x000000ffff0f8224 */ /* 0x000fd800018e060f */
[C---:B------:R-:W-:Y:S01]  /*0600*/  @!P6 VIADD R21, R19.reuse, UR4 ;  /* 0x000000041315ec36 */ /* 0x040fe20008000000 */
[----:B------:R-:W-:Y:S01]  /*0610*/  PRMT R16, RZ, 0x7610, R16 ;  /* 0x00007610ff107816 */ /* 0x000fe20000000010 */
[----:B------:R-:W-:Y:S01]  /*0620*/  @!P6 VIADD R19, R19, 0x80 ;  /* 0x000000801313e836 */ /* 0x000fe20000000000 */
[----:B------:R-:W5:Y:S04]  /*0630*/  @!P6 LDC.64 R8, c[0x0][0x220] ;  /* 0x00008800ff08eb82 */ /* 0x000f680000000a00 */
[----:B------:R-:W-:Y:S01]  /*0640*/  ISETP.GE.AND P3, PT, R19, R0, PT ;  /* 0x000000001300720c */ /* 0x000fe20003f66270 */
[----:B------:R0:W2:Y:S01]  /*0650*/  @!P0 LDG.E.U8 R16, desc[UR8][R14.64] ;  /* 0x000000080e108981 */ /* 0x0000a2000c1e1100 */
[----:B---3--:R-:W-:-:S11]  /*0660*/  @!P2 IADD3 R12, P0, R27, R12, RZ ;  /* 0x0000000c1b0ca210 */ /* 0x008fd60007f1e0ff */
[----:B-1----:R-:W1:Y:S01]  /*0670*/  @!P3 LDC.64 R10, c[0x0][0x220] ;  /* 0x00008800ff0abb82 */ /* 0x002e620000000a00 */
[----:B------:R-:W-:Y:S01]  /*0680*/  @!P2 IMAD.X R13, RZ, RZ, R13, P0 ;  /* 0x000000ffff0da224 */ /* 0x000fe200000e060d */
[----:B0-----:R-:W-:Y:S02]  /*0690*/  @!P4 IADD3 R4, P0, R25, R4, RZ ;  /* 0x000000041904c210 */ /* 0x001fe40007f1e0ff */
[----:B------:R-:W-:Y:S02]  /*06a0*/  PRMT R18, RZ, 0x7610, R18 ;  /* 0x00007610ff127816 */ /* 0x000fe40000000012 */
[----:B------:R-:W-:Y:S01]  /*06b0*/  PRMT R25, RZ, 0x7610, R25 ;  /* 0x00007610ff197816 */ /* 0x000fe20000000019 */
[----:B------:R-:W-:Y:S01]  /*06c0*/  @!P4 IMAD.X R5, RZ, RZ, R5, P0 ;  /* 0x000000ffff05c224 */ /* 0x000fe200000e0605 */
[----:B------:R-:W-:Y:S01]  /*06d0*/  PRMT R24, RZ, 0x7610, R24 ;  /* 0x00007610ff187816 */ /* 0x000fe20000000018 */
[----:B------:R-:W-:Y:S01]  /*06e0*/  @!P3 VIADD R15, R19, UR4 ;  /* 0x00000004130fbc36 */ /* 0x000fe20008000000 */
[----:B------:R0:W3:Y:S01]  /*06f0*/  @!P1 LDG.E.U8 R18, desc[UR8][R2.64] ;  /* 0x0000000802129981 */ /* 0x0000e2000c1e1100 */
[----:B----4-:R-:W-:-:S03]  /*0700*/  @!P5 IADD3 R6, P0, R23, R6, RZ ;  /* 0x000000061706d210 */ /* 0x010fc60007f1e0ff */
[----:B------:R4:W3:Y:S01]  /*0710*/  @!P4 LDG.E.U8 R25, desc[UR8][R4.64] ;  /* 0x000000080419c981 */ /* 0x0008e2000c1e1100 */
[----:B-----5:R-:W-:-:S03]  /*0720*/  @!P6 IADD3 R8, P4, R21, R8, RZ ;  /* 0x000000081508e210 */ /* 0x020fc60007f9e0ff */
[----:B------:R-:W5:Y:S01]  /*0730*/  @!P2 LDG.E.U8 R24, desc[UR8][R12.64] ;  /* 0x000000080c18a981 */ /* 0x000f62000c1e1100 */
[----:B------:R-:W-:Y:S01]  /*0740*/  PRMT R14, RZ, 0x7610, R14 ;  /* 0x00007610ff0e7816 */ /* 0x000fe2000000000e */
[----:B------:R-:W-:Y:S01]  /*0750*/  @!P5 IMAD.X R7, RZ, RZ, R7, P0 ;  /* 0x000000ffff07d224 */ /* 0x000fe200000e0607 */
[----:B0-----:R-:W0:Y:S01]  /*0760*/  @!P1 LDC.64 R2, c[0x0][0x218] ;  /* 0x00008600ff029b82 */ /* 0x001e220000000a00 */
[----:B-1----:R-:W-:Y:S01]  /*0770*/  @!P3 IADD3 R10, P2, R15, R10, RZ ;  /* 0x0000000a0f0ab210 */ /* 0x002fe20007f5e0ff */
[----:B------:R-:W-:Y:S01]  /*0780*/  @!P6 IMAD.X R9, RZ, RZ, R9, P4 ;  /* 0x000000ffff09e224 */ /* 0x000fe200020e0609 */
[----:B------:R-:W-:Y:S01]  /*0790*/  PRMT R15, RZ, 0x7610, R15 ;  /* 0x00007610ff0f7816 */ /* 0x000fe2000000000f */
[----:B------:R-:W5:Y:S02]  /*07a0*/  @!P5 LDG.E.U8 R14, desc[UR8][R6.64] ;  /* 0x00000008060ed981 */ /* 0x000f64000c1e1100 */
[----:B------:R-:W-:-:S03]  /*07b0*/  @!P3 IMAD.X R11, RZ, RZ, R11, P2 ;  /* 0x000000ffff0bb224 */ /* 0x000fc600010e060b */
[----:B------:R1:W5:Y:S04]  /*07c0*/  @!P6 LDG.E.U8 R15, desc[UR8][R8.64] ;  /* 0x00000008080fe981 */ /* 0x000368000c1e1100 */
[----:B------:R-:W5:Y:S01]  /*07d0*/  @!P3 LDG.E.U8 R10, desc[UR8][R10.64] ;  /* 0x000000080a0ab981 */ /* 0x000f62000c1e1100 */
[----:B----4-:R-:W-:Y:S02]  /*07e0*/  @!P1 VIADD R5, R17, UR4 ;  /* 0x0000000411059c36 */ /* 0x010fe40008000000 */
[----:B------:R-:W-:-:S03]  /*07f0*/  @!P1 IMAD.MOV.U32 R17, RZ, RZ, R22 ;  /* 0x000000ffff119224 */ /* 0x000fc600078e0016 */
[----:B0-----:R-:W-:-:S05]  /*0800*/  @!P1 IADD3 R2, P4, R5, R2, RZ ;  /* 0x0000000205029210 */ /* 0x001fca0007f9e0ff */
[----:B------:R-:W-:Y:S01]  /*0810*/  @!P1 IMAD.X R3, RZ, RZ, R3, P4 ;  /* 0x000000ffff039224 */ /* 0x000fe200020e0603 */
[----:B------:R-:W-:Y:S04]  /*0820*/  BSSY B0, `(.L_x_12081) ;  /* 0x000004b000007945 */ /* 0x000fe80003800000 */
[----:B------:R-:W-:Y:S01]  /*0830*/  BSSY B1, `(.L_x_12082) ;  /* 0x0000042000017945 */ /* 0x000fe20003800000 */
[----:B--2---:R-:W-:-:S04]  /*0840*/  LOP3.LUT P5, RZ, R16, 0xff, RZ, 0xc0, !PT ;  /* 0x000000ff10ff7812 */ /* 0x004fc800078ac0ff */
[----:B------:R-:W-:-:S04]  /*0850*/  ISETP.NE.XOR P5, PT, RZ, UR10, P5 ;  /* 0x0000000aff007c0c */ /* 0x000fc8000afa5a70 */
[----:B-1----:R-:W-:Y:S02]  /*0860*/  SEL R9, RZ, 0x1, !P5 ;  /* 0x00000001ff097807 */ /* 0x002fe40006800000 */
[----:B------:R-:W-:Y:S02]  /*0870*/  ISETP.GE.AND P5, PT, R17, R0, PT ;  /* 0x000000001100720c */ /* 0x000fe40003fa6270 */
[----:B---3--:R-:W-:-:S04]  /*0880*/  LOP3.LUT P0, RZ, R18, 0xff, RZ, 0xc0, !PT ;  /* 0x000000ff12ff7812 */ /* 0x008fc8000780c0ff */
[----:B------:R-:W-:Y:S02]  /*0890*/  ISETP.NE.XOR P2, PT, RZ, UR10, P0 ;  /* 0x0000000aff007c0c */ /* 0x000fe40008745a70 */
[----:B------:R-:W-:Y:S02]  /*08a0*/  LOP3.LUT P0, RZ, R20, 0xff, RZ, 0xc0, !PT ;  /* 0x000000ff14ff7812 */ /* 0x000fe4000780c0ff */
[----:B------:R-:W-:Y:S02]  /*08b0*/  @!P1 SEL R5, RZ, 0x1, !P2 ;  /* 0x00000001ff059807 */ /* 0x000fe40005000000 */
[----:B------:R-:W-:Y:S02]  /*08c0*/  ISETP.NE.XOR P0, PT, RZ, UR10, P0 ;  /* 0x0000000aff007c0c */ /* 0x000fe40008705a70 */
[----:B-----5:R-:W-:Y:S01]  /*08d0*/  LOP3.LUT P4, RZ, R24, 0xff, RZ, 0xc0, !PT ;  /* 0x000000ff18ff7812 */ /* 0x020fe2000788c0ff */
[----:B------:R0:W-:Y:S01]  /*08e0*/  @!P1 STG.E.U8 desc[UR8][R2.64], R5 ;  /* 0x0000000502009986 */ /* 0x0001e2000c101108 */
[----:B------:R-:W-:-:S02]  /*08f0*/  SEL R7, RZ, 0x1, !P0 ;  /* 0x00000001ff077807 */ /* 0x000fc40004000000 */
[----:B------:R-:W-:Y:S02]  /*0900*/  LOP3.LUT P2, RZ, R25, 0xff, RZ, 0xc0, !PT ;  /* 0x000000ff19ff7812 */ /* 0x000fe4000784c0ff */
[----:B------:R-:W-:Y:S02]  /*0910*/  LOP3.LUT P1, RZ, R14, 0xff, RZ, 0xc0, !PT ;  /* 0x000000ff0eff7812 */ /* 0x000fe4000782c0ff */
[----:B------:R-:W-:Y:S02]  /*0920*/  LOP3.LUT P0, RZ, R15, 0xff, RZ, 0xc0, !PT ;  /* 0x000000ff0fff7812 */ /* 0x000fe4000780c0ff */
[----:B------:R-:W-:Y:S02]  /*0930*/  ISETP.NE.AND P3, PT, R10, RZ, !P3 ;  /* 0x000000ff0a00720c */ /* 0x000fe40005f65270 */
[----:B------:R-:W-:Y:S02]  /*0940*/  ISETP.NE.XOR P4, PT, RZ, UR10, P4 ;  /* 0x0000000aff007c0c */ /* 0x000fe4000a785a70 */
[----:B------:R-:W-:-:S02]  /*0950*/  ISETP.NE.XOR P2, PT, RZ, UR10, P2 ;  /* 0x0000000aff007c0c */ /* 0x000fc40009745a70 */
[----:B------:R-:W-:Y:S02]  /*0960*/  ISETP.NE.XOR P1, PT, RZ, UR10, P1 ;  /* 0x0000000aff007c0c */ /* 0x000fe40008f25a70 */
[----:B------:R-:W-:Y:S02]  /*0970*/  ISETP.NE.XOR P0, PT, RZ, UR10, P0 ;  /* 0x0000000aff007c0c */ /* 0x000fe40008705a70 */
[----:B------:R-:W-:Y:S02]  /*0980*/  ISETP.NE.XOR P3, PT, RZ, UR10, P3 ;  /* 0x0000000aff007c0c */ /* 0x000fe40009f65a70 */
[----:B0-----:R-:W-:Y:S02]  /*0990*/  SEL R5, RZ, 0x1, !P4 ;  /* 0x00000001ff057807 */ /* 0x001fe40006000000 */
[----:B------:R-:W-:Y:S02]  /*09a0*/  SEL R11, RZ, 0x1, !P2 ;  /* 0x00000001ff0b7807 */ /* 0x000fe40005000000 */
[----:B------:R-:W-:-:S02]  /*09b0*/  SEL R13, RZ, 0x1, !P1 ;  /* 0x00000001ff0d7807 */ /* 0x000fc40004800000 */
        /* <DEDUP_REMOVED lines=16> */
.L_x_12083:
        /* <DEDUP_REMOVED lines=8> */
.L_x_12084:
        /* <DEDUP_REMOVED lines=8> */
.L_x_12085:
        /* <DEDUP_REMOVED lines=9> */
.L_x_12086:
[----:B------:R-:W-:Y:S05]  /*0c50*/  BSYNC B1 ;  /* 0x0000000000017941 */ /* 0x000fea0003800000 */
.L_x_12082:
[----:B------:R-:W-:-:S13]  /*0c60*/  ISETP.GE.AND P0, PT, R17, R0, PT ;  /* 0x000000001100720c */ /* 0x000fda0003f06270 */
[----:B-1----:R-:W1:Y:S01]  /*0c70*/  @!P0 LDC.64 R4, c[0x0][0x218] ;  /* 0x00008600ff048b82 */ /* 0x002e620000000a00 */
[C---:B0-2---:R-:W-:Y:S02]  /*0c80*/  @!P0 VIADD R3, R17.reuse, UR4 ;  /* 0x0000000411038c36 */ /* 0x045fe40008000000 */
[----:B------:R-:W-:-:S03]  /*0c90*/  @!P0 VIADD R17, R17, 0x80 ;  /* 0x0000008011118836 */ /* 0x000fc60000000000 */
[----:B-1----:R-:W-:-:S05]  /*0ca0*/  @!P0 IADD3 R2, P1, R3, R4, RZ ;  /* 0x0000000403028210 */ /* 0x002fca0007f3e0ff */
[----:B------:R-:W-:-:S05]  /*0cb0*/  @!P0 IMAD.X R3, RZ, RZ, R5, P1 ;  /* 0x000000ffff038224 */ /* 0x000fca00008e0605 */
[----:B------:R2:W-:Y:S03]  /*0cc0*/  @!P0 STG.E.U8 desc[UR8][R2.64], R15 ;  /* 0x0000000f02008986 */ /* 0x0005e6000c101108 */
.L_x_12087:
[----:B------:R-:W-:Y:S05]  /*0cd0*/  BSYNC B0 ;  /* 0x0000000000007941 */ /* 0x000fea0003800000 */
.L_x_12081:
        /* <DEDUP_REMOVED lines=10> */
.L_x_12088:
        /* <DEDUP_REMOVED lines=16> */
.L_x_43865:


//--------------------- .text._ZN2at6native29vectorized_elementwise_kernelILi4ENS0_13AUnaryFunctorIaabZZZNS0_23logical_xor_kernel_cudaERNS_14TensorIteratorEENKUlvE0_clEvENKUlvE0_clEvEUlaaE_EESt5arrayIPcLm2EEEEviT0_T1_ --------------------------
	.section	.text._ZN2at6native29vectorized_elementwise_kernelILi4ENS0_13AUnaryFunctorIaabZZZNS0_23logical_xor_kernel_cudaERNS_14TensorIteratorEENKUlvE0_clEvENKUlvE0_clEvEUlaaE_EESt5arrayIPcLm2EEEEviT0_T1_,"ax",@progbits
	.align	128
        .global         _ZN2at6native29vectorized_elementwise_kernelILi4ENS0_13AUnaryFunctorIaabZZZNS0_23logical_xor_kernel_cudaERNS_14TensorIteratorEENKUlvE0_clEvENKUlvE0_clEvEUlaaE_EESt5arrayIPcLm2EEEEviT0_T1_
        .type           _ZN2at6native29vectorized_elementwise_kernelILi4ENS0_13AUnaryFunctorIaabZZZNS0_23logical_xor_kernel_cudaERNS_14TensorIteratorEENKUlvE0_clEvENKUlvE0_clEvEUlaaE_EESt5arrayIPcLm2EEEEviT0_T1_,@function
        .size           _ZN2at6native29vectorized_elementwise_kernelILi4ENS0_13AUnaryFunctorIaabZZZNS0_23logical_xor_kernel_cudaERNS_14TensorIteratorEENKUlvE0_clEvENKUlvE0_clEvEUlaaE_EESt5arrayIPcLm2EEEEviT0_T1_,(.L_x_43866 - _ZN2at6native29vectorized_elementwise_kernelILi4ENS0_13AUnaryFunctorIaabZZZNS0_23logical_xor_kernel_cudaERNS_14TensorIteratorEENKUlvE0_clEvENKUlvE0_clEvEUlaaE_EESt5arrayIPcLm2EEEEviT0_T1_)
        .other          _ZN2at6native29vectorized_elementwise_kernelILi4ENS0_13AUnaryFunctorIaabZZZNS0_23logical_xor_kernel_cudaERNS_14TensorIteratorEENKUlvE0_clEvENKUlvE0_clEvEUlaaE_EESt5arrayIPcLm2EEEEviT0_T1_,@"STO_CUDA_ENTRY STV_DEFAULT"
_ZN2at6native29vectorized_elementwise_kernelILi4ENS0_13AUnaryFunctorIaabZZZNS0_23logical_xor_kernel_cudaERNS_14TensorIteratorEENKUlvE0_clEvENKUlvE0_clEvEUlaaE_EESt5arrayIPcLm2EEEEviT0_T1_:
.text._ZN2at6native29vectorized_elementwise_kernelILi4ENS0_13AUnaryFunctorIaabZZZNS0_23logical_xor_kernel_cudaERNS_14TensorIteratorEENKUlvE0_clEvENKUlvE0_clEvEUlaaE_EESt5arrayIPcLm2EEEEviT0_T1_:
        /* <DEDUP_REMOVED lines=58> */
.L_x_12089:
        /* <DEDUP_REMOVED lines=112> */
.L_x_12092:
        /* <DEDUP_REMOVED lines=8> */
.L_x_12093:
        /* <DEDUP_REMOVED lines=8> */
.L_x_12094:
        /* <DEDUP_REMOVED lines=9> */
.L_x_12095:
[----:B------:R-:W-:Y:S05]  /*0c30*/  BSYNC B1 ;  /* 0x0000000000017941 */ /* 0x000fea0003800000 */
.L_x_12091:
[----:B------:R-:W-:-:S13]  /*0c40*/  ISETP.GE.AND P0, PT, R17, R0, PT ;  /* 0x000000001100720c */ /* 0x000fda0003f06270 */
[----:B-1----:R-:W1:Y:S01]  /*0c50*/  @!P0 LDC.64 R4, c[0x0][0x218] ;  /* 0x00008600ff048b82 */ /* 0x002e620000000a00 */
[C---:B0-2---:R-:W-:Y:S02]  /*0c60*/  @!P0 VIADD R3, R17.reuse, UR4 ;  /* 0x0000000411038c36 */ /* 0x045fe40008000000 */
[----:B------:R-:W-:-:S03]  /*0c70*/  @!P0 VIADD R17, R17, 0x80 ;  /* 0x0000008011118836 */ /* 0x000fc60000000000 */
[----:B-1----:R-:W-:-:S05]  /*0c80*/  @!P0 IADD3 R2, P1, R3, R4, RZ ;  /* 0x0000000403028210 */ /* 0x002fca0007f3e0ff */
[----:B------:R-:W-:-:S05]  /*0c90*/  @!P0 IMAD.X R3, RZ, RZ, R5, P1 ;  /* 0x000000ffff038224 */ /* 0x000fca00008e0605 */
[----:B------:R2:W-:Y:S03]  /*0ca0*/  @!P0 STG.E.U8 desc[UR8][R2.64], R15 ;  /* 0x0000000f02008986 */ /* 0x0005e6000c101108 */
.L_x_12096:
[----:B------:R-:W-:Y:S05]  /*0cb0*/  BSYNC B0 ;  /* 0x0000000000007941 */ /* 0x000fea0003800000 */
.L_x_12090:
        /* <DEDUP_REMOVED lines=10> */
.L_x_12097:
        /* <DEDUP_REMOVED lines=10> */
.L_x_43866:


//--------------------- .text._ZN2at6native29vectorized_elementwise_kernelILi8ENS0_13AUnaryFunctorIaabZZZNS0_23logical_xor_kernel_cudaERNS_14TensorIteratorEENKUlvE0_clEvENKUlvE0_clEvEUlaaE_EESt5arrayIPcLm2EEEEviT0_T1_ --------------------------
	.section	.text._ZN2at6native29vectorized_elementwise_kernelILi8ENS0_13AUnaryFunctorIaabZZZNS0_23logical_xor_kernel_cudaERNS_14TensorIteratorEENKUlvE0_clEvENKUlvE0_clEvEUlaaE_EESt5arrayIPcLm2EEEEviT0_T1_,"ax",@progbits
	.align	128
        .global         _ZN2at6native29vectorized_elementwise_kernelILi8ENS0_13AUnaryFunctorIaabZZZNS0_23logical_xor_kernel_cudaERNS_14TensorIteratorEENKUlvE0_clEvENKUlvE0_clEvEUlaaE_EESt5arrayIPcLm2EEEEviT0_T1_
        .type           _ZN2at6native29vectorized_elementwise_kernelILi8ENS0_13AUnaryFunctorIaabZZZNS0_23logical_xor_kernel_cudaERNS_14TensorIteratorEENKUlvE0_clEvENKUlvE0_clEvEUlaaE_EESt5arrayIPcLm2EEEEviT0_T1_,@function
        .size           _ZN2at6native29vectorized_elementwise_kernelILi8ENS0_13AUnaryFunctorIaabZZZNS0_23logical_xor_kernel_cudaERNS_14TensorIteratorEENKUlvE0_clEvENKUlvE0_clEvEUlaaE_EESt5arrayIPcLm2EEEEviT0_T1_,(.L_x_43867 - _ZN2at6native29vectorized_elementwise_kernelILi8ENS0_13AUnaryFunctorIaabZZZNS0_23logical_xor_kernel_cudaERNS_14TensorIteratorEENKUlvE0_clEvENKUlvE0_clEvEUlaaE_EESt5arrayIPcLm2EEEEviT0_T1_)
        .other          _ZN2at6native29vectorized_elementwise_kernelILi8ENS0_13AUnaryFunctorIaabZZZNS0_23logical_xor_kernel_cudaERNS_14TensorIteratorEENKUlvE0_clEvENKUlvE0_clEvEUlaaE_EESt5arrayIPcLm2EEEEviT0_T1_,@"STO_CUDA_ENTRY STV_DEFAULT"
_ZN2at6native29vectorized_elementwise_kernelILi8ENS0_13AUnaryFunctorIaabZZZNS0_23logical_xor_kernel_cudaERNS_14TensorIteratorEENKUlvE0_clEvENKUlvE0_clEvEUlaaE_EESt5arrayIPcLm2EEEEviT0_T1_:
.text._ZN2at6native29vectorized_elementwise_kernelILi8ENS0_13AUnaryFunctorIaabZZZNS0_23logical_xor_kernel_cudaERNS_14TensorIteratorEENKUlvE0_clEvENKUlvE0_clEvEUlaaE_EESt5arrayIPcLm2EEEEviT0_T1_:
        /* <DEDUP_REMOVED lines=71> */
.L_x_12098:
        /* <DEDUP_REMOVED lines=112> */
.L_x_12101:
        /* <DEDUP_REMOVED lines=8> */
.L_x_12102:
        /* <DEDUP_REMOVED lines=8> */
.L_x_12103:
        /* <DEDUP_REMOVED lines=9> */
.L_x_12104:
[----:B------:R-:W-:Y:S05]  /*0d00*/  BSYNC B1 ;  /* 0x0000000000017941 */ /* 0x000fea0003800000 */
.L_x_12100:
[----:B------:R-:W-:-:S13]  /*0d10*/  ISETP.GE.AND P0, PT, R17, R0, PT ;  /* 0x000000001100720c */ /* 0x000fda0003f06270 */
[----:B-1----:R-:W1:Y:S01]  /*0d20*/  @!P0 LDC.64 R4, c[0x0][0x218] ;  /* 0x00008600ff048b82 */ /* 0x002e620000000a00 */
[C---:B0-2---:R-:W-:Y:S02]  /*0d30*/  @!P0 VIADD R3, R17.reuse, UR4 ;  /* 0x0000000411038c36 */ /* 0x045fe40008000000 */
[----:B------:R-:W-:-:S03]  /*0d40*/  @!P0 VIADD R17, R17, 0x80 ;  /* 0x0000008011118836 */ /* 0x000fc60000000000 */
[----:B-1----:R-:W-:-:S05]  /*0d50*/  @!P0 IADD3 R2, P1, R3, R4, RZ ;  /* 0x0000000403028210 */ /* 0x002fca0007f3e0ff */
[----:B------:R-:W-:-:S05]  /*0d60*/  @!P0 IMAD.X R3, RZ, RZ, R5, P1 ;  /* 0x000000ffff038224 */ /* 0x000fca00008e0605 */
[----:B------:R2:W-:Y:S03]  /*0d70*/  @!P0 STG.E.U8 desc[UR8][R2.64], R15 ;  /* 0x0000000f02008986 */ /* 0x0005e6000c101108 */
.L_x_12105:
[----:B------:R-:W-:Y:S05]  /*0d80*/  BSYNC B0 ;  /* 0x0000000000007941 */ /* 0x000fea0003800000 */
.L_x_12099:
        /* <DEDUP_REMOVED lines=10> */
.L_x_12106:
        /* <DEDUP_REMOVED lines=13> */
.L_x_43867:


//--------------------- .text._ZN2at6native18elementwise_kernelILi128ELi4EZNS0_15gpu_kernel_implINS0_13BinaryFunctorIaabZZZNS0_23logical_xor_kernel_cudaERNS_14TensorIteratorEENKUlvE0_clEvENKUlvE0_clEvEUlaaE_EEEEvRNS_18TensorIteratorBaseERKT_EUliE_EEviT1_ --------------------------
	.section	.text._ZN2at6native18elementwise_kernelILi128ELi4EZNS0_15gpu_kernel_implINS0_13BinaryFunctorIaabZZZNS0_23logical_xor_kernel_cudaERNS_14TensorIteratorEENKUlvE0_clEvENKUlvE0_clEvEUlaaE_EEEEvRNS_18TensorIteratorBaseERKT_EUliE_EEviT1_,"ax",@progbits
	.align	128
        .global         _ZN2at6native18elementwise_kernelILi128ELi4EZNS0_15gpu_kernel_implINS0_13BinaryFunctorIaabZZZNS0_23logical_xor_kernel_cudaERNS_14TensorIteratorEENKUlvE0_clEvENKUlvE0_clEvEUlaaE_EEEEvRNS_18TensorIteratorBaseERKT_EUliE_EEviT1_
        .type           _ZN2at6native18elementwise_kernelILi128ELi4EZNS0_15gpu_kernel_implINS0_13BinaryFunctorIaabZZZNS0_23logical_xor_kernel_cudaERNS_14TensorIteratorEENKUlvE0_clEvENKUlvE0_clEvEUlaaE_EEEEvRNS_18TensorIteratorBaseERKT_EUliE_EEviT1_,@function
        .size           _ZN2at6native18elementwise_kernelILi128ELi4EZNS0_15gpu_kernel_implINS0_13BinaryFunctorIaabZZZNS0_23logical_xor_kernel_cudaERNS_14TensorIteratorEENKUlvE0_clEvENKUlvE0_clEvEUlaaE_EEEEvRNS_18TensorIteratorBaseERKT_EUliE_EEviT1_,(.L_x_43868 - _ZN2at6native18elementwise_kernelILi128ELi4EZNS0_15gpu_kernel_implINS0_13BinaryFunctorIaabZZZNS0_23logical_xor_kernel_cudaERNS_14TensorIteratorEENKUlvE0_clEvENKUlvE0_clEvEUlaaE_EEEEvRNS_18TensorIteratorBaseERKT_EUliE_EEviT1_)
        .other          _ZN2at6native18elementwise_kernelILi128ELi4EZNS0_15gpu_kernel_implINS0_13BinaryFunctorIaabZZZNS0_23logical_xor_kernel_cudaERNS_14TensorIteratorEENKUlvE0_clEvENKUlvE0_clEvEUlaaE_EEEEvRNS_18TensorIteratorBaseERKT_EUliE_EEviT1_,@"STO_CUDA_ENTRY STV_DEFAULT"
_ZN2at6native18elementwise_kernelILi128ELi4EZNS0_15gpu_kernel_implINS0_13BinaryFunctorIaabZZZNS0_23logical_xor_kernel_cudaERNS_14TensorIteratorEENKUlvE0_clEvENKUlvE0_clEvEUlaaE_EEEEvRNS_18TensorIteratorBaseERKT_EUliE_EEviT1_:
.text._ZN2at6native18elementwise_kernelILi128ELi4EZNS0_15gpu_kernel_implINS0_13BinaryFunctorIaabZZZNS0_23logical_xor_kernel_cudaERNS_14TensorIteratorEENKUlvE0_clEvENKUlvE0_clEvEUlaaE_EEEEvRNS_18TensorIteratorBaseERKT_EUliE_EEviT1_:
        /* <DEDUP_REMOVED lines=365> */
.L_x_12109:
        /* <DEDUP_REMOVED lines=20> */
.L_x_12113:
[----:B------:R0:W5:Y:S01]  /*1810*/  LDG.E.U8 R19, desc[UR36][R2.64] ;  /* 0x0000002402137981 */ /* 0x000162000c1e1100 */
[----:B------:R-:W-:Y:S05]  /*1820*/  BRA `(.L_x_12115) ;  /* 0x0000000c00547947 */ /* 0x000fea0003800000 */
.L_x_12112:
        /* <DEDUP_REMOVED lines=8> */
.L_x_12117:
[----:B------:R0:W5:Y:S01]  /*18b0*/  LDG.E.U8 R19, desc[UR36][R2.64] ;  /* 0x0000002402137981 */ /* 0x000162000c1e1100 */
[----:B------:R-:W-:Y:S05]  /*18c0*/  BRA `(.L_x_12115) ;  /* 0x0000000c002c7947 */ /* 0x000fea0003800000 */
.L_x_12116:
[----:B------:R0:W5:Y:S01]  /*18d0*/  LDG.E.U16 R19, desc[UR36][R2.64] ;  /* 0x0000002402137981 */ /* 0x000162000c1e1500 */
[----:B------:R-:W-:Y:S05]  /*18e0*/  BRA `(.L_x_12115) ;  /* 0x0000000c00247947 */ /* 0x000fea0003800000 */
.L_x_12111:
        /* <DEDUP_REMOVED lines=9> */
.L_x_12119:
[----:B------:R-:W2:Y:S02]  /*1980*/  LDG.E.U16 R0, desc[UR36][R2.64] ;  /* 0x0000002402007981 */ /* 0x000ea4000c1e1500 */
[----:B--2---:R-:W-:-:S06]  /*1990*/  HADD2.F32 R0, -RZ, R0.H0_H0 ;  /* 0x20000000ff007230 */ /* 0x004fcc0000004100 */
[----:B------:R-:W0:Y:S02]  /*19a0*/  F2I.FTZ.TRUNC.NTZ R0, R0 ;  /* 0x0000000000007305 */ /* 0x000e24000021f100 */
[----:B0-----:R-:W-:Y:S01]  /*19b0*/  PRMT R19, R0, 0x7610, R19 ;  /* 0x0000761000137816 */ /* 0x001fe20000000013 */
[----:B------:R-:W-:Y:S06]  /*19c0*/  BRA `(.L_x_12115) ;  /* 0x0000000800ec7947 */ /* 0x000fec0003800000 */
.L_x_12118:
        /* <DEDUP_REMOVED lines=9> */
.L_x_12121:
[----:B------:R-:W2:Y:S02]  /*1a60*/  LDG.E.U16 R2, desc[UR36][R2.64] ;  /* 0x0000002402027981 */ /* 0x000ea4000c1e1500 */
[----:B--2---:R-:W-:-:S06]  /*1a70*/  HADD2.F32 R0, -RZ, R2.H0_H0 ;  /* 0x20000002ff007230 */ /* 0x004fcc0000004100 */
[----:B------:R-:W0:Y:S02]  /*1a80*/  F2I.FTZ.TRUNC.NTZ R0, R0 ;  /* 0x0000000000007305 */ /* 0x000e24000021f100 */
[----:B0-----:R-:W-:Y:S01]  /*1a90*/  PRMT R19, R0, 0x7610, R19 ;  /* 0x0000761000137816 */ /* 0x001fe20000000013 */
[----:B------:R-:W-:Y:S06]  /*1aa0*/  BRA `(.L_x_12115) ;  /* 0x0000000800b47947 */ /* 0x000fec0003800000 */
.L_x_12120:
[----:B------:R-:W2:Y:S02]  /*1ab0*/  LDG.E.64 R2, desc[UR36][R2.64] ;  /* 0x0000002402027981 */ /* 0x000ea4000c1e1b00 */
[----:B--2---:R0:W1:Y:S01]  /*1ac0*/  F2I.F64.TRUNC R19, R2 ;  /* 0x0000000200137311 */ /* 0x004062000030d100 */
[----:B------:R-:W-:Y:S05]  /*1ad0*/  BRA `(.L_x_12115) ;  /* 0x0000000800a87947 */ /* 0x000fea0003800000 */
.L_x_12110:
        /* <DEDUP_REMOVED lines=12> */
.L_x_12124:
[----:B------:R-:W2:Y:S02]  /*1ba0*/  LDG.E.64 R2, desc[UR36][R2.64] ;  /* 0x0000002402027981 */ /* 0x000ea4000c1e1b00 */
[----:B--2---:R3:W4:Y:S01]  /*1bb0*/  F2I.F64.TRUNC R19, R2 ;  /* 0x0000000200137311 */ /* 0x004722000030d100 */
[----:B------:R-:W-:Y:S05]  /*1bc0*/  BRA `(.L_x_12115) ;  /* 0x00000008006c7947 */ /* 0x000fea0003800000 */
.L_x_12123:
        /* <DEDUP_REMOVED lines=28> */
.L_x_12126:
        /* <DEDUP_REMOVED lines=15> */
.L_x_12125:
[----:B------:R-:W2:Y:S02]  /*1e80*/  LDG.E.U16 R0, desc[UR36][R2.64] ;  /* 0x0000002402007981 */ /* 0x000ea4000c1e1500 */
[----:B--2---:R-:W-:-:S06]  /*1e90*/  IMAD.U32 R0, R0, 0x10000, RZ ;  /* 0x0001000000007824 */ /* 0x004fcc00078e00ff */
[----:B------:R-:W0:Y:S02]  /*1ea0*/  F2I.FTZ.TRUNC.NTZ R0, R0 ;  /* 0x0000000000007305 */ /* 0x000e24000021f100 */
[----:B0-----:R-:W-:Y:S01]  /*1eb0*/  PRMT R19, R0, 0x7610, R19 ;  /* 0x0000761000137816 */ /* 0x001fe20000000013 */
[----:B------:R-:W-:Y:S06]  /*1ec0*/  BRA `(.L_x_12115) ;  /* 0x0000000400ac7947 */ /* 0x000fec0003800000 */
.L_x_12122:
        /* <DEDUP_REMOVED lines=10> */
.L_x_12129:
        /* <DEDUP_REMOVED lines=21> */
.L_x_12133:
[----:B------:R-:W-:Y:S05]  /*20c0*/  BSYNC B1 ;  /* 0x0000000000017941 */ /* 0x000fea0003800000 */
.L_x_12132:
[----:B------:R-:W-:Y:S01]  /*20d0*/  LEA R3, R0, 0x3b800000, 0x17 ;  /* 0x3b80000000037811 */ /* 0x000fe200078eb8ff */
[----:B------:R-:W-:-:S05]  /*20e0*/  IMAD.SHL.U32 R0, R2, 0x100000, RZ ;  /* 0x0010000002007824 */ /* 0x000fca00078e00ff */
[----:B------:R-:W-:-:S07]  /*20f0*/  LOP3.LUT R0, R3, R0, R4, 0xfe, !PT ;  /* 0x0000000003007212 */ /* 0x000fce00078efe04 */
.L_x_12131:
[----:B------:R-:W-:Y:S05]  /*2100*/  BSYNC B0 ;  /* 0x0000000000007941 */ /* 0x000fea0003800000 */
.L_x_12130:
[----:B------:R-:W0:Y:S02]  /*2110*/  F2I.FTZ.TRUNC.NTZ R0, R0 ;  /* 0x0000000000007305 */ /* 0x000e24000021f100 */
[----:B0-----:R-:W-:Y:S01]  /*2120*/  PRMT R19, R0, 0x7610, R19 ;  /* 0x0000761000137816 */ /* 0x001fe20000000013 */
[----:B------:R-:W-:Y:S06]  /*2130*/  BRA `(.L_x_12115) ;  /* 0x0000000400107947 */ /* 0x000fec0003800000 */
.L_x_12128:
        /* <DEDUP_REMOVED lines=21> */
.L_x_12137:
[----:B------:R-:W-:Y:S05]  /*2290*/  BSYNC B1 ;  /* 0x0000000000017941 */ /* 0x000fea0003800000 */
.L_x_12136:
[----:B------:R-:W-:Y:S01]  /*22a0*/  LEA R3, R0, 0x37800000, 0x17 ;  /* 0x3780000000037811 */ /* 0x000fe200078eb8ff */
[----:B------:R-:W-:-:S05]  /*22b0*/  IMAD.SHL.U32 R0, R2, 0x200000, RZ ;  /* 0x0020000002007824 */ /* 0x000fca00078e00ff */
[----:B------:R-:W-:-:S07]  /*22c0*/  LOP3.LUT R0, R3, R0, R4, 0xfe, !PT ;  /* 0x0000000003007212 */ /* 0x000fce00078efe04 */
.L_x_12135:
[----:B------:R-:W-:Y:S05]  /*22d0*/  BSYNC B0 ;  /* 0x0000000000007941 */ /* 0x000fea0003800000 */
.L_x_12134:
[----:B------:R-:W0:Y:S02]  /*22e0*/  F2I.FTZ.TRUNC.NTZ R0, R0 ;  /* 0x0000000000007305 */ /* 0x000e24000021f100 */
[----:B0-----:R-:W-:Y:S01]  /*22f0*/  PRMT R19, R0, 0x7610, R19 ;  /* 0x0000761000137816 */ /* 0x001fe20000000013 */
[----:B------:R-:W-:Y:S06]  /*2300*/  BRA `(.L_x_12115) ;  /* 0x00000000009c7947 */ /* 0x000fec0003800000 */
.L_x_12127:
        /* <DEDUP_REMOVED lines=14> */
.L_x_12141:
[----:B------:R-:W-:Y:S05]  /*23f0*/  BSYNC B0 ;  /* 0x0000000000007941 */ /* 0x000fea0003800000 */
.L_x_12140:
[----:B------:R-:W0:Y:S02]  /*2400*/  F2I.FTZ.TRUNC.NTZ R0, R0 ;  /* 0x0000000000007305 */ /* 0x000e24000021f100 */
[----:B0-----:R-:W-:Y:S01]  /*2410*/  PRMT R19, R0, 0x7610, R19 ;  /* 0x0000761000137816 */ /* 0x001fe20000000013 */
[----:B------:R-:W-:Y:S06]  /*2420*/  BRA `(.L_x_12115) ;  /* 0x0000000000547947 */ /* 0x000fec0003800000 */
.L_x_12114:
        /* <DEDUP_REMOVED lines=16> */
.L_x_12142:
[----:B------:R-:W-:Y:S01]  /*2530*/  PRMT R19, RZ, 0x7610, R19 ;  /* 0x00007610ff137816 */ /* 0x000fe20000000013 */
[----:B------:R-:W-:Y:S06]  /*2540*/  BRA `(.L_x_12115) ;  /* 0x00000000000c7947 */ /* 0x000fec0003800000 */
.L_x_12139:
[----:B------:R2:W5:Y:S01]  /*2550*/  LDG.E.U8 R19, desc[UR36][R2.64] ;  /* 0x0000002402137981 */ /* 0x000562000c1e1100 */
[----:B------:R-:W-:Y:S05]  /*2560*/  BRA `(.L_x_12115) ;  /* 0x0000000000047947 */ /* 0x000fea0003800000 */
.L_x_12138:
[----:B------:R1:W5:Y:S02]  /*2570*/  LDG.E.U8 R19, desc[UR36][R2.64] ;  /* 0x0000002402137981 */ /* 0x000364000c1e1100 */
.L_x_12115:
        /* <DEDUP_REMOVED lines=17> */
.L_x_12146:
[----:B------:R3:W5:Y:S01]  /*2690*/  LDG.E.U8 R0, desc[UR36][R2.64] ;  /* 0x0000002402007981 */ /* 0x000762000c1e1100 */
[----:B------:R-:W-:Y:S05]  /*26a0*/  BRA `(.L_x_12148) ;  /* 0x0000000c00547947 */ /* 0x000fea0003800000 */
.L_x_12145:
        /* <DEDUP_REMOVED lines=8> */
.L_x_12150:
[----:B------:R1:W5:Y:S01]  /*2730*/  LDG.E.U8 R0, desc[UR36][R2.64] ;  /* 0x0000002402007981 */ /* 0x000362000c1e1100 */
[----:B------:R-:W-:Y:S05]  /*2740*/  BRA `(.L_x_12148) ;  /* 0x0000000c002c7947 */ /* 0x000fea0003800000 */
.L_x_12149:
[----:B------:R2:W5:Y:S01]  /*2750*/  LDG.E.U16 R0, desc[UR36][R2.64] ;  /* 0x0000002402007981 */ /* 0x000562000c1e1500 */
[----:B------:R-:W-:Y:S05]  /*2760*/  BRA `(.L_x_12148) ;  /* 0x0000000c00247947 */ /* 0x000fea0003800000 */
.L_x_12144:
        /* <DEDUP_REMOVED lines=9> */
.L_x_12152:
[----:B------:R-:W2:Y:S02]  /*2800*/  LDG.E.U16 R4, desc[UR36][R2.64] ;  /* 0x0000002402047981 */ /* 0x000ea4000c1e1500 */
[----:B--2---:R-:W-:-:S06]  /*2810*/  HADD2.F32 R4, -RZ, R4.H0_H0 ;  /* 0x20000004ff047230 */ /* 0x004fcc0000004100 */
[----:B------:R-:W0:Y:S02]  /*2820*/  F2I.FTZ.TRUNC.NTZ R4, R4 ;  /* 0x0000000400047305 */ /* 0x000e24000021f100 */
[----:B0-----:R-:W-:Y:S01]  /*2830*/  PRMT R0, R4, 0x7610, R0 ;  /* 0x0000761004007816 */ /* 0x001fe20000000000 */
[----:B------:R-:W-:Y:S06]  /*2840*/  BRA `(.L_x_12148) ;  /* 0x0000000800ec7947 */ /* 0x000fec0003800000 */
.L_x_12151:
        /* <DEDUP_REMOVED lines=9> */
.L_x_12154:
[----:B------:R-:W2:Y:S02]  /*28e0*/  LDG.E.U16 R2, desc[UR36][R2.64] ;  /* 0x0000002402027981 */ /* 0x000ea4000c1e1500 */
[----:B--2---:R-:W-:-:S06]  /*28f0*/  HADD2.F32 R4, -RZ, R2.H0_H0 ;  /* 0x20000002ff047230 */ /* 0x004fcc0000004100 */
[----:B------:R-:W0:Y:S02]  /*2900*/  F2I.FTZ.TRUNC.NTZ R4, R4 ;  /* 0x0000000400047305 */ /* 0x000e24000021f100 */
[----:B0-----:R-:W-:Y:S01]  /*2910*/  PRMT R0, R4, 0x7610, R0 ;  /* 0x0000761004007816 */ /* 0x001fe20000000000 */
[----:B------:R-:W-:Y:S06]  /*2920*/  BRA `(.L_x_12148) ;  /* 0x0000000800b47947 */ /* 0x000fec0003800000 */
.L_x_12153:
[----:B------:R-:W2:Y:S02]  /*2930*/  LDG.E.64 R2, desc[UR36][R2.64] ;  /* 0x0000002402027981 */ /* 0x000ea4000c1e1b00 */
[----:B--2---:R0:W1:Y:S01]  /*2940*/  F2I.F64.TRUNC R0, R2 ;  /* 0x0000000200007311 */ /* 0x004062000030d100 */
[----:B------:R-:W-:Y:S05]  /*2950*/  BRA `(.L_x_12148) ;  /* 0x0000000800a87947 */ /* 0x000fea0003800000 */
.L_x_12143:
        /* <DEDUP_REMOVED lines=12> */
.L_x_12157:
[----:B------:R-:W2:Y:S02]  /*2a20*/  LDG.E.64 R2, desc[UR36][R2.64] ;  /* 0x0000002402027981 */ /* 0x000ea4000c1e1b00 */
[----:B--2---:R0:W1:Y:S01]  /*2a30*/  F2I.F64.TRUNC R0, R2 ;  /* 0x0000000200007311 */ /* 0x004062000030d100 */
[----:B------:R-:W-:Y:S05]  /*2a40*/  BRA `(.L_x_12148) ;  /* 0x00000008006c7947 */ /* 0x000fea0003800000 */
.L_x_12156:
        /* <DEDUP_REMOVED lines=28> */
.L_x_12159:
        /* <DEDUP_REMOVED lines=15> */
.L_x_12158:
[----:B------:R-:W2:Y:S02]  /*2d00*/  LDG.E.U16 R4, desc[UR36][R2.64] ;  /* 0x0000002402047981 */ /* 0x000ea4000c1e1500 */
[----:B--2---:R-:W-:-:S06]  /*2d10*/  IMAD.U32 R4, R4, 0x10000, RZ ;  /* 0x0001000004047824 */ /* 0x004fcc00078e00ff */
[----:B------:R-:W0:Y:S02]  /*2d20*/  F2I.FTZ.TRUNC.NTZ R4, R4 ;  /* 0x0000000400047305 */ /* 0x000e24000021f100 */
[----:B0-----:R-:W-:Y:S01]  /*2d30*/  PRMT R0, R4, 0x7610, R0 ;  /* 0x0000761004007816 */ /* 0x001fe20000000000 */
[----:B------:R-:W-:Y:S06]  /*2d40*/  BRA `(.L_x_12148) ;  /* 0x0000000400ac7947 */ /* 0x000fec0003800000 */
.L_x_12155:
        /* <DEDUP_REMOVED lines=10> */
.L_x_12162:
        /* <DEDUP_REMOVED lines=21> */
.L_x_12166:
[----:B------:R-:W-:Y:S05]  /*2f40*/  BSYNC B1 ;  /* 0x0000000000017941 */ /* 0x000fea0003800000 */
.L_x_12165:
[----:B------:R-:W-:Y:S01]  /*2f50*/  IMAD.SHL.U32 R2, R2, 0x100000, RZ ;  /* 0x0010000002027824 */ /* 0x000fe200078e00ff */
[----:B------:R-:W-:-:S04]  /*2f60*/  LEA R3, R0, 0x3b800000, 0x17 ;  /* 0x3b80000000037811 */ /* 0x000fc800078eb8ff */
[----:B------:R-:W-:-:S07]  /*2f70*/  LOP3.LUT R4, R3, R2, R4, 0xfe, !PT ;  /* 0x0000000203047212 */ /* 0x000fce00078efe04 */
.L_x_12164:
[----:B------:R-:W-:Y:S05]  /*2f80*/  BSYNC B0 ;  /* 0x0000000000007941 */ /* 0x000fea0003800000 */
.L_x_12163:
[----:B------:R-:W0:Y:S02]  /*2f90*/  F2I.FTZ.TRUNC.NTZ R4, R4 ;  /* 0x0000000400047305 */ /* 0x000e24000021f100 */
[----:B0-----:R-:W-:Y:S01]  /*2fa0*/  PRMT R0, R4, 0x7610, R0 ;  /* 0x0000761004007816 */ /* 0x001fe20000000000 */
[----:B------:R-:W-:Y:S06]  /*2fb0*/  BRA `(.L_x_12148) ;  /* 0x0000000400107947 */ /* 0x000fec0003800000 */
.L_x_12161:
        /* <DEDUP_REMOVED lines=21> */
.L_x_12170:
[----:B------:R-:W-:Y:S05]  /*3110*/  BSYNC B1 ;  /* 0x0000000000017941 */ /* 0x000fea0003800000 */
.L_x_12169:
[----:B------:R-:W-:Y:S01]  /*3120*/  IMAD.SHL.U32 R2, R2, 0x200000, RZ ;  /* 0x0020000002027824 */ /* 0x000fe200078e00ff */
[----:B------:R-:W-:-:S04]  /*3130*/  LEA R3, R0, 0x37800000, 0x17 ;  /* 0x3780000000037811 */ /* 0x000fc800078eb8ff */
[----:B------:R-:W-:-:S07]  /*3140*/  LOP3.LUT R4, R3, R2, R4, 0xfe, !PT ;  /* 0x0000000203047212 */ /* 0x000fce00078efe04 */
.L_x_12168:
[----:B------:R-:W-:Y:S05]  /*3150*/  BSYNC B0 ;  /* 0x0000000000007941 */ /* 0x000fea0003800000 */
.L_x_12167:
[----:B------:R-:W0:Y:S02]  /*3160*/  F2I.FTZ.TRUNC.NTZ R4, R4 ;  /* 0x0000000400047305 */ /* 0x000e24000021f100 */
[----:B0-----:R-:W-:Y:S01]  /*3170*/  PRMT R0, R4, 0x7610, R0 ;  /* 0x0000761004007816 */ /* 0x001fe20000000000 */
[----:B------:R-:W-:Y:S06]  /*3180*/  BRA `(.L_x_12148) ;  /* 0x00000000009c7947 */ /* 0x000fec0003800000 */
.L_x_12160:
        /* <DEDUP_REMOVED lines=14> */
.L_x_12174:
[----:B------:R-:W-:Y:S05]  /*3270*/  BSYNC B0 ;  /* 0x0000000000007941 */ /* 0x000fea0003800000 */
.L_x_12173:
[----:B------:R-:W0:Y:S02]  /*3280*/  F2I.FTZ.TRUNC.NTZ R4, R4 ;  /* 0x0000000400047305 */ /* 0x000e24000021f100 */
[----:B0-----:R-:W-:Y:S01]  /*3290*/  PRMT R0, R4, 0x7610, R0 ;  /* 0x0000761004007816 */ /* 0x001fe20000000000 */
[----:B------:R-:W-:Y:S06]  /*32a0*/  BRA `(.L_x_12148) ;  /* 0x0000000000547947 */ /* 0x000fec0003800000 */
.L_x_12147:
        /* <DEDUP_REMOVED lines=16> */
.L_x_12175:
[----:B------:R-:W-:Y:S01]  /*33b0*/  PRMT R0, RZ, 0x7610, R0 ;  /* 0x00007610ff007816 */ /* 0x000fe20000000000 */
[----:B------:R-:W-:Y:S06]  /*33c0*/  BRA `(.L_x_12148) ;  /* 0x00000000000c7947 */ /* 0x000fec0003800000 */
.L_x_12172:
[----:B------:R0:W5:Y:S01]  /*33d0*/  LDG.E.U8 R0, desc[UR36][R2.64] ;  /* 0x0000002402007981 */ /* 0x000162000c1e1100 */
[----:B------:R-:W-:Y:S05]  /*33e0*/  BRA `(.L_x_12148) ;  /* 0x0000000000047947 */ /* 0x000fea0003800000 */
.L_x_12171:
[----:B------:R0:W5:Y:S02]  /*33f0*/  LDG.E.U8 R0, desc[UR36][R2.64] ;  /* 0x0000002402007981 */ /* 0x000164000c1e1100 */
.L_x_12148:
[----:B01234-:R-:W0:Y:S01]  /*3400*/  LDC.U8 R3, c[0x0][0x491] ;  /* 0x00012440ff037b82 */ /* 0x01fe220000000000 */
[----:B-----5:R-:W-:Y:S02]  /*3410*/  LOP3.LUT P0, RZ, R0, 0xff, RZ, 0xc0, !PT ;  /* 0x000000ff00ff7812 */ /* 0x020fe4000780c0ff */
[----:B------:R-:W-:-:S04]  /*3420*/  LOP3.LUT P1, RZ, R19, 0xff, RZ, 0xc0, !PT ;  /* 0x000000ff13ff7812 */ /* 0x000fc8000782c0ff */
        /* <DEDUP_REMOVED lines=16> */
.L_x_12179:
[----:B------:R1:W-:Y:S01]  /*3530*/  STG.E.U8 desc[UR36][R16.64], R2 ;  /* 0x0000000210007986 */ /* 0x0003e2000c101124 */
[----:B------:R-:W-:Y:S05]  /*3540*/  BRA `(.L_x_12181) ;  /* 0x0000000c00487947 */ /* 0x000fea0003800000 */
.L_x_12178:
        /* <DEDUP_REMOVED lines=9> */
.L_x_12183:
[----:B------:R3:W-:Y:S01]  /*35e0*/  STG.E desc[UR36][R16.64], R2 ;  /* 0x0000000210007986 */ /* 0x0007e2000c101924 */
[----:B------:R-:W-:Y:S05]  /*35f0*/  BRA `(.L_x_12181) ;  /* 0x0000000c001c7947 */ /* 0x000fea0003800000 */
.L_x_12182:
[----:B------:R2:W-:Y:S01]  /*3600*/  STG.E.U16 desc[UR36][R16.64], R2 ;  /* 0x0000000210007986 */ /* 0x0005e2000c101524 */
[----:B------:R-:W-:Y:S05]  /*3610*/  BRA `(.L_x_12181) ;  /* 0x0000000c00147947 */ /* 0x000fea0003800000 */
.L_x_12177:
        /* <DEDUP_REMOVED lines=9> */
.L_x_12185:
[----:B------:R-:W-:-:S04]  /*36b0*/  I2FP.F32.U32 R0, R2 ;  /* 0x0000000200007245 */ /* 0x000fc80000201000 */
[----:B------:R-:W-:-:S05]  /*36c0*/  F2FP.F16.F32.PACK_AB R0, RZ, R0 ;  /* 0x00000000ff00723e */ /* 0x000fca00000000ff */
[----:B------:R0:W-:Y:S01]  /*36d0*/  STG.E.U16 desc[UR36][R16.64], R0 ;  /* 0x0000000010007986 */ /* 0x0001e2000c101524 */
[----:B------:R-:W-:Y:S05]  /*36e0*/  BRA `(.L_x_12181) ;  /* 0x0000000800e07947 */ /* 0x000fea0003800000 */
.L_x_12184:
        /* <DEDUP_REMOVED lines=10> */
.L_x_12187:
[----:B------:R-:W-:-:S04]  /*3790*/  I2FP.F32.U32 R2, R2 ;  /* 0x0000000200027245 */ /* 0x000fc80000201000 */
[----:B------:R-:W-:-:S04]  /*37a0*/  F2FP.F16.F32.PACK_AB R3, RZ, R2 ;  /* 0x00000002ff03723e */ /* 0x000fc800000000ff */
[----:B------:R-:W-:-:S05]  /*37b0*/  PRMT R3, R3, 0x5410, RZ ;  /* 0x0000541003037816 */ /* 0x000fca00000000ff */
[----:B------:R0:W-:Y:S01]  /*37c0*/  STG.E desc[UR36][R16.64], R3 ;  /* 0x0000000310007986 */ /* 0x0001e2000c101924 */
[----:B------:R-:W-:Y:S05]  /*37d0*/  BRA `(.L_x_12181) ;  /* 0x0000000800a47947 */ /* 0x000fea0003800000 */
.L_x_12186:
[----:B------:R-:W0:Y:S02]  /*37e0*/  I2F.F64.U32 R2, R2 ;  /* 0x0000000200027312 */ /* 0x000e240000201800 */
[----:B0-----:R0:W-:Y:S01]  /*37f0*/  STG.E.64 desc[UR36][R16.64], R2 ;  /* 0x0000000210007986 */ /* 0x0011e2000c101b24 */
[----:B------:R-:W-:Y:S05]  /*3800*/  BRA `(.L_x_12181) ;  /* 0x0000000800987947 */ /* 0x000fea0003800000 */
.L_x_12176:
        /* <DEDUP_REMOVED lines=10> */
.L_x_12190:
[----:B------:R-:W0:Y:S01]  /*38b0*/  I2F.F64.U32 R4, R2 ;  /* 0x0000000200047312 */ /* 0x000e220000201800 */
[----:B------:R-:W-:-:S05]  /*38c0*/  CS2R R6, SRZ ;  /* 0x0000000000067805 */ /* 0x000fca000001ff00 */
[----:B0-----:R0:W-:Y:S01]  /*38d0*/  STG.E.128 desc[UR36][R16.64], R4 ;  /* 0x0000000410007986 */ /* 0x0011e2000c101d24 */
[----:B------:R-:W-:Y:S05]  /*38e0*/  BRA `(.L_x_12181) ;  /* 0x0000000800607947 */ /* 0x000fea0003800000 */
.L_x_12189:
        /* <DEDUP_REMOVED lines=21> */
.L_x_12194:
[----:B------:R-:W-:Y:S05]  /*3a40*/  BSYNC B0 ;  /* 0x0000000000007941 */ /* 0x000fea0003800000 */
.L_x_12193:
[----:B------:R-:W-:-:S05]  /*3a50*/  LOP3.LUT R3, R0, R3, RZ, 0xfc, !PT ;  /* 0x0000000300037212 */ /* 0x000fca00078efcff */
[----:B------:R0:W-:Y:S01]  /*3a60*/  STG.E.U8 desc[UR36][R16.64], R3 ;  /* 0x0000000310007986 */ /* 0x0001e2000c101124 */
[----:B------:R-:W-:Y:S05]  /*3a70*/  BRA `(.L_x_12181) ;  /* 0x0000000400fc7947 */ /* 0x000fea0003800000 */
.L_x_12192:
        /* <DEDUP_REMOVED lines=13> */
.L_x_12196:
[----:B------:R-:W-:Y:S01]  /*3b50*/  IMAD.MOV.U32 R0, RZ, RZ, 0x7f ;  /* 0x0000007fff007424 */ /* 0x000fe200078e00ff */
[----:B------:R-:W-:-:S04]  /*3b60*/  ISETP.GT.U32.AND P0, PT, R2, 0x7f800000, PT ;  /* 0x7f8000000200780c */ /* 0x000fc80003f04070 */
[----:B------:R-:W-:-:S09]  /*3b70*/  SEL R0, R0, 0x7c, P0 ;  /* 0x0000007c00007807 */ /* 0x000fd20000000000 */
.L_x_12197:
[----:B------:R-:W-:Y:S05]  /*3b80*/  BSYNC B0 ;  /* 0x0000000000007941 */ /* 0x000fea0003800000 */
.L_x_12195:
[----:B------:R-:W-:-:S04]  /*3b90*/  LOP3.LUT R2, R3, 0x80000000, RZ, 0xc0, !PT ;  /* 0x8000000003027812 */ /* 0x000fc800078ec0ff */
[----:B------:R-:W-:-:S04]  /*3ba0*/  SHF.R.U32.HI R3, RZ, 0x18, R2 ;  /* 0x00000018ff037819 */ /* 0x000fc80000011602 */
[----:B------:R-:W-:-:S05]  /*3bb0*/  LOP3.LUT R3, R0, R3, RZ, 0xfc, !PT ;  /* 0x0000000300037212 */ /* 0x000fca00078efcff */
[----:B------:R0:W-:Y:S01]  /*3bc0*/  STG.E.U8 desc[UR36][R16.64], R3 ;  /* 0x0000000310007986 */ /* 0x0001e2000c101124 */
[----:B------:R-:W-:Y:S05]  /*3bd0*/  BRA `(.L_x_12181) ;  /* 0x0000000400a47947 */ /* 0x000fea0003800000 */
.L_x_12191:
[----:B------:R-:W-:-:S04]  /*3be0*/  I2FP.F32.U32 R0, R2 ;  /* 0x0000000200007245 */ /* 0x000fc80000201000 */
[----:B------:R-:W-:-:S05]  /*3bf0*/  F2FP.BF16.F32.PACK_AB R0, RZ, R0 ;  /* 0x00000000ff00723e */ /* 0x000fca00000010ff */
[----:B------:R0:W-:Y:S01]  /*3c00*/  STG.E.U16 desc[UR36][R16.64], R0 ;  /* 0x0000000010007986 */ /* 0x0001e2000c101524 */
[----:B------:R-:W-:Y:S05]  /*3c10*/  BRA `(.L_x_12181) ;  /* 0x0000000400947947 */ /* 0x000fea0003800000 */
.L_x_12188:
        /* <DEDUP_REMOVED lines=10> */
.L_x_12200:
        /* <DEDUP_REMOVED lines=17> */
.L_x_12203:
[----:B------:R-:W-:-:S04]  /*3dd0*/  LOP3.LUT R2, R3, 0x80000000, RZ, 0xc0, !PT ;  /* 0x8000000003027812 */ /* 0x000fc800078ec0ff */
[----:B------:R-:W-:-:S04]  /*3de0*/  SHF.R.U32.HI R3, RZ, 0x18, R2 ;  /* 0x00000018ff037819 */ /* 0x000fc80000011602 */
[----:B------:R-:W-:-:S04]  /*3df0*/  LOP3.LUT R0, R0, R3, RZ, 0xfc, !PT ;  /* 0x0000000300007212 */ /* 0x000fc800078efcff */
[----:B------:R-:W-:-:S07]  /*3e00*/  PRMT R8, R0, 0x7610, R8 ;  /* 0x0000761000087816 */ /* 0x000fce0000000008 */
.L_x_12202:
[----:B------:R-:W-:Y:S05]  /*3e10*/  BSYNC B0 ;  /* 0x0000000000007941 */ /* 0x000fea0003800000 */
.L_x_12201:
[----:B------:R0:W-:Y:S01]  /*3e20*/  STG.E.U8 desc[UR36][R16.64], R8 ;  /* 0x0000000810007986 */ /* 0x0001e2000c101124 */
[----:B------:R-:W-:Y:S05]  /*3e30*/  BRA `(.L_x_12181) ;  /* 0x00000004000c7947 */ /* 0x000fea0003800000 */
.L_x_12199:
        /* <DEDUP_REMOVED lines=17> */
.L_x_12206:
[----:B------:R-:W-:-:S04]  /*3f50*/  LOP3.LUT R2, R3, 0x80000000, RZ, 0xc0, !PT ;  /* 0x8000000003027812 */ /* 0x000fc800078ec0ff */
[----:B------:R-:W-:-:S04]  /*3f60*/  SHF.R.U32.HI R3, RZ, 0x18, R2 ;  /* 0x00000018ff037819 */ /* 0x000fc80000011602 */
[----:B------:R-:W-:-:S04]  /*3f70*/  LOP3.LUT R0, R0, R3, RZ, 0xfc, !PT ;  /* 0x0000000300007212 */ /* 0x000fc800078efcff */
[----:B------:R-:W-:-:S07]  /*3f80*/  PRMT R8, R0, 0x7610, R8 ;  /* 0x0000761000087816 */ /* 0x000fce0000000008 */
.L_x_12205:
[----:B------:R-:W-:Y:S05]  /*3f90*/  BSYNC B0 ;  /* 0x0000000000007941 */ /* 0x000fea0003800000 */
.L_x_12204:
[----:B------:R0:W-:Y:S01]  /*3fa0*/  STG.E.U8 desc[UR36][R16.64], R8 ;  /* 0x0000000810007986 */ /* 0x0001e2000c101124 */
[----:B------:R-:W-:Y:S05]  /*3fb0*/  BRA `(.L_x_12181) ;  /* 0x0000000000ac7947 */ /* 0x000fea0003800000 */
.L_x_12198:
        /* <DEDUP_REMOVED lines=22> */
.L_x_12180:
        /* <DEDUP_REMOVED lines=16> */
.L_x_12209:
[----:B------:R-:W-:Y:S05]  /*4220*/  BRA `(.L_x_12181) ;  /* 0x0000000000107947 */ /* 0x000fea0003800000 */
.L_x_12208:
[----:B------:R-:W-:-:S05]  /*4230*/  IMAD.MOV.U32 R3, RZ, RZ, RZ ;  /* 0x000000ffff037224 */ /* 0x000fca00078e00ff */
[----:B------:R0:W-:Y:S01]  /*4240*/  STG.E.64 desc[UR36][R16.64], R2 ;  /* 0x0000000210007986 */ /* 0x0001e2000c101b24 */
[----:B------:R-:W-:Y:S05]  /*4250*/  BRA `(.L_x_12181) ;  /* 0x0000000000047947 */ /* 0x000fea0003800000 */
.L_x_12207:
[----:B------:R0:W-:Y:S02]  /*4260*/  STG.E desc[UR36][R16.64], R2 ;  /* 0x0000000210007986 */ /* 0x0001e4000c101924 */
.L_x_12181:
[----:B------:R-:W-:-:S04]  /*4270*/  IMAD R18, R18, 0x200, R23 ;  /* 0x0000020012127824 */ /* 0x000fc800078e0217 */
[----:B------:R-:W-:-:S07]  /*4280*/  VIADD R19, R18, 0x80 ;  /* 0x0000008012137836 */ /* 0x000fce0000000000 */
.L_x_12108:
[----:B------:R-:W-:Y:S05]  /*4290*/  BSYNC B6 ;  /* 0x0000000000067941 */ /* 0x000fea0003800000 */
.L_x_12107:
        /* <DEDUP_REMOVED lines=358> */
.L_x_12212:
        /* <DEDUP_REMOVED lines=20> */
.L_x_12216:
[----:B------:R0:W5:Y:S01]  /*5a40*/  LDG.E.U8 R22, desc[UR36][R2.64] ;  /* 0x0000002402167981 */ /* 0x000162000c1e1100 */
[----:B------:R-:W-:Y:S05]  /*5a50*/  BRA `(.L_x_12218) ;  /* 0x0000000c00547947 */ /* 0x000fea0003800000 */
.L_x_12215:
        /* <DEDUP_REMOVED lines=8> */
.L_x_12220:
[----:B------:R0:W5:Y:S01]  /*5ae0*/  LDG.E.U8 R22, desc[UR36][R2.64] ;  /* 0x0000002402167981 */ /* 0x000162000c1e1100 */
[----:B------:R-:W-:Y:S05]  /*5af0*/  BRA `(.L_x_12218) ;  /* 0x0000000c002c7947 */ /* 0x000fea0003800000 */
.L_x_12219:
[----:B------:R0:W5:Y:S01]  /*5b00*/  LDG.E.U16 R22, desc[UR36][R2.64] ;  /* 0x0000002402167981 */ /* 0x000162000c1e1500 */
[----:B------:R-:W-:Y:S05]  /*5b10*/  BRA `(.L_x_12218) ;  /* 0x0000000c00247947 */ /* 0x000fea0003800000 */
.L_x_12214:
        /* <DEDUP_REMOVED lines=9> */
.L_x_12222:
[----:B------:R-:W2:Y:S02]  /*5bb0*/  LDG.E.U16 R0, desc[UR36][R2.64] ;  /* 0x0000002402007981 */ /* 0x000ea4000c1e1500 */
[----:B--2---:R-:W-:-:S06]  /*5bc0*/  HADD2.F32 R0, -RZ, R0.H0_H0 ;  /* 0x20000000ff007230 */ /* 0x004fcc0000004100 */
[----:B------:R-:W0:Y:S02]  /*5bd0*/  F2I.FTZ.TRUNC.NTZ R0, R0 ;  /* 0x0000000000007305 */ /* 0x000e24000021f100 */
[----:B0-----:R-:W-:Y:S01]  /*5be0*/  PRMT R22, R0, 0x7610, R22 ;  /* 0x0000761000167816 */ /* 0x001fe20000000016 */
[----:B------:R-:W-:Y:S06]  /*5bf0*/  BRA `(.L_x_12218) ;  /* 0x0000000800ec7947 */ /* 0x000fec0003800000 */
.L_x_12221:
        /* <DEDUP_REMOVED lines=9> */
.L_x_12224:
[----:B------:R-:W2:Y:S02]  /*5c90*/  LDG.E.U16 R2, desc[UR36][R2.64] ;  /* 0x0000002402027981 */ /* 0x000ea4000c1e1500 */
[----:B--2---:R-:W-:-:S06]  /*5ca0*/  HADD2.F32 R0, -RZ, R2.H0_H0 ;  /* 0x20000002ff007230 */ /* 0x004fcc0000004100 */
[----:B------:R-:W0:Y:S02]  /*5cb0*/  F2I.FTZ.TRUNC.NTZ R0, R0 ;  /* 0x0000000000007305 */ /* 0x000e24000021f100 */
[----:B0-----:R-:W-:Y:S01]  /*5cc0*/  PRMT R22, R0, 0x7610, R22 ;  /* 0x0000761000167816 */ /* 0x001fe20000000016 */
[----:B------:R-:W-:Y:S06]  /*5cd0*/  BRA `(.L_x_12218) ;  /* 0x0000000800b47947 */ /* 0x000fec0003800000 */
.L_x_12223:
[----:B------:R-:W2:Y:S02]  /*5ce0*/  LDG.E.64 R2, desc[UR36][R2.64] ;  /* 0x0000002402027981 */ /* 0x000ea4000c1e1b00 */
[----:B--2---:R0:W1:Y:S01]  /*5cf0*/  F2I.F64.TRUNC R22, R2 ;  /* 0x0000000200167311 */ /* 0x004062000030d100 */
[----:B------:R-:W-:Y:S05]  /*5d00*/  BRA `(.L_x_12218) ;  /* 0x0000000800a87947 */ /* 0x000fea0003800000 */
.L_x_12213:
        /* <DEDUP_REMOVED lines=12> */
.L_x_12227:
[----:B------:R-:W2:Y:S02]  /*5dd0*/  LDG.E.64 R2, desc[UR36][R2.64] ;  /* 0x0000002402027981 */ /* 0x000ea4000c1e1b00 */
[----:B--2---:R0:W1:Y:S01]  /*5de0*/  F2I.F64.TRUNC R22, R2 ;  /* 0x0000000200167311 */ /* 0x004062000030d100 */
[----:B------:R-:W-:Y:S05]  /*5df0*/  BRA `(.L_x_12218) ;  /* 0x00000008006c7947 */ /* 0x000fea0003800000 */
.L_x_12226:
        /* <DEDUP_REMOVED lines=28> */
.L_x_12229:
        /* <DEDUP_REMOVED lines=15> */
.L_x_12228:
[----:B------:R-:W2:Y:S02]  /*60b0*/  LDG.E.U16 R0, desc[UR36][R2.64] ;  /* 0x0000002402007981 */ /* 0x000ea4000c1e1500 */
[----:B--2---:R-:W-:-:S06]  /*60c0*/  IMAD.U32 R0, R0, 0x10000, RZ ;  /* 0x0001000000007824 */ /* 0x004fcc00078e00ff */
[----:B------:R-:W0:Y:S02]  /*60d0*/  F2I.FTZ.TRUNC.NTZ R0, R0 ;  /* 0x0000000000007305 */ /* 0x000e24000021f100 */
[----:B0-----:R-:W-:Y:S01]  /*60e0*/  PRMT R22, R0, 0x7610, R22 ;  /* 0x0000761000167816 */ /* 0x001fe20000000016 */
[----:B------:R-:W-:Y:S06]  /*60f0*/  BRA `(.L_x_12218) ;  /* 0x0000000400ac7947 */ /* 0x000fec0003800000 */
.L_x_12225:
        /* <DEDUP_REMOVED lines=10> */
.L_x_12232:
        /* <DEDUP_REMOVED lines=21> */
.L_x_12236:
[----:B------:R-:W-:Y:S05]  /*62f0*/  BSYNC B1 ;  /* 0x0000000000017941 */ /* 0x000fea0003800000 */
.L_x_12235:
[----:B------:R-:W-:Y:S01]  /*6300*/  LEA R3, R0, 0x3b800000, 0x17 ;  /* 0x3b80000000037811 */ /* 0x000fe200078eb8ff */
[----:B------:R-:W-:-:S05]  /*6310*/  IMAD.SHL.U32 R0, R2, 0x100000, RZ ;  /* 0x0010000002007824 */ /* 0x000fca00078e00ff */
[----:B------:R-:W-:-:S07]  /*6320*/  LOP3.LUT R0, R3, R0, R4, 0xfe, !PT ;  /* 0x0000000003007212 */ /* 0x000fce00078efe04 */
.L_x_12234:
[----:B------:R-:W-:Y:S05]  /*6330*/  BSYNC B0 ;  /* 0x0000000000007941 */ /* 0x000fea0003800000 */
.L_x_12233:
[----:B------:R-:W0:Y:S02]  /*6340*/  F2I.FTZ.TRUNC.NTZ R0, R0 ;  /* 0x0000000000007305 */ /* 0x000e24000021f100 */
[----:B0-----:R-:W-:Y:S01]  /*6350*/  PRMT R22, R0, 0x7610, R22 ;  /* 0x0000761000167816 */ /* 0x001fe20000000016 */
[----:B------:R-:W-:Y:S06]  /*6360*/  BRA `(.L_x_12218) ;  /* 0x0000000400107947 */ /* 0x000fec0003800000 */
.L_x_12231:
        /* <DEDUP_REMOVED lines=21> */
.L_x_12240:
[----:B------:R-:W-:Y:S05]  /*64c0*/  BSYNC B1 ;  /* 0x0000000000017941 */ /* 0x000fea0003800000 */
.L_x_12239:
[----:B------:R-:W-:Y:S01]  /*64d0*/  LEA R3, R0, 0x37800000, 0x17 ;  /* 0x3780000000037811 */ /* 0x000fe200078eb8ff */
[----:B------:R-:W-:-:S05]  /*64e0*/  IMAD.SHL.U32 R0, R2, 0x200000, RZ ;  /* 0x0020000002007824 */ /* 0x000fca00078e00ff */
[----:B------:R-:W-:-:S07]  /*64f0*/  LOP3.LUT R0, R3, R0, R4, 0xfe, !PT ;  /* 0x0000000003007212 */ /* 0x000fce00078efe04 */
.L_x_12238:
[----:B------:R-:W-:Y:S05]  /*6500*/  BSYNC B0 ;  /* 0x0000000000007941 */ /* 0x000fea0003800000 */
.L_x_12237:
[----:B------:R-:W0:Y:S02]  /*6510*/  F2I.FTZ.TRUNC.NTZ R0, R0 ;  /* 0x0000000000007305 */ /* 0x000e24000021f100 */
[----:B0-----:R-:W-:Y:S01]  /*6520*/  PRMT R22, R0, 0x7610, R22 ;  /* 0x0000761000167816 */ /* 0x001fe20000000016 */
[----:B------:R-:W-:Y:S06]  /*6530*/  BRA `(.L_x_12218) ;  /* 0x00000000009c7947 */ /* 0x000fec0003800000 */
.L_x_12230:
        /* <DEDUP_REMOVED lines=14> */
.L_x_12244:
[----:B------:R-:W-:Y:S05]  /*6620*/  BSYNC B0 ;  /* 0x0000000000007941 */ /* 0x000fea0003800000 */
.L_x_12243:
[----:B------:R-:W0:Y:S02]  /*6630*/  F2I.FTZ.TRUNC.NTZ R0, R0 ;  /* 0x0000000000007305 */ /* 0x000e24000021f100 */
[----:B0-----:R-:W-:Y:S01]  /*6640*/  PRMT R22, R0, 0x7610, R22 ;  /* 0x0000761000167816 */ /* 0x001fe20000000016 */
[----:B------:R-:W-:Y:S06]  /*6650*/  BRA `(.L_x_12218) ;  /* 0x0000000000547947 */ /* 0x000fec0003800000 */
.L_x_12217:
        /* <DEDUP_REMOVED lines=16> */
.L_x_12245:
[----:B------:R-:W-:Y:S01]  /*6760*/  PRMT R22, RZ, 0x7610, R22 ;  /* 0x00007610ff167816 */ /* 0x000fe20000000016 */
[----:B------:R-:W-:Y:S06]  /*6770*/  BRA `(.L_x_12218) ;  /* 0x00000000000c7947 */ /* 0x000fec0003800000 */
.L_x_12242:
[----:B------:R3:W5:Y:S01]  /*6780*/  LDG.E.U8 R22, desc[UR36][R2.64] ;  /* 0x0000002402167981 */ /* 0x000762000c1e1100 */
[----:B------:R-:W-:Y:S05]  /*6790*/  BRA `(.L_x_12218) ;  /* 0x0000000000047947 */ /* 0x000fea0003800000 */
.L_x_12241:
[----:B------:R4:W5:Y:S02]  /*67a0*/  LDG.E.U8 R22, desc[UR36][R2.64] ;  /* 0x0000002402167981 */ /* 0x000964000c1e1100 */
.L_x_12218:
        /* <DEDUP_REMOVED lines=17> */
.L_x_12249:
[----:B------:R4:W5:Y:S01]  /*68c0*/  LDG.E.U8 R0, desc[UR36][R2.64] ;  /* 0x0000002402007981 */ /* 0x000962000c1e1100 */
[----:B------:R-:W-:Y:S05]  /*68d0*/  BRA `(.L_x_12251) ;  /* 0x0000000c00547947 */ /* 0x000fea0003800000 */
.L_x_12248:
        /* <DEDUP_REMOVED lines=8> */
.L_x_12253:
[----:B------:R2:W5:Y:S01]  /*6960*/  LDG.E.U8 R0, desc[UR36][R2.64] ;  /* 0x0000002402007981 */ /* 0x000562000c1e1100 */
[----:B------:R-:W-:Y:S05]  /*6970*/  BRA `(.L_x_12251) ;  /* 0x0000000c002c7947 */ /* 0x000fea0003800000 */
.L_x_12252:
[----:B------:R0:W5:Y:S01]  /*6980*/  LDG.E.U16 R0, desc[UR36][R2.64] ;  /* 0x0000002402007981 */ /* 0x000162000c1e1500 */
[----:B------:R-:W-:Y:S05]  /*6990*/  BRA `(.L_x_12251) ;  /* 0x0000000c00247947 */ /* 0x000fea0003800000 */
.L_x_12247:
        /* <DEDUP_REMOVED lines=9> */
.L_x_12255:
[----:B------:R-:W2:Y:S02]  /*6a30*/  LDG.E.U16 R4, desc[UR36][R2.64] ;  /* 0x0000002402047981 */ /* 0x000ea4000c1e1500 */
[----:B--2---:R-:W-:-:S06]  /*6a40*/  HADD2.F32 R4, -RZ, R4.H0_H0 ;  /* 0x20000004ff047230 */ /* 0x004fcc0000004100 */
[----:B------:R-:W0:Y:S02]  /*6a50*/  F2I.FTZ.TRUNC.NTZ R4, R4 ;  /* 0x0000000400047305 */ /* 0x000e24000021f100 */
[----:B0-----:R-:W-:Y:S01]  /*6a60*/  PRMT R0, R4, 0x7610, R0 ;  /* 0x0000761004007816 */ /* 0x001fe20000000000 */
[----:B------:R-:W-:Y:S06]  /*6a70*/  BRA `(.L_x_12251) ;  /* 0x0000000800ec7947 */ /* 0x000fec0003800000 */
.L_x_12254:
        /* <DEDUP_REMOVED lines=9> */
.L_x_12257:
[----:B------:R-:W2:Y:S02]  /*6b10*/  LDG.E.U16 R2, desc[UR36][R2.64] ;  /* 0x0000002402027981 */ /* 0x000ea4000c1e1500 */
[----:B--2---:R-:W-:-:S06]  /*6b20*/  HADD2.F32 R4, -RZ, R2.H0_H0 ;  /* 0x20000002ff047230 */ /* 0x004fcc0000004100 */
[----:B------:R-:W0:Y:S02]  /*6b30*/  F2I.FTZ.TRUNC.NTZ R4, R4 ;  /* 0x0000000400047305 */ /* 0x000e24000021f100 */
[----:B0-----:R-:W-:Y:S01]  /*6b40*/  PRMT R0, R4, 0x7610, R0 ;  /* 0x0000761004007816 */ /* 0x001fe20000000000 */
[----:B------:R-:W-:Y:S06]  /*6b50*/  BRA `(.L_x_12251) ;  /* 0x0000000800b47947 */ /* 0x000fec0003800000 */
.L_x_12256:
[----:B------:R-:W2:Y:S02]  /*6b60*/  LDG.E.64 R2, desc[UR36][R2.64] ;  /* 0x0000002402027981 */ /* 0x000ea4000c1e1b00 */
[----:B--2---:R0:W1:Y:S01]  /*6b70*/  F2I.F64.TRUNC R0, R2 ;  /* 0x0000000200007311 */ /* 0x004062000030d100 */
[----:B------:R-:W-:Y:S05]  /*6b80*/  BRA `(.L_x_12251) ;  /* 0x0000000800a87947 */ /* 0x000fea0003800000 */
.L_x_12246:
        /* <DEDUP_REMOVED lines=12> */
.L_x_12260:
[----:B------:R-:W2:Y:S02]  /*6c50*/  LDG.E.64 R2, desc[UR36][R2.64] ;  /* 0x0000002402027981 */ /* 0x000ea4000c1e1b00 */
[----:B--2---:R0:W1:Y:S01]  /*6c60*/  F2I.F64.TRUNC R0, R2 ;  /* 0x0000000200007311 */ /* 0x004062000030d100 */
[----:B------:R-:W-:Y:S05]  /*6c70*/  BRA `(.L_x_12251) ;  /* 0x00000008006c7947 */ /* 0x000fea0003800000 */
.L_x_12259:
        /* <DEDUP_REMOVED lines=28> */
.L_x_12262:
        /* <DEDUP_REMOVED lines=15> */
.L_x_12261:
[----:B------:R-:W2:Y:S02]  /*6f30*/  LDG.E.U16 R4, desc[UR36][R2.64] ;  /* 0x0000002402047981 */ /* 0x000ea4000c1e1500 */
[----:B--2---:R-:W-:-:S06]  /*6f40*/  IMAD.U32 R4, R4, 0x10000, RZ ;  /* 0x0001000004047824 */ /* 0x004fcc00078e00ff */
[----:B------:R-:W0:Y:S02]  /*6f50*/  F2I.FTZ.TRUNC.NTZ R4, R4 ;  /* 0x0000000400047305 */ /* 0x000e24000021f100 */
[----:B0-----:R-:W-:Y:S01]  /*6f60*/  PRMT R0, R4, 0x7610, R0 ;  /* 0x0000761004007816 */ /* 0x001fe20000000000 */
[----:B------:R-:W-:Y:S06]  /*6f70*/  BRA `(.L_x_12251) ;  /* 0x0000000400ac7947 */ /* 0x000fec0003800000 */
.L_x_12258:
        /* <DEDUP_REMOVED lines=10> */
.L_x_12265:
        /* <DEDUP_REMOVED lines=21> */
.L_x_12269:
[----:B------:R-:W-:Y:S05]  /*7170*/  BSYNC B1 ;  /* 0x0000000000017941 */ /* 0x000fea0003800000 */
.L_x_12268:
[----:B------:R-:W-:Y:S01]  /*7180*/  IMAD.SHL.U32 R2, R2, 0x100000, RZ ;  /* 0x0010000002027824 */ /* 0x000fe200078e00ff */
[----:B------:R-:W-:-:S04]  /*7190*/  LEA R3, R0, 0x3b800000, 0x17 ;  /* 0x3b80000000037811 */ /* 0x000fc800078eb8ff */
[----:B------:R-:W-:-:S07]  /*71a0*/  LOP3.LUT R4, R3, R2, R4, 0xfe, !PT ;  /* 0x0000000203047212 */ /* 0x000fce00078efe04 */
.L_x_12267:
[----:B------:R-:W-:Y:S05]  /*71b0*/  BSYNC B0 ;  /* 0x0000000000007941 */ /* 0x000fea0003800000 */
.L_x_12266:
[----:B------:R-:W0:Y:S02]  /*71c0*/  F2I.FTZ.TRUNC.NTZ R4, R4 ;  /* 0x0000000400047305 */ /* 0x000e24000021f100 */
[----:B0-----:R-:W-:Y:S01]  /*71d0*/  PRMT R0, R4, 0x7610, R0 ;  /* 0x0000761004007816 */ /* 0x001fe20000000000 */
[----:B------:R-:W-:Y:S06]  /*71e0*/  BRA `(.L_x_12251) ;  /* 0x0000000400107947 */ /* 0x000fec0003800000 */
.L_x_12264:
        /* <DEDUP_REMOVED lines=21> */
.L_x_12273:
[----:B------:R-:W-:Y:S05]  /*7340*/  BSYNC B1 ;  /* 0x0000000000017941 */ /* 0x000fea0003800000 */
.L_x_12272:
[----:B------:R-:W-:Y:S01]  /*7350*/  IMAD.SHL.U32 R2, R2, 0x200000, RZ ;  /* 0x0020000002027824 */ /* 0x000fe200078e00ff */
[----:B------:R-:W-:-:S04]  /*7360*/  LEA R3, R0, 0x37800000, 0x17 ;  /* 0x3780000000037811 */ /* 0x000fc800078eb8ff */
[----:B------:R-:W-:-:S07]  /*7370*/  LOP3.LUT R4, R3, R2, R4, 0xfe, !PT ;  /* 0x0000000203047212 */ /* 0x000fce00078efe04 */
.L_x_12271:
[----:B------:R-:W-:Y:S05]  /*7380*/  BSYNC B0 ;  /* 0x0000000000007941 */ /* 0x000fea0003800000 */
.L_x_12270:
[----:B------:R-:W0:Y:S02]  /*7390*/  F2I.FTZ.TRUNC.NTZ R4, R4 ;  /* 0x0000000400047305 */ /* 0x000e24000021f100 */
[----:B0-----:R-:W-:Y:S01]  /*73a0*/  PRMT R0, R4, 0x7610, R0 ;  /* 0x0000761004007816 */ /* 0x001fe20000000000 */
[----:B------:R-:W-:Y:S06]  /*73b0*/  BRA `(.L_x_12251) ;  /* 0x00000000009c7947 */ /* 0x000fec0003800000 */
.L_x_12263:
        /* <DEDUP_REMOVED lines=14> */
.L_x_12277:
[----:B------:R-:W-:Y:S05]  /*74a0*/  BSYNC B0 ;  /* 0x0000000000007941 */ /* 0x000fea0003800000 */
.L_x_12276:
[----:B------:R-:W0:Y:S02]  /*74b0*/  F2I.FTZ.TRUNC.NTZ R4, R4 ;  /* 0x0000000400047305 */ /* 0x000e24000021f100 */
[----:B0-----:R-:W-:Y:S01]  /*74c0*/  PRMT R0, R4, 0x7610, R0 ;  /* 0x0000761004007816 */ /* 0x001fe20000000000 */
[----:B------:R-:W-:Y:S06]  /*74d0*/  BRA `(.L_x_12251) ;  /* 0x0000000000547947 */ /* 0x000fec0003800000 */
.L_x_12250:
        /* <DEDUP_REMOVED lines=16> */
.L_x_12278:
[----:B------:R-:W-:Y:S01]  /*75e0*/  PRMT R0, RZ, 0x7610, R0 ;  /* 0x00007610ff007816 */ /* 0x000fe20000000000 */
[----:B------:R-:W-:Y:S06]  /*75f0*/  BRA `(.L_x_12251) ;  /* 0x00000000000c7947 */ /* 0x000fec0003800000 */
.L_x_12275:
[----:B------:R0:W5:Y:S01]  /*7600*/  LDG.E.U8 R0, desc[UR36][R2.64] ;  /* 0x0000002402007981 */ /* 0x000162000c1e1100 */
[----:B------:R-:W-:Y:S05]  /*7610*/  BRA `(.L_x_12251) ;  /* 0x0000000000047947 */ /* 0x000fea0003800000 */
.L_x_12274:
[----:B------:R0:W5:Y:S02]  /*7620*/  LDG.E.U8 R0, desc[UR36][R2.64] ;  /* 0x0000002402007981 */ /* 0x000164000c1e1100 */
.L_x_12251:
        /* <DEDUP_REMOVED lines=19> */
.L_x_12282:
[----:B------:R0:W-:Y:S01]  /*7760*/  STG.E.U8 desc[UR36][R16.64], R2 ;  /* 0x0000000210007986 */ /* 0x0001e2000c101124 */
[----:B------:R-:W-:Y:S05]  /*7770*/  BRA `(.L_x_12284) ;  /* 0x0000000c00487947 */ /* 0x000fea0003800000 */
.L_x_12281:
        /* <DEDUP_REMOVED lines=9> */
.L_x_12286:
[----:B------:R3:W-:Y:S01]  /*7810*/  STG.E desc[UR36][R16.64], R2 ;  /* 0x0000000210007986 */ /* 0x0007e2000c101924 */
[----:B------:R-:W-:Y:S05]  /*7820*/  BRA `(.L_x_12284) ;  /* 0x0000000c001c7947 */ /* 0x000fea0003800000 */
.L_x_12285:
[----:B------:R2:W-:Y:S01]  /*7830*/  STG.E.U16 desc[UR36][R16.64], R2 ;  /* 0x0000000210007986 */ /* 0x0005e2000c101524 */
[----:B------:R-:W-:Y:S05]  /*7840*/  BRA `(.L_x_12284) ;  /* 0x0000000c00147947 */ /* 0x000fea0003800000 */
.L_x_12280:
        /* <DEDUP_REMOVED lines=9> */
.L_x_12288:
[----:B------:R-:W-:-:S04]  /*78e0*/  I2FP.F32.U32 R0, R2 ;  /* 0x0000000200007245 */ /* 0x000fc80000201000 */
[----:B------:R-:W-:-:S05]  /*78f0*/  F2FP.F16.F32.PACK_AB R0, RZ, R0 ;  /* 0x00000000ff00723e */ /* 0x000fca00000000ff */
[----:B------:R0:W-:Y:S01]  /*7900*/  STG.E.U16 desc[UR36][R16.64], R0 ;  /* 0x0000000010007986 */ /* 0x0001e2000c101524 */
[----:B------:R-:W-:Y:S05]  /*7910*/  BRA `(.L_x_12284) ;  /* 0x0000000800e07947 */ /* 0x000fea0003800000 */
.L_x_12287:
        /* <DEDUP_REMOVED lines=10> */
.L_x_12290:
[----:B------:R-:W-:-:S04]  /*79c0*/  I2FP.F32.U32 R2, R2 ;  /* 0x0000000200027245 */ /* 0x000fc80000201000 */
[----:B------:R-:W-:-:S04]  /*79d0*/  F2FP.F16.F32.PACK_AB R3, RZ, R2 ;  /* 0x00000002ff03723e */ /* 0x000fc800000000ff */
[----:B------:R-:W-:-:S05]  /*79e0*/  PRMT R3, R3, 0x5410, RZ ;  /* 0x0000541003037816 */ /* 0x000fca00000000ff */
[----:B------:R0:W-:Y:S01]  /*79f0*/  STG.E desc[UR36][R16.64], R3 ;  /* 0x0000000310007986 */ /* 0x0001e2000c101924 */
[----:B------:R-:W-:Y:S05]  /*7a00*/  BRA `(.L_x_12284) ;  /* 0x0000000800a47947 */ /* 0x000fea0003800000 */
.L_x_12289:
[----:B------:R-:W0:Y:S02]  /*7a10*/  I2F.F64.U32 R2, R2 ;  /* 0x0000000200027312 */ /* 0x000e240000201800 */
[----:B0-----:R0:W-:Y:S01]  /*7a20*/  STG.E.64 desc[UR36][R16.64], R2 ;  /* 0x0000000210007986 */ /* 0x0011e2000c101b24 */
[----:B------:R-:W-:Y:S05]  /*7a30*/  BRA `(.L_x_12284) ;  /* 0x0000000800987947 */ /* 0x000fea0003800000 */
.L_x_12279:
        /* <DEDUP_REMOVED lines=10> */
.L_x_12293:
[----:B------:R-:W0:Y:S01]  /*7ae0*/  I2F.F64.U32 R4, R2 ;  /* 0x0000000200047312 */ /* 0x000e220000201800 */
[----:B------:R-:W-:-:S05]  /*7af0*/  CS2R R6, SRZ ;  /* 0x0000000000067805 */ /* 0x000fca000001ff00 */
[----:B0-----:R0:W-:Y:S01]  /*7b00*/  STG.E.128 desc[UR36][R16.64], R4 ;  /* 0x0000000410007986 */ /* 0x0011e2000c101d24 */
[----:B------:R-:W-:Y:S05]  /*7b10*/  BRA `(.L_x_12284) ;  /* 0x0000000800607947 */ /* 0x000fea0003800000 */
.L_x_12292:
        /* <DEDUP_REMOVED lines=21> */
.L_x_12297:
[----:B------:R-:W-:Y:S05]  /*7c70*/  BSYNC B0 ;  /* 0x0000000000007941 */ /* 0x000fea0003800000 */
.L_x_12296:
[----:B------:R-:W-:-:S05]  /*7c80*/  LOP3.LUT R3, R0, R3, RZ, 0xfc, !PT ;  /* 0x0000000300037212 */ /* 0x000fca00078efcff */
[----:B------:R0:W-:Y:S01]  /*7c90*/  STG.E.U8 desc[UR36][R16.64], R3 ;  /* 0x0000000310007986 */ /* 0x0001e2000c101124 */
[----:B------:R-:W-:Y:S05]  /*7ca0*/  BRA `(.L_x_12284) ;  /* 0x0000000400fc7947 */ /* 0x000fea0003800000 */
.L_x_12295:
        /* <DEDUP_REMOVED lines=13> */
.L_x_12299:
[----:B------:R-:W-:Y:S01]  /*7d80*/  IMAD.MOV.U32 R0, RZ, RZ, 0x7f ;  /* 0x0000007fff007424 */ /* 0x000fe200078e00ff */
[----:B------:R-:W-:-:S04]  /*7d90*/  ISETP.GT.U32.AND P0, PT, R2, 0x7f800000, PT ;  /* 0x7f8000000200780c */ /* 0x000fc80003f04070 */
[----:B------:R-:W-:-:S09]  /*7da0*/  SEL R0, R0, 0x7c, P0 ;  /* 0x0000007c00007807 */ /* 0x000fd20000000000 */
.L_x_12300:
[----:B------:R-:W-:Y:S05]  /*7db0*/  BSYNC B0 ;  /* 0x0000000000007941 */ /* 0x000fea0003800000 */
.L_x_12298:
[----:B------:R-:W-:-:S04]  /*7dc0*/  LOP3.LUT R2, R3, 0x80000000, RZ, 0xc0, !PT ;  /* 0x8000000003027812 */ /* 0x000fc800078ec0ff */
[----:B------:R-:W-:-:S04]  /*7dd0*/  SHF.R.U32.HI R3, RZ, 0x18, R2 ;  /* 0x00000018ff037819 */ /* 0x000fc80000011602 */
[----:B------:R-:W-:-:S05]  /*7de0*/  LOP3.LUT R3, R0, R3, RZ, 0xfc, !PT ;  /* 0x0000000300037212 */ /* 0x000fca00078efcff */
[----:B------:R0:W-:Y:S01]  /*7df0*/  STG.E.U8 desc[UR36][R16.64], R3 ;  /* 0x0000000310007986 */ /* 0x0001e2000c101124 */
[----:B------:R-:W-:Y:S05]  /*7e00*/  BRA `(.L_x_12284) ;  /* 0x0000000400a47947 */ /* 0x000fea0003800000 */
.L_x_12294:
[----:B------:R-:W-:-:S04]  /*7e10*/  I2FP.F32.U32 R0, R2 ;  /* 0x0000000200007245 */ /* 0x000fc80000201000 */
[----:B------:R-:W-:-:S05]  /*7e20*/  F2FP.BF16.F32.PACK_AB R0, RZ, R0 ;  /* 0x00000000ff00723e */ /* 0x000fca00000010ff */
[----:B------:R0:W-:Y:S01]  /*7e30*/  STG.E.U16 desc[UR36][R16.64], R0 ;  /* 0x0000000010007986 */ /* 0x0001e2000c101524 */
[----:B------:R-:W-:Y:S05]  /*7e40*/  BRA `(.L_x_12284) ;  /* 0x0000000400947947 */ /* 0x000fea0003800000 */
.L_x_12291:
        /* <DEDUP_REMOVED lines=10> */
.L_x_12303:
        /* <DEDUP_REMOVED lines=17> */
.L_x_12306:
[----:B------:R-:W-:-:S04]  /*8000*/  LOP3.LUT R2, R3, 0x80000000, RZ, 0xc0, !PT ;  /* 0x8000000003027812 */ /* 0x000fc800078ec0ff */
[----:B------:R-:W-:-:S04]  /*8010*/  SHF.R.U32.HI R3, RZ, 0x18, R2 ;  /* 0x00000018ff037819 */ /* 0x000fc80000011602 */
[----:B------:R-:W-:-:S04]  /*8020*/  LOP3.LUT R0, R0, R3, RZ, 0xfc, !PT ;  /* 0x0000000300007212 */ /* 0x000fc800078efcff */
[----:B------:R-:W-:-:S07]  /*8030*/  PRMT R8, R0, 0x7610, R8 ;  /* 0x0000761000087816 */ /* 0x000fce0000000008 */
.L_x_12305:
[----:B------:R-:W-:Y:S05]  /*8040*/  BSYNC B0 ;  /* 0x0000000000007941 */ /* 0x000fea0003800000 */
.L_x_12304:
[----:B------:R0:W-:Y:S01]  /*8050*/  STG.E.U8 desc[UR36][R16.64], R8 ;  /* 0x0000000810007986 */ /* 0x0001e2000c101124 */
[----:B------:R-:W-:Y:S05]  /*8060*/  BRA `(.L_x_12284) ;  /* 0x00000004000c7947 */ /* 0x000fea0003800000 */
.L_x_12302:
        /* <DEDUP_REMOVED lines=17> */
.L_x_12309:
[----:B------:R-:W-:-:S04]  /*8180*/  LOP3.LUT R2, R3, 0x80000000, RZ, 0xc0, !PT ;  /* 0x8000000003027812 */ /* 0x000fc800078ec0ff */
[----:B------:R-:W-:-:S04]  /*8190*/  SHF.R.U32.HI R3, RZ, 0x18, R2 ;  /* 0x00000018ff037819 */ /* 0x000fc80000011602 */
[----:B------:R-:W-:-:S04]  /*81a0*/  LOP3.LUT R0, R0, R3, RZ, 0xfc, !PT ;  /* 0x0000000300007212 */ /* 0x000fc800078efcff */
[----:B------:R-:W-:-:S07]  /*81b0*/  PRMT R8, R0, 0x7610, R8 ;  /* 0x0000761000087816 */ /* 0x000fce0000000008 */
.L_x_12308:
[----:B------:R-:W-:Y:S05]  /*81c0*/  BSYNC B0 ;  /* 0x0000000000007941 */ /* 0x000fea0003800000 */
.L_x_12307:
[----:B------:R0:W-:Y:S01]  /*81d0*/  STG.E.U8 desc[UR36][R16.64], R8 ;  /* 0x0000000810007986 */ /* 0x0001e2000c101124 */
[----:B------:R-:W-:Y:S05]  /*81e0*/  BRA `(.L_x_12284) ;  /* 0x0000000000ac7947 */ /* 0x000fea0003800000 */
.L_x_12301:
        /* <DEDUP_REMOVED lines=22> */
.L_x_12283:
        /* <DEDUP_REMOVED lines=16> */
.L_x_12312:
[----:B------:R-:W-:Y:S05]  /*8450*/  BRA `(.L_x_12284) ;  /* 0x0000000000107947 */ /* 0x000fea0003800000 */
.L_x_12311:
[----:B------:R-:W-:-:S05]  /*8460*/  IMAD.MOV.U32 R3, RZ, RZ, RZ ;  /* 0x000000ffff037224 */ /* 0x000fca00078e00ff */
[----:B------:R0:W-:Y:S01]  /*8470*/  STG.E.64 desc[UR36][R16.64], R2 ;  /* 0x0000000210007986 */ /* 0x0001e2000c101b24 */
[----:B------:R-:W-:Y:S05]  /*8480*/  BRA `(.L_x_12284) ;  /* 0x0000000000047947 */ /* 0x000fea0003800000 */
.L_x_12310:
[----:B------:R0:W-:Y:S02]  /*8490*/  STG.E desc[UR36][R16.64], R2 ;  /* 0x0000000210007986 */ /* 0x0001e4000c101924 */
.L_x_12284:
[----:B------:R-:W-:-:S07]  /*84a0*/  VIADD R19, R19, 0x80 ;  /* 0x0000008013137836 */ /* 0x000fce0000000000 */
.L_x_12211:
[----:B------:R-:W-:Y:S05]  /*84b0*/  BSYNC B6 ;  /* 0x0000000000067941 */ /* 0x000fea0003800000 */
.L_x_12210:
        /* <DEDUP_REMOVED lines=358> */
.L_x_12315:
        /* <DEDUP_REMOVED lines=20> */
.L_x_12319:
[----:B------:R0:W5:Y:S01]  /*9c60*/  LDG.E.U8 R22, desc[UR36][R2.64] ;  /* 0x0000002402167981 */ /* 0x000162000c1e1100 */
[----:B------:R-:W-:Y:S05]  /*9c70*/  BRA `(.L_x_12321) ;  /* 0x0000000c00547947 */ /* 0x000fea0003800000 */
.L_x_12318:
        /* <DEDUP_REMOVED lines=8> */
.L_x_12323:
[----:B------:R0:W5:Y:S01]  /*9d00*/  LDG.E.U8 R22, desc[UR36][R2.64] ;  /* 0x0000002402167981 */ /* 0x000162000c1e1100 */
[----:B------:R-:W-:Y:S05]  /*9d10*/  BRA `(.L_x_12321) ;  /* 0x0000000c002c7947 */ /* 0x000fea0003800000 */
.L_x_12322:
[----:B------:R0:W5:Y:S01]  /*9d20*/  LDG.E.U16 R22, desc[UR36][R2.64] ;  /* 0x0000002402167981 */ /* 0x000162000c1e1500 */
[----:B------:R-:W-:Y:S05]  /*9d30*/  BRA `(.L_x_12321) ;  /* 0x0000000c00247947 */ /* 0x000fea0003800000 */
.L_x_12317:
        /* <DEDUP_REMOVED lines=9> */
.L_x_12325:
[----:B------:R-:W2:Y:S02]  /*9dd0*/  LDG.E.U16 R0, desc[UR36][R2.64] ;  /* 0x0000002402007981 */ /* 0x000ea4000c1e1500 */
[----:B--2---:R-:W-:-:S06]  /*9de0*/  HADD2.F32 R0, -RZ, R0.H0_H0 ;  /* 0x20000000ff007230 */ /* 0x004fcc0000004100 */
[----:B------:R-:W0:Y:S02]  /*9df0*/  F2I.FTZ.TRUNC.NTZ R0, R0 ;  /* 0x0000000000007305 */ /* 0x000e24000021f100 */
[----:B0-----:R-:W-:Y:S01]  /*9e00*/  PRMT R22, R0, 0x7610, R22 ;  /* 0x0000761000167816 */ /* 0x001fe20000000016 */
[----:B------:R-:W-:Y:S06]  /*9e10*/  BRA `(.L_x_12321) ;  /* 0x0000000800ec7947 */ /* 0x000fec0003800000 */
.L_x_12324:
        /* <DEDUP_REMOVED lines=9> */
.L_x_12327:
[----:B------:R-:W2:Y:S02]  /*9eb0*/  LDG.E.U16 R2, desc[UR36][R2.64] ;  /* 0x0000002402027981 */ /* 0x000ea4000c1e1500 */
[----:B--2---:R-:W-:-:S06]  /*9ec0*/  HADD2.F32 R0, -RZ, R2.H0_H0 ;  /* 0x20000002ff007230 */ /* 0x004fcc0000004100 */
[----:B------:R-:W0:Y:S02]  /*9ed0*/  F2I.FTZ.TRUNC.NTZ R0, R0 ;  /* 0x0000000000007305 */ /* 0x000e24000021f100 */
[----:B0-----:R-:W-:Y:S01]  /*9ee0*/  PRMT R22, R0, 0x7610, R22 ;  /* 0x0000761000167816 */ /* 0x001fe20000000016 */
[----:B------:R-:W-:Y:S06]  /*9ef0*/  BRA `(.L_x_12321) ;  /* 0x0000000800b47947 */ /* 0x000fec0003800000 */
.L_x_12326:
[----:B------:R-:W2:Y:S02]  /*9f00*/  LDG.E.64 R2, desc[UR36][R2.64] ;  /* 0x0000002402027981 */ /* 0x000ea4000c1e1b00 */
[----:B--2---:R2:W3:Y:S01]  /*9f10*/  F2I.F64.TRUNC R22, R2 ;  /* 0x0000000200167311 */ /* 0x0044e2000030d100 */
[----:B------:R-:W-:Y:S05]  /*9f20*/  BRA `(.L_x_12321) ;  /* 0x0000000800a87947 */ /* 0x000fea0003800000 */
.L_x_12316:
        /* <DEDUP_REMOVED lines=12> */
.L_x_12330:
[----:B------:R-:W2:Y:S02]  /*9ff0*/  LDG.E.64 R2, desc[UR36][R2.64] ;  /* 0x0000002402027981 */ /* 0x000ea4000c1e1b00 */
[----:B--2---:R0:W1:Y:S01]  /*a000*/  F2I.F64.TRUNC R22, R2 ;  /* 0x0000000200167311 */ /* 0x004062000030d100 */
[----:B------:R-:W-:Y:S05]  /*a010*/  BRA `(.L_x_12321) ;  /* 0x00000008006c7947 */ /* 0x000fea0003800000 */
.L_x_12329:
        /* <DEDUP_REMOVED lines=28> */
.L_x_12332:
        /* <DEDUP_REMOVED lines=15> */
.L_x_12331:
[----:B------:R-:W2:Y:S02]  /*a2d0*/  LDG.E.U16 R0, desc[UR36][R2.64] ;  /* 0x0000002402007981 */ /* 0x000ea4000c1e1500 */
[----:B--2---:R-:W-:-:S06]  /*a2e0*/  IMAD.U32 R0, R0, 0x10000, RZ ;  /* 0x0001000000007824 */ /* 0x004fcc00078e00ff */
[----:B------:R-:W0:Y:S02]  /*a2f0*/  F2I.FTZ.TRUNC.NTZ R0, R0 ;  /* 0x0000000000007305 */ /* 0x000e24000021f100 */
[----:B0-----:R-:W-:Y:S01]  /*a300*/  PRMT R22, R0, 0x7610, R22 ;  /* 0x0000761000167816 */ /* 0x001fe20000000016 */
[----:B------:R-:W-:Y:S06]  /*a310*/  BRA `(.L_x_12321) ;  /* 0x0000000400ac7947 */ /* 0x000fec0003800000 */
.L_x_12328:
        /* <DEDUP_REMOVED lines=10> */
.L_x_12335:
        /* <DEDUP_REMOVED lines=21> */
.L_x_12339:
[----:B------:R-:W-:Y:S05]  /*a510*/  BSYNC B1 ;  /* 0x0000000000017941 */ /* 0x000fea0003800000 */
.L_x_12338:
[----:B------:R-:W-:Y:S01]  /*a520*/  LEA R3, R0, 0x3b800000, 0x17 ;  /* 0x3b80000000037811 */ /* 0x000fe200078eb8ff */
[----:B------:R-:W-:-:S05]  /*a530*/  IMAD.SHL.U32 R0, R2, 0x100000, RZ ;  /* 0x0010000002007824 */ /* 0x000fca00078e00ff */
[----:B------:R-:W-:-:S07]  /*a540*/  LOP3.LUT R0, R3, R0, R4, 0xfe, !PT ;  /* 0x0000000003007212 */ /* 0x000fce00078efe04 */
.L_x_12337:
[----:B------:R-:W-:Y:S05]  /*a550*/  BSYNC B0 ;  /* 0x0000000000007941 */ /* 0x000fea0003800000 */
.L_x_12336:
[----:B------:R-:W0:Y:S02]  /*a560*/  F2I.FTZ.TRUNC.NTZ R0, R0 ;  /* 0x0000000000007305 */ /* 0x000e24000021f100 */
[----:B0-----:R-:W-:Y:S01]  /*a570*/  PRMT R22, R0, 0x7610, R22 ;  /* 0x0000761000167816 */ /* 0x001fe20000000016 */
[----:B------:R-:W-:Y:S06]  /*a580*/  BRA `(.L_x_12321) ;  /* 0x0000000400107947 */ /* 0x000fec0003800000 */
.L_x_12334:
        /* <DEDUP_REMOVED lines=21> */
.L_x_12343:
[----:B------:R-:W-:Y:S05]  /*a6e0*/  BSYNC B1 ;  /* 0x0000000000017941 */ /* 0x000fea0003800000 */
.L_x_12342:
[----:B------:R-:W-:Y:S01]  /*a6f0*/  LEA R3, R0, 0x37800000, 0x17 ;  /* 0x3780000000037811 */ /* 0x000fe200078eb8ff */
[----:B------:R-:W-:-:S05]  /*a700*/  IMAD.SHL.U32 R0, R2, 0x200000, RZ ;  /* 0x0020000002007824 */ /* 0x000fca00078e00ff */
[----:B------:R-:W-:-:S07]  /*a710*/  LOP3.LUT R0, R3, R0, R4, 0xfe, !PT ;  /* 0x0000000003007212 */ /* 0x000fce00078efe04 */
.L_x_12341:
[----:B------:R-:W-:Y:S05]  /*a720*/  BSYNC B0 ;  /* 0x0000000000007941 */ /* 0x000fea0003800000 */
.L_x_12340:
[----:B------:R-:W0:Y:S02]  /*a730*/  F2I.FTZ.TRUNC.NTZ R0, R0 ;  /* 0x0000000000007305 */ /* 0x000e24000021f100 */
[----:B0-----:R-:W-:Y:S01]  /*a740*/  PRMT R22, R0, 0x7610, R22 ;  /* 0x0000761000167816 */ /* 0x001fe20000000016 */
[----:B------:R-:W-:Y:S06]  /*a750*/  BRA `(.L_x_12321) ;  /* 0x00000000009c7947 */ /* 0x000fec0003800000 */
.L_x_12333:
        /* <DEDUP_REMOVED lines=14> */
.L_x_12347:
[----:B------:R-:W-:Y:S05]  /*a840*/  BSYNC B0 ;  /* 0x0000000000007941 */ /* 0x000fea0003800000 */
.L_x_12346:
[----:B------:R-:W0:Y:S02]  /*a850*/  F2I.FTZ.TRUNC.NTZ R0, R0 ;  /* 0x0000000000007305 */ /* 0x000e24000021f100 */
[----:B0-----:R-:W-:Y:S01]  /*a860*/  PRMT R22, R0, 0x7610, R22 ;  /* 0x0000761000167816 */ /* 0x001fe20000000016 */
[----:B------:R-:W-:Y:S06]  /*a870*/  BRA `(.L_x_12321) ;  /* 0x0000000000547947 */ /* 0x000fec0003800000 */
.L_x_12320:
        /* <DEDUP_REMOVED lines=16> */
.L_x_12348:
[----:B------:R-:W-:Y:S01]  /*a980*/  PRMT R22, RZ, 0x7610, R22 ;  /* 0x00007610ff167816 */ /* 0x000fe20000000016 */
[----:B------:R-:W-:Y:S06]  /*a990*/  BRA `(.L_x_12321) ;  /* 0x00000000000c7947 */ /* 0x000fec0003800000 */
.L_x_12345:
[----:B------:R0:W5:Y:S01]  /*a9a0*/  LDG.E.U8 R22, desc[UR36][R2.64] ;  /* 0x0000002402167981 */ /* 0x000162000c1e1100 */
[----:B------:R-:W-:Y:S05]  /*a9b0*/  BRA `(.L_x_12321) ;  /* 0x0000000000047947 */ /* 0x000fea0003800000 */
.L_x_12344:
[----:B------:R0:W5:Y:S02]  /*a9c0*/  LDG.E.U8 R22, desc[UR36][R2.64] ;  /* 0x0000002402167981 */ /* 0x000164000c1e1100 */
.L_x_12321:
        /* <DEDUP_REMOVED lines=17> */
.L_x_12352:
[----:B------:R0:W5:Y:S01]  /*aae0*/  LDG.E.U8 R0, desc[UR36][R2.64] ;  /* 0x0000002402007981 */ /* 0x000162000c1e1100 */
[----:B------:R-:W-:Y:S05]  /*aaf0*/  BRA `(.L_x_12354) ;  /* 0x0000000c00547947 */ /* 0x000fea0003800000 */
.L_x_12351:
        /* <DEDUP_REMOVED lines=8> */
.L_x_12356:
[----:B------:R0:W5:Y:S01]  /*ab80*/  LDG.E.U8 R0, desc[UR36][R2.64] ;  /* 0x0000002402007981 */ /* 0x000162000c1e1100 */
[----:B------:R-:W-:Y:S05]  /*ab90*/  BRA `(.L_x_12354) ;  /* 0x0000000c002c7947 */ /* 0x000fea0003800000 */
.L_x_12355:
[----:B------:R0:W5:Y:S01]  /*aba0*/  LDG.E.U16 R0, desc[UR36][R2.64] ;  /* 0x0000002402007981 */ /* 0x000162000c1e1500 */
[----:B------:R-:W-:Y:S05]  /*abb0*/  BRA `(.L_x_12354) ;  /* 0x0000000c00247947 */ /* 0x000fea0003800000 */
.L_x_12350:
        /* <DEDUP_REMOVED lines=9> */
.L_x_12358:
[----:B------:R-:W2:Y:S02]  /*ac50*/  LDG.E.U16 R4, desc[UR36][R2.64] ;  /* 0x0000002402047981 */ /* 0x000ea4000c1e1500 */
[----:B--2---:R-:W-:-:S06]  /*ac60*/  HADD2.F32 R4, -RZ, R4.H0_H0 ;  /* 0x20000004ff047230 */ /* 0x004fcc0000004100 */
[----:B------:R-:W0:Y:S02]  /*ac70*/  F2I.FTZ.TRUNC.NTZ R4, R4 ;  /* 0x0000000400047305 */ /* 0x000e24000021f100 */
[----:B0-----:R-:W-:Y:S01]  /*ac80*/  PRMT R0, R4, 0x7610, R0 ;  /* 0x0000761004007816 */ /* 0x001fe20000000000 */
[----:B------:R-:W-:Y:S06]  /*ac90*/  BRA `(.L_x_12354) ;  /* 0x0000000800ec7947 */ /* 0x000fec0003800000 */
.L_x_12357:
        /* <DEDUP_REMOVED lines=9> */
.L_x_12360:
[----:B------:R-:W2:Y:S02]  /*ad30*/  LDG.E.U16 R2, desc[UR36][R2.64] ;  /* 0x0000002402027981 */ /* 0x000ea4000c1e1500 */
[----:B--2---:R-:W-:-:S06]  /*ad40*/  HADD2.F32 R4, -RZ, R2.H0_H0 ;  /* 0x20000002ff047230 */ /* 0x004fcc0000004100 */
[----:B------:R-:W0:Y:S02]  /*ad50*/  F2I.FTZ.TRUNC.NTZ R4, R4 ;  /* 0x0000000400047305 */ /* 0x000e24000021f100 */
[----:B0-----:R-:W-:Y:S01]  /*ad60*/  PRMT R0, R4, 0x7610, R0 ;  /* 0x0000761004007816 */ /* 0x001fe20000000000 */
[----:B------:R-:W-:Y:S06]  /*ad70*/  BRA `(.L_x_12354) ;  /* 0x0000000800b47947 */ /* 0x000fec0003800000 */
.L_x_12359:
[----:B------:R-:W2:Y:S02]  /*ad80*/  LDG.E.64 R2, desc[UR36][R2.64] ;  /* 0x0000002402027981 */ /* 0x000ea4000c1e1b00 */
[----:B--2---:R0:W1:Y:S01]  /*ad90*/  F2I.F64.TRUNC R0, R2 ;  /* 0x0000000200007311 */ /* 0x004062000030d100 */
[----:B------:R-:W-:Y:S05]  /*ada0*/  BRA `(.L_x_12354) ;  /* 0x0000000800a87947 */ /* 0x000fea0003800000 */
.L_x_12349:
        /* <DEDUP_REMOVED lines=12> */
.L_x_12363:
[----:B------:R-:W2:Y:S02]  /*ae70*/  LDG.E.64 R2, desc[UR36][R2.64] ;  /* 0x0000002402027981 */ /* 0x000ea4000c1e1b00 */
[----:B--2---:R0:W1:Y:S01]  /*ae80*/  F2I.F64.TRUNC R0, R2 ;  /* 0x0000000200007311 */ /* 0x004062000030d100 */
[----:B------:R-:W-:Y:S05]  /*ae90*/  BRA `(.L_x_12354) ;  /* 0x00000008006c7947 */ /* 0x000fea0003800000 */
.L_x_12362:
        /* <DEDUP_REMOVED lines=28> */
.L_x_12365:
        /* <DEDUP_REMOVED lines=15> */
.L_x_12364:
[----:B------:R-:W2:Y:S02]  /*b150*/  LDG.E.U16 R4, desc[UR36][R2.64] ;  /* 0x0000002402047981 */ /* 0x000ea4000c1e1500 */
[----:B--2---:R-:W-:-:S06]  /*b160*/  IMAD.U32 R4, R4, 0x10000, RZ ;  /* 0x0001000004047824 */ /* 0x004fcc00078e00ff */
[----:B------:R-:W0:Y:S02]  /*b170*/  F2I.FTZ.TRUNC.NTZ R4, R4 ;  /* 0x0000000400047305 */ /* 0x000e24000021f100 */
[----:B0-----:R-:W-:Y:S01]  /*b180*/  PRMT R0, R4, 0x7610, R0 ;  /* 0x0000761004007816 */ /* 0x001fe20000000000 */
[----:B------:R-:W-:Y:S06]  /*b190*/  BRA `(.L_x_12354) ;  /* 0x0000000400ac7947 */ /* 0x000fec0003800000 */
.L_x_12361:
        /* <DEDUP_REMOVED lines=10> */
.L_x_12368:
        /* <DEDUP_REMOVED lines=21> */
.L_x_12372:
[----:B------:R-:W-:Y:S05]  /*b390*/  BSYNC B1 ;  /* 0x0000000000017941 */ /* 0x000fea0003800000 */
.L_x_12371:
[----:B------:R-:W-:Y:S01]  /*b3a0*/  IMAD.SHL.U32 R2, R2, 0x100000, RZ ;  /* 0x0010000002027824 */ /* 0x000fe200078e00ff */
[----:B------:R-:W-:-:S04]  /*b3b0*/  LEA R3, R0, 0x3b800000, 0x17 ;  /* 0x3b80000000037811 */ /* 0x000fc800078eb8ff */
[----:B------:R-:W-:-:S07]  /*b3c0*/  LOP3.LUT R4, R3, R2, R4, 0xfe, !PT ;  /* 0x0000000203047212 */ /* 0x000fce00078efe04 */
.L_x_12370:
[----:B------:R-:W-:Y:S05]  /*b3d0*/  BSYNC B0 ;  /* 0x0000000000007941 */ /* 0x000fea0003800000 */
.L_x_12369:
[----:B------:R-:W0:Y:S02]  /*b3e0*/  F2I.FTZ.TRUNC.NTZ R4, R4 ;  /* 0x0000000400047305 */ /* 0x000e24000021f100 */
[----:B0-----:R-:W-:Y:S01]  /*b3f0*/  PRMT R0, R4, 0x7610, R0 ;  /* 0x0000761004007816 */ /* 0x001fe20000000000 */
[----:B------:R-:W-:Y:S06]  /*b400*/  BRA `(.L_x_12354) ;  /* 0x0000000400107947 */ /* 0x000fec0003800000 */
.L_x_12367:
        /* <DEDUP_REMOVED lines=21> */
.L_x_12376:
[----:B------:R-:W-:Y:S05]  /*b560*/  BSYNC B1 ;  /* 0x0000000000017941 */ /* 0x000fea0003800000 */
.L_x_12375:
[----:B------:R-:W-:Y:S01]  /*b570*/  IMAD.SHL.U32 R2, R2, 0x200000, RZ ;  /* 0x0020000002027824 */ /* 0x000fe200078e00ff */
[----:B------:R-:W-:-:S04]  /*b580*/  LEA R3, R0, 0x37800000, 0x17 ;  /* 0x3780000000037811 */ /* 0x000fc800078eb8ff */
[----:B------:R-:W-:-:S07]  /*b590*/  LOP3.LUT R4, R3, R2, R4, 0xfe, !PT ;  /* 0x0000000203047212 */ /* 0x000fce00078efe04 */
.L_x_12374:
[----:B------:R-:W-:Y:S05]  /*b5a0*/  BSYNC B0 ;  /* 0x0000000000007941 */ /* 0x000fea0003800000 */
.L_x_12373:
[----:B------:R-:W0:Y:S02]  /*b5b0*/  F2I.FTZ.TRUNC.NTZ R4, R4 ;  /* 0x0000000400047305 */ /* 0x000e24000021f100 */
[----:B0-----:R-:W-:Y:S01]  /*b5c0*/  PRMT R0, R4, 0x7610, R0 ;  /* 0x0000761004007816 */ /* 0x001fe20000000000 */
[----:B------:R-:W-:Y:S06]  /*b5d0*/  BRA `(.L_x_12354) ;  /* 0x00000000009c7947 */ /* 0x000fec0003800000 */
.L_x_12366:
        /* <DEDUP_REMOVED lines=14> */
.L_x_12380:
[----:B------:R-:W-:Y:S05]  /*b6c0*/  BSYNC B0 ;  /* 0x0000000000007941 */ /* 0x000fea0003800000 */
.L_x_12379:
[----:B------:R-:W0:Y:S02]  /*b6d0*/  F2I.FTZ.TRUNC.NTZ R4, R4 ;  /* 0x0000000400047305 */ /* 0x000e24000021f100 */
[----:B0-----:R-:W-:Y:S01]  /*b6e0*/  PRMT R0, R4, 0x7610, R0 ;  /* 0x0000761004007816 */ /* 0x001fe20000000000 */
[----:B------:R-:W-:Y:S06]  /*b6f0*/  BRA `(.L_x_12354) ;  /* 0x0000000000547947 */ /* 0x000fec0003800000 */
.L_x_12353:
        /* <DEDUP_REMOVED lines=16> */
.L_x_12381:
[----:B------:R-:W-:Y:S01]  /*b800*/  PRMT R0, RZ, 0x7610, R0 ;  /* 0x00007610ff007816 */ /* 0x000fe20000000000 */
[----:B------:R-:W-:Y:S06]  /*b810*/  BRA `(.L_x_12354) ;  /* 0x00000000000c7947 */ /* 0x000fec0003800000 */
.L_x_12378:
[----:B------:R0:W5:Y:S01]  /*b820*/  LDG.E.U8 R0, desc[UR36][R2.64] ;  /* 0x0000002402007981 */ /* 0x000162000c1e1100 */
[----:B------:R-:W-:Y:S05]  /*b830*/  BRA `(.L_x_12354) ;  /* 0x0000000000047947 */ /* 0x000fea0003800000 */
.L_x_12377:
[----:B------:R0:W5:Y:S02]  /*b840*/  LDG.E.U8 R0, desc[UR36][R2.64] ;  /* 0x0000002402007981 */ /* 0x000164000c1e1100 */
.L_x_12354:
[----:B0-----:R-:W2:Y:S01]  /*b850*/  LDC.U8 R3, c[0x0][0x491] ;  /* 0x00012440ff037b82 */ /* 0x001ea20000000000 */
[----:B-1--45:R-:W-:Y:S02]  /*b860*/  LOP3.LUT P0, RZ, R0, 0xff, RZ, 0xc0, !PT ;  /* 0x000000ff00ff7812 */ /* 0x032fe4000780c0ff */
[----:B---3--:R-:W-:-:S04]  /*b870*/  LOP3.LUT P1, RZ, R22, 0xff, RZ, 0xc0, !PT ;  /* 0x000000ff16ff7812 */ /* 0x008fc8000782c0ff */
[----:B------:R-:W-:Y:S02]  /*b880*/  PLOP3.LUT P0, PT, P1, P0, PT, 0x28, 0x0 ;  /* 0x000000000000781c */ /* 0x000fe40000f00570 */
[----:B--2---:R-:W-:-:S05]  /*b890*/  PRMT R2, R3, 0x9910, RZ ;  /* 0x0000991003027816 */ /* 0x004fca00000000ff */
        /* <DEDUP_REMOVED lines=14> */
.L_x_12385:
[----:B------:R0:W-:Y:S01]  /*b980*/  STG.E.U8 desc[UR36][R16.64], R2 ;  /* 0x0000000210007986 */ /* 0x0001e2000c101124 */
[----:B------:R-:W-:Y:S05]  /*b990*/  BRA `(.L_x_12387) ;  /* 0x0000000c00487947 */ /* 0x000fea0003800000 */
.L_x_12384:
        /* <DEDUP_REMOVED lines=9> */
.L_x_12389:
[----:B------:R0:W-:Y:S01]  /*ba30*/  STG.E desc[UR36][R16.64], R2 ;  /* 0x0000000210007986 */ /* 0x0001e2000c101924 */
[----:B------:R-:W-:Y:S05]  /*ba40*/  BRA `(.L_x_12387) ;  /* 0x0000000c001c7947 */ /* 0x000fea0003800000 */
.L_x_12388:
[----:B------:R0:W-:Y:S01]  /*ba50*/  STG.E.U16 desc[UR36][R16.64], R2 ;  /* 0x0000000210007986 */ /* 0x0001e2000c101524 */
[----:B------:R-:W-:Y:S05]  /*ba60*/  BRA `(.L_x_12387) ;  /* 0x0000000c00147947 */ /* 0x000fea0003800000 */
.L_x_12383:
        /* <DEDUP_REMOVED lines=9> */
.L_x_12391:
[----:B------:R-:W-:-:S04]  /*bb00*/  I2FP.F32.U32 R0, R2 ;  /* 0x0000000200007245 */ /* 0x000fc80000201000 */
[----:B------:R-:W-:-:S05]  /*bb10*/  F2FP.F16.F32.PACK_AB R0, RZ, R0 ;  /* 0x00000000ff00723e */ /* 0x000fca00000000ff */
[----:B------:R0:W-:Y:S01]  /*bb20*/  STG.E.U16 desc[UR36][R16.64], R0 ;  /* 0x0000000010007986 */ /* 0x0001e2000c101524 */
[----:B------:R-:W-:Y:S05]  /*bb30*/  BRA `(.L_x_12387) ;  /* 0x0000000800e07947 */ /* 0x000fea0003800000 */
.L_x_12390:
        /* <DEDUP_REMOVED lines=10> */
.L_x_12393:
[----:B------:R-:W-:-:S04]  /*bbe0*/  I2FP.F32.U32 R2, R2 ;  /* 0x0000000200027245 */ /* 0x000fc80000201000 */
[----:B------:R-:W-:-:S04]  /*bbf0*/  F2FP.F16.F32.PACK_AB R3, RZ, R2 ;  /* 0x00000002ff03723e */ /* 0x000fc800000000ff */
[----:B------:R-:W-:-:S05]  /*bc00*/  PRMT R3, R3, 0x5410, RZ ;  /* 0x0000541003037816 */ /* 0x000fca00000000ff */
[----:B------:R0:W-:Y:S01]  /*bc10*/  STG.E desc[UR36][R16.64], R3 ;  /* 0x0000000310007986 */ /* 0x0001e2000c101924 */
[----:B------:R-:W-:Y:S05]  /*bc20*/  BRA `(.L_x_12387) ;  /* 0x0000000800a47947 */ /* 0x000fea0003800000 */
.L_x_12392:
[----:B------:R-:W0:Y:S02]  /*bc30*/  I2F.F64.U32 R2, R2 ;  /* 0x0000000200027312 */ /* 0x000e240000201800 */
[----:B0-----:R0:W-:Y:S01]  /*bc40*/  STG.E.64 desc[UR36][R16.64], R2 ;  /* 0x0000000210007986 */ /* 0x0011e2000c101b24 */
[----:B------:R-:W-:Y:S05]  /*bc50*/  BRA `(.L_x_12387) ;  /* 0x0000000800987947 */ /* 0x000fea0003800000 */
.L_x_12382:
        /* <DEDUP_REMOVED lines=10> */
.L_x_12396:
[----:B------:R-:W0:Y:S01]  /*bd00*/  I2F.F64.U32 R4, R2 ;  /* 0x0000000200047312 */ /* 0x000e220000201800 */
[----:B------:R-:W-:-:S05]  /*bd10*/  CS2R R6, SRZ ;  /* 0x0000000000067805 */ /* 0x000fca000001ff00 */
[----:B0-----:R0:W-:Y:S01]  /*bd20*/  STG.E.128 desc[UR36][R16.64], R4 ;  /* 0x0000000410007986 */ /* 0x0011e2000c101d24 */
[----:B------:R-:W-:Y:S05]  /*bd30*/  BRA `(.L_x_12387) ;  /* 0x0000000800607947 */ /* 0x000fea0003800000 */
.L_x_12395:
        /* <DEDUP_REMOVED lines=21> */
.L_x_12400:
[----:B------:R-:W-:Y:S05]  /*be90*/  BSYNC B0 ;  /* 0x0000000000007941 */ /* 0x000fea0003800000 */
.L_x_12399:
[----:B------:R-:W-:-:S05]  /*bea0*/  LOP3.LUT R3, R0, R3, RZ, 0xfc, !PT ;  /* 0x0000000300037212 */ /* 0x000fca00078efcff */
[----:B------:R0:W-:Y:S01]  /*beb0*/  STG.E.U8 desc[UR36][R16.64], R3 ;  /* 0x0000000310007986 */ /* 0x0001e2000c101124 */
[----:B------:R-:W-:Y:S05]  /*bec0*/  BRA `(.L_x_12387) ;  /* 0x0000000400fc7947 */ /* 0x000fea0003800000 */
.L_x_12398:
        /* <DEDUP_REMOVED lines=13> */
.L_x_12402:
[----:B------:R-:W-:Y:S01]  /*bfa0*/  IMAD.MOV.U32 R0, RZ, RZ, 0x7f ;  /* 0x0000007fff007424 */ /* 0x000fe200078e00ff */
[----:B------:R-:W-:-:S04]  /*bfb0*/  ISETP.GT.U32.AND P0, PT, R2, 0x7f800000, PT ;  /* 0x7f8000000200780c */ /* 0x000fc80003f04070 */
[----:B------:R-:W-:-:S09]  /*bfc0*/  SEL R0, R0, 0x7c, P0 ;  /* 0x0000007c00007807 */ /* 0x000fd20000000000 */
.L_x_12403:
[----:B------:R-:W-:Y:S05]  /*bfd0*/  BSYNC B0 ;  /* 0x0000000000007941 */ /* 0x000fea0003800000 */
.L_x_12401:
[----:B------:R-:W-:-:S04]  /*bfe0*/  LOP3.LUT R2, R3, 0x80000000, RZ, 0xc0, !PT ;  /* 0x8000000003027812 */ /* 0x000fc800078ec0ff */
[----:B------:R-:W-:-:S04]  /*bff0*/  SHF.R.U32.HI R3, RZ, 0x18, R2 ;  /* 0x00000018ff037819 */ /* 0x000fc80000011602 */
[----:B------:R-:W-:-:S05]  /*c000*/  LOP3.LUT R3, R0, R3, RZ, 0xfc, !PT ;  /* 0x0000000300037212 */ /* 0x000fca00078efcff */
[----:B------:R0:W-:Y:S01]  /*c010*/  STG.E.U8 desc[UR36][R16.64], R3 ;  /* 0x0000000310007986 */ /* 0x0001e2000c101124 */
[----:B------:R-:W-:Y:S05]  /*c020*/  BRA `(.L_x_12387) ;  /* 0x0000000400a47947 */ /* 0x000fea0003800000 */
.L_x_12397:
[----:B------:R-:W-:-:S04]  /*c030*/  I2FP.F32.U32 R0, R2 ;  /* 0x0000000200007245 */ /* 0x000fc80000201000 */
[----:B------:R-:W-:-:S05]  /*c040*/  F2FP.BF16.F32.PACK_AB R0, RZ, R0 ;  /* 0x00000000ff00723e */ /* 0x000fca00000010ff */
[----:B------:R0:W-:Y:S01]  /*c050*/  STG.E.U16 desc[UR36][R16.64], R0 ;  /* 0x0000000010007986 */ /* 0x0001e2000c101524 */
[----:B------:R-:W-:Y:S05]  /*c060*/  BRA `(.L_x_12387) ;  /* 0x0000000400947947 */ /* 0x000fea0003800000 */
.L_x_12394:
        /* <DEDUP_REMOVED lines=10> */
.L_x_12406:
        /* <DEDUP_REMOVED lines=17> */
.L_x_12409:
[----:B------:R-:W-:-:S04]  /*c220*/  LOP3.LUT R2, R3, 0x80000000, RZ, 0xc0, !PT ;  /* 0x8000000003027812 */ /* 0x000fc800078ec0ff */
[----:B------:R-:W-:-:S04]  /*c230*/  SHF.R.U32.HI R3, RZ, 0x18, R2 ;  /* 0x00000018ff037819 */ /* 0x000fc80000011602 */
[----:B------:R-:W-:-:S04]  /*c240*/  LOP3.LUT R0, R0, R3, RZ, 0xfc, !PT ;  /* 0x0000000300007212 */ /* 0x000fc800078efcff */
[----:B------:R-:W-:-:S07]  /*c250*/  PRMT R8, R0, 0x7610, R8 ;  /* 0x0000761000087816 */ /* 0x000fce0000000008 */
.L_x_12408:
[----:B------:R-:W-:Y:S05]  /*c260*/  BSYNC B0 ;  /* 0x0000000000007941 */ /* 0x000fea0003800000 */
.L_x_12407:
[----:B------:R3:W-:Y:S01]  /*c270*/  STG.E.U8 desc[UR36][R16.64], R8 ;  /* 0x0000000810007986 */ /* 0x0007e2000c101124 */
[----:B------:R-:W-:Y:S05]  /*c280*/  BRA `(.L_x_12387) ;  /* 0x00000004000c7947 */ /* 0x000fea0003800000 */
.L_x_12405:
        /* <DEDUP_REMOVED lines=17> */
.L_x_12412:
[----:B------:R-:W-:-:S04]  /*c3a0*/  LOP3.LUT R2, R3, 0x80000000, RZ, 0xc0, !PT ;  /* 0x8000000003027812 */ /* 0x000fc800078ec0ff */
[----:B------:R-:W-:-:S04]  /*c3b0*/  SHF.R.U32.HI R3, RZ, 0x18, R2 ;  /* 0x00000018ff037819 */ /* 0x000fc80000011602 */
[----:B------:R-:W-:-:S04]  /*c3c0*/  LOP3.LUT R0, R0, R3, RZ, 0xfc, !PT ;  /* 0x0000000300007212 */ /* 0x000fc800078efcff */
[----:B------:R-:W-:-:S07]  /*c3d0*/  PRMT R8, R0, 0x7610, R8 ;  /* 0x0000761000087816 */ /* 0x000fce0000000008 */
.L_x_12411:
[----:B------:R-:W-:Y:S05]  /*c3e0*/  BSYNC B0 ;  /* 0x0000000000007941 */ /* 0x000fea0003800000 */
.L_x_12410:
[----:B------:R0:W-:Y:S01]  /*c3f0*/  STG.E.U8 desc[UR36][R16.64], R8 ;  /* 0x0000000810007986 */ /* 0x0001e2000c101124 */
[----:B------:R-:W-:Y:S05]  /*c400*/  BRA `(.L_x_12387) ;  /* 0x0000000000ac7947 */ /* 0x000fea0003800000 */
.L_x_12404:
        /* <DEDUP_REMOVED lines=22> */
.L_x_12386:
        /* <DEDUP_REMOVED lines=16> */
.L_x_12415:
[----:B------:R-:W-:Y:S05]  /*c670*/  BRA `(.L_x_12387) ;  /* 0x0000000000107947 */ /* 0x000fea0003800000 */
.L_x_12414:
[----:B------:R-:W-:-:S05]  /*c680*/  IMAD.MOV.U32 R3, RZ, RZ, RZ ;  /* 0x000000ffff037224 */ /* 0x000fca00078e00ff */
[----:B------:R1:W-:Y:S01]  /*c690*/  STG.E.64 desc[UR36][R16.64], R2 ;  /* 0x0000000210007986 */ /* 0x0003e2000c101b24 */
[----:B------:R-:W-:Y:S05]  /*c6a0*/  BRA `(.L_x_12387) ;  /* 0x0000000000047947 */ /* 0x000fea0003800000 */
.L_x_12413:
[----:B------:R0:W-:Y:S02]  /*c6b0*/  STG.E desc[UR36][R16.64], R2 ;  /* 0x0000000210007986 */ /* 0x0001e4000c101924 */
.L_x_12387:
[----:B------:R-:W-:-:S07]  /*c6c0*/  VIADD R19, R19, 0x80 ;  /* 0x0000008013137836 */ /* 0x000fce0000000000 */
.L_x_12314:
[----:B------:R-:W-:Y:S05]  /*c6d0*/  BSYNC B6 ;  /* 0x0000000000067941 */ /* 0x000fea0003800000 */
.L_x_12313:
        /* <DEDUP_REMOVED lines=357> */
.L_x_12416:
        /* <DEDUP_REMOVED lines=20> */
.L_x_12420:
[----:B------:R0:W5:Y:S01]  /*de70*/  LDG.E.U8 R19, desc[UR36][R2.64] ;  /* 0x0000002402137981 */ /* 0x000162000c1e1100 */
[----:B------:R-:W-:Y:S05]  /*de80*/  BRA `(.L_x_12422) ;  /* 0x0000000c00547947 */ /* 0x000fea0003800000 */
.L_x_12419:
        /* <DEDUP_REMOVED lines=8> */
.L_x_12424:
[----:B------:R0:W5:Y:S01]  /*df10*/  LDG.E.U8 R19, desc[UR36][R2.64] ;  /* 0x0000002402137981 */ /* 0x000162000c1e1100 */
[----:B------:R-:W-:Y:S05]  /*df20*/  BRA `(.L_x_12422) ;  /* 0x0000000c002c7947 */ /* 0x000fea0003800000 */
.L_x_12423:
[----:B------:R0:W5:Y:S01]  /*df30*/  LDG.E.U16 R19, desc[UR36][R2.64] ;  /* 0x0000002402137981 */ /* 0x000162000c1e1500 */
[----:B------:R-:W-:Y:S05]  /*df40*/  BRA `(.L_x_12422) ;  /* 0x0000000c00247947 */ /* 0x000fea0003800000 */
.L_x_12418:
        /* <DEDUP_REMOVED lines=9> */
.L_x_12426:
[----:B------:R-:W2:Y:S02]  /*dfe0*/  LDG.E.U16 R0, desc[UR36][R2.64] ;  /* 0x0000002402007981 */ /* 0x000ea4000c1e1500 */
[----:B--2---:R-:W-:-:S06]  /*dff0*/  HADD2.F32 R0, -RZ, R0.H0_H0 ;  /* 0x20000000ff007230 */ /* 0x004fcc0000004100 */
[----:B------:R-:W0:Y:S02]  /*e000*/  F2I.FTZ.TRUNC.NTZ R0, R0 ;  /* 0x0000000000007305 */ /* 0x000e24000021f100 */
[----:B0-----:R-:W-:Y:S01]  /*e010*/  PRMT R19, R0, 0x7610, R19 ;  /* 0x0000761000137816 */ /* 0x001fe20000000013 */
[----:B------:R-:W-:Y:S06]  /*e020*/  BRA `(.L_x_12422) ;  /* 0x0000000800ec7947 */ /* 0x000fec0003800000 */
.L_x_12425:
        /* <DEDUP_REMOVED lines=9> */
.L_x_12428:
[----:B------:R-:W2:Y:S02]  /*e0c0*/  LDG.E.U16 R2, desc[UR36][R2.64] ;  /* 0x0000002402027981 */ /* 0x000ea4000c1e1500 */
[----:B--2---:R-:W-:-:S06]  /*e0d0*/  HADD2.F32 R0, -RZ, R2.H0_H0 ;  /* 0x20000002ff007230 */ /* 0x004fcc0000004100 */
[----:B------:R-:W0:Y:S02]  /*e0e0*/  F2I.FTZ.TRUNC.NTZ R0, R0 ;  /* 0x0000000000007305 */ /* 0x000e24000021f100 */
[----:B0-----:R-:W-:Y:S01]  /*e0f0*/  PRMT R19, R0, 0x7610, R19 ;  /* 0x0000761000137816 */ /* 0x001fe20000000013 */
[----:B------:R-:W-:Y:S06]  /*e100*/  BRA `(.L_x_12422) ;  /* 0x0000000800b47947 */ /* 0x000fec0003800000 */
.L_x_12427:
[----:B------:R-:W2:Y:S02]  /*e110*/  LDG.E.64 R2, desc[UR36][R2.64] ;  /* 0x0000002402027981 */ /* 0x000ea4000c1e1b00 */
[----:B--2---:R0:W1:Y:S01]  /*e120*/  F2I.F64.TRUNC R19, R2 ;  /* 0x0000000200137311 */ /* 0x004062000030d100 */
[----:B------:R-:W-:Y:S05]  /*e130*/  BRA `(.L_x_12422) ;  /* 0x0000000800a87947 */ /* 0x000fea0003800000 */
.L_x_12417:
        /* <DEDUP_REMOVED lines=12> */
.L_x_12431:
[----:B------:R-:W2:Y:S02]  /*e200*/  LDG.E.64 R2, desc[UR36][R2.64] ;  /* 0x0000002402027981 */ /* 0x000ea4000c1e1b00 */
[----:B--2---:R0:W1:Y:S01]  /*e210*/  F2I.F64.TRUNC R19, R2 ;  /* 0x0000000200137311 */ /* 0x004062000030d100 */
[----:B------:R-:W-:Y:S05]  /*e220*/  BRA `(.L_x_12422) ;  /* 0x00000008006c7947 */ /* 0x000fea0003800000 */
.L_x_12430:
        /* <DEDUP_REMOVED lines=28> */
.L_x_12433:
        /* <DEDUP_REMOVED lines=15> */
.L_x_12432:
[----:B------:R-:W2:Y:S02]  /*e4e0*/  LDG.E.U16 R0, desc[UR36][R2.64] ;  /* 0x0000002402007981 */ /* 0x000ea4000c1e1500 */
[----:B--2---:R-:W-:-:S06]  /*e4f0*/  IMAD.U32 R0, R0, 0x10000, RZ ;  /* 0x0001000000007824 */ /* 0x004fcc00078e00ff */
[----:B------:R-:W0:Y:S02]  /*e500*/  F2I.FTZ.TRUNC.NTZ R0, R0 ;  /* 0x0000000000007305 */ /* 0x000e24000021f100 */
[----:B0-----:R-:W-:Y:S01]  /*e510*/  PRMT R19, R0, 0x7610, R19 ;  /* 0x0000761000137816 */ /* 0x001fe20000000013 */
[----:B------:R-:W-:Y:S06]  /*e520*/  BRA `(.L_x_12422) ;  /* 0x0000000400ac7947 */ /* 0x000fec0003800000 */
.L_x_12429:
        /* <DEDUP_REMOVED lines=10> */
.L_x_12436:
        /* <DEDUP_REMOVED lines=21> */
.L_x_12440:
[----:B------:R-:W-:Y:S05]  /*e720*/  BSYNC B1 ;  /* 0x0000000000017941 */ /* 0x000fea0003800000 */
.L_x_12439:
[----:B------:R-:W-:Y:S01]  /*e730*/  LEA R3, R0, 0x3b800000, 0x17 ;  /* 0x3b80000000037811 */ /* 0x000fe200078eb8ff */
[----:B------:R-:W-:-:S05]  /*e740*/  IMAD.SHL.U32 R0, R2, 0x100000, RZ ;  /* 0x0010000002007824 */ /* 0x000fca00078e00ff */
[----:B------:R-:W-:-:S07]  /*e750*/  LOP3.LUT R0, R3, R0, R4, 0xfe, !PT ;  /* 0x0000000003007212 */ /* 0x000fce00078efe04 */
.L_x_12438:
[----:B------:R-:W-:Y:S05]  /*e760*/  BSYNC B0 ;  /* 0x0000000000007941 */ /* 0x000fea0003800000 */
.L_x_12437:
[----:B------:R-:W0:Y:S02]  /*e770*/  F2I.FTZ.TRUNC.NTZ R0, R0 ;  /* 0x0000000000007305 */ /* 0x000e24000021f100 */
[----:B0-----:R-:W-:Y:S01]  /*e780*/  PRMT R19, R0, 0x7610, R19 ;  /* 0x0000761000137816 */ /* 0x001fe20000000013 */
[----:B------:R-:W-:Y:S06]  /*e790*/  BRA `(.L_x_12422) ;  /* 0x0000000400107947 */ /* 0x000fec0003800000 */
.L_x_12435:
        /* <DEDUP_REMOVED lines=21> */
.L_x_12444:
[----:B------:R-:W-:Y:S05]  /*e8f0*/  BSYNC B1 ;  /* 0x0000000000017941 */ /* 0x000fea0003800000 */
.L_x_12443:
[----:B------:R-:W-:Y:S01]  /*e900*/  LEA R3, R0, 0x37800000, 0x17 ;  /* 0x3780000000037811 */ /* 0x000fe200078eb8ff */
[----:B------:R-:W-:-:S05]  /*e910*/  IMAD.SHL.U32 R0, R2, 0x200000, RZ ;  /* 0x0020000002007824 */ /* 0x000fca00078e00ff */
[----:B------:R-:W-:-:S07]  /*e920*/  LOP3.LUT R0, R3, R0, R4, 0xfe, !PT ;  /* 0x0000000003007212 */ /* 0x000fce00078efe04 */
.L_x_12442:
[----:B------:R-:W-:Y:S05]  /*e930*/  BSYNC B0 ;  /* 0x0000000000007941 */ /* 0x000fea0003800000 */
.L_x_12441:
[----:B------:R-:W0:Y:S02]  /*e940*/  F2I.FTZ.TRUNC.NTZ R0, R0 ;  /* 0x0000000000007305 */ /* 0x000e24000021f100 */
[----:B0-----:R-:W-:Y:S01]  /*e950*/  PRMT R19, R0, 0x7610, R19 ;  /* 0x0000761000137816 */ /* 0x001fe20000000013 */
[----:B------:R-:W-:Y:S06]  /*e960*/  BRA `(.L_x_12422) ;  /* 0x00000000009c7947 */ /* 0x000fec0003800000 */
.L_x_12434:
        /* <DEDUP_REMOVED lines=14> */
.L_x_12448:
[----:B------:R-:W-:Y:S05]  /*ea50*/  BSYNC B0 ;  /* 0x0000000000007941 */ /* 0x000fea0003800000 */
.L_x_12447:
[----:B------:R-:W0:Y:S02]  /*ea60*/  F2I.FTZ.TRUNC.NTZ R0, R0 ;  /* 0x0000000000007305 */ /* 0x000e24000021f100 */
[----:B0-----:R-:W-:Y:S01]  /*ea70*/  PRMT R19, R0, 0x7610, R19 ;  /* 0x0000761000137816 */ /* 0x001fe20000000013 */
[----:B------:R-:W-:Y:S06]  /*ea80*/  BRA `(.L_x_12422) ;  /* 0x0000000000547947 */ /* 0x000fec0003800000 */
.L_x_12421:
        /* <DEDUP_REMOVED lines=16> */
.L_x_12449:
[----:B------:R-:W-:Y:S01]  /*eb90*/  PRMT R19, RZ, 0x7610, R19 ;  /* 0x00007610ff137816 */ /* 0x000fe20000000013 */
[----:B------:R-:W-:Y:S06]  /*eba0*/  BRA `(.L_x_12422) ;  /* 0x00000000000c7947 */ /* 0x000fec0003800000 */
.L_x_12446:
[----:B------:R2:W5:Y:S01]  /*ebb0*/  LDG.E.U8 R19, desc[UR36][R2.64] ;  /* 0x0000002402137981 */ /* 0x000562000c1e1100 */
[----:B------:R-:W-:Y:S05]  /*ebc0*/  BRA `(.L_x_12422) ;  /* 0x0000000000047947 */ /* 0x000fea0003800000 */
.L_x_12445:
[----:B------:R3:W5:Y:S02]  /*ebd0*/  LDG.E.U8 R19, desc[UR36][R2.64] ;  /* 0x0000002402137981 */ /* 0x000764000c1e1100 */
.L_x_12422:
        /* <DEDUP_REMOVED lines=17> */
.L_x_12453:
[----:B------:R1:W5:Y:S01]  /*ecf0*/  LDG.E.U8 R0, desc[UR36][R2.64] ;  /* 0x0000002402007981 */ /* 0x000362000c1e1100 */
[----:B------:R-:W-:Y:S05]  /*ed00*/  BRA `(.L_x_12455) ;  /* 0x0000000c00547947 */ /* 0x000fea0003800000 */
.L_x_12452:
        /* <DEDUP_REMOVED lines=8> */
.L_x_12457:
[----:B------:R3:W5:Y:S01]  /*ed90*/  LDG.E.U8 R0, desc[UR36][R2.64] ;  /* 0x0000002402007981 */ /* 0x000762000c1e1100 */
[----:B------:R-:W-:Y:S05]  /*eda0*/  BRA `(.L_x_12455) ;  /* 0x0000000c002c7947 */ /* 0x000fea0003800000 */
.L_x_12456:
[----:B------:R4:W5:Y:S01]  /*edb0*/  LDG.E.U16 R0, desc[UR36][R2.64] ;  /* 0x0000002402007981 */ /* 0x000962000c1e1500 */
[----:B------:R-:W-:Y:S05]  /*edc0*/  BRA `(.L_x_12455) ;  /* 0x0000000c00247947 */ /* 0x000fea0003800000 */
.L_x_12451:
        /* <DEDUP_REMOVED lines=9> */
.L_x_12459:
[----:B------:R-:W2:Y:S02]  /*ee60*/  LDG.E.U16 R4, desc[UR36][R2.64] ;  /* 0x0000002402047981 */ /* 0x000ea4000c1e1500 */
[----:B--2---:R-:W-:-:S06]  /*ee70*/  HADD2.F32 R4, -RZ, R4.H0_H0 ;  /* 0x20000004ff047230 */ /* 0x004fcc0000004100 */
[----:B------:R-:W0:Y:S02]  /*ee80*/  F2I.FTZ.TRUNC.NTZ R4, R4 ;  /* 0x0000000400047305 */ /* 0x000e24000021f100 */
[----:B0-----:R-:W-:Y:S01]  /*ee90*/  PRMT R0, R4, 0x7610, R0 ;  /* 0x0000761004007816 */ /* 0x001fe20000000000 */
[----:B------:R-:W-:Y:S06]  /*eea0*/  BRA `(.L_x_12455) ;  /* 0x0000000800ec7947 */ /* 0x000fec0003800000 */
.L_x_12458:
        /* <DEDUP_REMOVED lines=9> */
.L_x_12461:
[----:B------:R-:W2:Y:S02]  /*ef40*/  LDG.E.U16 R2, desc[UR36][R2.64] ;  /* 0x0000002402027981 */ /* 0x000ea4000c1e1500 */
[----:B--2---:R-:W-:-:S06]  /*ef50*/  HADD2.F32 R4, -RZ, R2.H0_H0 ;  /* 0x20000002ff047230 */ /* 0x004fcc0000004100 */
[----:B------:R-:W0:Y:S02]  /*ef60*/  F2I.FTZ.TRUNC.NTZ R4, R4 ;  /* 0x0000000400047305 */ /* 0x000e24000021f100 */
[----:B0-----:R-:W-:Y:S01]  /*ef70*/  PRMT R0, R4, 0x7610, R0 ;  /* 0x0000761004007816 */ /* 0x001fe20000000000 */
[----:B------:R-:W-:Y:S06]  /*ef80*/  BRA `(.L_x_12455) ;  /* 0x0000000800b47947 */ /* 0x000fec0003800000 */
.L_x_12460:
[----:B------:R-:W2:Y:S02]  /*ef90*/  LDG.E.64 R2, desc[UR36][R2.64] ;  /* 0x0000002402027981 */ /* 0x000ea4000c1e1b00 */
[----:B--2---:R0:W1:Y:S01]  /*efa0*/  F2I.F64.TRUNC R0, R2 ;  /* 0x0000000200007311 */ /* 0x004062000030d100 */
[----:B------:R-:W-:Y:S05]  /*efb0*/  BRA `(.L_x_12455) ;  /* 0x0000000800a87947 */ /* 0x000fea0003800000 */
.L_x_12450:
        /* <DEDUP_REMOVED lines=12> */
.L_x_12464:
[----:B------:R-:W2:Y:S02]  /*f080*/  LDG.E.64 R2, desc[UR36][R2.64] ;  /* 0x0000002402027981 */ /* 0x000ea4000c1e1b00 */
[----:B--2---:R0:W1:Y:S01]  /*f090*/  F2I.F64.TRUNC R0, R2 ;  /* 0x0000000200007311 */ /* 0x004062000030d100 */
[----:B------:R-:W-:Y:S05]  /*f0a0*/  BRA `(.L_x_12455) ;  /* 0x00000008006c7947 */ /* 0x000fea0003800000 */
.L_x_12463:
        /* <DEDUP_REMOVED lines=28> */
.L_x_12466:
        /* <DEDUP_REMOVED lines=15> */
.L_x_12465:
[----:B------:R-:W2:Y:S02]  /*f360*/  LDG.E.U16 R4, desc[UR36][R2.64] ;  /* 0x0000002402047981 */ /* 0x000ea4000c1e1500 */
[----:B--2---:R-:W-:-:S06]  /*f370*/  IMAD.U32 R4, R4, 0x10000, RZ ;  /* 0x0001000004047824 */ /* 0x004fcc00078e00ff */
[----:B------:R-:W0:Y:S02]  /*f380*/  F2I.FTZ.TRUNC.NTZ R4, R4 ;  /* 0x0000000400047305 */ /* 0x000e24000021f100 */
[----:B0-----:R-:W-:Y:S01]  /*f390*/  PRMT R0, R4, 0x7610, R0 ;  /* 0x0000761004007816 */ /* 0x001fe20000000000 */
[----:B------:R-:W-:Y:S06]  /*f3a0*/  BRA `(.L_x_12455) ;  /* 0x0000000400ac7947 */ /* 0x000fec0003800000 */
.L_x_12462:
        /* <DEDUP_REMOVED lines=10> */
.L_x_12469:
        /* <DEDUP_REMOVED lines=21> */
.L_x_12473:
[----:B------:R-:W-:Y:S05]  /*f5a0*/  BSYNC B1 ;  /* 0x0000000000017941 */ /* 0x000fea0003800000 */
.L_x_12472:
[----:B------:R-:W-:Y:S01]  /*f5b0*/  IMAD.SHL.U32 R2, R2, 0x100000, RZ ;  /* 0x0010000002027824 */ /* 0x000fe200078e00ff */
[----:B------:R-:W-:-:S04]  /*f5c0*/  LEA R3, R0, 0x3b800000, 0x17 ;  /* 0x3b80000000037811 */ /* 0x000fc800078eb8ff */
[----:B------:R-:W-:-:S07]  /*f5d0*/  LOP3.LUT R4, R3, R2, R4, 0xfe, !PT ;  /* 0x0000000203047212 */ /* 0x000fce00078efe04 */
.L_x_12471:
[----:B------:R-:W-:Y:S05]  /*f5e0*/  BSYNC B0 ;  /* 0x0000000000007941 */ /* 0x000fea0003800000 */
.L_x_12470:
[----:B------:R-:W0:Y:S02]  /*f5f0*/  F2I.FTZ.TRUNC.NTZ R4, R4 ;  /* 0x0000000400047305 */ /* 0x000e24000021f100 */
[----:B0-----:R-:W-:Y:S01]  /*f600*/  PRMT R0, R4, 0x7610, R0 ;  /* 0x0000761004007816 */ /* 0x001fe20000000000 */
[----:B------:R-:W-:Y:S06]  /*f610*/  BRA `(.L_x_12455) ;  /* 0x0000000400107947 */ /* 0x000fec0003800000 */
.L_x_12468:
        /* <DEDUP_REMOVED lines=21> */
.L_x_12477:
[----:B------:R-:W-:Y:S05]  /*f770*/  BSYNC B1 ;  /* 0x0000000000017941 */ /* 0x000fea0003800000 */
.L_x_12476:
[----:B------:R-:W-:Y:S01]  /*f780*/  IMAD.SHL.U32 R2, R2, 0x200000, RZ ;  /* 0x0020000002027824 */ /* 0x000fe200078e00ff */
[----:B------:R-:W-:-:S04]  /*f790*/  LEA R3, R0, 0x37800000, 0x17 ;  /* 0x3780000000037811 */ /* 0x000fc800078eb8ff */
[----:B------:R-:W-:-:S07]  /*f7a0*/  LOP3.LUT R4, R3, R2, R4, 0xfe, !PT ;  /* 0x0000000203047212 */ /* 0x000fce00078efe04 */
.L_x_12475:
[----:B------:R-:W-:Y:S05]  /*f7b0*/  BSYNC B0 ;  /* 0x0000000000007941 */ /* 0x000fea0003800000 */
.L_x_12474:
[----:B------:R-:W0:Y:S02]  /*f7c0*/  F2I.FTZ.TRUNC.NTZ R4, R4 ;  /* 0x0000000400047305 */ /* 0x000e24000021f100 */
[----:B0-----:R-:W-:Y:S01]  /*f7d0*/  PRMT R0, R4, 0x7610, R0 ;  /* 0x0000761004007816 */ /* 0x001fe20000000000 */
[----:B------:R-:W-:Y:S06]  /*f7e0*/  BRA `(.L_x_12455) ;  /* 0x00000000009c7947 */ /* 0x000fec0003800000 */
.L_x_12467:
        /* <DEDUP_REMOVED lines=14> */
.L_x_12481:
[----:B------:R-:W-:Y:S05]  /*f8d0*/  BSYNC B0 ;  /* 0x0000000000007941 */ /* 0x000fea0003800000 */
.L_x_12480:
[----:B------:R-:W0:Y:S02]  /*f8e0*/  F2I.FTZ.TRUNC.NTZ R4, R4 ;  /* 0x0000000400047305 */ /* 0x000e24000021f100 */
[----:B0-----:R-:W-:Y:S01]  /*f8f0*/  PRMT R0, R4, 0x7610, R0 ;  /* 0x0000761004007816 */ /* 0x001fe20000000000 */
[----:B------:R-:W-:Y:S06]  /*f900*/  BRA `(.L_x_12455) ;  /* 0x0000000000547947 */ /* 0x000fec0003800000 */
.L_x_12454:
        /* <DEDUP_REMOVED lines=16> */
.L_x_12482:
[----:B------:R-:W-:Y:S01]  /*fa10*/  PRMT R0, RZ, 0x7610, R0 ;  /* 0x00007610ff007816 */ /* 0x000fe20000000000 */
[----:B------:R-:W-:Y:S06]  /*fa20*/  BRA `(.L_x_12455) ;  /* 0x00000000000c7947 */ /* 0x000fec0003800000 */
.L_x_12479:
[----:B------:R0:W5:Y:S01]  /*fa30*/  LDG.E.U8 R0, desc[UR36][R2.64] ;  /* 0x0000002402007981 */ /* 0x000162000c1e1100 */
[----:B------:R-:W-:Y:S05]  /*fa40*/  BRA `(.L_x_12455) ;  /* 0x0000000000047947 */ /* 0x000fea0003800000 */
.L_x_12478:
[----:B------:R0:W5:Y:S02]  /*fa50*/  LDG.E.U8 R0, desc[UR36][R2.64] ;  /* 0x0000002402007981 */ /* 0x000164000c1e1100 */
.L_x_12455:
        /* <DEDUP_REMOVED lines=19> */
.L_x_12486:
[----:B------:R-:W-:Y:S01]  /*fb90*/  STG.E.U8 desc[UR36][R16.64], R2 ;  /* 0x0000000210007986 */ /* 0x000fe2000c101124 */
[----:B------:R-:W-:Y:S05]  /*fba0*/  EXIT ;  /* 0x000000000000794d */ /* 0x000fea0003800000 */
.L_x_12485:
        /* <DEDUP_REMOVED lines=9> */
.L_x_12489:
[----:B------:R-:W-:Y:S01]  /*fc40*/  STG.E desc[UR36][R16.64], R2 ;  /* 0x0000000210007986 */ /* 0x000fe2000c101924 */
[----:B------:R-:W-:Y:S05]  /*fc50*/  EXIT ;  /* 0x000000000000794d */ /* 0x000fea0003800000 */
.L_x_12488:
[----:B------:R-:W-:Y:S01]  /*fc60*/  STG.E.U16 desc[UR36][R16.64], R2 ;  /* 0x0000000210007986 */ /* 0x000fe2000c101524 */
[----:B------:R-:W-:Y:S05]  /*fc70*/  EXIT ;  /* 0x000000000000794d */ /* 0x000fea0003800000 */
.L_x_12484:
        /* <DEDUP_REMOVED lines=9> */
.L_x_12491:
[----:B------:R-:W-:-:S04]  /*fd10*/  I2FP.F32.U32 R0, R2 ;  /* 0x0000000200007245 */ /* 0x000fc80000201000 */
[----:B------:R-:W-:-:S05]  /*fd20*/  F2FP.F16.F32.PACK_AB R0, RZ, R0 ;  /* 0x00000000ff00723e */ /* 0x000fca00000000ff */
[----:B------:R-:W-:Y:S01]  /*fd30*/  STG.E.U16 desc[UR36][R16.64], R0 ;  /* 0x0000000010007986 */ /* 0x000fe2000c101524 */
[----:B------:R-:W-:Y:S05]  /*fd40*/  EXIT ;  /* 0x000000000000794d */ /* 0x000fea0003800000 */
.L_x_12490:
        /* <DEDUP_REMOVED lines=10> */
.L_x_12493:
[----:B------:R-:W-:-:S04]  /*fdf0*/  I2FP.F32.U32 R2, R2 ;  /* 0x0000000200027245 */ /* 0x000fc80000201000 */
[----:B------:R-:W-:-:S04]  /*fe00*/  F2FP.F16.F32.PACK_AB R3, RZ, R2 ;  /* 0x00000002ff03723e */ /* 0x000fc800000000ff */
[----:B------:R-:W-:-:S05]  /*fe10*/  PRMT R3, R3, 0x5410, RZ ;  /* 0x0000541003037816 */ /* 0x000fca00000000ff */
[----:B------:R-:W-:Y:S01]  /*fe20*/  STG.E desc[UR36][R16.64], R3 ;  /* 0x0000000310007986 */ /* 0x000fe2000c101924 */
[----:B------:R-:W-:Y:S05]  /*fe30*/  EXIT ;  /* 0x000000000000794d */ /* 0x000fea0003800000 */
.L_x_12492:
[----:B------:R-:W0:Y:S02]  /*fe40*/  I2F.F64.U32 R2, R2 ;  /* 0x0000000200027312 */ /* 0x000e240000201800 */
[----:B0-----:R-:W-:Y:S01]  /*fe50*/  STG.E.64 desc[UR36][R16.64], R2 ;  /* 0x0000000210007986 */ /* 0x001fe2000c101b24 */
[----:B------:R-:W-:Y:S05]  /*fe60*/  EXIT ;  /* 0x000000000000794d */ /* 0x000fea0003800000 */
.L_x_12483:
        /* <DEDUP_REMOVED lines=10> */
.L_x_12496:
[----:B------:R-:W0:Y:S01]  /*ff10*/  I2F.F64.U32 R4, R2 ;  /* 0x0000000200047312 */ /* 0x000e220000201800 */
[----:B------:R-:W-:-:S05]  /*ff20*/  CS2R R6, SRZ ;  /* 0x0000000000067805 */ /* 0x000fca000001ff00 */
[----:B0-----:R-:W-:Y:S01]  /*ff30*/  STG.E.128 desc[UR36][R16.64], R4 ;  /* 0x0000000410007986 */ /* 0x001fe2000c101d24 */
[----:B------:R-:W-:Y:S05]  /*ff40*/  EXIT ;  /* 0x000000000000794d */ /* 0x000fea0003800000 */
.L_x_12495:
        /* <DEDUP_REMOVED lines=21> */
.L_x_12500:
[----:B------:R-:W-:Y:S05]  /*100a0*/  BSYNC B0 ;  /* 0x0000000000007941 */ /* 0x000fea0003800000 */
.L_x_12499:
[----:B------:R-:W-:-:S05]  /*100b0*/  LOP3.LUT R3, R0, R3, RZ, 0xfc, !PT ;  /* 0x0000000300037212 */ /* 0x000fca00078efcff */
[----:B------:R-:W-:Y:S01]  /*100c0*/  STG.E.U8 desc[UR36][R16.64], R3 ;  /* 0x0000000310007986 */ /* 0x000fe2000c101124 */
[----:B------:R-:W-:Y:S05]  /*100d0*/  EXIT ;  /* 0x000000000000794d */ /* 0x000fea0003800000 */
.L_x_12498:
        /* <DEDUP_REMOVED lines=13> */
.L_x_12502:
[----:B------:R-:W-:Y:S01]  /*101b0*/  IMAD.MOV.U32 R0, RZ, RZ, 0x7f ;  /* 0x0000007fff007424 */ /* 0x000fe200078e00ff */
[----:B------:R-:W-:-:S04]  /*101c0*/  ISETP.GT.U32.AND P0, PT, R2, 0x7f800000, PT ;  /* 0x7f8000000200780c */ /* 0x000fc80003f04070 */
[----:B------:R-:W-:-:S09]  /*101d0*/  SEL R0, R0, 0x7c, P0 ;  /* 0x0000007c00007807 */ /* 0x000fd20000000000 */
.L_x_12503:
[----:B------:R-:W-:Y:S05]  /*101e0*/  BSYNC B0 ;  /* 0x0000000000007941 */ /* 0x000fea0003800000 */
.L_x_12501:
[----:B------:R-:W-:-:S04]  /*101f0*/  LOP3.LUT R2, R3, 0x80000000, RZ, 0xc0, !PT ;  /* 0x8000000003027812 */ /* 0x000fc800078ec0ff */
[----:B------:R-:W-:-:S04]  /*10200*/  SHF.R.U32.HI R3, RZ, 0x18, R2 ;  /* 0x00000018ff037819 */ /* 0x000fc80000011602 */
[----:B------:R-:W-:-:S05]  /*10210*/  LOP3.LUT R3, R0, R3, RZ, 0xfc, !PT ;  /* 0x0000000300037212 */ /* 0x000fca00078efcff */
[----:B------:R-:W-:Y:S01]  /*10220*/  STG.E.U8 desc[UR36][R16.64], R3 ;  /* 0x0000000310007986 */ /* 0x000fe2000c101124 */
[----:B------:R-:W-:Y:S05]  /*10230*/  EXIT ;  /* 0x000000000000794d */ /* 0x000fea0003800000 */
.L_x_12497:
[----:B------:R-:W-:-:S04]  /*10240*/  I2FP.F32.U32 R0, R2 ;  /* 0x0000000200007245 */ /* 0x000fc80000201000 */
[----:B------:R-:W-:-:S05]  /*10250*/  F2FP.BF16.F32.PACK_AB R0, RZ, R0 ;  /* 0x00000000ff00723e */ /* 0x000fca00000010ff */
[----:B------:R-:W-:Y:S01]  /*10260*/  STG.E.U16 desc[UR36][R16.64], R0 ;  /* 0x0000000010007986 */ /* 0x000fe2000c101524 */
[----:B------:R-:W-:Y:S05]  /*10270*/  EXIT ;  /* 0x000000000000794d */ /* 0x000fea0003800000 */
.L_x_12494:
        /* <DEDUP_REMOVED lines=10> */
.L_x_12506:
        /* <DEDUP_REMOVED lines=17> */
.L_x_12509:
[----:B------:R-:W-:-:S04]  /*10430*/  LOP3.LUT R2, R3, 0x80000000, RZ, 0xc0, !PT ;  /* 0x8000000003027812 */ /* 0x000fc800078ec0ff */
[----:B------:R-:W-:-:S04]  /*10440*/  SHF.R.U32.HI R3, RZ, 0x18, R2 ;  /* 0x00000018ff037819 */ /* 0x000fc80000011602 */
[----:B------:R-:W-:-:S04]  /*10450*/  LOP3.LUT R0, R0, R3, RZ, 0xfc, !PT ;  /* 0x0000000300007212 */ /* 0x000fc800078efcff */
[----:B------:R-:W-:-:S07]  /*10460*/  PRMT R8, R0, 0x7610, R8 ;  /* 0x0000761000087816 */ /* 0x000fce0000000008 */
.L_x_12508:
[----:B------:R-:W-:Y:S05]  /*10470*/  BSYNC B0 ;  /* 0x0000000000007941 */ /* 0x000fea0003800000 */
.L_x_12507:
[----:B------:R-:W-:Y:S01]  /*10480*/  STG.E.U8 desc[UR36][R16.64], R8 ;  /* 0x0000000810007986 */ /* 0x000fe2000c101124 */
[----:B------:R-:W-:Y:S05]  /*10490*/  EXIT ;  /* 0x000000000000794d */ /* 0x000fea0003800000 */
.L_x_12505:
        /* <DEDUP_REMOVED lines=17> */
.L_x_12512:
[----:B------:R-:W-:-:S04]  /*105b0*/  LOP3.LUT R2, R3, 0x80000000, RZ, 0xc0, !PT ;  /* 0x8000000003027812 */ /* 0x000fc800078ec0ff */
[----:B------:R-:W-:-:S04]  /*105c0*/  SHF.R.U32.HI R3, RZ, 0x18, R2 ;  /* 0x00000018ff037819 */ /* 0x000fc80000011602 */
[----:B------:R-:W-:-:S04]  /*105d0*/  LOP3.LUT R0, R0, R3, RZ, 0xfc, !PT ;  /* 0x0000000300007212 */ /* 0x000fc800078efcff */
[----:B------:R-:W-:-:S07]  /*105e0*/  PRMT R8, R0, 0x7610, R8 ;  /* 0x0000761000087816 */ /* 0x000fce0000000008 */
.L_x_12511:
[----:B------:R-:W-:Y:S05]  /*105f0*/  BSYNC B0 ;  /* 0x0000000000007941 */ /* 0x000fea0003800000 */
.L_x_12510:
[----:B------:R-:W-:Y:S01]  /*10600*/  STG.E.U8 desc[UR36][R16.64], R8 ;  /* 0x0000000810007986 */ /* 0x000fe2000c101124 */
[----:B------:R-:W-:Y:S05]  /*10610*/  EXIT ;  /* 0x000000000000794d */ /* 0x000fea0003800000 */
.L_x_12504:
        /* <DEDUP_REMOVED lines=22> */
.L_x_12487:
        /* <DEDUP_REMOVED lines=16> */
.L_x_12515:
[----:B------:R-:W-:Y:S05]  /*10880*/  EXIT ;  /* 0x000000000000794d */ /* 0x000fea0003800000 */
.L_x_12514:
[----:B------:R-:W-:-:S05]  /*10890*/  IMAD.MOV.U32 R3, RZ, RZ, RZ ;  /* 0x000000ffff037224 */ /* 0x000fca00078e00ff */
[----:B------:R-:W-:Y:S01]  /*108a0*/  STG.E.64 desc[UR36][R16.64], R2 ;  /* 0x0000000210007986 */ /* 0x000fe2000c101b24 */
[----:B------:R-:W-:Y:S05]  /*108b0*/  EXIT ;  /* 0x000000000000794d */ /* 0x000fea0003800000 */
.L_x_12513:
[----:B------:R-:W-:Y:S01]  /*108c0*/  STG.E desc[UR36][R16.64], R2 ;  /* 0x0000000210007986 */ /* 0x000fe2000c101924 */
[----:B------:R-:W-:Y:S05]  /*108d0*/  EXIT ;  /* 0x000000000000794d */ /* 0x000fea0003800000 */
.L_x_12516:
        /* <DEDUP_REMOVED lines=10> */
.L_x_43868:


//--------------------- .text._ZN2at6native27unrolled_elementwise_kernelINS0_13BinaryFunctorIaabZZZNS0_23logical_xor_kernel_cudaERNS_14TensorIteratorEENKUlvE0_clEvENKUlvE0_clEvEUlaaE_EESt5arrayIPcLm3EELi4E23TrivialOffsetCalculatorILi2EjESC_ILi1EjENS0_6memory12LoadWithCastILi2EEENSF_13StoreWithCastILi1EEEEEviT_T0_T2_T3_T4_T5_ --------------------------
	.section	.text._ZN2at6native27unrolled_elementwise_kernelINS0_13BinaryFunctorIaabZZZNS0_23logical_xor_kernel_cudaERNS_14TensorIteratorEENKUlvE0_clEvENKUlvE0_clEvEUlaaE_EESt5arrayIPcLm3EELi4E23TrivialOffsetCalculatorILi2EjESC_ILi1EjENS0_6memory12LoadWithCastILi2EEENSF_13StoreWithCastILi1EEEEEviT_T0_T2_T3_T4_T5_,"ax",@progbits
	.align	128
        .global         _ZN2at6native27unrolled_elementwise_kernelINS0_13BinaryFunctorIaabZZZNS0_23logical_xor_kernel_cudaERNS_14TensorIteratorEENKUlvE0_clEvENKUlvE0_clEvEUlaaE_EESt5arrayIPcLm3EELi4E23TrivialOffsetCalculatorILi2EjESC_ILi1EjENS0_6memory12LoadWithCastILi2EEENSF_13StoreWithCastILi1EEEEEviT_T0_T2_T3_T4_T5_
        .type           _ZN2at6native27unrolled_elementwise_kernelINS0_13BinaryFunctorIaabZZZNS0_23logical_xor_kernel_cudaERNS_14TensorIteratorEENKUlvE0_clEvENKUlvE0_clEvEUlaaE_EESt5arrayIPcLm3EELi4E23TrivialOffsetCalculatorILi2EjESC_ILi1EjENS0_6memory12LoadWithCastILi2EEENSF_13StoreWithCastILi1EEEEEviT_T0_T2_T3_T4_T5_,@function
        .size           _ZN2at6native27unrolled_elementwise_kernelINS0_13BinaryFunctorIaabZZZNS0_23logical_xor_kernel_cudaERNS_14TensorIteratorEENKUlvE0_clEvENKUlvE0_clEvEUlaaE_EESt5arrayIPcLm3EELi4E23TrivialOffsetCalculatorILi2EjESC_ILi1EjENS0_6memory12LoadWithCastILi2EEENSF_13StoreWithCastILi1EEEEEviT_T0_T2_T3_T4_T5_,(.L_x_43869 - _ZN2at6native27unrolled_elementwise_kernelINS0_13BinaryFunctorIaabZZZNS0_23logical_xor_kernel_cudaERNS_14TensorIteratorEENKUlvE0_clEvENKUlvE0_clEvEUlaaE_EESt5arrayIPcLm3EELi4E23TrivialOffsetCalculatorILi2EjESC_ILi1EjENS0_6memory12LoadWithCastILi2EEENSF_13StoreWithCastILi1EEEEEviT_T0_T2_T3_T4_T5_)
        .other          _ZN2at6native27unrolled_elementwise_kernelINS0_13BinaryFunctorIaabZZZNS0_23logical_xor_kernel_cudaERNS_14TensorIteratorEENKUlvE0_clEvENKUlvE0_clEvEUlaaE_EESt5arrayIPcLm3EELi4E23TrivialOffsetCalculatorILi2EjESC_ILi1EjENS0_6memory12LoadWithCastILi2EEENSF_13StoreWithCastILi1EEEEEviT_T0_T2_T3_T4_T5_,@"STO_CUDA_ENTRY STV_DEFAULT"
_ZN2at6native27unrolled_elementwise_kernelINS0_13BinaryFunctorIaabZZZNS0_23logical_xor_kernel_cudaERNS_14TensorIteratorEENKUlvE0_clEvENKUlvE0_clEvEUlaaE_EESt5arrayIPcLm3EELi4E23TrivialOffsetCalculatorILi2EjESC_ILi1EjENS0_6memory12LoadWithCastILi2EEENSF_13StoreWithCastILi1EEEEEviT_T0_T2_T3_T4_T5_:
.text._ZN2at6native27unrolled_elementwise_kernelINS0_13BinaryFunctorIaabZZZNS0_23logical_xor_kernel_cudaERNS_14TensorIteratorEENKUlvE0_clEvENKUlvE0_clEvEUlaaE_EESt5arrayIPcLm3EELi4E23TrivialOffsetCalculatorILi2EjESC_ILi1EjENS0_6memory12LoadWithCastILi2EEENSF_13StoreWithCastILi1EEEEEviT_T0_T2_T3_T4_T5_:
        /* <DEDUP_REMOVED lines=33> */
.L_x_12522:
[----:B------:R3:W5:Y:S01]  /*0210*/  LDG.E.U8 R18, desc[UR36][R4.64] ;  /* 0x0000002404127981 */ /* 0x000762000c1e1100 */
[----:B------:R-:W-:Y:S05]  /*0220*/  BRA `(.L_x_12524) ;  /* 0x0000000c00587947 */ /* 0x000fea0003800000 */
.L_x_12521:
        /* <DEDUP_REMOVED lines=8> */
.L_x_12526:
[----:B------:R1:W5:Y:S01]  /*02b0*/  LDG.E.U8 R18, desc[UR36][R4.64] ;  /* 0x0000002404127981 */ /* 0x000362000c1e1100 */
[----:B------:R-:W-:Y:S05]  /*02c0*/  BRA `(.L_x_12524) ;  /* 0x0000000c00307947 */ /* 0x000fea0003800000 */
.L_x_12525:
[----:B------:R2:W5:Y:S01]  /*02d0*/  LDG.E.U16 R18, desc[UR36][R4.64] ;  /* 0x0000002404127981 */ /* 0x000562000c1e1500 */
[----:B------:R-:W-:Y:S05]  /*02e0*/  BRA `(.L_x_12524) ;  /* 0x0000000c00287947 */ /* 0x000fea0003800000 */
.L_x_12520:
        /* <DEDUP_REMOVED lines=9> */
.L_x_12528:
[----:B------:R-:W2:Y:S02]  /*0380*/  LDG.E.U16 R0, desc[UR36][R4.64] ;  /* 0x0000002404007981 */ /* 0x000ea4000c1e1500 */
[----:B--2---:R-:W-:-:S06]  /*0390*/  HADD2.F32 R0, -RZ, R0.H0_H0 ;  /* 0x20000000ff007230 */ /* 0x004fcc0000004100 */
[----:B------:R-:W0:Y:S02]  /*03a0*/  F2I.FTZ.TRUNC.NTZ R0, R0 ;  /* 0x0000000000007305 */ /* 0x000e24000021f100 */
[----:B0-----:R-:W-:Y:S01]  /*03b0*/  PRMT R18, R0, 0x7610, R18 ;  /* 0x0000761000127816 */ /* 0x001fe20000000012 */
[----:B------:R-:W-:Y:S06]  /*03c0*/  BRA `(.L_x_12524) ;  /* 0x0000000800f07947 */ /* 0x000fec0003800000 */
.L_x_12527:
        /* <DEDUP_REMOVED lines=9> */
.L_x_12530:
[----:B------:R-:W2:Y:S02]  /*0460*/  LDG.E.U16 R4, desc[UR36][R4.64] ;  /* 0x0000002404047981 */ /* 0x000ea4000c1e1500 */
[----:B--2---:R-:W-:-:S06]  /*0470*/  HADD2.F32 R0, -RZ, R4.H0_H0 ;  /* 0x20000004ff007230 */ /* 0x004fcc0000004100 */
[----:B------:R-:W0:Y:S02]  /*0480*/  F2I.FTZ.TRUNC.NTZ R0, R0 ;  /* 0x0000000000007305 */ /* 0x000e24000021f100 */
[----:B0-----:R-:W-:Y:S01]  /*0490*/  PRMT R18, R0, 0x7610, R18 ;  /* 0x0000761000127816 */ /* 0x001fe20000000012 */
[----:B------:R-:W-:Y:S06]  /*04a0*/  BRA `(.L_x_12524) ;  /* 0x0000000800b87947 */ /* 0x000fec0003800000 */
.L_x_12529:
[----:B------:R-:W2:Y:S02]  /*04b0*/  LDG.E.64 R4, desc[UR36][R4.64] ;  /* 0x0000002404047981 */ /* 0x000ea4000c1e1b00 */
[----:B--2---:R0:W1:Y:S01]  /*04c0*/  F2I.F64.TRUNC R18, R4 ;  /* 0x0000000400127311 */ /* 0x004062000030d100 */
[----:B------:R-:W-:Y:S05]  /*04d0*/  BRA `(.L_x_12524) ;  /* 0x0000000800ac7947 */ /* 0x000fea0003800000 */
.L_x_12519:
        /* <DEDUP_REMOVED lines=12> */
.L_x_12533:
[----:B------:R-:W2:Y:S02]  /*05a0*/  LDG.E.64 R4, desc[UR36][R4.64] ;  /* 0x0000002404047981 */ /* 0x000ea4000c1e1b00 */
[----:B--2---:R0:W1:Y:S01]  /*05b0*/  F2I.F64.TRUNC R18, R4 ;  /* 0x0000000400127311 */ /* 0x004062000030d100 */
[----:B------:R-:W-:Y:S05]  /*05c0*/  BRA `(.L_x_12524) ;  /* 0x0000000800707947 */ /* 0x000fea0003800000 */
.L_x_12532:
        /* <DEDUP_REMOVED lines=28> */
.L_x_12535:
        /* <DEDUP_REMOVED lines=16> */
.L_x_12534:
[----:B------:R-:W2:Y:S02]  /*0890*/  LDG.E.U16 R0, desc[UR36][R4.64] ;  /* 0x0000002404007981 */ /* 0x000ea4000c1e1500 */
[----:B--2---:R-:W-:-:S06]  /*08a0*/  IMAD.U32 R0, R0, 0x10000, RZ ;  /* 0x0001000000007824 */ /* 0x004fcc00078e00ff */
[----:B------:R-:W0:Y:S02]  /*08b0*/  F2I.FTZ.TRUNC.NTZ R0, R0 ;  /* 0x0000000000007305 */ /* 0x000e24000021f100 */
[----:B0-----:R-:W-:Y:S01]  /*08c0*/  PRMT R18, R0, 0x7610, R18 ;  /* 0x0000761000127816 */ /* 0x001fe20000000012 */
[----:B------:R-:W-:Y:S06]  /*08d0*/  BRA `(.L_x_12524) ;  /* 0x0000000400ac7947 */ /* 0x000fec0003800000 */
.L_x_12531:
        /* <DEDUP_REMOVED lines=10> */
.L_x_12538:
        /* <DEDUP_REMOVED lines=21> */
.L_x_12542:
[----:B------:R-:W-:Y:S05]  /*0ad0*/  BSYNC B1 ;  /* 0x0000000000017941 */ /* 0x000fea0003800000 */
.L_x_12541:
[----:B------:R-:W-:Y:S01]  /*0ae0*/  LEA R5, R0, 0x3b800000, 0x17 ;  /* 0x3b80000000057811 */ /* 0x000fe200078eb8ff */
[----:B------:R-:W-:-:S05]  /*0af0*/  IMAD.SHL.U32 R0, R3, 0x100000, RZ ;  /* 0x0010000003007824 */ /* 0x000fca00078e00ff */
[----:B------:R-:W-:-:S07]  /*0b00*/  LOP3.LUT R0, R5, R0, R6, 0xfe, !PT ;  /* 0x0000000005007212 */ /* 0x000fce00078efe06 */
.L_x_12540:
[----:B------:R-:W-:Y:S05]  /*0b10*/  BSYNC B0 ;  /* 0x0000000000007941 */ /* 0x000fea0003800000 */
.L_x_12539:
[----:B------:R-:W0:Y:S02]  /*0b20*/  F2I.FTZ.TRUNC.NTZ R0, R0 ;  /* 0x0000000000007305 */ /* 0x000e24000021f100 */
[----:B0-----:R-:W-:Y:S01]  /*0b30*/  PRMT R18, R0, 0x7610, R18 ;  /* 0x0000761000127816 */ /* 0x001fe20000000012 */
[----:B------:R-:W-:Y:S06]  /*0b40*/  BRA `(.L_x_12524) ;  /* 0x0000000400107947 */ /* 0x000fec0003800000 */
.L_x_12537:
        /* <DEDUP_REMOVED lines=21> */
.L_x_12546:
[----:B------:R-:W-:Y:S05]  /*0ca0*/  BSYNC B1 ;  /* 0x0000000000017941 */ /* 0x000fea0003800000 */
.L_x_12545:
[----:B------:R-:W-:Y:S01]  /*0cb0*/  LEA R5, R0, 0x37800000, 0x17 ;  /* 0x3780000000057811 */ /* 0x000fe200078eb8ff */
[----:B------:R-:W-:-:S05]  /*0cc0*/  IMAD.SHL.U32 R0, R3, 0x200000, RZ ;  /* 0x0020000003007824 */ /* 0x000fca00078e00ff */
[----:B------:R-:W-:-:S07]  /*0cd0*/  LOP3.LUT R0, R5, R0, R6, 0xfe, !PT ;  /* 0x0000000005007212 */ /* 0x000fce00078efe06 */
.L_x_12544:
[----:B------:R-:W-:Y:S05]  /*0ce0*/  BSYNC B0 ;  /* 0x0000000000007941 */ /* 0x000fea0003800000 */
.L_x_12543:
[----:B------:R-:W0:Y:S02]  /*0cf0*/  F2I.FTZ.TRUNC.NTZ R0, R0 ;  /* 0x0000000000007305 */ /* 0x000e24000021f100 */
[----:B0-----:R-:W-:Y:S01]  /*0d00*/  PRMT R18, R0, 0x7610, R18 ;  /* 0x0000761000127816 */ /* 0x001fe20000000012 */
[----:B------:R-:W-:Y:S06]  /*0d10*/  BRA `(.L_x_12524) ;  /* 0x00000000009c7947 */ /* 0x000fec0003800000 */
.L_x_12536:
        /* <DEDUP_REMOVED lines=14> */
.L_x_12550:
[----:B------:R-:W-:Y:S05]  /*0e00*/  BSYNC B0 ;  /* 0x0000000000007941 */ /* 0x000fea0003800000 */
.L_x_12549:
[----:B------:R-:W0:Y:S02]  /*0e10*/  F2I.FTZ.TRUNC.NTZ R0, R0 ;  /* 0x0000000000007305 */ /* 0x000e24000021f100 */
[----:B0-----:R-:W-:Y:S01]  /*0e20*/  PRMT R18, R0, 0x7610, R18 ;  /* 0x0000761000127816 */ /* 0x001fe20000000012 */
[----:B------:R-:W-:Y:S06]  /*0e30*/  BRA `(.L_x_12524) ;  /* 0x0000000000547947 */ /* 0x000fec0003800000 */
.L_x_12523:
        /* <DEDUP_REMOVED lines=16> */
.L_x_12551:
[----:B------:R-:W-:Y:S01]  /*0f40*/  PRMT R18, RZ, 0x7610, R18 ;  /* 0x00007610ff127816 */ /* 0x000fe20000000012 */
[----:B------:R-:W-:Y:S06]  /*0f50*/  BRA `(.L_x_12524) ;  /* 0x00000000000c7947 */ /* 0x000fec0003800000 */
.L_x_12548:
[----:B------:R0:W5:Y:S01]  /*0f60*/  LDG.E.U8 R18, desc[UR36][R4.64] ;  /* 0x0000002404127981 */ /* 0x000162000c1e1100 */
[----:B------:R-:W-:Y:S05]  /*0f70*/  BRA `(.L_x_12524) ;  /* 0x0000000000047947 */ /* 0x000fea0003800000 */
.L_x_12547:
[----:B------:R0:W5:Y:S02]  /*0f80*/  LDG.E.U8 R18, desc[UR36][R4.64] ;  /* 0x0000002404127981 */ /* 0x000164000c1e1100 */
.L_x_12524:
        /* <DEDUP_REMOVED lines=18> */
.L_x_12555:
[----:B------:R1:W5:Y:S01]  /*10b0*/  LDG.E.U8 R19, desc[UR36][R4.64] ;  /* 0x0000002404137981 */ /* 0x000362000c1e1100 */
[----:B------:R-:W-:Y:S05]  /*10c0*/  BRA `(.L_x_12557) ;  /* 0x0000000c00547947 */ /* 0x000fea0003800000 */
.L_x_12554:
        /* <DEDUP_REMOVED lines=8> */
.L_x_12559:
[----:B------:R3:W5:Y:S01]  /*1150*/  LDG.E.U8 R19, desc[UR36][R4.64] ;  /* 0x0000002404137981 */ /* 0x000762000c1e1100 */
[----:B------:R-:W-:Y:S05]  /*1160*/  BRA `(.L_x_12557) ;  /* 0x0000000c002c7947 */ /* 0x000fea0003800000 */
.L_x_12558:
[----:B------:R2:W5:Y:S01]  /*1170*/  LDG.E.U16 R19, desc[UR36][R4.64] ;  /* 0x0000002404137981 */ /* 0x000562000c1e1500 */
[----:B------:R-:W-:Y:S05]  /*1180*/  BRA `(.L_x_12557) ;  /* 0x0000000c00247947 */ /* 0x000fea0003800000 */
.L_x_12553:
        /* <DEDUP_REMOVED lines=9> */
.L_x_12561:
[----:B------:R-:W2:Y:S02]  /*1220*/  LDG.E.U16 R0, desc[UR36][R4.64] ;  /* 0x0000002404007981 */ /* 0x000ea4000c1e1500 */
[----:B--2---:R-:W-:-:S06]  /*1230*/  HADD2.F32 R0, -RZ, R0.H0_H0 ;  /* 0x20000000ff007230 */ /* 0x004fcc0000004100 */
[----:B------:R-:W0:Y:S02]  /*1240*/  F2I.FTZ.TRUNC.NTZ R0, R0 ;  /* 0x0000000000007305 */ /* 0x000e24000021f100 */
[----:B0-----:R-:W-:Y:S01]  /*1250*/  PRMT R19, R0, 0x7610, R19 ;  /* 0x0000761000137816 */ /* 0x001fe20000000013 */
[----:B------:R-:W-:Y:S06]  /*1260*/  BRA `(.L_x_12557) ;  /* 0x0000000800ec7947 */ /* 0x000fec0003800000 */
.L_x_12560:
        /* <DEDUP_REMOVED lines=9> */
.L_x_12563:
[----:B------:R-:W2:Y:S02]  /*1300*/  LDG.E.U16 R4, desc[UR36][R4.64] ;  /* 0x0000002404047981 */ /* 0x000ea4000c1e1500 */
[----:B--2---:R-:W-:-:S06]  /*1310*/  HADD2.F32 R0, -RZ, R4.H0_H0 ;  /* 0x20000004ff007230 */ /* 0x004fcc0000004100 */
[----:B------:R-:W0:Y:S02]  /*1320*/  F2I.FTZ.TRUNC.NTZ R0, R0 ;  /* 0x0000000000007305 */ /* 0x000e24000021f100 */
[----:B0-----:R-:W-:Y:S01]  /*1330*/  PRMT R19, R0, 0x7610, R19 ;  /* 0x0000761000137816 */ /* 0x001fe20000000013 */
[----:B------:R-:W-:Y:S06]  /*1340*/  BRA `(.L_x_12557) ;  /* 0x0000000800b47947 */ /* 0x000fec0003800000 */
.L_x_12562:
[----:B------:R-:W2:Y:S02]  /*1350*/  LDG.E.64 R4, desc[UR36][R4.64] ;  /* 0x0000002404047981 */ /* 0x000ea4000c1e1b00 */
[----:B--2---:R0:W1:Y:S01]  /*1360*/  F2I.F64.TRUNC R19, R4 ;  /* 0x0000000400137311 */ /* 0x004062000030d100 */
[----:B------:R-:W-:Y:S05]  /*1370*/  BRA `(.L_x_12557) ;  /* 0x0000000800a87947 */ /* 0x000fea0003800000 */
.L_x_12552:
        /* <DEDUP_REMOVED lines=12> */
.L_x_12566:
[----:B------:R-:W2:Y:S02]  /*1440*/  LDG.E.64 R4, desc[UR36][R4.64] ;  /* 0x0000002404047981 */ /* 0x000ea4000c1e1b00 */
[----:B--2---:R0:W1:Y:S01]  /*1450*/  F2I.F64.TRUNC R19, R4 ;  /* 0x0000000400137311 */ /* 0x004062000030d100 */
[----:B------:R-:W-:Y:S05]  /*1460*/  BRA `(.L_x_12557) ;  /* 0x00000008006c7947 */ /* 0x000fea0003800000 */
.L_x_12565:
        /* <DEDUP_REMOVED lines=28> */
.L_x_12568:
        /* <DEDUP_REMOVED lines=15> */
.L_x_12567:
[----:B------:R-:W2:Y:S02]  /*1720*/  LDG.E.U16 R0, desc[UR36][R4.64] ;  /* 0x0000002404007981 */ /* 0x000ea4000c1e1500 */
[----:B--2---:R-:W-:-:S06]  /*1730*/  IMAD.U32 R0, R0, 0x10000, RZ ;  /* 0x0001000000007824 */ /* 0x004fcc00078e00ff */
[----:B------:R-:W0:Y:S02]  /*1740*/  F2I.FTZ.TRUNC.NTZ R0, R0 ;  /* 0x0000000000007305 */ /* 0x000e24000021f100 */
[----:B0-----:R-:W-:Y:S01]  /*1750*/  PRMT R19, R0, 0x7610, R19 ;  /* 0x0000761000137816 */ /* 0x001fe20000000013 */
[----:B------:R-:W-:Y:S06]  /*1760*/  BRA `(.L_x_12557) ;  /* 0x0000000400ac7947 */ /* 0x000fec0003800000 */
.L_x_12564:
        /* <DEDUP_REMOVED lines=10> */
.L_x_12571:
        /* <DEDUP_REMOVED lines=21> */
.L_x_12575:
[----:B------:R-:W-:Y:S05]  /*1960*/  BSYNC B1 ;  /* 0x0000000000017941 */ /* 0x000fea0003800000 */
.L_x_12574:
[----:B------:R-:W-:Y:S01]  /*1970*/  LEA R5, R0, 0x3b800000, 0x17 ;  /* 0x3b80000000057811 */ /* 0x000fe200078eb8ff */
[----:B------:R-:W-:-:S05]  /*1980*/  IMAD.SHL.U32 R0, R3, 0x100000, RZ ;  /* 0x0010000003007824 */ /* 0x000fca00078e00ff */
[----:B------:R-:W-:-:S07]  /*1990*/  LOP3.LUT R0, R5, R0, R6, 0xfe, !PT ;  /* 0x0000000005007212 */ /* 0x000fce00078efe06 */
.L_x_12573:
[----:B------:R-:W-:Y:S05]  /*19a0*/  BSYNC B0 ;  /* 0x0000000000007941 */ /* 0x000fea0003800000 */
.L_x_12572:
[----:B------:R-:W0:Y:S02]  /*19b0*/  F2I.FTZ.TRUNC.NTZ R0, R0 ;  /* 0x0000000000007305 */ /* 0x000e24000021f100 */
[----:B0-----:R-:W-:Y:S01]  /*19c0*/  PRMT R19, R0, 0x7610, R19 ;  /* 0x0000761000137816 */ /* 0x001fe20000000013 */
[----:B------:R-:W-:Y:S06]  /*19d0*/  BRA `(.L_x_12557) ;  /* 0x0000000400107947 */ /* 0x000fec0003800000 */
.L_x_12570:
        /* <DEDUP_REMOVED lines=21> */
.L_x_12579:
[----:B------:R-:W-:Y:S05]  /*1b30*/  BSYNC B1 ;  /* 0x0000000000017941 */ /* 0x000fea0003800000 */
.L_x_12578:
[----:B------:R-:W-:Y:S01]  /*1b40*/  LEA R5, R0, 0x37800000, 0x17 ;  /* 0x3780000000057811 */ /* 0x000fe200078eb8ff */
[----:B------:R-:W-:-:S05]  /*1b50*/  IMAD.SHL.U32 R0, R3, 0x200000, RZ ;  /* 0x0020000003007824 */ /* 0x000fca00078e00ff */
[----:B------:R-:W-:-:S07]  /*1b60*/  LOP3.LUT R0, R5, R0, R6, 0xfe, !PT ;  /* 0x0000000005007212 */ /* 0x000fce00078efe06 */
.L_x_12577:
[----:B------:R-:W-:Y:S05]  /*1b70*/  BSYNC B0 ;  /* 0x0000000000007941 */ /* 0x000fea0003800000 */
.L_x_12576:
[----:B------:R-:W0:Y:S02]  /*1b80*/  F2I.FTZ.TRUNC.NTZ R0, R0 ;  /* 0x0000000000007305 */ /* 0x000e24000021f100 */
[----:B0-----:R-:W-:Y:S01]  /*1b90*/  PRMT R19, R0, 0x7610, R19 ;  /* 0x0000761000137816 */ /* 0x001fe20000000013 */
[----:B------:R-:W-:Y:S06]  /*1ba0*/  BRA `(.L_x_12557) ;  /* 0x00000000009c7947 */ /* 0x000fec0003800000 */
.L_x_12569:
        /* <DEDUP_REMOVED lines=14> */
.L_x_12583:
[----:B------:R-:W-:Y:S05]  /*1c90*/  BSYNC B0 ;  /* 0x0000000000007941 */ /* 0x000fea0003800000 */
.L_x_12582:
[----:B------:R-:W0:Y:S02]  /*1ca0*/  F2I.FTZ.TRUNC.NTZ R0, R0 ;  /* 0x0000000000007305 */ /* 0x000e24000021f100 */
[----:B0-----:R-:W-:Y:S01]  /*1cb0*/  PRMT R19, R0, 0x7610, R19 ;  /* 0x0000761000137816 */ /* 0x001fe20000000013 */
[----:B------:R-:W-:Y:S06]  /*1cc0*/  BRA `(.L_x_12557) ;  /* 0x0000000000547947 */ /* 0x000fec0003800000 */
.L_x_12556:
        /* <DEDUP_REMOVED lines=16> */
.L_x_12584:
[----:B------:R-:W-:Y:S01]  /*1dd0*/  PRMT R19, RZ, 0x7610, R19 ;  /* 0x00007610ff137816 */ /* 0x000fe20000000013 */
[----:B------:R-:W-:Y:S06]  /*1de0*/  BRA `(.L_x_12557) ;  /* 0x00000000000c7947 */ /* 0x000fec0003800000 */
.L_x_12581:
[----:B------:R0:W5:Y:S01]  /*1df0*/  LDG.E.U8 R19, desc[UR36][R4.64] ;  /* 0x0000002404137981 */ /* 0x000162000c1e1100 */
[----:B------:R-:W-:Y:S05]  /*1e00*/  BRA `(.L_x_12557) ;  /* 0x0000000000047947 */ /* 0x000fea0003800000 */
.L_x_12580:
[----:B------:R0:W5:Y:S02]  /*1e10*/  LDG.E.U8 R19, desc[UR36][R4.64] ;  /* 0x0000002404137981 */ /* 0x000164000c1e1100 */
.L_x_12557:
[----:B------:R-:W2:Y:S02]  /*1e20*/  S2R R27, SR_TID.X ;  /* 0x00000000001b7919 */ /* 0x000ea40000002100 */
[----:B--2---:R-:W-:-:S07]  /*1e30*/  VIADD R27, R27, 0x80 ;  /* 0x000000801b1b7836 */ /* 0x004fce0000000000 */
.L_x_12518:
[----:B------:R-:W-:Y:S05]  /*1e40*/  BSYNC B6 ;  /* 0x0000000000067941 */ /* 0x000fea0003800000 */
.L_x_12517:
        /* <DEDUP_REMOVED lines=23> */
.L_x_12590:
[----:B------:R0:W5:Y:S01]  /*1fc0*/  LDG.E.U8 R17, desc[UR36][R4.64] ;  /* 0x0000002404117981 */ /* 0x000162000c1e1100 */
[----:B------:R-:W-:Y:S05]  /*1fd0*/  BRA `(.L_x_12592) ;  /* 0x0000000c00547947 */ /* 0x000fea0003800000 */
.L_x_12589:
        /* <DEDUP_REMOVED lines=8> */
.L_x_12594:
[----:B------:R0:W5:Y:S01]  /*2060*/  LDG.E.U8 R17, desc[UR36][R4.64] ;  /* 0x0000002404117981 */ /* 0x000162000c1e1100 */
[----:B------:R-:W-:Y:S05]  /*2070*/  BRA `(.L_x_12592) ;  /* 0x0000000c002c7947 */ /* 0x000fea0003800000 */
.L_x_12593:
[----:B------:R0:W5:Y:S01]  /*2080*/  LDG.E.U16 R17, desc[UR36][R4.64] ;  /* 0x0000002404117981 */ /* 0x000162000c1e1500 */
[----:B------:R-:W-:Y:S05]  /*2090*/  BRA `(.L_x_12592) ;  /* 0x0000000c00247947 */ /* 0x000fea0003800000 */
.L_x_12588:
        /* <DEDUP_REMOVED lines=9> */
.L_x_12596:
[----:B------:R-:W2:Y:S02]  /*2130*/  LDG.E.U16 R0, desc[UR36][R4.64] ;  /* 0x0000002404007981 */ /* 0x000ea4000c1e1500 */
[----:B--2---:R-:W-:-:S06]  /*2140*/  HADD2.F32 R0, -RZ, R0.H0_H0 ;  /* 0x20000000ff007230 */ /* 0x004fcc0000004100 */
[----:B------:R-:W0:Y:S02]  /*2150*/  F2I.FTZ.TRUNC.NTZ R0, R0 ;  /* 0x0000000000007305 */ /* 0x000e24000021f100 */
[----:B0-----:R-:W-:Y:S01]  /*2160*/  PRMT R17, R0, 0x7610, R17 ;  /* 0x0000761000117816 */ /* 0x001fe20000000011 */
[----:B------:R-:W-:Y:S06]  /*2170*/  BRA `(.L_x_12592) ;  /* 0x0000000800ec7947 */ /* 0x000fec0003800000 */
.L_x_12595:
        /* <DEDUP_REMOVED lines=9> */
.L_x_12598:
[----:B------:R-:W2:Y:S02]  /*2210*/  LDG.E.U16 R4, desc[UR36][R4.64] ;  /* 0x0000002404047981 */ /* 0x000ea4000c1e1500 */
[----:B--2---:R-:W-:-:S06]  /*2220*/  HADD2.F32 R0, -RZ, R4.H0_H0 ;  /* 0x20000004ff007230 */ /* 0x004fcc0000004100 */
[----:B------:R-:W0:Y:S02]  /*2230*/  F2I.FTZ.TRUNC.NTZ R0, R0 ;  /* 0x0000000000007305 */ /* 0x000e24000021f100 */
[----:B0-----:R-:W-:Y:S01]  /*2240*/  PRMT R17, R0, 0x7610, R17 ;  /* 0x0000761000117816 */ /* 0x001fe20000000011 */
[----:B------:R-:W-:Y:S06]  /*2250*/  BRA `(.L_x_12592) ;  /* 0x0000000800b47947 */ /* 0x000fec0003800000 */
.L_x_12597:
[----:B------:R-:W2:Y:S02]  /*2260*/  LDG.E.64 R4, desc[UR36][R4.64] ;  /* 0x0000002404047981 */ /* 0x000ea4000c1e1b00 */
[----:B--2---:R0:W1:Y:S01]  /*2270*/  F2I.F64.TRUNC R17, R4 ;  /* 0x0000000400117311 */ /* 0x004062000030d100 */
[----:B------:R-:W-:Y:S05]  /*2280*/  BRA `(.L_x_12592) ;  /* 0x0000000800a87947 */ /* 0x000fea0003800000 */
.L_x_12587:
        /* <DEDUP_REMOVED lines=12> */
.L_x_12601:
[----:B------:R-:W2:Y:S02]  /*2350*/  LDG.E.64 R4, desc[UR36][R4.64] ;  /* 0x0000002404047981 */ /* 0x000ea4000c1e1b00 */
[----:B--2---:R0:W1:Y:S01]  /*2360*/  F2I.F64.TRUNC R17, R4 ;  /* 0x0000000400117311 */ /* 0x004062000030d100 */
[----:B------:R-:W-:Y:S05]  /*2370*/  BRA `(.L_x_12592) ;  /* 0x00000008006c7947 */ /* 0x000fea0003800000 */
.L_x_12600:
        /* <DEDUP_REMOVED lines=28> */
.L_x_12603:
        /* <DEDUP_REMOVED lines=15> */
.L_x_12602:
[----:B------:R-:W2:Y:S02]  /*2630*/  LDG.E.U16 R0, desc[UR36][R4.64] ;  /* 0x0000002404007981 */ /* 0x000ea4000c1e1500 */
[----:B--2---:R-:W-:-:S06]  /*2640*/  IMAD.U32 R0, R0, 0x10000, RZ ;  /* 0x0001000000007824 */ /* 0x004fcc00078e00ff */
[----:B------:R-:W0:Y:S02]  /*2650*/  F2I.FTZ.TRUNC.NTZ R0, R0 ;  /* 0x0000000000007305 */ /* 0x000e24000021f100 */
[----:B0-----:R-:W-:Y:S01]  /*2660*/  PRMT R17, R0, 0x7610, R17 ;  /* 0x0000761000117816 */ /* 0x001fe20000000011 */
[----:B------:R-:W-:Y:S06]  /*2670*/  BRA `(.L_x_12592) ;  /* 0x0000000400ac7947 */ /* 0x000fec0003800000 */
.L_x_12599:
        /* <DEDUP_REMOVED lines=10> */
.L_x_12606:
        /* <DEDUP_REMOVED lines=21> */
.L_x_12610:
[----:B------:R-:W-:Y:S05]  /*2870*/  BSYNC B1 ;  /* 0x0000000000017941 */ /* 0x000fea0003800000 */
.L_x_12609:
[----:B------:R-:W-:Y:S01]  /*2880*/  LEA R5, R0, 0x3b800000, 0x17 ;  /* 0x3b80000000057811 */ /* 0x000fe200078eb8ff */
[----:B------:R-:W-:-:S05]  /*2890*/  IMAD.SHL.U32 R0, R3, 0x100000, RZ ;  /* 0x0010000003007824 */ /* 0x000fca00078e00ff */
[----:B------:R-:W-:-:S07]  /*28a0*/  LOP3.LUT R0, R5, R0, R6, 0xfe, !PT ;  /* 0x0000000005007212 */ /* 0x000fce00078efe06 */
.L_x_12608:
[----:B------:R-:W-:Y:S05]  /*28b0*/  BSYNC B0 ;  /* 0x0000000000007941 */ /* 0x000fea0003800000 */
.L_x_12607:
[----:B------:R-:W0:Y:S02]  /*28c0*/  F2I.FTZ.TRUNC.NTZ R0, R0 ;  /* 0x0000000000007305 */ /* 0x000e24000021f100 */
[----:B0-----:R-:W-:Y:S01]  /*28d0*/  PRMT R17, R0, 0x7610, R17 ;  /* 0x0000761000117816 */ /* 0x001fe20000000011 */
[----:B------:R-:W-:Y:S06]  /*28e0*/  BRA `(.L_x_12592) ;  /* 0x0000000400107947 */ /* 0x000fec0003800000 */
.L_x_12605:
        /* <DEDUP_REMOVED lines=21> */
.L_x_12614:
[----:B------:R-:W-:Y:S05]  /*2a40*/  BSYNC B1 ;  /* 0x0000000000017941 */ /* 0x000fea0003800000 */
.L_x_12613:
[----:B------:R-:W-:Y:S01]  /*2a50*/  LEA R5, R0, 0x37800000, 0x17 ;  /* 0x3780000000057811 */ /* 0x000fe200078eb8ff */
[----:B------:R-:W-:-:S05]  /*2a60*/  IMAD.SHL.U32 R0, R3, 0x200000, RZ ;  /* 0x0020000003007824 */ /* 0x000fca00078e00ff */
[----:B------:R-:W-:-:S07]  /*2a70*/  LOP3.LUT R0, R5, R0, R6, 0xfe, !PT ;  /* 0x0000000005007212 */ /* 0x000fce00078efe06 */
.L_x_12612:
[----:B------:R-:W-:Y:S05]  /*2a80*/  BSYNC B0 ;  /* 0x0000000000007941 */ /* 0x000fea0003800000 */
.L_x_12611:
[----:B------:R-:W0:Y:S02]  /*2a90*/  F2I.FTZ.TRUNC.NTZ R0, R0 ;  /* 0x0000000000007305 */ /* 0x000e24000021f100 */
[----:B0-----:R-:W-:Y:S01]  /*2aa0*/  PRMT R17, R0, 0x7610, R17 ;  /* 0x0000761000117816 */ /* 0x001fe20000000011 */
[----:B------:R-:W-:Y:S06]  /*2ab0*/  BRA `(.L_x_12592) ;  /* 0x00000000009c7947 */ /* 0x000fec0003800000 */
.L_x_12604:
        /* <DEDUP_REMOVED lines=14> */
.L_x_12618:
[----:B------:R-:W-:Y:S05]  /*2ba0*/  BSYNC B0 ;  /* 0x0000000000007941 */ /* 0x000fea0003800000 */
.L_x_12617:
[----:B------:R-:W0:Y:S02]  /*2bb0*/  F2I.FTZ.TRUNC.NTZ R0, R0 ;  /* 0x0000000000007305 */ /* 0x000e24000021f100 */
[----:B0-----:R-:W-:Y:S01]  /*2bc0*/  PRMT R17, R0, 0x7610, R17 ;  /* 0x0000761000117816 */ /* 0x001fe20000000011 */
[----:B------:R-:W-:Y:S06]  /*2bd0*/  BRA `(.L_x_12592) ;  /* 0x0000000000547947 */ /* 0x000fec0003800000 */
.L_x_12591:
        /* <DEDUP_REMOVED lines=16> */
.L_x_12619:
[----:B------:R-:W-:Y:S01]  /*2ce0*/  PRMT R17, RZ, 0x7610, R17 ;  /* 0x00007610ff117816 */ /* 0x000fe20000000011 */
[----:B------:R-:W-:Y:S06]  /*2cf0*/  BRA `(.L_x_12592) ;  /* 0x00000000000c7947 */ /* 0x000fec0003800000 */
.L_x_12616:
[----:B------:R2:W5:Y:S01]  /*2d00*/  LDG.E.U8 R17, desc[UR36][R4.64] ;  /* 0x0000002404117981 */ /* 0x000562000c1e1100 */
[----:B------:R-:W-:Y:S05]  /*2d10*/  BRA `(.L_x_12592) ;  /* 0x0000000000047947 */ /* 0x000fea0003800000 */
.L_x_12615:
[----:B------:R3:W5:Y:S02]  /*2d20*/  LDG.E.U8 R17, desc[UR36][R4.64] ;  /* 0x0000002404117981 */ /* 0x000764000c1e1100 */
.L_x_12592:
        /* <DEDUP_REMOVED lines=18> */
.L_x_12623:
[----:B------:R0:W5:Y:S01]  /*2e50*/  LDG.E.U8 R22, desc[UR36][R4.64] ;  /* 0x0000002404167981 */ /* 0x000162000c1e1100 */
[----:B------:R-:W-:Y:S05]  /*2e60*/  BRA `(.L_x_12625) ;  /* 0x0000000c00547947 */ /* 0x000fea0003800000 */
.L_x_12622:
        /* <DEDUP_REMOVED lines=8> */
.L_x_12627:
[----:B------:R0:W5:Y:S01]  /*2ef0*/  LDG.E.U8 R22, desc[UR36][R4.64] ;  /* 0x0000002404167981 */ /* 0x000162000c1e1100 */
[----:B------:R-:W-:Y:S05]  /*2f00*/  BRA `(.L_x_12625) ;  /* 0x0000000c002c7947 */ /* 0x000fea0003800000 */
.L_x_12626:
[----:B------:R0:W5:Y:S01]  /*2f10*/  LDG.E.U16 R22, desc[UR36][R4.64] ;  /* 0x0000002404167981 */ /* 0x000162000c1e1500 */
[----:B------:R-:W-:Y:S05]  /*2f20*/  BRA `(.L_x_12625) ;  /* 0x0000000c00247947 */ /* 0x000fea0003800000 */
.L_x_12621:
        /* <DEDUP_REMOVED lines=9> */
.L_x_12629:
[----:B------:R-:W2:Y:S02]  /*2fc0*/  LDG.E.U16 R0, desc[UR36][R4.64] ;  /* 0x0000002404007981 */ /* 0x000ea4000c1e1500 */
[----:B--2---:R-:W-:-:S06]  /*2fd0*/  HADD2.F32 R0, -RZ, R0.H0_H0 ;  /* 0x20000000ff007230 */ /* 0x004fcc0000004100 */
[----:B------:R-:W0:Y:S02]  /*2fe0*/  F2I.FTZ.TRUNC.NTZ R0, R0 ;  /* 0x0000000000007305 */ /* 0x000e24000021f100 */
[----:B0-----:R-:W-:Y:S01]  /*2ff0*/  PRMT R22, R0, 0x7610, R22 ;  /* 0x0000761000167816 */ /* 0x001fe20000000016 */
[----:B------:R-:W-:Y:S06]  /*3000*/  BRA `(.L_x_12625) ;  /* 0x0000000800ec7947 */ /* 0x000fec0003800000 */
.L_x_12628:
        /* <DEDUP_REMOVED lines=9> */
.L_x_12631:
[----:B------:R-:W2:Y:S02]  /*30a0*/  LDG.E.U16 R4, desc[UR36][R4.64] ;  /* 0x0000002404047981 */ /* 0x000ea4000c1e1500 */
[----:B--2---:R-:W-:-:S06]  /*30b0*/  HADD2.F32 R0, -RZ, R4.H0_H0 ;  /* 0x20000004ff007230 */ /* 0x004fcc0000004100 */
[----:B------:R-:W0:Y:S02]  /*30c0*/  F2I.FTZ.TRUNC.NTZ R0, R0 ;  /* 0x0000000000007305 */ /* 0x000e24000021f100 */
[----:B0-----:R-:W-:Y:S01]  /*30d0*/  PRMT R22, R0, 0x7610, R22 ;  /* 0x0000761000167816 */ /* 0x001fe20000000016 */
[----:B------:R-:W-:Y:S06]  /*30e0*/  BRA `(.L_x_12625) ;  /* 0x0000000800b47947 */ /* 0x000fec0003800000 */
.L_x_12630:
[----:B------:R-:W2:Y:S02]  /*30f0*/  LDG.E.64 R4, desc[UR36][R4.64] ;  /* 0x0000002404047981 */ /* 0x000ea4000c1e1b00 */
[----:B--2---:R0:W2:Y:S01]  /*3100*/  F2I.F64.TRUNC R22, R4 ;  /* 0x0000000400167311 */ /* 0x0040a2000030d100 */
[----:B------:R-:W-:Y:S05]  /*3110*/  BRA `(.L_x_12625) ;  /* 0x0000000800a87947 */ /* 0x000fea0003800000 */
.L_x_12620:
        /* <DEDUP_REMOVED lines=12> */
.L_x_12634:
[----:B------:R-:W2:Y:S02]  /*31e0*/  LDG.E.64 R4, desc[UR36][R4.64] ;  /* 0x0000002404047981 */ /* 0x000ea4000c1e1b00 */
[----:B--2---:R4:W0:Y:S01]  /*31f0*/  F2I.F64.TRUNC R22, R4 ;  /* 0x0000000400167311 */ /* 0x004822000030d100 */
[----:B------:R-:W-:Y:S05]  /*3200*/  BRA `(.L_x_12625) ;  /* 0x00000008006c7947 */ /* 0x000fea0003800000 */
.L_x_12633:
        /* <DEDUP_REMOVED lines=28> */
.L_x_12636:
        /* <DEDUP_REMOVED lines=15> */
.L_x_12635:
[----:B------:R-:W2:Y:S02]  /*34c0*/  LDG.E.U16 R0, desc[UR36][R4.64] ;  /* 0x0000002404007981 */ /* 0x000ea4000c1e1500 */
[----:B--2---:R-:W-:-:S06]  /*34d0*/  IMAD.U32 R0, R0, 0x10000, RZ ;  /* 0x0001000000007824 */ /* 0x004fcc00078e00ff */
[----:B------:R-:W0:Y:S02]  /*34e0*/  F2I.FTZ.TRUNC.NTZ R0, R0 ;  /* 0x0000000000007305 */ /* 0x000e24000021f100 */
[----:B0-----:R-:W-:Y:S01]  /*34f0*/  PRMT R22, R0, 0x7610, R22 ;  /* 0x0000761000167816 */ /* 0x001fe20000000016 */
[----:B------:R-:W-:Y:S06]  /*3500*/  BRA `(.L_x_12625) ;  /* 0x0000000400ac7947 */ /* 0x000fec0003800000 */
.L_x_12632:
        /* <DEDUP_REMOVED lines=10> */
.L_x_12639:
        /* <DEDUP_REMOVED lines=21> */
.L_x_12643:
[----:B------:R-:W-:Y:S05]  /*3700*/  BSYNC B1 ;  /* 0x0000000000017941 */ /* 0x000fea0003800000 */
.L_x_12642:
[----:B------:R-:W-:Y:S01]  /*3710*/  LEA R5, R0, 0x3b800000, 0x17 ;  /* 0x3b80000000057811 */ /* 0x000fe200078eb8ff */
[----:B------:R-:W-:-:S05]  /*3720*/  IMAD.SHL.U32 R0, R3, 0x100000, RZ ;  /* 0x0010000003007824 */ /* 0x000fca00078e00ff */
[----:B------:R-:W-:-:S07]  /*3730*/  LOP3.LUT R0, R5, R0, R6, 0xfe, !PT ;  /* 0x0000000005007212 */ /* 0x000fce00078efe06 */
.L_x_12641:
[----:B------:R-:W-:Y:S05]  /*3740*/  BSYNC B0 ;  /* 0x0000000000007941 */ /* 0x000fea0003800000 */
.L_x_12640:
[----:B------:R-:W0:Y:S02]  /*3750*/  F2I.FTZ.TRUNC.NTZ R0, R0 ;  /* 0x0000000000007305 */ /* 0x000e24000021f100 */
[----:B0-----:R-:W-:Y:S01]  /*3760*/  PRMT R22, R0, 0x7610, R22 ;  /* 0x0000761000167816 */ /* 0x001fe20000000016 */
[----:B------:R-:W-:Y:S06]  /*3770*/  BRA `(.L_x_12625) ;  /* 0x0000000400107947 */ /* 0x000fec0003800000 */
.L_x_12638:
        /* <DEDUP_REMOVED lines=21> */
.L_x_12647:
[----:B------:R-:W-:Y:S05]  /*38d0*/  BSYNC B1 ;  /* 0x0000000000017941 */ /* 0x000fea0003800000 */
.L_x_12646:
[----:B------:R-:W-:Y:S01]  /*38e0*/  LEA R5, R0, 0x37800000, 0x17 ;  /* 0x3780000000057811 */ /* 0x000fe200078eb8ff */
[----:B------:R-:W-:-:S05]  /*38f0*/  IMAD.SHL.U32 R0, R3, 0x200000, RZ ;  /* 0x0020000003007824 */ /* 0x000fca00078e00ff */
[----:B------:R-:W-:-:S07]  /*3900*/  LOP3.LUT R0, R5, R0, R6, 0xfe, !PT ;  /* 0x0000000005007212 */ /* 0x000fce00078efe06 */
.L_x_12645:
[----:B------:R-:W-:Y:S05]  /*3910*/  BSYNC B0 ;  /* 0x0000000000007941 */ /* 0x000fea0003800000 */
.L_x_12644:
[----:B------:R-:W0:Y:S02]  /*3920*/  F2I.FTZ.TRUNC.NTZ R0, R0 ;  /* 0x0000000000007305 */ /* 0x000e24000021f100 */
[----:B0-----:R-:W-:Y:S01]  /*3930*/  PRMT R22, R0, 0x7610, R22 ;  /* 0x0000761000167816 */ /* 0x001fe20000000016 */
[----:B------:R-:W-:Y:S06]  /*3940*/  BRA `(.L_x_12625) ;  /* 0x00000000009c7947 */ /* 0x000fec0003800000 */
.L_x_12637:
        /* <DEDUP_REMOVED lines=14> */
.L_x_12651:
[----:B------:R-:W-:Y:S05]  /*3a30*/  BSYNC B0 ;  /* 0x0000000000007941 */ /* 0x000fea0003800000 */
.L_x_12650:
[----:B------:R-:W0:Y:S02]  /*3a40*/  F2I.FTZ.TRUNC.NTZ R0, R0 ;  /* 0x0000000000007305 */ /* 0x000e24000021f100 */
[----:B0-----:R-:W-:Y:S01]  /*3a50*/  PRMT R22, R0, 0x7610, R22 ;  /* 0x0000761000167816 */ /* 0x001fe20000000016 */
[----:B------:R-:W-:Y:S06]  /*3a60*/  BRA `(.L_x_12625) ;  /* 0x0000000000547947 */ /* 0x000fec0003800000 */
.L_x_12624:
        /* <DEDUP_REMOVED lines=16> */
.L_x_12652:
[----:B------:R-:W-:Y:S01]  /*3b70*/  PRMT R22, RZ, 0x7610, R22 ;  /* 0x00007610ff167816 */ /* 0x000fe20000000016 */
[----:B------:R-:W-:Y:S06]  /*3b80*/  BRA `(.L_x_12625) ;  /* 0x00000000000c7947 */ /* 0x000fec0003800000 */
.L_x_12649:
[----:B------:R2:W5:Y:S01]  /*3b90*/  LDG.E.U8 R22, desc[UR36][R4.64] ;  /* 0x0000002404167981 */ /* 0x000562000c1e1100 */
[----:B------:R-:W-:Y:S05]  /*3ba0*/  BRA `(.L_x_12625) ;  /* 0x0000000000047947 */ /* 0x000fea0003800000 */
.L_x_12648:
[----:B------:R3:W5:Y:S02]  /*3bb0*/  LDG.E.U8 R22, desc[UR36][R4.64] ;  /* 0x0000002404167981 */ /* 0x000764000c1e1100 */
.L_x_12625:
[----:B------:R-:W-:-:S07]  /*3bc0*/  VIADD R27, R27, 0x80 ;  /* 0x000000801b1b7836 */ /* 0x000fce0000000000 */
.L_x_12586:
[----:B------:R-:W-:Y:S05]  /*3bd0*/  BSYNC B6 ;  /* 0x0000000000067941 */ /* 0x000fea0003800000 */
.L_x_12585:
        /* <DEDUP_REMOVED lines=25> */
.L_x_12658:
[----:B------:R0:W5:Y:S01]  /*3d70*/  LDG.E.U8 R24, desc[UR36][R4.64] ;  /* 0x0000002404187981 */ /* 0x000162000c1e1100 */
[----:B------:R-:W-:Y:S05]  /*3d80*/  BRA `(.L_x_12660) ;  /* 0x0000000c00547947 */ /* 0x000fea0003800000 */
.L_x_12657:
        /* <DEDUP_REMOVED lines=8> */
.L_x_12662:
[----:B------:R0:W5:Y:S01]  /*3e10*/  LDG.E.U8 R24, desc[UR36][R4.64] ;  /* 0x0000002404187981 */ /* 0x000162000c1e1100 */
[----:B------:R-:W-:Y:S05]  /*3e20*/  BRA `(.L_x_12660) ;  /* 0x0000000c002c7947 */ /* 0x000fea0003800000 */
.L_x_12661:
[----:B------:R0:W5:Y:S01]  /*3e30*/  LDG.E.U16 R24, desc[UR36][R4.64] ;  /* 0x0000002404187981 */ /* 0x000162000c1e1500 */
[----:B------:R-:W-:Y:S05]  /*3e40*/  BRA `(.L_x_12660) ;  /* 0x0000000c00247947 */ /* 0x000fea0003800000 */
.L_x_12656:
        /* <DEDUP_REMOVED lines=9> */
.L_x_12664:
[----:B------:R-:W2:Y:S02]  /*3ee0*/  LDG.E.U16 R0, desc[UR36][R4.64] ;  /* 0x0000002404007981 */ /* 0x000ea4000c1e1500 */
[----:B--2---:R-:W-:-:S06]  /*3ef0*/  HADD2.F32 R0, -RZ, R0.H0_H0 ;  /* 0x20000000ff007230 */ /* 0x004fcc0000004100 */
[----:B------:R-:W0:Y:S02]  /*3f00*/  F2I.FTZ.TRUNC.NTZ R0, R0 ;  /* 0x0000000000007305 */ /* 0x000e24000021f100 */
[----:B0-----:R-:W-:Y:S01]  /*3f10*/  PRMT R24, R0, 0x7610, R24 ;  /* 0x0000761000187816 */ /* 0x001fe20000000018 */
[----:B------:R-:W-:Y:S06]  /*3f20*/  BRA `(.L_x_12660) ;  /* 0x0000000800ec7947 */ /* 0x000fec0003800000 */
.L_x_12663:
        /* <DEDUP_REMOVED lines=9> */
.L_x_12666:
[----:B------:R-:W2:Y:S02]  /*3fc0*/  LDG.E.U16 R4, desc[UR36][R4.64] ;  /* 0x0000002404047981 */ /* 0x000ea4000c1e1500 */
[----:B--2---:R-:W-:-:S06]  /*3fd0*/  HADD2.F32 R0, -RZ, R4.H0_H0 ;  /* 0x20000004ff007230 */ /* 0x004fcc0000004100 */
[----:B------:R-:W0:Y:S02]  /*3fe0*/  F2I.FTZ.TRUNC.NTZ R0, R0 ;  /* 0x0000000000007305 */ /* 0x000e24000021f100 */
[----:B0-----:R-:W-:Y:S01]  /*3ff0*/  PRMT R24, R0, 0x7610, R24 ;  /* 0x0000761000187816 */ /* 0x001fe20000000018 */
[----:B------:R-:W-:Y:S06]  /*4000*/  BRA `(.L_x_12660) ;  /* 0x0000000800b47947 */ /* 0x000fec0003800000 */
.L_x_12665:
[----:B------:R-:W2:Y:S02]  /*4010*/  LDG.E.64 R4, desc[UR36][R4.64] ;  /* 0x0000002404047981 */ /* 0x000ea4000c1e1b00 */
[----:B--2---:R0:W1:Y:S01]  /*4020*/  F2I.F64.TRUNC R24, R4 ;  /* 0x0000000400187311 */ /* 0x004062000030d100 */
[----:B------:R-:W-:Y:S05]  /*4030*/  BRA `(.L_x_12660) ;  /* 0x0000000800a87947 */ /* 0x000fea0003800000 */
.L_x_12655:
        /* <DEDUP_REMOVED lines=12> */
.L_x_12669:
[----:B------:R-:W2:Y:S02]  /*4100*/  LDG.E.64 R4, desc[UR36][R4.64] ;  /* 0x0000002404047981 */ /* 0x000ea4000c1e1b00 */
[----:B--2---:R0:W1:Y:S01]  /*4110*/  F2I.F64.TRUNC R24, R4 ;  /* 0x0000000400187311 */ /* 0x004062000030d100 */
[----:B------:R-:W-:Y:S05]  /*4120*/  BRA `(.L_x_12660) ;  /* 0x00000008006c7947 */ /* 0x000fea0003800000 */
.L_x_12668:
        /* <DEDUP_REMOVED lines=28> */
.L_x_12671:
        /* <DEDUP_REMOVED lines=15> */
.L_x_12670:
[----:B------:R-:W2:Y:S02]  /*43e0*/  LDG.E.U16 R0, desc[UR36][R4.64] ;  /* 0x0000002404007981 */ /* 0x000ea4000c1e1500 */
[----:B--2---:R-:W-:-:S06]  /*43f0*/  IMAD.U32 R0, R0, 0x10000, RZ ;  /* 0x0001000000007824 */ /* 0x004fcc00078e00ff */
[----:B------:R-:W0:Y:S02]  /*4400*/  F2I.FTZ.TRUNC.NTZ R0, R0 ;  /* 0x0000000000007305 */ /* 0x000e24000021f100 */
[----:B0-----:R-:W-:Y:S01]  /*4410*/  PRMT R24, R0, 0x7610, R24 ;  /* 0x0000761000187816 */ /* 0x001fe20000000018 */
[----:B------:R-:W-:Y:S06]  /*4420*/  BRA `(.L_x_12660) ;  /* 0x0000000400ac7947 */ /* 0x000fec0003800000 */
.L_x_12667:
        /* <DEDUP_REMOVED lines=10> */
.L_x_12674:
        /* <DEDUP_REMOVED lines=21> */
.L_x_12678:
[----:B------:R-:W-:Y:S05]  /*4620*/  BSYNC B1 ;  /* 0x0000000000017941 */ /* 0x000fea0003800000 */
.L_x_12677:
[----:B------:R-:W-:Y:S01]  /*4630*/  LEA R5, R0, 0x3b800000, 0x17 ;  /* 0x3b80000000057811 */ /* 0x000fe200078eb8ff */
[----:B------:R-:W-:-:S05]  /*4640*/  IMAD.SHL.U32 R0, R3, 0x100000, RZ ;  /* 0x0010000003007824 */ /* 0x000fca00078e00ff */
[----:B------:R-:W-:-:S07]  /*4650*/  LOP3.LUT R0, R5, R0, R6, 0xfe, !PT ;  /* 0x0000000005007212 */ /* 0x000fce00078efe06 */
.L_x_12676:
[----:B------:R-:W-:Y:S05]  /*4660*/  BSYNC B0 ;  /* 0x0000000000007941 */ /* 0x000fea0003800000 */
.L_x_12675:
[----:B------:R-:W0:Y:S02]  /*4670*/  F2I.FTZ.TRUNC.NTZ R0, R0 ;  /* 0x0000000000007305 */ /* 0x000e24000021f100 */
[----:B0-----:R-:W-:Y:S01]  /*4680*/  PRMT R24, R0, 0x7610, R24 ;  /* 0x0000761000187816 */ /* 0x001fe20000000018 */
[----:B------:R-:W-:Y:S06]  /*4690*/  BRA `(.L_x_12660) ;  /* 0x0000000400107947 */ /* 0x000fec0003800000 */
.L_x_12673:
        /* <DEDUP_REMOVED lines=21> */
.L_x_12682:
[----:B------:R-:W-:Y:S05]  /*47f0*/  BSYNC B1 ;  /* 0x0000000000017941 */ /* 0x000fea0003800000 */
.L_x_12681:
[----:B------:R-:W-:Y:S01]  /*4800*/  LEA R5, R0, 0x37800000, 0x17 ;  /* 0x3780000000057811 */ /* 0x000fe200078eb8ff */
[----:B------:R-:W-:-:S05]  /*4810*/  IMAD.SHL.U32 R0, R3, 0x200000, RZ ;  /* 0x0020000003007824 */ /* 0x000fca00078e00ff */
[----:B------:R-:W-:-:S07]  /*4820*/  LOP3.LUT R0, R5, R0, R6, 0xfe, !PT ;  /* 0x0000000005007212 */ /* 0x000fce00078efe06 */
.L_x_12680:
[----:B------:R-:W-:Y:S05]  /*4830*/  BSYNC B0 ;  /* 0x0000000000007941 */ /* 0x000fea0003800000 */
.L_x_12679:
[----:B------:R-:W0:Y:S02]  /*4840*/  F2I.FTZ.TRUNC.NTZ R0, R0 ;  /* 0x0000000000007305 */ /* 0x000e24000021f100 */
[----:B0-----:R-:W-:Y:S01]  /*4850*/  PRMT R24, R0, 0x7610, R24 ;  /* 0x0000761000187816 */ /* 0x001fe20000000018 */
[----:B------:R-:W-:Y:S06]  /*4860*/  BRA `(.L_x_12660) ;  /* 0x00000000009c7947 */ /* 0x000fec0003800000 */
.L_x_12672:
        /* <DEDUP_REMOVED lines=14> */
.L_x_12686:
[----:B------:R-:W-:Y:S05]  /*4950*/  BSYNC B0 ;  /* 0x0000000000007941 */ /* 0x000fea0003800000 */
.L_x_12685:
[----:B------:R-:W0:Y:S02]  /*4960*/  F2I.FTZ.TRUNC.NTZ R0, R0 ;  /* 0x0000000000007305 */ /* 0x000e24000021f100 */
[----:B0-----:R-:W-:Y:S01]  /*4970*/  PRMT R24, R0, 0x7610, R24 ;  /* 0x0000761000187816 */ /* 0x001fe20000000018 */
[----:B------:R-:W-:Y:S06]  /*4980*/  BRA `(.L_x_12660) ;  /* 0x0000000000547947 */ /* 0x000fec0003800000 */
.L_x_12659:
        /* <DEDUP_REMOVED lines=16> */
.L_x_12687:
[----:B------:R-:W-:Y:S01]  /*4a90*/  PRMT R24, RZ, 0x7610, R24 ;  /* 0x00007610ff187816 */ /* 0x000fe20000000018 */
[----:B------:R-:W-:Y:S06]  /*4aa0*/  BRA `(.L_x_12660) ;  /* 0x00000000000c7947 */ /* 0x000fec0003800000 */
.L_x_12684:
[----:B------:R3:W5:Y:S01]  /*4ab0*/  LDG.E.U8 R24, desc[UR36][R4.64] ;  /* 0x0000002404187981 */ /* 0x000762000c1e1100 */
[----:B------:R-:W-:Y:S05]  /*4ac0*/  BRA `(.L_x_12660) ;  /* 0x0000000000047947 */ /* 0x000fea0003800000 */
.L_x_12683:
[----:B------:R4:W5:Y:S02]  /*4ad0*/  LDG.E.U8 R24, desc[UR36][R4.64] ;  /* 0x0000002404187981 */ /* 0x000964000c1e1100 */
.L_x_12660:
        /* <DEDUP_REMOVED lines=19> */
.L_x_12691:
[----:B------:R0:W5:Y:S01]  /*4c10*/  LDG.E.U8 R25, desc[UR36][R4.64] ;  /* 0x0000002404197981 */ /* 0x000162000c1e1100 */
[----:B------:R-:W-:Y:S05]  /*4c20*/  BRA `(.L_x_12693) ;  /* 0x0000000c00547947 */ /* 0x000fea0003800000 */
.L_x_12690:
        /* <DEDUP_REMOVED lines=8> */
.L_x_12695:
[----:B------:R0:W5:Y:S01]  /*4cb0*/  LDG.E.U8 R25, desc[UR36][R4.64] ;  /* 0x0000002404197981 */ /* 0x000162000c1e1100 */
[----:B------:R-:W-:Y:S05]  /*4cc0*/  BRA `(.L_x_12693) ;  /* 0x0000000c002c7947 */ /* 0x000fea0003800000 */
.L_x_12694:
[----:B------:R0:W5:Y:S01]  /*4cd0*/  LDG.E.U16 R25, desc[UR36][R4.64] ;  /* 0x0000002404197981 */ /* 0x000162000c1e1500 */
[----:B------:R-:W-:Y:S05]  /*4ce0*/  BRA `(.L_x_12693) ;  /* 0x0000000c00247947 */ /* 0x000fea0003800000 */
.L_x_12689:
        /* <DEDUP_REMOVED lines=9> */
.L_x_12697:
[----:B------:R-:W2:Y:S02]  /*4d80*/  LDG.E.U16 R0, desc[UR36][R4.64] ;  /* 0x0000002404007981 */ /* 0x000ea4000c1e1500 */
[----:B--2---:R-:W-:-:S06]  /*4d90*/  HADD2.F32 R0, -RZ, R0.H0_H0 ;  /* 0x20000000ff007230 */ /* 0x004fcc0000004100 */
[----:B------:R-:W0:Y:S02]  /*4da0*/  F2I.FTZ.TRUNC.NTZ R0, R0 ;  /* 0x0000000000007305 */ /* 0x000e24000021f100 */
[----:B0-----:R-:W-:Y:S01]  /*4db0*/  PRMT R25, R0, 0x7610, R25 ;  /* 0x0000761000197816 */ /* 0x001fe20000000019 */
[----:B------:R-:W-:Y:S06]  /*4dc0*/  BRA `(.L_x_12693) ;  /* 0x0000000800ec7947 */ /* 0x000fec0003800000 */
.L_x_12696:
        /* <DEDUP_REMOVED lines=9> */
.L_x_12699:
[----:B------:R-:W2:Y:S02]  /*4e60*/  LDG.E.U16 R4, desc[UR36][R4.64] ;  /* 0x0000002404047981 */ /* 0x000ea4000c1e1500 */
[----:B--2---:R-:W-:-:S06]  /*4e70*/  HADD2.F32 R0, -RZ, R4.H0_H0 ;  /* 0x20000004ff007230 */ /* 0x004fcc0000004100 */
[----:B------:R-:W0:Y:S02]  /*4e80*/  F2I.FTZ.TRUNC.NTZ R0, R0 ;  /* 0x0000000000007305 */ /* 0x000e24000021f100 */
[----:B0-----:R-:W-:Y:S01]  /*4e90*/  PRMT R25, R0, 0x7610, R25 ;  /* 0x0000761000197816 */ /* 0x001fe20000000019 */
[----:B------:R-:W-:Y:S06]  /*4ea0*/  BRA `(.L_x_12693) ;  /* 0x0000000800b47947 */ /* 0x000fec0003800000 */
.L_x_12698:
[----:B------:R-:W2:Y:S02]  /*4eb0*/  LDG.E.64 R4, desc[UR36][R4.64] ;  /* 0x0000002404047981 */ /* 0x000ea4000c1e1b00 */
[----:B--2---:R0:W1:Y:S01]  /*4ec0*/  F2I.F64.TRUNC R25, R4 ;  /* 0x0000000400197311 */ /* 0x004062000030d100 */
[----:B------:R-:W-:Y:S05]  /*4ed0*/  BRA `(.L_x_12693) ;  /* 0x0000000800a87947 */ /* 0x000fea0003800000 */
.L_x_12688:
        /* <DEDUP_REMOVED lines=12> */
.L_x_12702:
[----:B------:R-:W2:Y:S02]  /*4fa0*/  LDG.E.64 R4, desc[UR36][R4.64] ;  /* 0x0000002404047981 */ /* 0x000ea4000c1e1b00 */
[----:B--2---:R3:W4:Y:S01]  /*4fb0*/  F2I.F64.TRUNC R25, R4 ;  /* 0x0000000400197311 */ /* 0x004722000030d100 */
[----:B------:R-:W-:Y:S05]  /*4fc0*/  BRA `(.L_x_12693) ;  /* 0x00000008006c7947 */ /* 0x000fea0003800000 */
.L_x_12701:
        /* <DEDUP_REMOVED lines=28> */
.L_x_12704:
        /* <DEDUP_REMOVED lines=15> */
.L_x_12703:
[----:B------:R-:W2:Y:S02]  /*5280*/  LDG.E.U16 R0, desc[UR36][R4.64] ;  /* 0x0000002404007981 */ /* 0x000ea4000c1e1500 */
[----:B--2---:R-:W-:-:S06]  /*5290*/  IMAD.U32 R0, R0, 0x10000, RZ ;  /* 0x0001000000007824 */ /* 0x004fcc00078e00ff */
[----:B------:R-:W0:Y:S02]  /*52a0*/  F2I.FTZ.TRUNC.NTZ R0, R0 ;  /* 0x0000000000007305 */ /* 0x000e24000021f100 */
[----:B0-----:R-:W-:Y:S01]  /*52b0*/  PRMT R25, R0, 0x7610, R25 ;  /* 0x0000761000197816 */ /* 0x001fe20000000019 */
[----:B------:R-:W-:Y:S06]  /*52c0*/  BRA `(.L_x_12693) ;  /* 0x0000000400ac7947 */ /* 0x000fec0003800000 */
.L_x_12700:
        /* <DEDUP_REMOVED lines=10> */
.L_x_12707:
        /* <DEDUP_REMOVED lines=21> */
.L_x_12711:
[----:B------:R-:W-:Y:S05]  /*54c0*/  BSYNC B1 ;  /* 0x0000000000017941 */ /* 0x000fea0003800000 */
.L_x_12710:
[----:B------:R-:W-:Y:S01]  /*54d0*/  LEA R5, R0, 0x3b800000, 0x17 ;  /* 0x3b80000000057811 */ /* 0x000fe200078eb8ff */
[----:B------:R-:W-:-:S05]  /*54e0*/  IMAD.SHL.U32 R0, R3, 0x100000, RZ ;  /* 0x0010000003007824 */ /* 0x000fca00078e00ff */
[----:B------:R-:W-:-:S07]  /*54f0*/  LOP3.LUT R0, R5, R0, R6, 0xfe, !PT ;  /* 0x0000000005007212 */ /* 0x000fce00078efe06 */
.L_x_12709:
[----:B------:R-:W-:Y:S05]  /*5500*/  BSYNC B0 ;  /* 0x0000000000007941 */ /* 0x000fea0003800000 */
.L_x_12708:
[----:B------:R-:W0:Y:S02]  /*5510*/  F2I.FTZ.TRUNC.NTZ R0, R0 ;  /* 0x0000000000007305 */ /* 0x000e24000021f100 */
[----:B0-----:R-:W-:Y:S01]  /*5520*/  PRMT R25, R0, 0x7610, R25 ;  /* 0x0000761000197816 */ /* 0x001fe20000000019 */
[----:B------:R-:W-:Y:S06]  /*5530*/  BRA `(.L_x_12693) ;  /* 0x0000000400107947 */ /* 0x000fec0003800000 */
.L_x_12706:
        /* <DEDUP_REMOVED lines=21> */
.L_x_12715:
[----:B------:R-:W-:Y:S05]  /*5690*/  BSYNC B1 ;  /* 0x0000000000017941 */ /* 0x000fea0003800000 */
.L_x_12714:
[----:B------:R-:W-:Y:S01]  /*56a0*/  LEA R5, R0, 0x37800000, 0x17 ;  /* 0x3780000000057811 */ /* 0x000fe200078eb8ff */
[----:B------:R-:W-:-:S05]  /*56b0*/  IMAD.SHL.U32 R0, R3, 0x200000, RZ ;  /* 0x0020000003007824 */ /* 0x000fca00078e00ff */
[----:B------:R-:W-:-:S07]  /*56c0*/  LOP3.LUT R0, R5, R0, R6, 0xfe, !PT ;  /* 0x0000000005007212 */ /* 0x000fce00078efe06 */
.L_x_12713:
[----:B------:R-:W-:Y:S05]  /*56d0*/  BSYNC B0 ;  /* 0x0000000000007941 */ /* 0x000fea0003800000 */
.L_x_12712:
[----:B------:R-:W0:Y:S02]  /*56e0*/  F2I.FTZ.TRUNC.NTZ R0, R0 ;  /* 0x0000000000007305 */ /* 0x000e24000021f100 */
[----:B0-----:R-:W-:Y:S01]  /*56f0*/  PRMT R25, R0, 0x7610, R25 ;  /* 0x0000761000197816 */ /* 0x001fe20000000019 */
[----:B------:R-:W-:Y:S06]  /*5700*/  BRA `(.L_x_12693) ;  /* 0x00000000009c7947 */ /* 0x000fec0003800000 */
.L_x_12705:
        /* <DEDUP_REMOVED lines=14> */
.L_x_12719:
[----:B------:R-:W-:Y:S05]  /*57f0*/  BSYNC B0 ;  /* 0x0000000000007941 */ /* 0x000fea0003800000 */
.L_x_12718:
[----:B------:R-:W0:Y:S02]  /*5800*/  F2I.FTZ.TRUNC.NTZ R0, R0 ;  /* 0x0000000000007305 */ /* 0x000e24000021f100 */
[----:B0-----:R-:W-:Y:S01]  /*5810*/  PRMT R25, R0, 0x7610, R25 ;  /* 0x0000761000197816 */ /* 0x001fe20000000019 */
[----:B------:R-:W-:Y:S06]  /*5820*/  BRA `(.L_x_12693) ;  /* 0x0000000000547947 */ /* 0x000fec0003800000 */
.L_x_12692:
        /* <DEDUP_REMOVED lines=16> */
.L_x_12720:
[----:B------:R-:W-:Y:S01]  /*5930*/  PRMT R25, RZ, 0x7610, R25 ;  /* 0x00007610ff197816 */ /* 0x000fe20000000019 */
[----:B------:R-:W-:Y:S06]  /*5940*/  BRA `(.L_x_12693) ;  /* 0x00000000000c7947 */ /* 0x000fec0003800000 */
.L_x_12717:
[----:B------:R1:W5:Y:S01]  /*5950*/  LDG.E.U8 R25, desc[UR36][R4.64] ;  /* 0x0000002404197981 */ /* 0x000362000c1e1100 */
[----:B------:R-:W-:Y:S05]  /*5960*/  BRA `(.L_x_12693) ;  /* 0x0000000000047947 */ /* 0x000fea0003800000 */
.L_x_12716:
[----:B------:R2:W5:Y:S02]  /*5970*/  LDG.E.U8 R25, desc[UR36][R4.64] ;  /* 0x0000002404197981 */ /* 0x000564000c1e1100 */
.L_x_12693:
[----:B------:R-:W-:-:S07]  /*5980*/  VIADD R27, R27, 0x80 ;  /* 0x000000801b1b7836 */ /* 0x000fce0000000000 */
.L_x_12654:
[----:B------:R-:W-:Y:S05]  /*5990*/  BSYNC B6 ;  /* 0x0000000000067941 */ /* 0x000fea0003800000 */
.L_x_12653:
        /* <DEDUP_REMOVED lines=23> */
.L_x_12726:
[----:B------:R0:W5:Y:S01]  /*5b10*/  LDG.E.U8 R26, desc[UR36][R4.64] ;  /* 0x00000024041a7981 */ /* 0x000162000c1e1100 */
[----:B------:R-:W-:Y:S05]  /*5b20*/  BRA `(.L_x_12728) ;  /* 0x0000000c00587947 */ /* 0x000fea0003800000 */
.L_x_12725:
        /* <DEDUP_REMOVED lines=8> */
.L_x_12730:
[----:B------:R3:W5:Y:S01]  /*5bb0*/  LDG.E.U8 R26, desc[UR36][R4.64] ;  /* 0x00000024041a7981 */ /* 0x000762000c1e1100 */
[----:B------:R-:W-:Y:S05]  /*5bc0*/  BRA `(.L_x_12728) ;  /* 0x0000000c00307947 */ /* 0x000fea0003800000 */
.L_x_12729:
[----:B------:R2:W5:Y:S01]  /*5bd0*/  LDG.E.U16 R26, desc[UR36][R4.64] ;  /* 0x00000024041a7981 */ /* 0x000562000c1e1500 */
[----:B------:R-:W-:Y:S05]  /*5be0*/  BRA `(.L_x_12728) ;  /* 0x0000000c00287947 */ /* 0x000fea0003800000 */
.L_x_12724:
        /* <DEDUP_REMOVED lines=9> */
.L_x_12732:
[----:B------:R-:W2:Y:S02]  /*5c80*/  LDG.E.U16 R0, desc[UR36][R4.64] ;  /* 0x0000002404007981 */ /* 0x000ea4000c1e1500 */
[----:B--2---:R-:W-:-:S06]  /*5c90*/  HADD2.F32 R0, -RZ, R0.H0_H0 ;  /* 0x20000000ff007230 */ /* 0x004fcc0000004100 */
[----:B------:R-:W0:Y:S02]  /*5ca0*/  F2I.FTZ.TRUNC.NTZ R0, R0 ;  /* 0x0000000000007305 */ /* 0x000e24000021f100 */
[----:B0-----:R-:W-:Y:S01]  /*5cb0*/  PRMT R26, R0, 0x7610, R26 ;  /* 0x00007610001a7816 */ /* 0x001fe2000000001a */
[----:B------:R-:W-:Y:S06]  /*5cc0*/  BRA `(.L_x_12728) ;  /* 0x0000000800f07947 */ /* 0x000fec0003800000 */
.L_x_12731:
        /* <DEDUP_REMOVED lines=9> */
.L_x_12734:
[----:B------:R-:W2:Y:S02]  /*5d60*/  LDG.E.U16 R4, desc[UR36][R4.64] ;  /* 0x0000002404047981 */ /* 0x000ea4000c1e1500 */
[----:B--2---:R-:W-:-:S06]  /*5d70*/  HADD2.F32 R0, -RZ, R4.H0_H0 ;  /* 0x20000004ff007230 */ /* 0x004fcc0000004100 */
[----:B------:R-:W0:Y:S02]  /*5d80*/  F2I.FTZ.TRUNC.NTZ R0, R0 ;  /* 0x0000000000007305 */ /* 0x000e24000021f100 */
[----:B0-----:R-:W-:Y:S01]  /*5d90*/  PRMT R26, R0, 0x7610, R26 ;  /* 0x00007610001a7816 */ /* 0x001fe2000000001a */
[----:B------:R-:W-:Y:S06]  /*5da0*/  BRA `(.L_x_12728) ;  /* 0x0000000800b87947 */ /* 0x000fec0003800000 */
.L_x_12733:
[----:B------:R-:W2:Y:S02]  /*5db0*/  LDG.E.64 R2, desc[UR36][R4.64] ;  /* 0x0000002404027981 */ /* 0x000ea4000c1e1b00 */
[----:B--2---:R-:W0:Y:S02]  /*5dc0*/  F2I.F64.TRUNC R2, R2 ;  /* 0x0000000200027311 */ /* 0x004e24000030d100 */
[----:B0-----:R-:W-:Y:S01]  /*5dd0*/  PRMT R26, R2, 0x7610, R26 ;  /* 0x00007610021a7816 */ /* 0x001fe2000000001a */
[----:B------:R-:W-:Y:S06]  /*5de0*/  BRA `(.L_x_12728) ;  /* 0x0000000800a87947 */ /* 0x000fec0003800000 */
.L_x_12723:
        /* <DEDUP_REMOVED lines=12> */
.L_x_12737:
[----:B------:R-:W2:Y:S02]  /*5eb0*/  LDG.E.64 R4, desc[UR36][R4.64] ;  /* 0x0000002404047981 */ /* 0x000ea4000c1e1b00 */
[----:B--2---:R0:W1:Y:S01]  /*5ec0*/  F2I.F64.TRUNC R26, R4 ;  /* 0x00000004001a7311 */ /* 0x004062000030d100 */
[----:B------:R-:W-:Y:S05]  /*5ed0*/  BRA `(.L_x_12728) ;  /* 0x00000008006c7947 */ /* 0x000fea0003800000 */
.L_x_12736:
        /* <DEDUP_REMOVED lines=28> */
.L_x_12739:
        /* <DEDUP_REMOVED lines=15> */
.L_x_12738:
[----:B------:R-:W2:Y:S02]  /*6190*/  LDG.E.U16 R0, desc[UR36][R4.64] ;  /* 0x0000002404007981 */ /* 0x000ea4000c1e1500 */
[----:B--2---:R-:W-:-:S06]  /*61a0*/  IMAD.U32 R0, R0, 0x10000, RZ ;  /* 0x0001000000007824 */ /* 0x004fcc00078e00ff */
[----:B------:R-:W0:Y:S02]  /*61b0*/  F2I.FTZ.TRUNC.NTZ R0, R0 ;  /* 0x0000000000007305 */ /* 0x000e24000021f100 */
[----:B0-----:R-:W-:Y:S01]  /*61c0*/  PRMT R26, R0, 0x7610, R26 ;  /* 0x00007610001a7816 */ /* 0x001fe2000000001a */
[----:B------:R-:W-:Y:S06]  /*61d0*/  BRA `(.L_x_12728) ;  /* 0x0000000400ac7947 */ /* 0x000fec0003800000 */
.L_x_12735:
        /* <DEDUP_REMOVED lines=10> */
.L_x_12742:
        /* <DEDUP_REMOVED lines=21> */
.L_x_12746:
[----:B------:R-:W-:Y:S05]  /*63d0*/  BSYNC B1 ;  /* 0x0000000000017941 */ /* 0x000fea0003800000 */
.L_x_12745:
[----:B------:R-:W-:Y:S01]  /*63e0*/  LEA R3, R0, 0x3b800000, 0x17 ;  /* 0x3b80000000037811 */ /* 0x000fe200078eb8ff */
[----:B------:R-:W-:-:S05]  /*63f0*/  IMAD.SHL.U32 R0, R2, 0x100000, RZ ;  /* 0x0010000002007824 */ /* 0x000fca00078e00ff */
[----:B------:R-:W-:-:S07]  /*6400*/  LOP3.LUT R0, R3, R0, R4, 0xfe, !PT ;  /* 0x0000000003007212 */ /* 0x000fce00078efe04 */
.L_x_12744:
[----:B------:R-:W-:Y:S05]  /*6410*/  BSYNC B0 ;  /* 0x0000000000007941 */ /* 0x000fea0003800000 */
.L_x_12743:
[----:B------:R-:W0:Y:S02]  /*6420*/  F2I.FTZ.TRUNC.NTZ R0, R0 ;  /* 0x0000000000007305 */ /* 0x000e24000021f100 */
[----:B0-----:R-:W-:Y:S01]  /*6430*/  PRMT R26, R0, 0x7610, R26 ;  /* 0x00007610001a7816 */ /* 0x001fe2000000001a */
[----:B------:R-:W-:Y:S06]  /*6440*/  BRA `(.L_x_12728) ;  /* 0x0000000400107947 */ /* 0x000fec0003800000 */
.L_x_12741:
        /* <DEDUP_REMOVED lines=21> */
.L_x_12750:
[----:B------:R-:W-:Y:S05]  /*65a0*/  BSYNC B1 ;  /* 0x0000000000017941 */ /* 0x000fea0003800000 */
.L_x_12749:
[----:B------:R-:W-:Y:S01]  /*65b0*/  LEA R3, R0, 0x37800000, 0x17 ;  /* 0x3780000000037811 */ /* 0x000fe200078eb8ff */
[----:B------:R-:W-:-:S05]  /*65c0*/  IMAD.SHL.U32 R0, R2, 0x200000, RZ ;  /* 0x0020000002007824 */ /* 0x000fca00078e00ff */
[----:B------:R-:W-:-:S07]  /*65d0*/  LOP3.LUT R0, R3, R0, R4, 0xfe, !PT ;  /* 0x0000000003007212 */ /* 0x000fce00078efe04 */
.L_x_12748:
[----:B------:R-:W-:Y:S05]  /*65e0*/  BSYNC B0 ;  /* 0x0000000000007941 */ /* 0x000fea0003800000 */
.L_x_12747:
[----:B------:R-:W0:Y:S02]  /*65f0*/  F2I.FTZ.TRUNC.NTZ R0, R0 ;  /* 0x0000000000007305 */ /* 0x000e24000021f100 */
[----:B0-----:R-:W-:Y:S01]  /*6600*/  PRMT R26, R0, 0x7610, R26 ;  /* 0x00007610001a7816 */ /* 0x001fe2000000001a */
[----:B------:R-:W-:Y:S06]  /*6610*/  BRA `(.L_x_12728) ;  /* 0x00000000009c7947 */ /* 0x000fec0003800000 */
.L_x_12740:
        /* <DEDUP_REMOVED lines=14> */
.L_x_12754:
[----:B------:R-:W-:Y:S05]  /*6700*/  BSYNC B0 ;  /* 0x0000000000007941 */ /* 0x000fea0003800000 */
.L_x_12753:
[----:B------:R-:W0:Y:S02]  /*6710*/  F2I.FTZ.TRUNC.NTZ R0, R0 ;  /* 0x0000000000007305 */ /* 0x000e24000021f100 */
[----:B0-----:R-:W-:Y:S01]  /*6720*/  PRMT R26, R0, 0x7610, R26 ;  /* 0x00007610001a7816 */ /* 0x001fe2000000001a */
[----:B------:R-:W-:Y:S06]  /*6730*/  BRA `(.L_x_12728) ;  /* 0x0000000000547947 */ /* 0x000fec0003800000 */
.L_x_12727:
        /* <DEDUP_REMOVED lines=16> */
.L_x_12755:
[----:B------:R-:W-:Y:S01]  /*6840*/  PRMT R26, RZ, 0x7610, R26 ;  /* 0x00007610ff1a7816 */ /* 0x000fe2000000001a */
[----:B------:R-:W-:Y:S06]  /*6850*/  BRA `(.L_x_12728) ;  /* 0x00000000000c7947 */ /* 0x000fec0003800000 */
.L_x_12752:
[----:B------:R0:W5:Y:S01]  /*6860*/  LDG.E.U8 R26, desc[UR36][R4.64] ;  /* 0x00000024041a7981 */ /* 0x000162000c1e1100 */
[----:B------:R-:W-:Y:S05]  /*6870*/  BRA `(.L_x_12728) ;  /* 0x0000000000047947 */ /* 0x000fea0003800000 */
.L_x_12751:
[----:B------:R0:W5:Y:S02]  /*6880*/  LDG.E.U8 R26, desc[UR36][R4.64] ;  /* 0x00000024041a7981 */ /* 0x000164000c1e1100 */
.L_x_12728:
        /* <DEDUP_REMOVED lines=19> */
.L_x_12759:
[----:B------:R0:W5:Y:S01]  /*69c0*/  LDG.E.U8 R23, desc[UR36][R2.64] ;  /* 0x0000002402177981 */ /* 0x000162000c1e1100 */
[----:B------:R-:W-:Y:S05]  /*69d0*/  BRA `(.L_x_12722) ;  /* 0x0000000c00507947 */ /* 0x000fea0003800000 */
.L_x_12758:
        /* <DEDUP_REMOVED lines=8> */
.L_x_12762:
[----:B------:R0:W5:Y:S01]  /*6a60*/  LDG.E.U8 R23, desc[UR36][R2.64] ;  /* 0x0000002402177981 */ /* 0x000162000c1e1100 */
[----:B------:R-:W-:Y:S05]  /*6a70*/  BRA `(.L_x_12722) ;  /* 0x0000000c00287947 */ /* 0x000fea0003800000 */
.L_x_12761:
[----:B------:R0:W5:Y:S01]  /*6a80*/  LDG.E.U16 R23, desc[UR36][R2.64] ;  /* 0x0000002402177981 */ /* 0x000162000c1e1500 */
[----:B------:R-:W-:Y:S05]  /*6a90*/  BRA `(.L_x_12722) ;  /* 0x0000000c00207947 */ /* 0x000fea0003800000 */
.L_x_12757:
        /* <DEDUP_REMOVED lines=9> */
.L_x_12764:
[----:B------:R-:W2:Y:S02]  /*6b30*/  LDG.E.U16 R0, desc[UR36][R2.64] ;  /* 0x0000002402007981 */ /* 0x000ea4000c1e1500 */
[----:B--2---:R-:W-:-:S06]  /*6b40*/  HADD2.F32 R0, -RZ, R0.H0_H0 ;  /* 0x20000000ff007230 */ /* 0x004fcc0000004100 */
[----:B------:R-:W0:Y:S02]  /*6b50*/  F2I.FTZ.TRUNC.NTZ R0, R0 ;  /* 0x0000000000007305 */ /* 0x000e24000021f100 */
[----:B0-----:R-:W-:Y:S01]  /*6b60*/  PRMT R23, R0, 0x7610, R23 ;  /* 0x0000761000177816 */ /* 0x001fe20000000017 */
[----:B------:R-:W-:Y:S06]  /*6b70*/  BRA `(.L_x_12722) ;  /* 0x0000000800e87947 */ /* 0x000fec0003800000 */
.L_x_12763:
        /* <DEDUP_REMOVED lines=9> */
.L_x_12766:
[----:B------:R-:W2:Y:S02]  /*6c10*/  LDG.E.U16 R2, desc[UR36][R2.64] ;  /* 0x0000002402027981 */ /* 0x000ea4000c1e1500 */
[----:B--2---:R-:W-:-:S06]  /*6c20*/  HADD2.F32 R0, -RZ, R2.H0_H0 ;  /* 0x20000002ff007230 */ /* 0x004fcc0000004100 */
[----:B------:R-:W0:Y:S02]  /*6c30*/  F2I.FTZ.TRUNC.NTZ R0, R0 ;  /* 0x0000000000007305 */ /* 0x000e24000021f100 */
[----:B0-----:R-:W-:Y:S01]  /*6c40*/  PRMT R23, R0, 0x7610, R23 ;  /* 0x0000761000177816 */ /* 0x001fe20000000017 */
[----:B------:R-:W-:Y:S06]  /*6c50*/  BRA `(.L_x_12722) ;  /* 0x0000000800b07947 */ /* 0x000fec0003800000 */
.L_x_12765:
[----:B------:R-:W2:Y:S02]  /*6c60*/  LDG.E.64 R2, desc[UR36][R2.64] ;  /* 0x0000002402027981 */ /* 0x000ea4000c1e1b00 */
[----:B--2---:R0:W1:Y:S01]  /*6c70*/  F2I.F64.TRUNC R23, R2 ;  /* 0x0000000200177311 */ /* 0x004062000030d100 */
[----:B------:R-:W-:Y:S05]  /*6c80*/  BRA `(.L_x_12722) ;  /* 0x0000000800a47947 */ /* 0x000fea0003800000 */
.L_x_12756:
        /* <DEDUP_REMOVED lines=12> */
.L_x_12769:
[----:B------:R-:W2:Y:S02]  /*6d50*/  LDG.E.64 R2, desc[UR36][R2.64] ;  /* 0x0000002402027981 */ /* 0x000ea4000c1e1b00 */
[----:B--2---:R0:W1:Y:S01]  /*6d60*/  F2I.F64.TRUNC R23, R2 ;  /* 0x0000000200177311 */ /* 0x004062000030d100 */
[----:B------:R-:W-:Y:S05]  /*6d70*/  BRA `(.L_x_12722) ;  /* 0x0000000800687947 */ /* 0x000fea0003800000 */
.L_x_12768:
        /* <DEDUP_REMOVED lines=28> */
.L_x_12771:
        /* <DEDUP_REMOVED lines=15> */
.L_x_12770:
[----:B------:R-:W2:Y:S02]  /*7030*/  LDG.E.U16 R0, desc[UR36][R2.64] ;  /* 0x0000002402007981 */ /* 0x000ea4000c1e1500 */
[----:B--2---:R-:W-:-:S06]  /*7040*/  IMAD.U32 R0, R0, 0x10000, RZ ;  /* 0x0001000000007824 */ /* 0x004fcc00078e00ff */
[----:B------:R-:W0:Y:S02]  /*7050*/  F2I.FTZ.TRUNC.NTZ R0, R0 ;  /* 0x0000000000007305 */ /* 0x000e24000021f100 */
[----:B0-----:R-:W-:Y:S01]  /*7060*/  PRMT R23, R0, 0x7610, R23 ;  /* 0x0000761000177816 */ /* 0x001fe20000000017 */
[----:B------:R-:W-:Y:S06]  /*7070*/  BRA `(.L_x_12722) ;  /* 0x0000000400a87947 */ /* 0x000fec0003800000 */
.L_x_12767:
        /* <DEDUP_REMOVED lines=10> */
.L_x_12774:
        /* <DEDUP_REMOVED lines=21> */
.L_x_12778:
[----:B------:R-:W-:Y:S05]  /*7270*/  BSYNC B1 ;  /* 0x0000000000017941 */ /* 0x000fea0003800000 */
.L_x_12777:
[----:B------:R-:W-:Y:S01]  /*7280*/  LEA R3, R0, 0x3b800000, 0x17 ;  /* 0x3b80000000037811 */ /* 0x000fe200078eb8ff */
[----:B------:R-:W-:-:S05]  /*7290*/  IMAD.SHL.U32 R0, R2, 0x100000, RZ ;  /* 0x0010000002007824 */ /* 0x000fca00078e00ff */
[----:B------:R-:W-:-:S07]  /*72a0*/  LOP3.LUT R0, R3, R0, R4, 0xfe, !PT ;  /* 0x0000000003007212 */ /* 0x000fce00078efe04 */
.L_x_12776:
[----:B------:R-:W-:Y:S05]  /*72b0*/  BSYNC B0 ;  /* 0x0000000000007941 */ /* 0x000fea0003800000 */
.L_x_12775:
[----:B------:R-:W0:Y:S02]  /*72c0*/  F2I.FTZ.TRUNC.NTZ R0, R0 ;  /* 0x0000000000007305 */ /* 0x000e24000021f100 */
[----:B0-----:R-:W-:Y:S01]  /*72d0*/  PRMT R23, R0, 0x7610, R23 ;  /* 0x0000761000177816 */ /* 0x001fe20000000017 */
[----:B------:R-:W-:Y:S06]  /*72e0*/  BRA `(.L_x_12722) ;  /* 0x00000004000c7947 */ /* 0x000fec0003800000 */
.L_x_12773:
        /* <DEDUP_REMOVED lines=21> */
.L_x_12782:
[----:B------:R-:W-:Y:S05]  /*7440*/  BSYNC B1 ;  /* 0x0000000000017941 */ /* 0x000fea0003800000 */
.L_x_12781:
[----:B------:R-:W-:Y:S01]  /*7450*/  LEA R3, R0, 0x37800000, 0x17 ;  /* 0x3780000000037811 */ /* 0x000fe200078eb8ff */
[----:B------:R-:W-:-:S05]  /*7460*/  IMAD.SHL.U32 R0, R2, 0x200000, RZ ;  /* 0x0020000002007824 */ /* 0x000fca00078e00ff */
[----:B------:R-:W-:-:S07]  /*7470*/  LOP3.LUT R0, R3, R0, R4, 0xfe, !PT ;  /* 0x0000000003007212 */ /* 0x000fce00078efe04 */
.L_x_12780:
[----:B------:R-:W-:Y:S05]  /*7480*/  BSYNC B0 ;  /* 0x0000000000007941 */ /* 0x000fea0003800000 */
.L_x_12779:
[----:B------:R-:W0:Y:S02]  /*7490*/  F2I.FTZ.TRUNC.NTZ R0, R0 ;  /* 0x0000000000007305 */ /* 0x000e24000021f100 */
[----:B0-----:R-:W-:Y:S01]  /*74a0*/  PRMT R23, R0, 0x7610, R23 ;  /* 0x0000761000177816 */ /* 0x001fe20000000017 */
[----:B------:R-:W-:Y:S06]  /*74b0*/  BRA `(.L_x_12722) ;  /* 0x0000000000987947 */ /* 0x000fec0003800000 */
.L_x_12772:
        /* <DEDUP_REMOVED lines=14> */
.L_x_12786:
[----:B------:R-:W-:Y:S05]  /*75a0*/  BSYNC B0 ;  /* 0x0000000000007941 */ /* 0x000fea0003800000 */
.L_x_12785:
[----:B------:R-:W0:Y:S02]  /*75b0*/  F2I.FTZ.TRUNC.NTZ R0, R0 ;  /* 0x0000000000007305 */ /* 0x000e24000021f100 */
[----:B0-----:R-:W-:Y:S01]  /*75c0*/  PRMT R23, R0, 0x7610, R23 ;  /* 0x0000761000177816 */ /* 0x001fe20000000017 */
[----:B------:R-:W-:Y:S06]  /*75d0*/  BRA `(.L_x_12722) ;  /* 0x0000000000507947 */ /* 0x000fec0003800000 */
.L_x_12760:
        /* <DEDUP_REMOVED lines=16> */
.L_x_12787:
[----:B------:R-:W-:Y:S05]  /*76e0*/  BRA `(.L_x_12722) ;  /* 0x00000000000c7947 */ /* 0x000fea0003800000 */
.L_x_12784:
[----:B------:R0:W5:Y:S01]  /*76f0*/  LDG.E.U8 R23, desc[UR36][R2.64] ;  /* 0x0000002402177981 */ /* 0x000162000c1e1100 */
[----:B------:R-:W-:Y:S05]  /*7700*/  BRA `(.L_x_12722) ;  /* 0x0000000000047947 */ /* 0x000fea0003800000 */
.L_x_12783:
[----:B------:R0:W5:Y:S02]  /*7710*/  LDG.E.U8 R23, desc[UR36][R2.64] ;  /* 0x0000002402177981 */ /* 0x000164000c1e1100 */
.L_x_12722:
[----:B------:R-:W-:Y:S05]  /*7720*/  BSYNC B6 ;  /* 0x0000000000067941 */ /* 0x000fea0003800000 */
.L_x_12721:
[----:B------:R-:W3:Y:S01]  /*7730*/  S2R R27, SR_TID.X ;  /* 0x00000000001b7919 */ /* 0x000ee20000002100 */
[----:B-1---5:R-:W-:Y:S01]  /*7740*/  LOP3.LUT P0, RZ, R19, 0xff, RZ, 0xc0, !PT ;  /* 0x000000ff13ff7812 */ /* 0x022fe2000780c0ff */
[----:B0-----:R-:W0:Y:S01]  /*7750*/  LDC.U8 R2, c[0x0][0x240] ;  /* 0x00009000ff027b82 */ /* 0x001e220000000000 */
[----:B------:R-:W-:Y:S01]  /*7760*/  LOP3.LUT P2, RZ, R18, 0xff, RZ, 0xc0, !PT ;  /* 0x000000ff12ff7812 */ /* 0x000fe2000784c0ff */
[----:B------:R-:W-:Y:S01]  /*7770*/  BSSY B6, `(.L_x_12788) ;  /* 0x00000fd000067945 */ /* 0x000fe20003800000 */
[----:B------:R-:W-:Y:S02]  /*7780*/  LOP3.LUT P1, RZ, R23, 0xff, RZ, 0xc0, !PT ;  /* 0x000000ff17ff7812 */ /* 0x000fe4000782c0ff */
[----:B------:R-:W-:Y:S02]  /*7790*/  PLOP3.LUT P0, PT, P2, P0, PT, 0x28, 0x0 ;  /* 0x000000000000781c */ /* 0x000fe40001700570 */
[----:B------:R-:W-:Y:S02]  /*77a0*/  LOP3.LUT P2, RZ, R26, 0xff, RZ, 0xc0, !PT ;  /* 0x000000ff1aff7812 */ /* 0x000fe4000784c0ff */
[----:B--2---:R-:W-:-:S02]  /*77b0*/  LOP3.LUT P5, RZ, R22, 0xff, RZ, 0xc0, !PT ;  /* 0x000000ff16ff7812 */ /* 0x004fc400078ac0ff */
[----:B------:R-:W-:Y:S02]  /*77c0*/  PLOP3.LUT P1, PT, P2, P1, PT, 0x28, 0x0 ;  /* 0x000000000000781c */ /* 0x000fe40001722570 */
[----:B------:R-:W-:Y:S02]  /*77d0*/  LOP3.LUT P6, RZ, R17, 0xff, RZ, 0xc0, !PT ;  /* 0x000000ff11ff7812 */ /* 0x000fe400078cc0ff */
[----:B----4-:R-:W-:Y:S02]  /*77e0*/  LOP3.LUT P4, RZ, R25, 0xff, RZ, 0xc0, !PT ;  /* 0x000000ff19ff7812 */ /* 0x010fe4000788c0ff */
[----:B------:R-:W-:Y:S02]  /*77f0*/  LOP3.LUT P3, RZ, R24, 0xff, RZ, 0xc0, !PT ;  /* 0x000000ff18ff7812 */ /* 0x000fe4000786c0ff */
[----:B------:R-:W-:Y:S02]  /*7800*/  PLOP3.LUT P5, PT, P6, P5, PT, 0x28, 0x0 ;  /* 0x000000000000781c */ /* 0x000fe400037aa570 */
[----:B------:R-:W-:-:S02]  /*7810*/  PLOP3.LUT P3, PT, P3, P4, PT, 0x28, 0x0 ;  /* 0x000000000000781c */ /* 0x000fc40001f68570 */
[----:B------:R-:W-:Y:S02]  /*7820*/  SEL R3, RZ, 0x1, !P0 ;  /* 0x00000001ff037807 */ /* 0x000fe40004000000 */
[----:B------:R-:W-:Y:S02]  /*7830*/  SEL R24, RZ, 0x1, !P5 ;  /* 0x00000001ff187807 */ /* 0x000fe40006800000 */
[----:B------:R-:W-:Y:S02]  /*7840*/  SEL R22, RZ, 0x1, !P3 ;  /* 0x00000001ff167807 */ /* 0x000fe40005800000 */
[----:B------:R-:W-:Y:S02]  /*7850*/  SEL R18, RZ, 0x1, !P1 ;  /* 0x00000001ff127807 */ /* 0x000fe40004800000 */
[----:B---3--:R-:W-:-:S13]  /*7860*/  ISETP.GE.AND P2, PT, R27, R28, PT ;  /* 0x0000001c1b00720c */ /* 0x008fda0003f46270 */
        /* <DEDUP_REMOVED lines=22> */
.L_x_12793:
[----:B------:R0:W-:Y:S01]  /*79d0*/  STG.E.U8 desc[UR36][R8.64], R3 ;  /* 0x0000000308007986 */ /* 0x0001e2000c101124 */
[----:B------:R-:W-:Y:S05]  /*79e0*/  BRA `(.L_x_12789) ;  /* 0x0000000c00547947 */ /* 0x000fea0003800000 */
.L_x_12792:
        /* <DEDUP_REMOVED lines=10> */
.L_x_12796:
[----:B------:R0:W-:Y:S01]  /*7a90*/  STG.E desc[UR36][R8.64], R3 ;  /* 0x0000000308007986 */ /* 0x0001e2000c101924 */
[----:B------:R-:W-:Y:S05]  /*7aa0*/  BRA `(.L_x_12789) ;  /* 0x0000000c00247947 */ /* 0x000fea0003800000 */
.L_x_12795:
[----:B------:R0:W-:Y:S01]  /*7ab0*/  STG.E.U16 desc[UR36][R8.64], R3 ;  /* 0x0000000308007986 */ /* 0x0001e2000c101524 */
[----:B------:R-:W-:Y:S05]  /*7ac0*/  BRA `(.L_x_12789) ;  /* 0x0000000c001c7947 */ /* 0x000fea0003800000 */
.L_x_12791:
        /* <DEDUP_REMOVED lines=9> */
.L_x_12798:
[----:B------:R-:W0:Y:S02]  /*7b60*/  I2F.S16 R0, R3 ;  /* 0x0000000300007306 */ /* 0x000e240000101400 */
[----:B0-----:R-:W-:-:S05]  /*7b70*/  F2FP.F16.F32.PACK_AB R0, RZ, R0 ;  /* 0x00000000ff00723e */ /* 0x001fca00000000ff */
[----:B------:R1:W-:Y:S01]  /*7b80*/  STG.E.U16 desc[UR36][R8.64], R0 ;  /* 0x0000000008007986 */ /* 0x0003e2000c101524 */
[----:B------:R-:W-:Y:S05]  /*7b90*/  BRA `(.L_x_12789) ;  /* 0x0000000800e87947 */ /* 0x000fea0003800000 */
.L_x_12797:
        /* <DEDUP_REMOVED lines=10> */
.L_x_12800:
[----:B------:R-:W0:Y:S02]  /*7c40*/  I2F.S16 R3, R3 ;  /* 0x0000000300037306 */ /* 0x000e240000101400 */
[----:B0-----:R-:W-:-:S04]  /*7c50*/  F2FP.F16.F32.PACK_AB R3, RZ, R3 ;  /* 0x00000003ff03723e */ /* 0x001fc800000000ff */
[----:B------:R-:W-:-:S05]  /*7c60*/  PRMT R3, R3, 0x5410, RZ ;  /* 0x0000541003037816 */ /* 0x000fca00000000ff */
[----:B------:R4:W-:Y:S01]  /*7c70*/  STG.E desc[UR36][R8.64], R3 ;  /* 0x0000000308007986 */ /* 0x0009e2000c101924 */
[----:B------:R-:W-:Y:S05]  /*7c80*/  BRA `(.L_x_12789) ;  /* 0x0000000800ac7947 */ /* 0x000fea0003800000 */
.L_x_12799:
[----:B------:R-:W0:Y:S02]  /*7c90*/  I2F.F64.S16 R4, R3 ;  /* 0x0000000300047312 */ /* 0x000e240000101c00 */
[----:B0-----:R0:W-:Y:S01]  /*7ca0*/  STG.E.64 desc[UR36][R8.64], R4 ;  /* 0x0000000408007986 */ /* 0x0011e2000c101b24 */
[----:B------:R-:W-:Y:S05]  /*7cb0*/  BRA `(.L_x_12789) ;  /* 0x0000000800a07947 */ /* 0x000fea0003800000 */
.L_x_12790:
        /* <DEDUP_REMOVED lines=10> */
.L_x_12803:
[----:B------:R-:W0:Y:S01]  /*7d60*/  I2F.F64.S16 R4, R3 ;  /* 0x0000000300047312 */ /* 0x000e220000101c00 */
[----:B------:R-:W-:-:S05]  /*7d70*/  CS2R R6, SRZ ;  /* 0x0000000000067805 */ /* 0x000fca000001ff00 */
[----:B0-----:R0:W-:Y:S01]  /*7d80*/  STG.E.128 desc[UR36][R8.64], R4 ;  /* 0x0000000408007986 */ /* 0x0011e2000c101d24 */
[----:B------:R-:W-:Y:S05]  /*7d90*/  BRA `(.L_x_12789) ;  /* 0x0000000800687947 */ /* 0x000fea0003800000 */
.L_x_12802:
        /* <DEDUP_REMOVED lines=21> */
.L_x_12807:
[----:B------:R-:W-:Y:S05]  /*7ef0*/  BSYNC B0 ;  /* 0x0000000000007941 */ /* 0x000fea0003800000 */
.L_x_12806:
[----:B------:R-:W-:-:S05]  /*7f00*/  LOP3.LUT R5, R0, R5, RZ, 0xfc, !PT ;  /* 0x0000000500057212 */ /* 0x000fca00078efcff */
[----:B------:R0:W-:Y:S01]  /*7f10*/  STG.E.U8 desc[UR36][R8.64], R5 ;  /* 0x0000000508007986 */ /* 0x0001e2000c101124 */
[----:B------:R-:W-:Y:S05]  /*7f20*/  BRA `(.L_x_12789) ;  /* 0x0000000800047947 */ /* 0x000fea0003800000 */
.L_x_12805:
        /* <DEDUP_REMOVED lines=13> */
.L_x_12809:
[----:B------:R-:W-:Y:S01]  /*8000*/  IMAD.MOV.U32 R0, RZ, RZ, 0x7f ;  /* 0x0000007fff007424 */ /* 0x000fe200078e00ff */
[----:B------:R-:W-:-:S04]  /*8010*/  ISETP.GT.U32.AND P0, PT, R4, 0x7f800000, PT ;  /* 0x7f8000000400780c */ /* 0x000fc80003f04070 */
[----:B------:R-:W-:-:S09]  /*8020*/  SEL R0, R0, 0x7c, P0 ;  /* 0x0000007c00007807 */ /* 0x000fd20000000000 */
.L_x_12810:
[----:B------:R-:W-:Y:S05]  /*8030*/  BSYNC B0 ;  /* 0x0000000000007941 */ /* 0x000fea0003800000 */
.L_x_12808:
[----:B------:R-:W-:-:S04]  /*8040*/  LOP3.LUT R3, R5, 0x80000000, RZ, 0xc0, !PT ;  /* 0x8000000005037812 */ /* 0x000fc800078ec0ff */
[----:B------:R-:W-:-:S04]  /*8050*/  SHF.R.U32.HI R3, RZ, 0x18, R3 ;  /* 0x00000018ff037819 */ /* 0x000fc80000011603 */
[----:B------:R-:W-:-:S05]  /*8060*/  LOP3.LUT R3, R0, R3, RZ, 0xfc, !PT ;  /* 0x0000000300037212 */ /* 0x000fca00078efcff */
[----:B------:R0:W-:Y:S01]  /*8070*/  STG.E.U8 desc[UR36][R8.64], R3 ;  /* 0x0000000308007986 */ /* 0x0001e2000c101124 */
[----:B------:R-:W-:Y:S05]  /*8080*/  BRA `(.L_x_12789) ;  /* 0x0000000400ac7947 */ /* 0x000fea0003800000 */
.L_x_12804:
[----:B------:R-:W0:Y:S02]  /*8090*/  I2F.S16 R0, R3 ;  /* 0x0000000300007306 */ /* 0x000e240000101400 */
[----:B0-----:R-:W-:-:S05]  /*80a0*/  F2FP.BF16.F32.PACK_AB R0, RZ, R0 ;  /* 0x00000000ff00723e */ /* 0x001fca00000010ff */
[----:B------:R0:W-:Y:S01]  /*80b0*/  STG.E.U16 desc[UR36][R8.64], R0 ;  /* 0x0000000008007986 */ /* 0x0001e2000c101524 */
[----:B------:R-:W-:Y:S05]  /*80c0*/  BRA `(.L_x_12789) ;  /* 0x00000004009c7947 */ /* 0x000fea0003800000 */
.L_x_12801:
        /* <DEDUP_REMOVED lines=10> */
.L_x_12813:
        /* <DEDUP_REMOVED lines=17> */
.L_x_12816:
[----:B------:R-:W-:-:S04]  /*8280*/  LOP3.LUT R3, R3, 0x80000000, RZ, 0xc0, !PT ;  /* 0x8000000003037812 */ /* 0x000fc800078ec0ff */
[----:B------:R-:W-:-:S04]  /*8290*/  SHF.R.U32.HI R3, RZ, 0x18, R3 ;  /* 0x00000018ff037819 */ /* 0x000fc80000011603 */
[----:B------:R-:W-:-:S04]  /*82a0*/  LOP3.LUT R0, R0, R3, RZ, 0xfc, !PT ;  /* 0x0000000300007212 */ /* 0x000fc800078efcff */
[----:B------:R-:W-:-:S07]  /*82b0*/  PRMT R4, R0, 0x7610, R4 ;  /* 0x0000761000047816 */ /* 0x000fce0000000004 */
.L_x_12815:
[----:B------:R-:W-:Y:S05]  /*82c0*/  BSYNC B0 ;  /* 0x0000000000007941 */ /* 0x000fea0003800000 */
.L_x_12814:
[----:B------:R0:W-:Y:S01]  /*82d0*/  STG.E.U8 desc[UR36][R8.64], R4 ;  /* 0x0000000408007986 */ /* 0x0001e2000c101124 */
[----:B------:R-:W-:Y:S05]  /*82e0*/  BRA `(.L_x_12789) ;  /* 0x0000000400147947 */ /* 0x000fea0003800000 */
.L_x_12812:
        /* <DEDUP_REMOVED lines=17> */
.L_x_12819:
[----:B------:R-:W-:-:S04]  /*8400*/  LOP3.LUT R3, R3, 0x80000000, RZ, 0xc0, !PT ;  /* 0x8000000003037812 */ /* 0x000fc800078ec0ff */
[----:B------:R-:W-:-:S04]  /*8410*/  SHF.R.U32.HI R3, RZ, 0x18, R3 ;  /* 0x00000018ff037819 */ /* 0x000fc80000011603 */
[----:B------:R-:W-:-:S04]  /*8420*/  LOP3.LUT R0, R0, R3, RZ, 0xfc, !PT ;  /* 0x0000000300007212 */ /* 0x000fc800078efcff */
[----:B------:R-:W-:-:S07]  /*8430*/  PRMT R4, R0, 0x7610, R4 ;  /* 0x0000761000047816 */ /* 0x000fce0000000004 */
.L_x_12818:
[----:B------:R-:W-:Y:S05]  /*8440*/  BSYNC B0 ;  /* 0x0000000000007941 */ /* 0x000fea0003800000 */
.L_x_12817:
[----:B------:R0:W-:Y:S01]  /*8450*/  STG.E.U8 desc[UR36][R8.64], R4 ;  /* 0x0000000408007986 */ /* 0x0001e2000c101124 */
[----:B------:R-:W-:Y:S05]  /*8460*/  BRA `(.L_x_12789) ;  /* 0x0000000000b47947 */ /* 0x000fea0003800000 */
.L_x_12811:
        /* <DEDUP_REMOVED lines=23> */
.L_x_12794:
        /* <DEDUP_REMOVED lines=16> */
.L_x_12822:
[----:B------:R-:W-:Y:S05]  /*86e0*/  BRA `(.L_x_12789) ;  /* 0x0000000000147947 */ /* 0x000fea0003800000 */
.L_x_12821:
[----:B------:R-:W-:Y:S02]  /*86f0*/  IMAD.MOV.U32 R4, RZ, RZ, R3 ;  /* 0x000000ffff047224 */ /* 0x000fe400078e0003 */
[----:B------:R-:W-:-:S05]  /*8700*/  IMAD.MOV.U32 R5, RZ, RZ, RZ ;  /* 0x000000ffff057224 */ /* 0x000fca00078e00ff */
[----:B------:R0:W-:Y:S01]  /*8710*/  STG.E.64 desc[UR36][R8.64], R4 ;  /* 0x0000000408007986 */ /* 0x0001e2000c101b24 */
[----:B------:R-:W-:Y:S05]  /*8720*/  BRA `(.L_x_12789) ;  /* 0x0000000000047947 */ /* 0x000fea0003800000 */
.L_x_12820:
[----:B------:R0:W-:Y:S02]  /*8730*/  STG.E desc[UR36][R8.64], R3 ;  /* 0x0000000308007986 */ /* 0x0001e4000c101924 */
.L_x_12789:
[----:B------:R-:W-:Y:S05]  /*8740*/  BSYNC B6 ;  /* 0x0000000000067941 */ /* 0x000fea0003800000 */
.L_x_12788:
        /* <DEDUP_REMOVED lines=23> */
.L_x_12828:
[----:B------:R0:W-:Y:S01]  /*88c0*/  STG.E.U8 desc[UR36][R8.64], R24 ;  /* 0x0000001808007986 */ /* 0x0001e2000c101124 */
[----:B------:R-:W-:Y:S05]  /*88d0*/  BRA `(.L_x_12830) ;  /* 0x0000000c00487947 */ /* 0x000fea0003800000 */
.L_x_12827:
        /* <DEDUP_REMOVED lines=9> */
.L_x_12832:
[----:B------:R0:W-:Y:S01]  /*8970*/  STG.E desc[UR36][R8.64], R24 ;  /* 0x0000001808007986 */ /* 0x0001e2000c101924 */
[----:B------:R-:W-:Y:S05]  /*8980*/  BRA `(.L_x_12830) ;  /* 0x0000000c001c7947 */ /* 0x000fea0003800000 */
.L_x_12831:
[----:B------:R0:W-:Y:S01]  /*8990*/  STG.E.U16 desc[UR36][R8.64], R24 ;  /* 0x0000001808007986 */ /* 0x0001e2000c101524 */
[----:B------:R-:W-:Y:S05]  /*89a0*/  BRA `(.L_x_12830) ;  /* 0x0000000c00147947 */ /* 0x000fea0003800000 */
.L_x_12826:
        /* <DEDUP_REMOVED lines=9> */
.L_x_12834:
[----:B------:R-:W0:Y:S02]  /*8a40*/  I2F.S16 R0, R24 ;  /* 0x0000001800007306 */ /* 0x000e240000101400 */
[----:B0-----:R-:W-:-:S05]  /*8a50*/  F2FP.F16.F32.PACK_AB R0, RZ, R0 ;  /* 0x00000000ff00723e */ /* 0x001fca00000000ff */
[----:B------:R0:W-:Y:S01]  /*8a60*/  STG.E.U16 desc[UR36][R8.64], R0 ;  /* 0x0000000008007986 */ /* 0x0001e2000c101524 */
[----:B------:R-:W-:Y:S05]  /*8a70*/  BRA `(.L_x_12830) ;  /* 0x0000000800e07947 */ /* 0x000fea0003800000 */
.L_x_12833:
        /* <DEDUP_REMOVED lines=10> */
.L_x_12836:
[----:B------:R-:W0:Y:S02]  /*8b20*/  I2F.S16 R24, R24 ;  /* 0x0000001800187306 */ /* 0x000e240000101400 */
[----:B0-----:R-:W-:-:S04]  /*8b30*/  F2FP.F16.F32.PACK_AB R3, RZ, R24 ;  /* 0x00000018ff03723e */ /* 0x001fc800000000ff */
[----:B------:R-:W-:-:S05]  /*8b40*/  PRMT R3, R3, 0x5410, RZ ;  /* 0x0000541003037816 */ /* 0x000fca00000000ff */
[----:B------:R3:W-:Y:S01]  /*8b50*/  STG.E desc[UR36][R8.64], R3 ;  /* 0x0000000308007986 */ /* 0x0007e2000c101924 */
[----:B------:R-:W-:Y:S05]  /*8b60*/  BRA `(.L_x_12830) ;  /* 0x0000000800a47947 */ /* 0x000fea0003800000 */
.L_x_12835:
[----:B------:R-:W0:Y:S02]  /*8b70*/  I2F.F64.S16 R24, R24 ;  /* 0x0000001800187312 */ /* 0x000e240000101c00 */
[----:B0-----:R4:W-:Y:S01]  /*8b80*/  STG.E.64 desc[UR36][R8.64], R24 ;  /* 0x0000001808007986 */ /* 0x0019e2000c101b24 */
[----:B------:R-:W-:Y:S05]  /*8b90*/  BRA `(.L_x_12830) ;  /* 0x0000000800987947 */ /* 0x000fea0003800000 */
.L_x_12825:
        /* <DEDUP_REMOVED lines=10> */
.L_x_12839:
[----:B------:R-:W0:Y:S01]  /*8c40*/  I2F.F64.S16 R4, R24 ;  /* 0x0000001800047312 */ /* 0x000e220000101c00 */
[----:B------:R-:W-:-:S05]  /*8c50*/  CS2R R6, SRZ ;  /* 0x0000000000067805 */ /* 0x000fca000001ff00 */
[----:B0-----:R0:W-:Y:S01]  /*8c60*/  STG.E.128 desc[UR36][R8.64], R4 ;  /* 0x0000000408007986 */ /* 0x0011e2000c101d24 */
[----:B------:R-:W-:Y:S05]  /*8c70*/  BRA `(.L_x_12830) ;  /* 0x0000000800607947 */ /* 0x000fea0003800000 */
.L_x_12838:
        /* <DEDUP_REMOVED lines=21> */
.L_x_12843:
[----:B------:R-:W-:Y:S05]  /*8dd0*/  BSYNC B0 ;  /* 0x0000000000007941 */ /* 0x000fea0003800000 */
.L_x_12842:
[----:B------:R-:W-:-:S05]  /*8de0*/  LOP3.LUT R5, R0, R5, RZ, 0xfc, !PT ;  /* 0x0000000500057212 */ /* 0x000fca00078efcff */
[----:B------:R0:W-:Y:S01]  /*8df0*/  STG.E.U8 desc[UR36][R8.64], R5 ;  /* 0x0000000508007986 */ /* 0x0001e2000c101124 */
[----:B------:R-:W-:Y:S05]  /*8e00*/  BRA `(.L_x_12830) ;  /* 0x0000000400fc7947 */ /* 0x000fea0003800000 */
.L_x_12841:
        /* <DEDUP_REMOVED lines=13> */
.L_x_12845:
[----:B------:R-:W-:Y:S01]  /*8ee0*/  IMAD.MOV.U32 R0, RZ, RZ, 0x7f ;  /* 0x0000007fff007424 */ /* 0x000fe200078e00ff */
[----:B------:R-:W-:-:S04]  /*8ef0*/  ISETP.GT.U32.AND P0, PT, R3, 0x7f800000, PT ;  /* 0x7f8000000300780c */ /* 0x000fc80003f04070 */
[----:B------:R-:W-:-:S09]  /*8f00*/  SEL R0, R0, 0x7c, P0 ;  /* 0x0000007c00007807 */ /* 0x000fd20000000000 */
.L_x_12846:
[----:B------:R-:W-:Y:S05]  /*8f10*/  BSYNC B0 ;  /* 0x0000000000007941 */ /* 0x000fea0003800000 */
.L_x_12844:
[----:B------:R-:W-:-:S04]  /*8f20*/  LOP3.LUT R3, R5, 0x80000000, RZ, 0xc0, !PT ;  /* 0x8000000005037812 */ /* 0x000fc800078ec0ff */
[----:B------:R-:W-:-:S04]  /*8f30*/  SHF.R.U32.HI R3, RZ, 0x18, R3 ;  /* 0x00000018ff037819 */ /* 0x000fc80000011603 */
[----:B------:R-:W-:-:S05]  /*8f40*/  LOP3.LUT R3, R0, R3, RZ, 0xfc, !PT ;  /* 0x0000000300037212 */ /* 0x000fca00078efcff */
[----:B------:R0:W-:Y:S01]  /*8f50*/  STG.E.U8 desc[UR36][R8.64], R3 ;  /* 0x0000000308007986 */ /* 0x0001e2000c101124 */
[----:B------:R-:W-:Y:S05]  /*8f60*/  BRA `(.L_x_12830) ;  /* 0x0000000400a47947 */ /* 0x000fea0003800000 */
.L_x_12840:
[----:B------:R-:W0:Y:S02]  /*8f70*/  I2F.S16 R0, R24 ;  /* 0x0000001800007306 */ /* 0x000e240000101400 */
[----:B0-----:R-:W-:-:S05]  /*8f80*/  F2FP.BF16.F32.PACK_AB R0, RZ, R0 ;  /* 0x00000000ff00723e */ /* 0x001fca00000010ff */
[----:B------:R0:W-:Y:S01]  /*8f90*/  STG.E.U16 desc[UR36][R8.64], R0 ;  /* 0x0000000008007986 */ /* 0x0001e2000c101524 */
[----:B------:R-:W-:Y:S05]  /*8fa0*/  BRA `(.L_x_12830) ;  /* 0x0000000400947947 */ /* 0x000fea0003800000 */
.L_x_12837:
        /* <DEDUP_REMOVED lines=10> */
.L_x_12849:
        /* <DEDUP_REMOVED lines=17> */
.L_x_12852:
[----:B------:R-:W-:-:S04]  /*9160*/  LOP3.LUT R3, R5, 0x80000000, RZ, 0xc0, !PT ;  /* 0x8000000005037812 */ /* 0x000fc800078ec0ff */
[----:B------:R-:W-:-:S04]  /*9170*/  SHF.R.U32.HI R3, RZ, 0x18, R3 ;  /* 0x00000018ff037819 */ /* 0x000fc80000011603 */
[----:B------:R-:W-:-:S04]  /*9180*/  LOP3.LUT R0, R0, R3, RZ, 0xfc, !PT ;  /* 0x0000000300007212 */ /* 0x000fc800078efcff */
[----:B------:R-:W-:-:S07]  /*9190*/  PRMT R4, R0, 0x7610, R4 ;  /* 0x0000761000047816 */ /* 0x000fce0000000004 */
.L_x_12851:
[----:B------:R-:W-:Y:S05]  /*91a0*/  BSYNC B0 ;  /* 0x0000000000007941 */ /* 0x000fea0003800000 */
.L_x_12850:
[----:B------:R0:W-:Y:S01]  /*91b0*/  STG.E.U8 desc[UR36][R8.64], R4 ;  /* 0x0000000408007986 */ /* 0x0001e2000c101124 */
[----:B------:R-:W-:Y:S05]  /*91c0*/  BRA `(.L_x_12830) ;  /* 0x00000004000c7947 */ /* 0x000fea0003800000 */
.L_x_12848:
        /* <DEDUP_REMOVED lines=17> */
.L_x_12855:
[----:B------:R-:W-:-:S04]  /*92e0*/  LOP3.LUT R3, R5, 0x80000000, RZ, 0xc0, !PT ;  /* 0x8000000005037812 */ /* 0x000fc800078ec0ff */
[----:B------:R-:W-:-:S04]  /*92f0*/  SHF.R.U32.HI R3, RZ, 0x18, R3 ;  /* 0x00000018ff037819 */ /* 0x000fc80000011603 */
[----:B------:R-:W-:-:S04]  /*9300*/  LOP3.LUT R0, R0, R3, RZ, 0xfc, !PT ;  /* 0x0000000300007212 */ /* 0x000fc800078efcff */
[----:B------:R-:W-:-:S07]  /*9310*/  PRMT R4, R0, 0x7610, R4 ;  /* 0x0000761000047816 */ /* 0x000fce0000000004 */
.L_x_12854:
[----:B------:R-:W-:Y:S05]  /*9320*/  BSYNC B0 ;  /* 0x0000000000007941 */ /* 0x000fea0003800000 */
.L_x_12853:
[----:B------:R0:W-:Y:S01]  /*9330*/  STG.E.U8 desc[UR36][R8.64], R4 ;  /* 0x0000000408007986 */ /* 0x0001e2000c101124 */
[----:B------:R-:W-:Y:S05]  /*9340*/  BRA `(.L_x_12830) ;  /* 0x0000000000ac7947 */ /* 0x000fea0003800000 */
.L_x_12847:
        /* <DEDUP_REMOVED lines=22> */
.L_x_12829:
        /* <DEDUP_REMOVED lines=16> */
.L_x_12858:
[----:B------:R-:W-:Y:S05]  /*95b0*/  BRA `(.L_x_12830) ;  /* 0x0000000000107947 */ /* 0x000fea0003800000 */
.L_x_12857:
[----:B------:R-:W-:-:S05]  /*95c0*/  IMAD.MOV.U32 R25, RZ, RZ, RZ ;  /* 0x000000ffff197224 */ /* 0x000fca00078e00ff */
[----:B------:R0:W-:Y:S01]  /*95d0*/  STG.E.64 desc[UR36][R8.64], R24 ;  /* 0x0000001808007986 */ /* 0x0001e2000c101b24 */
[----:B------:R-:W-:Y:S05]  /*95e0*/  BRA `(.L_x_12830) ;  /* 0x0000000000047947 */ /* 0x000fea0003800000 */
.L_x_12856:
[----:B------:R0:W-:Y:S02]  /*95f0*/  STG.E desc[UR36][R8.64], R24 ;  /* 0x0000001808007986 */ /* 0x0001e4000c101924 */
.L_x_12830:
        /* <DEDUP_REMOVED lines=23> */
.L_x_12862:
[----:B------:R0:W-:Y:S01]  /*9770*/  STG.E.U8 desc[UR36][R8.64], R22 ;  /* 0x0000001608007986 */ /* 0x0001e2000c101124 */
[----:B------:R-:W-:Y:S05]  /*9780*/  BRA `(.L_x_12864) ;  /* 0x0000000c00487947 */ /* 0x000fea0003800000 */
.L_x_12861:
        /* <DEDUP_REMOVED lines=9> */
.L_x_12866:
[----:B------:R0:W-:Y:S01]  /*9820*/  STG.E desc[UR36][R8.64], R22 ;  /* 0x0000001608007986 */ /* 0x0001e2000c101924 */
[----:B------:R-:W-:Y:S05]  /*9830*/  BRA `(.L_x_12864) ;  /* 0x0000000c001c7947 */ /* 0x000fea0003800000 */
.L_x_12865:
[----:B------:R0:W-:Y:S01]  /*9840*/  STG.E.U16 desc[UR36][R8.64], R22 ;  /* 0x0000001608007986 */ /* 0x0001e2000c101524 */
[----:B------:R-:W-:Y:S05]  /*9850*/  BRA `(.L_x_12864) ;  /* 0x0000000c00147947 */ /* 0x000fea0003800000 */
.L_x_12860:
        /* <DEDUP_REMOVED lines=9> */
.L_x_12868:
[----:B------:R-:W0:Y:S02]  /*98f0*/  I2F.S16 R0, R22 ;  /* 0x0000001600007306 */ /* 0x000e240000101400 */
[----:B0-----:R-:W-:-:S05]  /*9900*/  F2FP.F16.F32.PACK_AB R0, RZ, R0 ;  /* 0x00000000ff00723e */ /* 0x001fca00000000ff */
[----:B------:R4:W-:Y:S01]  /*9910*/  STG.E.U16 desc[UR36][R8.64], R0 ;  /* 0x0000000008007986 */ /* 0x0009e2000c101524 */
[----:B------:R-:W-:Y:S05]  /*9920*/  BRA `(.L_x_12864) ;  /* 0x0000000800e07947 */ /* 0x000fea0003800000 */
.L_x_12867:
        /* <DEDUP_REMOVED lines=10> */
.L_x_12870:
[----:B------:R-:W0:Y:S02]  /*99d0*/  I2F.S16 R22, R22 ;  /* 0x0000001600167306 */ /* 0x000e240000101400 */
[----:B0-----:R-:W-:-:S04]  /*99e0*/  F2FP.F16.F32.PACK_AB R3, RZ, R22 ;  /* 0x00000016ff03723e */ /* 0x001fc800000000ff */
[----:B------:R-:W-:-:S05]  /*99f0*/  PRMT R3, R3, 0x5410, RZ ;  /* 0x0000541003037816 */ /* 0x000fca00000000ff */
[----:B------:R2:W-:Y:S01]  /*9a00*/  STG.E desc[UR36][R8.64], R3 ;  /* 0x0000000308007986 */ /* 0x0005e2000c101924 */
[----:B------:R-:W-:Y:S05]  /*9a10*/  BRA `(.L_x_12864) ;  /* 0x0000000800a47947 */ /* 0x000fea0003800000 */
.L_x_12869:
[----:B------:R-:W0:Y:S02]  /*9a20*/  I2F.F64.S16 R22, R22 ;  /* 0x0000001600167312 */ /* 0x000e240000101c00 */
[----:B0-----:R0:W-:Y:S01]  /*9a30*/  STG.E.64 desc[UR36][R8.64], R22 ;  /* 0x0000001608007986 */ /* 0x0011e2000c101b24 */
[----:B------:R-:W-:Y:S05]  /*9a40*/  BRA `(.L_x_12864) ;  /* 0x0000000800987947 */ /* 0x000fea0003800000 */
.L_x_12859:
        /* <DEDUP_REMOVED lines=10> */
.L_x_12873:
[----:B------:R-:W0:Y:S01]  /*9af0*/  I2F.F64.S16 R4, R22 ;  /* 0x0000001600047312 */ /* 0x000e220000101c00 */
[----:B------:R-:W-:-:S05]  /*9b00*/  CS2R R6, SRZ ;  /* 0x0000000000067805 */ /* 0x000fca000001ff00 */
[----:B0-----:R0:W-:Y:S01]  /*9b10*/  STG.E.128 desc[UR36][R8.64], R4 ;  /* 0x0000000408007986 */ /* 0x0011e2000c101d24 */
[----:B------:R-:W-:Y:S05]  /*9b20*/  BRA `(.L_x_12864) ;  /* 0x0000000800607947 */ /* 0x000fea0003800000 */
.L_x_12872:
        /* <DEDUP_REMOVED lines=21> */
.L_x_12877:
[----:B------:R-:W-:Y:S05]  /*9c80*/  BSYNC B0 ;  /* 0x0000000000007941 */ /* 0x000fea0003800000 */
.L_x_12876:
[----:B------:R-:W-:-:S05]  /*9c90*/  LOP3.LUT R5, R0, R5, RZ, 0xfc, !PT ;  /* 0x0000000500057212 */ /* 0x000fca00078efcff */
[----:B------:R0:W-:Y:S01]  /*9ca0*/  STG.E.U8 desc[UR36][R8.64], R5 ;  /* 0x0000000508007986 */ /* 0x0001e2000c101124 */
[----:B------:R-:W-:Y:S05]  /*9cb0*/  BRA `(.L_x_12864) ;  /* 0x0000000400fc7947 */ /* 0x000fea0003800000 */
.L_x_12875:
        /* <DEDUP_REMOVED lines=13> */
.L_x_12879:
[----:B------:R-:W-:Y:S01]  /*9d90*/  IMAD.MOV.U32 R0, RZ, RZ, 0x7f ;  /* 0x0000007fff007424 */ /* 0x000fe200078e00ff */
[----:B------:R-:W-:-:S04]  /*9da0*/  ISETP.GT.U32.AND P0, PT, R3, 0x7f800000, PT ;  /* 0x7f8000000300780c */ /* 0x000fc80003f04070 */
[----:B------:R-:W-:-:S09]  /*9db0*/  SEL R0, R0, 0x7c, P0 ;  /* 0x0000007c00007807 */ /* 0x000fd20000000000 */
.L_x_12880:
[----:B------:R-:W-:Y:S05]  /*9dc0*/  BSYNC B0 ;  /* 0x0000000000007941 */ /* 0x000fea0003800000 */
.L_x_12878:
[----:B------:R-:W-:-:S04]  /*9dd0*/  LOP3.LUT R3, R5, 0x80000000, RZ, 0xc0, !PT ;  /* 0x8000000005037812 */ /* 0x000fc800078ec0ff */
[----:B------:R-:W-:-:S04]  /*9de0*/  SHF.R.U32.HI R3, RZ, 0x18, R3 ;  /* 0x00000018ff037819 */ /* 0x000fc80000011603 */
[----:B------:R-:W-:-:S05]  /*9df0*/  LOP3.LUT R3, R0, R3, RZ, 0xfc, !PT ;  /* 0x0000000300037212 */ /* 0x000fca00078efcff */
[----:B------:R0:W-:Y:S01]  /*9e00*/  STG.E.U8 desc[UR36][R8.64], R3 ;  /* 0x0000000308007986 */ /* 0x0001e2000c101124 */
[----:B------:R-:W-:Y:S05]  /*9e10*/  BRA `(.L_x_12864) ;  /* 0x0000000400a47947 */ /* 0x000fea0003800000 */
.L_x_12874:
[----:B------:R-:W0:Y:S02]  /*9e20*/  I2F.S16 R0, R22 ;  /* 0x0000001600007306 */ /* 0x000e240000101400 */
[----:B0-----:R-:W-:-:S05]  /*9e30*/  F2FP.BF16.F32.PACK_AB R0, RZ, R0 ;  /* 0x00000000ff00723e */ /* 0x001fca00000010ff */
[----:B------:R0:W-:Y:S01]  /*9e40*/  STG.E.U16 desc[UR36][R8.64], R0 ;  /* 0x0000000008007986 */ /* 0x0001e2000c101524 */
[----:B------:R-:W-:Y:S05]  /*9e50*/  BRA `(.L_x_12864) ;  /* 0x0000000400947947 */ /* 0x000fea0003800000 */
.L_x_12871:
        /* <DEDUP_REMOVED lines=10> */
.L_x_12883:
        /* <DEDUP_REMOVED lines=17> */
.L_x_12886:
[----:B------:R-:W-:-:S04]  /*a010*/  LOP3.LUT R3, R5, 0x80000000, RZ, 0xc0, !PT ;  /* 0x8000000005037812 */ /* 0x000fc800078ec0ff */
[----:B------:R-:W-:-:S04]  /*a020*/  SHF.R.U32.HI R3, RZ, 0x18, R3 ;  /* 0x00000018ff037819 */ /* 0x000fc80000011603 */
[----:B------:R-:W-:-:S04]  /*a030*/  LOP3.LUT R0, R0, R3, RZ, 0xfc, !PT ;  /* 0x0000000300007212 */ /* 0x000fc800078efcff */
[----:B------:R-:W-:-:S07]  /*a040*/  PRMT R4, R0, 0x7610, R4 ;  /* 0x0000761000047816 */ /* 0x000fce0000000004 */
.L_x_12885:
[----:B------:R-:W-:Y:S05]  /*a050*/  BSYNC B0 ;  /* 0x0000000000007941 */ /* 0x000fea0003800000 */
.L_x_12884:
[----:B------:R0:W-:Y:S01]  /*a060*/  STG.E.U8 desc[UR36][R8.64], R4 ;  /* 0x0000000408007986 */ /* 0x0001e2000c101124 */
[----:B------:R-:W-:Y:S05]  /*a070*/  BRA `(.L_x_12864) ;  /* 0x00000004000c7947 */ /* 0x000fea0003800000 */
.L_x_12882:
        /* <DEDUP_REMOVED lines=17> */
.L_x_12889:
[----:B------:R-:W-:-:S04]  /*a190*/  LOP3.LUT R3, R5, 0x80000000, RZ, 0xc0, !PT ;  /* 0x8000000005037812 */ /* 0x000fc800078ec0ff */
[----:B------:R-:W-:-:S04]  /*a1a0*/  SHF.R.U32.HI R3, RZ, 0x18, R3 ;  /* 0x00000018ff037819 */ /* 0x000fc80000011603 */
[----:B------:R-:W-:-:S04]  /*a1b0*/  LOP3.LUT R0, R0, R3, RZ, 0xfc, !PT ;  /* 0x0000000300007212 */ /* 0x000fc800078efcff */
[----:B------:R-:W-:-:S07]  /*a1c0*/  PRMT R4, R0, 0x7610, R4 ;  /* 0x0000761000047816 */ /* 0x000fce0000000004 */
.L_x_12888:
[----:B------:R-:W-:Y:S05]  /*a1d0*/  BSYNC B0 ;  /* 0x0000000000007941 */ /* 0x000fea0003800000 */
.L_x_12887:
[----:B------:R0:W-:Y:S01]  /*a1e0*/  STG.E.U8 desc[UR36][R8.64], R4 ;  /* 0x0000000408007986 */ /* 0x0001e2000c101124 */
[----:B------:R-:W-:Y:S05]  /*a1f0*/  BRA `(.L_x_12864) ;  /* 0x0000000000ac7947 */ /* 0x000fea0003800000 */
.L_x_12881:
        /* <DEDUP_REMOVED lines=22> */
.L_x_12863:
        /* <DEDUP_REMOVED lines=16> */
.L_x_12892:
[----:B------:R-:W-:Y:S05]  /*a460*/  BRA `(.L_x_12864) ;  /* 0x0000000000107947 */ /* 0x000fea0003800000 */
.L_x_12891:
[----:B------:R-:W-:-:S05]  /*a470*/  IMAD.MOV.U32 R23, RZ, RZ, RZ ;  /* 0x000000ffff177224 */ /* 0x000fca00078e00ff */
[----:B------:R0:W-:Y:S01]  /*a480*/  STG.E.64 desc[UR36][R8.64], R22 ;  /* 0x0000001608007986 */ /* 0x0001e2000c101b24 */
[----:B------:R-:W-:Y:S05]  /*a490*/  BRA `(.L_x_12864) ;  /* 0x0000000000047947 */ /* 0x000fea0003800000 */
.L_x_12890:
[----:B------:R0:W-:Y:S02]  /*a4a0*/  STG.E desc[UR36][R8.64], R22 ;  /* 0x0000001608007986 */ /* 0x0001e4000c101924 */
.L_x_12864:
[----:B------:R-:W-:-:S07]  /*a4b0*/  VIADD R27, R27, 0x80 ;  /* 0x000000801b1b7836 */ /* 0x000fce0000000000 */
.L_x_12824:
[----:B------:R-:W-:Y:S05]  /*a4c0*/  BSYNC B6 ;  /* 0x0000000000067941 */ /* 0x000fea0003800000 */
.L_x_12823:
        /* <DEDUP_REMOVED lines=21> */
.L_x_12896:
[----:B------:R-:W-:Y:S01]  /*a620*/  STG.E.U8 desc[UR36][R4.64], R18 ;  /* 0x0000001204007986 */ /* 0x000fe2000c101124 */
[----:B------:R-:W-:Y:S05]  /*a630*/  EXIT ;  /* 0x000000000000794d */ /* 0x000fea0003800000 */
.L_x_12895:
        /* <DEDUP_REMOVED lines=9> */
.L_x_12899:
[----:B------:R-:W-:Y:S01]  /*a6d0*/  STG.E desc[UR36][R4.64], R18 ;  /* 0x0000001204007986 */ /* 0x000fe2000c101924 */
[----:B------:R-:W-:Y:S05]  /*a6e0*/  EXIT ;  /* 0x000000000000794d */ /* 0x000fea0003800000 */
.L_x_12898:
[----:B------:R-:W-:Y:S01]  /*a6f0*/  STG.E.U16 desc[UR36][R4.64], R18 ;  /* 0x0000001204007986 */ /* 0x000fe2000c101524 */
[----:B------:R-:W-:Y:S05]  /*a700*/  EXIT ;  /* 0x000000000000794d */ /* 0x000fea0003800000 */
.L_x_12894:
        /* <DEDUP_REMOVED lines=9> */
.L_x_12901:
[----:B------:R-:W0:Y:S02]  /*a7a0*/  I2F.S16 R0, R18 ;  /* 0x0000001200007306 */ /* 0x000e240000101400 */
[----:B0-----:R-:W-:-:S05]  /*a7b0*/  F2FP.F16.F32.PACK_AB R0, RZ, R0 ;  /* 0x00000000ff00723e */ /* 0x001fca00000000ff */
[----:B------:R-:W-:Y:S01]  /*a7c0*/  STG.E.U16 desc[UR36][R4.64], R0 ;  /* 0x0000000004007986 */ /* 0x000fe2000c101524 */
[----:B------:R-:W-:Y:S05]  /*a7d0*/  EXIT ;  /* 0x000000000000794d */ /* 0x000fea0003800000 */
.L_x_12900:
        /* <DEDUP_REMOVED lines=10> */
.L_x_12903:
[----:B------:R-:W0:Y:S02]  /*a880*/  I2F.S16 R18, R18 ;  /* 0x0000001200127306 */ /* 0x000e240000101400 */
[----:B0-----:R-:W-:-:S04]  /*a890*/  F2FP.F16.F32.PACK_AB R3, RZ, R18 ;  /* 0x00000012ff03723e */ /* 0x001fc800000000ff */
[----:B------:R-:W-:-:S05]  /*a8a0*/  PRMT R3, R3, 0x5410, RZ ;  /* 0x0000541003037816 */ /* 0x000fca00000000ff */
[----:B------:R-:W-:Y:S01]  /*a8b0*/  STG.E desc[UR36][R4.64], R3 ;  /* 0x0000000304007986 */ /* 0x000fe2000c101924 */
[----:B------:R-:W-:Y:S05]  /*a8c0*/  EXIT ;  /* 0x000000000000794d */ /* 0x000fea0003800000 */
.L_x_12902:
[----:B------:R-:W0:Y:S02]  /*a8d0*/  I2F.F64.S16 R18, R18 ;  /* 0x0000001200127312 */ /* 0x000e240000101c00 */
[----:B0-----:R-:W-:Y:S01]  /*a8e0*/  STG.E.64 desc[UR36][R4.64], R18 ;  /* 0x0000001204007986 */ /* 0x001fe2000c101b24 */
[----:B------:R-:W-:Y:S05]  /*a8f0*/  EXIT ;  /* 0x000000000000794d */ /* 0x000fea0003800000 */
.L_x_12893:
        /* <DEDUP_REMOVED lines=10> */
.L_x_12906:
[----:B------:R-:W0:Y:S01]  /*a9a0*/  I2F.F64.S16 R8, R18 ;  /* 0x0000001200087312 */ /* 0x000e220000101c00 */
[----:B------:R-:W-:-:S05]  /*a9b0*/  CS2R R10, SRZ ;  /* 0x00000000000a7805 */ /* 0x000fca000001ff00 */
[----:B0-----:R-:W-:Y:S01]  /*a9c0*/  STG.E.128 desc[UR36][R4.64], R8 ;  /* 0x0000000804007986 */ /* 0x001fe2000c101d24 */
[----:B------:R-:W-:Y:S05]  /*a9d0*/  EXIT ;  /* 0x000000000000794d */ /* 0x000fea0003800000 */
.L_x_12905:
        /* <DEDUP_REMOVED lines=21> */
.L_x_12910:
[----:B------:R-:W-:Y:S05]  /*ab30*/  BSYNC B0 ;  /* 0x0000000000007941 */ /* 0x000fea0003800000 */
.L_x_12909:
[----:B------:R-:W-:-:S05]  /*ab40*/  LOP3.LUT R3, R0, R3, RZ, 0xfc, !PT ;  /* 0x0000000300037212 */ /* 0x000fca00078efcff */
[----:B------:R-:W-:Y:S01]  /*ab50*/  STG.E.U8 desc[UR36][R4.64], R3 ;  /* 0x0000000304007986 */ /* 0x000fe2000c101124 */
[----:B------:R-:W-:Y:S05]  /*ab60*/  EXIT ;  /* 0x000000000000794d */ /* 0x000fea0003800000 */
.L_x_12908:
        /* <DEDUP_REMOVED lines=13> */
.L_x_12912:
[----:B------:R-:W-:Y:S01]  /*ac40*/  IMAD.MOV.U32 R0, RZ, RZ, 0x7f ;  /* 0x0000007fff007424 */ /* 0x000fe200078e00ff */
[----:B------:R-:W-:-:S04]  /*ac50*/  ISETP.GT.U32.AND P0, PT, R2, 0x7f800000, PT ;  /* 0x7f8000000200780c */ /* 0x000fc80003f04070 */
[----:B------:R-:W-:-:S09]  /*ac60*/  SEL R0, R0, 0x7c, P0 ;  /* 0x0000007c00007807 */ /* 0x000fd20000000000 */
.L_x_12913:
[----:B------:R-:W-:Y:S05]  /*ac70*/  BSYNC B0 ;  /* 0x0000000000007941 */ /* 0x000fea0003800000 */
.L_x_12911:
[----:B------:R-:W-:-:S04]  /*ac80*/  LOP3.LUT R2, R3, 0x80000000, RZ, 0xc0, !PT ;  /* 0x8000000003027812 */ /* 0x000fc800078ec0ff */
[----:B------:R-:W-:-:S04]  /*ac90*/  SHF.R.U32.HI R3, RZ, 0x18, R2 ;  /* 0x00000018ff037819 */ /* 0x000fc80000011602 */
[----:B------:R-:W-:-:S05]  /*aca0*/  LOP3.LUT R3, R0, R3, RZ, 0xfc, !PT ;  /* 0x0000000300037212 */ /* 0x000fca00078efcff */
[----:B------:R-:W-:Y:S01]  /*acb0*/  STG.E.U8 desc[UR36][R4.64], R3 ;  /* 0x0000000304007986 */ /* 0x000fe2000c101124 */
[----:B------:R-:W-:Y:S05]  /*acc0*/  EXIT ;  /* 0x000000000000794d */ /* 0x000fea0003800000 */
.L_x_12907:
[----:B------:R-:W0:Y:S02]  /*acd0*/  I2F.S16 R0, R18 ;  /* 0x0000001200007306 */ /* 0x000e240000101400 */
[----:B0-----:R-:W-:-:S05]  /*ace0*/  F2FP.BF16.F32.PACK_AB R0, RZ, R0 ;  /* 0x00000000ff00723e */ /* 0x001fca00000010ff */
[----:B------:R-:W-:Y:S01]  /*acf0*/  STG.E.U16 desc[UR36][R4.64], R0 ;  /* 0x0000000004007986 */ /* 0x000fe2000c101524 */
[----:B------:R-:W-:Y:S05]  /*ad00*/  EXIT ;  /* 0x000000000000794d */ /* 0x000fea0003800000 */
.L_x_12904:
        /* <DEDUP_REMOVED lines=10> */
.L_x_12916:
        /* <DEDUP_REMOVED lines=17> */
.L_x_12919:
[----:B------:R-:W-:-:S04]  /*aec0*/  LOP3.LUT R2, R7, 0x80000000, RZ, 0xc0, !PT ;  /* 0x8000000007027812 */ /* 0x000fc800078ec0ff */
[----:B------:R-:W-:-:S04]  /*aed0*/  SHF.R.U32.HI R3, RZ, 0x18, R2 ;  /* 0x00000018ff037819 */ /* 0x000fc80000011602 */
[----:B------:R-:W-:-:S04]  /*aee0*/  LOP3.LUT R0, R0, R3, RZ, 0xfc, !PT ;  /* 0x0000000300007212 */ /* 0x000fc800078efcff */
[----:B------:R-:W-:-:S07]  /*aef0*/  PRMT R2, R0, 0x7610, R2 ;  /* 0x0000761000027816 */ /* 0x000fce0000000002 */
.L_x_12918:
[----:B------:R-:W-:Y:S05]  /*af00*/  BSYNC B0 ;  /* 0x0000000000007941 */ /* 0x000fea0003800000 */
.L_x_12917:
[----:B------:R-:W-:Y:S01]  /*af10*/  STG.E.U8 desc[UR36][R4.64], R2 ;  /* 0x0000000204007986 */ /* 0x000fe2000c101124 */
[----:B------:R-:W-:Y:S05]  /*af20*/  EXIT ;  /* 0x000000000000794d */ /* 0x000fea0003800000 */
.L_x_12915:
        /* <DEDUP_REMOVED lines=17> */
.L_x_12922:
[----:B------:R-:W-:-:S04]  /*b040*/  LOP3.LUT R2, R7, 0x80000000, RZ, 0xc0, !PT ;  /* 0x8000000007027812 */ /* 0x000fc800078ec0ff */
[----:B------:R-:W-:-:S04]  /*b050*/  SHF.R.U32.HI R3, RZ, 0x18, R2 ;  /* 0x00000018ff037819 */ /* 0x000fc80000011602 */
[----:B------:R-:W-:-:S04]  /*b060*/  LOP3.LUT R0, R0, R3, RZ, 0xfc, !PT ;  /* 0x0000000300007212 */ /* 0x000fc800078efcff */
[----:B------:R-:W-:-:S07]  /*b070*/  PRMT R2, R0, 0x7610, R2 ;  /* 0x0000761000027816 */ /* 0x000fce0000000002 */
.L_x_12921:
[----:B------:R-:W-:Y:S05]  /*b080*/  BSYNC B0 ;  /* 0x0000000000007941 */ /* 0x000fea0003800000 */
.L_x_12920:
[----:B------:R-:W-:Y:S01]  /*b090*/  STG.E.U8 desc[UR36][R4.64], R2 ;  /* 0x0000000204007986 */ /* 0x000fe2000c101124 */
[----:B------:R-:W-:Y:S05]  /*b0a0*/  EXIT ;  /* 0x000000000000794d */ /* 0x000fea0003800000 */
.L_x_12914:
        /* <DEDUP_REMOVED lines=22> */
.L_x_12897:
        /* <DEDUP_REMOVED lines=16> */
.L_x_12925:
[----:B------:R-:W-:Y:S05]  /*b310*/  EXIT ;  /* 0x000000000000794d */ /* 0x000fea0003800000 */
.L_x_12924:
[----:B------:R-:W-:-:S05]  /*b320*/  IMAD.MOV.U32 R19, RZ, RZ, RZ ;  /* 0x000000ffff137224 */ /* 0x000fca00078e00ff */
[----:B------:R-:W-:Y:S01]  /*b330*/  STG.E.64 desc[UR36][R4.64], R18 ;  /* 0x0000001204007986 */ /* 0x000fe2000c101b24 */
[----:B------:R-:W-:Y:S05]  /*b340*/  EXIT ;  /* 0x000000000000794d */ /* 0x000fea0003800000 */
.L_x_12923:
[----:B------:R-:W-:Y:S01]  /*b350*/  STG.E desc[UR36][R4.64], R18 ;  /* 0x0000001204007986 */ /* 0x000fe2000c101924 */
[----:B------:R-:W-:Y:S05]  /*b360*/  EXIT ;  /* 0x000000000000794d */ /* 0x000fea0003800000 */
.L_x_12926:
        /* <DEDUP_REMOVED lines=9> */
.L_x_43869:


//--------------------- .text._ZN2at6native18elementwise_kernelILi128ELi4EZNS0_22gpu_kernel_impl_nocastINS0_13BinaryFunctorIaabZZZNS0_23logical_xor_kernel_cudaERNS_14TensorIteratorEENKUlvE0_clEvENKUlvE0_clEvEUlaaE_EEEEvRNS_18TensorIteratorBaseERKT_EUliE_EEviT1_ --------------------------
	.section	.text._ZN2at6native18elementwise_kernelILi128ELi4EZNS0_22gpu_kernel_impl_nocastINS0_13BinaryFunctorIaabZZZNS0_23logical_xor_kernel_cudaERNS_14TensorIteratorEENKUlvE0_clEvENKUlvE0_clEvEUlaaE_EEEEvRNS_18TensorIteratorBaseERKT_EUliE_EEviT1_,"ax",@progbits
	.align	128
        .global         _ZN2at6native18elementwise_kernelILi128ELi4EZNS0_22gpu_kernel_impl_nocastINS0_13BinaryFunctorIaabZZZNS0_23logical_xor_kernel_cudaERNS_14TensorIteratorEENKUlvE0_clEvENKUlvE0_clEvEUlaaE_EEEEvRNS_18TensorIteratorBaseERKT_EUliE_EEviT1_
        .type           _ZN2at6native18elementwise_kernelILi128ELi4EZNS0_22gpu_kernel_impl_nocastINS0_13BinaryFunctorIaabZZZNS0_23logical_xor_kernel_cudaERNS_14TensorIteratorEENKUlvE0_clEvENKUlvE0_clEvEUlaaE_EEEEvRNS_18TensorIteratorBaseERKT_EUliE_EEviT1_,@function
        .size           _ZN2at6native18elementwise_kernelILi128ELi4EZNS0_22gpu_kernel_impl_nocastINS0_13BinaryFunctorIaabZZZNS0_23logical_xor_kernel_cudaERNS_14TensorIteratorEENKUlvE0_clEvENKUlvE0_clEvEUlaaE_EEEEvRNS_18TensorIteratorBaseERKT_EUliE_EEviT1_,(.L_x_43870 - _ZN2at6native18elementwise_kernelILi128ELi4EZNS0_22gpu_kernel_impl_nocastINS0_13BinaryFunctorIaabZZZNS0_23logical_xor_kernel_cudaERNS_14TensorIteratorEENKUlvE0_clEvENKUlvE0_clEvEUlaaE_EEEEvRNS_18TensorIteratorBaseERKT_EUliE_EEviT1_)
        .other          _ZN2at6native18elementwise_kernelILi128ELi4EZNS0_22gpu_kernel_impl_nocastINS0_13BinaryFunctorIaabZZZNS0_23logical_xor_kernel_cudaERNS_14TensorIteratorEENKUlvE0_clEvENKUlvE0_clEvEUlaaE_EEEEvRNS_18TensorIteratorBaseERKT_EUliE_EEviT1_,@"STO_CUDA_ENTRY STV_DEFAULT"
_ZN2at6native18elementwise_kernelILi128ELi4EZNS0_22gpu_kernel_impl_nocastINS0_13BinaryFunctorIaabZZZNS0_23logical_xor_kernel_cudaERNS_14TensorIteratorEENKUlvE0_clEvENKUlvE0_clEvEUlaaE_EEEEvRNS_18TensorIteratorBaseERKT_EUliE_EEviT1_:
.text._ZN2at6native18elementwise_kernelILi128ELi4EZNS0_22gpu_kernel_impl_nocastINS0_13BinaryFunctorIaabZZZNS0_23logical_xor_kernel_cudaERNS_14TensorIteratorEENKUlvE0_clEvENKUlvE0_clEvEUlaaE_EEEEvRNS_18TensorIteratorBaseERKT_EUliE_EEviT1_:
        /* <DEDUP_REMOVED lines=363> */
.L_x_12929:
        /* <DEDUP_REMOVED lines=16> */
.L_x_12928:
[----:B------:R-:W-:Y:S05]  /*17b0*/  BSYNC B0 ;  /* 0x0000000000007941 */ /* 0x000fea0003800000 */
.L_x_12927:
        /* <DEDUP_REMOVED lines=356> */
.L_x_12932:
        /* <DEDUP_REMOVED lines=371> */
.L_x_12933:
        /* <DEDUP_REMOVED lines=16> */
.L_x_12931:
[----:B------:R-:W-:Y:S05]  /*4630*/  BSYNC B0 ;  /* 0x0000000000007941 */ /* 0x000fea0003800000 */
.L_x_12930:
        /* <DEDUP_REMOVED lines=355> */
.L_x_12934:
        /* <DEDUP_REMOVED lines=16> */
.L_x_12935:
        /* <DEDUP_REMOVED lines=9> */
.L_x_43870:


//--------------------- .text._ZN2at6native27unrolled_elementwise_kernelINS0_13BinaryFunctorIaabZZZNS0_23logical_xor_kernel_cudaERNS_14TensorIteratorEENKUlvE0_clEvENKUlvE0_clEvEUlaaE_EESt5arrayIPcLm3EELi4E23TrivialOffsetCalculatorILi2EjESC_ILi1EjENS0_6memory15LoadWithoutCastENSF_16StoreWithoutCastEEEviT_T0_T2_T3_T4_T5_ --------------------------
	.section	.text._ZN2at6native27unrolled_elementwise_kernelINS0_13BinaryFunctorIaabZZZNS0_23logical_xor_kernel_cudaERNS_14TensorIteratorEENKUlvE0_clEvENKUlvE0_clEvEUlaaE_EESt5arrayIPcLm3EELi4E23TrivialOffsetCalculatorILi2EjESC_ILi1EjENS0_6memory15LoadWithoutCastENSF_16StoreWithoutCastEEEviT_T0_T2_T3_T4_T5_,"ax",@progbits
	.align	128
        .global         _ZN2at6native27unrolled_elementwise_kernelINS0_13BinaryFunctorIaabZZZNS0_23logical_xor_kernel_cudaERNS_14TensorIteratorEENKUlvE0_clEvENKUlvE0_clEvEUlaaE_EESt5arrayIPcLm3EELi4E23TrivialOffsetCalculatorILi2EjESC_ILi1EjENS0_6memory15LoadWithoutCastENSF_16StoreWithoutCastEEEviT_T0_T2_T3_T4_T5_
        .type           _ZN2at6native27unrolled_elementwise_kernelINS0_13BinaryFunctorIaabZZZNS0_23logical_xor_kernel_cudaERNS_14TensorIteratorEENKUlvE0_clEvENKUlvE0_clEvEUlaaE_EESt5arrayIPcLm3EELi4E23TrivialOffsetCalculatorILi2EjESC_ILi1EjENS0_6memory15LoadWithoutCastENSF_16StoreWithoutCastEEEviT_T0_T2_T3_T4_T5_,@function
        .size           _ZN2at6native27unrolled_elementwise_kernelINS0_13BinaryFunctorIaabZZZNS0_23logical_xor_kernel_cudaERNS_14TensorIteratorEENKUlvE0_clEvENKUlvE0_clEvEUlaaE_EESt5arrayIPcLm3EELi4E23TrivialOffsetCalculatorILi2EjESC_ILi1EjENS0_6memory15LoadWithoutCastENSF_16StoreWithoutCastEEEviT_T0_T2_T3_T4_T5_,(.L_x_43871 - _ZN2at6native27unrolled_elementwise_kernelINS0_13BinaryFunctorIaabZZZNS0_23logical_xor_kernel_cudaERNS_14TensorIteratorEENKUlvE0_clEvENKUlvE0_clEvEUlaaE_EESt5arrayIPcLm3EELi4E23TrivialOffsetCalculatorILi2EjESC_ILi1EjENS0_6memory15LoadWithoutCastENSF_16StoreWithoutCastEEEviT_T0_T2_T3_T4_T5_)
        .other          _ZN2at6native27unrolled_elementwise_kernelINS0_13BinaryFunctorIaabZZZNS0_23logical_xor_kernel_cudaERNS_14TensorIteratorEENKUlvE0_clEvENKUlvE0_clEvEUlaaE_EESt5arrayIPcLm3EELi4E23TrivialOffsetCalculatorILi2EjESC_ILi1EjENS0_6memory15LoadWithoutCastENSF_16StoreWithoutCastEEEviT_T0_T2_T3_T4_T5_,@"STO_CUDA_ENTRY STV_DEFAULT"
_ZN2at6native27unrolled_elementwise_kernelINS0_13BinaryFunctorIaabZZZNS0_23logical_xor_kernel_cudaERNS_14TensorIteratorEENKUlvE0_clEvENKUlvE0_clEvEUlaaE_EESt5arrayIPcLm3EELi4E23TrivialOffsetCalculatorILi2EjESC_ILi1EjENS0_6memory15LoadWithoutCastENSF_16StoreWithoutCastEEEviT_T0_T2_T3_T4_T5_:
.text._ZN2at6native27unrolled_elementwise_kernelINS0_13BinaryFunctorIaabZZZNS0_23logical_xor_kernel_cudaERNS_14TensorIteratorEENKUlvE0_clEvENKUlvE0_clEvEUlaaE_EESt5arrayIPcLm3EELi4E23TrivialOffsetCalculatorILi2EjESC_ILi1EjENS0_6memory15LoadWithoutCastENSF_16StoreWithoutCastEEEviT_T0_T2_T3_T4_T5_:
        /* <DEDUP_REMOVED lines=21> */
[----:B-1----:R-:W-:Y:S02]  /*0150*/  @!P5 IADD3 R20, P0, R21, R10, RZ ;  /* 0x0000000a1514d210 */ /* 0x002fe40007f1e0ff */
[----:B------:R-:W-:Y:S02]  /*0160*/  PRMT R12, RZ, 0x7610, R12 ;  /* 0x00007610ff0c7816 */ /* 0x000fe4000000000c */
[----:B------:R-:W3:Y:S05]  /*0170*/  @!P5 LDG.E.U8 R19, desc[UR4][R22.64] ;  /* 0x000000041613d981 */ /* 0x000eea000c1e1100 */
[----:B------:R-:W1:Y:S01]  /*0180*/  @!P1 LDC.64 R4, c[0x0][0x220] ;  /* 0x00008800ff049b82 */ /* 0x000e620000000a00 */
[----:B------:R-:W-:Y:S01]  /*0190*/  @!P5 IMAD.X R21, RZ, RZ, R11, P0 ;  /* 0x000000ffff15d224 */ /* 0x000fe200000e060b */
[----:B--2---:R-:W-:-:S04]  /*01a0*/  @!P2 IADD3 R16, P3, R15, R16, RZ ;  /* 0x000000100f10a210 */ /* 0x004fc80007f7e0ff */
[----:B------:R2:W4:Y:S02]  /*01b0*/  @!P5 LDG.E.U8 R12, desc[UR4][R20.64] ;  /* 0x00000004140cd981 */ /* 0x000524000c1e1100 */
[----:B------:R-:W2:Y:S01]  /*01c0*/  @!P1 LDC.64 R2, c[0x0][0x228] ;  /* 0x00008a00ff029b82 */ /* 0x000ea20000000a00 */
[----:B------:R-:W-:Y:S01]  /*01d0*/  @!P2 IMAD.X R17, RZ, RZ, R17, P3 ;  /* 0x000000ffff11a224 */ /* 0x000fe200018e0611 */
[----:B0-----:R-:W-:Y:S02]  /*01e0*/  @!P2 IADD3 R6, P3, R15, R6, RZ ;  /* 0x000000060f06a210 */ /* 0x001fe40007f7e0ff */
[----:B------:R-:W-:Y:S02]  /*01f0*/  PRMT R14, RZ, 0x7610, R14 ;  /* 0x00007610ff0e7816 */ /* 0x000fe4000000000e */
[----:B------:R-:W-:Y:S01]  /*0200*/  PRMT R18, RZ, 0x7610, R18 ;  /* 0x00007610ff127816 */ /* 0x000fe20000000012 */
[----:B------:R-:W-:Y:S02]  /*0210*/  @!P2 IMAD.X R7, RZ, RZ, R7, P3 ;  /* 0x000000ffff07a224 */ /* 0x000fe400018e0607 */
[----:B------:R-:W-:Y:S01]  /*0220*/  @!P1 IMAD R25, R0, 0x200, R13 ;  /* 0x0000020000199824 */ /* 0x000fe200078e020d */
[----:B------:R-:W4:Y:S04]  /*0230*/  @!P2 LDG.E.U8 R14, desc[UR4][R16.64] ;  /* 0x00000004100ea981 */ /* 0x000f28000c1e1100 */
[----:B------:R0:W4:Y:S01]  /*0240*/  @!P2 LDG.E.U8 R18, desc[UR4][R6.64] ;  /* 0x000000040612a981 */ /* 0x000122000c1e1100 */
[----:B-1----:R-:W-:-:S02]  /*0250*/  @!P1 IADD3 R4, P4, R25, R4, RZ ;  /* 0x0000000419049210 */ /* 0x002fc40007f9e0ff */
[----:B------:R-:W-:Y:S02]  /*0260*/  PRMT R15, RZ, 0x7610, R15 ;  /* 0x00007610ff0f7816 */ /* 0x000fe4000000000f */
[----:B--2---:R-:W-:Y:S01]  /*0270*/  @!P1 IADD3 R2, P6, R25, R2, RZ ;  /* 0x0000000219029210 */ /* 0x004fe20007fde0ff */
[----:B------:R-:W-:Y:S01]  /*0280*/  @!P1 IMAD.X R5, RZ, RZ, R5, P4 ;  /* 0x000000ffff059224 */ /* 0x000fe200020e0605 */
[----:B------:R-:W-:Y:S01]  /*0290*/  PRMT R20, RZ, 0x7610, R20 ;  /* 0x00007610ff147816 */ /* 0x000fe20000000014 */
[----:B------:R-:W-:Y:S01]  /*02a0*/  @!P1 VIADD R13, R13, 0x80 ;  /* 0x000000800d0d9836 */ /* 0x000fe20000000000 */
[----:B0-----:R-:W0:Y:S01]  /*02b0*/  @!P5 LDC.64 R6, c[0x0][0x218] ;  /* 0x00008600ff06db82 */ /* 0x001e220000000a00 */
[----:B------:R-:W-:Y:S01]  /*02c0*/  @!P1 IMAD.X R3, RZ, RZ, R3, P6 ;  /* 0x000000ffff039224 */ /* 0x000fe200030e0603 */
[----:B------:R-:W2:Y:S04]  /*02d0*/  @!P1 LDG.E.U8 R15, desc[UR4][R4.64] ;  /* 0x00000004040f9981 */ /* 0x000ea8000c1e1100 */
[----:B------:R1:W2:Y:S01]  /*02e0*/  @!P1 LDG.E.U8 R20, desc[UR4][R2.64] ;  /* 0x0000000402149981 */ /* 0x0002a2000c1e1100 */
[----:B------:R-:W-:-:S13]  /*02f0*/  ISETP.GE.AND P0, PT, R13, R8, PT ;  /* 0x000000080d00720c */ /* 0x000fda0003f06270 */
[----:B------:R-:W0:Y:S08]  /*0300*/  @!P0 LDC.64 R10, c[0x0][0x220] ;  /* 0x00008800ff0a8b82 */ /* 0x000e300000000a00 */
[----:B------:R-:W0:Y:S01]  /*0310*/  @!P0 LDC.64 R16, c[0x0][0x228] ;  /* 0x00008a00ff108b82 */ /* 0x000e220000000a00 */
[C---:B------:R-:W-:Y:S02]  /*0320*/  @!P0 IMAD R13, R0.reuse, 0x200, R13 ;  /* 0x00000200000d8824 */ /* 0x040fe400078e020d */
[----:B-1----:R-:W-:-:S03]  /*0330*/  @!P5 IMAD R3, R0, 0x200, R9 ;  /* 0x000002000003d824 */ /* 0x002fc600078e0209 */
[----:B0-----:R-:W-:-:S05]  /*0340*/  @!P0 IADD3 R10, P1, R13, R10, RZ ;  /* 0x0000000a0d0a8210 */ /* 0x001fca0007f3e0ff */
[----:B------:R-:W-:Y:S01]  /*0350*/  @!P0 IMAD.X R11, RZ, RZ, R11, P1 ;  /* 0x000000ffff0b8224 */ /* 0x000fe200008e060b */
[----:B------:R-:W-:Y:S02]  /*0360*/  @!P0 IADD3 R16, P1, R13, R16, RZ ;  /* 0x000000100d108210 */ /* 0x000fe40007f3e0ff */
[----:B------:R-:W-:Y:S01]  /*0370*/  @!P5 IADD3 R6, P6, R3, R6, RZ ;  /* 0x000000060306d210 */ /* 0x000fe20007fde0ff */
[----:B------:R-:W-:Y:S01]  /*0380*/  VIADD R4, R9, 0x80 ;  /* 0x0000008009047836 */ /* 0x000fe20000000000 */
[----:B------:R0:W5:Y:S01]  /*0390*/  @!P0 LDG.E.U8 R10, desc[UR4][R10.64] ;  /* 0x000000040a0a8981 */ /* 0x000162000c1e1100 */
[----:B------:R-:W-:Y:S02]  /*03a0*/  @!P0 IMAD.X R17, RZ, RZ, R17, P1 ;  /* 0x000000ffff118224 */ /* 0x000fe400008e0611 */
[----:B------:R-:W-:Y:S02]  /*03b0*/  @!P5 IMAD.X R7, RZ, RZ, R7, P6 ;  /* 0x000000ffff07d224 */ /* 0x000fe400030e0607 */
[----:B------:R-:W-:Y:S01]  /*03c0*/  IMAD.MOV.U32 R13, RZ, RZ, R9 ;  /* 0x000000ffff0d7224 */ /* 0x000fe200078e0009 */
[----:B------:R1:W5:Y:S01]  /*03d0*/  @!P0 LDG.E.U8 R16, desc[UR4][R16.64] ;  /* 0x0000000410108981 */ /* 0x000362000c1e1100 */
[----:B------:R-:W-:Y:S01]  /*03e0*/  @!P5 IMAD.MOV.U32 R13, RZ, RZ, R4 ;  /* 0x000000ffff0dd224 */ /* 0x000fe200078e0004 */
[----:B------:R-:W-:Y:S01]  /*03f0*/  BSSY B0, `(.L_x_12936) ;  /* 0x000001c000007945 */ /* 0x000fe20003800000 */
[----:B---3--:R-:W-:-:S02]  /*0400*/  LOP3.LUT P2, RZ, R19, 0xff, RZ, 0xc0, !PT ;  /* 0x000000ff13ff7812 */ /* 0x008fc4000784c0ff */
[----:B----4-:R-:W-:-:S04]  /*0410*/  LOP3.LUT P1, RZ, R12, 0xff, RZ, 0xc0, !PT ;  /* 0x000000ff0cff7812 */ /* 0x010fc8000782c0ff */
[----:B------:R-:W-:-:S04]  /*0420*/  PLOP3.LUT P1, PT, P2, P1, PT, 0x28, 0x0 ;  /* 0x000000000000781c */ /* 0x000fc80001722570 */
[----:B------:R-:W-:-:S05]  /*0430*/  @!P5 SEL R3, RZ, 0x1, !P1 ;  /* 0x00000001ff03d807 */ /* 0x000fca0004800000 */
[----:B------:R1:W-:Y:S01]  /*0440*/  @!P5 STG.E.U8 desc[UR4][R6.64], R3 ;  /* 0x000000030600d986 */ /* 0x0003e2000c101104 */
[----:B------:R-:W-:Y:S02]  /*0450*/  LOP3.LUT P3, RZ, R14, 0xff, RZ, 0xc0, !PT ;  /* 0x000000ff0eff7812 */ /* 0x000fe4000786c0ff */
[----:B------:R-:W-:-:S04]  /*0460*/  LOP3.LUT P4, RZ, R18, 0xff, RZ, 0xc0, !PT ;  /* 0x000000ff12ff7812 */ /* 0x000fc8000788c0ff */
[----:B------:R-:W-:Y:S02]  /*0470*/  PLOP3.LUT P3, PT, P3, P4, PT, 0x28, 0x0 ;  /* 0x000000000000781c */ /* 0x000fe40001f68570 */
[----:B------:R-:W-:Y:S02]  /*0480*/  ISETP.GE.AND P4, PT, R13, R8, PT ;  /* 0x000000080d00720c */ /* 0x000fe40003f86270 */
[----:B--2---:R-:W-:Y:S02]  /*0490*/  LOP3.LUT P1, RZ, R15, 0xff, RZ, 0xc0, !PT ;  /* 0x000000ff0fff7812 */ /* 0x004fe4000782c0ff */
[----:B------:R-:W-:-:S04]  /*04a0*/  LOP3.LUT P2, RZ, R20, 0xff, RZ, 0xc0, !PT ;  /* 0x000000ff14ff7812 */ /* 0x000fc8000784c0ff */
[----:B------:R-:W-:Y:S02]  /*04b0*/  PLOP3.LUT P1, PT, P1, P2, PT, 0x28, 0x0 ;  /* 0x000000000000781c */ /* 0x000fe40000f24570 */
[----:B------:R-:W-:Y:S02]  /*04c0*/  SEL R9, RZ, 0x1, !P3 ;  /* 0x00000001ff097807 */ /* 0x000fe40005800000 */
[----:B0-----:R-:W-:Y:S01]  /*04d0*/  SEL R11, RZ, 0x1, !P1 ;  /* 0x00000001ff0b7807 */ /* 0x001fe20004800000 */
[----:B-1----:R-:W-:Y:S08]  /*04e0*/  @P4 BRA `(.L_x_12937) ;  /* 0x0000000000304947 */ /* 0x002ff00003800000 */
        /* <DEDUP_REMOVED lines=12> */
.L_x_12937:
[----:B------:R-:W-:Y:S05]  /*05b0*/  BSYNC B0 ;  /* 0x0000000000007941 */ /* 0x000fea0003800000 */
.L_x_12936:
        /* <DEDUP_REMOVED lines=12> */
.L_x_12938:
        /* <DEDUP_REMOVED lines=16> */
.L_x_43871:


//--------------------- .text._ZN2at6native29vectorized_elementwise_kernelILi2ENS0_13BinaryFunctorIaabZZZNS0_23logical_xor_kernel_cudaERNS_14TensorIteratorEENKUlvE0_clEvENKUlvE0_clEvEUlaaE_EESt5arrayIPcLm3EEEEviT0_T1_ --------------------------
	.section	.text._ZN2at6native29vectorized_elementwise_kernelILi2ENS0_13BinaryFunctorIaabZZZNS0_23logical_xor_kernel_cudaERNS_14TensorIteratorEENKUlvE0_clEvENKUlvE0_clEvEUlaaE_EESt5arrayIPcLm3EEEEviT0_T1_,"ax",@progbits
	.align	128
        .global         _ZN2at6native29vectorized_elementwise_kernelILi2ENS0_13BinaryFunctorIaabZZZNS0_23logical_xor_kernel_cudaERNS_14TensorIteratorEENKUlvE0_clEvENKUlvE0_clEvEUlaaE_EESt5arrayIPcLm3EEEEviT0_T1_
        .type           _ZN2at6native29vectorized_elementwise_kernelILi2ENS0_13BinaryFunctorIaabZZZNS0_23logical_xor_kernel_cudaERNS_14TensorIteratorEENKUlvE0_clEvENKUlvE0_clEvEUlaaE_EESt5arrayIPcLm3EEEEviT0_T1_,@function
        .size           _ZN2at6native29vectorized_elementwise_kernelILi2ENS0_13BinaryFunctorIaabZZZNS0_23logical_xor_kernel_cudaERNS_14TensorIteratorEENKUlvE0_clEvENKUlvE0_clEvEUlaaE_EESt5arrayIPcLm3EEEEviT0_T1_,(.L_x_43872 - _ZN2at6native29vectorized_elementwise_kernelILi2ENS0_13BinaryFunctorIaabZZZNS0_23logical_xor_kernel_cudaERNS_14TensorIteratorEENKUlvE0_clEvENKUlvE0_clEvEUlaaE_EESt5arrayIPcLm3EEEEviT0_T1_)
        .other          _ZN2at6native29vectorized_elementwise_kernelILi2ENS0_13BinaryFunctorIaabZZZNS0_23logical_xor_kernel_cudaERNS_14TensorIteratorEENKUlvE0_clEvENKUlvE0_clEvEUlaaE_EESt5arrayIPcLm3EEEEviT0_T1_,@"STO_CUDA_ENTRY STV_DEFAULT"
_ZN2at6native29vectorized_elementwise_kernelILi2ENS0_13BinaryFunctorIaabZZZNS0_23logical_xor_kernel_cudaERNS_14TensorIteratorEENKUlvE0_clEvENKUlvE0_clEvEUlaaE_EESt5arrayIPcLm3EEEEviT0_T1_:
.text._ZN2at6native29vectorized_elementwise_kernelILi2ENS0_13BinaryFunctorIaabZZZNS0_23logical_xor_kernel_cudaERNS_14TensorIteratorEENKUlvE0_clEvENKUlvE0_clEvEUlaaE_EESt5arrayIPcLm3EEEEviT0_T1_:
        /* <DEDUP_REMOVED lines=85> */
.L_x_12939:
[----:B------:R-:W0:Y:S01]  /*0550*/  S2R R2, SR_TID.X ;  /* 0x0000000000027919 */ /* 0x000e220000002100 */
[----:B------:R-:W-:Y:S02]  /*0560*/  PRMT R4, RZ, 0x7610, R4 ;  /* 0x00007610ff047816 */ /* 0x000fe40000000004 */
[----:B0-----:R-:W-:Y:S01]  /*0570*/  ISETP.GE.AND P5, PT, R2, R3, PT ;  /* 0x000000030200720c */ /* 0x001fe20003fa6270 */
[----:B------:R-:W-:-:S12]  /*0580*/  IMAD.MOV.U32 R0, RZ, RZ, R2 ;  /* 0x000000ffff007224 */ /* 0x000fd800078e0002 */
[C---:B------:R-:W-:Y:S01]  /*0590*/  @!P5 VIADD R9, R0.reuse, UR4 ;  /* 0x000000040009dc36 */ /* 0x040fe20008000000 */
[----:B------:R-:W0:Y:S01]  /*05a0*/  @!P5 LDC.64 R16, c[0x0][0x220] ;  /* 0x00008800ff10db82 */ /* 0x000e220000000a00 */
[----:B------:R-:W-:-:S05]  /*05b0*/  @!P5 VIADD R0, R0, 0x80 ;  /* 0x000000800000d836 */ /* 0x000fca0000000000 */
[C---:B------:R-:W-:Y:S02]  /*05c0*/  ISETP.GE.AND P1, PT, R0.reuse, R3, PT ;  /* 0x000000030000720c */ /* 0x040fe40003f26270 */
[----:B------:R-:W1:Y:S11]  /*05d0*/  @!P5 LDC.64 R18, c[0x0][0x228] ;  /* 0x00008a00ff12db82 */ /* 0x000e760000000a00 */
[C---:B------:R-:W-:Y:S01]  /*05e0*/  @!P1 VIADD R11, R0.reuse, UR4 ;  /* 0x00000004000b9c36 */ /* 0x040fe20008000000 */
[----:B------:R-:W2:Y:S01]  /*05f0*/  @!P1 LDC.64 R22, c[0x0][0x220] ;  /* 0x00008800ff169b82 */ /* 0x000ea20000000a00 */
[----:B------:R-:W-:Y:S01]  /*0600*/  @!P1 VIADD R0, R0, 0x80 ;  /* 0x0000008000009836 */ /* 0x000fe20000000000 */
[----:B0-----:R-:W-:-:S04]  /*0610*/  @!P5 IADD3 R16, P0, R9, R16, RZ ;  /* 0x000000100910d210 */ /* 0x001fc80007f1e0ff */
[----:B------:R-:W-:Y:S02]  /*0620*/  ISETP.GE.AND P2, PT, R0, R3, PT ;  /* 0x000000030000720c */ /* 0x000fe40003f46270 */
[----:B------:R-:W0:Y:S01]  /*0630*/  @!P1 LDC.64 R24, c[0x0][0x228] ;  /* 0x00008a00ff189b82 */ /* 0x000e220000000a00 */
[----:B------:R-:W-:-:S10]  /*0640*/  @!P5 IMAD.X R17, RZ, RZ, R17, P0 ;  /* 0x000000ffff11d224 */ /* 0x000fd400000e0611 */
[C---:B------:R-:W-:Y:S01]  /*0650*/  @!P2 VIADD R5, R0.reuse, UR4 ;  /* 0x000000040005ac36 */ /* 0x040fe20008000000 */
[----:B------:R-:W3:Y:S01]  /*0660*/  @!P2 LDC.64 R6, c[0x0][0x228] ;  /* 0x00008a00ff06ab82 */ /* 0x000ee20000000a00 */
[----:B------:R-:W-:Y:S01]  /*0670*/  @!P2 VIADD R0, R0, 0x80 ;  /* 0x000000800000a836 */ /* 0x000fe20000000000 */
[----:B-1----:R-:W-:Y:S01]  /*0680*/  @!P5 IADD3 R18, P0, R9, R18, RZ ;  /* 0x000000120912d210 */ /* 0x002fe20007f1e0ff */
[----:B------:R1:W4:Y:S03]  /*0690*/  @!P5 LDG.E.U8 R4, desc[UR10][R16.64] ;  /* 0x0000000a1004d981 */ /* 0x000326000c1e1100 */
[----:B------:R-:W-:Y:S02]  /*06a0*/  ISETP.GE.AND P3, PT, R0, R3, PT ;  /* 0x000000030000720c */ /* 0x000fe40003f66270 */
[----:B------:R-:W5:Y:S01]  /*06b0*/  @!P2 LDC.64 R12, c[0x0][0x220] ;  /* 0x00008800ff0cab82 */ /* 0x000f620000000a00 */
[----:B------:R-:W-:Y:S01]  /*06c0*/  @!P5 IMAD.X R19, RZ, RZ, R19, P0 ;  /* 0x000000ffff13d224 */ /* 0x000fe200000e0613 */
[----:B--2---:R-:W-:-:S09]  /*06d0*/  @!P1 IADD3 R22, P4, R11, R22, RZ ;  /* 0x000000160b169210 */ /* 0x004fd20007f9e0ff */
[C---:B------:R-:W-:Y:S01]  /*06e0*/  @!P3 VIADD R27, R0.reuse, UR4 ;  /* 0x00000004001bbc36 */ /* 0x040fe20008000000 */
[----:B------:R-:W2:Y:S01]  /*06f0*/  @!P3 LDC.64 R14, c[0x0][0x220] ;  /* 0x00008800ff0ebb82 */ /* 0x000ea20000000a00 */
[----:B------:R-:W-:Y:S01]  /*0700*/  @!P3 VIADD R0, R0, 0x80 ;  /* 0x000000800000b836 */ /* 0x000fe20000000000 */
[----:B------:R-:W-:-:S04]  /*0710*/  PRMT R9, RZ, 0x7610, R9 ;  /* 0x00007610ff097816 */ /* 0x000fc80000000009 */
[----:B------:R-:W-:Y:S01]  /*0720*/  ISETP.GE.AND P0, PT, R0, R3, PT ;  /* 0x000000030000720c */ /* 0x000fe20003f06270 */
[----:B------:R-:W-:Y:S01]  /*0730*/  @!P1 IMAD.X R23, RZ, RZ, R23, P4 ;  /* 0x000000ffff179224 */ /* 0x000fe200020e0617 */
[----:B0-----:R-:W-:Y:S02]  /*0740*/  @!P1 IADD3 R24, P4, R11, R24, RZ ;  /* 0x000000180b189210 */ /* 0x001fe40007f9e0ff */
[----:B------:R-:W-:Y:S01]  /*0750*/  PRMT R20, RZ, 0x7610, R20 ;  /* 0x00007610ff147816 */ /* 0x000fe20000000014 */
[----:B------:R-:W0:Y:S01]  /*0760*/  @!P3 LDC.64 R10, c[0x0][0x228] ;  /* 0x00008a00ff0abb82 */ /* 0x000e220000000a00 */
[----:B------:R3:W4:Y:S01]  /*0770*/  @!P1 LDG.E.U8 R9, desc[UR10][R22.64] ;  /* 0x0000000a16099981 */ /* 0x000722000c1e1100 */
[----:B------:R-:W-:-:S03]  /*0780*/  @!P1 IMAD.X R25, RZ, RZ, R25, P4 ;  /* 0x000000ffff199224 */ /* 0x000fc600020e0619 */
[----:B------:R5:W4:Y:S03]  /*0790*/  @!P5 LDG.E.U8 R20, desc[UR10][R18.64] ;  /* 0x0000000a1214d981 */ /* 0x000b26000c1e1100 */
[C---:B------:R-:W-:Y:S01]  /*07a0*/  @!P0 VIADD R29, R0.reuse, UR4 ;  /* 0x00000004001d8c36 */ /* 0x040fe20008000000 */
[----:B-1----:R-:W1:Y:S01]  /*07b0*/  @!P0 LDC.64 R16, c[0x0][0x220] ;  /* 0x00008800ff108b82 */ /* 0x002e620000000a00 */
[C---:B---3--:R-:W-:Y:S02]  /*07c0*/  @!P2 IADD3 R22, P6, R5.reuse, R6, RZ ;  /* 0x000000060516a210 */ /* 0x048fe40007fde0ff */
[----:B------:R-:W-:Y:S01]  /*07d0*/  PRMT R6, RZ, 0x7610, R6 ;  /* 0x00007610ff067816 */ /* 0x000fe20000000006 */
[----:B------:R-:W-:Y:S01]  /*07e0*/  @!P0 VIADD R0, R0, 0x80 ;  /* 0x0000008000008836 */ /* 0x000fe20000000000 */
[----:B-----5:R-:W-:-:S04]  /*07f0*/  @!P2 IADD3 R18, P4, R5, R12, RZ ;  /* 0x0000000c0512a210 */ /* 0x020fc80007f9e0ff */
[----:B------:R2:W3:Y:S01]  /*0800*/  @!P1 LDG.E.U8 R6, desc[UR10][R24.64] ;  /* 0x0000000a18069981 */ /* 0x0004e2000c1e1100 */
[----:B------:R-:W-:Y:S01]  /*0810*/  ISETP.GE.AND P1, PT, R0, R3, PT ;  /* 0x000000030000720c */ /* 0x000fe20003f26270 */
[----:B------:R-:W-:Y:S01]  /*0820*/  @!P2 IMAD.X R19, RZ, RZ, R13, P4 ;  /* 0x000000ffff13a224 */ /* 0x000fe200020e060d */
[----:B------:R-:W-:Y:S01]  /*0830*/  PRMT R5, RZ, 0x7610, R5 ;  /* 0x00007610ff057816 */ /* 0x000fe20000000005 */
[----:B------:R-:W5:Y:S01]  /*0840*/  @!P0 LDC.64 R12, c[0x0][0x228] ;  /* 0x00008a00ff0c8b82 */ /* 0x000f620000000a00 */
[----:B------:R-:W-:Y:S01]  /*0850*/  PRMT R8, RZ, 0x7610, R8 ;  /* 0x00007610ff087816 */ /* 0x000fe20000000008 */
[----:B------:R-:W-:-:S03]  /*0860*/  @!P2 IMAD.X R23, RZ, RZ, R7, P6 ;  /* 0x000000ffff17a224 */ /* 0x000fc600030e0607 */
[----:B------:R0:W3:Y:S01]  /*0870*/  @!P2 LDG.E.U8 R5, desc[UR10][R18.64] ;  /* 0x0000000a1205a981 */ /* 0x0000e2000c1e1100 */
[----:B--2---:R-:W-:-:S03]  /*0880*/  @!P3 IADD3 R24, P4, R27, R14, RZ ;  /* 0x0000000e1b18b210 */ /* 0x004fc60007f9e0ff */
[----:B------:R2:W3:Y:S02]  /*0890*/  @!P2 LDG.E.U8 R8, desc[UR10][R22.64] ;  /* 0x0000000a1608a981 */ /* 0x0004e4000c1e1100 */
[----:B------:R-:W-:Y:S02]  /*08a0*/  @!P3 IMAD.X R25, RZ, RZ, R15, P4 ;  /* 0x000000ffff19b224 */ /* 0x000fe400020e060f */
[----:B------:R-:W2:Y:S01]  /*08b0*/  @!P1 LDC.64 R14, c[0x0][0x220] ;  /* 0x00008800ff0e9b82 */ /* 0x000ea20000000a00 */
[C---:B0-----:R-:W-:Y:S02]  /*08c0*/  @!P1 VIADD R19, R0.reuse, UR4 ;  /* 0x0000000400139c36 */ /* 0x041fe40008000000 */
[----:B------:R-:W-:Y:S01]  /*08d0*/  @!P1 VIADD R0, R0, 0x80 ;  /* 0x0000008000009836 */ /* 0x000fe20000000000 */
[----:B------:R-:W-:-:S04]  /*08e0*/  @!P3 IADD3 R26, P2, R27, R10, RZ ;  /* 0x0000000a1b1ab210 */ /* 0x000fc80007f5e0ff */
[C---:B------:R-:W-:Y:S01]  /*08f0*/  ISETP.GE.AND P4, PT, R0.reuse, R3, PT ;  /* 0x000000030000720c */ /* 0x040fe20003f86270 */
[----:B------:R-:W-:Y:S01]  /*0900*/  @!P3 IMAD.X R27, RZ, RZ, R11, P2 ;  /* 0x000000ffff1bb224 */ /* 0x000fe200010e060b */
[C---:B-1----:R-:W-:Y:S01]  /*0910*/  @!P0 IADD3 R16, P2, R29.reuse, R16, RZ ;  /* 0x000000101d108210 */ /* 0x042fe20007f5e0ff */
[----:B------:R-:W0:Y:S01]  /*0920*/  @!P1 LDC.64 R10, c[0x0][0x228] ;  /* 0x00008a00ff0a9b82 */ /* 0x000e220000000a00 */
[----:B------:R-:W-:Y:S02]  /*0930*/  PRMT R7, RZ, 0x7610, R7 ;  /* 0x00007610ff077816 */ /* 0x000fe40000000007 */
[----:B------:R-:W-:Y:S01]  /*0940*/  PRMT R21, RZ, 0x7610, R21 ;  /* 0x00007610ff157816 */ /* 0x000fe20000000015 */
[----:B------:R-:W-:Y:S01]  /*0950*/  @!P0 IMAD.X R17, RZ, RZ, R17, P2 ;  /* 0x000000ffff118224 */ /* 0x000fe200010e0611 */
[----:B-----5:R-:W-:Y:S02]  /*0960*/  @!P0 IADD3 R28, P2, R29, R12, RZ ;  /* 0x0000000c1d1c8210 */ /* 0x020fe40007f5e0ff */
[----:B------:R-:W5:Y:S03]  /*0970*/  @!P3 LDG.E.U8 R7, desc[UR10][R24.64] ;  /* 0x0000000a1807b981 */ /* 0x000f66000c1e1100 */
[C---:B--2---:R-:W-:Y:S01]  /*0980*/  @!P4 VIADD R23, R0.reuse, UR4 ;  /* 0x000000040017cc36 */ /* 0x044fe20008000000 */
[----:B------:R1:W2:Y:S01]  /*0990*/  @!P3 LDG.E.U8 R21, desc[UR10][R26.64] ;  /* 0x0000000a1a15b981 */ /* 0x0002a2000c1e1100 */
[----:B------:R-:W-:-:S02]  /*09a0*/  @!P4 VIADD R0, R0, 0x80 ;  /* 0x000000800000c836 */ /* 0x000fc40000000000 */
[----:B------:R-:W-:Y:S02]  /*09b0*/  @!P0 IMAD.X R29, RZ, RZ, R13, P2 ;  /* 0x000000ffff1d8224 */ /* 0x000fe400010e060d */
[----:B------:R-:W0:Y:S01]  /*09c0*/  @!P4 LDC.64 R12, c[0x0][0x220] ;  /* 0x00008800ff0ccb82 */ /* 0x000e220000000a00 */
[----:B------:R-:W-:Y:S02]  /*09d0*/  ISETP.GE.AND P2, PT, R0, R3, PT ;  /* 0x000000030000720c */ /* 0x000fe40003f46270 */
[----:B-1----:R-:W-:Y:S02]  /*09e0*/  @!P1 IADD3 R26, P3, R19, R14, RZ ;  /* 0x0000000e131a9210 */ /* 0x002fe40007f7e0ff */
[----:B------:R-:W-:Y:S02]  /*09f0*/  PRMT R22, RZ, 0x7610, R22 ;  /* 0x00007610ff167816 */ /* 0x000fe40000000016 */
[----:B------:R-:W-:Y:S01]  /*0a00*/  PRMT R24, RZ, 0x7610, R24 ;  /* 0x00007610ff187816 */ /* 0x000fe20000000018 */
[----:B------:R-:W-:-:S02]  /*0a10*/  @!P1 IMAD.X R27, RZ, RZ, R15, P3 ;  /* 0x000000ffff1b9224 */ /* 0x000fc400018e060f */
[----:B------:R-:W1:Y:S01]  /*0a20*/  @!P4 LDC.64 R14, c[0x0][0x228] ;  /* 0x00008a00ff0ecb82 */ /* 0x000e620000000a00 */
[----:B------:R0:W2:Y:S04]  /*0a30*/  @!P0 LDG.E.U8 R22, desc[UR10][R16.64] ;  /* 0x0000000a10168981 */ /* 0x0000a8000c1e1100 */
[----:B------:R1:W2:Y:S01]  /*0a40*/  @!P0 LDG.E.U8 R24, desc[UR10][R28.64] ;  /* 0x0000000a1c188981 */ /* 0x0002a2000c1e1100 */
[----:B0-----:R-:W-:Y:S02]  /*0a50*/  @!P1 IADD3 R10, P0, R19, R10, RZ ;  /* 0x0000000a130a9210 */ /* 0x001fe40007f1e0ff */
[----:B------:R-:W0:Y:S08]  /*0a60*/  @!P2 LDC.64 R18, c[0x0][0x228] ;  /* 0x00008a00ff12ab82 */ /* 0x000e300000000a00 */
[----:B------:R-:W0:Y:S01]  /*0a70*/  @!P2 LDC.64 R16, c[0x0][0x220] ;  /* 0x00008800ff10ab82 */ /* 0x000e220000000a00 */
[----:B------:R-:W-:Y:S01]  /*0a80*/  PRMT R25, RZ, 0x7610, R25 ;  /* 0x00007610ff197816 */ /* 0x000fe20000000019 */
[----:B------:R-:W-:Y:S01]  /*0a90*/  @!P1 IMAD.X R11, RZ, RZ, R11, P0 ;  /* 0x000000ffff0b9224 */ /* 0x000fe200000e060b */
[----:B------:R-:W-:-:S04]  /*0aa0*/  @!P4 IADD3 R12, P0, R23, R12, RZ ;  /* 0x0000000c170cc210 */ /* 0x000fc80007f1e0ff */
[----:B------:R1:W2:Y:S01]  /*0ab0*/  @!P1 LDG.E.U8 R25, desc[UR10][R26.64] ;  /* 0x0000000a1a199981 */ /* 0x0002a2000c1e1100 */
[----:B------:R-:W-:Y:S01]  /*0ac0*/  @!P4 IMAD.X R13, RZ, RZ, R13, P0 ;  /* 0x000000ffff0dc224 */ /* 0x000fe200000e060d */
[----:B-1----:R-:W-:Y:S01]  /*0ad0*/  @!P4 IADD3 R14, P0, R23, R14, RZ ;  /* 0x0000000e170ec210 */ /* 0x002fe20007f1e0ff */
[----:B------:R-:W-:Y:S01]  /*0ae0*/  @!P2 VIADD R23, R0, UR4 ;  /* 0x000000040017ac36 */ /* 0x000fe20008000000 */
[----:B------:R-:W-:Y:S02]  /*0af0*/  PRMT R28, RZ, 0x7610, R28 ;  /* 0x00007610ff1c7816 */ /* 0x000fe4000000001c */
[----:B------:R-:W-:Y:S01]  /*0b00*/  PRMT R26, RZ, 0x7610, R26 ;  /* 0x00007610ff1a7816 */ /* 0x000fe2000000001a */
[----:B------:R-:W-:Y:S01]  /*0b10*/  @!P4 IMAD.X R15, RZ, RZ, R15, P0 ;  /* 0x000000ffff0fc224 */ /* 0x000fe200000e060f */
[----:B------:R-:W-:Y:S02]  /*0b20*/  PRMT R0, RZ, 0x7610, R0 ;  /* 0x00007610ff007816 */ /* 0x000fe40000000000 */
[----:B------:R-:W2:Y:S04]  /*0b30*/  @!P4 LDG.E.U8 R28, desc[UR10][R12.64] ;  /* 0x0000000a0c1cc981 */ /* 0x000ea8000c1e1100 */
[----:B------:R1:W2:Y:S01]  /*0b40*/  @!P1 LDG.E.U8 R26, desc[UR10][R10.64] ;  /* 0x0000000a0a1a9981 */ /* 0x0002a2000c1e1100 */
[----:B0-----:R-:W-:-:S02]  /*0b50*/  @!P2 IADD3 R16, P0, R23, R16, RZ ;  /* 0x000000101710a210 */ /* 0x001fc40007f1e0ff */
[----:B------:R-:W-:Y:S01]  /*0b60*/  @!P2 IADD3 R18, P1, R23, R18, RZ ;  /* 0x000000121712a210 */ /* 0x000fe20007f3e0ff */
[----:B------:R-:W2:Y:S02]  /*0b70*/  @!P4 LDG.E.U8 R0, desc[UR10][R14.64] ;  /* 0x0000000a0e00c981 */ /* 0x000ea4000c1e1100 */
[----:B------:R-:W-:Y:S02]  /*0b80*/  @!P2 IMAD.X R17, RZ, RZ, R17, P0 ;  /* 0x000000ffff11a224 */ /* 0x000fe400000e0611 */
[----:B------:R-:W-:Y:S01]  /*0b90*/  @!P2 IMAD.X R19, RZ, RZ, R19, P1 ;  /* 0x000000ffff13a224 */ /* 0x000fe200008e0613 */
[----:B-1----:R-:W0:Y:S02]  /*0ba0*/  @!P5 LDC.64 R10, c[0x0][0x218] ;  /* 0x00008600ff0adb82 */ /* 0x002e240000000a00 */
[----:B------:R-:W2:Y:S04]  /*0bb0*/  @!P2 LDG.E.U8 R16, desc[UR10][R16.64] ;  /* 0x0000000a1010a981 */ /* 0x000ea8000c1e1100 */
[----:B------:R-:W2:Y:S01]  /*0bc0*/  @!P2 LDG.E.U8 R18, desc[UR10][R18.64] ;  /* 0x0000000a1212a981 */ /* 0x000ea2000c1e1100 */
[----:B------:R-:W-:Y:S04]  /*0bd0*/  BSSY B0, `(.L_x_12940) ;  /* 0x0000058000007945 */ /* 0x000fe80003800000 */
[----:B------:R-:W-:Y:S01]  /*0be0*/  BSSY B1, `(.L_x_12941) ;  /* 0x000004f000017945 */ /* 0x000fe20003800000 */
[----:B----4-:R-:W-:-:S02]  /*0bf0*/  LOP3.LUT P4, RZ, R4, 0xff, RZ, 0xc0, !PT ;  /* 0x000000ff04ff7812 */ /* 0x010fc4000788c0ff */
[----:B------:R-:W-:Y:S02]  /*0c00*/  LOP3.LUT P0, RZ, R9, 0xff, RZ, 0xc0, !PT ;  /* 0x000000ff09ff7812 */ /* 0x000fe4000780c0ff */
[----:B------:R-:W-:-:S04]  /*0c10*/  LOP3.LUT P3, RZ, R20, 0xff, RZ, 0xc0, !PT ;  /* 0x000000ff14ff7812 */ /* 0x000fc8000786c0ff */
[----:B------:R-:W-:Y:S02]  /*0c20*/  PLOP3.LUT P3, PT, P4, P3, PT, 0x28, 0x0 ;  /* 0x000000000000781c */ /* 0x000fe40002766570 */
[----:B---3--:R-:W-:-:S04]  /*0c30*/  LOP3.LUT P1, RZ, R6, 0xff, RZ, 0xc0, !PT ;  /* 0x000000ff06ff7812 */ /* 0x008fc8000782c0ff */
[----:B------:R-:W-:Y:S02]  /*0c40*/  PLOP3.LUT P0, PT, P0, P1, PT, 0x28, 0x0 ;  /* 0x000000000000781c */ /* 0x000fe40000702570 */
[----:B------:R-:W-:Y:S02]  /*0c50*/  LOP3.LUT P4, RZ, R5, 0xff, RZ, 0xc0, !PT ;  /* 0x000000ff05ff7812 */ /* 0x000fe4000788c0ff */
[----:B------:R-:W-:Y:S01]  /*0c60*/  LOP3.LUT P1, RZ, R8, 0xff, RZ, 0xc0, !PT ;  /* 0x000000ff08ff7812 */ /* 0x000fe2000782c0ff */
[----:B------:R-:W-:-:S03]  /*0c70*/  @!P5 VIADD R5, R2, UR4 ;  /* 0x000000040205dc36 */ /* 0x000fc60008000000 */
[----:B------:R-:W-:Y:S02]  /*0c80*/  PLOP3.LUT P4, PT, P4, P1, PT, 0x28, 0x0 ;  /* 0x000000000000781c */ /* 0x000fe40002782570 */
[----:B------:R-:W-:Y:S02]  /*0c90*/  SEL R9, RZ, 0x1, !P0 ;  /* 0x00000001ff097807 */ /* 0x000fe40004000000 */
[----:B------:R-:W-:Y:S02]  /*0ca0*/  SEL R4, RZ, 0x1, !P4 ;  /* 0x00000001ff047807 */ /* 0x000fe40006000000 */
[----:B-----5:R-:W-:Y:S02]  /*0cb0*/  LOP3.LUT P1, RZ, R7, 0xff, RZ, 0xc0, !PT ;  /* 0x000000ff07ff7812 */ /* 0x020fe4000782c0ff */
[----:B--2---:R-:W-:-:S04]  /*0cc0*/  LOP3.LUT P6, RZ, R21, 0xff, RZ, 0xc0, !PT ;  /* 0x000000ff15ff7812 */ /* 0x004fc800078cc0ff */
[----:B------:R-:W-:Y:S02]  /*0cd0*/  PLOP3.LUT P1, PT, P1, P6, PT, 0x28, 0x0 ;  /* 0x000000000000781c */ /* 0x000fe40000f2c570 */
[----:B0-----:R-:W-:Y:S02]  /*0ce0*/  @!P5 IADD3 R10, P6, R5, R10, RZ ;  /* 0x0000000a050ad210 */ /* 0x001fe40007fde0ff */
[----:B------:R-:W-:Y:S02]  /*0cf0*/  @!P5 SEL R5, RZ, 0x1, !P3 ;  /* 0x00000001ff05d807 */ /* 0x000fe40005800000 */
[----:B------:R-:W-:Y:S02]  /*0d00*/  LOP3.LUT P0, RZ, R22, 0xff, RZ, 0xc0, !PT ;  /* 0x000000ff16ff7812 */ /* 0x000fe4000780c0ff */
[----:B------:R-:W-:-:S04]  /*0d10*/  LOP3.LUT P4, RZ, R24, 0xff, RZ, 0xc0, !PT ;  /* 0x000000ff18ff7812 */ /* 0x000fc8000788c0ff */
[----:B------:R-:W-:Y:S01]  /*0d20*/  PLOP3.LUT P0, PT, P0, P4, PT, 0x28, 0x0 ;  /* 0x000000000000781c */ /* 0x000fe20000708570 */
[----:B------:R-:W-:Y:S01]  /*0d30*/  @!P5 IMAD.X R11, RZ, RZ, R11, P6 ;  /* 0x000000ffff0bd224 */ /* 0x000fe200030e060b */
[----:B------:R-:W-:Y:S02]  /*0d40*/  LOP3.LUT P4, RZ, R25, 0xff, RZ, 0xc0, !PT ;  /* 0x000000ff19ff7812 */ /* 0x000fe4000788c0ff */
[----:B------:R-:W-:Y:S02]  /*0d50*/  LOP3.LUT P3, RZ, R26, 0xff, RZ, 0xc0, !PT ;  /* 0x000000ff1aff7812 */ /* 0x000fe4000786c0ff */
[----:B------:R-:W-:Y:S02]  /*0d60*/  LOP3.LUT P6, RZ, R28, 0xff, RZ, 0xc0, !PT ;  /* 0x000000ff1cff7812 */ /* 0x000fe400078cc0ff */
[----:B------:R-:W-:Y:S02]  /*0d70*/  PLOP3.LUT P3, PT, P4, P3, PT, 0x28, 0x0 ;  /* 0x000000000000781c */ /* 0x000fe40002766570 */
[----:B------:R-:W-:Y:S01]  /*0d80*/  LOP3.LUT P4, RZ, R0, 0xff, RZ, 0xc0, !PT ;  /* 0x000000ff00ff7812 */ /* 0x000fe2000788c0ff */
[----:B------:R-:W-:-:S03]  /*0d90*/  VIADD R0, R2, 0x80 ;  /* 0x0000008002007836 */ /* 0x000fc60000000000 */
[----:B------:R-:W-:Y:S01]  /*0da0*/  PLOP3.LUT P4, PT, P6, P4, PT, 0x28, 0x0 ;  /* 0x000000000000781c */ /* 0x000fe20003788570 */
[----:B------:R-:W-:Y:S01]  /*0db0*/  @!P5 IMAD.MOV.U32 R2, RZ, RZ, R0 ;  /* 0x000000ffff02d224 */ /* 0x000fe200078e0000 */
[----:B------:R-:W-:Y:S02]  /*0dc0*/  ISETP.NE.AND P6, PT, R16, RZ, !P2 ;  /* 0x000000ff1000720c */ /* 0x000fe400057c5270 */
[----:B------:R-:W-:-:S04]  /*0dd0*/  ISETP.NE.AND P2, PT, R18, RZ, !P2 ;  /* 0x000000ff1200720c */ /* 0x000fc80005745270 */
        /* <DEDUP_REMOVED lines=22> */
.L_x_12942:
        /* <DEDUP_REMOVED lines=8> */
.L_x_12943:
[----:B------:R-:W-:-:S13]  /*0fc0*/  ISETP.GE.AND P0, PT, R2, R3, PT ;  /* 0x000000030200720c */ /* 0x000fda0003f06270 */
[----:B------:R-:W-:Y:S05]  /*0fd0*/  @P0 BRA `(.L_x_12945) ;  /* 0x00000000003c0947 */ /* 0x000fea0003800000 */
[C---:B-1----:R-:W-:Y:S01]  /*0fe0*/  VIADD R4, R2.reuse, UR4 ;  /* 0x0000000402047c36 */ /* 0x042fe20008000000 */
[----:B------:R-:W-:Y:S01]  /*0ff0*/  ULDC.64 UR6, c[0x0][0x218] ;  /* 0x0000860000067ab9 */ /* 0x000fe20000000a00 */
[----:B------:R-:W-:-:S03]  /*1000*/  VIADD R2, R2, 0x80 ;  /* 0x0000008002027836 */ /* 0x000fc60000000000 */
[----:B------:R-:W-:-:S05]  /*1010*/  IADD3 R4, P0, R4, UR6, RZ ;  /* 0x0000000604047c10 */ /* 0x000fca000ff1e0ff */
[----:B------:R-:W-:-:S05]  /*1020*/  IMAD.X R5, RZ, RZ, UR7, P0 ;  /* 0x00000007ff057e24 */ /* 0x000fca00080e06ff */
[----:B------:R1:W-:Y:S03]  /*1030*/  STG.E.U8 desc[UR10][R4.64], R15 ;  /* 0x0000000f04007986 */ /* 0x0003e6000c10110a */
.L_x_12944:
        /* <DEDUP_REMOVED lines=9> */
.L_x_12945:
[----:B------:R-:W-:Y:S05]  /*10d0*/  BSYNC B1 ;  /* 0x0000000000017941 */ /* 0x000fea0003800000 */
.L_x_12941:
[----:B------:R-:W-:-:S13]  /*10e0*/  ISETP.GE.AND P0, PT, R2, R3, PT ;  /* 0x000000030200720c */ /* 0x000fda0003f06270 */
[----:B0-----:R-:W0:Y:S01]  /*10f0*/  @!P0 LDC.64 R6, c[0x0][0x218] ;  /* 0x00008600ff068b82 */ /* 0x001e220000000a00 */
[C---:B-12---:R-:W-:Y:S02]  /*1100*/  @!P0 VIADD R5, R2.reuse, UR4 ;  /* 0x0000000402058c36 */ /* 0x046fe40008000000 */
[----:B------:R-:W-:-:S03]  /*1110*/  @!P0 VIADD R2, R2, 0x80 ;  /* 0x0000008002028836 */ /* 0x000fc60000000000 */
[----:B0-----:R-:W-:-:S05]  /*1120*/  @!P0 IADD3 R4, P1, R5, R6, RZ ;  /* 0x0000000605048210 */ /* 0x001fca0007f3e0ff */
[----:B------:R-:W-:-:S05]  /*1130*/  @!P0 IMAD.X R5, RZ, RZ, R7, P1 ;  /* 0x000000ffff058224 */ /* 0x000fca00008e0607 */
[----:B------:R2:W-:Y:S03]  /*1140*/  @!P0 STG.E.U8 desc[UR10][R4.64], R17 ;  /* 0x0000001104008986 */ /* 0x0005e6000c10110a */
.L_x_12946:
[----:B------:R-:W-:Y:S05]  /*1150*/  BSYNC B0 ;  /* 0x0000000000007941 */ /* 0x000fea0003800000 */
.L_x_12940:
[----:B------:R-:W-:Y:S05]  /*1160*/  WARPSYNC.ALL ;  /* 0x0000000000007948 */ /* 0x000fea0003800000 */
[----:B------:R-:W-:-:S13]  /*1170*/  ISETP.GE.AND P0, PT, R2, R3, PT ;  /* 0x000000030200720c */ /* 0x000fda0003f06270 */
[----:B------:R-:W-:Y:S05]  /*1180*/  @P0 EXIT ;  /* 0x000000000000094d */ /* 0x000fea0003800000 */
[----:B------:R-:W-:Y:S01]  /*1190*/  VIADD R2, R2, UR4 ;  /* 0x0000000402027c36 */ /* 0x000fe20008000000 */
[----:B------:R-:W-:Y:S01]  /*11a0*/  ULDC.64 UR6, c[0x0][0x218] ;  /* 0x0000860000067ab9 */ /* 0x000fe20000000a00 */
[----:B-12---:R-:W-:-:S03]  /*11b0*/  SEL R5, RZ, 0x1, !P6 ;  /* 0x00000001ff057807 */ /* 0x006fc60007000000 */
[----:B------:R-:W-:-:S05]  /*11c0*/  IADD3 R2, P0, R2, UR6, RZ ;  /* 0x0000000602027c10 */ /* 0x000fca000ff1e0ff */
[----:B------:R-:W-:-:S05]  /*11d0*/  IMAD.X R3, RZ, RZ, UR7, P0 ;  /* 0x00000007ff037e24 */ /* 0x000fca00080e06ff */
[----:B------:R-:W-:Y:S01]  /*11e0*/  STG.E.U8 desc[UR10][R2.64], R5 ;  /* 0x0000000502007986 */ /* 0x000fe2000c10110a */
[----:B------:R-:W-:Y:S05]  /*11f0*/  EXIT ;  /* 0x000000000000794d */ /* 0x000fea0003800000 */
.L_x_12947:
        /* <DEDUP_REMOVED lines=16> */
.L_x_43872:


//--------------------- .text._ZN2at6native29vectorized_elementwise_kernelILi4ENS0_13BinaryFunctorIaabZZZNS0_23logical_xor_kernel_cudaERNS_14TensorIteratorEENKUlvE0_clEvENKUlvE0_clEvEUlaaE_EESt5arrayIPcLm3EEEEviT0_T1_ --------------------------
	.section	.text._ZN2at6native29vectorized_elementwise_kernelILi4ENS0_13BinaryFunctorIaabZZZNS0_23logical_xor_kernel_cudaERNS_14TensorIteratorEENKUlvE0_clEvENKUlvE0_clEvEUlaaE_EESt5arrayIPcLm3EEEEviT0_T1_,"ax",@progbits
	.align	128
        .global         _ZN2at6native29vectorized_elementwise_kernelILi4ENS0_13BinaryFunctorIaabZZZNS0_23logical_xor_kernel_cudaERNS_14TensorIteratorEENKUlvE0_clEvENKUlvE0_clEvEUlaaE_EESt5arrayIPcLm3EEEEviT0_T1_
        .type           _ZN2at6native29vectorized_elementwise_kernelILi4ENS0_13BinaryFunctorIaabZZZNS0_23logical_xor_kernel_cudaERNS_14TensorIteratorEENKUlvE0_clEvENKUlvE0_clEvEUlaaE_EESt5arrayIPcLm3EEEEviT0_T1_,@function
        .size           _ZN2at6native29vectorized_elementwise_kernelILi4ENS0_13BinaryFunctorIaabZZZNS0_23logical_xor_kernel_cudaERNS_14TensorIteratorEENKUlvE0_clEvENKUlvE0_clEvEUlaaE_EESt5arrayIPcLm3EEEEviT0_T1_,(.L_x_43873 - _ZN2at6native29vectorized_elementwise_kernelILi4ENS0_13BinaryFunctorIaabZZZNS0_23logical_xor_kernel_cudaERNS_14TensorIteratorEENKUlvE0_clEvENKUlvE0_clEvEUlaaE_EESt5arrayIPcLm3EEEEviT0_T1_)
        .other          _ZN2at6native29vectorized_elementwise_kernelILi4ENS0_13BinaryFunctorIaabZZZNS0_23logical_xor_kernel_cudaERNS_14TensorIteratorEENKUlvE0_clEvENKUlvE0_clEvEUlaaE_EESt5arrayIPcLm3EEEEviT0_T1_,@"STO_CUDA_ENTRY STV_DEFAULT"
_ZN2at6native29vectorized_elementwise_kernelILi4ENS0_13BinaryFunctorIaabZZZNS0_23logical_xor_kernel_cudaERNS_14TensorIteratorEENKUlvE0_clEvENKUlvE0_clEvEUlaaE_EESt5arrayIPcLm3EEEEviT0_T1_:
.text._ZN2at6native29vectorized_elementwise_kernelILi4ENS0_13BinaryFunctorIaabZZZNS0_23logical_xor_kernel_cudaERNS_14TensorIteratorEENKUlvE0_clEvENKUlvE0_clEvEUlaaE_EESt5arrayIPcLm3EEEEviT0_T1_:
        /* <DEDUP_REMOVED lines=81> */
.L_x_12948:
        /* <DEDUP_REMOVED lines=159> */
.L_x_12951:
        /* <DEDUP_REMOVED lines=8> */
.L_x_12952:
        /* <DEDUP_REMOVED lines=8> */
.L_x_12953:
        /* <DEDUP_REMOVED lines=9> */
.L_x_12954:
[----:B------:R-:W-:Y:S05]  /*1090*/  BSYNC B1 ;  /* 0x0000000000017941 */ /* 0x000fea0003800000 */
.L_x_12950:
[----:B------:R-:W-:-:S13]  /*10a0*/  ISETP.GE.AND P0, PT, R2, R3, PT ;  /* 0x000000030200720c */ /* 0x000fda0003f06270 */
[----:B0-----:R-:W0:Y:S01]  /*10b0*/  @!P0 LDC.64 R6, c[0x0][0x218] ;  /* 0x00008600ff068b82 */ /* 0x001e220000000a00 */
[C---:B-12---:R-:W-:Y:S02]  /*10c0*/  @!P0 VIADD R5, R2.reuse, UR4 ;  /* 0x0000000402058c36 */ /* 0x046fe40008000000 */
[----:B------:R-:W-:-:S03]  /*10d0*/  @!P0 VIADD R2, R2, 0x80 ;  /* 0x0000008002028836 */ /* 0x000fc60000000000 */
[----:B0-----:R-:W-:-:S05]  /*10e0*/  @!P0 IADD3 R4, P1, R5, R6, RZ ;  /* 0x0000000605048210 */ /* 0x001fca0007f3e0ff */
[----:B------:R-:W-:-:S05]  /*10f0*/  @!P0 IMAD.X R5, RZ, RZ, R7, P1 ;  /* 0x000000ffff058224 */ /* 0x000fca00008e0607 */
[----:B------:R2:W-:Y:S03]  /*1100*/  @!P0 STG.E.U8 desc[UR10][R4.64], R17 ;  /* 0x0000001104008986 */ /* 0x0005e6000c10110a */
.L_x_12955:
[----:B------:R-:W-:Y:S05]  /*1110*/  BSYNC B0 ;  /* 0x0000000000007941 */ /* 0x000fea0003800000 */
.L_x_12949:
        /* <DEDUP_REMOVED lines=10> */
.L_x_12956:
        /* <DEDUP_REMOVED lines=12> */
.L_x_43873:


//--------------------- .text._ZN2at6native29vectorized_elementwise_kernelILi8ENS0_13BinaryFunctorIaabZZZNS0_23logical_xor_kernel_cudaERNS_14TensorIteratorEENKUlvE0_clEvENKUlvE0_clEvEUlaaE_EESt5arrayIPcLm3EEEEviT0_T1_ --------------------------
	.section	.text._ZN2at6native29vectorized_elementwise_kernelILi8ENS0_13BinaryFunctorIaabZZZNS0_23logical_xor_kernel_cudaERNS_14TensorIteratorEENKUlvE0_clEvENKUlvE0_clEvEUlaaE_EESt5arrayIPcLm3EEEEviT0_T1_,"ax",@progbits
	.align	128
        .global         _ZN2at6native29vectorized_elementwise_kernelILi8ENS0_13BinaryFunctorIaabZZZNS0_23logical_xor_kernel_cudaERNS_14TensorIteratorEENKUlvE0_clEvENKUlvE0_clEvEUlaaE_EESt5arrayIPcLm3EEEEviT0_T1_
        .type           _ZN2at6native29vectorized_elementwise_kernelILi8ENS0_13BinaryFunctorIaabZZZNS0_23logical_xor_kernel_cudaERNS_14TensorIteratorEENKUlvE0_clEvENKUlvE0_clEvEUlaaE_EESt5arrayIPcLm3EEEEviT0_T1_,@function
        .size           _ZN2at6native29vectorized_elementwise_kernelILi8ENS0_13BinaryFunctorIaabZZZNS0_23logical_xor_kernel_cudaERNS_14TensorIteratorEENKUlvE0_clEvENKUlvE0_clEvEUlaaE_EESt5arrayIPcLm3EEEEviT0_T1_,(.L_x_43874 - _ZN2at6native29vectorized_elementwise_kernelILi8ENS0_13BinaryFunctorIaabZZZNS0_23logical_xor_kernel_cudaERNS_14TensorIteratorEENKUlvE0_clEvENKUlvE0_clEvEUlaaE_EESt5arrayIPcLm3EEEEviT0_T1_)
        .other          _ZN2at6native29vectorized_elementwise_kernelILi8ENS0_13BinaryFunctorIaabZZZNS0_23logical_xor_kernel_cudaERNS_14TensorIteratorEENKUlvE0_clEvENKUlvE0_clEvEUlaaE_EESt5arrayIPcLm3EEEEviT0_T1_,@"STO_CUDA_ENTRY STV_DEFAULT"
_ZN2at6native29vectorized_elementwise_kernelILi8ENS0_13BinaryFunctorIaabZZZNS0_23logical_xor_kernel_cudaERNS_14TensorIteratorEENKUlvE0_clEvENKUlvE0_clEvEUlaaE_EESt5arrayIPcLm3EEEEviT0_T1_:
.text._ZN2at6native29vectorized_elementwise_kernelILi8ENS0_13BinaryFunctorIaabZZZNS0_23logical_xor_kernel_cudaERNS_14TensorIteratorEENKUlvE0_clEvENKUlvE0_clEvEUlaaE_EESt5arrayIPcLm3EEEEviT0_T1_:
        /* <DEDUP_REMOVED lines=99> */
.L_x_12957:
        /* <DEDUP_REMOVED lines=159> */
.L_x_12960:
        /* <DEDUP_REMOVED lines=8> */
.L_x_12961:
        /* <DEDUP_REMOVED lines=8> */
.L_x_12962:
        /* <DEDUP_REMOVED lines=9> */
.L_x_12963:
[----:B------:R-:W-:Y:S05]  /*11b0*/  BSYNC B1 ;  /* 0x0000000000017941 */ /* 0x000fea0003800000 */
.L_x_12959:
[----:B------:R-:W-:-:S13]  /*11c0*/  ISETP.GE.AND P0, PT, R2, R3, PT ;  /* 0x000000030200720c */ /* 0x000fda0003f06270 */
[----:B0-----:R-:W0:Y:S01]  /*11d0*/  @!P0 LDC.64 R6, c[0x0][0x218] ;  /* 0x00008600ff068b82 */ /* 0x001e220000000a00 */
[C---:B-12---:R-:W-:Y:S02]  /*11e0*/  @!P0 VIADD R5, R2.reuse, UR4 ;  /* 0x0000000402058c36 */ /* 0x046fe40008000000 */
[----:B------:R-:W-:-:S03]  /*11f0*/  @!P0 VIADD R2, R2, 0x80 ;  /* 0x0000008002028836 */ /* 0x000fc60000000000 */
[----:B0-----:R-:W-:-:S05]  /*1200*/  @!P0 IADD3 R4, P1, R5, R6, RZ ;  /* 0x0000000605048210 */ /* 0x001fca0007f3e0ff */
[----:B------:R-:W-:-:S05]  /*1210*/  @!P0 IMAD.X R5, RZ, RZ, R7, P1 ;  /* 0x000000ffff058224 */ /* 0x000fca00008e0607 */
[----:B------:R2:W-:Y:S03]  /*1220*/  @!P0 STG.E.U8 desc[UR10][R4.64], R17 ;  /* 0x0000001104008986 */ /* 0x0005e6000c10110a */
.L_x_12964:
[----:B------:R-:W-:Y:S05]  /*1230*/  BSYNC B0 ;  /* 0x0000000000007941 */ /* 0x000fea0003800000 */
.L_x_12958:
        /* <DEDUP_REMOVED lines=10> */
.L_x_12965:
        /* <DEDUP_REMOVED lines=10> */
.L_x_43874:


//--------------------- .text._ZN2at6native18elementwise_kernelILi128ELi4EZNS0_15gpu_kernel_implINS0_13AUnaryFunctorIhhbZZZNS0_23logical_xor_kernel_cudaERNS_14TensorIteratorEENKUlvE0_clEvENKUlvE_clEvEUlhhE_EEEEvRNS_18TensorIteratorBaseERKT_EUliE_EEviT1_ --------------------------
	.section	.text._ZN2at6native18elementwise_kernelILi128ELi4EZNS0_15gpu_kernel_implINS0_13AUnaryFunctorIhhbZZZNS0_23logical_xor_kernel_cudaERNS_14TensorIteratorEENKUlvE0_clEvENKUlvE_clEvEUlhhE_EEEEvRNS_18TensorIteratorBaseERKT_EUliE_EEviT1_,"ax",@progbits
	.align	128
        .global         _ZN2at6native18elementwise_kernelILi128ELi4EZNS0_15gpu_kernel_implINS0_13AUnaryFunctorIhhbZZZNS0_23logical_xor_kernel_cudaERNS_14TensorIteratorEENKUlvE0_clEvENKUlvE_clEvEUlhhE_EEEEvRNS_18TensorIteratorBaseERKT_EUliE_EEviT1_
        .type           _ZN2at6native18elementwise_kernelILi128ELi4EZNS0_15gpu_kernel_implINS0_13AUnaryFunctorIhhbZZZNS0_23logical_xor_kernel_cudaERNS_14TensorIteratorEENKUlvE0_clEvENKUlvE_clEvEUlhhE_EEEEvRNS_18TensorIteratorBaseERKT_EUliE_EEviT1_,@function
        .size           _ZN2at6native18elementwise_kernelILi128ELi4EZNS0_15gpu_kernel_implINS0_13AUnaryFunctorIhhbZZZNS0_23logical_xor_kernel_cudaERNS_14TensorIteratorEENKUlvE0_clEvENKUlvE_clEvEUlhhE_EEEEvRNS_18TensorIteratorBaseERKT_EUliE_EEviT1_,(.L_x_43875 - _ZN2at6native18elementwise_kernelILi128ELi4EZNS0_15gpu_kernel_implINS0_13AUnaryFunctorIhhbZZZNS0_23logical_xor_kernel_cudaERNS_14TensorIteratorEENKUlvE0_clEvENKUlvE_clEvEUlhhE_EEEEvRNS_18TensorIteratorBaseERKT_EUliE_EEviT1_)
        .other          _ZN2at6native18elementwise_kernelILi128ELi4EZNS0_15gpu_kernel_implINS0_13AUnaryFunctorIhhbZZZNS0_23logical_xor_kernel_cudaERNS_14TensorIteratorEENKUlvE0_clEvENKUlvE_clEvEUlhhE_EEEEvRNS_18TensorIteratorBaseERKT_EUliE_EEviT1_,@"STO_CUDA_ENTRY STV_DEFAULT"
_ZN2at6native18elementwise_kernelILi128ELi4EZNS0_15gpu_kernel_implINS0_13AUnaryFunctorIhhbZZZNS0_23logical_xor_kernel_cudaERNS_14TensorIteratorEENKUlvE0_clEvENKUlvE_clEvEUlhhE_EEEEvRNS_18TensorIteratorBaseERKT_EUliE_EEviT1_:
.text._ZN2at6native18elementwise_kernelILi128ELi4EZNS0_15gpu_kernel_implINS0_13AUnaryFunctorIhhbZZZNS0_23logical_xor_kernel_cudaERNS_14TensorIteratorEENKUlvE0_clEvENKUlvE_clEvEUlhhE_EEEEvRNS_18TensorIteratorBaseERKT_EUliE_EEviT1_:
        /* <DEDUP_REMOVED lines=314> */
.L_x_12968:
        /* <DEDUP_REMOVED lines=20> */
.L_x_12972:
[----:B------:R0:W5:Y:S01]  /*14e0*/  LDG.E.U8 R0, desc[UR36][R4.64] ;  /* 0x0000002404007981 */ /* 0x000162000c1e1100 */
[----:B------:R-:W-:Y:S05]  /*14f0*/  BRA `(.L_x_12974) ;  /* 0x0000000c00647947 */ /* 0x000fea0003800000 */
.L_x_12971:
        /* <DEDUP_REMOVED lines=8> */
.L_x_12976:
[----:B------:R3:W5:Y:S01]  /*1580*/  LDG.E.U8 R0, desc[UR36][R4.64] ;  /* 0x0000002404007981 */ /* 0x000762000c1e1100 */
[----:B------:R-:W-:Y:S05]  /*1590*/  BRA `(.L_x_12974) ;  /* 0x0000000c003c7947 */ /* 0x000fea0003800000 */
.L_x_12975:
[----:B------:R0:W5:Y:S01]  /*15a0*/  LDG.E.U16 R0, desc[UR36][R4.64] ;  /* 0x0000002404007981 */ /* 0x000162000c1e1500 */
[----:B------:R-:W-:Y:S05]  /*15b0*/  BRA `(.L_x_12974) ;  /* 0x0000000c00347947 */ /* 0x000fea0003800000 */
.L_x_12970:
[----:B------:R-:W-:-:S13]  /*15c0*/  ISETP.GT.AND P0, PT, R2, 0x6, PT ;  /* 0x000000060200780c */ /* 0x000fda0003f04270 */
[----:B------:R-:W-:Y:S05]  /*15d0*/  @P0 BRA `(.L_x_12977) ;  /* 0x0000000000340947 */ /* 0x000fea0003800000 */
[----:B------:R-:W-:-:S13]  /*15e0*/  ISETP.NE.AND P0, PT, R2, 0x5, PT ;  /* 0x000000050200780c */ /* 0x000fda0003f05270 */
[----:B------:R-:W-:Y:S05]  /*15f0*/  @!P0 BRA `(.L_x_12978) ;  /* 0x0000000000188947 */ /* 0x000fea0003800000 */
[----:B------:R-:W-:-:S13]  /*1600*/  ISETP.NE.AND P0, PT, R2, 0x6, PT ;  /* 0x000000060200780c */ /* 0x000fda0003f05270 */
[----:B------:R-:W-:Y:S05]  /*1610*/  @P0 BRA `(.L_x_12973) ;  /* 0x0000000800c80947 */ /* 0x000fea0003800000 */
[----:B------:R-:W2:Y:S02]  /*1620*/  LDG.E R2, desc[UR36][R4.64] ;  /* 0x0000002404027981 */ /* 0x000ea4000c1e1900 */
[----:B--2---:R-:W0:Y:S02]  /*1630*/  F2I.S64.TRUNC R2, R2 ;  /* 0x0000000200027311 */ /* 0x004e24000020d900 */
[----:B0-----:R-:W-:Y:S01]  /*1640*/  PRMT R0, R2, 0x7610, R0 ;  /* 0x0000761002007816 */ /* 0x001fe20000000000 */
[----:B------:R-:W-:Y:S06]  /*1650*/  BRA `(.L_x_12974) ;  /* 0x0000000c000c7947 */ /* 0x000fec0003800000 */
.L_x_12978:
[----:B------:R-:W2:Y:S02]  /*1660*/  LDG.E.U16 R2, desc[UR36][R4.64] ;  /* 0x0000002404027981 */ /* 0x000ea4000c1e1500 */
[----:B--2---:R-:W-:-:S06]  /*1670*/  HADD2.F32 R2, -RZ, R2.H0_H0 ;  /* 0x20000002ff027230 */ /* 0x004fcc0000004100 */
[----:B------:R-:W0:Y:S02]  /*1680*/  F2I.S64.TRUNC R2, R2 ;  /* 0x0000000200027311 */ /* 0x000e24000020d900 */
[----:B0-----:R-:W-:Y:S01]  /*1690*/  PRMT R0, R2, 0x7610, R0 ;  /* 0x0000761002007816 */ /* 0x001fe20000000000 */
[----:B------:R-:W-:Y:S06]  /*16a0*/  BRA `(.L_x_12974) ;  /* 0x0000000800f87947 */ /* 0x000fec0003800000 */
.L_x_12977:
[----:B------:R-:W-:-:S13]  /*16b0*/  ISETP.NE.AND P0, PT, R2, 0x7, PT ;  /* 0x000000070200780c */ /* 0x000fda0003f05270 */
[----:B------:R-:W-:Y:S05]  /*16c0*/  @!P0 BRA `(.L_x_12979) ;  /* 0x0000000000348947 */ /* 0x000fea0003800000 */
        /* <DEDUP_REMOVED lines=8> */
.L_x_12980:
[----:B------:R-:W2:Y:S02]  /*1750*/  LDG.E.U16 R4, desc[UR36][R4.64] ;  /* 0x0000002404047981 */ /* 0x000ea4000c1e1500 */
[----:B--2---:R-:W-:-:S06]  /*1760*/  HADD2.F32 R2, -RZ, R4.H0_H0 ;  /* 0x20000004ff027230 */ /* 0x004fcc0000004100 */
[----:B------:R-:W0:Y:S02]  /*1770*/  F2I.S64.TRUNC R2, R2 ;  /* 0x0000000200027311 */ /* 0x000e24000020d900 */
[----:B0-----:R-:W-:Y:S01]  /*1780*/  PRMT R0, R2, 0x7610, R0 ;  /* 0x0000761002007816 */ /* 0x001fe20000000000 */
[----:B------:R-:W-:Y:S06]  /*1790*/  BRA `(.L_x_12974) ;  /* 0x0000000800bc7947 */ /* 0x000fec0003800000 */
.L_x_12979:
[----:B------:R-:W2:Y:S02]  /*17a0*/  LDG.E.64 R2, desc[UR36][R4.64] ;  /* 0x0000002404027981 */ /* 0x000ea4000c1e1b00 */
[----:B--2---:R-:W0:Y:S02]  /*17b0*/  F2I.S64.F64.TRUNC R2, R2 ;  /* 0x0000000200027311 */ /* 0x004e24000030d900 */
[----:B0-----:R-:W-:Y:S01]  /*17c0*/  PRMT R0, R2, 0x7610, R0 ;  /* 0x0000761002007816 */ /* 0x001fe20000000000 */
[----:B------:R-:W-:Y:S06]  /*17d0*/  BRA `(.L_x_12974) ;  /* 0x0000000800ac7947 */ /* 0x000fec0003800000 */
.L_x_12969:
        /* <DEDUP_REMOVED lines=12> */
.L_x_12983:
[----:B------:R-:W2:Y:S02]  /*18a0*/  LDG.E.64 R4, desc[UR36][R4.64] ;  /* 0x0000002404047981 */ /* 0x000ea4000c1e1b00 */
[----:B--2---:R-:W0:Y:S02]  /*18b0*/  F2I.S64.F64.TRUNC R2, R4 ;  /* 0x0000000400027311 */ /* 0x004e24000030d900 */
[----:B0-----:R-:W-:Y:S01]  /*18c0*/  PRMT R0, R2, 0x7610, R0 ;  /* 0x0000761002007816 */ /* 0x001fe20000000000 */
[----:B------:R-:W-:Y:S06]  /*18d0*/  BRA `(.L_x_12974) ;  /* 0x00000008006c7947 */ /* 0x000fec0003800000 */
.L_x_12982:
        /* <DEDUP_REMOVED lines=25> */
[----:B------:R-:W0:Y:S02]  /*1a70*/  F2I.S64.TRUNC R2, R3 ;  /* 0x0000000300027311 */ /* 0x000e24000020d900 */
[----:B0-----:R-:W-:Y:S01]  /*1a80*/  PRMT R0, R2, 0x7610, R0 ;  /* 0x0000761002007816 */ /* 0x001fe20000000000 */
[----:B------:R-:W-:Y:S06]  /*1a90*/  BRA `(.L_x_12974) ;  /* 0x0000000400fc7947 */ /* 0x000fec0003800000 */
.L_x_12985:
        /* <DEDUP_REMOVED lines=12> */
[----:B------:R-:W0:Y:S02]  /*1b60*/  F2I.S64.TRUNC R2, R2 ;  /* 0x0000000200027311 */ /* 0x000e24000020d900 */
[----:B0-----:R-:W-:Y:S01]  /*1b70*/  PRMT R0, R2, 0x7610, R0 ;  /* 0x0000761002007816 */ /* 0x001fe20000000000 */
[----:B------:R-:W-:Y:S06]  /*1b80*/  BRA `(.L_x_12974) ;  /* 0x0000000400c07947 */ /* 0x000fec0003800000 */
.L_x_12984:
[----:B------:R-:W2:Y:S02]  /*1b90*/  LDG.E.U16 R2, desc[UR36][R4.64] ;  /* 0x0000002404027981 */ /* 0x000ea4000c1e1500 */
[----:B--2---:R-:W-:-:S06]  /*1ba0*/  IMAD.U32 R2, R2, 0x10000, RZ ;  /* 0x0001000002027824 */ /* 0x004fcc00078e00ff */
[----:B------:R-:W0:Y:S02]  /*1bb0*/  F2I.S64.TRUNC R2, R2 ;  /* 0x0000000200027311 */ /* 0x000e24000020d900 */
[----:B0-----:R-:W-:Y:S01]  /*1bc0*/  PRMT R0, R2, 0x7610, R0 ;  /* 0x0000761002007816 */ /* 0x001fe20000000000 */
[----:B------:R-:W-:Y:S06]  /*1bd0*/  BRA `(.L_x_12974) ;  /* 0x0000000400ac7947 */ /* 0x000fec0003800000 */
.L_x_12981:
        /* <DEDUP_REMOVED lines=10> */
.L_x_12988:
        /* <DEDUP_REMOVED lines=21> */
.L_x_12992:
[----:B------:R-:W-:Y:S05]  /*1dd0*/  BSYNC B1 ;  /* 0x0000000000017941 */ /* 0x000fea0003800000 */
.L_x_12991:
[----:B------:R-:W-:Y:S01]  /*1de0*/  IMAD.SHL.U32 R2, R2, 0x100000, RZ ;  /* 0x0010000002027824 */ /* 0x000fe200078e00ff */
[----:B------:R-:W-:-:S04]  /*1df0*/  LEA R3, R0, 0x3b800000, 0x17 ;  /* 0x3b80000000037811 */ /* 0x000fc800078eb8ff */
[----:B------:R-:W-:-:S07]  /*1e00*/  LOP3.LUT R2, R3, R2, R4, 0xfe, !PT ;  /* 0x0000000203027212 */ /* 0x000fce00078efe04 */
.L_x_12990:
[----:B------:R-:W-:Y:S05]  /*1e10*/  BSYNC B0 ;  /* 0x0000000000007941 */ /* 0x000fea0003800000 */
.L_x_12989:
[----:B------:R-:W0:Y:S02]  /*1e20*/  F2I.S64.TRUNC R2, R2 ;  /* 0x0000000200027311 */ /* 0x000e24000020d900 */
[----:B0-----:R-:W-:Y:S01]  /*1e30*/  PRMT R0, R2, 0x7610, R0 ;  /* 0x0000761002007816 */ /* 0x001fe20000000000 */
[----:B------:R-:W-:Y:S06]  /*1e40*/  BRA `(.L_x_12974) ;  /* 0x0000000400107947 */ /* 0x000fec0003800000 */
.L_x_12987:
        /* <DEDUP_REMOVED lines=21> */
.L_x_12996:
[----:B------:R-:W-:Y:S05]  /*1fa0*/  BSYNC B1 ;  /* 0x0000000000017941 */ /* 0x000fea0003800000 */
.L_x_12995:
[----:B------:R-:W-:Y:S01]  /*1fb0*/  IMAD.SHL.U32 R2, R2, 0x200000, RZ ;  /* 0x0020000002027824 */ /* 0x000fe200078e00ff */
[----:B------:R-:W-:-:S04]  /*1fc0*/  LEA R3, R0, 0x37800000, 0x17 ;  /* 0x3780000000037811 */ /* 0x000fc800078eb8ff */
[----:B------:R-:W-:-:S07]  /*1fd0*/  LOP3.LUT R2, R3, R2, R4, 0xfe, !PT ;  /* 0x0000000203027212 */ /* 0x000fce00078efe04 */
.L_x_12994:
[----:B------:R-:W-:Y:S05]  /*1fe0*/  BSYNC B0 ;  /* 0x0000000000007941 */ /* 0x000fea0003800000 */
.L_x_12993:
[----:B------:R-:W0:Y:S02]  /*1ff0*/  F2I.S64.TRUNC R2, R2 ;  /* 0x0000000200027311 */ /* 0x000e24000020d900 */
[----:B0-----:R-:W-:Y:S01]  /*2000*/  PRMT R0, R2, 0x7610, R0 ;  /* 0x0000761002007816 */ /* 0x001fe20000000000 */
[----:B------:R-:W-:Y:S06]  /*2010*/  BRA `(.L_x_12974) ;  /* 0x00000000009c7947 */ /* 0x000fec0003800000 */
.L_x_12986:
        /* <DEDUP_REMOVED lines=14> */
.L_x_13000:
[----:B------:R-:W-:Y:S05]  /*2100*/  BSYNC B0 ;  /* 0x0000000000007941 */ /* 0x000fea0003800000 */
.L_x_12999:
[----:B------:R-:W0:Y:S02]  /*2110*/  F2I.S64.TRUNC R2, R2 ;  /* 0x0000000200027311 */ /* 0x000e24000020d900 */
[----:B0-----:R-:W-:Y:S01]  /*2120*/  PRMT R0, R2, 0x7610, R0 ;  /* 0x0000761002007816 */ /* 0x001fe20000000000 */
[----:B------:R-:W-:Y:S06]  /*2130*/  BRA `(.L_x_12974) ;  /* 0x0000000000547947 */ /* 0x000fec0003800000 */
.L_x_12973:
        /* <DEDUP_REMOVED lines=16> */
.L_x_13001:
[----:B------:R-:W-:Y:S01]  /*2240*/  PRMT R0, RZ, 0x7610, R0 ;  /* 0x00007610ff007816 */ /* 0x000fe20000000000 */
[----:B------:R-:W-:Y:S06]  /*2250*/  BRA `(.L_x_12974) ;  /* 0x00000000000c7947 */ /* 0x000fec0003800000 */
.L_x_12998:
[----:B------:R2:W5:Y:S01]  /*2260*/  LDG.E.U8 R0, desc[UR36][R4.64] ;  /* 0x0000002404007981 */ /* 0x000562000c1e1100 */
[----:B------:R-:W-:Y:S05]  /*2270*/  BRA `(.L_x_12974) ;  /* 0x0000000000047947 */ /* 0x000fea0003800000 */
.L_x_12997:
[----:B------:R1:W5:Y:S02]  /*2280*/  LDG.E.U8 R0, desc[UR36][R4.64] ;  /* 0x0000002404007981 */ /* 0x000364000c1e1100 */
.L_x_12974:
[----:B------:R-:W0:Y:S01]  /*2290*/  LDC.U8 R3, c[0x0][0x422] ;  /* 0x00010880ff037b82 */ /* 0x000e220000000000 */
        /* <DEDUP_REMOVED lines=18> */
.L_x_13005:
[----:B------:R0:W-:Y:S01]  /*23c0*/  STG.E.U8 desc[UR36][R16.64], R2 ;  /* 0x0000000210007986 */ /* 0x0001e2000c101124 */
[----:B------:R-:W-:Y:S05]  /*23d0*/  BRA `(.L_x_13007) ;  /* 0x0000000c00487947 */ /* 0x000fea0003800000 */
.L_x_13004:
        /* <DEDUP_REMOVED lines=9> */
.L_x_13009:
[----:B------:R0:W-:Y:S01]  /*2470*/  STG.E desc[UR36][R16.64], R2 ;  /* 0x0000000210007986 */ /* 0x0001e2000c101924 */
[----:B------:R-:W-:Y:S05]  /*2480*/  BRA `(.L_x_13007) ;  /* 0x0000000c001c7947 */ /* 0x000fea0003800000 */
.L_x_13008:
[----:B------:R0:W-:Y:S01]  /*2490*/  STG.E.U16 desc[UR36][R16.64], R2 ;  /* 0x0000000210007986 */ /* 0x0001e2000c101524 */
[----:B------:R-:W-:Y:S05]  /*24a0*/  BRA `(.L_x_13007) ;  /* 0x0000000c00147947 */ /* 0x000fea0003800000 */
.L_x_13003:
        /* <DEDUP_REMOVED lines=9> */
.L_x_13011:
[----:B------:R-:W-:-:S04]  /*2540*/  I2FP.F32.U32 R0, R2 ;  /* 0x0000000200007245 */ /* 0x000fc80000201000 */
[----:B------:R-:W-:-:S05]  /*2550*/  F2FP.F16.F32.PACK_AB R0, RZ, R0 ;  /* 0x00000000ff00723e */ /* 0x000fca00000000ff */
[----:B------:R0:W-:Y:S01]  /*2560*/  STG.E.U16 desc[UR36][R16.64], R0 ;  /* 0x0000000010007986 */ /* 0x0001e2000c101524 */
[----:B------:R-:W-:Y:S05]  /*2570*/  BRA `(.L_x_13007) ;  /* 0x0000000800e07947 */ /* 0x000fea0003800000 */
.L_x_13010:
        /* <DEDUP_REMOVED lines=10> */
.L_x_13013:
[----:B------:R-:W-:-:S04]  /*2620*/  I2FP.F32.U32 R2, R2 ;  /* 0x0000000200027245 */ /* 0x000fc80000201000 */
[----:B------:R-:W-:-:S04]  /*2630*/  F2FP.F16.F32.PACK_AB R3, RZ, R2 ;  /* 0x00000002ff03723e */ /* 0x000fc800000000ff */
[----:B------:R-:W-:-:S05]  /*2640*/  PRMT R3, R3, 0x5410, RZ ;  /* 0x0000541003037816 */ /* 0x000fca00000000ff */
[----:B------:R0:W-:Y:S01]  /*2650*/  STG.E desc[UR36][R16.64], R3 ;  /* 0x0000000310007986 */ /* 0x0001e2000c101924 */
[----:B------:R-:W-:Y:S05]  /*2660*/  BRA `(.L_x_13007) ;  /* 0x0000000800a47947 */ /* 0x000fea0003800000 */
.L_x_13012:
[----:B------:R-:W0:Y:S02]  /*2670*/  I2F.F64.U32 R2, R2 ;  /* 0x0000000200027312 */ /* 0x000e240000201800 */
[----:B0-----:R0:W-:Y:S01]  /*2680*/  STG.E.64 desc[UR36][R16.64], R2 ;  /* 0x0000000210007986 */ /* 0x0011e2000c101b24 */
[----:B------:R-:W-:Y:S05]  /*2690*/  BRA `(.L_x_13007) ;  /* 0x0000000800987947 */ /* 0x000fea0003800000 */
.L_x_13002:
        /* <DEDUP_REMOVED lines=10> */
.L_x_13016:
[----:B-1234-:R-:W0:Y:S01]  /*2740*/  I2F.F64.U32 R4, R2 ;  /* 0x0000000200047312 */ /* 0x01ee220000201800 */
[----:B------:R-:W-:-:S05]  /*2750*/  CS2R R6, SRZ ;  /* 0x0000000000067805 */ /* 0x000fca000001ff00 */
[----:B0-----:R0:W-:Y:S01]  /*2760*/  STG.E.128 desc[UR36][R16.64], R4 ;  /* 0x0000000410007986 */ /* 0x0011e2000c101d24 */
[----:B------:R-:W-:Y:S05]  /*2770*/  BRA `(.L_x_13007) ;  /* 0x0000000800607947 */ /* 0x000fea0003800000 */
.L_x_13015:
[----:B------:R-:W-:-:S13]  /*2780*/  ISETP.NE.AND P0, PT, R0, 0xf, PT ;  /* 0x0000000f0000780c */ /* 0x000fda0003f05270 */
[----:B------:R-:W-:Y:S05]  /*2790*/  @!P0 BRA `(.L_x_13017) ;  /* 0x0000000000b48947 */ /* 0x000fea0003800000 */
[----:B------:R-:W-:-:S13]  /*27a0*/  ISETP.NE.AND P0, PT, R0, 0x17, PT ;  /* 0x000000170000780c */ /* 0x000fda0003f05270 */
[----:B------:R-:W-:Y:S05]  /*27b0*/  @!P0 BRA `(.L_x_13018) ;  /* 0x0000000000548947 */ /* 0x000fea0003800000 */
[----:B------:R-:W-:-:S13]  /*27c0*/  ISETP.NE.AND P0, PT, R0, 0x18, PT ;  /* 0x000000180000780c */ /* 0x000fda0003f05270 */
[----:B------:R-:W-:Y:S05]  /*27d0*/  @P0 BRA `(.L_x_13006) ;  /* 0x0000000400f40947 */ /* 0x000fea0003800000 */
[----:B-1234-:R-:W-:Y:S01]  /*27e0*/  I2FP.F32.U32 R5, R2 ;  /* 0x0000000200057245 */ /* 0x01efe20000201000 */
        /* <DEDUP_REMOVED lines=14> */
.L_x_13020:
[----:B------:R-:W-:Y:S05]  /*28d0*/  BSYNC B0 ;  /* 0x0000000000007941 */ /* 0x000fea0003800000 */
.L_x_13019:
[----:B------:R-:W-:-:S05]  /*28e0*/  LOP3.LUT R3, R0, R3, RZ, 0xfc, !PT ;  /* 0x0000000300037212 */ /* 0x000fca00078efcff */
[----:B------:R0:W-:Y:S01]  /*28f0*/  STG.E.U8 desc[UR36][R16.64], R3 ;  /* 0x0000000310007986 */ /* 0x0001e2000c101124 */
[----:B------:R-:W-:Y:S05]  /*2900*/  BRA `(.L_x_13007) ;  /* 0x0000000400fc7947 */ /* 0x000fea0003800000 */
.L_x_13018:
        /* <DEDUP_REMOVED lines=13> */
.L_x_13022:
[----:B------:R-:W-:Y:S01]  /*29e0*/  IMAD.MOV.U32 R0, RZ, RZ, 0x7f ;  /* 0x0000007fff007424 */ /* 0x000fe200078e00ff */
[----:B------:R-:W-:-:S04]  /*29f0*/  ISETP.GT.U32.AND P0, PT, R2, 0x7f800000, PT ;  /* 0x7f8000000200780c */ /* 0x000fc80003f04070 */
[----:B------:R-:W-:-:S09]  /*2a00*/  SEL R0, R0, 0x7c, P0 ;  /* 0x0000007c00007807 */ /* 0x000fd20000000000 */
.L_x_13023:
[----:B------:R-:W-:Y:S05]  /*2a10*/  BSYNC B0 ;  /* 0x0000000000007941 */ /* 0x000fea0003800000 */
.L_x_13021:
[----:B------:R-:W-:-:S04]  /*2a20*/  LOP3.LUT R2, R3, 0x80000000, RZ, 0xc0, !PT ;  /* 0x8000000003027812 */ /* 0x000fc800078ec0ff */
[----:B------:R-:W-:-:S04]  /*2a30*/  SHF.R.U32.HI R3, RZ, 0x18, R2 ;  /* 0x00000018ff037819 */ /* 0x000fc80000011602 */
[----:B------:R-:W-:-:S05]  /*2a40*/  LOP3.LUT R3, R0, R3, RZ, 0xfc, !PT ;  /* 0x0000000300037212 */ /* 0x000fca00078efcff */
[----:B------:R0:W-:Y:S01]  /*2a50*/  STG.E.U8 desc[UR36][R16.64], R3 ;  /* 0x0000000310007986 */ /* 0x0001e2000c101124 */
[----:B------:R-:W-:Y:S05]  /*2a60*/  BRA `(.L_x_13007) ;  /* 0x0000000400a47947 */ /* 0x000fea0003800000 */
.L_x_13017:
[----:B------:R-:W-:-:S04]  /*2a70*/  I2FP.F32.U32 R0, R2 ;  /* 0x0000000200007245 */ /* 0x000fc80000201000 */
[----:B------:R-:W-:-:S05]  /*2a80*/  F2FP.BF16.F32.PACK_AB R0, RZ, R0 ;  /* 0x00000000ff00723e */ /* 0x000fca00000010ff */
[----:B------:R0:W-:Y:S01]  /*2a90*/  STG.E.U16 desc[UR36][R16.64], R0 ;  /* 0x0000000010007986 */ /* 0x0001e2000c101524 */
[----:B------:R-:W-:Y:S05]  /*2aa0*/  BRA `(.L_x_13007) ;  /* 0x0000000400947947 */ /* 0x000fea0003800000 */
.L_x_13014:
        /* <DEDUP_REMOVED lines=10> */
.L_x_13026:
        /* <DEDUP_REMOVED lines=17> */
.L_x_13029:
[----:B------:R-:W-:-:S04]  /*2c60*/  LOP3.LUT R2, R3, 0x80000000, RZ, 0xc0, !PT ;  /* 0x8000000003027812 */ /* 0x000fc800078ec0ff */
[----:B------:R-:W-:-:S04]  /*2c70*/  SHF.R.U32.HI R3, RZ, 0x18, R2 ;  /* 0x00000018ff037819 */ /* 0x000fc80000011602 */
[----:B------:R-:W-:-:S04]  /*2c80*/  LOP3.LUT R0, R0, R3, RZ, 0xfc, !PT ;  /* 0x0000000300007212 */ /* 0x000fc800078efcff */
[----:B------:R-:W-:-:S07]  /*2c90*/  PRMT R8, R0, 0x7610, R8 ;  /* 0x0000761000087816 */ /* 0x000fce0000000008 */
.L_x_13028:
[----:B------:R-:W-:Y:S05]  /*2ca0*/  BSYNC B0 ;  /* 0x0000000000007941 */ /* 0x000fea0003800000 */
.L_x_13027:
[----:B------:R0:W-:Y:S01]  /*2cb0*/  STG.E.U8 desc[UR36][R16.64], R8 ;  /* 0x0000000810007986 */ /* 0x0001e2000c101124 */
[----:B------:R-:W-:Y:S05]  /*2cc0*/  BRA `(.L_x_13007) ;  /* 0x00000004000c7947 */ /* 0x000fea0003800000 */
.L_x_13025:
        /* <DEDUP_REMOVED lines=17> */
.L_x_13032:
[----:B------:R-:W-:-:S04]  /*2de0*/  LOP3.LUT R2, R3, 0x80000000, RZ, 0xc0, !PT ;  /* 0x8000000003027812 */ /* 0x000fc800078ec0ff */
[----:B------:R-:W-:-:S04]  /*2df0*/  SHF.R.U32.HI R3, RZ, 0x18, R2 ;  /* 0x00000018ff037819 */ /* 0x000fc80000011602 */
[----:B------:R-:W-:-:S04]  /*2e00*/  LOP3.LUT R0, R0, R3, RZ, 0xfc, !PT ;  /* 0x0000000300007212 */ /* 0x000fc800078efcff */
[----:B------:R-:W-:-:S07]  /*2e10*/  PRMT R8, R0, 0x7610, R8 ;  /* 0x0000761000087816 */ /* 0x000fce0000000008 */
.L_x_13031:
[----:B------:R-:W-:Y:S05]  /*2e20*/  BSYNC B0 ;  /* 0x0000000000007941 */ /* 0x000fea0003800000 */
.L_x_13030:
[----:B------:R0:W-:Y:S01]  /*2e30*/  STG.E.U8 desc[UR36][R16.64], R8 ;  /* 0x0000000810007986 */ /* 0x0001e2000c101124 */
[----:B------:R-:W-:Y:S05]  /*2e40*/  BRA `(.L_x_13007) ;  /* 0x0000000000ac7947 */ /* 0x000fea0003800000 */
.L_x_13024:
[----:B------:R-:W-:-:S13]  /*2e50*/  ISETP.NE.AND P0, PT, R0, 0x1c, PT ;  /* 0x0000001c0000780c */ /* 0x000fda0003f05270 */
[----:B------:R-:W-:Y:S05]  /*2e60*/  @!P0 BRA `(.L_x_13033) ;  /* 0x0000000000a08947 */ /* 0x000fea0003800000 */
[----:B------:R-:W-:-:S13]  /*2e70*/  ISETP.NE.AND P0, PT, R0, 0x1d, PT ;  /* 0x0000001d0000780c */ /* 0x000fda0003f05270 */
[----:B------:R-:W-:Y:S05]  /*2e80*/  @!P0 BRA `(.L_x_13034) ;  /* 0x00000000008c8947 */ /* 0x000fea0003800000 */
[----:B------:R-:W-:-:S13]  /*2e90*/  ISETP.NE.AND P0, PT, R0, 0x2c, PT ;  /* 0x0000002c0000780c */ /* 0x000fda0003f05270 */
[----:B------:R-:W-:Y:S05]  /*2ea0*/  @P0 BRA `(.L_x_13006) ;  /* 0x0000000000400947 */ /* 0x000fea0003800000 */
[----:B------:R-:W-:-:S04]  /*2eb0*/  I2FP.F32.U32 R3, R2 ;  /* 0x0000000200037245 */ /* 0x000fc80000201000 */
[----:B-1234-:R-:W-:-:S04]  /*2ec0*/  SHF.R.U32.HI R4, RZ, 0x17, R3 ;  /* 0x00000017ff047819 */ /* 0x01efc80000011603 */
        /* <DEDUP_REMOVED lines=14> */
.L_x_13006:
[----:B------:R-:W-:Y:S01]  /*2fb0*/  MOV R2, 0x0 ;  /* 0x0000000000027802 */ /* 0x000fe20000000f00 */
[----:B------:R-:W-:Y:S01]  /*2fc0*/  ULDC.64 UR4, c[0x4][0x140] ;  /* 0x0100500000047ab9 */ /* 0x000fe20000000a00 */
[----:B------:R-:W-:Y:S01]  /*2fd0*/  ULDC.64 UR6, c[0x4][0x148] ;  /* 0x0100520000067ab9 */ /* 0x000fe20000000a00 */
[----:B-1234-:R-:W-:Y:S02]  /*2fe0*/  IMAD.U32 R4, RZ, RZ, UR4 ;  /* 0x00000004ff047e24 */ /* 0x01efe4000f8e00ff */
        /* <DEDUP_REMOVED lines=12> */
.L_x_13035:
[----:B------:R-:W-:Y:S05]  /*30b0*/  BRA `(.L_x_13007) ;  /* 0x0000000000107947 */ /* 0x000fea0003800000 */
.L_x_13034:
[----:B------:R-:W-:-:S05]  /*30c0*/  IMAD.MOV.U32 R3, RZ, RZ, RZ ;  /* 0x000000ffff037224 */ /* 0x000fca00078e00ff */
[----:B------:R0:W-:Y:S01]  /*30d0*/  STG.E.64 desc[UR36][R16.64], R2 ;  /* 0x0000000210007986 */ /* 0x0001e2000c101b24 */
[----:B------:R-:W-:Y:S05]  /*30e0*/  BRA `(.L_x_13007) ;  /* 0x0000000000047947 */ /* 0x000fea0003800000 */
.L_x_13033:
[----:B------:R0:W-:Y:S02]  /*30f0*/  STG.E desc[UR36][R16.64], R2 ;  /* 0x0000000210007986 */ /* 0x0001e4000c101924 */
.L_x_13007:
[----:B------:R-:W-:-:S04]  /*3100*/  IMAD R18, R23, 0x200, R18 ;  /* 0x0000020017127824 */ /* 0x000fc800078e0212 */
[----:B------:R-:W-:-:S07]  /*3110*/  VIADD R19, R18, 0x80 ;  /* 0x0000008012137836 */ /* 0x000fce0000000000 */
.L_x_12967:
[----:B------:R-:W-:Y:S05]  /*3120*/  BSYNC B6 ;  /* 0x0000000000067941 */ /* 0x000fea0003800000 */
.L_x_12966:
[----:B------:R-:W-:Y:S01]  /*3130*/  ULDC UR4, c[0x0][0x210] ;  /* 0x0000840000047ab9 */ /* 0x000fe20000000800 */
[----:B------:R-:W-:Y:S01]  /*3140*/  BSSY B6, `(.L_x_13036) ;  /* 0x0000309000067945 */ /* 0x000fe20003800000 */
[----:B------:R-:W-:-:S13]  /*3150*/  ISETP.GE.AND P0, PT, R19, UR4, PT ;  /* 0x0000000413007c0c */ /* 0x000fda000bf06270 */
[----:B------:R-:W-:Y:S05]  /*3160*/  @P0 BRA `(.L_x_13037) ;  /* 0x0000003000180947 */ /* 0x000fea0003800000 */
[----:B0-----:R-:W0:Y:S01]  /*3170*/  LDC R6, c[0x0][0x218] ;  /* 0x00008600ff067b82 */ /* 0x001e220000000800 */
[----:B------:R-:W-:Y:S02]  /*3180*/  IMAD.MOV.U32 R0, RZ, RZ, RZ ;  /* 0x000000ffff007224 */ /* 0x000fe400078e00ff */
[----:B------:R-:W-:Y:S01]  /*3190*/  IMAD.MOV.U32 R16, RZ, RZ, RZ ;  /* 0x000000ffff107224 */ /* 0x000fe200078e00ff */
        /* <DEDUP_REMOVED lines=18> */
[----:B-1234-:R-:W-:-:S05]  /*32c0*/  IMAD.HI.U32 R4, R3, UR7, R2 ;  /* 0x0000000703047c27 */ /* 0x01efca000f8e0002 */
        /* <DEDUP_REMOVED lines=281> */
.L_x_13038:
[----:B------:R-:W0:Y:S01]  /*4460*/  LDC.U8 R3, c[0x0][0x423] ;  /* 0x000108c0ff037b82 */ /* 0x000e220000000000 */
[----:B------:R-:W-:Y:S01]  /*4470*/  ULDC.64 UR4, c[0x0][0x410] ;  /* 0x0001040000047ab9 */ /* 0x000fe20000000a00 */
[----:B------:R-:W-:Y:S01]  /*4480*/  ULDC.64 UR6, c[0x0][0x418] ;  /* 0x0001060000067ab9 */ /* 0x000fe20000000a00 */
[----:B------:R-:W-:Y:S02]  /*4490*/  IADD3 R16, P0, R16, UR4, RZ ;  /* 0x0000000410107c10 */ /* 0x000fe4000ff1e0ff */
[----:B-1234-:R-:W-:-:S03]  /*44a0*/  IADD3 R4, P1, R0, UR6, RZ ;  /* 0x0000000600047c10 */ /* 0x01efc6000ff3e0ff */
        /* <DEDUP_REMOVED lines=15> */
.L_x_13042:
[----:B------:R0:W5:Y:S01]  /*45a0*/  LDG.E.U8 R0, desc[UR36][R4.64] ;  /* 0x0000002404007981 */ /* 0x000162000c1e1100 */
[----:B------:R-:W-:Y:S05]  /*45b0*/  BRA `(.L_x_13044) ;  /* 0x0000000c00647947 */ /* 0x000fea0003800000 */
.L_x_13041:
        /* <DEDUP_REMOVED lines=8> */
.L_x_13046:
[----:B------:R4:W5:Y:S01]  /*4640*/  LDG.E.U8 R0, desc[UR36][R4.64] ;  /* 0x0000002404007981 */ /* 0x000962000c1e1100 */
[----:B------:R-:W-:Y:S05]  /*4650*/  BRA `(.L_x_13044) ;  /* 0x0000000c003c7947 */ /* 0x000fea0003800000 */
.L_x_13045:
[----:B------:R3:W5:Y:S01]  /*4660*/  LDG.E.U16 R0, desc[UR36][R4.64] ;  /* 0x0000002404007981 */ /* 0x000762000c1e1500 */
[----:B------:R-:W-:Y:S05]  /*4670*/  BRA `(.L_x_13044) ;  /* 0x0000000c00347947 */ /* 0x000fea0003800000 */
.L_x_13040:
        /* <DEDUP_REMOVED lines=10> */
.L_x_13048:
[----:B------:R-:W2:Y:S02]  /*4720*/  LDG.E.U16 R2, desc[UR36][R4.64] ;  /* 0x0000002404027981 */ /* 0x000ea4000c1e1500 */
[----:B--2---:R-:W-:-:S06]  /*4730*/  HADD2.F32 R2, -RZ, R2.H0_H0 ;  /* 0x20000002ff027230 */ /* 0x004fcc0000004100 */
[----:B------:R-:W0:Y:S02]  /*4740*/  F2I.S64.TRUNC R2, R2 ;  /* 0x0000000200027311 */ /* 0x000e24000020d900 */
[----:B0-----:R-:W-:Y:S01]  /*4750*/  PRMT R0, R2, 0x7610, R0 ;  /* 0x0000761002007816 */ /* 0x001fe20000000000 */
[----:B------:R-:W-:Y:S06]  /*4760*/  BRA `(.L_x_13044) ;  /* 0x0000000800f87947 */ /* 0x000fec0003800000 */
.L_x_13047:
        /* <DEDUP_REMOVED lines=10> */
.L_x_13050:
[----:B------:R-:W2:Y:S02]  /*4810*/  LDG.E.U16 R4, desc[UR36][R4.64] ;  /* 0x0000002404047981 */ /* 0x000ea4000c1e1500 */
[----:B--2---:R-:W-:-:S06]  /*4820*/  HADD2.F32 R2, -RZ, R4.H0_H0 ;  /* 0x20000004ff027230 */ /* 0x004fcc0000004100 */
[----:B------:R-:W0:Y:S02]  /*4830*/  F2I.S64.TRUNC R2, R2 ;  /* 0x0000000200027311 */ /* 0x000e24000020d900 */
[----:B0-----:R-:W-:Y:S01]  /*4840*/  PRMT R0, R2, 0x7610, R0 ;  /* 0x0000761002007816 */ /* 0x001fe20000000000 */
[----:B------:R-:W-:Y:S06]  /*4850*/  BRA `(.L_x_13044) ;  /* 0x0000000800bc7947 */ /* 0x000fec0003800000 */
.L_x_13049:
[----:B------:R-:W2:Y:S02]  /*4860*/  LDG.E.64 R2, desc[UR36][R4.64] ;  /* 0x0000002404027981 */ /* 0x000ea4000c1e1b00 */
[----:B--2---:R-:W0:Y:S02]  /*4870*/  F2I.S64.F64.TRUNC R2, R2 ;  /* 0x0000000200027311 */ /* 0x004e24000030d900 */
[----:B0-----:R-:W-:Y:S01]  /*4880*/  PRMT R0, R2, 0x7610, R0 ;  /* 0x0000761002007816 */ /* 0x001fe20000000000 */
[----:B------:R-:W-:Y:S06]  /*4890*/  BRA `(.L_x_13044) ;  /* 0x0000000800ac7947 */ /* 0x000fec0003800000 */
.L_x_13039:
        /* <DEDUP_REMOVED lines=12> */
.L_x_13053:
[----:B------:R-:W2:Y:S02]  /*4960*/  LDG.E.64 R4, desc[UR36][R4.64] ;  /* 0x0000002404047981 */ /* 0x000ea4000c1e1b00 */
[----:B--2---:R-:W0:Y:S02]  /*4970*/  F2I.S64.F64.TRUNC R2, R4 ;  /* 0x0000000400027311 */ /* 0x004e24000030d900 */
[----:B0-----:R-:W-:Y:S01]  /*4980*/  PRMT R0, R2, 0x7610, R0 ;  /* 0x0000761002007816 */ /* 0x001fe20000000000 */
[----:B------:R-:W-:Y:S06]  /*4990*/  BRA `(.L_x_13044) ;  /* 0x00000008006c7947 */ /* 0x000fec0003800000 */
.L_x_13052:
        /* <DEDUP_REMOVED lines=28> */
.L_x_13055:
        /* <DEDUP_REMOVED lines=15> */
.L_x_13054:
[----:B------:R-:W2:Y:S02]  /*4c50*/  LDG.E.U16 R2, desc[UR36][R4.64] ;  /* 0x0000002404027981 */ /* 0x000ea4000c1e1500 */
[----:B--2---:R-:W-:-:S06]  /*4c60*/  IMAD.U32 R2, R2, 0x10000, RZ ;  /* 0x0001000002027824 */ /* 0x004fcc00078e00ff */
[----:B------:R-:W0:Y:S02]  /*4c70*/  F2I.S64.TRUNC R2, R2 ;  /* 0x0000000200027311 */ /* 0x000e24000020d900 */
[----:B0-----:R-:W-:Y:S01]  /*4c80*/  PRMT R0, R2, 0x7610, R0 ;  /* 0x0000761002007816 */ /* 0x001fe20000000000 */
[----:B------:R-:W-:Y:S06]  /*4c90*/  BRA `(.L_x_13044) ;  /* 0x0000000400ac7947 */ /* 0x000fec0003800000 */
.L_x_13051:
        /* <DEDUP_REMOVED lines=10> */
.L_x_13058:
        /* <DEDUP_REMOVED lines=21> */
.L_x_13062:
[----:B------:R-:W-:Y:S05]  /*4e90*/  BSYNC B1 ;  /* 0x0000000000017941 */ /* 0x000fea0003800000 */
.L_x_13061:
[----:B------:R-:W-:Y:S01]  /*4ea0*/  IMAD.SHL.U32 R2, R2, 0x100000, RZ ;  /* 0x0010000002027824 */ /* 0x000fe200078e00ff */
[----:B------:R-:W-:-:S04]  /*4eb0*/  LEA R3, R0, 0x3b800000, 0x17 ;  /* 0x3b80000000037811 */ /* 0x000fc800078eb8ff */
[----:B------:R-:W-:-:S07]  /*4ec0*/  LOP3.LUT R2, R3, R2, R4, 0xfe, !PT ;  /* 0x0000000203027212 */ /* 0x000fce00078efe04 */
.L_x_13060:
[----:B------:R-:W-:Y:S05]  /*4ed0*/  BSYNC B0 ;  /* 0x0000000000007941 */ /* 0x000fea0003800000 */
.L_x_13059:
[----:B------:R-:W0:Y:S02]  /*4ee0*/  F2I.S64.TRUNC R2, R2 ;  /* 0x0000000200027311 */ /* 0x000e24000020d900 */
[----:B0-----:R-:W-:Y:S01]  /*4ef0*/  PRMT R0, R2, 0x7610, R0 ;  /* 0x0000761002007816 */ /* 0x001fe20000000000 */
[----:B------:R-:W-:Y:S06]  /*4f00*/  BRA `(.L_x_13044) ;  /* 0x0000000400107947 */ /* 0x000fec0003800000 */
.L_x_13057:
        /* <DEDUP_REMOVED lines=21> */
.L_x_13066:
[----:B------:R-:W-:Y:S05]  /*5060*/  BSYNC B1 ;  /* 0x0000000000017941 */ /* 0x000fea0003800000 */
.L_x_13065:
[----:B------:R-:W-:Y:S01]  /*5070*/  IMAD.SHL.U32 R2, R2, 0x200000, RZ ;  /* 0x0020000002027824 */ /* 0x000fe200078e00ff */
[----:B------:R-:W-:-:S04]  /*5080*/  LEA R3, R0, 0x37800000, 0x17 ;  /* 0x3780000000037811 */ /* 0x000fc800078eb8ff */
[----:B------:R-:W-:-:S07]  /*5090*/  LOP3.LUT R2, R3, R2, R4, 0xfe, !PT ;  /* 0x0000000203027212 */ /* 0x000fce00078efe04 */
.L_x_13064:
[----:B------:R-:W-:Y:S05]  /*50a0*/  BSYNC B0 ;  /* 0x0000000000007941 */ /* 0x000fea0003800000 */
.L_x_13063:
[----:B------:R-:W0:Y:S02]  /*50b0*/  F2I.S64.TRUNC R2, R2 ;  /* 0x0000000200027311 */ /* 0x000e24000020d900 */
[----:B0-----:R-:W-:Y:S01]  /*50c0*/  PRMT R0, R2, 0x7610, R0 ;  /* 0x0000761002007816 */ /* 0x001fe20000000000 */
[----:B------:R-:W-:Y:S06]  /*50d0*/  BRA `(.L_x_13044) ;  /* 0x00000000009c7947 */ /* 0x000fec0003800000 */
.L_x_13056:
        /* <DEDUP_REMOVED lines=14> */
.L_x_13070:
[----:B------:R-:W-:Y:S05]  /*51c0*/  BSYNC B0 ;  /* 0x0000000000007941 */ /* 0x000fea0003800000 */
.L_x_13069:
[----:B------:R-:W0:Y:S02]  /*51d0*/  F2I.S64.TRUNC R2, R2 ;  /* 0x0000000200027311 */ /* 0x000e24000020d900 */
[----:B0-----:R-:W-:Y:S01]  /*51e0*/  PRMT R0, R2, 0x7610, R0 ;  /* 0x0000761002007816 */ /* 0x001fe20000000000 */
[----:B------:R-:W-:Y:S06]  /*51f0*/  BRA `(.L_x_13044) ;  /* 0x0000000000547947 */ /* 0x000fec0003800000 */
.L_x_13043:
        /* <DEDUP_REMOVED lines=16> */
.L_x_13071:
[----:B------:R-:W-:Y:S01]  /*5300*/  PRMT R0, RZ, 0x7610, R0 ;  /* 0x00007610ff007816 */ /* 0x000fe20000000000 */
[----:B------:R-:W-:Y:S06]  /*5310*/  BRA `(.L_x_13044) ;  /* 0x00000000000c7947 */ /* 0x000fec0003800000 */
.L_x_13068:
[----:B------:R2:W5:Y:S01]  /*5320*/  LDG.E.U8 R0, desc[UR36][R4.64] ;  /* 0x0000002404007981 */ /* 0x000562000c1e1100 */
[----:B------:R-:W-:Y:S05]  /*5330*/  BRA `(.L_x_13044) ;  /* 0x0000000000047947 */ /* 0x000fea0003800000 */
.L_x_13067:
[----:B------:R1:W5:Y:S02]  /*5340*/  LDG.E.U8 R0, desc[UR36][R4.64] ;  /* 0x0000002404007981 */ /* 0x000364000c1e1100 */
.L_x_13044:
        /* <DEDUP_REMOVED lines=19> */
.L_x_13075:
[----:B------:R0:W-:Y:S01]  /*5480*/  STG.E.U8 desc[UR36][R16.64], R2 ;  /* 0x0000000210007986 */ /* 0x0001e2000c101124 */
[----:B------:R-:W-:Y:S05]  /*5490*/  BRA `(.L_x_13077) ;  /* 0x0000000c00487947 */ /* 0x000fea0003800000 */
.L_x_13074:
        /* <DEDUP_REMOVED lines=9> */
.L_x_13079:
[----:B------:R0:W-:Y:S01]  /*5530*/  STG.E desc[UR36][R16.64], R2 ;  /* 0x0000000210007986 */ /* 0x0001e2000c101924 */
[----:B------:R-:W-:Y:S05]  /*5540*/  BRA `(.L_x_13077) ;  /* 0x0000000c001c7947 */ /* 0x000fea0003800000 */
.L_x_13078:
[----:B------:R0:W-:Y:S01]  /*5550*/  STG.E.U16 desc[UR36][R16.64], R2 ;  /* 0x0000000210007986 */ /* 0x0001e2000c101524 */
[----:B------:R-:W-:Y:S05]  /*5560*/  BRA `(.L_x_13077) ;  /* 0x0000000c00147947 */ /* 0x000fea0003800000 */
.L_x_13073:
        /* <DEDUP_REMOVED lines=9> */
.L_x_13081:
[----:B------:R-:W-:-:S04]  /*5600*/  I2FP.F32.U32 R0, R2 ;  /* 0x0000000200007245 */ /* 0x000fc80000201000 */
[----:B------:R-:W-:-:S05]  /*5610*/  F2FP.F16.F32.PACK_AB R0, RZ, R0 ;  /* 0x00000000ff00723e */ /* 0x000fca00000000ff */
[----:B------:R0:W-:Y:S01]  /*5620*/  STG.E.U16 desc[UR36][R16.64], R0 ;  /* 0x0000000010007986 */ /* 0x0001e2000c101524 */
[----:B------:R-:W-:Y:S05]  /*5630*/  BRA `(.L_x_13077) ;  /* 0x0000000800e07947 */ /* 0x000fea0003800000 */
.L_x_13080:
        /* <DEDUP_REMOVED lines=10> */
.L_x_13083:
[----:B------:R-:W-:-:S04]  /*56e0*/  I2FP.F32.U32 R2, R2 ;  /* 0x0000000200027245 */ /* 0x000fc80000201000 */
[----:B------:R-:W-:-:S04]  /*56f0*/  F2FP.F16.F32.PACK_AB R3, RZ, R2 ;  /* 0x00000002ff03723e */ /* 0x000fc800000000ff */
[----:B------:R-:W-:-:S05]  /*5700*/  PRMT R3, R3, 0x5410, RZ ;  /* 0x0000541003037816 */ /* 0x000fca00000000ff */
[----:B------:R0:W-:Y:S01]  /*5710*/  STG.E desc[UR36][R16.64], R3 ;  /* 0x0000000310007986 */ /* 0x0001e2000c101924 */
[----:B------:R-:W-:Y:S05]  /*5720*/  BRA `(.L_x_13077) ;  /* 0x0000000800a47947 */ /* 0x000fea0003800000 */
.L_x_13082:
[----:B------:R-:W0:Y:S02]  /*5730*/  I2F.F64.U32 R2, R2 ;  /* 0x0000000200027312 */ /* 0x000e240000201800 */
[----:B0-----:R0:W-:Y:S01]  /*5740*/  STG.E.64 desc[UR36][R16.64], R2 ;  /* 0x0000000210007986 */ /* 0x0011e2000c101b24 */
[----:B------:R-:W-:Y:S05]  /*5750*/  BRA `(.L_x_13077) ;  /* 0x0000000800987947 */ /* 0x000fea0003800000 */
.L_x_13072:
        /* <DEDUP_REMOVED lines=10> */
.L_x_13086:
[----:B-1234-:R-:W0:Y:S01]  /*5800*/  I2F.F64.U32 R4, R2 ;  /* 0x0000000200047312 */ /* 0x01ee220000201800 */
[----:B------:R-:W-:-:S05]  /*5810*/  CS2R R6, SRZ ;  /* 0x0000000000067805 */ /* 0x000fca000001ff00 */
[----:B0-----:R0:W-:Y:S01]  /*5820*/  STG.E.128 desc[UR36][R16.64], R4 ;  /* 0x0000000410007986 */ /* 0x0011e2000c101d24 */
[----:B------:R-:W-:Y:S05]  /*5830*/  BRA `(.L_x_13077) ;  /* 0x0000000800607947 */ /* 0x000fea0003800000 */
.L_x_13085:
        /* <DEDUP_REMOVED lines=21> */
.L_x_13090:
[----:B------:R-:W-:Y:S05]  /*5990*/  BSYNC B0 ;  /* 0x0000000000007941 */ /* 0x000fea0003800000 */
.L_x_13089:
[----:B------:R-:W-:-:S05]  /*59a0*/  LOP3.LUT R3, R0, R3, RZ, 0xfc, !PT ;  /* 0x0000000300037212 */ /* 0x000fca00078efcff */
[----:B------:R0:W-:Y:S01]  /*59b0*/  STG.E.U8 desc[UR36][R16.64], R3 ;  /* 0x0000000310007986 */ /* 0x0001e2000c101124 */
[----:B------:R-:W-:Y:S05]  /*59c0*/  BRA `(.L_x_13077) ;  /* 0x0000000400fc7947 */ /* 0x000fea0003800000 */
.L_x_13088:
        /* <DEDUP_REMOVED lines=13> */
.L_x_13092:
[----:B------:R-:W-:Y:S01]  /*5aa0*/  IMAD.MOV.U32 R0, RZ, RZ, 0x7f ;  /* 0x0000007fff007424 */ /* 0x000fe200078e00ff */
[----:B------:R-:W-:-:S04]  /*5ab0*/  ISETP.GT.U32.AND P0, PT, R2, 0x7f800000, PT ;  /* 0x7f8000000200780c */ /* 0x000fc80003f04070 */
[----:B------:R-:W-:-:S09]  /*5ac0*/  SEL R0, R0, 0x7c, P0 ;  /* 0x0000007c00007807 */ /* 0x000fd20000000000 */
.L_x_13093:
[----:B------:R-:W-:Y:S05]  /*5ad0*/  BSYNC B0 ;  /* 0x0000000000007941 */ /* 0x000fea0003800000 */
.L_x_13091:
[----:B------:R-:W-:-:S04]  /*5ae0*/  LOP3.LUT R2, R3, 0x80000000, RZ, 0xc0, !PT ;  /* 0x8000000003027812 */ /* 0x000fc800078ec0ff */
[----:B------:R-:W-:-:S04]  /*5af0*/  SHF.R.U32.HI R3, RZ, 0x18, R2 ;  /* 0x00000018ff037819 */ /* 0x000fc80000011602 */
[----:B------:R-:W-:-:S05]  /*5b00*/  LOP3.LUT R3, R0, R3, RZ, 0xfc, !PT ;  /* 0x0000000300037212 */ /* 0x000fca00078efcff */
[----:B------:R0:W-:Y:S01]  /*5b10*/  STG.E.U8 desc[UR36][R16.64], R3 ;  /* 0x0000000310007986 */ /* 0x0001e2000c101124 */
[----:B------:R-:W-:Y:S05]  /*5b20*/  BRA `(.L_x_13077) ;  /* 0x0000000400a47947 */ /* 0x000fea0003800000 */
.L_x_13087:
[----:B------:R-:W-:-:S04]  /*5b30*/  I2FP.F32.U32 R0, R2 ;  /* 0x0000000200007245 */ /* 0x000fc80000201000 */
[----:B------:R-:W-:-:S05]  /*5b40*/  F2FP.BF16.F32.PACK_AB R0, RZ, R0 ;  /* 0x00000000ff00723e */ /* 0x000fca00000010ff */
[----:B------:R0:W-:Y:S01]  /*5b50*/  STG.E.U16 desc[UR36][R16.64], R0 ;  /* 0x0000000010007986 */ /* 0x0001e2000c101524 */
[----:B------:R-:W-:Y:S05]  /*5b60*/  BRA `(.L_x_13077) ;  /* 0x0000000400947947 */ /* 0x000fea0003800000 */
.L_x_13084:
        /* <DEDUP_REMOVED lines=10> */
.L_x_13096:
        /* <DEDUP_REMOVED lines=17> */
.L_x_13099:
[----:B------:R-:W-:-:S04]  /*5d20*/  LOP3.LUT R2, R3, 0x80000000, RZ, 0xc0, !PT ;  /* 0x8000000003027812 */ /* 0x000fc800078ec0ff */
[----:B------:R-:W-:-:S04]  /*5d30*/  SHF.R.U32.HI R3, RZ, 0x18, R2 ;  /* 0x00000018ff037819 */ /* 0x000fc80000011602 */
[----:B------:R-:W-:-:S04]  /*5d40*/  LOP3.LUT R0, R0, R3, RZ, 0xfc, !PT ;  /* 0x0000000300007212 */ /* 0x000fc800078efcff */
[----:B------:R-:W-:-:S07]  /*5d50*/  PRMT R8, R0, 0x7610, R8 ;  /* 0x0000761000087816 */ /* 0x000fce0000000008 */
.L_x_13098:
[----:B------:R-:W-:Y:S05]  /*5d60*/  BSYNC B0 ;  /* 0x0000000000007941 */ /* 0x000fea0003800000 */
.L_x_13097:
[----:B------:R0:W-:Y:S01]  /*5d70*/  STG.E.U8 desc[UR36][R16.64], R8 ;  /* 0x0000000810007986 */ /* 0x0001e2000c101124 */
[----:B------:R-:W-:Y:S05]  /*5d80*/  BRA `(.L_x_13077) ;  /* 0x00000004000c7947 */ /* 0x000fea0003800000 */
.L_x_13095:
        /* <DEDUP_REMOVED lines=17> */
.L_x_13102:
[----:B------:R-:W-:-:S04]  /*5ea0*/  LOP3.LUT R2, R3, 0x80000000, RZ, 0xc0, !PT ;  /* 0x8000000003027812 */ /* 0x000fc800078ec0ff */
[----:B------:R-:W-:-:S04]  /*5eb0*/  SHF.R.U32.HI R3, RZ, 0x18, R2 ;  /* 0x00000018ff037819 */ /* 0x000fc80000011602 */
[----:B------:R-:W-:-:S04]  /*5ec0*/  LOP3.LUT R0, R0, R3, RZ, 0xfc, !PT ;  /* 0x0000000300007212 */ /* 0x000fc800078efcff */
[----:B------:R-:W-:-:S07]  /*5ed0*/  PRMT R8, R0, 0x7610, R8 ;  /* 0x0000761000087816 */ /* 0x000fce0000000008 */
.L_x_13101:
[----:B------:R-:W-:Y:S05]  /*5ee0*/  BSYNC B0 ;  /* 0x0000000000007941 */ /* 0x000fea0003800000 */
.L_x_13100:
[----:B------:R0:W-:Y:S01]  /*5ef0*/  STG.E.U8 desc[UR36][R16.64], R8 ;  /* 0x0000000810007986 */ /* 0x0001e2000c101124 */
[----:B------:R-:W-:Y:S05]  /*5f00*/  BRA `(.L_x_13077) ;  /* 0x0000000000ac7947 */ /* 0x000fea0003800000 */
.L_x_13094:
        /* <DEDUP_REMOVED lines=22> */
.L_x_13076:
[----:B------:R-:W-:Y:S01]  /*6070*/  MOV R0, 0x0 ;  /* 0x0000000000007802 */ /* 0x000fe20000000f00 */
[----:B------:R-:W-:Y:S01]  /*6080*/  ULDC.64 UR4, c[0x4][0x140] ;  /* 0x0100500000047ab9 */ /* 0x000fe20000000a00 */
[----:B------:R-:W-:Y:S01]  /*6090*/  ULDC.64 UR6, c[0x4][0x10] ;  /* 0x0100040000067ab9 */ /* 0x000fe20000000a00 */
[----:B-1234-:R-:W-:Y:S01]  /*60a0*/  IMAD.U32 R4, RZ, RZ, UR4 ;  /* 0x00000004ff047e24 */ /* 0x01efe2000f8e00ff */
        /* <DEDUP_REMOVED lines=12> */
.L_x_13105:
[----:B------:R-:W-:Y:S05]  /*6170*/  BRA `(.L_x_13077) ;  /* 0x0000000000107947 */ /* 0x000fea0003800000 */
.L_x_13104:
[----:B------:R-:W-:-:S05]  /*6180*/  IMAD.MOV.U32 R3, RZ, RZ, RZ ;  /* 0x000000ffff037224 */ /* 0x000fca00078e00ff */
[----:B------:R0:W-:Y:S01]  /*6190*/  STG.E.64 desc[UR36][R16.64], R2 ;  /* 0x0000000210007986 */ /* 0x0001e2000c101b24 */
[----:B------:R-:W-:Y:S05]  /*61a0*/  BRA `(.L_x_13077) ;  /* 0x0000000000047947 */ /* 0x000fea0003800000 */
.L_x_13103:
[----:B------:R0:W-:Y:S02]  /*61b0*/  STG.E desc[UR36][R16.64], R2 ;  /* 0x0000000210007986 */ /* 0x0001e4000c101924 */
.L_x_13077:
[----:B------:R-:W-:-:S07]  /*61c0*/  VIADD R19, R19, 0x80 ;  /* 0x0000008013137836 */ /* 0x000fce0000000000 */
.L_x_13037:
[----:B------:R-:W-:Y:S05]  /*61d0*/  BSYNC B6 ;  /* 0x0000000000067941 */ /* 0x000fea0003800000 */
.L_x_13036:
        /* <DEDUP_REMOVED lines=307> */
.L_x_13108:
        /* <DEDUP_REMOVED lines=20> */
.L_x_13112:
[----:B------:R0:W5:Y:S01]  /*7650*/  LDG.E.U8 R0, desc[UR36][R4.64] ;  /* 0x0000002404007981 */ /* 0x000162000c1e1100 */
[----:B------:R-:W-:Y:S05]  /*7660*/  BRA `(.L_x_13114) ;  /* 0x0000000c00647947 */ /* 0x000fea0003800000 */
.L_x_13111:
        /* <DEDUP_REMOVED lines=8> */
.L_x_13116:
[----:B------:R4:W5:Y:S01]  /*76f0*/  LDG.E.U8 R0, desc[UR36][R4.64] ;  /* 0x0000002404007981 */ /* 0x000962000c1e1100 */
[----:B------:R-:W-:Y:S05]  /*7700*/  BRA `(.L_x_13114) ;  /* 0x0000000c003c7947 */ /* 0x000fea0003800000 */
.L_x_13115:
[----:B------:R3:W5:Y:S01]  /*7710*/  LDG.E.U16 R0, desc[UR36][R4.64] ;  /* 0x0000002404007981 */ /* 0x000762000c1e1500 */
[----:B------:R-:W-:Y:S05]  /*7720*/  BRA `(.L_x_13114) ;  /* 0x0000000c00347947 */ /* 0x000fea0003800000 */
.L_x_13110:
        /* <DEDUP_REMOVED lines=10> */
.L_x_13118:
[----:B------:R-:W2:Y:S02]  /*77d0*/  LDG.E.U16 R2, desc[UR36][R4.64] ;  /* 0x0000002404027981 */ /* 0x000ea4000c1e1500 */
[----:B--2---:R-:W-:-:S06]  /*77e0*/  HADD2.F32 R2, -RZ, R2.H0_H0 ;  /* 0x20000002ff027230 */ /* 0x004fcc0000004100 */
[----:B------:R-:W0:Y:S02]  /*77f0*/  F2I.S64.TRUNC R2, R2 ;  /* 0x0000000200027311 */ /* 0x000e24000020d900 */
[----:B0-----:R-:W-:Y:S01]  /*7800*/  PRMT R0, R2, 0x7610, R0 ;  /* 0x0000761002007816 */ /* 0x001fe20000000000 */
[----:B------:R-:W-:Y:S06]  /*7810*/  BRA `(.L_x_13114) ;  /* 0x0000000800f87947 */ /* 0x000fec0003800000 */
.L_x_13117:
        /* <DEDUP_REMOVED lines=10> */
.L_x_13120:
[----:B------:R-:W2:Y:S02]  /*78c0*/  LDG.E.U16 R4, desc[UR36][R4.64] ;  /* 0x0000002404047981 */ /* 0x000ea4000c1e1500 */
[----:B--2---:R-:W-:-:S06]  /*78d0*/  HADD2.F32 R2, -RZ, R4.H0_H0 ;  /* 0x20000004ff027230 */ /* 0x004fcc0000004100 */
[----:B------:R-:W0:Y:S02]  /*78e0*/  F2I.S64.TRUNC R2, R2 ;  /* 0x0000000200027311 */ /* 0x000e24000020d900 */
[----:B0-----:R-:W-:Y:S01]  /*78f0*/  PRMT R0, R2, 0x7610, R0 ;  /* 0x0000761002007816 */ /* 0x001fe20000000000 */
[----:B------:R-:W-:Y:S06]  /*7900*/  BRA `(.L_x_13114) ;  /* 0x0000000800bc7947 */ /* 0x000fec0003800000 */
.L_x_13119:
[----:B------:R-:W2:Y:S02]  /*7910*/  LDG.E.64 R2, desc[UR36][R4.64] ;  /* 0x0000002404027981 */ /* 0x000ea4000c1e1b00 */
[----:B--2---:R-:W0:Y:S02]  /*7920*/  F2I.S64.F64.TRUNC R2, R2 ;  /* 0x0000000200027311 */ /* 0x004e24000030d900 */
[----:B0-----:R-:W-:Y:S01]  /*7930*/  PRMT R0, R2, 0x7610, R0 ;  /* 0x0000761002007816 */ /* 0x001fe20000000000 */
[----:B------:R-:W-:Y:S06]  /*7940*/  BRA `(.L_x_13114) ;  /* 0x0000000800ac7947 */ /* 0x000fec0003800000 */
.L_x_13109:
        /* <DEDUP_REMOVED lines=12> */
.L_x_13123:
[----:B------:R-:W2:Y:S02]  /*7a10*/  LDG.E.64 R4, desc[UR36][R4.64] ;  /* 0x0000002404047981 */ /* 0x000ea4000c1e1b00 */
[----:B--2---:R-:W0:Y:S02]  /*7a20*/  F2I.S64.F64.TRUNC R2, R4 ;  /* 0x0000000400027311 */ /* 0x004e24000030d900 */
[----:B0-----:R-:W-:Y:S01]  /*7a30*/  PRMT R0, R2, 0x7610, R0 ;  /* 0x0000761002007816 */ /* 0x001fe20000000000 */
[----:B------:R-:W-:Y:S06]  /*7a40*/  BRA `(.L_x_13114) ;  /* 0x00000008006c7947 */ /* 0x000fec0003800000 */
.L_x_13122:
        /* <DEDUP_REMOVED lines=28> */
.L_x_13125:
        /* <DEDUP_REMOVED lines=15> */
.L_x_13124:
[----:B------:R-:W2:Y:S02]  /*7d00*/  LDG.E.U16 R2, desc[UR36][R4.64] ;  /* 0x0000002404027981 */ /* 0x000ea4000c1e1500 */
[----:B--2---:R-:W-:-:S06]  /*7d10*/  IMAD.U32 R2, R2, 0x10000, RZ ;  /* 0x0001000002027824 */ /* 0x004fcc00078e00ff */
[----:B------:R-:W0:Y:S02]  /*7d20*/  F2I.S64.TRUNC R2, R2 ;  /* 0x0000000200027311 */ /* 0x000e24000020d900 */
[----:B0-----:R-:W-:Y:S01]  /*7d30*/  PRMT R0, R2, 0x7610, R0 ;  /* 0x0000761002007816 */ /* 0x001fe20000000000 */
[----:B------:R-:W-:Y:S06]  /*7d40*/  BRA `(.L_x_13114) ;  /* 0x0000000400ac7947 */ /* 0x000fec0003800000 */
.L_x_13121:
        /* <DEDUP_REMOVED lines=10> */
.L_x_13128:
        /* <DEDUP_REMOVED lines=21> */
.L_x_13132:
[----:B------:R-:W-:Y:S05]  /*7f40*/  BSYNC B1 ;  /* 0x0000000000017941 */ /* 0x000fea0003800000 */
.L_x_13131:
[----:B------:R-:W-:Y:S01]  /*7f50*/  IMAD.SHL.U32 R2, R2, 0x100000, RZ ;  /* 0x0010000002027824 */ /* 0x000fe200078e00ff */
[----:B------:R-:W-:-:S04]  /*7f60*/  LEA R3, R0, 0x3b800000, 0x17 ;  /* 0x3b80000000037811 */ /* 0x000fc800078eb8ff */
[----:B------:R-:W-:-:S07]  /*7f70*/  LOP3.LUT R2, R3, R2, R4, 0xfe, !PT ;  /* 0x0000000203027212 */ /* 0x000fce00078efe04 */
.L_x_13130:
[----:B------:R-:W-:Y:S05]  /*7f80*/  BSYNC B0 ;  /* 0x0000000000007941 */ /* 0x000fea0003800000 */
.L_x_13129:
[----:B------:R-:W0:Y:S02]  /*7f90*/  F2I.S64.TRUNC R2, R2 ;  /* 0x0000000200027311 */ /* 0x000e24000020d900 */
[----:B0-----:R-:W-:Y:S01]  /*7fa0*/  PRMT R0, R2, 0x7610, R0 ;  /* 0x0000761002007816 */ /* 0x001fe20000000000 */
[----:B------:R-:W-:Y:S06]  /*7fb0*/  BRA `(.L_x_13114) ;  /* 0x0000000400107947 */ /* 0x000fec0003800000 */
.L_x_13127:
        /* <DEDUP_REMOVED lines=21> */
.L_x_13136:
[----:B------:R-:W-:Y:S05]  /*8110*/  BSYNC B1 ;  /* 0x0000000000017941 */ /* 0x000fea0003800000 */
.L_x_13135:
[----:B------:R-:W-:Y:S01]  /*8120*/  IMAD.SHL.U32 R2, R2, 0x200000, RZ ;  /* 0x0020000002027824 */ /* 0x000fe200078e00ff */
[----:B------:R-:W-:-:S04]  /*8130*/  LEA R3, R0, 0x37800000, 0x17 ;  /* 0x3780000000037811 */ /* 0x000fc800078eb8ff */
[----:B------:R-:W-:-:S07]  /*8140*/  LOP3.LUT R2, R3, R2, R4, 0xfe, !PT ;  /* 0x0000000203027212 */ /* 0x000fce00078efe04 */
.L_x_13134:
[----:B------:R-:W-:Y:S05]  /*8150*/  BSYNC B0 ;  /* 0x0000000000007941 */ /* 0x000fea0003800000 */
.L_x_13133:
[----:B------:R-:W0:Y:S02]  /*8160*/  F2I.S64.TRUNC R2, R2 ;  /* 0x0000000200027311 */ /* 0x000e24000020d900 */
[----:B0-----:R-:W-:Y:S01]  /*8170*/  PRMT R0, R2, 0x7610, R0 ;  /* 0x0000761002007816 */ /* 0x001fe20000000000 */
[----:B------:R-:W-:Y:S06]  /*8180*/  BRA `(.L_x_13114) ;  /* 0x00000000009c7947 */ /* 0x000fec0003800000 */
.L_x_13126:
        /* <DEDUP_REMOVED lines=14> */
.L_x_13140:
[----:B------:R-:W-:Y:S05]  /*8270*/  BSYNC B0 ;  /* 0x0000000000007941 */ /* 0x000fea0003800000 */
.L_x_13139:
[----:B------:R-:W0:Y:S02]  /*8280*/  F2I.S64.TRUNC R2, R2 ;  /* 0x0000000200027311 */ /* 0x000e24000020d900 */
[----:B0-----:R-:W-:Y:S01]  /*8290*/  PRMT R0, R2, 0x7610, R0 ;  /* 0x0000761002007816 */ /* 0x001fe20000000000 */
[----:B------:R-:W-:Y:S06]  /*82a0*/  BRA `(.L_x_13114) ;  /* 0x0000000000547947 */ /* 0x000fec0003800000 */
.L_x_13113:
        /* <DEDUP_REMOVED lines=16> */
.L_x_13141:
[----:B------:R-:W-:Y:S01]  /*83b0*/  PRMT R0, RZ, 0x7610, R0 ;  /* 0x00007610ff007816 */ /* 0x000fe20000000000 */
[----:B------:R-:W-:Y:S06]  /*83c0*/  BRA `(.L_x_13114) ;  /* 0x00000000000c7947 */ /* 0x000fec0003800000 */
.L_x_13138:
[----:B------:R1:W5:Y:S01]  /*83d0*/  LDG.E.U8 R0, desc[UR36][R4.64] ;  /* 0x0000002404007981 */ /* 0x000362000c1e1100 */
[----:B------:R-:W-:Y:S05]  /*83e0*/  BRA `(.L_x_13114) ;  /* 0x0000000000047947 */ /* 0x000fea0003800000 */
.L_x_13137:
[----:B------:R2:W5:Y:S02]  /*83f0*/  LDG.E.U8 R0, desc[UR36][R4.64] ;  /* 0x0000002404007981 */ /* 0x000564000c1e1100 */
.L_x_13114:
        /* <DEDUP_REMOVED lines=19> */
.L_x_13145:
[----:B------:R0:W-:Y:S01]  /*8530*/  STG.E.U8 desc[UR36][R16.64], R2 ;  /* 0x0000000210007986 */ /* 0x0001e2000c101124 */
[----:B------:R-:W-:Y:S05]  /*8540*/  BRA `(.L_x_13147) ;  /* 0x0000000c00487947 */ /* 0x000fea0003800000 */
.L_x_13144:
        /* <DEDUP_REMOVED lines=9> */
.L_x_13149:
[----:B------:R0:W-:Y:S01]  /*85e0*/  STG.E desc[UR36][R16.64], R2 ;  /* 0x0000000210007986 */ /* 0x0001e2000c101924 */
[----:B------:R-:W-:Y:S05]  /*85f0*/  BRA `(.L_x_13147) ;  /* 0x0000000c001c7947 */ /* 0x000fea0003800000 */
.L_x_13148:
[----:B------:R0:W-:Y:S01]  /*8600*/  STG.E.U16 desc[UR36][R16.64], R2 ;  /* 0x0000000210007986 */ /* 0x0001e2000c101524 */
[----:B------:R-:W-:Y:S05]  /*8610*/  BRA `(.L_x_13147) ;  /* 0x0000000c00147947 */ /* 0x000fea0003800000 */
.L_x_13143:
        /* <DEDUP_REMOVED lines=9> */
.L_x_13151:
[----:B------:R-:W-:-:S04]  /*86b0*/  I2FP.F32.U32 R0, R2 ;  /* 0x0000000200007245 */ /* 0x000fc80000201000 */
[----:B------:R-:W-:-:S05]  /*86c0*/  F2FP.F16.F32.PACK_AB R0, RZ, R0 ;  /* 0x00000000ff00723e */ /* 0x000fca00000000ff */
[----:B------:R0:W-:Y:S01]  /*86d0*/  STG.E.U16 desc[UR36][R16.64], R0 ;  /* 0x0000000010007986 */ /* 0x0001e2000c101524 */
[----:B------:R-:W-:Y:S05]  /*86e0*/  BRA `(.L_x_13147) ;  /* 0x0000000800e07947 */ /* 0x000fea0003800000 */
.L_x_13150:
        /* <DEDUP_REMOVED lines=10> */
.L_x_13153:
[----:B------:R-:W-:-:S04]  /*8790*/  I2FP.F32.U32 R2, R2 ;  /* 0x0000000200027245 */ /* 0x000fc80000201000 */
[----:B------:R-:W-:-:S04]  /*87a0*/  F2FP.F16.F32.PACK_AB R3, RZ, R2 ;  /* 0x00000002ff03723e */ /* 0x000fc800000000ff */
[----:B------:R-:W-:-:S05]  /*87b0*/  PRMT R3, R3, 0x5410, RZ ;  /* 0x0000541003037816 */ /* 0x000fca00000000ff */
[----:B------:R0:W-:Y:S01]  /*87c0*/  STG.E desc[UR36][R16.64], R3 ;  /* 0x0000000310007986 */ /* 0x0001e2000c101924 */
[----:B------:R-:W-:Y:S05]  /*87d0*/  BRA `(.L_x_13147) ;  /* 0x0000000800a47947 */ /* 0x000fea0003800000 */
.L_x_13152:
[----:B------:R-:W0:Y:S02]  /*87e0*/  I2F.F64.U32 R2, R2 ;  /* 0x0000000200027312 */ /* 0x000e240000201800 */
[----:B0-----:R0:W-:Y:S01]  /*87f0*/  STG.E.64 desc[UR36][R16.64], R2 ;  /* 0x0000000210007986 */ /* 0x0011e2000c101b24 */
[----:B------:R-:W-:Y:S05]  /*8800*/  BRA `(.L_x_13147) ;  /* 0x0000000800987947 */ /* 0x000fea0003800000 */
.L_x_13142:
        /* <DEDUP_REMOVED lines=10> */
.L_x_13156:
[----:B-1234-:R-:W0:Y:S01]  /*88b0*/  I2F.F64.U32 R4, R2 ;  /* 0x0000000200047312 */ /* 0x01ee220000201800 */
[----:B------:R-:W-:-:S05]  /*88c0*/  CS2R R6, SRZ ;  /* 0x0000000000067805 */ /* 0x000fca000001ff00 */
[----:B0-----:R0:W-:Y:S01]  /*88d0*/  STG.E.128 desc[UR36][R16.64], R4 ;  /* 0x0000000410007986 */ /* 0x0011e2000c101d24 */
[----:B------:R-:W-:Y:S05]  /*88e0*/  BRA `(.L_x_13147) ;  /* 0x0000000800607947 */ /* 0x000fea0003800000 */
.L_x_13155:
        /* <DEDUP_REMOVED lines=21> */
.L_x_13160:
[----:B------:R-:W-:Y:S05]  /*8a40*/  BSYNC B0 ;  /* 0x0000000000007941 */ /* 0x000fea0003800000 */
.L_x_13159:
[----:B------:R-:W-:-:S05]  /*8a50*/  LOP3.LUT R3, R0, R3, RZ, 0xfc, !PT ;  /* 0x0000000300037212 */ /* 0x000fca00078efcff */
[----:B------:R0:W-:Y:S01]  /*8a60*/  STG.E.U8 desc[UR36][R16.64], R3 ;  /* 0x0000000310007986 */ /* 0x0001e2000c101124 */
[----:B------:R-:W-:Y:S05]  /*8a70*/  BRA `(.L_x_13147) ;  /* 0x0000000400fc7947 */ /* 0x000fea0003800000 */
.L_x_13158:
        /* <DEDUP_REMOVED lines=13> */
.L_x_13162:
[----:B------:R-:W-:Y:S01]  /*8b50*/  IMAD.MOV.U32 R0, RZ, RZ, 0x7f ;  /* 0x0000007fff007424 */ /* 0x000fe200078e00ff */
[----:B------:R-:W-:-:S04]  /*8b60*/  ISETP.GT.U32.AND P0, PT, R2, 0x7f800000, PT ;  /* 0x7f8000000200780c */ /* 0x000fc80003f04070 */
[----:B------:R-:W-:-:S09]  /*8b70*/  SEL R0, R0, 0x7c, P0 ;  /* 0x0000007c00007807 */ /* 0x000fd20000000000 */
.L_x_13163:
[----:B------:R-:W-:Y:S05]  /*8b80*/  BSYNC B0 ;  /* 0x0000000000007941 */ /* 0x000fea0003800000 */
.L_x_13161:
[----:B------:R-:W-:-:S04]  /*8b90*/  LOP3.LUT R2, R3, 0x80000000, RZ, 0xc0, !PT ;  /* 0x8000000003027812 */ /* 0x000fc800078ec0ff */
[----:B------:R-:W-:-:S04]  /*8ba0*/  SHF.R.U32.HI R3, RZ, 0x18, R2 ;  /* 0x00000018ff037819 */ /* 0x000fc80000011602 */
[----:B------:R-:W-:-:S05]  /*8bb0*/  LOP3.LUT R3, R0, R3, RZ, 0xfc, !PT ;  /* 0x0000000300037212 */ /* 0x000fca00078efcff */
[----:B------:R0:W-:Y:S01]  /*8bc0*/  STG.E.U8 desc[UR36][R16.64], R3 ;  /* 0x0000000310007986 */ /* 0x0001e2000c101124 */
[----:B------:R-:W-:Y:S05]  /*8bd0*/  BRA `(.L_x_13147) ;  /* 0x0000000400a47947 */ /* 0x000fea0003800000 */
.L_x_13157:
[----:B------:R-:W-:-:S04]  /*8be0*/  I2FP.F32.U32 R0, R2 ;  /* 0x0000000200007245 */ /* 0x000fc80000201000 */
[----:B------:R-:W-:-:S05]  /*8bf0*/  F2FP.BF16.F32.PACK_AB R0, RZ, R0 ;  /* 0x00000000ff00723e */ /* 0x000fca00000010ff */
[----:B------:R0:W-:Y:S01]  /*8c00*/  STG.E.U16 desc[UR36][R16.64], R0 ;  /* 0x0000000010007986 */ /* 0x0001e2000c101524 */
[----:B------:R-:W-:Y:S05]  /*8c10*/  BRA `(.L_x_13147) ;  /* 0x0000000400947947 */ /* 0x000fea0003800000 */
.L_x_13154:
        /* <DEDUP_REMOVED lines=10> */
.L_x_13166:
        /* <DEDUP_REMOVED lines=17> */
.L_x_13169:
[----:B------:R-:W-:-:S04]  /*8dd0*/  LOP3.LUT R2, R3, 0x80000000, RZ, 0xc0, !PT ;  /* 0x8000000003027812 */ /* 0x000fc800078ec0ff */
[----:B------:R-:W-:-:S04]  /*8de0*/  SHF.R.U32.HI R3, RZ, 0x18, R2 ;  /* 0x00000018ff037819 */ /* 0x000fc80000011602 */
[----:B------:R-:W-:-:S04]  /*8df0*/  LOP3.LUT R0, R0, R3, RZ, 0xfc, !PT ;  /* 0x0000000300007212 */ /* 0x000fc800078efcff */
[----:B------:R-:W-:-:S07]  /*8e00*/  PRMT R8, R0, 0x7610, R8 ;  /* 0x0000761000087816 */ /* 0x000fce0000000008 */
.L_x_13168:
[----:B------:R-:W-:Y:S05]  /*8e10*/  BSYNC B0 ;  /* 0x0000000000007941 */ /* 0x000fea0003800000 */
.L_x_13167:
[----:B------:R0:W-:Y:S01]  /*8e20*/  STG.E.U8 desc[UR36][R16.64], R8 ;  /* 0x0000000810007986 */ /* 0x0001e2000c101124 */
[----:B------:R-:W-:Y:S05]  /*8e30*/  BRA `(.L_x_13147) ;  /* 0x00000004000c7947 */ /* 0x000fea0003800000 */
.L_x_13165:
        /* <DEDUP_REMOVED lines=17> */
.L_x_13172:
[----:B------:R-:W-:-:S04]  /*8f50*/  LOP3.LUT R2, R3, 0x80000000, RZ, 0xc0, !PT ;  /* 0x8000000003027812 */ /* 0x000fc800078ec0ff */
[----:B------:R-:W-:-:S04]  /*8f60*/  SHF.R.U32.HI R3, RZ, 0x18, R2 ;  /* 0x00000018ff037819 */ /* 0x000fc80000011602 */
[----:B------:R-:W-:-:S04]  /*8f70*/  LOP3.LUT R0, R0, R3, RZ, 0xfc, !PT ;  /* 0x0000000300007212 */ /* 0x000fc800078efcff */
[----:B------:R-:W-:-:S07]  /*8f80*/  PRMT R8, R0, 0x7610, R8 ;  /* 0x0000761000087816 */ /* 0x000fce0000000008 */
.L_x_13171:
[----:B------:R-:W-:Y:S05]  /*8f90*/  BSYNC B0 ;  /* 0x0000000000007941 */ /* 0x000fea0003800000 */
.L_x_13170:
[----:B------:R0:W-:Y:S01]  /*8fa0*/  STG.E.U8 desc[UR36][R16.64], R8 ;  /* 0x0000000810007986 */ /* 0x0001e2000c101124 */
[----:B------:R-:W-:Y:S05]  /*8fb0*/  BRA `(.L_x_13147) ;  /* 0x0000000000ac7947 */ /* 0x000fea0003800000 */
.L_x_13164:
        /* <DEDUP_REMOVED lines=22> */
.L_x_13146:
        /* <DEDUP_REMOVED lines=16> */
.L_x_13175:
[----:B------:R-:W-:Y:S05]  /*9220*/  BRA `(.L_x_13147) ;  /* 0x0000000000107947 */ /* 0x000fea0003800000 */
.L_x_13174:
[----:B------:R-:W-:-:S05]  /*9230*/  IMAD.MOV.U32 R3, RZ, RZ, RZ ;  /* 0x000000ffff037224 */ /* 0x000fca00078e00ff */
[----:B------:R0:W-:Y:S01]  /*9240*/  STG.E.64 desc[UR36][R16.64], R2 ;  /* 0x0000000210007986 */ /* 0x0001e2000c101b24 */
[----:B------:R-:W-:Y:S05]  /*9250*/  BRA `(.L_x_13147) ;  /* 0x0000000000047947 */ /* 0x000fea0003800000 */
.L_x_13173:
[----:B------:R0:W-:Y:S02]  /*9260*/  STG.E desc[UR36][R16.64], R2 ;  /* 0x0000000210007986 */ /* 0x0001e4000c101924 */
.L_x_13147:
[----:B------:R-:W-:-:S07]  /*9270*/  VIADD R19, R19, 0x80 ;  /* 0x0000008013137836 */ /* 0x000fce0000000000 */
.L_x_13107:
[----:B------:R-:W-:Y:S05]  /*9280*/  BSYNC B6 ;  /* 0x0000000000067941 */ /* 0x000fea0003800000 */
.L_x_13106:
[----:B------:R-:W-:Y:S02]  /*9290*/  ULDC UR4, c[0x0][0x210] ;  /* 0x0000840000047ab9 */ /* 0x000fe40000000800 */
[----:B------:R-:W-:-:S13]  /*92a0*/  ISETP.GE.AND P0, PT, R19, UR4, PT ;  /* 0x0000000413007c0c */ /* 0x000fda000bf06270 */
[----:B------:R-:W-:Y:S05]  /*92b0*/  @P0 EXIT ;  /* 0x000000000000094d */ /* 0x000fea0003800000 */
        /* <DEDUP_REMOVED lines=303> */
.L_x_13176:
        /* <DEDUP_REMOVED lines=20> */
.L_x_13180:
[----:B------:R4:W5:Y:S01]  /*a6f0*/  LDG.E.U8 R0, desc[UR36][R4.64] ;  /* 0x0000002404007981 */ /* 0x000962000c1e1100 */
[----:B------:R-:W-:Y:S05]  /*a700*/  BRA `(.L_x_13182) ;  /* 0x0000000c00647947 */ /* 0x000fea0003800000 */
.L_x_13179:
        /* <DEDUP_REMOVED lines=8> */
.L_x_13184:
[----:B------:R2:W5:Y:S01]  /*a790*/  LDG.E.U8 R0, desc[UR36][R4.64] ;  /* 0x0000002404007981 */ /* 0x000562000c1e1100 */
[----:B------:R-:W-:Y:S05]  /*a7a0*/  BRA `(.L_x_13182) ;  /* 0x0000000c003c7947 */ /* 0x000fea0003800000 */
.L_x_13183:
[----:B------:R0:W5:Y:S01]  /*a7b0*/  LDG.E.U16 R0, desc[UR36][R4.64] ;  /* 0x0000002404007981 */ /* 0x000162000c1e1500 */
[----:B------:R-:W-:Y:S05]  /*a7c0*/  BRA `(.L_x_13182) ;  /* 0x0000000c00347947 */ /* 0x000fea0003800000 */
.L_x_13178:
        /* <DEDUP_REMOVED lines=10> */
.L_x_13186:
[----:B------:R-:W2:Y:S02]  /*a870*/  LDG.E.U16 R2, desc[UR36][R4.64] ;  /* 0x0000002404027981 */ /* 0x000ea4000c1e1500 */
[----:B--2---:R-:W-:-:S06]  /*a880*/  HADD2.F32 R2, -RZ, R2.H0_H0 ;  /* 0x20000002ff027230 */ /* 0x004fcc0000004100 */
[----:B------:R-:W0:Y:S02]  /*a890*/  F2I.S64.TRUNC R2, R2 ;  /* 0x0000000200027311 */ /* 0x000e24000020d900 */
[----:B0-----:R-:W-:Y:S01]  /*a8a0*/  PRMT R0, R2, 0x7610, R0 ;  /* 0x0000761002007816 */ /* 0x001fe20000000000 */
[----:B------:R-:W-:Y:S06]  /*a8b0*/  BRA `(.L_x_13182) ;  /* 0x0000000800f87947 */ /* 0x000fec0003800000 */
.L_x_13185:
        /* <DEDUP_REMOVED lines=10> */
.L_x_13188:
[----:B------:R-:W2:Y:S02]  /*a960*/  LDG.E.U16 R4, desc[UR36][R4.64] ;  /* 0x0000002404047981 */ /* 0x000ea4000c1e1500 */
[----:B--2---:R-:W-:-:S06]  /*a970*/  HADD2.F32 R2, -RZ, R4.H0_H0 ;  /* 0x20000004ff027230 */ /* 0x004fcc0000004100 */
[----:B------:R-:W0:Y:S02]  /*a980*/  F2I.S64.TRUNC R2, R2 ;  /* 0x0000000200027311 */ /* 0x000e24000020d900 */
[----:B0-----:R-:W-:Y:S01]  /*a990*/  PRMT R0, R2, 0x7610, R0 ;  /* 0x0000761002007816 */ /* 0x001fe20000000000 */
[----:B------:R-:W-:Y:S06]  /*a9a0*/  BRA `(.L_x_13182) ;  /* 0x0000000800bc7947 */ /* 0x000fec0003800000 */
.L_x_13187:
[----:B------:R-:W2:Y:S02]  /*a9b0*/  LDG.E.64 R2, desc[UR36][R4.64] ;  /* 0x0000002404027981 */ /* 0x000ea4000c1e1b00 */
[----:B--2---:R-:W0:Y:S02]  /*a9c0*/  F2I.S64.F64.TRUNC R2, R2 ;  /* 0x0000000200027311 */ /* 0x004e24000030d900 */
[----:B0-----:R-:W-:Y:S01]  /*a9d0*/  PRMT R0, R2, 0x7610, R0 ;  /* 0x0000761002007816 */ /* 0x001fe20000000000 */
[----:B------:R-:W-:Y:S06]  /*a9e0*/  BRA `(.L_x_13182) ;  /* 0x0000000800ac7947 */ /* 0x000fec0003800000 */
.L_x_13177:
        /* <DEDUP_REMOVED lines=12> */
.L_x_13191:
[----:B------:R-:W2:Y:S02]  /*aab0*/  LDG.E.64 R4, desc[UR36][R4.64] ;  /* 0x0000002404047981 */ /* 0x000ea4000c1e1b00 */
[----:B--2---:R-:W0:Y:S02]  /*aac0*/  F2I.S64.F64.TRUNC R2, R4 ;  /* 0x0000000400027311 */ /* 0x004e24000030d900 */
[----:B0-----:R-:W-:Y:S01]  /*aad0*/  PRMT R0, R2, 0x7610, R0 ;  /* 0x0000761002007816 */ /* 0x001fe20000000000 */
[----:B------:R-:W-:Y:S06]  /*aae0*/  BRA `(.L_x_13182) ;  /* 0x00000008006c7947 */ /* 0x000fec0003800000 */
.L_x_13190:
        /* <DEDUP_REMOVED lines=28> */
.L_x_13193:
        /* <DEDUP_REMOVED lines=15> */
.L_x_13192:
[----:B------:R-:W2:Y:S02]  /*ada0*/  LDG.E.U16 R2, desc[UR36][R4.64] ;  /* 0x0000002404027981 */ /* 0x000ea4000c1e1500 */
[----:B--2---:R-:W-:-:S06]  /*adb0*/  IMAD.U32 R2, R2, 0x10000, RZ ;  /* 0x0001000002027824 */ /* 0x004fcc00078e00ff */
[----:B------:R-:W0:Y:S02]  /*adc0*/  F2I.S64.TRUNC R2, R2 ;  /* 0x0000000200027311 */ /* 0x000e24000020d900 */
[----:B0-----:R-:W-:Y:S01]  /*add0*/  PRMT R0, R2, 0x7610, R0 ;  /* 0x0000761002007816 */ /* 0x001fe20000000000 */
[----:B------:R-:W-:Y:S06]  /*ade0*/  BRA `(.L_x_13182) ;  /* 0x0000000400ac7947 */ /* 0x000fec0003800000 */
.L_x_13189:
        /* <DEDUP_REMOVED lines=10> */
.L_x_13196:
        /* <DEDUP_REMOVED lines=21> */
.L_x_13200:
[----:B------:R-:W-:Y:S05]  /*afe0*/  BSYNC B1 ;  /* 0x0000000000017941 */ /* 0x000fea0003800000 */
.L_x_13199:
[----:B------:R-:W-:Y:S01]  /*aff0*/  IMAD.SHL.U32 R2, R2, 0x100000, RZ ;  /* 0x0010000002027824 */ /* 0x000fe200078e00ff */
[----:B------:R-:W-:-:S04]  /*b000*/  LEA R3, R0, 0x3b800000, 0x17 ;  /* 0x3b80000000037811 */ /* 0x000fc800078eb8ff */
[----:B------:R-:W-:-:S07]  /*b010*/  LOP3.LUT R2, R3, R2, R4, 0xfe, !PT ;  /* 0x0000000203027212 */ /* 0x000fce00078efe04 */
.L_x_13198:
[----:B------:R-:W-:Y:S05]  /*b020*/  BSYNC B0 ;  /* 0x0000000000007941 */ /* 0x000fea0003800000 */
.L_x_13197:
[----:B------:R-:W0:Y:S02]  /*b030*/  F2I.S64.TRUNC R2, R2 ;  /* 0x0000000200027311 */ /* 0x000e24000020d900 */
[----:B0-----:R-:W-:Y:S01]  /*b040*/  PRMT R0, R2, 0x7610, R0 ;  /* 0x0000761002007816 */ /* 0x001fe20000000000 */
[----:B------:R-:W-:Y:S06]  /*b050*/  BRA `(.L_x_13182) ;  /* 0x0000000400107947 */ /* 0x000fec0003800000 */
.L_x_13195:
        /* <DEDUP_REMOVED lines=21> */
.L_x_13204:
[----:B------:R-:W-:Y:S05]  /*b1b0*/  BSYNC B1 ;  /* 0x0000000000017941 */ /* 0x000fea0003800000 */
.L_x_13203:
[----:B------:R-:W-:Y:S01]  /*b1c0*/  IMAD.SHL.U32 R2, R2, 0x200000, RZ ;  /* 0x0020000002027824 */ /* 0x000fe200078e00ff */
[----:B------:R-:W-:-:S04]  /*b1d0*/  LEA R3, R0, 0x37800000, 0x17 ;  /* 0x3780000000037811 */ /* 0x000fc800078eb8ff */
[----:B------:R-:W-:-:S07]  /*b1e0*/  LOP3.LUT R2, R3, R2, R4, 0xfe, !PT ;  /* 0x0000000203027212 */ /* 0x000fce00078efe04 */
.L_x_13202:
[----:B------:R-:W-:Y:S05]  /*b1f0*/  BSYNC B0 ;  /* 0x0000000000007941 */ /* 0x000fea0003800000 */
.L_x_13201:
[----:B------:R-:W0:Y:S02]  /*b200*/  F2I.S64.TRUNC R2, R2 ;  /* 0x0000000200027311 */ /* 0x000e24000020d900 */
[----:B0-----:R-:W-:Y:S01]  /*b210*/  PRMT R0, R2, 0x7610, R0 ;  /* 0x0000761002007816 */ /* 0x001fe20000000000 */
[----:B------:R-:W-:Y:S06]  /*b220*/  BRA `(.L_x_13182) ;  /* 0x00000000009c7947 */ /* 0x000fec0003800000 */
.L_x_13194:
        /* <DEDUP_REMOVED lines=14> */
.L_x_13208:
[----:B------:R-:W-:Y:S05]  /*b310*/  BSYNC B0 ;  /* 0x0000000000007941 */ /* 0x000fea0003800000 */
.L_x_13207:
[----:B------:R-:W0:Y:S02]  /*b320*/  F2I.S64.TRUNC R2, R2 ;  /* 0x0000000200027311 */ /* 0x000e24000020d900 */
[----:B0-----:R-:W-:Y:S01]  /*b330*/  PRMT R0, R2, 0x7610, R0 ;  /* 0x0000761002007816 */ /* 0x001fe20000000000 */
[----:B------:R-:W-:Y:S06]  /*b340*/  BRA `(.L_x_13182) ;  /* 0x0000000000547947 */ /* 0x000fec0003800000 */
.L_x_13181:
        /* <DEDUP_REMOVED lines=16> */
.L_x_13209:
[----:B------:R-:W-:Y:S01]  /*b450*/  PRMT R0, RZ, 0x7610, R0 ;  /* 0x00007610ff007816 */ /* 0x000fe20000000000 */
[----:B------:R-:W-:Y:S06]  /*b460*/  BRA `(.L_x_13182) ;  /* 0x00000000000c7947 */ /* 0x000fec0003800000 */
.L_x_13206:
[----:B------:R0:W5:Y:S01]  /*b470*/  LDG.E.U8 R0, desc[UR36][R4.64] ;  /* 0x0000002404007981 */ /* 0x000162000c1e1100 */
[----:B------:R-:W-:Y:S05]  /*b480*/  BRA `(.L_x_13182) ;  /* 0x0000000000047947 */ /* 0x000fea0003800000 */
.L_x_13205:
[----:B------:R0:W5:Y:S02]  /*b490*/  LDG.E.U8 R0, desc[UR36][R4.64] ;  /* 0x0000002404007981 */ /* 0x000164000c1e1100 */
.L_x_13182:
[----:B------:R-:W1:Y:S01]  /*b4a0*/  LDC.U8 R3, c[0x0][0x422] ;  /* 0x00010880ff037b82 */ /* 0x000e620000000000 */
[----:B-----5:R-:W-:Y:S01]  /*b4b0*/  LOP3.LUT P0, RZ, R0, 0xff, RZ, 0xc0, !PT ;  /* 0x000000ff00ff7812 */ /* 0x020fe2000780c0ff */
[----:B------:R-:W-:-:S03]  /*b4c0*/  ULDC.U8 UR4, c[0x0][0x421] ;  /* 0x0001084000047ab9 */ /* 0x000fc60000000000 */
[----:B------:R-:W-:Y:S02]  /*b4d0*/  ISETP.NE.XOR P0, PT, RZ, UR4, P0 ;  /* 0x00000004ff007c0c */ /* 0x000fe40008705a70 */
[----:B-1----:R-:W-:-:S05]  /*b4e0*/  PRMT R2, R3, 0x9910, RZ ;  /* 0x0000991003027816 */ /* 0x002fca00000000ff */
        /* <DEDUP_REMOVED lines=14> */
.L_x_13213:
[----:B------:R-:W-:Y:S01]  /*b5d0*/  STG.E.U8 desc[UR36][R16.64], R2 ;  /* 0x0000000210007986 */ /* 0x000fe2000c101124 */
[----:B------:R-:W-:Y:S05]  /*b5e0*/  EXIT ;  /* 0x000000000000794d */ /* 0x000fea0003800000 */
.L_x_13212:
        /* <DEDUP_REMOVED lines=9> */
.L_x_13216:
[----:B------:R-:W-:Y:S01]  /*b680*/  STG.E desc[UR36][R16.64], R2 ;  /* 0x0000000210007986 */ /* 0x000fe2000c101924 */
[----:B------:R-:W-:Y:S05]  /*b690*/  EXIT ;  /* 0x000000000000794d */ /* 0x000fea0003800000 */
.L_x_13215:
[----:B------:R-:W-:Y:S01]  /*b6a0*/  STG.E.U16 desc[UR36][R16.64], R2 ;  /* 0x0000000210007986 */ /* 0x000fe2000c101524 */
[----:B------:R-:W-:Y:S05]  /*b6b0*/  EXIT ;  /* 0x000000000000794d */ /* 0x000fea0003800000 */
.L_x_13211:
        /* <DEDUP_REMOVED lines=9> */
.L_x_13218:
[----:B------:R-:W-:-:S04]  /*b750*/  I2FP.F32.U32 R0, R2 ;  /* 0x0000000200007245 */ /* 0x000fc80000201000 */
[----:B------:R-:W-:-:S05]  /*b760*/  F2FP.F16.F32.PACK_AB R0, RZ, R0 ;  /* 0x00000000ff00723e */ /* 0x000fca00000000ff */
[----:B------:R-:W-:Y:S01]  /*b770*/  STG.E.U16 desc[UR36][R16.64], R0 ;  /* 0x0000000010007986 */ /* 0x000fe2000c101524 */
[----:B------:R-:W-:Y:S05]  /*b780*/  EXIT ;  /* 0x000000000000794d */ /* 0x000fea0003800000 */
.L_x_13217:
        /* <DEDUP_REMOVED lines=10> */
.L_x_13220:
[----:B------:R-:W-:-:S04]  /*b830*/  I2FP.F32.U32 R2, R2 ;  /* 0x0000000200027245 */ /* 0x000fc80000201000 */
[----:B------:R-:W-:-:S04]  /*b840*/  F2FP.F16.F32.PACK_AB R3, RZ, R2 ;  /* 0x00000002ff03723e */ /* 0x000fc800000000ff */
[----:B------:R-:W-:-:S05]  /*b850*/  PRMT R3, R3, 0x5410, RZ ;  /* 0x0000541003037816 */ /* 0x000fca00000000ff */
[----:B------:R-:W-:Y:S01]  /*b860*/  STG.E desc[UR36][R16.64], R3 ;  /* 0x0000000310007986 */ /* 0x000fe2000c101924 */
[----:B------:R-:W-:Y:S05]  /*b870*/  EXIT ;  /* 0x000000000000794d */ /* 0x000fea0003800000 */
.L_x_13219:
[----:B------:R-:W1:Y:S02]  /*b880*/  I2F.F64.U32 R2, R2 ;  /* 0x0000000200027312 */ /* 0x000e640000201800 */
[----:B-1----:R-:W-:Y:S01]  /*b890*/  STG.E.64 desc[UR36][R16.64], R2 ;  /* 0x0000000210007986 */ /* 0x002fe2000c101b24 */
[----:B------:R-:W-:Y:S05]  /*b8a0*/  EXIT ;  /* 0x000000000000794d */ /* 0x000fea0003800000 */
.L_x_13210:
        /* <DEDUP_REMOVED lines=10> */
.L_x_13223:
[----:B0-234-:R-:W0:Y:S01]  /*b950*/  I2F.F64.U32 R4, R2 ;  /* 0x0000000200047312 */ /* 0x01de220000201800 */
[----:B------:R-:W-:-:S05]  /*b960*/  CS2R R6, SRZ ;  /* 0x0000000000067805 */ /* 0x000fca000001ff00 */
[----:B0-----:R-:W-:Y:S01]  /*b970*/  STG.E.128 desc[UR36][R16.64], R4 ;  /* 0x0000000410007986 */ /* 0x001fe2000c101d24 */
[----:B------:R-:W-:Y:S05]  /*b980*/  EXIT ;  /* 0x000000000000794d */ /* 0x000fea0003800000 */
.L_x_13222:
[----:B------:R-:W-:-:S13]  /*b990*/  ISETP.NE.AND P0, PT, R0, 0xf, PT ;  /* 0x0000000f0000780c */ /* 0x000fda0003f05270 */
[----:B------:R-:W-:Y:S05]  /*b9a0*/  @!P0 BRA `(.L_x_13224) ;  /* 0x0000000000b48947 */ /* 0x000fea0003800000 */
[----:B------:R-:W-:-:S13]  /*b9b0*/  ISETP.NE.AND P0, PT, R0, 0x17, PT ;  /* 0x000000170000780c */ /* 0x000fda0003f05270 */
[----:B------:R-:W-:Y:S05]  /*b9c0*/  @!P0 BRA `(.L_x_13225) ;  /* 0x0000000000548947 */ /* 0x000fea0003800000 */
[----:B------:R-:W-:-:S13]  /*b9d0*/  ISETP.NE.AND P0, PT, R0, 0x18, PT ;  /* 0x000000180000780c */ /* 0x000fda0003f05270 */
[----:B------:R-:W-:Y:S05]  /*b9e0*/  @P0 BRA `(.L_x_13214) ;  /* 0x0000000400f40947 */ /* 0x000fea0003800000 */
[----:B0-234-:R-:W-:Y:S01]  /*b9f0*/  I2FP.F32.U32 R5, R2 ;  /* 0x0000000200057245 */ /* 0x01dfe20000201000 */
        /* <DEDUP_REMOVED lines=14> */
.L_x_13227:
[----:B------:R-:W-:Y:S05]  /*bae0*/  BSYNC B0 ;  /* 0x0000000000007941 */ /* 0x000fea0003800000 */
.L_x_13226:
[----:B------:R-:W-:-:S05]  /*baf0*/  LOP3.LUT R3, R0, R3, RZ, 0xfc, !PT ;  /* 0x0000000300037212 */ /* 0x000fca00078efcff */
[----:B------:R-:W-:Y:S01]  /*bb00*/  STG.E.U8 desc[UR36][R16.64], R3 ;  /* 0x0000000310007986 */ /* 0x000fe2000c101124 */
[----:B------:R-:W-:Y:S05]  /*bb10*/  EXIT ;  /* 0x000000000000794d */ /* 0x000fea0003800000 */
.L_x_13225:
        /* <DEDUP_REMOVED lines=13> */
.L_x_13229:
[----:B------:R-:W-:Y:S01]  /*bbf0*/  IMAD.MOV.U32 R0, RZ, RZ, 0x7f ;  /* 0x0000007fff007424 */ /* 0x000fe200078e00ff */
[----:B------:R-:W-:-:S04]  /*bc00*/  ISETP.GT.U32.AND P0, PT, R2, 0x7f800000, PT ;  /* 0x7f8000000200780c */ /* 0x000fc80003f04070 */
[----:B------:R-:W-:-:S09]  /*bc10*/  SEL R0, R0, 0x7c, P0 ;  /* 0x0000007c00007807 */ /* 0x000fd20000000000 */
.L_x_13230:
[----:B------:R-:W-:Y:S05]  /*bc20*/  BSYNC B0 ;  /* 0x0000000000007941 */ /* 0x000fea0003800000 */
.L_x_13228:
[----:B------:R-:W-:-:S04]  /*bc30*/  LOP3.LUT R2, R3, 0x80000000, RZ, 0xc0, !PT ;  /* 0x8000000003027812 */ /* 0x000fc800078ec0ff */
[----:B------:R-:W-:-:S04]  /*bc40*/  SHF.R.U32.HI R3, RZ, 0x18, R2 ;  /* 0x00000018ff037819 */ /* 0x000fc80000011602 */
[----:B------:R-:W-:-:S05]  /*bc50*/  LOP3.LUT R3, R0, R3, RZ, 0xfc, !PT ;  /* 0x0000000300037212 */ /* 0x000fca00078efcff */
[----:B------:R-:W-:Y:S01]  /*bc60*/  STG.E.U8 desc[UR36][R16.64], R3 ;  /* 0x0000000310007986 */ /* 0x000fe2000c101124 */
[----:B------:R-:W-:Y:S05]  /*bc70*/  EXIT ;  /* 0x000000000000794d */ /* 0x000fea0003800000 */
.L_x_13224:
[----:B------:R-:W-:-:S04]  /*bc80*/  I2FP.F32.U32 R0, R2 ;  /* 0x0000000200007245 */ /* 0x000fc80000201000 */
[----:B------:R-:W-:-:S05]  /*bc90*/  F2FP.BF16.F32.PACK_AB R0, RZ, R0 ;  /* 0x00000000ff00723e */ /* 0x000fca00000010ff */
[----:B------:R-:W-:Y:S01]  /*bca0*/  STG.E.U16 desc[UR36][R16.64], R0 ;  /* 0x0000000010007986 */ /* 0x000fe2000c101524 */
[----:B------:R-:W-:Y:S05]  /*bcb0*/  EXIT ;  /* 0x000000000000794d */ /* 0x000fea0003800000 */
.L_x_13221:
        /* <DEDUP_REMOVED lines=10> */
.L_x_13233:
        /* <DEDUP_REMOVED lines=17> */
.L_x_13236:
[----:B------:R-:W-:-:S04]  /*be70*/  LOP3.LUT R2, R3, 0x80000000, RZ, 0xc0, !PT ;  /* 0x8000000003027812 */ /* 0x000fc800078ec0ff */
[----:B------:R-:W-:-:S04]  /*be80*/  SHF.R.U32.HI R3, RZ, 0x18, R2 ;  /* 0x00000018ff037819 */ /* 0x000fc80000011602 */
[----:B------:R-:W-:-:S04]  /*be90*/  LOP3.LUT R0, R0, R3, RZ, 0xfc, !PT ;  /* 0x0000000300007212 */ /* 0x000fc800078efcff */
[----:B------:R-:W-:-:S07]  /*bea0*/  PRMT R8, R0, 0x7610, R8 ;  /* 0x0000761000087816 */ /* 0x000fce0000000008 */
.L_x_13235:
[----:B------:R-:W-:Y:S05]  /*beb0*/  BSYNC B0 ;  /* 0x0000000000007941 */ /* 0x000fea0003800000 */
.L_x_13234:
[----:B------:R-:W-:Y:S01]  /*bec0*/  STG.E.U8 desc[UR36][R16.64], R8 ;  /* 0x0000000810007986 */ /* 0x000fe2000c101124 */
[----:B------:R-:W-:Y:S05]  /*bed0*/  EXIT ;  /* 0x000000000000794d */ /* 0x000fea0003800000 */
.L_x_13232:
        /* <DEDUP_REMOVED lines=17> */
.L_x_13239:
[----:B------:R-:W-:-:S04]  /*bff0*/  LOP3.LUT R2, R3, 0x80000000, RZ, 0xc0, !PT ;  /* 0x8000000003027812 */ /* 0x000fc800078ec0ff */
[----:B------:R-:W-:-:S04]  /*c000*/  SHF.R.U32.HI R3, RZ, 0x18, R2 ;  /* 0x00000018ff037819 */ /* 0x000fc80000011602 */
[----:B------:R-:W-:-:S04]  /*c010*/  LOP3.LUT R0, R0, R3, RZ, 0xfc, !PT ;  /* 0x0000000300007212 */ /* 0x000fc800078efcff */
[----:B------:R-:W-:-:S07]  /*c020*/  PRMT R8, R0, 0x7610, R8 ;  /* 0x0000761000087816 */ /* 0x000fce0000000008 */
.L_x_13238:
[----:B------:R-:W-:Y:S05]  /*c030*/  BSYNC B0 ;  /* 0x0000000000007941 */ /* 0x000fea0003800000 */
.L_x_13237:
[----:B------:R-:W-:Y:S01]  /*c040*/  STG.E.U8 desc[UR36][R16.64], R8 ;  /* 0x0000000810007986 */ /* 0x000fe2000c101124 */
[----:B------:R-:W-:Y:S05]  /*c050*/  EXIT ;  /* 0x000000000000794d */ /* 0x000fea0003800000 */
.L_x_13231:
[----:B------:R-:W-:-:S13]  /*c060*/  ISETP.NE.AND P0, PT, R0, 0x1c, PT ;  /* 0x0000001c0000780c */ /* 0x000fda0003f05270 */
[----:B------:R-:W-:Y:S05]  /*c070*/  @!P0 BRA `(.L_x_13240) ;  /* 0x0000000000a08947 */ /* 0x000fea0003800000 */
[----:B------:R-:W-:-:S13]  /*c080*/  ISETP.NE.AND P0, PT, R0, 0x1d, PT ;  /* 0x0000001d0000780c */ /* 0x000fda0003f05270 */
[----:B------:R-:W-:Y:S05]  /*c090*/  @!P0 BRA `(.L_x_13241) ;  /* 0x00000000008c8947 */ /* 0x000fea0003800000 */
[----:B------:R-:W-:-:S13]  /*c0a0*/  ISETP.NE.AND P0, PT, R0, 0x2c, PT ;  /* 0x0000002c0000780c */ /* 0x000fda0003f05270 */
[----:B------:R-:W-:Y:S05]  /*c0b0*/  @P0 BRA `(.L_x_13214) ;  /* 0x0000000000400947 */ /* 0x000fea0003800000 */
[----:B------:R-:W-:-:S04]  /*c0c0*/  I2FP.F32.U32 R3, R2 ;  /* 0x0000000200037245 */ /* 0x000fc80000201000 */
[----:B0-234-:R-:W-:-:S04]  /*c0d0*/  SHF.R.U32.HI R4, RZ, 0x17, R3 ;  /* 0x00000017ff047819 */ /* 0x01dfc80000011603 */
        /* <DEDUP_REMOVED lines=14> */
.L_x_13214:
[----:B------:R-:W-:Y:S01]  /*c1c0*/  MOV R0, 0x0 ;  /* 0x0000000000007802 */ /* 0x000fe20000000f00 */
[----:B------:R-:W-:Y:S01]  /*c1d0*/  ULDC.64 UR4, c[0x4][0x140] ;  /* 0x0100500000047ab9 */ /* 0x000fe20000000a00 */
[----:B------:R-:W-:Y:S01]  /*c1e0*/  ULDC.64 UR6, c[0x4][0x10] ;  /* 0x0100040000067ab9 */ /* 0x000fe20000000a00 */
[----:B0-234-:R-:W-:Y:S01]  /*c1f0*/  IMAD.U32 R4, RZ, RZ, UR4 ;  /* 0x00000004ff047e24 */ /* 0x01dfe2000f8e00ff */
        /* <DEDUP_REMOVED lines=12> */
.L_x_13242:
[----:B------:R-:W-:Y:S05]  /*c2c0*/  EXIT ;  /* 0x000000000000794d */ /* 0x000fea0003800000 */
.L_x_13241:
[----:B------:R-:W-:-:S05]  /*c2d0*/  IMAD.MOV.U32 R3, RZ, RZ, RZ ;  /* 0x000000ffff037224 */ /* 0x000fca00078e00ff */
[----:B------:R-:W-:Y:S01]  /*c2e0*/  STG.E.64 desc[UR36][R16.64], R2 ;  /* 0x0000000210007986 */ /* 0x000fe2000c101b24 */
[----:B------:R-:W-:Y:S05]  /*c2f0*/  EXIT ;  /* 0x000000000000794d */ /* 0x000fea0003800000 */
.L_x_13240:
[----:B------:R-:W-:Y:S01]  /*c300*/  STG.E desc[UR36][R16.64], R2 ;  /* 0x0000000210007986 */ /* 0x000fe2000c101924 */
[----:B------:R-:W-:Y:S05]  /*c310*/  EXIT ;  /* 0x000000000000794d */ /* 0x000fea0003800000 */
.L_x_13243:
        /* <DEDUP_REMOVED lines=14> */
.L_x_43875:


//--------------------- .text._ZN2at6native27unrolled_elementwise_kernelINS0_13AUnaryFunctorIhhbZZZNS0_23logical_xor_kernel_cudaERNS_14TensorIteratorEENKUlvE0_clEvENKUlvE_clEvEUlhhE_EESt5arrayIPcLm2EELi4E23TrivialOffsetCalculatorILi1EjESD_NS0_6memory12LoadWithCastILi1EEENSE_13StoreWithCastILi1EEEEEviT_T0_T2_T3_T4_T5_ --------------------------
	.section	.text._ZN2at6native27unrolled_elementwise_kernelINS0_13AUnaryFunctorIhhbZZZNS0_23logical_xor_kernel_cudaERNS_14TensorIteratorEENKUlvE0_clEvENKUlvE_clEvEUlhhE_EESt5arrayIPcLm2EELi4E23TrivialOffsetCalculatorILi1EjESD_NS0_6memory12LoadWithCastILi1EEENSE_13StoreWithCastILi1EEEEEviT_T0_T2_T3_T4_T5_,"ax",@progbits
	.align	128
        .global         _ZN2at6native27unrolled_elementwise_kernelINS0_13AUnaryFunctorIhhbZZZNS0_23logical_xor_kernel_cudaERNS_14TensorIteratorEENKUlvE0_clEvENKUlvE_clEvEUlhhE_EESt5arrayIPcLm2EELi4E23TrivialOffsetCalculatorILi1EjESD_NS0_6memory12LoadWithCastILi1EEENSE_13StoreWithCastILi1EEEEEviT_T0_T2_T3_T4_T5_
        .type           _ZN2at6native27unrolled_elementwise_kernelINS0_13AUnaryFunctorIhhbZZZNS0_23logical_xor_kernel_cudaERNS_14TensorIteratorEENKUlvE0_clEvENKUlvE_clEvEUlhhE_EESt5arrayIPcLm2EELi4E23TrivialOffsetCalculatorILi1EjESD_NS0_6memory12LoadWithCastILi1EEENSE_13StoreWithCastILi1EEEEEviT_T0_T2_T3_T4_T5_,@function
        .size           _ZN2at6native27unrolled_elementwise_kernelINS0_13AUnaryFunctorIhhbZZZNS0_23logical_xor_kernel_cudaERNS_14TensorIteratorEENKUlvE0_clEvENKUlvE_clEvEUlhhE_EESt5arrayIPcLm2EELi4E23TrivialOffsetCalculatorILi1EjESD_NS0_6memory12LoadWithCastILi1EEENSE_13StoreWithCastILi1EEEEEviT_T0_T2_T3_T4_T5_,(.L_x_43876 - _ZN2at6native27unrolled_elementwise_kernelINS0_13AUnaryFunctorIhhbZZZNS0_23logical_xor_kernel_cudaERNS_14TensorIteratorEENKUlvE0_clEvENKUlvE_clEvEUlhhE_EESt5arrayIPcLm2EELi4E23TrivialOffsetCalculatorILi1EjESD_NS0_6memory12LoadWithCastILi1EEENSE_13StoreWithCastILi1EEEEEviT_T0_T2_T3_T4_T5_)
        .other          _ZN2at6native27unrolled_elementwise_kernelINS0_13AUnaryFunctorIhhbZZZNS0_23logical_xor_kernel_cudaERNS_14TensorIteratorEENKUlvE0_clEvENKUlvE_clEvEUlhhE_EESt5arrayIPcLm2EELi4E23TrivialOffsetCalculatorILi1EjESD_NS0_6memory12LoadWithCastILi1EEENSE_13StoreWithCastILi1EEEEEviT_T0_T2_T3_T4_T5_,@"STO_CUDA_ENTRY STV_DEFAULT"
_ZN2at6native27unrolled_elementwise_kernelINS0_13AUnaryFunctorIhhbZZZNS0_23logical_xor_kernel_cudaERNS_14TensorIteratorEENKUlvE0_clEvENKUlvE_clEvEUlhhE_EESt5arrayIPcLm2EELi4E23TrivialOffsetCalculatorILi1EjESD_NS0_6memory12LoadWithCastILi1EEENSE_13StoreWithCastILi1EEEEEviT_T0_T2_T3_T4_T5_:
.text._ZN2at6native27unrolled_elementwise_kernelINS0_13AUnaryFunctorIhhbZZZNS0_23logical_xor_kernel_cudaERNS_14TensorIteratorEENKUlvE0_clEvENKUlvE_clEvEUlhhE_EESt5arrayIPcLm2EELi4E23TrivialOffsetCalculatorILi1EjESD_NS0_6memory12LoadWithCastILi1EEENSE_13StoreWithCastILi1EEEEEviT_T0_T2_T3_T4_T5_:
        /* <DEDUP_REMOVED lines=31> */
.L_x_13249:
[----:B------:R3:W5:Y:S01]  /*01f0*/  LDG.E.U8 R18, desc[UR36][R4.64] ;  /* 0x0000002404127981 */ /* 0x000762000c1e1100 */
[----:B------:R-:W-:Y:S05]  /*0200*/  BRA `(.L_x_13251) ;  /* 0x0000000c00687947 */ /* 0x000fea0003800000 */
.L_x_13248:
        /* <DEDUP_REMOVED lines=8> */
.L_x_13253:
[----:B------:R1:W5:Y:S01]  /*0290*/  LDG.E.U8 R18, desc[UR36][R4.64] ;  /* 0x0000002404127981 */ /* 0x000362000c1e1100 */
[----:B------:R-:W-:Y:S05]  /*02a0*/  BRA `(.L_x_13251) ;  /* 0x0000000c00407947 */ /* 0x000fea0003800000 */
.L_x_13252:
[----:B------:R2:W5:Y:S01]  /*02b0*/  LDG.E.U16 R18, desc[UR36][R4.64] ;  /* 0x0000002404127981 */ /* 0x000562000c1e1500 */
[----:B------:R-:W-:Y:S05]  /*02c0*/  BRA `(.L_x_13251) ;  /* 0x0000000c00387947 */ /* 0x000fea0003800000 */
.L_x_13247:
        /* <DEDUP_REMOVED lines=10> */
.L_x_13255:
[----:B------:R-:W2:Y:S02]  /*0370*/  LDG.E.U16 R2, desc[UR36][R4.64] ;  /* 0x0000002404027981 */ /* 0x000ea4000c1e1500 */
[----:B--2---:R-:W-:-:S06]  /*0380*/  HADD2.F32 R2, -RZ, R2.H0_H0 ;  /* 0x20000002ff027230 */ /* 0x004fcc0000004100 */
[----:B------:R-:W0:Y:S02]  /*0390*/  F2I.S64.TRUNC R2, R2 ;  /* 0x0000000200027311 */ /* 0x000e24000020d900 */
[----:B0-----:R-:W-:Y:S01]  /*03a0*/  PRMT R18, R2, 0x7610, R18 ;  /* 0x0000761002127816 */ /* 0x001fe20000000012 */
[----:B------:R-:W-:Y:S06]  /*03b0*/  BRA `(.L_x_13251) ;  /* 0x0000000800fc7947 */ /* 0x000fec0003800000 */
.L_x_13254:
        /* <DEDUP_REMOVED lines=10> */
.L_x_13257:
[----:B------:R-:W2:Y:S02]  /*0460*/  LDG.E.U16 R4, desc[UR36][R4.64] ;  /* 0x0000002404047981 */ /* 0x000ea4000c1e1500 */
[----:B--2---:R-:W-:-:S06]  /*0470*/  HADD2.F32 R2, -RZ, R4.H0_H0 ;  /* 0x20000004ff027230 */ /* 0x004fcc0000004100 */
[----:B------:R-:W0:Y:S02]  /*0480*/  F2I.S64.TRUNC R2, R2 ;  /* 0x0000000200027311 */ /* 0x000e24000020d900 */
[----:B0-----:R-:W-:Y:S01]  /*0490*/  PRMT R18, R2, 0x7610, R18 ;  /* 0x0000761002127816 */ /* 0x001fe20000000012 */
[----:B------:R-:W-:Y:S06]  /*04a0*/  BRA `(.L_x_13251) ;  /* 0x0000000800c07947 */ /* 0x000fec0003800000 */
.L_x_13256:
[----:B------:R-:W2:Y:S02]  /*04b0*/  LDG.E.64 R2, desc[UR36][R4.64] ;  /* 0x0000002404027981 */ /* 0x000ea4000c1e1b00 */
[----:B--2---:R-:W0:Y:S02]  /*04c0*/  F2I.S64.F64.TRUNC R2, R2 ;  /* 0x0000000200027311 */ /* 0x004e24000030d900 */
[----:B0-----:R-:W-:Y:S01]  /*04d0*/  PRMT R18, R2, 0x7610, R18 ;  /* 0x0000761002127816 */ /* 0x001fe20000000012 */
[----:B------:R-:W-:Y:S06]  /*04e0*/  BRA `(.L_x_13251) ;  /* 0x0000000800b07947 */ /* 0x000fec0003800000 */
.L_x_13246:
        /* <DEDUP_REMOVED lines=12> */
.L_x_13260:
[----:B------:R-:W2:Y:S02]  /*05b0*/  LDG.E.64 R4, desc[UR36][R4.64] ;  /* 0x0000002404047981 */ /* 0x000ea4000c1e1b00 */
[----:B--2---:R-:W0:Y:S02]  /*05c0*/  F2I.S64.F64.TRUNC R2, R4 ;  /* 0x0000000400027311 */ /* 0x004e24000030d900 */
[----:B0-----:R-:W-:Y:S01]  /*05d0*/  PRMT R18, R2, 0x7610, R18 ;  /* 0x0000761002127816 */ /* 0x001fe20000000012 */
[----:B------:R-:W-:Y:S06]  /*05e0*/  BRA `(.L_x_13251) ;  /* 0x0000000800707947 */ /* 0x000fec0003800000 */
.L_x_13259:
        /* <DEDUP_REMOVED lines=28> */
.L_x_13262:
        /* <DEDUP_REMOVED lines=16> */
.L_x_13261:
[----:B------:R-:W2:Y:S02]  /*08b0*/  LDG.E.U16 R2, desc[UR36][R4.64] ;  /* 0x0000002404027981 */ /* 0x000ea4000c1e1500 */
[----:B--2---:R-:W-:-:S06]  /*08c0*/  IMAD.U32 R2, R2, 0x10000, RZ ;  /* 0x0001000002027824 */ /* 0x004fcc00078e00ff */
[----:B------:R-:W0:Y:S02]  /*08d0*/  F2I.S64.TRUNC R2, R2 ;  /* 0x0000000200027311 */ /* 0x000e24000020d900 */
[----:B0-----:R-:W-:Y:S01]  /*08e0*/  PRMT R18, R2, 0x7610, R18 ;  /* 0x0000761002127816 */ /* 0x001fe20000000012 */
[----:B------:R-:W-:Y:S06]  /*08f0*/  BRA `(.L_x_13251) ;  /* 0x0000000400ac7947 */ /* 0x000fec0003800000 */
.L_x_13258:
        /* <DEDUP_REMOVED lines=10> */
.L_x_13265:
        /* <DEDUP_REMOVED lines=21> */
.L_x_13269:
[----:B------:R-:W-:Y:S05]  /*0af0*/  BSYNC B1 ;  /* 0x0000000000017941 */ /* 0x000fea0003800000 */
.L_x_13268:
[----:B------:R-:W-:Y:S01]  /*0b00*/  IMAD.SHL.U32 R2, R2, 0x100000, RZ ;  /* 0x0010000002027824 */ /* 0x000fe200078e00ff */
[----:B------:R-:W-:-:S04]  /*0b10*/  LEA R3, R0, 0x3b800000, 0x17 ;  /* 0x3b80000000037811 */ /* 0x000fc800078eb8ff */
[----:B------:R-:W-:-:S07]  /*0b20*/  LOP3.LUT R2, R3, R2, R4, 0xfe, !PT ;  /* 0x0000000203027212 */ /* 0x000fce00078efe04 */
.L_x_13267:
[----:B------:R-:W-:Y:S05]  /*0b30*/  BSYNC B0 ;  /* 0x0000000000007941 */ /* 0x000fea0003800000 */
.L_x_13266:
[----:B------:R-:W0:Y:S02]  /*0b40*/  F2I.S64.TRUNC R2, R2 ;  /* 0x0000000200027311 */ /* 0x000e24000020d900 */
[----:B0-----:R-:W-:Y:S01]  /*0b50*/  PRMT R18, R2, 0x7610, R18 ;  /* 0x0000761002127816 */ /* 0x001fe20000000012 */
[----:B------:R-:W-:Y:S06]  /*0b60*/  BRA `(.L_x_13251) ;  /* 0x0000000400107947 */ /* 0x000fec0003800000 */
.L_x_13264:
        /* <DEDUP_REMOVED lines=21> */
.L_x_13273:
[----:B------:R-:W-:Y:S05]  /*0cc0*/  BSYNC B1 ;  /* 0x0000000000017941 */ /* 0x000fea0003800000 */
.L_x_13272:
[----:B------:R-:W-:Y:S01]  /*0cd0*/  IMAD.SHL.U32 R2, R2, 0x200000, RZ ;  /* 0x0020000002027824 */ /* 0x000fe200078e00ff */
[----:B------:R-:W-:-:S04]  /*0ce0*/  LEA R3, R0, 0x37800000, 0x17 ;  /* 0x3780000000037811 */ /* 0x000fc800078eb8ff */
[----:B------:R-:W-:-:S07]  /*0cf0*/  LOP3.LUT R2, R3, R2, R4, 0xfe, !PT ;  /* 0x0000000203027212 */ /* 0x000fce00078efe04 */
.L_x_13271:
[----:B------:R-:W-:Y:S05]  /*0d00*/  BSYNC B0 ;  /* 0x0000000000007941 */ /* 0x000fea0003800000 */
.L_x_13270:
[----:B------:R-:W0:Y:S02]  /*0d10*/  F2I.S64.TRUNC R2, R2 ;  /* 0x0000000200027311 */ /* 0x000e24000020d900 */
[----:B0-----:R-:W-:Y:S01]  /*0d20*/  PRMT R18, R2, 0x7610, R18 ;  /* 0x0000761002127816 */ /* 0x001fe20000000012 */
[----:B------:R-:W-:Y:S06]  /*0d30*/  BRA `(.L_x_13251) ;  /* 0x00000000009c7947 */ /* 0x000fec0003800000 */
.L_x_13263:
        /* <DEDUP_REMOVED lines=14> */
.L_x_13277:
[----:B------:R-:W-:Y:S05]  /*0e20*/  BSYNC B0 ;  /* 0x0000000000007941 */ /* 0x000fea0003800000 */
.L_x_13276:
[----:B------:R-:W0:Y:S02]  /*0e30*/  F2I.S64.TRUNC R2, R2 ;  /* 0x0000000200027311 */ /* 0x000e24000020d900 */
[----:B0-----:R-:W-:Y:S01]  /*0e40*/  PRMT R18, R2, 0x7610, R18 ;  /* 0x0000761002127816 */ /* 0x001fe20000000012 */
[----:B------:R-:W-:Y:S06]  /*0e50*/  BRA `(.L_x_13251) ;  /* 0x0000000000547947 */ /* 0x000fec0003800000 */
.L_x_13250:
        /* <DEDUP_REMOVED lines=16> */
.L_x_13278:
[----:B------:R-:W-:Y:S01]  /*0f60*/  PRMT R18, RZ, 0x7610, R18 ;  /* 0x00007610ff127816 */ /* 0x000fe20000000012 */
[----:B------:R-:W-:Y:S06]  /*0f70*/  BRA `(.L_x_13251) ;  /* 0x00000000000c7947 */ /* 0x000fec0003800000 */
.L_x_13275:
[----:B------:R0:W5:Y:S01]  /*0f80*/  LDG.E.U8 R18, desc[UR36][R4.64] ;  /* 0x0000002404127981 */ /* 0x000162000c1e1100 */
[----:B------:R-:W-:Y:S05]  /*0f90*/  BRA `(.L_x_13251) ;  /* 0x0000000000047947 */ /* 0x000fea0003800000 */
.L_x_13274:
[----:B------:R0:W5:Y:S02]  /*0fa0*/  LDG.E.U8 R18, desc[UR36][R4.64] ;  /* 0x0000002404127981 */ /* 0x000164000c1e1100 */
.L_x_13251:
[----:B------:R-:W1:Y:S02]  /*0fb0*/  S2R R26, SR_TID.X ;  /* 0x00000000001a7919 */ /* 0x000e640000002100 */
[----:B-1----:R-:W-:-:S07]  /*0fc0*/  VIADD R26, R26, 0x80 ;  /* 0x000000801a1a7836 */ /* 0x002fce0000000000 */
.L_x_13245:
[----:B------:R-:W-:Y:S05]  /*0fd0*/  BSYNC B6 ;  /* 0x0000000000067941 */ /* 0x000fea0003800000 */
.L_x_13244:
        /* <DEDUP_REMOVED lines=23> */
.L_x_13284:
[----:B------:R0:W5:Y:S01]  /*1150*/  LDG.E.U8 R16, desc[UR36][R4.64] ;  /* 0x0000002404107981 */ /* 0x000162000c1e1100 */
[----:B------:R-:W-:Y:S05]  /*1160*/  BRA `(.L_x_13286) ;  /* 0x0000000c00647947 */ /* 0x000fea0003800000 */
.L_x_13283:
        /* <DEDUP_REMOVED lines=8> */
.L_x_13288:
[----:B------:R4:W5:Y:S01]  /*11f0*/  LDG.E.U8 R16, desc[UR36][R4.64] ;  /* 0x0000002404107981 */ /* 0x000962000c1e1100 */
[----:B------:R-:W-:Y:S05]  /*1200*/  BRA `(.L_x_13286) ;  /* 0x0000000c003c7947 */ /* 0x000fea0003800000 */
.L_x_13287:
[----:B------:R0:W5:Y:S01]  /*1210*/  LDG.E.U16 R16, desc[UR36][R4.64] ;  /* 0x0000002404107981 */ /* 0x000162000c1e1500 */
[----:B------:R-:W-:Y:S05]  /*1220*/  BRA `(.L_x_13286) ;  /* 0x0000000c00347947 */ /* 0x000fea0003800000 */
.L_x_13282:
        /* <DEDUP_REMOVED lines=10> */
.L_x_13290:
[----:B------:R-:W2:Y:S02]  /*12d0*/  LDG.E.U16 R2, desc[UR36][R4.64] ;  /* 0x0000002404027981 */ /* 0x000ea4000c1e1500 */
[----:B--2---:R-:W-:-:S06]  /*12e0*/  HADD2.F32 R2, -RZ, R2.H0_H0 ;  /* 0x20000002ff027230 */ /* 0x004fcc0000004100 */
[----:B------:R-:W0:Y:S02]  /*12f0*/  F2I.S64.TRUNC R2, R2 ;  /* 0x0000000200027311 */ /* 0x000e24000020d900 */
[----:B0-----:R-:W-:Y:S01]  /*1300*/  PRMT R16, R2, 0x7610, R16 ;  /* 0x0000761002107816 */ /* 0x001fe20000000010 */
[----:B------:R-:W-:Y:S06]  /*1310*/  BRA `(.L_x_13286) ;  /* 0x0000000800f87947 */ /* 0x000fec0003800000 */
.L_x_13289:
        /* <DEDUP_REMOVED lines=10> */
.L_x_13292:
[----:B------:R-:W2:Y:S02]  /*13c0*/  LDG.E.U16 R4, desc[UR36][R4.64] ;  /* 0x0000002404047981 */ /* 0x000ea4000c1e1500 */
[----:B--2---:R-:W-:-:S06]  /*13d0*/  HADD2.F32 R2, -RZ, R4.H0_H0 ;  /* 0x20000004ff027230 */ /* 0x004fcc0000004100 */
[----:B------:R-:W0:Y:S02]  /*13e0*/  F2I.S64.TRUNC R2, R2 ;  /* 0x0000000200027311 */ /* 0x000e24000020d900 */
[----:B0-----:R-:W-:Y:S01]  /*13f0*/  PRMT R16, R2, 0x7610, R16 ;  /* 0x0000761002107816 */ /* 0x001fe20000000010 */
[----:B------:R-:W-:Y:S06]  /*1400*/  BRA `(.L_x_13286) ;  /* 0x0000000800bc7947 */ /* 0x000fec0003800000 */
.L_x_13291:
[----:B------:R-:W2:Y:S02]  /*1410*/  LDG.E.64 R2, desc[UR36][R4.64] ;  /* 0x0000002404027981 */ /* 0x000ea4000c1e1b00 */
[----:B--2---:R-:W0:Y:S02]  /*1420*/  F2I.S64.F64.TRUNC R2, R2 ;  /* 0x0000000200027311 */ /* 0x004e24000030d900 */
[----:B0-----:R-:W-:Y:S01]  /*1430*/  PRMT R16, R2, 0x7610, R16 ;  /* 0x0000761002107816 */ /* 0x001fe20000000010 */
[----:B------:R-:W-:Y:S06]  /*1440*/  BRA `(.L_x_13286) ;  /* 0x0000000800ac7947 */ /* 0x000fec0003800000 */
.L_x_13281:
        /* <DEDUP_REMOVED lines=12> */
.L_x_13295:
[----:B------:R-:W2:Y:S02]  /*1510*/  LDG.E.64 R4, desc[UR36][R4.64] ;  /* 0x0000002404047981 */ /* 0x000ea4000c1e1b00 */
[----:B--2---:R-:W0:Y:S02]  /*1520*/  F2I.S64.F64.TRUNC R2, R4 ;  /* 0x0000000400027311 */ /* 0x004e24000030d900 */
[----:B0-----:R-:W-:Y:S01]  /*1530*/  PRMT R16, R2, 0x7610, R16 ;  /* 0x0000761002107816 */ /* 0x001fe20000000010 */
[----:B------:R-:W-:Y:S06]  /*1540*/  BRA `(.L_x_13286) ;  /* 0x00000008006c7947 */ /* 0x000fec0003800000 */
.L_x_13294:
        /* <DEDUP_REMOVED lines=28> */
.L_x_13297:
        /* <DEDUP_REMOVED lines=15> */
.L_x_13296:
[----:B------:R-:W2:Y:S02]  /*1800*/  LDG.E.U16 R2, desc[UR36][R4.64] ;  /* 0x0000002404027981 */ /* 0x000ea4000c1e1500 */
[----:B--2---:R-:W-:-:S06]  /*1810*/  IMAD.U32 R2, R2, 0x10000, RZ ;  /* 0x0001000002027824 */ /* 0x004fcc00078e00ff */
[----:B------:R-:W0:Y:S02]  /*1820*/  F2I.S64.TRUNC R2, R2 ;  /* 0x0000000200027311 */ /* 0x000e24000020d900 */
[----:B0-----:R-:W-:Y:S01]  /*1830*/  PRMT R16, R2, 0x7610, R16 ;  /* 0x0000761002107816 */ /* 0x001fe20000000010 */
[----:B------:R-:W-:Y:S06]  /*1840*/  BRA `(.L_x_13286) ;  /* 0x0000000400ac7947 */ /* 0x000fec0003800000 */
.L_x_13293:
        /* <DEDUP_REMOVED lines=10> */
.L_x_13300:
        /* <DEDUP_REMOVED lines=21> */
.L_x_13304:
[----:B------:R-:W-:Y:S05]  /*1a40*/  BSYNC B1 ;  /* 0x0000000000017941 */ /* 0x000fea0003800000 */
.L_x_13303:
[----:B------:R-:W-:Y:S01]  /*1a50*/  IMAD.SHL.U32 R2, R2, 0x100000, RZ ;  /* 0x0010000002027824 */ /* 0x000fe200078e00ff */
[----:B------:R-:W-:-:S04]  /*1a60*/  LEA R3, R0, 0x3b800000, 0x17 ;  /* 0x3b80000000037811 */ /* 0x000fc800078eb8ff */
[----:B------:R-:W-:-:S07]  /*1a70*/  LOP3.LUT R2, R3, R2, R4, 0xfe, !PT ;  /* 0x0000000203027212 */ /* 0x000fce00078efe04 */
.L_x_13302:
[----:B------:R-:W-:Y:S05]  /*1a80*/  BSYNC B0 ;  /* 0x0000000000007941 */ /* 0x000fea0003800000 */
.L_x_13301:
[----:B------:R-:W0:Y:S02]  /*1a90*/  F2I.S64.TRUNC R2, R2 ;  /* 0x0000000200027311 */ /* 0x000e24000020d900 */
[----:B0-----:R-:W-:Y:S01]  /*1aa0*/  PRMT R16, R2, 0x7610, R16 ;  /* 0x0000761002107816 */ /* 0x001fe20000000010 */
[----:B------:R-:W-:Y:S06]  /*1ab0*/  BRA `(.L_x_13286) ;  /* 0x0000000400107947 */ /* 0x000fec0003800000 */
.L_x_13299:
        /* <DEDUP_REMOVED lines=21> */
.L_x_13308:
[----:B------:R-:W-:Y:S05]  /*1c10*/  BSYNC B1 ;  /* 0x0000000000017941 */ /* 0x000fea0003800000 */
.L_x_13307:
[----:B------:R-:W-:Y:S01]  /*1c20*/  IMAD.SHL.U32 R2, R2, 0x200000, RZ ;  /* 0x0020000002027824 */ /* 0x000fe200078e00ff */
[----:B------:R-:W-:-:S04]  /*1c30*/  LEA R3, R0, 0x37800000, 0x17 ;  /* 0x3780000000037811 */ /* 0x000fc800078eb8ff */
[----:B------:R-:W-:-:S07]  /*1c40*/  LOP3.LUT R2, R3, R2, R4, 0xfe, !PT ;  /* 0x0000000203027212 */ /* 0x000fce00078efe04 */
.L_x_13306:
[----:B------:R-:W-:Y:S05]  /*1c50*/  BSYNC B0 ;  /* 0x0000000000007941 */ /* 0x000fea0003800000 */
.L_x_13305:
[----:B------:R-:W0:Y:S02]  /*1c60*/  F2I.S64.TRUNC R2, R2 ;  /* 0x0000000200027311 */ /* 0x000e24000020d900 */
[----:B0-----:R-:W-:Y:S01]  /*1c70*/  PRMT R16, R2, 0x7610, R16 ;  /* 0x0000761002107816 */ /* 0x001fe20000000010 */
[----:B------:R-:W-:Y:S06]  /*1c80*/  BRA `(.L_x_13286) ;  /* 0x00000000009c7947 */ /* 0x000fec0003800000 */
.L_x_13298:
        /* <DEDUP_REMOVED lines=14> */
.L_x_13312:
[----:B------:R-:W-:Y:S05]  /*1d70*/  BSYNC B0 ;  /* 0x0000000000007941 */ /* 0x000fea0003800000 */
.L_x_13311:
[----:B------:R-:W0:Y:S02]  /*1d80*/  F2I.S64.TRUNC R2, R2 ;  /* 0x0000000200027311 */ /* 0x000e24000020d900 */
[----:B0-----:R-:W-:Y:S01]  /*1d90*/  PRMT R16, R2, 0x7610, R16 ;  /* 0x0000761002107816 */ /* 0x001fe20000000010 */
[----:B------:R-:W-:Y:S06]  /*1da0*/  BRA `(.L_x_13286) ;  /* 0x0000000000547947 */ /* 0x000fec0003800000 */
.L_x_13285:
        /* <DEDUP_REMOVED lines=16> */
.L_x_13313:
[----:B------:R-:W-:Y:S01]  /*1eb0*/  PRMT R16, RZ, 0x7610, R16 ;  /* 0x00007610ff107816 */ /* 0x000fe20000000010 */
[----:B------:R-:W-:Y:S06]  /*1ec0*/  BRA `(.L_x_13286) ;  /* 0x00000000000c7947 */ /* 0x000fec0003800000 */
.L_x_13310:
[----:B------:R1:W5:Y:S01]  /*1ed0*/  LDG.E.U8 R16, desc[UR36][R4.64] ;  /* 0x0000002404107981 */ /* 0x000362000c1e1100 */
[----:B------:R-:W-:Y:S05]  /*1ee0*/  BRA `(.L_x_13286) ;  /* 0x0000000000047947 */ /* 0x000fea0003800000 */
.L_x_13309:
[----:B------:R0:W5:Y:S02]  /*1ef0*/  LDG.E.U8 R16, desc[UR36][R4.64] ;  /* 0x0000002404107981 */ /* 0x000164000c1e1100 */
.L_x_13286:
[----:B------:R-:W-:-:S07]  /*1f00*/  VIADD R26, R26, 0x80 ;  /* 0x000000801a1a7836 */ /* 0x000fce0000000000 */
.L_x_13280:
[----:B------:R-:W-:Y:S05]  /*1f10*/  BSYNC B6 ;  /* 0x0000000000067941 */ /* 0x000fea0003800000 */
.L_x_13279:
        /* <DEDUP_REMOVED lines=25> */
.L_x_13319:
[----:B------:R0:W5:Y:S01]  /*20b0*/  LDG.E.U8 R24, desc[UR36][R4.64] ;  /* 0x0000002404187981 */ /* 0x000162000c1e1100 */
[----:B------:R-:W-:Y:S05]  /*20c0*/  BRA `(.L_x_13321) ;  /* 0x0000000c00647947 */ /* 0x000fea0003800000 */
.L_x_13318:
        /* <DEDUP_REMOVED lines=8> */
.L_x_13323:
[----:B------:R3:W5:Y:S01]  /*2150*/  LDG.E.U8 R24, desc[UR36][R4.64] ;  /* 0x0000002404187981 */ /* 0x000762000c1e1100 */
[----:B------:R-:W-:Y:S05]  /*2160*/  BRA `(.L_x_13321) ;  /* 0x0000000c003c7947 */ /* 0x000fea0003800000 */
.L_x_13322:
[----:B------:R0:W5:Y:S01]  /*2170*/  LDG.E.U16 R24, desc[UR36][R4.64] ;  /* 0x0000002404187981 */ /* 0x000162000c1e1500 */
[----:B------:R-:W-:Y:S05]  /*2180*/  BRA `(.L_x_13321) ;  /* 0x0000000c00347947 */ /* 0x000fea0003800000 */
.L_x_13317:
        /* <DEDUP_REMOVED lines=10> */
.L_x_13325:
[----:B------:R-:W2:Y:S02]  /*2230*/  LDG.E.U16 R2, desc[UR36][R4.64] ;  /* 0x0000002404027981 */ /* 0x000ea4000c1e1500 */
[----:B--2---:R-:W-:-:S06]  /*2240*/  HADD2.F32 R2, -RZ, R2.H0_H0 ;  /* 0x20000002ff027230 */ /* 0x004fcc0000004100 */
[----:B------:R-:W0:Y:S02]  /*2250*/  F2I.S64.TRUNC R2, R2 ;  /* 0x0000000200027311 */ /* 0x000e24000020d900 */
[----:B0-----:R-:W-:Y:S01]  /*2260*/  PRMT R24, R2, 0x7610, R24 ;  /* 0x0000761002187816 */ /* 0x001fe20000000018 */
[----:B------:R-:W-:Y:S06]  /*2270*/  BRA `(.L_x_13321) ;  /* 0x0000000800f87947 */ /* 0x000fec0003800000 */
.L_x_13324:
        /* <DEDUP_REMOVED lines=10> */
.L_x_13327:
[----:B------:R-:W2:Y:S02]  /*2320*/  LDG.E.U16 R4, desc[UR36][R4.64] ;  /* 0x0000002404047981 */ /* 0x000ea4000c1e1500 */
[----:B--2---:R-:W-:-:S06]  /*2330*/  HADD2.F32 R2, -RZ, R4.H0_H0 ;  /* 0x20000004ff027230 */ /* 0x004fcc0000004100 */
[----:B------:R-:W0:Y:S02]  /*2340*/  F2I.S64.TRUNC R2, R2 ;  /* 0x0000000200027311 */ /* 0x000e24000020d900 */
[----:B0-----:R-:W-:Y:S01]  /*2350*/  PRMT R24, R2, 0x7610, R24 ;  /* 0x0000761002187816 */ /* 0x001fe20000000018 */
[----:B------:R-:W-:Y:S06]  /*2360*/  BRA `(.L_x_13321) ;  /* 0x0000000800bc7947 */ /* 0x000fec0003800000 */
.L_x_13326:
[----:B------:R-:W2:Y:S02]  /*2370*/  LDG.E.64 R2, desc[UR36][R4.64] ;  /* 0x0000002404027981 */ /* 0x000ea4000c1e1b00 */
[----:B--2---:R-:W0:Y:S02]  /*2380*/  F2I.S64.F64.TRUNC R2, R2 ;  /* 0x0000000200027311 */ /* 0x004e24000030d900 */
[----:B0-----:R-:W-:Y:S01]  /*2390*/  PRMT R24, R2, 0x7610, R24 ;  /* 0x0000761002187816 */ /* 0x001fe20000000018 */
[----:B------:R-:W-:Y:S06]  /*23a0*/  BRA `(.L_x_13321) ;  /* 0x0000000800ac7947 */ /* 0x000fec0003800000 */
.L_x_13316:
        /* <DEDUP_REMOVED lines=12> */
.L_x_13330:
[----:B------:R-:W2:Y:S02]  /*2470*/  LDG.E.64 R4, desc[UR36][R4.64] ;  /* 0x0000002404047981 */ /* 0x000ea4000c1e1b00 */
[----:B--2---:R-:W0:Y:S02]  /*2480*/  F2I.S64.F64.TRUNC R2, R4 ;  /* 0x0000000400027311 */ /* 0x004e24000030d900 */
[----:B0-----:R-:W-:Y:S01]  /*2490*/  PRMT R24, R2, 0x7610, R24 ;  /* 0x0000761002187816 */ /* 0x001fe20000000018 */
[----:B------:R-:W-:Y:S06]  /*24a0*/  BRA `(.L_x_13321) ;  /* 0x00000008006c7947 */ /* 0x000fec0003800000 */
.L_x_13329:
        /* <DEDUP_REMOVED lines=28> */
.L_x_13332:
        /* <DEDUP_REMOVED lines=15> */
.L_x_13331:
[----:B------:R-:W2:Y:S02]  /*2760*/  LDG.E.U16 R2, desc[UR36][R4.64] ;  /* 0x0000002404027981 */ /* 0x000ea4000c1e1500 */
[----:B--2---:R-:W-:-:S06]  /*2770*/  IMAD.U32 R2, R2, 0x10000, RZ ;  /* 0x0001000002027824 */ /* 0x004fcc00078e00ff */
[----:B------:R-:W0:Y:S02]  /*2780*/  F2I.S64.TRUNC R2, R2 ;  /* 0x0000000200027311 */ /* 0x000e24000020d900 */
[----:B0-----:R-:W-:Y:S01]  /*2790*/  PRMT R24, R2, 0x7610, R24 ;  /* 0x0000761002187816 */ /* 0x001fe20000000018 */
[----:B------:R-:W-:Y:S06]  /*27a0*/  BRA `(.L_x_13321) ;  /* 0x0000000400ac7947 */ /* 0x000fec0003800000 */
.L_x_13328:
        /* <DEDUP_REMOVED lines=10> */
.L_x_13335:
        /* <DEDUP_REMOVED lines=21> */
.L_x_13339:
[----:B------:R-:W-:Y:S05]  /*29a0*/  BSYNC B1 ;  /* 0x0000000000017941 */ /* 0x000fea0003800000 */
.L_x_13338:
[----:B------:R-:W-:Y:S01]  /*29b0*/  IMAD.SHL.U32 R2, R2, 0x100000, RZ ;  /* 0x0010000002027824 */ /* 0x000fe200078e00ff */
[----:B------:R-:W-:-:S04]  /*29c0*/  LEA R3, R0, 0x3b800000, 0x17 ;  /* 0x3b80000000037811 */ /* 0x000fc800078eb8ff */
[----:B------:R-:W-:-:S07]  /*29d0*/  LOP3.LUT R2, R3, R2, R4, 0xfe, !PT ;  /* 0x0000000203027212 */ /* 0x000fce00078efe04 */
.L_x_13337:
[----:B------:R-:W-:Y:S05]  /*29e0*/  BSYNC B0 ;  /* 0x0000000000007941 */ /* 0x000fea0003800000 */
.L_x_13336:
[----:B------:R-:W0:Y:S02]  /*29f0*/  F2I.S64.TRUNC R2, R2 ;  /* 0x0000000200027311 */ /* 0x000e24000020d900 */
[----:B0-----:R-:W-:Y:S01]  /*2a00*/  PRMT R24, R2, 0x7610, R24 ;  /* 0x0000761002187816 */ /* 0x001fe20000000018 */
[----:B------:R-:W-:Y:S06]  /*2a10*/  BRA `(.L_x_13321) ;  /* 0x0000000400107947 */ /* 0x000fec0003800000 */
.L_x_13334:
        /* <DEDUP_REMOVED lines=21> */
.L_x_13343:
[----:B------:R-:W-:Y:S05]  /*2b70*/  BSYNC B1 ;  /* 0x0000000000017941 */ /* 0x000fea0003800000 */
.L_x_13342:
[----:B------:R-:W-:Y:S01]  /*2b80*/  IMAD.SHL.U32 R2, R2, 0x200000, RZ ;  /* 0x0020000002027824 */ /* 0x000fe200078e00ff */
[----:B------:R-:W-:-:S04]  /*2b90*/  LEA R3, R0, 0x37800000, 0x17 ;  /* 0x3780000000037811 */ /* 0x000fc800078eb8ff */
[----:B------:R-:W-:-:S07]  /*2ba0*/  LOP3.LUT R2, R3, R2, R4, 0xfe, !PT ;  /* 0x0000000203027212 */ /* 0x000fce00078efe04 */
.L_x_13341:
[----:B------:R-:W-:Y:S05]  /*2bb0*/  BSYNC B0 ;  /* 0x0000000000007941 */ /* 0x000fea0003800000 */
.L_x_13340:
[----:B------:R-:W0:Y:S02]  /*2bc0*/  F2I.S64.TRUNC R2, R2 ;  /* 0x0000000200027311 */ /* 0x000e24000020d900 */
[----:B0-----:R-:W-:Y:S01]  /*2bd0*/  PRMT R24, R2, 0x7610, R24 ;  /* 0x0000761002187816 */ /* 0x001fe20000000018 */
[----:B------:R-:W-:Y:S06]  /*2be0*/  BRA `(.L_x_13321) ;  /* 0x00000000009c7947 */ /* 0x000fec0003800000 */
.L_x_13333:
        /* <DEDUP_REMOVED lines=14> */
.L_x_13347:
[----:B------:R-:W-:Y:S05]  /*2cd0*/  BSYNC B0 ;  /* 0x0000000000007941 */ /* 0x000fea0003800000 */
.L_x_13346:
[----:B------:R-:W0:Y:S02]  /*2ce0*/  F2I.S64.TRUNC R2, R2 ;  /* 0x0000000200027311 */ /* 0x000e24000020d900 */
[----:B0-----:R-:W-:Y:S01]  /*2cf0*/  PRMT R24, R2, 0x7610, R24 ;  /* 0x0000761002187816 */ /* 0x001fe20000000018 */
[----:B------:R-:W-:Y:S06]  /*2d00*/  BRA `(.L_x_13321) ;  /* 0x0000000000547947 */ /* 0x000fec0003800000 */
.L_x_13320:
        /* <DEDUP_REMOVED lines=16> */
.L_x_13348:
[----:B------:R-:W-:Y:S01]  /*2e10*/  PRMT R24, RZ, 0x7610, R24 ;  /* 0x00007610ff187816 */ /* 0x000fe20000000018 */
[----:B------:R-:W-:Y:S06]  /*2e20*/  BRA `(.L_x_13321) ;  /* 0x00000000000c7947 */ /* 0x000fec0003800000 */
.L_x_13345:
[----:B------:R2:W5:Y:S01]  /*2e30*/  LDG.E.U8 R24, desc[UR36][R4.64] ;  /* 0x0000002404187981 */ /* 0x000562000c1e1100 */
[----:B------:R-:W-:Y:S05]  /*2e40*/  BRA `(.L_x_13321) ;  /* 0x0000000000047947 */ /* 0x000fea0003800000 */
.L_x_13344:
[----:B------:R1:W5:Y:S02]  /*2e50*/  LDG.E.U8 R24, desc[UR36][R4.64] ;  /* 0x0000002404187981 */ /* 0x000364000c1e1100 */
.L_x_13321:
[----:B------:R-:W-:-:S07]  /*2e60*/  VIADD R26, R26, 0x80 ;  /* 0x000000801a1a7836 */ /* 0x000fce0000000000 */
.L_x_13315:
[----:B------:R-:W-:Y:S05]  /*2e70*/  BSYNC B6 ;  /* 0x0000000000067941 */ /* 0x000fea0003800000 */
.L_x_13314:
[----:B------:R-:W0:Y:S01]  /*2e80*/  LDC.U8 R25, c[0x0][0x215] ;  /* 0x00008540ff197b82 */ /* 0x000e220000000000 */
[----:B------:R-:W-:Y:S01]  /*2e90*/  ISETP.GE.AND P0, PT, R26, R19, PT ;  /* 0x000000131a00720c */ /* 0x000fe20003f06270 */
[----:B------:R-:W-:-:S12]  /*2ea0*/  BSSY B6, `(.L_x_13349) ;  /* 0x00000ef000067945 */ /* 0x000fd80003800000 */
[----:B------:R-:W-:Y:S05]  /*2eb0*/  @P0 BRA `(.L_x_13350) ;  /* 0x0000000c00b40947 */ /* 0x000fea0003800000 */
[----:B------:R-:W0:Y:S01]  /*2ec0*/  LDC.64 R2, c[0x0][0x220] ;  /* 0x00008800ff027b82 */ /* 0x000e220000000a00 */
[----:B------:R-:W-:Y:S01]  /*2ed0*/  PRMT R0, R17, 0x9910, RZ ;  /* 0x0000991011007816 */ /* 0x000fe200000000ff */
[----:B------:R-:W-:Y:S01]  /*2ee0*/  IMAD R26, R23, 0x200, R26 ;  /* 0x00000200171a7824 */ /* 0x000fe200078e021a */
[----:B------:R-:W-:Y:S02]  /*2ef0*/  ULDC UR4, c[0x0][0x230] ;  /* 0x00008c0000047ab9 */ /* 0x000fe40000000800 */
[----:B------:R-:W-:Y:S01]  /*2f00*/  ISETP.GT.AND P1, PT, R0, 0x9, PT ;  /* 0x000000090000780c */ /* 0x000fe20003f24270 */
[----:B01234-:R-:W-:-:S05]  /*2f10*/  IMAD R5, R26, UR4, RZ ;  /* 0x000000041a057c24 */ /* 0x01ffca000f8e02ff */
[----:B------:R-:W-:-:S05]  /*2f20*/  IADD3 R4, P0, R5, R2, RZ ;  /* 0x0000000205047210 */ /* 0x000fca0007f1e0ff */
        /* <DEDUP_REMOVED lines=12> */
.L_x_13354:
[----:B------:R0:W5:Y:S01]  /*2ff0*/  LDG.E.U8 R22, desc[UR36][R4.64] ;  /* 0x0000002404167981 */ /* 0x000162000c1e1100 */
[----:B------:R-:W-:Y:S05]  /*3000*/  BRA `(.L_x_13350) ;  /* 0x0000000c00607947 */ /* 0x000fea0003800000 */
.L_x_13353:
        /* <DEDUP_REMOVED lines=8> */
.L_x_13357:
[----:B------:R0:W5:Y:S01]  /*3090*/  LDG.E.U8 R22, desc[UR36][R4.64] ;  /* 0x0000002404167981 */ /* 0x000162000c1e1100 */
[----:B------:R-:W-:Y:S05]  /*30a0*/  BRA `(.L_x_13350) ;  /* 0x0000000c00387947 */ /* 0x000fea0003800000 */
.L_x_13356:
[----:B------:R0:W5:Y:S01]  /*30b0*/  LDG.E.U16 R22, desc[UR36][R4.64] ;  /* 0x0000002404167981 */ /* 0x000162000c1e1500 */
[----:B------:R-:W-:Y:S05]  /*30c0*/  BRA `(.L_x_13350) ;  /* 0x0000000c00307947 */ /* 0x000fea0003800000 */
.L_x_13352:
        /* <DEDUP_REMOVED lines=10> */
.L_x_13359:
[----:B------:R-:W2:Y:S02]  /*3170*/  LDG.E.U16 R2, desc[UR36][R4.64] ;  /* 0x0000002404027981 */ /* 0x000ea4000c1e1500 */
[----:B--2---:R-:W-:-:S06]  /*3180*/  HADD2.F32 R2, -RZ, R2.H0_H0 ;  /* 0x20000002ff027230 */ /* 0x004fcc0000004100 */
[----:B------:R-:W0:Y:S02]  /*3190*/  F2I.S64.TRUNC R2, R2 ;  /* 0x0000000200027311 */ /* 0x000e24000020d900 */
[----:B0-----:R-:W-:Y:S01]  /*31a0*/  PRMT R22, R2, 0x7610, R22 ;  /* 0x0000761002167816 */ /* 0x001fe20000000016 */
[----:B------:R-:W-:Y:S06]  /*31b0*/  BRA `(.L_x_13350) ;  /* 0x0000000800f47947 */ /* 0x000fec0003800000 */
.L_x_13358:
        /* <DEDUP_REMOVED lines=10> */
.L_x_13361:
[----:B------:R-:W2:Y:S02]  /*3260*/  LDG.E.U16 R4, desc[UR36][R4.64] ;  /* 0x0000002404047981 */ /* 0x000ea4000c1e1500 */
[----:B--2---:R-:W-:-:S06]  /*3270*/  HADD2.F32 R2, -RZ, R4.H0_H0 ;  /* 0x20000004ff027230 */ /* 0x004fcc0000004100 */
[----:B------:R-:W0:Y:S02]  /*3280*/  F2I.S64.TRUNC R2, R2 ;  /* 0x0000000200027311 */ /* 0x000e24000020d900 */
[----:B0-----:R-:W-:Y:S01]  /*3290*/  PRMT R22, R2, 0x7610, R22 ;  /* 0x0000761002167816 */ /* 0x001fe20000000016 */
[----:B------:R-:W-:Y:S06]  /*32a0*/  BRA `(.L_x_13350) ;  /* 0x0000000800b87947 */ /* 0x000fec0003800000 */
.L_x_13360:
[----:B------:R-:W2:Y:S02]  /*32b0*/  LDG.E.64 R2, desc[UR36][R4.64] ;  /* 0x0000002404027981 */ /* 0x000ea4000c1e1b00 */
[----:B--2---:R-:W0:Y:S02]  /*32c0*/  F2I.S64.F64.TRUNC R2, R2 ;  /* 0x0000000200027311 */ /* 0x004e24000030d900 */
[----:B0-----:R-:W-:Y:S01]  /*32d0*/  PRMT R22, R2, 0x7610, R22 ;  /* 0x0000761002167816 */ /* 0x001fe20000000016 */
[----:B------:R-:W-:Y:S06]  /*32e0*/  BRA `(.L_x_13350) ;  /* 0x0000000800a87947 */ /* 0x000fec0003800000 */
.L_x_13351:
        /* <DEDUP_REMOVED lines=12> */
.L_x_13364:
[----:B------:R-:W2:Y:S02]  /*33b0*/  LDG.E.64 R4, desc[UR36][R4.64] ;  /* 0x0000002404047981 */ /* 0x000ea4000c1e1b00 */
[----:B--2---:R-:W0:Y:S02]  /*33c0*/  F2I.S64.F64.TRUNC R2, R4 ;  /* 0x0000000400027311 */ /* 0x004e24000030d900 */
[----:B0-----:R-:W-:Y:S01]  /*33d0*/  PRMT R22, R2, 0x7610, R22 ;  /* 0x0000761002167816 */ /* 0x001fe20000000016 */
[----:B------:R-:W-:Y:S06]  /*33e0*/  BRA `(.L_x_13350) ;  /* 0x0000000800687947 */ /* 0x000fec0003800000 */
.L_x_13363:
        /* <DEDUP_REMOVED lines=28> */
.L_x_13366:
        /* <DEDUP_REMOVED lines=15> */
.L_x_13365:
[----:B------:R-:W2:Y:S02]  /*36a0*/  LDG.E.U16 R2, desc[UR36][R4.64] ;  /* 0x0000002404027981 */ /* 0x000ea4000c1e1500 */
[----:B--2---:R-:W-:-:S06]  /*36b0*/  IMAD.U32 R2, R2, 0x10000, RZ ;  /* 0x0001000002027824 */ /* 0x004fcc00078e00ff */
[----:B------:R-:W0:Y:S02]  /*36c0*/  F2I.S64.TRUNC R2, R2 ;  /* 0x0000000200027311 */ /* 0x000e24000020d900 */
[----:B0-----:R-:W-:Y:S01]  /*36d0*/  PRMT R22, R2, 0x7610, R22 ;  /* 0x0000761002167816 */ /* 0x001fe20000000016 */
[----:B------:R-:W-:Y:S06]  /*36e0*/  BRA `(.L_x_13350) ;  /* 0x0000000400a87947 */ /* 0x000fec0003800000 */
.L_x_13362:
        /* <DEDUP_REMOVED lines=10> */
.L_x_13369:
        /* <DEDUP_REMOVED lines=21> */
.L_x_13373:
[----:B------:R-:W-:Y:S05]  /*38e0*/  BSYNC B1 ;  /* 0x0000000000017941 */ /* 0x000fea0003800000 */
.L_x_13372:
[----:B------:R-:W-:Y:S01]  /*38f0*/  IMAD.SHL.U32 R2, R2, 0x100000, RZ ;  /* 0x0010000002027824 */ /* 0x000fe200078e00ff */
[----:B------:R-:W-:-:S04]  /*3900*/  LEA R3, R0, 0x3b800000, 0x17 ;  /* 0x3b80000000037811 */ /* 0x000fc800078eb8ff */
[----:B------:R-:W-:-:S07]  /*3910*/  LOP3.LUT R2, R3, R2, R4, 0xfe, !PT ;  /* 0x0000000203027212 */ /* 0x000fce00078efe04 */
.L_x_13371:
[----:B------:R-:W-:Y:S05]  /*3920*/  BSYNC B0 ;  /* 0x0000000000007941 */ /* 0x000fea0003800000 */
.L_x_13370:
[----:B------:R-:W0:Y:S02]  /*3930*/  F2I.S64.TRUNC R2, R2 ;  /* 0x0000000200027311 */ /* 0x000e24000020d900 */
[----:B0-----:R-:W-:Y:S01]  /*3940*/  PRMT R22, R2, 0x7610, R22 ;  /* 0x0000761002167816 */ /* 0x001fe20000000016 */
[----:B------:R-:W-:Y:S06]  /*3950*/  BRA `(.L_x_13350) ;  /* 0x00000004000c7947 */ /* 0x000fec0003800000 */
.L_x_13368:
        /* <DEDUP_REMOVED lines=21> */
.L_x_13377:
[----:B------:R-:W-:Y:S05]  /*3ab0*/  BSYNC B1 ;  /* 0x0000000000017941 */ /* 0x000fea0003800000 */
.L_x_13376:
[----:B------:R-:W-:Y:S01]  /*3ac0*/  IMAD.SHL.U32 R2, R2, 0x200000, RZ ;  /* 0x0020000002027824 */ /* 0x000fe200078e00ff */
[----:B------:R-:W-:-:S04]  /*3ad0*/  LEA R3, R0, 0x37800000, 0x17 ;  /* 0x3780000000037811 */ /* 0x000fc800078eb8ff */
[----:B------:R-:W-:-:S07]  /*3ae0*/  LOP3.LUT R2, R3, R2, R4, 0xfe, !PT ;  /* 0x0000000203027212 */ /* 0x000fce00078efe04 */
.L_x_13375:
[----:B------:R-:W-:Y:S05]  /*3af0*/  BSYNC B0 ;  /* 0x0000000000007941 */ /* 0x000fea0003800000 */
.L_x_13374:
[----:B------:R-:W0:Y:S02]  /*3b00*/  F2I.S64.TRUNC R2, R2 ;  /* 0x0000000200027311 */ /* 0x000e24000020d900 */
[----:B0-----:R-:W-:Y:S01]  /*3b10*/  PRMT R22, R2, 0x7610, R22 ;  /* 0x0000761002167816 */ /* 0x001fe20000000016 */
[----:B------:R-:W-:Y:S06]  /*3b20*/  BRA `(.L_x_13350) ;  /* 0x0000000000987947 */ /* 0x000fec0003800000 */
.L_x_13367:
        /* <DEDUP_REMOVED lines=14> */
.L_x_13381:
[----:B------:R-:W-:Y:S05]  /*3c10*/  BSYNC B0 ;  /* 0x0000000000007941 */ /* 0x000fea0003800000 */
.L_x_13380:
[----:B------:R-:W0:Y:S02]  /*3c20*/  F2I.S64.TRUNC R2, R2 ;  /* 0x0000000200027311 */ /* 0x000e24000020d900 */
[----:B0-----:R-:W-:Y:S01]  /*3c30*/  PRMT R22, R2, 0x7610, R22 ;  /* 0x0000761002167816 */ /* 0x001fe20000000016 */
[----:B------:R-:W-:Y:S06]  /*3c40*/  BRA `(.L_x_13350) ;  /* 0x0000000000507947 */ /* 0x000fec0003800000 */
.L_x_13355:
        /* <DEDUP_REMOVED lines=16> */
.L_x_13382:
[----:B------:R-:W-:Y:S05]  /*3d50*/  BRA `(.L_x_13350) ;  /* 0x00000000000c7947 */ /* 0x000fea0003800000 */
.L_x_13379:
[----:B------:R0:W5:Y:S01]  /*3d60*/  LDG.E.U8 R22, desc[UR36][R4.64] ;  /* 0x0000002404167981 */ /* 0x000162000c1e1100 */
[----:B------:R-:W-:Y:S05]  /*3d70*/  BRA `(.L_x_13350) ;  /* 0x0000000000047947 */ /* 0x000fea0003800000 */
.L_x_13378:
[----:B------:R0:W5:Y:S02]  /*3d80*/  LDG.E.U8 R22, desc[UR36][R4.64] ;  /* 0x0000002404167981 */ /* 0x000164000c1e1100 */
.L_x_13350:
[----:B------:R-:W-:Y:S05]  /*3d90*/  BSYNC B6 ;  /* 0x0000000000067941 */ /* 0x000fea0003800000 */
.L_x_13349:
[----:B------:R-:W1:Y:S01]  /*3da0*/  S2R R2, SR_TID.X ;  /* 0x0000000000027919 */ /* 0x000e620000002100 */
[----:B------:R-:W2:Y:S01]  /*3db0*/  LDC.U8 R17, c[0x0][0x234] ;  /* 0x00008d00ff117b82 */ /* 0x000ea20000000000 */
[----:B-----5:R-:W-:Y:S01]  /*3dc0*/  LOP3.LUT P2, RZ, R18, 0xff, RZ, 0xc0, !PT ;  /* 0x000000ff12ff7812 */ /* 0x020fe2000784c0ff */
[----:B------:R-:W-:Y:S01]  /*3dd0*/  BSSY B6, `(.L_x_13383) ;  /* 0x00000fa000067945 */ /* 0x000fe20003800000 */
[----:B------:R-:W-:Y:S02]  /*3de0*/  LOP3.LUT P3, RZ, R16, 0xff, RZ, 0xc0, !PT ;  /* 0x000000ff10ff7812 */ /* 0x000fe4000786c0ff */
[----:B------:R-:W-:Y:S02]  /*3df0*/  LOP3.LUT P1, RZ, R24, 0xff, RZ, 0xc0, !PT ;  /* 0x000000ff18ff7812 */ /* 0x000fe4000782c0ff */
[----:B------:R-:W-:Y:S02]  /*3e00*/  LOP3.LUT P0, RZ, R22, 0xff, RZ, 0xc0, !PT ;  /* 0x000000ff16ff7812 */ /* 0x000fe4000780c0ff */
[----:B0-----:R-:W-:-:S02]  /*3e10*/  ISETP.NE.XOR P2, PT, R25, RZ, P2 ;  /* 0x000000ff1900720c */ /* 0x001fc40001745a70 */
[C---:B------:R-:W-:Y:S02]  /*3e20*/  ISETP.NE.XOR P3, PT, R25.reuse, RZ, P3 ;  /* 0x000000ff1900720c */ /* 0x040fe40001f65a70 */
[C---:B------:R-:W-:Y:S02]  /*3e30*/  ISETP.NE.XOR P1, PT, R25.reuse, RZ, P1 ;  /* 0x000000ff1900720c */ /* 0x040fe40000f25a70 */
[----:B------:R-:W-:Y:S02]  /*3e40*/  ISETP.NE.XOR P0, PT, R25, RZ, P0 ;  /* 0x000000ff1900720c */ /* 0x000fe40000705a70 */
[----:B------:R-:W-:Y:S02]  /*3e50*/  SEL R3, RZ, 0x1, !P2 ;  /* 0x00000001ff037807 */ /* 0x000fe40005000000 */
[----:B------:R-:W-:Y:S02]  /*3e60*/  SEL R22, RZ, 0x1, !P3 ;  /* 0x00000001ff167807 */ /* 0x000fe40005800000 */
[----:B------:R-:W-:-:S02]  /*3e70*/  SEL R18, RZ, 0x1, !P1 ;  /* 0x00000001ff127807 */ /* 0x000fc40004800000 */
[----:B------:R-:W-:Y:S02]  /*3e80*/  SEL R16, RZ, 0x1, !P0 ;  /* 0x00000001ff107807 */ /* 0x000fe40004000000 */
[----:B-1----:R-:W-:-:S13]  /*3e90*/  ISETP.GE.AND P4, PT, R2, R19, PT ;  /* 0x000000130200720c */ /* 0x002fda0003f86270 */
[----:B------:R-:W-:Y:S05]  /*3ea0*/  @P4 BRA `(.L_x_13384) ;  /* 0x0000000c00b04947 */ /* 0x000fea0003800000 */
[----:B------:R-:W0:Y:S01]  /*3eb0*/  LDC.64 R8, c[0x0][0x218] ;  /* 0x00008600ff087b82 */ /* 0x000e220000000a00 */
[----:B------:R-:W-:Y:S01]  /*3ec0*/  IMAD R0, R23, 0x200, R2 ;  /* 0x0000020017007824 */ /* 0x000fe200078e0202 */
[----:B--234-:R-:W-:Y:S01]  /*3ed0*/  PRMT R4, R17, 0x9910, RZ ;  /* 0x0000991011047816 */ /* 0x01cfe200000000ff */
        /* <DEDUP_REMOVED lines=18> */
.L_x_13388:
[----:B------:R0:W-:Y:S01]  /*4000*/  STG.E.U8 desc[UR36][R8.64], R3 ;  /* 0x0000000308007986 */ /* 0x0001e2000c101124 */
[----:B------:R-:W-:Y:S05]  /*4010*/  BRA `(.L_x_13384) ;  /* 0x0000000c00547947 */ /* 0x000fea0003800000 */
.L_x_13387:
        /* <DEDUP_REMOVED lines=10> */
.L_x_13391:
[----:B------:R0:W-:Y:S01]  /*40c0*/  STG.E desc[UR36][R8.64], R3 ;  /* 0x0000000308007986 */ /* 0x0001e2000c101924 */
[----:B------:R-:W-:Y:S05]  /*40d0*/  BRA `(.L_x_13384) ;  /* 0x0000000c00247947 */ /* 0x000fea0003800000 */
.L_x_13390:
[----:B------:R0:W-:Y:S01]  /*40e0*/  STG.E.U16 desc[UR36][R8.64], R3 ;  /* 0x0000000308007986 */ /* 0x0001e2000c101524 */
[----:B------:R-:W-:Y:S05]  /*40f0*/  BRA `(.L_x_13384) ;  /* 0x0000000c001c7947 */ /* 0x000fea0003800000 */
.L_x_13386:
        /* <DEDUP_REMOVED lines=9> */
.L_x_13393:
[----:B------:R-:W0:Y:S02]  /*4190*/  I2F.S16 R0, R3 ;  /* 0x0000000300007306 */ /* 0x000e240000101400 */
[----:B0-----:R-:W-:-:S05]  /*41a0*/  F2FP.F16.F32.PACK_AB R0, RZ, R0 ;  /* 0x00000000ff00723e */ /* 0x001fca00000000ff */
[----:B------:R0:W-:Y:S01]  /*41b0*/  STG.E.U16 desc[UR36][R8.64], R0 ;  /* 0x0000000008007986 */ /* 0x0001e2000c101524 */
[----:B------:R-:W-:Y:S05]  /*41c0*/  BRA `(.L_x_13384) ;  /* 0x0000000800e87947 */ /* 0x000fea0003800000 */
.L_x_13392:
        /* <DEDUP_REMOVED lines=10> */
.L_x_13395:
[----:B------:R-:W0:Y:S02]  /*4270*/  I2F.S16 R3, R3 ;  /* 0x0000000300037306 */ /* 0x000e240000101400 */
[----:B0-----:R-:W-:-:S04]  /*4280*/  F2FP.F16.F32.PACK_AB R3, RZ, R3 ;  /* 0x00000003ff03723e */ /* 0x001fc800000000ff */
[----:B------:R-:W-:-:S05]  /*4290*/  PRMT R3, R3, 0x5410, RZ ;  /* 0x0000541003037816 */ /* 0x000fca00000000ff */
[----:B------:R0:W-:Y:S01]  /*42a0*/  STG.E desc[UR36][R8.64], R3 ;  /* 0x0000000308007986 */ /* 0x0001e2000c101924 */
[----:B------:R-:W-:Y:S05]  /*42b0*/  BRA `(.L_x_13384) ;  /* 0x0000000800ac7947 */ /* 0x000fea0003800000 */
.L_x_13394:
[----:B------:R-:W0:Y:S02]  /*42c0*/  I2F.F64.S16 R4, R3 ;  /* 0x0000000300047312 */ /* 0x000e240000101c00 */
[----:B0-----:R0:W-:Y:S01]  /*42d0*/  STG.E.64 desc[UR36][R8.64], R4 ;  /* 0x0000000408007986 */ /* 0x0011e2000c101b24 */
[----:B------:R-:W-:Y:S05]  /*42e0*/  BRA `(.L_x_13384) ;  /* 0x0000000800a07947 */ /* 0x000fea0003800000 */
.L_x_13385:
        /* <DEDUP_REMOVED lines=10> */
.L_x_13398:
[----:B------:R-:W0:Y:S01]  /*4390*/  I2F.F64.S16 R4, R3 ;  /* 0x0000000300047312 */ /* 0x000e220000101c00 */
[----:B------:R-:W-:-:S05]  /*43a0*/  CS2R R6, SRZ ;  /* 0x0000000000067805 */ /* 0x000fca000001ff00 */
[----:B0-----:R0:W-:Y:S01]  /*43b0*/  STG.E.128 desc[UR36][R8.64], R4 ;  /* 0x0000000408007986 */ /* 0x0011e2000c101d24 */
[----:B------:R-:W-:Y:S05]  /*43c0*/  BRA `(.L_x_13384) ;  /* 0x0000000800687947 */ /* 0x000fea0003800000 */
.L_x_13397:
        /* <DEDUP_REMOVED lines=21> */
.L_x_13402:
[----:B------:R-:W-:Y:S05]  /*4520*/  BSYNC B0 ;  /* 0x0000000000007941 */ /* 0x000fea0003800000 */
.L_x_13401:
[----:B------:R-:W-:-:S05]  /*4530*/  LOP3.LUT R5, R0, R5, RZ, 0xfc, !PT ;  /* 0x0000000500057212 */ /* 0x000fca00078efcff */
[----:B------:R0:W-:Y:S01]  /*4540*/  STG.E.U8 desc[UR36][R8.64], R5 ;  /* 0x0000000508007986 */ /* 0x0001e2000c101124 */
[----:B------:R-:W-:Y:S05]  /*4550*/  BRA `(.L_x_13384) ;  /* 0x0000000800047947 */ /* 0x000fea0003800000 */
.L_x_13400:
        /* <DEDUP_REMOVED lines=13> */
.L_x_13404:
[----:B------:R-:W-:Y:S01]  /*4630*/  IMAD.MOV.U32 R0, RZ, RZ, 0x7f ;  /* 0x0000007fff007424 */ /* 0x000fe200078e00ff */
[----:B------:R-:W-:-:S04]  /*4640*/  ISETP.GT.U32.AND P0, PT, R4, 0x7f800000, PT ;  /* 0x7f8000000400780c */ /* 0x000fc80003f04070 */
[----:B------:R-:W-:-:S09]  /*4650*/  SEL R0, R0, 0x7c, P0 ;  /* 0x0000007c00007807 */ /* 0x000fd20000000000 */
.L_x_13405:
[----:B------:R-:W-:Y:S05]  /*4660*/  BSYNC B0 ;  /* 0x0000000000007941 */ /* 0x000fea0003800000 */
.L_x_13403:
[----:B------:R-:W-:-:S04]  /*4670*/  LOP3.LUT R3, R5, 0x80000000, RZ, 0xc0, !PT ;  /* 0x8000000005037812 */ /* 0x000fc800078ec0ff */
[----:B------:R-:W-:-:S04]  /*4680*/  SHF.R.U32.HI R3, RZ, 0x18, R3 ;  /* 0x00000018ff037819 */ /* 0x000fc80000011603 */
[----:B------:R-:W-:-:S05]  /*4690*/  LOP3.LUT R3, R0, R3, RZ, 0xfc, !PT ;  /* 0x0000000300037212 */ /* 0x000fca00078efcff */
[----:B------:R0:W-:Y:S01]  /*46a0*/  STG.E.U8 desc[UR36][R8.64], R3 ;  /* 0x0000000308007986 */ /* 0x0001e2000c101124 */
[----:B------:R-:W-:Y:S05]  /*46b0*/  BRA `(.L_x_13384) ;  /* 0x0000000400ac7947 */ /* 0x000fea0003800000 */
.L_x_13399:
[----:B------:R-:W0:Y:S02]  /*46c0*/  I2F.S16 R0, R3 ;  /* 0x0000000300007306 */ /* 0x000e240000101400 */
[----:B0-----:R-:W-:-:S05]  /*46d0*/  F2FP.BF16.F32.PACK_AB R0, RZ, R0 ;  /* 0x00000000ff00723e */ /* 0x001fca00000010ff */
[----:B------:R0:W-:Y:S01]  /*46e0*/  STG.E.U16 desc[UR36][R8.64], R0 ;  /* 0x0000000008007986 */ /* 0x0001e2000c101524 */
[----:B------:R-:W-:Y:S05]  /*46f0*/  BRA `(.L_x_13384) ;  /* 0x00000004009c7947 */ /* 0x000fea0003800000 */
.L_x_13396:
        /* <DEDUP_REMOVED lines=10> */
.L_x_13408:
        /* <DEDUP_REMOVED lines=17> */
.L_x_13411:
[----:B------:R-:W-:-:S04]  /*48b0*/  LOP3.LUT R3, R3, 0x80000000, RZ, 0xc0, !PT ;  /* 0x8000000003037812 */ /* 0x000fc800078ec0ff */
[----:B------:R-:W-:-:S04]  /*48c0*/  SHF.R.U32.HI R3, RZ, 0x18, R3 ;  /* 0x00000018ff037819 */ /* 0x000fc80000011603 */
[----:B------:R-:W-:-:S04]  /*48d0*/  LOP3.LUT R0, R0, R3, RZ, 0xfc, !PT ;  /* 0x0000000300007212 */ /* 0x000fc800078efcff */
[----:B------:R-:W-:-:S07]  /*48e0*/  PRMT R4, R0, 0x7610, R4 ;  /* 0x0000761000047816 */ /* 0x000fce0000000004 */
.L_x_13410:
[----:B------:R-:W-:Y:S05]  /*48f0*/  BSYNC B0 ;  /* 0x0000000000007941 */ /* 0x000fea0003800000 */
.L_x_13409:
[----:B------:R0:W-:Y:S01]  /*4900*/  STG.E.U8 desc[UR36][R8.64], R4 ;  /* 0x0000000408007986 */ /* 0x0001e2000c101124 */
[----:B------:R-:W-:Y:S05]  /*4910*/  BRA `(.L_x_13384) ;  /* 0x0000000400147947 */ /* 0x000fea0003800000 */
.L_x_13407:
        /* <DEDUP_REMOVED lines=17> */
.L_x_13414:
[----:B------:R-:W-:-:S04]  /*4a30*/  LOP3.LUT R3, R3, 0x80000000, RZ, 0xc0, !PT ;  /* 0x8000000003037812 */ /* 0x000fc800078ec0ff */
[----:B------:R-:W-:-:S04]  /*4a40*/  SHF.R.U32.HI R3, RZ, 0x18, R3 ;  /* 0x00000018ff037819 */ /* 0x000fc80000011603 */
[----:B------:R-:W-:-:S04]  /*4a50*/  LOP3.LUT R0, R0, R3, RZ, 0xfc, !PT ;  /* 0x0000000300007212 */ /* 0x000fc800078efcff */
[----:B------:R-:W-:-:S07]  /*4a60*/  PRMT R4, R0, 0x7610, R4 ;  /* 0x0000761000047816 */ /* 0x000fce0000000004 */
.L_x_13413:
[----:B------:R-:W-:Y:S05]  /*4a70*/  BSYNC B0 ;  /* 0x0000000000007941 */ /* 0x000fea0003800000 */
.L_x_13412:
[----:B------:R0:W-:Y:S01]  /*4a80*/  STG.E.U8 desc[UR36][R8.64], R4 ;  /* 0x0000000408007986 */ /* 0x0001e2000c101124 */
[----:B------:R-:W-:Y:S05]  /*4a90*/  BRA `(.L_x_13384) ;  /* 0x0000000000b47947 */ /* 0x000fea0003800000 */
.L_x_13406:
        /* <DEDUP_REMOVED lines=23> */
.L_x_13389:
        /* <DEDUP_REMOVED lines=16> */
.L_x_13417:
[----:B------:R-:W-:Y:S05]  /*4d10*/  BRA `(.L_x_13384) ;  /* 0x0000000000147947 */ /* 0x000fea0003800000 */
.L_x_13416:
[----:B------:R-:W-:Y:S02]  /*4d20*/  IMAD.MOV.U32 R4, RZ, RZ, R3 ;  /* 0x000000ffff047224 */ /* 0x000fe400078e0003 */
[----:B------:R-:W-:-:S05]  /*4d30*/  IMAD.MOV.U32 R5, RZ, RZ, RZ ;  /* 0x000000ffff057224 */ /* 0x000fca00078e00ff */
[----:B------:R0:W-:Y:S01]  /*4d40*/  STG.E.64 desc[UR36][R8.64], R4 ;  /* 0x0000000408007986 */ /* 0x0001e2000c101b24 */
[----:B------:R-:W-:Y:S05]  /*4d50*/  BRA `(.L_x_13384) ;  /* 0x0000000000047947 */ /* 0x000fea0003800000 */
.L_x_13415:
[----:B------:R0:W-:Y:S02]  /*4d60*/  STG.E desc[UR36][R8.64], R3 ;  /* 0x0000000308007986 */ /* 0x0001e4000c101924 */
.L_x_13384:
[----:B------:R-:W-:Y:S05]  /*4d70*/  BSYNC B6 ;  /* 0x0000000000067941 */ /* 0x000fea0003800000 */
.L_x_13383:
[----:B------:R-:W-:Y:S01]  /*4d80*/  ISETP.GE.AND P0, PT, R2, R19, PT ;  /* 0x000000130200720c */ /* 0x000fe20003f06270 */
[----:B------:R-:W-:-:S12]  /*4d90*/  BSSY B6, `(.L_x_13418) ;  /* 0x00001da000067945 */ /* 0x000fd80003800000 */
[----:B------:R-:W-:Y:S05]  /*4da0*/  @P0 BRA `(.L_x_13419) ;  /* 0x0000001c00600947 */ /* 0x000fea0003800000 */
[----:B01----:R-:W0:Y:S01]  /*4db0*/  LDC.64 R8, c[0x0][0x218] ;  /* 0x00008600ff087b82 */ /* 0x003e220000000a00 */
[----:B------:R-:W-:Y:S01]  /*4dc0*/  IMAD R0, R23, 0x200, R2 ;  /* 0x0000020017007824 */ /* 0x000fe200078e0202 */
[----:B--234-:R-:W-:Y:S01]  /*4dd0*/  PRMT R4, R17, 0x9910, RZ ;  /* 0x0000991011047816 */ /* 0x01cfe200000000ff */
        /* <DEDUP_REMOVED lines=17> */
.L_x_13423:
[----:B------:R0:W-:Y:S01]  /*4ef0*/  STG.E.U8 desc[UR36][R8.64], R22 ;  /* 0x0000001608007986 */ /* 0x0001e2000c101124 */
[----:B------:R-:W-:Y:S05]  /*4f00*/  BRA `(.L_x_13425) ;  /* 0x0000000c00507947 */ /* 0x000fea0003800000 */
.L_x_13422:
        /* <DEDUP_REMOVED lines=10> */
.L_x_13427:
[----:B------:R0:W-:Y:S01]  /*4fb0*/  STG.E desc[UR36][R8.64], R22 ;  /* 0x0000001608007986 */ /* 0x0001e2000c101924 */
[----:B------:R-:W-:Y:S05]  /*4fc0*/  BRA `(.L_x_13425) ;  /* 0x0000000c00207947 */ /* 0x000fea0003800000 */
.L_x_13426:
[----:B------:R0:W-:Y:S01]  /*4fd0*/  STG.E.U16 desc[UR36][R8.64], R22 ;  /* 0x0000001608007986 */ /* 0x0001e2000c101524 */
[----:B------:R-:W-:Y:S05]  /*4fe0*/  BRA `(.L_x_13425) ;  /* 0x0000000c00187947 */ /* 0x000fea0003800000 */
.L_x_13421:
        /* <DEDUP_REMOVED lines=9> */
.L_x_13429:
[----:B------:R-:W0:Y:S02]  /*5080*/  I2F.S16 R0, R22 ;  /* 0x0000001600007306 */ /* 0x000e240000101400 */
[----:B0-----:R-:W-:-:S05]  /*5090*/  F2FP.F16.F32.PACK_AB R0, RZ, R0 ;  /* 0x00000000ff00723e */ /* 0x001fca00000000ff */
[----:B------:R0:W-:Y:S01]  /*50a0*/  STG.E.U16 desc[UR36][R8.64], R0 ;  /* 0x0000000008007986 */ /* 0x0001e2000c101524 */
[----:B------:R-:W-:Y:S05]  /*50b0*/  BRA `(.L_x_13425) ;  /* 0x0000000800e47947 */ /* 0x000fea0003800000 */
.L_x_13428:
        /* <DEDUP_REMOVED lines=10> */
.L_x_13431:
[----:B------:R-:W0:Y:S02]  /*5160*/  I2F.S16 R22, R22 ;  /* 0x0000001600167306 */ /* 0x000e240000101400 */
[----:B0-----:R-:W-:-:S04]  /*5170*/  F2FP.F16.F32.PACK_AB R3, RZ, R22 ;  /* 0x00000016ff03723e */ /* 0x001fc800000000ff */
[----:B------:R-:W-:-:S05]  /*5180*/  PRMT R3, R3, 0x5410, RZ ;  /* 0x0000541003037816 */ /* 0x000fca00000000ff */
[----:B------:R0:W-:Y:S01]  /*5190*/  STG.E desc[UR36][R8.64], R3 ;  /* 0x0000000308007986 */ /* 0x0001e2000c101924 */
[----:B------:R-:W-:Y:S05]  /*51a0*/  BRA `(.L_x_13425) ;  /* 0x0000000800a87947 */ /* 0x000fea0003800000 */
.L_x_13430:
[----:B------:R-:W0:Y:S02]  /*51b0*/  I2F.F64.S16 R4, R22 ;  /* 0x0000001600047312 */ /* 0x000e240000101c00 */
[----:B0-----:R0:W-:Y:S01]  /*51c0*/  STG.E.64 desc[UR36][R8.64], R4 ;  /* 0x0000000408007986 */ /* 0x0011e2000c101b24 */
[----:B------:R-:W-:Y:S05]  /*51d0*/  BRA `(.L_x_13425) ;  /* 0x00000008009c7947 */ /* 0x000fea0003800000 */
.L_x_13420:
        /* <DEDUP_REMOVED lines=10> */
.L_x_13434:
[----:B------:R-:W0:Y:S01]  /*5280*/  I2F.F64.S16 R4, R22 ;  /* 0x0000001600047312 */ /* 0x000e220000101c00 */
[----:B------:R-:W-:-:S05]  /*5290*/  CS2R R6, SRZ ;  /* 0x0000000000067805 */ /* 0x000fca000001ff00 */
[----:B0-----:R0:W-:Y:S01]  /*52a0*/  STG.E.128 desc[UR36][R8.64], R4 ;  /* 0x0000000408007986 */ /* 0x0011e2000c101d24 */
[----:B------:R-:W-:Y:S05]  /*52b0*/  BRA `(.L_x_13425) ;  /* 0x0000000800647947 */ /* 0x000fea0003800000 */
.L_x_13433:
        /* <DEDUP_REMOVED lines=21> */
.L_x_13438:
[----:B------:R-:W-:Y:S05]  /*5410*/  BSYNC B0 ;  /* 0x0000000000007941 */ /* 0x000fea0003800000 */
.L_x_13437:
[----:B------:R-:W-:-:S05]  /*5420*/  LOP3.LUT R5, R0, R5, RZ, 0xfc, !PT ;  /* 0x0000000500057212 */ /* 0x000fca00078efcff */
[----:B------:R0:W-:Y:S01]  /*5430*/  STG.E.U8 desc[UR36][R8.64], R5 ;  /* 0x0000000508007986 */ /* 0x0001e2000c101124 */
[----:B------:R-:W-:Y:S05]  /*5440*/  BRA `(.L_x_13425) ;  /* 0x0000000800007947 */ /* 0x000fea0003800000 */
.L_x_13436:
        /* <DEDUP_REMOVED lines=13> */
.L_x_13440:
[----:B------:R-:W-:Y:S01]  /*5520*/  IMAD.MOV.U32 R0, RZ, RZ, 0x7f ;  /* 0x0000007fff007424 */ /* 0x000fe200078e00ff */
[----:B------:R-:W-:-:S04]  /*5530*/  ISETP.GT.U32.AND P0, PT, R3, 0x7f800000, PT ;  /* 0x7f8000000300780c */ /* 0x000fc80003f04070 */
[----:B------:R-:W-:-:S09]  /*5540*/  SEL R0, R0, 0x7c, P0 ;  /* 0x0000007c00007807 */ /* 0x000fd20000000000 */
.L_x_13441:
[----:B------:R-:W-:Y:S05]  /*5550*/  BSYNC B0 ;  /* 0x0000000000007941 */ /* 0x000fea0003800000 */
.L_x_13439:
[----:B------:R-:W-:-:S04]  /*5560*/  LOP3.LUT R3, R5, 0x80000000, RZ, 0xc0, !PT ;  /* 0x8000000005037812 */ /* 0x000fc800078ec0ff */
[----:B------:R-:W-:-:S04]  /*5570*/  SHF.R.U32.HI R3, RZ, 0x18, R3 ;  /* 0x00000018ff037819 */ /* 0x000fc80000011603 */
[----:B------:R-:W-:-:S05]  /*5580*/  LOP3.LUT R3, R0, R3, RZ, 0xfc, !PT ;  /* 0x0000000300037212 */ /* 0x000fca00078efcff */
[----:B------:R0:W-:Y:S01]  /*5590*/  STG.E.U8 desc[UR36][R8.64], R3 ;  /* 0x0000000308007986 */ /* 0x0001e2000c101124 */
[----:B------:R-:W-:Y:S05]  /*55a0*/  BRA `(.L_x_13425) ;  /* 0x0000000400a87947 */ /* 0x000fea0003800000 */
.L_x_13435:
[----:B------:R-:W0:Y:S02]  /*55b0*/  I2F.S16 R0, R22 ;  /* 0x0000001600007306 */ /* 0x000e240000101400 */
[----:B0-----:R-:W-:-:S05]  /*55c0*/  F2FP.BF16.F32.PACK_AB R0, RZ, R0 ;  /* 0x00000000ff00723e */ /* 0x001fca00000010ff */
[----:B------:R0:W-:Y:S01]  /*55d0*/  STG.E.U16 desc[UR36][R8.64], R0 ;  /* 0x0000000008007986 */ /* 0x0001e2000c101524 */
[----:B------:R-:W-:Y:S05]  /*55e0*/  BRA `(.L_x_13425) ;  /* 0x0000000400987947 */ /* 0x000fea0003800000 */
.L_x_13432:
        /* <DEDUP_REMOVED lines=10> */
.L_x_13444:
        /* <DEDUP_REMOVED lines=17> */
.L_x_13447:
[----:B------:R-:W-:-:S04]  /*57a0*/  LOP3.LUT R3, R5, 0x80000000, RZ, 0xc0, !PT ;  /* 0x8000000005037812 */ /* 0x000fc800078ec0ff */
[----:B------:R-:W-:-:S04]  /*57b0*/  SHF.R.U32.HI R3, RZ, 0x18, R3 ;  /* 0x00000018ff037819 */ /* 0x000fc80000011603 */
[----:B------:R-:W-:-:S04]  /*57c0*/  LOP3.LUT R0, R0, R3, RZ, 0xfc, !PT ;  /* 0x0000000300007212 */ /* 0x000fc800078efcff */
[----:B------:R-:W-:-:S07]  /*57d0*/  PRMT R4, R0, 0x7610, R4 ;  /* 0x0000761000047816 */ /* 0x000fce0000000004 */
.L_x_13446:
[----:B------:R-:W-:Y:S05]  /*57e0*/  BSYNC B0 ;  /* 0x0000000000007941 */ /* 0x000fea0003800000 */
.L_x_13445:
[----:B------:R3:W-:Y:S01]  /*57f0*/  STG.E.U8 desc[UR36][R8.64], R4 ;  /* 0x0000000408007986 */ /* 0x0007e2000c101124 */
[----:B------:R-:W-:Y:S05]  /*5800*/  BRA `(.L_x_13425) ;  /* 0x0000000400107947 */ /* 0x000fea0003800000 */
.L_x_13443:
        /* <DEDUP_REMOVED lines=17> */
.L_x_13450:
[----:B------:R-:W-:-:S04]  /*5920*/  LOP3.LUT R3, R5, 0x80000000, RZ, 0xc0, !PT ;  /* 0x8000000005037812 */ /* 0x000fc800078ec0ff */
[----:B------:R-:W-:-:S04]  /*5930*/  SHF.R.U32.HI R3, RZ, 0x18, R3 ;  /* 0x00000018ff037819 */ /* 0x000fc80000011603 */
[----:B------:R-:W-:-:S04]  /*5940*/  LOP3.LUT R0, R0, R3, RZ, 0xfc, !PT ;  /* 0x0000000300007212 */ /* 0x000fc800078efcff */
[----:B------:R-:W-:-:S07]  /*5950*/  PRMT R4, R0, 0x7610, R4 ;  /* 0x0000761000047816 */ /* 0x000fce0000000004 */
.L_x_13449:
[----:B------:R-:W-:Y:S05]  /*5960*/  BSYNC B0 ;  /* 0x0000000000007941 */ /* 0x000fea0003800000 */
.L_x_13448:
[----:B------:R0:W-:Y:S01]  /*5970*/  STG.E.U8 desc[UR36][R8.64], R4 ;  /* 0x0000000408007986 */ /* 0x0001e2000c101124 */
[----:B------:R-:W-:Y:S05]  /*5980*/  BRA `(.L_x_13425) ;  /* 0x0000000000b07947 */ /* 0x000fea0003800000 */
.L_x_13442:
        /* <DEDUP_REMOVED lines=22> */
.L_x_13424:
        /* <DEDUP_REMOVED lines=16> */
.L_x_13453:
[----:B------:R-:W-:Y:S05]  /*5bf0*/  BRA `(.L_x_13425) ;  /* 0x0000000000147947 */ /* 0x000fea0003800000 */
.L_x_13452:
[----:B------:R-:W-:Y:S02]  /*5c00*/  IMAD.MOV.U32 R4, RZ, RZ, R22 ;  /* 0x000000ffff047224 */ /* 0x000fe400078e0016 */
[----:B------:R-:W-:-:S05]  /*5c10*/  IMAD.MOV.U32 R5, RZ, RZ, RZ ;  /* 0x000000ffff057224 */ /* 0x000fca00078e00ff */
[----:B------:R2:W-:Y:S01]  /*5c20*/  STG.E.64 desc[UR36][R8.64], R4 ;  /* 0x0000000408007986 */ /* 0x0005e2000c101b24 */
[----:B------:R-:W-:Y:S05]  /*5c30*/  BRA `(.L_x_13425) ;  /* 0x0000000000047947 */ /* 0x000fea0003800000 */
.L_x_13451:
[----:B------:R0:W-:Y:S02]  /*5c40*/  STG.E desc[UR36][R8.64], R22 ;  /* 0x0000001608007986 */ /* 0x0001e4000c101924 */
.L_x_13425:
        /* <DEDUP_REMOVED lines=23> */
.L_x_13457:
[----:B------:R3:W-:Y:S01]  /*5dc0*/  STG.E.U8 desc[UR36][R8.64], R18 ;  /* 0x0000001208007986 */ /* 0x0007e2000c101124 */
[----:B------:R-:W-:Y:S05]  /*5dd0*/  BRA `(.L_x_13459) ;  /* 0x0000000c00507947 */ /* 0x000fea0003800000 */
.L_x_13456:
        /* <DEDUP_REMOVED lines=10> */
.L_x_13461:
[----:B------:R2:W-:Y:S01]  /*5e80*/  STG.E desc[UR36][R8.64], R18 ;  /* 0x0000001208007986 */ /* 0x0005e2000c101924 */
[----:B------:R-:W-:Y:S05]  /*5e90*/  BRA `(.L_x_13459) ;  /* 0x0000000c00207947 */ /* 0x000fea0003800000 */
.L_x_13460:
[----:B------:R0:W-:Y:S01]  /*5ea0*/  STG.E.U16 desc[UR36][R8.64], R18 ;  /* 0x0000001208007986 */ /* 0x0001e2000c101524 */
[----:B------:R-:W-:Y:S05]  /*5eb0*/  BRA `(.L_x_13459) ;  /* 0x0000000c00187947 */ /* 0x000fea0003800000 */
.L_x_13455:
        /* <DEDUP_REMOVED lines=9> */
.L_x_13463:
[----:B------:R-:W0:Y:S02]  /*5f50*/  I2F.S16 R0, R18 ;  /* 0x0000001200007306 */ /* 0x000e240000101400 */
[----:B0-----:R-:W-:-:S05]  /*5f60*/  F2FP.F16.F32.PACK_AB R0, RZ, R0 ;  /* 0x00000000ff00723e */ /* 0x001fca00000000ff */
[----:B------:R0:W-:Y:S01]  /*5f70*/  STG.E.U16 desc[UR36][R8.64], R0 ;  /* 0x0000000008007986 */ /* 0x0001e2000c101524 */
[----:B------:R-:W-:Y:S05]  /*5f80*/  BRA `(.L_x_13459) ;  /* 0x0000000800e47947 */ /* 0x000fea0003800000 */
.L_x_13462:
        /* <DEDUP_REMOVED lines=10> */
.L_x_13465:
[----:B------:R-:W0:Y:S02]  /*6030*/  I2F.S16 R18, R18 ;  /* 0x0000001200127306 */ /* 0x000e240000101400 */
[----:B0-----:R-:W-:-:S04]  /*6040*/  F2FP.F16.F32.PACK_AB R3, RZ, R18 ;  /* 0x00000012ff03723e */ /* 0x001fc800000000ff */
[----:B------:R-:W-:-:S05]  /*6050*/  PRMT R3, R3, 0x5410, RZ ;  /* 0x0000541003037816 */ /* 0x000fca00000000ff */
[----:B------:R0:W-:Y:S01]  /*6060*/  STG.E desc[UR36][R8.64], R3 ;  /* 0x0000000308007986 */ /* 0x0001e2000c101924 */
[----:B------:R-:W-:Y:S05]  /*6070*/  BRA `(.L_x_13459) ;  /* 0x0000000800a87947 */ /* 0x000fea0003800000 */
.L_x_13464:
[----:B------:R-:W0:Y:S02]  /*6080*/  I2F.F64.S16 R4, R18 ;  /* 0x0000001200047312 */ /* 0x000e240000101c00 */
[----:B0-----:R0:W-:Y:S01]  /*6090*/  STG.E.64 desc[UR36][R8.64], R4 ;  /* 0x0000000408007986 */ /* 0x0011e2000c101b24 */
[----:B------:R-:W-:Y:S05]  /*60a0*/  BRA `(.L_x_13459) ;  /* 0x00000008009c7947 */ /* 0x000fea0003800000 */
.L_x_13454:
        /* <DEDUP_REMOVED lines=10> */
.L_x_13468:
[----:B------:R-:W0:Y:S01]  /*6150*/  I2F.F64.S16 R4, R18 ;  /* 0x0000001200047312 */ /* 0x000e220000101c00 */
[----:B------:R-:W-:-:S05]  /*6160*/  CS2R R6, SRZ ;  /* 0x0000000000067805 */ /* 0x000fca000001ff00 */
[----:B0-----:R0:W-:Y:S01]  /*6170*/  STG.E.128 desc[UR36][R8.64], R4 ;  /* 0x0000000408007986 */ /* 0x0011e2000c101d24 */
[----:B------:R-:W-:Y:S05]  /*6180*/  BRA `(.L_x_13459) ;  /* 0x0000000800647947 */ /* 0x000fea0003800000 */
.L_x_13467:
        /* <DEDUP_REMOVED lines=21> */
.L_x_13472:
[----:B------:R-:W-:Y:S05]  /*62e0*/  BSYNC B0 ;  /* 0x0000000000007941 */ /* 0x000fea0003800000 */
.L_x_13471:
[----:B------:R-:W-:-:S05]  /*62f0*/  LOP3.LUT R5, R0, R5, RZ, 0xfc, !PT ;  /* 0x0000000500057212 */ /* 0x000fca00078efcff */
[----:B------:R0:W-:Y:S01]  /*6300*/  STG.E.U8 desc[UR36][R8.64], R5 ;  /* 0x0000000508007986 */ /* 0x0001e2000c101124 */
[----:B------:R-:W-:Y:S05]  /*6310*/  BRA `(.L_x_13459) ;  /* 0x0000000800007947 */ /* 0x000fea0003800000 */
.L_x_13470:
        /* <DEDUP_REMOVED lines=13> */
.L_x_13474:
[----:B------:R-:W-:Y:S01]  /*63f0*/  IMAD.MOV.U32 R0, RZ, RZ, 0x7f ;  /* 0x0000007fff007424 */ /* 0x000fe200078e00ff */
[----:B------:R-:W-:-:S04]  /*6400*/  ISETP.GT.U32.AND P0, PT, R3, 0x7f800000, PT ;  /* 0x7f8000000300780c */ /* 0x000fc80003f04070 */
[----:B------:R-:W-:-:S09]  /*6410*/  SEL R0, R0, 0x7c, P0 ;  /* 0x0000007c00007807 */ /* 0x000fd20000000000 */
.L_x_13475:
[----:B------:R-:W-:Y:S05]  /*6420*/  BSYNC B0 ;  /* 0x0000000000007941 */ /* 0x000fea0003800000 */
.L_x_13473:
[----:B------:R-:W-:-:S04]  /*6430*/  LOP3.LUT R3, R5, 0x80000000, RZ, 0xc0, !PT ;  /* 0x8000000005037812 */ /* 0x000fc800078ec0ff */
[----:B------:R-:W-:-:S04]  /*6440*/  SHF.R.U32.HI R3, RZ, 0x18, R3 ;  /* 0x00000018ff037819 */ /* 0x000fc80000011603 */
[----:B------:R-:W-:-:S05]  /*6450*/  LOP3.LUT R3, R0, R3, RZ, 0xfc, !PT ;  /* 0x0000000300037212 */ /* 0x000fca00078efcff */
[----:B------:R0:W-:Y:S01]  /*6460*/  STG.E.U8 desc[UR36][R8.64], R3 ;  /* 0x0000000308007986 */ /* 0x0001e2000c101124 */
[----:B------:R-:W-:Y:S05]  /*6470*/  BRA `(.L_x_13459) ;  /* 0x0000000400a87947 */ /* 0x000fea0003800000 */
.L_x_13469:
[----:B------:R-:W0:Y:S02]  /*6480*/  I2F.S16 R0, R18 ;  /* 0x0000001200007306 */ /* 0x000e240000101400 */
[----:B0-----:R-:W-:-:S05]  /*6490*/  F2FP.BF16.F32.PACK_AB R0, RZ, R0 ;  /* 0x00000000ff00723e */ /* 0x001fca00000010ff */
[----:B------:R0:W-:Y:S01]  /*64a0*/  STG.E.U16 desc[UR36][R8.64], R0 ;  /* 0x0000000008007986 */ /* 0x0001e2000c101524 */
[----:B------:R-:W-:Y:S05]  /*64b0*/  BRA `(.L_x_13459) ;  /* 0x0000000400987947 */ /* 0x000fea0003800000 */
.L_x_13466:
        /* <DEDUP_REMOVED lines=10> */
.L_x_13478:
        /* <DEDUP_REMOVED lines=17> */
.L_x_13481:
[----:B------:R-:W-:-:S04]  /*6670*/  LOP3.LUT R3, R5, 0x80000000, RZ, 0xc0, !PT ;  /* 0x8000000005037812 */ /* 0x000fc800078ec0ff */
[----:B------:R-:W-:-:S04]  /*6680*/  SHF.R.U32.HI R3, RZ, 0x18, R3 ;  /* 0x00000018ff037819 */ /* 0x000fc80000011603 */
[----:B------:R-:W-:-:S04]  /*6690*/  LOP3.LUT R0, R0, R3, RZ, 0xfc, !PT ;  /* 0x0000000300007212 */ /* 0x000fc800078efcff */
[----:B------:R-:W-:-:S07]  /*66a0*/  PRMT R4, R0, 0x7610, R4 ;  /* 0x0000761000047816 */ /* 0x000fce0000000004 */
.L_x_13480:
[----:B------:R-:W-:Y:S05]  /*66b0*/  BSYNC B0 ;  /* 0x0000000000007941 */ /* 0x000fea0003800000 */
.L_x_13479:
[----:B------:R0:W-:Y:S01]  /*66c0*/  STG.E.U8 desc[UR36][R8.64], R4 ;  /* 0x0000000408007986 */ /* 0x0001e2000c101124 */
[----:B------:R-:W-:Y:S05]  /*66d0*/  BRA `(.L_x_13459) ;  /* 0x0000000400107947 */ /* 0x000fea0003800000 */
.L_x_13477:
        /* <DEDUP_REMOVED lines=17> */
.L_x_13484:
[----:B------:R-:W-:-:S04]  /*67f0*/  LOP3.LUT R3, R5, 0x80000000, RZ, 0xc0, !PT ;  /* 0x8000000005037812 */ /* 0x000fc800078ec0ff */
[----:B------:R-:W-:-:S04]  /*6800*/  SHF.R.U32.HI R3, RZ, 0x18, R3 ;  /* 0x00000018ff037819 */ /* 0x000fc80000011603 */
[----:B------:R-:W-:-:S04]  /*6810*/  LOP3.LUT R0, R0, R3, RZ, 0xfc, !PT ;  /* 0x0000000300007212 */ /* 0x000fc800078efcff */
[----:B------:R-:W-:-:S07]  /*6820*/  PRMT R4, R0, 0x7610, R4 ;  /* 0x0000761000047816 */ /* 0x000fce0000000004 */
.L_x_13483:
[----:B------:R-:W-:Y:S05]  /*6830*/  BSYNC B0 ;  /* 0x0000000000007941 */ /* 0x000fea0003800000 */
.L_x_13482:
[----:B------:R0:W-:Y:S01]  /*6840*/  STG.E.U8 desc[UR36][R8.64], R4 ;  /* 0x0000000408007986 */ /* 0x0001e2000c101124 */
[----:B------:R-:W-:Y:S05]  /*6850*/  BRA `(.L_x_13459) ;  /* 0x0000000000b07947 */ /* 0x000fea0003800000 */
.L_x_13476:
        /* <DEDUP_REMOVED lines=22> */
.L_x_13458:
        /* <DEDUP_REMOVED lines=16> */
.L_x_13487:
[----:B------:R-:W-:Y:S05]  /*6ac0*/  BRA `(.L_x_13459) ;  /* 0x0000000000147947 */ /* 0x000fea0003800000 */
.L_x_13486:
[----:B------:R-:W-:Y:S02]  /*6ad0*/  IMAD.MOV.U32 R4, RZ, RZ, R18 ;  /* 0x000000ffff047224 */ /* 0x000fe400078e0012 */
[----:B------:R-:W-:-:S05]  /*6ae0*/  IMAD.MOV.U32 R5, RZ, RZ, RZ ;  /* 0x000000ffff057224 */ /* 0x000fca00078e00ff */
[----:B------:R0:W-:Y:S01]  /*6af0*/  STG.E.64 desc[UR36][R8.64], R4 ;  /* 0x0000000408007986 */ /* 0x0001e2000c101b24 */
[----:B------:R-:W-:Y:S05]  /*6b00*/  BRA `(.L_x_13459) ;  /* 0x0000000000047947 */ /* 0x000fea0003800000 */
.L_x_13485:
[----:B------:R0:W-:Y:S02]  /*6b10*/  STG.E desc[UR36][R8.64], R18 ;  /* 0x0000001208007986 */ /* 0x0001e4000c101924 */
.L_x_13459:
[----:B------:R-:W-:-:S07]  /*6b20*/  VIADD R2, R2, 0x80 ;  /* 0x0000008002027836 */ /* 0x000fce0000000000 */
.L_x_13419:
[----:B------:R-:W-:Y:S05]  /*6b30*/  BSYNC B6 ;  /* 0x0000000000067941 */ /* 0x000fea0003800000 */
.L_x_13418:
        /* <DEDUP_REMOVED lines=21> */
.L_x_13491:
[----:B------:R-:W-:Y:S01]  /*6c90*/  STG.E.U8 desc[UR36][R2.64], R16 ;  /* 0x0000001002007986 */ /* 0x000fe2000c101124 */
[----:B------:R-:W-:Y:S05]  /*6ca0*/  EXIT ;  /* 0x000000000000794d */ /* 0x000fea0003800000 */
.L_x_13490:
        /* <DEDUP_REMOVED lines=9> */
.L_x_13494:
[----:B------:R-:W-:Y:S01]  /*6d40*/  STG.E desc[UR36][R2.64], R16 ;  /* 0x0000001002007986 */ /* 0x000fe2000c101924 */
[----:B------:R-:W-:Y:S05]  /*6d50*/  EXIT ;  /* 0x000000000000794d */ /* 0x000fea0003800000 */
.L_x_13493:
[----:B------:R-:W-:Y:S01]  /*6d60*/  STG.E.U16 desc[UR36][R2.64], R16 ;  /* 0x0000001002007986 */ /* 0x000fe2000c101524 */
[----:B------:R-:W-:Y:S05]  /*6d70*/  EXIT ;  /* 0x000000000000794d */ /* 0x000fea0003800000 */
.L_x_13489:
        /* <DEDUP_REMOVED lines=9> */
.L_x_13496:
[----:B------:R-:W0:Y:S02]  /*6e10*/  I2F.S16 R0, R16 ;  /* 0x0000001000007306 */ /* 0x000e240000101400 */
[----:B0-----:R-:W-:-:S05]  /*6e20*/  F2FP.F16.F32.PACK_AB R0, RZ, R0 ;  /* 0x00000000ff00723e */ /* 0x001fca00000000ff */
[----:B------:R-:W-:Y:S01]  /*6e30*/  STG.E.U16 desc[UR36][R2.64], R0 ;  /* 0x0000000002007986 */ /* 0x000fe2000c101524 */
[----:B------:R-:W-:Y:S05]  /*6e40*/  EXIT ;  /* 0x000000000000794d */ /* 0x000fea0003800000 */
.L_x_13495:
        /* <DEDUP_REMOVED lines=10> */
.L_x_13498:
[----:B------:R-:W0:Y:S02]  /*6ef0*/  I2F.S16 R16, R16 ;  /* 0x0000001000107306 */ /* 0x000e240000101400 */
[----:B0-----:R-:W-:-:S04]  /*6f00*/  F2FP.F16.F32.PACK_AB R5, RZ, R16 ;  /* 0x00000010ff05723e */ /* 0x001fc800000000ff */
[----:B------:R-:W-:-:S05]  /*6f10*/  PRMT R5, R5, 0x5410, RZ ;  /* 0x0000541005057816 */ /* 0x000fca00000000ff */
[----:B------:R-:W-:Y:S01]  /*6f20*/  STG.E desc[UR36][R2.64], R5 ;  /* 0x0000000502007986 */ /* 0x000fe2000c101924 */
[----:B------:R-:W-:Y:S05]  /*6f30*/  EXIT ;  /* 0x000000000000794d */ /* 0x000fea0003800000 */
.L_x_13497:
[----:B------:R-:W0:Y:S02]  /*6f40*/  I2F.F64.S16 R16, R16 ;  /* 0x0000001000107312 */ /* 0x000e240000101c00 */
[----:B0-----:R-:W-:Y:S01]  /*6f50*/  STG.E.64 desc[UR36][R2.64], R16 ;  /* 0x0000001002007986 */ /* 0x001fe2000c101b24 */
[----:B------:R-:W-:Y:S05]  /*6f60*/  EXIT ;  /* 0x000000000000794d */ /* 0x000fea0003800000 */
.L_x_13488:
        /* <DEDUP_REMOVED lines=10> */
.L_x_13501:
[----:B------:R-:W0:Y:S01]  /*7010*/  I2F.F64.S16 R16, R16 ;  /* 0x0000001000107312 */ /* 0x000e220000101c00 */
[----:B------:R-:W-:-:S05]  /*7020*/  CS2R R18, SRZ ;  /* 0x0000000000127805 */ /* 0x000fca000001ff00 */
[----:B0-----:R-:W-:Y:S01]  /*7030*/  STG.E.128 desc[UR36][R2.64], R16 ;  /* 0x0000001002007986 */ /* 0x001fe2000c101d24 */
[----:B------:R-:W-:Y:S05]  /*7040*/  EXIT ;  /* 0x000000000000794d */ /* 0x000fea0003800000 */
.L_x_13500:
        /* <DEDUP_REMOVED lines=21> */
.L_x_13505:
[----:B------:R-:W-:Y:S05]  /*71a0*/  BSYNC B0 ;  /* 0x0000000000007941 */ /* 0x000fea0003800000 */
.L_x_13504:
[----:B------:R-:W-:-:S05]  /*71b0*/  LOP3.LUT R5, R0, R5, RZ, 0xfc, !PT ;  /* 0x0000000500057212 */ /* 0x000fca00078efcff */
[----:B------:R-:W-:Y:S01]  /*71c0*/  STG.E.U8 desc[UR36][R2.64], R5 ;  /* 0x0000000502007986 */ /* 0x000fe2000c101124 */
[----:B------:R-:W-:Y:S05]  /*71d0*/  EXIT ;  /* 0x000000000000794d */ /* 0x000fea0003800000 */
.L_x_13503:
        /* <DEDUP_REMOVED lines=13> */
.L_x_13507:
[----:B------:R-:W-:Y:S01]  /*72b0*/  IMAD.MOV.U32 R0, RZ, RZ, 0x7f ;  /* 0x0000007fff007424 */ /* 0x000fe200078e00ff */
[----:B------:R-:W-:-:S04]  /*72c0*/  ISETP.GT.U32.AND P0, PT, R4, 0x7f800000, PT ;  /* 0x7f8000000400780c */ /* 0x000fc80003f04070 */
[----:B------:R-:W-:-:S09]  /*72d0*/  SEL R0, R0, 0x7c, P0 ;  /* 0x0000007c00007807 */ /* 0x000fd20000000000 */
.L_x_13508:
[----:B------:R-:W-:Y:S05]  /*72e0*/  BSYNC B0 ;  /* 0x0000000000007941 */ /* 0x000fea0003800000 */
.L_x_13506:
[----:B------:R-:W-:-:S04]  /*72f0*/  LOP3.LUT R4, R5, 0x80000000, RZ, 0xc0, !PT ;  /* 0x8000000005047812 */ /* 0x000fc800078ec0ff */
[----:B------:R-:W-:-:S04]  /*7300*/  SHF.R.U32.HI R5, RZ, 0x18, R4 ;  /* 0x00000018ff057819 */ /* 0x000fc80000011604 */
[----:B------:R-:W-:-:S05]  /*7310*/  LOP3.LUT R5, R0, R5, RZ, 0xfc, !PT ;  /* 0x0000000500057212 */ /* 0x000fca00078efcff */
[----:B------:R-:W-:Y:S01]  /*7320*/  STG.E.U8 desc[UR36][R2.64], R5 ;  /* 0x0000000502007986 */ /* 0x000fe2000c101124 */
[----:B------:R-:W-:Y:S05]  /*7330*/  EXIT ;  /* 0x000000000000794d */ /* 0x000fea0003800000 */
.L_x_13502:
[----:B------:R-:W0:Y:S02]  /*7340*/  I2F.S16 R0, R16 ;  /* 0x0000001000007306 */ /* 0x000e240000101400 */
[----:B0-----:R-:W-:-:S05]  /*7350*/  F2FP.BF16.F32.PACK_AB R0, RZ, R0 ;  /* 0x00000000ff00723e */ /* 0x001fca00000010ff */
[----:B------:R-:W-:Y:S01]  /*7360*/  STG.E.U16 desc[UR36][R2.64], R0 ;  /* 0x0000000002007986 */ /* 0x000fe2000c101524 */
[----:B------:R-:W-:Y:S05]  /*7370*/  EXIT ;  /* 0x000000000000794d */ /* 0x000fea0003800000 */
.L_x_13499:
        /* <DEDUP_REMOVED lines=10> */
.L_x_13511:
        /* <DEDUP_REMOVED lines=17> */
.L_x_13514:
[----:B------:R-:W-:-:S04]  /*7530*/  LOP3.LUT R0, R7, 0x80000000, RZ, 0xc0, !PT ;  /* 0x8000000007007812 */ /* 0x000fc800078ec0ff */
[----:B------:R-:W-:-:S04]  /*7540*/  SHF.R.U32.HI R5, RZ, 0x18, R0 ;  /* 0x00000018ff057819 */ /* 0x000fc80000011600 */
[----:B------:R-:W-:-:S04]  /*7550*/  LOP3.LUT R4, R4, R5, RZ, 0xfc, !PT ;  /* 0x0000000504047212 */ /* 0x000fc800078efcff */
[----:B------:R-:W-:-:S07]  /*7560*/  PRMT R0, R4, 0x7610, R0 ;  /* 0x0000761004007816 */ /* 0x000fce0000000000 */
.L_x_13513:
[----:B------:R-:W-:Y:S05]  /*7570*/  BSYNC B0 ;  /* 0x0000000000007941 */ /* 0x000fea0003800000 */
.L_x_13512:
[----:B------:R-:W-:Y:S01]  /*7580*/  STG.E.U8 desc[UR36][R2.64], R0 ;  /* 0x0000000002007986 */ /* 0x000fe2000c101124 */
[----:B------:R-:W-:Y:S05]  /*7590*/  EXIT ;  /* 0x000000000000794d */ /* 0x000fea0003800000 */
.L_x_13510:
        /* <DEDUP_REMOVED lines=17> */
.L_x_13517:
[----:B------:R-:W-:-:S04]  /*76b0*/  LOP3.LUT R0, R7, 0x80000000, RZ, 0xc0, !PT ;  /* 0x8000000007007812 */ /* 0x000fc800078ec0ff */
[----:B------:R-:W-:-:S04]  /*76c0*/  SHF.R.U32.HI R5, RZ, 0x18, R0 ;  /* 0x00000018ff057819 */ /* 0x000fc80000011600 */
[----:B------:R-:W-:-:S04]  /*76d0*/  LOP3.LUT R4, R4, R5, RZ, 0xfc, !PT ;  /* 0x0000000504047212 */ /* 0x000fc800078efcff */
[----:B------:R-:W-:-:S07]  /*76e0*/  PRMT R0, R4, 0x7610, R0 ;  /* 0x0000761004007816 */ /* 0x000fce0000000000 */
.L_x_13516:
[----:B------:R-:W-:Y:S05]  /*76f0*/  BSYNC B0 ;  /* 0x0000000000007941 */ /* 0x000fea0003800000 */
.L_x_13515:
[----:B------:R-:W-:Y:S01]  /*7700*/  STG.E.U8 desc[UR36][R2.64], R0 ;  /* 0x0000000002007986 */ /* 0x000fe2000c101124 */
[----:B------:R-:W-:Y:S05]  /*7710*/  EXIT ;  /* 0x000000000000794d */ /* 0x000fea0003800000 */
.L_x_13509:
        /* <DEDUP_REMOVED lines=22> */
.L_x_13492:
        /* <DEDUP_REMOVED lines=16> */
.L_x_13520:
[----:B------:R-:W-:Y:S05]  /*7980*/  EXIT ;  /* 0x000000000000794d */ /* 0x000fea0003800000 */
.L_x_13519:
[----:B------:R-:W-:-:S05]  /*7990*/  IMAD.MOV.U32 R17, RZ, RZ, RZ ;  /* 0x000000ffff117224 */ /* 0x000fca00078e00ff */
[----:B------:R-:W-:Y:S01]  /*79a0*/  STG.E.64 desc[UR36][R2.64], R16 ;  /* 0x0000001002007986 */ /* 0x000fe2000c101b24 */
[----:B------:R-:W-:Y:S05]  /*79b0*/  EXIT ;  /* 0x000000000000794d */ /* 0x000fea0003800000 */
.L_x_13518:
[----:B------:R-:W-:Y:S01]  /*79c0*/  STG.E desc[UR36][R2.64], R16 ;  /* 0x0000001002007986 */ /* 0x000fe2000c101924 */
[----:B------:R-:W-:Y:S05]  /*79d0*/  EXIT ;  /* 0x000000000000794d */ /* 0x000fea0003800000 */
.L_x_13521:
        /* <DEDUP_REMOVED lines=10> */
.L_x_43876:


//--------------------- .text._ZN2at6native18elementwise_kernelILi128ELi4EZNS0_22gpu_kernel_impl_nocastINS0_13AUnaryFunctorIhhbZZZNS0_23logical_xor_kernel_cudaERNS_14TensorIteratorEENKUlvE0_clEvENKUlvE_clEvEUlhhE_EEEEvRNS_18TensorIteratorBaseERKT_EUliE_EEviT1_ --------------------------
	.section	.text._ZN2at6native18elementwise_kernelILi128ELi4EZNS0_22gpu_kernel_impl_nocastINS0_13AUnaryFunctorIhhbZZZNS0_23logical_xor_kernel_cudaERNS_14TensorIteratorEENKUlvE0_clEvENKUlvE_clEvEUlhhE_EEEEvRNS_18TensorIteratorBaseERKT_EUliE_EEviT1_,"ax",@progbits
	.align	128
        .global         _ZN2at6native18elementwise_kernelILi128ELi4EZNS0_22gpu_kernel_impl_nocastINS0_13AUnaryFunctorIhhbZZZNS0_23logical_xor_kernel_cudaERNS_14TensorIteratorEENKUlvE0_clEvENKUlvE_clEvEUlhhE_EEEEvRNS_18TensorIteratorBaseERKT_EUliE_EEviT1_
        .type           _ZN2at6native18elementwise_kernelILi128ELi4EZNS0_22gpu_kernel_impl_nocastINS0_13AUnaryFunctorIhhbZZZNS0_23logical_xor_kernel_cudaERNS_14TensorIteratorEENKUlvE0_clEvENKUlvE_clEvEUlhhE_EEEEvRNS_18TensorIteratorBaseERKT_EUliE_EEviT1_,@function
        .size           _ZN2at6native18elementwise_kernelILi128ELi4EZNS0_22gpu_kernel_impl_nocastINS0_13AUnaryFunctorIhhbZZZNS0_23logical_xor_kernel_cudaERNS_14TensorIteratorEENKUlvE0_clEvENKUlvE_clEvEUlhhE_EEEEvRNS_18TensorIteratorBaseERKT_EUliE_EEviT1_,(.L_x_43877 - _ZN2at6native18elementwise_kernelILi128ELi4EZNS0_22gpu_kernel_impl_nocastINS0_13AUnaryFunctorIhhbZZZNS0_23logical_xor_kernel_cudaERNS_14TensorIteratorEENKUlvE0_clEvENKUlvE_clEvEUlhhE_EEEEvRNS_18TensorIteratorBaseERKT_EUliE_EEviT1_)
        .other          _ZN2at6native18elementwise_kernelILi128ELi4EZNS0_22gpu_kernel_impl_nocastINS0_13AUnaryFunctorIhhbZZZNS0_23logical_xor_kernel_cudaERNS_14TensorIteratorEENKUlvE0_clEvENKUlvE_clEvEUlhhE_EEEEvRNS_18TensorIteratorBaseERKT_EUliE_EEviT1_,@"STO_CUDA_ENTRY STV_DEFAULT"
_ZN2at6native18elementwise_kernelILi128ELi4EZNS0_22gpu_kernel_impl_nocastINS0_13AUnaryFunctorIhhbZZZNS0_23logical_xor_kernel_cudaERNS_14TensorIteratorEENKUlvE0_clEvENKUlvE_clEvEUlhhE_EEEEvRNS_18TensorIteratorBaseERKT_EUliE_EEviT1_:
.text._ZN2at6native18elementwise_kernelILi128ELi4EZNS0_22gpu_kernel_impl_nocastINS0_13AUnaryFunctorIhhbZZZNS0_23logical_xor_kernel_cudaERNS_14TensorIteratorEENKUlvE0_clEvENKUlvE_clEvEUlhhE_EEEEvRNS_18TensorIteratorBaseERKT_EUliE_EEviT1_:
        /* <DEDUP_REMOVED lines=312> */
.L_x_13524:
        /* <DEDUP_REMOVED lines=12> */
.L_x_13523:
[----:B------:R-:W-:Y:S05]  /*1440*/  BSYNC B0 ;  /* 0x0000000000007941 */ /* 0x000fea0003800000 */
.L_x_13522:
        /* <DEDUP_REMOVED lines=305> */
.L_x_13527:
        /* <DEDUP_REMOVED lines=316> */
.L_x_13528:
        /* <DEDUP_REMOVED lines=12> */
.L_x_13526:
[----:B------:R-:W-:Y:S05]  /*3be0*/  BSYNC B0 ;  /* 0x0000000000007941 */ /* 0x000fea0003800000 */
.L_x_13525:
        /* <DEDUP_REMOVED lines=304> */
.L_x_13529:
        /* <DEDUP_REMOVED lines=12> */
.L_x_13530:
        /* <DEDUP_REMOVED lines=13> */
.L_x_43877:


//--------------------- .text._ZN2at6native27unrolled_elementwise_kernelINS0_13AUnaryFunctorIhhbZZZNS0_23logical_xor_kernel_cudaERNS_14TensorIteratorEENKUlvE0_clEvENKUlvE_clEvEUlhhE_EESt5arrayIPcLm2EELi4E23TrivialOffsetCalculatorILi1EjESD_NS0_6memory15LoadWithoutCastENSE_16StoreWithoutCastEEEviT_T0_T2_T3_T4_T5_ --------------------------
	.section	.text._ZN2at6native27unrolled_elementwise_kernelINS0_13AUnaryFunctorIhhbZZZNS0_23logical_xor_kernel_cudaERNS_14TensorIteratorEENKUlvE0_clEvENKUlvE_clEvEUlhhE_EESt5arrayIPcLm2EELi4E23TrivialOffsetCalculatorILi1EjESD_NS0_6memory15LoadWithoutCastENSE_16StoreWithoutCastEEEviT_T0_T2_T3_T4_T5_,"ax",@progbits
	.align	128
        .global         _ZN2at6native27unrolled_elementwise_kernelINS0_13AUnaryFunctorIhhbZZZNS0_23logical_xor_kernel_cudaERNS_14TensorIteratorEENKUlvE0_clEvENKUlvE_clEvEUlhhE_EESt5arrayIPcLm2EELi4E23TrivialOffsetCalculatorILi1EjESD_NS0_6memory15LoadWithoutCastENSE_16StoreWithoutCastEEEviT_T0_T2_T3_T4_T5_
        .type           _ZN2at6native27unrolled_elementwise_kernelINS0_13AUnaryFunctorIhhbZZZNS0_23logical_xor_kernel_cudaERNS_14TensorIteratorEENKUlvE0_clEvENKUlvE_clEvEUlhhE_EESt5arrayIPcLm2EELi4E23TrivialOffsetCalculatorILi1EjESD_NS0_6memory15LoadWithoutCastENSE_16StoreWithoutCastEEEviT_T0_T2_T3_T4_T5_,@function
        .size           _ZN2at6native27unrolled_elementwise_kernelINS0_13AUnaryFunctorIhhbZZZNS0_23logical_xor_kernel_cudaERNS_14TensorIteratorEENKUlvE0_clEvENKUlvE_clEvEUlhhE_EESt5arrayIPcLm2EELi4E23TrivialOffsetCalculatorILi1EjESD_NS0_6memory15LoadWithoutCastENSE_16StoreWithoutCastEEEviT_T0_T2_T3_T4_T5_,(.L_x_43878 - _ZN2at6native27unrolled_elementwise_kernelINS0_13AUnaryFunctorIhhbZZZNS0_23logical_xor_kernel_cudaERNS_14TensorIteratorEENKUlvE0_clEvENKUlvE_clEvEUlhhE_EESt5arrayIPcLm2EELi4E23TrivialOffsetCalculatorILi1EjESD_NS0_6memory15LoadWithoutCastENSE_16StoreWithoutCastEEEviT_T0_T2_T3_T4_T5_)
        .other          _ZN2at6native27unrolled_elementwise_kernelINS0_13AUnaryFunctorIhhbZZZNS0_23logical_xor_kernel_cudaERNS_14TensorIteratorEENKUlvE0_clEvENKUlvE_clEvEUlhhE_EESt5arrayIPcLm2EELi4E23TrivialOffsetCalculatorILi1EjESD_NS0_6memory15LoadWithoutCastENSE_16StoreWithoutCastEEEviT_T0_T2_T3_T4_T5_,@"STO_CUDA_ENTRY STV_DEFAULT"
_ZN2at6native27unrolled_elementwise_kernelINS0_13AUnaryFunctorIhhbZZZNS0_23logical_xor_kernel_cudaERNS_14TensorIteratorEENKUlvE0_clEvENKUlvE_clEvEUlhhE_EESt5arrayIPcLm2EELi4E23TrivialOffsetCalculatorILi1EjESD_NS0_6memory15LoadWithoutCastENSE_16StoreWithoutCastEEEviT_T0_T2_T3_T4_T5_:
.text._ZN2at6native27unrolled_elementwise_kernelINS0_13AUnaryFunctorIhhbZZZNS0_23logical_xor_kernel_cudaERNS_14TensorIteratorEENKUlvE0_clEvENKUlvE_clEvEUlhhE_EESt5arrayIPcLm2EELi4E23TrivialOffsetCalculatorILi1EjESD_NS0_6memory15LoadWithoutCastENSE_16StoreWithoutCastEEEviT_T0_T2_T3_T4_T5_:
        /* <DEDUP_REMOVED lines=71> */
.L_x_13532:
[----:B------:R-:W-:Y:S05]  /*0470*/  BSYNC B0 ;  /* 0x0000000000007941 */ /* 0x000fea0003800000 */
.L_x_13531:
        /* <DEDUP_REMOVED lines=9> */
.L_x_13533:
        /* <DEDUP_REMOVED lines=15> */
.L_x_43878:


//--------------------- .text._ZN2at6native29vectorized_elementwise_kernelILi2ENS0_13AUnaryFunctorIhhbZZZNS0_23logical_xor_kernel_cudaERNS_14TensorIteratorEENKUlvE0_clEvENKUlvE_clEvEUlhhE_EESt5arrayIPcLm2EEEEviT0_T1_ --------------------------
	.section	.text._ZN2at6native29vectorized_elementwise_kernelILi2ENS0_13AUnaryFunctorIhhbZZZNS0_23logical_xor_kernel_cudaERNS_14TensorIteratorEENKUlvE0_clEvENKUlvE_clEvEUlhhE_EESt5arrayIPcLm2EEEEviT0_T1_,"ax",@progbits
	.align	128
        .global         _ZN2at6native29vectorized_elementwise_kernelILi2ENS0_13AUnaryFunctorIhhbZZZNS0_23logical_xor_kernel_cudaERNS_14TensorIteratorEENKUlvE0_clEvENKUlvE_clEvEUlhhE_EESt5arrayIPcLm2EEEEviT0_T1_
        .type           _ZN2at6native29vectorized_elementwise_kernelILi2ENS0_13AUnaryFunctorIhhbZZZNS0_23logical_xor_kernel_cudaERNS_14TensorIteratorEENKUlvE0_clEvENKUlvE_clEvEUlhhE_EESt5arrayIPcLm2EEEEviT0_T1_,@function
        .size           _ZN2at6native29vectorized_elementwise_kernelILi2ENS0_13AUnaryFunctorIhhbZZZNS0_23logical_xor_kernel_cudaERNS_14TensorIteratorEENKUlvE0_clEvENKUlvE_clEvEUlhhE_EESt5arrayIPcLm2EEEEviT0_T1_,(.L_x_43879 - _ZN2at6native29vectorized_elementwise_kernelILi2ENS0_13AUnaryFunctorIhhbZZZNS0_23logical_xor_kernel_cudaERNS_14TensorIteratorEENKUlvE0_clEvENKUlvE_clEvEUlhhE_EESt5arrayIPcLm2EEEEviT0_T1_)
        .other          _ZN2at6native29vectorized_elementwise_kernelILi2ENS0_13AUnaryFunctorIhhbZZZNS0_23logical_xor_kernel_cudaERNS_14TensorIteratorEENKUlvE0_clEvENKUlvE_clEvEUlhhE_EESt5arrayIPcLm2EEEEviT0_T1_,@"STO_CUDA_ENTRY STV_DEFAULT"
_ZN2at6native29vectorized_elementwise_kernelILi2ENS0_13AUnaryFunctorIhhbZZZNS0_23logical_xor_kernel_cudaERNS_14TensorIteratorEENKUlvE0_clEvENKUlvE_clEvEUlhhE_EESt5arrayIPcLm2EEEEviT0_T1_:
.text._ZN2at6native29vectorized_elementwise_kernelILi2ENS0_13AUnaryFunctorIhhbZZZNS0_23logical_xor_kernel_cudaERNS_14TensorIteratorEENKUlvE0_clEvENKUlvE_clEvEUlhhE_EESt5arrayIPcLm2EEEEviT0_T1_:
        /* <DEDUP_REMOVED lines=60> */
.L_x_13534:
        /* <DEDUP_REMOVED lines=112> */
.L_x_13537:
        /* <DEDUP_REMOVED lines=8> */
.L_x_13538:
        /* <DEDUP_REMOVED lines=8> */
.L_x_13539:
        /* <DEDUP_REMOVED lines=9> */
.L_x_13540:
[----:B------:R-:W-:Y:S05]  /*0c50*/  BSYNC B1 ;  /* 0x0000000000017941 */ /* 0x000fea0003800000 */
.L_x_13536:
[----:B------:R-:W-:-:S13]  /*0c60*/  ISETP.GE.AND P0, PT, R17, R0, PT ;  /* 0x000000001100720c */ /* 0x000fda0003f06270 */
[----:B-1----:R-:W1:Y:S01]  /*0c70*/  @!P0 LDC.64 R4, c[0x0][0x218] ;  /* 0x00008600ff048b82 */ /* 0x002e620000000a00 */
[C---:B0-2---:R-:W-:Y:S02]  /*0c80*/  @!P0 VIADD R3, R17.reuse, UR4 ;  /* 0x0000000411038c36 */ /* 0x045fe40008000000 */
[----:B------:R-:W-:-:S03]  /*0c90*/  @!P0 VIADD R17, R17, 0x80 ;  /* 0x0000008011118836 */ /* 0x000fc60000000000 */
[----:B-1----:R-:W-:-:S05]  /*0ca0*/  @!P0 IADD3 R2, P1, R3, R4, RZ ;  /* 0x0000000403028210 */ /* 0x002fca0007f3e0ff */
[----:B------:R-:W-:-:S05]  /*0cb0*/  @!P0 IMAD.X R3, RZ, RZ, R5, P1 ;  /* 0x000000ffff038224 */ /* 0x000fca00008e0605 */
[----:B------:R2:W-:Y:S03]  /*0cc0*/  @!P0 STG.E.U8 desc[UR8][R2.64], R15 ;  /* 0x0000000f02008986 */ /* 0x0005e6000c101108 */
.L_x_13541:
[----:B------:R-:W-:Y:S05]  /*0cd0*/  BSYNC B0 ;  /* 0x0000000000007941 */ /* 0x000fea0003800000 */
.L_x_13535:
        /* <DEDUP_REMOVED lines=10> */
.L_x_13542:
        /* <DEDUP_REMOVED lines=16> */
.L_x_43879:


//--------------------- .text._ZN2at6native29vectorized_elementwise_kernelILi4ENS0_13AUnaryFunctorIhhbZZZNS0_23logical_xor_kernel_cudaERNS_14TensorIteratorEENKUlvE0_clEvENKUlvE_clEvEUlhhE_EESt5arrayIPcLm2EEEEviT0_T1_ --------------------------
	.section	.text._ZN2at6native29vectorized_elementwise_kernelILi4ENS0_13AUnaryFunctorIhhbZZZNS0_23logical_xor_kernel_cudaERNS_14TensorIteratorEENKUlvE0_clEvENKUlvE_clEvEUlhhE_EESt5arrayIPcLm2EEEEviT0_T1_,"ax",@progbits
	.align	128
        .global         _ZN2at6native29vectorized_elementwise_kernelILi4ENS0_13AUnaryFunctorIhhbZZZNS0_23logical_xor_kernel_cudaERNS_14TensorIteratorEENKUlvE0_clEvENKUlvE_clEvEUlhhE_EESt5arrayIPcLm2EEEEviT0_T1_
        .type           _ZN2at6native29vectorized_elementwise_kernelILi4ENS0_13AUnaryFunctorIhhbZZZNS0_23logical_xor_kernel_cudaERNS_14TensorIteratorEENKUlvE0_clEvENKUlvE_clEvEUlhhE_EESt5arrayIPcLm2EEEEviT0_T1_,@function
        .size           _ZN2at6native29vectorized_elementwise_kernelILi4ENS0_13AUnaryFunctorIhhbZZZNS0_23logical_xor_kernel_cudaERNS_14TensorIteratorEENKUlvE0_clEvENKUlvE_clEvEUlhhE_EESt5arrayIPcLm2EEEEviT0_T1_,(.L_x_43880 - _ZN2at6native29vectorized_elementwise_kernelILi4ENS0_13AUnaryFunctorIhhbZZZNS0_23logical_xor_kernel_cudaERNS_14TensorIteratorEENKUlvE0_clEvENKUlvE_clEvEUlhhE_EESt5arrayIPcLm2EEEEviT0_T1_)
        .other          _ZN2at6native29vectorized_elementwise_kernelILi4ENS0_13AUnaryFunctorIhhbZZZNS0_23logical_xor_kernel_cudaERNS_14TensorIteratorEENKUlvE0_clEvENKUlvE_clEvEUlhhE_EESt5arrayIPcLm2EEEEviT0_T1_,@"STO_CUDA_ENTRY STV_DEFAULT"
_ZN2at6native29vectorized_elementwise_kernelILi4ENS0_13AUnaryFunctorIhhbZZZNS0_23logical_xor_kernel_cudaERNS_14TensorIteratorEENKUlvE0_clEvENKUlvE_clEvEUlhhE_EESt5arrayIPcLm2EEEEviT0_T1_:
.text._ZN2at6native29vectorized_elementwise_kernelILi4ENS0_13AUnaryFunctorIhhbZZZNS0_23logical_xor_kernel_cudaERNS_14TensorIteratorEENKUlvE0_clEvENKUlvE_clEvEUlhhE_EESt5arrayIPcLm2EEEEviT0_T1_:
        /* <DEDUP_REMOVED lines=58> */
.L_x_13543:
        /* <DEDUP_REMOVED lines=112> */
.L_x_13546:
        /* <DEDUP_REMOVED lines=8> */
.L_x_13547:
        /* <DEDUP_REMOVED lines=8> */
.L_x_13548:
        /* <DEDUP_REMOVED lines=9> */
.L_x_13549:
[----:B------:R-:W-:Y:S05]  /*0c30*/  BSYNC B1 ;  /* 0x0000000000017941 */ /* 0x000fea0003800000 */
.L_x_13545:
[----:B------:R-:W-:-:S13]  /*0c40*/  ISETP.GE.AND P0, PT, R17, R0, PT ;  /* 0x000000001100720c */ /* 0x000fda0003f06270 */
[----:B-1----:R-:W1:Y:S01]  /*0c50*/  @!P0 LDC.64 R4, c[0x0][0x218] ;  /* 0x00008600ff048b82 */ /* 0x002e620000000a00 */
[C---:B0-2---:R-:W-:Y:S02]  /*0c60*/  @!P0 VIADD R3, R17.reuse, UR4 ;  /* 0x0000000411038c36 */ /* 0x045fe40008000000 */
[----:B------:R-:W-:-:S03]  /*0c70*/  @!P0 VIADD R17, R17, 0x80 ;  /* 0x0000008011118836 */ /* 0x000fc60000000000 */
[----:B-1----:R-:W-:-:S05]  /*0c80*/  @!P0 IADD3 R2, P1, R3, R4, RZ ;  /* 0x0000000403028210 */ /* 0x002fca0007f3e0ff */
[----:B------:R-:W-:-:S05]  /*0c90*/  @!P0 IMAD.X R3, RZ, RZ, R5, P1 ;  /* 0x000000ffff038224 */ /* 0x000fca00008e0605 */
[----:B------:R2:W-:Y:S03]  /*0ca0*/  @!P0 STG.E.U8 desc[UR8][R2.64], R15 ;  /* 0x0000000f02008986 */ /* 0x0005e6000c101108 */
.L_x_13550:
[----:B------:R-:W-:Y:S05]  /*0cb0*/  BSYNC B0 ;  /* 0x0000000000007941 */ /* 0x000fea0003800000 */
.L_x_13544:
        /* <DEDUP_REMOVED lines=10> */
.L_x_13551:
        /* <DEDUP_REMOVED lines=10> */
.L_x_43880:


//--------------------- .text._ZN2at6native29vectorized_elementwise_kernelILi8ENS0_13AUnaryFunctorIhhbZZZNS0_23logical_xor_kernel_cudaERNS_14TensorIteratorEENKUlvE0_clEvENKUlvE_clEvEUlhhE_EESt5arrayIPcLm2EEEEviT0_T1_ --------------------------
	.section	.text._ZN2at6native29vectorized_elementwise_kernelILi8ENS0_13AUnaryFunctorIhhbZZZNS0_23logical_xor_kernel_cudaERNS_14TensorIteratorEENKUlvE0_clEvENKUlvE_clEvEUlhhE_EESt5arrayIPcLm2EEEEviT0_T1_,"ax",@progbits
	.align	128
        .global         _ZN2at6native29vectorized_elementwise_kernelILi8ENS0_13AUnaryFunctorIhhbZZZNS0_23logical_xor_kernel_cudaERNS_14TensorIteratorEENKUlvE0_clEvENKUlvE_clEvEUlhhE_EESt5arrayIPcLm2EEEEviT0_T1_
        .type           _ZN2at6native29vectorized_elementwise_kernelILi8ENS0_13AUnaryFunctorIhhbZZZNS0_23logical_xor_kernel_cudaERNS_14TensorIteratorEENKUlvE0_clEvENKUlvE_clEvEUlhhE_EESt5arrayIPcLm2EEEEviT0_T1_,@function
        .size           _ZN2at6native29vectorized_elementwise_kernelILi8ENS0_13AUnaryFunctorIhhbZZZNS0_23logical_xor_kernel_cudaERNS_14TensorIteratorEENKUlvE0_clEvENKUlvE_clEvEUlhhE_EESt5arrayIPcLm2EEEEviT0_T1_,(.L_x_43881 - _ZN2at6native29vectorized_elementwise_kernelILi8ENS0_13AUnaryFunctorIhhbZZZNS0_23logical_xor_kernel_cudaERNS_14TensorIteratorEENKUlvE0_clEvENKUlvE_clEvEUlhhE_EESt5arrayIPcLm2EEEEviT0_T1_)
        .other          _ZN2at6native29vectorized_elementwise_kernelILi8ENS0_13AUnaryFunctorIhhbZZZNS0_23logical_xor_kernel_cudaERNS_14TensorIteratorEENKUlvE0_clEvENKUlvE_clEvEUlhhE_EESt5arrayIPcLm2EEEEviT0_T1_,@"STO_CUDA_ENTRY STV_DEFAULT"
_ZN2at6native29vectorized_elementwise_kernelILi8ENS0_13AUnaryFunctorIhhbZZZNS0_23logical_xor_kernel_cudaERNS_14TensorIteratorEENKUlvE0_clEvENKUlvE_clEvEUlhhE_EESt5arrayIPcLm2EEEEviT0_T1_:
.text._ZN2at6native29vectorized_elementwise_kernelILi8ENS0_13AUnaryFunctorIhhbZZZNS0_23logical_xor_kernel_cudaERNS_14TensorIteratorEENKUlvE0_clEvENKUlvE_clEvEUlhhE_EESt5arrayIPcLm2EEEEviT0_T1_:
        /* <DEDUP_REMOVED lines=71> */
.L_x_13552:
        /* <DEDUP_REMOVED lines=112> */
.L_x_13555:
        /* <DEDUP_REMOVED lines=8> */
.L_x_13556:
        /* <DEDUP_REMOVED lines=8> */
.L_x_13557:
        /* <DEDUP_REMOVED lines=9> */
.L_x_13558:
[----:B------:R-:W-:Y:S05]  /*0d00*/  BSYNC B1 ;  /* 0x0000000000017941 */ /* 0x000fea0003800000 */
.L_x_13554:
[----:B------:R-:W-:-:S13]  /*0d10*/  ISETP.GE.AND P0, PT, R17, R0, PT ;  /* 0x000000001100720c */ /* 0x000fda0003f06270 */
[----:B-1----:R-:W1:Y:S01]  /*0d20*/  @!P0 LDC.64 R4, c[0x0][0x218] ;  /* 0x00008600ff048b82 */ /* 0x002e620000000a00 */
[C---:B0-2---:R-:W-:Y:S02]  /*0d30*/  @!P0 VIADD R3, R17.reuse, UR4 ;  /* 0x0000000411038c36 */ /* 0x045fe40008000000 */
[----:B------:R-:W-:-:S03]  /*0d40*/  @!P0 VIADD R17, R17, 0x80 ;  /* 0x0000008011118836 */ /* 0x000fc60000000000 */
[----:B-1----:R-:W-:-:S05]  /*0d50*/  @!P0 IADD3 R2, P1, R3, R4, RZ ;  /* 0x0000000403028210 */ /* 0x002fca0007f3e0ff */
[----:B------:R-:W-:-:S05]  /*0d60*/  @!P0 IMAD.X R3, RZ, RZ, R5, P1 ;  /* 0x000000ffff038224 */ /* 0x000fca00008e0605 */
[----:B------:R2:W-:Y:S03]  /*0d70*/  @!P0 STG.E.U8 desc[UR8][R2.64], R15 ;  /* 0x0000000f02008986 */ /* 0x0005e6000c101108 */
.L_x_13559:
[----:B------:R-:W-:Y:S05]  /*0d80*/  BSYNC B0 ;  /* 0x0000000000007941 */ /* 0x000fea0003800000 */
.L_x_13553:
        /* <DEDUP_REMOVED lines=10> */
.L_x_13560:
        /* <DEDUP_REMOVED lines=13> */
.L_x_43881:


//--------------------- .text._ZN2at6native18elementwise_kernelILi128ELi4EZNS0_15gpu_kernel_implINS0_13BinaryFunctorIhhbZZZNS0_23logical_xor_kernel_cudaERNS_14TensorIteratorEENKUlvE0_clEvENKUlvE_clEvEUlhhE_EEEEvRNS_18TensorIteratorBaseERKT_EUliE_EEviT1_ --------------------------
	.section	.text._ZN2at6native18elementwise_kernelILi128ELi4EZNS0_15gpu_kernel_implINS0_13BinaryFunctorIhhbZZZNS0_23logical_xor_kernel_cudaERNS_14TensorIteratorEENKUlvE0_clEvENKUlvE_clEvEUlhhE_EEEEvRNS_18TensorIteratorBaseERKT_EUliE_EEviT1_,"ax",@progbits
	.align	128
        .global         _ZN2at6native18elementwise_kernelILi128ELi4EZNS0_15gpu_kernel_implINS0_13BinaryFunctorIhhbZZZNS0_23logical_xor_kernel_cudaERNS_14TensorIteratorEENKUlvE0_clEvENKUlvE_clEvEUlhhE_EEEEvRNS_18TensorIteratorBaseERKT_EUliE_EEviT1_
        .type           _ZN2at6native18elementwise_kernelILi128ELi4EZNS0_15gpu_kernel_implINS0_13BinaryFunctorIhhbZZZNS0_23logical_xor_kernel_cudaERNS_14TensorIteratorEENKUlvE0_clEvENKUlvE_clEvEUlhhE_EEEEvRNS_18TensorIteratorBaseERKT_EUliE_EEviT1_,@function
        .size           _ZN2at6native18elementwise_kernelILi128ELi4EZNS0_15gpu_kernel_implINS0_13BinaryFunctorIhhbZZZNS0_23logical_xor_kernel_cudaERNS_14TensorIteratorEENKUlvE0_clEvENKUlvE_clEvEUlhhE_EEEEvRNS_18TensorIteratorBaseERKT_EUliE_EEviT1_,(.L_x_43882 - _ZN2at6native18elementwise_kernelILi128ELi4EZNS0_15gpu_kernel_implINS0_13BinaryFunctorIhhbZZZNS0_23logical_xor_kernel_cudaERNS_14TensorIteratorEENKUlvE0_clEvENKUlvE_clEvEUlhhE_EEEEvRNS_18TensorIteratorBaseERKT_EUliE_EEviT1_)
        .other          _ZN2at6native18elementwise_kernelILi128ELi4EZNS0_15gpu_kernel_implINS0_13BinaryFunctorIhhbZZZNS0_23logical_xor_kernel_cudaERNS_14TensorIteratorEENKUlvE0_clEvENKUlvE_clEvEUlhhE_EEEEvRNS_18TensorIteratorBaseERKT_EUliE_EEviT1_,@"STO_CUDA_ENTRY STV_DEFAULT"
_ZN2at6native18elementwise_kernelILi128ELi4EZNS0_15gpu_kernel_implINS0_13BinaryFunctorIhhbZZZNS0_23logical_xor_kernel_cudaERNS_14TensorIteratorEENKUlvE0_clEvENKUlvE_clEvEUlhhE_EEEEvRNS_18TensorIteratorBaseERKT_EUliE_EEviT1_:
.text._ZN2at6native18elementwise_kernelILi128ELi4EZNS0_15gpu_kernel_implINS0_13BinaryFunctorIhhbZZZNS0_23logical_xor_kernel_cudaERNS_14TensorIteratorEENKUlvE0_clEvENKUlvE_clEvEUlhhE_EEEEvRNS_18TensorIteratorBaseERKT_EUliE_EEviT1_:
        /* <DEDUP_REMOVED lines=365> */
.L_x_13563:
        /* <DEDUP_REMOVED lines=20> */
.L_x_13567:
[----:B------:R0:W5:Y:S01]  /*1810*/  LDG.E.U8 R19, desc[UR36][R4.64] ;  /* 0x0000002404137981 */ /* 0x000162000c1e1100 */
[----:B------:R-:W-:Y:S05]  /*1820*/  BRA `(.L_x_13569) ;  /* 0x0000000c00647947 */ /* 0x000fea0003800000 */
.L_x_13566:
        /* <DEDUP_REMOVED lines=8> */
.L_x_13571:
[----:B------:R3:W5:Y:S01]  /*18b0*/  LDG.E.U8 R19, desc[UR36][R4.64] ;  /* 0x0000002404137981 */ /* 0x000762000c1e1100 */
[----:B------:R-:W-:Y:S05]  /*18c0*/  BRA `(.L_x_13569) ;  /* 0x0000000c003c7947 */ /* 0x000fea0003800000 */
.L_x_13570:
[----:B------:R0:W5:Y:S01]  /*18d0*/  LDG.E.U16 R19, desc[UR36][R4.64] ;  /* 0x0000002404137981 */ /* 0x000162000c1e1500 */
[----:B------:R-:W-:Y:S05]  /*18e0*/  BRA `(.L_x_13569) ;  /* 0x0000000c00347947 */ /* 0x000fea0003800000 */
.L_x_13565:
        /* <DEDUP_REMOVED lines=10> */
.L_x_13573:
[----:B------:R-:W2:Y:S02]  /*1990*/  LDG.E.U16 R2, desc[UR36][R4.64] ;  /* 0x0000002404027981 */ /* 0x000ea4000c1e1500 */
[----:B--2---:R-:W-:-:S06]  /*19a0*/  HADD2.F32 R2, -RZ, R2.H0_H0 ;  /* 0x20000002ff027230 */ /* 0x004fcc0000004100 */
[----:B------:R-:W0:Y:S02]  /*19b0*/  F2I.S64.TRUNC R2, R2 ;  /* 0x0000000200027311 */ /* 0x000e24000020d900 */
[----:B0-----:R-:W-:Y:S01]  /*19c0*/  PRMT R19, R2, 0x7610, R19 ;  /* 0x0000761002137816 */ /* 0x001fe20000000013 */
[----:B------:R-:W-:Y:S06]  /*19d0*/  BRA `(.L_x_13569) ;  /* 0x0000000800f87947 */ /* 0x000fec0003800000 */
.L_x_13572:
        /* <DEDUP_REMOVED lines=10> */
.L_x_13575:
[----:B------:R-:W2:Y:S02]  /*1a80*/  LDG.E.U16 R4, desc[UR36][R4.64] ;  /* 0x0000002404047981 */ /* 0x000ea4000c1e1500 */
[----:B--2---:R-:W-:-:S06]  /*1a90*/  HADD2.F32 R2, -RZ, R4.H0_H0 ;  /* 0x20000004ff027230 */ /* 0x004fcc0000004100 */
[----:B------:R-:W0:Y:S02]  /*1aa0*/  F2I.S64.TRUNC R2, R2 ;  /* 0x0000000200027311 */ /* 0x000e24000020d900 */
[----:B0-----:R-:W-:Y:S01]  /*1ab0*/  PRMT R19, R2, 0x7610, R19 ;  /* 0x0000761002137816 */ /* 0x001fe20000000013 */
[----:B------:R-:W-:Y:S06]  /*1ac0*/  BRA `(.L_x_13569) ;  /* 0x0000000800bc7947 */ /* 0x000fec0003800000 */
.L_x_13574:
[----:B------:R-:W2:Y:S02]  /*1ad0*/  LDG.E.64 R2, desc[UR36][R4.64] ;  /* 0x0000002404027981 */ /* 0x000ea4000c1e1b00 */
[----:B--2---:R-:W0:Y:S02]  /*1ae0*/  F2I.S64.F64.TRUNC R2, R2 ;  /* 0x0000000200027311 */ /* 0x004e24000030d900 */
[----:B0-----:R-:W-:Y:S01]  /*1af0*/  PRMT R19, R2, 0x7610, R19 ;  /* 0x0000761002137816 */ /* 0x001fe20000000013 */
[----:B------:R-:W-:Y:S06]  /*1b00*/  BRA `(.L_x_13569) ;  /* 0x0000000800ac7947 */ /* 0x000fec0003800000 */
.L_x_13564:
        /* <DEDUP_REMOVED lines=12> */
.L_x_13578:
[----:B------:R-:W2:Y:S02]  /*1bd0*/  LDG.E.64 R4, desc[UR36][R4.64] ;  /* 0x0000002404047981 */ /* 0x000ea4000c1e1b00 */
[----:B--2---:R-:W0:Y:S02]  /*1be0*/  F2I.S64.F64.TRUNC R2, R4 ;  /* 0x0000000400027311 */ /* 0x004e24000030d900 */
[----:B0-----:R-:W-:Y:S01]  /*1bf0*/  PRMT R19, R2, 0x7610, R19 ;  /* 0x0000761002137816 */ /* 0x001fe20000000013 */
[----:B------:R-:W-:Y:S06]  /*1c00*/  BRA `(.L_x_13569) ;  /* 0x00000008006c7947 */ /* 0x000fec0003800000 */
.L_x_13577:
        /* <DEDUP_REMOVED lines=28> */
.L_x_13580:
        /* <DEDUP_REMOVED lines=15> */
.L_x_13579:
[----:B------:R-:W2:Y:S02]  /*1ec0*/  LDG.E.U16 R2, desc[UR36][R4.64] ;  /* 0x0000002404027981 */ /* 0x000ea4000c1e1500 */
[----:B--2---:R-:W-:-:S06]  /*1ed0*/  IMAD.U32 R2, R2, 0x10000, RZ ;  /* 0x0001000002027824 */ /* 0x004fcc00078e00ff */
[----:B------:R-:W0:Y:S02]  /*1ee0*/  F2I.S64.TRUNC R2, R2 ;  /* 0x0000000200027311 */ /* 0x000e24000020d900 */
[----:B0-----:R-:W-:Y:S01]  /*1ef0*/  PRMT R19, R2, 0x7610, R19 ;  /* 0x0000761002137816 */ /* 0x001fe20000000013 */
[----:B------:R-:W-:Y:S06]  /*1f00*/  BRA `(.L_x_13569) ;  /* 0x0000000400ac7947 */ /* 0x000fec0003800000 */
.L_x_13576:
        /* <DEDUP_REMOVED lines=10> */
.L_x_13583:
        /* <DEDUP_REMOVED lines=21> */
.L_x_13587:
[----:B------:R-:W-:Y:S05]  /*2100*/  BSYNC B1 ;  /* 0x0000000000017941 */ /* 0x000fea0003800000 */
.L_x_13586:
[----:B------:R-:W-:Y:S01]  /*2110*/  IMAD.SHL.U32 R2, R2, 0x100000, RZ ;  /* 0x0010000002027824 */ /* 0x000fe200078e00ff */
[----:B------:R-:W-:-:S04]  /*2120*/  LEA R3, R0, 0x3b800000, 0x17 ;  /* 0x3b80000000037811 */ /* 0x000fc800078eb8ff */
[----:B------:R-:W-:-:S07]  /*2130*/  LOP3.LUT R2, R3, R2, R4, 0xfe, !PT ;  /* 0x0000000203027212 */ /* 0x000fce00078efe04 */
.L_x_13585:
[----:B------:R-:W-:Y:S05]  /*2140*/  BSYNC B0 ;  /* 0x0000000000007941 */ /* 0x000fea0003800000 */
.L_x_13584:
[----:B------:R-:W0:Y:S02]  /*2150*/  F2I.S64.TRUNC R2, R2 ;  /* 0x0000000200027311 */ /* 0x000e24000020d900 */
[----:B0-----:R-:W-:Y:S01]  /*2160*/  PRMT R19, R2, 0x7610, R19 ;  /* 0x0000761002137816 */ /* 0x001fe20000000013 */
[----:B------:R-:W-:Y:S06]  /*2170*/  BRA `(.L_x_13569) ;  /* 0x0000000400107947 */ /* 0x000fec0003800000 */
.L_x_13582:
        /* <DEDUP_REMOVED lines=21> */
.L_x_13591:
[----:B------:R-:W-:Y:S05]  /*22d0*/  BSYNC B1 ;  /* 0x0000000000017941 */ /* 0x000fea0003800000 */
.L_x_13590:
[----:B------:R-:W-:Y:S01]  /*22e0*/  IMAD.SHL.U32 R2, R2, 0x200000, RZ ;  /* 0x0020000002027824 */ /* 0x000fe200078e00ff */
[----:B------:R-:W-:-:S04]  /*22f0*/  LEA R3, R0, 0x37800000, 0x17 ;  /* 0x3780000000037811 */ /* 0x000fc800078eb8ff */
[----:B------:R-:W-:-:S07]  /*2300*/  LOP3.LUT R2, R3, R2, R4, 0xfe, !PT ;  /* 0x0000000203027212 */ /* 0x000fce00078efe04 */
.L_x_13589:
[----:B------:R-:W-:Y:S05]  /*2310*/  BSYNC B0 ;  /* 0x0000000000007941 */ /* 0x000fea0003800000 */
.L_x_13588:
[----:B------:R-:W0:Y:S02]  /*2320*/  F2I.S64.TRUNC R2, R2 ;  /* 0x0000000200027311 */ /* 0x000e24000020d900 */
[----:B0-----:R-:W-:Y:S01]  /*2330*/  PRMT R19, R2, 0x7610, R19 ;  /* 0x0000761002137816 */ /* 0x001fe20000000013 */
[----:B------:R-:W-:Y:S06]  /*2340*/  BRA `(.L_x_13569) ;  /* 0x00000000009c7947 */ /* 0x000fec0003800000 */
.L_x_13581:
        /* <DEDUP_REMOVED lines=14> */
.L_x_13595:
[----:B------:R-:W-:Y:S05]  /*2430*/  BSYNC B0 ;  /* 0x0000000000007941 */ /* 0x000fea0003800000 */
.L_x_13594:
[----:B------:R-:W0:Y:S02]  /*2440*/  F2I.S64.TRUNC R2, R2 ;  /* 0x0000000200027311 */ /* 0x000e24000020d900 */
[----:B0-----:R-:W-:Y:S01]  /*2450*/  PRMT R19, R2, 0x7610, R19 ;  /* 0x0000761002137816 */ /* 0x001fe20000000013 */
[----:B------:R-:W-:Y:S06]  /*2460*/  BRA `(.L_x_13569) ;  /* 0x0000000000547947 */ /* 0x000fec0003800000 */
.L_x_13568:
        /* <DEDUP_REMOVED lines=16> */
.L_x_13596:
[----:B------:R-:W-:Y:S01]  /*2570*/  PRMT R19, RZ, 0x7610, R19 ;  /* 0x00007610ff137816 */ /* 0x000fe20000000013 */
[----:B------:R-:W-:Y:S06]  /*2580*/  BRA `(.L_x_13569) ;  /* 0x00000000000c7947 */ /* 0x000fec0003800000 */
.L_x_13593:
[----:B------:R2:W5:Y:S01]  /*2590*/  LDG.E.U8 R19, desc[UR36][R4.64] ;  /* 0x0000002404137981 */ /* 0x000562000c1e1100 */
[----:B------:R-:W-:Y:S05]  /*25a0*/  BRA `(.L_x_13569) ;  /* 0x0000000000047947 */ /* 0x000fea0003800000 */
.L_x_13592:
[----:B------:R1:W5:Y:S02]  /*25b0*/  LDG.E.U8 R19, desc[UR36][R4.64] ;  /* 0x0000002404137981 */ /* 0x000364000c1e1100 */
.L_x_13569:
[----:B------:R-:W0:Y:S01]  /*25c0*/  LDC.U8 R2, c[0x0][0x493] ;  /* 0x000124c0ff027b82 */ /* 0x000e220000000000 */
[----:B------:R-:W-:Y:S02]  /*25d0*/  ULDC.64 UR4, c[0x0][0x488] ;  /* 0x0001220000047ab9 */ /* 0x000fe40000000a00 */
[----:B01234-:R-:W-:-:S05]  /*25e0*/  IADD3 R4, P1, R22, UR4, RZ ;  /* 0x0000000416047c10 */ /* 0x01ffca000ff3e0ff */
[----:B------:R-:W-:Y:S01]  /*25f0*/  IMAD.X R5, RZ, RZ, UR5, P1 ;  /* 0x00000005ff057e24 */ /* 0x000fe200088e06ff */
        /* <DEDUP_REMOVED lines=13> */
.L_x_13600:
[----:B------:R3:W5:Y:S01]  /*26d0*/  LDG.E.U8 R0, desc[UR36][R4.64] ;  /* 0x0000002404007981 */ /* 0x000762000c1e1100 */
[----:B------:R-:W-:Y:S05]  /*26e0*/  BRA `(.L_x_13602) ;  /* 0x0000000c00647947 */ /* 0x000fea0003800000 */
.L_x_13599:
        /* <DEDUP_REMOVED lines=8> */
.L_x_13604:
[----:B------:R1:W5:Y:S01]  /*2770*/  LDG.E.U8 R0, desc[UR36][R4.64] ;  /* 0x0000002404007981 */ /* 0x000362000c1e1100 */
[----:B------:R-:W-:Y:S05]  /*2780*/  BRA `(.L_x_13602) ;  /* 0x0000000c003c7947 */ /* 0x000fea0003800000 */
.L_x_13603:
[----:B------:R2:W5:Y:S01]  /*2790*/  LDG.E.U16 R0, desc[UR36][R4.64] ;  /* 0x0000002404007981 */ /* 0x000562000c1e1500 */
[----:B------:R-:W-:Y:S05]  /*27a0*/  BRA `(.L_x_13602) ;  /* 0x0000000c00347947 */ /* 0x000fea0003800000 */
.L_x_13598:
        /* <DEDUP_REMOVED lines=10> */
.L_x_13606:
[----:B------:R-:W2:Y:S02]  /*2850*/  LDG.E.U16 R2, desc[UR36][R4.64] ;  /* 0x0000002404027981 */ /* 0x000ea4000c1e1500 */
[----:B--2---:R-:W-:-:S06]  /*2860*/  HADD2.F32 R2, -RZ, R2.H0_H0 ;  /* 0x20000002ff027230 */ /* 0x004fcc0000004100 */
[----:B------:R-:W0:Y:S02]  /*2870*/  F2I.S64.TRUNC R2, R2 ;  /* 0x0000000200027311 */ /* 0x000e24000020d900 */
[----:B0-----:R-:W-:Y:S01]  /*2880*/  PRMT R0, R2, 0x7610, R0 ;  /* 0x0000761002007816 */ /* 0x001fe20000000000 */
[----:B------:R-:W-:Y:S06]  /*2890*/  BRA `(.L_x_13602) ;  /* 0x0000000800f87947 */ /* 0x000fec0003800000 */
.L_x_13605:
        /* <DEDUP_REMOVED lines=10> */
.L_x_13608:
[----:B------:R-:W2:Y:S02]  /*2940*/  LDG.E.U16 R4, desc[UR36][R4.64] ;  /* 0x0000002404047981 */ /* 0x000ea4000c1e1500 */
[----:B--2---:R-:W-:-:S06]  /*2950*/  HADD2.F32 R2, -RZ, R4.H0_H0 ;  /* 0x20000004ff027230 */ /* 0x004fcc0000004100 */
[----:B------:R-:W0:Y:S02]  /*2960*/  F2I.S64.TRUNC R2, R2 ;  /* 0x0000000200027311 */ /* 0x000e24000020d900 */
[----:B0-----:R-:W-:Y:S01]  /*2970*/  PRMT R0, R2, 0x7610, R0 ;  /* 0x0000761002007816 */ /* 0x001fe20000000000 */
[----:B------:R-:W-:Y:S06]  /*2980*/  BRA `(.L_x_13602) ;  /* 0x0000000800bc7947 */ /* 0x000fec0003800000 */
.L_x_13607:
[----:B------:R-:W2:Y:S02]  /*2990*/  LDG.E.64 R2, desc[UR36][R4.64] ;  /* 0x0000002404027981 */ /* 0x000ea4000c1e1b00 */
[----:B--2---:R-:W0:Y:S02]  /*29a0*/  F2I.S64.F64.TRUNC R2, R2 ;  /* 0x0000000200027311 */ /* 0x004e24000030d900 */
[----:B0-----:R-:W-:Y:S01]  /*29b0*/  PRMT R0, R2, 0x7610, R0 ;  /* 0x0000761002007816 */ /* 0x001fe20000000000 */
[----:B------:R-:W-:Y:S06]  /*29c0*/  BRA `(.L_x_13602) ;  /* 0x0000000800ac7947 */ /* 0x000fec0003800000 */
.L_x_13597:
        /* <DEDUP_REMOVED lines=12> */
.L_x_13611:
[----:B------:R-:W2:Y:S02]  /*2a90*/  LDG.E.64 R4, desc[UR36][R4.64] ;  /* 0x0000002404047981 */ /* 0x000ea4000c1e1b00 */
[----:B--2---:R-:W0:Y:S02]  /*2aa0*/  F2I.S64.F64.TRUNC R2, R4 ;  /* 0x0000000400027311 */ /* 0x004e24000030d900 */
[----:B0-----:R-:W-:Y:S01]  /*2ab0*/  PRMT R0, R2, 0x7610, R0 ;  /* 0x0000761002007816 */ /* 0x001fe20000000000 */
[----:B------:R-:W-:Y:S06]  /*2ac0*/  BRA `(.L_x_13602) ;  /* 0x00000008006c7947 */ /* 0x000fec0003800000 */
.L_x_13610:
        /* <DEDUP_REMOVED lines=28> */
.L_x_13613:
        /* <DEDUP_REMOVED lines=15> */
.L_x_13612:
[----:B------:R-:W2:Y:S02]  /*2d80*/  LDG.E.U16 R2, desc[UR36][R4.64] ;  /* 0x0000002404027981 */ /* 0x000ea4000c1e1500 */
[----:B--2---:R-:W-:-:S06]  /*2d90*/  IMAD.U32 R2, R2, 0x10000, RZ ;  /* 0x0001000002027824 */ /* 0x004fcc00078e00ff */
[----:B------:R-:W0:Y:S02]  /*2da0*/  F2I.S64.TRUNC R2, R2 ;  /* 0x0000000200027311 */ /* 0x000e24000020d900 */
[----:B0-----:R-:W-:Y:S01]  /*2db0*/  PRMT R0, R2, 0x7610, R0 ;  /* 0x0000761002007816 */ /* 0x001fe20000000000 */
[----:B------:R-:W-:Y:S06]  /*2dc0*/  BRA `(.L_x_13602) ;  /* 0x0000000400ac7947 */ /* 0x000fec0003800000 */
.L_x_13609:
        /* <DEDUP_REMOVED lines=10> */
.L_x_13616:
        /* <DEDUP_REMOVED lines=21> */
.L_x_13620:
[----:B------:R-:W-:Y:S05]  /*2fc0*/  BSYNC B1 ;  /* 0x0000000000017941 */ /* 0x000fea0003800000 */
.L_x_13619:
[----:B------:R-:W-:Y:S01]  /*2fd0*/  IMAD.SHL.U32 R2, R2, 0x100000, RZ ;  /* 0x0010000002027824 */ /* 0x000fe200078e00ff */
[----:B------:R-:W-:-:S04]  /*2fe0*/  LEA R3, R0, 0x3b800000, 0x17 ;  /* 0x3b80000000037811 */ /* 0x000fc800078eb8ff */
[----:B------:R-:W-:-:S07]  /*2ff0*/  LOP3.LUT R2, R3, R2, R4, 0xfe, !PT ;  /* 0x0000000203027212 */ /* 0x000fce00078efe04 */
.L_x_13618:
[----:B------:R-:W-:Y:S05]  /*3000*/  BSYNC B0 ;  /* 0x0000000000007941 */ /* 0x000fea0003800000 */
.L_x_13617:
[----:B------:R-:W0:Y:S02]  /*3010*/  F2I.S64.TRUNC R2, R2 ;  /* 0x0000000200027311 */ /* 0x000e24000020d900 */
[----:B0-----:R-:W-:Y:S01]  /*3020*/  PRMT R0, R2, 0x7610, R0 ;  /* 0x0000761002007816 */ /* 0x001fe20000000000 */
[----:B------:R-:W-:Y:S06]  /*3030*/  BRA `(.L_x_13602) ;  /* 0x0000000400107947 */ /* 0x000fec0003800000 */
.L_x_13615:
        /* <DEDUP_REMOVED lines=21> */
.L_x_13624:
[----:B------:R-:W-:Y:S05]  /*3190*/  BSYNC B1 ;  /* 0x0000000000017941 */ /* 0x000fea0003800000 */
.L_x_13623:
[----:B------:R-:W-:Y:S01]  /*31a0*/  IMAD.SHL.U32 R2, R2, 0x200000, RZ ;  /* 0x0020000002027824 */ /* 0x000fe200078e00ff */
[----:B------:R-:W-:-:S04]  /*31b0*/  LEA R3, R0, 0x37800000, 0x17 ;  /* 0x3780000000037811 */ /* 0x000fc800078eb8ff */
[----:B------:R-:W-:-:S07]  /*31c0*/  LOP3.LUT R2, R3, R2, R4, 0xfe, !PT ;  /* 0x0000000203027212 */ /* 0x000fce00078efe04 */
.L_x_13622:
[----:B------:R-:W-:Y:S05]  /*31d0*/  BSYNC B0 ;  /* 0x0000000000007941 */ /* 0x000fea0003800000 */
.L_x_13621:
[----:B------:R-:W0:Y:S02]  /*31e0*/  F2I.S64.TRUNC R2, R2 ;  /* 0x0000000200027311 */ /* 0x000e24000020d900 */
[----:B0-----:R-:W-:Y:S01]  /*31f0*/  PRMT R0, R2, 0x7610, R0 ;  /* 0x0000761002007816 */ /* 0x001fe20000000000 */
[----:B------:R-:W-:Y:S06]  /*3200*/  BRA `(.L_x_13602) ;  /* 0x00000000009c7947 */ /* 0x000fec0003800000 */
.L_x_13614:
        /* <DEDUP_REMOVED lines=14> */
.L_x_13628:
[----:B------:R-:W-:Y:S05]  /*32f0*/  BSYNC B0 ;  /* 0x0000000000007941 */ /* 0x000fea0003800000 */
.L_x_13627:
[----:B------:R-:W0:Y:S02]  /*3300*/  F2I.S64.TRUNC R2, R2 ;  /* 0x0000000200027311 */ /* 0x000e24000020d900 */
[----:B0-----:R-:W-:Y:S01]  /*3310*/  PRMT R0, R2, 0x7610, R0 ;  /* 0x0000761002007816 */ /* 0x001fe20000000000 */
[----:B------:R-:W-:Y:S06]  /*3320*/  BRA `(.L_x_13602) ;  /* 0x0000000000547947 */ /* 0x000fec0003800000 */
.L_x_13601:
        /* <DEDUP_REMOVED lines=16> */
.L_x_13629:
[----:B------:R-:W-:Y:S01]  /*3430*/  PRMT R0, RZ, 0x7610, R0 ;  /* 0x00007610ff007816 */ /* 0x000fe20000000000 */
[----:B------:R-:W-:Y:S06]  /*3440*/  BRA `(.L_x_13602) ;  /* 0x00000000000c7947 */ /* 0x000fec0003800000 */
.L_x_13626:
[----:B------:R0:W5:Y:S01]  /*3450*/  LDG.E.U8 R0, desc[UR36][R4.64] ;  /* 0x0000002404007981 */ /* 0x000162000c1e1100 */
[----:B------:R-:W-:Y:S05]  /*3460*/  BRA `(.L_x_13602) ;  /* 0x0000000000047947 */ /* 0x000fea0003800000 */
.L_x_13625:
[----:B------:R0:W5:Y:S02]  /*3470*/  LDG.E.U8 R0, desc[UR36][R4.64] ;  /* 0x0000002404007981 */ /* 0x000164000c1e1100 */
.L_x_13602:
[----:B------:R-:W1:Y:S01]  /*3480*/  LDC.U8 R3, c[0x0][0x491] ;  /* 0x00012440ff037b82 */ /* 0x000e620000000000 */
[----:B-----5:R-:W-:Y:S02]  /*3490*/  LOP3.LUT P0, RZ, R0, 0xff, RZ, 0xc0, !PT ;  /* 0x000000ff00ff7812 */ /* 0x020fe4000780c0ff */
[----:B------:R-:W-:-:S04]  /*34a0*/  LOP3.LUT P1, RZ, R19, 0xff, RZ, 0xc0, !PT ;  /* 0x000000ff13ff7812 */ /* 0x000fc8000782c0ff */
[----:B------:R-:W-:Y:S02]  /*34b0*/  PLOP3.LUT P0, PT, P1, P0, PT, 0x28, 0x0 ;  /* 0x000000000000781c */ /* 0x000fe40000f00570 */
        /* <DEDUP_REMOVED lines=15> */
.L_x_13633:
[----:B------:R1:W-:Y:S01]  /*35b0*/  STG.E.U8 desc[UR36][R16.64], R2 ;  /* 0x0000000210007986 */ /* 0x0003e2000c101124 */
[----:B------:R-:W-:Y:S05]  /*35c0*/  BRA `(.L_x_13635) ;  /* 0x0000000c00487947 */ /* 0x000fea0003800000 */
.L_x_13632:
        /* <DEDUP_REMOVED lines=9> */
.L_x_13637:
[----:B------:R1:W-:Y:S01]  /*3660*/  STG.E desc[UR36][R16.64], R2 ;  /* 0x0000000210007986 */ /* 0x0003e2000c101924 */
[----:B------:R-:W-:Y:S05]  /*3670*/  BRA `(.L_x_13635) ;  /* 0x0000000c001c7947 */ /* 0x000fea0003800000 */
.L_x_13636:
[----:B------:R1:W-:Y:S01]  /*3680*/  STG.E.U16 desc[UR36][R16.64], R2 ;  /* 0x0000000210007986 */ /* 0x0003e2000c101524 */
[----:B------:R-:W-:Y:S05]  /*3690*/  BRA `(.L_x_13635) ;  /* 0x0000000c00147947 */ /* 0x000fea0003800000 */
.L_x_13631:
        /* <DEDUP_REMOVED lines=9> */
.L_x_13639:
[----:B------:R-:W-:-:S04]  /*3730*/  I2FP.F32.U32 R0, R2 ;  /* 0x0000000200007245 */ /* 0x000fc80000201000 */
[----:B------:R-:W-:-:S05]  /*3740*/  F2FP.F16.F32.PACK_AB R0, RZ, R0 ;  /* 0x00000000ff00723e */ /* 0x000fca00000000ff */
[----:B------:R1:W-:Y:S01]  /*3750*/  STG.E.U16 desc[UR36][R16.64], R0 ;  /* 0x0000000010007986 */ /* 0x0003e2000c101524 */
[----:B------:R-:W-:Y:S05]  /*3760*/  BRA `(.L_x_13635) ;  /* 0x0000000800e07947 */ /* 0x000fea0003800000 */
.L_x_13638:
        /* <DEDUP_REMOVED lines=10> */
.L_x_13641:
[----:B------:R-:W-:-:S04]  /*3810*/  I2FP.F32.U32 R2, R2 ;  /* 0x0000000200027245 */ /* 0x000fc80000201000 */
[----:B------:R-:W-:-:S04]  /*3820*/  F2FP.F16.F32.PACK_AB R3, RZ, R2 ;  /* 0x00000002ff03723e */ /* 0x000fc800000000ff */
[----:B------:R-:W-:-:S05]  /*3830*/  PRMT R3, R3, 0x5410, RZ ;  /* 0x0000541003037816 */ /* 0x000fca00000000ff */
[----:B------:R1:W-:Y:S01]  /*3840*/  STG.E desc[UR36][R16.64], R3 ;  /* 0x0000000310007986 */ /* 0x0003e2000c101924 */
[----:B------:R-:W-:Y:S05]  /*3850*/  BRA `(.L_x_13635) ;  /* 0x0000000800a47947 */ /* 0x000fea0003800000 */
.L_x_13640:
[----:B------:R-:W1:Y:S02]  /*3860*/  I2F.F64.U32 R2, R2 ;  /* 0x0000000200027312 */ /* 0x000e640000201800 */
[----:B-1----:R1:W-:Y:S01]  /*3870*/  STG.E.64 desc[UR36][R16.64], R2 ;  /* 0x0000000210007986 */ /* 0x0023e2000c101b24 */
[----:B------:R-:W-:Y:S05]  /*3880*/  BRA `(.L_x_13635) ;  /* 0x0000000800987947 */ /* 0x000fea0003800000 */
.L_x_13630:
        /* <DEDUP_REMOVED lines=10> */
.L_x_13644:
[----:B0-234-:R-:W0:Y:S01]  /*3930*/  I2F.F64.U32 R4, R2 ;  /* 0x0000000200047312 */ /* 0x01de220000201800 */
[----:B------:R-:W-:-:S05]  /*3940*/  CS2R R6, SRZ ;  /* 0x0000000000067805 */ /* 0x000fca000001ff00 */
[----:B0-----:R0:W-:Y:S01]  /*3950*/  STG.E.128 desc[UR36][R16.64], R4 ;  /* 0x0000000410007986 */ /* 0x0011e2000c101d24 */
[----:B------:R-:W-:Y:S05]  /*3960*/  BRA `(.L_x_13635) ;  /* 0x0000000800607947 */ /* 0x000fea0003800000 */
.L_x_13643:
        /* <DEDUP_REMOVED lines=21> */
.L_x_13648:
[----:B------:R-:W-:Y:S05]  /*3ac0*/  BSYNC B0 ;  /* 0x0000000000007941 */ /* 0x000fea0003800000 */
.L_x_13647:
[----:B------:R-:W-:-:S05]  /*3ad0*/  LOP3.LUT R3, R0, R3, RZ, 0xfc, !PT ;  /* 0x0000000300037212 */ /* 0x000fca00078efcff */
[----:B------:R0:W-:Y:S01]  /*3ae0*/  STG.E.U8 desc[UR36][R16.64], R3 ;  /* 0x0000000310007986 */ /* 0x0001e2000c101124 */
[----:B------:R-:W-:Y:S05]  /*3af0*/  BRA `(.L_x_13635) ;  /* 0x0000000400fc7947 */ /* 0x000fea0003800000 */
.L_x_13646:
        /* <DEDUP_REMOVED lines=13> */
.L_x_13650:
[----:B------:R-:W-:Y:S01]  /*3bd0*/  IMAD.MOV.U32 R0, RZ, RZ, 0x7f ;  /* 0x0000007fff007424 */ /* 0x000fe200078e00ff */
[----:B------:R-:W-:-:S04]  /*3be0*/  ISETP.GT.U32.AND P0, PT, R2, 0x7f800000, PT ;  /* 0x7f8000000200780c */ /* 0x000fc80003f04070 */
[----:B------:R-:W-:-:S09]  /*3bf0*/  SEL R0, R0, 0x7c, P0 ;  /* 0x0000007c00007807 */ /* 0x000fd20000000000 */
.L_x_13651:
[----:B------:R-:W-:Y:S05]  /*3c00*/  BSYNC B0 ;  /* 0x0000000000007941 */ /* 0x000fea0003800000 */
.L_x_13649:
[----:B------:R-:W-:-:S04]  /*3c10*/  LOP3.LUT R2, R3, 0x80000000, RZ, 0xc0, !PT ;  /* 0x8000000003027812 */ /* 0x000fc800078ec0ff */
[----:B------:R-:W-:-:S04]  /*3c20*/  SHF.R.U32.HI R3, RZ, 0x18, R2 ;  /* 0x00000018ff037819 */ /* 0x000fc80000011602 */
[----:B------:R-:W-:-:S05]  /*3c30*/  LOP3.LUT R3, R0, R3, RZ, 0xfc, !PT ;  /* 0x0000000300037212 */ /* 0x000fca00078efcff */
[----:B------:R1:W-:Y:S01]  /*3c40*/  STG.E.U8 desc[UR36][R16.64], R3 ;  /* 0x0000000310007986 */ /* 0x0003e2000c101124 */
[----:B------:R-:W-:Y:S05]  /*3c50*/  BRA `(.L_x_13635) ;  /* 0x0000000400a47947 */ /* 0x000fea0003800000 */
.L_x_13645:
[----:B------:R-:W-:-:S04]  /*3c60*/  I2FP.F32.U32 R0, R2 ;  /* 0x0000000200007245 */ /* 0x000fc80000201000 */
[----:B------:R-:W-:-:S05]  /*3c70*/  F2FP.BF16.F32.PACK_AB R0, RZ, R0 ;  /* 0x00000000ff00723e */ /* 0x000fca00000010ff */
[----:B------:R1:W-:Y:S01]  /*3c80*/  STG.E.U16 desc[UR36][R16.64], R0 ;  /* 0x0000000010007986 */ /* 0x0003e2000c101524 */
[----:B------:R-:W-:Y:S05]  /*3c90*/  BRA `(.L_x_13635) ;  /* 0x0000000400947947 */ /* 0x000fea0003800000 */
.L_x_13642:
        /* <DEDUP_REMOVED lines=10> */
.L_x_13654:
        /* <DEDUP_REMOVED lines=17> */
.L_x_13657:
[----:B------:R-:W-:-:S04]  /*3e50*/  LOP3.LUT R2, R3, 0x80000000, RZ, 0xc0, !PT ;  /* 0x8000000003027812 */ /* 0x000fc800078ec0ff */
[----:B------:R-:W-:-:S04]  /*3e60*/  SHF.R.U32.HI R3, RZ, 0x18, R2 ;  /* 0x00000018ff037819 */ /* 0x000fc80000011602 */
[----:B------:R-:W-:-:S04]  /*3e70*/  LOP3.LUT R0, R0, R3, RZ, 0xfc, !PT ;  /* 0x0000000300007212 */ /* 0x000fc800078efcff */
[----:B------:R-:W-:-:S07]  /*3e80*/  PRMT R8, R0, 0x7610, R8 ;  /* 0x0000761000087816 */ /* 0x000fce0000000008 */
.L_x_13656:
[----:B------:R-:W-:Y:S05]  /*3e90*/  BSYNC B0 ;  /* 0x0000000000007941 */ /* 0x000fea0003800000 */
.L_x_13655:
[----:B------:R1:W-:Y:S01]  /*3ea0*/  STG.E.U8 desc[UR36][R16.64], R8 ;  /* 0x0000000810007986 */ /* 0x0003e2000c101124 */
[----:B------:R-:W-:Y:S05]  /*3eb0*/  BRA `(.L_x_13635) ;  /* 0x00000004000c7947 */ /* 0x000fea0003800000 */
.L_x_13653:
        /* <DEDUP_REMOVED lines=17> */
.L_x_13660:
[----:B------:R-:W-:-:S04]  /*3fd0*/  LOP3.LUT R2, R3, 0x80000000, RZ, 0xc0, !PT ;  /* 0x8000000003027812 */ /* 0x000fc800078ec0ff */
[----:B------:R-:W-:-:S04]  /*3fe0*/  SHF.R.U32.HI R3, RZ, 0x18, R2 ;  /* 0x00000018ff037819 */ /* 0x000fc80000011602 */
[----:B------:R-:W-:-:S04]  /*3ff0*/  LOP3.LUT R0, R0, R3, RZ, 0xfc, !PT ;  /* 0x0000000300007212 */ /* 0x000fc800078efcff */
[----:B------:R-:W-:-:S07]  /*4000*/  PRMT R8, R0, 0x7610, R8 ;  /* 0x0000761000087816 */ /* 0x000fce0000000008 */
.L_x_13659:
[----:B------:R-:W-:Y:S05]  /*4010*/  BSYNC B0 ;  /* 0x0000000000007941 */ /* 0x000fea0003800000 */
.L_x_13658:
[----:B------:R1:W-:Y:S01]  /*4020*/  STG.E.U8 desc[UR36][R16.64], R8 ;  /* 0x0000000810007986 */ /* 0x0003e2000c101124 */
[----:B------:R-:W-:Y:S05]  /*4030*/  BRA `(.L_x_13635) ;  /* 0x0000000000ac7947 */ /* 0x000fea0003800000 */
.L_x_13652:
        /* <DEDUP_REMOVED lines=22> */
.L_x_13634:
[----:B------:R-:W-:Y:S01]  /*41a0*/  MOV R2, 0x0 ;  /* 0x0000000000027802 */ /* 0x000fe20000000f00 */
[----:B------:R-:W-:Y:S01]  /*41b0*/  ULDC.64 UR4, c[0x4][0x140] ;  /* 0x0100500000047ab9 */ /* 0x000fe20000000a00 */
[----:B------:R-:W-:Y:S01]  /*41c0*/  ULDC.64 UR6, c[0x4][0x148] ;  /* 0x0100520000067ab9 */ /* 0x000fe20000000a00 */
[----:B0-234-:R-:W-:Y:S02]  /*41d0*/  IMAD.U32 R4, RZ, RZ, UR4 ;  /* 0x00000004ff047e24 */ /* 0x01dfe4000f8e00ff */
        /* <DEDUP_REMOVED lines=12> */
.L_x_13663:
[----:B------:R-:W-:Y:S05]  /*42a0*/  BRA `(.L_x_13635) ;  /* 0x0000000000107947 */ /* 0x000fea0003800000 */
.L_x_13662:
[----:B------:R-:W-:-:S05]  /*42b0*/  IMAD.MOV.U32 R3, RZ, RZ, RZ ;  /* 0x000000ffff037224 */ /* 0x000fca00078e00ff */
[----:B------:R1:W-:Y:S01]  /*42c0*/  STG.E.64 desc[UR36][R16.64], R2 ;  /* 0x0000000210007986 */ /* 0x0003e2000c101b24 */
[----:B------:R-:W-:Y:S05]  /*42d0*/  BRA `(.L_x_13635) ;  /* 0x0000000000047947 */ /* 0x000fea0003800000 */
.L_x_13661:
[----:B------:R1:W-:Y:S02]  /*42e0*/  STG.E desc[UR36][R16.64], R2 ;  /* 0x0000000210007986 */ /* 0x0003e4000c101924 */
.L_x_13635:
[----:B------:R-:W-:-:S04]  /*42f0*/  IMAD R18, R18, 0x200, R23 ;  /* 0x0000020012127824 */ /* 0x000fc800078e0217 */
[----:B------:R-:W-:-:S07]  /*4300*/  VIADD R19, R18, 0x80 ;  /* 0x0000008012137836 */ /* 0x000fce0000000000 */
.L_x_13562:
[----:B------:R-:W-:Y:S05]  /*4310*/  BSYNC B6 ;  /* 0x0000000000067941 */ /* 0x000fea0003800000 */
.L_x_13561:
[----:B------:R-:W-:Y:S01]  /*4320*/  ULDC UR4, c[0x0][0x210] ;  /* 0x0000840000047ab9 */ /* 0x000fe20000000800 */
[----:B------:R-:W-:Y:S01]  /*4330*/  BSSY B6, `(.L_x_13664) ;  /* 0x0000428000067945 */ /* 0x000fe20003800000 */
[----:B------:R-:W-:-:S13]  /*4340*/  ISETP.GE.AND P0, PT, R19, UR4, PT ;  /* 0x0000000413007c0c */ /* 0x000fda000bf06270 */
[----:B------:R-:W-:Y:S05]  /*4350*/  @P0 BRA `(.L_x_13665) ;  /* 0x0000004000940947 */ /* 0x000fea0003800000 */
[----:B0-----:R-:W0:Y:S01]  /*4360*/  LDC R6, c[0x0][0x218] ;  /* 0x00008600ff067b82 */ /* 0x001e220000000800 */
[----:B------:R-:W-:Y:S02]  /*4370*/  IMAD.MOV.U32 R18, RZ, RZ, RZ ;  /* 0x000000ffff127224 */ /* 0x000fe400078e00ff */
[----:B-1----:R-:W-:Y:S02]  /*4380*/  IMAD.MOV.U32 R0, RZ, RZ, RZ ;  /* 0x000000ffff007224 */ /* 0x002fe400078e00ff */
[----:B------:R-:W-:Y:S01]  /*4390*/  IMAD.MOV.U32 R16, RZ, RZ, RZ ;  /* 0x000000ffff107224 */ /* 0x000fe200078e00ff */
        /* <DEDUP_REMOVED lines=20> */
[----:B--234-:R-:W-:-:S05]  /*44e0*/  IMAD.HI.U32 R4, R3, UR7, R2 ;  /* 0x0000000703047c27 */ /* 0x01cfca000f8e0002 */
        /* <DEDUP_REMOVED lines=329> */
.L_x_13666:
[----:B------:R-:W0:Y:S01]  /*5980*/  LDC.U8 R3, c[0x0][0x492] ;  /* 0x00012480ff037b82 */ /* 0x000e220000000000 */
[----:B------:R-:W-:Y:S01]  /*5990*/  ULDC.64 UR4, c[0x0][0x478] ;  /* 0x00011e0000047ab9 */ /* 0x000fe20000000a00 */
[----:B------:R-:W-:Y:S01]  /*59a0*/  ULDC.64 UR6, c[0x0][0x480] ;  /* 0x0001200000067ab9 */ /* 0x000fe20000000a00 */
[----:B------:R-:W-:Y:S02]  /*59b0*/  IADD3 R16, P0, R16, UR4, RZ ;  /* 0x0000000410107c10 */ /* 0x000fe4000ff1e0ff */
[----:B--234-:R-:W-:-:S03]  /*59c0*/  IADD3 R4, P1, R0, UR6, RZ ;  /* 0x0000000600047c10 */ /* 0x01cfc6000ff3e0ff */
        /* <DEDUP_REMOVED lines=15> */
.L_x_13670:
[----:B------:R0:W5:Y:S01]  /*5ac0*/  LDG.E.U8 R22, desc[UR36][R4.64] ;  /* 0x0000002404167981 */ /* 0x000162000c1e1100 */
[----:B------:R-:W-:Y:S05]  /*5ad0*/  BRA `(.L_x_13672) ;  /* 0x0000000c00647947 */ /* 0x000fea0003800000 */
.L_x_13669:
        /* <DEDUP_REMOVED lines=8> */
.L_x_13674:
[----:B------:R3:W5:Y:S01]  /*5b60*/  LDG.E.U8 R22, desc[UR36][R4.64] ;  /* 0x0000002404167981 */ /* 0x000762000c1e1100 */
[----:B------:R-:W-:Y:S05]  /*5b70*/  BRA `(.L_x_13672) ;  /* 0x0000000c003c7947 */ /* 0x000fea0003800000 */
.L_x_13673:
[----:B------:R0:W5:Y:S01]  /*5b80*/  LDG.E.U16 R22, desc[UR36][R4.64] ;  /* 0x0000002404167981 */ /* 0x000162000c1e1500 */
[----:B------:R-:W-:Y:S05]  /*5b90*/  BRA `(.L_x_13672) ;  /* 0x0000000c00347947 */ /* 0x000fea0003800000 */
.L_x_13668:
        /* <DEDUP_REMOVED lines=10> */
.L_x_13676:
[----:B------:R-:W2:Y:S02]  /*5c40*/  LDG.E.U16 R2, desc[UR36][R4.64] ;  /* 0x0000002404027981 */ /* 0x000ea4000c1e1500 */
[----:B--2---:R-:W-:-:S06]  /*5c50*/  HADD2.F32 R2, -RZ, R2.H0_H0 ;  /* 0x20000002ff027230 */ /* 0x004fcc0000004100 */
[----:B------:R-:W0:Y:S02]  /*5c60*/  F2I.S64.TRUNC R2, R2 ;  /* 0x0000000200027311 */ /* 0x000e24000020d900 */
[----:B0-----:R-:W-:Y:S01]  /*5c70*/  PRMT R22, R2, 0x7610, R22 ;  /* 0x0000761002167816 */ /* 0x001fe20000000016 */
[----:B------:R-:W-:Y:S06]  /*5c80*/  BRA `(.L_x_13672) ;  /* 0x0000000800f87947 */ /* 0x000fec0003800000 */
.L_x_13675:
        /* <DEDUP_REMOVED lines=10> */
.L_x_13678:
[----:B------:R-:W2:Y:S02]  /*5d30*/  LDG.E.U16 R4, desc[UR36][R4.64] ;  /* 0x0000002404047981 */ /* 0x000ea4000c1e1500 */
[----:B--2---:R-:W-:-:S06]  /*5d40*/  HADD2.F32 R2, -RZ, R4.H0_H0 ;  /* 0x20000004ff027230 */ /* 0x004fcc0000004100 */
[----:B------:R-:W0:Y:S02]  /*5d50*/  F2I.S64.TRUNC R2, R2 ;  /* 0x0000000200027311 */ /* 0x000e24000020d900 */
[----:B0-----:R-:W-:Y:S01]  /*5d60*/  PRMT R22, R2, 0x7610, R22 ;  /* 0x0000761002167816 */ /* 0x001fe20000000016 */
[----:B------:R-:W-:Y:S06]  /*5d70*/  BRA `(.L_x_13672) ;  /* 0x0000000800bc7947 */ /* 0x000fec0003800000 */
.L_x_13677:
[----:B------:R-:W2:Y:S02]  /*5d80*/  LDG.E.64 R2, desc[UR36][R4.64] ;  /* 0x0000002404027981 */ /* 0x000ea4000c1e1b00 */
[----:B--2---:R-:W0:Y:S02]  /*5d90*/  F2I.S64.F64.TRUNC R2, R2 ;  /* 0x0000000200027311 */ /* 0x004e24000030d900 */
[----:B0-----:R-:W-:Y:S01]  /*5da0*/  PRMT R22, R2, 0x7610, R22 ;  /* 0x0000761002167816 */ /* 0x001fe20000000016 */
[----:B------:R-:W-:Y:S06]  /*5db0*/  BRA `(.L_x_13672) ;  /* 0x0000000800ac7947 */ /* 0x000fec0003800000 */
.L_x_13667:
        /* <DEDUP_REMOVED lines=12> */
.L_x_13681:
[----:B------:R-:W2:Y:S02]  /*5e80*/  LDG.E.64 R4, desc[UR36][R4.64] ;  /* 0x0000002404047981 */ /* 0x000ea4000c1e1b00 */
[----:B--2---:R-:W0:Y:S02]  /*5e90*/  F2I.S64.F64.TRUNC R2, R4 ;  /* 0x0000000400027311 */ /* 0x004e24000030d900 */
[----:B0-----:R-:W-:Y:S01]  /*5ea0*/  PRMT R22, R2, 0x7610, R22 ;  /* 0x0000761002167816 */ /* 0x001fe20000000016 */
[----:B------:R-:W-:Y:S06]  /*5eb0*/  BRA `(.L_x_13672) ;  /* 0x00000008006c7947 */ /* 0x000fec0003800000 */
.L_x_13680:
        /* <DEDUP_REMOVED lines=28> */
.L_x_13683:
        /* <DEDUP_REMOVED lines=15> */
.L_x_13682:
[----:B------:R-:W2:Y:S02]  /*6170*/  LDG.E.U16 R2, desc[UR36][R4.64] ;  /* 0x0000002404027981 */ /* 0x000ea4000c1e1500 */
[----:B--2---:R-:W-:-:S06]  /*6180*/  IMAD.U32 R2, R2, 0x10000, RZ ;  /* 0x0001000002027824 */ /* 0x004fcc00078e00ff */
[----:B------:R-:W0:Y:S02]  /*6190*/  F2I.S64.TRUNC R2, R2 ;  /* 0x0000000200027311 */ /* 0x000e24000020d900 */
[----:B0-----:R-:W-:Y:S01]  /*61a0*/  PRMT R22, R2, 0x7610, R22 ;  /* 0x0000761002167816 */ /* 0x001fe20000000016 */
[----:B------:R-:W-:Y:S06]  /*61b0*/  BRA `(.L_x_13672) ;  /* 0x0000000400ac7947 */ /* 0x000fec0003800000 */
.L_x_13679:
        /* <DEDUP_REMOVED lines=10> */
.L_x_13686:
        /* <DEDUP_REMOVED lines=21> */
.L_x_13690:
[----:B------:R-:W-:Y:S05]  /*63b0*/  BSYNC B1 ;  /* 0x0000000000017941 */ /* 0x000fea0003800000 */
.L_x_13689:
[----:B------:R-:W-:Y:S01]  /*63c0*/  IMAD.SHL.U32 R2, R2, 0x100000, RZ ;  /* 0x0010000002027824 */ /* 0x000fe200078e00ff */
[----:B------:R-:W-:-:S04]  /*63d0*/  LEA R3, R0, 0x3b800000, 0x17 ;  /* 0x3b80000000037811 */ /* 0x000fc800078eb8ff */
[----:B------:R-:W-:-:S07]  /*63e0*/  LOP3.LUT R2, R3, R2, R4, 0xfe, !PT ;  /* 0x0000000203027212 */ /* 0x000fce00078efe04 */
.L_x_13688:
[----:B------:R-:W-:Y:S05]  /*63f0*/  BSYNC B0 ;  /* 0x0000000000007941 */ /* 0x000fea0003800000 */
.L_x_13687:
[----:B------:R-:W0:Y:S02]  /*6400*/  F2I.S64.TRUNC R2, R2 ;  /* 0x0000000200027311 */ /* 0x000e24000020d900 */
[----:B0-----:R-:W-:Y:S01]  /*6410*/  PRMT R22, R2, 0x7610, R22 ;  /* 0x0000761002167816 */ /* 0x001fe20000000016 */
[----:B------:R-:W-:Y:S06]  /*6420*/  BRA `(.L_x_13672) ;  /* 0x0000000400107947 */ /* 0x000fec0003800000 */
.L_x_13685:
        /* <DEDUP_REMOVED lines=21> */
.L_x_13694:
[----:B------:R-:W-:Y:S05]  /*6580*/  BSYNC B1 ;  /* 0x0000000000017941 */ /* 0x000fea0003800000 */
.L_x_13693:
[----:B------:R-:W-:Y:S01]  /*6590*/  IMAD.SHL.U32 R2, R2, 0x200000, RZ ;  /* 0x0020000002027824 */ /* 0x000fe200078e00ff */
[----:B------:R-:W-:-:S04]  /*65a0*/  LEA R3, R0, 0x37800000, 0x17 ;  /* 0x3780000000037811 */ /* 0x000fc800078eb8ff */
[----:B------:R-:W-:-:S07]  /*65b0*/  LOP3.LUT R2, R3, R2, R4, 0xfe, !PT ;  /* 0x0000000203027212 */ /* 0x000fce00078efe04 */
.L_x_13692:
[----:B------:R-:W-:Y:S05]  /*65c0*/  BSYNC B0 ;  /* 0x0000000000007941 */ /* 0x000fea0003800000 */
.L_x_13691:
[----:B------:R-:W0:Y:S02]  /*65d0*/  F2I.S64.TRUNC R2, R2 ;  /* 0x0000000200027311 */ /* 0x000e24000020d900 */
[----:B0-----:R-:W-:Y:S01]  /*65e0*/  PRMT R22, R2, 0x7610, R22 ;  /* 0x0000761002167816 */ /* 0x001fe20000000016 */
[----:B------:R-:W-:Y:S06]  /*65f0*/  BRA `(.L_x_13672) ;  /* 0x00000000009c7947 */ /* 0x000fec0003800000 */
.L_x_13684:
        /* <DEDUP_REMOVED lines=14> */
.L_x_13698:
[----:B------:R-:W-:Y:S05]  /*66e0*/  BSYNC B0 ;  /* 0x0000000000007941 */ /* 0x000fea0003800000 */
.L_x_13697:
[----:B------:R-:W0:Y:S02]  /*66f0*/  F2I.S64.TRUNC R2, R2 ;  /* 0x0000000200027311 */ /* 0x000e24000020d900 */
[----:B0-----:R-:W-:Y:S01]  /*6700*/  PRMT R22, R2, 0x7610, R22 ;  /* 0x0000761002167816 */ /* 0x001fe20000000016 */
[----:B------:R-:W-:Y:S06]  /*6710*/  BRA `(.L_x_13672) ;  /* 0x0000000000547947 */ /* 0x000fec0003800000 */
.L_x_13671:
        /* <DEDUP_REMOVED lines=16> */
.L_x_13699:
[----:B------:R-:W-:Y:S01]  /*6820*/  PRMT R22, RZ, 0x7610, R22 ;  /* 0x00007610ff167816 */ /* 0x000fe20000000016 */
[----:B------:R-:W-:Y:S06]  /*6830*/  BRA `(.L_x_13672) ;  /* 0x00000000000c7947 */ /* 0x000fec0003800000 */
.L_x_13696:
[----:B------:R1:W5:Y:S01]  /*6840*/  LDG.E.U8 R22, desc[UR36][R4.64] ;  /* 0x0000002404167981 */ /* 0x000362000c1e1100 */
[----:B------:R-:W-:Y:S05]  /*6850*/  BRA `(.L_x_13672) ;  /* 0x0000000000047947 */ /* 0x000fea0003800000 */
.L_x_13695:
[----:B------:R2:W5:Y:S02]  /*6860*/  LDG.E.U8 R22, desc[UR36][R4.64] ;  /* 0x0000002404167981 */ /* 0x000564000c1e1100 */
.L_x_13672:
        /* <DEDUP_REMOVED lines=17> */
.L_x_13703:
[----:B------:R4:W5:Y:S01]  /*6980*/  LDG.E.U8 R0, desc[UR36][R4.64] ;  /* 0x0000002404007981 */ /* 0x000962000c1e1100 */
[----:B------:R-:W-:Y:S05]  /*6990*/  BRA `(.L_x_13705) ;  /* 0x0000000c00647947 */ /* 0x000fea0003800000 */
.L_x_13702:
        /* <DEDUP_REMOVED lines=8> */
.L_x_13707:
[----:B------:R2:W5:Y:S01]  /*6a20*/  LDG.E.U8 R0, desc[UR36][R4.64] ;  /* 0x0000002404007981 */ /* 0x000562000c1e1100 */
[----:B------:R-:W-:Y:S05]  /*6a30*/  BRA `(.L_x_13705) ;  /* 0x0000000c003c7947 */ /* 0x000fea0003800000 */
.L_x_13706:
[----:B------:R0:W5:Y:S01]  /*6a40*/  LDG.E.U16 R0, desc[UR36][R4.64] ;  /* 0x0000002404007981 */ /* 0x000162000c1e1500 */
[----:B------:R-:W-:Y:S05]  /*6a50*/  BRA `(.L_x_13705) ;  /* 0x0000000c00347947 */ /* 0x000fea0003800000 */
.L_x_13701:
        /* <DEDUP_REMOVED lines=10> */
.L_x_13709:
[----:B------:R-:W2:Y:S02]  /*6b00*/  LDG.E.U16 R2, desc[UR36][R4.64] ;  /* 0x0000002404027981 */ /* 0x000ea4000c1e1500 */
[----:B--2---:R-:W-:-:S06]  /*6b10*/  HADD2.F32 R2, -RZ, R2.H0_H0 ;  /* 0x20000002ff027230 */ /* 0x004fcc0000004100 */
[----:B------:R-:W0:Y:S02]  /*6b20*/  F2I.S64.TRUNC R2, R2 ;  /* 0x0000000200027311 */ /* 0x000e24000020d900 */
[----:B0-----:R-:W-:Y:S01]  /*6b30*/  PRMT R0, R2, 0x7610, R0 ;  /* 0x0000761002007816 */ /* 0x001fe20000000000 */
[----:B------:R-:W-:Y:S06]  /*6b40*/  BRA `(.L_x_13705) ;  /* 0x0000000800f87947 */ /* 0x000fec0003800000 */
.L_x_13708:
        /* <DEDUP_REMOVED lines=10> */
.L_x_13711:
[----:B------:R-:W2:Y:S02]  /*6bf0*/  LDG.E.U16 R4, desc[UR36][R4.64] ;  /* 0x0000002404047981 */ /* 0x000ea4000c1e1500 */
[----:B--2---:R-:W-:-:S06]  /*6c00*/  HADD2.F32 R2, -RZ, R4.H0_H0 ;  /* 0x20000004ff027230 */ /* 0x004fcc0000004100 */
[----:B------:R-:W0:Y:S02]  /*6c10*/  F2I.S64.TRUNC R2, R2 ;  /* 0x0000000200027311 */ /* 0x000e24000020d900 */
[----:B0-----:R-:W-:Y:S01]  /*6c20*/  PRMT R0, R2, 0x7610, R0 ;  /* 0x0000761002007816 */ /* 0x001fe20000000000 */
[----:B------:R-:W-:Y:S06]  /*6c30*/  BRA `(.L_x_13705) ;  /* 0x0000000800bc7947 */ /* 0x000fec0003800000 */
.L_x_13710:
[----:B------:R-:W2:Y:S02]  /*6c40*/  LDG.E.64 R2, desc[UR36][R4.64] ;  /* 0x0000002404027981 */ /* 0x000ea4000c1e1b00 */
[----:B--2---:R-:W0:Y:S02]  /*6c50*/  F2I.S64.F64.TRUNC R2, R2 ;  /* 0x0000000200027311 */ /* 0x004e24000030d900 */
[----:B0-----:R-:W-:Y:S01]  /*6c60*/  PRMT R0, R2, 0x7610, R0 ;  /* 0x0000761002007816 */ /* 0x001fe20000000000 */
[----:B------:R-:W-:Y:S06]  /*6c70*/  BRA `(.L_x_13705) ;  /* 0x0000000800ac7947 */ /* 0x000fec0003800000 */
.L_x_13700:
        /* <DEDUP_REMOVED lines=12> */
.L_x_13714:
[----:B------:R-:W2:Y:S02]  /*6d40*/  LDG.E.64 R4, desc[UR36][R4.64] ;  /* 0x0000002404047981 */ /* 0x000ea4000c1e1b00 */
[----:B--2---:R-:W0:Y:S02]  /*6d50*/  F2I.S64.F64.TRUNC R2, R4 ;  /* 0x0000000400027311 */ /* 0x004e24000030d900 */
[----:B0-----:R-:W-:Y:S01]  /*6d60*/  PRMT R0, R2, 0x7610, R0 ;  /* 0x0000761002007816 */ /* 0x001fe20000000000 */
[----:B------:R-:W-:Y:S06]  /*6d70*/  BRA `(.L_x_13705) ;  /* 0x00000008006c7947 */ /* 0x000fec0003800000 */
.L_x_13713:
        /* <DEDUP_REMOVED lines=28> */
.L_x_13716:
        /* <DEDUP_REMOVED lines=15> */
.L_x_13715:
[----:B------:R-:W2:Y:S02]  /*7030*/  LDG.E.U16 R2, desc[UR36][R4.64] ;  /* 0x0000002404027981 */ /* 0x000ea4000c1e1500 */
[----:B--2---:R-:W-:-:S06]  /*7040*/  IMAD.U32 R2, R2, 0x10000, RZ ;  /* 0x0001000002027824 */ /* 0x004fcc00078e00ff */
[----:B------:R-:W0:Y:S02]  /*7050*/  F2I.S64.TRUNC R2, R2 ;  /* 0x0000000200027311 */ /* 0x000e24000020d900 */
[----:B0-----:R-:W-:Y:S01]  /*7060*/  PRMT R0, R2, 0x7610, R0 ;  /* 0x0000761002007816 */ /* 0x001fe20000000000 */
[----:B------:R-:W-:Y:S06]  /*7070*/  BRA `(.L_x_13705) ;  /* 0x0000000400ac7947 */ /* 0x000fec0003800000 */
.L_x_13712:
        /* <DEDUP_REMOVED lines=10> */
.L_x_13719:
        /* <DEDUP_REMOVED lines=21> */
.L_x_13723:
[----:B------:R-:W-:Y:S05]  /*7270*/  BSYNC B1 ;  /* 0x0000000000017941 */ /* 0x000fea0003800000 */
.L_x_13722:
[----:B------:R-:W-:Y:S01]  /*7280*/  IMAD.SHL.U32 R2, R2, 0x100000, RZ ;  /* 0x0010000002027824 */ /* 0x000fe200078e00ff */
[----:B------:R-:W-:-:S04]  /*7290*/  LEA R3, R0, 0x3b800000, 0x17 ;  /* 0x3b80000000037811 */ /* 0x000fc800078eb8ff */
[----:B------:R-:W-:-:S07]  /*72a0*/  LOP3.LUT R2, R3, R2, R4, 0xfe, !PT ;  /* 0x0000000203027212 */ /* 0x000fce00078efe04 */
.L_x_13721:
[----:B------:R-:W-:Y:S05]  /*72b0*/  BSYNC B0 ;  /* 0x0000000000007941 */ /* 0x000fea0003800000 */
.L_x_13720:
[----:B------:R-:W0:Y:S02]  /*72c0*/  F2I.S64.TRUNC R2, R2 ;  /* 0x0000000200027311 */ /* 0x000e24000020d900 */
[----:B0-----:R-:W-:Y:S01]  /*72d0*/  PRMT R0, R2, 0x7610, R0 ;  /* 0x0000761002007816 */ /* 0x001fe20000000000 */
[----:B------:R-:W-:Y:S06]  /*72e0*/  BRA `(.L_x_13705) ;  /* 0x0000000400107947 */ /* 0x000fec0003800000 */
.L_x_13718:
        /* <DEDUP_REMOVED lines=21> */
.L_x_13727:
[----:B------:R-:W-:Y:S05]  /*7440*/  BSYNC B1 ;  /* 0x0000000000017941 */ /* 0x000fea0003800000 */
.L_x_13726:
[----:B------:R-:W-:Y:S01]  /*7450*/  IMAD.SHL.U32 R2, R2, 0x200000, RZ ;  /* 0x0020000002027824 */ /* 0x000fe200078e00ff */
[----:B------:R-:W-:-:S04]  /*7460*/  LEA R3, R0, 0x37800000, 0x17 ;  /* 0x3780000000037811 */ /* 0x000fc800078eb8ff */
[----:B------:R-:W-:-:S07]  /*7470*/  LOP3.LUT R2, R3, R2, R4, 0xfe, !PT ;  /* 0x0000000203027212 */ /* 0x000fce00078efe04 */
.L_x_13725:
[----:B------:R-:W-:Y:S05]  /*7480*/  BSYNC B0 ;  /* 0x0000000000007941 */ /* 0x000fea0003800000 */
.L_x_13724:
[----:B------:R-:W0:Y:S02]  /*7490*/  F2I.S64.TRUNC R2, R2 ;  /* 0x0000000200027311 */ /* 0x000e24000020d900 */
[----:B0-----:R-:W-:Y:S01]  /*74a0*/  PRMT R0, R2, 0x7610, R0 ;  /* 0x0000761002007816 */ /* 0x001fe20000000000 */
[----:B------:R-:W-:Y:S06]  /*74b0*/  BRA `(.L_x_13705) ;  /* 0x00000000009c7947 */ /* 0x000fec0003800000 */
.L_x_13717:
        /* <DEDUP_REMOVED lines=14> */
.L_x_13731:
[----:B------:R-:W-:Y:S05]  /*75a0*/  BSYNC B0 ;  /* 0x0000000000007941 */ /* 0x000fea0003800000 */
.L_x_13730:
[----:B------:R-:W0:Y:S02]  /*75b0*/  F2I.S64.TRUNC R2, R2 ;  /* 0x0000000200027311 */ /* 0x000e24000020d900 */
[----:B0-----:R-:W-:Y:S01]  /*75c0*/  PRMT R0, R2, 0x7610, R0 ;  /* 0x0000761002007816 */ /* 0x001fe20000000000 */
[----:B------:R-:W-:Y:S06]  /*75d0*/  BRA `(.L_x_13705) ;  /* 0x0000000000547947 */ /* 0x000fec0003800000 */
.L_x_13704:
        /* <DEDUP_REMOVED lines=16> */
.L_x_13732:
[----:B------:R-:W-:Y:S01]  /*76e0*/  PRMT R0, RZ, 0x7610, R0 ;  /* 0x00007610ff007816 */ /* 0x000fe20000000000 */
[----:B------:R-:W-:Y:S06]  /*76f0*/  BRA `(.L_x_13705) ;  /* 0x00000000000c7947 */ /* 0x000fec0003800000 */
.L_x_13729:
[----:B------:R0:W5:Y:S01]  /*7700*/  LDG.E.U8 R0, desc[UR36][R4.64] ;  /* 0x0000002404007981 */ /* 0x000162000c1e1100 */
[----:B------:R-:W-:Y:S05]  /*7710*/  BRA `(.L_x_13705) ;  /* 0x0000000000047947 */ /* 0x000fea0003800000 */
.L_x_13728:
[----:B------:R0:W5:Y:S02]  /*7720*/  LDG.E.U8 R0, desc[UR36][R4.64] ;  /* 0x0000002404007981 */ /* 0x000164000c1e1100 */
.L_x_13705:
        /* <DEDUP_REMOVED lines=19> */
.L_x_13736:
[----:B------:R1:W-:Y:S01]  /*7860*/  STG.E.U8 desc[UR36][R16.64], R2 ;  /* 0x0000000210007986 */ /* 0x0003e2000c101124 */
[----:B------:R-:W-:Y:S05]  /*7870*/  BRA `(.L_x_13738) ;  /* 0x0000000c00487947 */ /* 0x000fea0003800000 */
.L_x_13735:
        /* <DEDUP_REMOVED lines=9> */
.L_x_13740:
[----:B------:R1:W-:Y:S01]  /*7910*/  STG.E desc[UR36][R16.64], R2 ;  /* 0x0000000210007986 */ /* 0x0003e2000c101924 */
[----:B------:R-:W-:Y:S05]  /*7920*/  BRA `(.L_x_13738) ;  /* 0x0000000c001c7947 */ /* 0x000fea0003800000 */
.L_x_13739:
[----:B------:R1:W-:Y:S01]  /*7930*/  STG.E.U16 desc[UR36][R16.64], R2 ;  /* 0x0000000210007986 */ /* 0x0003e2000c101524 */
[----:B------:R-:W-:Y:S05]  /*7940*/  BRA `(.L_x_13738) ;  /* 0x0000000c00147947 */ /* 0x000fea0003800000 */
.L_x_13734:
        /* <DEDUP_REMOVED lines=9> */
.L_x_13742:
[----:B------:R-:W-:-:S04]  /*79e0*/  I2FP.F32.U32 R0, R2 ;  /* 0x0000000200007245 */ /* 0x000fc80000201000 */
[----:B------:R-:W-:-:S05]  /*79f0*/  F2FP.F16.F32.PACK_AB R0, RZ, R0 ;  /* 0x00000000ff00723e */ /* 0x000fca00000000ff */
[----:B------:R1:W-:Y:S01]  /*7a00*/  STG.E.U16 desc[UR36][R16.64], R0 ;  /* 0x0000000010007986 */ /* 0x0003e2000c101524 */
[----:B------:R-:W-:Y:S05]  /*7a10*/  BRA `(.L_x_13738) ;  /* 0x0000000800e07947 */ /* 0x000fea0003800000 */
.L_x_13741:
        /* <DEDUP_REMOVED lines=10> */
.L_x_13744:
[----:B------:R-:W-:-:S04]  /*7ac0*/  I2FP.F32.U32 R2, R2 ;  /* 0x0000000200027245 */ /* 0x000fc80000201000 */
[----:B------:R-:W-:-:S04]  /*7ad0*/  F2FP.F16.F32.PACK_AB R3, RZ, R2 ;  /* 0x00000002ff03723e */ /* 0x000fc800000000ff */
[----:B------:R-:W-:-:S05]  /*7ae0*/  PRMT R3, R3, 0x5410, RZ ;  /* 0x0000541003037816 */ /* 0x000fca00000000ff */
[----:B------:R1:W-:Y:S01]  /*7af0*/  STG.E desc[UR36][R16.64], R3 ;  /* 0x0000000310007986 */ /* 0x0003e2000c101924 */
[----:B------:R-:W-:Y:S05]  /*7b00*/  BRA `(.L_x_13738) ;  /* 0x0000000800a47947 */ /* 0x000fea0003800000 */
.L_x_13743:
[----:B------:R-:W1:Y:S02]  /*7b10*/  I2F.F64.U32 R2, R2 ;  /* 0x0000000200027312 */ /* 0x000e640000201800 */
[----:B-1----:R1:W-:Y:S01]  /*7b20*/  STG.E.64 desc[UR36][R16.64], R2 ;  /* 0x0000000210007986 */ /* 0x0023e2000c101b24 */
[----:B------:R-:W-:Y:S05]  /*7b30*/  BRA `(.L_x_13738) ;  /* 0x0000000800987947 */ /* 0x000fea0003800000 */
.L_x_13733:
        /* <DEDUP_REMOVED lines=10> */
.L_x_13747:
[----:B0-234-:R-:W0:Y:S01]  /*7be0*/  I2F.F64.U32 R4, R2 ;  /* 0x0000000200047312 */ /* 0x01de220000201800 */
[----:B------:R-:W-:-:S05]  /*7bf0*/  CS2R R6, SRZ ;  /* 0x0000000000067805 */ /* 0x000fca000001ff00 */
[----:B0-----:R0:W-:Y:S01]  /*7c00*/  STG.E.128 desc[UR36][R16.64], R4 ;  /* 0x0000000410007986 */ /* 0x0011e2000c101d24 */
[----:B------:R-:W-:Y:S05]  /*7c10*/  BRA `(.L_x_13738) ;  /* 0x0000000800607947 */ /* 0x000fea0003800000 */
.L_x_13746:
        /* <DEDUP_REMOVED lines=21> */
.L_x_13751:
[----:B------:R-:W-:Y:S05]  /*7d70*/  BSYNC B0 ;  /* 0x0000000000007941 */ /* 0x000fea0003800000 */
.L_x_13750:
[----:B------:R-:W-:-:S05]  /*7d80*/  LOP3.LUT R3, R0, R3, RZ, 0xfc, !PT ;  /* 0x0000000300037212 */ /* 0x000fca00078efcff */
[----:B------:R0:W-:Y:S01]  /*7d90*/  STG.E.U8 desc[UR36][R16.64], R3 ;  /* 0x0000000310007986 */ /* 0x0001e2000c101124 */
[----:B------:R-:W-:Y:S05]  /*7da0*/  BRA `(.L_x_13738) ;  /* 0x0000000400fc7947 */ /* 0x000fea0003800000 */
.L_x_13749:
        /* <DEDUP_REMOVED lines=13> */
.L_x_13753:
[----:B------:R-:W-:Y:S01]  /*7e80*/  IMAD.MOV.U32 R0, RZ, RZ, 0x7f ;  /* 0x0000007fff007424 */ /* 0x000fe200078e00ff */
[----:B------:R-:W-:-:S04]  /*7e90*/  ISETP.GT.U32.AND P0, PT, R2, 0x7f800000, PT ;  /* 0x7f8000000200780c */ /* 0x000fc80003f04070 */
[----:B------:R-:W-:-:S09]  /*7ea0*/  SEL R0, R0, 0x7c, P0 ;  /* 0x0000007c00007807 */ /* 0x000fd20000000000 */
.L_x_13754:
[----:B------:R-:W-:Y:S05]  /*7eb0*/  BSYNC B0 ;  /* 0x0000000000007941 */ /* 0x000fea0003800000 */
.L_x_13752:
[----:B------:R-:W-:-:S04]  /*7ec0*/  LOP3.LUT R2, R3, 0x80000000, RZ, 0xc0, !PT ;  /* 0x8000000003027812 */ /* 0x000fc800078ec0ff */
[----:B------:R-:W-:-:S04]  /*7ed0*/  SHF.R.U32.HI R3, RZ, 0x18, R2 ;  /* 0x00000018ff037819 */ /* 0x000fc80000011602 */
[----:B------:R-:W-:-:S05]  /*7ee0*/  LOP3.LUT R3, R0, R3, RZ, 0xfc, !PT ;  /* 0x0000000300037212 */ /* 0x000fca00078efcff */
[----:B------:R1:W-:Y:S01]  /*7ef0*/  STG.E.U8 desc[UR36][R16.64], R3 ;  /* 0x0000000310007986 */ /* 0x0003e2000c101124 */
[----:B------:R-:W-:Y:S05]  /*7f00*/  BRA `(.L_x_13738) ;  /* 0x0000000400a47947 */ /* 0x000fea0003800000 */
.L_x_13748:
[----:B------:R-:W-:-:S04]  /*7f10*/  I2FP.F32.U32 R0, R2 ;  /* 0x0000000200007245 */ /* 0x000fc80000201000 */
[----:B------:R-:W-:-:S05]  /*7f20*/  F2FP.BF16.F32.PACK_AB R0, RZ, R0 ;  /* 0x00000000ff00723e */ /* 0x000fca00000010ff */
[----:B------:R1:W-:Y:S01]  /*7f30*/  STG.E.U16 desc[UR36][R16.64], R0 ;  /* 0x0000000010007986 */ /* 0x0003e2000c101524 */
[----:B------:R-:W-:Y:S05]  /*7f40*/  BRA `(.L_x_13738) ;  /* 0x0000000400947947 */ /* 0x000fea0003800000 */
.L_x_13745:
        /* <DEDUP_REMOVED lines=10> */
.L_x_13757:
        /* <DEDUP_REMOVED lines=17> */
.L_x_13760:
[----:B------:R-:W-:-:S04]  /*8100*/  LOP3.LUT R2, R3, 0x80000000, RZ, 0xc0, !PT ;  /* 0x8000000003027812 */ /* 0x000fc800078ec0ff */
[----:B------:R-:W-:-:S04]  /*8110*/  SHF.R.U32.HI R3, RZ, 0x18, R2 ;  /* 0x00000018ff037819 */ /* 0x000fc80000011602 */
[----:B------:R-:W-:-:S04]  /*8120*/  LOP3.LUT R0, R0, R3, RZ, 0xfc, !PT ;  /* 0x0000000300007212 */ /* 0x000fc800078efcff */
[----:B------:R-:W-:-:S07]  /*8130*/  PRMT R8, R0, 0x7610, R8 ;  /* 0x0000761000087816 */ /* 0x000fce0000000008 */
.L_x_13759:
[----:B------:R-:W-:Y:S05]  /*8140*/  BSYNC B0 ;  /* 0x0000000000007941 */ /* 0x000fea0003800000 */
.L_x_13758:
[----:B------:R1:W-:Y:S01]  /*8150*/  STG.E.U8 desc[UR36][R16.64], R8 ;  /* 0x0000000810007986 */ /* 0x0003e2000c101124 */
[----:B------:R-:W-:Y:S05]  /*8160*/  BRA `(.L_x_13738) ;  /* 0x00000004000c7947 */ /* 0x000fea0003800000 */
.L_x_13756:
        /* <DEDUP_REMOVED lines=17> */
.L_x_13763:
[----:B------:R-:W-:-:S04]  /*8280*/  LOP3.LUT R2, R3, 0x80000000, RZ, 0xc0, !PT ;  /* 0x8000000003027812 */ /* 0x000fc800078ec0ff */
[----:B------:R-:W-:-:S04]  /*8290*/  SHF.R.U32.HI R3, RZ, 0x18, R2 ;  /* 0x00000018ff037819 */ /* 0x000fc80000011602 */
[----:B------:R-:W-:-:S04]  /*82a0*/  LOP3.LUT R0, R0, R3, RZ, 0xfc, !PT ;  /* 0x0000000300007212 */ /* 0x000fc800078efcff */
[----:B------:R-:W-:-:S07]  /*82b0*/  PRMT R8, R0, 0x7610, R8 ;  /* 0x0000761000087816 */ /* 0x000fce0000000008 */
.L_x_13762:
[----:B------:R-:W-:Y:S05]  /*82c0*/  BSYNC B0 ;  /* 0x0000000000007941 */ /* 0x000fea0003800000 */
.L_x_13761:
[----:B------:R1:W-:Y:S01]  /*82d0*/  STG.E.U8 desc[UR36][R16.64], R8 ;  /* 0x0000000810007986 */ /* 0x0003e2000c101124 */
[----:B------:R-:W-:Y:S05]  /*82e0*/  BRA `(.L_x_13738) ;  /* 0x0000000000ac7947 */ /* 0x000fea0003800000 */
.L_x_13755:
        /* <DEDUP_REMOVED lines=22> */
.L_x_13737:
        /* <DEDUP_REMOVED lines=16> */
.L_x_13766:
[----:B------:R-:W-:Y:S05]  /*8550*/  BRA `(.L_x_13738) ;  /* 0x0000000000107947 */ /* 0x000fea0003800000 */
.L_x_13765:
[----:B------:R-:W-:-:S05]  /*8560*/  IMAD.MOV.U32 R3, RZ, RZ, RZ ;  /* 0x000000ffff037224 */ /* 0x000fca00078e00ff */
[----:B------:R1:W-:Y:S01]  /*8570*/  STG.E.64 desc[UR36][R16.64], R2 ;  /* 0x0000000210007986 */ /* 0x0003e2000c101b24 */
[----:B------:R-:W-:Y:S05]  /*8580*/  BRA `(.L_x_13738) ;  /* 0x0000000000047947 */ /* 0x000fea0003800000 */
.L_x_13764:
[----:B------:R1:W-:Y:S02]  /*8590*/  STG.E desc[UR36][R16.64], R2 ;  /* 0x0000000210007986 */ /* 0x0003e4000c101924 */
.L_x_13738:
[----:B------:R-:W-:-:S07]  /*85a0*/  VIADD R19, R19, 0x80 ;  /* 0x0000008013137836 */ /* 0x000fce0000000000 */
.L_x_13665:
[----:B------:R-:W-:Y:S05]  /*85b0*/  BSYNC B6 ;  /* 0x0000000000067941 */ /* 0x000fea0003800000 */
.L_x_13664:
        /* <DEDUP_REMOVED lines=358> */
.L_x_13769:
        /* <DEDUP_REMOVED lines=20> */
.L_x_13773:
[----:B------:R3:W5:Y:S01]  /*9d60*/  LDG.E.U8 R22, desc[UR36][R4.64] ;  /* 0x0000002404167981 */ /* 0x000762000c1e1100 */
[----:B------:R-:W-:Y:S05]  /*9d70*/  BRA `(.L_x_13775) ;  /* 0x0000000c00647947 */ /* 0x000fea0003800000 */
.L_x_13772:
        /* <DEDUP_REMOVED lines=8> */
.L_x_13777:
[----:B------:R2:W5:Y:S01]  /*9e00*/  LDG.E.U8 R22, desc[UR36][R4.64] ;  /* 0x0000002404167981 */ /* 0x000562000c1e1100 */
[----:B------:R-:W-:Y:S05]  /*9e10*/  BRA `(.L_x_13775) ;  /* 0x0000000c003c7947 */ /* 0x000fea0003800000 */
.L_x_13776:
[----:B------:R0:W5:Y:S01]  /*9e20*/  LDG.E.U16 R22, desc[UR36][R4.64] ;  /* 0x0000002404167981 */ /* 0x000162000c1e1500 */
[----:B------:R-:W-:Y:S05]  /*9e30*/  BRA `(.L_x_13775) ;  /* 0x0000000c00347947 */ /* 0x000fea0003800000 */
.L_x_13771:
        /* <DEDUP_REMOVED lines=10> */
.L_x_13779:
[----:B------:R-:W2:Y:S02]  /*9ee0*/  LDG.E.U16 R2, desc[UR36][R4.64] ;  /* 0x0000002404027981 */ /* 0x000ea4000c1e1500 */
[----:B--2---:R-:W-:-:S06]  /*9ef0*/  HADD2.F32 R2, -RZ, R2.H0_H0 ;  /* 0x20000002ff027230 */ /* 0x004fcc0000004100 */
[----:B------:R-:W0:Y:S02]  /*9f00*/  F2I.S64.TRUNC R2, R2 ;  /* 0x0000000200027311 */ /* 0x000e24000020d900 */
[----:B0-----:R-:W-:Y:S01]  /*9f10*/  PRMT R22, R2, 0x7610, R22 ;  /* 0x0000761002167816 */ /* 0x001fe20000000016 */
[----:B------:R-:W-:Y:S06]  /*9f20*/  BRA `(.L_x_13775) ;  /* 0x0000000800f87947 */ /* 0x000fec0003800000 */
.L_x_13778:
        /* <DEDUP_REMOVED lines=10> */
.L_x_13781:
[----:B------:R-:W2:Y:S02]  /*9fd0*/  LDG.E.U16 R4, desc[UR36][R4.64] ;  /* 0x0000002404047981 */ /* 0x000ea4000c1e1500 */
[----:B--2---:R-:W-:-:S06]  /*9fe0*/  HADD2.F32 R2, -RZ, R4.H0_H0 ;  /* 0x20000004ff027230 */ /* 0x004fcc0000004100 */
[----:B------:R-:W0:Y:S02]  /*9ff0*/  F2I.S64.TRUNC R2, R2 ;  /* 0x0000000200027311 */ /* 0x000e24000020d900 */
[----:B0-----:R-:W-:Y:S01]  /*a000*/  PRMT R22, R2, 0x7610, R22 ;  /* 0x0000761002167816 */ /* 0x001fe20000000016 */
[----:B------:R-:W-:Y:S06]  /*a010*/  BRA `(.L_x_13775) ;  /* 0x0000000800bc7947 */ /* 0x000fec0003800000 */
.L_x_13780:
[----:B------:R-:W2:Y:S02]  /*a020*/  LDG.E.64 R2, desc[UR36][R4.64] ;  /* 0x0000002404027981 */ /* 0x000ea4000c1e1b00 */
[----:B--2---:R-:W0:Y:S02]  /*a030*/  F2I.S64.F64.TRUNC R2, R2 ;  /* 0x0000000200027311 */ /* 0x004e24000030d900 */
[----:B0-----:R-:W-:Y:S01]  /*a040*/  PRMT R22, R2, 0x7610, R22 ;  /* 0x0000761002167816 */ /* 0x001fe20000000016 */
[----:B------:R-:W-:Y:S06]  /*a050*/  BRA `(.L_x_13775) ;  /* 0x0000000800ac7947 */ /* 0x000fec0003800000 */
.L_x_13770:
        /* <DEDUP_REMOVED lines=12> */
.L_x_13784:
[----:B------:R-:W2:Y:S02]  /*a120*/  LDG.E.64 R4, desc[UR36][R4.64] ;  /* 0x0000002404047981 */ /* 0x000ea4000c1e1b00 */
[----:B--2---:R-:W0:Y:S02]  /*a130*/  F2I.S64.F64.TRUNC R2, R4 ;  /* 0x0000000400027311 */ /* 0x004e24000030d900 */
[----:B0-----:R-:W-:Y:S01]  /*a140*/  PRMT R22, R2, 0x7610, R22 ;  /* 0x0000761002167816 */ /* 0x001fe20000000016 */
[----:B------:R-:W-:Y:S06]  /*a150*/  BRA `(.L_x_13775) ;  /* 0x00000008006c7947 */ /* 0x000fec0003800000 */
.L_x_13783:
        /* <DEDUP_REMOVED lines=28> */
.L_x_13786:
        /* <DEDUP_REMOVED lines=15> */
.L_x_13785:
[----:B------:R-:W2:Y:S02]  /*a410*/  LDG.E.U16 R2, desc[UR36][R4.64] ;  /* 0x0000002404027981 */ /* 0x000ea4000c1e1500 */
[----:B--2---:R-:W-:-:S06]  /*a420*/  IMAD.U32 R2, R2, 0x10000, RZ ;  /* 0x0001000002027824 */ /* 0x004fcc00078e00ff */
[----:B------:R-:W0:Y:S02]  /*a430*/  F2I.S64.TRUNC R2, R2 ;  /* 0x0000000200027311 */ /* 0x000e24000020d900 */
[----:B0-----:R-:W-:Y:S01]  /*a440*/  PRMT R22, R2, 0x7610, R22 ;  /* 0x0000761002167816 */ /* 0x001fe20000000016 */
[----:B------:R-:W-:Y:S06]  /*a450*/  BRA `(.L_x_13775) ;  /* 0x0000000400ac7947 */ /* 0x000fec0003800000 */
.L_x_13782:
        /* <DEDUP_REMOVED lines=10> */
.L_x_13789:
        /* <DEDUP_REMOVED lines=21> */
.L_x_13793:
[----:B------:R-:W-:Y:S05]  /*a650*/  BSYNC B1 ;  /* 0x0000000000017941 */ /* 0x000fea0003800000 */
.L_x_13792:
[----:B------:R-:W-:Y:S01]  /*a660*/  IMAD.SHL.U32 R2, R2, 0x100000, RZ ;  /* 0x0010000002027824 */ /* 0x000fe200078e00ff */
[----:B------:R-:W-:-:S04]  /*a670*/  LEA R3, R0, 0x3b800000, 0x17 ;  /* 0x3b80000000037811 */ /* 0x000fc800078eb8ff */
[----:B------:R-:W-:-:S07]  /*a680*/  LOP3.LUT R2, R3, R2, R4, 0xfe, !PT ;  /* 0x0000000203027212 */ /* 0x000fce00078efe04 */
.L_x_13791:
[----:B------:R-:W-:Y:S05]  /*a690*/  BSYNC B0 ;  /* 0x0000000000007941 */ /* 0x000fea0003800000 */
.L_x_13790:
[----:B------:R-:W0:Y:S02]  /*a6a0*/  F2I.S64.TRUNC R2, R2 ;  /* 0x0000000200027311 */ /* 0x000e24000020d900 */
[----:B0-----:R-:W-:Y:S01]  /*a6b0*/  PRMT R22, R2, 0x7610, R22 ;  /* 0x0000761002167816 */ /* 0x001fe20000000016 */
[----:B------:R-:W-:Y:S06]  /*a6c0*/  BRA `(.L_x_13775) ;  /* 0x0000000400107947 */ /* 0x000fec0003800000 */
.L_x_13788:
        /* <DEDUP_REMOVED lines=21> */
.L_x_13797:
[----:B------:R-:W-:Y:S05]  /*a820*/  BSYNC B1 ;  /* 0x0000000000017941 */ /* 0x000fea0003800000 */
.L_x_13796:
[----:B------:R-:W-:Y:S01]  /*a830*/  IMAD.SHL.U32 R2, R2, 0x200000, RZ ;  /* 0x0020000002027824 */ /* 0x000fe200078e00ff */
[----:B------:R-:W-:-:S04]  /*a840*/  LEA R3, R0, 0x37800000, 0x17 ;  /* 0x3780000000037811 */ /* 0x000fc800078eb8ff */
[----:B------:R-:W-:-:S07]  /*a850*/  LOP3.LUT R2, R3, R2, R4, 0xfe, !PT ;  /* 0x0000000203027212 */ /* 0x000fce00078efe04 */
.L_x_13795:
[----:B------:R-:W-:Y:S05]  /*a860*/  BSYNC B0 ;  /* 0x0000000000007941 */ /* 0x000fea0003800000 */
.L_x_13794:
[----:B------:R-:W0:Y:S02]  /*a870*/  F2I.S64.TRUNC R2, R2 ;  /* 0x0000000200027311 */ /* 0x000e24000020d900 */
[----:B0-----:R-:W-:Y:S01]  /*a880*/  PRMT R22, R2, 0x7610, R22 ;  /* 0x0000761002167816 */ /* 0x001fe20000000016 */
[----:B------:R-:W-:Y:S06]  /*a890*/  BRA `(.L_x_13775) ;  /* 0x00000000009c7947 */ /* 0x000fec0003800000 */
.L_x_13787:
        /* <DEDUP_REMOVED lines=14> */
.L_x_13801:
[----:B------:R-:W-:Y:S05]  /*a980*/  BSYNC B0 ;  /* 0x0000000000007941 */ /* 0x000fea0003800000 */
.L_x_13800:
[----:B------:R-:W0:Y:S02]  /*a990*/  F2I.S64.TRUNC R2, R2 ;  /* 0x0000000200027311 */ /* 0x000e24000020d900 */
[----:B0-----:R-:W-:Y:S01]  /*a9a0*/  PRMT R22, R2, 0x7610, R22 ;  /* 0x0000761002167816 */ /* 0x001fe20000000016 */
[----:B------:R-:W-:Y:S06]  /*a9b0*/  BRA `(.L_x_13775) ;  /* 0x0000000000547947 */ /* 0x000fec0003800000 */
.L_x_13774:
        /* <DEDUP_REMOVED lines=16> */
.L_x_13802:
[----:B------:R-:W-:Y:S01]  /*aac0*/  PRMT R22, RZ, 0x7610, R22 ;  /* 0x00007610ff167816 */ /* 0x000fe20000000016 */
[----:B------:R-:W-:Y:S06]  /*aad0*/  BRA `(.L_x_13775) ;  /* 0x00000000000c7947 */ /* 0x000fec0003800000 */
.L_x_13799:
[----:B------:R0:W5:Y:S01]  /*aae0*/  LDG.E.U8 R22, desc[UR36][R4.64] ;  /* 0x0000002404167981 */ /* 0x000162000c1e1100 */
[----:B------:R-:W-:Y:S05]  /*aaf0*/  BRA `(.L_x_13775) ;  /* 0x0000000000047947 */ /* 0x000fea0003800000 */
.L_x_13798:
[----:B------:R0:W5:Y:S02]  /*ab00*/  LDG.E.U8 R22, desc[UR36][R4.64] ;  /* 0x0000002404167981 */ /* 0x000164000c1e1100 */
.L_x_13775:
        /* <DEDUP_REMOVED lines=17> */
.L_x_13806:
[----:B------:R0:W5:Y:S01]  /*ac20*/  LDG.E.U8 R0, desc[UR36][R4.64] ;  /* 0x0000002404007981 */ /* 0x000162000c1e1100 */
[----:B------:R-:W-:Y:S05]  /*ac30*/  BRA `(.L_x_13808) ;  /* 0x0000000c00647947 */ /* 0x000fea0003800000 */
.L_x_13805:
        /* <DEDUP_REMOVED lines=8> */
.L_x_13810:
[----:B------:R3:W5:Y:S01]  /*acc0*/  LDG.E.U8 R0, desc[UR36][R4.64] ;  /* 0x0000002404007981 */ /* 0x000762000c1e1100 */
[----:B------:R-:W-:Y:S05]  /*acd0*/  BRA `(.L_x_13808) ;  /* 0x0000000c003c7947 */ /* 0x000fea0003800000 */
.L_x_13809:
[----:B------:R4:W5:Y:S01]  /*ace0*/  LDG.E.U16 R0, desc[UR36][R4.64] ;  /* 0x0000002404007981 */ /* 0x000962000c1e1500 */
[----:B------:R-:W-:Y:S05]  /*acf0*/  BRA `(.L_x_13808) ;  /* 0x0000000c00347947 */ /* 0x000fea0003800000 */
.L_x_13804:
        /* <DEDUP_REMOVED lines=10> */
.L_x_13812:
[----:B------:R-:W2:Y:S02]  /*ada0*/  LDG.E.U16 R2, desc[UR36][R4.64] ;  /* 0x0000002404027981 */ /* 0x000ea4000c1e1500 */
[----:B--2---:R-:W-:-:S06]  /*adb0*/  HADD2.F32 R2, -RZ, R2.H0_H0 ;  /* 0x20000002ff027230 */ /* 0x004fcc0000004100 */
[----:B------:R-:W0:Y:S02]  /*adc0*/  F2I.S64.TRUNC R2, R2 ;  /* 0x0000000200027311 */ /* 0x000e24000020d900 */
[----:B0-----:R-:W-:Y:S01]  /*add0*/  PRMT R0, R2, 0x7610, R0 ;  /* 0x0000761002007816 */ /* 0x001fe20000000000 */
[----:B------:R-:W-:Y:S06]  /*ade0*/  BRA `(.L_x_13808) ;  /* 0x0000000800f87947 */ /* 0x000fec0003800000 */
.L_x_13811:
        /* <DEDUP_REMOVED lines=10> */
.L_x_13814:
[----:B------:R-:W2:Y:S02]  /*ae90*/  LDG.E.U16 R4, desc[UR36][R4.64] ;  /* 0x0000002404047981 */ /* 0x000ea4000c1e1500 */
[----:B--2---:R-:W-:-:S06]  /*aea0*/  HADD2.F32 R2, -RZ, R4.H0_H0 ;  /* 0x20000004ff027230 */ /* 0x004fcc0000004100 */
[----:B------:R-:W0:Y:S02]  /*aeb0*/  F2I.S64.TRUNC R2, R2 ;  /* 0x0000000200027311 */ /* 0x000e24000020d900 */
[----:B0-----:R-:W-:Y:S01]  /*aec0*/  PRMT R0, R2, 0x7610, R0 ;  /* 0x0000761002007816 */ /* 0x001fe20000000000 */
[----:B------:R-:W-:Y:S06]  /*aed0*/  BRA `(.L_x_13808) ;  /* 0x0000000800bc7947 */ /* 0x000fec0003800000 */
.L_x_13813:
[----:B------:R-:W2:Y:S02]  /*aee0*/  LDG.E.64 R2, desc[UR36][R4.64] ;  /* 0x0000002404027981 */ /* 0x000ea4000c1e1b00 */
[----:B--2---:R-:W0:Y:S02]  /*aef0*/  F2I.S64.F64.TRUNC R2, R2 ;  /* 0x0000000200027311 */ /* 0x004e24000030d900 */
[----:B0-----:R-:W-:Y:S01]  /*af00*/  PRMT R0, R2, 0x7610, R0 ;  /* 0x0000761002007816 */ /* 0x001fe20000000000 */
[----:B------:R-:W-:Y:S06]  /*af10*/  BRA `(.L_x_13808) ;  /* 0x0000000800ac7947 */ /* 0x000fec0003800000 */
.L_x_13803:
        /* <DEDUP_REMOVED lines=12> */
.L_x_13817:
[----:B------:R-:W2:Y:S02]  /*afe0*/  LDG.E.64 R4, desc[UR36][R4.64] ;  /* 0x0000002404047981 */ /* 0x000ea4000c1e1b00 */
[----:B--2---:R-:W0:Y:S02]  /*aff0*/  F2I.S64.F64.TRUNC R2, R4 ;  /* 0x0000000400027311 */ /* 0x004e24000030d900 */
[----:B0-----:R-:W-:Y:S01]  /*b000*/  PRMT R0, R2, 0x7610, R0 ;  /* 0x0000761002007816 */ /* 0x001fe20000000000 */
[----:B------:R-:W-:Y:S06]  /*b010*/  BRA `(.L_x_13808) ;  /* 0x00000008006c7947 */ /* 0x000fec0003800000 */
.L_x_13816:
        /* <DEDUP_REMOVED lines=28> */
.L_x_13819:
        /* <DEDUP_REMOVED lines=15> */
.L_x_13818:
[----:B------:R-:W2:Y:S02]  /*b2d0*/  LDG.E.U16 R2, desc[UR36][R4.64] ;  /* 0x0000002404027981 */ /* 0x000ea4000c1e1500 */
[----:B--2---:R-:W-:-:S06]  /*b2e0*/  IMAD.U32 R2, R2, 0x10000, RZ ;  /* 0x0001000002027824 */ /* 0x004fcc00078e00ff */
[----:B------:R-:W0:Y:S02]  /*b2f0*/  F2I.S64.TRUNC R2, R2 ;  /* 0x0000000200027311 */ /* 0x000e24000020d900 */
[----:B0-----:R-:W-:Y:S01]  /*b300*/  PRMT R0, R2, 0x7610, R0 ;  /* 0x0000761002007816 */ /* 0x001fe20000000000 */
[----:B------:R-:W-:Y:S06]  /*b310*/  BRA `(.L_x_13808) ;  /* 0x0000000400ac7947 */ /* 0x000fec0003800000 */
.L_x_13815:
        /* <DEDUP_REMOVED lines=10> */
.L_x_13822:
        /* <DEDUP_REMOVED lines=21> */
.L_x_13826:
[----:B------:R-:W-:Y:S05]  /*b510*/  BSYNC B1 ;  /* 0x0000000000017941 */ /* 0x000fea0003800000 */
.L_x_13825:
[----:B------:R-:W-:Y:S01]  /*b520*/  IMAD.SHL.U32 R2, R2, 0x100000, RZ ;  /* 0x0010000002027824 */ /* 0x000fe200078e00ff */
[----:B------:R-:W-:-:S04]  /*b530*/  LEA R3, R0, 0x3b800000, 0x17 ;  /* 0x3b80000000037811 */ /* 0x000fc800078eb8ff */
[----:B------:R-:W-:-:S07]  /*b540*/  LOP3.LUT R2, R3, R2, R4, 0xfe, !PT ;  /* 0x0000000203027212 */ /* 0x000fce00078efe04 */
.L_x_13824:
[----:B------:R-:W-:Y:S05]  /*b550*/  BSYNC B0 ;  /* 0x0000000000007941 */ /* 0x000fea0003800000 */
.L_x_13823:
[----:B------:R-:W0:Y:S02]  /*b560*/  F2I.S64.TRUNC R2, R2 ;  /* 0x0000000200027311 */ /* 0x000e24000020d900 */
[----:B0-----:R-:W-:Y:S01]  /*b570*/  PRMT R0, R2, 0x7610, R0 ;  /* 0x0000761002007816 */ /* 0x001fe20000000000 */
[----:B------:R-:W-:Y:S06]  /*b580*/  BRA `(.L_x_13808) ;  /* 0x0000000400107947 */ /* 0x000fec0003800000 */
.L_x_13821:
        /* <DEDUP_REMOVED lines=21> */
.L_x_13830:
[----:B------:R-:W-:Y:S05]  /*b6e0*/  BSYNC B1 ;  /* 0x0000000000017941 */ /* 0x000fea0003800000 */
.L_x_13829:
[----:B------:R-:W-:Y:S01]  /*b6f0*/  IMAD.SHL.U32 R2, R2, 0x200000, RZ ;  /* 0x0020000002027824 */ /* 0x000fe200078e00ff */
[----:B------:R-:W-:-:S04]  /*b700*/  LEA R3, R0, 0x37800000, 0x17 ;  /* 0x3780000000037811 */ /* 0x000fc800078eb8ff */
[----:B------:R-:W-:-:S07]  /*b710*/  LOP3.LUT R2, R3, R2, R4, 0xfe, !PT ;  /* 0x0000000203027212 */ /* 0x000fce00078efe04 */
.L_x_13828:
[----:B------:R-:W-:Y:S05]  /*b720*/  BSYNC B0 ;  /* 0x0000000000007941 */ /* 0x000fea0003800000 */
.L_x_13827:
[----:B------:R-:W0:Y:S02]  /*b730*/  F2I.S64.TRUNC R2, R2 ;  /* 0x0000000200027311 */ /* 0x000e24000020d900 */
[----:B0-----:R-:W-:Y:S01]  /*b740*/  PRMT R0, R2, 0x7610, R0 ;  /* 0x0000761002007816 */ /* 0x001fe20000000000 */
[----:B------:R-:W-:Y:S06]  /*b750*/  BRA `(.L_x_13808) ;  /* 0x00000000009c7947 */ /* 0x000fec0003800000 */
.L_x_13820:
        /* <DEDUP_REMOVED lines=14> */
.L_x_13834:
[----:B------:R-:W-:Y:S05]  /*b840*/  BSYNC B0 ;  /* 0x0000000000007941 */ /* 0x000fea0003800000 */
.L_x_13833:
[----:B------:R-:W0:Y:S02]  /*b850*/  F2I.S64.TRUNC R2, R2 ;  /* 0x0000000200027311 */ /* 0x000e24000020d900 */
[----:B0-----:R-:W-:Y:S01]  /*b860*/  PRMT R0, R2, 0x7610, R0 ;  /* 0x0000761002007816 */ /* 0x001fe20000000000 */
[----:B------:R-:W-:Y:S06]  /*b870*/  BRA `(.L_x_13808) ;  /* 0x0000000000547947 */ /* 0x000fec0003800000 */
.L_x_13807:
        /* <DEDUP_REMOVED lines=16> */
.L_x_13835:
[----:B------:R-:W-:Y:S01]  /*b980*/  PRMT R0, RZ, 0x7610, R0 ;  /* 0x00007610ff007816 */ /* 0x000fe20000000000 */
[----:B------:R-:W-:Y:S06]  /*b990*/  BRA `(.L_x_13808) ;  /* 0x00000000000c7947 */ /* 0x000fec0003800000 */
.L_x_13832:
[----:B------:R0:W5:Y:S01]  /*b9a0*/  LDG.E.U8 R0, desc[UR36][R4.64] ;  /* 0x0000002404007981 */ /* 0x000162000c1e1100 */
[----:B------:R-:W-:Y:S05]  /*b9b0*/  BRA `(.L_x_13808) ;  /* 0x0000000000047947 */ /* 0x000fea0003800000 */
.L_x_13831:
[----:B------:R0:W5:Y:S02]  /*b9c0*/  LDG.E.U8 R0, desc[UR36][R4.64] ;  /* 0x0000002404007981 */ /* 0x000164000c1e1100 */
.L_x_13808:
        /* <DEDUP_REMOVED lines=19> */
.L_x_13839:
[----:B------:R1:W-:Y:S01]  /*bb00*/  STG.E.U8 desc[UR36][R16.64], R2 ;  /* 0x0000000210007986 */ /* 0x0003e2000c101124 */
[----:B------:R-:W-:Y:S05]  /*bb10*/  BRA `(.L_x_13841) ;  /* 0x0000000c00487947 */ /* 0x000fea0003800000 */
.L_x_13838:
        /* <DEDUP_REMOVED lines=9> */
.L_x_13843:
[----:B------:R1:W-:Y:S01]  /*bbb0*/  STG.E desc[UR36][R16.64], R2 ;  /* 0x0000000210007986 */ /* 0x0003e2000c101924 */
[----:B------:R-:W-:Y:S05]  /*bbc0*/  BRA `(.L_x_13841) ;  /* 0x0000000c001c7947 */ /* 0x000fea0003800000 */
.L_x_13842:
[----:B------:R1:W-:Y:S01]  /*bbd0*/  STG.E.U16 desc[UR36][R16.64], R2 ;  /* 0x0000000210007986 */ /* 0x0003e2000c101524 */
[----:B------:R-:W-:Y:S05]  /*bbe0*/  BRA `(.L_x_13841) ;  /* 0x0000000c00147947 */ /* 0x000fea0003800000 */
.L_x_13837:
        /* <DEDUP_REMOVED lines=9> */
.L_x_13845:
[----:B------:R-:W-:-:S04]  /*bc80*/  I2FP.F32.U32 R0, R2 ;  /* 0x0000000200007245 */ /* 0x000fc80000201000 */
[----:B------:R-:W-:-:S05]  /*bc90*/  F2FP.F16.F32.PACK_AB R0, RZ, R0 ;  /* 0x00000000ff00723e */ /* 0x000fca00000000ff */
[----:B------:R1:W-:Y:S01]  /*bca0*/  STG.E.U16 desc[UR36][R16.64], R0 ;  /* 0x0000000010007986 */ /* 0x0003e2000c101524 */
[----:B------:R-:W-:Y:S05]  /*bcb0*/  BRA `(.L_x_13841) ;  /* 0x0000000800e07947 */ /* 0x000fea0003800000 */
.L_x_13844:
        /* <DEDUP_REMOVED lines=10> */
.L_x_13847:
[----:B------:R-:W-:-:S04]  /*bd60*/  I2FP.F32.U32 R2, R2 ;  /* 0x0000000200027245 */ /* 0x000fc80000201000 */
[----:B------:R-:W-:-:S04]  /*bd70*/  F2FP.F16.F32.PACK_AB R3, RZ, R2 ;  /* 0x00000002ff03723e */ /* 0x000fc800000000ff */
[----:B------:R-:W-:-:S05]  /*bd80*/  PRMT R3, R3, 0x5410, RZ ;  /* 0x0000541003037816 */ /* 0x000fca00000000ff */
[----:B------:R1:W-:Y:S01]  /*bd90*/  STG.E desc[UR36][R16.64], R3 ;  /* 0x0000000310007986 */ /* 0x0003e2000c101924 */
[----:B------:R-:W-:Y:S05]  /*bda0*/  BRA `(.L_x_13841) ;  /* 0x0000000800a47947 */ /* 0x000fea0003800000 */
.L_x_13846:
[----:B------:R-:W1:Y:S02]  /*bdb0*/  I2F.F64.U32 R2, R2 ;  /* 0x0000000200027312 */ /* 0x000e640000201800 */
[----:B-1----:R1:W-:Y:S01]  /*bdc0*/  STG.E.64 desc[UR36][R16.64], R2 ;  /* 0x0000000210007986 */ /* 0x0023e2000c101b24 */
[----:B------:R-:W-:Y:S05]  /*bdd0*/  BRA `(.L_x_13841) ;  /* 0x0000000800987947 */ /* 0x000fea0003800000 */
.L_x_13836:
        /* <DEDUP_REMOVED lines=10> */
.L_x_13850:
[----:B0-234-:R-:W0:Y:S01]  /*be80*/  I2F.F64.U32 R4, R2 ;  /* 0x0000000200047312 */ /* 0x01de220000201800 */
[----:B------:R-:W-:-:S05]  /*be90*/  CS2R R6, SRZ ;  /* 0x0000000000067805 */ /* 0x000fca000001ff00 */
[----:B0-----:R0:W-:Y:S01]  /*bea0*/  STG.E.128 desc[UR36][R16.64], R4 ;  /* 0x0000000410007986 */ /* 0x0011e2000c101d24 */
[----:B------:R-:W-:Y:S05]  /*beb0*/  BRA `(.L_x_13841) ;  /* 0x0000000800607947 */ /* 0x000fea0003800000 */
.L_x_13849:
        /* <DEDUP_REMOVED lines=21> */
.L_x_13854:
[----:B------:R-:W-:Y:S05]  /*c010*/  BSYNC B0 ;  /* 0x0000000000007941 */ /* 0x000fea0003800000 */
.L_x_13853:
[----:B------:R-:W-:-:S05]  /*c020*/  LOP3.LUT R3, R0, R3, RZ, 0xfc, !PT ;  /* 0x0000000300037212 */ /* 0x000fca00078efcff */
[----:B------:R0:W-:Y:S01]  /*c030*/  STG.E.U8 desc[UR36][R16.64], R3 ;  /* 0x0000000310007986 */ /* 0x0001e2000c101124 */
[----:B------:R-:W-:Y:S05]  /*c040*/  BRA `(.L_x_13841) ;  /* 0x0000000400fc7947 */ /* 0x000fea0003800000 */
.L_x_13852:
        /* <DEDUP_REMOVED lines=13> */
.L_x_13856:
[----:B------:R-:W-:Y:S01]  /*c120*/  IMAD.MOV.U32 R0, RZ, RZ, 0x7f ;  /* 0x0000007fff007424 */ /* 0x000fe200078e00ff */
[----:B------:R-:W-:-:S04]  /*c130*/  ISETP.GT.U32.AND P0, PT, R2, 0x7f800000, PT ;  /* 0x7f8000000200780c */ /* 0x000fc80003f04070 */
[----:B------:R-:W-:-:S09]  /*c140*/  SEL R0, R0, 0x7c, P0 ;  /* 0x0000007c00007807 */ /* 0x000fd20000000000 */
.L_x_13857:
[----:B------:R-:W-:Y:S05]  /*c150*/  BSYNC B0 ;  /* 0x0000000000007941 */ /* 0x000fea0003800000 */
.L_x_13855:
[----:B------:R-:W-:-:S04]  /*c160*/  LOP3.LUT R2, R3, 0x80000000, RZ, 0xc0, !PT ;  /* 0x8000000003027812 */ /* 0x000fc800078ec0ff */
[----:B------:R-:W-:-:S04]  /*c170*/  SHF.R.U32.HI R3, RZ, 0x18, R2 ;  /* 0x00000018ff037819 */ /* 0x000fc80000011602 */
[----:B------:R-:W-:-:S05]  /*c180*/  LOP3.LUT R3, R0, R3, RZ, 0xfc, !PT ;  /* 0x0000000300037212 */ /* 0x000fca00078efcff */
[----:B------:R1:W-:Y:S01]  /*c190*/  STG.E.U8 desc[UR36][R16.64], R3 ;  /* 0x0000000310007986 */ /* 0x0003e2000c101124 */
[----:B------:R-:W-:Y:S05]  /*c1a0*/  BRA `(.L_x_13841) ;  /* 0x0000000400a47947 */ /* 0x000fea0003800000 */
.L_x_13851:
[----:B------:R-:W-:-:S04]  /*c1b0*/  I2FP.F32.U32 R0, R2 ;  /* 0x0000000200007245 */ /* 0x000fc80000201000 */
[----:B------:R-:W-:-:S05]  /*c1c0*/  F2FP.BF16.F32.PACK_AB R0, RZ, R0 ;  /* 0x00000000ff00723e */ /* 0x000fca00000010ff */
[----:B------:R1:W-:Y:S01]  /*c1d0*/  STG.E.U16 desc[UR36][R16.64], R0 ;  /* 0x0000000010007986 */ /* 0x0003e2000c101524 */
[----:B------:R-:W-:Y:S05]  /*c1e0*/  BRA `(.L_x_13841) ;  /* 0x0000000400947947 */ /* 0x000fea0003800000 */
.L_x_13848:
        /* <DEDUP_REMOVED lines=10> */
.L_x_13860:
        /* <DEDUP_REMOVED lines=17> */
.L_x_13863:
[----:B------:R-:W-:-:S04]  /*c3a0*/  LOP3.LUT R2, R3, 0x80000000, RZ, 0xc0, !PT ;  /* 0x8000000003027812 */ /* 0x000fc800078ec0ff */
[----:B------:R-:W-:-:S04]  /*c3b0*/  SHF.R.U32.HI R3, RZ, 0x18, R2 ;  /* 0x00000018ff037819 */ /* 0x000fc80000011602 */
[----:B------:R-:W-:-:S04]  /*c3c0*/  LOP3.LUT R0, R0, R3, RZ, 0xfc, !PT ;  /* 0x0000000300007212 */ /* 0x000fc800078efcff */
[----:B------:R-:W-:-:S07]  /*c3d0*/  PRMT R8, R0, 0x7610, R8 ;  /* 0x0000761000087816 */ /* 0x000fce0000000008 */
.L_x_13862:
[----:B------:R-:W-:Y:S05]  /*c3e0*/  BSYNC B0 ;  /* 0x0000000000007941 */ /* 0x000fea0003800000 */
.L_x_13861:
[----:B------:R1:W-:Y:S01]  /*c3f0*/  STG.E.U8 desc[UR36][R16.64], R8 ;  /* 0x0000000810007986 */ /* 0x0003e2000c101124 */
[----:B------:R-:W-:Y:S05]  /*c400*/  BRA `(.L_x_13841) ;  /* 0x00000004000c7947 */ /* 0x000fea0003800000 */
.L_x_13859:
        /* <DEDUP_REMOVED lines=17> */
.L_x_13866:
[----:B------:R-:W-:-:S04]  /*c520*/  LOP3.LUT R2, R3, 0x80000000, RZ, 0xc0, !PT ;  /* 0x8000000003027812 */ /* 0x000fc800078ec0ff */
[----:B------:R-:W-:-:S04]  /*c530*/  SHF.R.U32.HI R3, RZ, 0x18, R2 ;  /* 0x00000018ff037819 */ /* 0x000fc80000011602 */
[----:B------:R-:W-:-:S04]  /*c540*/  LOP3.LUT R0, R0, R3, RZ, 0xfc, !PT ;  /* 0x0000000300007212 */ /* 0x000fc800078efcff */
[----:B------:R-:W-:-:S07]  /*c550*/  PRMT R8, R0, 0x7610, R8 ;  /* 0x0000761000087816 */ /* 0x000fce0000000008 */
.L_x_13865:
[----:B------:R-:W-:Y:S05]  /*c560*/  BSYNC B0 ;  /* 0x0000000000007941 */ /* 0x000fea0003800000 */
.L_x_13864:
[----:B------:R1:W-:Y:S01]  /*c570*/  STG.E.U8 desc[UR36][R16.64], R8 ;  /* 0x0000000810007986 */ /* 0x0003e2000c101124 */
[----:B------:R-:W-:Y:S05]  /*c580*/  BRA `(.L_x_13841) ;  /* 0x0000000000ac7947 */ /* 0x000fea0003800000 */
.L_x_13858:
        /* <DEDUP_REMOVED lines=22> */
.L_x_13840:
        /* <DEDUP_REMOVED lines=16> */
.L_x_13869:
[----:B------:R-:W-:Y:S05]  /*c7f0*/  BRA `(.L_x_13841) ;  /* 0x0000000000107947 */ /* 0x000fea0003800000 */
.L_x_13868:
[----:B------:R-:W-:-:S05]  /*c800*/  IMAD.MOV.U32 R3, RZ, RZ, RZ ;  /* 0x000000ffff037224 */ /* 0x000fca00078e00ff */
[----:B------:R1:W-:Y:S01]  /*c810*/  STG.E.64 desc[UR36][R16.64], R2 ;  /* 0x0000000210007986 */ /* 0x0003e2000c101b24 */
[----:B------:R-:W-:Y:S05]  /*c820*/  BRA `(.L_x_13841) ;  /* 0x0000000000047947 */ /* 0x000fea0003800000 */
.L_x_13867:
[----:B------:R1:W-:Y:S02]  /*c830*/  STG.E desc[UR36][R16.64], R2 ;  /* 0x0000000210007986 */ /* 0x0003e4000c101924 */
.L_x_13841:
[----:B------:R-:W-:-:S07]  /*c840*/  VIADD R19, R19, 0x80 ;  /* 0x0000008013137836 */ /* 0x000fce0000000000 */
.L_x_13768:
[----:B------:R-:W-:Y:S05]  /*c850*/  BSYNC B6 ;  /* 0x0000000000067941 */ /* 0x000fea0003800000 */
.L_x_13767:
[----:B------:R-:W-:Y:S02]  /*c860*/  ULDC UR4, c[0x0][0x210] ;  /* 0x0000840000047ab9 */ /* 0x000fe40000000800 */
[----:B------:R-:W-:-:S13]  /*c870*/  ISETP.GE.AND P0, PT, R19, UR4, PT ;  /* 0x0000000413007c0c */ /* 0x000fda000bf06270 */
[----:B------:R-:W-:Y:S05]  /*c880*/  @P0 EXIT ;  /* 0x000000000000094d */ /* 0x000fea0003800000 */
        /* <DEDUP_REMOVED lines=354> */
.L_x_13870:
        /* <DEDUP_REMOVED lines=20> */
.L_x_13874:
[----:B------:R0:W5:Y:S01]  /*dff0*/  LDG.E.U8 R19, desc[UR36][R4.64] ;  /* 0x0000002404137981 */ /* 0x000162000c1e1100 */
[----:B------:R-:W-:Y:S05]  /*e000*/  BRA `(.L_x_13876) ;  /* 0x0000000c00647947 */ /* 0x000fea0003800000 */
.L_x_13873:
        /* <DEDUP_REMOVED lines=8> */
.L_x_13878:
[----:B------:R4:W5:Y:S01]  /*e090*/  LDG.E.U8 R19, desc[UR36][R4.64] ;  /* 0x0000002404137981 */ /* 0x000962000c1e1100 */
[----:B------:R-:W-:Y:S05]  /*e0a0*/  BRA `(.L_x_13876) ;  /* 0x0000000c003c7947 */ /* 0x000fea0003800000 */
.L_x_13877:
[----:B------:R0:W5:Y:S01]  /*e0b0*/  LDG.E.U16 R19, desc[UR36][R4.64] ;  /* 0x0000002404137981 */ /* 0x000162000c1e1500 */
[----:B------:R-:W-:Y:S05]  /*e0c0*/  BRA `(.L_x_13876) ;  /* 0x0000000c00347947 */ /* 0x000fea0003800000 */
.L_x_13872:
        /* <DEDUP_REMOVED lines=10> */
.L_x_13880:
[----:B------:R-:W2:Y:S02]  /*e170*/  LDG.E.U16 R2, desc[UR36][R4.64] ;  /* 0x0000002404027981 */ /* 0x000ea4000c1e1500 */
[----:B--2---:R-:W-:-:S06]  /*e180*/  HADD2.F32 R2, -RZ, R2.H0_H0 ;  /* 0x20000002ff027230 */ /* 0x004fcc0000004100 */
[----:B------:R-:W0:Y:S02]  /*e190*/  F2I.S64.TRUNC R2, R2 ;  /* 0x0000000200027311 */ /* 0x000e24000020d900 */
[----:B0-----:R-:W-:Y:S01]  /*e1a0*/  PRMT R19, R2, 0x7610, R19 ;  /* 0x0000761002137816 */ /* 0x001fe20000000013 */
[----:B------:R-:W-:Y:S06]  /*e1b0*/  BRA `(.L_x_13876) ;  /* 0x0000000800f87947 */ /* 0x000fec0003800000 */
.L_x_13879:
        /* <DEDUP_REMOVED lines=10> */
.L_x_13882:
[----:B------:R-:W2:Y:S02]  /*e260*/  LDG.E.U16 R4, desc[UR36][R4.64] ;  /* 0x0000002404047981 */ /* 0x000ea4000c1e1500 */
[----:B--2---:R-:W-:-:S06]  /*e270*/  HADD2.F32 R2, -RZ, R4.H0_H0 ;  /* 0x20000004ff027230 */ /* 0x004fcc0000004100 */
[----:B------:R-:W0:Y:S02]  /*e280*/  F2I.S64.TRUNC R2, R2 ;  /* 0x0000000200027311 */ /* 0x000e24000020d900 */
[----:B0-----:R-:W-:Y:S01]  /*e290*/  PRMT R19, R2, 0x7610, R19 ;  /* 0x0000761002137816 */ /* 0x001fe20000000013 */
[----:B------:R-:W-:Y:S06]  /*e2a0*/  BRA `(.L_x_13876) ;  /* 0x0000000800bc7947 */ /* 0x000fec0003800000 */
.L_x_13881:
[----:B------:R-:W2:Y:S02]  /*e2b0*/  LDG.E.64 R2, desc[UR36][R4.64] ;  /* 0x0000002404027981 */ /* 0x000ea4000c1e1b00 */
[----:B--2---:R-:W0:Y:S02]  /*e2c0*/  F2I.S64.F64.TRUNC R2, R2 ;  /* 0x0000000200027311 */ /* 0x004e24000030d900 */
[----:B0-----:R-:W-:Y:S01]  /*e2d0*/  PRMT R19, R2, 0x7610, R19 ;  /* 0x0000761002137816 */ /* 0x001fe20000000013 */
[----:B------:R-:W-:Y:S06]  /*e2e0*/  BRA `(.L_x_13876) ;  /* 0x0000000800ac7947 */ /* 0x000fec0003800000 */
.L_x_13871:
        /* <DEDUP_REMOVED lines=12> */
.L_x_13885:
[----:B------:R-:W2:Y:S02]  /*e3b0*/  LDG.E.64 R4, desc[UR36][R4.64] ;  /* 0x0000002404047981 */ /* 0x000ea4000c1e1b00 */
[----:B--2---:R-:W0:Y:S02]  /*e3c0*/  F2I.S64.F64.TRUNC R2, R4 ;  /* 0x0000000400027311 */ /* 0x004e24000030d900 */
[----:B0-----:R-:W-:Y:S01]  /*e3d0*/  PRMT R19, R2, 0x7610, R19 ;  /* 0x0000761002137816 */ /* 0x001fe20000000013 */
[----:B------:R-:W-:Y:S06]  /*e3e0*/  BRA `(.L_x_13876) ;  /* 0x00000008006c7947 */ /* 0x000fec0003800000 */
.L_x_13884:
        /* <DEDUP_REMOVED lines=28> */
.L_x_13887:
        /* <DEDUP_REMOVED lines=15> */
.L_x_13886:
[----:B------:R-:W2:Y:S02]  /*e6a0*/  LDG.E.U16 R2, desc[UR36][R4.64] ;  /* 0x0000002404027981 */ /* 0x000ea4000c1e1500 */
[----:B--2---:R-:W-:-:S06]  /*e6b0*/  IMAD.U32 R2, R2, 0x10000, RZ ;  /* 0x0001000002027824 */ /* 0x004fcc00078e00ff */
[----:B------:R-:W0:Y:S02]  /*e6c0*/  F2I.S64.TRUNC R2, R2 ;  /* 0x0000000200027311 */ /* 0x000e24000020d900 */
[----:B0-----:R-:W-:Y:S01]  /*e6d0*/  PRMT R19, R2, 0x7610, R19 ;  /* 0x0000761002137816 */ /* 0x001fe20000000013 */
[----:B------:R-:W-:Y:S06]  /*e6e0*/  BRA `(.L_x_13876) ;  /* 0x0000000400ac7947 */ /* 0x000fec0003800000 */
.L_x_13883:
        /* <DEDUP_REMOVED lines=10> */
.L_x_13890:
        /* <DEDUP_REMOVED lines=21> */
.L_x_13894:
[----:B------:R-:W-:Y:S05]  /*e8e0*/  BSYNC B1 ;  /* 0x0000000000017941 */ /* 0x000fea0003800000 */
.L_x_13893:
[----:B------:R-:W-:Y:S01]  /*e8f0*/  IMAD.SHL.U32 R2, R2, 0x100000, RZ ;  /* 0x0010000002027824 */ /* 0x000fe200078e00ff */
[----:B------:R-:W-:-:S04]  /*e900*/  LEA R3, R0, 0x3b800000, 0x17 ;  /* 0x3b80000000037811 */ /* 0x000fc800078eb8ff */
[----:B------:R-:W-:-:S07]  /*e910*/  LOP3.LUT R2, R3, R2, R4, 0xfe, !PT ;  /* 0x0000000203027212 */ /* 0x000fce00078efe04 */
.L_x_13892:
[----:B------:R-:W-:Y:S05]  /*e920*/  BSYNC B0 ;  /* 0x0000000000007941 */ /* 0x000fea0003800000 */
.L_x_13891:
[----:B------:R-:W0:Y:S02]  /*e930*/  F2I.S64.TRUNC R2, R2 ;  /* 0x0000000200027311 */ /* 0x000e24000020d900 */
[----:B0-----:R-:W-:Y:S01]  /*e940*/  PRMT R19, R2, 0x7610, R19 ;  /* 0x0000761002137816 */ /* 0x001fe20000000013 */
[----:B------:R-:W-:Y:S06]  /*e950*/  BRA `(.L_x_13876) ;  /* 0x0000000400107947 */ /* 0x000fec0003800000 */
.L_x_13889:
        /* <DEDUP_REMOVED lines=21> */
.L_x_13898:
[----:B------:R-:W-:Y:S05]  /*eab0*/  BSYNC B1 ;  /* 0x0000000000017941 */ /* 0x000fea0003800000 */
.L_x_13897:
[----:B------:R-:W-:Y:S01]  /*eac0*/  IMAD.SHL.U32 R2, R2, 0x200000, RZ ;  /* 0x0020000002027824 */ /* 0x000fe200078e00ff */
[----:B------:R-:W-:-:S04]  /*ead0*/  LEA R3, R0, 0x37800000, 0x17 ;  /* 0x3780000000037811 */ /* 0x000fc800078eb8ff */
[----:B------:R-:W-:-:S07]  /*eae0*/  LOP3.LUT R2, R3, R2, R4, 0xfe, !PT ;  /* 0x0000000203027212 */ /* 0x000fce00078efe04 */
.L_x_13896:
[----:B------:R-:W-:Y:S05]  /*eaf0*/  BSYNC B0 ;  /* 0x0000000000007941 */ /* 0x000fea0003800000 */
.L_x_13895:
[----:B------:R-:W0:Y:S02]  /*eb00*/  F2I.S64.TRUNC R2, R2 ;  /* 0x0000000200027311 */ /* 0x000e24000020d900 */
[----:B0-----:R-:W-:Y:S01]  /*eb10*/  PRMT R19, R2, 0x7610, R19 ;  /* 0x0000761002137816 */ /* 0x001fe20000000013 */
[----:B------:R-:W-:Y:S06]  /*eb20*/  BRA `(.L_x_13876) ;  /* 0x00000000009c7947 */ /* 0x000fec0003800000 */
.L_x_13888:
        /* <DEDUP_REMOVED lines=14> */
.L_x_13902:
[----:B------:R-:W-:Y:S05]  /*ec10*/  BSYNC B0 ;  /* 0x0000000000007941 */ /* 0x000fea0003800000 */
.L_x_13901:
[----:B------:R-:W0:Y:S02]  /*ec20*/  F2I.S64.TRUNC R2, R2 ;  /* 0x0000000200027311 */ /* 0x000e24000020d900 */
[----:B0-----:R-:W-:Y:S01]  /*ec30*/  PRMT R19, R2, 0x7610, R19 ;  /* 0x0000761002137816 */ /* 0x001fe20000000013 */
[----:B------:R-:W-:Y:S06]  /*ec40*/  BRA `(.L_x_13876) ;  /* 0x0000000000547947 */ /* 0x000fec0003800000 */
.L_x_13875:
        /* <DEDUP_REMOVED lines=16> */
.L_x_13903:
[----:B------:R-:W-:Y:S01]  /*ed50*/  PRMT R19, RZ, 0x7610, R19 ;  /* 0x00007610ff137816 */ /* 0x000fe20000000013 */
[----:B------:R-:W-:Y:S06]  /*ed60*/  BRA `(.L_x_13876) ;  /* 0x00000000000c7947 */ /* 0x000fec0003800000 */
.L_x_13900:
[----:B------:R0:W5:Y:S01]  /*ed70*/  LDG.E.U8 R19, desc[UR36][R4.64] ;  /* 0x0000002404137981 */ /* 0x000162000c1e1100 */
[----:B------:R-:W-:Y:S05]  /*ed80*/  BRA `(.L_x_13876) ;  /* 0x0000000000047947 */ /* 0x000fea0003800000 */
.L_x_13899:
[----:B------:R1:W5:Y:S02]  /*ed90*/  LDG.E.U8 R19, desc[UR36][R4.64] ;  /* 0x0000002404137981 */ /* 0x000364000c1e1100 */
.L_x_13876:
        /* <DEDUP_REMOVED lines=17> */
.L_x_13907:
[----:B------:R1:W5:Y:S01]  /*eeb0*/  LDG.E.U8 R0, desc[UR36][R4.64] ;  /* 0x0000002404007981 */ /* 0x000362000c1e1100 */
[----:B------:R-:W-:Y:S05]  /*eec0*/  BRA `(.L_x_13909) ;  /* 0x0000000c00647947 */ /* 0x000fea0003800000 */
.L_x_13906:
        /* <DEDUP_REMOVED lines=8> */
.L_x_13911:
[----:B------:R3:W5:Y:S01]  /*ef50*/  LDG.E.U8 R0, desc[UR36][R4.64] ;  /* 0x0000002404007981 */ /* 0x000762000c1e1100 */
[----:B------:R-:W-:Y:S05]  /*ef60*/  BRA `(.L_x_13909) ;  /* 0x0000000c003c7947 */ /* 0x000fea0003800000 */
.L_x_13910:
[----:B------:R4:W5:Y:S01]  /*ef70*/  LDG.E.U16 R0, desc[UR36][R4.64] ;  /* 0x0000002404007981 */ /* 0x000962000c1e1500 */
[----:B------:R-:W-:Y:S05]  /*ef80*/  BRA `(.L_x_13909) ;  /* 0x0000000c00347947 */ /* 0x000fea0003800000 */
.L_x_13905:
        /* <DEDUP_REMOVED lines=10> */
.L_x_13913:
[----:B------:R-:W2:Y:S02]  /*f030*/  LDG.E.U16 R2, desc[UR36][R4.64] ;  /* 0x0000002404027981 */ /* 0x000ea4000c1e1500 */
[----:B--2---:R-:W-:-:S06]  /*f040*/  HADD2.F32 R2, -RZ, R2.H0_H0 ;  /* 0x20000002ff027230 */ /* 0x004fcc0000004100 */
[----:B------:R-:W0:Y:S02]  /*f050*/  F2I.S64.TRUNC R2, R2 ;  /* 0x0000000200027311 */ /* 0x000e24000020d900 */
[----:B0-----:R-:W-:Y:S01]  /*f060*/  PRMT R0, R2, 0x7610, R0 ;  /* 0x0000761002007816 */ /* 0x001fe20000000000 */
[----:B------:R-:W-:Y:S06]  /*f070*/  BRA `(.L_x_13909) ;  /* 0x0000000800f87947 */ /* 0x000fec0003800000 */
.L_x_13912:
        /* <DEDUP_REMOVED lines=10> */
.L_x_13915:
[----:B------:R-:W2:Y:S02]  /*f120*/  LDG.E.U16 R4, desc[UR36][R4.64] ;  /* 0x0000002404047981 */ /* 0x000ea4000c1e1500 */
[----:B--2---:R-:W-:-:S06]  /*f130*/  HADD2.F32 R2, -RZ, R4.H0_H0 ;  /* 0x20000004ff027230 */ /* 0x004fcc0000004100 */
[----:B------:R-:W0:Y:S02]  /*f140*/  F2I.S64.TRUNC R2, R2 ;  /* 0x0000000200027311 */ /* 0x000e24000020d900 */
[----:B0-----:R-:W-:Y:S01]  /*f150*/  PRMT R0, R2, 0x7610, R0 ;  /* 0x0000761002007816 */ /* 0x001fe20000000000 */
[----:B------:R-:W-:Y:S06]  /*f160*/  BRA `(.L_x_13909) ;  /* 0x0000000800bc7947 */ /* 0x000fec0003800000 */
.L_x_13914:
[----:B------:R-:W2:Y:S02]  /*f170*/  LDG.E.64 R2, desc[UR36][R4.64] ;  /* 0x0000002404027981 */ /* 0x000ea4000c1e1b00 */
[----:B--2---:R-:W0:Y:S02]  /*f180*/  F2I.S64.F64.TRUNC R2, R2 ;  /* 0x0000000200027311 */ /* 0x004e24000030d900 */
[----:B0-----:R-:W-:Y:S01]  /*f190*/  PRMT R0, R2, 0x7610, R0 ;  /* 0x0000761002007816 */ /* 0x001fe20000000000 */
[----:B------:R-:W-:Y:S06]  /*f1a0*/  BRA `(.L_x_13909) ;  /* 0x0000000800ac7947 */ /* 0x000fec0003800000 */
.L_x_13904:
        /* <DEDUP_REMOVED lines=12> */
.L_x_13918:
[----:B------:R-:W2:Y:S02]  /*f270*/  LDG.E.64 R4, desc[UR36][R4.64] ;  /* 0x0000002404047981 */ /* 0x000ea4000c1e1b00 */
[----:B--2---:R-:W0:Y:S02]  /*f280*/  F2I.S64.F64.TRUNC R2, R4 ;  /* 0x0000000400027311 */ /* 0x004e24000030d900 */
[----:B0-----:R-:W-:Y:S01]  /*f290*/  PRMT R0, R2, 0x7610, R0 ;  /* 0x0000761002007816 */ /* 0x001fe20000000000 */
[----:B------:R-:W-:Y:S06]  /*f2a0*/  BRA `(.L_x_13909) ;  /* 0x00000008006c7947 */ /* 0x000fec0003800000 */
.L_x_13917:
        /* <DEDUP_REMOVED lines=28> */
.L_x_13920:
        /* <DEDUP_REMOVED lines=15> */
.L_x_13919:
[----:B------:R-:W2:Y:S02]  /*f560*/  LDG.E.U16 R2, desc[UR36][R4.64] ;  /* 0x0000002404027981 */ /* 0x000ea4000c1e1500 */
[----:B--2---:R-:W-:-:S06]  /*f570*/  IMAD.U32 R2, R2, 0x10000, RZ ;  /* 0x0001000002027824 */ /* 0x004fcc00078e00ff */
[----:B------:R-:W0:Y:S02]  /*f580*/  F2I.S64.TRUNC R2, R2 ;  /* 0x0000000200027311 */ /* 0x000e24000020d900 */
[----:B0-----:R-:W-:Y:S01]  /*f590*/  PRMT R0, R2, 0x7610, R0 ;  /* 0x0000761002007816 */ /* 0x001fe20000000000 */
[----:B------:R-:W-:Y:S06]  /*f5a0*/  BRA `(.L_x_13909) ;  /* 0x0000000400ac7947 */ /* 0x000fec0003800000 */
.L_x_13916:
        /* <DEDUP_REMOVED lines=10> */
.L_x_13923:
        /* <DEDUP_REMOVED lines=21> */
.L_x_13927:
[----:B------:R-:W-:Y:S05]  /*f7a0*/  BSYNC B1 ;  /* 0x0000000000017941 */ /* 0x000fea0003800000 */
.L_x_13926:
[----:B------:R-:W-:Y:S01]  /*f7b0*/  IMAD.SHL.U32 R2, R2, 0x100000, RZ ;  /* 0x0010000002027824 */ /* 0x000fe200078e00ff */
[----:B------:R-:W-:-:S04]  /*f7c0*/  LEA R3, R0, 0x3b800000, 0x17 ;  /* 0x3b80000000037811 */ /* 0x000fc800078eb8ff */
[----:B------:R-:W-:-:S07]  /*f7d0*/  LOP3.LUT R2, R3, R2, R4, 0xfe, !PT ;  /* 0x0000000203027212 */ /* 0x000fce00078efe04 */
.L_x_13925:
[----:B------:R-:W-:Y:S05]  /*f7e0*/  BSYNC B0 ;  /* 0x0000000000007941 */ /* 0x000fea0003800000 */
.L_x_13924:
[----:B------:R-:W0:Y:S02]  /*f7f0*/  F2I.S64.TRUNC R2, R2 ;  /* 0x0000000200027311 */ /* 0x000e24000020d900 */
[----:B0-----:R-:W-:Y:S01]  /*f800*/  PRMT R0, R2, 0x7610, R0 ;  /* 0x0000761002007816 */ /* 0x001fe20000000000 */
[----:B------:R-:W-:Y:S06]  /*f810*/  BRA `(.L_x_13909) ;  /* 0x0000000400107947 */ /* 0x000fec0003800000 */
.L_x_13922:
        /* <DEDUP_REMOVED lines=21> */
.L_x_13931:
[----:B------:R-:W-:Y:S05]  /*f970*/  BSYNC B1 ;  /* 0x0000000000017941 */ /* 0x000fea0003800000 */
.L_x_13930:
[----:B------:R-:W-:Y:S01]  /*f980*/  IMAD.SHL.U32 R2, R2, 0x200000, RZ ;  /* 0x0020000002027824 */ /* 0x000fe200078e00ff */
[----:B------:R-:W-:-:S04]  /*f990*/  LEA R3, R0, 0x37800000, 0x17 ;  /* 0x3780000000037811 */ /* 0x000fc800078eb8ff */
[----:B------:R-:W-:-:S07]  /*f9a0*/  LOP3.LUT R2, R3, R2, R4, 0xfe, !PT ;  /* 0x0000000203027212 */ /* 0x000fce00078efe04 */
.L_x_13929:
[----:B------:R-:W-:Y:S05]  /*f9b0*/  BSYNC B0 ;  /* 0x0000000000007941 */ /* 0x000fea0003800000 */
.L_x_13928:
[----:B------:R-:W0:Y:S02]  /*f9c0*/  F2I.S64.TRUNC R2, R2 ;  /* 0x0000000200027311 */ /* 0x000e24000020d900 */
[----:B0-----:R-:W-:Y:S01]  /*f9d0*/  PRMT R0, R2, 0x7610, R0 ;  /* 0x0000761002007816 */ /* 0x001fe20000000000 */
[----:B------:R-:W-:Y:S06]  /*f9e0*/  BRA `(.L_x_13909) ;  /* 0x00000000009c7947 */ /* 0x000fec0003800000 */
.L_x_13921:
        /* <DEDUP_REMOVED lines=14> */
.L_x_13935:
[----:B------:R-:W-:Y:S05]  /*fad0*/  BSYNC B0 ;  /* 0x0000000000007941 */ /* 0x000fea0003800000 */
.L_x_13934:
[----:B------:R-:W0:Y:S02]  /*fae0*/  F2I.S64.TRUNC R2, R2 ;  /* 0x0000000200027311 */ /* 0x000e24000020d900 */
[----:B0-----:R-:W-:Y:S01]  /*faf0*/  PRMT R0, R2, 0x7610, R0 ;  /* 0x0000761002007816 */ /* 0x001fe20000000000 */
[----:B------:R-:W-:Y:S06]  /*fb00*/  BRA `(.L_x_13909) ;  /* 0x0000000000547947 */ /* 0x000fec0003800000 */
.L_x_13908:
        /* <DEDUP_REMOVED lines=16> */
.L_x_13936:
[----:B------:R-:W-:Y:S01]  /*fc10*/  PRMT R0, RZ, 0x7610, R0 ;  /* 0x00007610ff007816 */ /* 0x000fe20000000000 */
[----:B------:R-:W-:Y:S06]  /*fc20*/  BRA `(.L_x_13909) ;  /* 0x00000000000c7947 */ /* 0x000fec0003800000 */
.L_x_13933:
[----:B------:R0:W5:Y:S01]  /*fc30*/  LDG.E.U8 R0, desc[UR36][R4.64] ;  /* 0x0000002404007981 */ /* 0x000162000c1e1100 */
[----:B------:R-:W-:Y:S05]  /*fc40*/  BRA `(.L_x_13909) ;  /* 0x0000000000047947 */ /* 0x000fea0003800000 */
.L_x_13932:
[----:B------:R0:W5:Y:S02]  /*fc50*/  LDG.E.U8 R0, desc[UR36][R4.64] ;  /* 0x0000002404007981 */ /* 0x000164000c1e1100 */
.L_x_13909:
        /* <DEDUP_REMOVED lines=19> */
.L_x_13940:
[----:B------:R-:W-:Y:S01]  /*fd90*/  STG.E.U8 desc[UR36][R16.64], R2 ;  /* 0x0000000210007986 */ /* 0x000fe2000c101124 */
[----:B------:R-:W-:Y:S05]  /*fda0*/  EXIT ;  /* 0x000000000000794d */ /* 0x000fea0003800000 */
.L_x_13939:
        /* <DEDUP_REMOVED lines=9> */
.L_x_13943:
[----:B------:R-:W-:Y:S01]  /*fe40*/  STG.E desc[UR36][R16.64], R2 ;  /* 0x0000000210007986 */ /* 0x000fe2000c101924 */
[----:B------:R-:W-:Y:S05]  /*fe50*/  EXIT ;  /* 0x000000000000794d */ /* 0x000fea0003800000 */
.L_x_13942:
[----:B------:R-:W-:Y:S01]  /*fe60*/  STG.E.U16 desc[UR36][R16.64], R2 ;  /* 0x0000000210007986 */ /* 0x000fe2000c101524 */
[----:B------:R-:W-:Y:S05]  /*fe70*/  EXIT ;  /* 0x000000000000794d */ /* 0x000fea0003800000 */
.L_x_13938:
        /* <DEDUP_REMOVED lines=9> */
.L_x_13945:
[----:B------:R-:W-:-:S04]  /*ff10*/  I2FP.F32.U32 R0, R2 ;  /* 0x0000000200007245 */ /* 0x000fc80000201000 */
[----:B------:R-:W-:-:S05]  /*ff20*/  F2FP.F16.F32.PACK_AB R0, RZ, R0 ;  /* 0x00000000ff00723e */ /* 0x000fca00000000ff */
[----:B------:R-:W-:Y:S01]  /*ff30*/  STG.E.U16 desc[UR36][R16.64], R0 ;  /* 0x0000000010007986 */ /* 0x000fe2000c101524 */
[----:B------:R-:W-:Y:S05]  /*ff40*/  EXIT ;  /* 0x000000000000794d */ /* 0x000fea0003800000 */
.L_x_13944:
        /* <DEDUP_REMOVED lines=10> */
.L_x_13947:
[----:B------:R-:W-:-:S04]  /*fff0*/  I2FP.F32.U32 R2, R2 ;  /* 0x0000000200027245 */ /* 0x000fc80000201000 */
[----:B------:R-:W-:-:S04]  /*10000*/  F2FP.F16.F32.PACK_AB R3, RZ, R2 ;  /* 0x00000002ff03723e */ /* 0x000fc800000000ff */
[----:B------:R-:W-:-:S05]  /*10010*/  PRMT R3, R3, 0x5410, RZ ;  /* 0x0000541003037816 */ /* 0x000fca00000000ff */
[----:B------:R-:W-:Y:S01]  /*10020*/  STG.E desc[UR36][R16.64], R3 ;  /* 0x0000000310007986 */ /* 0x000fe2000c101924 */
[----:B------:R-:W-:Y:S05]  /*10030*/  EXIT ;  /* 0x000000000000794d */ /* 0x000fea0003800000 */
.L_x_13946:
[----:B------:R-:W1:Y:S02]  /*10040*/  I2F.F64.U32 R2, R2 ;  /* 0x0000000200027312 */ /* 0x000e640000201800 */
[----:B-1----:R-:W-:Y:S01]  /*10050*/  STG.E.64 desc[UR36][R16.64], R2 ;  /* 0x0000000210007986 */ /* 0x002fe2000c101b24 */
[----:B------:R-:W-:Y:S05]  /*10060*/  EXIT ;  /* 0x000000000000794d */ /* 0x000fea0003800000 */
.L_x_13937:
        /* <DEDUP_REMOVED lines=10> */
.L_x_13950:
[----:B0-234-:R-:W0:Y:S01]  /*10110*/  I2F.F64.U32 R4, R2 ;  /* 0x0000000200047312 */ /* 0x01de220000201800 */
[----:B------:R-:W-:-:S05]  /*10120*/  CS2R R6, SRZ ;  /* 0x0000000000067805 */ /* 0x000fca000001ff00 */
[----:B0-----:R-:W-:Y:S01]  /*10130*/  STG.E.128 desc[UR36][R16.64], R4 ;  /* 0x0000000410007986 */ /* 0x001fe2000c101d24 */
[----:B------:R-:W-:Y:S05]  /*10140*/  EXIT ;  /* 0x000000000000794d */ /* 0x000fea0003800000 */
.L_x_13949:
        /* <DEDUP_REMOVED lines=21> */
.L_x_13954:
[----:B------:R-:W-:Y:S05]  /*102a0*/  BSYNC B0 ;  /* 0x0000000000007941 */ /* 0x000fea0003800000 */
.L_x_13953:
[----:B------:R-:W-:-:S05]  /*102b0*/  LOP3.LUT R3, R0, R3, RZ, 0xfc, !PT ;  /* 0x0000000300037212 */ /* 0x000fca00078efcff */
[----:B------:R-:W-:Y:S01]  /*102c0*/  STG.E.U8 desc[UR36][R16.64], R3 ;  /* 0x0000000310007986 */ /* 0x000fe2000c101124 */
[----:B------:R-:W-:Y:S05]  /*102d0*/  EXIT ;  /* 0x000000000000794d */ /* 0x000fea0003800000 */
.L_x_13952:
        /* <DEDUP_REMOVED lines=13> */
.L_x_13956:
[----:B------:R-:W-:Y:S01]  /*103b0*/  IMAD.MOV.U32 R0, RZ, RZ, 0x7f ;  /* 0x0000007fff007424 */ /* 0x000fe200078e00ff */
[----:B------:R-:W-:-:S04]  /*103c0*/  ISETP.GT.U32.AND P0, PT, R2, 0x7f800000, PT ;  /* 0x7f8000000200780c */ /* 0x000fc80003f04070 */
[----:B------:R-:W-:-:S09]  /*103d0*/  SEL R0, R0, 0x7c, P0 ;  /* 0x0000007c00007807 */ /* 0x000fd20000000000 */
.L_x_13957:
[----:B------:R-:W-:Y:S05]  /*103e0*/  BSYNC B0 ;  /* 0x0000000000007941 */ /* 0x000fea0003800000 */
.L_x_13955:
[----:B------:R-:W-:-:S04]  /*103f0*/  LOP3.LUT R2, R3, 0x80000000, RZ, 0xc0, !PT ;  /* 0x8000000003027812 */ /* 0x000fc800078ec0ff */
[----:B------:R-:W-:-:S04]  /*10400*/  SHF.R.U32.HI R3, RZ, 0x18, R2 ;  /* 0x00000018ff037819 */ /* 0x000fc80000011602 */
[----:B------:R-:W-:-:S05]  /*10410*/  LOP3.LUT R3, R0, R3, RZ, 0xfc, !PT ;  /* 0x0000000300037212 */ /* 0x000fca00078efcff */
[----:B------:R-:W-:Y:S01]  /*10420*/  STG.E.U8 desc[UR36][R16.64], R3 ;  /* 0x0000000310007986 */ /* 0x000fe2000c101124 */
[----:B------:R-:W-:Y:S05]  /*10430*/  EXIT ;  /* 0x000000000000794d */ /* 0x000fea0003800000 */
.L_x_13951:
[----:B------:R-:W-:-:S04]  /*10440*/  I2FP.F32.U32 R0, R2 ;  /* 0x0000000200007245 */ /* 0x000fc80000201000 */
[----:B------:R-:W-:-:S05]  /*10450*/  F2FP.BF16.F32.PACK_AB R0, RZ, R0 ;  /* 0x00000000ff00723e */ /* 0x000fca00000010ff */
[----:B------:R-:W-:Y:S01]  /*10460*/  STG.E.U16 desc[UR36][R16.64], R0 ;  /* 0x0000000010007986 */ /* 0x000fe2000c101524 */
[----:B------:R-:W-:Y:S05]  /*10470*/  EXIT ;  /* 0x000000000000794d */ /* 0x000fea0003800000 */
.L_x_13948:
        /* <DEDUP_REMOVED lines=10> */
.L_x_13960:
        /* <DEDUP_REMOVED lines=17> */
.L_x_13963:
[----:B------:R-:W-:-:S04]  /*10630*/  LOP3.LUT R2, R3, 0x80000000, RZ, 0xc0, !PT ;  /* 0x8000000003027812 */ /* 0x000fc800078ec0ff */
[----:B------:R-:W-:-:S04]  /*10640*/  SHF.R.U32.HI R3, RZ, 0x18, R2 ;  /* 0x00000018ff037819 */ /* 0x000fc80000011602 */
[----:B------:R-:W-:-:S04]  /*10650*/  LOP3.LUT R0, R0, R3, RZ, 0xfc, !PT ;  /* 0x0000000300007212 */ /* 0x000fc800078efcff */
[----:B------:R-:W-:-:S07]  /*10660*/  PRMT R8, R0, 0x7610, R8 ;  /* 0x0000761000087816 */ /* 0x000fce0000000008 */
.L_x_13962:
[----:B------:R-:W-:Y:S05]  /*10670*/  BSYNC B0 ;  /* 0x0000000000007941 */ /* 0x000fea0003800000 */
.L_x_13961:
[----:B------:R-:W-:Y:S01]  /*10680*/  STG.E.U8 desc[UR36][R16.64], R8 ;  /* 0x0000000810007986 */ /* 0x000fe2000c101124 */
[----:B------:R-:W-:Y:S05]  /*10690*/  EXIT ;  /* 0x000000000000794d */ /* 0x000fea0003800000 */
.L_x_13959:
        /* <DEDUP_REMOVED lines=17> */
.L_x_13966:
[----:B------:R-:W-:-:S04]  /*107b0*/  LOP3.LUT R2, R3, 0x80000000, RZ, 0xc0, !PT ;  /* 0x8000000003027812 */ /* 0x000fc800078ec0ff */
[----:B------:R-:W-:-:S04]  /*107c0*/  SHF.R.U32.HI R3, RZ, 0x18, R2 ;  /* 0x00000018ff037819 */ /* 0x000fc80000011602 */
[----:B------:R-:W-:-:S04]  /*107d0*/  LOP3.LUT R0, R0, R3, RZ, 0xfc, !PT ;  /* 0x0000000300007212 */ /* 0x000fc800078efcff */
[----:B------:R-:W-:-:S07]  /*107e0*/  PRMT R8, R0, 0x7610, R8 ;  /* 0x0000761000087816 */ /* 0x000fce0000000008 */
.L_x_13965:
[----:B------:R-:W-:Y:S05]  /*107f0*/  BSYNC B0 ;  /* 0x0000000000007941 */ /* 0x000fea0003800000 */
.L_x_13964:
[----:B------:R-:W-:Y:S01]  /*10800*/  STG.E.U8 desc[UR36][R16.64], R8 ;  /* 0x0000000810007986 */ /* 0x000fe2000c101124 */
[----:B------:R-:W-:Y:S05]  /*10810*/  EXIT ;  /* 0x000000000000794d */ /* 0x000fea0003800000 */
.L_x_13958:
        /* <DEDUP_REMOVED lines=22> */
.L_x_13941:
        /* <DEDUP_REMOVED lines=16> */
.L_x_13969:
[----:B------:R-:W-:Y:S05]  /*10a80*/  EXIT ;  /* 0x000000000000794d */ /* 0x000fea0003800000 */
.L_x_13968:
[----:B------:R-:W-:-:S05]  /*10a90*/  IMAD.MOV.U32 R3, RZ, RZ, RZ ;  /* 0x000000ffff037224 */ /* 0x000fca00078e00ff */
[----:B------:R-:W-:Y:S01]  /*10aa0*/  STG.E.64 desc[UR36][R16.64], R2 ;  /* 0x0000000210007986 */ /* 0x000fe2000c101b24 */
[----:B------:R-:W-:Y:S05]  /*10ab0*/  EXIT ;  /* 0x000000000000794d */ /* 0x000fea0003800000 */
.L_x_13967:
[----:B------:R-:W-:Y:S01]  /*10ac0*/  STG.E desc[UR36][R16.64], R2 ;  /* 0x0000000210007986 */ /* 0x000fe2000c101924 */
[----:B------:R-:W-:Y:S05]  /*10ad0*/  EXIT ;  /* 0x000000000000794d */ /* 0x000fea0003800000 */
.L_x_13970:
        /* <DEDUP_REMOVED lines=10> */
.L_x_43882:


//--------------------- .text._ZN2at6native27unrolled_elementwise_kernelINS0_13BinaryFunctorIhhbZZZNS0_23logical_xor_kernel_cudaERNS_14TensorIteratorEENKUlvE0_clEvENKUlvE_clEvEUlhhE_EESt5arrayIPcLm3EELi4E23TrivialOffsetCalculatorILi2EjESC_ILi1EjENS0_6memory12LoadWithCastILi2EEENSF_13StoreWithCastILi1EEEEEviT_T0_T2_T3_T4_T5_ --------------------------
	.section	.text._ZN2at6native27unrolled_elementwise_kernelINS0_13BinaryFunctorIhhbZZZNS0_23logical_xor_kernel_cudaERNS_14TensorIteratorEENKUlvE0_clEvENKUlvE_clEvEUlhhE_EESt5arrayIPcLm3EELi4E23TrivialOffsetCalculatorILi2EjESC_ILi1EjENS0_6memory12LoadWithCastILi2EEENSF_13StoreWithCastILi1EEEEEviT_T0_T2_T3_T4_T5_,"ax",@progbits
	.align	128
        .global         _ZN2at6native27unrolled_elementwise_kernelINS0_13BinaryFunctorIhhbZZZNS0_23logical_xor_kernel_cudaERNS_14TensorIteratorEENKUlvE0_clEvENKUlvE_clEvEUlhhE_EESt5arrayIPcLm3EELi4E23TrivialOffsetCalculatorILi2EjESC_ILi1EjENS0_6memory12LoadWithCastILi2EEENSF_13StoreWithCastILi1EEEEEviT_T0_T2_T3_T4_T5_
        .type           _ZN2at6native27unrolled_elementwise_kernelINS0_13BinaryFunctorIhhbZZZNS0_23logical_xor_kernel_cudaERNS_14TensorIteratorEENKUlvE0_clEvENKUlvE_clEvEUlhhE_EESt5arrayIPcLm3EELi4E23TrivialOffsetCalculatorILi2EjESC_ILi1EjENS0_6memory12LoadWithCastILi2EEENSF_13StoreWithCastILi1EEEEEviT_T0_T2_T3_T4_T5_,@function
        .size           _ZN2at6native27unrolled_elementwise_kernelINS0_13BinaryFunctorIhhbZZZNS0_23logical_xor_kernel_cudaERNS_14TensorIteratorEENKUlvE0_clEvENKUlvE_clEvEUlhhE_EESt5arrayIPcLm3EELi4E23TrivialOffsetCalculatorILi2EjESC_ILi1EjENS0_6memory12LoadWithCastILi2EEENSF_13StoreWithCastILi1EEEEEviT_T0_T2_T3_T4_T5_,(.L_x_43883 - _ZN2at6native27unrolled_elementwise_kernelINS0_13BinaryFunctorIhhbZZZNS0_23logical_xor_kernel_cudaERNS_14TensorIteratorEENKUlvE0_clEvENKUlvE_clEvEUlhhE_EESt5arrayIPcLm3EELi4E23TrivialOffsetCalculatorILi2EjESC_ILi1EjENS0_6memory12LoadWithCastILi2EEENSF_13StoreWithCastILi1EEEEEviT_T0_T2_T3_T4_T5_)
        .other          _ZN2at6native27unrolled_elementwise_kernelINS0_13BinaryFunctorIhhbZZZNS0_23logical_xor_kernel_cudaERNS_14TensorIteratorEENKUlvE0_clEvENKUlvE_clEvEUlhhE_EESt5arrayIPcLm3EELi4E23TrivialOffsetCalculatorILi2EjESC_ILi1EjENS0_6memory12LoadWithCastILi2EEENSF_13StoreWithCastILi1EEEEEviT_T0_T2_T3_T4_T5_,@"STO_CUDA_ENTRY STV_DEFAULT"
_ZN2at6native27unrolled_elementwise_kernelINS0_13BinaryFunctorIhhbZZZNS0_23logical_xor_kernel_cudaERNS_14TensorIteratorEENKUlvE0_clEvENKUlvE_clEvEUlhhE_EESt5arrayIPcLm3EELi4E23TrivialOffsetCalculatorILi2EjESC_ILi1EjENS0_6memory12LoadWithCastILi2EEENSF_13StoreWithCastILi1EEEEEviT_T0_T2_T3_T4_T5_:
.text._ZN2at6native27unrolled_elementwise_kernelINS0_13BinaryFunctorIhhbZZZNS0_23logical_xor_kernel_cudaERNS_14TensorIteratorEENKUlvE0_clEvENKUlvE_clEvEUlhhE_EESt5arrayIPcLm3EELi4E23TrivialOffsetCalculatorILi2EjESC_ILi1EjENS0_6memory12LoadWithCastILi2EEENSF_13StoreWithCastILi1EEEEEviT_T0_T2_T3_T4_T5_:
        /* <DEDUP_REMOVED lines=33> */
.L_x_13976:
[----:B------:R3:W5:Y:S01]  /*0210*/  LDG.E.U8 R18, desc[UR36][R6.64] ;  /* 0x0000002406127981 */ /* 0x000762000c1e1100 */
[----:B------:R-:W-:Y:S05]  /*0220*/  BRA `(.L_x_13978) ;  /* 0x0000000c00687947 */ /* 0x000fea0003800000 */
.L_x_13975:
        /* <DEDUP_REMOVED lines=8> */
.L_x_13980:
[----:B------:R1:W5:Y:S01]  /*02b0*/  LDG.E.U8 R18, desc[UR36][R6.64] ;  /* 0x0000002406127981 */ /* 0x000362000c1e1100 */
[----:B------:R-:W-:Y:S05]  /*02c0*/  BRA `(.L_x_13978) ;  /* 0x0000000c00407947 */ /* 0x000fea0003800000 */
.L_x_13979:
[----:B------:R2:W5:Y:S01]  /*02d0*/  LDG.E.U16 R18, desc[UR36][R6.64] ;  /* 0x0000002406127981 */ /* 0x000562000c1e1500 */
[----:B------:R-:W-:Y:S05]  /*02e0*/  BRA `(.L_x_13978) ;  /* 0x0000000c00387947 */ /* 0x000fea0003800000 */
.L_x_13974:
        /* <DEDUP_REMOVED lines=10> */
.L_x_13982:
[----:B------:R-:W2:Y:S02]  /*0390*/  LDG.E.U16 R4, desc[UR36][R6.64] ;  /* 0x0000002406047981 */ /* 0x000ea4000c1e1500 */
[----:B--2---:R-:W-:-:S06]  /*03a0*/  HADD2.F32 R4, -RZ, R4.H0_H0 ;  /* 0x20000004ff047230 */ /* 0x004fcc0000004100 */
[----:B------:R-:W0:Y:S02]  /*03b0*/  F2I.S64.TRUNC R4, R4 ;  /* 0x0000000400047311 */ /* 0x000e24000020d900 */
[----:B0-----:R-:W-:Y:S01]  /*03c0*/  PRMT R18, R4, 0x7610, R18 ;  /* 0x0000761004127816 */ /* 0x001fe20000000012 */
[----:B------:R-:W-:Y:S06]  /*03d0*/  BRA `(.L_x_13978) ;  /* 0x0000000800fc7947 */ /* 0x000fec0003800000 */
.L_x_13981:
        /* <DEDUP_REMOVED lines=10> */
.L_x_13984:
[----:B------:R-:W2:Y:S02]  /*0480*/  LDG.E.U16 R6, desc[UR36][R6.64] ;  /* 0x0000002406067981 */ /* 0x000ea4000c1e1500 */
[----:B--2---:R-:W-:-:S06]  /*0490*/  HADD2.F32 R4, -RZ, R6.H0_H0 ;  /* 0x20000006ff047230 */ /* 0x004fcc0000004100 */
[----:B------:R-:W0:Y:S02]  /*04a0*/  F2I.S64.TRUNC R4, R4 ;  /* 0x0000000400047311 */ /* 0x000e24000020d900 */
[----:B0-----:R-:W-:Y:S01]  /*04b0*/  PRMT R18, R4, 0x7610, R18 ;  /* 0x0000761004127816 */ /* 0x001fe20000000012 */
[----:B------:R-:W-:Y:S06]  /*04c0*/  BRA `(.L_x_13978) ;  /* 0x0000000800c07947 */ /* 0x000fec0003800000 */
.L_x_13983:
[----:B------:R-:W2:Y:S02]  /*04d0*/  LDG.E.64 R4, desc[UR36][R6.64] ;  /* 0x0000002406047981 */ /* 0x000ea4000c1e1b00 */
[----:B--2---:R-:W0:Y:S02]  /*04e0*/  F2I.S64.F64.TRUNC R4, R4 ;  /* 0x0000000400047311 */ /* 0x004e24000030d900 */
[----:B0-----:R-:W-:Y:S01]  /*04f0*/  PRMT R18, R4, 0x7610, R18 ;  /* 0x0000761004127816 */ /* 0x001fe20000000012 */
[----:B------:R-:W-:Y:S06]  /*0500*/  BRA `(.L_x_13978) ;  /* 0x0000000800b07947 */ /* 0x000fec0003800000 */
.L_x_13973:
        /* <DEDUP_REMOVED lines=12> */
.L_x_13987:
[----:B------:R-:W2:Y:S02]  /*05d0*/  LDG.E.64 R6, desc[UR36][R6.64] ;  /* 0x0000002406067981 */ /* 0x000ea4000c1e1b00 */
[----:B--2---:R-:W0:Y:S02]  /*05e0*/  F2I.S64.F64.TRUNC R4, R6 ;  /* 0x0000000600047311 */ /* 0x004e24000030d900 */
[----:B0-----:R-:W-:Y:S01]  /*05f0*/  PRMT R18, R4, 0x7610, R18 ;  /* 0x0000761004127816 */ /* 0x001fe20000000012 */
[----:B------:R-:W-:Y:S06]  /*0600*/  BRA `(.L_x_13978) ;  /* 0x0000000800707947 */ /* 0x000fec0003800000 */
.L_x_13986:
        /* <DEDUP_REMOVED lines=28> */
.L_x_13989:
        /* <DEDUP_REMOVED lines=13> */
[----:B------:R-:W0:Y:S02]  /*08a0*/  F2I.S64.TRUNC R4, R0 ;  /* 0x0000000000047311 */ /* 0x000e24000020d900 */
[----:B0-----:R-:W-:Y:S01]  /*08b0*/  PRMT R18, R4, 0x7610, R18 ;  /* 0x0000761004127816 */ /* 0x001fe20000000012 */
[----:B------:R-:W-:Y:S06]  /*08c0*/  BRA `(.L_x_13978) ;  /* 0x0000000400c07947 */ /* 0x000fec0003800000 */
.L_x_13988:
[----:B------:R-:W2:Y:S02]  /*08d0*/  LDG.E.U16 R4, desc[UR36][R6.64] ;  /* 0x0000002406047981 */ /* 0x000ea4000c1e1500 */
[----:B--2---:R-:W-:-:S06]  /*08e0*/  IMAD.U32 R4, R4, 0x10000, RZ ;  /* 0x0001000004047824 */ /* 0x004fcc00078e00ff */
[----:B------:R-:W0:Y:S02]  /*08f0*/  F2I.S64.TRUNC R4, R4 ;  /* 0x0000000400047311 */ /* 0x000e24000020d900 */
[----:B0-----:R-:W-:Y:S01]  /*0900*/  PRMT R18, R4, 0x7610, R18 ;  /* 0x0000761004127816 */ /* 0x001fe20000000012 */
[----:B------:R-:W-:Y:S06]  /*0910*/  BRA `(.L_x_13978) ;  /* 0x0000000400ac7947 */ /* 0x000fec0003800000 */
.L_x_13985:
        /* <DEDUP_REMOVED lines=10> */
.L_x_13992:
        /* <DEDUP_REMOVED lines=21> */
.L_x_13996:
[----:B------:R-:W-:Y:S05]  /*0b10*/  BSYNC B1 ;  /* 0x0000000000017941 */ /* 0x000fea0003800000 */
.L_x_13995:
[----:B------:R-:W-:Y:S01]  /*0b20*/  IMAD.SHL.U32 R3, R3, 0x100000, RZ ;  /* 0x0010000003037824 */ /* 0x000fe200078e00ff */
[----:B------:R-:W-:-:S04]  /*0b30*/  LEA R5, R0, 0x3b800000, 0x17 ;  /* 0x3b80000000057811 */ /* 0x000fc800078eb8ff */
[----:B------:R-:W-:-:S07]  /*0b40*/  LOP3.LUT R4, R5, R3, R6, 0xfe, !PT ;  /* 0x0000000305047212 */ /* 0x000fce00078efe06 */
.L_x_13994:
[----:B------:R-:W-:Y:S05]  /*0b50*/  BSYNC B0 ;  /* 0x0000000000007941 */ /* 0x000fea0003800000 */
.L_x_13993:
[----:B------:R-:W0:Y:S02]  /*0b60*/  F2I.S64.TRUNC R4, R4 ;  /* 0x0000000400047311 */ /* 0x000e24000020d900 */
[----:B0-----:R-:W-:Y:S01]  /*0b70*/  PRMT R18, R4, 0x7610, R18 ;  /* 0x0000761004127816 */ /* 0x001fe20000000012 */
[----:B------:R-:W-:Y:S06]  /*0b80*/  BRA `(.L_x_13978) ;  /* 0x0000000400107947 */ /* 0x000fec0003800000 */
.L_x_13991:
        /* <DEDUP_REMOVED lines=21> */
.L_x_14000:
[----:B------:R-:W-:Y:S05]  /*0ce0*/  BSYNC B1 ;  /* 0x0000000000017941 */ /* 0x000fea0003800000 */
.L_x_13999:
[----:B------:R-:W-:Y:S01]  /*0cf0*/  IMAD.SHL.U32 R3, R3, 0x200000, RZ ;  /* 0x0020000003037824 */ /* 0x000fe200078e00ff */
[----:B------:R-:W-:-:S04]  /*0d00*/  LEA R5, R0, 0x37800000, 0x17 ;  /* 0x3780000000057811 */ /* 0x000fc800078eb8ff */
[----:B------:R-:W-:-:S07]  /*0d10*/  LOP3.LUT R4, R5, R3, R6, 0xfe, !PT ;  /* 0x0000000305047212 */ /* 0x000fce00078efe06 */
.L_x_13998:
[----:B------:R-:W-:Y:S05]  /*0d20*/  BSYNC B0 ;  /* 0x0000000000007941 */ /* 0x000fea0003800000 */
.L_x_13997:
[----:B------:R-:W0:Y:S02]  /*0d30*/  F2I.S64.TRUNC R4, R4 ;  /* 0x0000000400047311 */ /* 0x000e24000020d900 */
[----:B0-----:R-:W-:Y:S01]  /*0d40*/  PRMT R18, R4, 0x7610, R18 ;  /* 0x0000761004127816 */ /* 0x001fe20000000012 */
[----:B------:R-:W-:Y:S06]  /*0d50*/  BRA `(.L_x_13978) ;  /* 0x00000000009c7947 */ /* 0x000fec0003800000 */
.L_x_13990:
        /* <DEDUP_REMOVED lines=14> */
.L_x_14004:
[----:B------:R-:W-:Y:S05]  /*0e40*/  BSYNC B0 ;  /* 0x0000000000007941 */ /* 0x000fea0003800000 */
.L_x_14003:
[----:B------:R-:W0:Y:S02]  /*0e50*/  F2I.S64.TRUNC R4, R4 ;  /* 0x0000000400047311 */ /* 0x000e24000020d900 */
[----:B0-----:R-:W-:Y:S01]  /*0e60*/  PRMT R18, R4, 0x7610, R18 ;  /* 0x0000761004127816 */ /* 0x001fe20000000012 */
[----:B------:R-:W-:Y:S06]  /*0e70*/  BRA `(.L_x_13978) ;  /* 0x0000000000547947 */ /* 0x000fec0003800000 */
.L_x_13977:
        /* <DEDUP_REMOVED lines=16> */
.L_x_14005:
[----:B------:R-:W-:Y:S01]  /*0f80*/  PRMT R18, RZ, 0x7610, R18 ;  /* 0x00007610ff127816 */ /* 0x000fe20000000012 */
[----:B------:R-:W-:Y:S06]  /*0f90*/  BRA `(.L_x_13978) ;  /* 0x00000000000c7947 */ /* 0x000fec0003800000 */
.L_x_14002:
[----:B------:R0:W5:Y:S01]  /*0fa0*/  LDG.E.U8 R18, desc[UR36][R6.64] ;  /* 0x0000002406127981 */ /* 0x000162000c1e1100 */
[----:B------:R-:W-:Y:S05]  /*0fb0*/  BRA `(.L_x_13978) ;  /* 0x0000000000047947 */ /* 0x000fea0003800000 */
.L_x_14001:
[----:B------:R0:W5:Y:S02]  /*0fc0*/  LDG.E.U8 R18, desc[UR36][R6.64] ;  /* 0x0000002406127981 */ /* 0x000164000c1e1100 */
.L_x_13978:
        /* <DEDUP_REMOVED lines=18> */
.L_x_14009:
[----:B------:R1:W5:Y:S01]  /*10f0*/  LDG.E.U8 R19, desc[UR36][R6.64] ;  /* 0x0000002406137981 */ /* 0x000362000c1e1100 */
[----:B------:R-:W-:Y:S05]  /*1100*/  BRA `(.L_x_14011) ;  /* 0x0000000c00647947 */ /* 0x000fea0003800000 */
.L_x_14008:
        /* <DEDUP_REMOVED lines=8> */
.L_x_14013:
[----:B------:R3:W5:Y:S01]  /*1190*/  LDG.E.U8 R19, desc[UR36][R6.64] ;  /* 0x0000002406137981 */ /* 0x000762000c1e1100 */
[----:B------:R-:W-:Y:S05]  /*11a0*/  BRA `(.L_x_14011) ;  /* 0x0000000c003c7947 */ /* 0x000fea0003800000 */
.L_x_14012:
[----:B------:R2:W5:Y:S01]  /*11b0*/  LDG.E.U16 R19, desc[UR36][R6.64] ;  /* 0x0000002406137981 */ /* 0x000562000c1e1500 */
[----:B------:R-:W-:Y:S05]  /*11c0*/  BRA `(.L_x_14011) ;  /* 0x0000000c00347947 */ /* 0x000fea0003800000 */
.L_x_14007:
        /* <DEDUP_REMOVED lines=10> */
.L_x_14015:
[----:B------:R-:W2:Y:S02]  /*1270*/  LDG.E.U16 R4, desc[UR36][R6.64] ;  /* 0x0000002406047981 */ /* 0x000ea4000c1e1500 */
[----:B--2---:R-:W-:-:S06]  /*1280*/  HADD2.F32 R4, -RZ, R4.H0_H0 ;  /* 0x20000004ff047230 */ /* 0x004fcc0000004100 */
[----:B------:R-:W0:Y:S02]  /*1290*/  F2I.S64.TRUNC R4, R4 ;  /* 0x0000000400047311 */ /* 0x000e24000020d900 */
[----:B0-----:R-:W-:Y:S01]  /*12a0*/  PRMT R19, R4, 0x7610, R19 ;  /* 0x0000761004137816 */ /* 0x001fe20000000013 */
[----:B------:R-:W-:Y:S06]  /*12b0*/  BRA `(.L_x_14011) ;  /* 0x0000000800f87947 */ /* 0x000fec0003800000 */
.L_x_14014:
        /* <DEDUP_REMOVED lines=10> */
.L_x_14017:
[----:B------:R-:W2:Y:S02]  /*1360*/  LDG.E.U16 R6, desc[UR36][R6.64] ;  /* 0x0000002406067981 */ /* 0x000ea4000c1e1500 */
[----:B--2---:R-:W-:-:S06]  /*1370*/  HADD2.F32 R4, -RZ, R6.H0_H0 ;  /* 0x20000006ff047230 */ /* 0x004fcc0000004100 */
[----:B------:R-:W0:Y:S02]  /*1380*/  F2I.S64.TRUNC R4, R4 ;  /* 0x0000000400047311 */ /* 0x000e24000020d900 */
[----:B0-----:R-:W-:Y:S01]  /*1390*/  PRMT R19, R4, 0x7610, R19 ;  /* 0x0000761004137816 */ /* 0x001fe20000000013 */
[----:B------:R-:W-:Y:S06]  /*13a0*/  BRA `(.L_x_14011) ;  /* 0x0000000800bc7947 */ /* 0x000fec0003800000 */
.L_x_14016:
[----:B------:R-:W2:Y:S02]  /*13b0*/  LDG.E.64 R4, desc[UR36][R6.64] ;  /* 0x0000002406047981 */ /* 0x000ea4000c1e1b00 */
[----:B--2---:R-:W0:Y:S02]  /*13c0*/  F2I.S64.F64.TRUNC R4, R4 ;  /* 0x0000000400047311 */ /* 0x004e24000030d900 */
[----:B0-----:R-:W-:Y:S01]  /*13d0*/  PRMT R19, R4, 0x7610, R19 ;  /* 0x0000761004137816 */ /* 0x001fe20000000013 */
[----:B------:R-:W-:Y:S06]  /*13e0*/  BRA `(.L_x_14011) ;  /* 0x0000000800ac7947 */ /* 0x000fec0003800000 */
.L_x_14006:
        /* <DEDUP_REMOVED lines=12> */
.L_x_14020:
[----:B------:R-:W2:Y:S02]  /*14b0*/  LDG.E.64 R6, desc[UR36][R6.64] ;  /* 0x0000002406067981 */ /* 0x000ea4000c1e1b00 */
[----:B--2---:R-:W0:Y:S02]  /*14c0*/  F2I.S64.F64.TRUNC R4, R6 ;  /* 0x0000000600047311 */ /* 0x004e24000030d900 */
[----:B0-----:R-:W-:Y:S01]  /*14d0*/  PRMT R19, R4, 0x7610, R19 ;  /* 0x0000761004137816 */ /* 0x001fe20000000013 */
[----:B------:R-:W-:Y:S06]  /*14e0*/  BRA `(.L_x_14011) ;  /* 0x00000008006c7947 */ /* 0x000fec0003800000 */
.L_x_14019:
        /* <DEDUP_REMOVED lines=28> */
.L_x_14022:
        /* <DEDUP_REMOVED lines=15> */
.L_x_14021:
[----:B------:R-:W2:Y:S02]  /*17a0*/  LDG.E.U16 R4, desc[UR36][R6.64] ;  /* 0x0000002406047981 */ /* 0x000ea4000c1e1500 */
[----:B--2---:R-:W-:-:S06]  /*17b0*/  IMAD.U32 R4, R4, 0x10000, RZ ;  /* 0x0001000004047824 */ /* 0x004fcc00078e00ff */
[----:B------:R-:W0:Y:S02]  /*17c0*/  F2I.S64.TRUNC R4, R4 ;  /* 0x0000000400047311 */ /* 0x000e24000020d900 */
[----:B0-----:R-:W-:Y:S01]  /*17d0*/  PRMT R19, R4, 0x7610, R19 ;  /* 0x0000761004137816 */ /* 0x001fe20000000013 */
[----:B------:R-:W-:Y:S06]  /*17e0*/  BRA `(.L_x_14011) ;  /* 0x0000000400ac7947 */ /* 0x000fec0003800000 */
.L_x_14018:
        /* <DEDUP_REMOVED lines=10> */
.L_x_14025:
        /* <DEDUP_REMOVED lines=21> */
.L_x_14029:
[----:B------:R-:W-:Y:S05]  /*19e0*/  BSYNC B1 ;  /* 0x0000000000017941 */ /* 0x000fea0003800000 */
.L_x_14028:
[----:B------:R-:W-:Y:S01]  /*19f0*/  IMAD.SHL.U32 R3, R3, 0x100000, RZ ;  /* 0x0010000003037824 */ /* 0x000fe200078e00ff */
[----:B------:R-:W-:-:S04]  /*1a00*/  LEA R5, R0, 0x3b800000, 0x17 ;  /* 0x3b80000000057811 */ /* 0x000fc800078eb8ff */
[----:B------:R-:W-:-:S07]  /*1a10*/  LOP3.LUT R4, R5, R3, R6, 0xfe, !PT ;  /* 0x0000000305047212 */ /* 0x000fce00078efe06 */
.L_x_14027:
[----:B------:R-:W-:Y:S05]  /*1a20*/  BSYNC B0 ;  /* 0x0000000000007941 */ /* 0x000fea0003800000 */
.L_x_14026:
[----:B------:R-:W0:Y:S02]  /*1a30*/  F2I.S64.TRUNC R4, R4 ;  /* 0x0000000400047311 */ /* 0x000e24000020d900 */
[----:B0-----:R-:W-:Y:S01]  /*1a40*/  PRMT R19, R4, 0x7610, R19 ;  /* 0x0000761004137816 */ /* 0x001fe20000000013 */
[----:B------:R-:W-:Y:S06]  /*1a50*/  BRA `(.L_x_14011) ;  /* 0x0000000400107947 */ /* 0x000fec0003800000 */
.L_x_14024:
        /* <DEDUP_REMOVED lines=21> */
.L_x_14033:
[----:B------:R-:W-:Y:S05]  /*1bb0*/  BSYNC B1 ;  /* 0x0000000000017941 */ /* 0x000fea0003800000 */
.L_x_14032:
[----:B------:R-:W-:Y:S01]  /*1bc0*/  IMAD.SHL.U32 R3, R3, 0x200000, RZ ;  /* 0x0020000003037824 */ /* 0x000fe200078e00ff */
[----:B------:R-:W-:-:S04]  /*1bd0*/  LEA R5, R0, 0x37800000, 0x17 ;  /* 0x3780000000057811 */ /* 0x000fc800078eb8ff */
[----:B------:R-:W-:-:S07]  /*1be0*/  LOP3.LUT R4, R5, R3, R6, 0xfe, !PT ;  /* 0x0000000305047212 */ /* 0x000fce00078efe06 */
.L_x_14031:
[----:B------:R-:W-:Y:S05]  /*1bf0*/  BSYNC B0 ;  /* 0x0000000000007941 */ /* 0x000fea0003800000 */
.L_x_14030:
[----:B------:R-:W0:Y:S02]  /*1c00*/  F2I.S64.TRUNC R4, R4 ;  /* 0x0000000400047311 */ /* 0x000e24000020d900 */
[----:B0-----:R-:W-:Y:S01]  /*1c10*/  PRMT R19, R4, 0x7610, R19 ;  /* 0x0000761004137816 */ /* 0x001fe20000000013 */
[----:B------:R-:W-:Y:S06]  /*1c20*/  BRA `(.L_x_14011) ;  /* 0x00000000009c7947 */ /* 0x000fec0003800000 */
.L_x_14023:
        /* <DEDUP_REMOVED lines=14> */
.L_x_14037:
[----:B------:R-:W-:Y:S05]  /*1d10*/  BSYNC B0 ;  /* 0x0000000000007941 */ /* 0x000fea0003800000 */
.L_x_14036:
[----:B------:R-:W0:Y:S02]  /*1d20*/  F2I.S64.TRUNC R4, R4 ;  /* 0x0000000400047311 */ /* 0x000e24000020d900 */
[----:B0-----:R-:W-:Y:S01]  /*1d30*/  PRMT R19, R4, 0x7610, R19 ;  /* 0x0000761004137816 */ /* 0x001fe20000000013 */
[----:B------:R-:W-:Y:S06]  /*1d40*/  BRA `(.L_x_14011) ;  /* 0x0000000000547947 */ /* 0x000fec0003800000 */
.L_x_14010:
        /* <DEDUP_REMOVED lines=16> */
.L_x_14038:
[----:B------:R-:W-:Y:S01]  /*1e50*/  PRMT R19, RZ, 0x7610, R19 ;  /* 0x00007610ff137816 */ /* 0x000fe20000000013 */
[----:B------:R-:W-:Y:S06]  /*1e60*/  BRA `(.L_x_14011) ;  /* 0x00000000000c7947 */ /* 0x000fec0003800000 */
.L_x_14035:
[----:B------:R0:W5:Y:S01]  /*1e70*/  LDG.E.U8 R19, desc[UR36][R6.64] ;  /* 0x0000002406137981 */ /* 0x000162000c1e1100 */
[----:B------:R-:W-:Y:S05]  /*1e80*/  BRA `(.L_x_14011) ;  /* 0x0000000000047947 */ /* 0x000fea0003800000 */
.L_x_14034:
[----:B------:R0:W5:Y:S02]  /*1e90*/  LDG.E.U8 R19, desc[UR36][R6.64] ;  /* 0x0000002406137981 */ /* 0x000164000c1e1100 */
.L_x_14011:
[----:B------:R-:W1:Y:S02]  /*1ea0*/  S2R R27, SR_TID.X ;  /* 0x00000000001b7919 */ /* 0x000e640000002100 */
[----:B-1----:R-:W-:-:S07]  /*1eb0*/  VIADD R27, R27, 0x80 ;  /* 0x000000801b1b7836 */ /* 0x002fce0000000000 */
.L_x_13972:
[----:B------:R-:W-:Y:S05]  /*1ec0*/  BSYNC B6 ;  /* 0x0000000000067941 */ /* 0x000fea0003800000 */
.L_x_13971:
        /* <DEDUP_REMOVED lines=23> */
.L_x_14044:
[----:B------:R3:W5:Y:S01]  /*2040*/  LDG.E.U8 R17, desc[UR36][R6.64] ;  /* 0x0000002406117981 */ /* 0x000762000c1e1100 */
[----:B------:R-:W-:Y:S05]  /*2050*/  BRA `(.L_x_14046) ;  /* 0x0000000c00647947 */ /* 0x000fea0003800000 */
.L_x_14043:
        /* <DEDUP_REMOVED lines=8> */
.L_x_14048:
[----:B------:R0:W5:Y:S01]  /*20e0*/  LDG.E.U8 R17, desc[UR36][R6.64] ;  /* 0x0000002406117981 */ /* 0x000162000c1e1100 */
[----:B------:R-:W-:Y:S05]  /*20f0*/  BRA `(.L_x_14046) ;  /* 0x0000000c003c7947 */ /* 0x000fea0003800000 */
.L_x_14047:
[----:B------:R0:W5:Y:S01]  /*2100*/  LDG.E.U16 R17, desc[UR36][R6.64] ;  /* 0x0000002406117981 */ /* 0x000162000c1e1500 */
[----:B------:R-:W-:Y:S05]  /*2110*/  BRA `(.L_x_14046) ;  /* 0x0000000c00347947 */ /* 0x000fea0003800000 */
.L_x_14042:
        /* <DEDUP_REMOVED lines=10> */
.L_x_14050:
[----:B------:R-:W2:Y:S02]  /*21c0*/  LDG.E.U16 R4, desc[UR36][R6.64] ;  /* 0x0000002406047981 */ /* 0x000ea4000c1e1500 */
[----:B--2---:R-:W-:-:S06]  /*21d0*/  HADD2.F32 R4, -RZ, R4.H0_H0 ;  /* 0x20000004ff047230 */ /* 0x004fcc0000004100 */
[----:B------:R-:W0:Y:S02]  /*21e0*/  F2I.S64.TRUNC R4, R4 ;  /* 0x0000000400047311 */ /* 0x000e24000020d900 */
[----:B0-----:R-:W-:Y:S01]  /*21f0*/  PRMT R17, R4, 0x7610, R17 ;  /* 0x0000761004117816 */ /* 0x001fe20000000011 */
[----:B------:R-:W-:Y:S06]  /*2200*/  BRA `(.L_x_14046) ;  /* 0x0000000800f87947 */ /* 0x000fec0003800000 */
.L_x_14049:
        /* <DEDUP_REMOVED lines=10> */
.L_x_14052:
[----:B------:R-:W2:Y:S02]  /*22b0*/  LDG.E.U16 R6, desc[UR36][R6.64] ;  /* 0x0000002406067981 */ /* 0x000ea4000c1e1500 */
[----:B--2---:R-:W-:-:S06]  /*22c0*/  HADD2.F32 R4, -RZ, R6.H0_H0 ;  /* 0x20000006ff047230 */ /* 0x004fcc0000004100 */
[----:B------:R-:W0:Y:S02]  /*22d0*/  F2I.S64.TRUNC R4, R4 ;  /* 0x0000000400047311 */ /* 0x000e24000020d900 */
[----:B0-----:R-:W-:Y:S01]  /*22e0*/  PRMT R17, R4, 0x7610, R17 ;  /* 0x0000761004117816 */ /* 0x001fe20000000011 */
[----:B------:R-:W-:Y:S06]  /*22f0*/  BRA `(.L_x_14046) ;  /* 0x0000000800bc7947 */ /* 0x000fec0003800000 */
.L_x_14051:
[----:B------:R-:W2:Y:S02]  /*2300*/  LDG.E.64 R4, desc[UR36][R6.64] ;  /* 0x0000002406047981 */ /* 0x000ea4000c1e1b00 */
[----:B--2---:R-:W0:Y:S02]  /*2310*/  F2I.S64.F64.TRUNC R4, R4 ;  /* 0x0000000400047311 */ /* 0x004e24000030d900 */
[----:B0-----:R-:W-:Y:S01]  /*2320*/  PRMT R17, R4, 0x7610, R17 ;  /* 0x0000761004117816 */ /* 0x001fe20000000011 */
[----:B------:R-:W-:Y:S06]  /*2330*/  BRA `(.L_x_14046) ;  /* 0x0000000800ac7947 */ /* 0x000fec0003800000 */
.L_x_14041:
        /* <DEDUP_REMOVED lines=12> */
.L_x_14055:
[----:B------:R-:W2:Y:S02]  /*2400*/  LDG.E.64 R6, desc[UR36][R6.64] ;  /* 0x0000002406067981 */ /* 0x000ea4000c1e1b00 */
[----:B--2---:R-:W0:Y:S02]  /*2410*/  F2I.S64.F64.TRUNC R4, R6 ;  /* 0x0000000600047311 */ /* 0x004e24000030d900 */
[----:B0-----:R-:W-:Y:S01]  /*2420*/  PRMT R17, R4, 0x7610, R17 ;  /* 0x0000761004117816 */ /* 0x001fe20000000011 */
[----:B------:R-:W-:Y:S06]  /*2430*/  BRA `(.L_x_14046) ;  /* 0x00000008006c7947 */ /* 0x000fec0003800000 */
.L_x_14054:
        /* <DEDUP_REMOVED lines=28> */
.L_x_14057:
        /* <DEDUP_REMOVED lines=15> */
.L_x_14056:
[----:B------:R-:W2:Y:S02]  /*26f0*/  LDG.E.U16 R4, desc[UR36][R6.64] ;  /* 0x0000002406047981 */ /* 0x000ea4000c1e1500 */
[----:B--2---:R-:W-:-:S06]  /*2700*/  IMAD.U32 R4, R4, 0x10000, RZ ;  /* 0x0001000004047824 */ /* 0x004fcc00078e00ff */
[----:B------:R-:W0:Y:S02]  /*2710*/  F2I.S64.TRUNC R4, R4 ;  /* 0x0000000400047311 */ /* 0x000e24000020d900 */
[----:B0-----:R-:W-:Y:S01]  /*2720*/  PRMT R17, R4, 0x7610, R17 ;  /* 0x0000761004117816 */ /* 0x001fe20000000011 */
[----:B------:R-:W-:Y:S06]  /*2730*/  BRA `(.L_x_14046) ;  /* 0x0000000400ac7947 */ /* 0x000fec0003800000 */
.L_x_14053:
        /* <DEDUP_REMOVED lines=10> */
.L_x_14060:
        /* <DEDUP_REMOVED lines=21> */
.L_x_14064:
[----:B------:R-:W-:Y:S05]  /*2930*/  BSYNC B1 ;  /* 0x0000000000017941 */ /* 0x000fea0003800000 */
.L_x_14063:
[----:B------:R-:W-:Y:S01]  /*2940*/  IMAD.SHL.U32 R3, R3, 0x100000, RZ ;  /* 0x0010000003037824 */ /* 0x000fe200078e00ff */
[----:B------:R-:W-:-:S04]  /*2950*/  LEA R5, R0, 0x3b800000, 0x17 ;  /* 0x3b80000000057811 */ /* 0x000fc800078eb8ff */
[----:B------:R-:W-:-:S07]  /*2960*/  LOP3.LUT R4, R5, R3, R6, 0xfe, !PT ;  /* 0x0000000305047212 */ /* 0x000fce00078efe06 */
.L_x_14062:
[----:B------:R-:W-:Y:S05]  /*2970*/  BSYNC B0 ;  /* 0x0000000000007941 */ /* 0x000fea0003800000 */
.L_x_14061:
[----:B------:R-:W0:Y:S02]  /*2980*/  F2I.S64.TRUNC R4, R4 ;  /* 0x0000000400047311 */ /* 0x000e24000020d900 */
[----:B0-----:R-:W-:Y:S01]  /*2990*/  PRMT R17, R4, 0x7610, R17 ;  /* 0x0000761004117816 */ /* 0x001fe20000000011 */
[----:B------:R-:W-:Y:S06]  /*29a0*/  BRA `(.L_x_14046) ;  /* 0x0000000400107947 */ /* 0x000fec0003800000 */
.L_x_14059:
        /* <DEDUP_REMOVED lines=21> */
.L_x_14068:
[----:B------:R-:W-:Y:S05]  /*2b00*/  BSYNC B1 ;  /* 0x0000000000017941 */ /* 0x000fea0003800000 */
.L_x_14067:
[----:B------:R-:W-:Y:S01]  /*2b10*/  IMAD.SHL.U32 R3, R3, 0x200000, RZ ;  /* 0x0020000003037824 */ /* 0x000fe200078e00ff */
[----:B------:R-:W-:-:S04]  /*2b20*/  LEA R5, R0, 0x37800000, 0x17 ;  /* 0x3780000000057811 */ /* 0x000fc800078eb8ff */
[----:B------:R-:W-:-:S07]  /*2b30*/  LOP3.LUT R4, R5, R3, R6, 0xfe, !PT ;  /* 0x0000000305047212 */ /* 0x000fce00078efe06 */
.L_x_14066:
[----:B------:R-:W-:Y:S05]  /*2b40*/  BSYNC B0 ;  /* 0x0000000000007941 */ /* 0x000fea0003800000 */
.L_x_14065:
[----:B------:R-:W0:Y:S02]  /*2b50*/  F2I.S64.TRUNC R4, R4 ;  /* 0x0000000400047311 */ /* 0x000e24000020d900 */
[----:B0-----:R-:W-:Y:S01]  /*2b60*/  PRMT R17, R4, 0x7610, R17 ;  /* 0x0000761004117816 */ /* 0x001fe20000000011 */
[----:B------:R-:W-:Y:S06]  /*2b70*/  BRA `(.L_x_14046) ;  /* 0x00000000009c7947 */ /* 0x000fec0003800000 */
.L_x_14058:
        /* <DEDUP_REMOVED lines=14> */
.L_x_14072:
[----:B------:R-:W-:Y:S05]  /*2c60*/  BSYNC B0 ;  /* 0x0000000000007941 */ /* 0x000fea0003800000 */
.L_x_14071:
[----:B------:R-:W0:Y:S02]  /*2c70*/  F2I.S64.TRUNC R4, R4 ;  /* 0x0000000400047311 */ /* 0x000e24000020d900 */
[----:B0-----:R-:W-:Y:S01]  /*2c80*/  PRMT R17, R4, 0x7610, R17 ;  /* 0x0000761004117816 */ /* 0x001fe20000000011 */
[----:B------:R-:W-:Y:S06]  /*2c90*/  BRA `(.L_x_14046) ;  /* 0x0000000000547947 */ /* 0x000fec0003800000 */
.L_x_14045:
        /* <DEDUP_REMOVED lines=16> */
.L_x_14073:
[----:B------:R-:W-:Y:S01]  /*2da0*/  PRMT R17, RZ, 0x7610, R17 ;  /* 0x00007610ff117816 */ /* 0x000fe20000000011 */
[----:B------:R-:W-:Y:S06]  /*2db0*/  BRA `(.L_x_14046) ;  /* 0x00000000000c7947 */ /* 0x000fec0003800000 */
.L_x_14070:
[----:B------:R0:W5:Y:S01]  /*2dc0*/  LDG.E.U8 R17, desc[UR36][R6.64] ;  /* 0x0000002406117981 */ /* 0x000162000c1e1100 */
[----:B------:R-:W-:Y:S05]  /*2dd0*/  BRA `(.L_x_14046) ;  /* 0x0000000000047947 */ /* 0x000fea0003800000 */
.L_x_14069:
[----:B------:R1:W5:Y:S02]  /*2de0*/  LDG.E.U8 R17, desc[UR36][R6.64] ;  /* 0x0000002406117981 */ /* 0x000364000c1e1100 */
.L_x_14046:
        /* <DEDUP_REMOVED lines=18> */
.L_x_14077:
[----:B------:R4:W5:Y:S01]  /*2f10*/  LDG.E.U8 R22, desc[UR36][R6.64] ;  /* 0x0000002406167981 */ /* 0x000962000c1e1100 */
[----:B------:R-:W-:Y:S05]  /*2f20*/  BRA `(.L_x_14079) ;  /* 0x0000000c00647947 */ /* 0x000fea0003800000 */
.L_x_14076:
        /* <DEDUP_REMOVED lines=8> */
.L_x_14081:
[----:B------:R0:W5:Y:S01]  /*2fb0*/  LDG.E.U8 R22, desc[UR36][R6.64] ;  /* 0x0000002406167981 */ /* 0x000162000c1e1100 */
[----:B------:R-:W-:Y:S05]  /*2fc0*/  BRA `(.L_x_14079) ;  /* 0x0000000c003c7947 */ /* 0x000fea0003800000 */
.L_x_14080:
[----:B------:R0:W5:Y:S01]  /*2fd0*/  LDG.E.U16 R22, desc[UR36][R6.64] ;  /* 0x0000002406167981 */ /* 0x000162000c1e1500 */
[----:B------:R-:W-:Y:S05]  /*2fe0*/  BRA `(.L_x_14079) ;  /* 0x0000000c00347947 */ /* 0x000fea0003800000 */
.L_x_14075:
        /* <DEDUP_REMOVED lines=10> */
.L_x_14083:
[----:B------:R-:W2:Y:S02]  /*3090*/  LDG.E.U16 R4, desc[UR36][R6.64] ;  /* 0x0000002406047981 */ /* 0x000ea4000c1e1500 */
[----:B--2---:R-:W-:-:S06]  /*30a0*/  HADD2.F32 R4, -RZ, R4.H0_H0 ;  /* 0x20000004ff047230 */ /* 0x004fcc0000004100 */
[----:B------:R-:W0:Y:S02]  /*30b0*/  F2I.S64.TRUNC R4, R4 ;  /* 0x0000000400047311 */ /* 0x000e24000020d900 */
[----:B0-----:R-:W-:Y:S01]  /*30c0*/  PRMT R22, R4, 0x7610, R22 ;  /* 0x0000761004167816 */ /* 0x001fe20000000016 */
[----:B------:R-:W-:Y:S06]  /*30d0*/  BRA `(.L_x_14079) ;  /* 0x0000000800f87947 */ /* 0x000fec0003800000 */
.L_x_14082:
        /* <DEDUP_REMOVED lines=10> */
.L_x_14085:
[----:B------:R-:W2:Y:S02]  /*3180*/  LDG.E.U16 R6, desc[UR36][R6.64] ;  /* 0x0000002406067981 */ /* 0x000ea4000c1e1500 */
[----:B--2---:R-:W-:-:S06]  /*3190*/  HADD2.F32 R4, -RZ, R6.H0_H0 ;  /* 0x20000006ff047230 */ /* 0x004fcc0000004100 */
[----:B------:R-:W0:Y:S02]  /*31a0*/  F2I.S64.TRUNC R4, R4 ;  /* 0x0000000400047311 */ /* 0x000e24000020d900 */
[----:B0-----:R-:W-:Y:S01]  /*31b0*/  PRMT R22, R4, 0x7610, R22 ;  /* 0x0000761004167816 */ /* 0x001fe20000000016 */
[----:B------:R-:W-:Y:S06]  /*31c0*/  BRA `(.L_x_14079) ;  /* 0x0000000800bc7947 */ /* 0x000fec0003800000 */
.L_x_14084:
[----:B------:R-:W2:Y:S02]  /*31d0*/  LDG.E.64 R4, desc[UR36][R6.64] ;  /* 0x0000002406047981 */ /* 0x000ea4000c1e1b00 */
[----:B--2---:R-:W0:Y:S02]  /*31e0*/  F2I.S64.F64.TRUNC R4, R4 ;  /* 0x0000000400047311 */ /* 0x004e24000030d900 */
[----:B0-----:R-:W-:Y:S01]  /*31f0*/  PRMT R22, R4, 0x7610, R22 ;  /* 0x0000761004167816 */ /* 0x001fe20000000016 */
[----:B------:R-:W-:Y:S06]  /*3200*/  BRA `(.L_x_14079) ;  /* 0x0000000800ac7947 */ /* 0x000fec0003800000 */
.L_x_14074:
        /* <DEDUP_REMOVED lines=12> */
.L_x_14088:
[----:B------:R-:W2:Y:S02]  /*32d0*/  LDG.E.64 R6, desc[UR36][R6.64] ;  /* 0x0000002406067981 */ /* 0x000ea4000c1e1b00 */
[----:B--2---:R-:W0:Y:S02]  /*32e0*/  F2I.S64.F64.TRUNC R4, R6 ;  /* 0x0000000600047311 */ /* 0x004e24000030d900 */
[----:B0-----:R-:W-:Y:S01]  /*32f0*/  PRMT R22, R4, 0x7610, R22 ;  /* 0x0000761004167816 */ /* 0x001fe20000000016 */
[----:B------:R-:W-:Y:S06]  /*3300*/  BRA `(.L_x_14079) ;  /* 0x00000008006c7947 */ /* 0x000fec0003800000 */
.L_x_14087:
        /* <DEDUP_REMOVED lines=28> */
.L_x_14090:
        /* <DEDUP_REMOVED lines=15> */
.L_x_14089:
[----:B------:R-:W2:Y:S02]  /*35c0*/  LDG.E.U16 R4, desc[UR36][R6.64] ;  /* 0x0000002406047981 */ /* 0x000ea4000c1e1500 */
[----:B--2---:R-:W-:-:S06]  /*35d0*/  IMAD.U32 R4, R4, 0x10000, RZ ;  /* 0x0001000004047824 */ /* 0x004fcc00078e00ff */
[----:B------:R-:W0:Y:S02]  /*35e0*/  F2I.S64.TRUNC R4, R4 ;  /* 0x0000000400047311 */ /* 0x000e24000020d900 */
[----:B0-----:R-:W-:Y:S01]  /*35f0*/  PRMT R22, R4, 0x7610, R22 ;  /* 0x0000761004167816 */ /* 0x001fe20000000016 */
[----:B------:R-:W-:Y:S06]  /*3600*/  BRA `(.L_x_14079) ;  /* 0x0000000400ac7947 */ /* 0x000fec0003800000 */
.L_x_14086:
        /* <DEDUP_REMOVED lines=10> */
.L_x_14093:
        /* <DEDUP_REMOVED lines=21> */
.L_x_14097:
[----:B------:R-:W-:Y:S05]  /*3800*/  BSYNC B1 ;  /* 0x0000000000017941 */ /* 0x000fea0003800000 */
.L_x_14096:
[----:B------:R-:W-:Y:S01]  /*3810*/  IMAD.SHL.U32 R3, R3, 0x100000, RZ ;  /* 0x0010000003037824 */ /* 0x000fe200078e00ff */
[----:B------:R-:W-:-:S04]  /*3820*/  LEA R5, R0, 0x3b800000, 0x17 ;  /* 0x3b80000000057811 */ /* 0x000fc800078eb8ff */
[----:B------:R-:W-:-:S07]  /*3830*/  LOP3.LUT R4, R5, R3, R6, 0xfe, !PT ;  /* 0x0000000305047212 */ /* 0x000fce00078efe06 */
.L_x_14095:
[----:B------:R-:W-:Y:S05]  /*3840*/  BSYNC B0 ;  /* 0x0000000000007941 */ /* 0x000fea0003800000 */
.L_x_14094:
[----:B------:R-:W0:Y:S02]  /*3850*/  F2I.S64.TRUNC R4, R4 ;  /* 0x0000000400047311 */ /* 0x000e24000020d900 */
[----:B0-----:R-:W-:Y:S01]  /*3860*/  PRMT R22, R4, 0x7610, R22 ;  /* 0x0000761004167816 */ /* 0x001fe20000000016 */
[----:B------:R-:W-:Y:S06]  /*3870*/  BRA `(.L_x_14079) ;  /* 0x0000000400107947 */ /* 0x000fec0003800000 */
.L_x_14092:
        /* <DEDUP_REMOVED lines=21> */
.L_x_14101:
[----:B------:R-:W-:Y:S05]  /*39d0*/  BSYNC B1 ;  /* 0x0000000000017941 */ /* 0x000fea0003800000 */
.L_x_14100:
[----:B------:R-:W-:Y:S01]  /*39e0*/  IMAD.SHL.U32 R3, R3, 0x200000, RZ ;  /* 0x0020000003037824 */ /* 0x000fe200078e00ff */
[----:B------:R-:W-:-:S04]  /*39f0*/  LEA R5, R0, 0x37800000, 0x17 ;  /* 0x3780000000057811 */ /* 0x000fc800078eb8ff */
[----:B------:R-:W-:-:S07]  /*3a00*/  LOP3.LUT R4, R5, R3, R6, 0xfe, !PT ;  /* 0x0000000305047212 */ /* 0x000fce00078efe06 */
.L_x_14099:
[----:B------:R-:W-:Y:S05]  /*3a10*/  BSYNC B0 ;  /* 0x0000000000007941 */ /* 0x000fea0003800000 */
.L_x_14098:
[----:B------:R-:W0:Y:S02]  /*3a20*/  F2I.S64.TRUNC R4, R4 ;  /* 0x0000000400047311 */ /* 0x000e24000020d900 */
[----:B0-----:R-:W-:Y:S01]  /*3a30*/  PRMT R22, R4, 0x7610, R22 ;  /* 0x0000761004167816 */ /* 0x001fe20000000016 */
[----:B------:R-:W-:Y:S06]  /*3a40*/  BRA `(.L_x_14079) ;  /* 0x00000000009c7947 */ /* 0x000fec0003800000 */
.L_x_14091:
        /* <DEDUP_REMOVED lines=14> */
.L_x_14105:
[----:B------:R-:W-:Y:S05]  /*3b30*/  BSYNC B0 ;  /* 0x0000000000007941 */ /* 0x000fea0003800000 */
.L_x_14104:
[----:B------:R-:W0:Y:S02]  /*3b40*/  F2I.S64.TRUNC R4, R4 ;  /* 0x0000000400047311 */ /* 0x000e24000020d900 */
[----:B0-----:R-:W-:Y:S01]  /*3b50*/  PRMT R22, R4, 0x7610, R22 ;  /* 0x0000761004167816 */ /* 0x001fe20000000016 */
[----:B------:R-:W-:Y:S06]  /*3b60*/  BRA `(.L_x_14079) ;  /* 0x0000000000547947 */ /* 0x000fec0003800000 */
.L_x_14078:
        /* <DEDUP_REMOVED lines=16> */
.L_x_14106:
[----:B------:R-:W-:Y:S01]  /*3c70*/  PRMT R22, RZ, 0x7610, R22 ;  /* 0x00007610ff167816 */ /* 0x000fe20000000016 */
[----:B------:R-:W-:Y:S06]  /*3c80*/  BRA `(.L_x_14079) ;  /* 0x00000000000c7947 */ /* 0x000fec0003800000 */
.L_x_14103:
[----:B------:R1:W5:Y:S01]  /*3c90*/  LDG.E.U8 R22, desc[UR36][R6.64] ;  /* 0x0000002406167981 */ /* 0x000362000c1e1100 */
[----:B------:R-:W-:Y:S05]  /*3ca0*/  BRA `(.L_x_14079) ;  /* 0x0000000000047947 */ /* 0x000fea0003800000 */
.L_x_14102:
[----:B------:R2:W5:Y:S02]  /*3cb0*/  LDG.E.U8 R22, desc[UR36][R6.64] ;  /* 0x0000002406167981 */ /* 0x000564000c1e1100 */
.L_x_14079:
[----:B------:R-:W-:-:S07]  /*3cc0*/  VIADD R27, R27, 0x80 ;  /* 0x000000801b1b7836 */ /* 0x000fce0000000000 */
.L_x_14040:
[----:B------:R-:W-:Y:S05]  /*3cd0*/  BSYNC B6 ;  /* 0x0000000000067941 */ /* 0x000fea0003800000 */
.L_x_14039:
        /* <DEDUP_REMOVED lines=25> */
.L_x_14112:
[----:B------:R3:W5:Y:S01]  /*3e70*/  LDG.E.U8 R24, desc[UR36][R6.64] ;  /* 0x0000002406187981 */ /* 0x000762000c1e1100 */
[----:B------:R-:W-:Y:S05]  /*3e80*/  BRA `(.L_x_14114) ;  /* 0x0000000c00647947 */ /* 0x000fea0003800000 */
.L_x_14111:
        /* <DEDUP_REMOVED lines=8> */
.L_x_14116:
[----:B------:R0:W5:Y:S01]  /*3f10*/  LDG.E.U8 R24, desc[UR36][R6.64] ;  /* 0x0000002406187981 */ /* 0x000162000c1e1100 */
[----:B------:R-:W-:Y:S05]  /*3f20*/  BRA `(.L_x_14114) ;  /* 0x0000000c003c7947 */ /* 0x000fea0003800000 */
.L_x_14115:
[----:B------:R0:W5:Y:S01]  /*3f30*/  LDG.E.U16 R24, desc[UR36][R6.64] ;  /* 0x0000002406187981 */ /* 0x000162000c1e1500 */
[----:B------:R-:W-:Y:S05]  /*3f40*/  BRA `(.L_x_14114) ;  /* 0x0000000c00347947 */ /* 0x000fea0003800000 */
.L_x_14110:
        /* <DEDUP_REMOVED lines=10> */
.L_x_14118:
[----:B------:R-:W2:Y:S02]  /*3ff0*/  LDG.E.U16 R4, desc[UR36][R6.64] ;  /* 0x0000002406047981 */ /* 0x000ea4000c1e1500 */
[----:B--2---:R-:W-:-:S06]  /*4000*/  HADD2.F32 R4, -RZ, R4.H0_H0 ;  /* 0x20000004ff047230 */ /* 0x004fcc0000004100 */
[----:B------:R-:W0:Y:S02]  /*4010*/  F2I.S64.TRUNC R4, R4 ;  /* 0x0000000400047311 */ /* 0x000e24000020d900 */
[----:B0-----:R-:W-:Y:S01]  /*4020*/  PRMT R24, R4, 0x7610, R24 ;  /* 0x0000761004187816 */ /* 0x001fe20000000018 */
[----:B------:R-:W-:Y:S06]  /*4030*/  BRA `(.L_x_14114) ;  /* 0x0000000800f87947 */ /* 0x000fec0003800000 */
.L_x_14117:
        /* <DEDUP_REMOVED lines=10> */
.L_x_14120:
[----:B------:R-:W2:Y:S02]  /*40e0*/  LDG.E.U16 R6, desc[UR36][R6.64] ;  /* 0x0000002406067981 */ /* 0x000ea4000c1e1500 */
[----:B--2---:R-:W-:-:S06]  /*40f0*/  HADD2.F32 R4, -RZ, R6.H0_H0 ;  /* 0x20000006ff047230 */ /* 0x004fcc0000004100 */
[----:B------:R-:W0:Y:S02]  /*4100*/  F2I.S64.TRUNC R4, R4 ;  /* 0x0000000400047311 */ /* 0x000e24000020d900 */
[----:B0-----:R-:W-:Y:S01]  /*4110*/  PRMT R24, R4, 0x7610, R24 ;  /* 0x0000761004187816 */ /* 0x001fe20000000018 */
[----:B------:R-:W-:Y:S06]  /*4120*/  BRA `(.L_x_14114) ;  /* 0x0000000800bc7947 */ /* 0x000fec0003800000 */
.L_x_14119:
[----:B------:R-:W2:Y:S02]  /*4130*/  LDG.E.64 R4, desc[UR36][R6.64] ;  /* 0x0000002406047981 */ /* 0x000ea4000c1e1b00 */
[----:B--2---:R-:W0:Y:S02]  /*4140*/  F2I.S64.F64.TRUNC R4, R4 ;  /* 0x0000000400047311 */ /* 0x004e24000030d900 */
[----:B0-----:R-:W-:Y:S01]  /*4150*/  PRMT R24, R4, 0x7610, R24 ;  /* 0x0000761004187816 */ /* 0x001fe20000000018 */
[----:B------:R-:W-:Y:S06]  /*4160*/  BRA `(.L_x_14114) ;  /* 0x0000000800ac7947 */ /* 0x000fec0003800000 */
.L_x_14109:
        /* <DEDUP_REMOVED lines=12> */
.L_x_14123:
[----:B------:R-:W2:Y:S02]  /*4230*/  LDG.E.64 R6, desc[UR36][R6.64] ;  /* 0x0000002406067981 */ /* 0x000ea4000c1e1b00 */
[----:B--2---:R-:W0:Y:S02]  /*4240*/  F2I.S64.F64.TRUNC R4, R6 ;  /* 0x0000000600047311 */ /* 0x004e24000030d900 */
[----:B0-----:R-:W-:Y:S01]  /*4250*/  PRMT R24, R4, 0x7610, R24 ;  /* 0x0000761004187816 */ /* 0x001fe20000000018 */
[----:B------:R-:W-:Y:S06]  /*4260*/  BRA `(.L_x_14114) ;  /* 0x00000008006c7947 */ /* 0x000fec0003800000 */
.L_x_14122:
        /* <DEDUP_REMOVED lines=28> */
.L_x_14125:
        /* <DEDUP_REMOVED lines=15> */
.L_x_14124:
[----:B------:R-:W2:Y:S02]  /*4520*/  LDG.E.U16 R4, desc[UR36][R6.64] ;  /* 0x0000002406047981 */ /* 0x000ea4000c1e1500 */
[----:B--2---:R-:W-:-:S06]  /*4530*/  IMAD.U32 R4, R4, 0x10000, RZ ;  /* 0x0001000004047824 */ /* 0x004fcc00078e00ff */
[----:B------:R-:W0:Y:S02]  /*4540*/  F2I.S64.TRUNC R4, R4 ;  /* 0x0000000400047311 */ /* 0x000e24000020d900 */
[----:B0-----:R-:W-:Y:S01]  /*4550*/  PRMT R24, R4, 0x7610, R24 ;  /* 0x0000761004187816 */ /* 0x001fe20000000018 */
[----:B------:R-:W-:Y:S06]  /*4560*/  BRA `(.L_x_14114) ;  /* 0x0000000400ac7947 */ /* 0x000fec0003800000 */
.L_x_14121:
        /* <DEDUP_REMOVED lines=10> */
.L_x_14128:
        /* <DEDUP_REMOVED lines=21> */
.L_x_14132:
[----:B------:R-:W-:Y:S05]  /*4760*/  BSYNC B1 ;  /* 0x0000000000017941 */ /* 0x000fea0003800000 */
.L_x_14131:
[----:B------:R-:W-:Y:S01]  /*4770*/  IMAD.SHL.U32 R3, R3, 0x100000, RZ ;  /* 0x0010000003037824 */ /* 0x000fe200078e00ff */
[----:B------:R-:W-:-:S04]  /*4780*/  LEA R5, R0, 0x3b800000, 0x17 ;  /* 0x3b80000000057811 */ /* 0x000fc800078eb8ff */
[----:B------:R-:W-:-:S07]  /*4790*/  LOP3.LUT R4, R5, R3, R6, 0xfe, !PT ;  /* 0x0000000305047212 */ /* 0x000fce00078efe06 */
.L_x_14130:
[----:B------:R-:W-:Y:S05]  /*47a0*/  BSYNC B0 ;  /* 0x0000000000007941 */ /* 0x000fea0003800000 */
.L_x_14129:
[----:B------:R-:W0:Y:S02]  /*47b0*/  F2I.S64.TRUNC R4, R4 ;  /* 0x0000000400047311 */ /* 0x000e24000020d900 */
[----:B0-----:R-:W-:Y:S01]  /*47c0*/  PRMT R24, R4, 0x7610, R24 ;  /* 0x0000761004187816 */ /* 0x001fe20000000018 */
[----:B------:R-:W-:Y:S06]  /*47d0*/  BRA `(.L_x_14114) ;  /* 0x0000000400107947 */ /* 0x000fec0003800000 */
.L_x_14127:
        /* <DEDUP_REMOVED lines=21> */
.L_x_14136:
[----:B------:R-:W-:Y:S05]  /*4930*/  BSYNC B1 ;  /* 0x0000000000017941 */ /* 0x000fea0003800000 */
.L_x_14135:
[----:B------:R-:W-:Y:S01]  /*4940*/  IMAD.SHL.U32 R3, R3, 0x200000, RZ ;  /* 0x0020000003037824 */ /* 0x000fe200078e00ff */
[----:B------:R-:W-:-:S04]  /*4950*/  LEA R5, R0, 0x37800000, 0x17 ;  /* 0x3780000000057811 */ /* 0x000fc800078eb8ff */
[----:B------:R-:W-:-:S07]  /*4960*/  LOP3.LUT R4, R5, R3, R6, 0xfe, !PT ;  /* 0x0000000305047212 */ /* 0x000fce00078efe06 */
.L_x_14134:
[----:B------:R-:W-:Y:S05]  /*4970*/  BSYNC B0 ;  /* 0x0000000000007941 */ /* 0x000fea0003800000 */
.L_x_14133:
[----:B------:R-:W0:Y:S02]  /*4980*/  F2I.S64.TRUNC R4, R4 ;  /* 0x0000000400047311 */ /* 0x000e24000020d900 */
[----:B0-----:R-:W-:Y:S01]  /*4990*/  PRMT R24, R4, 0x7610, R24 ;  /* 0x0000761004187816 */ /* 0x001fe20000000018 */
[----:B------:R-:W-:Y:S06]  /*49a0*/  BRA `(.L_x_14114) ;  /* 0x00000000009c7947 */ /* 0x000fec0003800000 */
.L_x_14126:
        /* <DEDUP_REMOVED lines=14> */
.L_x_14140:
[----:B------:R-:W-:Y:S05]  /*4a90*/  BSYNC B0 ;  /* 0x0000000000007941 */ /* 0x000fea0003800000 */
.L_x_14139:
[----:B------:R-:W0:Y:S02]  /*4aa0*/  F2I.S64.TRUNC R4, R4 ;  /* 0x0000000400047311 */ /* 0x000e24000020d900 */
[----:B0-----:R-:W-:Y:S01]  /*4ab0*/  PRMT R24, R4, 0x7610, R24 ;  /* 0x0000761004187816 */ /* 0x001fe20000000018 */
[----:B------:R-:W-:Y:S06]  /*4ac0*/  BRA `(.L_x_14114) ;  /* 0x0000000000547947 */ /* 0x000fec0003800000 */
.L_x_14113:
        /* <DEDUP_REMOVED lines=16> */
.L_x_14141:
[----:B------:R-:W-:Y:S01]  /*4bd0*/  PRMT R24, RZ, 0x7610, R24 ;  /* 0x00007610ff187816 */ /* 0x000fe20000000018 */
[----:B------:R-:W-:Y:S06]  /*4be0*/  BRA `(.L_x_14114) ;  /* 0x00000000000c7947 */ /* 0x000fec0003800000 */
.L_x_14138:
[----:B------:R1:W5:Y:S01]  /*4bf0*/  LDG.E.U8 R24, desc[UR36][R6.64] ;  /* 0x0000002406187981 */ /* 0x000362000c1e1100 */
[----:B------:R-:W-:Y:S05]  /*4c00*/  BRA `(.L_x_14114) ;  /* 0x0000000000047947 */ /* 0x000fea0003800000 */
.L_x_14137:
[----:B------:R2:W5:Y:S02]  /*4c10*/  LDG.E.U8 R24, desc[UR36][R6.64] ;  /* 0x0000002406187981 */ /* 0x000564000c1e1100 */
.L_x_14114:
[----:B------:R-:W0:Y:S01]  /*4c20*/  LDC.U8 R3, c[0x0][0x235] ;  /* 0x00008d40ff037b82 */ /* 0x000e220000000000 */
[----:B------:R-:W-:Y:S02]  /*4c30*/  ULDC UR4, c[0x0][0x23c] ;  /* 0x00008f0000047ab9 */ /* 0x000fe40000000800 */
[----:B01234-:R-:W-:-:S05]  /*4c40*/  IMAD R7, R25, UR4, RZ ;  /* 0x0000000419077c24 */ /* 0x01ffca000f8e02ff */
[----:B------:R-:W0:Y:S01]  /*4c50*/  LDC.64 R4, c[0x0][0x228] ;  /* 0x00008a00ff047b82 */ /* 0x000e220000000a00 */
[----:B------:R-:W-:-:S04]  /*4c60*/  PRMT R0, R3, 0x9910, RZ ;  /* 0x0000991003007816 */ /* 0x000fc800000000ff */
        /* <DEDUP_REMOVED lines=14> */
.L_x_14145:
[----:B------:R0:W5:Y:S01]  /*4d50*/  LDG.E.U8 R25, desc[UR36][R6.64] ;  /* 0x0000002406197981 */ /* 0x000162000c1e1100 */
[----:B------:R-:W-:Y:S05]  /*4d60*/  BRA `(.L_x_14147) ;  /* 0x0000000c00647947 */ /* 0x000fea0003800000 */
.L_x_14144:
        /* <DEDUP_REMOVED lines=8> */
.L_x_14149:
[----:B------:R4:W5:Y:S01]  /*4df0*/  LDG.E.U8 R25, desc[UR36][R6.64] ;  /* 0x0000002406197981 */ /* 0x000962000c1e1100 */
[----:B------:R-:W-:Y:S05]  /*4e00*/  BRA `(.L_x_14147) ;  /* 0x0000000c003c7947 */ /* 0x000fea0003800000 */
.L_x_14148:
[----:B------:R3:W5:Y:S01]  /*4e10*/  LDG.E.U16 R25, desc[UR36][R6.64] ;  /* 0x0000002406197981 */ /* 0x000762000c1e1500 */
[----:B------:R-:W-:Y:S05]  /*4e20*/  BRA `(.L_x_14147) ;  /* 0x0000000c00347947 */ /* 0x000fea0003800000 */
.L_x_14143:
        /* <DEDUP_REMOVED lines=10> */
.L_x_14151:
[----:B------:R-:W2:Y:S02]  /*4ed0*/  LDG.E.U16 R4, desc[UR36][R6.64] ;  /* 0x0000002406047981 */ /* 0x000ea4000c1e1500 */
[----:B--2---:R-:W-:-:S06]  /*4ee0*/  HADD2.F32 R4, -RZ, R4.H0_H0 ;  /* 0x20000004ff047230 */ /* 0x004fcc0000004100 */
[----:B------:R-:W0:Y:S02]  /*4ef0*/  F2I.S64.TRUNC R4, R4 ;  /* 0x0000000400047311 */ /* 0x000e24000020d900 */
[----:B0-----:R-:W-:Y:S01]  /*4f00*/  PRMT R25, R4, 0x7610, R25 ;  /* 0x0000761004197816 */ /* 0x001fe20000000019 */
[----:B------:R-:W-:Y:S06]  /*4f10*/  BRA `(.L_x_14147) ;  /* 0x0000000800f87947 */ /* 0x000fec0003800000 */
.L_x_14150:
        /* <DEDUP_REMOVED lines=10> */
.L_x_14153:
[----:B------:R-:W2:Y:S02]  /*4fc0*/  LDG.E.U16 R6, desc[UR36][R6.64] ;  /* 0x0000002406067981 */ /* 0x000ea4000c1e1500 */
[----:B--2---:R-:W-:-:S06]  /*4fd0*/  HADD2.F32 R4, -RZ, R6.H0_H0 ;  /* 0x20000006ff047230 */ /* 0x004fcc0000004100 */
[----:B------:R-:W0:Y:S02]  /*4fe0*/  F2I.S64.TRUNC R4, R4 ;  /* 0x0000000400047311 */ /* 0x000e24000020d900 */
[----:B0-----:R-:W-:Y:S01]  /*4ff0*/  PRMT R25, R4, 0x7610, R25 ;  /* 0x0000761004197816 */ /* 0x001fe20000000019 */
[----:B------:R-:W-:Y:S06]  /*5000*/  BRA `(.L_x_14147) ;  /* 0x0000000800bc7947 */ /* 0x000fec0003800000 */
.L_x_14152:
[----:B------:R-:W2:Y:S02]  /*5010*/  LDG.E.64 R4, desc[UR36][R6.64] ;  /* 0x0000002406047981 */ /* 0x000ea4000c1e1b00 */
[----:B--2---:R-:W0:Y:S02]  /*5020*/  F2I.S64.F64.TRUNC R4, R4 ;  /* 0x0000000400047311 */ /* 0x004e24000030d900 */
[----:B0-----:R-:W-:Y:S01]  /*5030*/  PRMT R25, R4, 0x7610, R25 ;  /* 0x0000761004197816 */ /* 0x001fe20000000019 */
[----:B------:R-:W-:Y:S06]  /*5040*/  BRA `(.L_x_14147) ;  /* 0x0000000800ac7947 */ /* 0x000fec0003800000 */
.L_x_14142:
        /* <DEDUP_REMOVED lines=12> */
.L_x_14156:
[----:B------:R-:W2:Y:S02]  /*5110*/  LDG.E.64 R6, desc[UR36][R6.64] ;  /* 0x0000002406067981 */ /* 0x000ea4000c1e1b00 */
[----:B--2---:R-:W0:Y:S02]  /*5120*/  F2I.S64.F64.TRUNC R4, R6 ;  /* 0x0000000600047311 */ /* 0x004e24000030d900 */
[----:B0-----:R-:W-:Y:S01]  /*5130*/  PRMT R25, R4, 0x7610, R25 ;  /* 0x0000761004197816 */ /* 0x001fe20000000019 */
[----:B------:R-:W-:Y:S06]  /*5140*/  BRA `(.L_x_14147) ;  /* 0x00000008006c7947 */ /* 0x000fec0003800000 */
.L_x_14155:
        /* <DEDUP_REMOVED lines=28> */
.L_x_14158:
        /* <DEDUP_REMOVED lines=15> */
.L_x_14157:
[----:B------:R-:W2:Y:S02]  /*5400*/  LDG.E.U16 R4, desc[UR36][R6.64] ;  /* 0x0000002406047981 */ /* 0x000ea4000c1e1500 */
[----:B--2---:R-:W-:-:S06]  /*5410*/  IMAD.U32 R4, R4, 0x10000, RZ ;  /* 0x0001000004047824 */ /* 0x004fcc00078e00ff */
[----:B------:R-:W0:Y:S02]  /*5420*/  F2I.S64.TRUNC R4, R4 ;  /* 0x0000000400047311 */ /* 0x000e24000020d900 */
[----:B0-----:R-:W-:Y:S01]  /*5430*/  PRMT R25, R4, 0x7610, R25 ;  /* 0x0000761004197816 */ /* 0x001fe20000000019 */
[----:B------:R-:W-:Y:S06]  /*5440*/  BRA `(.L_x_14147) ;  /* 0x0000000400ac7947 */ /* 0x000fec0003800000 */
.L_x_14154:
        /* <DEDUP_REMOVED lines=10> */
.L_x_14161:
        /* <DEDUP_REMOVED lines=21> */
.L_x_14165:
[----:B------:R-:W-:Y:S05]  /*5640*/  BSYNC B1 ;  /* 0x0000000000017941 */ /* 0x000fea0003800000 */
.L_x_14164:
[----:B------:R-:W-:Y:S01]  /*5650*/  IMAD.SHL.U32 R3, R3, 0x100000, RZ ;  /* 0x0010000003037824 */ /* 0x000fe200078e00ff */
[----:B------:R-:W-:-:S04]  /*5660*/  LEA R5, R0, 0x3b800000, 0x17 ;  /* 0x3b80000000057811 */ /* 0x000fc800078eb8ff */
[----:B------:R-:W-:-:S07]  /*5670*/  LOP3.LUT R4, R5, R3, R6, 0xfe, !PT ;  /* 0x0000000305047212 */ /* 0x000fce00078efe06 */
.L_x_14163:
[----:B------:R-:W-:Y:S05]  /*5680*/  BSYNC B0 ;  /* 0x0000000000007941 */ /* 0x000fea0003800000 */
.L_x_14162:
[----:B------:R-:W0:Y:S02]  /*5690*/  F2I.S64.TRUNC R4, R4 ;  /* 0x0000000400047311 */ /* 0x000e24000020d900 */
[----:B0-----:R-:W-:Y:S01]  /*56a0*/  PRMT R25, R4, 0x7610, R25 ;  /* 0x0000761004197816 */ /* 0x001fe20000000019 */
[----:B------:R-:W-:Y:S06]  /*56b0*/  BRA `(.L_x_14147) ;  /* 0x0000000400107947 */ /* 0x000fec0003800000 */
.L_x_14160:
        /* <DEDUP_REMOVED lines=21> */
.L_x_14169:
[----:B------:R-:W-:Y:S05]  /*5810*/  BSYNC B1 ;  /* 0x0000000000017941 */ /* 0x000fea0003800000 */
.L_x_14168:
[----:B------:R-:W-:Y:S01]  /*5820*/  IMAD.SHL.U32 R3, R3, 0x200000, RZ ;  /* 0x0020000003037824 */ /* 0x000fe200078e00ff */
[----:B------:R-:W-:-:S04]  /*5830*/  LEA R5, R0, 0x37800000, 0x17 ;  /* 0x3780000000057811 */ /* 0x000fc800078eb8ff */
[----:B------:R-:W-:-:S07]  /*5840*/  LOP3.LUT R4, R5, R3, R6, 0xfe, !PT ;  /* 0x0000000305047212 */ /* 0x000fce00078efe06 */
.L_x_14167:
[----:B------:R-:W-:Y:S05]  /*5850*/  BSYNC B0 ;  /* 0x0000000000007941 */ /* 0x000fea0003800000 */
.L_x_14166:
[----:B------:R-:W0:Y:S02]  /*5860*/  F2I.S64.TRUNC R4, R4 ;  /* 0x0000000400047311 */ /* 0x000e24000020d900 */
[----:B0-----:R-:W-:Y:S01]  /*5870*/  PRMT R25, R4, 0x7610, R25 ;  /* 0x0000761004197816 */ /* 0x001fe20000000019 */
[----:B------:R-:W-:Y:S06]  /*5880*/  BRA `(.L_x_14147) ;  /* 0x00000000009c7947 */ /* 0x000fec0003800000 */
.L_x_14159:
        /* <DEDUP_REMOVED lines=14> */
.L_x_14173:
[----:B------:R-:W-:Y:S05]  /*5970*/  BSYNC B0 ;  /* 0x0000000000007941 */ /* 0x000fea0003800000 */
.L_x_14172:
[----:B------:R-:W0:Y:S02]  /*5980*/  F2I.S64.TRUNC R4, R4 ;  /* 0x0000000400047311 */ /* 0x000e24000020d900 */
[----:B0-----:R-:W-:Y:S01]  /*5990*/  PRMT R25, R4, 0x7610, R25 ;  /* 0x0000761004197816 */ /* 0x001fe20000000019 */
[----:B------:R-:W-:Y:S06]  /*59a0*/  BRA `(.L_x_14147) ;  /* 0x0000000000547947 */ /* 0x000fec0003800000 */
.L_x_14146:
        /* <DEDUP_REMOVED lines=16> */
.L_x_14174:
[----:B------:R-:W-:Y:S01]  /*5ab0*/  PRMT R25, RZ, 0x7610, R25 ;  /* 0x00007610ff197816 */ /* 0x000fe20000000019 */
[----:B------:R-:W-:Y:S06]  /*5ac0*/  BRA `(.L_x_14147) ;  /* 0x00000000000c7947 */ /* 0x000fec0003800000 */
.L_x_14171:
[----:B------:R1:W5:Y:S01]  /*5ad0*/  LDG.E.U8 R25, desc[UR36][R6.64] ;  /* 0x0000002406197981 */ /* 0x000362000c1e1100 */
[----:B------:R-:W-:Y:S05]  /*5ae0*/  BRA `(.L_x_14147) ;  /* 0x0000000000047947 */ /* 0x000fea0003800000 */
.L_x_14170:
[----:B------:R2:W5:Y:S02]  /*5af0*/  LDG.E.U8 R25, desc[UR36][R6.64] ;  /* 0x0000002406197981 */ /* 0x000564000c1e1100 */
.L_x_14147:
[----:B------:R-:W-:-:S07]  /*5b00*/  VIADD R27, R27, 0x80 ;  /* 0x000000801b1b7836 */ /* 0x000fce0000000000 */
.L_x_14108:
[----:B------:R-:W-:Y:S05]  /*5b10*/  BSYNC B6 ;  /* 0x0000000000067941 */ /* 0x000fea0003800000 */
.L_x_14107:
        /* <DEDUP_REMOVED lines=23> */
.L_x_14180:
[----:B------:R0:W5:Y:S01]  /*5c90*/  LDG.E.U8 R26, desc[UR36][R4.64] ;  /* 0x00000024041a7981 */ /* 0x000162000c1e1100 */
[----:B------:R-:W-:Y:S05]  /*5ca0*/  BRA `(.L_x_14182) ;  /* 0x0000000c00647947 */ /* 0x000fea0003800000 */
.L_x_14179:
        /* <DEDUP_REMOVED lines=8> */
.L_x_14184:
[----:B------:R0:W5:Y:S01]  /*5d30*/  LDG.E.U8 R26, desc[UR36][R4.64] ;  /* 0x00000024041a7981 */ /* 0x000162000c1e1100 */
[----:B------:R-:W-:Y:S05]  /*5d40*/  BRA `(.L_x_14182) ;  /* 0x0000000c003c7947 */ /* 0x000fea0003800000 */
.L_x_14183:
[----:B------:R0:W5:Y:S01]  /*5d50*/  LDG.E.U16 R26, desc[UR36][R4.64] ;  /* 0x00000024041a7981 */ /* 0x000162000c1e1500 */
[----:B------:R-:W-:Y:S05]  /*5d60*/  BRA `(.L_x_14182) ;  /* 0x0000000c00347947 */ /* 0x000fea0003800000 */
.L_x_14178:
        /* <DEDUP_REMOVED lines=10> */
.L_x_14186:
[----:B------:R-:W2:Y:S02]  /*5e10*/  LDG.E.U16 R2, desc[UR36][R4.64] ;  /* 0x0000002404027981 */ /* 0x000ea4000c1e1500 */
[----:B--2---:R-:W-:-:S06]  /*5e20*/  HADD2.F32 R2, -RZ, R2.H0_H0 ;  /* 0x20000002ff027230 */ /* 0x004fcc0000004100 */
[----:B------:R-:W0:Y:S02]  /*5e30*/  F2I.S64.TRUNC R2, R2 ;  /* 0x0000000200027311 */ /* 0x000e24000020d900 */
[----:B0-----:R-:W-:Y:S01]  /*5e40*/  PRMT R26, R2, 0x7610, R26 ;  /* 0x00007610021a7816 */ /* 0x001fe2000000001a */
[----:B------:R-:W-:Y:S06]  /*5e50*/  BRA `(.L_x_14182) ;  /* 0x0000000800f87947 */ /* 0x000fec0003800000 */
.L_x_14185:
        /* <DEDUP_REMOVED lines=10> */
.L_x_14188:
[----:B------:R-:W2:Y:S02]  /*5f00*/  LDG.E.U16 R4, desc[UR36][R4.64] ;  /* 0x0000002404047981 */ /* 0x000ea4000c1e1500 */
[----:B--2---:R-:W-:-:S06]  /*5f10*/  HADD2.F32 R2, -RZ, R4.H0_H0 ;  /* 0x20000004ff027230 */ /* 0x004fcc0000004100 */
[----:B------:R-:W0:Y:S02]  /*5f20*/  F2I.S64.TRUNC R2, R2 ;  /* 0x0000000200027311 */ /* 0x000e24000020d900 */
[----:B0-----:R-:W-:Y:S01]  /*5f30*/  PRMT R26, R2, 0x7610, R26 ;  /* 0x00007610021a7816 */ /* 0x001fe2000000001a */
[----:B------:R-:W-:Y:S06]  /*5f40*/  BRA `(.L_x_14182) ;  /* 0x0000000800bc7947 */ /* 0x000fec0003800000 */
.L_x_14187:
[----:B------:R-:W2:Y:S02]  /*5f50*/  LDG.E.64 R2, desc[UR36][R4.64] ;  /* 0x0000002404027981 */ /* 0x000ea4000c1e1b00 */
[----:B--2---:R-:W0:Y:S02]  /*5f60*/  F2I.S64.F64.TRUNC R2, R2 ;  /* 0x0000000200027311 */ /* 0x004e24000030d900 */
[----:B0-----:R-:W-:Y:S01]  /*5f70*/  PRMT R26, R2, 0x7610, R26 ;  /* 0x00007610021a7816 */ /* 0x001fe2000000001a */
[----:B------:R-:W-:Y:S06]  /*5f80*/  BRA `(.L_x_14182) ;  /* 0x0000000800ac7947 */ /* 0x000fec0003800000 */
.L_x_14177:
        /* <DEDUP_REMOVED lines=12> */
.L_x_14191:
[----:B------:R-:W2:Y:S02]  /*6050*/  LDG.E.64 R4, desc[UR36][R4.64] ;  /* 0x0000002404047981 */ /* 0x000ea4000c1e1b00 */
[----:B--2---:R-:W0:Y:S02]  /*6060*/  F2I.S64.F64.TRUNC R2, R4 ;  /* 0x0000000400027311 */ /* 0x004e24000030d900 */
[----:B0-----:R-:W-:Y:S01]  /*6070*/  PRMT R26, R2, 0x7610, R26 ;  /* 0x00007610021a7816 */ /* 0x001fe2000000001a */
[----:B------:R-:W-:Y:S06]  /*6080*/  BRA `(.L_x_14182) ;  /* 0x00000008006c7947 */ /* 0x000fec0003800000 */
.L_x_14190:
        /* <DEDUP_REMOVED lines=11> */
[----:B-1-34-:R-:W-:-:S05]  /*6140*/  VIADD R6, R2, 0x1000000 ;  /* 0x0100000002067836 */ /* 0x01afca0000000000 */
        /* <DEDUP_REMOVED lines=16> */
.L_x_14193:
        /* <DEDUP_REMOVED lines=15> */
.L_x_14192:
[----:B------:R-:W2:Y:S02]  /*6340*/  LDG.E.U16 R2, desc[UR36][R4.64] ;  /* 0x0000002404027981 */ /* 0x000ea4000c1e1500 */
[----:B--2---:R-:W-:-:S06]  /*6350*/  IMAD.U32 R2, R2, 0x10000, RZ ;  /* 0x0001000002027824 */ /* 0x004fcc00078e00ff */
[----:B------:R-:W0:Y:S02]  /*6360*/  F2I.S64.TRUNC R2, R2 ;  /* 0x0000000200027311 */ /* 0x000e24000020d900 */
[----:B0-----:R-:W-:Y:S01]  /*6370*/  PRMT R26, R2, 0x7610, R26 ;  /* 0x00007610021a7816 */ /* 0x001fe2000000001a */
[----:B------:R-:W-:Y:S06]  /*6380*/  BRA `(.L_x_14182) ;  /* 0x0000000400ac7947 */ /* 0x000fec0003800000 */
.L_x_14189:
        /* <DEDUP_REMOVED lines=10> */
.L_x_14196:
        /* <DEDUP_REMOVED lines=21> */
.L_x_14200:
[----:B------:R-:W-:Y:S05]  /*6580*/  BSYNC B1 ;  /* 0x0000000000017941 */ /* 0x000fea0003800000 */
.L_x_14199:
[----:B------:R-:W-:Y:S01]  /*6590*/  IMAD.SHL.U32 R2, R2, 0x100000, RZ ;  /* 0x0010000002027824 */ /* 0x000fe200078e00ff */
[----:B------:R-:W-:-:S04]  /*65a0*/  LEA R3, R0, 0x3b800000, 0x17 ;  /* 0x3b80000000037811 */ /* 0x000fc800078eb8ff */
[----:B------:R-:W-:-:S07]  /*65b0*/  LOP3.LUT R2, R3, R2, R4, 0xfe, !PT ;  /* 0x0000000203027212 */ /* 0x000fce00078efe04 */
.L_x_14198:
[----:B------:R-:W-:Y:S05]  /*65c0*/  BSYNC B0 ;  /* 0x0000000000007941 */ /* 0x000fea0003800000 */
.L_x_14197:
[----:B------:R-:W0:Y:S02]  /*65d0*/  F2I.S64.TRUNC R2, R2 ;  /* 0x0000000200027311 */ /* 0x000e24000020d900 */
[----:B0-----:R-:W-:Y:S01]  /*65e0*/  PRMT R26, R2, 0x7610, R26 ;  /* 0x00007610021a7816 */ /* 0x001fe2000000001a */
[----:B------:R-:W-:Y:S06]  /*65f0*/  BRA `(.L_x_14182) ;  /* 0x0000000400107947 */ /* 0x000fec0003800000 */
.L_x_14195:
        /* <DEDUP_REMOVED lines=21> */
.L_x_14204:
[----:B------:R-:W-:Y:S05]  /*6750*/  BSYNC B1 ;  /* 0x0000000000017941 */ /* 0x000fea0003800000 */
.L_x_14203:
[----:B------:R-:W-:Y:S01]  /*6760*/  IMAD.SHL.U32 R2, R2, 0x200000, RZ ;  /* 0x0020000002027824 */ /* 0x000fe200078e00ff */
[----:B------:R-:W-:-:S04]  /*6770*/  LEA R3, R0, 0x37800000, 0x17 ;  /* 0x3780000000037811 */ /* 0x000fc800078eb8ff */
[----:B------:R-:W-:-:S07]  /*6780*/  LOP3.LUT R2, R3, R2, R4, 0xfe, !PT ;  /* 0x0000000203027212 */ /* 0x000fce00078efe04 */
.L_x_14202:
[----:B------:R-:W-:Y:S05]  /*6790*/  BSYNC B0 ;  /* 0x0000000000007941 */ /* 0x000fea0003800000 */
.L_x_14201:
[----:B------:R-:W0:Y:S02]  /*67a0*/  F2I.S64.TRUNC R2, R2 ;  /* 0x0000000200027311 */ /* 0x000e24000020d900 */
[----:B0-----:R-:W-:Y:S01]  /*67b0*/  PRMT R26, R2, 0x7610, R26 ;  /* 0x00007610021a7816 */ /* 0x001fe2000000001a */
[----:B------:R-:W-:Y:S06]  /*67c0*/  BRA `(.L_x_14182) ;  /* 0x00000000009c7947 */ /* 0x000fec0003800000 */
.L_x_14194:
        /* <DEDUP_REMOVED lines=14> */
.L_x_14208:
[----:B------:R-:W-:Y:S05]  /*68b0*/  BSYNC B0 ;  /* 0x0000000000007941 */ /* 0x000fea0003800000 */
.L_x_14207:
[----:B------:R-:W0:Y:S02]  /*68c0*/  F2I.S64.TRUNC R2, R2 ;  /* 0x0000000200027311 */ /* 0x000e24000020d900 */
[----:B0-----:R-:W-:Y:S01]  /*68d0*/  PRMT R26, R2, 0x7610, R26 ;  /* 0x00007610021a7816 */ /* 0x001fe2000000001a */
[----:B------:R-:W-:Y:S06]  /*68e0*/  BRA `(.L_x_14182) ;  /* 0x0000000000547947 */ /* 0x000fec0003800000 */
.L_x_14181:
        /* <DEDUP_REMOVED lines=8> */
[----:B-1234-:R-:W-:-:S02]  /*6970*/  IMAD.U32 R6, RZ, RZ, UR4 ;  /* 0x00000004ff067e24 */ /* 0x01efc4000f8e00ff */
[----:B------:R-:W-:Y:S02]  /*6980*/  IMAD.U32 R7, RZ, RZ, UR5 ;  /* 0x00000005ff077e24 */ /* 0x000fe4000f8e00ff */
[----:B------:R-:W-:Y:S02]  /*6990*/  IMAD.U32 R11, RZ, RZ, UR7 ;  /* 0x00000007ff0b7e24 */ /* 0x000fe4000f8e00ff */
[----:B------:R-:W-:Y:S02]  /*69a0*/  IMAD.MOV.U32 R8, RZ, RZ, 0x4e ;  /* 0x0000004eff087424 */ /* 0x000fe400078e00ff */
[----:B------:R-:W-:Y:S02]  /*69b0*/  IMAD.MOV.U32 R12, RZ, RZ, 0x1 ;  /* 0x00000001ff0c7424 */ /* 0x000fe400078e00ff */
[----:B------:R-:W-:-:S07]  /*69c0*/  IMAD.MOV.U32 R13, RZ, RZ, RZ ;  /* 0x000000ffff0d7224 */ /* 0x000fce00078e00ff */
[----:B------:R-:W-:-:S07]  /*69d0*/  LEPC R20, `(.L_x_14209) ;  /* 0x000000001014794e */ /* 0x000fce0000000000 */
[----:B0----5:R-:W-:Y:S05]  /*69e0*/  CALL.ABS.NOINC R2 ;  /* 0x0000000002007343 */ /* 0x021fea0003c00000 */
.L_x_14209:
[----:B------:R-:W-:Y:S01]  /*69f0*/  PRMT R26, RZ, 0x7610, R26 ;  /* 0x00007610ff1a7816 */ /* 0x000fe2000000001a */
[----:B------:R-:W-:Y:S06]  /*6a00*/  BRA `(.L_x_14182) ;  /* 0x00000000000c7947 */ /* 0x000fec0003800000 */
.L_x_14206:
[----:B------:R0:W5:Y:S01]  /*6a10*/  LDG.E.U8 R26, desc[UR36][R4.64] ;  /* 0x00000024041a7981 */ /* 0x000162000c1e1100 */
[----:B------:R-:W-:Y:S05]  /*6a20*/  BRA `(.L_x_14182) ;  /* 0x0000000000047947 */ /* 0x000fea0003800000 */
.L_x_14205:
[----:B------:R0:W5:Y:S02]  /*6a30*/  LDG.E.U8 R26, desc[UR36][R4.64] ;  /* 0x00000024041a7981 */ /* 0x000164000c1e1100 */
.L_x_14182:
[----:B-1234-:R-:W1:Y:S01]  /*6a40*/  LDC.U8 R6, c[0x0][0x235] ;  /* 0x00008d40ff067b82 */ /* 0x01ee620000000000 */
[----:B------:R-:W-:Y:S02]  /*6a50*/  ULDC UR4, c[0x0][0x23c] ;  /* 0x00008f0000047ab9 */ /* 0x000fe40000000800 */
[----:B0-----:R-:W-:-:S05]  /*6a60*/  IMAD R5, R27, UR4, RZ ;  /* 0x000000041b057c24 */ /* 0x001fca000f8e02ff */
[----:B------:R-:W0:Y:S01]  /*6a70*/  LDC.64 R2, c[0x0][0x228] ;  /* 0x00008a00ff027b82 */ /* 0x000e220000000a00 */
        /* <DEDUP_REMOVED lines=15> */
.L_x_14213:
[----:B------:R0:W5:Y:S01]  /*6b70*/  LDG.E.U8 R23, desc[UR36][R4.64] ;  /* 0x0000002404177981 */ /* 0x000162000c1e1100 */
[----:B------:R-:W-:Y:S05]  /*6b80*/  BRA `(.L_x_14176) ;  /* 0x0000000c00607947 */ /* 0x000fea0003800000 */
.L_x_14212:
        /* <DEDUP_REMOVED lines=8> */
.L_x_14216:
[----:B------:R0:W5:Y:S01]  /*6c10*/  LDG.E.U8 R23, desc[UR36][R4.64] ;  /* 0x0000002404177981 */ /* 0x000162000c1e1100 */
[----:B------:R-:W-:Y:S05]  /*6c20*/  BRA `(.L_x_14176) ;  /* 0x0000000c00387947 */ /* 0x000fea0003800000 */
.L_x_14215:
[----:B------:R0:W5:Y:S01]  /*6c30*/  LDG.E.U16 R23, desc[UR36][R4.64] ;  /* 0x0000002404177981 */ /* 0x000162000c1e1500 */
[----:B------:R-:W-:Y:S05]  /*6c40*/  BRA `(.L_x_14176) ;  /* 0x0000000c00307947 */ /* 0x000fea0003800000 */
.L_x_14211:
        /* <DEDUP_REMOVED lines=10> */
.L_x_14218:
[----:B------:R-:W2:Y:S02]  /*6cf0*/  LDG.E.U16 R2, desc[UR36][R4.64] ;  /* 0x0000002404027981 */ /* 0x000ea4000c1e1500 */
[----:B--2---:R-:W-:-:S06]  /*6d00*/  HADD2.F32 R2, -RZ, R2.H0_H0 ;  /* 0x20000002ff027230 */ /* 0x004fcc0000004100 */
[----:B------:R-:W0:Y:S02]  /*6d10*/  F2I.S64.TRUNC R2, R2 ;  /* 0x0000000200027311 */ /* 0x000e24000020d900 */
[----:B0-----:R-:W-:Y:S01]  /*6d20*/  PRMT R23, R2, 0x7610, R23 ;  /* 0x0000761002177816 */ /* 0x001fe20000000017 */
[----:B------:R-:W-:Y:S06]  /*6d30*/  BRA `(.L_x_14176) ;  /* 0x0000000800f47947 */ /* 0x000fec0003800000 */
.L_x_14217:
        /* <DEDUP_REMOVED lines=10> */
.L_x_14220:
[----:B------:R-:W2:Y:S02]  /*6de0*/  LDG.E.U16 R4, desc[UR36][R4.64] ;  /* 0x0000002404047981 */ /* 0x000ea4000c1e1500 */
[----:B--2---:R-:W-:-:S06]  /*6df0*/  HADD2.F32 R2, -RZ, R4.H0_H0 ;  /* 0x20000004ff027230 */ /* 0x004fcc0000004100 */
[----:B------:R-:W0:Y:S02]  /*6e00*/  F2I.S64.TRUNC R2, R2 ;  /* 0x0000000200027311 */ /* 0x000e24000020d900 */
[----:B0-----:R-:W-:Y:S01]  /*6e10*/  PRMT R23, R2, 0x7610, R23 ;  /* 0x0000761002177816 */ /* 0x001fe20000000017 */
[----:B------:R-:W-:Y:S06]  /*6e20*/  BRA `(.L_x_14176) ;  /* 0x0000000800b87947 */ /* 0x000fec0003800000 */
.L_x_14219:
[----:B------:R-:W2:Y:S02]  /*6e30*/  LDG.E.64 R2, desc[UR36][R4.64] ;  /* 0x0000002404027981 */ /* 0x000ea4000c1e1b00 */
[----:B--2---:R-:W0:Y:S02]  /*6e40*/  F2I.S64.F64.TRUNC R2, R2 ;  /* 0x0000000200027311 */ /* 0x004e24000030d900 */
[----:B0-----:R-:W-:Y:S01]  /*6e50*/  PRMT R23, R2, 0x7610, R23 ;  /* 0x0000761002177816 */ /* 0x001fe20000000017 */
[----:B------:R-:W-:Y:S06]  /*6e60*/  BRA `(.L_x_14176) ;  /* 0x0000000800a87947 */ /* 0x000fec0003800000 */
.L_x_14210:
        /* <DEDUP_REMOVED lines=12> */
.L_x_14223:
[----:B------:R-:W2:Y:S02]  /*6f30*/  LDG.E.64 R4, desc[UR36][R4.64] ;  /* 0x0000002404047981 */ /* 0x000ea4000c1e1b00 */
[----:B--2---:R-:W0:Y:S02]  /*6f40*/  F2I.S64.F64.TRUNC R2, R4 ;  /* 0x0000000400027311 */ /* 0x004e24000030d900 */
[----:B0-----:R-:W-:Y:S01]  /*6f50*/  PRMT R23, R2, 0x7610, R23 ;  /* 0x0000761002177816 */ /* 0x001fe20000000017 */
[----:B------:R-:W-:Y:S06]  /*6f60*/  BRA `(.L_x_14176) ;  /* 0x0000000800687947 */ /* 0x000fec0003800000 */
.L_x_14222:
        /* <DEDUP_REMOVED lines=28> */
.L_x_14225:
        /* <DEDUP_REMOVED lines=15> */
.L_x_14224:
[----:B------:R-:W2:Y:S02]  /*7220*/  LDG.E.U16 R2, desc[UR36][R4.64] ;  /* 0x0000002404027981 */ /* 0x000ea4000c1e1500 */
[----:B--2---:R-:W-:-:S06]  /*7230*/  IMAD.U32 R2, R2, 0x10000, RZ ;  /* 0x0001000002027824 */ /* 0x004fcc00078e00ff */
[----:B------:R-:W0:Y:S02]  /*7240*/  F2I.S64.TRUNC R2, R2 ;  /* 0x0000000200027311 */ /* 0x000e24000020d900 */
[----:B0-----:R-:W-:Y:S01]  /*7250*/  PRMT R23, R2, 0x7610, R23 ;  /* 0x0000761002177816 */ /* 0x001fe20000000017 */
[----:B------:R-:W-:Y:S06]  /*7260*/  BRA `(.L_x_14176) ;  /* 0x0000000400a87947 */ /* 0x000fec0003800000 */
.L_x_14221:
        /* <DEDUP_REMOVED lines=10> */
.L_x_14228:
        /* <DEDUP_REMOVED lines=21> */
.L_x_14232:
[----:B------:R-:W-:Y:S05]  /*7460*/  BSYNC B1 ;  /* 0x0000000000017941 */ /* 0x000fea0003800000 */
.L_x_14231:
[----:B------:R-:W-:Y:S01]  /*7470*/  IMAD.SHL.U32 R2, R2, 0x100000, RZ ;  /* 0x0010000002027824 */ /* 0x000fe200078e00ff */
[----:B------:R-:W-:-:S04]  /*7480*/  LEA R3, R0, 0x3b800000, 0x17 ;  /* 0x3b80000000037811 */ /* 0x000fc800078eb8ff */
[----:B------:R-:W-:-:S07]  /*7490*/  LOP3.LUT R2, R3, R2, R4, 0xfe, !PT ;  /* 0x0000000203027212 */ /* 0x000fce00078efe04 */
.L_x_14230:
[----:B------:R-:W-:Y:S05]  /*74a0*/  BSYNC B0 ;  /* 0x0000000000007941 */ /* 0x000fea0003800000 */
.L_x_14229:
[----:B------:R-:W0:Y:S02]  /*74b0*/  F2I.S64.TRUNC R2, R2 ;  /* 0x0000000200027311 */ /* 0x000e24000020d900 */
[----:B0-----:R-:W-:Y:S01]  /*74c0*/  PRMT R23, R2, 0x7610, R23 ;  /* 0x0000761002177816 */ /* 0x001fe20000000017 */
[----:B------:R-:W-:Y:S06]  /*74d0*/  BRA `(.L_x_14176) ;  /* 0x00000004000c7947 */ /* 0x000fec0003800000 */
.L_x_14227:
        /* <DEDUP_REMOVED lines=21> */
.L_x_14236:
[----:B------:R-:W-:Y:S05]  /*7630*/  BSYNC B1 ;  /* 0x0000000000017941 */ /* 0x000fea0003800000 */
.L_x_14235:
[----:B------:R-:W-:Y:S01]  /*7640*/  IMAD.SHL.U32 R2, R2, 0x200000, RZ ;  /* 0x0020000002027824 */ /* 0x000fe200078e00ff */
[----:B------:R-:W-:-:S04]  /*7650*/  LEA R3, R0, 0x37800000, 0x17 ;  /* 0x3780000000037811 */ /* 0x000fc800078eb8ff */
[----:B------:R-:W-:-:S07]  /*7660*/  LOP3.LUT R2, R3, R2, R4, 0xfe, !PT ;  /* 0x0000000203027212 */ /* 0x000fce00078efe04 */
.L_x_14234:
[----:B------:R-:W-:Y:S05]  /*7670*/  BSYNC B0 ;  /* 0x0000000000007941 */ /* 0x000fea0003800000 */
.L_x_14233:
[----:B------:R-:W0:Y:S02]  /*7680*/  F2I.S64.TRUNC R2, R2 ;  /* 0x0000000200027311 */ /* 0x000e24000020d900 */
[----:B0-----:R-:W-:Y:S01]  /*7690*/  PRMT R23, R2, 0x7610, R23 ;  /* 0x0000761002177816 */ /* 0x001fe20000000017 */
[----:B------:R-:W-:Y:S06]  /*76a0*/  BRA `(.L_x_14176) ;  /* 0x0000000000987947 */ /* 0x000fec0003800000 */
.L_x_14226:
        /* <DEDUP_REMOVED lines=14> */
.L_x_14240:
[----:B------:R-:W-:Y:S05]  /*7790*/  BSYNC B0 ;  /* 0x0000000000007941 */ /* 0x000fea0003800000 */
.L_x_14239:
[----:B------:R-:W0:Y:S02]  /*77a0*/  F2I.S64.TRUNC R2, R2 ;  /* 0x0000000200027311 */ /* 0x000e24000020d900 */
[----:B0-----:R-:W-:Y:S01]  /*77b0*/  PRMT R23, R2, 0x7610, R23 ;  /* 0x0000761002177816 */ /* 0x001fe20000000017 */
[----:B------:R-:W-:Y:S06]  /*77c0*/  BRA `(.L_x_14176) ;  /* 0x0000000000507947 */ /* 0x000fec0003800000 */
.L_x_14214:
        /* <DEDUP_REMOVED lines=16> */
.L_x_14241:
[----:B------:R-:W-:Y:S05]  /*78d0*/  BRA `(.L_x_14176) ;  /* 0x00000000000c7947 */ /* 0x000fea0003800000 */
.L_x_14238:
[----:B------:R0:W5:Y:S01]  /*78e0*/  LDG.E.U8 R23, desc[UR36][R4.64] ;  /* 0x0000002404177981 */ /* 0x000162000c1e1100 */
[----:B------:R-:W-:Y:S05]  /*78f0*/  BRA `(.L_x_14176) ;  /* 0x0000000000047947 */ /* 0x000fea0003800000 */
.L_x_14237:
[----:B------:R0:W5:Y:S02]  /*7900*/  LDG.E.U8 R23, desc[UR36][R4.64] ;  /* 0x0000002404177981 */ /* 0x000164000c1e1100 */
.L_x_14176:
[----:B------:R-:W-:Y:S05]  /*7910*/  BSYNC B6 ;  /* 0x0000000000067941 */ /* 0x000fea0003800000 */
.L_x_14175:
[----:B------:R-:W1:Y:S01]  /*7920*/  S2R R27, SR_TID.X ;  /* 0x00000000001b7919 */ /* 0x000e620000002100 */
[----:B-----5:R-:W-:Y:S01]  /*7930*/  LOP3.LUT P0, RZ, R19, 0xff, RZ, 0xc0, !PT ;  /* 0x000000ff13ff7812 */ /* 0x020fe2000780c0ff */
[----:B------:R-:W0:Y:S01]  /*7940*/  LDC.U8 R2, c[0x0][0x240] ;  /* 0x00009000ff027b82 */ /* 0x000e220000000000 */
[----:B------:R-:W-:Y:S01]  /*7950*/  LOP3.LUT P2, RZ, R18, 0xff, RZ, 0xc0, !PT ;  /* 0x000000ff12ff7812 */ /* 0x000fe2000784c0ff */
[----:B------:R-:W-:Y:S01]  /*7960*/  BSSY B6, `(.L_x_14242) ;  /* 0x00000fd000067945 */ /* 0x000fe20003800000 */
[----:B------:R-:W-:Y:S02]  /*7970*/  LOP3.LUT P1, RZ, R23, 0xff, RZ, 0xc0, !PT ;  /* 0x000000ff17ff7812 */ /* 0x000fe4000782c0ff */
[----:B------:R-:W-:Y:S02]  /*7980*/  PLOP3.LUT P0, PT, P2, P0, PT, 0x28, 0x0 ;  /* 0x000000000000781c */ /* 0x000fe40001700570 */
[----:B------:R-:W-:Y:S02]  /*7990*/  LOP3.LUT P2, RZ, R26, 0xff, RZ, 0xc0, !PT ;  /* 0x000000ff1aff7812 */ /* 0x000fe4000784c0ff */
[----:B------:R-:W-:-:S02]  /*79a0*/  LOP3.LUT P5, RZ, R22, 0xff, RZ, 0xc0, !PT ;  /* 0x000000ff16ff7812 */ /* 0x000fc400078ac0ff */
[----:B------:R-:W-:Y:S02]  /*79b0*/  PLOP3.LUT P1, PT, P2, P1, PT, 0x28, 0x0 ;  /* 0x000000000000781c */ /* 0x000fe40001722570 */
[----:B------:R-:W-:Y:S02]  /*79c0*/  LOP3.LUT P6, RZ, R17, 0xff, RZ, 0xc0, !PT ;  /* 0x000000ff11ff7812 */ /* 0x000fe400078cc0ff */
[----:B------:R-:W-:Y:S02]  /*79d0*/  LOP3.LUT P4, RZ, R25, 0xff, RZ, 0xc0, !PT ;  /* 0x000000ff19ff7812 */ /* 0x000fe4000788c0ff */
[----:B------:R-:W-:Y:S02]  /*79e0*/  LOP3.LUT P3, RZ, R24, 0xff, RZ, 0xc0, !PT ;  /* 0x000000ff18ff7812 */ /* 0x000fe4000786c0ff */
[----:B------:R-:W-:Y:S02]  /*79f0*/  PLOP3.LUT P5, PT, P6, P5, PT, 0x28, 0x0 ;  /* 0x000000000000781c */ /* 0x000fe400037aa570 */
[----:B------:R-:W-:-:S02]  /*7a00*/  PLOP3.LUT P3, PT, P3, P4, PT, 0x28, 0x0 ;  /* 0x000000000000781c */ /* 0x000fc40001f68570 */
[----:B------:R-:W-:Y:S02]  /*7a10*/  SEL R3, RZ, 0x1, !P0 ;  /* 0x00000001ff037807 */ /* 0x000fe40004000000 */
[----:B------:R-:W-:Y:S02]  /*7a20*/  SEL R24, RZ, 0x1, !P5 ;  /* 0x00000001ff187807 */ /* 0x000fe40006800000 */
[----:B------:R-:W-:Y:S02]  /*7a30*/  SEL R22, RZ, 0x1, !P3 ;  /* 0x00000001ff167807 */ /* 0x000fe40005800000 */
[----:B------:R-:W-:Y:S02]  /*7a40*/  SEL R18, RZ, 0x1, !P1 ;  /* 0x00000001ff127807 */ /* 0x000fe40004800000 */
[----:B-1----:R-:W-:-:S13]  /*7a50*/  ISETP.GE.AND P2, PT, R27, R28, PT ;  /* 0x0000001c1b00720c */ /* 0x002fda0003f46270 */
        /* <DEDUP_REMOVED lines=22> */
.L_x_14247:
[----:B------:R0:W-:Y:S01]  /*7bc0*/  STG.E.U8 desc[UR36][R8.64], R3 ;  /* 0x0000000308007986 */ /* 0x0001e2000c101124 */
[----:B------:R-:W-:Y:S05]  /*7bd0*/  BRA `(.L_x_14243) ;  /* 0x0000000c00547947 */ /* 0x000fea0003800000 */
.L_x_14246:
        /* <DEDUP_REMOVED lines=10> */
.L_x_14250:
[----:B------:R0:W-:Y:S01]  /*7c80*/  STG.E desc[UR36][R8.64], R3 ;  /* 0x0000000308007986 */ /* 0x0001e2000c101924 */
[----:B------:R-:W-:Y:S05]  /*7c90*/  BRA `(.L_x_14243) ;  /* 0x0000000c00247947 */ /* 0x000fea0003800000 */
.L_x_14249:
[----:B------:R0:W-:Y:S01]  /*7ca0*/  STG.E.U16 desc[UR36][R8.64], R3 ;  /* 0x0000000308007986 */ /* 0x0001e2000c101524 */
[----:B------:R-:W-:Y:S05]  /*7cb0*/  BRA `(.L_x_14243) ;  /* 0x0000000c001c7947 */ /* 0x000fea0003800000 */
.L_x_14245:
        /* <DEDUP_REMOVED lines=9> */
.L_x_14252:
[----:B------:R-:W0:Y:S02]  /*7d50*/  I2F.S16 R0, R3 ;  /* 0x0000000300007306 */ /* 0x000e240000101400 */
[----:B0-----:R-:W-:-:S05]  /*7d60*/  F2FP.F16.F32.PACK_AB R0, RZ, R0 ;  /* 0x00000000ff00723e */ /* 0x001fca00000000ff */
[----:B------:R1:W-:Y:S01]  /*7d70*/  STG.E.U16 desc[UR36][R8.64], R0 ;  /* 0x0000000008007986 */ /* 0x0003e2000c101524 */
[----:B------:R-:W-:Y:S05]  /*7d80*/  BRA `(.L_x_14243) ;  /* 0x0000000800e87947 */ /* 0x000fea0003800000 */
.L_x_14251:
        /* <DEDUP_REMOVED lines=10> */
.L_x_14254:
[----:B------:R-:W0:Y:S02]  /*7e30*/  I2F.S16 R3, R3 ;  /* 0x0000000300037306 */ /* 0x000e240000101400 */
[----:B0-----:R-:W-:-:S04]  /*7e40*/  F2FP.F16.F32.PACK_AB R3, RZ, R3 ;  /* 0x00000003ff03723e */ /* 0x001fc800000000ff */
[----:B------:R-:W-:-:S05]  /*7e50*/  PRMT R3, R3, 0x5410, RZ ;  /* 0x0000541003037816 */ /* 0x000fca00000000ff */
[----:B------:R0:W-:Y:S01]  /*7e60*/  STG.E desc[UR36][R8.64], R3 ;  /* 0x0000000308007986 */ /* 0x0001e2000c101924 */
[----:B------:R-:W-:Y:S05]  /*7e70*/  BRA `(.L_x_14243) ;  /* 0x0000000800ac7947 */ /* 0x000fea0003800000 */
.L_x_14253:
[----:B------:R-:W0:Y:S02]  /*7e80*/  I2F.F64.S16 R4, R3 ;  /* 0x0000000300047312 */ /* 0x000e240000101c00 */
[----:B0-----:R0:W-:Y:S01]  /*7e90*/  STG.E.64 desc[UR36][R8.64], R4 ;  /* 0x0000000408007986 */ /* 0x0011e2000c101b24 */
[----:B------:R-:W-:Y:S05]  /*7ea0*/  BRA `(.L_x_14243) ;  /* 0x0000000800a07947 */ /* 0x000fea0003800000 */
.L_x_14244:
        /* <DEDUP_REMOVED lines=10> */
.L_x_14257:
[----:B------:R-:W0:Y:S01]  /*7f50*/  I2F.F64.S16 R4, R3 ;  /* 0x0000000300047312 */ /* 0x000e220000101c00 */
[----:B--234-:R-:W-:-:S05]  /*7f60*/  CS2R R6, SRZ ;  /* 0x0000000000067805 */ /* 0x01cfca000001ff00 */
[----:B0-----:R0:W-:Y:S01]  /*7f70*/  STG.E.128 desc[UR36][R8.64], R4 ;  /* 0x0000000408007986 */ /* 0x0011e2000c101d24 */
[----:B------:R-:W-:Y:S05]  /*7f80*/  BRA `(.L_x_14243) ;  /* 0x0000000800687947 */ /* 0x000fea0003800000 */
.L_x_14256:
        /* <DEDUP_REMOVED lines=21> */
.L_x_14261:
[----:B------:R-:W-:Y:S05]  /*80e0*/  BSYNC B0 ;  /* 0x0000000000007941 */ /* 0x000fea0003800000 */
.L_x_14260:
[----:B------:R-:W-:-:S05]  /*80f0*/  LOP3.LUT R5, R0, R5, RZ, 0xfc, !PT ;  /* 0x0000000500057212 */ /* 0x000fca00078efcff */
[----:B------:R0:W-:Y:S01]  /*8100*/  STG.E.U8 desc[UR36][R8.64], R5 ;  /* 0x0000000508007986 */ /* 0x0001e2000c101124 */
[----:B------:R-:W-:Y:S05]  /*8110*/  BRA `(.L_x_14243) ;  /* 0x0000000800047947 */ /* 0x000fea0003800000 */
.L_x_14259:
        /* <DEDUP_REMOVED lines=13> */
.L_x_14263:
[----:B------:R-:W-:Y:S01]  /*81f0*/  IMAD.MOV.U32 R0, RZ, RZ, 0x7f ;  /* 0x0000007fff007424 */ /* 0x000fe200078e00ff */
[----:B------:R-:W-:-:S04]  /*8200*/  ISETP.GT.U32.AND P0, PT, R4, 0x7f800000, PT ;  /* 0x7f8000000400780c */ /* 0x000fc80003f04070 */
[----:B------:R-:W-:-:S09]  /*8210*/  SEL R0, R0, 0x7c, P0 ;  /* 0x0000007c00007807 */ /* 0x000fd20000000000 */
.L_x_14264:
[----:B------:R-:W-:Y:S05]  /*8220*/  BSYNC B0 ;  /* 0x0000000000007941 */ /* 0x000fea0003800000 */
.L_x_14262:
[----:B------:R-:W-:-:S04]  /*8230*/  LOP3.LUT R3, R5, 0x80000000, RZ, 0xc0, !PT ;  /* 0x8000000005037812 */ /* 0x000fc800078ec0ff */
[----:B------:R-:W-:-:S04]  /*8240*/  SHF.R.U32.HI R3, RZ, 0x18, R3 ;  /* 0x00000018ff037819 */ /* 0x000fc80000011603 */
[----:B------:R-:W-:-:S05]  /*8250*/  LOP3.LUT R3, R0, R3, RZ, 0xfc, !PT ;  /* 0x0000000300037212 */ /* 0x000fca00078efcff */
[----:B------:R0:W-:Y:S01]  /*8260*/  STG.E.U8 desc[UR36][R8.64], R3 ;  /* 0x0000000308007986 */ /* 0x0001e2000c101124 */
[----:B------:R-:W-:Y:S05]  /*8270*/  BRA `(.L_x_14243) ;  /* 0x0000000400ac7947 */ /* 0x000fea0003800000 */
.L_x_14258:
[----:B------:R-:W0:Y:S02]  /*8280*/  I2F.S16 R0, R3 ;  /* 0x0000000300007306 */ /* 0x000e240000101400 */
[----:B0-----:R-:W-:-:S05]  /*8290*/  F2FP.BF16.F32.PACK_AB R0, RZ, R0 ;  /* 0x00000000ff00723e */ /* 0x001fca00000010ff */
[----:B------:R0:W-:Y:S01]  /*82a0*/  STG.E.U16 desc[UR36][R8.64], R0 ;  /* 0x0000000008007986 */ /* 0x0001e2000c101524 */
[----:B------:R-:W-:Y:S05]  /*82b0*/  BRA `(.L_x_14243) ;  /* 0x00000004009c7947 */ /* 0x000fea0003800000 */
.L_x_14255:
        /* <DEDUP_REMOVED lines=10> */
.L_x_14267:
        /* <DEDUP_REMOVED lines=17> */
.L_x_14270:
[----:B------:R-:W-:-:S04]  /*8470*/  LOP3.LUT R3, R3, 0x80000000, RZ, 0xc0, !PT ;  /* 0x8000000003037812 */ /* 0x000fc800078ec0ff */
[----:B------:R-:W-:-:S04]  /*8480*/  SHF.R.U32.HI R3, RZ, 0x18, R3 ;  /* 0x00000018ff037819 */ /* 0x000fc80000011603 */
[----:B------:R-:W-:-:S04]  /*8490*/  LOP3.LUT R0, R0, R3, RZ, 0xfc, !PT ;  /* 0x0000000300007212 */ /* 0x000fc800078efcff */
[----:B------:R-:W-:-:S07]  /*84a0*/  PRMT R4, R0, 0x7610, R4 ;  /* 0x0000761000047816 */ /* 0x000fce0000000004 */
.L_x_14269:
[----:B------:R-:W-:Y:S05]  /*84b0*/  BSYNC B0 ;  /* 0x0000000000007941 */ /* 0x000fea0003800000 */
.L_x_14268:
[----:B------:R0:W-:Y:S01]  /*84c0*/  STG.E.U8 desc[UR36][R8.64], R4 ;  /* 0x0000000408007986 */ /* 0x0001e2000c101124 */
[----:B------:R-:W-:Y:S05]  /*84d0*/  BRA `(.L_x_14243) ;  /* 0x0000000400147947 */ /* 0x000fea0003800000 */
.L_x_14266:
        /* <DEDUP_REMOVED lines=17> */
.L_x_14273:
[----:B------:R-:W-:-:S04]  /*85f0*/  LOP3.LUT R3, R3, 0x80000000, RZ, 0xc0, !PT ;  /* 0x8000000003037812 */ /* 0x000fc800078ec0ff */
[----:B------:R-:W-:-:S04]  /*8600*/  SHF.R.U32.HI R3, RZ, 0x18, R3 ;  /* 0x00000018ff037819 */ /* 0x000fc80000011603 */
[----:B------:R-:W-:-:S04]  /*8610*/  LOP3.LUT R0, R0, R3, RZ, 0xfc, !PT ;  /* 0x0000000300007212 */ /* 0x000fc800078efcff */
[----:B------:R-:W-:-:S07]  /*8620*/  PRMT R4, R0, 0x7610, R4 ;  /* 0x0000761000047816 */ /* 0x000fce0000000004 */
.L_x_14272:
[----:B------:R-:W-:Y:S05]  /*8630*/  BSYNC B0 ;  /* 0x0000000000007941 */ /* 0x000fea0003800000 */
.L_x_14271:
[----:B------:R0:W-:Y:S01]  /*8640*/  STG.E.U8 desc[UR36][R8.64], R4 ;  /* 0x0000000408007986 */ /* 0x0001e2000c101124 */
[----:B------:R-:W-:Y:S05]  /*8650*/  BRA `(.L_x_14243) ;  /* 0x0000000000b47947 */ /* 0x000fea0003800000 */
.L_x_14265:
[----:B------:R-:W-:-:S13]  /*8660*/  ISETP.NE.AND P0, PT, R0, 0x1c, PT ;  /* 0x0000001c0000780c */ /* 0x000fda0003f05270 */
[----:B------:R-:W-:Y:S05]  /*8670*/  @!P0 BRA `(.L_x_14274) ;  /* 0x0000000000a88947 */ /* 0x000fea0003800000 */
[----:B------:R-:W-:-:S13]  /*8680*/  ISETP.NE.AND P0, PT, R0, 0x1d, PT ;  /* 0x0000001d0000780c */ /* 0x000fda0003f05270 */
[----:B------:R-:W-:Y:S05]  /*8690*/  @!P0 BRA `(.L_x_14275) ;  /* 0x0000000000908947 */ /* 0x000fea0003800000 */
[----:B------:R-:W-:-:S13]  /*86a0*/  ISETP.NE.AND P0, PT, R0, 0x2c, PT ;  /* 0x0000002c0000780c */ /* 0x000fda0003f05270 */
[----:B------:R-:W-:Y:S05]  /*86b0*/  @P0 BRA `(.L_x_14248) ;  /* 0x0000000000440947 */ /* 0x000fea0003800000 */
[----:B--234-:R-:W0:Y:S02]  /*86c0*/  I2F.S16 R6, R3 ;  /* 0x0000000300067306 */ /* 0x01ce240000101400 */
        /* <DEDUP_REMOVED lines=16> */
.L_x_14248:
[----:B------:R-:W-:Y:S01]  /*87d0*/  MOV R14, 0x0 ;  /* 0x00000000000e7802 */ /* 0x000fe20000000f00 */
[----:B------:R-:W-:Y:S01]  /*87e0*/  ULDC.64 UR4, c[0x4][0x140] ;  /* 0x0100500000047ab9 */ /* 0x000fe20000000a00 */
[----:B------:R-:W-:Y:S01]  /*87f0*/  ULDC.64 UR6, c[0x4][0x148] ;  /* 0x0100520000067ab9 */ /* 0x000fe20000000a00 */
[----:B------:R-:W-:Y:S02]  /*8800*/  IMAD.U32 R4, RZ, RZ, UR4 ;  /* 0x00000004ff047e24 */ /* 0x000fe4000f8e00ff */
[----:B------:R-:W-:Y:S01]  /*8810*/  IMAD.U32 R5, RZ, RZ, UR5 ;  /* 0x00000005ff057e24 */ /* 0x000fe2000f8e00ff */
[----:B------:R-:W0:Y:S01]  /*8820*/  LDC.64 R14, c[0x4][R14] ;  /* 0x010000000e0e7b82 */ /* 0x000e220000000a00 */
[----:B------:R-:W-:Y:S01]  /*8830*/  ULDC.64 UR4, c[0x4][0x10] ;  /* 0x0100040000047ab9 */ /* 0x000fe20000000a00 */
[----:B--234-:R-:W-:Y:S02]  /*8840*/  IMAD.U32 R6, RZ, RZ, UR6 ;  /* 0x00000006ff067e24 */ /* 0x01cfe4000f8e00ff */
        /* <DEDUP_REMOVED lines=8> */
.L_x_14276:
[----:B------:R-:W-:Y:S05]  /*88d0*/  BRA `(.L_x_14243) ;  /* 0x0000000000147947 */ /* 0x000fea0003800000 */
.L_x_14275:
[----:B------:R-:W-:Y:S02]  /*88e0*/  IMAD.MOV.U32 R4, RZ, RZ, R3 ;  /* 0x000000ffff047224 */ /* 0x000fe400078e0003 */
[----:B------:R-:W-:-:S05]  /*88f0*/  IMAD.MOV.U32 R5, RZ, RZ, RZ ;  /* 0x000000ffff057224 */ /* 0x000fca00078e00ff */
[----:B------:R0:W-:Y:S01]  /*8900*/  STG.E.64 desc[UR36][R8.64], R4 ;  /* 0x0000000408007986 */ /* 0x0001e2000c101b24 */
[----:B------:R-:W-:Y:S05]  /*8910*/  BRA `(.L_x_14243) ;  /* 0x0000000000047947 */ /* 0x000fea0003800000 */
.L_x_14274:
[----:B------:R0:W-:Y:S02]  /*8920*/  STG.E desc[UR36][R8.64], R3 ;  /* 0x0000000308007986 */ /* 0x0001e4000c101924 */
.L_x_14243:
[----:B------:R-:W-:Y:S05]  /*8930*/  BSYNC B6 ;  /* 0x0000000000067941 */ /* 0x000fea0003800000 */
.L_x_14242:
        /* <DEDUP_REMOVED lines=23> */
.L_x_14282:
[----:B------:R0:W-:Y:S01]  /*8ab0*/  STG.E.U8 desc[UR36][R8.64], R24 ;  /* 0x0000001808007986 */ /* 0x0001e2000c101124 */
[----:B------:R-:W-:Y:S05]  /*8ac0*/  BRA `(.L_x_14284) ;  /* 0x0000000c00487947 */ /* 0x000fea0003800000 */
.L_x_14281:
        /* <DEDUP_REMOVED lines=9> */
.L_x_14286:
[----:B------:R0:W-:Y:S01]  /*8b60*/  STG.E desc[UR36][R8.64], R24 ;  /* 0x0000001808007986 */ /* 0x0001e2000c101924 */
[----:B------:R-:W-:Y:S05]  /*8b70*/  BRA `(.L_x_14284) ;  /* 0x0000000c001c7947 */ /* 0x000fea0003800000 */
.L_x_14285:
[----:B------:R0:W-:Y:S01]  /*8b80*/  STG.E.U16 desc[UR36][R8.64], R24 ;  /* 0x0000001808007986 */ /* 0x0001e2000c101524 */
[----:B------:R-:W-:Y:S05]  /*8b90*/  BRA `(.L_x_14284) ;  /* 0x0000000c00147947 */ /* 0x000fea0003800000 */
.L_x_14280:
        /* <DEDUP_REMOVED lines=9> */
.L_x_14288:
[----:B------:R-:W0:Y:S02]  /*8c30*/  I2F.S16 R0, R24 ;  /* 0x0000001800007306 */ /* 0x000e240000101400 */
[----:B0-----:R-:W-:-:S05]  /*8c40*/  F2FP.F16.F32.PACK_AB R0, RZ, R0 ;  /* 0x00000000ff00723e */ /* 0x001fca00000000ff */
[----:B------:R0:W-:Y:S01]  /*8c50*/  STG.E.U16 desc[UR36][R8.64], R0 ;  /* 0x0000000008007986 */ /* 0x0001e2000c101524 */
[----:B------:R-:W-:Y:S05]  /*8c60*/  BRA `(.L_x_14284) ;  /* 0x0000000800e07947 */ /* 0x000fea0003800000 */
.L_x_14287:
        /* <DEDUP_REMOVED lines=10> */
.L_x_14290:
[----:B------:R-:W0:Y:S02]  /*8d10*/  I2F.S16 R24, R24 ;  /* 0x0000001800187306 */ /* 0x000e240000101400 */
[----:B0-----:R-:W-:-:S04]  /*8d20*/  F2FP.F16.F32.PACK_AB R3, RZ, R24 ;  /* 0x00000018ff03723e */ /* 0x001fc800000000ff */
[----:B------:R-:W-:-:S05]  /*8d30*/  PRMT R3, R3, 0x5410, RZ ;  /* 0x0000541003037816 */ /* 0x000fca00000000ff */
[----:B------:R0:W-:Y:S01]  /*8d40*/  STG.E desc[UR36][R8.64], R3 ;  /* 0x0000000308007986 */ /* 0x0001e2000c101924 */
[----:B------:R-:W-:Y:S05]  /*8d50*/  BRA `(.L_x_14284) ;  /* 0x0000000800a47947 */ /* 0x000fea0003800000 */
.L_x_14289:
[----:B------:R-:W0:Y:S02]  /*8d60*/  I2F.F64.S16 R24, R24 ;  /* 0x0000001800187312 */ /* 0x000e240000101c00 */
[----:B0-----:R0:W-:Y:S01]  /*8d70*/  STG.E.64 desc[UR36][R8.64], R24 ;  /* 0x0000001808007986 */ /* 0x0011e2000c101b24 */
[----:B------:R-:W-:Y:S05]  /*8d80*/  BRA `(.L_x_14284) ;  /* 0x0000000800987947 */ /* 0x000fea0003800000 */
.L_x_14279:
        /* <DEDUP_REMOVED lines=10> */
.L_x_14293:
[----:B------:R-:W0:Y:S01]  /*8e30*/  I2F.F64.S16 R4, R24 ;  /* 0x0000001800047312 */ /* 0x000e220000101c00 */
[----:B--234-:R-:W-:-:S05]  /*8e40*/  CS2R R6, SRZ ;  /* 0x0000000000067805 */ /* 0x01cfca000001ff00 */
[----:B0-----:R0:W-:Y:S01]  /*8e50*/  STG.E.128 desc[UR36][R8.64], R4 ;  /* 0x0000000408007986 */ /* 0x0011e2000c101d24 */
[----:B------:R-:W-:Y:S05]  /*8e60*/  BRA `(.L_x_14284) ;  /* 0x0000000800607947 */ /* 0x000fea0003800000 */
.L_x_14292:
[----:B------:R-:W-:-:S13]  /*8e70*/  ISETP.NE.AND P0, PT, R0, 0xf, PT ;  /* 0x0000000f0000780c */ /* 0x000fda0003f05270 */
[----:B------:R-:W-:Y:S05]  /*8e80*/  @!P0 BRA `(.L_x_14294) ;  /* 0x0000000000b48947 */ /* 0x000fea0003800000 */
[----:B------:R-:W-:-:S13]  /*8e90*/  ISETP.NE.AND P0, PT, R0, 0x17, PT ;  /* 0x000000170000780c */ /* 0x000fda0003f05270 */
[----:B------:R-:W-:Y:S05]  /*8ea0*/  @!P0 BRA `(.L_x_14295) ;  /* 0x0000000000548947 */ /* 0x000fea0003800000 */
[----:B------:R-:W-:-:S13]  /*8eb0*/  ISETP.NE.AND P0, PT, R0, 0x18, PT ;  /* 0x000000180000780c */ /* 0x000fda0003f05270 */
[----:B------:R-:W-:Y:S05]  /*8ec0*/  @P0 BRA `(.L_x_14283) ;  /* 0x0000000400f40947 */ /* 0x000fea0003800000 */
[----:B--234-:R-:W0:Y:S01]  /*8ed0*/  I2F.S16 R7, R24 ;  /* 0x0000001800077306 */ /* 0x01ce220000101400 */
        /* <DEDUP_REMOVED lines=14> */
.L_x_14297:
[----:B------:R-:W-:Y:S05]  /*8fc0*/  BSYNC B0 ;  /* 0x0000000000007941 */ /* 0x000fea0003800000 */
.L_x_14296:
[----:B------:R-:W-:-:S05]  /*8fd0*/  LOP3.LUT R5, R0, R5, RZ, 0xfc, !PT ;  /* 0x0000000500057212 */ /* 0x000fca00078efcff */
[----:B------:R0:W-:Y:S01]  /*8fe0*/  STG.E.U8 desc[UR36][R8.64], R5 ;  /* 0x0000000508007986 */ /* 0x0001e2000c101124 */
[----:B------:R-:W-:Y:S05]  /*8ff0*/  BRA `(.L_x_14284) ;  /* 0x0000000400fc7947 */ /* 0x000fea0003800000 */
.L_x_14295:
        /* <DEDUP_REMOVED lines=13> */
.L_x_14299:
[----:B------:R-:W-:Y:S01]  /*90d0*/  IMAD.MOV.U32 R0, RZ, RZ, 0x7f ;  /* 0x0000007fff007424 */ /* 0x000fe200078e00ff */
[----:B------:R-:W-:-:S04]  /*90e0*/  ISETP.GT.U32.AND P0, PT, R3, 0x7f800000, PT ;  /* 0x7f8000000300780c */ /* 0x000fc80003f04070 */
[----:B------:R-:W-:-:S09]  /*90f0*/  SEL R0, R0, 0x7c, P0 ;  /* 0x0000007c00007807 */ /* 0x000fd20000000000 */
.L_x_14300:
[----:B------:R-:W-:Y:S05]  /*9100*/  BSYNC B0 ;  /* 0x0000000000007941 */ /* 0x000fea0003800000 */
.L_x_14298:
[----:B------:R-:W-:-:S04]  /*9110*/  LOP3.LUT R3, R5, 0x80000000, RZ, 0xc0, !PT ;  /* 0x8000000005037812 */ /* 0x000fc800078ec0ff */
[----:B------:R-:W-:-:S04]  /*9120*/  SHF.R.U32.HI R3, RZ, 0x18, R3 ;  /* 0x00000018ff037819 */ /* 0x000fc80000011603 */
[----:B------:R-:W-:-:S05]  /*9130*/  LOP3.LUT R3, R0, R3, RZ, 0xfc, !PT ;  /* 0x0000000300037212 */ /* 0x000fca00078efcff */
[----:B------:R0:W-:Y:S01]  /*9140*/  STG.E.U8 desc[UR36][R8.64], R3 ;  /* 0x0000000308007986 */ /* 0x0001e2000c101124 */
[----:B------:R-:W-:Y:S05]  /*9150*/  BRA `(.L_x_14284) ;  /* 0x0000000400a47947 */ /* 0x000fea0003800000 */
.L_x_14294:
[----:B------:R-:W0:Y:S02]  /*9160*/  I2F.S16 R0, R24 ;  /* 0x0000001800007306 */ /* 0x000e240000101400 */
[----:B0-----:R-:W-:-:S05]  /*9170*/  F2FP.BF16.F32.PACK_AB R0, RZ, R0 ;  /* 0x00000000ff00723e */ /* 0x001fca00000010ff */
[----:B------:R0:W-:Y:S01]  /*9180*/  STG.E.U16 desc[UR36][R8.64], R0 ;  /* 0x0000000008007986 */ /* 0x0001e2000c101524 */
[----:B------:R-:W-:Y:S05]  /*9190*/  BRA `(.L_x_14284) ;  /* 0x0000000400947947 */ /* 0x000fea0003800000 */
.L_x_14291:
        /* <DEDUP_REMOVED lines=10> */
.L_x_14303:
        /* <DEDUP_REMOVED lines=17> */
.L_x_14306:
[----:B------:R-:W-:-:S04]  /*9350*/  LOP3.LUT R3, R5, 0x80000000, RZ, 0xc0, !PT ;  /* 0x8000000005037812 */ /* 0x000fc800078ec0ff */
[----:B------:R-:W-:-:S04]  /*9360*/  SHF.R.U32.HI R3, RZ, 0x18, R3 ;  /* 0x00000018ff037819 */ /* 0x000fc80000011603 */
[----:B------:R-:W-:-:S04]  /*9370*/  LOP3.LUT R0, R0, R3, RZ, 0xfc, !PT ;  /* 0x0000000300007212 */ /* 0x000fc800078efcff */
[----:B------:R-:W-:-:S07]  /*9380*/  PRMT R4, R0, 0x7610, R4 ;  /* 0x0000761000047816 */ /* 0x000fce0000000004 */
.L_x_14305:
[----:B------:R-:W-:Y:S05]  /*9390*/  BSYNC B0 ;  /* 0x0000000000007941 */ /* 0x000fea0003800000 */
.L_x_14304:
[----:B------:R0:W-:Y:S01]  /*93a0*/  STG.E.U8 desc[UR36][R8.64], R4 ;  /* 0x0000000408007986 */ /* 0x0001e2000c101124 */
[----:B------:R-:W-:Y:S05]  /*93b0*/  BRA `(.L_x_14284) ;  /* 0x00000004000c7947 */ /* 0x000fea0003800000 */
.L_x_14302:
        /* <DEDUP_REMOVED lines=17> */
.L_x_14309:
[----:B------:R-:W-:-:S04]  /*94d0*/  LOP3.LUT R3, R5, 0x80000000, RZ, 0xc0, !PT ;  /* 0x8000000005037812 */ /* 0x000fc800078ec0ff */
[----:B------:R-:W-:-:S04]  /*94e0*/  SHF.R.U32.HI R3, RZ, 0x18, R3 ;  /* 0x00000018ff037819 */ /* 0x000fc80000011603 */
[----:B------:R-:W-:-:S04]  /*94f0*/  LOP3.LUT R0, R0, R3, RZ, 0xfc, !PT ;  /* 0x0000000300007212 */ /* 0x000fc800078efcff */
[----:B------:R-:W-:-:S07]  /*9500*/  PRMT R4, R0, 0x7610, R4 ;  /* 0x0000761000047816 */ /* 0x000fce0000000004 */
.L_x_14308:
[----:B------:R-:W-:Y:S05]  /*9510*/  BSYNC B0 ;  /* 0x0000000000007941 */ /* 0x000fea0003800000 */
.L_x_14307:
[----:B------:R0:W-:Y:S01]  /*9520*/  STG.E.U8 desc[UR36][R8.64], R4 ;  /* 0x0000000408007986 */ /* 0x0001e2000c101124 */
[----:B------:R-:W-:Y:S05]  /*9530*/  BRA `(.L_x_14284) ;  /* 0x0000000000ac7947 */ /* 0x000fea0003800000 */
.L_x_14301:
        /* <DEDUP_REMOVED lines=22> */
.L_x_14283:
        /* <DEDUP_REMOVED lines=8> */
[----:B--234-:R-:W-:-:S02]  /*9720*/  IMAD.U32 R6, RZ, RZ, UR4 ;  /* 0x00000004ff067e24 */ /* 0x01cfc4000f8e00ff */
[----:B------:R-:W-:Y:S02]  /*9730*/  IMAD.U32 R7, RZ, RZ, UR5 ;  /* 0x00000005ff077e24 */ /* 0x000fe4000f8e00ff */
[----:B------:R-:W-:Y:S02]  /*9740*/  IMAD.U32 R11, RZ, RZ, UR7 ;  /* 0x00000007ff0b7e24 */ /* 0x000fe4000f8e00ff */
[----:B------:R-:W-:Y:S02]  /*9750*/  IMAD.MOV.U32 R8, RZ, RZ, 0x65 ;  /* 0x00000065ff087424 */ /* 0x000fe400078e00ff */
[----:B------:R-:W-:Y:S02]  /*9760*/  IMAD.MOV.U32 R12, RZ, RZ, 0x1 ;  /* 0x00000001ff0c7424 */ /* 0x000fe400078e00ff */
[----:B------:R-:W-:-:S07]  /*9770*/  IMAD.MOV.U32 R13, RZ, RZ, RZ ;  /* 0x000000ffff0d7224 */ /* 0x000fce00078e00ff */
[----:B------:R-:W-:-:S07]  /*9780*/  LEPC R20, `(.L_x_14312) ;  /* 0x000000001014794e */ /* 0x000fce0000000000 */
[----:B0-----:R-:W-:Y:S05]  /*9790*/  CALL.ABS.NOINC R14 ;  /* 0x000000000e007343 */ /* 0x001fea0003c00000 */
.L_x_14312:
[----:B------:R-:W-:Y:S05]  /*97a0*/  BRA `(.L_x_14284) ;  /* 0x0000000000107947 */ /* 0x000fea0003800000 */
.L_x_14311:
[----:B------:R-:W-:-:S05]  /*97b0*/  IMAD.MOV.U32 R25, RZ, RZ, RZ ;  /* 0x000000ffff197224 */ /* 0x000fca00078e00ff */
[----:B------:R0:W-:Y:S01]  /*97c0*/  STG.E.64 desc[UR36][R8.64], R24 ;  /* 0x0000001808007986 */ /* 0x0001e2000c101b24 */
[----:B------:R-:W-:Y:S05]  /*97d0*/  BRA `(.L_x_14284) ;  /* 0x0000000000047947 */ /* 0x000fea0003800000 */
.L_x_14310:
[----:B------:R0:W-:Y:S02]  /*97e0*/  STG.E desc[UR36][R8.64], R24 ;  /* 0x0000001808007986 */ /* 0x0001e4000c101924 */
.L_x_14284:
[----:B------:R-:W-:-:S05]  /*97f0*/  VIADD R27, R27, 0x80 ;  /* 0x000000801b1b7836 */ /* 0x000fca0000000000 */
[----:B------:R-:W-:-:S13]  /*9800*/  ISETP.GE.AND P0, PT, R27, R28, PT ;  /* 0x0000001c1b00720c */ /* 0x000fda0003f06270 */
        /* <DEDUP_REMOVED lines=21> */
.L_x_14316:
[----:B------:R0:W-:Y:S01]  /*9960*/  STG.E.U8 desc[UR36][R8.64], R22 ;  /* 0x0000001608007986 */ /* 0x0001e2000c101124 */
[----:B------:R-:W-:Y:S05]  /*9970*/  BRA `(.L_x_14318) ;  /* 0x0000000c00487947 */ /* 0x000fea0003800000 */
.L_x_14315:
        /* <DEDUP_REMOVED lines=9> */
.L_x_14320:
[----:B------:R0:W-:Y:S01]  /*9a10*/  STG.E desc[UR36][R8.64], R22 ;  /* 0x0000001608007986 */ /* 0x0001e2000c101924 */
[----:B------:R-:W-:Y:S05]  /*9a20*/  BRA `(.L_x_14318) ;  /* 0x0000000c001c7947 */ /* 0x000fea0003800000 */
.L_x_14319:
[----:B------:R0:W-:Y:S01]  /*9a30*/  STG.E.U16 desc[UR36][R8.64], R22 ;  /* 0x0000001608007986 */ /* 0x0001e2000c101524 */
[----:B------:R-:W-:Y:S05]  /*9a40*/  BRA `(.L_x_14318) ;  /* 0x0000000c00147947 */ /* 0x000fea0003800000 */
.L_x_14314:
        /* <DEDUP_REMOVED lines=9> */
.L_x_14322:
[----:B------:R-:W0:Y:S02]  /*9ae0*/  I2F.S16 R0, R22 ;  /* 0x0000001600007306 */ /* 0x000e240000101400 */
[----:B0-----:R-:W-:-:S05]  /*9af0*/  F2FP.F16.F32.PACK_AB R0, RZ, R0 ;  /* 0x00000000ff00723e */ /* 0x001fca00000000ff */
[----:B------:R0:W-:Y:S01]  /*9b00*/  STG.E.U16 desc[UR36][R8.64], R0 ;  /* 0x0000000008007986 */ /* 0x0001e2000c101524 */
[----:B------:R-:W-:Y:S05]  /*9b10*/  BRA `(.L_x_14318) ;  /* 0x0000000800e07947 */ /* 0x000fea0003800000 */
.L_x_14321:
        /* <DEDUP_REMOVED lines=10> */
.L_x_14324:
[----:B------:R-:W0:Y:S02]  /*9bc0*/  I2F.S16 R22, R22 ;  /* 0x0000001600167306 */ /* 0x000e240000101400 */
[----:B0-----:R-:W-:-:S04]  /*9bd0*/  F2FP.F16.F32.PACK_AB R3, RZ, R22 ;  /* 0x00000016ff03723e */ /* 0x001fc800000000ff */
[----:B------:R-:W-:-:S05]  /*9be0*/  PRMT R3, R3, 0x5410, RZ ;  /* 0x0000541003037816 */ /* 0x000fca00000000ff */
[----:B------:R0:W-:Y:S01]  /*9bf0*/  STG.E desc[UR36][R8.64], R3 ;  /* 0x0000000308007986 */ /* 0x0001e2000c101924 */
[----:B------:R-:W-:Y:S05]  /*9c00*/  BRA `(.L_x_14318) ;  /* 0x0000000800a47947 */ /* 0x000fea0003800000 */
.L_x_14323:
[----:B------:R-:W0:Y:S02]  /*9c10*/  I2F.F64.S16 R22, R22 ;  /* 0x0000001600167312 */ /* 0x000e240000101c00 */
[----:B0-----:R0:W-:Y:S01]  /*9c20*/  STG.E.64 desc[UR36][R8.64], R22 ;  /* 0x0000001608007986 */ /* 0x0011e2000c101b24 */
[----:B------:R-:W-:Y:S05]  /*9c30*/  BRA `(.L_x_14318) ;  /* 0x0000000800987947 */ /* 0x000fea0003800000 */
.L_x_14313:
        /* <DEDUP_REMOVED lines=10> */
.L_x_14327:
[----:B------:R-:W0:Y:S01]  /*9ce0*/  I2F.F64.S16 R4, R22 ;  /* 0x0000001600047312 */ /* 0x000e220000101c00 */
[----:B--234-:R-:W-:-:S05]  /*9cf0*/  CS2R R6, SRZ ;  /* 0x0000000000067805 */ /* 0x01cfca000001ff00 */
[----:B0-----:R0:W-:Y:S01]  /*9d00*/  STG.E.128 desc[UR36][R8.64], R4 ;  /* 0x0000000408007986 */ /* 0x0011e2000c101d24 */
[----:B------:R-:W-:Y:S05]  /*9d10*/  BRA `(.L_x_14318) ;  /* 0x0000000800607947 */ /* 0x000fea0003800000 */
.L_x_14326:
        /* <DEDUP_REMOVED lines=21> */
.L_x_14331:
[----:B------:R-:W-:Y:S05]  /*9e70*/  BSYNC B0 ;  /* 0x0000000000007941 */ /* 0x000fea0003800000 */
.L_x_14330:
[----:B------:R-:W-:-:S05]  /*9e80*/  LOP3.LUT R5, R0, R5, RZ, 0xfc, !PT ;  /* 0x0000000500057212 */ /* 0x000fca00078efcff */
[----:B------:R0:W-:Y:S01]  /*9e90*/  STG.E.U8 desc[UR36][R8.64], R5 ;  /* 0x0000000508007986 */ /* 0x0001e2000c101124 */
[----:B------:R-:W-:Y:S05]  /*9ea0*/  BRA `(.L_x_14318) ;  /* 0x0000000400fc7947 */ /* 0x000fea0003800000 */
.L_x_14329:
        /* <DEDUP_REMOVED lines=13> */
.L_x_14333:
[----:B------:R-:W-:Y:S01]  /*9f80*/  IMAD.MOV.U32 R0, RZ, RZ, 0x7f ;  /* 0x0000007fff007424 */ /* 0x000fe200078e00ff */
[----:B------:R-:W-:-:S04]  /*9f90*/  ISETP.GT.U32.AND P0, PT, R3, 0x7f800000, PT ;  /* 0x7f8000000300780c */ /* 0x000fc80003f04070 */
[----:B------:R-:W-:-:S09]  /*9fa0*/  SEL R0, R0, 0x7c, P0 ;  /* 0x0000007c00007807 */ /* 0x000fd20000000000 */
.L_x_14334:
[----:B------:R-:W-:Y:S05]  /*9fb0*/  BSYNC B0 ;  /* 0x0000000000007941 */ /* 0x000fea0003800000 */
.L_x_14332:
[----:B------:R-:W-:-:S04]  /*9fc0*/  LOP3.LUT R3, R5, 0x80000000, RZ, 0xc0, !PT ;  /* 0x8000000005037812 */ /* 0x000fc800078ec0ff */
[----:B------:R-:W-:-:S04]  /*9fd0*/  SHF.R.U32.HI R3, RZ, 0x18, R3 ;  /* 0x00000018ff037819 */ /* 0x000fc80000011603 */
[----:B------:R-:W-:-:S05]  /*9fe0*/  LOP3.LUT R3, R0, R3, RZ, 0xfc, !PT ;  /* 0x0000000300037212 */ /* 0x000fca00078efcff */
[----:B------:R0:W-:Y:S01]  /*9ff0*/  STG.E.U8 desc[UR36][R8.64], R3 ;  /* 0x0000000308007986 */ /* 0x0001e2000c101124 */
[----:B------:R-:W-:Y:S05]  /*a000*/  BRA `(.L_x_14318) ;  /* 0x0000000400a47947 */ /* 0x000fea0003800000 */
.L_x_14328:
[----:B------:R-:W0:Y:S02]  /*a010*/  I2F.S16 R0, R22 ;  /* 0x0000001600007306 */ /* 0x000e240000101400 */
[----:B0-----:R-:W-:-:S05]  /*a020*/  F2FP.BF16.F32.PACK_AB R0, RZ, R0 ;  /* 0x00000000ff00723e */ /* 0x001fca00000010ff */
[----:B------:R0:W-:Y:S01]  /*a030*/  STG.E.U16 desc[UR36][R8.64], R0 ;  /* 0x0000000008007986 */ /* 0x0001e2000c101524 */
[----:B------:R-:W-:Y:S05]  /*a040*/  BRA `(.L_x_14318) ;  /* 0x0000000400947947 */ /* 0x000fea0003800000 */
.L_x_14325:
        /* <DEDUP_REMOVED lines=10> */
.L_x_14337:
        /* <DEDUP_REMOVED lines=17> */
.L_x_14340:
[----:B------:R-:W-:-:S04]  /*a200*/  LOP3.LUT R3, R5, 0x80000000, RZ, 0xc0, !PT ;  /* 0x8000000005037812 */ /* 0x000fc800078ec0ff */
[----:B------:R-:W-:-:S04]  /*a210*/  SHF.R.U32.HI R3, RZ, 0x18, R3 ;  /* 0x00000018ff037819 */ /* 0x000fc80000011603 */
[----:B------:R-:W-:-:S04]  /*a220*/  LOP3.LUT R0, R0, R3, RZ, 0xfc, !PT ;  /* 0x0000000300007212 */ /* 0x000fc800078efcff */
[----:B------:R-:W-:-:S07]  /*a230*/  PRMT R4, R0, 0x7610, R4 ;  /* 0x0000761000047816 */ /* 0x000fce0000000004 */
.L_x_14339:
[----:B------:R-:W-:Y:S05]  /*a240*/  BSYNC B0 ;  /* 0x0000000000007941 */ /* 0x000fea0003800000 */
.L_x_14338:
[----:B------:R0:W-:Y:S01]  /*a250*/  STG.E.U8 desc[UR36][R8.64], R4 ;  /* 0x0000000408007986 */ /* 0x0001e2000c101124 */
[----:B------:R-:W-:Y:S05]  /*a260*/  BRA `(.L_x_14318) ;  /* 0x00000004000c7947 */ /* 0x000fea0003800000 */
.L_x_14336:
        /* <DEDUP_REMOVED lines=17> */
.L_x_14343:
[----:B------:R-:W-:-:S04]  /*a380*/  LOP3.LUT R3, R5, 0x80000000, RZ, 0xc0, !PT ;  /* 0x8000000005037812 */ /* 0x000fc800078ec0ff */
[----:B------:R-:W-:-:S04]  /*a390*/  SHF.R.U32.HI R3, RZ, 0x18, R3 ;  /* 0x00000018ff037819 */ /* 0x000fc80000011603 */
[----:B------:R-:W-:-:S04]  /*a3a0*/  LOP3.LUT R0, R0, R3, RZ, 0xfc, !PT ;  /* 0x0000000300007212 */ /* 0x000fc800078efcff */
[----:B------:R-:W-:-:S07]  /*a3b0*/  PRMT R4, R0, 0x7610, R4 ;  /* 0x0000761000047816 */ /* 0x000fce0000000004 */
.L_x_14342:
[----:B------:R-:W-:Y:S05]  /*a3c0*/  BSYNC B0 ;  /* 0x0000000000007941 */ /* 0x000fea0003800000 */
.L_x_14341:
[----:B------:R0:W-:Y:S01]  /*a3d0*/  STG.E.U8 desc[UR36][R8.64], R4 ;  /* 0x0000000408007986 */ /* 0x0001e2000c101124 */
[----:B------:R-:W-:Y:S05]  /*a3e0*/  BRA `(.L_x_14318) ;  /* 0x0000000000ac7947 */ /* 0x000fea0003800000 */
.L_x_14335:
        /* <DEDUP_REMOVED lines=22> */
.L_x_14317:
        /* <DEDUP_REMOVED lines=16> */
.L_x_14346:
[----:B------:R-:W-:Y:S05]  /*a650*/  BRA `(.L_x_14318) ;  /* 0x0000000000107947 */ /* 0x000fea0003800000 */
.L_x_14345:
[----:B------:R-:W-:-:S05]  /*a660*/  IMAD.MOV.U32 R23, RZ, RZ, RZ ;  /* 0x000000ffff177224 */ /* 0x000fca00078e00ff */
[----:B------:R0:W-:Y:S01]  /*a670*/  STG.E.64 desc[UR36][R8.64], R22 ;  /* 0x0000001608007986 */ /* 0x0001e2000c101b24 */
[----:B------:R-:W-:Y:S05]  /*a680*/  BRA `(.L_x_14318) ;  /* 0x0000000000047947 */ /* 0x000fea0003800000 */
.L_x_14344:
[----:B------:R0:W-:Y:S02]  /*a690*/  STG.E desc[UR36][R8.64], R22 ;  /* 0x0000001608007986 */ /* 0x0001e4000c101924 */
.L_x_14318:
[----:B------:R-:W-:-:S07]  /*a6a0*/  VIADD R27, R27, 0x80 ;  /* 0x000000801b1b7836 */ /* 0x000fce0000000000 */
.L_x_14278:
[----:B------:R-:W-:Y:S05]  /*a6b0*/  BSYNC B6 ;  /* 0x0000000000067941 */ /* 0x000fea0003800000 */
.L_x_14277:
[----:B------:R-:W-:-:S13]  /*a6c0*/  ISETP.GE.AND P0, PT, R27, R28, PT ;  /* 0x0000001c1b00720c */ /* 0x000fda0003f06270 */
[----:B------:R-:W-:Y:S05]  /*a6d0*/  @P0 EXIT ;  /* 0x000000000000094d */ /* 0x000fea0003800000 */
[----:B0-----:R-:W0:Y:S01]  /*a6e0*/  LDC.64 R4, c[0x0][0x218] ;  /* 0x00008600ff047b82 */ /* 0x001e220000000a00 */
        /* <DEDUP_REMOVED lines=18> */
.L_x_14350:
[----:B------:R-:W-:Y:S01]  /*a810*/  STG.E.U8 desc[UR36][R4.64], R18 ;  /* 0x0000001204007986 */ /* 0x000fe2000c101124 */
[----:B------:R-:W-:Y:S05]  /*a820*/  EXIT ;  /* 0x000000000000794d */ /* 0x000fea0003800000 */
.L_x_14349:
        /* <DEDUP_REMOVED lines=9> */
.L_x_14353:
[----:B------:R-:W-:Y:S01]  /*a8c0*/  STG.E desc[UR36][R4.64], R18 ;  /* 0x0000001204007986 */ /* 0x000fe2000c101924 */
[----:B------:R-:W-:Y:S05]  /*a8d0*/  EXIT ;  /* 0x000000000000794d */ /* 0x000fea0003800000 */
.L_x_14352:
[----:B------:R-:W-:Y:S01]  /*a8e0*/  STG.E.U16 desc[UR36][R4.64], R18 ;  /* 0x0000001204007986 */ /* 0x000fe2000c101524 */
[----:B------:R-:W-:Y:S05]  /*a8f0*/  EXIT ;  /* 0x000000000000794d */ /* 0x000fea0003800000 */
.L_x_14348:
        /* <DEDUP_REMOVED lines=9> */
.L_x_14355:
[----:B------:R-:W0:Y:S02]  /*a990*/  I2F.S16 R0, R18 ;  /* 0x0000001200007306 */ /* 0x000e240000101400 */
[----:B0-----:R-:W-:-:S05]  /*a9a0*/  F2FP.F16.F32.PACK_AB R0, RZ, R0 ;  /* 0x00000000ff00723e */ /* 0x001fca00000000ff */
[----:B------:R-:W-:Y:S01]  /*a9b0*/  STG.E.U16 desc[UR36][R4.64], R0 ;  /* 0x0000000004007986 */ /* 0x000fe2000c101524 */
[----:B------:R-:W-:Y:S05]  /*a9c0*/  EXIT ;  /* 0x000000000000794d */ /* 0x000fea0003800000 */
.L_x_14354:
        /* <DEDUP_REMOVED lines=10> */
.L_x_14357:
[----:B------:R-:W0:Y:S02]  /*aa70*/  I2F.S16 R18, R18 ;  /* 0x0000001200127306 */ /* 0x000e240000101400 */
[----:B0-----:R-:W-:-:S04]  /*aa80*/  F2FP.F16.F32.PACK_AB R3, RZ, R18 ;  /* 0x00000012ff03723e */ /* 0x001fc800000000ff */
[----:B------:R-:W-:-:S05]  /*aa90*/  PRMT R3, R3, 0x5410, RZ ;  /* 0x0000541003037816 */ /* 0x000fca00000000ff */
[----:B------:R-:W-:Y:S01]  /*aaa0*/  STG.E desc[UR36][R4.64], R3 ;  /* 0x0000000304007986 */ /* 0x000fe2000c101924 */
[----:B------:R-:W-:Y:S05]  /*aab0*/  EXIT ;  /* 0x000000000000794d */ /* 0x000fea0003800000 */
.L_x_14356:
[----:B------:R-:W0:Y:S02]  /*aac0*/  I2F.F64.S16 R18, R18 ;  /* 0x0000001200127312 */ /* 0x000e240000101c00 */
[----:B0-----:R-:W-:Y:S01]  /*aad0*/  STG.E.64 desc[UR36][R4.64], R18 ;  /* 0x0000001204007986 */ /* 0x001fe2000c101b24 */
[----:B------:R-:W-:Y:S05]  /*aae0*/  EXIT ;  /* 0x000000000000794d */ /* 0x000fea0003800000 */
.L_x_14347:
        /* <DEDUP_REMOVED lines=10> */
.L_x_14360:
[----:B------:R-:W0:Y:S01]  /*ab90*/  I2F.F64.S16 R8, R18 ;  /* 0x0000001200087312 */ /* 0x000e220000101c00 */
[----:B------:R-:W-:-:S05]  /*aba0*/  CS2R R10, SRZ ;  /* 0x00000000000a7805 */ /* 0x000fca000001ff00 */
[----:B0-----:R-:W-:Y:S01]  /*abb0*/  STG.E.128 desc[UR36][R4.64], R8 ;  /* 0x0000000804007986 */ /* 0x001fe2000c101d24 */
[----:B------:R-:W-:Y:S05]  /*abc0*/  EXIT ;  /* 0x000000000000794d */ /* 0x000fea0003800000 */
.L_x_14359:
        /* <DEDUP_REMOVED lines=21> */
.L_x_14364:
[----:B------:R-:W-:Y:S05]  /*ad20*/  BSYNC B0 ;  /* 0x0000000000007941 */ /* 0x000fea0003800000 */
.L_x_14363:
[----:B------:R-:W-:-:S05]  /*ad30*/  LOP3.LUT R3, R0, R3, RZ, 0xfc, !PT ;  /* 0x0000000300037212 */ /* 0x000fca00078efcff */
[----:B------:R-:W-:Y:S01]  /*ad40*/  STG.E.U8 desc[UR36][R4.64], R3 ;  /* 0x0000000304007986 */ /* 0x000fe2000c101124 */
[----:B------:R-:W-:Y:S05]  /*ad50*/  EXIT ;  /* 0x000000000000794d */ /* 0x000fea0003800000 */
.L_x_14362:
        /* <DEDUP_REMOVED lines=13> */
.L_x_14366:
[----:B------:R-:W-:Y:S01]  /*ae30*/  IMAD.MOV.U32 R0, RZ, RZ, 0x7f ;  /* 0x0000007fff007424 */ /* 0x000fe200078e00ff */
[----:B------:R-:W-:-:S04]  /*ae40*/  ISETP.GT.U32.AND P0, PT, R2, 0x7f800000, PT ;  /* 0x7f8000000200780c */ /* 0x000fc80003f04070 */
[----:B------:R-:W-:-:S09]  /*ae50*/  SEL R0, R0, 0x7c, P0 ;  /* 0x0000007c00007807 */ /* 0x000fd20000000000 */
.L_x_14367:
[----:B------:R-:W-:Y:S05]  /*ae60*/  BSYNC B0 ;  /* 0x0000000000007941 */ /* 0x000fea0003800000 */
.L_x_14365:
[----:B------:R-:W-:-:S04]  /*ae70*/  LOP3.LUT R2, R3, 0x80000000, RZ, 0xc0, !PT ;  /* 0x8000000003027812 */ /* 0x000fc800078ec0ff */
[----:B------:R-:W-:-:S04]  /*ae80*/  SHF.R.U32.HI R3, RZ, 0x18, R2 ;  /* 0x00000018ff037819 */ /* 0x000fc80000011602 */
[----:B------:R-:W-:-:S05]  /*ae90*/  LOP3.LUT R3, R0, R3, RZ, 0xfc, !PT ;  /* 0x0000000300037212 */ /* 0x000fca00078efcff */
[----:B------:R-:W-:Y:S01]  /*aea0*/  STG.E.U8 desc[UR36][R4.64], R3 ;  /* 0x0000000304007986 */ /* 0x000fe2000c101124 */
[----:B------:R-:W-:Y:S05]  /*aeb0*/  EXIT ;  /* 0x000000000000794d */ /* 0x000fea0003800000 */
.L_x_14361:
[----:B------:R-:W0:Y:S02]  /*aec0*/  I2F.S16 R0, R18 ;  /* 0x0000001200007306 */ /* 0x000e240000101400 */
[----:B0-----:R-:W-:-:S05]  /*aed0*/  F2FP.BF16.F32.PACK_AB R0, RZ, R0 ;  /* 0x00000000ff00723e */ /* 0x001fca00000010ff */
[----:B------:R-:W-:Y:S01]  /*aee0*/  STG.E.U16 desc[UR36][R4.64], R0 ;  /* 0x0000000004007986 */ /* 0x000fe2000c101524 */
[----:B------:R-:W-:Y:S05]  /*aef0*/  EXIT ;  /* 0x000000000000794d */ /* 0x000fea0003800000 */
.L_x_14358:
        /* <DEDUP_REMOVED lines=10> */
.L_x_14370:
[----:B--234-:R-:W0:Y:S01]  /*afa0*/  I2F.S16 R7, R18 ;  /* 0x0000001200077306 */ /* 0x01ce220000101400 */
        /* <DEDUP_REMOVED lines=16> */
.L_x_14373:
[----:B------:R-:W-:-:S04]  /*b0b0*/  LOP3.LUT R2, R7, 0x80000000, RZ, 0xc0, !PT ;  /* 0x8000000007027812 */ /* 0x000fc800078ec0ff */
[----:B------:R-:W-:-:S04]  /*b0c0*/  SHF.R.U32.HI R3, RZ, 0x18, R2 ;  /* 0x00000018ff037819 */ /* 0x000fc80000011602 */
[----:B------:R-:W-:-:S04]  /*b0d0*/  LOP3.LUT R0, R0, R3, RZ, 0xfc, !PT ;  /* 0x0000000300007212 */ /* 0x000fc800078efcff */
[----:B------:R-:W-:-:S07]  /*b0e0*/  PRMT R2, R0, 0x7610, R2 ;  /* 0x0000761000027816 */ /* 0x000fce0000000002 */
.L_x_14372:
[----:B------:R-:W-:Y:S05]  /*b0f0*/  BSYNC B0 ;  /* 0x0000000000007941 */ /* 0x000fea0003800000 */
.L_x_14371:
[----:B------:R-:W-:Y:S01]  /*b100*/  STG.E.U8 desc[UR36][R4.64], R2 ;  /* 0x0000000204007986 */ /* 0x000fe2000c101124 */
[----:B------:R-:W-:Y:S05]  /*b110*/  EXIT ;  /* 0x000000000000794d */ /* 0x000fea0003800000 */
.L_x_14369:
        /* <DEDUP_REMOVED lines=17> */
.L_x_14376:
[----:B------:R-:W-:-:S04]  /*b230*/  LOP3.LUT R2, R7, 0x80000000, RZ, 0xc0, !PT ;  /* 0x8000000007027812 */ /* 0x000fc800078ec0ff */
[----:B------:R-:W-:-:S04]  /*b240*/  SHF.R.U32.HI R3, RZ, 0x18, R2 ;  /* 0x00000018ff037819 */ /* 0x000fc80000011602 */
[----:B------:R-:W-:-:S04]  /*b250*/  LOP3.LUT R0, R0, R3, RZ, 0xfc, !PT ;  /* 0x0000000300007212 */ /* 0x000fc800078efcff */
[----:B------:R-:W-:-:S07]  /*b260*/  PRMT R2, R0, 0x7610, R2 ;  /* 0x0000761000027816 */ /* 0x000fce0000000002 */
.L_x_14375:
[----:B------:R-:W-:Y:S05]  /*b270*/  BSYNC B0 ;  /* 0x0000000000007941 */ /* 0x000fea0003800000 */
.L_x_14374:
[----:B------:R-:W-:Y:S01]  /*b280*/  STG.E.U8 desc[UR36][R4.64], R2 ;  /* 0x0000000204007986 */ /* 0x000fe2000c101124 */
[----:B------:R-:W-:Y:S05]  /*b290*/  EXIT ;  /* 0x000000000000794d */ /* 0x000fea0003800000 */
.L_x_14368:
        /* <DEDUP_REMOVED lines=22> */
.L_x_14351:
        /* <DEDUP_REMOVED lines=8> */
[----:B--234-:R-:W-:Y:S02]  /*b480*/  IMAD.U32 R6, RZ, RZ, UR4 ;  /* 0x00000004ff067e24 */ /* 0x01cfe4000f8e00ff */
[----:B------:R-:W-:-:S02]  /*b490*/  IMAD.U32 R7, RZ, RZ, UR5 ;  /* 0x00000005ff077e24 */ /* 0x000fc4000f8e00ff */
[----:B------:R-:W-:Y:S02]  /*b4a0*/  IMAD.U32 R11, RZ, RZ, UR7 ;  /* 0x00000007ff0b7e24 */ /* 0x000fe4000f8e00ff */
[----:B------:R-:W-:Y:S02]  /*b4b0*/  IMAD.MOV.U32 R8, RZ, RZ, 0x65 ;  /* 0x00000065ff087424 */ /* 0x000fe400078e00ff */
[----:B------:R-:W-:Y:S02]  /*b4c0*/  IMAD.MOV.U32 R12, RZ, RZ, 0x1 ;  /* 0x00000001ff0c7424 */ /* 0x000fe400078e00ff */
[----:B0-----:R-:W-:-:S07]  /*b4d0*/  IMAD.MOV.U32 R13, RZ, RZ, RZ ;  /* 0x000000ffff0d7224 */ /* 0x001fce00078e00ff */
[----:B------:R-:W-:-:S07]  /*b4e0*/  LEPC R20, `(.L_x_14379) ;  /* 0x000000001014794e */ /* 0x000fce0000000000 */
[----:B-1----:R-:W-:Y:S05]  /*b4f0*/  CALL.ABS.NOINC R2 ;  /* 0x0000000002007343 */ /* 0x002fea0003c00000 */
.L_x_14379:
[----:B------:R-:W-:Y:S05]  /*b500*/  EXIT ;  /* 0x000000000000794d */ /* 0x000fea0003800000 */
.L_x_14378:
[----:B------:R-:W-:-:S05]  /*b510*/  IMAD.MOV.U32 R19, RZ, RZ, RZ ;  /* 0x000000ffff137224 */ /* 0x000fca00078e00ff */
[----:B------:R-:W-:Y:S01]  /*b520*/  STG.E.64 desc[UR36][R4.64], R18 ;  /* 0x0000001204007986 */ /* 0x000fe2000c101b24 */
[----:B------:R-:W-:Y:S05]  /*b530*/  EXIT ;  /* 0x000000000000794d */ /* 0x000fea0003800000 */
.L_x_14377:
[----:B------:R-:W-:Y:S01]  /*b540*/  STG.E desc[UR36][R4.64], R18 ;  /* 0x0000001204007986 */ /* 0x000fe2000c101924 */
[----:B------:R-:W-:Y:S05]  /*b550*/  EXIT ;  /* 0x000000000000794d */ /* 0x000fea0003800000 */
.L_x_14380:
        /* <DEDUP_REMOVED lines=10> */
.L_x_43883:


//--------------------- .text._ZN2at6native18elementwise_kernelILi128ELi4EZNS0_22gpu_kernel_impl_nocastINS0_13BinaryFunctorIhhbZZZNS0_23logical_xor_kernel_cudaERNS_14TensorIteratorEENKUlvE0_clEvENKUlvE_clEvEUlhhE_EEEEvRNS_18TensorIteratorBaseERKT_EUliE_EEviT1_ --------------------------
	.section	.text._ZN2at6native18elementwise_kernelILi128ELi4EZNS0_22gpu_kernel_impl_nocastINS0_13BinaryFunctorIhhbZZZNS0_23logical_xor_kernel_cudaERNS_14TensorIteratorEENKUlvE0_clEvENKUlvE_clEvEUlhhE_EEEEvRNS_18TensorIteratorBaseERKT_EUliE_EEviT1_,"ax",@progbits
	.align	128
        .global         _ZN2at6native18elementwise_kernelILi128ELi4EZNS0_22gpu_kernel_impl_nocastINS0_13BinaryFunctorIhhbZZZNS0_23logical_xor_kernel_cudaERNS_14TensorIteratorEENKUlvE0_clEvENKUlvE_clEvEUlhhE_EEEEvRNS_18TensorIteratorBaseERKT_EUliE_EEviT1_
        .type           _ZN2at6native18elementwise_kernelILi128ELi4EZNS0_22gpu_kernel_impl_nocastINS0_13BinaryFunctorIhhbZZZNS0_23logical_xor_kernel_cudaERNS_14TensorIteratorEENKUlvE0_clEvENKUlvE_clEvEUlhhE_EEEEvRNS_18TensorIteratorBaseERKT_EUliE_EEviT1_,@function
        .size           _ZN2at6native18elementwise_kernelILi128ELi4EZNS0_22gpu_kernel_impl_nocastINS0_13BinaryFunctorIhhbZZZNS0_23logical_xor_kernel_cudaERNS_14TensorIteratorEENKUlvE0_clEvENKUlvE_clEvEUlhhE_EEEEvRNS_18TensorIteratorBaseERKT_EUliE_EEviT1_,(.L_x_43884 - _ZN2at6native18elementwise_kernelILi128ELi4EZNS0_22gpu_kernel_impl_nocastINS0_13BinaryFunctorIhhbZZZNS0_23logical_xor_kernel_cudaERNS_14TensorIteratorEENKUlvE0_clEvENKUlvE_clEvEUlhhE_EEEEvRNS_18TensorIteratorBaseERKT_EUliE_EEviT1_)
        .other          _ZN2at6native18elementwise_kernelILi128ELi4EZNS0_22gpu_kernel_impl_nocastINS0_13BinaryFunctorIhhbZZZNS0_23logical_xor_kernel_cudaERNS_14TensorIteratorEENKUlvE0_clEvENKUlvE_clEvEUlhhE_EEEEvRNS_18TensorIteratorBaseERKT_EUliE_EEviT1_,@"STO_CUDA_ENTRY STV_DEFAULT"
_ZN2at6native18elementwise_kernelILi128ELi4EZNS0_22gpu_kernel_impl_nocastINS0_13BinaryFunctorIhhbZZZNS0_23logical_xor_kernel_cudaERNS_14TensorIteratorEENKUlvE0_clEvENKUlvE_clEvEUlhhE_EEEEvRNS_18TensorIteratorBaseERKT_EUliE_EEviT1_:
.text._ZN2at6native18elementwise_kernelILi128ELi4EZNS0_22gpu_kernel_impl_nocastINS0_13BinaryFunctorIhhbZZZNS0_23logical_xor_kernel_cudaERNS_14TensorIteratorEENKUlvE0_clEvENKUlvE_clEvEUlhhE_EEEEvRNS_18TensorIteratorBaseERKT_EUliE_EEviT1_:
        /* <DEDUP_REMOVED lines=363> */
.L_x_14383:
        /* <DEDUP_REMOVED lines=16> */
.L_x_14382:
[----:B------:R-:W-:Y:S05]  /*17b0*/  BSYNC B0 ;  /* 0x0000000000007941 */ /* 0x000fea0003800000 */
.L_x_14381:
        /* <DEDUP_REMOVED lines=356> */
.L_x_14386:
        /* <DEDUP_REMOVED lines=371> */
.L_x_14387:
        /* <DEDUP_REMOVED lines=16> */
.L_x_14385:
[----:B------:R-:W-:Y:S05]  /*4630*/  BSYNC B0 ;  /* 0x0000000000007941 */ /* 0x000fea0003800000 */
.L_x_14384:
        /* <DEDUP_REMOVED lines=355> */
.L_x_14388:
        /* <DEDUP_REMOVED lines=16> */
.L_x_14389:
        /* <DEDUP_REMOVED lines=9> */
.L_x_43884:


//--------------------- .text._ZN2at6native27unrolled_elementwise_kernelINS0_13BinaryFunctorIhhbZZZNS0_23logical_xor_kernel_cudaERNS_14TensorIteratorEENKUlvE0_clEvENKUlvE_clEvEUlhhE_EESt5arrayIPcLm3EELi4E23TrivialOffsetCalculatorILi2EjESC_ILi1EjENS0_6memory15LoadWithoutCastENSF_16StoreWithoutCastEEEviT_T0_T2_T3_T4_T5_ --------------------------
	.section	.text._ZN2at6native27unrolled_elementwise_kernelINS0_13BinaryFunctorIhhbZZZNS0_23logical_xor_kernel_cudaERNS_14TensorIteratorEENKUlvE0_clEvENKUlvE_clEvEUlhhE_EESt5arrayIPcLm3EELi4E23TrivialOffsetCalculatorILi2EjESC_ILi1EjENS0_6memory15LoadWithoutCastENSF_16StoreWithoutCastEEEviT_T0_T2_T3_T4_T5_,"ax",@progbits
	.align	128
        .global         _ZN2at6native27unrolled_elementwise_kernelINS0_13BinaryFunctorIhhbZZZNS0_23logical_xor_kernel_cudaERNS_14TensorIteratorEENKUlvE0_clEvENKUlvE_clEvEUlhhE_EESt5arrayIPcLm3EELi4E23TrivialOffsetCalculatorILi2EjESC_ILi1EjENS0_6memory15LoadWithoutCastENSF_16StoreWithoutCastEEEviT_T0_T2_T3_T4_T5_
        .type           _ZN2at6native27unrolled_elementwise_kernelINS0_13BinaryFunctorIhhbZZZNS0_23logical_xor_kernel_cudaERNS_14TensorIteratorEENKUlvE0_clEvENKUlvE_clEvEUlhhE_EESt5arrayIPcLm3EELi4E23TrivialOffsetCalculatorILi2EjESC_ILi1EjENS0_6memory15LoadWithoutCastENSF_16StoreWithoutCastEEEviT_T0_T2_T3_T4_T5_,@function
        .size           _ZN2at6native27unrolled_elementwise_kernelINS0_13BinaryFunctorIhhbZZZNS0_23logical_xor_kernel_cudaERNS_14TensorIteratorEENKUlvE0_clEvENKUlvE_clEvEUlhhE_EESt5arrayIPcLm3EELi4E23TrivialOffsetCalculatorILi2EjESC_ILi1EjENS0_6memory15LoadWithoutCastENSF_16StoreWithoutCastEEEviT_T0_T2_T3_T4_T5_,(.L_x_43885 - _ZN2at6native27unrolled_elementwise_kernelINS0_13BinaryFunctorIhhbZZZNS0_23logical_xor_kernel_cudaERNS_14TensorIteratorEENKUlvE0_clEvENKUlvE_clEvEUlhhE_EESt5arrayIPcLm3EELi4E23TrivialOffsetCalculatorILi2EjESC_ILi1EjENS0_6memory15LoadWithoutCastENSF_16StoreWithoutCastEEEviT_T0_T2_T3_T4_T5_)
        .other          _ZN2at6native27unrolled_elementwise_kernelINS0_13BinaryFunctorIhhbZZZNS0_23logical_xor_kernel_cudaERNS_14TensorIteratorEENKUlvE0_clEvENKUlvE_clEvEUlhhE_EESt5arrayIPcLm3EELi4E23TrivialOffsetCalculatorILi2EjESC_ILi1EjENS0_6memory15LoadWithoutCastENSF_16StoreWithoutCastEEEviT_T0_T2_T3_T4_T5_,@"STO_CUDA_ENTRY STV_DEFAULT"
_ZN2at6native27unrolled_elementwise_kernelINS0_13BinaryFunctorIhhbZZZNS0_23logical_xor_kernel_cudaERNS_14TensorIteratorEENKUlvE0_clEvENKUlvE_clEvEUlhhE_EESt5arrayIPcLm3EELi4E23TrivialOffsetCalculatorILi2EjESC_ILi1EjENS0_6memory15LoadWithoutCastENSF_16StoreWithoutCastEEEviT_T0_T2_T3_T4_T5_:
.text._ZN2at6native27unrolled_elementwise_kernelINS0_13BinaryFunctorIhhbZZZNS0_23logical_xor_kernel_cudaERNS_14TensorIteratorEENKUlvE0_clEvENKUlvE_clEvEUlhhE_EESt5arrayIPcLm3EELi4E23TrivialOffsetCalculatorILi2EjESC_ILi1EjENS0_6memory15LoadWithoutCastENSF_16StoreWithoutCastEEEviT_T0_T2_T3_T4_T5_:
        /* <DEDUP_REMOVED lines=91> */
.L_x_14391:
[----:B------:R-:W-:Y:S05]  /*05b0*/  BSYNC B0 ;  /* 0x0000000000007941 */ /* 0x000fea0003800000 */
.L_x_14390:
        /* <DEDUP_REMOVED lines=12> */
.L_x_14392:
        /* <DEDUP_REMOVED lines=16> */
.L_x_43885:


//--------------------- .text._ZN2at6native29vectorized_elementwise_kernelILi2ENS0_13BinaryFunctorIhhbZZZNS0_23logical_xor_kernel_cudaERNS_14TensorIteratorEENKUlvE0_clEvENKUlvE_clEvEUlhhE_EESt5arrayIPcLm3EEEEviT0_T1_ --------------------------
	.section	.text._ZN2at6native29vectorized_elementwise_kernelILi2ENS0_13BinaryFunctorIhhbZZZNS0_23logical_xor_kernel_cudaERNS_14TensorIteratorEENKUlvE0_clEvENKUlvE_clEvEUlhhE_EESt5arrayIPcLm3EEEEviT0_T1_,"ax",@progbits
	.align	128
        .global         _ZN2at6native29vectorized_elementwise_kernelILi2ENS0_13BinaryFunctorIhhbZZZNS0_23logical_xor_kernel_cudaERNS_14TensorIteratorEENKUlvE0_clEvENKUlvE_clEvEUlhhE_EESt5arrayIPcLm3EEEEviT0_T1_
        .type           _ZN2at6native29vectorized_elementwise_kernelILi2ENS0_13BinaryFunctorIhhbZZZNS0_23logical_xor_kernel_cudaERNS_14TensorIteratorEENKUlvE0_clEvENKUlvE_clEvEUlhhE_EESt5arrayIPcLm3EEEEviT0_T1_,@function
        .size           _ZN2at6native29vectorized_elementwise_kernelILi2ENS0_13BinaryFunctorIhhbZZZNS0_23logical_xor_kernel_cudaERNS_14TensorIteratorEENKUlvE0_clEvENKUlvE_clEvEUlhhE_EESt5arrayIPcLm3EEEEviT0_T1_,(.L_x_43886 - _ZN2at6native29vectorized_elementwise_kernelILi2ENS0_13BinaryFunctorIhhbZZZNS0_23logical_xor_kernel_cudaERNS_14TensorIteratorEENKUlvE0_clEvENKUlvE_clEvEUlhhE_EESt5arrayIPcLm3EEEEviT0_T1_)
        .other          _ZN2at6native29vectorized_elementwise_kernelILi2ENS0_13BinaryFunctorIhhbZZZNS0_23logical_xor_kernel_cudaERNS_14TensorIteratorEENKUlvE0_clEvENKUlvE_clEvEUlhhE_EESt5arrayIPcLm3EEEEviT0_T1_,@"STO_CUDA_ENTRY STV_DEFAULT"
_ZN2at6native29vectorized_elementwise_kernelILi2ENS0_13BinaryFunctorIhhbZZZNS0_23logical_xor_kernel_cudaERNS_14TensorIteratorEENKUlvE0_clEvENKUlvE_clEvEUlhhE_EESt5arrayIPcLm3EEEEviT0_T1_:
.text._ZN2at6native29vectorized_elementwise_kernelILi2ENS0_13BinaryFunctorIhhbZZZNS0_23logical_xor_kernel_cudaERNS_14TensorIteratorEENKUlvE0_clEvENKUlvE_clEvEUlhhE_EESt5arrayIPcLm3EEEEviT0_T1_:
        /* <DEDUP_REMOVED lines=85> */
.L_x_14393:
        /* <DEDUP_REMOVED lines=159> */
.L_x_14396:
        /* <DEDUP_REMOVED lines=8> */
.L_x_14397:
        /* <DEDUP_REMOVED lines=8> */
.L_x_14398:
        /* <DEDUP_REMOVED lines=9> */
.L_x_14399:
[----:B------:R-:W-:Y:S05]  /*10d0*/  BSYNC B1 ;  /* 0x0000000000017941 */ /* 0x000fea0003800000 */
.L_x_14395:
[----:B------:R-:W-:-:S13]  /*10e0*/  ISETP.GE.AND P0, PT, R2, R3, PT ;  /* 0x000000030200720c */ /* 0x000fda0003f06270 */
[----:B0-----:R-:W0:Y:S01]  /*10f0*/  @!P0 LDC.64 R6, c[0x0][0x218] ;  /* 0x00008600ff068b82 */ /* 0x001e220000000a00 */
[C---:B-12---:R-:W-:Y:S02]  /*1100*/  @!P0 VIADD R5, R2.reuse, UR4 ;  /* 0x0000000402058c36 */ /* 0x046fe40008000000 */
[----:B------:R-:W-:-:S03]  /*1110*/  @!P0 VIADD R2, R2, 0x80 ;  /* 0x0000008002028836 */ /* 0x000fc60000000000 */
[----:B0-----:R-:W-:-:S05]  /*1120*/  @!P0 IADD3 R4, P1, R5, R6, RZ ;  /* 0x0000000605048210 */ /* 0x001fca0007f3e0ff */
[----:B------:R-:W-:-:S05]  /*1130*/  @!P0 IMAD.X R5, RZ, RZ, R7, P1 ;  /* 0x000000ffff058224 */ /* 0x000fca00008e0607 */
[----:B------:R2:W-:Y:S03]  /*1140*/  @!P0 STG.E.U8 desc[UR10][R4.64], R17 ;  /* 0x0000001104008986 */ /* 0x0005e6000c10110a */
.L_x_14400:
[----:B------:R-:W-:Y:S05]  /*1150*/  BSYNC B0 ;  /* 0x0000000000007941 */ /* 0x000fea0003800000 */
.L_x_14394:
        /* <DEDUP_REMOVED lines=10> */
.L_x_14401:
        /* <DEDUP_REMOVED lines=16> */
.L_x_43886:


//--------------------- .text._ZN2at6native29vectorized_elementwise_kernelILi4ENS0_13BinaryFunctorIhhbZZZNS0_23logical_xor_kernel_cudaERNS_14TensorIteratorEENKUlvE0_clEvENKUlvE_clEvEUlhhE_EESt5arrayIPcLm3EEEEviT0_T1_ --------------------------
	.section	.text._ZN2at6native29vectorized_elementwise_kernelILi4ENS0_13BinaryFunctorIhhbZZZNS0_23logical_xor_kernel_cudaERNS_14TensorIteratorEENKUlvE0_clEvENKUlvE_clEvEUlhhE_EESt5arrayIPcLm3EEEEviT0_T1_,"ax",@progbits
	.align	128
        .global         _ZN2at6native29vectorized_elementwise_kernelILi4ENS0_13BinaryFunctorIhhbZZZNS0_23logical_xor_kernel_cudaERNS_14TensorIteratorEENKUlvE0_clEvENKUlvE_clEvEUlhhE_EESt5arrayIPcLm3EEEEviT0_T1_
        .type           _ZN2at6native29vectorized_elementwise_kernelILi4ENS0_13BinaryFunctorIhhbZZZNS0_23logical_xor_kernel_cudaERNS_14TensorIteratorEENKUlvE0_clEvENKUlvE_clEvEUlhhE_EESt5arrayIPcLm3EEEEviT0_T1_,@function
        .size           _ZN2at6native29vectorized_elementwise_kernelILi4ENS0_13BinaryFunctorIhhbZZZNS0_23logical_xor_kernel_cudaERNS_14TensorIteratorEENKUlvE0_clEvENKUlvE_clEvEUlhhE_EESt5arrayIPcLm3EEEEviT0_T1_,(.L_x_43887 - _ZN2at6native29vectorized_elementwise_kernelILi4ENS0_13BinaryFunctorIhhbZZZNS0_23logical_xor_kernel_cudaERNS_14TensorIteratorEENKUlvE0_clEvENKUlvE_clEvEUlhhE_EESt5arrayIPcLm3EEEEviT0_T1_)
        .other          _ZN2at6native29vectorized_elementwise_kernelILi4ENS0_13BinaryFunctorIhhbZZZNS0_23logical_xor_kernel_cudaERNS_14TensorIteratorEENKUlvE0_clEvENKUlvE_clEvEUlhhE_EESt5arrayIPcLm3EEEEviT0_T1_,@"STO_CUDA_ENTRY STV_DEFAULT"
_ZN2at6native29vectorized_elementwise_kernelILi4ENS0_13BinaryFunctorIhhbZZZNS0_23logical_xor_kernel_cudaERNS_14TensorIteratorEENKUlvE0_clEvENKUlvE_clEvEUlhhE_EESt5arrayIPcLm3EEEEviT0_T1_:
.text._ZN2at6native29vectorized_elementwise_kernelILi4ENS0_13BinaryFunctorIhhbZZZNS0_23logical_xor_kernel_cudaERNS_14TensorIteratorEENKUlvE0_clEvENKUlvE_clEvEUlhhE_EESt5arrayIPcLm3EEEEviT0_T1_:
        /* <DEDUP_REMOVED lines=81> */
.L_x_14402:
        /* <DEDUP_REMOVED lines=159> */
.L_x_14405:
        /* <DEDUP_REMOVED lines=8> */
.L_x_14406:
        /* <DEDUP_REMOVED lines=8> */
.L_x_14407:
        /* <DEDUP_REMOVED lines=9> */
.L_x_14408:
[----:B------:R-:W-:Y:S05]  /*1090*/  BSYNC B1 ;  /* 0x0000000000017941 */ /* 0x000fea0003800000 */
.L_x_14404:
[----:B------:R-:W-:-:S13]  /*10a0*/  ISETP.GE.AND P0, PT, R2, R3, PT ;  /* 0x000000030200720c */ /* 0x000fda0003f06270 */
[----:B0-----:R-:W0:Y:S01]  /*10b0*/  @!P0 LDC.64 R6, c[0x0][0x218] ;  /* 0x00008600ff068b82 */ /* 0x001e220000000a00 */
[C---:B-12---:R-:W-:Y:S02]  /*10c0*/  @!P0 VIADD R5, R2.reuse, UR4 ;  /* 0x0000000402058c36 */ /* 0x046fe40008000000 */
[----:B------:R-:W-:-:S03]  /*10d0*/  @!P0 VIADD R2, R2, 0x80 ;  /* 0x0000008002028836 */ /* 0x000fc60000000000 */
[----:B0-----:R-:W-:-:S05]  /*10e0*/  @!P0 IADD3 R4, P1, R5, R6, RZ ;  /* 0x0000000605048210 */ /* 0x001fca0007f3e0ff */
[----:B------:R-:W-:-:S05]  /*10f0*/  @!P0 IMAD.X R5, RZ, RZ, R7, P1 ;  /* 0x000000ffff058224 */ /* 0x000fca00008e0607 */
[----:B------:R2:W-:Y:S03]  /*1100*/  @!P0 STG.E.U8 desc[UR10][R4.64], R17 ;  /* 0x0000001104008986 */ /* 0x0005e6000c10110a */
.L_x_14409:
[----:B------:R-:W-:Y:S05]  /*1110*/  BSYNC B0 ;  /* 0x0000000000007941 */ /* 0x000fea0003800000 */
.L_x_14403:
        /* <DEDUP_REMOVED lines=10> */
.L_x_14410:
        /* <DEDUP_REMOVED lines=12> */
.L_x_43887:


//--------------------- .text._ZN2at6native29vectorized_elementwise_kernelILi8ENS0_13BinaryFunctorIhhbZZZNS0_23logical_xor_kernel_cudaERNS_14TensorIteratorEENKUlvE0_clEvENKUlvE_clEvEUlhhE_EESt5arrayIPcLm3EEEEviT0_T1_ --------------------------
	.section	.text._ZN2at6native29vectorized_elementwise_kernelILi8ENS0_13BinaryFunctorIhhbZZZNS0_23logical_xor_kernel_cudaERNS_14TensorIteratorEENKUlvE0_clEvENKUlvE_clEvEUlhhE_EESt5arrayIPcLm3EEEEviT0_T1_,"ax",@progbits
	.align	128
        .global         _ZN2at6native29vectorized_elementwise_kernelILi8ENS0_13BinaryFunctorIhhbZZZNS0_23logical_xor_kernel_cudaERNS_14TensorIteratorEENKUlvE0_clEvENKUlvE_clEvEUlhhE_EESt5arrayIPcLm3EEEEviT0_T1_
        .type           _ZN2at6native29vectorized_elementwise_kernelILi8ENS0_13BinaryFunctorIhhbZZZNS0_23logical_xor_kernel_cudaERNS_14TensorIteratorEENKUlvE0_clEvENKUlvE_clEvEUlhhE_EESt5arrayIPcLm3EEEEviT0_T1_,@function
        .size           _ZN2at6native29vectorized_elementwise_kernelILi8ENS0_13BinaryFunctorIhhbZZZNS0_23logical_xor_kernel_cudaERNS_14TensorIteratorEENKUlvE0_clEvENKUlvE_clEvEUlhhE_EESt5arrayIPcLm3EEEEviT0_T1_,(.L_x_43888 - _ZN2at6native29vectorized_elementwise_kernelILi8ENS0_13BinaryFunctorIhhbZZZNS0_23logical_xor_kernel_cudaERNS_14TensorIteratorEENKUlvE0_clEvENKUlvE_clEvEUlhhE_EESt5arrayIPcLm3EEEEviT0_T1_)
        .other          _ZN2at6native29vectorized_elementwise_kernelILi8ENS0_13BinaryFunctorIhhbZZZNS0_23logical_xor_kernel_cudaERNS_14TensorIteratorEENKUlvE0_clEvENKUlvE_clEvEUlhhE_EESt5arrayIPcLm3EEEEviT0_T1_,@"STO_CUDA_ENTRY STV_DEFAULT"
_ZN2at6native29vectorized_elementwise_kernelILi8ENS0_13BinaryFunctorIhhbZZZNS0_23logical_xor_kernel_cudaERNS_14TensorIteratorEENKUlvE0_clEvENKUlvE_clEvEUlhhE_EESt5arrayIPcLm3EEEEviT0_T1_:
.text._ZN2at6native29vectorized_elementwise_kernelILi8ENS0_13BinaryFunctorIhhbZZZNS0_23logical_xor_kernel_cudaERNS_14TensorIteratorEENKUlvE0_clEvENKUlvE_clEvEUlhhE_EESt5arrayIPcLm3EEEEviT0_T1_:
        /* <DEDUP_REMOVED lines=99> */
.L_x_14411:
        /* <DEDUP_REMOVED lines=159> */
.L_x_14414:
        /* <DEDUP_REMOVED lines=8> */
.L_x_14415:
        /* <DEDUP_REMOVED lines=8> */
.L_x_14416:
        /* <DEDUP_REMOVED lines=9> */
.L_x_14417:
[----:B------:R-:W-:Y:S05]  /*11b0*/  BSYNC B1 ;  /* 0x0000000000017941 */ /* 0x000fea0003800000 */
.L_x_14413:
[----:B------:R-:W-:-:S13]  /*11c0*/  ISETP.GE.AND P0, PT, R2, R3, PT ;  /* 0x000000030200720c */ /* 0x000fda0003f06270 */
[----:B0-----:R-:W0:Y:S01]  /*11d0*/  @!P0 LDC.64 R6, c[0x0][0x218] ;  /* 0x00008600ff068b82 */ /* 0x001e220000000a00 */
[C---:B-12---:R-:W-:Y:S02]  /*11e0*/  @!P0 VIADD R5, R2.reuse, UR4 ;  /* 0x0000000402058c36 */ /* 0x046fe40008000000 */
[----:B------:R-:W-:-:S03]  /*11f0*/  @!P0 VIADD R2, R2, 0x80 ;  /* 0x0000008002028836 */ /* 0x000fc60000000000 */
[----:B0-----:R-:W-:-:S05]  /*1200*/  @!P0 IADD3 R4, P1, R5, R6, RZ ;  /* 0x0000000605048210 */ /* 0x001fca0007f3e0ff */
[----:B------:R-:W-:-:S05]  /*1210*/  @!P0 IMAD.X R5, RZ, RZ, R7, P1 ;  /* 0x000000ffff058224 */ /* 0x000fca00008e0607 */
[----:B------:R2:W-:Y:S03]  /*1220*/  @!P0 STG.E.U8 desc[UR10][R4.64], R17 ;  /* 0x0000001104008986 */ /* 0x0005e6000c10110a */
.L_x_14418:
[----:B------:R-:W-:Y:S05]  /*1230*/  BSYNC B0 ;  /* 0x0000000000007941 */ /* 0x000fea0003800000 */
.L_x_14412:
        /* <DEDUP_REMOVED lines=10> */
.L_x_14419:
        /* <DEDUP_REMOVED lines=10> */
.L_x_43888:


//--------------------- .text._ZN2at6native18elementwise_kernelILi128ELi4EZNS0_15gpu_kernel_implINS0_13AUnaryFunctorIN3c108BFloat16ES5_bZZZNS0_22logical_or_kernel_cudaERNS_14TensorIteratorEENKUlvE0_clEvENKUlvE8_clEvEUlS5_S5_E_EEEEvRNS_18TensorIteratorBaseERKT_EUliE_EEviT1_ --------------------------
	.section	.text._ZN2at6native18elementwise_kernelILi128ELi4EZNS0_15gpu_kernel_implINS0_13AUnaryFunctorIN3c108BFloat16ES5_bZZZNS0_22logical_or_kernel_cudaERNS_14TensorIteratorEENKUlvE0_clEvENKUlvE8_clEvEUlS5_S5_E_EEEEvRNS_18TensorIteratorBaseERKT_EUliE_EEviT1_,"ax",@progbits
	.align	128
        .global         _ZN2at6native18elementwise_kernelILi128ELi4EZNS0_15gpu_kernel_implINS0_13AUnaryFunctorIN3c108BFloat16ES5_bZZZNS0_22logical_or_kernel_cudaERNS_14TensorIteratorEENKUlvE0_clEvENKUlvE8_clEvEUlS5_S5_E_EEEEvRNS_18TensorIteratorBaseERKT_EUliE_EEviT1_
        .type           _ZN2at6native18elementwise_kernelILi128ELi4EZNS0_15gpu_kernel_implINS0_13AUnaryFunctorIN3c108BFloat16ES5_bZZZNS0_22logical_or_kernel_cudaERNS_14TensorIteratorEENKUlvE0_clEvENKUlvE8_clEvEUlS5_S5_E_EEEEvRNS_18TensorIteratorBaseERKT_EUliE_EEviT1_,@function
        .size           _ZN2at6native18elementwise_kernelILi128ELi4EZNS0_15gpu_kernel_implINS0_13AUnaryFunctorIN3c108BFloat16ES5_bZZZNS0_22logical_or_kernel_cudaERNS_14TensorIteratorEENKUlvE0_clEvENKUlvE8_clEvEUlS5_S5_E_EEEEvRNS_18TensorIteratorBaseERKT_EUliE_EEviT1_,(.L_x_43889 - _ZN2at6native18elementwise_kernelILi128ELi4EZNS0_15gpu_kernel_implINS0_13AUnaryFunctorIN3c108BFloat16ES5_bZZZNS0_22logical_or_kernel_cudaERNS_14TensorIteratorEENKUlvE0_clEvENKUlvE8_clEvEUlS5_S5_E_EEEEvRNS_18TensorIteratorBaseERKT_EUliE_EEviT1_)
        .other          _ZN2at6native18elementwise_kernelILi128ELi4EZNS0_15gpu_kernel_implINS0_13AUnaryFunctorIN3c108BFloat16ES5_bZZZNS0_22logical_or_kernel_cudaERNS_14TensorIteratorEENKUlvE0_clEvENKUlvE8_clEvEUlS5_S5_E_EEEEvRNS_18TensorIteratorBaseERKT_EUliE_EEviT1_,@"STO_CUDA_ENTRY STV_DEFAULT"
_ZN2at6native18elementwise_kernelILi128ELi4EZNS0_15gpu_kernel_implINS0_13AUnaryFunctorIN3c108BFloat16ES5_bZZZNS0_22logical_or_kernel_cudaERNS_14TensorIteratorEENKUlvE0_clEvENKUlvE8_clEvEUlS5_S5_E_EEEEvRNS_18TensorIteratorBaseERKT_EUliE_EEviT1_:
.text._ZN2at6native18elementwise_kernelILi128ELi4EZNS0_15gpu_kernel_implINS0_13AUnaryFunctorIN3c108BFloat16ES5_bZZZNS0_22logical_or_kernel_cudaERNS_14TensorIteratorEENKUlvE0_clEvENKUlvE8_clEvEUlS5_S5_E_EEEEvRNS_18TensorIteratorBaseERKT_EUliE_EEviT1_:
        /* <DEDUP_REMOVED lines=313> */
.L_x_14422:
        /* <DEDUP_REMOVED lines=22> */
.L_x_14426:
[----:B------:R-:W2:Y:S02]  /*14f0*/  LDG.E.U8 R2, desc[UR36][R2.64] ;  /* 0x0000002402027981 */ /* 0x000ea4000c1e1100 */
[----:B--2---:R-:W-:-:S04]  /*1500*/  I2FP.F32.U32 R0, R2 ;  /* 0x0000000200007245 */ /* 0x004fc80000201000 */
[----:B------:R-:W-:Y:S01]  /*1510*/  F2FP.BF16.F32.PACK_AB R0, RZ, R0 ;  /* 0x00000000ff00723e */ /* 0x000fe200000010ff */
[----:B------:R-:W-:Y:S06]  /*1520*/  BRA `(.L_x_14428) ;  /* 0x0000000c00907947 */ /* 0x000fec0003800000 */
.L_x_14425:
        /* <DEDUP_REMOVED lines=10> */
.L_x_14430:
[----:B------:R-:W2:Y:S02]  /*15d0*/  LDG.E R2, desc[UR36][R2.64] ;  /* 0x0000002402027981 */ /* 0x000ea4000c1e1900 */
[----:B--2---:R-:W-:-:S04]  /*15e0*/  I2FP.F32.S32 R0, R2 ;  /* 0x0000000200007245 */ /* 0x004fc80000201400 */
[----:B------:R-:W-:Y:S01]  /*15f0*/  F2FP.BF16.F32.PACK_AB R0, RZ, R0 ;  /* 0x00000000ff00723e */ /* 0x000fe200000010ff */
[----:B------:R-:W-:Y:S06]  /*1600*/  BRA `(.L_x_14428) ;  /* 0x0000000c00587947 */ /* 0x000fec0003800000 */
.L_x_14429:
[----:B------:R-:W2:Y:S02]  /*1610*/  LDG.E.U16 R2, desc[UR36][R2.64] ;  /* 0x0000002402027981 */ /* 0x000ea4000c1e1500 */
[----:B--2---:R-:W0:Y:S02]  /*1620*/  I2F.S16 R0, R2 ;  /* 0x0000000200007306 */ /* 0x004e240000101400 */
[----:B0-----:R-:W-:Y:S01]  /*1630*/  F2FP.BF16.F32.PACK_AB R0, RZ, R0 ;  /* 0x00000000ff00723e */ /* 0x001fe200000010ff */
[----:B------:R-:W-:Y:S06]  /*1640*/  BRA `(.L_x_14428) ;  /* 0x0000000c00487947 */ /* 0x000fec0003800000 */
.L_x_14424:
        /* <DEDUP_REMOVED lines=9> */
.L_x_14432:
[----:B------:R-:W2:Y:S02]  /*16e0*/  LDG.E.U16 R0, desc[UR36][R2.64] ;  /* 0x0000002402007981 */ /* 0x000ea4000c1e1500 */
[----:B--2---:R-:W-:-:S05]  /*16f0*/  HADD2.F32 R0, -RZ, R0.H0_H0 ;  /* 0x20000000ff007230 */ /* 0x004fca0000004100 */
[----:B------:R-:W-:Y:S01]  /*1700*/  F2FP.BF16.F32.PACK_AB R0, RZ, R0 ;  /* 0x00000000ff00723e */ /* 0x000fe200000010ff */
[----:B------:R-:W-:Y:S06]  /*1710*/  BRA `(.L_x_14428) ;  /* 0x0000000c00147947 */ /* 0x000fec0003800000 */
.L_x_14431:
        /* <DEDUP_REMOVED lines=9> */
.L_x_14434:
[----:B------:R-:W2:Y:S02]  /*17b0*/  LDG.E.U16 R2, desc[UR36][R2.64] ;  /* 0x0000002402027981 */ /* 0x000ea4000c1e1500 */
[----:B--2---:R-:W-:-:S05]  /*17c0*/  HADD2.F32 R0, -RZ, R2.H0_H0 ;  /* 0x20000002ff007230 */ /* 0x004fca0000004100 */
[----:B------:R-:W-:Y:S01]  /*17d0*/  F2FP.BF16.F32.PACK_AB R0, RZ, R0 ;  /* 0x00000000ff00723e */ /* 0x000fe200000010ff */
[----:B------:R-:W-:Y:S06]  /*17e0*/  BRA `(.L_x_14428) ;  /* 0x0000000800e07947 */ /* 0x000fec0003800000 */
.L_x_14433:
        /* <DEDUP_REMOVED lines=8> */
.L_x_14423:
        /* <DEDUP_REMOVED lines=13> */
.L_x_14437:
        /* <DEDUP_REMOVED lines=8> */
.L_x_14436:
        /* <DEDUP_REMOVED lines=28> */
.L_x_14439:
        /* <DEDUP_REMOVED lines=15> */
.L_x_14438:
[----:B------:R0:W5:Y:S01]  /*1c70*/  LDG.E.U16 R0, desc[UR36][R2.64] ;  /* 0x0000002402007981 */ /* 0x000162000c1e1500 */
[----:B------:R-:W-:Y:S05]  /*1c80*/  BRA `(.L_x_14428) ;  /* 0x0000000400b87947 */ /* 0x000fea0003800000 */
.L_x_14435:
        /* <DEDUP_REMOVED lines=12> */
.L_x_14442:
        /* <DEDUP_REMOVED lines=21> */
.L_x_14446:
[----:B------:R-:W-:Y:S05]  /*1ea0*/  BSYNC B1 ;  /* 0x0000000000017941 */ /* 0x000fea0003800000 */
.L_x_14445:
[----:B------:R-:W-:Y:S01]  /*1eb0*/  LEA R3, R0, 0x3b800000, 0x17 ;  /* 0x3b80000000037811 */ /* 0x000fe200078eb8ff */
[----:B------:R-:W-:-:S05]  /*1ec0*/  IMAD.SHL.U32 R0, R2, 0x100000, RZ ;  /* 0x0010000002007824 */ /* 0x000fca00078e00ff */
[----:B------:R-:W-:-:S07]  /*1ed0*/  LOP3.LUT R0, R3, R0, R4, 0xfe, !PT ;  /* 0x0000000003007212 */ /* 0x000fce00078efe04 */
.L_x_14444:
[----:B------:R-:W-:Y:S05]  /*1ee0*/  BSYNC B0 ;  /* 0x0000000000007941 */ /* 0x000fea0003800000 */
.L_x_14443:
[----:B------:R-:W-:Y:S01]  /*1ef0*/  F2FP.BF16.F32.PACK_AB R0, RZ, R0 ;  /* 0x00000000ff00723e */ /* 0x000fe200000010ff */
[----:B------:R-:W-:Y:S06]  /*1f00*/  BRA `(.L_x_14428) ;  /* 0x0000000400187947 */ /* 0x000fec0003800000 */
.L_x_14441:
        /* <DEDUP_REMOVED lines=21> */
.L_x_14450:
[----:B------:R-:W-:Y:S05]  /*2060*/  BSYNC B1 ;  /* 0x0000000000017941 */ /* 0x000fea0003800000 */
.L_x_14449:
[----:B------:R-:W-:Y:S01]  /*2070*/  LEA R3, R0, 0x37800000, 0x17 ;  /* 0x3780000000037811 */ /* 0x000fe200078eb8ff */
[----:B------:R-:W-:-:S05]  /*2080*/  IMAD.SHL.U32 R0, R2, 0x200000, RZ ;  /* 0x0020000002007824 */ /* 0x000fca00078e00ff */
[----:B------:R-:W-:-:S07]  /*2090*/  LOP3.LUT R0, R3, R0, R4, 0xfe, !PT ;  /* 0x0000000003007212 */ /* 0x000fce00078efe04 */
.L_x_14448:
[----:B------:R-:W-:Y:S05]  /*20a0*/  BSYNC B0 ;  /* 0x0000000000007941 */ /* 0x000fea0003800000 */
.L_x_14447:
[----:B------:R-:W-:Y:S01]  /*20b0*/  F2FP.BF16.F32.PACK_AB R0, RZ, R0 ;  /* 0x00000000ff00723e */ /* 0x000fe200000010ff */
[----:B------:R-:W-:Y:S06]  /*20c0*/  BRA `(.L_x_14428) ;  /* 0x0000000000a87947 */ /* 0x000fec0003800000 */
.L_x_14440:
        /* <DEDUP_REMOVED lines=14> */
.L_x_14454:
[----:B------:R-:W-:Y:S05]  /*21b0*/  BSYNC B0 ;  /* 0x0000000000007941 */ /* 0x000fea0003800000 */
.L_x_14453:
[----:B------:R-:W-:Y:S01]  /*21c0*/  F2FP.BF16.F32.PACK_AB R0, RZ, R0 ;  /* 0x00000000ff00723e */ /* 0x000fe200000010ff */
[----:B------:R-:W-:Y:S06]  /*21d0*/  BRA `(.L_x_14428) ;  /* 0x0000000000647947 */ /* 0x000fec0003800000 */
.L_x_14427:
        /* <DEDUP_REMOVED lines=16> */
.L_x_14455:
[----:B------:R-:W-:Y:S01]  /*22e0*/  PRMT R0, RZ, 0x7610, R0 ;  /* 0x00007610ff007816 */ /* 0x000fe20000000000 */
[----:B------:R-:W-:Y:S06]  /*22f0*/  BRA `(.L_x_14428) ;  /* 0x00000000001c7947 */ /* 0x000fec0003800000 */
.L_x_14452:
[----:B------:R-:W2:Y:S02]  /*2300*/  LDG.E.64 R2, desc[UR36][R2.64] ;  /* 0x0000002402027981 */ /* 0x000ea4000c1e1b00 */
[----:B--2---:R-:W0:Y:S02]  /*2310*/  I2F.U64 R0, R2 ;  /* 0x0000000200007312 */ /* 0x004e240000301000 */
[----:B0-----:R-:W-:Y:S01]  /*2320*/  F2FP.BF16.F32.PACK_AB R0, RZ, R0 ;  /* 0x00000000ff00723e */ /* 0x001fe200000010ff */
[----:B------:R-:W-:Y:S06]  /*2330*/  BRA `(.L_x_14428) ;  /* 0x00000000000c7947 */ /* 0x000fec0003800000 */
.L_x_14451:
[----:B------:R-:W2:Y:S02]  /*2340*/  LDG.E R2, desc[UR36][R2.64] ;  /* 0x0000002402027981 */ /* 0x000ea4000c1e1900 */
[----:B--2---:R-:W-:-:S04]  /*2350*/  I2FP.F32.U32 R0, R2 ;  /* 0x0000000200007245 */ /* 0x004fc80000201000 */
[----:B------:R-:W-:-:S07]  /*2360*/  F2FP.BF16.F32.PACK_AB R0, RZ, R0 ;  /* 0x00000000ff00723e */ /* 0x000fce00000010ff */
.L_x_14428:
[----:B------:R-:W1:Y:S01]  /*2370*/  LDC.U8 R4, c[0x0][0x424] ;  /* 0x00010900ff047b82 */ /* 0x000e620000000000 */
[----:B------:R-:W-:Y:S01]  /*2380*/  ULDC.U16 UR4, c[0x0][0x422] ;  /* 0x0001088000047ab9 */ /* 0x000fe20000000400 */
[----:B0-----:R-:W-:Y:S01]  /*2390*/  IMAD.MOV.U32 R3, RZ, RZ, 0x1 ;  /* 0x00000001ff037424 */ /* 0x001fe200078e00ff */
[----:B------:R-:W-:-:S06]  /*23a0*/  USHF.L.U32 UR4, UR4, 0x10, URZ ;  /* 0x0000001004047899 */ /* 0x000fcc000800063f */
[----:B------:R-:W-:-:S13]  /*23b0*/  FSETP.NEU.FTZ.AND P0, PT, RZ, UR4, PT ;  /* 0x00000004ff007c0b */ /* 0x000fda000bf1d000 */
[----:B-----5:R-:W-:Y:S01]  /*23c0*/  @!P0 IMAD.U32 R0, R0, 0x10000, RZ ;  /* 0x0001000000008824 */ /* 0x020fe200078e00ff */
[----:B-1----:R-:W-:-:S04]  /*23d0*/  PRMT R2, R4, 0x9910, RZ ;  /* 0x0000991004027816 */ /* 0x002fc800000000ff */
[----:B------:R-:W-:Y:S02]  /*23e0*/  @!P0 FSETP.NEU.FTZ.AND P1, PT, R0, RZ, PT ;  /* 0x000000ff0000820b */ /* 0x000fe40003f3d000 */
[----:B------:R-:W-:Y:S02]  /*23f0*/  ISETP.GT.AND P2, PT, R2, 0x9, PT ;  /* 0x000000090200780c */ /* 0x000fe40003f44270 */
[----:B------:R-:W-:-:S04]  /*2400*/  @!P0 SEL R0, RZ, 0x1, !P1 ;  /* 0x00000001ff008807 */ /* 0x000fc80004800000 */
[----:B------:R-:W-:-:S07]  /*2410*/  @!P0 PRMT R3, R0, 0x7610, R3 ;  /* 0x0000761000038816 */ /* 0x000fce0000000003 */
        /* <DEDUP_REMOVED lines=11> */
.L_x_14459:
[----:B------:R3:W-:Y:S01]  /*24d0*/  STG.E.U8 desc[UR36][R16.64], R3 ;  /* 0x0000000310007986 */ /* 0x0007e2000c101124 */
[----:B------:R-:W-:Y:S05]  /*24e0*/  BRA `(.L_x_14461) ;  /* 0x0000000c005c7947 */ /* 0x000fea0003800000 */
.L_x_14458:
[----:B------:R-:W-:-:S13]  /*24f0*/  ISETP.NE.AND P0, PT, R2, 0x2, PT ;  /* 0x000000020200780c */ /* 0x000fda0003f05270 */
[----:B------:R-:W-:Y:S05]  /*2500*/  @!P0 BRA `(.L_x_14462) ;  /* 0x00000000002c8947 */ /* 0x000fea0003800000 */
[----:B------:R-:W-:-:S13]  /*2510*/  ISETP.NE.AND P0, PT, R2, 0x3, PT ;  /* 0x000000030200780c */ /* 0x000fda0003f05270 */
[----:B------:R-:W-:Y:S05]  /*2520*/  @!P0 BRA `(.L_x_14463) ;  /* 0x0000000000188947 */ /* 0x000fea0003800000 */
[----:B------:R-:W-:-:S13]  /*2530*/  ISETP.NE.AND P0, PT, R2, 0x4, PT ;  /* 0x000000040200780c */ /* 0x000fda0003f05270 */
[----:B------:R-:W-:Y:S05]  /*2540*/  @P0 BRA `(.L_x_14460) ;  /* 0x0000000800e80947 */ /* 0x000fea0003800000 */
[----:B------:R-:W-:Y:S01]  /*2550*/  LOP3.LUT R2, R3, 0xffff, RZ, 0xc0, !PT ;  /* 0x0000ffff03027812 */ /* 0x000fe200078ec0ff */
[----:B------:R-:W-:-:S05]  /*2560*/  IMAD.MOV.U32 R3, RZ, RZ, RZ ;  /* 0x000000ffff037224 */ /* 0x000fca00078e00ff */
[----:B------:R0:W-:Y:S01]  /*2570*/  STG.E.64 desc[UR36][R16.64], R2 ;  /* 0x0000000210007986 */ /* 0x0001e2000c101b24 */
[----:B------:R-:W-:Y:S05]  /*2580*/  BRA `(.L_x_14461) ;  /* 0x0000000c00347947 */ /* 0x000fea0003800000 */
.L_x_14463:
[----:B------:R-:W-:-:S05]  /*2590*/  LOP3.LUT R3, R3, 0xffff, RZ, 0xc0, !PT ;  /* 0x0000ffff03037812 */ /* 0x000fca00078ec0ff */
[----:B------:R1:W-:Y:S01]  /*25a0*/  STG.E desc[UR36][R16.64], R3 ;  /* 0x0000000310007986 */ /* 0x0003e2000c101924 */
[----:B------:R-:W-:Y:S05]  /*25b0*/  BRA `(.L_x_14461) ;  /* 0x0000000c00287947 */ /* 0x000fea0003800000 */
.L_x_14462:
[----:B------:R2:W-:Y:S01]  /*25c0*/  STG.E.U16 desc[UR36][R16.64], R3 ;  /* 0x0000000310007986 */ /* 0x0005e2000c101524 */
[----:B------:R-:W-:Y:S05]  /*25d0*/  BRA `(.L_x_14461) ;  /* 0x0000000c00207947 */ /* 0x000fea0003800000 */
.L_x_14457:
        /* <DEDUP_REMOVED lines=9> */
.L_x_14465:
[----:B------:R-:W0:Y:S02]  /*2670*/  I2F.S16 R0, R3 ;  /* 0x0000000300007306 */ /* 0x000e240000101400 */
[----:B0-----:R-:W-:-:S05]  /*2680*/  F2FP.F16.F32.PACK_AB R0, RZ, R0 ;  /* 0x00000000ff00723e */ /* 0x001fca00000000ff */
[----:B------:R0:W-:Y:S01]  /*2690*/  STG.E.U16 desc[UR36][R16.64], R0 ;  /* 0x0000000010007986 */ /* 0x0001e2000c101524 */
[----:B------:R-:W-:Y:S05]  /*26a0*/  BRA `(.L_x_14461) ;  /* 0x0000000800ec7947 */ /* 0x000fea0003800000 */
.L_x_14464:
        /* <DEDUP_REMOVED lines=10> */
.L_x_14467:
[----:B------:R-:W0:Y:S02]  /*2750*/  I2F.S16 R3, R3 ;  /* 0x0000000300037306 */ /* 0x000e240000101400 */
[----:B0-----:R-:W-:-:S04]  /*2760*/  F2FP.F16.F32.PACK_AB R3, RZ, R3 ;  /* 0x00000003ff03723e */ /* 0x001fc800000000ff */
[----:B------:R-:W-:-:S05]  /*2770*/  PRMT R3, R3, 0x5410, RZ ;  /* 0x0000541003037816 */ /* 0x000fca00000000ff */
[----:B------:R0:W-:Y:S01]  /*2780*/  STG.E desc[UR36][R16.64], R3 ;  /* 0x0000000310007986 */ /* 0x0001e2000c101924 */
[----:B------:R-:W-:Y:S05]  /*2790*/  BRA `(.L_x_14461) ;  /* 0x0000000800b07947 */ /* 0x000fea0003800000 */
.L_x_14466:
[----:B------:R-:W0:Y:S02]  /*27a0*/  I2F.F64.S16 R2, R3 ;  /* 0x0000000300027312 */ /* 0x000e240000101c00 */
[----:B0-----:R0:W-:Y:S01]  /*27b0*/  STG.E.64 desc[UR36][R16.64], R2 ;  /* 0x0000000210007986 */ /* 0x0011e2000c101b24 */
[----:B------:R-:W-:Y:S05]  /*27c0*/  BRA `(.L_x_14461) ;  /* 0x0000000800a47947 */ /* 0x000fea0003800000 */
.L_x_14456:
        /* <DEDUP_REMOVED lines=10> */
.L_x_14470:
[----:B------:R-:W0:Y:S01]  /*2870*/  I2F.F64.S16 R4, R3 ;  /* 0x0000000300047312 */ /* 0x000e220000101c00 */
[----:B------:R-:W-:-:S05]  /*2880*/  CS2R R6, SRZ ;  /* 0x0000000000067805 */ /* 0x000fca000001ff00 */
[----:B0-----:R0:W-:Y:S01]  /*2890*/  STG.E.128 desc[UR36][R16.64], R4 ;  /* 0x0000000410007986 */ /* 0x0011e2000c101d24 */
[----:B------:R-:W-:Y:S05]  /*28a0*/  BRA `(.L_x_14461) ;  /* 0x00000008006c7947 */ /* 0x000fea0003800000 */
.L_x_14469:
        /* <DEDUP_REMOVED lines=21> */
.L_x_14474:
[----:B------:R-:W-:Y:S05]  /*2a00*/  BSYNC B0 ;  /* 0x0000000000007941 */ /* 0x000fea0003800000 */
.L_x_14473:
[----:B------:R-:W-:-:S05]  /*2a10*/  LOP3.LUT R5, R0, R5, RZ, 0xfc, !PT ;  /* 0x0000000500057212 */ /* 0x000fca00078efcff */
[----:B------:R0:W-:Y:S01]  /*2a20*/  STG.E.U8 desc[UR36][R16.64], R5 ;  /* 0x0000000510007986 */ /* 0x0001e2000c101124 */
[----:B------:R-:W-:Y:S05]  /*2a30*/  BRA `(.L_x_14461) ;  /* 0x0000000800087947 */ /* 0x000fea0003800000 */
.L_x_14472:
        /* <DEDUP_REMOVED lines=13> */
.L_x_14476:
[----:B------:R-:W-:Y:S01]  /*2b10*/  IMAD.MOV.U32 R0, RZ, RZ, 0x7f ;  /* 0x0000007fff007424 */ /* 0x000fe200078e00ff */
[----:B------:R-:W-:-:S04]  /*2b20*/  ISETP.GT.U32.AND P0, PT, R2, 0x7f800000, PT ;  /* 0x7f8000000200780c */ /* 0x000fc80003f04070 */
[----:B------:R-:W-:-:S09]  /*2b30*/  SEL R0, R0, 0x7c, P0 ;  /* 0x0000007c00007807 */ /* 0x000fd20000000000 */
.L_x_14477:
[----:B------:R-:W-:Y:S05]  /*2b40*/  BSYNC B0 ;  /* 0x0000000000007941 */ /* 0x000fea0003800000 */
.L_x_14475:
[----:B------:R-:W-:-:S04]  /*2b50*/  LOP3.LUT R2, R3, 0x80000000, RZ, 0xc0, !PT ;  /* 0x8000000003027812 */ /* 0x000fc800078ec0ff */
[----:B------:R-:W-:-:S04]  /*2b60*/  SHF.R.U32.HI R3, RZ, 0x18, R2 ;  /* 0x00000018ff037819 */ /* 0x000fc80000011602 */
[----:B------:R-:W-:-:S05]  /*2b70*/  LOP3.LUT R3, R0, R3, RZ, 0xfc, !PT ;  /* 0x0000000300037212 */ /* 0x000fca00078efcff */
[----:B------:R0:W-:Y:S01]  /*2b80*/  STG.E.U8 desc[UR36][R16.64], R3 ;  /* 0x0000000310007986 */ /* 0x0001e2000c101124 */
[----:B------:R-:W-:Y:S05]  /*2b90*/  BRA `(.L_x_14461) ;  /* 0x0000000400b07947 */ /* 0x000fea0003800000 */
.L_x_14471:
[----:B------:R-:W0:Y:S02]  /*2ba0*/  I2F.S16 R0, R3 ;  /* 0x0000000300007306 */ /* 0x000e240000101400 */
[----:B0-----:R-:W-:-:S05]  /*2bb0*/  F2FP.BF16.F32.PACK_AB R0, RZ, R0 ;  /* 0x00000000ff00723e */ /* 0x001fca00000010ff */
[----:B------:R0:W-:Y:S01]  /*2bc0*/  STG.E.U16 desc[UR36][R16.64], R0 ;  /* 0x0000000010007986 */ /* 0x0001e2000c101524 */
[----:B------:R-:W-:Y:S05]  /*2bd0*/  BRA `(.L_x_14461) ;  /* 0x0000000400a07947 */ /* 0x000fea0003800000 */
.L_x_14468:
        /* <DEDUP_REMOVED lines=10> */
.L_x_14480:
        /* <DEDUP_REMOVED lines=17> */
.L_x_14483:
[----:B------:R-:W-:-:S04]  /*2d90*/  LOP3.LUT R2, R3, 0x80000000, RZ, 0xc0, !PT ;  /* 0x8000000003027812 */ /* 0x000fc800078ec0ff */
[----:B------:R-:W-:-:S04]  /*2da0*/  SHF.R.U32.HI R3, RZ, 0x18, R2 ;  /* 0x00000018ff037819 */ /* 0x000fc80000011602 */
[----:B------:R-:W-:-:S04]  /*2db0*/  LOP3.LUT R0, R0, R3, RZ, 0xfc, !PT ;  /* 0x0000000300007212 */ /* 0x000fc800078efcff */
[----:B------:R-:W-:-:S07]  /*2dc0*/  PRMT R8, R0, 0x7610, R8 ;  /* 0x0000761000087816 */ /* 0x000fce0000000008 */
.L_x_14482:
[----:B------:R-:W-:Y:S05]  /*2dd0*/  BSYNC B0 ;  /* 0x0000000000007941 */ /* 0x000fea0003800000 */
.L_x_14481:
[----:B------:R0:W-:Y:S01]  /*2de0*/  STG.E.U8 desc[UR36][R16.64], R8 ;  /* 0x0000000810007986 */ /* 0x0001e2000c101124 */
[----:B------:R-:W-:Y:S05]  /*2df0*/  BRA `(.L_x_14461) ;  /* 0x0000000400187947 */ /* 0x000fea0003800000 */
.L_x_14479:
        /* <DEDUP_REMOVED lines=17> */
.L_x_14486:
[----:B------:R-:W-:-:S04]  /*2f10*/  LOP3.LUT R2, R3, 0x80000000, RZ, 0xc0, !PT ;  /* 0x8000000003027812 */ /* 0x000fc800078ec0ff */
[----:B------:R-:W-:-:S04]  /*2f20*/  SHF.R.U32.HI R3, RZ, 0x18, R2 ;  /* 0x00000018ff037819 */ /* 0x000fc80000011602 */
[----:B------:R-:W-:-:S04]  /*2f30*/  LOP3.LUT R0, R0, R3, RZ, 0xfc, !PT ;  /* 0x0000000300007212 */ /* 0x000fc800078efcff */
[----:B------:R-:W-:-:S07]  /*2f40*/  PRMT R8, R0, 0x7610, R8 ;  /* 0x0000761000087816 */ /* 0x000fce0000000008 */
.L_x_14485:
[----:B------:R-:W-:Y:S05]  /*2f50*/  BSYNC B0 ;  /* 0x0000000000007941 */ /* 0x000fea0003800000 */
.L_x_14484:
[----:B------:R0:W-:Y:S01]  /*2f60*/  STG.E.U8 desc[UR36][R16.64], R8 ;  /* 0x0000000810007986 */ /* 0x0001e2000c101124 */
[----:B------:R-:W-:Y:S05]  /*2f70*/  BRA `(.L_x_14461) ;  /* 0x0000000000b87947 */ /* 0x000fea0003800000 */
.L_x_14478:
        /* <DEDUP_REMOVED lines=23> */
.L_x_14460:
        /* <DEDUP_REMOVED lines=16> */
.L_x_14489:
[----:B------:R-:W-:Y:S05]  /*31f0*/  BRA `(.L_x_14461) ;  /* 0x0000000000187947 */ /* 0x000fea0003800000 */
.L_x_14488:
[----:B------:R-:W-:Y:S01]  /*3200*/  LOP3.LUT R2, R3, 0xffff, RZ, 0xc0, !PT ;  /* 0x0000ffff03027812 */ /* 0x000fe200078ec0ff */
[----:B------:R-:W-:-:S05]  /*3210*/  IMAD.MOV.U32 R3, RZ, RZ, RZ ;  /* 0x000000ffff037224 */ /* 0x000fca00078e00ff */
[----:B------:R0:W-:Y:S01]  /*3220*/  STG.E.64 desc[UR36][R16.64], R2 ;  /* 0x0000000210007986 */ /* 0x0001e2000c101b24 */
[----:B------:R-:W-:Y:S05]  /*3230*/  BRA `(.L_x_14461) ;  /* 0x0000000000087947 */ /* 0x000fea0003800000 */
.L_x_14487:
[----:B------:R-:W-:-:S05]  /*3240*/  LOP3.LUT R3, R3, 0xffff, RZ, 0xc0, !PT ;  /* 0x0000ffff03037812 */ /* 0x000fca00078ec0ff */
[----:B------:R0:W-:Y:S02]  /*3250*/  STG.E desc[UR36][R16.64], R3 ;  /* 0x0000000310007986 */ /* 0x0001e4000c101924 */
.L_x_14461:
[----:B------:R-:W-:-:S04]  /*3260*/  IMAD R18, R23, 0x200, R18 ;  /* 0x0000020017127824 */ /* 0x000fc800078e0212 */
[----:B------:R-:W-:-:S07]  /*3270*/  VIADD R19, R18, 0x80 ;  /* 0x0000008012137836 */ /* 0x000fce0000000000 */
.L_x_14421:
[----:B------:R-:W-:Y:S05]  /*3280*/  BSYNC B6 ;  /* 0x0000000000067941 */ /* 0x000fea0003800000 */
.L_x_14420:
        /* <DEDUP_REMOVED lines=307> */
.L_x_14492:
        /* <DEDUP_REMOVED lines=22> */
.L_x_14496:
[----:B------:R-:W2:Y:S02]  /*4720*/  LDG.E.U8 R2, desc[UR36][R2.64] ;  /* 0x0000002402027981 */ /* 0x000ea4000c1e1100 */
[----:B--2---:R-:W-:-:S04]  /*4730*/  I2FP.F32.U32 R0, R2 ;  /* 0x0000000200007245 */ /* 0x004fc80000201000 */
[----:B------:R-:W-:Y:S01]  /*4740*/  F2FP.BF16.F32.PACK_AB R0, RZ, R0 ;  /* 0x00000000ff00723e */ /* 0x000fe200000010ff */
[----:B------:R-:W-:Y:S06]  /*4750*/  BRA `(.L_x_14498) ;  /* 0x0000000c00907947 */ /* 0x000fec0003800000 */
.L_x_14495:
        /* <DEDUP_REMOVED lines=10> */
.L_x_14500:
[----:B------:R-:W2:Y:S02]  /*4800*/  LDG.E R2, desc[UR36][R2.64] ;  /* 0x0000002402027981 */ /* 0x000ea4000c1e1900 */
[----:B--2---:R-:W-:-:S04]  /*4810*/  I2FP.F32.S32 R0, R2 ;  /* 0x0000000200007245 */ /* 0x004fc80000201400 */
[----:B------:R-:W-:Y:S01]  /*4820*/  F2FP.BF16.F32.PACK_AB R0, RZ, R0 ;  /* 0x00000000ff00723e */ /* 0x000fe200000010ff */
[----:B------:R-:W-:Y:S06]  /*4830*/  BRA `(.L_x_14498) ;  /* 0x0000000c00587947 */ /* 0x000fec0003800000 */
.L_x_14499:
[----:B------:R-:W2:Y:S02]  /*4840*/  LDG.E.U16 R2, desc[UR36][R2.64] ;  /* 0x0000002402027981 */ /* 0x000ea4000c1e1500 */
[----:B--2---:R-:W0:Y:S02]  /*4850*/  I2F.S16 R0, R2 ;  /* 0x0000000200007306 */ /* 0x004e240000101400 */
[----:B0-----:R-:W-:Y:S01]  /*4860*/  F2FP.BF16.F32.PACK_AB R0, RZ, R0 ;  /* 0x00000000ff00723e */ /* 0x001fe200000010ff */
[----:B------:R-:W-:Y:S06]  /*4870*/  BRA `(.L_x_14498) ;  /* 0x0000000c00487947 */ /* 0x000fec0003800000 */
.L_x_14494:
        /* <DEDUP_REMOVED lines=9> */
.L_x_14502:
[----:B------:R-:W2:Y:S02]  /*4910*/  LDG.E.U16 R0, desc[UR36][R2.64] ;  /* 0x0000002402007981 */ /* 0x000ea4000c1e1500 */
[----:B--2---:R-:W-:-:S05]  /*4920*/  HADD2.F32 R0, -RZ, R0.H0_H0 ;  /* 0x20000000ff007230 */ /* 0x004fca0000004100 */
[----:B------:R-:W-:Y:S01]  /*4930*/  F2FP.BF16.F32.PACK_AB R0, RZ, R0 ;  /* 0x00000000ff00723e */ /* 0x000fe200000010ff */
[----:B------:R-:W-:Y:S06]  /*4940*/  BRA `(.L_x_14498) ;  /* 0x0000000c00147947 */ /* 0x000fec0003800000 */
.L_x_14501:
        /* <DEDUP_REMOVED lines=9> */
.L_x_14504:
[----:B------:R-:W2:Y:S02]  /*49e0*/  LDG.E.U16 R2, desc[UR36][R2.64] ;  /* 0x0000002402027981 */ /* 0x000ea4000c1e1500 */
[----:B--2---:R-:W-:-:S05]  /*49f0*/  HADD2.F32 R0, -RZ, R2.H0_H0 ;  /* 0x20000002ff007230 */ /* 0x004fca0000004100 */
[----:B------:R-:W-:Y:S01]  /*4a00*/  F2FP.BF16.F32.PACK_AB R0, RZ, R0 ;  /* 0x00000000ff00723e */ /* 0x000fe200000010ff */
[----:B------:R-:W-:Y:S06]  /*4a10*/  BRA `(.L_x_14498) ;  /* 0x0000000800e07947 */ /* 0x000fec0003800000 */
.L_x_14503:
        /* <DEDUP_REMOVED lines=8> */
.L_x_14493:
        /* <DEDUP_REMOVED lines=13> */
.L_x_14507:
        /* <DEDUP_REMOVED lines=8> */
.L_x_14506:
        /* <DEDUP_REMOVED lines=28> */
.L_x_14509:
        /* <DEDUP_REMOVED lines=15> */
.L_x_14508:
[----:B------:R0:W5:Y:S01]  /*4ea0*/  LDG.E.U16 R0, desc[UR36][R2.64] ;  /* 0x0000002402007981 */ /* 0x000162000c1e1500 */
[----:B------:R-:W-:Y:S05]  /*4eb0*/  BRA `(.L_x_14498) ;  /* 0x0000000400b87947 */ /* 0x000fea0003800000 */
.L_x_14505:
        /* <DEDUP_REMOVED lines=12> */
.L_x_14512:
        /* <DEDUP_REMOVED lines=21> */
.L_x_14516:
[----:B------:R-:W-:Y:S05]  /*50d0*/  BSYNC B1 ;  /* 0x0000000000017941 */ /* 0x000fea0003800000 */
.L_x_14515:
[----:B------:R-:W-:Y:S01]  /*50e0*/  LEA R3, R0, 0x3b800000, 0x17 ;  /* 0x3b80000000037811 */ /* 0x000fe200078eb8ff */
[----:B------:R-:W-:-:S05]  /*50f0*/  IMAD.SHL.U32 R0, R2, 0x100000, RZ ;  /* 0x0010000002007824 */ /* 0x000fca00078e00ff */
[----:B------:R-:W-:-:S07]  /*5100*/  LOP3.LUT R0, R3, R0, R4, 0xfe, !PT ;  /* 0x0000000003007212 */ /* 0x000fce00078efe04 */
.L_x_14514:
[----:B------:R-:W-:Y:S05]  /*5110*/  BSYNC B0 ;  /* 0x0000000000007941 */ /* 0x000fea0003800000 */
.L_x_14513:
[----:B------:R-:W-:Y:S01]  /*5120*/  F2FP.BF16.F32.PACK_AB R0, RZ, R0 ;  /* 0x00000000ff00723e */ /* 0x000fe200000010ff */
[----:B------:R-:W-:Y:S06]  /*5130*/  BRA `(.L_x_14498) ;  /* 0x0000000400187947 */ /* 0x000fec0003800000 */
.L_x_14511:
        /* <DEDUP_REMOVED lines=21> */
.L_x_14520:
[----:B------:R-:W-:Y:S05]  /*5290*/  BSYNC B1 ;  /* 0x0000000000017941 */ /* 0x000fea0003800000 */
.L_x_14519:
[----:B------:R-:W-:Y:S01]  /*52a0*/  LEA R3, R0, 0x37800000, 0x17 ;  /* 0x3780000000037811 */ /* 0x000fe200078eb8ff */
[----:B------:R-:W-:-:S05]  /*52b0*/  IMAD.SHL.U32 R0, R2, 0x200000, RZ ;  /* 0x0020000002007824 */ /* 0x000fca00078e00ff */
[----:B------:R-:W-:-:S07]  /*52c0*/  LOP3.LUT R0, R3, R0, R4, 0xfe, !PT ;  /* 0x0000000003007212 */ /* 0x000fce00078efe04 */
.L_x_14518:
[----:B------:R-:W-:Y:S05]  /*52d0*/  BSYNC B0 ;  /* 0x0000000000007941 */ /* 0x000fea0003800000 */
.L_x_14517:
[----:B------:R-:W-:Y:S01]  /*52e0*/  F2FP.BF16.F32.PACK_AB R0, RZ, R0 ;  /* 0x00000000ff00723e */ /* 0x000fe200000010ff */
[----:B------:R-:W-:Y:S06]  /*52f0*/  BRA `(.L_x_14498) ;  /* 0x0000000000a87947 */ /* 0x000fec0003800000 */
.L_x_14510:
        /* <DEDUP_REMOVED lines=14> */
.L_x_14524:
[----:B------:R-:W-:Y:S05]  /*53e0*/  BSYNC B0 ;  /* 0x0000000000007941 */ /* 0x000fea0003800000 */
.L_x_14523:
[----:B------:R-:W-:Y:S01]  /*53f0*/  F2FP.BF16.F32.PACK_AB R0, RZ, R0 ;  /* 0x00000000ff00723e */ /* 0x000fe200000010ff */
[----:B------:R-:W-:Y:S06]  /*5400*/  BRA `(.L_x_14498) ;  /* 0x0000000000647947 */ /* 0x000fec0003800000 */
.L_x_14497:
        /* <DEDUP_REMOVED lines=16> */
.L_x_14525:
[----:B------:R-:W-:Y:S01]  /*5510*/  PRMT R0, RZ, 0x7610, R0 ;  /* 0x00007610ff007816 */ /* 0x000fe20000000000 */
[----:B------:R-:W-:Y:S06]  /*5520*/  BRA `(.L_x_14498) ;  /* 0x00000000001c7947 */ /* 0x000fec0003800000 */
.L_x_14522:
[----:B------:R-:W2:Y:S02]  /*5530*/  LDG.E.64 R2, desc[UR36][R2.64] ;  /* 0x0000002402027981 */ /* 0x000ea4000c1e1b00 */
[----:B--2---:R-:W0:Y:S02]  /*5540*/  I2F.U64 R0, R2 ;  /* 0x0000000200007312 */ /* 0x004e240000301000 */
[----:B0-----:R-:W-:Y:S01]  /*5550*/  F2FP.BF16.F32.PACK_AB R0, RZ, R0 ;  /* 0x00000000ff00723e */ /* 0x001fe200000010ff */
[----:B------:R-:W-:Y:S06]  /*5560*/  BRA `(.L_x_14498) ;  /* 0x00000000000c7947 */ /* 0x000fec0003800000 */
.L_x_14521:
[----:B------:R-:W2:Y:S02]  /*5570*/  LDG.E R2, desc[UR36][R2.64] ;  /* 0x0000002402027981 */ /* 0x000ea4000c1e1900 */
[----:B--2---:R-:W-:-:S04]  /*5580*/  I2FP.F32.U32 R0, R2 ;  /* 0x0000000200007245 */ /* 0x004fc80000201000 */
[----:B------:R-:W-:-:S07]  /*5590*/  F2FP.BF16.F32.PACK_AB R0, RZ, R0 ;  /* 0x00000000ff00723e */ /* 0x000fce00000010ff */
.L_x_14498:
        /* <DEDUP_REMOVED lines=22> */
.L_x_14529:
[----:B------:R0:W-:Y:S01]  /*5700*/  STG.E.U8 desc[UR36][R16.64], R3 ;  /* 0x0000000310007986 */ /* 0x0001e2000c101124 */
[----:B------:R-:W-:Y:S05]  /*5710*/  BRA `(.L_x_14531) ;  /* 0x0000000c005c7947 */ /* 0x000fea0003800000 */
.L_x_14528:
        /* <DEDUP_REMOVED lines=10> */
.L_x_14533:
[----:B------:R-:W-:-:S05]  /*57c0*/  LOP3.LUT R3, R3, 0xffff, RZ, 0xc0, !PT ;  /* 0x0000ffff03037812 */ /* 0x000fca00078ec0ff */
[----:B------:R0:W-:Y:S01]  /*57d0*/  STG.E desc[UR36][R16.64], R3 ;  /* 0x0000000310007986 */ /* 0x0001e2000c101924 */
[----:B------:R-:W-:Y:S05]  /*57e0*/  BRA `(.L_x_14531) ;  /* 0x0000000c00287947 */ /* 0x000fea0003800000 */
.L_x_14532:
[----:B------:R0:W-:Y:S01]  /*57f0*/  STG.E.U16 desc[UR36][R16.64], R3 ;  /* 0x0000000310007986 */ /* 0x0001e2000c101524 */
[----:B------:R-:W-:Y:S05]  /*5800*/  BRA `(.L_x_14531) ;  /* 0x0000000c00207947 */ /* 0x000fea0003800000 */
.L_x_14527:
        /* <DEDUP_REMOVED lines=9> */
.L_x_14535:
[----:B------:R-:W0:Y:S02]  /*58a0*/  I2F.S16 R0, R3 ;  /* 0x0000000300007306 */ /* 0x000e240000101400 */
[----:B0-----:R-:W-:-:S05]  /*58b0*/  F2FP.F16.F32.PACK_AB R0, RZ, R0 ;  /* 0x00000000ff00723e */ /* 0x001fca00000000ff */
[----:B------:R0:W-:Y:S01]  /*58c0*/  STG.E.U16 desc[UR36][R16.64], R0 ;  /* 0x0000000010007986 */ /* 0x0001e2000c101524 */
[----:B------:R-:W-:Y:S05]  /*58d0*/  BRA `(.L_x_14531) ;  /* 0x0000000800ec7947 */ /* 0x000fea0003800000 */
.L_x_14534:
        /* <DEDUP_REMOVED lines=10> */
.L_x_14537:
[----:B------:R-:W0:Y:S02]  /*5980*/  I2F.S16 R3, R3 ;  /* 0x0000000300037306 */ /* 0x000e240000101400 */
[----:B0-----:R-:W-:-:S04]  /*5990*/  F2FP.F16.F32.PACK_AB R3, RZ, R3 ;  /* 0x00000003ff03723e */ /* 0x001fc800000000ff */
[----:B------:R-:W-:-:S05]  /*59a0*/  PRMT R3, R3, 0x5410, RZ ;  /* 0x0000541003037816 */ /* 0x000fca00000000ff */
[----:B------:R0:W-:Y:S01]  /*59b0*/  STG.E desc[UR36][R16.64], R3 ;  /* 0x0000000310007986 */ /* 0x0001e2000c101924 */
[----:B------:R-:W-:Y:S05]  /*59c0*/  BRA `(.L_x_14531) ;  /* 0x0000000800b07947 */ /* 0x000fea0003800000 */
.L_x_14536:
[----:B------:R-:W0:Y:S02]  /*59d0*/  I2F.F64.S16 R2, R3 ;  /* 0x0000000300027312 */ /* 0x000e240000101c00 */
[----:B0-----:R0:W-:Y:S01]  /*59e0*/  STG.E.64 desc[UR36][R16.64], R2 ;  /* 0x0000000210007986 */ /* 0x0011e2000c101b24 */
[----:B------:R-:W-:Y:S05]  /*59f0*/  BRA `(.L_x_14531) ;  /* 0x0000000800a47947 */ /* 0x000fea0003800000 */
.L_x_14526:
        /* <DEDUP_REMOVED lines=10> */
.L_x_14540:
[----:B------:R-:W0:Y:S01]  /*5aa0*/  I2F.F64.S16 R4, R3 ;  /* 0x0000000300047312 */ /* 0x000e220000101c00 */
[----:B------:R-:W-:-:S05]  /*5ab0*/  CS2R R6, SRZ ;  /* 0x0000000000067805 */ /* 0x000fca000001ff00 */
[----:B0-----:R0:W-:Y:S01]  /*5ac0*/  STG.E.128 desc[UR36][R16.64], R4 ;  /* 0x0000000410007986 */ /* 0x0011e2000c101d24 */
[----:B------:R-:W-:Y:S05]  /*5ad0*/  BRA `(.L_x_14531) ;  /* 0x00000008006c7947 */ /* 0x000fea0003800000 */
.L_x_14539:
        /* <DEDUP_REMOVED lines=21> */
.L_x_14544:
[----:B------:R-:W-:Y:S05]  /*5c30*/  BSYNC B0 ;  /* 0x0000000000007941 */ /* 0x000fea0003800000 */
.L_x_14543:
[----:B------:R-:W-:-:S05]  /*5c40*/  LOP3.LUT R5, R0, R5, RZ, 0xfc, !PT ;  /* 0x0000000500057212 */ /* 0x000fca00078efcff */
[----:B------:R0:W-:Y:S01]  /*5c50*/  STG.E.U8 desc[UR36][R16.64], R5 ;  /* 0x0000000510007986 */ /* 0x0001e2000c101124 */
[----:B------:R-:W-:Y:S05]  /*5c60*/  BRA `(.L_x_14531) ;  /* 0x0000000800087947 */ /* 0x000fea0003800000 */
.L_x_14542:
        /* <DEDUP_REMOVED lines=13> */
.L_x_14546:
[----:B------:R-:W-:Y:S01]  /*5d40*/  IMAD.MOV.U32 R0, RZ, RZ, 0x7f ;  /* 0x0000007fff007424 */ /* 0x000fe200078e00ff */
[----:B------:R-:W-:-:S04]  /*5d50*/  ISETP.GT.U32.AND P0, PT, R2, 0x7f800000, PT ;  /* 0x7f8000000200780c */ /* 0x000fc80003f04070 */
[----:B------:R-:W-:-:S09]  /*5d60*/  SEL R0, R0, 0x7c, P0 ;  /* 0x0000007c00007807 */ /* 0x000fd20000000000 */
.L_x_14547:
[----:B------:R-:W-:Y:S05]  /*5d70*/  BSYNC B0 ;  /* 0x0000000000007941 */ /* 0x000fea0003800000 */
.L_x_14545:
[----:B------:R-:W-:-:S04]  /*5d80*/  LOP3.LUT R2, R3, 0x80000000, RZ, 0xc0, !PT ;  /* 0x8000000003027812 */ /* 0x000fc800078ec0ff */
[----:B------:R-:W-:-:S04]  /*5d90*/  SHF.R.U32.HI R3, RZ, 0x18, R2 ;  /* 0x00000018ff037819 */ /* 0x000fc80000011602 */
[----:B------:R-:W-:-:S05]  /*5da0*/  LOP3.LUT R3, R0, R3, RZ, 0xfc, !PT ;  /* 0x0000000300037212 */ /* 0x000fca00078efcff */
[----:B------:R0:W-:Y:S01]  /*5db0*/  STG.E.U8 desc[UR36][R16.64], R3 ;  /* 0x0000000310007986 */ /* 0x0001e2000c101124 */
[----:B------:R-:W-:Y:S05]  /*5dc0*/  BRA `(.L_x_14531) ;  /* 0x0000000400b07947 */ /* 0x000fea0003800000 */
.L_x_14541:
[----:B------:R-:W0:Y:S02]  /*5dd0*/  I2F.S16 R0, R3 ;  /* 0x0000000300007306 */ /* 0x000e240000101400 */
[----:B0-----:R-:W-:-:S05]  /*5de0*/  F2FP.BF16.F32.PACK_AB R0, RZ, R0 ;  /* 0x00000000ff00723e */ /* 0x001fca00000010ff */
[----:B------:R0:W-:Y:S01]  /*5df0*/  STG.E.U16 desc[UR36][R16.64], R0 ;  /* 0x0000000010007986 */ /* 0x0001e2000c101524 */
[----:B------:R-:W-:Y:S05]  /*5e00*/  BRA `(.L_x_14531) ;  /* 0x0000000400a07947 */ /* 0x000fea0003800000 */
.L_x_14538:
        /* <DEDUP_REMOVED lines=10> */
.L_x_14550:
        /* <DEDUP_REMOVED lines=17> */
.L_x_14553:
[----:B------:R-:W-:-:S04]  /*5fc0*/  LOP3.LUT R2, R3, 0x80000000, RZ, 0xc0, !PT ;  /* 0x8000000003027812 */ /* 0x000fc800078ec0ff */
[----:B------:R-:W-:-:S04]  /*5fd0*/  SHF.R.U32.HI R3, RZ, 0x18, R2 ;  /* 0x00000018ff037819 */ /* 0x000fc80000011602 */
[----:B------:R-:W-:-:S04]  /*5fe0*/  LOP3.LUT R0, R0, R3, RZ, 0xfc, !PT ;  /* 0x0000000300007212 */ /* 0x000fc800078efcff */
[----:B------:R-:W-:-:S07]  /*5ff0*/  PRMT R8, R0, 0x7610, R8 ;  /* 0x0000761000087816 */ /* 0x000fce0000000008 */
.L_x_14552:
[----:B------:R-:W-:Y:S05]  /*6000*/  BSYNC B0 ;  /* 0x0000000000007941 */ /* 0x000fea0003800000 */
.L_x_14551:
[----:B------:R3:W-:Y:S01]  /*6010*/  STG.E.U8 desc[UR36][R16.64], R8 ;  /* 0x0000000810007986 */ /* 0x0007e2000c101124 */
[----:B------:R-:W-:Y:S05]  /*6020*/  BRA `(.L_x_14531) ;  /* 0x0000000400187947 */ /* 0x000fea0003800000 */
.L_x_14549:
        /* <DEDUP_REMOVED lines=17> */
.L_x_14556:
[----:B------:R-:W-:-:S04]  /*6140*/  LOP3.LUT R2, R3, 0x80000000, RZ, 0xc0, !PT ;  /* 0x8000000003027812 */ /* 0x000fc800078ec0ff */
[----:B------:R-:W-:-:S04]  /*6150*/  SHF.R.U32.HI R3, RZ, 0x18, R2 ;  /* 0x00000018ff037819 */ /* 0x000fc80000011602 */
[----:B------:R-:W-:-:S04]  /*6160*/  LOP3.LUT R0, R0, R3, RZ, 0xfc, !PT ;  /* 0x0000000300007212 */ /* 0x000fc800078efcff */
[----:B------:R-:W-:-:S07]  /*6170*/  PRMT R8, R0, 0x7610, R8 ;  /* 0x0000761000087816 */ /* 0x000fce0000000008 */
.L_x_14555:
[----:B------:R-:W-:Y:S05]  /*6180*/  BSYNC B0 ;  /* 0x0000000000007941 */ /* 0x000fea0003800000 */
.L_x_14554:
[----:B------:R0:W-:Y:S01]  /*6190*/  STG.E.U8 desc[UR36][R16.64], R8 ;  /* 0x0000000810007986 */ /* 0x0001e2000c101124 */
[----:B------:R-:W-:Y:S05]  /*61a0*/  BRA `(.L_x_14531) ;  /* 0x0000000000b87947 */ /* 0x000fea0003800000 */
.L_x_14548:
        /* <DEDUP_REMOVED lines=23> */
.L_x_14530:
        /* <DEDUP_REMOVED lines=16> */
.L_x_14559:
[----:B------:R-:W-:Y:S05]  /*6420*/  BRA `(.L_x_14531) ;  /* 0x0000000000187947 */ /* 0x000fea0003800000 */
.L_x_14558:
[----:B------:R-:W-:Y:S01]  /*6430*/  LOP3.LUT R2, R3, 0xffff, RZ, 0xc0, !PT ;  /* 0x0000ffff03027812 */ /* 0x000fe200078ec0ff */
[----:B------:R-:W-:-:S05]  /*6440*/  IMAD.MOV.U32 R3, RZ, RZ, RZ ;  /* 0x000000ffff037224 */ /* 0x000fca00078e00ff */
[----:B------:R2:W-:Y:S01]  /*6450*/  STG.E.64 desc[UR36][R16.64], R2 ;  /* 0x0000000210007986 */ /* 0x0005e2000c101b24 */
[----:B------:R-:W-:Y:S05]  /*6460*/  BRA `(.L_x_14531) ;  /* 0x0000000000087947 */ /* 0x000fea0003800000 */
.L_x_14557:
[----:B------:R-:W-:-:S05]  /*6470*/  LOP3.LUT R3, R3, 0xffff, RZ, 0xc0, !PT ;  /* 0x0000ffff03037812 */ /* 0x000fca00078ec0ff */
[----:B------:R0:W-:Y:S02]  /*6480*/  STG.E desc[UR36][R16.64], R3 ;  /* 0x0000000310007986 */ /* 0x0001e4000c101924 */
.L_x_14531:
[----:B------:R-:W-:-:S07]  /*6490*/  VIADD R19, R19, 0x80 ;  /* 0x0000008013137836 */ /* 0x000fce0000000000 */
.L_x_14491:
[----:B------:R-:W-:Y:S05]  /*64a0*/  BSYNC B6 ;  /* 0x0000000000067941 */ /* 0x000fea0003800000 */
.L_x_14490:
        /* <DEDUP_REMOVED lines=307> */
.L_x_14562:
        /* <DEDUP_REMOVED lines=22> */
.L_x_14566:
[----:B------:R-:W2:Y:S02]  /*7940*/  LDG.E.U8 R2, desc[UR36][R2.64] ;  /* 0x0000002402027981 */ /* 0x000ea4000c1e1100 */
[----:B--2---:R-:W-:-:S04]  /*7950*/  I2FP.F32.U32 R0, R2 ;  /* 0x0000000200007245 */ /* 0x004fc80000201000 */
[----:B------:R-:W-:Y:S01]  /*7960*/  F2FP.BF16.F32.PACK_AB R0, RZ, R0 ;  /* 0x00000000ff00723e */ /* 0x000fe200000010ff */
[----:B------:R-:W-:Y:S06]  /*7970*/  BRA `(.L_x_14568) ;  /* 0x0000000c00907947 */ /* 0x000fec0003800000 */
.L_x_14565:
        /* <DEDUP_REMOVED lines=10> */
.L_x_14570:
[----:B------:R-:W2:Y:S02]  /*7a20*/  LDG.E R2, desc[UR36][R2.64] ;  /* 0x0000002402027981 */ /* 0x000ea4000c1e1900 */
[----:B--2---:R-:W-:-:S04]  /*7a30*/  I2FP.F32.S32 R0, R2 ;  /* 0x0000000200007245 */ /* 0x004fc80000201400 */
[----:B------:R-:W-:Y:S01]  /*7a40*/  F2FP.BF16.F32.PACK_AB R0, RZ, R0 ;  /* 0x00000000ff00723e */ /* 0x000fe200000010ff */
[----:B------:R-:W-:Y:S06]  /*7a50*/  BRA `(.L_x_14568) ;  /* 0x0000000c00587947 */ /* 0x000fec0003800000 */
.L_x_14569:
[----:B------:R-:W2:Y:S02]  /*7a60*/  LDG.E.U16 R2, desc[UR36][R2.64] ;  /* 0x0000002402027981 */ /* 0x000ea4000c1e1500 */
[----:B--2---:R-:W0:Y:S02]  /*7a70*/  I2F.S16 R0, R2 ;  /* 0x0000000200007306 */ /* 0x004e240000101400 */
[----:B0-----:R-:W-:Y:S01]  /*7a80*/  F2FP.BF16.F32.PACK_AB R0, RZ, R0 ;  /* 0x00000000ff00723e */ /* 0x001fe200000010ff */
[----:B------:R-:W-:Y:S06]  /*7a90*/  BRA `(.L_x_14568) ;  /* 0x0000000c00487947 */ /* 0x000fec0003800000 */
.L_x_14564:
        /* <DEDUP_REMOVED lines=9> */
.L_x_14572:
[----:B------:R-:W2:Y:S02]  /*7b30*/  LDG.E.U16 R0, desc[UR36][R2.64] ;  /* 0x0000002402007981 */ /* 0x000ea4000c1e1500 */
[----:B--2---:R-:W-:-:S05]  /*7b40*/  HADD2.F32 R0, -RZ, R0.H0_H0 ;  /* 0x20000000ff007230 */ /* 0x004fca0000004100 */
[----:B------:R-:W-:Y:S01]  /*7b50*/  F2FP.BF16.F32.PACK_AB R0, RZ, R0 ;  /* 0x00000000ff00723e */ /* 0x000fe200000010ff */
[----:B------:R-:W-:Y:S06]  /*7b60*/  BRA `(.L_x_14568) ;  /* 0x0000000c00147947 */ /* 0x000fec0003800000 */
.L_x_14571:
        /* <DEDUP_REMOVED lines=9> */
.L_x_14574:
[----:B------:R-:W2:Y:S02]  /*7c00*/  LDG.E.U16 R2, desc[UR36][R2.64] ;  /* 0x0000002402027981 */ /* 0x000ea4000c1e1500 */
[----:B--2---:R-:W-:-:S05]  /*7c10*/  HADD2.F32 R0, -RZ, R2.H0_H0 ;  /* 0x20000002ff007230 */ /* 0x004fca0000004100 */
[----:B------:R-:W-:Y:S01]  /*7c20*/  F2FP.BF16.F32.PACK_AB R0, RZ, R0 ;  /* 0x00000000ff00723e */ /* 0x000fe200000010ff */
[----:B------:R-:W-:Y:S06]  /*7c30*/  BRA `(.L_x_14568) ;  /* 0x0000000800e07947 */ /* 0x000fec0003800000 */
.L_x_14573:
        /* <DEDUP_REMOVED lines=8> */
.L_x_14563:
        /* <DEDUP_REMOVED lines=13> */
.L_x_14577:
        /* <DEDUP_REMOVED lines=8> */
.L_x_14576:
        /* <DEDUP_REMOVED lines=28> */
.L_x_14579:
        /* <DEDUP_REMOVED lines=15> */
.L_x_14578:
[----:B------:R0:W5:Y:S01]  /*80c0*/  LDG.E.U16 R0, desc[UR36][R2.64] ;  /* 0x0000002402007981 */ /* 0x000162000c1e1500 */
[----:B------:R-:W-:Y:S05]  /*80d0*/  BRA `(.L_x_14568) ;  /* 0x0000000400b87947 */ /* 0x000fea0003800000 */
.L_x_14575:
        /* <DEDUP_REMOVED lines=12> */
.L_x_14582:
        /* <DEDUP_REMOVED lines=21> */
.L_x_14586:
[----:B------:R-:W-:Y:S05]  /*82f0*/  BSYNC B1 ;  /* 0x0000000000017941 */ /* 0x000fea0003800000 */
.L_x_14585:
[----:B------:R-:W-:Y:S01]  /*8300*/  LEA R3, R0, 0x3b800000, 0x17 ;  /* 0x3b80000000037811 */ /* 0x000fe200078eb8ff */
[----:B------:R-:W-:-:S05]  /*8310*/  IMAD.SHL.U32 R0, R2, 0x100000, RZ ;  /* 0x0010000002007824 */ /* 0x000fca00078e00ff */
[----:B------:R-:W-:-:S07]  /*8320*/  LOP3.LUT R0, R3, R0, R4, 0xfe, !PT ;  /* 0x0000000003007212 */ /* 0x000fce00078efe04 */
.L_x_14584:
[----:B------:R-:W-:Y:S05]  /*8330*/  BSYNC B0 ;  /* 0x0000000000007941 */ /* 0x000fea0003800000 */
.L_x_14583:
[----:B------:R-:W-:Y:S01]  /*8340*/  F2FP.BF16.F32.PACK_AB R0, RZ, R0 ;  /* 0x00000000ff00723e */ /* 0x000fe200000010ff */
[----:B------:R-:W-:Y:S06]  /*8350*/  BRA `(.L_x_14568) ;  /* 0x0000000400187947 */ /* 0x000fec0003800000 */
.L_x_14581:
        /* <DEDUP_REMOVED lines=21> */
.L_x_14590:
[----:B------:R-:W-:Y:S05]  /*84b0*/  BSYNC B1 ;  /* 0x0000000000017941 */ /* 0x000fea0003800000 */
.L_x_14589:
[----:B------:R-:W-:Y:S01]  /*84c0*/  LEA R3, R0, 0x37800000, 0x17 ;  /* 0x3780000000037811 */ /* 0x000fe200078eb8ff */
[----:B------:R-:W-:-:S05]  /*84d0*/  IMAD.SHL.U32 R0, R2, 0x200000, RZ ;  /* 0x0020000002007824 */ /* 0x000fca00078e00ff */
[----:B------:R-:W-:-:S07]  /*84e0*/  LOP3.LUT R0, R3, R0, R4, 0xfe, !PT ;  /* 0x0000000003007212 */ /* 0x000fce00078efe04 */
.L_x_14588:
[----:B------:R-:W-:Y:S05]  /*84f0*/  BSYNC B0 ;  /* 0x0000000000007941 */ /* 0x000fea0003800000 */
.L_x_14587:
[----:B------:R-:W-:Y:S01]  /*8500*/  F2FP.BF16.F32.PACK_AB R0, RZ, R0 ;  /* 0x00000000ff00723e */ /* 0x000fe200000010ff */
[----:B------:R-:W-:Y:S06]  /*8510*/  BRA `(.L_x_14568) ;  /* 0x0000000000a87947 */ /* 0x000fec0003800000 */
.L_x_14580:
        /* <DEDUP_REMOVED lines=14> */
.L_x_14594:
[----:B------:R-:W-:Y:S05]  /*8600*/  BSYNC B0 ;  /* 0x0000000000007941 */ /* 0x000fea0003800000 */
.L_x_14593:
[----:B------:R-:W-:Y:S01]  /*8610*/  F2FP.BF16.F32.PACK_AB R0, RZ, R0 ;  /* 0x00000000ff00723e */ /* 0x000fe200000010ff */
[----:B------:R-:W-:Y:S06]  /*8620*/  BRA `(.L_x_14568) ;  /* 0x0000000000647947 */ /* 0x000fec0003800000 */
.L_x_14567:
        /* <DEDUP_REMOVED lines=16> */
.L_x_14595:
[----:B------:R-:W-:Y:S01]  /*8730*/  PRMT R0, RZ, 0x7610, R0 ;  /* 0x00007610ff007816 */ /* 0x000fe20000000000 */
[----:B------:R-:W-:Y:S06]  /*8740*/  BRA `(.L_x_14568) ;  /* 0x00000000001c7947 */ /* 0x000fec0003800000 */
.L_x_14592:
[----:B------:R-:W2:Y:S02]  /*8750*/  LDG.E.64 R2, desc[UR36][R2.64] ;  /* 0x0000002402027981 */ /* 0x000ea4000c1e1b00 */
[----:B--2---:R-:W0:Y:S02]  /*8760*/  I2F.U64 R0, R2 ;  /* 0x0000000200007312 */ /* 0x004e240000301000 */
[----:B0-----:R-:W-:Y:S01]  /*8770*/  F2FP.BF16.F32.PACK_AB R0, RZ, R0 ;  /* 0x00000000ff00723e */ /* 0x001fe200000010ff */
[----:B------:R-:W-:Y:S06]  /*8780*/  BRA `(.L_x_14568) ;  /* 0x00000000000c7947 */ /* 0x000fec0003800000 */
.L_x_14591:
[----:B------:R-:W2:Y:S02]  /*8790*/  LDG.E R2, desc[UR36][R2.64] ;  /* 0x0000002402027981 */ /* 0x000ea4000c1e1900 */
[----:B--2---:R-:W-:-:S04]  /*87a0*/  I2FP.F32.U32 R0, R2 ;  /* 0x0000000200007245 */ /* 0x004fc80000201000 */
[----:B------:R-:W-:-:S07]  /*87b0*/  F2FP.BF16.F32.PACK_AB R0, RZ, R0 ;  /* 0x00000000ff00723e */ /* 0x000fce00000010ff */
.L_x_14568:
        /* <DEDUP_REMOVED lines=22> */
.L_x_14599:
[----:B------:R3:W-:Y:S01]  /*8920*/  STG.E.U8 desc[UR36][R16.64], R3 ;  /* 0x0000000310007986 */ /* 0x0007e2000c101124 */
[----:B------:R-:W-:Y:S05]  /*8930*/  BRA `(.L_x_14601) ;  /* 0x0000000c005c7947 */ /* 0x000fea0003800000 */
.L_x_14598:
        /* <DEDUP_REMOVED lines=10> */
.L_x_14603:
[----:B------:R-:W-:-:S05]  /*89e0*/  LOP3.LUT R3, R3, 0xffff, RZ, 0xc0, !PT ;  /* 0x0000ffff03037812 */ /* 0x000fca00078ec0ff */
[----:B------:R2:W-:Y:S01]  /*89f0*/  STG.E desc[UR36][R16.64], R3 ;  /* 0x0000000310007986 */ /* 0x0005e2000c101924 */
[----:B------:R-:W-:Y:S05]  /*8a00*/  BRA `(.L_x_14601) ;  /* 0x0000000c00287947 */ /* 0x000fea0003800000 */
.L_x_14602:
[----:B------:R0:W-:Y:S01]  /*8a10*/  STG.E.U16 desc[UR36][R16.64], R3 ;  /* 0x0000000310007986 */ /* 0x0001e2000c101524 */
[----:B------:R-:W-:Y:S05]  /*8a20*/  BRA `(.L_x_14601) ;  /* 0x0000000c00207947 */ /* 0x000fea0003800000 */
.L_x_14597:
        /* <DEDUP_REMOVED lines=9> */
.L_x_14605:
[----:B------:R-:W0:Y:S02]  /*8ac0*/  I2F.S16 R0, R3 ;  /* 0x0000000300007306 */ /* 0x000e240000101400 */
[----:B0-----:R-:W-:-:S05]  /*8ad0*/  F2FP.F16.F32.PACK_AB R0, RZ, R0 ;  /* 0x00000000ff00723e */ /* 0x001fca00000000ff */
[----:B------:R0:W-:Y:S01]  /*8ae0*/  STG.E.U16 desc[UR36][R16.64], R0 ;  /* 0x0000000010007986 */ /* 0x0001e2000c101524 */
[----:B------:R-:W-:Y:S05]  /*8af0*/  BRA `(.L_x_14601) ;  /* 0x0000000800ec7947 */ /* 0x000fea0003800000 */
.L_x_14604:
        /* <DEDUP_REMOVED lines=10> */
.L_x_14607:
[----:B------:R-:W0:Y:S02]  /*8ba0*/  I2F.S16 R3, R3 ;  /* 0x0000000300037306 */ /* 0x000e240000101400 */
[----:B0-----:R-:W-:-:S04]  /*8bb0*/  F2FP.F16.F32.PACK_AB R3, RZ, R3 ;  /* 0x00000003ff03723e */ /* 0x001fc800000000ff */
[----:B------:R-:W-:-:S05]  /*8bc0*/  PRMT R3, R3, 0x5410, RZ ;  /* 0x0000541003037816 */ /* 0x000fca00000000ff */
[----:B------:R0:W-:Y:S01]  /*8bd0*/  STG.E desc[UR36][R16.64], R3 ;  /* 0x0000000310007986 */ /* 0x0001e2000c101924 */
[----:B------:R-:W-:Y:S05]  /*8be0*/  BRA `(.L_x_14601) ;  /* 0x0000000800b07947 */ /* 0x000fea0003800000 */
.L_x_14606:
[----:B------:R-:W0:Y:S02]  /*8bf0*/  I2F.F64.S16 R2, R3 ;  /* 0x0000000300027312 */ /* 0x000e240000101c00 */
[----:B0-----:R0:W-:Y:S01]  /*8c00*/  STG.E.64 desc[UR36][R16.64], R2 ;  /* 0x0000000210007986 */ /* 0x0011e2000c101b24 */
[----:B------:R-:W-:Y:S05]  /*8c10*/  BRA `(.L_x_14601) ;  /* 0x0000000800a47947 */ /* 0x000fea0003800000 */
.L_x_14596:
        /* <DEDUP_REMOVED lines=10> */
.L_x_14610:
[----:B------:R-:W0:Y:S01]  /*8cc0*/  I2F.F64.S16 R4, R3 ;  /* 0x0000000300047312 */ /* 0x000e220000101c00 */
[----:B------:R-:W-:-:S05]  /*8cd0*/  CS2R R6, SRZ ;  /* 0x0000000000067805 */ /* 0x000fca000001ff00 */
[----:B0-----:R0:W-:Y:S01]  /*8ce0*/  STG.E.128 desc[UR36][R16.64], R4 ;  /* 0x0000000410007986 */ /* 0x0011e2000c101d24 */
[----:B------:R-:W-:Y:S05]  /*8cf0*/  BRA `(.L_x_14601) ;  /* 0x00000008006c7947 */ /* 0x000fea0003800000 */
.L_x_14609:
        /* <DEDUP_REMOVED lines=21> */
.L_x_14614:
[----:B------:R-:W-:Y:S05]  /*8e50*/  BSYNC B0 ;  /* 0x0000000000007941 */ /* 0x000fea0003800000 */
.L_x_14613:
[----:B------:R-:W-:-:S05]  /*8e60*/  LOP3.LUT R5, R0, R5, RZ, 0xfc, !PT ;  /* 0x0000000500057212 */ /* 0x000fca00078efcff */
[----:B------:R0:W-:Y:S01]  /*8e70*/  STG.E.U8 desc[UR36][R16.64], R5 ;  /* 0x0000000510007986 */ /* 0x0001e2000c101124 */
[----:B------:R-:W-:Y:S05]  /*8e80*/  BRA `(.L_x_14601) ;  /* 0x0000000800087947 */ /* 0x000fea0003800000 */
.L_x_14612:
        /* <DEDUP_REMOVED lines=13> */
.L_x_14616:
[----:B------:R-:W-:Y:S01]  /*8f60*/  IMAD.MOV.U32 R0, RZ, RZ, 0x7f ;  /* 0x0000007fff007424 */ /* 0x000fe200078e00ff */
[----:B------:R-:W-:-:S04]  /*8f70*/  ISETP.GT.U32.AND P0, PT, R2, 0x7f800000, PT ;  /* 0x7f8000000200780c */ /* 0x000fc80003f04070 */
[----:B------:R-:W-:-:S09]  /*8f80*/  SEL R0, R0, 0x7c, P0 ;  /* 0x0000007c00007807 */ /* 0x000fd20000000000 */
.L_x_14617:
[----:B------:R-:W-:Y:S05]  /*8f90*/  BSYNC B0 ;  /* 0x0000000000007941 */ /* 0x000fea0003800000 */
.L_x_14615:
[----:B------:R-:W-:-:S04]  /*8fa0*/  LOP3.LUT R2, R3, 0x80000000, RZ, 0xc0, !PT ;  /* 0x8000000003027812 */ /* 0x000fc800078ec0ff */
[----:B------:R-:W-:-:S04]  /*8fb0*/  SHF.R.U32.HI R3, RZ, 0x18, R2 ;  /* 0x00000018ff037819 */ /* 0x000fc80000011602 */
[----:B------:R-:W-:-:S05]  /*8fc0*/  LOP3.LUT R3, R0, R3, RZ, 0xfc, !PT ;  /* 0x0000000300037212 */ /* 0x000fca00078efcff */
[----:B------:R0:W-:Y:S01]  /*8fd0*/  STG.E.U8 desc[UR36][R16.64], R3 ;  /* 0x0000000310007986 */ /* 0x0001e2000c101124 */
[----:B------:R-:W-:Y:S05]  /*8fe0*/  BRA `(.L_x_14601) ;  /* 0x0000000400b07947 */ /* 0x000fea0003800000 */
.L_x_14611:
[----:B------:R-:W0:Y:S02]  /*8ff0*/  I2F.S16 R0, R3 ;  /* 0x0000000300007306 */ /* 0x000e240000101400 */
[----:B0-----:R-:W-:-:S05]  /*9000*/  F2FP.BF16.F32.PACK_AB R0, RZ, R0 ;  /* 0x00000000ff00723e */ /* 0x001fca00000010ff */
[----:B------:R0:W-:Y:S01]  /*9010*/  STG.E.U16 desc[UR36][R16.64], R0 ;  /* 0x0000000010007986 */ /* 0x0001e2000c101524 */
[----:B------:R-:W-:Y:S05]  /*9020*/  BRA `(.L_x_14601) ;  /* 0x0000000400a07947 */ /* 0x000fea0003800000 */
.L_x_14608:
        /* <DEDUP_REMOVED lines=10> */
.L_x_14620:
        /* <DEDUP_REMOVED lines=17> */
.L_x_14623:
[----:B------:R-:W-:-:S04]  /*91e0*/  LOP3.LUT R2, R3, 0x80000000, RZ, 0xc0, !PT ;  /* 0x8000000003027812 */ /* 0x000fc800078ec0ff */
[----:B------:R-:W-:-:S04]  /*91f0*/  SHF.R.U32.HI R3, RZ, 0x18, R2 ;  /* 0x00000018ff037819 */ /* 0x000fc80000011602 */
[----:B------:R-:W-:-:S04]  /*9200*/  LOP3.LUT R0, R0, R3, RZ, 0xfc, !PT ;  /* 0x0000000300007212 */ /* 0x000fc800078efcff */
[----:B------:R-:W-:-:S07]  /*9210*/  PRMT R8, R0, 0x7610, R8 ;  /* 0x0000761000087816 */ /* 0x000fce0000000008 */
.L_x_14622:
[----:B------:R-:W-:Y:S05]  /*9220*/  BSYNC B0 ;  /* 0x0000000000007941 */ /* 0x000fea0003800000 */
.L_x_14621:
[----:B------:R0:W-:Y:S01]  /*9230*/  STG.E.U8 desc[UR36][R16.64], R8 ;  /* 0x0000000810007986 */ /* 0x0001e2000c101124 */
[----:B------:R-:W-:Y:S05]  /*9240*/  BRA `(.L_x_14601) ;  /* 0x0000000400187947 */ /* 0x000fea0003800000 */
.L_x_14619:
        /* <DEDUP_REMOVED lines=17> */
.L_x_14626:
[----:B------:R-:W-:-:S04]  /*9360*/  LOP3.LUT R2, R3, 0x80000000, RZ, 0xc0, !PT ;  /* 0x8000000003027812 */ /* 0x000fc800078ec0ff */
[----:B------:R-:W-:-:S04]  /*9370*/  SHF.R.U32.HI R3, RZ, 0x18, R2 ;  /* 0x00000018ff037819 */ /* 0x000fc80000011602 */
[----:B------:R-:W-:-:S04]  /*9380*/  LOP3.LUT R0, R0, R3, RZ, 0xfc, !PT ;  /* 0x0000000300007212 */ /* 0x000fc800078efcff */
[----:B------:R-:W-:-:S07]  /*9390*/  PRMT R8, R0, 0x7610, R8 ;  /* 0x0000761000087816 */ /* 0x000fce0000000008 */
.L_x_14625:
[----:B------:R-:W-:Y:S05]  /*93a0*/  BSYNC B0 ;  /* 0x0000000000007941 */ /* 0x000fea0003800000 */
.L_x_14624:
[----:B------:R0:W-:Y:S01]  /*93b0*/  STG.E.U8 desc[UR36][R16.64], R8 ;  /* 0x0000000810007986 */ /* 0x0001e2000c101124 */
[----:B------:R-:W-:Y:S05]  /*93c0*/  BRA `(.L_x_14601) ;  /* 0x0000000000b87947 */ /* 0x000fea0003800000 */
.L_x_14618:
        /* <DEDUP_REMOVED lines=23> */
.L_x_14600:
        /* <DEDUP_REMOVED lines=16> */
.L_x_14629:
[----:B------:R-:W-:Y:S05]  /*9640*/  BRA `(.L_x_14601) ;  /* 0x0000000000187947 */ /* 0x000fea0003800000 */
.L_x_14628:
[----:B------:R-:W-:Y:S01]  /*9650*/  LOP3.LUT R2, R3, 0xffff, RZ, 0xc0, !PT ;  /* 0x0000ffff03027812 */ /* 0x000fe200078ec0ff */
[----:B------:R-:W-:-:S05]  /*9660*/  IMAD.MOV.U32 R3, RZ, RZ, RZ ;  /* 0x000000ffff037224 */ /* 0x000fca00078e00ff */
[----:B------:R0:W-:Y:S01]  /*9670*/  STG.E.64 desc[UR36][R16.64], R2 ;  /* 0x0000000210007986 */ /* 0x0001e2000c101b24 */
[----:B------:R-:W-:Y:S05]  /*9680*/  BRA `(.L_x_14601) ;  /* 0x0000000000087947 */ /* 0x000fea0003800000 */
.L_x_14627:
[----:B------:R-:W-:-:S05]  /*9690*/  LOP3.LUT R3, R3, 0xffff, RZ, 0xc0, !PT ;  /* 0x0000ffff03037812 */ /* 0x000fca00078ec0ff */
[----:B------:R0:W-:Y:S02]  /*96a0*/  STG.E desc[UR36][R16.64], R3 ;  /* 0x0000000310007986 */ /* 0x0001e4000c101924 */
.L_x_14601:
[----:B------:R-:W-:-:S07]  /*96b0*/  VIADD R19, R19, 0x80 ;  /* 0x0000008013137836 */ /* 0x000fce0000000000 */
.L_x_14561:
[----:B------:R-:W-:Y:S05]  /*96c0*/  BSYNC B6 ;  /* 0x0000000000067941 */ /* 0x000fea0003800000 */
.L_x_14560:
        /* <DEDUP_REMOVED lines=306> */
.L_x_14630:
        /* <DEDUP_REMOVED lines=22> */
.L_x_14634:
[----:B------:R-:W2:Y:S02]  /*ab50*/  LDG.E.U8 R2, desc[UR36][R2.64] ;  /* 0x0000002402027981 */ /* 0x000ea4000c1e1100 */
[----:B--2---:R-:W-:-:S04]  /*ab60*/  I2FP.F32.U32 R0, R2 ;  /* 0x0000000200007245 */ /* 0x004fc80000201000 */
[----:B------:R-:W-:Y:S01]  /*ab70*/  F2FP.BF16.F32.PACK_AB R0, RZ, R0 ;  /* 0x00000000ff00723e */ /* 0x000fe200000010ff */
[----:B------:R-:W-:Y:S06]  /*ab80*/  BRA `(.L_x_14636) ;  /* 0x0000000c00907947 */ /* 0x000fec0003800000 */
.L_x_14633:
        /* <DEDUP_REMOVED lines=10> */
.L_x_14638:
[----:B------:R-:W2:Y:S02]  /*ac30*/  LDG.E R2, desc[UR36][R2.64] ;  /* 0x0000002402027981 */ /* 0x000ea4000c1e1900 */
[----:B--2---:R-:W-:-:S04]  /*ac40*/  I2FP.F32.S32 R0, R2 ;  /* 0x0000000200007245 */ /* 0x004fc80000201400 */
[----:B------:R-:W-:Y:S01]  /*ac50*/  F2FP.BF16.F32.PACK_AB R0, RZ, R0 ;  /* 0x00000000ff00723e */ /* 0x000fe200000010ff */
[----:B------:R-:W-:Y:S06]  /*ac60*/  BRA `(.L_x_14636) ;  /* 0x0000000c00587947 */ /* 0x000fec0003800000 */
.L_x_14637:
[----:B------:R-:W2:Y:S02]  /*ac70*/  LDG.E.U16 R2, desc[UR36][R2.64] ;  /* 0x0000002402027981 */ /* 0x000ea4000c1e1500 */
[----:B--2---:R-:W0:Y:S02]  /*ac80*/  I2F.S16 R0, R2 ;  /* 0x0000000200007306 */ /* 0x004e240000101400 */
[----:B0-----:R-:W-:Y:S01]  /*ac90*/  F2FP.BF16.F32.PACK_AB R0, RZ, R0 ;  /* 0x00000000ff00723e */ /* 0x001fe200000010ff */
[----:B------:R-:W-:Y:S06]  /*aca0*/  BRA `(.L_x_14636) ;  /* 0x0000000c00487947 */ /* 0x000fec0003800000 */
.L_x_14632:
        /* <DEDUP_REMOVED lines=9> */
.L_x_14640:
[----:B------:R-:W2:Y:S02]  /*ad40*/  LDG.E.U16 R0, desc[UR36][R2.64] ;  /* 0x0000002402007981 */ /* 0x000ea4000c1e1500 */
[----:B--2---:R-:W-:-:S05]  /*ad50*/  HADD2.F32 R0, -RZ, R0.H0_H0 ;  /* 0x20000000ff007230 */ /* 0x004fca0000004100 */
[----:B------:R-:W-:Y:S01]  /*ad60*/  F2FP.BF16.F32.PACK_AB R0, RZ, R0 ;  /* 0x00000000ff00723e */ /* 0x000fe200000010ff */
[----:B------:R-:W-:Y:S06]  /*ad70*/  BRA `(.L_x_14636) ;  /* 0x0000000c00147947 */ /* 0x000fec0003800000 */
.L_x_14639:
        /* <DEDUP_REMOVED lines=9> */
.L_x_14642:
[----:B------:R-:W2:Y:S02]  /*ae10*/  LDG.E.U16 R2, desc[UR36][R2.64] ;  /* 0x0000002402027981 */ /* 0x000ea4000c1e1500 */
[----:B--2---:R-:W-:-:S05]  /*ae20*/  HADD2.F32 R0, -RZ, R2.H0_H0 ;  /* 0x20000002ff007230 */ /* 0x004fca0000004100 */
[----:B------:R-:W-:Y:S01]  /*ae30*/  F2FP.BF16.F32.PACK_AB R0, RZ, R0 ;  /* 0x00000000ff00723e */ /* 0x000fe200000010ff */
[----:B------:R-:W-:Y:S06]  /*ae40*/  BRA `(.L_x_14636) ;  /* 0x0000000800e07947 */ /* 0x000fec0003800000 */
.L_x_14641:
        /* <DEDUP_REMOVED lines=8> */
.L_x_14631:
        /* <DEDUP_REMOVED lines=13> */
.L_x_14645:
        /* <DEDUP_REMOVED lines=8> */
.L_x_14644:
        /* <DEDUP_REMOVED lines=28> */
.L_x_14647:
        /* <DEDUP_REMOVED lines=15> */
.L_x_14646:
[----:B------:R0:W5:Y:S01]  /*b2d0*/  LDG.E.U16 R0, desc[UR36][R2.64] ;  /* 0x0000002402007981 */ /* 0x000162000c1e1500 */
[----:B------:R-:W-:Y:S05]  /*b2e0*/  BRA `(.L_x_14636) ;  /* 0x0000000400b87947 */ /* 0x000fea0003800000 */
.L_x_14643:
        /* <DEDUP_REMOVED lines=12> */
.L_x_14650:
        /* <DEDUP_REMOVED lines=21> */
.L_x_14654:
[----:B------:R-:W-:Y:S05]  /*b500*/  BSYNC B1 ;  /* 0x0000000000017941 */ /* 0x000fea0003800000 */
.L_x_14653:
[----:B------:R-:W-:Y:S01]  /*b510*/  LEA R3, R0, 0x3b800000, 0x17 ;  /* 0x3b80000000037811 */ /* 0x000fe200078eb8ff */
[----:B------:R-:W-:-:S05]  /*b520*/  IMAD.SHL.U32 R0, R2, 0x100000, RZ ;  /* 0x0010000002007824 */ /* 0x000fca00078e00ff */
[----:B------:R-:W-:-:S07]  /*b530*/  LOP3.LUT R0, R3, R0, R4, 0xfe, !PT ;  /* 0x0000000003007212 */ /* 0x000fce00078efe04 */
.L_x_14652:
[----:B------:R-:W-:Y:S05]  /*b540*/  BSYNC B0 ;  /* 0x0000000000007941 */ /* 0x000fea0003800000 */
.L_x_14651:
[----:B------:R-:W-:Y:S01]  /*b550*/  F2FP.BF16.F32.PACK_AB R0, RZ, R0 ;  /* 0x00000000ff00723e */ /* 0x000fe200000010ff */
[----:B------:R-:W-:Y:S06]  /*b560*/  BRA `(.L_x_14636) ;  /* 0x0000000400187947 */ /* 0x000fec0003800000 */
.L_x_14649:
        /* <DEDUP_REMOVED lines=21> */
.L_x_14658:
[----:B------:R-:W-:Y:S05]  /*b6c0*/  BSYNC B1 ;  /* 0x0000000000017941 */ /* 0x000fea0003800000 */
.L_x_14657:
[----:B------:R-:W-:Y:S01]  /*b6d0*/  LEA R3, R0, 0x37800000, 0x17 ;  /* 0x3780000000037811 */ /* 0x000fe200078eb8ff */
[----:B------:R-:W-:-:S05]  /*b6e0*/  IMAD.SHL.U32 R0, R2, 0x200000, RZ ;  /* 0x0020000002007824 */ /* 0x000fca00078e00ff */
[----:B------:R-:W-:-:S07]  /*b6f0*/  LOP3.LUT R0, R3, R0, R4, 0xfe, !PT ;  /* 0x0000000003007212 */ /* 0x000fce00078efe04 */
.L_x_14656:
[----:B------:R-:W-:Y:S05]  /*b700*/  BSYNC B0 ;  /* 0x0000000000007941 */ /* 0x000fea0003800000 */
.L_x_14655:
[----:B------:R-:W-:Y:S01]  /*b710*/  F2FP.BF16.F32.PACK_AB R0, RZ, R0 ;  /* 0x00000000ff00723e */ /* 0x000fe200000010ff */
[----:B------:R-:W-:Y:S06]  /*b720*/  BRA `(.L_x_14636) ;  /* 0x0000000000a87947 */ /* 0x000fec0003800000 */
.L_x_14648:
        /* <DEDUP_REMOVED lines=14> */
.L_x_14662:
[----:B------:R-:W-:Y:S05]  /*b810*/  BSYNC B0 ;  /* 0x0000000000007941 */ /* 0x000fea0003800000 */
.L_x_14661:
[----:B------:R-:W-:Y:S01]  /*b820*/  F2FP.BF16.F32.PACK_AB R0, RZ, R0 ;  /* 0x00000000ff00723e */ /* 0x000fe200000010ff */
[----:B------:R-:W-:Y:S06]  /*b830*/  BRA `(.L_x_14636) ;  /* 0x0000000000647947 */ /* 0x000fec0003800000 */
.L_x_14635:
        /* <DEDUP_REMOVED lines=16> */
.L_x_14663:
[----:B------:R-:W-:Y:S01]  /*b940*/  PRMT R0, RZ, 0x7610, R0 ;  /* 0x00007610ff007816 */ /* 0x000fe20000000000 */
[----:B------:R-:W-:Y:S06]  /*b950*/  BRA `(.L_x_14636) ;  /* 0x00000000001c7947 */ /* 0x000fec0003800000 */
.L_x_14660:
[----:B------:R-:W2:Y:S02]  /*b960*/  LDG.E.64 R2, desc[UR36][R2.64] ;  /* 0x0000002402027981 */ /* 0x000ea4000c1e1b00 */
[----:B--2---:R-:W0:Y:S02]  /*b970*/  I2F.U64 R0, R2 ;  /* 0x0000000200007312 */ /* 0x004e240000301000 */
[----:B0-----:R-:W-:Y:S01]  /*b980*/  F2FP.BF16.F32.PACK_AB R0, RZ, R0 ;  /* 0x00000000ff00723e */ /* 0x001fe200000010ff */
[----:B------:R-:W-:Y:S06]  /*b990*/  BRA `(.L_x_14636) ;  /* 0x00000000000c7947 */ /* 0x000fec0003800000 */
.L_x_14659:
[----:B------:R-:W2:Y:S02]  /*b9a0*/  LDG.E R2, desc[UR36][R2.64] ;  /* 0x0000002402027981 */ /* 0x000ea4000c1e1900 */
[----:B--2---:R-:W-:-:S04]  /*b9b0*/  I2FP.F32.U32 R0, R2 ;  /* 0x0000000200007245 */ /* 0x004fc80000201000 */
[----:B------:R-:W-:-:S07]  /*b9c0*/  F2FP.BF16.F32.PACK_AB R0, RZ, R0 ;  /* 0x00000000ff00723e */ /* 0x000fce00000010ff */
.L_x_14636:
        /* <DEDUP_REMOVED lines=22> */
.L_x_14667:
[----:B------:R-:W-:Y:S01]  /*bb30*/  STG.E.U8 desc[UR36][R16.64], R3 ;  /* 0x0000000310007986 */ /* 0x000fe2000c101124 */
[----:B------:R-:W-:Y:S05]  /*bb40*/  EXIT ;  /* 0x000000000000794d */ /* 0x000fea0003800000 */
.L_x_14666:
        /* <DEDUP_REMOVED lines=8> */
[----:B------:R-:W-:Y:S01]  /*bbd0*/  STG.E.64 desc[UR36][R16.64], R2 ;  /* 0x0000000210007986 */ /* 0x000fe2000c101b24 */
[----:B------:R-:W-:Y:S05]  /*bbe0*/  EXIT ;  /* 0x000000000000794d */ /* 0x000fea0003800000 */
.L_x_14670:
[----:B------:R-:W-:-:S05]  /*bbf0*/  LOP3.LUT R3, R3, 0xffff, RZ, 0xc0, !PT ;  /* 0x0000ffff03037812 */ /* 0x000fca00078ec0ff */
[----:B------:R-:W-:Y:S01]  /*bc00*/  STG.E desc[UR36][R16.64], R3 ;  /* 0x0000000310007986 */ /* 0x000fe2000c101924 */
[----:B------:R-:W-:Y:S05]  /*bc10*/  EXIT ;  /* 0x000000000000794d */ /* 0x000fea0003800000 */
.L_x_14669:
[----:B------:R-:W-:Y:S01]  /*bc20*/  STG.E.U16 desc[UR36][R16.64], R3 ;  /* 0x0000000310007986 */ /* 0x000fe2000c101524 */
[----:B------:R-:W-:Y:S05]  /*bc30*/  EXIT ;  /* 0x000000000000794d */ /* 0x000fea0003800000 */
.L_x_14665:
        /* <DEDUP_REMOVED lines=9> */
.L_x_14672:
[----:B------:R-:W0:Y:S02]  /*bcd0*/  I2F.S16 R0, R3 ;  /* 0x0000000300007306 */ /* 0x000e240000101400 */
[----:B0-----:R-:W-:-:S05]  /*bce0*/  F2FP.F16.F32.PACK_AB R0, RZ, R0 ;  /* 0x00000000ff00723e */ /* 0x001fca00000000ff */
[----:B------:R-:W-:Y:S01]  /*bcf0*/  STG.E.U16 desc[UR36][R16.64], R0 ;  /* 0x0000000010007986 */ /* 0x000fe2000c101524 */
[----:B------:R-:W-:Y:S05]  /*bd00*/  EXIT ;  /* 0x000000000000794d */ /* 0x000fea0003800000 */
.L_x_14671:
        /* <DEDUP_REMOVED lines=10> */
.L_x_14674:
[----:B------:R-:W0:Y:S02]  /*bdb0*/  I2F.S16 R3, R3 ;  /* 0x0000000300037306 */ /* 0x000e240000101400 */
[----:B0-----:R-:W-:-:S04]  /*bdc0*/  F2FP.F16.F32.PACK_AB R3, RZ, R3 ;  /* 0x00000003ff03723e */ /* 0x001fc800000000ff */
[----:B------:R-:W-:-:S05]  /*bdd0*/  PRMT R3, R3, 0x5410, RZ ;  /* 0x0000541003037816 */ /* 0x000fca00000000ff */
[----:B------:R-:W-:Y:S01]  /*bde0*/  STG.E desc[UR36][R16.64], R3 ;  /* 0x0000000310007986 */ /* 0x000fe2000c101924 */
[----:B------:R-:W-:Y:S05]  /*bdf0*/  EXIT ;  /* 0x000000000000794d */ /* 0x000fea0003800000 */
.L_x_14673:
[----:B------:R-:W0:Y:S02]  /*be00*/  I2F.F64.S16 R2, R3 ;  /* 0x0000000300027312 */ /* 0x000e240000101c00 */
[----:B0-----:R-:W-:Y:S01]  /*be10*/  STG.E.64 desc[UR36][R16.64], R2 ;  /* 0x0000000210007986 */ /* 0x001fe2000c101b24 */
[----:B------:R-:W-:Y:S05]  /*be20*/  EXIT ;  /* 0x000000000000794d */ /* 0x000fea0003800000 */
.L_x_14664:
        /* <DEDUP_REMOVED lines=10> */
.L_x_14677:
[----:B------:R-:W0:Y:S01]  /*bed0*/  I2F.F64.S16 R4, R3 ;  /* 0x0000000300047312 */ /* 0x000e220000101c00 */
[----:B------:R-:W-:-:S05]  /*bee0*/  CS2R R6, SRZ ;  /* 0x0000000000067805 */ /* 0x000fca000001ff00 */
[----:B0-----:R-:W-:Y:S01]  /*bef0*/  STG.E.128 desc[UR36][R16.64], R4 ;  /* 0x0000000410007986 */ /* 0x001fe2000c101d24 */
[----:B------:R-:W-:Y:S05]  /*bf00*/  EXIT ;  /* 0x000000000000794d */ /* 0x000fea0003800000 */
.L_x_14676:
        /* <DEDUP_REMOVED lines=21> */
.L_x_14681:
[----:B------:R-:W-:Y:S05]  /*c060*/  BSYNC B0 ;  /* 0x0000000000007941 */ /* 0x000fea0003800000 */
.L_x_14680:
[----:B------:R-:W-:-:S05]  /*c070*/  LOP3.LUT R5, R0, R5, RZ, 0xfc, !PT ;  /* 0x0000000500057212 */ /* 0x000fca00078efcff */
[----:B------:R-:W-:Y:S01]  /*c080*/  STG.E.U8 desc[UR36][R16.64], R5 ;  /* 0x0000000510007986 */ /* 0x000fe2000c101124 */
[----:B------:R-:W-:Y:S05]  /*c090*/  EXIT ;  /* 0x000000000000794d */ /* 0x000fea0003800000 */
.L_x_14679:
        /* <DEDUP_REMOVED lines=13> */
.L_x_14683:
[----:B------:R-:W-:Y:S01]  /*c170*/  IMAD.MOV.U32 R0, RZ, RZ, 0x7f ;  /* 0x0000007fff007424 */ /* 0x000fe200078e00ff */
[----:B------:R-:W-:-:S04]  /*c180*/  ISETP.GT.U32.AND P0, PT, R2, 0x7f800000, PT ;  /* 0x7f8000000200780c */ /* 0x000fc80003f04070 */
[----:B------:R-:W-:-:S09]  /*c190*/  SEL R0, R0, 0x7c, P0 ;  /* 0x0000007c00007807 */ /* 0x000fd20000000000 */
.L_x_14684:
[----:B------:R-:W-:Y:S05]  /*c1a0*/  BSYNC B0 ;  /* 0x0000000000007941 */ /* 0x000fea0003800000 */
.L_x_14682:
[----:B------:R-:W-:-:S04]  /*c1b0*/  LOP3.LUT R2, R3, 0x80000000, RZ, 0xc0, !PT ;  /* 0x8000000003027812 */ /* 0x000fc800078ec0ff */
[----:B------:R-:W-:-:S04]  /*c1c0*/  SHF.R.U32.HI R3, RZ, 0x18, R2 ;  /* 0x00000018ff037819 */ /* 0x000fc80000011602 */
[----:B------:R-:W-:-:S05]  /*c1d0*/  LOP3.LUT R3, R0, R3, RZ, 0xfc, !PT ;  /* 0x0000000300037212 */ /* 0x000fca00078efcff */
[----:B------:R-:W-:Y:S01]  /*c1e0*/  STG.E.U8 desc[UR36][R16.64], R3 ;  /* 0x0000000310007986 */ /* 0x000fe2000c101124 */
[----:B------:R-:W-:Y:S05]  /*c1f0*/  EXIT ;  /* 0x000000000000794d */ /* 0x000fea0003800000 */
.L_x_14678:
[----:B------:R-:W0:Y:S02]  /*c200*/  I2F.S16 R0, R3 ;  /* 0x0000000300007306 */ /* 0x000e240000101400 */
[----:B0-----:R-:W-:-:S05]  /*c210*/  F2FP.BF16.F32.PACK_AB R0, RZ, R0 ;  /* 0x00000000ff00723e */ /* 0x001fca00000010ff */
[----:B------:R-:W-:Y:S01]  /*c220*/  STG.E.U16 desc[UR36][R16.64], R0 ;  /* 0x0000000010007986 */ /* 0x000fe2000c101524 */
[----:B------:R-:W-:Y:S05]  /*c230*/  EXIT ;  /* 0x000000000000794d */ /* 0x000fea0003800000 */
.L_x_14675:
        /* <DEDUP_REMOVED lines=10> */
.L_x_14687:
        /* <DEDUP_REMOVED lines=17> */
.L_x_14690:
[----:B------:R-:W-:-:S04]  /*c3f0*/  LOP3.LUT R2, R3, 0x80000000, RZ, 0xc0, !PT ;  /* 0x8000000003027812 */ /* 0x000fc800078ec0ff */
[----:B------:R-:W-:-:S04]  /*c400*/  SHF.R.U32.HI R3, RZ, 0x18, R2 ;  /* 0x00000018ff037819 */ /* 0x000fc80000011602 */
[----:B------:R-:W-:-:S04]  /*c410*/  LOP3.LUT R0, R0, R3, RZ, 0xfc, !PT ;  /* 0x0000000300007212 */ /* 0x000fc800078efcff */
[----:B------:R-:W-:-:S07]  /*c420*/  PRMT R8, R0, 0x7610, R8 ;  /* 0x0000761000087816 */ /* 0x000fce0000000008 */
.L_x_14689:
[----:B------:R-:W-:Y:S05]  /*c430*/  BSYNC B0 ;  /* 0x0000000000007941 */ /* 0x000fea0003800000 */
.L_x_14688:
[----:B------:R-:W-:Y:S01]  /*c440*/  STG.E.U8 desc[UR36][R16.64], R8 ;  /* 0x0000000810007986 */ /* 0x000fe2000c101124 */
[----:B------:R-:W-:Y:S05]  /*c450*/  EXIT ;  /* 0x000000000000794d */ /* 0x000fea0003800000 */
.L_x_14686:
        /* <DEDUP_REMOVED lines=17> */
.L_x_14693:
[----:B------:R-:W-:-:S04]  /*c570*/  LOP3.LUT R2, R3, 0x80000000, RZ, 0xc0, !PT ;  /* 0x8000000003027812 */ /* 0x000fc800078ec0ff */
[----:B------:R-:W-:-:S04]  /*c580*/  SHF.R.U32.HI R3, RZ, 0x18, R2 ;  /* 0x00000018ff037819 */ /* 0x000fc80000011602 */
[----:B------:R-:W-:-:S04]  /*c590*/  LOP3.LUT R0, R0, R3, RZ, 0xfc, !PT ;  /* 0x0000000300007212 */ /* 0x000fc800078efcff */
[----:B------:R-:W-:-:S07]  /*c5a0*/  PRMT R8, R0, 0x7610, R8 ;  /* 0x0000761000087816 */ /* 0x000fce0000000008 */
.L_x_14692:
[----:B------:R-:W-:Y:S05]  /*c5b0*/  BSYNC B0 ;  /* 0x0000000000007941 */ /* 0x000fea0003800000 */
.L_x_14691:
[----:B------:R-:W-:Y:S01]  /*c5c0*/  STG.E.U8 desc[UR36][R16.64], R8 ;  /* 0x0000000810007986 */ /* 0x000fe2000c101124 */
[----:B------:R-:W-:Y:S05]  /*c5d0*/  EXIT ;  /* 0x000000000000794d */ /* 0x000fea0003800000 */
.L_x_14685:
        /* <DEDUP_REMOVED lines=21> */
[----:B------:R-:W-:Y:S01]  /*c730*/  STG.E.U8 desc[UR36][R16.64], R3 ;  /* 0x0000000310007986 */ /* 0x000fe2000c101124 */
[----:B------:R-:W-:Y:S05]  /*c740*/  EXIT ;  /* 0x000000000000794d */ /* 0x000fea0003800000 */
.L_x_14668:
        /* <DEDUP_REMOVED lines=16> */
.L_x_14696:
[----:B------:R-:W-:Y:S05]  /*c850*/  EXIT ;  /* 0x000000000000794d */ /* 0x000fea0003800000 */
.L_x_14695:
[----:B------:R-:W-:Y:S01]  /*c860*/  LOP3.LUT R2, R3, 0xffff, RZ, 0xc0, !PT ;  /* 0x0000ffff03027812 */ /* 0x000fe200078ec0ff */
[----:B------:R-:W-:-:S05]  /*c870*/  IMAD.MOV.U32 R3, RZ, RZ, RZ ;  /* 0x000000ffff037224 */ /* 0x000fca00078e00ff */
[----:B------:R-:W-:Y:S01]  /*c880*/  STG.E.64 desc[UR36][R16.64], R2 ;  /* 0x0000000210007986 */ /* 0x000fe2000c101b24 */
[----:B------:R-:W-:Y:S05]  /*c890*/  EXIT ;  /* 0x000000000000794d */ /* 0x000fea0003800000 */
.L_x_14694:
[----:B------:R-:W-:-:S05]  /*c8a0*/  LOP3.LUT R3, R3, 0xffff, RZ, 0xc0, !PT ;  /* 0x0000ffff03037812 */ /* 0x000fca00078ec0ff */
[----:B------:R-:W-:Y:S01]  /*c8b0*/  STG.E desc[UR36][R16.64], R3 ;  /* 0x0000000310007986 */ /* 0x000fe2000c101924 */
[----:B------:R-:W-:Y:S05]  /*c8c0*/  EXIT ;  /* 0x000000000000794d */ /* 0x000fea0003800000 */
.L_x_14697:
        /* <DEDUP_REMOVED lines=11> */
.L_x_43889:


//--------------------- .text._ZN2at6native27unrolled_elementwise_kernelINS0_13AUnaryFunctorIN3c108BFloat16ES4_bZZZNS0_22logical_or_kernel_cudaERNS_14TensorIteratorEENKUlvE0_clEvENKUlvE8_clEvEUlS4_S4_E_EESt5arrayIPcLm2EELi4E23TrivialOffsetCalculatorILi1EjESF_NS0_6memory12LoadWithCastILi1EEENSG_13StoreWithCastILi1EEEEEviT_T0_T2_T3_T4_T5_ --------------------------
	.section	.text._ZN2at6native27unrolled_elementwise_kernelINS0_13AUnaryFunctorIN3c108BFloat16ES4_bZZZNS0_22logical_or_kernel_cudaERNS_14TensorIteratorEENKUlvE0_clEvENKUlvE8_clEvEUlS4_S4_E_EESt5arrayIPcLm2EELi4E23TrivialOffsetCalculatorILi1EjESF_NS0_6memory12LoadWithCastILi1EEENSG_13StoreWithCastILi1EEEEEviT_T0_T2_T3_T4_T5_,"ax",@progbits
	.align	128
        .global         _ZN2at6native27unrolled_elementwise_kernelINS0_13AUnaryFunctorIN3c108BFloat16ES4_bZZZNS0_22logical_or_kernel_cudaERNS_14TensorIteratorEENKUlvE0_clEvENKUlvE8_clEvEUlS4_S4_E_EESt5arrayIPcLm2EELi4E23TrivialOffsetCalculatorILi1EjESF_NS0_6memory12LoadWithCastILi1EEENSG_13StoreWithCastILi1EEEEEviT_T0_T2_T3_T4_T5_
        .type           _ZN2at6native27unrolled_elementwise_kernelINS0_13AUnaryFunctorIN3c108BFloat16ES4_bZZZNS0_22logical_or_kernel_cudaERNS_14TensorIteratorEENKUlvE0_clEvENKUlvE8_clEvEUlS4_S4_E_EESt5arrayIPcLm2EELi4E23TrivialOffsetCalculatorILi1EjESF_NS0_6memory12LoadWithCastILi1EEENSG_13StoreWithCastILi1EEEEEviT_T0_T2_T3_T4_T5_,@function
        .size           _ZN2at6native27unrolled_elementwise_kernelINS0_13AUnaryFunctorIN3c108BFloat16ES4_bZZZNS0_22logical_or_kernel_cudaERNS_14TensorIteratorEENKUlvE0_clEvENKUlvE8_clEvEUlS4_S4_E_EESt5arrayIPcLm2EELi4E23TrivialOffsetCalculatorILi1EjESF_NS0_6memory12LoadWithCastILi1EEENSG_13StoreWithCastILi1EEEEEviT_T0_T2_T3_T4_T5_,(.L_x_43890 - _ZN2at6native27unrolled_elementwise_kernelINS0_13AUnaryFunctorIN3c108BFloat16ES4_bZZZNS0_22logical_or_kernel_cudaERNS_14TensorIteratorEENKUlvE0_clEvENKUlvE8_clEvEUlS4_S4_E_EESt5arrayIPcLm2EELi4E23TrivialOffsetCalculatorILi1EjESF_NS0_6memory12LoadWithCastILi1EEENSG_13StoreWithCastILi1EEEEEviT_T0_T2_T3_T4_T5_)
        .other          _ZN2at6native27unrolled_elementwise_kernelINS0_13AUnaryFunctorIN3c108BFloat16ES4_bZZZNS0_22logical_or_kernel_cudaERNS_14TensorIteratorEENKUlvE0_clEvENKUlvE8_clEvEUlS4_S4_E_EESt5arrayIPcLm2EELi4E23TrivialOffsetCalculatorILi1EjESF_NS0_6memory12LoadWithCastILi1EEENSG_13StoreWithCastILi1EEEEEviT_T0_T2_T3_T4_T5_,@"STO_CUDA_ENTRY STV_DEFAULT"
_ZN2at6native27unrolled_elementwise_kernelINS0_13AUnaryFunctorIN3c108BFloat16ES4_bZZZNS0_22logical_or_kernel_cudaERNS_14TensorIteratorEENKUlvE0_clEvENKUlvE8_clEvEUlS4_S4_E_EESt5arrayIPcLm2EELi4E23TrivialOffsetCalculatorILi1EjESF_NS0_6memory12LoadWithCastILi1EEENSG_13StoreWithCastILi1EEEEEviT_T0_T2_T3_T4_T5_:
.text._ZN2at6native27unrolled_elementwise_kernelINS0_13AUnaryFunctorIN3c108BFloat16ES4_bZZZNS0_22logical_or_kernel_cudaERNS_14TensorIteratorEENKUlvE0_clEvENKUlvE8_clEvEUlS4_S4_E_EESt5arrayIPcLm2EELi4E23TrivialOffsetCalculatorILi1EjESF_NS0_6memory12LoadWithCastILi1EEENSG_13StoreWithCastILi1EEEEEviT_T0_T2_T3_T4_T5_:
        /* <DEDUP_REMOVED lines=34> */
.L_x_14703:
[----:B------:R-:W2:Y:S02]  /*0220*/  LDG.E.U8 R4, desc[UR36][R4.64] ;  /* 0x0000002404047981 */ /* 0x000ea4000c1e1100 */
[----:B--2---:R-:W-:-:S04]  /*0230*/  I2FP.F32.U32 R0, R4 ;  /* 0x0000000400007245 */ /* 0x004fc80000201000 */
[----:B------:R-:W-:-:S04]  /*0240*/  F2FP.BF16.F32.PACK_AB R0, RZ, R0 ;  /* 0x00000000ff00723e */ /* 0x000fc800000010ff */
[----:B------:R-:W-:Y:S01]  /*0250*/  PRMT R22, R0, 0x7610, R22 ;  /* 0x0000761000167816 */ /* 0x000fe20000000016 */
[----:B------:R-:W-:Y:S06]  /*0260*/  BRA `(.L_x_14705) ;  /* 0x0000000c00cc7947 */ /* 0x000fec0003800000 */
.L_x_14702:
        /* <DEDUP_REMOVED lines=11> */
.L_x_14707:
[----:B------:R-:W2:Y:S02]  /*0320*/  LDG.E R4, desc[UR36][R4.64] ;  /* 0x0000002404047981 */ /* 0x000ea4000c1e1900 */
[----:B--2---:R-:W-:-:S04]  /*0330*/  I2FP.F32.S32 R0, R4 ;  /* 0x0000000400007245 */ /* 0x004fc80000201400 */
[----:B------:R-:W-:-:S04]  /*0340*/  F2FP.BF16.F32.PACK_AB R0, RZ, R0 ;  /* 0x00000000ff00723e */ /* 0x000fc800000010ff */
[----:B------:R-:W-:Y:S01]  /*0350*/  PRMT R22, R0, 0x7610, R22 ;  /* 0x0000761000167816 */ /* 0x000fe20000000016 */
[----:B------:R-:W-:Y:S06]  /*0360*/  BRA `(.L_x_14705) ;  /* 0x0000000c008c7947 */ /* 0x000fec0003800000 */
.L_x_14706:
[----:B------:R-:W2:Y:S02]  /*0370*/  LDG.E.U16 R4, desc[UR36][R4.64] ;  /* 0x0000002404047981 */ /* 0x000ea4000c1e1500 */
[----:B--2---:R-:W0:Y:S02]  /*0380*/  I2F.S16 R0, R4 ;  /* 0x0000000400007306 */ /* 0x004e240000101400 */
[----:B0-----:R-:W-:-:S04]  /*0390*/  F2FP.BF16.F32.PACK_AB R0, RZ, R0 ;  /* 0x00000000ff00723e */ /* 0x001fc800000010ff */
[----:B------:R-:W-:Y:S01]  /*03a0*/  PRMT R22, R0, 0x7610, R22 ;  /* 0x0000761000167816 */ /* 0x000fe20000000016 */
[----:B------:R-:W-:Y:S06]  /*03b0*/  BRA `(.L_x_14705) ;  /* 0x0000000c00787947 */ /* 0x000fec0003800000 */
.L_x_14701:
        /* <DEDUP_REMOVED lines=9> */
.L_x_14709:
[----:B------:R-:W2:Y:S02]  /*0450*/  LDG.E.U16 R0, desc[UR36][R4.64] ;  /* 0x0000002404007981 */ /* 0x000ea4000c1e1500 */
[----:B--2---:R-:W-:-:S05]  /*0460*/  HADD2.F32 R0, -RZ, R0.H0_H0 ;  /* 0x20000000ff007230 */ /* 0x004fca0000004100 */
[----:B------:R-:W-:-:S04]  /*0470*/  F2FP.BF16.F32.PACK_AB R0, RZ, R0 ;  /* 0x00000000ff00723e */ /* 0x000fc800000010ff */
[----:B------:R-:W-:Y:S01]  /*0480*/  PRMT R22, R0, 0x7610, R22 ;  /* 0x0000761000167816 */ /* 0x000fe20000000016 */
[----:B------:R-:W-:Y:S06]  /*0490*/  BRA `(.L_x_14705) ;  /* 0x0000000c00407947 */ /* 0x000fec0003800000 */
.L_x_14708:
        /* <DEDUP_REMOVED lines=9> */
.L_x_14711:
[----:B------:R-:W2:Y:S02]  /*0530*/  LDG.E.U16 R4, desc[UR36][R4.64] ;  /* 0x0000002404047981 */ /* 0x000ea4000c1e1500 */
[----:B--2---:R-:W-:-:S05]  /*0540*/  HADD2.F32 R0, -RZ, R4.H0_H0 ;  /* 0x20000004ff007230 */ /* 0x004fca0000004100 */
[----:B------:R-:W-:-:S04]  /*0550*/  F2FP.BF16.F32.PACK_AB R0, RZ, R0 ;  /* 0x00000000ff00723e */ /* 0x000fc800000010ff */
[----:B------:R-:W-:Y:S01]  /*0560*/  PRMT R22, R0, 0x7610, R22 ;  /* 0x0000761000167816 */ /* 0x000fe20000000016 */
[----:B------:R-:W-:Y:S06]  /*0570*/  BRA `(.L_x_14705) ;  /* 0x0000000c00087947 */ /* 0x000fec0003800000 */
.L_x_14710:
        /* <DEDUP_REMOVED lines=9> */
.L_x_14700:
        /* <DEDUP_REMOVED lines=14> */
.L_x_14714:
        /* <DEDUP_REMOVED lines=9> */
.L_x_14713:
        /* <DEDUP_REMOVED lines=28> */
.L_x_14716:
        /* <DEDUP_REMOVED lines=16> */
.L_x_14715:
[----:B------:R0:W5:Y:S01]  /*0a40*/  LDG.E.U16 R22, desc[UR36][R4.64] ;  /* 0x0000002404167981 */ /* 0x000162000c1e1500 */
[----:B------:R-:W-:Y:S05]  /*0a50*/  BRA `(.L_x_14705) ;  /* 0x0000000400d07947 */ /* 0x000fea0003800000 */
.L_x_14712:
        /* <DEDUP_REMOVED lines=13> */
.L_x_14719:
        /* <DEDUP_REMOVED lines=21> */
.L_x_14723:
[----:B------:R-:W-:Y:S05]  /*0c80*/  BSYNC B1 ;  /* 0x0000000000017941 */ /* 0x000fea0003800000 */
.L_x_14722:
[----:B------:R-:W-:Y:S01]  /*0c90*/  LEA R5, R0, 0x3b800000, 0x17 ;  /* 0x3b80000000057811 */ /* 0x000fe200078eb8ff */
[----:B------:R-:W-:-:S05]  /*0ca0*/  IMAD.SHL.U32 R0, R3, 0x100000, RZ ;  /* 0x0010000003007824 */ /* 0x000fca00078e00ff */
[----:B------:R-:W-:-:S07]  /*0cb0*/  LOP3.LUT R0, R5, R0, R6, 0xfe, !PT ;  /* 0x0000000005007212 */ /* 0x000fce00078efe06 */
.L_x_14721:
[----:B------:R-:W-:Y:S05]  /*0cc0*/  BSYNC B0 ;  /* 0x0000000000007941 */ /* 0x000fea0003800000 */
.L_x_14720:
[----:B------:R-:W-:-:S04]  /*0cd0*/  F2FP.BF16.F32.PACK_AB R0, RZ, R0 ;  /* 0x00000000ff00723e */ /* 0x000fc800000010ff */
[----:B------:R-:W-:Y:S01]  /*0ce0*/  PRMT R22, R0, 0x7610, R22 ;  /* 0x0000761000167816 */ /* 0x000fe20000000016 */
[----:B------:R-:W-:Y:S06]  /*0cf0*/  BRA `(.L_x_14705) ;  /* 0x0000000400287947 */ /* 0x000fec0003800000 */
.L_x_14718:
        /* <DEDUP_REMOVED lines=21> */
.L_x_14727:
[----:B------:R-:W-:Y:S05]  /*0e50*/  BSYNC B1 ;  /* 0x0000000000017941 */ /* 0x000fea0003800000 */
.L_x_14726:
[----:B------:R-:W-:Y:S01]  /*0e60*/  LEA R5, R0, 0x37800000, 0x17 ;  /* 0x3780000000057811 */ /* 0x000fe200078eb8ff */
[----:B------:R-:W-:-:S05]  /*0e70*/  IMAD.SHL.U32 R0, R3, 0x200000, RZ ;  /* 0x0020000003007824 */ /* 0x000fca00078e00ff */
[----:B------:R-:W-:-:S07]  /*0e80*/  LOP3.LUT R0, R5, R0, R6, 0xfe, !PT ;  /* 0x0000000005007212 */ /* 0x000fce00078efe06 */
.L_x_14725:
[----:B------:R-:W-:Y:S05]  /*0e90*/  BSYNC B0 ;  /* 0x0000000000007941 */ /* 0x000fea0003800000 */
.L_x_14724:
[----:B------:R-:W-:-:S04]  /*0ea0*/  F2FP.BF16.F32.PACK_AB R0, RZ, R0 ;  /* 0x00000000ff00723e */ /* 0x000fc800000010ff */
[----:B------:R-:W-:Y:S01]  /*0eb0*/  PRMT R22, R0, 0x7610, R22 ;  /* 0x0000761000167816 */ /* 0x000fe20000000016 */
[----:B------:R-:W-:Y:S06]  /*0ec0*/  BRA `(.L_x_14705) ;  /* 0x0000000000b47947 */ /* 0x000fec0003800000 */
.L_x_14717:
        /* <DEDUP_REMOVED lines=14> */
.L_x_14731:
[----:B------:R-:W-:Y:S05]  /*0fb0*/  BSYNC B0 ;  /* 0x0000000000007941 */ /* 0x000fea0003800000 */
.L_x_14730:
[----:B------:R-:W-:-:S04]  /*0fc0*/  F2FP.BF16.F32.PACK_AB R0, RZ, R0 ;  /* 0x00000000ff00723e */ /* 0x000fc800000010ff */
[----:B------:R-:W-:Y:S01]  /*0fd0*/  PRMT R22, R0, 0x7610, R22 ;  /* 0x0000761000167816 */ /* 0x000fe20000000016 */
[----:B------:R-:W-:Y:S06]  /*0fe0*/  BRA `(.L_x_14705) ;  /* 0x00000000006c7947 */ /* 0x000fec0003800000 */
.L_x_14704:
        /* <DEDUP_REMOVED lines=16> */
.L_x_14732:
[----:B------:R-:W-:Y:S01]  /*10f0*/  PRMT R22, RZ, 0x7610, R22 ;  /* 0x00007610ff167816 */ /* 0x000fe20000000016 */
[----:B------:R-:W-:Y:S06]  /*1100*/  BRA `(.L_x_14705) ;  /* 0x0000000000247947 */ /* 0x000fec0003800000 */
.L_x_14729:
[----:B------:R-:W2:Y:S02]  /*1110*/  LDG.E.64 R4, desc[UR36][R4.64] ;  /* 0x0000002404047981 */ /* 0x000ea4000c1e1b00 */
[----:B--2---:R-:W0:Y:S02]  /*1120*/  I2F.U64 R0, R4 ;  /* 0x0000000400007312 */ /* 0x004e240000301000 */
[----:B0-----:R-:W-:-:S04]  /*1130*/  F2FP.BF16.F32.PACK_AB R0, RZ, R0 ;  /* 0x00000000ff00723e */ /* 0x001fc800000010ff */
[----:B------:R-:W-:Y:S01]  /*1140*/  PRMT R22, R0, 0x7610, R22 ;  /* 0x0000761000167816 */ /* 0x000fe20000000016 */
[----:B------:R-:W-:Y:S06]  /*1150*/  BRA `(.L_x_14705) ;  /* 0x0000000000107947 */ /* 0x000fec0003800000 */
.L_x_14728:
[----:B------:R-:W2:Y:S02]  /*1160*/  LDG.E R4, desc[UR36][R4.64] ;  /* 0x0000002404047981 */ /* 0x000ea4000c1e1900 */
[----:B--2---:R-:W-:-:S04]  /*1170*/  I2FP.F32.U32 R0, R4 ;  /* 0x0000000400007245 */ /* 0x004fc80000201000 */
[----:B------:R-:W-:-:S04]  /*1180*/  F2FP.BF16.F32.PACK_AB R0, RZ, R0 ;  /* 0x00000000ff00723e */ /* 0x000fc800000010ff */
[----:B------:R-:W-:-:S07]  /*1190*/  PRMT R22, R0, 0x7610, R22 ;  /* 0x0000761000167816 */ /* 0x000fce0000000016 */
.L_x_14705:
[----:B------:R-:W1:Y:S02]  /*11a0*/  S2R R17, SR_TID.X ;  /* 0x0000000000117919 */ /* 0x000e640000002100 */
[----:B-1----:R-:W-:-:S07]  /*11b0*/  VIADD R17, R17, 0x80 ;  /* 0x0000008011117836 */ /* 0x002fce0000000000 */
.L_x_14699:
[----:B------:R-:W-:Y:S05]  /*11c0*/  BSYNC B6 ;  /* 0x0000000000067941 */ /* 0x000fea0003800000 */
.L_x_14698:
        /* <DEDUP_REMOVED lines=26> */
.L_x_14738:
[----:B------:R-:W2:Y:S02]  /*1370*/  LDG.E.U8 R4, desc[UR36][R4.64] ;  /* 0x0000002404047981 */ /* 0x000ea4000c1e1100 */
[----:B--2---:R-:W-:-:S04]  /*1380*/  I2FP.F32.U32 R0, R4 ;  /* 0x0000000400007245 */ /* 0x004fc80000201000 */
[----:B------:R-:W-:-:S04]  /*1390*/  F2FP.BF16.F32.PACK_AB R0, RZ, R0 ;  /* 0x00000000ff00723e */ /* 0x000fc800000010ff */
[----:B------:R-:W-:Y:S01]  /*13a0*/  PRMT R18, R0, 0x7610, R18 ;  /* 0x0000761000127816 */ /* 0x000fe20000000012 */
[----:B------:R-:W-:Y:S06]  /*13b0*/  BRA `(.L_x_14740) ;  /* 0x0000000c00c87947 */ /* 0x000fec0003800000 */
.L_x_14737:
        /* <DEDUP_REMOVED lines=11> */
.L_x_14742:
[----:B------:R-:W2:Y:S02]  /*1470*/  LDG.E R4, desc[UR36][R4.64] ;  /* 0x0000002404047981 */ /* 0x000ea4000c1e1900 */
[----:B--2---:R-:W-:-:S04]  /*1480*/  I2FP.F32.S32 R0, R4 ;  /* 0x0000000400007245 */ /* 0x004fc80000201400 */
[----:B------:R-:W-:-:S04]  /*1490*/  F2FP.BF16.F32.PACK_AB R0, RZ, R0 ;  /* 0x00000000ff00723e */ /* 0x000fc800000010ff */
[----:B------:R-:W-:Y:S01]  /*14a0*/  PRMT R18, R0, 0x7610, R18 ;  /* 0x0000761000127816 */ /* 0x000fe20000000012 */
[----:B------:R-:W-:Y:S06]  /*14b0*/  BRA `(.L_x_14740) ;  /* 0x0000000c00887947 */ /* 0x000fec0003800000 */
.L_x_14741:
[----:B------:R-:W2:Y:S02]  /*14c0*/  LDG.E.U16 R4, desc[UR36][R4.64] ;  /* 0x0000002404047981 */ /* 0x000ea4000c1e1500 */
[----:B--2---:R-:W0:Y:S02]  /*14d0*/  I2F.S16 R0, R4 ;  /* 0x0000000400007306 */ /* 0x004e240000101400 */
[----:B0-----:R-:W-:-:S04]  /*14e0*/  F2FP.BF16.F32.PACK_AB R0, RZ, R0 ;  /* 0x00000000ff00723e */ /* 0x001fc800000010ff */
[----:B------:R-:W-:Y:S01]  /*14f0*/  PRMT R18, R0, 0x7610, R18 ;  /* 0x0000761000127816 */ /* 0x000fe20000000012 */
[----:B------:R-:W-:Y:S06]  /*1500*/  BRA `(.L_x_14740) ;  /* 0x0000000c00747947 */ /* 0x000fec0003800000 */
.L_x_14736:
        /* <DEDUP_REMOVED lines=9> */
.L_x_14744:
[----:B------:R-:W2:Y:S02]  /*15a0*/  LDG.E.U16 R0, desc[UR36][R4.64] ;  /* 0x0000002404007981 */ /* 0x000ea4000c1e1500 */
[----:B--2---:R-:W-:-:S05]  /*15b0*/  HADD2.F32 R0, -RZ, R0.H0_H0 ;  /* 0x20000000ff007230 */ /* 0x004fca0000004100 */
[----:B------:R-:W-:-:S04]  /*15c0*/  F2FP.BF16.F32.PACK_AB R0, RZ, R0 ;  /* 0x00000000ff00723e */ /* 0x000fc800000010ff */
[----:B------:R-:W-:Y:S01]  /*15d0*/  PRMT R18, R0, 0x7610, R18 ;  /* 0x0000761000127816 */ /* 0x000fe20000000012 */
[----:B------:R-:W-:Y:S06]  /*15e0*/  BRA `(.L_x_14740) ;  /* 0x0000000c003c7947 */ /* 0x000fec0003800000 */
.L_x_14743:
        /* <DEDUP_REMOVED lines=9> */
.L_x_14746:
[----:B------:R-:W2:Y:S02]  /*1680*/  LDG.E.U16 R4, desc[UR36][R4.64] ;  /* 0x0000002404047981 */ /* 0x000ea4000c1e1500 */
[----:B--2---:R-:W-:-:S05]  /*1690*/  HADD2.F32 R0, -RZ, R4.H0_H0 ;  /* 0x20000004ff007230 */ /* 0x004fca0000004100 */
[----:B------:R-:W-:-:S04]  /*16a0*/  F2FP.BF16.F32.PACK_AB R0, RZ, R0 ;  /* 0x00000000ff00723e */ /* 0x000fc800000010ff */
[----:B------:R-:W-:Y:S01]  /*16b0*/  PRMT R18, R0, 0x7610, R18 ;  /* 0x0000761000127816 */ /* 0x000fe20000000012 */
[----:B------:R-:W-:Y:S06]  /*16c0*/  BRA `(.L_x_14740) ;  /* 0x0000000c00047947 */ /* 0x000fec0003800000 */
.L_x_14745:
        /* <DEDUP_REMOVED lines=9> */
.L_x_14735:
        /* <DEDUP_REMOVED lines=14> */
.L_x_14749:
        /* <DEDUP_REMOVED lines=9> */
.L_x_14748:
        /* <DEDUP_REMOVED lines=28> */
.L_x_14751:
        /* <DEDUP_REMOVED lines=15> */
.L_x_14750:
[----:B------:R0:W5:Y:S01]  /*1b80*/  LDG.E.U16 R18, desc[UR36][R4.64] ;  /* 0x0000002404127981 */ /* 0x000162000c1e1500 */
[----:B------:R-:W-:Y:S05]  /*1b90*/  BRA `(.L_x_14740) ;  /* 0x0000000400d07947 */ /* 0x000fea0003800000 */
.L_x_14747:
        /* <DEDUP_REMOVED lines=13> */
.L_x_14754:
        /* <DEDUP_REMOVED lines=21> */
.L_x_14758:
[----:B------:R-:W-:Y:S05]  /*1dc0*/  BSYNC B1 ;  /* 0x0000000000017941 */ /* 0x000fea0003800000 */
.L_x_14757:
[----:B------:R-:W-:Y:S01]  /*1dd0*/  LEA R5, R0, 0x3b800000, 0x17 ;  /* 0x3b80000000057811 */ /* 0x000fe200078eb8ff */
[----:B------:R-:W-:-:S05]  /*1de0*/  IMAD.SHL.U32 R0, R3, 0x100000, RZ ;  /* 0x0010000003007824 */ /* 0x000fca00078e00ff */
[----:B------:R-:W-:-:S07]  /*1df0*/  LOP3.LUT R0, R5, R0, R6, 0xfe, !PT ;  /* 0x0000000005007212 */ /* 0x000fce00078efe06 */
.L_x_14756:
[----:B------:R-:W-:Y:S05]  /*1e00*/  BSYNC B0 ;  /* 0x0000000000007941 */ /* 0x000fea0003800000 */
.L_x_14755:
[----:B------:R-:W-:-:S04]  /*1e10*/  F2FP.BF16.F32.PACK_AB R0, RZ, R0 ;  /* 0x00000000ff00723e */ /* 0x000fc800000010ff */
[----:B------:R-:W-:Y:S01]  /*1e20*/  PRMT R18, R0, 0x7610, R18 ;  /* 0x0000761000127816 */ /* 0x000fe20000000012 */
[----:B------:R-:W-:Y:S06]  /*1e30*/  BRA `(.L_x_14740) ;  /* 0x0000000400287947 */ /* 0x000fec0003800000 */
.L_x_14753:
        /* <DEDUP_REMOVED lines=21> */
.L_x_14762:
[----:B------:R-:W-:Y:S05]  /*1f90*/  BSYNC B1 ;  /* 0x0000000000017941 */ /* 0x000fea0003800000 */
.L_x_14761:
[----:B------:R-:W-:Y:S01]  /*1fa0*/  LEA R5, R0, 0x37800000, 0x17 ;  /* 0x3780000000057811 */ /* 0x000fe200078eb8ff */
[----:B------:R-:W-:-:S05]  /*1fb0*/  IMAD.SHL.U32 R0, R3, 0x200000, RZ ;  /* 0x0020000003007824 */ /* 0x000fca00078e00ff */
[----:B------:R-:W-:-:S07]  /*1fc0*/  LOP3.LUT R0, R5, R0, R6, 0xfe, !PT ;  /* 0x0000000005007212 */ /* 0x000fce00078efe06 */
.L_x_14760:
[----:B------:R-:W-:Y:S05]  /*1fd0*/  BSYNC B0 ;  /* 0x0000000000007941 */ /* 0x000fea0003800000 */
.L_x_14759:
[----:B------:R-:W-:-:S04]  /*1fe0*/  F2FP.BF16.F32.PACK_AB R0, RZ, R0 ;  /* 0x00000000ff00723e */ /* 0x000fc800000010ff */
[----:B------:R-:W-:Y:S01]  /*1ff0*/  PRMT R18, R0, 0x7610, R18 ;  /* 0x0000761000127816 */ /* 0x000fe20000000012 */
[----:B------:R-:W-:Y:S06]  /*2000*/  BRA `(.L_x_14740) ;  /* 0x0000000000b47947 */ /* 0x000fec0003800000 */
.L_x_14752:
        /* <DEDUP_REMOVED lines=14> */
.L_x_14766:
[----:B------:R-:W-:Y:S05]  /*20f0*/  BSYNC B0 ;  /* 0x0000000000007941 */ /* 0x000fea0003800000 */
.L_x_14765:
[----:B------:R-:W-:-:S04]  /*2100*/  F2FP.BF16.F32.PACK_AB R0, RZ, R0 ;  /* 0x00000000ff00723e */ /* 0x000fc800000010ff */
[----:B------:R-:W-:Y:S01]  /*2110*/  PRMT R18, R0, 0x7610, R18 ;  /* 0x0000761000127816 */ /* 0x000fe20000000012 */
[----:B------:R-:W-:Y:S06]  /*2120*/  BRA `(.L_x_14740) ;  /* 0x00000000006c7947 */ /* 0x000fec0003800000 */
.L_x_14739:
        /* <DEDUP_REMOVED lines=16> */
.L_x_14767:
[----:B------:R-:W-:Y:S01]  /*2230*/  PRMT R18, RZ, 0x7610, R18 ;  /* 0x00007610ff127816 */ /* 0x000fe20000000012 */
[----:B------:R-:W-:Y:S06]  /*2240*/  BRA `(.L_x_14740) ;  /* 0x0000000000247947 */ /* 0x000fec0003800000 */
.L_x_14764:
[----:B------:R-:W2:Y:S02]  /*2250*/  LDG.E.64 R4, desc[UR36][R4.64] ;  /* 0x0000002404047981 */ /* 0x000ea4000c1e1b00 */
[----:B--2---:R-:W0:Y:S02]  /*2260*/  I2F.U64 R0, R4 ;  /* 0x0000000400007312 */ /* 0x004e240000301000 */
[----:B0-----:R-:W-:-:S04]  /*2270*/  F2FP.BF16.F32.PACK_AB R0, RZ, R0 ;  /* 0x00000000ff00723e */ /* 0x001fc800000010ff */
[----:B------:R-:W-:Y:S01]  /*2280*/  PRMT R18, R0, 0x7610, R18 ;  /* 0x0000761000127816 */ /* 0x000fe20000000012 */
[----:B------:R-:W-:Y:S06]  /*2290*/  BRA `(.L_x_14740) ;  /* 0x0000000000107947 */ /* 0x000fec0003800000 */
.L_x_14763:
[----:B------:R-:W2:Y:S02]  /*22a0*/  LDG.E R4, desc[UR36][R4.64] ;  /* 0x0000002404047981 */ /* 0x000ea4000c1e1900 */
[----:B--2---:R-:W-:-:S04]  /*22b0*/  I2FP.F32.U32 R0, R4 ;  /* 0x0000000400007245 */ /* 0x004fc80000201000 */
[----:B------:R-:W-:-:S04]  /*22c0*/  F2FP.BF16.F32.PACK_AB R0, RZ, R0 ;  /* 0x00000000ff00723e */ /* 0x000fc800000010ff */
[----:B------:R-:W-:-:S07]  /*22d0*/  PRMT R18, R0, 0x7610, R18 ;  /* 0x0000761000127816 */ /* 0x000fce0000000012 */
.L_x_14740:
[----:B------:R-:W-:-:S07]  /*22e0*/  VIADD R17, R17, 0x80 ;  /* 0x0000008011117836 */ /* 0x000fce0000000000 */
.L_x_14734:
[----:B------:R-:W-:Y:S05]  /*22f0*/  BSYNC B6 ;  /* 0x0000000000067941 */ /* 0x000fea0003800000 */
.L_x_14733:
        /* <DEDUP_REMOVED lines=28> */
.L_x_14773:
[----:B------:R-:W2:Y:S02]  /*24c0*/  LDG.E.U8 R4, desc[UR36][R4.64] ;  /* 0x0000002404047981 */ /* 0x000ea4000c1e1100 */
[----:B--2---:R-:W-:-:S04]  /*24d0*/  I2FP.F32.U32 R0, R4 ;  /* 0x0000000400007245 */ /* 0x004fc80000201000 */
[----:B------:R-:W-:-:S04]  /*24e0*/  F2FP.BF16.F32.PACK_AB R0, RZ, R0 ;  /* 0x00000000ff00723e */ /* 0x000fc800000010ff */
[----:B------:R-:W-:Y:S01]  /*24f0*/  PRMT R24, R0, 0x7610, R24 ;  /* 0x0000761000187816 */ /* 0x000fe20000000018 */
[----:B------:R-:W-:Y:S06]  /*2500*/  BRA `(.L_x_14775) ;  /* 0x0000000c00c87947 */ /* 0x000fec0003800000 */
.L_x_14772:
        /* <DEDUP_REMOVED lines=11> */
.L_x_14777:
[----:B------:R-:W2:Y:S02]  /*25c0*/  LDG.E R4, desc[UR36][R4.64] ;  /* 0x0000002404047981 */ /* 0x000ea4000c1e1900 */
[----:B--2---:R-:W-:-:S04]  /*25d0*/  I2FP.F32.S32 R0, R4 ;  /* 0x0000000400007245 */ /* 0x004fc80000201400 */
[----:B------:R-:W-:-:S04]  /*25e0*/  F2FP.BF16.F32.PACK_AB R0, RZ, R0 ;  /* 0x00000000ff00723e */ /* 0x000fc800000010ff */
[----:B------:R-:W-:Y:S01]  /*25f0*/  PRMT R24, R0, 0x7610, R24 ;  /* 0x0000761000187816 */ /* 0x000fe20000000018 */
[----:B------:R-:W-:Y:S06]  /*2600*/  BRA `(.L_x_14775) ;  /* 0x0000000c00887947 */ /* 0x000fec0003800000 */
.L_x_14776:
[----:B------:R-:W2:Y:S02]  /*2610*/  LDG.E.U16 R4, desc[UR36][R4.64] ;  /* 0x0000002404047981 */ /* 0x000ea4000c1e1500 */
[----:B--2---:R-:W0:Y:S02]  /*2620*/  I2F.S16 R0, R4 ;  /* 0x0000000400007306 */ /* 0x004e240000101400 */
[----:B0-----:R-:W-:-:S04]  /*2630*/  F2FP.BF16.F32.PACK_AB R0, RZ, R0 ;  /* 0x00000000ff00723e */ /* 0x001fc800000010ff */
[----:B------:R-:W-:Y:S01]  /*2640*/  PRMT R24, R0, 0x7610, R24 ;  /* 0x0000761000187816 */ /* 0x000fe20000000018 */
[----:B------:R-:W-:Y:S06]  /*2650*/  BRA `(.L_x_14775) ;  /* 0x0000000c00747947 */ /* 0x000fec0003800000 */
.L_x_14771:
        /* <DEDUP_REMOVED lines=9> */
.L_x_14779:
[----:B------:R-:W2:Y:S02]  /*26f0*/  LDG.E.U16 R0, desc[UR36][R4.64] ;  /* 0x0000002404007981 */ /* 0x000ea4000c1e1500 */
[----:B--2---:R-:W-:-:S05]  /*2700*/  HADD2.F32 R0, -RZ, R0.H0_H0 ;  /* 0x20000000ff007230 */ /* 0x004fca0000004100 */
[----:B------:R-:W-:-:S04]  /*2710*/  F2FP.BF16.F32.PACK_AB R0, RZ, R0 ;  /* 0x00000000ff00723e */ /* 0x000fc800000010ff */
[----:B------:R-:W-:Y:S01]  /*2720*/  PRMT R24, R0, 0x7610, R24 ;  /* 0x0000761000187816 */ /* 0x000fe20000000018 */
[----:B------:R-:W-:Y:S06]  /*2730*/  BRA `(.L_x_14775) ;  /* 0x0000000c003c7947 */ /* 0x000fec0003800000 */
.L_x_14778:
        /* <DEDUP_REMOVED lines=9> */
.L_x_14781:
[----:B------:R-:W2:Y:S02]  /*27d0*/  LDG.E.U16 R4, desc[UR36][R4.64] ;  /* 0x0000002404047981 */ /* 0x000ea4000c1e1500 */
[----:B--2---:R-:W-:-:S05]  /*27e0*/  HADD2.F32 R0, -RZ, R4.H0_H0 ;  /* 0x20000004ff007230 */ /* 0x004fca0000004100 */
[----:B------:R-:W-:-:S04]  /*27f0*/  F2FP.BF16.F32.PACK_AB R0, RZ, R0 ;  /* 0x00000000ff00723e */ /* 0x000fc800000010ff */
[----:B------:R-:W-:Y:S01]  /*2800*/  PRMT R24, R0, 0x7610, R24 ;  /* 0x0000761000187816 */ /* 0x000fe20000000018 */
[----:B------:R-:W-:Y:S06]  /*2810*/  BRA `(.L_x_14775) ;  /* 0x0000000c00047947 */ /* 0x000fec0003800000 */
.L_x_14780:
        /* <DEDUP_REMOVED lines=9> */
.L_x_14770:
        /* <DEDUP_REMOVED lines=14> */
.L_x_14784:
        /* <DEDUP_REMOVED lines=9> */
.L_x_14783:
        /* <DEDUP_REMOVED lines=28> */
.L_x_14786:
        /* <DEDUP_REMOVED lines=15> */
.L_x_14785:
[----:B------:R0:W5:Y:S01]  /*2cd0*/  LDG.E.U16 R24, desc[UR36][R4.64] ;  /* 0x0000002404187981 */ /* 0x000162000c1e1500 */
[----:B------:R-:W-:Y:S05]  /*2ce0*/  BRA `(.L_x_14775) ;  /* 0x0000000400d07947 */ /* 0x000fea0003800000 */
.L_x_14782:
        /* <DEDUP_REMOVED lines=13> */
.L_x_14789:
        /* <DEDUP_REMOVED lines=21> */
.L_x_14793:
[----:B------:R-:W-:Y:S05]  /*2f10*/  BSYNC B1 ;  /* 0x0000000000017941 */ /* 0x000fea0003800000 */
.L_x_14792:
[----:B------:R-:W-:Y:S01]  /*2f20*/  LEA R5, R0, 0x3b800000, 0x17 ;  /* 0x3b80000000057811 */ /* 0x000fe200078eb8ff */
[----:B------:R-:W-:-:S05]  /*2f30*/  IMAD.SHL.U32 R0, R3, 0x100000, RZ ;  /* 0x0010000003007824 */ /* 0x000fca00078e00ff */
[----:B------:R-:W-:-:S07]  /*2f40*/  LOP3.LUT R0, R5, R0, R6, 0xfe, !PT ;  /* 0x0000000005007212 */ /* 0x000fce00078efe06 */
.L_x_14791:
[----:B------:R-:W-:Y:S05]  /*2f50*/  BSYNC B0 ;  /* 0x0000000000007941 */ /* 0x000fea0003800000 */
.L_x_14790:
[----:B------:R-:W-:-:S04]  /*2f60*/  F2FP.BF16.F32.PACK_AB R0, RZ, R0 ;  /* 0x00000000ff00723e */ /* 0x000fc800000010ff */
[----:B------:R-:W-:Y:S01]  /*2f70*/  PRMT R24, R0, 0x7610, R24 ;  /* 0x0000761000187816 */ /* 0x000fe20000000018 */
[----:B------:R-:W-:Y:S06]  /*2f80*/  BRA `(.L_x_14775) ;  /* 0x0000000400287947 */ /* 0x000fec0003800000 */
.L_x_14788:
        /* <DEDUP_REMOVED lines=21> */
.L_x_14797:
[----:B------:R-:W-:Y:S05]  /*30e0*/  BSYNC B1 ;  /* 0x0000000000017941 */ /* 0x000fea0003800000 */
.L_x_14796:
[----:B------:R-:W-:Y:S01]  /*30f0*/  LEA R5, R0, 0x37800000, 0x17 ;  /* 0x3780000000057811 */ /* 0x000fe200078eb8ff */
[----:B------:R-:W-:-:S05]  /*3100*/  IMAD.SHL.U32 R0, R3, 0x200000, RZ ;  /* 0x0020000003007824 */ /* 0x000fca00078e00ff */
[----:B------:R-:W-:-:S07]  /*3110*/  LOP3.LUT R0, R5, R0, R6, 0xfe, !PT ;  /* 0x0000000005007212 */ /* 0x000fce00078efe06 */
.L_x_14795:
[----:B------:R-:W-:Y:S05]  /*3120*/  BSYNC B0 ;  /* 0x0000000000007941 */ /* 0x000fea0003800000 */
.L_x_14794:
[----:B------:R-:W-:-:S04]  /*3130*/  F2FP.BF16.F32.PACK_AB R0, RZ, R0 ;  /* 0x00000000ff00723e */ /* 0x000fc800000010ff */
[----:B------:R-:W-:Y:S01]  /*3140*/  PRMT R24, R0, 0x7610, R24 ;  /* 0x0000761000187816 */ /* 0x000fe20000000018 */
[----:B------:R-:W-:Y:S06]  /*3150*/  BRA `(.L_x_14775) ;  /* 0x0000000000b47947 */ /* 0x000fec0003800000 */
.L_x_14787:
        /* <DEDUP_REMOVED lines=14> */
.L_x_14801:
[----:B------:R-:W-:Y:S05]  /*3240*/  BSYNC B0 ;  /* 0x0000000000007941 */ /* 0x000fea0003800000 */
.L_x_14800:
[----:B------:R-:W-:-:S04]  /*3250*/  F2FP.BF16.F32.PACK_AB R0, RZ, R0 ;  /* 0x00000000ff00723e */ /* 0x000fc800000010ff */
[----:B------:R-:W-:Y:S01]  /*3260*/  PRMT R24, R0, 0x7610, R24 ;  /* 0x0000761000187816 */ /* 0x000fe20000000018 */
[----:B------:R-:W-:Y:S06]  /*3270*/  BRA `(.L_x_14775) ;  /* 0x00000000006c7947 */ /* 0x000fec0003800000 */
.L_x_14774:
        /* <DEDUP_REMOVED lines=16> */
.L_x_14802:
[----:B------:R-:W-:Y:S01]  /*3380*/  PRMT R24, RZ, 0x7610, R24 ;  /* 0x00007610ff187816 */ /* 0x000fe20000000018 */
[----:B------:R-:W-:Y:S06]  /*3390*/  BRA `(.L_x_14775) ;  /* 0x0000000000247947 */ /* 0x000fec0003800000 */
.L_x_14799:
[----:B------:R-:W2:Y:S02]  /*33a0*/  LDG.E.64 R4, desc[UR36][R4.64] ;  /* 0x0000002404047981 */ /* 0x000ea4000c1e1b00 */
[----:B--2---:R-:W0:Y:S02]  /*33b0*/  I2F.U64 R0, R4 ;  /* 0x0000000400007312 */ /* 0x004e240000301000 */
[----:B0-----:R-:W-:-:S04]  /*33c0*/  F2FP.BF16.F32.PACK_AB R0, RZ, R0 ;  /* 0x00000000ff00723e */ /* 0x001fc800000010ff */
[----:B------:R-:W-:Y:S01]  /*33d0*/  PRMT R24, R0, 0x7610, R24 ;  /* 0x0000761000187816 */ /* 0x000fe20000000018 */
[----:B------:R-:W-:Y:S06]  /*33e0*/  BRA `(.L_x_14775) ;  /* 0x0000000000107947 */ /* 0x000fec0003800000 */
.L_x_14798:
[----:B------:R-:W2:Y:S02]  /*33f0*/  LDG.E R4, desc[UR36][R4.64] ;  /* 0x0000002404047981 */ /* 0x000ea4000c1e1900 */
[----:B--2---:R-:W-:-:S04]  /*3400*/  I2FP.F32.U32 R0, R4 ;  /* 0x0000000400007245 */ /* 0x004fc80000201000 */
[----:B------:R-:W-:-:S04]  /*3410*/  F2FP.BF16.F32.PACK_AB R0, RZ, R0 ;  /* 0x00000000ff00723e */ /* 0x000fc800000010ff */
[----:B------:R-:W-:-:S07]  /*3420*/  PRMT R24, R0, 0x7610, R24 ;  /* 0x0000761000187816 */ /* 0x000fce0000000018 */
.L_x_14775:
[----:B------:R-:W-:-:S07]  /*3430*/  VIADD R17, R17, 0x80 ;  /* 0x0000008011117836 */ /* 0x000fce0000000000 */
.L_x_14769:
[----:B------:R-:W-:Y:S05]  /*3440*/  BSYNC B6 ;  /* 0x0000000000067941 */ /* 0x000fea0003800000 */
.L_x_14768:
        /* <DEDUP_REMOVED lines=25> */
.L_x_14808:
[----:B------:R-:W2:Y:S02]  /*35e0*/  LDG.E.U8 R4, desc[UR36][R4.64] ;  /* 0x0000002404047981 */ /* 0x000ea4000c1e1100 */
[----:B--2---:R-:W-:-:S04]  /*35f0*/  I2FP.F32.U32 R0, R4 ;  /* 0x0000000400007245 */ /* 0x004fc80000201000 */
[----:B------:R-:W-:-:S04]  /*3600*/  F2FP.BF16.F32.PACK_AB R0, RZ, R0 ;  /* 0x00000000ff00723e */ /* 0x000fc800000010ff */
[----:B------:R-:W-:Y:S01]  /*3610*/  PRMT R19, R0, 0x7610, R19 ;  /* 0x0000761000137816 */ /* 0x000fe20000000013 */
[----:B------:R-:W-:Y:S06]  /*3620*/  BRA `(.L_x_14804) ;  /* 0x0000000c00c87947 */ /* 0x000fec0003800000 */
.L_x_14807:
        /* <DEDUP_REMOVED lines=11> */
.L_x_14811:
[----:B------:R-:W2:Y:S02]  /*36e0*/  LDG.E R4, desc[UR36][R4.64] ;  /* 0x0000002404047981 */ /* 0x000ea4000c1e1900 */
[----:B--2---:R-:W-:-:S04]  /*36f0*/  I2FP.F32.S32 R0, R4 ;  /* 0x0000000400007245 */ /* 0x004fc80000201400 */
[----:B------:R-:W-:-:S04]  /*3700*/  F2FP.BF16.F32.PACK_AB R0, RZ, R0 ;  /* 0x00000000ff00723e */ /* 0x000fc800000010ff */
[----:B------:R-:W-:Y:S01]  /*3710*/  PRMT R19, R0, 0x7610, R19 ;  /* 0x0000761000137816 */ /* 0x000fe20000000013 */
[----:B------:R-:W-:Y:S06]  /*3720*/  BRA `(.L_x_14804) ;  /* 0x0000000c00887947 */ /* 0x000fec0003800000 */
.L_x_14810:
[----:B------:R-:W2:Y:S02]  /*3730*/  LDG.E.U16 R4, desc[UR36][R4.64] ;  /* 0x0000002404047981 */ /* 0x000ea4000c1e1500 */
[----:B--2---:R-:W0:Y:S02]  /*3740*/  I2F.S16 R0, R4 ;  /* 0x0000000400007306 */ /* 0x004e240000101400 */
[----:B0-----:R-:W-:-:S04]  /*3750*/  F2FP.BF16.F32.PACK_AB R0, RZ, R0 ;  /* 0x00000000ff00723e */ /* 0x001fc800000010ff */
[----:B------:R-:W-:Y:S01]  /*3760*/  PRMT R19, R0, 0x7610, R19 ;  /* 0x0000761000137816 */ /* 0x000fe20000000013 */
[----:B------:R-:W-:Y:S06]  /*3770*/  BRA `(.L_x_14804) ;  /* 0x0000000c00747947 */ /* 0x000fec0003800000 */
.L_x_14806:
        /* <DEDUP_REMOVED lines=9> */
.L_x_14813:
[----:B------:R-:W2:Y:S02]  /*3810*/  LDG.E.U16 R0, desc[UR36][R4.64] ;  /* 0x0000002404007981 */ /* 0x000ea4000c1e1500 */
[----:B--2---:R-:W-:-:S05]  /*3820*/  HADD2.F32 R0, -RZ, R0.H0_H0 ;  /* 0x20000000ff007230 */ /* 0x004fca0000004100 */
[----:B------:R-:W-:-:S04]  /*3830*/  F2FP.BF16.F32.PACK_AB R0, RZ, R0 ;  /* 0x00000000ff00723e */ /* 0x000fc800000010ff */
[----:B------:R-:W-:Y:S01]  /*3840*/  PRMT R19, R0, 0x7610, R19 ;  /* 0x0000761000137816 */ /* 0x000fe20000000013 */
[----:B------:R-:W-:Y:S06]  /*3850*/  BRA `(.L_x_14804) ;  /* 0x0000000c003c7947 */ /* 0x000fec0003800000 */
.L_x_14812:
        /* <DEDUP_REMOVED lines=9> */
.L_x_14815:
[----:B------:R-:W2:Y:S02]  /*38f0*/  LDG.E.U16 R4, desc[UR36][R4.64] ;  /* 0x0000002404047981 */ /* 0x000ea4000c1e1500 */
[----:B--2---:R-:W-:-:S05]  /*3900*/  HADD2.F32 R0, -RZ, R4.H0_H0 ;  /* 0x20000004ff007230 */ /* 0x004fca0000004100 */
[----:B------:R-:W-:-:S04]  /*3910*/  F2FP.BF16.F32.PACK_AB R0, RZ, R0 ;  /* 0x00000000ff00723e */ /* 0x000fc800000010ff */
[----:B------:R-:W-:Y:S01]  /*3920*/  PRMT R19, R0, 0x7610, R19 ;  /* 0x0000761000137816 */ /* 0x000fe20000000013 */
[----:B------:R-:W-:Y:S06]  /*3930*/  BRA `(.L_x_14804) ;  /* 0x0000000c00047947 */ /* 0x000fec0003800000 */
.L_x_14814:
        /* <DEDUP_REMOVED lines=9> */
.L_x_14805:
        /* <DEDUP_REMOVED lines=14> */
.L_x_14818:
        /* <DEDUP_REMOVED lines=9> */
.L_x_14817:
        /* <DEDUP_REMOVED lines=28> */
.L_x_14820:
        /* <DEDUP_REMOVED lines=15> */
.L_x_14819:
[----:B------:R1:W5:Y:S01]  /*3df0*/  LDG.E.U16 R19, desc[UR36][R4.64] ;  /* 0x0000002404137981 */ /* 0x000362000c1e1500 */
[----:B------:R-:W-:Y:S05]  /*3e00*/  BRA `(.L_x_14804) ;  /* 0x0000000400d07947 */ /* 0x000fea0003800000 */
.L_x_14816:
        /* <DEDUP_REMOVED lines=13> */
.L_x_14823:
        /* <DEDUP_REMOVED lines=21> */
.L_x_14827:
[----:B------:R-:W-:Y:S05]  /*4030*/  BSYNC B1 ;  /* 0x0000000000017941 */ /* 0x000fea0003800000 */
.L_x_14826:
[----:B------:R-:W-:Y:S01]  /*4040*/  LEA R5, R0, 0x3b800000, 0x17 ;  /* 0x3b80000000057811 */ /* 0x000fe200078eb8ff */
[----:B------:R-:W-:-:S05]  /*4050*/  IMAD.SHL.U32 R0, R3, 0x100000, RZ ;  /* 0x0010000003007824 */ /* 0x000fca00078e00ff */
[----:B------:R-:W-:-:S07]  /*4060*/  LOP3.LUT R0, R5, R0, R6, 0xfe, !PT ;  /* 0x0000000005007212 */ /* 0x000fce00078efe06 */
.L_x_14825:
[----:B------:R-:W-:Y:S05]  /*4070*/  BSYNC B0 ;  /* 0x0000000000007941 */ /* 0x000fea0003800000 */
.L_x_14824:
[----:B------:R-:W-:-:S04]  /*4080*/  F2FP.BF16.F32.PACK_AB R0, RZ, R0 ;  /* 0x00000000ff00723e */ /* 0x000fc800000010ff */
[----:B------:R-:W-:Y:S01]  /*4090*/  PRMT R19, R0, 0x7610, R19 ;  /* 0x0000761000137816 */ /* 0x000fe20000000013 */
[----:B------:R-:W-:Y:S06]  /*40a0*/  BRA `(.L_x_14804) ;  /* 0x0000000400287947 */ /* 0x000fec0003800000 */
.L_x_14822:
        /* <DEDUP_REMOVED lines=21> */
.L_x_14831:
[----:B------:R-:W-:Y:S05]  /*4200*/  BSYNC B1 ;  /* 0x0000000000017941 */ /* 0x000fea0003800000 */
.L_x_14830:
[----:B------:R-:W-:Y:S01]  /*4210*/  LEA R5, R0, 0x37800000, 0x17 ;  /* 0x3780000000057811 */ /* 0x000fe200078eb8ff */
[----:B------:R-:W-:-:S05]  /*4220*/  IMAD.SHL.U32 R0, R3, 0x200000, RZ ;  /* 0x0020000003007824 */ /* 0x000fca00078e00ff */
[----:B------:R-:W-:-:S07]  /*4230*/  LOP3.LUT R0, R5, R0, R6, 0xfe, !PT ;  /* 0x0000000005007212 */ /* 0x000fce00078efe06 */
.L_x_14829:
[----:B------:R-:W-:Y:S05]  /*4240*/  BSYNC B0 ;  /* 0x0000000000007941 */ /* 0x000fea0003800000 */
.L_x_14828:
[----:B------:R-:W-:-:S04]  /*4250*/  F2FP.BF16.F32.PACK_AB R0, RZ, R0 ;  /* 0x00000000ff00723e */ /* 0x000fc800000010ff */
[----:B------:R-:W-:Y:S01]  /*4260*/  PRMT R19, R0, 0x7610, R19 ;  /* 0x0000761000137816 */ /* 0x000fe20000000013 */
[----:B------:R-:W-:Y:S06]  /*4270*/  BRA `(.L_x_14804) ;  /* 0x0000000000b47947 */ /* 0x000fec0003800000 */
.L_x_14821:
        /* <DEDUP_REMOVED lines=14> */
.L_x_14835:
[----:B------:R-:W-:Y:S05]  /*4360*/  BSYNC B0 ;  /* 0x0000000000007941 */ /* 0x000fea0003800000 */
.L_x_14834:
[----:B------:R-:W-:-:S04]  /*4370*/  F2FP.BF16.F32.PACK_AB R0, RZ, R0 ;  /* 0x00000000ff00723e */ /* 0x000fc800000010ff */
[----:B------:R-:W-:Y:S01]  /*4380*/  PRMT R19, R0, 0x7610, R19 ;  /* 0x0000761000137816 */ /* 0x000fe20000000013 */
[----:B------:R-:W-:Y:S06]  /*4390*/  BRA `(.L_x_14804) ;  /* 0x00000000006c7947 */ /* 0x000fec0003800000 */
.L_x_14809:
        /* <DEDUP_REMOVED lines=16> */
.L_x_14836:
[----:B------:R-:W-:Y:S01]  /*44a0*/  PRMT R19, RZ, 0x7610, R19 ;  /* 0x00007610ff137816 */ /* 0x000fe20000000013 */
[----:B------:R-:W-:Y:S06]  /*44b0*/  BRA `(.L_x_14804) ;  /* 0x0000000000247947 */ /* 0x000fec0003800000 */
.L_x_14833:
[----:B------:R-:W2:Y:S02]  /*44c0*/  LDG.E.64 R4, desc[UR36][R4.64] ;  /* 0x0000002404047981 */ /* 0x000ea4000c1e1b00 */
[----:B--2---:R-:W0:Y:S02]  /*44d0*/  I2F.U64 R0, R4 ;  /* 0x0000000400007312 */ /* 0x004e240000301000 */
[----:B0-----:R-:W-:-:S04]  /*44e0*/  F2FP.BF16.F32.PACK_AB R0, RZ, R0 ;  /* 0x00000000ff00723e */ /* 0x001fc800000010ff */
[----:B------:R-:W-:Y:S01]  /*44f0*/  PRMT R19, R0, 0x7610, R19 ;  /* 0x0000761000137816 */ /* 0x000fe20000000013 */
[----:B------:R-:W-:Y:S06]  /*4500*/  BRA `(.L_x_14804) ;  /* 0x0000000000107947 */ /* 0x000fec0003800000 */
.L_x_14832:
[----:B------:R-:W2:Y:S02]  /*4510*/  LDG.E R4, desc[UR36][R4.64] ;  /* 0x0000002404047981 */ /* 0x000ea4000c1e1900 */
[----:B--2---:R-:W-:-:S04]  /*4520*/  I2FP.F32.U32 R0, R4 ;  /* 0x0000000400007245 */ /* 0x004fc80000201000 */
[----:B------:R-:W-:-:S04]  /*4530*/  F2FP.BF16.F32.PACK_AB R0, RZ, R0 ;  /* 0x00000000ff00723e */ /* 0x000fc800000010ff */
[----:B------:R-:W-:-:S07]  /*4540*/  PRMT R19, R0, 0x7610, R19 ;  /* 0x0000761000137816 */ /* 0x000fce0000000013 */
.L_x_14804:
[----:B------:R-:W-:Y:S05]  /*4550*/  BSYNC B6 ;  /* 0x0000000000067941 */ /* 0x000fea0003800000 */
.L_x_14803:
[----:B------:R-:W2:Y:S01]  /*4560*/  S2R R25, SR_TID.X ;  /* 0x0000000000197919 */ /* 0x000ea20000002100 */
[----:B------:R-:W3:Y:S01]  /*4570*/  LDC.U8 R17, c[0x0][0x234] ;  /* 0x00008d00ff117b82 */ /* 0x000ee20000000000 */
[----:B------:R-:W-:Y:S07]  /*4580*/  BSSY B0, `(.L_x_14837) ;  /* 0x0000011000007945 */ /* 0x000fee0003800000 */
[----:B------:R-:W4:Y:S01]  /*4590*/  LDC.U16 R0, c[0x0][0x216] ;  /* 0x00008580ff007b82 */ /* 0x000f220000000400 */
[C---:B--2---:R-:W-:Y:S01]  /*45a0*/  ISETP.GE.AND P1, PT, R25.reuse, R16, PT ;  /* 0x000000101900720c */ /* 0x044fe20003f26270 */
[----:B------:R-:W-:-:S02]  /*45b0*/  VIADD R3, R25, 0x100 ;  /* 0x0000010019037836 */ /* 0x000fc40000000000 */
[C---:B01----:R-:W-:Y:S02]  /*45c0*/  VIADD R5, R25.reuse, 0x180 ;  /* 0x0000018019057836 */ /* 0x043fe40000000000 */
[----:B------:R-:W-:Y:S01]  /*45d0*/  VIADD R23, R25, 0x80 ;  /* 0x0000008019177836 */ /* 0x000fe20000000000 */
[-C--:B------:R-:W-:Y:S02]  /*45e0*/  ISETP.GE.AND P2, PT, R3, R16.reuse, PT ;  /* 0x000000100300720c */ /* 0x080fe40003f46270 */
[-C--:B------:R-:W-:Y:S02]  /*45f0*/  ISETP.GE.AND P0, PT, R5, R16.reuse, PT ;  /* 0x000000100500720c */ /* 0x080fe40003f06270 */
[----:B------:R-:W-:-:S03]  /*4600*/  ISETP.GE.AND P5, PT, R23, R16, PT ;  /* 0x000000101700720c */ /* 0x000fc60003fa6270 */
[----:B------:R-:W-:Y:S10]  /*4610*/  @P1 BRA `(.L_x_14838) ;  /* 0x00000000001c1947 */ /* 0x000ff40003800000 */
[----:B----4-:R-:W-:-:S05]  /*4620*/  IMAD.U32 R3, R0, 0x10000, RZ ;  /* 0x0001000000037824 */ /* 0x010fca00078e00ff */
[----:B------:R-:W-:Y:S01]  /*4630*/  FSETP.NEU.FTZ.AND P3, PT, R3, RZ, PT ;  /* 0x000000ff0300720b */ /* 0x000fe20003f7d000 */
[----:B------:R-:W-:-:S12]  /*4640*/  IMAD.MOV.U32 R3, RZ, RZ, 0x1 ;  /* 0x00000001ff037424 */ /* 0x000fd800078e00ff */
[----:B-----5:R-:W-:-:S05]  /*4650*/  @!P3 IMAD.U32 R22, R22, 0x10000, RZ ;  /* 0x000100001616b824 */ /* 0x020fca00078e00ff */
[----:B------:R-:W-:-:S04]  /*4660*/  @!P3 FSETP.NEU.FTZ.AND P4, PT, R22, RZ, PT ;  /* 0x000000ff1600b20b */ /* 0x000fc80003f9d000 */
[----:B------:R-:W-:-:S04]  /*4670*/  @!P3 SEL R4, RZ, 0x1, !P4 ;  /* 0x00000001ff04b807 */ /* 0x000fc80006000000 */
[----:B------:R-:W-:-:S07]  /*4680*/  @!P3 PRMT R3, R4, 0x7610, R3 ;  /* 0x000076100403b816 */ /* 0x000fce0000000003 */
.L_x_14838:
[----:B------:R-:W-:Y:S05]  /*4690*/  BSYNC B0 ;  /* 0x0000000000007941 */ /* 0x000fea0003800000 */
.L_x_14837:
[----:B------:R-:W-:Y:S04]  /*46a0*/  BSSY B0, `(.L_x_14839) ;  /* 0x0000009000007945 */ /* 0x000fe80003800000 */
[----:B------:R-:W-:Y:S05]  /*46b0*/  @P5 BRA `(.L_x_14840) ;  /* 0x00000000001c5947 */ /* 0x000fea0003800000 */
[----:B----4-:R-:W-:Y:S02]  /*46c0*/  IMAD.U32 R4, R0, 0x10000, RZ ;  /* 0x0001000000047824 */ /* 0x010fe400078e00ff */
[----:B-----5:R-:W-:-:S03]  /*46d0*/  IMAD.MOV.U32 R22, RZ, RZ, 0x1 ;  /* 0x00000001ff167424 */ /* 0x020fc600078e00ff */
[----:B------:R-:W-:-:S13]  /*46e0*/  FSETP.NEU.FTZ.AND P4, PT, R4, RZ, PT ;  /* 0x000000ff0400720b */ /* 0x000fda0003f9d000 */
[----:B------:R-:W-:-:S05]  /*46f0*/  @!P4 IMAD.U32 R18, R18, 0x10000, RZ ;  /* 0x000100001212c824 */ /* 0x000fca00078e00ff */
[----:B------:R-:W-:-:S04]  /*4700*/  @!P4 FSETP.NEU.FTZ.AND P3, PT, R18, RZ, PT ;  /* 0x000000ff1200c20b */ /* 0x000fc80003f7d000 */
[----:B------:R-:W-:-:S04]  /*4710*/  @!P4 SEL R4, RZ, 0x1, !P3 ;  /* 0x00000001ff04c807 */ /* 0x000fc80005800000 */
[----:B------:R-:W-:-:S07]  /*4720*/  @!P4 PRMT R22, R4, 0x7610, R22 ;  /* 0x000076100416c816 */ /* 0x000fce0000000016 */
.L_x_14840:
[----:B------:R-:W-:Y:S05]  /*4730*/  BSYNC B0 ;  /* 0x0000000000007941 */ /* 0x000fea0003800000 */
.L_x_14839:
        /* <DEDUP_REMOVED lines=9> */
.L_x_14842:
[----:B------:R-:W-:Y:S05]  /*47d0*/  BSYNC B0 ;  /* 0x0000000000007941 */ /* 0x000fea0003800000 */
.L_x_14841:
[----:B------:R-:W-:Y:S04]  /*47e0*/  BSSY B0, `(.L_x_14843) ;  /* 0x000000a000007945 */ /* 0x000fe80003800000 */
[----:B------:R-:W-:Y:S05]  /*47f0*/  @P0 BRA `(.L_x_14844) ;  /* 0x0000000000200947 */ /* 0x000fea0003800000 */
[----:B----4-:R-:W-:-:S05]  /*4800*/  IMAD.U32 R0, R0, 0x10000, RZ ;  /* 0x0001000000007824 */ /* 0x010fca00078e00ff */
[----:B------:R-:W-:Y:S01]  /*4810*/  FSETP.NEU.FTZ.AND P2, PT, R0, RZ, PT ;  /* 0x000000ff0000720b */ /* 0x000fe20003f5d000 */
[----:B------:R-:W-:-:S12]  /*4820*/  IMAD.MOV.U32 R0, RZ, RZ, 0x1 ;  /* 0x00000001ff007424 */ /* 0x000fd800078e00ff */
[----:B-----5:R-:W-:-:S05]  /*4830*/  @!P2 IMAD.U32 R19, R19, 0x10000, RZ ;  /* 0x000100001313a824 */ /* 0x020fca00078e00ff */
[----:B------:R-:W-:Y:S02]  /*4840*/  @!P2 FSETP.NEU.FTZ.AND P0, PT, R19, RZ, PT ;  /* 0x000000ff1300a20b */ /* 0x000fe40003f1d000 */
[----:B------:R-:W-:Y:S02]  /*4850*/  PRMT R19, R0, 0x7610, R19 ;  /* 0x0000761000137816 */ /* 0x000fe40000000013 */
[----:B------:R-:W-:-:S04]  /*4860*/  @!P2 SEL R0, RZ, 0x1, !P0 ;  /* 0x00000001ff00a807 */ /* 0x000fc80004000000 */
[----:B------:R-:W-:-:S07]  /*4870*/  @!P2 PRMT R19, R0, 0x7610, R19 ;  /* 0x000076100013a816 */ /* 0x000fce0000000013 */
.L_x_14844:
[----:B------:R-:W-:Y:S05]  /*4880*/  BSYNC B0 ;  /* 0x0000000000007941 */ /* 0x000fea0003800000 */
.L_x_14843:
[----:B------:R-:W-:Y:S04]  /*4890*/  BSSY B6, `(.L_x_14845) ;  /* 0x0000114000067945 */ /* 0x000fe80003800000 */
[----:B------:R-:W-:Y:S05]  /*48a0*/  @P1 BRA `(.L_x_14846) ;  /* 0x0000001000481947 */ /* 0x000fea0003800000 */
[----:B------:R-:W0:Y:S01]  /*48b0*/  LDC.64 R8, c[0x0][0x218] ;  /* 0x00008600ff087b82 */ /* 0x000e220000000a00 */
[----:B---34-:R-:W-:Y:S01]  /*48c0*/  PRMT R0, R17, 0x9910, RZ ;  /* 0x0000991011007816 */ /* 0x018fe200000000ff */
        /* <DEDUP_REMOVED lines=18> */
.L_x_14850:
[----:B------:R0:W-:Y:S01]  /*49f0*/  STG.E.U8 desc[UR36][R8.64], R3 ;  /* 0x0000000308007986 */ /* 0x0001e2000c101124 */
[----:B------:R-:W-:Y:S01]  /*4a00*/  IMAD.MOV.U32 R25, RZ, RZ, R23 ;  /* 0x000000ffff197224 */ /* 0x000fe200078e0017 */
[----:B------:R-:W-:Y:S06]  /*4a10*/  BRA `(.L_x_14846) ;  /* 0x0000000c00ec7947 */ /* 0x000fec0003800000 */
.L_x_14849:
[----:B------:R-:W-:-:S13]  /*4a20*/  ISETP.NE.AND P0, PT, R0, 0x2, PT ;  /* 0x000000020000780c */ /* 0x000fda0003f05270 */
[----:B------:R-:W-:Y:S05]  /*4a30*/  @!P0 BRA `(.L_x_14852) ;  /* 0x0000000000408947 */ /* 0x000fea0003800000 */
[----:B------:R-:W-:-:S13]  /*4a40*/  ISETP.NE.AND P0, PT, R0, 0x3, PT ;  /* 0x000000030000780c */ /* 0x000fda0003f05270 */
[----:B------:R-:W-:Y:S05]  /*4a50*/  @!P0 BRA `(.L_x_14853) ;  /* 0x0000000000248947 */ /* 0x000fea0003800000 */
[----:B------:R-:W-:-:S13]  /*4a60*/  ISETP.NE.AND P0, PT, R0, 0x4, PT ;  /* 0x000000040000780c */ /* 0x000fda0003f05270 */
[----:B------:R-:W-:Y:S05]  /*4a70*/  @P0 BRA `(.L_x_14851) ;  /* 0x0000000c00600947 */ /* 0x000fea0003800000 */
[----:B------:R-:W-:Y:S01]  /*4a80*/  LOP3.LUT R3, R3, 0xffff, RZ, 0xc0, !PT ;  /* 0x0000ffff03037812 */ /* 0x000fe200078ec0ff */
[----:B------:R-:W-:-:S03]  /*4a90*/  IMAD.MOV.U32 R25, RZ, RZ, R23 ;  /* 0x000000ffff197224 */ /* 0x000fc600078e0017 */
[----:B------:R-:W-:-:S05]  /*4aa0*/  PRMT R3, R3, 0x8880, RZ ;  /* 0x0000888003037816 */ /* 0x000fca00000000ff */
[----:B------:R-:W-:-:S05]  /*4ab0*/  IMAD.MOV.U32 R4, RZ, RZ, R3 ;  /* 0x000000ffff047224 */ /* 0x000fca00078e0003 */
[----:B------:R-:W-:-:S05]  /*4ac0*/  SHF.R.S32.HI R5, RZ, 0x1f, R4 ;  /* 0x0000001fff057819 */ /* 0x000fca0000011404 */
[----:B------:R1:W-:Y:S01]  /*4ad0*/  STG.E.64 desc[UR36][R8.64], R4 ;  /* 0x0000000408007986 */ /* 0x0003e2000c101b24 */
[----:B------:R-:W-:Y:S05]  /*4ae0*/  BRA `(.L_x_14846) ;  /* 0x0000000c00b87947 */ /* 0x000fea0003800000 */
.L_x_14853:
[----:B------:R-:W-:Y:S01]  /*4af0*/  LOP3.LUT R3, R3, 0xffff, RZ, 0xc0, !PT ;  /* 0x0000ffff03037812 */ /* 0x000fe200078ec0ff */
[----:B------:R-:W-:-:S03]  /*4b00*/  IMAD.MOV.U32 R25, RZ, RZ, R23 ;  /* 0x000000ffff197224 */ /* 0x000fc600078e0017 */
[----:B------:R-:W-:-:S05]  /*4b10*/  PRMT R3, R3, 0x8880, RZ ;  /* 0x0000888003037816 */ /* 0x000fca00000000ff */
[----:B------:R2:W-:Y:S01]  /*4b20*/  STG.E desc[UR36][R8.64], R3 ;  /* 0x0000000308007986 */ /* 0x0005e2000c101924 */
[----:B------:R-:W-:Y:S05]  /*4b30*/  BRA `(.L_x_14846) ;  /* 0x0000000c00a47947 */ /* 0x000fea0003800000 */
.L_x_14852:
[----:B------:R-:W-:Y:S01]  /*4b40*/  PRMT R3, R3, 0x8880, RZ ;  /* 0x0000888003037816 */ /* 0x000fe200000000ff */
[----:B------:R-:W-:-:S03]  /*4b50*/  IMAD.MOV.U32 R25, RZ, RZ, R23 ;  /* 0x000000ffff197224 */ /* 0x000fc600078e0017 */
[----:B------:R-:W-:-:S05]  /*4b60*/  PRMT R3, R3, 0x7710, RZ ;  /* 0x0000771003037816 */ /* 0x000fca00000000ff */
[----:B------:R0:W-:Y:S01]  /*4b70*/  STG.E.U16 desc[UR36][R8.64], R3 ;  /* 0x0000000308007986 */ /* 0x0001e2000c101524 */
[----:B------:R-:W-:Y:S05]  /*4b80*/  BRA `(.L_x_14846) ;  /* 0x0000000c00907947 */ /* 0x000fea0003800000 */
.L_x_14848:
[----:B------:R-:W-:-:S13]  /*4b90*/  ISETP.GT.AND P0, PT, R0, 0x6, PT ;  /* 0x000000060000780c */ /* 0x000fda0003f04270 */
[----:B------:R-:W-:Y:S05]  /*4ba0*/  @P0 BRA `(.L_x_14854) ;  /* 0x0000000000340947 */ /* 0x000fea0003800000 */
[----:B------:R-:W-:-:S13]  /*4bb0*/  ISETP.NE.AND P0, PT, R0, 0x5, PT ;  /* 0x000000050000780c */ /* 0x000fda0003f05270 */
[----:B------:R-:W-:Y:S05]  /*4bc0*/  @!P0 BRA `(.L_x_14855) ;  /* 0x0000000000188947 */ /* 0x000fea0003800000 */
[----:B------:R-:W-:-:S13]  /*4bd0*/  ISETP.NE.AND P0, PT, R0, 0x6, PT ;  /* 0x000000060000780c */ /* 0x000fda0003f05270 */
[----:B------:R-:W-:Y:S05]  /*4be0*/  @P0 BRA `(.L_x_14851) ;  /* 0x0000000c00040947 */ /* 0x000fea0003800000 */
[----:B------:R-:W0:Y:S01]  /*4bf0*/  I2F.S8 R3, R3 ;  /* 0x0000000300037306 */ /* 0x000e220000001400 */
[----:B------:R-:W-:Y:S01]  /*4c00*/  IMAD.MOV.U32 R25, RZ, RZ, R23 ;  /* 0x000000ffff197224 */ /* 0x000fe200078e0017 */
[----:B0-----:R0:W-:Y:S01]  /*4c10*/  STG.E desc[UR36][R8.64], R3 ;  /* 0x0000000308007986 */ /* 0x0011e2000c101924 */
[----:B------:R-:W-:Y:S05]  /*4c20*/  BRA `(.L_x_14846) ;  /* 0x0000000c00687947 */ /* 0x000fea0003800000 */
.L_x_14855:
[----:B------:R-:W0:Y:S01]  /*4c30*/  I2F.S8 R0, R3 ;  /* 0x0000000300007306 */ /* 0x000e220000001400 */
[----:B------:R-:W-:Y:S01]  /*4c40*/  IMAD.MOV.U32 R25, RZ, RZ, R23 ;  /* 0x000000ffff197224 */ /* 0x000fe200078e0017 */
[----:B0-----:R-:W-:-:S05]  /*4c50*/  F2FP.F16.F32.PACK_AB R0, RZ, R0 ;  /* 0x00000000ff00723e */ /* 0x001fca00000000ff */
[----:B------:R0:W-:Y:S01]  /*4c60*/  STG.E.U16 desc[UR36][R8.64], R0 ;  /* 0x0000000008007986 */ /* 0x0001e2000c101524 */
[----:B------:R-:W-:Y:S05]  /*4c70*/  BRA `(.L_x_14846) ;  /* 0x0000000c00547947 */ /* 0x000fea0003800000 */
.L_x_14854:
[----:B------:R-:W-:-:S13]  /*4c80*/  ISETP.NE.AND P0, PT, R0, 0x7, PT ;  /* 0x000000070000780c */ /* 0x000fda0003f05270 */
[----:B------:R-:W-:Y:S05]  /*4c90*/  @!P0 BRA `(.L_x_14856) ;  /* 0x00000000003c8947 */ /* 0x000fea0003800000 */
[----:B------:R-:W-:-:S13]  /*4ca0*/  ISETP.NE.AND P0, PT, R0, 0x8, PT ;  /* 0x000000080000780c */ /* 0x000fda0003f05270 */
[----:B------:R-:W-:Y:S05]  /*4cb0*/  @!P0 BRA `(.L_x_14857) ;  /* 0x00000000001c8947 */ /* 0x000fea0003800000 */
[----:B------:R-:W-:-:S13]  /*4cc0*/  ISETP.NE.AND P0, PT, R0, 0x9, PT ;  /* 0x000000090000780c */ /* 0x000fda0003f05270 */
[----:B------:R-:W-:Y:S05]  /*4cd0*/  @P0 BRA `(.L_x_14851) ;  /* 0x0000000800c80947 */ /* 0x000fea0003800000 */
[----:B------:R-:W0:Y:S01]  /*4ce0*/  I2F.S8 R4, R3 ;  /* 0x0000000300047306 */ /* 0x000e220000001400 */
[----:B------:R-:W-:Y:S02]  /*4cf0*/  IMAD.MOV.U32 R5, RZ, RZ, RZ ;  /* 0x000000ffff057224 */ /* 0x000fe400078e00ff */
[----:B------:R-:W-:-:S03]  /*4d00*/  IMAD.MOV.U32 R25, RZ, RZ, R23 ;  /* 0x000000ffff197224 */ /* 0x000fc600078e0017 */
[----:B0-----:R0:W-:Y:S01]  /*4d10*/  STG.E.64 desc[UR36][R8.64], R4 ;  /* 0x0000000408007986 */ /* 0x0011e2000c101b24 */
[----:B------:R-:W-:Y:S05]  /*4d20*/  BRA `(.L_x_14846) ;  /* 0x0000000c00287947 */ /* 0x000fea0003800000 */
.L_x_14857:
[----:B------:R-:W0:Y:S01]  /*4d30*/  I2F.S8 R3, R3 ;  /* 0x0000000300037306 */ /* 0x000e220000001400 */
[----:B------:R-:W-:Y:S01]  /*4d40*/  IMAD.MOV.U32 R25, RZ, RZ, R23 ;  /* 0x000000ffff197224 */ /* 0x000fe200078e0017 */
[----:B0-----:R-:W-:-:S04]  /*4d50*/  F2FP.F16.F32.PACK_AB R3, RZ, R3 ;  /* 0x00000003ff03723e */ /* 0x001fc800000000ff */
[----:B------:R-:W-:-:S05]  /*4d60*/  PRMT R3, R3, 0x5410, RZ ;  /* 0x0000541003037816 */ /* 0x000fca00000000ff */
[----:B------:R0:W-:Y:S01]  /*4d70*/  STG.E desc[UR36][R8.64], R3 ;  /* 0x0000000308007986 */ /* 0x0001e2000c101924 */
[----:B------:R-:W-:Y:S05]  /*4d80*/  BRA `(.L_x_14846) ;  /* 0x0000000c00107947 */ /* 0x000fea0003800000 */
.L_x_14856:
[----:B------:R-:W-:Y:S01]  /*4d90*/  PRMT R4, R3, 0x8880, RZ ;  /* 0x0000888003047816 */ /* 0x000fe200000000ff */
[----:B------:R-:W-:-:S03]  /*4da0*/  IMAD.MOV.U32 R25, RZ, RZ, R23 ;  /* 0x000000ffff197224 */ /* 0x000fc600078e0017 */
[----:B------:R-:W-:-:S06]  /*4db0*/  PRMT R4, R4, 0x7710, RZ ;  /* 0x0000771004047816 */ /* 0x000fcc00000000ff */
[----:B------:R-:W0:Y:S02]  /*4dc0*/  I2F.F64.S16 R4, R4 ;  /* 0x0000000400047312 */ /* 0x000e240000101c00 */
[----:B0-----:R0:W-:Y:S01]  /*4dd0*/  STG.E.64 desc[UR36][R8.64], R4 ;  /* 0x0000000408007986 */ /* 0x0011e2000c101b24 */
[----:B------:R-:W-:Y:S05]  /*4de0*/  BRA `(.L_x_14846) ;  /* 0x0000000800f87947 */ /* 0x000fea0003800000 */
.L_x_14847:
        /* <DEDUP_REMOVED lines=8> */
[----:B------:R-:W-:Y:S01]  /*4e70*/  LOP3.LUT P0, RZ, R3, 0xff, RZ, 0xc0, !PT ;  /* 0x000000ff03ff7812 */ /* 0x000fe2000780c0ff */
[----:B------:R-:W-:-:S03]  /*4e80*/  IMAD.MOV.U32 R25, RZ, RZ, R23 ;  /* 0x000000ffff197224 */ /* 0x000fc600078e0017 */
[----:B------:R-:W-:-:S05]  /*4e90*/  SEL R3, RZ, 0x1, !P0 ;  /* 0x00000001ff037807 */ /* 0x000fca0004000000 */
[----:B------:R0:W-:Y:S01]  /*4ea0*/  STG.E.U8 desc[UR36][R8.64], R3 ;  /* 0x0000000308007986 */ /* 0x0001e2000c101124 */
[----:B------:R-:W-:Y:S05]  /*4eb0*/  BRA `(.L_x_14846) ;  /* 0x0000000800c47947 */ /* 0x000fea0003800000 */
.L_x_14860:
[----:B------:R-:W-:Y:S02]  /*4ec0*/  PRMT R4, R3, 0x8880, RZ ;  /* 0x0000888003047816 */ /* 0x000fe400000000ff */
[----:B------:R-:W-:Y:S01]  /*4ed0*/  CS2R R6, SRZ ;  /* 0x0000000000067805 */ /* 0x000fe2000001ff00 */
[----:B------:R-:W-:Y:S01]  /*4ee0*/  IMAD.MOV.U32 R25, RZ, RZ, R23 ;  /* 0x000000ffff197224 */ /* 0x000fe200078e0017 */
[----:B------:R-:W-:-:S06]  /*4ef0*/  PRMT R4, R4, 0x7710, RZ ;  /* 0x0000771004047816 */ /* 0x000fcc00000000ff */
[----:B------:R-:W0:Y:S02]  /*4f00*/  I2F.F64.S16 R4, R4 ;  /* 0x0000000400047312 */ /* 0x000e240000101c00 */
[----:B0-----:R0:W-:Y:S01]  /*4f10*/  STG.E.128 desc[UR36][R8.64], R4 ;  /* 0x0000000408007986 */ /* 0x0011e2000c101d24 */
[----:B------:R-:W-:Y:S05]  /*4f20*/  BRA `(.L_x_14846) ;  /* 0x0000000800a87947 */ /* 0x000fea0003800000 */
.L_x_14859:
[----:B------:R-:W-:-:S13]  /*4f30*/  ISETP.NE.AND P0, PT, R0, 0xf, PT ;  /* 0x0000000f0000780c */ /* 0x000fda0003f05270 */
[----:B------:R-:W-:Y:S05]  /*4f40*/  @!P0 BRA `(.L_x_14861) ;  /* 0x0000000000bc8947 */ /* 0x000fea0003800000 */
[----:B------:R-:W-:-:S13]  /*4f50*/  ISETP.NE.AND P0, PT, R0, 0x17, PT ;  /* 0x000000170000780c */ /* 0x000fda0003f05270 */
[----:B------:R-:W-:Y:S05]  /*4f60*/  @!P0 BRA `(.L_x_14862) ;  /* 0x0000000000588947 */ /* 0x000fea0003800000 */
[----:B------:R-:W-:-:S13]  /*4f70*/  ISETP.NE.AND P0, PT, R0, 0x18, PT ;  /* 0x000000180000780c */ /* 0x000fda0003f05270 */
[----:B------:R-:W-:Y:S05]  /*4f80*/  @P0 BRA `(.L_x_14851) ;  /* 0x00000008001c0947 */ /* 0x000fea0003800000 */
[----:B------:R-:W0:Y:S01]  /*4f90*/  I2F.S8 R3, R3 ;  /* 0x0000000300037306 */ /* 0x000e220000001400 */
        /* <DEDUP_REMOVED lines=14> */
.L_x_14864:
[----:B------:R-:W-:Y:S05]  /*5080*/  BSYNC B0 ;  /* 0x0000000000007941 */ /* 0x000fea0003800000 */
.L_x_14863:
[----:B------:R-:W-:Y:S01]  /*5090*/  LOP3.LUT R5, R0, R5, RZ, 0xfc, !PT ;  /* 0x0000000500057212 */ /* 0x000fe200078efcff */
[----:B------:R-:W-:-:S04]  /*50a0*/  IMAD.MOV.U32 R25, RZ, RZ, R23 ;  /* 0x000000ffff197224 */ /* 0x000fc800078e0017 */
[----:B------:R0:W-:Y:S01]  /*50b0*/  STG.E.U8 desc[UR36][R8.64], R5 ;  /* 0x0000000508007986 */ /* 0x0001e2000c101124 */
[----:B------:R-:W-:Y:S05]  /*50c0*/  BRA `(.L_x_14846) ;  /* 0x0000000800407947 */ /* 0x000fea0003800000 */
.L_x_14862:
[----:B------:R-:W0:Y:S01]  /*50d0*/  I2F.S8 R5, R3 ;  /* 0x0000000300057306 */ /* 0x000e220000001400 */
        /* <DEDUP_REMOVED lines=12> */
.L_x_14866:
[----:B------:R-:W-:Y:S01]  /*51a0*/  IMAD.MOV.U32 R0, RZ, RZ, 0x7f ;  /* 0x0000007fff007424 */ /* 0x000fe200078e00ff */
[----:B------:R-:W-:-:S04]  /*51b0*/  ISETP.GT.U32.AND P0, PT, R4, 0x7f800000, PT ;  /* 0x7f8000000400780c */ /* 0x000fc80003f04070 */
[----:B------:R-:W-:-:S09]  /*51c0*/  SEL R0, R0, 0x7c, P0 ;  /* 0x0000007c00007807 */ /* 0x000fd20000000000 */
.L_x_14867:
[----:B------:R-:W-:Y:S05]  /*51d0*/  BSYNC B0 ;  /* 0x0000000000007941 */ /* 0x000fea0003800000 */
.L_x_14865:
[----:B------:R-:W-:Y:S01]  /*51e0*/  LOP3.LUT R3, R5, 0x80000000, RZ, 0xc0, !PT ;  /* 0x8000000005037812 */ /* 0x000fe200078ec0ff */
[----:B------:R-:W-:-:S03]  /*51f0*/  IMAD.MOV.U32 R25, RZ, RZ, R23 ;  /* 0x000000ffff197224 */ /* 0x000fc600078e0017 */
[----:B------:R-:W-:-:S04]  /*5200*/  SHF.R.U32.HI R3, RZ, 0x18, R3 ;  /* 0x00000018ff037819 */ /* 0x000fc80000011603 */
[----:B------:R-:W-:-:S05]  /*5210*/  LOP3.LUT R3, R0, R3, RZ, 0xfc, !PT ;  /* 0x0000000300037212 */ /* 0x000fca00078efcff */
[----:B------:R0:W-:Y:S01]  /*5220*/  STG.E.U8 desc[UR36][R8.64], R3 ;  /* 0x0000000308007986 */ /* 0x0001e2000c101124 */
[----:B------:R-:W-:Y:S05]  /*5230*/  BRA `(.L_x_14846) ;  /* 0x0000000400e47947 */ /* 0x000fea0003800000 */
.L_x_14861:
[----:B------:R-:W0:Y:S01]  /*5240*/  I2F.S8 R0, R3 ;  /* 0x0000000300007306 */ /* 0x000e220000001400 */
[----:B------:R-:W-:Y:S01]  /*5250*/  IMAD.MOV.U32 R25, RZ, RZ, R23 ;  /* 0x000000ffff197224 */ /* 0x000fe200078e0017 */
[----:B0-----:R-:W-:-:S05]  /*5260*/  F2FP.BF16.F32.PACK_AB R0, RZ, R0 ;  /* 0x00000000ff00723e */ /* 0x001fca00000010ff */
[----:B------:R0:W-:Y:S01]  /*5270*/  STG.E.U16 desc[UR36][R8.64], R0 ;  /* 0x0000000008007986 */ /* 0x0001e2000c101524 */
[----:B------:R-:W-:Y:S05]  /*5280*/  BRA `(.L_x_14846) ;  /* 0x0000000400d07947 */ /* 0x000fea0003800000 */
.L_x_14858:
        /* <DEDUP_REMOVED lines=8> */
[----:B------:R-:W-:Y:S01]  /*5310*/  PRMT R3, R3, 0x8880, RZ ;  /* 0x0000888003037816 */ /* 0x000fe200000000ff */
[----:B------:R-:W-:-:S03]  /*5320*/  IMAD.MOV.U32 R25, RZ, RZ, R23 ;  /* 0x000000ffff197224 */ /* 0x000fc600078e0017 */
[----:B------:R-:W-:-:S05]  /*5330*/  PRMT R3, R3, 0x7710, RZ ;  /* 0x0000771003037816 */ /* 0x000fca00000000ff */
[----:B------:R0:W-:Y:S01]  /*5340*/  STG.E.U16 desc[UR36][R8.64], R3 ;  /* 0x0000000308007986 */ /* 0x0001e2000c101524 */
[----:B------:R-:W-:Y:S05]  /*5350*/  BRA `(.L_x_14846) ;  /* 0x00000004009c7947 */ /* 0x000fea0003800000 */
.L_x_14870:
[----:B------:R-:W0:Y:S01]  /*5360*/  I2F.S8 R3, R3 ;  /* 0x0000000300037306 */ /* 0x000e220000001400 */
        /* <DEDUP_REMOVED lines=16> */
.L_x_14873:
[----:B------:R-:W-:-:S04]  /*5470*/  LOP3.LUT R3, R3, 0x80000000, RZ, 0xc0, !PT ;  /* 0x8000000003037812 */ /* 0x000fc800078ec0ff */
[----:B------:R-:W-:-:S04]  /*5480*/  SHF.R.U32.HI R3, RZ, 0x18, R3 ;  /* 0x00000018ff037819 */ /* 0x000fc80000011603 */
[----:B------:R-:W-:-:S04]  /*5490*/  LOP3.LUT R0, R0, R3, RZ, 0xfc, !PT ;  /* 0x0000000300007212 */ /* 0x000fc800078efcff */
[----:B------:R-:W-:-:S07]  /*54a0*/  PRMT R4, R0, 0x7610, R4 ;  /* 0x0000761000047816 */ /* 0x000fce0000000004 */
.L_x_14872:
[----:B------:R-:W-:Y:S05]  /*54b0*/  BSYNC B0 ;  /* 0x0000000000007941 */ /* 0x000fea0003800000 */
.L_x_14871:
[----:B------:R0:W-:Y:S01]  /*54c0*/  STG.E.U8 desc[UR36][R8.64], R4 ;  /* 0x0000000408007986 */ /* 0x0001e2000c101124 */
[----:B------:R-:W-:Y:S01]  /*54d0*/  IMAD.MOV.U32 R25, RZ, RZ, R23 ;  /* 0x000000ffff197224 */ /* 0x000fe200078e0017 */
[----:B------:R-:W-:Y:S06]  /*54e0*/  BRA `(.L_x_14846) ;  /* 0x0000000400387947 */ /* 0x000fec0003800000 */
.L_x_14869:
        /* <DEDUP_REMOVED lines=17> */
.L_x_14876:
[----:B------:R-:W-:-:S04]  /*5600*/  LOP3.LUT R3, R3, 0x80000000, RZ, 0xc0, !PT ;  /* 0x8000000003037812 */ /* 0x000fc800078ec0ff */
[----:B------:R-:W-:-:S04]  /*5610*/  SHF.R.U32.HI R3, RZ, 0x18, R3 ;  /* 0x00000018ff037819 */ /* 0x000fc80000011603 */
[----:B------:R-:W-:-:S04]  /*5620*/  LOP3.LUT R0, R0, R3, RZ, 0xfc, !PT ;  /* 0x0000000300007212 */ /* 0x000fc800078efcff */
[----:B------:R-:W-:-:S07]  /*5630*/  PRMT R4, R0, 0x7610, R4 ;  /* 0x0000761000047816 */ /* 0x000fce0000000004 */
.L_x_14875:
[----:B------:R-:W-:Y:S05]  /*5640*/  BSYNC B0 ;  /* 0x0000000000007941 */ /* 0x000fea0003800000 */
.L_x_14874:
[----:B------:R0:W-:Y:S01]  /*5650*/  STG.E.U8 desc[UR36][R8.64], R4 ;  /* 0x0000000408007986 */ /* 0x0001e2000c101124 */
[----:B------:R-:W-:Y:S01]  /*5660*/  IMAD.MOV.U32 R25, RZ, RZ, R23 ;  /* 0x000000ffff197224 */ /* 0x000fe200078e0017 */
[----:B------:R-:W-:Y:S06]  /*5670*/  BRA `(.L_x_14846) ;  /* 0x0000000000d47947 */ /* 0x000fec0003800000 */
.L_x_14868:
[----:B------:R-:W-:-:S13]  /*5680*/  ISETP.NE.AND P0, PT, R0, 0x1c, PT ;  /* 0x0000001c0000780c */ /* 0x000fda0003f05270 */
[----:B------:R-:W-:Y:S05]  /*5690*/  @!P0 BRA `(.L_x_14877) ;  /* 0x0000000000bc8947 */ /* 0x000fea0003800000 */
[----:B------:R-:W-:-:S13]  /*56a0*/  ISETP.NE.AND P0, PT, R0, 0x1d, PT ;  /* 0x0000001d0000780c */ /* 0x000fda0003f05270 */
[----:B------:R-:W-:Y:S05]  /*56b0*/  @!P0 BRA `(.L_x_14878) ;  /* 0x0000000000988947 */ /* 0x000fea0003800000 */
[----:B------:R-:W-:-:S13]  /*56c0*/  ISETP.NE.AND P0, PT, R0, 0x2c, PT ;  /* 0x0000002c0000780c */ /* 0x000fda0003f05270 */
[----:B------:R-:W-:Y:S05]  /*56d0*/  @P0 BRA `(.L_x_14851) ;  /* 0x0000000000480947 */ /* 0x000fea0003800000 */
[----:B------:R-:W0:Y:S01]  /*56e0*/  I2F.S8 R6, R3 ;  /* 0x0000000300067306 */ /* 0x000e220000001400 */
[----:B------:R-:W-:Y:S01]  /*56f0*/  IMAD.MOV.U32 R25, RZ, RZ, R23 ;  /* 0x000000ffff197224 */ /* 0x000fe200078e0017 */
        /* <DEDUP_REMOVED lines=16> */
.L_x_14851:
        /* <DEDUP_REMOVED lines=16> */
.L_x_14879:
[----:B------:R-:W-:Y:S01]  /*5900*/  IMAD.MOV.U32 R25, RZ, RZ, R23 ;  /* 0x000000ffff197224 */ /* 0x000fe200078e0017 */
[----:B------:R-:W-:Y:S06]  /*5910*/  BRA `(.L_x_14846) ;  /* 0x00000000002c7947 */ /* 0x000fec0003800000 */
.L_x_14878:
[----:B------:R-:W-:Y:S01]  /*5920*/  LOP3.LUT R3, R3, 0xffff, RZ, 0xc0, !PT ;  /* 0x0000ffff03037812 */ /* 0x000fe200078ec0ff */
[----:B------:R-:W-:-:S03]  /*5930*/  IMAD.MOV.U32 R25, RZ, RZ, R23 ;  /* 0x000000ffff197224 */ /* 0x000fc600078e0017 */
[----:B------:R-:W-:-:S05]  /*5940*/  PRMT R3, R3, 0x8880, RZ ;  /* 0x0000888003037816 */ /* 0x000fca00000000ff */
[----:B------:R-:W-:-:S05]  /*5950*/  IMAD.MOV.U32 R4, RZ, RZ, R3 ;  /* 0x000000ffff047224 */ /* 0x000fca00078e0003 */
[----:B------:R-:W-:-:S05]  /*5960*/  SHF.R.S32.HI R5, RZ, 0x1f, R4 ;  /* 0x0000001fff057819 */ /* 0x000fca0000011404 */
[----:B------:R0:W-:Y:S01]  /*5970*/  STG.E.64 desc[UR36][R8.64], R4 ;  /* 0x0000000408007986 */ /* 0x0001e2000c101b24 */
[----:B------:R-:W-:Y:S05]  /*5980*/  BRA `(.L_x_14846) ;  /* 0x0000000000107947 */ /* 0x000fea0003800000 */
.L_x_14877:
[----:B------:R-:W-:Y:S01]  /*5990*/  LOP3.LUT R3, R3, 0xffff, RZ, 0xc0, !PT ;  /* 0x0000ffff03037812 */ /* 0x000fe200078ec0ff */
[----:B------:R-:W-:-:S03]  /*59a0*/  IMAD.MOV.U32 R25, RZ, RZ, R23 ;  /* 0x000000ffff197224 */ /* 0x000fc600078e0017 */
[----:B------:R-:W-:-:S05]  /*59b0*/  PRMT R3, R3, 0x8880, RZ ;  /* 0x0000888003037816 */ /* 0x000fca00000000ff */
[----:B------:R0:W-:Y:S02]  /*59c0*/  STG.E desc[UR36][R8.64], R3 ;  /* 0x0000000308007986 */ /* 0x0001e4000c101924 */
.L_x_14846:
[----:B------:R-:W-:Y:S05]  /*59d0*/  BSYNC B6 ;  /* 0x0000000000067941 */ /* 0x000fea0003800000 */
.L_x_14845:
[----:B------:R-:W-:Y:S01]  /*59e0*/  ISETP.GE.AND P0, PT, R25, R16, PT ;  /* 0x000000101900720c */ /* 0x000fe20003f06270 */
[----:B------:R-:W-:-:S12]  /*59f0*/  BSSY B6, `(.L_x_14880) ;  /* 0x00001fe000067945 */ /* 0x000fd80003800000 */
[----:B------:R-:W-:Y:S05]  /*5a00*/  @P0 BRA `(.L_x_14881) ;  /* 0x0000001c00f00947 */ /* 0x000fea0003800000 */
[----:B012---:R-:W0:Y:S01]  /*5a10*/  LDC.64 R8, c[0x0][0x218] ;  /* 0x00008600ff087b82 */ /* 0x007e220000000a00 */
[----:B----4-:R-:W-:Y:S01]  /*5a20*/  IMAD R0, R2, 0x200, R25 ;  /* 0x0000020002007824 */ /* 0x010fe200078e0219 */
[----:B---3--:R-:W-:Y:S01]  /*5a30*/  PRMT R4, R17, 0x9910, RZ ;  /* 0x0000991011047816 */ /* 0x008fe200000000ff */
        /* <DEDUP_REMOVED lines=15> */
[----:B-----5:R3:W-:Y:S01]  /*5b30*/  STG.E.U8 desc[UR36][R8.64], R22 ;  /* 0x0000001608007986 */ /* 0x0207e2000c101124 */
[----:B------:R-:W-:Y:S05]  /*5b40*/  BRA `(.L_x_14887) ;  /* 0x0000000c00a07947 */ /* 0x000fea0003800000 */
.L_x_14885:
[----:B-----5:R4:W-:Y:S01]  /*5b50*/  STG.E.U8 desc[UR36][R8.64], R22 ;  /* 0x0000001608007986 */ /* 0x0209e2000c101124 */
[----:B------:R-:W-:Y:S05]  /*5b60*/  BRA `(.L_x_14887) ;  /* 0x0000000c00987947 */ /* 0x000fea0003800000 */
.L_x_14884:
[----:B------:R-:W-:-:S13]  /*5b70*/  ISETP.NE.AND P0, PT, R0, 0x2, PT ;  /* 0x000000020000780c */ /* 0x000fda0003f05270 */
[----:B------:R-:W-:Y:S05]  /*5b80*/  @!P0 BRA `(.L_x_14888) ;  /* 0x0000000000388947 */ /* 0x000fea0003800000 */
[----:B------:R-:W-:-:S13]  /*5b90*/  ISETP.NE.AND P0, PT, R0, 0x3, PT ;  /* 0x000000030000780c */ /* 0x000fda0003f05270 */
[----:B------:R-:W-:Y:S05]  /*5ba0*/  @!P0 BRA `(.L_x_14889) ;  /* 0x0000000000208947 */ /* 0x000fea0003800000 */
[----:B------:R-:W-:-:S13]  /*5bb0*/  ISETP.NE.AND P0, PT, R0, 0x4, PT ;  /* 0x000000040000780c */ /* 0x000fda0003f05270 */
[----:B------:R-:W-:Y:S05]  /*5bc0*/  @P0 BRA `(.L_x_14886) ;  /* 0x0000000c00180947 */ /* 0x000fea0003800000 */
[----:B-----5:R-:W-:-:S04]  /*5bd0*/  LOP3.LUT R22, R22, 0xffff, RZ, 0xc0, !PT ;  /* 0x0000ffff16167812 */ /* 0x020fc800078ec0ff */
[----:B------:R-:W-:-:S05]  /*5be0*/  PRMT R22, R22, 0x8880, RZ ;  /* 0x0000888016167816 */ /* 0x000fca00000000ff */
[----:B------:R-:W-:-:S05]  /*5bf0*/  IMAD.MOV.U32 R4, RZ, RZ, R22 ;  /* 0x000000ffff047224 */ /* 0x000fca00078e0016 */
[----:B------:R-:W-:-:S05]  /*5c00*/  SHF.R.S32.HI R5, RZ, 0x1f, R4 ;  /* 0x0000001fff057819 */ /* 0x000fca0000011404 */
[----:B------:R1:W-:Y:S01]  /*5c10*/  STG.E.64 desc[UR36][R8.64], R4 ;  /* 0x0000000408007986 */ /* 0x0003e2000c101b24 */
[----:B------:R-:W-:Y:S05]  /*5c20*/  BRA `(.L_x_14887) ;  /* 0x0000000c00687947 */ /* 0x000fea0003800000 */
.L_x_14889:
[----:B-----5:R-:W-:-:S04]  /*5c30*/  LOP3.LUT R22, R22, 0xffff, RZ, 0xc0, !PT ;  /* 0x0000ffff16167812 */ /* 0x020fc800078ec0ff */
[----:B------:R-:W-:-:S05]  /*5c40*/  PRMT R3, R22, 0x8880, RZ ;  /* 0x0000888016037816 */ /* 0x000fca00000000ff */
[----:B------:R2:W-:Y:S01]  /*5c50*/  STG.E desc[UR36][R8.64], R3 ;  /* 0x0000000308007986 */ /* 0x0005e2000c101924 */
[----:B------:R-:W-:Y:S05]  /*5c60*/  BRA `(.L_x_14887) ;  /* 0x0000000c00587947 */ /* 0x000fea0003800000 */
.L_x_14888:
[----:B-----5:R-:W-:-:S04]  /*5c70*/  PRMT R3, R22, 0x8880, RZ ;  /* 0x0000888016037816 */ /* 0x020fc800000000ff */
[----:B------:R-:W-:-:S05]  /*5c80*/  PRMT R3, R3, 0x7710, RZ ;  /* 0x0000771003037816 */ /* 0x000fca00000000ff */
[----:B------:R0:W-:Y:S01]  /*5c90*/  STG.E.U16 desc[UR36][R8.64], R3 ;  /* 0x0000000308007986 */ /* 0x0001e2000c101524 */
[----:B------:R-:W-:Y:S05]  /*5ca0*/  BRA `(.L_x_14887) ;  /* 0x0000000c00487947 */ /* 0x000fea0003800000 */
.L_x_14883:
[----:B------:R-:W-:-:S13]  /*5cb0*/  ISETP.GT.AND P0, PT, R0, 0x6, PT ;  /* 0x000000060000780c */ /* 0x000fda0003f04270 */
[----:B------:R-:W-:Y:S05]  /*5cc0*/  @P0 BRA `(.L_x_14890) ;  /* 0x00000000002c0947 */ /* 0x000fea0003800000 */
[----:B------:R-:W-:-:S13]  /*5cd0*/  ISETP.NE.AND P0, PT, R0, 0x5, PT ;  /* 0x000000050000780c */ /* 0x000fda0003f05270 */
[----:B------:R-:W-:Y:S05]  /*5ce0*/  @!P0 BRA `(.L_x_14891) ;  /* 0x0000000000148947 */ /* 0x000fea0003800000 */
[----:B------:R-:W-:-:S13]  /*5cf0*/  ISETP.NE.AND P0, PT, R0, 0x6, PT ;  /* 0x000000060000780c */ /* 0x000fda0003f05270 */
[----:B------:R-:W-:Y:S05]  /*5d00*/  @P0 BRA `(.L_x_14886) ;  /* 0x0000000800c80947 */ /* 0x000fea0003800000 */
[----:B-----5:R-:W0:Y:S02]  /*5d10*/  I2F.S8 R3, R22 ;  /* 0x0000001600037306 */ /* 0x020e240000001400 */
[----:B0-----:R0:W-:Y:S01]  /*5d20*/  STG.E desc[UR36][R8.64], R3 ;  /* 0x0000000308007986 */ /* 0x0011e2000c101924 */
[----:B------:R-:W-:Y:S05]  /*5d30*/  BRA `(.L_x_14887) ;  /* 0x0000000c00247947 */ /* 0x000fea0003800000 */
.L_x_14891:
[----:B-----5:R-:W0:Y:S02]  /*5d40*/  I2F.S8 R0, R22 ;  /* 0x0000001600007306 */ /* 0x020e240000001400 */
[----:B0-----:R-:W-:-:S05]  /*5d50*/  F2FP.F16.F32.PACK_AB R0, RZ, R0 ;  /* 0x00000000ff00723e */ /* 0x001fca00000000ff */
[----:B------:R0:W-:Y:S01]  /*5d60*/  STG.E.U16 desc[UR36][R8.64], R0 ;  /* 0x0000000008007986 */ /* 0x0001e2000c101524 */
[----:B------:R-:W-:Y:S05]  /*5d70*/  BRA `(.L_x_14887) ;  /* 0x0000000c00147947 */ /* 0x000fea0003800000 */
.L_x_14890:
[----:B------:R-:W-:-:S13]  /*5d80*/  ISETP.NE.AND P0, PT, R0, 0x7, PT ;  /* 0x000000070000780c */ /* 0x000fda0003f05270 */
[----:B------:R-:W-:Y:S05]  /*5d90*/  @!P0 BRA `(.L_x_14892) ;  /* 0x0000000000348947 */ /* 0x000fea0003800000 */
[----:B------:R-:W-:-:S13]  /*5da0*/  ISETP.NE.AND P0, PT, R0, 0x8, PT ;  /* 0x000000080000780c */ /* 0x000fda0003f05270 */
[----:B------:R-:W-:Y:S05]  /*5db0*/  @!P0 BRA `(.L_x_14893) ;  /* 0x0000000000188947 */ /* 0x000fea0003800000 */
[----:B------:R-:W-:-:S13]  /*5dc0*/  ISETP.NE.AND P0, PT, R0, 0x9, PT ;  /* 0x000000090000780c */ /* 0x000fda0003f05270 */
[----:B------:R-:W-:Y:S05]  /*5dd0*/  @P0 BRA `(.L_x_14886) ;  /* 0x0000000800940947 */ /* 0x000fea0003800000 */
[----:B-----5:R-:W0:Y:S01]  /*5de0*/  I2F.S8 R22, R22 ;  /* 0x0000001600167306 */ /* 0x020e220000001400 */
[----:B------:R-:W-:-:S05]  /*5df0*/  IMAD.MOV.U32 R23, RZ, RZ, RZ ;  /* 0x000000ffff177224 */ /* 0x000fca00078e00ff */
[----:B0-----:R0:W-:Y:S01]  /*5e00*/  STG.E.64 desc[UR36][R8.64], R22 ;  /* 0x0000001608007986 */ /* 0x0011e2000c101b24 */
[----:B------:R-:W-:Y:S05]  /*5e10*/  BRA `(.L_x_14887) ;  /* 0x0000000800ec7947 */ /* 0x000fea0003800000 */
.L_x_14893:
[----:B-----5:R-:W0:Y:S02]  /*5e20*/  I2F.S8 R22, R22 ;  /* 0x0000001600167306 */ /* 0x020e240000001400 */
[----:B0-----:R-:W-:-:S04]  /*5e30*/  F2FP.F16.F32.PACK_AB R3, RZ, R22 ;  /* 0x00000016ff03723e */ /* 0x001fc800000000ff */
[----:B------:R-:W-:-:S05]  /*5e40*/  PRMT R3, R3, 0x5410, RZ ;  /* 0x0000541003037816 */ /* 0x000fca00000000ff */
[----:B------:R0:W-:Y:S01]  /*5e50*/  STG.E desc[UR36][R8.64], R3 ;  /* 0x0000000308007986 */ /* 0x0001e2000c101924 */
[----:B------:R-:W-:Y:S05]  /*5e60*/  BRA `(.L_x_14887) ;  /* 0x0000000800d87947 */ /* 0x000fea0003800000 */
.L_x_14892:
[----:B-----5:R-:W-:-:S04]  /*5e70*/  PRMT R4, R22, 0x8880, RZ ;  /* 0x0000888016047816 */ /* 0x020fc800000000ff */
[----:B------:R-:W-:-:S06]  /*5e80*/  PRMT R4, R4, 0x7710, RZ ;  /* 0x0000771004047816 */ /* 0x000fcc00000000ff */
[----:B------:R-:W0:Y:S02]  /*5e90*/  I2F.F64.S16 R4, R4 ;  /* 0x0000000400047312 */ /* 0x000e240000101c00 */
[----:B0-----:R0:W-:Y:S01]  /*5ea0*/  STG.E.64 desc[UR36][R8.64], R4 ;  /* 0x0000000408007986 */ /* 0x0011e2000c101b24 */
[----:B------:R-:W-:Y:S05]  /*5eb0*/  BRA `(.L_x_14887) ;  /* 0x0000000800c47947 */ /* 0x000fea0003800000 */
.L_x_14882:
        /* <DEDUP_REMOVED lines=8> */
[----:B-----5:R-:W-:-:S04]  /*5f40*/  LOP3.LUT P0, RZ, R22, 0xff, RZ, 0xc0, !PT ;  /* 0x000000ff16ff7812 */ /* 0x020fc8000780c0ff */
[----:B------:R-:W-:-:S05]  /*5f50*/  SEL R3, RZ, 0x1, !P0 ;  /* 0x00000001ff037807 */ /* 0x000fca0004000000 */
[----:B------:R0:W-:Y:S01]  /*5f60*/  STG.E.U8 desc[UR36][R8.64], R3 ;  /* 0x0000000308007986 */ /* 0x0001e2000c101124 */
[----:B------:R-:W-:Y:S05]  /*5f70*/  BRA `(.L_x_14887) ;  /* 0x0000000800947947 */ /* 0x000fea0003800000 */
.L_x_14896:
[----:B-----5:R-:W-:Y:S02]  /*5f80*/  PRMT R4, R22, 0x8880, RZ ;  /* 0x0000888016047816 */ /* 0x020fe400000000ff */
[----:B------:R-:W-:Y:S02]  /*5f90*/  CS2R R6, SRZ ;  /* 0x0000000000067805 */ /* 0x000fe4000001ff00 */
[----:B------:R-:W-:-:S06]  /*5fa0*/  PRMT R4, R4, 0x7710, RZ ;  /* 0x0000771004047816 */ /* 0x000fcc00000000ff */
[----:B------:R-:W0:Y:S02]  /*5fb0*/  I2F.F64.S16 R4, R4 ;  /* 0x0000000400047312 */ /* 0x000e240000101c00 */
[----:B0-----:R0:W-:Y:S01]  /*5fc0*/  STG.E.128 desc[UR36][R8.64], R4 ;  /* 0x0000000408007986 */ /* 0x0011e2000c101d24 */
[----:B------:R-:W-:Y:S05]  /*5fd0*/  BRA `(.L_x_14887) ;  /* 0x00000008007c7947 */ /* 0x000fea0003800000 */
.L_x_14895:
[----:B------:R-:W-:-:S13]  /*5fe0*/  ISETP.NE.AND P0, PT, R0, 0xf, PT ;  /* 0x0000000f0000780c */ /* 0x000fda0003f05270 */
[----:B------:R-:W-:Y:S05]  /*5ff0*/  @!P0 BRA `(.L_x_14897) ;  /* 0x0000000000b48947 */ /* 0x000fea0003800000 */
[----:B------:R-:W-:-:S13]  /*6000*/  ISETP.NE.AND P0, PT, R0, 0x17, PT ;  /* 0x000000170000780c */ /* 0x000fda0003f05270 */
[----:B------:R-:W-:Y:S05]  /*6010*/  @!P0 BRA `(.L_x_14898) ;  /* 0x0000000000548947 */ /* 0x000fea0003800000 */
[----:B------:R-:W-:-:S13]  /*6020*/  ISETP.NE.AND P0, PT, R0, 0x18, PT ;  /* 0x000000180000780c */ /* 0x000fda0003f05270 */
[----:B------:R-:W-:Y:S05]  /*6030*/  @P0 BRA `(.L_x_14886) ;  /* 0x0000000400fc0947 */ /* 0x000fea0003800000 */
[----:B-----5:R-:W0:Y:S01]  /*6040*/  I2F.S8 R7, R22 ;  /* 0x0000001600077306 */ /* 0x020e220000001400 */
        /* <DEDUP_REMOVED lines=14> */
.L_x_14900:
[----:B------:R-:W-:Y:S05]  /*6130*/  BSYNC B0 ;  /* 0x0000000000007941 */ /* 0x000fea0003800000 */
.L_x_14899:
[----:B------:R-:W-:-:S05]  /*6140*/  LOP3.LUT R5, R0, R5, RZ, 0xfc, !PT ;  /* 0x0000000500057212 */ /* 0x000fca00078efcff */
[----:B------:R0:W-:Y:S01]  /*6150*/  STG.E.U8 desc[UR36][R8.64], R5 ;  /* 0x0000000508007986 */ /* 0x0001e2000c101124 */
[----:B------:R-:W-:Y:S05]  /*6160*/  BRA `(.L_x_14887) ;  /* 0x0000000800187947 */ /* 0x000fea0003800000 */
.L_x_14898:
[----:B-----5:R-:W0:Y:S01]  /*6170*/  I2F.S8 R5, R22 ;  /* 0x0000001600057306 */ /* 0x020e220000001400 */
        /* <DEDUP_REMOVED lines=12> */
.L_x_14902:
[----:B------:R-:W-:Y:S01]  /*6240*/  IMAD.MOV.U32 R0, RZ, RZ, 0x7f ;  /* 0x0000007fff007424 */ /* 0x000fe200078e00ff */
[----:B------:R-:W-:-:S04]  /*6250*/  ISETP.GT.U32.AND P0, PT, R3, 0x7f800000, PT ;  /* 0x7f8000000300780c */ /* 0x000fc80003f04070 */
[----:B------:R-:W-:-:S09]  /*6260*/  SEL R0, R0, 0x7c, P0 ;  /* 0x0000007c00007807 */ /* 0x000fd20000000000 */
.L_x_14903:
[----:B------:R-:W-:Y:S05]  /*6270*/  BSYNC B0 ;  /* 0x0000000000007941 */ /* 0x000fea0003800000 */
.L_x_14901:
[----:B------:R-:W-:-:S04]  /*6280*/  LOP3.LUT R3, R5, 0x80000000, RZ, 0xc0, !PT ;  /* 0x8000000005037812 */ /* 0x000fc800078ec0ff */
[----:B------:R-:W-:-:S04]  /*6290*/  SHF.R.U32.HI R3, RZ, 0x18, R3 ;  /* 0x00000018ff037819 */ /* 0x000fc80000011603 */
[----:B------:R-:W-:-:S05]  /*62a0*/  LOP3.LUT R3, R0, R3, RZ, 0xfc, !PT ;  /* 0x0000000300037212 */ /* 0x000fca00078efcff */
[----:B------:R0:W-:Y:S01]  /*62b0*/  STG.E.U8 desc[UR36][R8.64], R3 ;  /* 0x0000000308007986 */ /* 0x0001e2000c101124 */
[----:B------:R-:W-:Y:S05]  /*62c0*/  BRA `(.L_x_14887) ;  /* 0x0000000400c07947 */ /* 0x000fea0003800000 */
.L_x_14897:
[----:B-----5:R-:W0:Y:S02]  /*62d0*/  I2F.S8 R0, R22 ;  /* 0x0000001600007306 */ /* 0x020e240000001400 */
[----:B0-----:R-:W-:-:S05]  /*62e0*/  F2FP.BF16.F32.PACK_AB R0, RZ, R0 ;  /* 0x00000000ff00723e */ /* 0x001fca00000010ff */
[----:B------:R0:W-:Y:S01]  /*62f0*/  STG.E.U16 desc[UR36][R8.64], R0 ;  /* 0x0000000008007986 */ /* 0x0001e2000c101524 */
[----:B------:R-:W-:Y:S05]  /*6300*/  BRA `(.L_x_14887) ;  /* 0x0000000400b07947 */ /* 0x000fea0003800000 */
.L_x_14894:
        /* <DEDUP_REMOVED lines=8> */
[----:B-----5:R-:W-:-:S04]  /*6390*/  PRMT R3, R22, 0x8880, RZ ;  /* 0x0000888016037816 */ /* 0x020fc800000000ff */
[----:B------:R-:W-:-:S05]  /*63a0*/  PRMT R3, R3, 0x7710, RZ ;  /* 0x0000771003037816 */ /* 0x000fca00000000ff */
[----:B------:R0:W-:Y:S01]  /*63b0*/  STG.E.U16 desc[UR36][R8.64], R3 ;  /* 0x0000000308007986 */ /* 0x0001e2000c101524 */
[----:B------:R-:W-:Y:S05]  /*63c0*/  BRA `(.L_x_14887) ;  /* 0x0000000400807947 */ /* 0x000fea0003800000 */
.L_x_14906:
[----:B-----5:R-:W0:Y:S01]  /*63d0*/  I2F.S8 R5, R22 ;  /* 0x0000001600057306 */ /* 0x020e220000001400 */
        /* <DEDUP_REMOVED lines=16> */
.L_x_14909:
[----:B------:R-:W-:-:S04]  /*64e0*/  LOP3.LUT R3, R5, 0x80000000, RZ, 0xc0, !PT ;  /* 0x8000000005037812 */ /* 0x000fc800078ec0ff */
[----:B------:R-:W-:-:S04]  /*64f0*/  SHF.R.U32.HI R3, RZ, 0x18, R3 ;  /* 0x00000018ff037819 */ /* 0x000fc80000011603 */
[----:B------:R-:W-:-:S04]  /*6500*/  LOP3.LUT R0, R0, R3, RZ, 0xfc, !PT ;  /* 0x0000000300007212 */ /* 0x000fc800078efcff */
[----:B------:R-:W-:-:S07]  /*6510*/  PRMT R4, R0, 0x7610, R4 ;  /* 0x0000761000047816 */ /* 0x000fce0000000004 */
.L_x_14908:
[----:B------:R-:W-:Y:S05]  /*6520*/  BSYNC B0 ;  /* 0x0000000000007941 */ /* 0x000fea0003800000 */
.L_x_14907:
[----:B------:R0:W-:Y:S01]  /*6530*/  STG.E.U8 desc[UR36][R8.64], R4 ;  /* 0x0000000408007986 */ /* 0x0001e2000c101124 */
[----:B------:R-:W-:Y:S05]  /*6540*/  BRA `(.L_x_14887) ;  /* 0x0000000400207947 */ /* 0x000fea0003800000 */
.L_x_14905:
        /* <DEDUP_REMOVED lines=17> */
.L_x_14912:
[----:B------:R-:W-:-:S04]  /*6660*/  LOP3.LUT R3, R5, 0x80000000, RZ, 0xc0, !PT ;  /* 0x8000000005037812 */ /* 0x000fc800078ec0ff */
[----:B------:R-:W-:-:S04]  /*6670*/  SHF.R.U32.HI R3, RZ, 0x18, R3 ;  /* 0x00000018ff037819 */ /* 0x000fc80000011603 */
[----:B------:R-:W-:-:S04]  /*6680*/  LOP3.LUT R0, R0, R3, RZ, 0xfc, !PT ;  /* 0x0000000300007212 */ /* 0x000fc800078efcff */
[----:B------:R-:W-:-:S07]  /*6690*/  PRMT R4, R0, 0x7610, R4 ;  /* 0x0000761000047816 */ /* 0x000fce0000000004 */
.L_x_14911:
[----:B------:R-:W-:Y:S05]  /*66a0*/  BSYNC B0 ;  /* 0x0000000000007941 */ /* 0x000fea0003800000 */
.L_x_14910:
[----:B------:R0:W-:Y:S01]  /*66b0*/  STG.E.U8 desc[UR36][R8.64], R4 ;  /* 0x0000000408007986 */ /* 0x0001e2000c101124 */
[----:B------:R-:W-:Y:S05]  /*66c0*/  BRA `(.L_x_14887) ;  /* 0x0000000000c07947 */ /* 0x000fea0003800000 */
.L_x_14904:
[----:B------:R-:W-:-:S13]  /*66d0*/  ISETP.NE.AND P0, PT, R0, 0x1c, PT ;  /* 0x0000001c0000780c */ /* 0x000fda0003f05270 */
[----:B------:R-:W-:Y:S05]  /*66e0*/  @!P0 BRA `(.L_x_14913) ;  /* 0x0000000000ac8947 */ /* 0x000fea0003800000 */
[----:B------:R-:W-:-:S13]  /*66f0*/  ISETP.NE.AND P0, PT, R0, 0x1d, PT ;  /* 0x0000001d0000780c */ /* 0x000fda0003f05270 */
[----:B------:R-:W-:Y:S05]  /*6700*/  @!P0 BRA `(.L_x_14914) ;  /* 0x00000000008c8947 */ /* 0x000fea0003800000 */
[----:B------:R-:W-:-:S13]  /*6710*/  ISETP.NE.AND P0, PT, R0, 0x2c, PT ;  /* 0x0000002c0000780c */ /* 0x000fda0003f05270 */
[----:B------:R-:W-:Y:S05]  /*6720*/  @P0 BRA `(.L_x_14886) ;  /* 0x0000000000400947 */ /* 0x000fea0003800000 */
[----:B-----5:R-:W0:Y:S02]  /*6730*/  I2F.S8 R22, R22 ;  /* 0x0000001600167306 */ /* 0x020e240000001400 */
        /* <DEDUP_REMOVED lines=15> */
.L_x_14886:
        /* <DEDUP_REMOVED lines=16> */
.L_x_14915:
[----:B------:R-:W-:Y:S05]  /*6930*/  BRA `(.L_x_14887) ;  /* 0x0000000000247947 */ /* 0x000fea0003800000 */
.L_x_14914:
[----:B-----5:R-:W-:-:S04]  /*6940*/  LOP3.LUT R22, R22, 0xffff, RZ, 0xc0, !PT ;  /* 0x0000ffff16167812 */ /* 0x020fc800078ec0ff */
[----:B------:R-:W-:-:S05]  /*6950*/  PRMT R22, R22, 0x8880, RZ ;  /* 0x0000888016167816 */ /* 0x000fca00000000ff */
[----:B------:R-:W-:-:S05]  /*6960*/  IMAD.MOV.U32 R4, RZ, RZ, R22 ;  /* 0x000000ffff047224 */ /* 0x000fca00078e0016 */
[----:B------:R-:W-:-:S05]  /*6970*/  SHF.R.S32.HI R5, RZ, 0x1f, R4 ;  /* 0x0000001fff057819 */ /* 0x000fca0000011404 */
[----:B------:R0:W-:Y:S01]  /*6980*/  STG.E.64 desc[UR36][R8.64], R4 ;  /* 0x0000000408007986 */ /* 0x0001e2000c101b24 */
[----:B------:R-:W-:Y:S05]  /*6990*/  BRA `(.L_x_14887) ;  /* 0x00000000000c7947 */ /* 0x000fea0003800000 */
.L_x_14913:
[----:B-----5:R-:W-:-:S04]  /*69a0*/  LOP3.LUT R22, R22, 0xffff, RZ, 0xc0, !PT ;  /* 0x0000ffff16167812 */ /* 0x020fc800078ec0ff */
[----:B------:R-:W-:-:S05]  /*69b0*/  PRMT R3, R22, 0x8880, RZ ;  /* 0x0000888016037816 */ /* 0x000fca00000000ff */
[----:B------:R0:W-:Y:S02]  /*69c0*/  STG.E desc[UR36][R8.64], R3 ;  /* 0x0000000308007986 */ /* 0x0001e4000c101924 */
.L_x_14887:
        /* <DEDUP_REMOVED lines=23> */
.L_x_14919:
[----:B------:R0:W-:Y:S01]  /*6b40*/  STG.E.U8 desc[UR36][R8.64], R18 ;  /* 0x0000001208007986 */ /* 0x0001e2000c101124 */
[----:B------:R-:W-:Y:S05]  /*6b50*/  BRA `(.L_x_14921) ;  /* 0x0000000c00987947 */ /* 0x000fea0003800000 */
.L_x_14918:
[----:B------:R-:W-:-:S13]  /*6b60*/  ISETP.NE.AND P0, PT, R0, 0x2, PT ;  /* 0x000000020000780c */ /* 0x000fda0003f05270 */
[----:B------:R-:W-:Y:S05]  /*6b70*/  @!P0 BRA `(.L_x_14922) ;  /* 0x0000000000388947 */ /* 0x000fea0003800000 */
[----:B------:R-:W-:-:S13]  /*6b80*/  ISETP.NE.AND P0, PT, R0, 0x3, PT ;  /* 0x000000030000780c */ /* 0x000fda0003f05270 */
[----:B------:R-:W-:Y:S05]  /*6b90*/  @!P0 BRA `(.L_x_14923) ;  /* 0x0000000000208947 */ /* 0x000fea0003800000 */
[----:B------:R-:W-:-:S13]  /*6ba0*/  ISETP.NE.AND P0, PT, R0, 0x4, PT ;  /* 0x000000040000780c */ /* 0x000fda0003f05270 */
[----:B------:R-:W-:Y:S05]  /*6bb0*/  @P0 BRA `(.L_x_14920) ;  /* 0x0000000c00180947 */ /* 0x000fea0003800000 */
[----:B------:R-:W-:-:S04]  /*6bc0*/  LOP3.LUT R18, R18, 0xffff, RZ, 0xc0, !PT ;  /* 0x0000ffff12127812 */ /* 0x000fc800078ec0ff */
[----:B------:R-:W-:-:S05]  /*6bd0*/  PRMT R18, R18, 0x8880, RZ ;  /* 0x0000888012127816 */ /* 0x000fca00000000ff */
[----:B------:R-:W-:-:S05]  /*6be0*/  IMAD.MOV.U32 R4, RZ, RZ, R18 ;  /* 0x000000ffff047224 */ /* 0x000fca00078e0012 */
[----:B------:R-:W-:-:S05]  /*6bf0*/  SHF.R.S32.HI R5, RZ, 0x1f, R4 ;  /* 0x0000001fff057819 */ /* 0x000fca0000011404 */
[----:B------:R0:W-:Y:S01]  /*6c00*/  STG.E.64 desc[UR36][R8.64], R4 ;  /* 0x0000000408007986 */ /* 0x0001e2000c101b24 */
[----:B------:R-:W-:Y:S05]  /*6c10*/  BRA `(.L_x_14921) ;  /* 0x0000000c00687947 */ /* 0x000fea0003800000 */
.L_x_14923:
[----:B------:R-:W-:-:S04]  /*6c20*/  LOP3.LUT R18, R18, 0xffff, RZ, 0xc0, !PT ;  /* 0x0000ffff12127812 */ /* 0x000fc800078ec0ff */
[----:B------:R-:W-:-:S05]  /*6c30*/  PRMT R3, R18, 0x8880, RZ ;  /* 0x0000888012037816 */ /* 0x000fca00000000ff */
[----:B------:R0:W-:Y:S01]  /*6c40*/  STG.E desc[UR36][R8.64], R3 ;  /* 0x0000000308007986 */ /* 0x0001e2000c101924 */
[----:B------:R-:W-:Y:S05]  /*6c50*/  BRA `(.L_x_14921) ;  /* 0x0000000c00587947 */ /* 0x000fea0003800000 */
.L_x_14922:
[----:B------:R-:W-:-:S04]  /*6c60*/  PRMT R3, R18, 0x8880, RZ ;  /* 0x0000888012037816 */ /* 0x000fc800000000ff */
[----:B------:R-:W-:-:S05]  /*6c70*/  PRMT R3, R3, 0x7710, RZ ;  /* 0x0000771003037816 */ /* 0x000fca00000000ff */
[----:B------:R0:W-:Y:S01]  /*6c80*/  STG.E.U16 desc[UR36][R8.64], R3 ;  /* 0x0000000308007986 */ /* 0x0001e2000c101524 */
[----:B------:R-:W-:Y:S05]  /*6c90*/  BRA `(.L_x_14921) ;  /* 0x0000000c00487947 */ /* 0x000fea0003800000 */
.L_x_14917:
[----:B------:R-:W-:-:S13]  /*6ca0*/  ISETP.GT.AND P0, PT, R0, 0x6, PT ;  /* 0x000000060000780c */ /* 0x000fda0003f04270 */
[----:B------:R-:W-:Y:S05]  /*6cb0*/  @P0 BRA `(.L_x_14924) ;  /* 0x00000000002c0947 */ /* 0x000fea0003800000 */
[----:B------:R-:W-:-:S13]  /*6cc0*/  ISETP.NE.AND P0, PT, R0, 0x5, PT ;  /* 0x000000050000780c */ /* 0x000fda0003f05270 */
[----:B------:R-:W-:Y:S05]  /*6cd0*/  @!P0 BRA `(.L_x_14925) ;  /* 0x0000000000148947 */ /* 0x000fea0003800000 */
[----:B------:R-:W-:-:S13]  /*6ce0*/  ISETP.NE.AND P0, PT, R0, 0x6, PT ;  /* 0x000000060000780c */ /* 0x000fda0003f05270 */
[----:B------:R-:W-:Y:S05]  /*6cf0*/  @P0 BRA `(.L_x_14920) ;  /* 0x0000000800c80947 */ /* 0x000fea0003800000 */
[----:B------:R-:W0:Y:S02]  /*6d00*/  I2F.S8 R3, R18 ;  /* 0x0000001200037306 */ /* 0x000e240000001400 */
[----:B0-----:R0:W-:Y:S01]  /*6d10*/  STG.E desc[UR36][R8.64], R3 ;  /* 0x0000000308007986 */ /* 0x0011e2000c101924 */
[----:B------:R-:W-:Y:S05]  /*6d20*/  BRA `(.L_x_14921) ;  /* 0x0000000c00247947 */ /* 0x000fea0003800000 */
.L_x_14925:
[----:B------:R-:W0:Y:S02]  /*6d30*/  I2F.S8 R0, R18 ;  /* 0x0000001200007306 */ /* 0x000e240000001400 */
[----:B0-----:R-:W-:-:S05]  /*6d40*/  F2FP.F16.F32.PACK_AB R0, RZ, R0 ;  /* 0x00000000ff00723e */ /* 0x001fca00000000ff */
[----:B------:R0:W-:Y:S01]  /*6d50*/  STG.E.U16 desc[UR36][R8.64], R0 ;  /* 0x0000000008007986 */ /* 0x0001e2000c101524 */
[----:B------:R-:W-:Y:S05]  /*6d60*/  BRA `(.L_x_14921) ;  /* 0x0000000c00147947 */ /* 0x000fea0003800000 */
.L_x_14924:
[----:B------:R-:W-:-:S13]  /*6d70*/  ISETP.NE.AND P0, PT, R0, 0x7, PT ;  /* 0x000000070000780c */ /* 0x000fda0003f05270 */
[----:B------:R-:W-:Y:S05]  /*6d80*/  @!P0 BRA `(.L_x_14926) ;  /* 0x0000000000348947 */ /* 0x000fea0003800000 */
[----:B------:R-:W-:-:S13]  /*6d90*/  ISETP.NE.AND P0, PT, R0, 0x8, PT ;  /* 0x000000080000780c */ /* 0x000fda0003f05270 */
[----:B------:R-:W-:Y:S05]  /*6da0*/  @!P0 BRA `(.L_x_14927) ;  /* 0x0000000000188947 */ /* 0x000fea0003800000 */
[----:B------:R-:W-:-:S13]  /*6db0*/  ISETP.NE.AND P0, PT, R0, 0x9, PT ;  /* 0x000000090000780c */ /* 0x000fda0003f05270 */
[----:B------:R-:W-:Y:S05]  /*6dc0*/  @P0 BRA `(.L_x_14920) ;  /* 0x0000000800940947 */ /* 0x000fea0003800000 */
[----:B------:R-:W0:Y:S01]  /*6dd0*/  I2F.S8 R4, R18 ;  /* 0x0000001200047306 */ /* 0x000e220000001400 */
[----:B------:R-:W-:-:S05]  /*6de0*/  IMAD.MOV.U32 R5, RZ, RZ, RZ ;  /* 0x000000ffff057224 */ /* 0x000fca00078e00ff */
[----:B0-----:R0:W-:Y:S01]  /*6df0*/  STG.E.64 desc[UR36][R8.64], R4 ;  /* 0x0000000408007986 */ /* 0x0011e2000c101b24 */
[----:B------:R-:W-:Y:S05]  /*6e00*/  BRA `(.L_x_14921) ;  /* 0x0000000800ec7947 */ /* 0x000fea0003800000 */
.L_x_14927:
[----:B------:R-:W0:Y:S02]  /*6e10*/  I2F.S8 R18, R18 ;  /* 0x0000001200127306 */ /* 0x000e240000001400 */
[----:B0-----:R-:W-:-:S04]  /*6e20*/  F2FP.F16.F32.PACK_AB R3, RZ, R18 ;  /* 0x00000012ff03723e */ /* 0x001fc800000000ff */
[----:B------:R-:W-:-:S05]  /*6e30*/  PRMT R3, R3, 0x5410, RZ ;  /* 0x0000541003037816 */ /* 0x000fca00000000ff */
[----:B------:R0:W-:Y:S01]  /*6e40*/  STG.E desc[UR36][R8.64], R3 ;  /* 0x0000000308007986 */ /* 0x0001e2000c101924 */
[----:B------:R-:W-:Y:S05]  /*6e50*/  BRA `(.L_x_14921) ;  /* 0x0000000800d87947 */ /* 0x000fea0003800000 */
.L_x_14926:
[----:B------:R-:W-:-:S04]  /*6e60*/  PRMT R4, R18, 0x8880, RZ ;  /* 0x0000888012047816 */ /* 0x000fc800000000ff */
[----:B------:R-:W-:-:S06]  /*6e70*/  PRMT R4, R4, 0x7710, RZ ;  /* 0x0000771004047816 */ /* 0x000fcc00000000ff */
[----:B------:R-:W0:Y:S02]  /*6e80*/  I2F.F64.S16 R4, R4 ;  /* 0x0000000400047312 */ /* 0x000e240000101c00 */
[----:B0-----:R0:W-:Y:S01]  /*6e90*/  STG.E.64 desc[UR36][R8.64], R4 ;  /* 0x0000000408007986 */ /* 0x0011e2000c101b24 */
[----:B------:R-:W-:Y:S05]  /*6ea0*/  BRA `(.L_x_14921) ;  /* 0x0000000800c47947 */ /* 0x000fea0003800000 */
.L_x_14916:
        /* <DEDUP_REMOVED lines=8> */
[----:B------:R-:W-:-:S04]  /*6f30*/  LOP3.LUT P0, RZ, R18, 0xff, RZ, 0xc0, !PT ;  /* 0x000000ff12ff7812 */ /* 0x000fc8000780c0ff */
[----:B------:R-:W-:-:S05]  /*6f40*/  SEL R3, RZ, 0x1, !P0 ;  /* 0x00000001ff037807 */ /* 0x000fca0004000000 */
[----:B------:R0:W-:Y:S01]  /*6f50*/  STG.E.U8 desc[UR36][R8.64], R3 ;  /* 0x0000000308007986 */ /* 0x0001e2000c101124 */
[----:B------:R-:W-:Y:S05]  /*6f60*/  BRA `(.L_x_14921) ;  /* 0x0000000800947947 */ /* 0x000fea0003800000 */
.L_x_14930:
[----:B------:R-:W-:Y:S02]  /*6f70*/  PRMT R4, R18, 0x8880, RZ ;  /* 0x0000888012047816 */ /* 0x000fe400000000ff */
[----:B------:R-:W-:Y:S02]  /*6f80*/  CS2R R6, SRZ ;  /* 0x0000000000067805 */ /* 0x000fe4000001ff00 */
[----:B------:R-:W-:-:S06]  /*6f90*/  PRMT R4, R4, 0x7710, RZ ;  /* 0x0000771004047816 */ /* 0x000fcc00000000ff */
[----:B------:R-:W0:Y:S02]  /*6fa0*/  I2F.F64.S16 R4, R4 ;  /* 0x0000000400047312 */ /* 0x000e240000101c00 */
[----:B0-----:R0:W-:Y:S01]  /*6fb0*/  STG.E.128 desc[UR36][R8.64], R4 ;  /* 0x0000000408007986 */ /* 0x0011e2000c101d24 */
[----:B------:R-:W-:Y:S05]  /*6fc0*/  BRA `(.L_x_14921) ;  /* 0x00000008007c7947 */ /* 0x000fea0003800000 */
.L_x_14929:
        /* <DEDUP_REMOVED lines=21> */
.L_x_14934:
[----:B------:R-:W-:Y:S05]  /*7120*/  BSYNC B0 ;  /* 0x0000000000007941 */ /* 0x000fea0003800000 */
.L_x_14933:
[----:B------:R-:W-:-:S05]  /*7130*/  LOP3.LUT R5, R0, R5, RZ, 0xfc, !PT ;  /* 0x0000000500057212 */ /* 0x000fca00078efcff */
[----:B------:R0:W-:Y:S01]  /*7140*/  STG.E.U8 desc[UR36][R8.64], R5 ;  /* 0x0000000508007986 */ /* 0x0001e2000c101124 */
[----:B------:R-:W-:Y:S05]  /*7150*/  BRA `(.L_x_14921) ;  /* 0x0000000800187947 */ /* 0x000fea0003800000 */
.L_x_14932:
        /* <DEDUP_REMOVED lines=13> */
.L_x_14936:
[----:B------:R-:W-:Y:S01]  /*7230*/  IMAD.MOV.U32 R0, RZ, RZ, 0x7f ;  /* 0x0000007fff007424 */ /* 0x000fe200078e00ff */
[----:B------:R-:W-:-:S04]  /*7240*/  ISETP.GT.U32.AND P0, PT, R3, 0x7f800000, PT ;  /* 0x7f8000000300780c */ /* 0x000fc80003f04070 */
[----:B------:R-:W-:-:S09]  /*7250*/  SEL R0, R0, 0x7c, P0 ;  /* 0x0000007c00007807 */ /* 0x000fd20000000000 */
.L_x_14937:
[----:B------:R-:W-:Y:S05]  /*7260*/  BSYNC B0 ;  /* 0x0000000000007941 */ /* 0x000fea0003800000 */
.L_x_14935:
[----:B------:R-:W-:-:S04]  /*7270*/  LOP3.LUT R3, R5, 0x80000000, RZ, 0xc0, !PT ;  /* 0x8000000005037812 */ /* 0x000fc800078ec0ff */
[----:B------:R-:W-:-:S04]  /*7280*/  SHF.R.U32.HI R3, RZ, 0x18, R3 ;  /* 0x00000018ff037819 */ /* 0x000fc80000011603 */
[----:B------:R-:W-:-:S05]  /*7290*/  LOP3.LUT R3, R0, R3, RZ, 0xfc, !PT ;  /* 0x0000000300037212 */ /* 0x000fca00078efcff */
[----:B------:R0:W-:Y:S01]  /*72a0*/  STG.E.U8 desc[UR36][R8.64], R3 ;  /* 0x0000000308007986 */ /* 0x0001e2000c101124 */
[----:B------:R-:W-:Y:S05]  /*72b0*/  BRA `(.L_x_14921) ;  /* 0x0000000400c07947 */ /* 0x000fea0003800000 */
.L_x_14931:
[----:B------:R-:W0:Y:S02]  /*72c0*/  I2F.S8 R0, R18 ;  /* 0x0000001200007306 */ /* 0x000e240000001400 */
[----:B0-----:R-:W-:-:S05]  /*72d0*/  F2FP.BF16.F32.PACK_AB R0, RZ, R0 ;  /* 0x00000000ff00723e */ /* 0x001fca00000010ff */
[----:B------:R0:W-:Y:S01]  /*72e0*/  STG.E.U16 desc[UR36][R8.64], R0 ;  /* 0x0000000008007986 */ /* 0x0001e2000c101524 */
[----:B------:R-:W-:Y:S05]  /*72f0*/  BRA `(.L_x_14921) ;  /* 0x0000000400b07947 */ /* 0x000fea0003800000 */
.L_x_14928:
        /* <DEDUP_REMOVED lines=8> */
[----:B------:R-:W-:-:S04]  /*7380*/  PRMT R3, R18, 0x8880, RZ ;  /* 0x0000888012037816 */ /* 0x000fc800000000ff */
[----:B------:R-:W-:-:S05]  /*7390*/  PRMT R3, R3, 0x7710, RZ ;  /* 0x0000771003037816 */ /* 0x000fca00000000ff */
[----:B------:R4:W-:Y:S01]  /*73a0*/  STG.E.U16 desc[UR36][R8.64], R3 ;  /* 0x0000000308007986 */ /* 0x0009e2000c101524 */
[----:B------:R-:W-:Y:S05]  /*73b0*/  BRA `(.L_x_14921) ;  /* 0x0000000400807947 */ /* 0x000fea0003800000 */
.L_x_14940:
        /* <DEDUP_REMOVED lines=17> */
.L_x_14943:
[----:B------:R-:W-:-:S04]  /*74d0*/  LOP3.LUT R3, R5, 0x80000000, RZ, 0xc0, !PT ;  /* 0x8000000005037812 */ /* 0x000fc800078ec0ff */
[----:B------:R-:W-:-:S04]  /*74e0*/  SHF.R.U32.HI R3, RZ, 0x18, R3 ;  /* 0x00000018ff037819 */ /* 0x000fc80000011603 */
[----:B------:R-:W-:-:S04]  /*74f0*/  LOP3.LUT R0, R0, R3, RZ, 0xfc, !PT ;  /* 0x0000000300007212 */ /* 0x000fc800078efcff */
[----:B------:R-:W-:-:S07]  /*7500*/  PRMT R4, R0, 0x7610, R4 ;  /* 0x0000761000047816 */ /* 0x000fce0000000004 */
.L_x_14942:
[----:B------:R-:W-:Y:S05]  /*7510*/  BSYNC B0 ;  /* 0x0000000000007941 */ /* 0x000fea0003800000 */
.L_x_14941:
[----:B------:R3:W-:Y:S01]  /*7520*/  STG.E.U8 desc[UR36][R8.64], R4 ;  /* 0x0000000408007986 */ /* 0x0007e2000c101124 */
[----:B------:R-:W-:Y:S05]  /*7530*/  BRA `(.L_x_14921) ;  /* 0x0000000400207947 */ /* 0x000fea0003800000 */
.L_x_14939:
        /* <DEDUP_REMOVED lines=17> */
.L_x_14946:
[----:B------:R-:W-:-:S04]  /*7650*/  LOP3.LUT R3, R5, 0x80000000, RZ, 0xc0, !PT ;  /* 0x8000000005037812 */ /* 0x000fc800078ec0ff */
[----:B------:R-:W-:-:S04]  /*7660*/  SHF.R.U32.HI R3, RZ, 0x18, R3 ;  /* 0x00000018ff037819 */ /* 0x000fc80000011603 */
[----:B------:R-:W-:-:S04]  /*7670*/  LOP3.LUT R0, R0, R3, RZ, 0xfc, !PT ;  /* 0x0000000300007212 */ /* 0x000fc800078efcff */
[----:B------:R-:W-:-:S07]  /*7680*/  PRMT R4, R0, 0x7610, R4 ;  /* 0x0000761000047816 */ /* 0x000fce0000000004 */
.L_x_14945:
[----:B------:R-:W-:Y:S05]  /*7690*/  BSYNC B0 ;  /* 0x0000000000007941 */ /* 0x000fea0003800000 */
.L_x_14944:
[----:B------:R0:W-:Y:S01]  /*76a0*/  STG.E.U8 desc[UR36][R8.64], R4 ;  /* 0x0000000408007986 */ /* 0x0001e2000c101124 */
[----:B------:R-:W-:Y:S05]  /*76b0*/  BRA `(.L_x_14921) ;  /* 0x0000000000c07947 */ /* 0x000fea0003800000 */
.L_x_14938:
[----:B------:R-:W-:-:S13]  /*76c0*/  ISETP.NE.AND P0, PT, R0, 0x1c, PT ;  /* 0x0000001c0000780c */ /* 0x000fda0003f05270 */
[----:B------:R-:W-:Y:S05]  /*76d0*/  @!P0 BRA `(.L_x_14947) ;  /* 0x0000000000ac8947 */ /* 0x000fea0003800000 */
[----:B------:R-:W-:-:S13]  /*76e0*/  ISETP.NE.AND P0, PT, R0, 0x1d, PT ;  /* 0x0000001d0000780c */ /* 0x000fda0003f05270 */
[----:B------:R-:W-:Y:S05]  /*76f0*/  @!P0 BRA `(.L_x_14948) ;  /* 0x00000000008c8947 */ /* 0x000fea0003800000 */
[----:B------:R-:W-:-:S13]  /*7700*/  ISETP.NE.AND P0, PT, R0, 0x2c, PT ;  /* 0x0000002c0000780c */ /* 0x000fda0003f05270 */
[----:B------:R-:W-:Y:S05]  /*7710*/  @P0 BRA `(.L_x_14920) ;  /* 0x0000000000400947 */ /* 0x000fea0003800000 */
[----:B------:R-:W0:Y:S02]  /*7720*/  I2F.S8 R18, R18 ;  /* 0x0000001200127306 */ /* 0x000e240000001400 */
        /* <DEDUP_REMOVED lines=15> */
.L_x_14920:
        /* <DEDUP_REMOVED lines=16> */
.L_x_14949:
[----:B------:R-:W-:Y:S05]  /*7920*/  BRA `(.L_x_14921) ;  /* 0x0000000000247947 */ /* 0x000fea0003800000 */
.L_x_14948:
[----:B------:R-:W-:-:S04]  /*7930*/  LOP3.LUT R18, R18, 0xffff, RZ, 0xc0, !PT ;  /* 0x0000ffff12127812 */ /* 0x000fc800078ec0ff */
[----:B------:R-:W-:-:S05]  /*7940*/  PRMT R18, R18, 0x8880, RZ ;  /* 0x0000888012127816 */ /* 0x000fca00000000ff */
[----:B------:R-:W-:-:S05]  /*7950*/  IMAD.MOV.U32 R4, RZ, RZ, R18 ;  /* 0x000000ffff047224 */ /* 0x000fca00078e0012 */
[----:B------:R-:W-:-:S05]  /*7960*/  SHF.R.S32.HI R5, RZ, 0x1f, R4 ;  /* 0x0000001fff057819 */ /* 0x000fca0000011404 */
[----:B------:R1:W-:Y:S01]  /*7970*/  STG.E.64 desc[UR36][R8.64], R4 ;  /* 0x0000000408007986 */ /* 0x0003e2000c101b24 */
[----:B------:R-:W-:Y:S05]  /*7980*/  BRA `(.L_x_14921) ;  /* 0x00000000000c7947 */ /* 0x000fea0003800000 */
.L_x_14947:
[----:B------:R-:W-:-:S04]  /*7990*/  LOP3.LUT R18, R18, 0xffff, RZ, 0xc0, !PT ;  /* 0x0000ffff12127812 */ /* 0x000fc800078ec0ff */
[----:B------:R-:W-:-:S05]  /*79a0*/  PRMT R3, R18, 0x8880, RZ ;  /* 0x0000888012037816 */ /* 0x000fca00000000ff */
[----:B------:R2:W-:Y:S02]  /*79b0*/  STG.E desc[UR36][R8.64], R3 ;  /* 0x0000000308007986 */ /* 0x0005e4000c101924 */
.L_x_14921:
[----:B------:R-:W-:-:S07]  /*79c0*/  VIADD R25, R25, 0x80 ;  /* 0x0000008019197836 */ /* 0x000fce0000000000 */
.L_x_14881:
[----:B------:R-:W-:Y:S05]  /*79d0*/  BSYNC B6 ;  /* 0x0000000000067941 */ /* 0x000fea0003800000 */
.L_x_14880:
[----:B------:R-:W-:-:S13]  /*79e0*/  ISETP.GE.AND P0, PT, R25, R16, PT ;  /* 0x000000101900720c */ /* 0x000fda0003f06270 */
[----:B------:R-:W-:Y:S05]  /*79f0*/  @P0 EXIT ;  /* 0x000000000000094d */ /* 0x000fea0003800000 */
[----:B01-3--:R-:W0:Y:S01]  /*7a00*/  LDC.64 R4, c[0x0][0x218] ;  /* 0x00008600ff047b82 */ /* 0x00be220000000a00 */
[----:B----4-:R-:W-:Y:S01]  /*7a10*/  PRMT R0, R17, 0x9910, RZ ;  /* 0x0000991011007816 */ /* 0x010fe200000000ff */
        /* <DEDUP_REMOVED lines=15> */
[----:B-----5:R-:W-:Y:S01]  /*7b10*/  STG.E.U8 desc[UR36][R2.64], R19 ;  /* 0x0000001302007986 */ /* 0x020fe2000c101124 */
[----:B------:R-:W-:Y:S05]  /*7b20*/  EXIT ;  /* 0x000000000000794d */ /* 0x000fea0003800000 */
.L_x_14953:
[----:B-----5:R-:W-:Y:S01]  /*7b30*/  STG.E.U8 desc[UR36][R2.64], R19 ;  /* 0x0000001302007986 */ /* 0x020fe2000c101124 */
[----:B------:R-:W-:Y:S05]  /*7b40*/  EXIT ;  /* 0x000000000000794d */ /* 0x000fea0003800000 */
.L_x_14952:
        /* <DEDUP_REMOVED lines=10> */
[----:B------:R-:W-:Y:S01]  /*7bf0*/  STG.E.64 desc[UR36][R2.64], R4 ;  /* 0x0000000402007986 */ /* 0x000fe2000c101b24 */
[----:B------:R-:W-:Y:S05]  /*7c00*/  EXIT ;  /* 0x000000000000794d */ /* 0x000fea0003800000 */
.L_x_14956:
[----:B-----5:R-:W-:-:S04]  /*7c10*/  LOP3.LUT R19, R19, 0xffff, RZ, 0xc0, !PT ;  /* 0x0000ffff13137812 */ /* 0x020fc800078ec0ff */
[----:B------:R-:W-:-:S05]  /*7c20*/  PRMT R5, R19, 0x8880, RZ ;  /* 0x0000888013057816 */ /* 0x000fca00000000ff */
[----:B------:R-:W-:Y:S01]  /*7c30*/  STG.E desc[UR36][R2.64], R5 ;  /* 0x0000000502007986 */ /* 0x000fe2000c101924 */
[----:B------:R-:W-:Y:S05]  /*7c40*/  EXIT ;  /* 0x000000000000794d */ /* 0x000fea0003800000 */
.L_x_14955:
[----:B-----5:R-:W-:-:S04]  /*7c50*/  PRMT R5, R19, 0x8880, RZ ;  /* 0x0000888013057816 */ /* 0x020fc800000000ff */
[----:B------:R-:W-:-:S05]  /*7c60*/  PRMT R5, R5, 0x7710, RZ ;  /* 0x0000771005057816 */ /* 0x000fca00000000ff */
[----:B------:R-:W-:Y:S01]  /*7c70*/  STG.E.U16 desc[UR36][R2.64], R5 ;  /* 0x0000000502007986 */ /* 0x000fe2000c101524 */
[----:B------:R-:W-:Y:S05]  /*7c80*/  EXIT ;  /* 0x000000000000794d */ /* 0x000fea0003800000 */
.L_x_14951:
[----:B------:R-:W-:-:S13]  /*7c90*/  ISETP.GT.AND P0, PT, R0, 0x6, PT ;  /* 0x000000060000780c */ /* 0x000fda0003f04270 */
[----:B------:R-:W-:Y:S05]  /*7ca0*/  @P0 BRA `(.L_x_14957) ;  /* 0x00000000002c0947 */ /* 0x000fea0003800000 */
[----:B------:R-:W-:-:S13]  /*7cb0*/  ISETP.NE.AND P0, PT, R0, 0x5, PT ;  /* 0x000000050000780c */ /* 0x000fda0003f05270 */
[----:B------:R-:W-:Y:S05]  /*7cc0*/  @!P0 BRA `(.L_x_14958) ;  /* 0x0000000000148947 */ /* 0x000fea0003800000 */
[----:B------:R-:W-:-:S13]  /*7cd0*/  ISETP.NE.AND P0, PT, R0, 0x6, PT ;  /* 0x000000060000780c */ /* 0x000fda0003f05270 */
[----:B------:R-:W-:Y:S05]  /*7ce0*/  @P0 BRA `(.L_x_14954) ;  /* 0x0000000800c80947 */ /* 0x000fea0003800000 */
[----:B-----5:R-:W0:Y:S02]  /*7cf0*/  I2F.S8 R19, R19 ;  /* 0x0000001300137306 */ /* 0x020e240000001400 */
[----:B0-----:R-:W-:Y:S01]  /*7d00*/  STG.E desc[UR36][R2.64], R19 ;  /* 0x0000001302007986 */ /* 0x001fe2000c101924 */
[----:B------:R-:W-:Y:S05]  /*7d10*/  EXIT ;  /* 0x000000000000794d */ /* 0x000fea0003800000 */
.L_x_14958:
[----:B-----5:R-:W0:Y:S02]  /*7d20*/  I2F.S8 R0, R19 ;  /* 0x0000001300007306 */ /* 0x020e240000001400 */
[----:B0-----:R-:W-:-:S05]  /*7d30*/  F2FP.F16.F32.PACK_AB R0, RZ, R0 ;  /* 0x00000000ff00723e */ /* 0x001fca00000000ff */
[----:B------:R-:W-:Y:S01]  /*7d40*/  STG.E.U16 desc[UR36][R2.64], R0 ;  /* 0x0000000002007986 */ /* 0x000fe2000c101524 */
[----:B------:R-:W-:Y:S05]  /*7d50*/  EXIT ;  /* 0x000000000000794d */ /* 0x000fea0003800000 */
.L_x_14957:
        /* <DEDUP_REMOVED lines=8> */
[----:B0-----:R-:W-:Y:S01]  /*7de0*/  STG.E.64 desc[UR36][R2.64], R4 ;  /* 0x0000000402007986 */ /* 0x001fe2000c101b24 */
[----:B------:R-:W-:Y:S05]  /*7df0*/  EXIT ;  /* 0x000000000000794d */ /* 0x000fea0003800000 */
.L_x_14960:
[----:B-----5:R-:W0:Y:S02]  /*7e00*/  I2F.S8 R19, R19 ;  /* 0x0000001300137306 */ /* 0x020e240000001400 */
[----:B0-----:R-:W-:-:S04]  /*7e10*/  F2FP.F16.F32.PACK_AB R5, RZ, R19 ;  /* 0x00000013ff05723e */ /* 0x001fc800000000ff */
[----:B------:R-:W-:-:S05]  /*7e20*/  PRMT R5, R5, 0x5410, RZ ;  /* 0x0000541005057816 */ /* 0x000fca00000000ff */
[----:B------:R-:W-:Y:S01]  /*7e30*/  STG.E desc[UR36][R2.64], R5 ;  /* 0x0000000502007986 */ /* 0x000fe2000c101924 */
[----:B------:R-:W-:Y:S05]  /*7e40*/  EXIT ;  /* 0x000000000000794d */ /* 0x000fea0003800000 */
.L_x_14959:
[----:B-----5:R-:W-:-:S04]  /*7e50*/  PRMT R4, R19, 0x8880, RZ ;  /* 0x0000888013047816 */ /* 0x020fc800000000ff */
[----:B------:R-:W-:-:S06]  /*7e60*/  PRMT R4, R4, 0x7710, RZ ;  /* 0x0000771004047816 */ /* 0x000fcc00000000ff */
[----:B------:R-:W0:Y:S02]  /*7e70*/  I2F.F64.S16 R4, R4 ;  /* 0x0000000400047312 */ /* 0x000e240000101c00 */
[----:B0-----:R-:W-:Y:S01]  /*7e80*/  STG.E.64 desc[UR36][R2.64], R4 ;  /* 0x0000000402007986 */ /* 0x001fe2000c101b24 */
[----:B------:R-:W-:Y:S05]  /*7e90*/  EXIT ;  /* 0x000000000000794d */ /* 0x000fea0003800000 */
.L_x_14950:
        /* <DEDUP_REMOVED lines=10> */
[----:B------:R-:W-:Y:S01]  /*7f40*/  STG.E.U8 desc[UR36][R2.64], R5 ;  /* 0x0000000502007986 */ /* 0x000fe2000c101124 */
[----:B------:R-:W-:Y:S05]  /*7f50*/  EXIT ;  /* 0x000000000000794d */ /* 0x000fea0003800000 */
.L_x_14963:
[----:B-----5:R-:W-:Y:S02]  /*7f60*/  PRMT R4, R19, 0x8880, RZ ;  /* 0x0000888013047816 */ /* 0x020fe400000000ff */
[----:B------:R-:W-:Y:S02]  /*7f70*/  CS2R R6, SRZ ;  /* 0x0000000000067805 */ /* 0x000fe4000001ff00 */
[----:B------:R-:W-:-:S06]  /*7f80*/  PRMT R4, R4, 0x7710, RZ ;  /* 0x0000771004047816 */ /* 0x000fcc00000000ff */
[----:B------:R-:W0:Y:S02]  /*7f90*/  I2F.F64.S16 R4, R4 ;  /* 0x0000000400047312 */ /* 0x000e240000101c00 */
[----:B0-----:R-:W-:Y:S01]  /*7fa0*/  STG.E.128 desc[UR36][R2.64], R4 ;  /* 0x0000000402007986 */ /* 0x001fe2000c101d24 */
[----:B------:R-:W-:Y:S05]  /*7fb0*/  EXIT ;  /* 0x000000000000794d */ /* 0x000fea0003800000 */
.L_x_14962:
        /* <DEDUP_REMOVED lines=21> */
.L_x_14967:
[----:B------:R-:W-:Y:S05]  /*8110*/  BSYNC B0 ;  /* 0x0000000000007941 */ /* 0x000fea0003800000 */
.L_x_14966:
[----:B------:R-:W-:-:S05]  /*8120*/  LOP3.LUT R5, R0, R5, RZ, 0xfc, !PT ;  /* 0x0000000500057212 */ /* 0x000fca00078efcff */
[----:B------:R-:W-:Y:S01]  /*8130*/  STG.E.U8 desc[UR36][R2.64], R5 ;  /* 0x0000000502007986 */ /* 0x000fe2000c101124 */
[----:B------:R-:W-:Y:S05]  /*8140*/  EXIT ;  /* 0x000000000000794d */ /* 0x000fea0003800000 */
.L_x_14965:
        /* <DEDUP_REMOVED lines=13> */
.L_x_14969:
[----:B------:R-:W-:Y:S01]  /*8220*/  IMAD.MOV.U32 R0, RZ, RZ, 0x7f ;  /* 0x0000007fff007424 */ /* 0x000fe200078e00ff */
[----:B------:R-:W-:-:S04]  /*8230*/  ISETP.GT.U32.AND P0, PT, R4, 0x7f800000, PT ;  /* 0x7f8000000400780c */ /* 0x000fc80003f04070 */
[----:B------:R-:W-:-:S09]  /*8240*/  SEL R0, R0, 0x7c, P0 ;  /* 0x0000007c00007807 */ /* 0x000fd20000000000 */
.L_x_14970:
[----:B------:R-:W-:Y:S05]  /*8250*/  BSYNC B0 ;  /* 0x0000000000007941 */ /* 0x000fea0003800000 */
.L_x_14968:
[----:B------:R-:W-:-:S04]  /*8260*/  LOP3.LUT R4, R19, 0x80000000, RZ, 0xc0, !PT ;  /* 0x8000000013047812 */ /* 0x000fc800078ec0ff */
[----:B------:R-:W-:-:S04]  /*8270*/  SHF.R.U32.HI R5, RZ, 0x18, R4 ;  /* 0x00000018ff057819 */ /* 0x000fc80000011604 */
[----:B------:R-:W-:-:S05]  /*8280*/  LOP3.LUT R5, R0, R5, RZ, 0xfc, !PT ;  /* 0x0000000500057212 */ /* 0x000fca00078efcff */
[----:B------:R-:W-:Y:S01]  /*8290*/  STG.E.U8 desc[UR36][R2.64], R5 ;  /* 0x0000000502007986 */ /* 0x000fe2000c101124 */
[----:B------:R-:W-:Y:S05]  /*82a0*/  EXIT ;  /* 0x000000000000794d */ /* 0x000fea0003800000 */
.L_x_14964:
[----:B-----5:R-:W0:Y:S02]  /*82b0*/  I2F.S8 R0, R19 ;  /* 0x0000001300007306 */ /* 0x020e240000001400 */
[----:B0-----:R-:W-:-:S05]  /*82c0*/  F2FP.BF16.F32.PACK_AB R0, RZ, R0 ;  /* 0x00000000ff00723e */ /* 0x001fca00000010ff */
[----:B------:R-:W-:Y:S01]  /*82d0*/  STG.E.U16 desc[UR36][R2.64], R0 ;  /* 0x0000000002007986 */ /* 0x000fe2000c101524 */
[----:B------:R-:W-:Y:S05]  /*82e0*/  EXIT ;  /* 0x000000000000794d */ /* 0x000fea0003800000 */
.L_x_14961:
        /* <DEDUP_REMOVED lines=10> */
[----:B------:R-:W-:Y:S01]  /*8390*/  STG.E.U16 desc[UR36][R2.64], R5 ;  /* 0x0000000502007986 */ /* 0x000fe2000c101524 */
[----:B------:R-:W-:Y:S05]  /*83a0*/  EXIT ;  /* 0x000000000000794d */ /* 0x000fea0003800000 */
.L_x_14973:
        /* <DEDUP_REMOVED lines=17> */
.L_x_14976:
[----:B------:R-:W-:-:S04]  /*84c0*/  LOP3.LUT R0, R19, 0x80000000, RZ, 0xc0, !PT ;  /* 0x8000000013007812 */ /* 0x000fc800078ec0ff */
[----:B------:R-:W-:-:S04]  /*84d0*/  SHF.R.U32.HI R5, RZ, 0x18, R0 ;  /* 0x00000018ff057819 */ /* 0x000fc80000011600 */
[----:B------:R-:W-:-:S04]  /*84e0*/  LOP3.LUT R4, R4, R5, RZ, 0xfc, !PT ;  /* 0x0000000504047212 */ /* 0x000fc800078efcff */
[----:B------:R-:W-:-:S07]  /*84f0*/  PRMT R0, R4, 0x7610, R0 ;  /* 0x0000761004007816 */ /* 0x000fce0000000000 */
.L_x_14975:
[----:B------:R-:W-:Y:S05]  /*8500*/  BSYNC B0 ;  /* 0x0000000000007941 */ /* 0x000fea0003800000 */
.L_x_14974:
[----:B------:R-:W-:Y:S01]  /*8510*/  STG.E.U8 desc[UR36][R2.64], R0 ;  /* 0x0000000002007986 */ /* 0x000fe2000c101124 */
[----:B------:R-:W-:Y:S05]  /*8520*/  EXIT ;  /* 0x000000000000794d */ /* 0x000fea0003800000 */
.L_x_14972:
        /* <DEDUP_REMOVED lines=17> */
.L_x_14979:
[----:B------:R-:W-:-:S04]  /*8640*/  LOP3.LUT R0, R19, 0x80000000, RZ, 0xc0, !PT ;  /* 0x8000000013007812 */ /* 0x000fc800078ec0ff */
[----:B------:R-:W-:-:S04]  /*8650*/  SHF.R.U32.HI R5, RZ, 0x18, R0 ;  /* 0x00000018ff057819 */ /* 0x000fc80000011600 */
[----:B------:R-:W-:-:S04]  /*8660*/  LOP3.LUT R4, R4, R5, RZ, 0xfc, !PT ;  /* 0x0000000504047212 */ /* 0x000fc800078efcff */
[----:B------:R-:W-:-:S07]  /*8670*/  PRMT R0, R4, 0x7610, R0 ;  /* 0x0000761004007816 */ /* 0x000fce0000000000 */
.L_x_14978:
[----:B------:R-:W-:Y:S05]  /*8680*/  BSYNC B0 ;  /* 0x0000000000007941 */ /* 0x000fea0003800000 */
.L_x_14977:
[----:B------:R-:W-:Y:S01]  /*8690*/  STG.E.U8 desc[UR36][R2.64], R0 ;  /* 0x0000000002007986 */ /* 0x000fe2000c101124 */
[----:B------:R-:W-:Y:S05]  /*86a0*/  EXIT ;  /* 0x000000000000794d */ /* 0x000fea0003800000 */
.L_x_14971:
        /* <DEDUP_REMOVED lines=22> */
.L_x_14954:
        /* <DEDUP_REMOVED lines=15> */
[----:B-1---5:R-:W-:Y:S05]  /*8900*/  CALL.ABS.NOINC R2 ;  /* 0x0000000002007343 */ /* 0x022fea0003c00000 */
.L_x_14982:
[----:B------:R-:W-:Y:S05]  /*8910*/  EXIT ;  /* 0x000000000000794d */ /* 0x000fea0003800000 */
.L_x_14981:
[----:B-----5:R-:W-:-:S04]  /*8920*/  LOP3.LUT R19, R19, 0xffff, RZ, 0xc0, !PT ;  /* 0x0000ffff13137812 */ /* 0x020fc800078ec0ff */
[----:B------:R-:W-:-:S05]  /*8930*/  PRMT R19, R19, 0x8880, RZ ;  /* 0x0000888013137816 */ /* 0x000fca00000000ff */
[----:B------:R-:W-:-:S05]  /*8940*/  IMAD.MOV.U32 R4, RZ, RZ, R19 ;  /* 0x000000ffff047224 */ /* 0x000fca00078e0013 */
[----:B------:R-:W-:-:S05]  /*8950*/  SHF.R.S32.HI R5, RZ, 0x1f, R4 ;  /* 0x0000001fff057819 */ /* 0x000fca0000011404 */
[----:B------:R-:W-:Y:S01]  /*8960*/  STG.E.64 desc[UR36][R2.64], R4 ;  /* 0x0000000402007986 */ /* 0x000fe2000c101b24 */
[----:B------:R-:W-:Y:S05]  /*8970*/  EXIT ;  /* 0x000000000000794d */ /* 0x000fea0003800000 */
.L_x_14980:
[----:B-----5:R-:W-:-:S04]  /*8980*/  LOP3.LUT R19, R19, 0xffff, RZ, 0xc0, !PT ;  /* 0x0000ffff13137812 */ /* 0x020fc800078ec0ff */
[----:B------:R-:W-:-:S05]  /*8990*/  PRMT R5, R19, 0x8880, RZ ;  /* 0x0000888013057816 */ /* 0x000fca00000000ff */
[----:B------:R-:W-:Y:S01]  /*89a0*/  STG.E desc[UR36][R2.64], R5 ;  /* 0x0000000502007986 */ /* 0x000fe2000c101924 */
[----:B------:R-:W-:Y:S05]  /*89b0*/  EXIT ;  /* 0x000000000000794d */ /* 0x000fea0003800000 */
.L_x_14983:
        /* <DEDUP_REMOVED lines=12> */
.L_x_43890:


//--------------------- .text._ZN2at6native18elementwise_kernelILi128ELi4EZNS0_22gpu_kernel_impl_nocastINS0_13AUnaryFunctorIN3c108BFloat16ES5_bZZZNS0_22logical_or_kernel_cudaERNS_14TensorIteratorEENKUlvE0_clEvENKUlvE8_clEvEUlS5_S5_E_EEEEvRNS_18TensorIteratorBaseERKT_EUliE_EEviT1_ --------------------------
	.section	.text._ZN2at6native18elementwise_kernelILi128ELi4EZNS0_22gpu_kernel_impl_nocastINS0_13AUnaryFunctorIN3c108BFloat16ES5_bZZZNS0_22logical_or_kernel_cudaERNS_14TensorIteratorEENKUlvE0_clEvENKUlvE8_clEvEUlS5_S5_E_EEEEvRNS_18TensorIteratorBaseERKT_EUliE_EEviT1_,"ax",@progbits
	.align	128
        .global         _ZN2at6native18elementwise_kernelILi128ELi4EZNS0_22gpu_kernel_impl_nocastINS0_13AUnaryFunctorIN3c108BFloat16ES5_bZZZNS0_22logical_or_kernel_cudaERNS_14TensorIteratorEENKUlvE0_clEvENKUlvE8_clEvEUlS5_S5_E_EEEEvRNS_18TensorIteratorBaseERKT_EUliE_EEviT1_
        .type           _ZN2at6native18elementwise_kernelILi128ELi4EZNS0_22gpu_kernel_impl_nocastINS0_13AUnaryFunctorIN3c108BFloat16ES5_bZZZNS0_22logical_or_kernel_cudaERNS_14TensorIteratorEENKUlvE0_clEvENKUlvE8_clEvEUlS5_S5_E_EEEEvRNS_18TensorIteratorBaseERKT_EUliE_EEviT1_,@function
        .size           _ZN2at6native18elementwise_kernelILi128ELi4EZNS0_22gpu_kernel_impl_nocastINS0_13AUnaryFunctorIN3c108BFloat16ES5_bZZZNS0_22logical_or_kernel_cudaERNS_14TensorIteratorEENKUlvE0_clEvENKUlvE8_clEvEUlS5_S5_E_EEEEvRNS_18TensorIteratorBaseERKT_EUliE_EEviT1_,(.L_x_43891 - _ZN2at6native18elementwise_kernelILi128ELi4EZNS0_22gpu_kernel_impl_nocastINS0_13AUnaryFunctorIN3c108BFloat16ES5_bZZZNS0_22logical_or_kernel_cudaERNS_14TensorIteratorEENKUlvE0_clEvENKUlvE8_clEvEUlS5_S5_E_EEEEvRNS_18TensorIteratorBaseERKT_EUliE_EEviT1_)
        .other          _ZN2at6native18elementwise_kernelILi128ELi4EZNS0_22gpu_kernel_impl_nocastINS0_13AUnaryFunctorIN3c108BFloat16ES5_bZZZNS0_22logical_or_kernel_cudaERNS_14TensorIteratorEENKUlvE0_clEvENKUlvE8_clEvEUlS5_S5_E_EEEEvRNS_18TensorIteratorBaseERKT_EUliE_EEviT1_,@"STO_CUDA_ENTRY STV_DEFAULT"
_ZN2at6native18elementwise_kernelILi128ELi4EZNS0_22gpu_kernel_impl_nocastINS0_13AUnaryFunctorIN3c108BFloat16ES5_bZZZNS0_22logical_or_kernel_cudaERNS_14TensorIteratorEENKUlvE0_clEvENKUlvE8_clEvEUlS5_S5_E_EEEEvRNS_18TensorIteratorBaseERKT_EUliE_EEviT1_:
.text._ZN2at6native18elementwise_kernelILi128ELi4EZNS0_22gpu_kernel_impl_nocastINS0_13AUnaryFunctorIN3c108BFloat16ES5_bZZZNS0_22logical_or_kernel_cudaERNS_14TensorIteratorEENKUlvE0_clEvENKUlvE8_clEvEUlS5_S5_E_EEEEvRNS_18TensorIteratorBaseERKT_EUliE_EEviT1_:
        /* <DEDUP_REMOVED lines=312> */
.L_x_14986:
[----:B------:R-:W-:Y:S02]  /*1380*/  ULDC.64 UR8, c[0x0][0x418] ;  /* 0x0001060000087ab9 */ /* 0x000fe40000000a00 */
[----:B------:R-:W-:-:S04]  /*1390*/  IADD3 R4, P0, R2, UR8, RZ ;  /* 0x0000000802047c10 */ /* 0x000fc8000ff1e0ff */
[----:B------:R-:W-:-:S05]  /*13a0*/  IADD3.X R5, RZ, UR9, RZ, P0, !PT ;  /* 0x00000009ff057c10 */ /* 0x000fca00087fe4ff */
[----:B------:R-:W2:Y:S01]  /*13b0*/  LDG.E.U16 R4, desc[UR4][R4.64] ;  /* 0x0000000404047981 */ /* 0x000ea2000c1e1500 */
[----:B------:R-:W-:Y:S01]  /*13c0*/  USHF.L.U32 UR8, UR7, 0x10, URZ ;  /* 0x0000001007087899 */ /* 0x000fe2000800063f */
[----:B------:R-:W-:Y:S02]  /*13d0*/  MOV R7, 0x1 ;  /* 0x0000000100077802 */ /* 0x000fe40000000f00 */
[----:B------:R-:W-:-:S03]  /*13e0*/  IADD3 R0, R0, 0x80, RZ ;  /* 0x0000008000007810 */ /* 0x000fc60007ffe0ff */
[----:B------:R-:W-:Y:S01]  /*13f0*/  FSETP.NEU.FTZ.AND P0, PT, RZ, UR8, PT ;  /* 0x00000008ff007c0b */ /* 0x000fe2000bf1d000 */
[----:B------:R-:W-:Y:S02]  /*1400*/  ULDC.64 UR8, c[0x0][0x410] ;  /* 0x0001040000087ab9 */ /* 0x000fe40000000a00 */
[----:B------:R-:W-:-:S05]  /*1410*/  IADD3 R2, P2, R3, UR8, RZ ;  /* 0x0000000803027c10 */ /* 0x000fca000ff5e0ff */
[----:B------:R-:W-:-:S05]  /*1420*/  IMAD.X R3, RZ, RZ, UR9, P2 ;  /* 0x00000009ff037e24 */ /* 0x000fca00090e06ff */
[----:B--2---:R-:W-:-:S04]  /*1430*/  @!P0 SHF.L.U32 R6, R4, 0x10, RZ ;  /* 0x0000001004068819 */ /* 0x004fc800000006ff */
[----:B------:R-:W-:-:S04]  /*1440*/  @!P0 FSETP.NEU.FTZ.AND P1, PT, R6, RZ, PT ;  /* 0x000000ff0600820b */ /* 0x000fc80003f3d000 */
[----:B------:R-:W-:-:S05]  /*1450*/  @!P0 SEL R7, RZ, 0x1, !P1 ;  /* 0x00000001ff078807 */ /* 0x000fca0004800000 */
[----:B------:R0:W-:Y:S04]  /*1460*/  STG.E.U8 desc[UR4][R2.64], R7 ;  /* 0x0000000702007986 */ /* 0x0001e8000c101104 */
.L_x_14985:
[----:B------:R-:W-:Y:S05]  /*1470*/  BSYNC B0 ;  /* 0x0000000000007941 */ /* 0x000fea0003800000 */
.L_x_14984:
        /* <DEDUP_REMOVED lines=305> */
.L_x_14989:
        /* <DEDUP_REMOVED lines=13> */
[----:B------:R-:W-:Y:S02]  /*2860*/  @!P2 SEL R7, RZ, 0x1, !P0 ;  /* 0x00000001ff07a807 */ /* 0x000fe40004000000 */
        /* <DEDUP_REMOVED lines=305> */
.L_x_14990:
        /* <DEDUP_REMOVED lines=9> */
[----:B------:R-:W-:-:S04]  /*3c10*/  IADD3 R2, P1, R3, UR8, RZ ;  /* 0x0000000803027c10 */ /* 0x000fc8000ff3e0ff */
[----:B------:R-:W-:-:S06]  /*3c20*/  IADD3.X R3, RZ, UR9, RZ, P1, !PT ;  /* 0x00000009ff037c10 */ /* 0x000fcc0008ffe4ff */
[----:B--2---:R-:W-:-:S04]  /*3c30*/  @!P2 SHF.L.U32 R6, R4, 0x10, RZ ;  /* 0x000000100406a819 */ /* 0x004fc800000006ff */
[----:B------:R-:W-:-:S04]  /*3c40*/  @!P2 FSETP.NEU.FTZ.AND P0, PT, R6, RZ, PT ;  /* 0x000000ff0600a20b */ /* 0x000fc80003f1d000 */
[----:B------:R-:W-:-:S05]  /*3c50*/  @!P2 SEL R7, RZ, 0x1, !P0 ;  /* 0x00000001ff07a807 */ /* 0x000fca0004000000 */
[----:B------:R2:W-:Y:S04]  /*3c60*/  STG.E.U8 desc[UR4][R2.64], R7 ;  /* 0x0000000702007986 */ /* 0x0005e8000c101104 */
.L_x_14988:
[----:B------:R-:W-:Y:S05]  /*3c70*/  BSYNC B0 ;  /* 0x0000000000007941 */ /* 0x000fea0003800000 */
.L_x_14987:
[----:B------:R-:W-:-:S13]  /*3c80*/  ISETP.GE.AND P0, PT, R0, UR6, PT ;  /* 0x0000000600007c0c */ /* 0x000fda000bf06270 */
[----:B------:R-:W-:Y:S05]  /*3c90*/  @P0 EXIT ;  /* 0x000000000000094d */ /* 0x000fea0003800000 */
[----:B------:R-:W3:Y:S01]  /*3ca0*/  LDC R8, c[0x0][0x218] ;  /* 0x00008600ff087b82 */ /* 0x000ee20000000800 */
[----:B012---:R-:W-:Y:S02]  /*3cb0*/  CS2R R2, SRZ ;  /* 0x0000000000027805 */ /* 0x007fe4000001ff00 */
[----:B---3--:R-:W-:-:S13]  /*3cc0*/  ISETP.NE.AND P0, PT, R8, RZ, PT ;  /* 0x000000ff0800720c */ /* 0x008fda0003f05270 */
        /* <DEDUP_REMOVED lines=299> */
.L_x_14991:
        /* <DEDUP_REMOVED lines=8> */
[----:B------:R-:W-:Y:S02]  /*5000*/  MOV R7, 0x1 ;  /* 0x0000000100077802 */ /* 0x000fe40000000f00 */
[----:B------:R-:W-:-:S09]  /*5010*/  IADD3.X R3, RZ, UR9, RZ, P1, !PT ;  /* 0x00000009ff037c10 */ /* 0x000fd20008ffe4ff */
[----:B--2---:R-:W-:-:S04]  /*5020*/  @!P2 SHF.L.U32 R0, R0, 0x10, RZ ;  /* 0x000000100000a819 */ /* 0x004fc800000006ff */
[----:B------:R-:W-:-:S04]  /*5030*/  @!P2 FSETP.NEU.FTZ.AND P0, PT, R0, RZ, PT ;  /* 0x000000ff0000a20b */ /* 0x000fc80003f1d000 */
[----:B------:R-:W-:-:S05]  /*5040*/  @!P2 SEL R7, RZ, 0x1, !P0 ;  /* 0x00000001ff07a807 */ /* 0x000fca0004000000 */
[----:B------:R-:W-:Y:S01]  /*5050*/  STG.E.U8 desc[UR4][R2.64], R7 ;  /* 0x0000000702007986 */ /* 0x000fe2000c101104 */
[----:B------:R-:W-:Y:S05]  /*5060*/  EXIT ;  /* 0x000000000000794d */ /* 0x000fea0003800000 */
.L_x_14992:
        /* <DEDUP_REMOVED lines=9> */
.L_x_43891:


//--------------------- .text._ZN2at6native27unrolled_elementwise_kernelINS0_13AUnaryFunctorIN3c108BFloat16ES4_bZZZNS0_22logical_or_kernel_cudaERNS_14TensorIteratorEENKUlvE0_clEvENKUlvE8_clEvEUlS4_S4_E_EESt5arrayIPcLm2EELi4E23TrivialOffsetCalculatorILi1EjESF_NS0_6memory15LoadWithoutCastENSG_16StoreWithoutCastEEEviT_T0_T2_T3_T4_T5_ --------------------------
	.section	.text._ZN2at6native27unrolled_elementwise_kernelINS0_13AUnaryFunctorIN3c108BFloat16ES4_bZZZNS0_22logical_or_kernel_cudaERNS_14TensorIteratorEENKUlvE0_clEvENKUlvE8_clEvEUlS4_S4_E_EESt5arrayIPcLm2EELi4E23TrivialOffsetCalculatorILi1EjESF_NS0_6memory15LoadWithoutCastENSG_16StoreWithoutCastEEEviT_T0_T2_T3_T4_T5_,"ax",@progbits
	.align	128
        .global         _ZN2at6native27unrolled_elementwise_kernelINS0_13AUnaryFunctorIN3c108BFloat16ES4_bZZZNS0_22logical_or_kernel_cudaERNS_14TensorIteratorEENKUlvE0_clEvENKUlvE8_clEvEUlS4_S4_E_EESt5arrayIPcLm2EELi4E23TrivialOffsetCalculatorILi1EjESF_NS0_6memory15LoadWithoutCastENSG_16StoreWithoutCastEEEviT_T0_T2_T3_T4_T5_
        .type           _ZN2at6native27unrolled_elementwise_kernelINS0_13AUnaryFunctorIN3c108BFloat16ES4_bZZZNS0_22logical_or_kernel_cudaERNS_14TensorIteratorEENKUlvE0_clEvENKUlvE8_clEvEUlS4_S4_E_EESt5arrayIPcLm2EELi4E23TrivialOffsetCalculatorILi1EjESF_NS0_6memory15LoadWithoutCastENSG_16StoreWithoutCastEEEviT_T0_T2_T3_T4_T5_,@function
        .size           _ZN2at6native27unrolled_elementwise_kernelINS0_13AUnaryFunctorIN3c108BFloat16ES4_bZZZNS0_22logical_or_kernel_cudaERNS_14TensorIteratorEENKUlvE0_clEvENKUlvE8_clEvEUlS4_S4_E_EESt5arrayIPcLm2EELi4E23TrivialOffsetCalculatorILi1EjESF_NS0_6memory15LoadWithoutCastENSG_16StoreWithoutCastEEEviT_T0_T2_T3_T4_T5_,(.L_x_43892 - _ZN2at6native27unrolled_elementwise_kernelINS0_13AUnaryFunctorIN3c108BFloat16ES4_bZZZNS0_22logical_or_kernel_cudaERNS_14TensorIteratorEENKUlvE0_clEvENKUlvE8_clEvEUlS4_S4_E_EESt5arrayIPcLm2EELi4E23TrivialOffsetCalculatorILi1EjESF_NS0_6memory15LoadWithoutCastENSG_16StoreWithoutCastEEEviT_T0_T2_T3_T4_T5_)
        .other          _ZN2at6native27unrolled_elementwise_kernelINS0_13AUnaryFunctorIN3c108BFloat16ES4_bZZZNS0_22logical_or_kernel_cudaERNS_14TensorIteratorEENKUlvE0_clEvENKUlvE8_clEvEUlS4_S4_E_EESt5arrayIPcLm2EELi4E23TrivialOffsetCalculatorILi1EjESF_NS0_6memory15LoadWithoutCastENSG_16StoreWithoutCastEEEviT_T0_T2_T3_T4_T5_,@"STO_CUDA_ENTRY STV_DEFAULT"
_ZN2at6native27unrolled_elementwise_kernelINS0_13AUnaryFunctorIN3c108BFloat16ES4_bZZZNS0_22logical_or_kernel_cudaERNS_14TensorIteratorEENKUlvE0_clEvENKUlvE8_clEvEUlS4_S4_E_EESt5arrayIPcLm2EELi4E23TrivialOffsetCalculatorILi1EjESF_NS0_6memory15LoadWithoutCastENSG_16StoreWithoutCastEEEviT_T0_T2_T3_T4_T5_:
.text._ZN2at6native27unrolled_elementwise_kernelINS0_13AUnaryFunctorIN3c108BFloat16ES4_bZZZNS0_22logical_or_kernel_cudaERNS_14TensorIteratorEENKUlvE0_clEvENKUlvE8_clEvEUlS4_S4_E_EESt5arrayIPcLm2EELi4E23TrivialOffsetCalculatorILi1EjESF_NS0_6memory15LoadWithoutCastENSG_16StoreWithoutCastEEEviT_T0_T2_T3_T4_T5_:
        /* <DEDUP_REMOVED lines=15> */
[----:B------:R-:W-:-:S05]  /*00f0*/  @!P1 VIADD R3, R3, 0x80 ;  /* 0x0000008003039836 */ /* 0x000fca0000000000 */
[----:B------:R-:W-:-:S13]  /*0100*/  ISETP.GE.AND P3, PT, R3, R0, PT ;  /* 0x000000000300720c */ /* 0x000fda0003f66270 */
[----:B------:R-:W3:Y:S01]  /*0110*/  @!P3 LDC.64 R8, c[0x0][0x220] ;  /* 0x00008800ff08bb82 */ /* 0x000ee20000000a00 */
[----:B------:R-:W-:Y:S02]  /*0120*/  @!P3 IMAD R17, R2, 0x200, R3 ;  /* 0x000002000211b824 */ /* 0x000fe400078e0203 */
[----:B0-----:R-:W-:-:S04]  /*0130*/  @!P0 IMAD.WIDE.U32 R10, R19, 0x2, R10 ;  /* 0x00000002130a8825 */ /* 0x001fc800078e000a */
[----:B------:R-:W-:Y:S02]  /*0140*/  @!P3 VIADD R3, R3, 0x80 ;  /* 0x000000800303b836 */ /* 0x000fe40000000000 */
[----:B--2---:R-:W-:Y:S01]  /*0150*/  @!P1 IMAD.WIDE.U32 R14, R15, 0x2, R6 ;  /* 0x000000020f0e9825 */ /* 0x004fe200078e0006 */
[----:B------:R-:W-:Y:S02]  /*0160*/  PRMT R6, RZ, 0x7610, R6 ;  /* 0x00007610ff067816 */ /* 0x000fe40000000006 */
[----:B------:R-:W-:Y:S01]  /*0170*/  ISETP.GE.AND P2, PT, R3, R0, PT ;  /* 0x000000000300720c */ /* 0x000fe20003f46270 */
[----:B---3--:R-:W-:Y:S01]  /*0180*/  @!P3 IMAD.WIDE.U32 R16, R17, 0x2, R8 ;  /* 0x000000021110b825 */ /* 0x008fe200078e0008 */
[----:B------:R-:W-:-:S11]  /*0190*/  PRMT R9, RZ, 0x7610, R9 ;  /* 0x00007610ff097816 */ /* 0x000fd60000000009 */
[----:B------:R-:W0:Y:S01]  /*01a0*/  @!P2 LDC.64 R12, c[0x0][0x220] ;  /* 0x00008800ff0cab82 */ /* 0x000e220000000a00 */
[----:B------:R-:W-:Y:S01]  /*01b0*/  PRMT R8, RZ, 0x7610, R8 ;  /* 0x00007610ff087816 */ /* 0x000fe20000000008 */
[----:B------:R-:W-:Y:S01]  /*01c0*/  IMAD.MOV.U32 R7, RZ, RZ, R5 ;  /* 0x000000ffff077224 */ /* 0x000fe200078e0005 */
[----:B------:R-:W-:Y:S01]  /*01d0*/  ULDC.U16 UR5, c[0x0][0x216] ;  /* 0x0000858000057ab9 */ /* 0x000fe20000000400 */
[----:B------:R-:W-:Y:S01]  /*01e0*/  @!P2 IMAD R3, R2, 0x200, R3 ;  /* 0x000002000203a824 */ /* 0x000fe200078e0203 */
[----:B------:R-:W5:Y:S01]  /*01f0*/  @!P0 LDG.E.U16 R9, desc[UR6][R10.64] ;  /* 0x000000060a098981 */ /* 0x000f62000c1e1500 */
[C---:B------:R-:W-:Y:S02]  /*0200*/  VIADD R19, R7.reuse, 0x80 ;  /* 0x0000008007137836 */ /* 0x040fe40000000000 */
[C---:B------:R-:W-:Y:S01]  /*0210*/  VIADD R21, R7.reuse, 0x100 ;  /* 0x0000010007157836 */ /* 0x040fe20000000000 */
[----:B------:R2:W5:Y:S01]  /*0220*/  @!P1 LDG.E.U16 R8, desc[UR6][R14.64] ;  /* 0x000000060e089981 */ /* 0x000562000c1e1500 */
[----:B------:R-:W-:Y:S03]  /*0230*/  BSSY B0, `(.L_x_14993) ;  /* 0x0000017000007945 */ /* 0x000fe60003800000 */
[----:B------:R3:W5:Y:S01]  /*0240*/  @!P3 LDG.E.U16 R6, desc[UR6][R16.64] ;  /* 0x000000061006b981 */ /* 0x000762000c1e1500 */
[----:B--2---:R-:W-:-:S02]  /*0250*/  VIADD R15, R7, 0x180 ;  /* 0x00000180070f7836 */ /* 0x004fc40000000000 */
[----:B------:R-:W-:Y:S02]  /*0260*/  @!P0 VIADD R7, R5, 0x80 ;  /* 0x0000008005078836 */ /* 0x000fe40000000000 */
[----:B------:R-:W-:Y:S02]  /*0270*/  @!P0 IMAD R5, R2, 0x200, R5 ;  /* 0x0000020002058824 */ /* 0x000fe400078e0205 */
[----:B0-----:R-:W-:Y:S01]  /*0280*/  @!P2 IMAD.WIDE.U32 R12, R3, 0x2, R12 ;  /* 0x00000002030ca825 */ /* 0x001fe200078e000c */
[----:B------:R-:W-:Y:S02]  /*0290*/  PRMT R3, RZ, 0x7610, R3 ;  /* 0x00007610ff037816 */ /* 0x000fe40000000003 */
[----:B-1----:R-:W-:Y:S02]  /*02a0*/  @!P0 IADD3 R4, P5, R5, R22, RZ ;  /* 0x0000001605048210 */ /* 0x002fe40007fbe0ff */
[-C--:B------:R-:W-:Y:S02]  /*02b0*/  ISETP.GE.AND P4, PT, R19, R0.reuse, PT ;  /* 0x000000001300720c */ /* 0x080fe40003f86270 */
[----:B------:R3:W5:Y:S01]  /*02c0*/  @!P2 LDG.E.U16 R3, desc[UR6][R12.64] ;  /* 0x000000060c03a981 */ /* 0x000762000c1e1500 */
[-C--:B------:R-:W-:Y:S01]  /*02d0*/  ISETP.GE.AND P1, PT, R21, R0.reuse, PT ;  /* 0x000000001500720c */ /* 0x080fe20003f26270 */
[----:B------:R-:W-:Y:S01]  /*02e0*/  @!P0 IMAD.X R5, RZ, RZ, R23, P5 ;  /* 0x000000ffff058224 */ /* 0x000fe200028e0617 */
[----:B------:R-:W-:-:S02]  /*02f0*/  ISETP.GE.AND P2, PT, R15, R0, PT ;  /* 0x000000000f00720c */ /* 0x000fc40003f46270 */
[----:B------:R-:W-:Y:S01]  /*0300*/  ISETP.GE.AND P3, PT, R7, R0, PT ;  /* 0x000000000700720c */ /* 0x000fe20003f66270 */
[----:B------:R-:W-:-:S12]  /*0310*/  @P0 BRA `(.L_x_14994) ;  /* 0x0000000000200947 */ /* 0x000fd80003800000 */
[----:B------:R-:W-:Y:S01]  /*0320*/  USHF.L.U32 UR4, UR5, 0x10, URZ ;  /* 0x0000001005047899 */ /* 0x000fe2000800063f */
[----:B------:R-:W-:-:S05]  /*0330*/  IMAD.MOV.U32 R10, RZ, RZ, 0x1 ;  /* 0x00000001ff0a7424 */ /* 0x000fca00078e00ff */
[----:B------:R-:W-:-:S13]  /*0340*/  FSETP.NEU.FTZ.AND P5, PT, RZ, UR4, PT ;  /* 0x00000004ff007c0b */ /* 0x000fda000bfbd000 */
[----:B-----5:R-:W-:-:S05]  /*0350*/  @!P5 IMAD.U32 R9, R9, 0x10000, RZ ;  /* 0x000100000909d824 */ /* 0x020fca00078e00ff */
[----:B------:R-:W-:Y:S02]  /*0360*/  @!P5 FSETP.NEU.FTZ.AND P6, PT, R9, RZ, PT ;  /* 0x000000ff0900d20b */ /* 0x000fe40003fdd000 */
[----:B------:R-:W-:Y:S02]  /*0370*/  PRMT R9, R10, 0x7610, R9 ;  /* 0x000076100a097816 */ /* 0x000fe40000000009 */
[----:B------:R-:W-:-:S04]  /*0380*/  @!P5 SEL R10, RZ, 0x1, !P6 ;  /* 0x00000001ff0ad807 */ /* 0x000fc80007000000 */
[----:B------:R-:W-:-:S07]  /*0390*/  @!P5 PRMT R9, R10, 0x7610, R9 ;  /* 0x000076100a09d816 */ /* 0x000fce0000000009 */
.L_x_14994:
[----:B------:R-:W-:Y:S05]  /*03a0*/  BSYNC B0 ;  /* 0x0000000000007941 */ /* 0x000fea0003800000 */
.L_x_14993:
[----:B------:R-:W-:Y:S04]  /*03b0*/  BSSY B0, `(.L_x_14995) ;  /* 0x0000009000007945 */ /* 0x000fe80003800000 */
[----:B------:R-:W-:Y:S05]  /*03c0*/  @P4 BRA `(.L_x_14996) ;  /* 0x00000000001c4947 */ /* 0x000fea0003800000 */
[----:B------:R-:W-:Y:S01]  /*03d0*/  USHF.L.U32 UR4, UR5, 0x10, URZ ;  /* 0x0000001005047899 */ /* 0x000fe2000800063f */
[----:B------:R-:W-:-:S05]  /*03e0*/  IMAD.MOV.U32 R10, RZ, RZ, 0x1 ;  /* 0x00000001ff0a7424 */ /* 0x000fca00078e00ff */
[----:B------:R-:W-:-:S13]  /*03f0*/  FSETP.NEU.FTZ.AND P5, PT, RZ, UR4, PT ;  /* 0x00000004ff007c0b */ /* 0x000fda000bfbd000 */
[----:B-----5:R-:W-:-:S05]  /*0400*/  @!P5 IMAD.U32 R8, R8, 0x10000, RZ ;  /* 0x000100000808d824 */ /* 0x020fca00078e00ff */
[----:B------:R-:W-:-:S04]  /*0410*/  @!P5 FSETP.NEU.FTZ.AND P4, PT, R8, RZ, PT ;  /* 0x000000ff0800d20b */ /* 0x000fc80003f9d000 */
[----:B------:R-:W-:-:S04]  /*0420*/  @!P5 SEL R8, RZ, 0x1, !P4 ;  /* 0x00000001ff08d807 */ /* 0x000fc80006000000 */
[----:B------:R-:W-:-:S07]  /*0430*/  @!P5 PRMT R10, R8, 0x7610, R10 ;  /* 0x00007610080ad816 */ /* 0x000fce000000000a */
.L_x_14996:
[----:B------:R-:W-:Y:S05]  /*0440*/  BSYNC B0 ;  /* 0x0000000000007941 */ /* 0x000fea0003800000 */
.L_x_14995:
[----:B------:R-:W-:Y:S04]  /*0450*/  BSSY B0, `(.L_x_14997) ;  /* 0x000000a000007945 */ /* 0x000fe80003800000 */
[----:B------:R-:W-:Y:S05]  /*0460*/  @P1 BRA `(.L_x_14998) ;  /* 0x0000000000201947 */ /* 0x000fea0003800000 */
[----:B------:R-:W-:Y:S01]  /*0470*/  USHF.L.U32 UR4, UR5, 0x10, URZ ;  /* 0x0000001005047899 */ /* 0x000fe2000800063f */
[----:B-----5:R-:W-:-:S05]  /*0480*/  IMAD.MOV.U32 R8, RZ, RZ, 0x1 ;  /* 0x00000001ff087424 */ /* 0x020fca00078e00ff */
[----:B------:R-:W-:-:S13]  /*0490*/  FSETP.NEU.FTZ.AND P4, PT, RZ, UR4, PT ;  /* 0x00000004ff007c0b */ /* 0x000fda000bf9d000 */
[----:B------:R-:W-:-:S05]  /*04a0*/  @!P4 IMAD.U32 R6, R6, 0x10000, RZ ;  /* 0x000100000606c824 */ /* 0x000fca00078e00ff */
[----:B------:R-:W-:Y:S02]  /*04b0*/  @!P4 FSETP.NEU.FTZ.AND P1, PT, R6, RZ, PT ;  /* 0x000000ff0600c20b */ /* 0x000fe40003f3d000 */
[----:B------:R-:W-:Y:S02]  /*04c0*/  PRMT R6, R8, 0x7610, R6 ;  /* 0x0000761008067816 */ /* 0x000fe40000000006 */
[----:B------:R-:W-:-:S04]  /*04d0*/  @!P4 SEL R8, RZ, 0x1, !P1 ;  /* 0x00000001ff08c807 */ /* 0x000fc80004800000 */
[----:B------:R-:W-:-:S07]  /*04e0*/  @!P4 PRMT R6, R8, 0x7610, R6 ;  /* 0x000076100806c816 */ /* 0x000fce0000000006 */
.L_x_14998:
[----:B------:R-:W-:Y:S05]  /*04f0*/  BSYNC B0 ;  /* 0x0000000000007941 */ /* 0x000fea0003800000 */
.L_x_14997:
        /* <DEDUP_REMOVED lines=9> */
.L_x_15000:
[----:B------:R-:W-:Y:S05]  /*0590*/  BSYNC B0 ;  /* 0x0000000000007941 */ /* 0x000fea0003800000 */
.L_x_14999:
[----:B-----5:R0:W-:Y:S01]  /*05a0*/  @!P0 STG.E.U8 desc[UR6][R4.64], R9 ;  /* 0x0000000904008986 */ /* 0x0201e2000c101106 */
[----:B------:R-:W-:Y:S04]  /*05b0*/  BSSY B0, `(.L_x_15001) ;  /* 0x000000e000007945 */ /* 0x000fe80003800000 */
[----:B------:R-:W-:Y:S05]  /*05c0*/  @P3 BRA `(.L_x_15002) ;  /* 0x0000000000303947 */ /* 0x000fea0003800000 */
[----:B0-----:R-:W-:Y:S01]  /*05d0*/  IMAD R4, R2, 0x200, R7 ;  /* 0x0000020002047824 */ /* 0x001fe200078e0207 */
        /* <DEDUP_REMOVED lines=11> */
.L_x_15002:
[----:B------:R-:W-:Y:S05]  /*0690*/  BSYNC B0 ;  /* 0x0000000000007941 */ /* 0x000fea0003800000 */
.L_x_15001:
[----:B------:R-:W-:-:S13]  /*06a0*/  ISETP.GE.AND P0, PT, R7, R0, PT ;  /* 0x000000000700720c */ /* 0x000fda0003f06270 */
[----:B------:R-:W-:Y:S05]  /*06b0*/  @P0 EXIT ;  /* 0x000000000000094d */ /* 0x000fea0003800000 */
[----:B------:R-:W-:Y:S01]  /*06c0*/  IMAD R2, R2, 0x200, R7 ;  /* 0x0000020002027824 */ /* 0x000fe200078e0207 */
[----:B------:R-:W-:-:S04]  /*06d0*/  ULDC.64 UR4, c[0x0][0x218] ;  /* 0x0000860000047ab9 */ /* 0x000fc80000000a00 */
[----:B------:R-:W-:-:S05]  /*06e0*/  IADD3 R2, P0, R2, UR4, RZ ;  /* 0x0000000402027c10 */ /* 0x000fca000ff1e0ff */
[----:B------:R-:W-:-:S05]  /*06f0*/  IMAD.X R3, RZ, RZ, UR5, P0 ;  /* 0x00000005ff037e24 */ /* 0x000fca00080e06ff */
[----:B------:R-:W-:Y:S01]  /*0700*/  STG.E.U8 desc[UR6][R2.64], R11 ;  /* 0x0000000b02007986 */ /* 0x000fe2000c101106 */
[----:B------:R-:W-:Y:S05]  /*0710*/  EXIT ;  /* 0x000000000000794d */ /* 0x000fea0003800000 */
.L_x_15003:
        /* <DEDUP_REMOVED lines=14> */
.L_x_43892:


//--------------------- .text._ZN2at6native29vectorized_elementwise_kernelILi2ENS0_13AUnaryFunctorIN3c108BFloat16ES4_bZZZNS0_22logical_or_kernel_cudaERNS_14TensorIteratorEENKUlvE0_clEvENKUlvE8_clEvEUlS4_S4_E_EESt5arrayIPcLm2EEEEviT0_T1_ --------------------------
	.section	.text._ZN2at6native29vectorized_elementwise_kernelILi2ENS0_13AUnaryFunctorIN3c108BFloat16ES4_bZZZNS0_22logical_or_kernel_cudaERNS_14TensorIteratorEENKUlvE0_clEvENKUlvE8_clEvEUlS4_S4_E_EESt5arrayIPcLm2EEEEviT0_T1_,"ax",@progbits
	.align	128
        .global         _ZN2at6native29vectorized_elementwise_kernelILi2ENS0_13AUnaryFunctorIN3c108BFloat16ES4_bZZZNS0_22logical_or_kernel_cudaERNS_14TensorIteratorEENKUlvE0_clEvENKUlvE8_clEvEUlS4_S4_E_EESt5arrayIPcLm2EEEEviT0_T1_
        .type           _ZN2at6native29vectorized_elementwise_kernelILi2ENS0_13AUnaryFunctorIN3c108BFloat16ES4_bZZZNS0_22logical_or_kernel_cudaERNS_14TensorIteratorEENKUlvE0_clEvENKUlvE8_clEvEUlS4_S4_E_EESt5arrayIPcLm2EEEEviT0_T1_,@function
        .size           _ZN2at6native29vectorized_elementwise_kernelILi2ENS0_13AUnaryFunctorIN3c108BFloat16ES4_bZZZNS0_22logical_or_kernel_cudaERNS_14TensorIteratorEENKUlvE0_clEvENKUlvE8_clEvEUlS4_S4_E_EESt5arrayIPcLm2EEEEviT0_T1_,(.L_x_43893 - _ZN2at6native29vectorized_elementwise_kernelILi2ENS0_13AUnaryFunctorIN3c108BFloat16ES4_bZZZNS0_22logical_or_kernel_cudaERNS_14TensorIteratorEENKUlvE0_clEvENKUlvE8_clEvEUlS4_S4_E_EESt5arrayIPcLm2EEEEviT0_T1_)
        .other          _ZN2at6native29vectorized_elementwise_kernelILi2ENS0_13AUnaryFunctorIN3c108BFloat16ES4_bZZZNS0_22logical_or_kernel_cudaERNS_14TensorIteratorEENKUlvE0_clEvENKUlvE8_clEvEUlS4_S4_E_EESt5arrayIPcLm2EEEEviT0_T1_,@"STO_CUDA_ENTRY STV_DEFAULT"
_ZN2at6native29vectorized_elementwise_kernelILi2ENS0_13AUnaryFunctorIN3c108BFloat16ES4_bZZZNS0_22logical_or_kernel_cudaERNS_14TensorIteratorEENKUlvE0_clEvENKUlvE8_clEvEUlS4_S4_E_EESt5arrayIPcLm2EEEEviT0_T1_:
.text._ZN2at6native29vectorized_elementwise_kernelILi2ENS0_13AUnaryFunctorIN3c108BFloat16ES4_bZZZNS0_22logical_or_kernel_cudaERNS_14TensorIteratorEENKUlvE0_clEvENKUlvE8_clEvEUlS4_S4_E_EESt5arrayIPcLm2EEEEviT0_T1_:
[----:B------:R-:W-:Y:S01]  /*0000*/  LDC R1, c[0x0][0x28] ;  /* 0x00000a00ff017b82 */ /* 0x000fe20000000800 */
[----:B------:R-:W0:Y:S01]  /*0010*/  S2R R9, SR_CTAID.X ;  /* 0x0000000000097919 */ /* 0x000e220000002500 */
[----:B------:R-:W-:Y:S01]  /*0020*/  ULDC UR4, c[0x0][0x210] ;  /* 0x0000840000047ab9 */ /* 0x000fe20000000800 */
[----:B------:R-:W-:Y:S01]  /*0030*/  ULDC.64 UR6, c[0x0][0x208] ;  /* 0x0000820000067ab9 */ /* 0x000fe20000000a00 */
[----:B0-----:R-:W-:-:S05]  /*0040*/  IMAD.SHL.U32 R9, R9, 0x400, RZ ;  /* 0x0000040009097824 */ /* 0x001fca00078e00ff */
[----:B------:R-:W-:Y:S01]  /*0050*/  IADD3 R7, -R9, UR4, RZ ;  /* 0x0000000409077c10 */ /* 0x000fe2000fffe1ff */
[----:B------:R-:W-:-:S03]  /*0060*/  ULDC.U16 UR4, c[0x0][0x216] ;  /* 0x0000858000047ab9 */ /* 0x000fc60000000400 */
[----:B------:R-:W-:-:S13]  /*0070*/  ISETP.GE.U32.AND P0, PT, R7, 0x400, PT ;  /* 0x000004000700780c */ /* 0x000fda0003f06070 */
[----:B------:R-:W-:Y:S05]  /*0080*/  @!P0 BRA `(.L_x_15004) ;  /* 0x0000000000ec8947 */ /* 0x000fea0003800000 */
[----:B------:R-:W0:Y:S01]  /*0090*/  S2R R11, SR_TID.X ;  /* 0x00000000000b7919 */ /* 0x000e220000002100 */
[----:B------:R-:W1:Y:S01]  /*00a0*/  LDC.64 R2, c[0x0][0x220] ;  /* 0x00008800ff027b82 */ /* 0x000e620000000a00 */
[----:B------:R-:W-:Y:S01]  /*00b0*/  USHF.L.U32 UR5, UR4, 0x10, URZ ;  /* 0x0000001004057899 */ /* 0x000fe2000800063f */
[----:B------:R-:W-:Y:S01]  /*00c0*/  ULDC.64 UR8, c[0x0][0x218] ;  /* 0x0000860000087ab9 */ /* 0x000fe20000000a00 */
[----:B-1----:R-:W-:-:S04]  /*00d0*/  IMAD.WIDE R2, R9, 0x2, R2 ;  /* 0x0000000209027825 */ /* 0x002fc800078e0202 */
[----:B0-----:R-:W-:-:S05]  /*00e0*/  IMAD.WIDE.U32 R4, R11, 0x4, R2 ;  /* 0x000000040b047825 */ /* 0x001fca00078e0002 */
[----:B------:R-:W2:Y:S04]  /*00f0*/  LDG.E R0, desc[UR6][R4.64] ;  /* 0x0000000604007981 */ /* 0x000ea8000c1e1900 */
[----:B------:R-:W3:Y:S04]  /*0100*/  LDG.E R7, desc[UR6][R4.64+0x200] ;  /* 0x0002000604077981 */ /* 0x000ee8000c1e1900 */
[----:B------:R-:W4:Y:S04]  /*0110*/  LDG.E R8, desc[UR6][R4.64+0x400] ;  /* 0x0004000604087981 */ /* 0x000f28000c1e1900 */
[----:B------:R3:W5:Y:S01]  /*0120*/  LDG.E R10, desc[UR6][R4.64+0x600] ;  /* 0x00060006040a7981 */ /* 0x000762000c1e1900 */
[----:B------:R-:W-:-:S02]  /*0130*/  FSETP.NEU.FTZ.AND P0, PT, RZ, UR5, PT ;  /* 0x00000005ff007c0b */ /* 0x000fc4000bf1d000 */
[----:B------:R-:W-:Y:S01]  /*0140*/  IADD3 R2, P1, R9, UR8, RZ ;  /* 0x0000000809027c10 */ /* 0x000fe2000ff3e0ff */
[----:B------:R-:W-:-:S04]  /*0150*/  IMAD.MOV.U32 R9, RZ, RZ, 0x1 ;  /* 0x00000001ff097424 */ /* 0x000fc800078e00ff */
[----:B------:R-:W-:Y:S02]  /*0160*/  IMAD.X R3, RZ, RZ, UR9, P1 ;  /* 0x00000009ff037e24 */ /* 0x000fe400088e06ff */
[----:B------:R-:W-:-:S04]  /*0170*/  IMAD.WIDE R2, R11, 0x2, R2 ;  /* 0x000000020b027825 */ /* 0x000fc800078e0202 */
[----:B------:R-:W-:Y:S01]  /*0180*/  IMAD.MOV.U32 R11, RZ, RZ, 0x1 ;  /* 0x00000001ff0b7424 */ /* 0x000fe200078e00ff */
[C---:B--2---:R-:W-:Y:S01]  /*0190*/  PRMT R6, R0.reuse, 0x7632, R6 ;  /* 0x0000763200067816 */ /* 0x044fe20000000006 */
[----:B------:R-:W-:Y:S01]  /*01a0*/  @!P0 IMAD.U32 R0, R0, 0x10000, RZ ;  /* 0x0001000000008824 */ /* 0x000fe200078e00ff */
[----:B---3--:R-:W-:-:S03]  /*01b0*/  PRMT R4, R7, 0x7632, R4 ;  /* 0x0000763207047816 */ /* 0x008fc60000000004 */
[----:B------:R-:W-:Y:S01]  /*01c0*/  @!P0 IMAD.U32 R6, R6, 0x10000, RZ ;  /* 0x0001000006068824 */ /* 0x000fe200078e00ff */
[----:B------:R-:W-:Y:S01]  /*01d0*/  @!P0 FSETP.NEU.FTZ.AND P6, PT, R0, RZ, PT ;  /* 0x000000ff0000820b */ /* 0x000fe20003fdd000 */
[----:B------:R-:W-:Y:S02]  /*01e0*/  @!P0 IMAD.U32 R0, R7, 0x10000, RZ ;  /* 0x0001000007008824 */ /* 0x000fe400078e00ff */
[----:B------:R-:W-:Y:S01]  /*01f0*/  @!P0 IMAD.U32 R4, R4, 0x10000, RZ ;  /* 0x0001000004048824 */ /* 0x000fe200078e00ff */
[----:B------:R-:W-:Y:S01]  /*0200*/  @!P0 FSETP.NEU.FTZ.AND P1, PT, R6, RZ, PT ;  /* 0x000000ff0600820b */ /* 0x000fe20003f3d000 */
[C---:B----4-:R-:W-:Y:S01]  /*0210*/  @!P0 IMAD.U32 R5, R8.reuse, 0x10000, RZ ;  /* 0x0001000008058824 */ /* 0x050fe200078e00ff */
[----:B------:R-:W-:Y:S01]  /*0220*/  PRMT R6, R8, 0x7632, R6 ;  /* 0x0000763208067816 */ /* 0x000fe20000000006 */
[----:B------:R-:W-:Y:S01]  /*0230*/  IMAD.MOV.U32 R7, RZ, RZ, 0x1 ;  /* 0x00000001ff077424 */ /* 0x000fe200078e00ff */
[----:B------:R-:W-:Y:S01]  /*0240*/  @!P0 FSETP.NEU.FTZ.AND P2, PT, R0, RZ, PT ;  /* 0x000000ff0000820b */ /* 0x000fe20003f5d000 */
[----:B------:R-:W-:Y:S01]  /*0250*/  IMAD.MOV.U32 R8, RZ, RZ, 0x1 ;  /* 0x00000001ff087424 */ /* 0x000fe200078e00ff */
[----:B------:R-:W-:Y:S01]  /*0260*/  @!P0 FSETP.NEU.FTZ.AND P3, PT, R4, RZ, PT ;  /* 0x000000ff0400820b */ /* 0x000fe20003f7d000 */
[----:B------:R-:W-:Y:S01]  /*0270*/  @!P0 IMAD.U32 R0, R6, 0x10000, RZ ;  /* 0x0001000006008824 */ /* 0x000fe200078e00ff */
[----:B-----5:R-:W-:Y:S01]  /*0280*/  PRMT R4, R10, 0x7632, R4 ;  /* 0x000076320a047816 */ /* 0x020fe20000000004 */
[----:B------:R-:W-:Y:S01]  /*0290*/  IMAD.MOV.U32 R6, RZ, RZ, 0x1 ;  /* 0x00000001ff067424 */ /* 0x000fe200078e00ff */
[----:B------:R-:W-:Y:S01]  /*02a0*/  @!P0 FSETP.NEU.FTZ.AND P4, PT, R5, RZ, PT ;  /* 0x000000ff0500820b */ /* 0x000fe20003f9d000 */
[----:B------:R-:W-:Y:S01]  /*02b0*/  IMAD.MOV.U32 R5, RZ, RZ, 0x1 ;  /* 0x00000001ff057424 */ /* 0x000fe200078e00ff */
[----:B------:R-:W-:Y:S01]  /*02c0*/  @!P0 FSETP.NEU.FTZ.AND P5, PT, R0, RZ, PT ;  /* 0x000000ff0000820b */ /* 0x000fe20003fbd000 */
[----:B------:R-:W-:Y:S01]  /*02d0*/  @!P0 IMAD.U32 R0, R10, 0x10000, RZ ;  /* 0x000100000a008824 */ /* 0x000fe200078e00ff */
[----:B------:R-:W-:Y:S01]  /*02e0*/  @!P0 SEL R5, RZ, 0x1, !P6 ;  /* 0x00000001ff058807 */ /* 0x000fe20007000000 */
[----:B------:R-:W-:Y:S01]  /*02f0*/  @!P0 IMAD.U32 R4, R4, 0x10000, RZ ;  /* 0x0001000004048824 */ /* 0x000fe200078e00ff */
[----:B------:R-:W-:-:S02]  /*0300*/  @!P0 SEL R7, RZ, 0x1, !P2 ;  /* 0x00000001ff078807 */ /* 0x000fc40005000000 */
[----:B------:R-:W-:Y:S01]  /*0310*/  @!P0 FSETP.NEU.FTZ.AND P6, PT, R0, RZ, PT ;  /* 0x000000ff0000820b */ /* 0x000fe20003fdd000 */
[----:B------:R-:W-:Y:S01]  /*0320*/  IMAD.MOV.U32 R0, RZ, RZ, 0x1 ;  /* 0x00000001ff007424 */ /* 0x000fe200078e00ff */
[----:B------:R-:W-:Y:S01]  /*0330*/  @!P0 FSETP.NEU.FTZ.AND P2, PT, R4, RZ, PT ;  /* 0x000000ff0400820b */ /* 0x000fe20003f5d000 */
[----:B------:R-:W-:Y:S01]  /*0340*/  IMAD.MOV.U32 R4, RZ, RZ, 0x1 ;  /* 0x00000001ff047424 */ /* 0x000fe200078e00ff */
[----:B------:R-:W-:Y:S02]  /*0350*/  @!P0 SEL R9, RZ, 0x1, !P4 ;  /* 0x00000001ff098807 */ /* 0x000fe40006000000 */
[----:B------:R-:W-:Y:S02]  /*0360*/  @!P0 SEL R11, RZ, 0x1, !P6 ;  /* 0x00000001ff0b8807 */ /* 0x000fe40007000000 */
[----:B------:R-:W-:Y:S02]  /*0370*/  @!P0 SEL R0, RZ, 0x1, !P1 ;  /* 0x00000001ff008807 */ /* 0x000fe40004800000 */
[----:B------:R-:W-:-:S02]  /*0380*/  @!P0 SEL R4, RZ, 0x1, !P3 ;  /* 0x00000001ff048807 */ /* 0x000fc40005800000 */
[----:B------:R-:W-:Y:S02]  /*0390*/  @!P0 SEL R6, RZ, 0x1, !P5 ;  /* 0x00000001ff068807 */ /* 0x000fe40006800000 */
[----:B------:R-:W-:Y:S02]  /*03a0*/  @!P0 SEL R8, RZ, 0x1, !P2 ;  /* 0x00000001ff088807 */ /* 0x000fe40005000000 */
        /* <DEDUP_REMOVED lines=9> */
.L_x_15004:
        /* <DEDUP_REMOVED lines=13> */
[----:B------:R-:W-:Y:S02]  /*0510*/  @!P5 VIADD R18, R18, 0x80 ;  /* 0x000000801212d836 */ /* 0x000fe40000000000 */
[----:B0-----:R-:W-:-:S03]  /*0520*/  @!P6 IMAD.WIDE.U32 R26, R27, 0x2, R4 ;  /* 0x000000021b1ae825 */ /* 0x001fc600078e0004 */
[C---:B------:R-:W-:Y:S02]  /*0530*/  ISETP.GE.AND P4, PT, R18.reuse, R7, PT ;  /* 0x000000071200720c */ /* 0x040fe40003f86270 */
[----:B------:R-:W5:Y:S11]  /*0540*/  @!P6 LDG.E.U16 R10, desc[UR6][R26.64] ;  /* 0x000000061a0ae981 */ /* 0x000f76000c1e1500 */
[----:B------:R-:W-:Y:S01]  /*0550*/  @!P4 IMAD.IADD R25, R9, 0x1, R18 ;  /* 0x000000010919c824 */ /* 0x000fe200078e0212 */
[----:B------:R-:W0:Y:S01]  /*0560*/  @!P4 LDC.64 R16, c[0x0][0x220] ;  /* 0x00008800ff10cb82 */ /* 0x000e220000000a00 */
[----:B------:R-:W-:-:S05]  /*0570*/  @!P4 VIADD R18, R18, 0x80 ;  /* 0x000000801212c836 */ /* 0x000fca0000000000 */
[----:B------:R-:W-:-:S13]  /*0580*/  ISETP.GE.AND P3, PT, R18, R7, PT ;  /* 0x000000071200720c */ /* 0x000fda0003f66270 */
        /* <DEDUP_REMOVED lines=12> */
[----:B--2---:R-:W-:Y:S02]  /*0650*/  @!P3 IMAD.WIDE.U32 R14, R23, 0x2, R14 ;  /* 0x00000002170eb825 */ /* 0x004fe400078e000e */
[----:B------:R-:W2:Y:S02]  /*0660*/  @!P0 LDC.64 R22, c[0x0][0x220] ;  /* 0x00008800ff168b82 */ /* 0x000ea40000000a00 */
[----:B-1----:R-:W-:-:S08]  /*0670*/  @!P5 IMAD.WIDE.U32 R28, R29, 0x2, R2 ;  /* 0x000000021d1cd825 */ /* 0x002fd000078e0002 */
[----:B------:R-:W1:Y:S01]  /*0680*/  @!P6 LDC.64 R2, c[0x0][0x220] ;  /* 0x00008800ff02eb82 */ /* 0x000e620000000a00 */
[----:B0-----:R-:W-:-:S04]  /*0690*/  @!P4 IMAD.WIDE.U32 R16, R25, 0x2, R16 ;  /* 0x000000021910c825 */ /* 0x001fc800078e0010 */
[--C-:B------:R-:W-:Y:S01]  /*06a0*/  @!P6 IMAD.IADD R25, R9, 0x1, R18.reuse ;  /* 0x000000010919e824 */ /* 0x100fe200078e0212 */
[----:B------:R-:W-:Y:S01]  /*06b0*/  PRMT R18, RZ, 0x7610, R18 ;  /* 0x00007610ff127816 */ /* 0x000fe20000000012 */
[----:B--2---:R-:W-:Y:S01]  /*06c0*/  @!P0 IMAD.WIDE.U32 R22, R11, 0x2, R22 ;  /* 0x000000020b168825 */ /* 0x004fe200078e0016 */
[----:B------:R-:W-:-:S06]  /*06d0*/  PRMT R11, RZ, 0x7610, R11 ;  /* 0x00007610ff0b7816 */ /* 0x000fcc000000000b */
[----:B------:R-:W5:Y:S01]  /*06e0*/  @!P0 LDG.E.U16 R11, desc[UR6][R22.64] ;  /* 0x00000006160b8981 */ /* 0x000f62000c1e1500 */
[----:B-1----:R-:W-:-:S05]  /*06f0*/  @!P6 IMAD.WIDE.U32 R2, R25, 0x2, R2 ;  /* 0x000000021902e825 */ /* 0x002fca00078e0002 */
[----:B------:R-:W5:Y:S01]  /*0700*/  @!P6 LDG.E.U16 R18, desc[UR6][R2.64] ;  /* 0x000000060212e981 */ /* 0x000f62000c1e1500 */
[----:B------:R-:W-:-:S06]  /*0710*/  PRMT R6, RZ, 0x7610, R6 ;  /* 0x00007610ff067816 */ /* 0x000fcc0000000006 */
[----:B------:R0:W5:Y:S01]  /*0720*/  @!P4 LDG.E.U16 R6, desc[UR6][R16.64] ;  /* 0x000000061006c981 */ /* 0x000162000c1e1500 */
[----:B----4-:R-:W-:Y:S01]  /*0730*/  @!P1 IMAD.WIDE.U32 R4, R19, 0x2, R4 ;  /* 0x0000000213049825 */ /* 0x010fe200078e0004 */
[----:B------:R-:W-:Y:S02]  /*0740*/  PRMT R19, RZ, 0x7610, R19 ;  /* 0x00007610ff137816 */ /* 0x000fe40000000013 */
[----:B------:R-:W-:Y:S01]  /*0750*/  PRMT R20, RZ, 0x7610, R20 ;  /* 0x00007610ff147816 */ /* 0x000fe20000000014 */
[----:B---3--:R-:W-:Y:S01]  /*0760*/  @!P2 IMAD.WIDE.U32 R12, R21, 0x2, R12 ;  /* 0x00000002150ca825 */ /* 0x008fe200078e000c */
[----:B0-----:R-:W0:Y:S01]  /*0770*/  @!P0 LDC.64 R16, c[0x0][0x218] ;  /* 0x00008600ff108b82 */ /* 0x001e220000000a00 */
[----:B------:R-:W-:Y:S01]  /*0780*/  PRMT R21, RZ, 0x7610, R21 ;  /* 0x00007610ff157816 */ /* 0x000fe20000000015 */
[----:B------:R1:W5:Y:S01]  /*0790*/  @!P1 LDG.E.U16 R19, desc[UR6][R4.64] ;  /* 0x0000000604139981 */ /* 0x000362000c1e1500 */
[----:B------:R-:W-:Y:S01]  /*07a0*/  PRMT R8, RZ, 0x7610, R8 ;  /* 0x00007610ff087816 */ /* 0x000fe20000000008 */
[----:B------:R-:W-:-:S02]  /*07b0*/  VIADD R24, R0, 0x80 ;  /* 0x0000008000187836 */ /* 0x000fc40000000000 */
[----:B------:R2:W5:Y:S01]  /*07c0*/  @!P3 LDG.E.U16 R20, desc[UR6][R14.64] ;  /* 0x000000060e14b981 */ /* 0x000562000c1e1500 */
[----:B------:R-:W-:Y:S03]  /*07d0*/  BSSY B0, `(.L_x_15005) ;  /* 0x0000013000007945 */ /* 0x000fe60003800000 */
[----:B------:R3:W5:Y:S01]  /*07e0*/  @!P2 LDG.E.U16 R21, desc[UR6][R12.64] ;  /* 0x000000060c15a981 */ /* 0x000762000c1e1500 */
[----:B-1----:R-:W-:-:S03]  /*07f0*/  VIADD R4, R0, 0x200 ;  /* 0x0000020000047836 */ /* 0x002fc60000000000 */
[----:B------:R1:W5:Y:S01]  /*0800*/  @!P5 LDG.E.U16 R8, desc[UR6][R28.64] ;  /* 0x000000061c08d981 */ /* 0x000362000c1e1500 */
[C---:B--2---:R-:W-:Y:S02]  /*0810*/  VIADD R14, R0.reuse, 0x100 ;  /* 0x00000100000e7836 */ /* 0x044fe40000000000 */
[----:B---3--:R-:W-:Y:S01]  /*0820*/  VIADD R12, R0, 0x180 ;  /* 0x00000180000c7836 */ /* 0x008fe20000000000 */
[-C--:B------:R-:W-:Y:S01]  /*0830*/  ISETP.GE.AND P2, PT, R4, R7.reuse, PT ;  /* 0x000000070400720c */ /* 0x080fe20003f46270 */
[----:B------:R-:W-:Y:S01]  /*0840*/  VIADD R4, R0, 0x280 ;  /* 0x0000028000047836 */ /* 0x000fe20000000000 */
[-C--:B------:R-:W-:Y:S02]  /*0850*/  ISETP.GE.AND P5, PT, R24, R7.reuse, PT ;  /* 0x000000071800720c */ /* 0x080fe40003fa6270 */
[-C--:B------:R-:W-:Y:S02]  /*0860*/  ISETP.GE.AND P4, PT, R14, R7.reuse, PT ;  /* 0x000000070e00720c */ /* 0x080fe40003f86270 */
[----:B------:R-:W-:Y:S01]  /*0870*/  ISETP.GE.AND P1, PT, R12, R7, PT ;  /* 0x000000070c00720c */ /* 0x000fe20003f26270 */
[----:B-1----:R-:W-:-:S12]  /*0880*/  @P0 BRA `(.L_x_15006) ;  /* 0x00000000001c0947 */ /* 0x002fd80003800000 */
[----:B------:R-:W-:Y:S01]  /*0890*/  USHF.L.U32 UR5, UR4, 0x10, URZ ;  /* 0x0000001004057899 */ /* 0x000fe2000800063f */
[----:B------:R-:W-:-:S05]  /*08a0*/  IMAD.MOV.U32 R2, RZ, RZ, 0x1 ;  /* 0x00000001ff027424 */ /* 0x000fca00078e00ff */
[----:B------:R-:W-:-:S13]  /*08b0*/  FSETP.NEU.FTZ.AND P6, PT, RZ, UR5, PT ;  /* 0x00000005ff007c0b */ /* 0x000fda000bfdd000 */
[----:B-----5:R-:W-:-:S05]  /*08c0*/  @!P6 IMAD.U32 R11, R11, 0x10000, RZ ;  /* 0x000100000b0be824 */ /* 0x020fca00078e00ff */
[----:B------:R-:W-:-:S04]  /*08d0*/  @!P6 FSETP.NEU.FTZ.AND P3, PT, R11, RZ, PT ;  /* 0x000000ff0b00e20b */ /* 0x000fc80003f7d000 */
[----:B------:R-:W-:-:S04]  /*08e0*/  @!P6 SEL R3, RZ, 0x1, !P3 ;  /* 0x00000001ff03e807 */ /* 0x000fc80005800000 */
[----:B------:R-:W-:-:S07]  /*08f0*/  @!P6 PRMT R2, R3, 0x7610, R2 ;  /* 0x000076100302e816 */ /* 0x000fce0000000002 */
.L_x_15006:
[----:B------:R-:W-:Y:S05]  /*0900*/  BSYNC B0 ;  /* 0x0000000000007941 */ /* 0x000fea0003800000 */
.L_x_15005:
[----:B------:R-:W-:Y:S01]  /*0910*/  BSSY B0, `(.L_x_15007) ;  /* 0x000000b000007945 */ /* 0x000fe20003800000 */
[----:B------:R-:W-:Y:S01]  /*0920*/  ISETP.GE.AND P3, PT, R4, R7, PT ;  /* 0x000000070400720c */ /* 0x000fe20003f66270 */
[----:B------:R-:W-:Y:S02]  /*0930*/  VIADD R4, R0, 0x300 ;  /* 0x0000030000047836 */ /* 0x000fe40000000000 */
[----:B------:R-:W-:Y:S10]  /*0940*/  @P5 BRA `(.L_x_15008) ;  /* 0x00000000001c5947 */ /* 0x000ff40003800000 */
[----:B------:R-:W-:Y:S01]  /*0950*/  USHF.L.U32 UR5, UR4, 0x10, URZ ;  /* 0x0000001004057899 */ /* 0x000fe2000800063f */
[----:B------:R-:W-:-:S05]  /*0960*/  IMAD.MOV.U32 R3, RZ, RZ, 0x1 ;  /* 0x00000001ff037424 */ /* 0x000fca00078e00ff */
[----:B------:R-:W-:-:S13]  /*0970*/  FSETP.NEU.FTZ.AND P6, PT, RZ, UR5, PT ;  /* 0x00000005ff007c0b */ /* 0x000fda000bfdd000 */
[----:B-----5:R-:W-:-:S05]  /*0980*/  @!P6 IMAD.U32 R10, R10, 0x10000, RZ ;  /* 0x000100000a0ae824 */ /* 0x020fca00078e00ff */
[----:B------:R-:W-:-:S04]  /*0990*/  @!P6 FSETP.NEU.FTZ.AND P5, PT, R10, RZ, PT ;  /* 0x000000ff0a00e20b */ /* 0x000fc80003fbd000 */
[----:B------:R-:W-:-:S04]  /*09a0*/  @!P6 SEL R5, RZ, 0x1, !P5 ;  /* 0x00000001ff05e807 */ /* 0x000fc80006800000 */
[----:B------:R-:W-:-:S07]  /*09b0*/  @!P6 PRMT R3, R5, 0x7610, R3 ;  /* 0x000076100503e816 */ /* 0x000fce0000000003 */
.L_x_15008:
[----:B------:R-:W-:Y:S05]  /*09c0*/  BSYNC B0 ;  /* 0x0000000000007941 */ /* 0x000fea0003800000 */
.L_x_15007:
[----:B------:R-:W-:Y:S01]  /*09d0*/  BSSY B0, `(.L_x_15009) ;  /* 0x000000c000007945 */ /* 0x000fe20003800000 */
[----:B------:R-:W-:Y:S01]  /*09e0*/  ISETP.GE.AND P5, PT, R4, R7, PT ;  /* 0x000000070400720c */ /* 0x000fe20003fa6270 */
[----:B-----5:R-:W-:Y:S02]  /*09f0*/  VIADD R10, R0, 0x380 ;  /* 0x00000380000a7836 */ /* 0x020fe40000000000 */
[----:B------:R-:W-:Y:S01]  /*0a00*/  @!P0 IMAD.IADD R5, R9, 0x1, R0 ;  /* 0x0000000109058824 */ /* 0x000fe200078e0200 */
[----:B------:R-:W-:Y:S09]  /*0a10*/  @P4 BRA `(.L_x_15010) ;  /* 0x00000000001c4947 */ /* 0x000ff20003800000 */
[----:B------:R-:W-:Y:S01]  /*0a20*/  USHF.L.U32 UR5, UR4, 0x10, URZ ;  /* 0x0000001004057899 */ /* 0x000fe2000800063f */
[----:B------:R-:W-:-:S05]  /*0a30*/  IMAD.MOV.U32 R4, RZ, RZ, 0x1 ;  /* 0x00000001ff047424 */ /* 0x000fca00078e00ff */
[----:B------:R-:W-:-:S13]  /*0a40*/  FSETP.NEU.FTZ.AND P6, PT, RZ, UR5, PT ;  /* 0x00000005ff007c0b */ /* 0x000fda000bfdd000 */
[----:B------:R-:W-:-:S05]  /*0a50*/  @!P6 IMAD.U32 R8, R8, 0x10000, RZ ;  /* 0x000100000808e824 */ /* 0x000fca00078e00ff */
[----:B------:R-:W-:-:S04]  /*0a60*/  @!P6 FSETP.NEU.FTZ.AND P4, PT, R8, RZ, PT ;  /* 0x000000ff0800e20b */ /* 0x000fc80003f9d000 */
[----:B------:R-:W-:-:S04]  /*0a70*/  @!P6 SEL R8, RZ, 0x1, !P4 ;  /* 0x00000001ff08e807 */ /* 0x000fc80006000000 */
[----:B------:R-:W-:-:S07]  /*0a80*/  @!P6 PRMT R4, R8, 0x7610, R4 ;  /* 0x000076100804e816 */ /* 0x000fce0000000004 */
.L_x_15010:
[----:B------:R-:W-:Y:S05]  /*0a90*/  BSYNC B0 ;  /* 0x0000000000007941 */ /* 0x000fea0003800000 */
.L_x_15009:
[----:B0-----:R-:W-:Y:S01]  /*0aa0*/  @!P0 IADD3 R16, P6, R5, R16, RZ ;  /* 0x0000001005108210 */ /* 0x001fe20007fde0ff */
[----:B------:R-:W-:Y:S01]  /*0ab0*/  BSSY B0, `(.L_x_15011) ;  /* 0x000000c000007945 */ /* 0x000fe20003800000 */
[----:B------:R-:W-:-:S03]  /*0ac0*/  ISETP.GE.AND P4, PT, R10, R7, PT ;  /* 0x000000070a00720c */ /* 0x000fc60003f86270 */
[----:B------:R-:W-:Y:S01]  /*0ad0*/  @!P0 IMAD.X R17, RZ, RZ, R17, P6 ;  /* 0x000000ffff118224 */ /* 0x000fe200030e0611 */
[----:B------:R-:W-:Y:S09]  /*0ae0*/  @P1 BRA `(.L_x_15012) ;  /* 0x0000000000201947 */ /* 0x000ff20003800000 */
[----:B------:R-:W-:Y:S01]  /*0af0*/  USHF.L.U32 UR5, UR4, 0x10, URZ ;  /* 0x0000001004057899 */ /* 0x000fe2000800063f */
[----:B------:R-:W-:-:S05]  /*0b00*/  IMAD.MOV.U32 R5, RZ, RZ, 0x1 ;  /* 0x00000001ff057424 */ /* 0x000fca00078e00ff */
[----:B------:R-:W-:-:S13]  /*0b10*/  FSETP.NEU.FTZ.AND P6, PT, RZ, UR5, PT ;  /* 0x00000005ff007c0b */ /* 0x000fda000bfdd000 */
[----:B------:R-:W-:-:S05]  /*0b20*/  @!P6 IMAD.U32 R6, R6, 0x10000, RZ ;  /* 0x000100000606e824 */ /* 0x000fca00078e00ff */
[----:B------:R-:W-:Y:S02]  /*0b30*/  @!P6 FSETP.NEU.FTZ.AND P1, PT, R6, RZ, PT ;  /* 0x000000ff0600e20b */ /* 0x000fe40003f3d000 */
[----:B------:R-:W-:Y:S02]  /*0b40*/  PRMT R6, R5, 0x7610, R6 ;  /* 0x0000761005067816 */ /* 0x000fe40000000006 */
[----:B------:R-:W-:-:S04]  /*0b50*/  @!P6 SEL R5, RZ, 0x1, !P1 ;  /* 0x00000001ff05e807 */ /* 0x000fc80004800000 */
[----:B------:R-:W-:-:S07]  /*0b60*/  @!P6 PRMT R6, R5, 0x7610, R6 ;  /* 0x000076100506e816 */ /* 0x000fce0000000006 */
.L_x_15012:
[----:B------:R-:W-:Y:S05]  /*0b70*/  BSYNC B0 ;  /* 0x0000000000007941 */ /* 0x000fea0003800000 */
.L_x_15011:
[----:B------:R-:W-:Y:S04]  /*0b80*/  BSSY B0, `(.L_x_15013) ;  /* 0x0000009000007945 */ /* 0x000fe80003800000 */
[----:B------:R-:W-:Y:S05]  /*0b90*/  @P2 BRA `(.L_x_15014) ;  /* 0x00000000001c2947 */ /* 0x000fea0003800000 */
[----:B------:R-:W-:Y:S01]  /*0ba0*/  USHF.L.U32 UR5, UR4, 0x10, URZ ;  /* 0x0000001004057899 */ /* 0x000fe2000800063f */
[----:B------:R-:W-:-:S05]  /*0bb0*/  IMAD.MOV.U32 R8, RZ, RZ, 0x1 ;  /* 0x00000001ff087424 */ /* 0x000fca00078e00ff */
[----:B------:R-:W-:-:S13]  /*0bc0*/  FSETP.NEU.FTZ.AND P2, PT, RZ, UR5, PT ;  /* 0x00000005ff007c0b */ /* 0x000fda000bf5d000 */
[----:B------:R-:W-:-:S05]  /*0bd0*/  @!P2 IMAD.U32 R20, R20, 0x10000, RZ ;  /* 0x000100001414a824 */ /* 0x000fca00078e00ff */
[----:B------:R-:W-:-:S04]  /*0be0*/  @!P2 FSETP.NEU.FTZ.AND P1, PT, R20, RZ, PT ;  /* 0x000000ff1400a20b */ /* 0x000fc80003f3d000 */
[----:B------:R-:W-:-:S04]  /*0bf0*/  @!P2 SEL R5, RZ, 0x1, !P1 ;  /* 0x00000001ff05a807 */ /* 0x000fc80004800000 */
[----:B------:R-:W-:-:S07]  /*0c00*/  @!P2 PRMT R8, R5, 0x7610, R8 ;  /* 0x000076100508a816 */ /* 0x000fce0000000008 */
.L_x_15014:
[----:B------:R-:W-:Y:S05]  /*0c10*/  BSYNC B0 ;  /* 0x0000000000007941 */ /* 0x000fea0003800000 */
.L_x_15013:
        /* <DEDUP_REMOVED lines=9> */
.L_x_15016:
[----:B------:R-:W-:Y:S05]  /*0cb0*/  BSYNC B0 ;  /* 0x0000000000007941 */ /* 0x000fea0003800000 */
.L_x_15015:
        /* <DEDUP_REMOVED lines=9> */
.L_x_15018:
[----:B------:R-:W-:Y:S05]  /*0d50*/  BSYNC B0 ;  /* 0x0000000000007941 */ /* 0x000fea0003800000 */
.L_x_15017:
        /* <DEDUP_REMOVED lines=9> */
.L_x_15020:
[----:B------:R-:W-:Y:S05]  /*0df0*/  BSYNC B0 ;  /* 0x0000000000007941 */ /* 0x000fea0003800000 */
.L_x_15019:
[----:B------:R-:W-:Y:S01]  /*0e00*/  @!P0 VIADD R0, R0, 0x80 ;  /* 0x0000008000008836 */ /* 0x000fe20000000000 */
[----:B------:R0:W-:Y:S01]  /*0e10*/  @!P0 STG.E.U8 desc[UR6][R16.64], R2 ;  /* 0x0000000210008986 */ /* 0x0001e2000c101106 */
[----:B------:R-:W-:Y:S04]  /*0e20*/  BSSY B0, `(.L_x_15021) ;  /* 0x0000033000007945 */ /* 0x000fe80003800000 */
[----:B------:R-:W-:Y:S01]  /*0e30*/  BSSY B1, `(.L_x_15022) ;  /* 0x000002a000017945 */ /* 0x000fe20003800000 */
[----:B------:R-:W-:-:S13]  /*0e40*/  ISETP.GE.AND P0, PT, R0, R7, PT ;  /* 0x000000070000720c */ /* 0x000fda0003f06270 */
        /* <DEDUP_REMOVED lines=9> */
[----:B------:R-:W-:Y:S01]  /*0ee0*/  IMAD.IADD R2, R9, 0x1, R0 ;  /* 0x0000000109027824 */ /* 0x000fe200078e0200 */
[----:B------:R-:W-:Y:S01]  /*0ef0*/  ULDC.64 UR4, c[0x0][0x218] ;  /* 0x0000860000047ab9 */ /* 0x000fe20000000a00 */
[----:B------:R-:W-:-:S03]  /*0f00*/  VIADD R0, R0, 0x80 ;  /* 0x0000008000007836 */ /* 0x000fc60000000000 */
[----:B------:R-:W-:-:S05]  /*0f10*/  IADD3 R2, P0, R2, UR4, RZ ;  /* 0x0000000402027c10 */ /* 0x000fca000ff1e0ff */
[----:B0-----:R-:W-:-:S05]  /*0f20*/  IMAD.X R3, RZ, RZ, UR5, P0 ;  /* 0x00000005ff037e24 */ /* 0x001fca00080e06ff */
[----:B------:R0:W-:Y:S03]  /*0f30*/  STG.E.U8 desc[UR6][R2.64], R4 ;  /* 0x0000000402007986 */ /* 0x0001e6000c101106 */
.L_x_15023:
        /* <DEDUP_REMOVED lines=8> */
.L_x_15024:
[----:B------:R-:W-:-:S13]  /*0fc0*/  ISETP.GE.AND P0, PT, R0, R7, PT ;  /* 0x000000070000720c */ /* 0x000fda0003f06270 */
[----:B------:R-:W-:Y:S05]  /*0fd0*/  @P0 BRA `(.L_x_15026) ;  /* 0x00000000003c0947 */ /* 0x000fea0003800000 */
[----:B-1----:R-:W-:Y:S01]  /*0fe0*/  IMAD.IADD R2, R9, 0x1, R0 ;  /* 0x0000000109027824 */ /* 0x002fe200078e0200 */
[----:B------:R-:W-:Y:S01]  /*0ff0*/  ULDC.64 UR4, c[0x0][0x218] ;  /* 0x0000860000047ab9 */ /* 0x000fe20000000a00 */
[----:B------:R-:W-:-:S03]  /*1000*/  VIADD R0, R0, 0x80 ;  /* 0x0000008000007836 */ /* 0x000fc60000000000 */
[----:B------:R-:W-:-:S05]  /*1010*/  IADD3 R2, P0, R2, UR4, RZ ;  /* 0x0000000402027c10 */ /* 0x000fca000ff1e0ff */
[----:B0-----:R-:W-:-:S05]  /*1020*/  IMAD.X R3, RZ, RZ, UR5, P0 ;  /* 0x00000005ff037e24 */ /* 0x001fca00080e06ff */
[----:B------:R1:W-:Y:S03]  /*1030*/  STG.E.U8 desc[UR6][R2.64], R8 ;  /* 0x0000000802007986 */ /* 0x0003e6000c101106 */
.L_x_15025:
        /* <DEDUP_REMOVED lines=9> */
.L_x_15026:
[----:B------:R-:W-:Y:S05]  /*10d0*/  BSYNC B1 ;  /* 0x0000000000017941 */ /* 0x000fea0003800000 */
.L_x_15022:
[----:B------:R-:W-:-:S13]  /*10e0*/  ISETP.GE.AND P0, PT, R0, R7, PT ;  /* 0x000000070000720c */ /* 0x000fda0003f06270 */
[----:B0-----:R-:W0:Y:S01]  /*10f0*/  @!P0 LDC.64 R12, c[0x0][0x218] ;  /* 0x00008600ff0c8b82 */ /* 0x001e220000000a00 */
[----:B-12---:R-:W-:Y:S02]  /*1100*/  @!P0 IMAD.IADD R3, R9, 0x1, R0 ;  /* 0x0000000109038824 */ /* 0x006fe400078e0200 */
[----:B------:R-:W-:-:S03]  /*1110*/  @!P0 VIADD R0, R0, 0x80 ;  /* 0x0000008000008836 */ /* 0x000fc60000000000 */
[----:B0-----:R-:W-:-:S05]  /*1120*/  @!P0 IADD3 R2, P1, R3, R12, RZ ;  /* 0x0000000c03028210 */ /* 0x001fca0007f3e0ff */
[----:B------:R-:W-:-:S05]  /*1130*/  @!P0 IMAD.X R3, RZ, RZ, R13, P1 ;  /* 0x000000ffff038224 */ /* 0x000fca00008e060d */
[----:B------:R2:W-:Y:S03]  /*1140*/  @!P0 STG.E.U8 desc[UR6][R2.64], R11 ;  /* 0x0000000b02008986 */ /* 0x0005e6000c101106 */
.L_x_15027:
[----:B------:R-:W-:Y:S05]  /*1150*/  BSYNC B0 ;  /* 0x0000000000007941 */ /* 0x000fea0003800000 */
.L_x_15021:
[----:B------:R-:W-:Y:S05]  /*1160*/  WARPSYNC.ALL ;  /* 0x0000000000007948 */ /* 0x000fea0003800000 */
[----:B------:R-:W-:-:S13]  /*1170*/  ISETP.GE.AND P0, PT, R0, R7, PT ;  /* 0x000000070000720c */ /* 0x000fda0003f06270 */
[----:B------:R-:W-:Y:S05]  /*1180*/  @P0 EXIT ;  /* 0x000000000000094d */ /* 0x000fea0003800000 */
[----:B------:R-:W-:Y:S01]  /*1190*/  IMAD.IADD R0, R9, 0x1, R0 ;  /* 0x0000000109007824 */ /* 0x000fe200078e0200 */
[----:B------:R-:W-:-:S04]  /*11a0*/  ULDC.64 UR4, c[0x0][0x218] ;  /* 0x0000860000047ab9 */ /* 0x000fc80000000a00 */
[----:B012---:R-:W-:-:S05]  /*11b0*/  IADD3 R2, P0, R0, UR4, RZ ;  /* 0x0000000400027c10 */ /* 0x007fca000ff1e0ff */
[----:B------:R-:W-:-:S05]  /*11c0*/  IMAD.X R3, RZ, RZ, UR5, P0 ;  /* 0x00000005ff037e24 */ /* 0x000fca00080e06ff */
[----:B------:R-:W-:Y:S01]  /*11d0*/  STG.E.U8 desc[UR6][R2.64], R5 ;  /* 0x0000000502007986 */ /* 0x000fe2000c101106 */
[----:B------:R-:W-:Y:S05]  /*11e0*/  EXIT ;  /* 0x000000000000794d */ /* 0x000fea0003800000 */
.L_x_15028:
        /* <DEDUP_REMOVED lines=9> */
.L_x_43893:


//--------------------- .text._ZN2at6native29vectorized_elementwise_kernelILi4ENS0_13AUnaryFunctorIN3c108BFloat16ES4_bZZZNS0_22logical_or_kernel_cudaERNS_14TensorIteratorEENKUlvE0_clEvENKUlvE8_clEvEUlS4_S4_E_EESt5arrayIPcLm2EEEEviT0_T1_ --------------------------
	.section	.text._ZN2at6native29vectorized_elementwise_kernelILi4ENS0_13AUnaryFunctorIN3c108BFloat16ES4_bZZZNS0_22logical_or_kernel_cudaERNS_14TensorIteratorEENKUlvE0_clEvENKUlvE8_clEvEUlS4_S4_E_EESt5arrayIPcLm2EEEEviT0_T1_,"ax",@progbits
	.align	128
        .global         _ZN2at6native29vectorized_elementwise_kernelILi4ENS0_13AUnaryFunctorIN3c108BFloat16ES4_bZZZNS0_22logical_or_kernel_cudaERNS_14TensorIteratorEENKUlvE0_clEvENKUlvE8_clEvEUlS4_S4_E_EESt5arrayIPcLm2EEEEviT0_T1_
        .type           _ZN2at6native29vectorized_elementwise_kernelILi4ENS0_13AUnaryFunctorIN3c108BFloat16ES4_bZZZNS0_22logical_or_kernel_cudaERNS_14TensorIteratorEENKUlvE0_clEvENKUlvE8_clEvEUlS4_S4_E_EESt5arrayIPcLm2EEEEviT0_T1_,@function
        .size           _ZN2at6native29vectorized_elementwise_kernelILi4ENS0_13AUnaryFunctorIN3c108BFloat16ES4_bZZZNS0_22logical_or_kernel_cudaERNS_14TensorIteratorEENKUlvE0_clEvENKUlvE8_clEvEUlS4_S4_E_EESt5arrayIPcLm2EEEEviT0_T1_,(.L_x_43894 - _ZN2at6native29vectorized_elementwise_kernelILi4ENS0_13AUnaryFunctorIN3c108BFloat16ES4_bZZZNS0_22logical_or_kernel_cudaERNS_14TensorIteratorEENKUlvE0_clEvENKUlvE8_clEvEUlS4_S4_E_EESt5arrayIPcLm2EEEEviT0_T1_)
        .other          _ZN2at6native29vectorized_elementwise_kernelILi4ENS0_13AUnaryFunctorIN3c108BFloat16ES4_bZZZNS0_22logical_or_kernel_cudaERNS_14TensorIteratorEENKUlvE0_clEvENKUlvE8_clEvEUlS4_S4_E_EESt5arrayIPcLm2EEEEviT0_T1_,@"STO_CUDA_ENTRY STV_DEFAULT"
_ZN2at6native29vectorized_elementwise_kernelILi4ENS0_13AUnaryFunctorIN3c108BFloat16ES4_bZZZNS0_22logical_or_kernel_cudaERNS_14TensorIteratorEENKUlvE0_clEvENKUlvE8_clEvEUlS4_S4_E_EESt5arrayIPcLm2EEEEviT0_T1_:
.text._ZN2at6native29vectorized_elementwise_kernelILi4ENS0_13AUnaryFunctorIN3c108BFloat16ES4_bZZZNS0_22logical_or_kernel_cudaERNS_14TensorIteratorEENKUlvE0_clEvENKUlvE8_clEvEUlS4_S4_E_EESt5arrayIPcLm2EEEEviT0_T1_:
        /* <DEDUP_REMOVED lines=12> */
[----:B------:R-:W-:Y:S01]  /*00c0*/  IMAD.MOV.U32 R8, RZ, RZ, 0x1 ;  /* 0x00000001ff087424 */ /* 0x000fe200078e00ff */
[----:B------:R-:W-:Y:S01]  /*00d0*/  ULDC.64 UR8, c[0x0][0x218] ;  /* 0x0000860000087ab9 */ /* 0x000fe20000000a00 */
[----:B-1----:R-:W-:-:S04]  /*00e0*/  IMAD.WIDE R2, R9, 0x2, R2 ;  /* 0x0000000209027825 */ /* 0x002fc800078e0202 */
[----:B0-----:R-:W-:-:S05]  /*00f0*/  IMAD.WIDE.U32 R4, R0, 0x8, R2 ;  /* 0x0000000800047825 */ /* 0x001fca00078e0002 */
[----:B------:R-:W2:Y:S04]  /*0100*/  LDG.E.64 R10, desc[UR6][R4.64] ;  /* 0x00000006040a7981 */ /* 0x000ea8000c1e1b00 */
[----:B------:R0:W3:Y:S01]  /*0110*/  LDG.E.64 R2, desc[UR6][R4.64+0x400] ;  /* 0x0004000604027981 */ /* 0x0000e2000c1e1b00 */
[----:B------:R-:W-:Y:S02]  /*0120*/  FSETP.NEU.FTZ.AND P0, PT, RZ, UR5, PT ;  /* 0x00000005ff007c0b */ /* 0x000fe4000bf1d000 */
[----:B0-----:R-:W-:Y:S02]  /*0130*/  PRMT R4, R8, 0x7610, R4 ;  /* 0x0000761008047816 */ /* 0x001fe40000000004 */
[----:B--2---:R-:W-:-:S09]  /*0140*/  PRMT R7, R10, 0x7632, R7 ;  /* 0x000076320a077816 */ /* 0x004fd20000000007 */
[----:B------:R-:W-:Y:S02]  /*0150*/  @!P0 IMAD.U32 R6, R10, 0x10000, RZ ;  /* 0x000100000a068824 */ /* 0x000fe400078e00ff */
[----:B------:R-:W-:Y:S02]  /*0160*/  IMAD.MOV.U32 R10, RZ, RZ, 0x1 ;  /* 0x00000001ff0a7424 */ /* 0x000fe400078e00ff */
[----:B------:R-:W-:Y:S01]  /*0170*/  @!P0 IMAD.U32 R7, R7, 0x10000, RZ ;  /* 0x0001000007078824 */ /* 0x000fe200078e00ff */
[----:B------:R-:W-:Y:S01]  /*0180*/  @!P0 FSETP.NEU.FTZ.AND P2, PT, R6, RZ, PT ;  /* 0x000000ff0600820b */ /* 0x000fe20003f5d000 */
[----:B------:R-:W-:Y:S01]  /*0190*/  @!P0 IMAD.U32 R6, R11, 0x10000, RZ ;  /* 0x000100000b068824 */ /* 0x000fe200078e00ff */
[----:B------:R-:W-:Y:S02]  /*01a0*/  PRMT R5, R10, 0x7610, R5 ;  /* 0x000076100a057816 */ /* 0x000fe40000000005 */
[----:B------:R-:W-:Y:S02]  /*01b0*/  @!P0 FSETP.NEU.FTZ.AND P3, PT, R7, RZ, PT ;  /* 0x000000ff0700820b */ /* 0x000fe40003f7d000 */
[----:B------:R-:W-:-:S02]  /*01c0*/  PRMT R7, R11, 0x7632, R7 ;  /* 0x000076320b077816 */ /* 0x000fc40000000007 */
[----:B------:R-:W-:Y:S01]  /*01d0*/  @!P0 FSETP.NEU.FTZ.AND P1, PT, R6, RZ, PT ;  /* 0x000000ff0600820b */ /* 0x000fe20003f3d000 */
[C---:B---3--:R-:W-:Y:S01]  /*01e0*/  @!P0 IMAD.U32 R6, R2.reuse, 0x10000, RZ ;  /* 0x0001000002068824 */ /* 0x048fe200078e00ff */
[----:B------:R-:W-:Y:S01]  /*01f0*/  PRMT R2, R2, 0x7632, R2 ;  /* 0x0000763202027816 */ /* 0x000fe20000000002 */
[----:B------:R-:W-:Y:S01]  /*0200*/  @!P0 IMAD.U32 R7, R7, 0x10000, RZ ;  /* 0x0001000007078824 */ /* 0x000fe200078e00ff */
[----:B------:R-:W-:Y:S02]  /*0210*/  @!P0 SEL R5, RZ, 0x1, !P2 ;  /* 0x00000001ff058807 */ /* 0x000fe40005000000 */
[----:B------:R-:W-:Y:S01]  /*0220*/  @!P0 SEL R4, RZ, 0x1, !P3 ;  /* 0x00000001ff048807 */ /* 0x000fe20005800000 */
[----:B------:R-:W-:Y:S01]  /*0230*/  @!P0 IMAD.U32 R2, R2, 0x10000, RZ ;  /* 0x0001000002028824 */ /* 0x000fe200078e00ff */
[----:B------:R-:W-:Y:S01]  /*0240*/  @!P0 FSETP.NEU.FTZ.AND P3, PT, R7, RZ, PT ;  /* 0x000000ff0700820b */ /* 0x000fe20003f7d000 */
[C---:B------:R-:W-:Y:S01]  /*0250*/  @!P0 IMAD.U32 R7, R3.reuse, 0x10000, RZ ;  /* 0x0001000003078824 */ /* 0x040fe200078e00ff */
[--C-:B------:R-:W-:Y:S01]  /*0260*/  PRMT R8, R4, 0x7604, R5.reuse ;  /* 0x0000760404087816 */ /* 0x100fe20000000005 */
[----:B------:R-:W-:Y:S01]  /*0270*/  IMAD.MOV.U32 R4, RZ, RZ, 0x1 ;  /* 0x00000001ff047424 */ /* 0x000fe200078e00ff */
[----:B------:R-:W-:Y:S01]  /*0280*/  PRMT R5, R3, 0x7632, R5 ;  /* 0x0000763203057816 */ /* 0x000fe20000000005 */
[----:B------:R-:W-:Y:S01]  /*0290*/  IMAD.MOV.U32 R3, RZ, RZ, 0x1 ;  /* 0x00000001ff037424 */ /* 0x000fe200078e00ff */
[----:B------:R-:W-:Y:S01]  /*02a0*/  @!P0 FSETP.NEU.FTZ.AND P5, PT, R6, RZ, PT ;  /* 0x000000ff0600820b */ /* 0x000fe20003fbd000 */
[----:B------:R-:W-:Y:S01]  /*02b0*/  IMAD.MOV.U32 R6, RZ, RZ, 0x1 ;  /* 0x00000001ff067424 */ /* 0x000fe200078e00ff */
[----:B------:R-:W-:Y:S01]  /*02c0*/  @!P0 FSETP.NEU.FTZ.AND P6, PT, R2, RZ, PT ;  /* 0x000000ff0200820b */ /* 0x000fe20003fdd000 */
[----:B------:R-:W-:Y:S01]  /*02d0*/  @!P0 IMAD.U32 R5, R5, 0x10000, RZ ;  /* 0x0001000005058824 */ /* 0x000fe200078e00ff */
[----:B------:R-:W-:Y:S01]  /*02e0*/  @!P0 FSETP.NEU.FTZ.AND P4, PT, R7, RZ, PT ;  /* 0x000000ff0700820b */ /* 0x000fe20003f9d000 */
[----:B------:R-:W-:Y:S01]  /*02f0*/  IMAD.MOV.U32 R7, RZ, RZ, 0x1 ;  /* 0x00000001ff077424 */ /* 0x000fe200078e00ff */
[----:B------:R-:W-:-:S02]  /*0300*/  @!P0 SEL R4, RZ, 0x1, !P5 ;  /* 0x00000001ff048807 */ /* 0x000fc40006800000 */
[----:B------:R-:W-:Y:S02]  /*0310*/  @!P0 SEL R3, RZ, 0x1, !P6 ;  /* 0x00000001ff038807 */ /* 0x000fe40007000000 */
[----:B------:R-:W-:Y:S01]  /*0320*/  @!P0 FSETP.NEU.FTZ.AND P2, PT, R5, RZ, PT ;  /* 0x000000ff0500820b */ /* 0x000fe20003f5d000 */
[----:B------:R-:W-:Y:S01]  /*0330*/  IMAD.MOV.U32 R5, RZ, RZ, 0x1 ;  /* 0x00000001ff057424 */ /* 0x000fe200078e00ff */
[----:B------:R-:W-:Y:S02]  /*0340*/  IADD3 R2, P5, R9, UR8, RZ ;  /* 0x0000000809027c10 */ /* 0x000fe4000ffbe0ff */
[----:B------:R-:W-:Y:S01]  /*0350*/  PRMT R10, R3, 0x7604, R4 ;  /* 0x00007604030a7816 */ /* 0x000fe20000000004 */
[----:B------:R-:W-:Y:S01]  /*0360*/  IMAD.MOV.U32 R4, RZ, RZ, 0x1 ;  /* 0x00000001ff047424 */ /* 0x000fe200078e00ff */
[----:B------:R-:W-:Y:S01]  /*0370*/  @!P0 SEL R5, RZ, 0x1, !P1 ;  /* 0x00000001ff058807 */ /* 0x000fe20004800000 */
[----:B------:R-:W-:Y:S01]  /*0380*/  IMAD.X R3, RZ, RZ, UR9, P5 ;  /* 0x00000009ff037e24 */ /* 0x000fe2000a8e06ff */
[----:B------:R-:W-:-:S02]  /*0390*/  @!P0 SEL R7, RZ, 0x1, !P4 ;  /* 0x00000001ff078807 */ /* 0x000fc40006000000 */
[----:B------:R-:W-:Y:S01]  /*03a0*/  PRMT R5, R5, 0x7054, R8 ;  /* 0x0000705405057816 */ /* 0x000fe20000000008 */
[----:B------:R-:W-:Y:S01]  /*03b0*/  IMAD.WIDE R2, R0, 0x4, R2 ;  /* 0x0000000400027825 */ /* 0x000fe200078e0202 */
[----:B------:R-:W-:Y:S02]  /*03c0*/  PRMT R7, R7, 0x7054, R10 ;  /* 0x0000705407077816 */ /* 0x000fe4000000000a */
[----:B------:R-:W-:Y:S02]  /*03d0*/  @!P0 SEL R4, RZ, 0x1, !P3 ;  /* 0x00000001ff048807 */ /* 0x000fe40005800000 */
[----:B------:R-:W-:Y:S02]  /*03e0*/  @!P0 SEL R6, RZ, 0x1, !P2 ;  /* 0x00000001ff068807 */ /* 0x000fe40005000000 */
[----:B------:R-:W-:Y:S02]  /*03f0*/  PRMT R5, R4, 0x654, R5 ;  /* 0x0000065404057816 */ /* 0x000fe40000000005 */
[----:B------:R-:W-:-:S03]  /*0400*/  PRMT R7, R6, 0x654, R7 ;  /* 0x0000065406077816 */ /* 0x000fc60000000007 */
[----:B------:R-:W-:Y:S04]  /*0410*/  STG.E desc[UR6][R2.64], R5 ;  /* 0x0000000502007986 */ /* 0x000fe8000c101906 */
[----:B------:R-:W-:Y:S01]  /*0420*/  STG.E desc[UR6][R2.64+0x200], R7 ;  /* 0x0002000702007986 */ /* 0x000fe2000c101906 */
[----:B------:R-:W-:Y:S05]  /*0430*/  EXIT ;  /* 0x000000000000794d */ /* 0x000fea0003800000 */
.L_x_15029:
        /* <DEDUP_REMOVED lines=76> */
.L_x_15031:
[----:B------:R-:W-:Y:S05]  /*0900*/  BSYNC B0 ;  /* 0x0000000000007941 */ /* 0x000fea0003800000 */
.L_x_15030:
        /* <DEDUP_REMOVED lines=11> */
.L_x_15033:
[----:B------:R-:W-:Y:S05]  /*09c0*/  BSYNC B0 ;  /* 0x0000000000007941 */ /* 0x000fea0003800000 */
.L_x_15032:
        /* <DEDUP_REMOVED lines=12> */
.L_x_15035:
[----:B------:R-:W-:Y:S05]  /*0a90*/  BSYNC B0 ;  /* 0x0000000000007941 */ /* 0x000fea0003800000 */
.L_x_15034:
        /* <DEDUP_REMOVED lines=13> */
.L_x_15037:
[----:B------:R-:W-:Y:S05]  /*0b70*/  BSYNC B0 ;  /* 0x0000000000007941 */ /* 0x000fea0003800000 */
.L_x_15036:
        /* <DEDUP_REMOVED lines=9> */
.L_x_15039:
[----:B------:R-:W-:Y:S05]  /*0c10*/  BSYNC B0 ;  /* 0x0000000000007941 */ /* 0x000fea0003800000 */
.L_x_15038:
        /* <DEDUP_REMOVED lines=9> */
.L_x_15041:
[----:B------:R-:W-:Y:S05]  /*0cb0*/  BSYNC B0 ;  /* 0x0000000000007941 */ /* 0x000fea0003800000 */
.L_x_15040:
        /* <DEDUP_REMOVED lines=9> */
.L_x_15043:
[----:B------:R-:W-:Y:S05]  /*0d50*/  BSYNC B0 ;  /* 0x0000000000007941 */ /* 0x000fea0003800000 */
.L_x_15042:
        /* <DEDUP_REMOVED lines=9> */
.L_x_15045:
[----:B------:R-:W-:Y:S05]  /*0df0*/  BSYNC B0 ;  /* 0x0000000000007941 */ /* 0x000fea0003800000 */
.L_x_15044:
        /* <DEDUP_REMOVED lines=20> */
.L_x_15048:
        /* <DEDUP_REMOVED lines=8> */
.L_x_15049:
        /* <DEDUP_REMOVED lines=8> */
.L_x_15050:
        /* <DEDUP_REMOVED lines=9> */
.L_x_15051:
[----:B------:R-:W-:Y:S05]  /*10d0*/  BSYNC B1 ;  /* 0x0000000000017941 */ /* 0x000fea0003800000 */
.L_x_15047:
[----:B------:R-:W-:-:S13]  /*10e0*/  ISETP.GE.AND P0, PT, R0, R7, PT ;  /* 0x000000070000720c */ /* 0x000fda0003f06270 */
[----:B0-----:R-:W0:Y:S01]  /*10f0*/  @!P0 LDC.64 R12, c[0x0][0x218] ;  /* 0x00008600ff0c8b82 */ /* 0x001e220000000a00 */
[----:B-12---:R-:W-:Y:S02]  /*1100*/  @!P0 IMAD.IADD R3, R9, 0x1, R0 ;  /* 0x0000000109038824 */ /* 0x006fe400078e0200 */
[----:B------:R-:W-:-:S03]  /*1110*/  @!P0 VIADD R0, R0, 0x80 ;  /* 0x0000008000008836 */ /* 0x000fc60000000000 */
[----:B0-----:R-:W-:-:S05]  /*1120*/  @!P0 IADD3 R2, P1, R3, R12, RZ ;  /* 0x0000000c03028210 */ /* 0x001fca0007f3e0ff */
[----:B------:R-:W-:-:S05]  /*1130*/  @!P0 IMAD.X R3, RZ, RZ, R13, P1 ;  /* 0x000000ffff038224 */ /* 0x000fca00008e060d */
[----:B------:R2:W-:Y:S03]  /*1140*/  @!P0 STG.E.U8 desc[UR6][R2.64], R11 ;  /* 0x0000000b02008986 */ /* 0x0005e6000c101106 */
.L_x_15052:
[----:B------:R-:W-:Y:S05]  /*1150*/  BSYNC B0 ;  /* 0x0000000000007941 */ /* 0x000fea0003800000 */
.L_x_15046:
        /* <DEDUP_REMOVED lines=9> */
.L_x_15053:
        /* <DEDUP_REMOVED lines=9> */
.L_x_43894:


//--------------------- .text._ZN2at6native29vectorized_elementwise_kernelILi8ENS0_13AUnaryFunctorIN3c108BFloat16ES4_bZZZNS0_22logical_or_kernel_cudaERNS_14TensorIteratorEENKUlvE0_clEvENKUlvE8_clEvEUlS4_S4_E_EESt5arrayIPcLm2EEEEviT0_T1_ --------------------------
	.section	.text._ZN2at6native29vectorized_elementwise_kernelILi8ENS0_13AUnaryFunctorIN3c108BFloat16ES4_bZZZNS0_22logical_or_kernel_cudaERNS_14TensorIteratorEENKUlvE0_clEvENKUlvE8_clEvEUlS4_S4_E_EESt5arrayIPcLm2EEEEviT0_T1_,"ax",@progbits
	.align	128
        .global         _ZN2at6native29vectorized_elementwise_kernelILi8ENS0_13AUnaryFunctorIN3c108BFloat16ES4_bZZZNS0_22logical_or_kernel_cudaERNS_14TensorIteratorEENKUlvE0_clEvENKUlvE8_clEvEUlS4_S4_E_EESt5arrayIPcLm2EEEEviT0_T1_
        .type           _ZN2at6native29vectorized_elementwise_kernelILi8ENS0_13AUnaryFunctorIN3c108BFloat16ES4_bZZZNS0_22logical_or_kernel_cudaERNS_14TensorIteratorEENKUlvE0_clEvENKUlvE8_clEvEUlS4_S4_E_EESt5arrayIPcLm2EEEEviT0_T1_,@function
        .size           _ZN2at6native29vectorized_elementwise_kernelILi8ENS0_13AUnaryFunctorIN3c108BFloat16ES4_bZZZNS0_22logical_or_kernel_cudaERNS_14TensorIteratorEENKUlvE0_clEvENKUlvE8_clEvEUlS4_S4_E_EESt5arrayIPcLm2EEEEviT0_T1_,(.L_x_43895 - _ZN2at6native29vectorized_elementwise_kernelILi8ENS0_13AUnaryFunctorIN3c108BFloat16ES4_bZZZNS0_22logical_or_kernel_cudaERNS_14TensorIteratorEENKUlvE0_clEvENKUlvE8_clEvEUlS4_S4_E_EESt5arrayIPcLm2EEEEviT0_T1_)
        .other          _ZN2at6native29vectorized_elementwise_kernelILi8ENS0_13AUnaryFunctorIN3c108BFloat16ES4_bZZZNS0_22logical_or_kernel_cudaERNS_14TensorIteratorEENKUlvE0_clEvENKUlvE8_clEvEUlS4_S4_E_EESt5arrayIPcLm2EEEEviT0_T1_,@"STO_CUDA_ENTRY STV_DEFAULT"
_ZN2at6native29vectorized_elementwise_kernelILi8ENS0_13AUnaryFunctorIN3c108BFloat16ES4_bZZZNS0_22logical_or_kernel_cudaERNS_14TensorIteratorEENKUlvE0_clEvENKUlvE8_clEvEUlS4_S4_E_EESt5arrayIPcLm2EEEEviT0_T1_:
.text._ZN2at6native29vectorized_elementwise_kernelILi8ENS0_13AUnaryFunctorIN3c108BFloat16ES4_bZZZNS0_22logical_or_kernel_cudaERNS_14TensorIteratorEENKUlvE0_clEvENKUlvE8_clEvEUlS4_S4_E_EESt5arrayIPcLm2EEEEviT0_T1_:
        /* <DEDUP_REMOVED lines=15> */
[----:B------:R-:W2:Y:S01]  /*00f0*/  LDG.E.128 R4, desc[UR6][R2.64] ;  /* 0x0000000602047981 */ /* 0x000ea2000c1e1d00 */
[----:B------:R-:W-:Y:S02]  /*0100*/  FSETP.NEU.FTZ.AND P1, PT, RZ, UR5, PT ;  /* 0x00000005ff007c0b */ /* 0x000fe4000bf3d000 */
[----:B--2---:R-:W-:-:S11]  /*0110*/  PRMT R11, R5, 0x7632, R11 ;  /* 0x00007632050b7816 */ /* 0x004fd6000000000b */
[C---:B------:R-:W-:Y:S01]  /*0120*/  @!P1 IMAD.U32 R8, R4.reuse, 0x10000, RZ ;  /* 0x0001000004089824 */ /* 0x040fe200078e00ff */
[----:B------:R-:W-:Y:S01]  /*0130*/  PRMT R10, R4, 0x7632, R10 ;  /* 0x00007632040a7816 */ /* 0x000fe2000000000a */
[----:B------:R-:W-:Y:S01]  /*0140*/  @!P1 IMAD.U32 R4, R5, 0x10000, RZ ;  /* 0x0001000005049824 */ /* 0x000fe200078e00ff */
[C---:B------:R-:W-:Y:S01]  /*0150*/  PRMT R12, R6.reuse, 0x7632, R12 ;  /* 0x00007632060c7816 */ /* 0x040fe2000000000c */
[----:B------:R-:W-:Y:S01]  /*0160*/  @!P1 IMAD.U32 R3, R11, 0x10000, RZ ;  /* 0x000100000b039824 */ /* 0x000fe200078e00ff */
[----:B------:R-:W-:Y:S01]  /*0170*/  PRMT R13, R7, 0x7632, R13 ;  /* 0x00007632070d7816 */ /* 0x000fe2000000000d */
[----:B------:R-:W-:Y:S01]  /*0180*/  @!P1 IMAD.U32 R5, R6, 0x10000, RZ ;  /* 0x0001000006059824 */ /* 0x000fe200078e00ff */
[----:B------:R-:W-:Y:S01]  /*0190*/  @!P1 FSETP.NEU.FTZ.AND P6, PT, R4, RZ, PT ;  /* 0x000000ff0400920b */ /* 0x000fe20003fdd000 */
        /* <DEDUP_REMOVED lines=8> */
[----:B------:R-:W-:Y:S01]  /*0220*/  IMAD.MOV.U32 R7, RZ, RZ, 0x1 ;  /* 0x00000001ff077424 */ /* 0x000fe200078e00ff */
[----:B------:R-:W-:Y:S01]  /*0230*/  @!P1 SEL R7, RZ, 0x1, !P6 ;  /* 0x00000001ff079807 */ /* 0x000fe20007000000 */
[----:B------:R-:W-:Y:S01]  /*0240*/  IMAD.MOV.U32 R10, RZ, RZ, 0x1 ;  /* 0x00000001ff0a7424 */ /* 0x000fe200078e00ff */
        /* <DEDUP_REMOVED lines=10> */
[----:B------:R-:W-:Y:S01]  /*02f0*/  IADD3 R2, P0, R9, UR8, RZ ;  /* 0x0000000809027c10 */ /* 0x000fe2000ff1e0ff */
[----:B------:R-:W-:Y:S01]  /*0300*/  IMAD.MOV.U32 R9, RZ, RZ, 0x1 ;  /* 0x00000001ff097424 */ /* 0x000fe200078e00ff */
[----:B------:R-:W-:-:S02]  /*0310*/  @!P1 SEL R8, RZ, 0x1, !P6 ;  /* 0x00000001ff089807 */ /* 0x000fc40007000000 */
[----:B------:R-:W-:Y:S01]  /*0320*/  @!P1 SEL R4, RZ, 0x1, !P3 ;  /* 0x00000001ff049807 */ /* 0x000fe20005800000 */
[----:B------:R-:W-:Y:S01]  /*0330*/  IMAD.X R3, RZ, RZ, UR9, P0 ;  /* 0x00000009ff037e24 */ /* 0x000fe200080e06ff */
[----:B------:R-:W-:Y:S01]  /*0340*/  @!P1 SEL R6, RZ, 0x1, !P2 ;  /* 0x00000001ff069807 */ /* 0x000fe20005000000 */
[----:B------:R-:W-:Y:S01]  /*0350*/  IMAD.SHL.U32 R13, R8, 0x100, RZ ;  /* 0x00000100080d7824 */ /* 0x000fe200078e00ff */
[----:B------:R-:W-:Y:S01]  /*0360*/  @!P1 SEL R9, RZ, 0x1, !P5 ;  /* 0x00000001ff099807 */ /* 0x000fe20006800000 */
[----:B------:R-:W-:Y:S01]  /*0370*/  IMAD.SHL.U32 R4, R4, 0x100, RZ ;  /* 0x0000010004047824 */ /* 0x000fe200078e00ff */
[----:B------:R-:W-:Y:S01]  /*0380*/  @!P1 SEL R11, RZ, 0x1, !P4 ;  /* 0x00000001ff0b9807 */ /* 0x000fe20006000000 */
[----:B------:R-:W-:Y:S01]  /*0390*/  IMAD.SHL.U32 R6, R6, 0x100, RZ ;  /* 0x0000010006067824 */ /* 0x000fe200078e00ff */
[----:B------:R-:W-:Y:S01]  /*03a0*/  LOP3.LUT R13, R10, R13, RZ, 0xfc, !PT ;  /* 0x0000000d0a0d7212 */ /* 0x000fe200078efcff */
[----:B------:R-:W-:Y:S01]  /*03b0*/  IMAD.SHL.U32 R8, R9, 0x100, RZ ;  /* 0x0000010009087824 */ /* 0x000fe200078e00ff */
[----:B------:R-:W-:Y:S01]  /*03c0*/  LOP3.LUT R5, R5, R4, RZ, 0xfc, !PT ;  /* 0x0000000405057212 */ /* 0x000fe200078efcff */
[----:B------:R-:W-:Y:S01]  /*03d0*/  IMAD.WIDE R2, R0, 0x8, R2 ;  /* 0x0000000800027825 */ /* 0x000fe200078e0202 */
[----:B------:R-:W-:-:S02]  /*03e0*/  LOP3.LUT R6, R7, R6, RZ, 0xfc, !PT ;  /* 0x0000000607067212 */ /* 0x000fc400078efcff */
[----:B------:R-:W-:Y:S02]  /*03f0*/  LOP3.LUT R8, R11, R8, RZ, 0xfc, !PT ;  /* 0x000000080b087212 */ /* 0x000fe400078efcff */
[----:B------:R-:W-:Y:S02]  /*0400*/  PRMT R6, R5, 0x5410, R6 ;  /* 0x0000541005067816 */ /* 0x000fe40000000006 */
[----:B------:R-:W-:-:S05]  /*0410*/  PRMT R7, R13, 0x5410, R8 ;  /* 0x000054100d077816 */ /* 0x000fca0000000008 */
[----:B------:R-:W-:Y:S01]  /*0420*/  STG.E.64 desc[UR6][R2.64], R6 ;  /* 0x0000000602007986 */ /* 0x000fe2000c101b06 */
[----:B------:R-:W-:Y:S05]  /*0430*/  EXIT ;  /* 0x000000000000794d */ /* 0x000fea0003800000 */
.L_x_15054:
        /* <DEDUP_REMOVED lines=76> */
.L_x_15056:
[----:B------:R-:W-:Y:S05]  /*0900*/  BSYNC B0 ;  /* 0x0000000000007941 */ /* 0x000fea0003800000 */
.L_x_15055:
        /* <DEDUP_REMOVED lines=11> */
.L_x_15058:
[----:B------:R-:W-:Y:S05]  /*09c0*/  BSYNC B0 ;  /* 0x0000000000007941 */ /* 0x000fea0003800000 */
.L_x_15057:
        /* <DEDUP_REMOVED lines=12> */
.L_x_15060:
[----:B------:R-:W-:Y:S05]  /*0a90*/  BSYNC B0 ;  /* 0x0000000000007941 */ /* 0x000fea0003800000 */
.L_x_15059:
        /* <DEDUP_REMOVED lines=13> */
.L_x_15062:
[----:B------:R-:W-:Y:S05]  /*0b70*/  BSYNC B0 ;  /* 0x0000000000007941 */ /* 0x000fea0003800000 */
.L_x_15061:
        /* <DEDUP_REMOVED lines=9> */
.L_x_15064:
[----:B------:R-:W-:Y:S05]  /*0c10*/  BSYNC B0 ;  /* 0x0000000000007941 */ /* 0x000fea0003800000 */
.L_x_15063:
        /* <DEDUP_REMOVED lines=9> */
.L_x_15066:
[----:B------:R-:W-:Y:S05]  /*0cb0*/  BSYNC B0 ;  /* 0x0000000000007941 */ /* 0x000fea0003800000 */
.L_x_15065:
        /* <DEDUP_REMOVED lines=9> */
.L_x_15068:
[----:B------:R-:W-:Y:S05]  /*0d50*/  BSYNC B0 ;  /* 0x0000000000007941 */ /* 0x000fea0003800000 */
.L_x_15067:
        /* <DEDUP_REMOVED lines=9> */
.L_x_15070:
[----:B------:R-:W-:Y:S05]  /*0df0*/  BSYNC B0 ;  /* 0x0000000000007941 */ /* 0x000fea0003800000 */
.L_x_15069:
        /* <DEDUP_REMOVED lines=20> */
.L_x_15073:
        /* <DEDUP_REMOVED lines=8> */
.L_x_15074:
        /* <DEDUP_REMOVED lines=8> */
.L_x_15075:
        /* <DEDUP_REMOVED lines=9> */
.L_x_15076:
[----:B------:R-:W-:Y:S05]  /*10d0*/  BSYNC B1 ;  /* 0x0000000000017941 */ /* 0x000fea0003800000 */
.L_x_15072:
[----:B------:R-:W-:-:S13]  /*10e0*/  ISETP.GE.AND P0, PT, R0, R7, PT ;  /* 0x000000070000720c */ /* 0x000fda0003f06270 */
[----:B0-----:R-:W0:Y:S01]  /*10f0*/  @!P0 LDC.64 R12, c[0x0][0x218] ;  /* 0x00008600ff0c8b82 */ /* 0x001e220000000a00 */
[----:B-12---:R-:W-:Y:S02]  /*1100*/  @!P0 IMAD.IADD R3, R9, 0x1, R0 ;  /* 0x0000000109038824 */ /* 0x006fe400078e0200 */
[----:B------:R-:W-:-:S03]  /*1110*/  @!P0 VIADD R0, R0, 0x80 ;  /* 0x0000008000008836 */ /* 0x000fc60000000000 */
[----:B0-----:R-:W-:-:S05]  /*1120*/  @!P0 IADD3 R2, P1, R3, R12, RZ ;  /* 0x0000000c03028210 */ /* 0x001fca0007f3e0ff */
[----:B------:R-:W-:-:S05]  /*1130*/  @!P0 IMAD.X R3, RZ, RZ, R13, P1 ;  /* 0x000000ffff038224 */ /* 0x000fca00008e060d */
[----:B------:R2:W-:Y:S03]  /*1140*/  @!P0 STG.E.U8 desc[UR6][R2.64], R11 ;  /* 0x0000000b02008986 */ /* 0x0005e6000c101106 */
.L_x_15077:
[----:B------:R-:W-:Y:S05]  /*1150*/  BSYNC B0 ;  /* 0x0000000000007941 */ /* 0x000fea0003800000 */
.L_x_15071:
        /* <DEDUP_REMOVED lines=9> */
.L_x_15078:
        /* <DEDUP_REMOVED lines=9> */
.L_x_43895:


//--------------------- .text._ZN2at6native18elementwise_kernelILi128ELi4EZNS0_15gpu_kernel_implINS0_13BinaryFunctorIN3c108BFloat16ES5_bZZZNS0_22logical_or_kernel_cudaERNS_14TensorIteratorEENKUlvE0_clEvENKUlvE8_clEvEUlS5_S5_E_EEEEvRNS_18TensorIteratorBaseERKT_EUliE_EEviT1_ --------------------------
	.section	.text._ZN2at6native18elementwise_kernelILi128ELi4EZNS0_15gpu_kernel_implINS0_13BinaryFunctorIN3c108BFloat16ES5_bZZZNS0_22logical_or_kernel_cudaERNS_14TensorIteratorEENKUlvE0_clEvENKUlvE8_clEvEUlS5_S5_E_EEEEvRNS_18TensorIteratorBaseERKT_EUliE_EEviT1_,"ax",@progbits
	.align	128
        .global         _ZN2at6native18elementwise_kernelILi128ELi4EZNS0_15gpu_kernel_implINS0_13BinaryFunctorIN3c108BFloat16ES5_bZZZNS0_22logical_or_kernel_cudaERNS_14TensorIteratorEENKUlvE0_clEvENKUlvE8_clEvEUlS5_S5_E_EEEEvRNS_18TensorIteratorBaseERKT_EUliE_EEviT1_
        .type           _ZN2at6native18elementwise_kernelILi128ELi4EZNS0_15gpu_kernel_implINS0_13BinaryFunctorIN3c108BFloat16ES5_bZZZNS0_22logical_or_kernel_cudaERNS_14TensorIteratorEENKUlvE0_clEvENKUlvE8_clEvEUlS5_S5_E_EEEEvRNS_18TensorIteratorBaseERKT_EUliE_EEviT1_,@function
        .size           _ZN2at6native18elementwise_kernelILi128ELi4EZNS0_15gpu_kernel_implINS0_13BinaryFunctorIN3c108BFloat16ES5_bZZZNS0_22logical_or_kernel_cudaERNS_14TensorIteratorEENKUlvE0_clEvENKUlvE8_clEvEUlS5_S5_E_EEEEvRNS_18TensorIteratorBaseERKT_EUliE_EEviT1_,(.L_x_43896 - _ZN2at6native18elementwise_kernelILi128ELi4EZNS0_15gpu_kernel_implINS0_13BinaryFunctorIN3c108BFloat16ES5_bZZZNS0_22logical_or_kernel_cudaERNS_14TensorIteratorEENKUlvE0_clEvENKUlvE8_clEvEUlS5_S5_E_EEEEvRNS_18TensorIteratorBaseERKT_EUliE_EEviT1_)
        .other          _ZN2at6native18elementwise_kernelILi128ELi4EZNS0_15gpu_kernel_implINS0_13BinaryFunctorIN3c108BFloat16ES5_bZZZNS0_22logical_or_kernel_cudaERNS_14TensorIteratorEENKUlvE0_clEvENKUlvE8_clEvEUlS5_S5_E_EEEEvRNS_18TensorIteratorBaseERKT_EUliE_EEviT1_,@"STO_CUDA_ENTRY STV_DEFAULT"
_ZN2at6native18elementwise_kernelILi128ELi4EZNS0_15gpu_kernel_implINS0_13BinaryFunctorIN3c108BFloat16ES5_bZZZNS0_22logical_or_kernel_cudaERNS_14TensorIteratorEENKUlvE0_clEvENKUlvE8_clEvEUlS5_S5_E_EEEEvRNS_18TensorIteratorBaseERKT_EUliE_EEviT1_:
.text._ZN2at6native18elementwise_kernelILi128ELi4EZNS0_15gpu_kernel_implINS0_13BinaryFunctorIN3c108BFloat16ES5_bZZZNS0_22logical_or_kernel_cudaERNS_14TensorIteratorEENKUlvE0_clEvENKUlvE8_clEvEUlS5_S5_E_EEEEvRNS_18TensorIteratorBaseERKT_EUliE_EEviT1_:
        /* <DEDUP_REMOVED lines=365> */
.L_x_15081:
        /* <DEDUP_REMOVED lines=23> */
.L_x_15085:
[----:B------:R-:W2:Y:S02]  /*1840*/  LDG.E.U8 R2, desc[UR36][R2.64] ;  /* 0x0000002402027981 */ /* 0x000ea4000c1e1100 */
[----:B--2---:R-:W-:-:S04]  /*1850*/  I2FP.F32.U32 R0, R2 ;  /* 0x0000000200007245 */ /* 0x004fc80000201000 */
[----:B------:R-:W-:-:S04]  /*1860*/  F2FP.BF16.F32.PACK_AB R0, RZ, R0 ;  /* 0x00000000ff00723e */ /* 0x000fc800000010ff */
[----:B------:R-:W-:Y:S01]  /*1870*/  PRMT R19, R0, 0x7610, R19 ;  /* 0x0000761000137816 */ /* 0x000fe20000000013 */
[----:B------:R-:W-:Y:S06]  /*1880*/  BRA `(.L_x_15087) ;  /* 0x0000000c00c87947 */ /* 0x000fec0003800000 */
.L_x_15084:
        /* <DEDUP_REMOVED lines=11> */
.L_x_15089:
[----:B------:R-:W2:Y:S02]  /*1940*/  LDG.E R2, desc[UR36][R2.64] ;  /* 0x0000002402027981 */ /* 0x000ea4000c1e1900 */
[----:B--2---:R-:W-:-:S04]  /*1950*/  I2FP.F32.S32 R0, R2 ;  /* 0x0000000200007245 */ /* 0x004fc80000201400 */
[----:B------:R-:W-:-:S04]  /*1960*/  F2FP.BF16.F32.PACK_AB R0, RZ, R0 ;  /* 0x00000000ff00723e */ /* 0x000fc800000010ff */
[----:B------:R-:W-:Y:S01]  /*1970*/  PRMT R19, R0, 0x7610, R19 ;  /* 0x0000761000137816 */ /* 0x000fe20000000013 */
[----:B------:R-:W-:Y:S06]  /*1980*/  BRA `(.L_x_15087) ;  /* 0x0000000c00887947 */ /* 0x000fec0003800000 */
.L_x_15088:
[----:B------:R-:W2:Y:S02]  /*1990*/  LDG.E.U16 R2, desc[UR36][R2.64] ;  /* 0x0000002402027981 */ /* 0x000ea4000c1e1500 */
[----:B--2---:R-:W0:Y:S02]  /*19a0*/  I2F.S16 R0, R2 ;  /* 0x0000000200007306 */ /* 0x004e240000101400 */
[----:B0-----:R-:W-:-:S04]  /*19b0*/  F2FP.BF16.F32.PACK_AB R0, RZ, R0 ;  /* 0x00000000ff00723e */ /* 0x001fc800000010ff */
[----:B------:R-:W-:Y:S01]  /*19c0*/  PRMT R19, R0, 0x7610, R19 ;  /* 0x0000761000137816 */ /* 0x000fe20000000013 */
[----:B------:R-:W-:Y:S06]  /*19d0*/  BRA `(.L_x_15087) ;  /* 0x0000000c00747947 */ /* 0x000fec0003800000 */
.L_x_15083:
        /* <DEDUP_REMOVED lines=9> */
.L_x_15091:
[----:B------:R-:W2:Y:S02]  /*1a70*/  LDG.E.U16 R0, desc[UR36][R2.64] ;  /* 0x0000002402007981 */ /* 0x000ea4000c1e1500 */
[----:B--2---:R-:W-:-:S05]  /*1a80*/  HADD2.F32 R0, -RZ, R0.H0_H0 ;  /* 0x20000000ff007230 */ /* 0x004fca0000004100 */
[----:B------:R-:W-:-:S04]  /*1a90*/  F2FP.BF16.F32.PACK_AB R0, RZ, R0 ;  /* 0x00000000ff00723e */ /* 0x000fc800000010ff */
[----:B------:R-:W-:Y:S01]  /*1aa0*/  PRMT R19, R0, 0x7610, R19 ;  /* 0x0000761000137816 */ /* 0x000fe20000000013 */
[----:B------:R-:W-:Y:S06]  /*1ab0*/  BRA `(.L_x_15087) ;  /* 0x0000000c003c7947 */ /* 0x000fec0003800000 */
.L_x_15090:
        /* <DEDUP_REMOVED lines=9> */
.L_x_15093:
[----:B------:R-:W2:Y:S02]  /*1b50*/  LDG.E.U16 R2, desc[UR36][R2.64] ;  /* 0x0000002402027981 */ /* 0x000ea4000c1e1500 */
[----:B--2---:R-:W-:-:S05]  /*1b60*/  HADD2.F32 R0, -RZ, R2.H0_H0 ;  /* 0x20000002ff007230 */ /* 0x004fca0000004100 */
[----:B------:R-:W-:-:S04]  /*1b70*/  F2FP.BF16.F32.PACK_AB R0, RZ, R0 ;  /* 0x00000000ff00723e */ /* 0x000fc800000010ff */
[----:B------:R-:W-:Y:S01]  /*1b80*/  PRMT R19, R0, 0x7610, R19 ;  /* 0x0000761000137816 */ /* 0x000fe20000000013 */
[----:B------:R-:W-:Y:S06]  /*1b90*/  BRA `(.L_x_15087) ;  /* 0x0000000c00047947 */ /* 0x000fec0003800000 */
.L_x_15092:
        /* <DEDUP_REMOVED lines=9> */
.L_x_15082:
        /* <DEDUP_REMOVED lines=14> */
.L_x_15096:
        /* <DEDUP_REMOVED lines=9> */
.L_x_15095:
        /* <DEDUP_REMOVED lines=28> */
.L_x_15098:
        /* <DEDUP_REMOVED lines=15> */
.L_x_15097:
[----:B------:R0:W5:Y:S01]  /*2050*/  LDG.E.U16 R19, desc[UR36][R2.64] ;  /* 0x0000002402137981 */ /* 0x000162000c1e1500 */
[----:B------:R-:W-:Y:S05]  /*2060*/  BRA `(.L_x_15087) ;  /* 0x0000000400d07947 */ /* 0x000fea0003800000 */
.L_x_15094:
        /* <DEDUP_REMOVED lines=13> */
.L_x_15101:
        /* <DEDUP_REMOVED lines=21> */
.L_x_15105:
[----:B------:R-:W-:Y:S05]  /*2290*/  BSYNC B1 ;  /* 0x0000000000017941 */ /* 0x000fea0003800000 */
.L_x_15104:
[----:B------:R-:W-:Y:S01]  /*22a0*/  LEA R3, R0, 0x3b800000, 0x17 ;  /* 0x3b80000000037811 */ /* 0x000fe200078eb8ff */
[----:B------:R-:W-:-:S05]  /*22b0*/  IMAD.SHL.U32 R0, R2, 0x100000, RZ ;  /* 0x0010000002007824 */ /* 0x000fca00078e00ff */
[----:B------:R-:W-:-:S07]  /*22c0*/  LOP3.LUT R0, R3, R0, R4, 0xfe, !PT ;  /* 0x0000000003007212 */ /* 0x000fce00078efe04 */
.L_x_15103:
[----:B------:R-:W-:Y:S05]  /*22d0*/  BSYNC B0 ;  /* 0x0000000000007941 */ /* 0x000fea0003800000 */
.L_x_15102:
[----:B------:R-:W-:-:S04]  /*22e0*/  F2FP.BF16.F32.PACK_AB R0, RZ, R0 ;  /* 0x00000000ff00723e */ /* 0x000fc800000010ff */
[----:B------:R-:W-:Y:S01]  /*22f0*/  PRMT R19, R0, 0x7610, R19 ;  /* 0x0000761000137816 */ /* 0x000fe20000000013 */
[----:B------:R-:W-:Y:S06]  /*2300*/  BRA `(.L_x_15087) ;  /* 0x0000000400287947 */ /* 0x000fec0003800000 */
.L_x_15100:
        /* <DEDUP_REMOVED lines=21> */
.L_x_15109:
[----:B------:R-:W-:Y:S05]  /*2460*/  BSYNC B1 ;  /* 0x0000000000017941 */ /* 0x000fea0003800000 */
.L_x_15108:
[----:B------:R-:W-:Y:S01]  /*2470*/  LEA R3, R0, 0x37800000, 0x17 ;  /* 0x3780000000037811 */ /* 0x000fe200078eb8ff */
[----:B------:R-:W-:-:S05]  /*2480*/  IMAD.SHL.U32 R0, R2, 0x200000, RZ ;  /* 0x0020000002007824 */ /* 0x000fca00078e00ff */
[----:B------:R-:W-:-:S07]  /*2490*/  LOP3.LUT R0, R3, R0, R4, 0xfe, !PT ;  /* 0x0000000003007212 */ /* 0x000fce00078efe04 */
.L_x_15107:
[----:B------:R-:W-:Y:S05]  /*24a0*/  BSYNC B0 ;  /* 0x0000000000007941 */ /* 0x000fea0003800000 */
.L_x_15106:
[----:B------:R-:W-:-:S04]  /*24b0*/  F2FP.BF16.F32.PACK_AB R0, RZ, R0 ;  /* 0x00000000ff00723e */ /* 0x000fc800000010ff */
[----:B------:R-:W-:Y:S01]  /*24c0*/  PRMT R19, R0, 0x7610, R19 ;  /* 0x0000761000137816 */ /* 0x000fe20000000013 */
[----:B------:R-:W-:Y:S06]  /*24d0*/  BRA `(.L_x_15087) ;  /* 0x0000000000b47947 */ /* 0x000fec0003800000 */
.L_x_15099:
        /* <DEDUP_REMOVED lines=14> */
.L_x_15113:
[----:B------:R-:W-:Y:S05]  /*25c0*/  BSYNC B0 ;  /* 0x0000000000007941 */ /* 0x000fea0003800000 */
.L_x_15112:
[----:B------:R-:W-:-:S04]  /*25d0*/  F2FP.BF16.F32.PACK_AB R0, RZ, R0 ;  /* 0x00000000ff00723e */ /* 0x000fc800000010ff */
[----:B------:R-:W-:Y:S01]  /*25e0*/  PRMT R19, R0, 0x7610, R19 ;  /* 0x0000761000137816 */ /* 0x000fe20000000013 */
[----:B------:R-:W-:Y:S06]  /*25f0*/  BRA `(.L_x_15087) ;  /* 0x00000000006c7947 */ /* 0x000fec0003800000 */
.L_x_15086:
        /* <DEDUP_REMOVED lines=16> */
.L_x_15114:
[----:B------:R-:W-:Y:S01]  /*2700*/  PRMT R19, RZ, 0x7610, R19 ;  /* 0x00007610ff137816 */ /* 0x000fe20000000013 */
[----:B------:R-:W-:Y:S06]  /*2710*/  BRA `(.L_x_15087) ;  /* 0x0000000000247947 */ /* 0x000fec0003800000 */
.L_x_15111:
[----:B------:R-:W2:Y:S02]  /*2720*/  LDG.E.64 R2, desc[UR36][R2.64] ;  /* 0x0000002402027981 */ /* 0x000ea4000c1e1b00 */
[----:B--2---:R-:W0:Y:S02]  /*2730*/  I2F.U64 R0, R2 ;  /* 0x0000000200007312 */ /* 0x004e240000301000 */
[----:B0-----:R-:W-:-:S04]  /*2740*/  F2FP.BF16.F32.PACK_AB R0, RZ, R0 ;  /* 0x00000000ff00723e */ /* 0x001fc800000010ff */
[----:B------:R-:W-:Y:S01]  /*2750*/  PRMT R19, R0, 0x7610, R19 ;  /* 0x0000761000137816 */ /* 0x000fe20000000013 */
[----:B------:R-:W-:Y:S06]  /*2760*/  BRA `(.L_x_15087) ;  /* 0x0000000000107947 */ /* 0x000fec0003800000 */
.L_x_15110:
[----:B------:R-:W2:Y:S02]  /*2770*/  LDG.E R2, desc[UR36][R2.64] ;  /* 0x0000002402027981 */ /* 0x000ea4000c1e1900 */
[----:B--2---:R-:W-:-:S04]  /*2780*/  I2FP.F32.U32 R0, R2 ;  /* 0x0000000200007245 */ /* 0x004fc80000201000 */
[----:B------:R-:W-:-:S04]  /*2790*/  F2FP.BF16.F32.PACK_AB R0, RZ, R0 ;  /* 0x00000000ff00723e */ /* 0x000fc800000010ff */
[----:B------:R-:W-:-:S07]  /*27a0*/  PRMT R19, R0, 0x7610, R19 ;  /* 0x0000761000137816 */ /* 0x000fce0000000013 */
.L_x_15087:
        /* <DEDUP_REMOVED lines=19> */
.L_x_15118:
[----:B------:R-:W2:Y:S02]  /*28e0*/  LDG.E.U8 R2, desc[UR36][R2.64] ;  /* 0x0000002402027981 */ /* 0x000ea4000c1e1100 */
[----:B--2---:R-:W-:-:S04]  /*28f0*/  I2FP.F32.U32 R0, R2 ;  /* 0x0000000200007245 */ /* 0x004fc80000201000 */
[----:B------:R-:W-:Y:S01]  /*2900*/  F2FP.BF16.F32.PACK_AB R0, RZ, R0 ;  /* 0x00000000ff00723e */ /* 0x000fe200000010ff */
[----:B------:R-:W-:Y:S06]  /*2910*/  BRA `(.L_x_15120) ;  /* 0x0000000c00907947 */ /* 0x000fec0003800000 */
.L_x_15117:
        /* <DEDUP_REMOVED lines=10> */
.L_x_15122:
[----:B------:R-:W2:Y:S02]  /*29c0*/  LDG.E R2, desc[UR36][R2.64] ;  /* 0x0000002402027981 */ /* 0x000ea4000c1e1900 */
[----:B--2---:R-:W-:-:S04]  /*29d0*/  I2FP.F32.S32 R0, R2 ;  /* 0x0000000200007245 */ /* 0x004fc80000201400 */
[----:B------:R-:W-:Y:S01]  /*29e0*/  F2FP.BF16.F32.PACK_AB R0, RZ, R0 ;  /* 0x00000000ff00723e */ /* 0x000fe200000010ff */
[----:B------:R-:W-:Y:S06]  /*29f0*/  BRA `(.L_x_15120) ;  /* 0x0000000c00587947 */ /* 0x000fec0003800000 */
.L_x_15121:
[----:B------:R-:W2:Y:S02]  /*2a00*/  LDG.E.U16 R2, desc[UR36][R2.64] ;  /* 0x0000002402027981 */ /* 0x000ea4000c1e1500 */
[----:B--2---:R-:W0:Y:S02]  /*2a10*/  I2F.S16 R0, R2 ;  /* 0x0000000200007306 */ /* 0x004e240000101400 */
[----:B0-----:R-:W-:Y:S01]  /*2a20*/  F2FP.BF16.F32.PACK_AB R0, RZ, R0 ;  /* 0x00000000ff00723e */ /* 0x001fe200000010ff */
[----:B------:R-:W-:Y:S06]  /*2a30*/  BRA `(.L_x_15120) ;  /* 0x0000000c00487947 */ /* 0x000fec0003800000 */
.L_x_15116:
        /* <DEDUP_REMOVED lines=9> */
.L_x_15124:
[----:B------:R-:W2:Y:S02]  /*2ad0*/  LDG.E.U16 R0, desc[UR36][R2.64] ;  /* 0x0000002402007981 */ /* 0x000ea4000c1e1500 */
[----:B--2---:R-:W-:-:S05]  /*2ae0*/  HADD2.F32 R0, -RZ, R0.H0_H0 ;  /* 0x20000000ff007230 */ /* 0x004fca0000004100 */
[----:B------:R-:W-:Y:S01]  /*2af0*/  F2FP.BF16.F32.PACK_AB R0, RZ, R0 ;  /* 0x00000000ff00723e */ /* 0x000fe200000010ff */
[----:B------:R-:W-:Y:S06]  /*2b00*/  BRA `(.L_x_15120) ;  /* 0x0000000c00147947 */ /* 0x000fec0003800000 */
.L_x_15123:
        /* <DEDUP_REMOVED lines=9> */
.L_x_15126:
[----:B------:R-:W2:Y:S02]  /*2ba0*/  LDG.E.U16 R2, desc[UR36][R2.64] ;  /* 0x0000002402027981 */ /* 0x000ea4000c1e1500 */
[----:B--2---:R-:W-:-:S05]  /*2bb0*/  HADD2.F32 R0, -RZ, R2.H0_H0 ;  /* 0x20000002ff007230 */ /* 0x004fca0000004100 */
[----:B------:R-:W-:Y:S01]  /*2bc0*/  F2FP.BF16.F32.PACK_AB R0, RZ, R0 ;  /* 0x00000000ff00723e */ /* 0x000fe200000010ff */
[----:B------:R-:W-:Y:S06]  /*2bd0*/  BRA `(.L_x_15120) ;  /* 0x0000000800e07947 */ /* 0x000fec0003800000 */
.L_x_15125:
        /* <DEDUP_REMOVED lines=8> */
.L_x_15115:
        /* <DEDUP_REMOVED lines=13> */
.L_x_15129:
        /* <DEDUP_REMOVED lines=8> */
.L_x_15128:
        /* <DEDUP_REMOVED lines=28> */
.L_x_15131:
        /* <DEDUP_REMOVED lines=15> */
.L_x_15130:
[----:B------:R0:W5:Y:S01]  /*3060*/  LDG.E.U16 R0, desc[UR36][R2.64] ;  /* 0x0000002402007981 */ /* 0x000162000c1e1500 */
[----:B------:R-:W-:Y:S05]  /*3070*/  BRA `(.L_x_15120) ;  /* 0x0000000400b87947 */ /* 0x000fea0003800000 */
.L_x_15127:
        /* <DEDUP_REMOVED lines=12> */
.L_x_15134:
        /* <DEDUP_REMOVED lines=21> */
.L_x_15138:
[----:B------:R-:W-:Y:S05]  /*3290*/  BSYNC B1 ;  /* 0x0000000000017941 */ /* 0x000fea0003800000 */
.L_x_15137:
[----:B------:R-:W-:Y:S01]  /*32a0*/  LEA R3, R0, 0x3b800000, 0x17 ;  /* 0x3b80000000037811 */ /* 0x000fe200078eb8ff */
[----:B------:R-:W-:-:S05]  /*32b0*/  IMAD.SHL.U32 R0, R2, 0x100000, RZ ;  /* 0x0010000002007824 */ /* 0x000fca00078e00ff */
[----:B------:R-:W-:-:S07]  /*32c0*/  LOP3.LUT R0, R3, R0, R4, 0xfe, !PT ;  /* 0x0000000003007212 */ /* 0x000fce00078efe04 */
.L_x_15136:
[----:B------:R-:W-:Y:S05]  /*32d0*/  BSYNC B0 ;  /* 0x0000000000007941 */ /* 0x000fea0003800000 */
.L_x_15135:
[----:B------:R-:W-:Y:S01]  /*32e0*/  F2FP.BF16.F32.PACK_AB R0, RZ, R0 ;  /* 0x00000000ff00723e */ /* 0x000fe200000010ff */
[----:B------:R-:W-:Y:S06]  /*32f0*/  BRA `(.L_x_15120) ;  /* 0x0000000400187947 */ /* 0x000fec0003800000 */
.L_x_15133:
        /* <DEDUP_REMOVED lines=21> */
.L_x_15142:
[----:B------:R-:W-:Y:S05]  /*3450*/  BSYNC B1 ;  /* 0x0000000000017941 */ /* 0x000fea0003800000 */
.L_x_15141:
[----:B------:R-:W-:Y:S01]  /*3460*/  LEA R3, R0, 0x37800000, 0x17 ;  /* 0x3780000000037811 */ /* 0x000fe200078eb8ff */
[----:B------:R-:W-:-:S05]  /*3470*/  IMAD.SHL.U32 R0, R2, 0x200000, RZ ;  /* 0x0020000002007824 */ /* 0x000fca00078e00ff */
[----:B------:R-:W-:-:S07]  /*3480*/  LOP3.LUT R0, R3, R0, R4, 0xfe, !PT ;  /* 0x0000000003007212 */ /* 0x000fce00078efe04 */
.L_x_15140:
[----:B------:R-:W-:Y:S05]  /*3490*/  BSYNC B0 ;  /* 0x0000000000007941 */ /* 0x000fea0003800000 */
.L_x_15139:
[----:B------:R-:W-:Y:S01]  /*34a0*/  F2FP.BF16.F32.PACK_AB R0, RZ, R0 ;  /* 0x00000000ff00723e */ /* 0x000fe200000010ff */
[----:B------:R-:W-:Y:S06]  /*34b0*/  BRA `(.L_x_15120) ;  /* 0x0000000000a87947 */ /* 0x000fec0003800000 */
.L_x_15132:
        /* <DEDUP_REMOVED lines=14> */
.L_x_15146:
[----:B------:R-:W-:Y:S05]  /*35a0*/  BSYNC B0 ;  /* 0x0000000000007941 */ /* 0x000fea0003800000 */
.L_x_15145:
[----:B------:R-:W-:Y:S01]  /*35b0*/  F2FP.BF16.F32.PACK_AB R0, RZ, R0 ;  /* 0x00000000ff00723e */ /* 0x000fe200000010ff */
[----:B------:R-:W-:Y:S06]  /*35c0*/  BRA `(.L_x_15120) ;  /* 0x0000000000647947 */ /* 0x000fec0003800000 */
.L_x_15119:
        /* <DEDUP_REMOVED lines=16> */
.L_x_15147:
[----:B------:R-:W-:Y:S01]  /*36d0*/  PRMT R0, RZ, 0x7610, R0 ;  /* 0x00007610ff007816 */ /* 0x000fe20000000000 */
[----:B------:R-:W-:Y:S06]  /*36e0*/  BRA `(.L_x_15120) ;  /* 0x00000000001c7947 */ /* 0x000fec0003800000 */
.L_x_15144:
[----:B------:R-:W2:Y:S02]  /*36f0*/  LDG.E.64 R2, desc[UR36][R2.64] ;  /* 0x0000002402027981 */ /* 0x000ea4000c1e1b00 */
[----:B--2---:R-:W0:Y:S02]  /*3700*/  I2F.U64 R0, R2 ;  /* 0x0000000200007312 */ /* 0x004e240000301000 */
[----:B0-----:R-:W-:Y:S01]  /*3710*/  F2FP.BF16.F32.PACK_AB R0, RZ, R0 ;  /* 0x00000000ff00723e */ /* 0x001fe200000010ff */
[----:B------:R-:W-:Y:S06]  /*3720*/  BRA `(.L_x_15120) ;  /* 0x00000000000c7947 */ /* 0x000fec0003800000 */
.L_x_15143:
[----:B------:R-:W2:Y:S02]  /*3730*/  LDG.E R2, desc[UR36][R2.64] ;  /* 0x0000002402027981 */ /* 0x000ea4000c1e1900 */
[----:B--2---:R-:W-:-:S04]  /*3740*/  I2FP.F32.U32 R0, R2 ;  /* 0x0000000200007245 */ /* 0x004fc80000201000 */
[----:B------:R-:W-:-:S07]  /*3750*/  F2FP.BF16.F32.PACK_AB R0, RZ, R0 ;  /* 0x00000000ff00723e */ /* 0x000fce00000010ff */
.L_x_15120:
[----:B------:R-:W1:Y:S01]  /*3760*/  LDC.U8 R4, c[0x0][0x491] ;  /* 0x00012440ff047b82 */ /* 0x000e620000000000 */
[----:B-----5:R-:W-:Y:S02]  /*3770*/  IMAD.U32 R19, R19, 0x10000, RZ ;  /* 0x0001000013137824 */ /* 0x020fe400078e00ff */
[----:B0-----:R-:W-:-:S03]  /*3780*/  IMAD.MOV.U32 R3, RZ, RZ, 0x1 ;  /* 0x00000001ff037424 */ /* 0x001fc600078e00ff */
[----:B------:R-:W-:-:S13]  /*3790*/  FSETP.NEU.FTZ.AND P0, PT, R19, RZ, PT ;  /* 0x000000ff1300720b */ /* 0x000fda0003f1d000 */
[----:B------:R-:W-:Y:S01]  /*37a0*/  @!P0 IMAD.U32 R0, R0, 0x10000, RZ ;  /* 0x0001000000008824 */ /* 0x000fe200078e00ff */
        /* <DEDUP_REMOVED lines=16> */
.L_x_15151:
[----:B------:R1:W-:Y:S01]  /*38b0*/  STG.E.U8 desc[UR36][R16.64], R3 ;  /* 0x0000000310007986 */ /* 0x0003e2000c101124 */
[----:B------:R-:W-:Y:S05]  /*38c0*/  BRA `(.L_x_15153) ;  /* 0x0000000c005c7947 */ /* 0x000fea0003800000 */
.L_x_15150:
        /* <DEDUP_REMOVED lines=10> */
.L_x_15155:
[----:B------:R-:W-:-:S05]  /*3970*/  LOP3.LUT R3, R3, 0xffff, RZ, 0xc0, !PT ;  /* 0x0000ffff03037812 */ /* 0x000fca00078ec0ff */
[----:B------:R3:W-:Y:S01]  /*3980*/  STG.E desc[UR36][R16.64], R3 ;  /* 0x0000000310007986 */ /* 0x0007e2000c101924 */
[----:B------:R-:W-:Y:S05]  /*3990*/  BRA `(.L_x_15153) ;  /* 0x0000000c00287947 */ /* 0x000fea0003800000 */
.L_x_15154:
[----:B------:R2:W-:Y:S01]  /*39a0*/  STG.E.U16 desc[UR36][R16.64], R3 ;  /* 0x0000000310007986 */ /* 0x0005e2000c101524 */
[----:B------:R-:W-:Y:S05]  /*39b0*/  BRA `(.L_x_15153) ;  /* 0x0000000c00207947 */ /* 0x000fea0003800000 */
.L_x_15149:
        /* <DEDUP_REMOVED lines=9> */
.L_x_15157:
[----:B------:R-:W0:Y:S02]  /*3a50*/  I2F.S16 R0, R3 ;  /* 0x0000000300007306 */ /* 0x000e240000101400 */
[----:B0-----:R-:W-:-:S05]  /*3a60*/  F2FP.F16.F32.PACK_AB R0, RZ, R0 ;  /* 0x00000000ff00723e */ /* 0x001fca00000000ff */
[----:B------:R0:W-:Y:S01]  /*3a70*/  STG.E.U16 desc[UR36][R16.64], R0 ;  /* 0x0000000010007986 */ /* 0x0001e2000c101524 */
[----:B------:R-:W-:Y:S05]  /*3a80*/  BRA `(.L_x_15153) ;  /* 0x0000000800ec7947 */ /* 0x000fea0003800000 */
.L_x_15156:
        /* <DEDUP_REMOVED lines=10> */
.L_x_15159:
[----:B------:R-:W0:Y:S02]  /*3b30*/  I2F.S16 R3, R3 ;  /* 0x0000000300037306 */ /* 0x000e240000101400 */
[----:B0-----:R-:W-:-:S04]  /*3b40*/  F2FP.F16.F32.PACK_AB R3, RZ, R3 ;  /* 0x00000003ff03723e */ /* 0x001fc800000000ff */
[----:B------:R-:W-:-:S05]  /*3b50*/  PRMT R3, R3, 0x5410, RZ ;  /* 0x0000541003037816 */ /* 0x000fca00000000ff */
[----:B------:R0:W-:Y:S01]  /*3b60*/  STG.E desc[UR36][R16.64], R3 ;  /* 0x0000000310007986 */ /* 0x0001e2000c101924 */
[----:B------:R-:W-:Y:S05]  /*3b70*/  BRA `(.L_x_15153) ;  /* 0x0000000800b07947 */ /* 0x000fea0003800000 */
.L_x_15158:
[----:B------:R-:W0:Y:S02]  /*3b80*/  I2F.F64.S16 R2, R3 ;  /* 0x0000000300027312 */ /* 0x000e240000101c00 */
[----:B0-----:R0:W-:Y:S01]  /*3b90*/  STG.E.64 desc[UR36][R16.64], R2 ;  /* 0x0000000210007986 */ /* 0x0011e2000c101b24 */
[----:B------:R-:W-:Y:S05]  /*3ba0*/  BRA `(.L_x_15153) ;  /* 0x0000000800a47947 */ /* 0x000fea0003800000 */
.L_x_15148:
        /* <DEDUP_REMOVED lines=10> */
.L_x_15162:
[----:B------:R-:W0:Y:S01]  /*3c50*/  I2F.F64.S16 R4, R3 ;  /* 0x0000000300047312 */ /* 0x000e220000101c00 */
[----:B------:R-:W-:-:S05]  /*3c60*/  CS2R R6, SRZ ;  /* 0x0000000000067805 */ /* 0x000fca000001ff00 */
[----:B0-----:R0:W-:Y:S01]  /*3c70*/  STG.E.128 desc[UR36][R16.64], R4 ;  /* 0x0000000410007986 */ /* 0x0011e2000c101d24 */
[----:B------:R-:W-:Y:S05]  /*3c80*/  BRA `(.L_x_15153) ;  /* 0x00000008006c7947 */ /* 0x000fea0003800000 */
.L_x_15161:
        /* <DEDUP_REMOVED lines=21> */
.L_x_15166:
[----:B------:R-:W-:Y:S05]  /*3de0*/  BSYNC B0 ;  /* 0x0000000000007941 */ /* 0x000fea0003800000 */
.L_x_15165:
[----:B------:R-:W-:-:S05]  /*3df0*/  LOP3.LUT R5, R0, R5, RZ, 0xfc, !PT ;  /* 0x0000000500057212 */ /* 0x000fca00078efcff */
[----:B------:R0:W-:Y:S01]  /*3e00*/  STG.E.U8 desc[UR36][R16.64], R5 ;  /* 0x0000000510007986 */ /* 0x0001e2000c101124 */
[----:B------:R-:W-:Y:S05]  /*3e10*/  BRA `(.L_x_15153) ;  /* 0x0000000800087947 */ /* 0x000fea0003800000 */
.L_x_15164:
        /* <DEDUP_REMOVED lines=13> */
.L_x_15168:
[----:B------:R-:W-:Y:S01]  /*3ef0*/  IMAD.MOV.U32 R0, RZ, RZ, 0x7f ;  /* 0x0000007fff007424 */ /* 0x000fe200078e00ff */
[----:B------:R-:W-:-:S04]  /*3f00*/  ISETP.GT.U32.AND P0, PT, R2, 0x7f800000, PT ;  /* 0x7f8000000200780c */ /* 0x000fc80003f04070 */
[----:B------:R-:W-:-:S09]  /*3f10*/  SEL R0, R0, 0x7c, P0 ;  /* 0x0000007c00007807 */ /* 0x000fd20000000000 */
.L_x_15169:
[----:B------:R-:W-:Y:S05]  /*3f20*/  BSYNC B0 ;  /* 0x0000000000007941 */ /* 0x000fea0003800000 */
.L_x_15167:
[----:B------:R-:W-:-:S04]  /*3f30*/  LOP3.LUT R2, R3, 0x80000000, RZ, 0xc0, !PT ;  /* 0x8000000003027812 */ /* 0x000fc800078ec0ff */
[----:B------:R-:W-:-:S04]  /*3f40*/  SHF.R.U32.HI R3, RZ, 0x18, R2 ;  /* 0x00000018ff037819 */ /* 0x000fc80000011602 */
[----:B------:R-:W-:-:S05]  /*3f50*/  LOP3.LUT R3, R0, R3, RZ, 0xfc, !PT ;  /* 0x0000000300037212 */ /* 0x000fca00078efcff */
[----:B------:R0:W-:Y:S01]  /*3f60*/  STG.E.U8 desc[UR36][R16.64], R3 ;  /* 0x0000000310007986 */ /* 0x0001e2000c101124 */
[----:B------:R-:W-:Y:S05]  /*3f70*/  BRA `(.L_x_15153) ;  /* 0x0000000400b07947 */ /* 0x000fea0003800000 */
.L_x_15163:
[----:B------:R-:W0:Y:S02]  /*3f80*/  I2F.S16 R0, R3 ;  /* 0x0000000300007306 */ /* 0x000e240000101400 */
[----:B0-----:R-:W-:-:S05]  /*3f90*/  F2FP.BF16.F32.PACK_AB R0, RZ, R0 ;  /* 0x00000000ff00723e */ /* 0x001fca00000010ff */
[----:B------:R0:W-:Y:S01]  /*3fa0*/  STG.E.U16 desc[UR36][R16.64], R0 ;  /* 0x0000000010007986 */ /* 0x0001e2000c101524 */
[----:B------:R-:W-:Y:S05]  /*3fb0*/  BRA `(.L_x_15153) ;  /* 0x0000000400a07947 */ /* 0x000fea0003800000 */
.L_x_15160:
        /* <DEDUP_REMOVED lines=10> */
.L_x_15172:
        /* <DEDUP_REMOVED lines=17> */
.L_x_15175:
[----:B------:R-:W-:-:S04]  /*4170*/  LOP3.LUT R2, R3, 0x80000000, RZ, 0xc0, !PT ;  /* 0x8000000003027812 */ /* 0x000fc800078ec0ff */
[----:B------:R-:W-:-:S04]  /*4180*/  SHF.R.U32.HI R3, RZ, 0x18, R2 ;  /* 0x00000018ff037819 */ /* 0x000fc80000011602 */
[----:B------:R-:W-:-:S04]  /*4190*/  LOP3.LUT R0, R0, R3, RZ, 0xfc, !PT ;  /* 0x0000000300007212 */ /* 0x000fc800078efcff */
[----:B------:R-:W-:-:S07]  /*41a0*/  PRMT R8, R0, 0x7610, R8 ;  /* 0x0000761000087816 */ /* 0x000fce0000000008 */
.L_x_15174:
[----:B------:R-:W-:Y:S05]  /*41b0*/  BSYNC B0 ;  /* 0x0000000000007941 */ /* 0x000fea0003800000 */
.L_x_15173:
[----:B------:R0:W-:Y:S01]  /*41c0*/  STG.E.U8 desc[UR36][R16.64], R8 ;  /* 0x0000000810007986 */ /* 0x0001e2000c101124 */
[----:B------:R-:W-:Y:S05]  /*41d0*/  BRA `(.L_x_15153) ;  /* 0x0000000400187947 */ /* 0x000fea0003800000 */
.L_x_15171:
        /* <DEDUP_REMOVED lines=17> */
.L_x_15178:
[----:B------:R-:W-:-:S04]  /*42f0*/  LOP3.LUT R2, R3, 0x80000000, RZ, 0xc0, !PT ;  /* 0x8000000003027812 */ /* 0x000fc800078ec0ff */
[----:B------:R-:W-:-:S04]  /*4300*/  SHF.R.U32.HI R3, RZ, 0x18, R2 ;  /* 0x00000018ff037819 */ /* 0x000fc80000011602 */
[----:B------:R-:W-:-:S04]  /*4310*/  LOP3.LUT R0, R0, R3, RZ, 0xfc, !PT ;  /* 0x0000000300007212 */ /* 0x000fc800078efcff */
[----:B------:R-:W-:-:S07]  /*4320*/  PRMT R8, R0, 0x7610, R8 ;  /* 0x0000761000087816 */ /* 0x000fce0000000008 */
.L_x_15177:
[----:B------:R-:W-:Y:S05]  /*4330*/  BSYNC B0 ;  /* 0x0000000000007941 */ /* 0x000fea0003800000 */
.L_x_15176:
[----:B------:R0:W-:Y:S01]  /*4340*/  STG.E.U8 desc[UR36][R16.64], R8 ;  /* 0x0000000810007986 */ /* 0x0001e2000c101124 */
[----:B------:R-:W-:Y:S05]  /*4350*/  BRA `(.L_x_15153) ;  /* 0x0000000000b87947 */ /* 0x000fea0003800000 */
.L_x_15170:
        /* <DEDUP_REMOVED lines=23> */
.L_x_15152:
        /* <DEDUP_REMOVED lines=16> */
.L_x_15181:
[----:B------:R-:W-:Y:S05]  /*45d0*/  BRA `(.L_x_15153) ;  /* 0x0000000000187947 */ /* 0x000fea0003800000 */
.L_x_15180:
[----:B------:R-:W-:Y:S01]  /*45e0*/  LOP3.LUT R2, R3, 0xffff, RZ, 0xc0, !PT ;  /* 0x0000ffff03027812 */ /* 0x000fe200078ec0ff */
[----:B------:R-:W-:-:S05]  /*45f0*/  IMAD.MOV.U32 R3, RZ, RZ, RZ ;  /* 0x000000ffff037224 */ /* 0x000fca00078e00ff */
[----:B------:R0:W-:Y:S01]  /*4600*/  STG.E.64 desc[UR36][R16.64], R2 ;  /* 0x0000000210007986 */ /* 0x0001e2000c101b24 */
[----:B------:R-:W-:Y:S05]  /*4610*/  BRA `(.L_x_15153) ;  /* 0x0000000000087947 */ /* 0x000fea0003800000 */
.L_x_15179:
[----:B------:R-:W-:-:S05]  /*4620*/  LOP3.LUT R3, R3, 0xffff, RZ, 0xc0, !PT ;  /* 0x0000ffff03037812 */ /* 0x000fca00078ec0ff */
[----:B------:R0:W-:Y:S02]  /*4630*/  STG.E desc[UR36][R16.64], R3 ;  /* 0x0000000310007986 */ /* 0x0001e4000c101924 */
.L_x_15153:
[----:B------:R-:W-:-:S04]  /*4640*/  IMAD R18, R18, 0x200, R23 ;  /* 0x0000020012127824 */ /* 0x000fc800078e0217 */
[----:B------:R-:W-:-:S07]  /*4650*/  VIADD R19, R18, 0x80 ;  /* 0x0000008012137836 */ /* 0x000fce0000000000 */
.L_x_15080:
[----:B------:R-:W-:Y:S05]  /*4660*/  BSYNC B6 ;  /* 0x0000000000067941 */ /* 0x000fea0003800000 */
.L_x_15079:
        /* <DEDUP_REMOVED lines=358> */
.L_x_15184:
        /* <DEDUP_REMOVED lines=23> */
.L_x_15188:
[----:B------:R-:W2:Y:S02]  /*5e40*/  LDG.E.U8 R2, desc[UR36][R2.64] ;  /* 0x0000002402027981 */ /* 0x000ea4000c1e1100 */
[----:B--2---:R-:W-:-:S04]  /*5e50*/  I2FP.F32.U32 R0, R2 ;  /* 0x0000000200007245 */ /* 0x004fc80000201000 */
[----:B------:R-:W-:-:S04]  /*5e60*/  F2FP.BF16.F32.PACK_AB R0, RZ, R0 ;  /* 0x00000000ff00723e */ /* 0x000fc800000010ff */
[----:B------:R-:W-:Y:S01]  /*5e70*/  PRMT R22, R0, 0x7610, R22 ;  /* 0x0000761000167816 */ /* 0x000fe20000000016 */
[----:B------:R-:W-:Y:S06]  /*5e80*/  BRA `(.L_x_15190) ;  /* 0x0000000c00c87947 */ /* 0x000fec0003800000 */
.L_x_15187:
        /* <DEDUP_REMOVED lines=11> */
.L_x_15192:
[----:B------:R-:W2:Y:S02]  /*5f40*/  LDG.E R2, desc[UR36][R2.64] ;  /* 0x0000002402027981 */ /* 0x000ea4000c1e1900 */
[----:B--2---:R-:W-:-:S04]  /*5f50*/  I2FP.F32.S32 R0, R2 ;  /* 0x0000000200007245 */ /* 0x004fc80000201400 */
[----:B------:R-:W-:-:S04]  /*5f60*/  F2FP.BF16.F32.PACK_AB R0, RZ, R0 ;  /* 0x00000000ff00723e */ /* 0x000fc800000010ff */
[----:B------:R-:W-:Y:S01]  /*5f70*/  PRMT R22, R0, 0x7610, R22 ;  /* 0x0000761000167816 */ /* 0x000fe20000000016 */
[----:B------:R-:W-:Y:S06]  /*5f80*/  BRA `(.L_x_15190) ;  /* 0x0000000c00887947 */ /* 0x000fec0003800000 */
.L_x_15191:
[----:B------:R-:W2:Y:S02]  /*5f90*/  LDG.E.U16 R2, desc[UR36][R2.64] ;  /* 0x0000002402027981 */ /* 0x000ea4000c1e1500 */
[----:B--2---:R-:W0:Y:S02]  /*5fa0*/  I2F.S16 R0, R2 ;  /* 0x0000000200007306 */ /* 0x004e240000101400 */
[----:B0-----:R-:W-:-:S04]  /*5fb0*/  F2FP.BF16.F32.PACK_AB R0, RZ, R0 ;  /* 0x00000000ff00723e */ /* 0x001fc800000010ff */
[----:B------:R-:W-:Y:S01]  /*5fc0*/  PRMT R22, R0, 0x7610, R22 ;  /* 0x0000761000167816 */ /* 0x000fe20000000016 */
[----:B------:R-:W-:Y:S06]  /*5fd0*/  BRA `(.L_x_15190) ;  /* 0x0000000c00747947 */ /* 0x000fec0003800000 */
.L_x_15186:
        /* <DEDUP_REMOVED lines=9> */
.L_x_15194:
[----:B------:R-:W2:Y:S02]  /*6070*/  LDG.E.U16 R0, desc[UR36][R2.64] ;  /* 0x0000002402007981 */ /* 0x000ea4000c1e1500 */
[----:B--2---:R-:W-:-:S05]  /*6080*/  HADD2.F32 R0, -RZ, R0.H0_H0 ;  /* 0x20000000ff007230 */ /* 0x004fca0000004100 */
[----:B------:R-:W-:-:S04]  /*6090*/  F2FP.BF16.F32.PACK_AB R0, RZ, R0 ;  /* 0x00000000ff00723e */ /* 0x000fc800000010ff */
[----:B------:R-:W-:Y:S01]  /*60a0*/  PRMT R22, R0, 0x7610, R22 ;  /* 0x0000761000167816 */ /* 0x000fe20000000016 */
[----:B------:R-:W-:Y:S06]  /*60b0*/  BRA `(.L_x_15190) ;  /* 0x0000000c003c7947 */ /* 0x000fec0003800000 */
.L_x_15193:
        /* <DEDUP_REMOVED lines=9> */
.L_x_15196:
[----:B------:R-:W2:Y:S02]  /*6150*/  LDG.E.U16 R2, desc[UR36][R2.64] ;  /* 0x0000002402027981 */ /* 0x000ea4000c1e1500 */
[----:B--2---:R-:W-:-:S05]  /*6160*/  HADD2.F32 R0, -RZ, R2.H0_H0 ;  /* 0x20000002ff007230 */ /* 0x004fca0000004100 */
[----:B------:R-:W-:-:S04]  /*6170*/  F2FP.BF16.F32.PACK_AB R0, RZ, R0 ;  /* 0x00000000ff00723e */ /* 0x000fc800000010ff */
[----:B------:R-:W-:Y:S01]  /*6180*/  PRMT R22, R0, 0x7610, R22 ;  /* 0x0000761000167816 */ /* 0x000fe20000000016 */
[----:B------:R-:W-:Y:S06]  /*6190*/  BRA `(.L_x_15190) ;  /* 0x0000000c00047947 */ /* 0x000fec0003800000 */
.L_x_15195:
        /* <DEDUP_REMOVED lines=9> */
.L_x_15185:
        /* <DEDUP_REMOVED lines=14> */
.L_x_15199:
        /* <DEDUP_REMOVED lines=9> */
.L_x_15198:
        /* <DEDUP_REMOVED lines=28> */
.L_x_15201:
        /* <DEDUP_REMOVED lines=15> */
.L_x_15200:
[----:B------:R0:W5:Y:S01]  /*6650*/  LDG.E.U16 R22, desc[UR36][R2.64] ;  /* 0x0000002402167981 */ /* 0x000162000c1e1500 */
[----:B------:R-:W-:Y:S05]  /*6660*/  BRA `(.L_x_15190) ;  /* 0x0000000400d07947 */ /* 0x000fea0003800000 */
.L_x_15197:
        /* <DEDUP_REMOVED lines=13> */
.L_x_15204:
        /* <DEDUP_REMOVED lines=21> */
.L_x_15208:
[----:B------:R-:W-:Y:S05]  /*6890*/  BSYNC B1 ;  /* 0x0000000000017941 */ /* 0x000fea0003800000 */
.L_x_15207:
[----:B------:R-:W-:Y:S01]  /*68a0*/  LEA R3, R0, 0x3b800000, 0x17 ;  /* 0x3b80000000037811 */ /* 0x000fe200078eb8ff */
[----:B------:R-:W-:-:S05]  /*68b0*/  IMAD.SHL.U32 R0, R2, 0x100000, RZ ;  /* 0x0010000002007824 */ /* 0x000fca00078e00ff */
[----:B------:R-:W-:-:S07]  /*68c0*/  LOP3.LUT R0, R3, R0, R4, 0xfe, !PT ;  /* 0x0000000003007212 */ /* 0x000fce00078efe04 */
.L_x_15206:
[----:B------:R-:W-:Y:S05]  /*68d0*/  BSYNC B0 ;  /* 0x0000000000007941 */ /* 0x000fea0003800000 */
.L_x_15205:
[----:B------:R-:W-:-:S04]  /*68e0*/  F2FP.BF16.F32.PACK_AB R0, RZ, R0 ;  /* 0x00000000ff00723e */ /* 0x000fc800000010ff */
[----:B------:R-:W-:Y:S01]  /*68f0*/  PRMT R22, R0, 0x7610, R22 ;  /* 0x0000761000167816 */ /* 0x000fe20000000016 */
[----:B------:R-:W-:Y:S06]  /*6900*/  BRA `(.L_x_15190) ;  /* 0x0000000400287947 */ /* 0x000fec0003800000 */
.L_x_15203:
        /* <DEDUP_REMOVED lines=21> */
.L_x_15212:
[----:B------:R-:W-:Y:S05]  /*6a60*/  BSYNC B1 ;  /* 0x0000000000017941 */ /* 0x000fea0003800000 */
.L_x_15211:
[----:B------:R-:W-:Y:S01]  /*6a70*/  LEA R3, R0, 0x37800000, 0x17 ;  /* 0x3780000000037811 */ /* 0x000fe200078eb8ff */
[----:B------:R-:W-:-:S05]  /*6a80*/  IMAD.SHL.U32 R0, R2, 0x200000, RZ ;  /* 0x0020000002007824 */ /* 0x000fca00078e00ff */
[----:B------:R-:W-:-:S07]  /*6a90*/  LOP3.LUT R0, R3, R0, R4, 0xfe, !PT ;  /* 0x0000000003007212 */ /* 0x000fce00078efe04 */
.L_x_15210:
[----:B------:R-:W-:Y:S05]  /*6aa0*/  BSYNC B0 ;  /* 0x0000000000007941 */ /* 0x000fea0003800000 */
.L_x_15209:
[----:B------:R-:W-:-:S04]  /*6ab0*/  F2FP.BF16.F32.PACK_AB R0, RZ, R0 ;  /* 0x00000000ff00723e */ /* 0x000fc800000010ff */
[----:B------:R-:W-:Y:S01]  /*6ac0*/  PRMT R22, R0, 0x7610, R22 ;  /* 0x0000761000167816 */ /* 0x000fe20000000016 */
[----:B------:R-:W-:Y:S06]  /*6ad0*/  BRA `(.L_x_15190) ;  /* 0x0000000000b47947 */ /* 0x000fec0003800000 */
.L_x_15202:
        /* <DEDUP_REMOVED lines=14> */
.L_x_15216:
[----:B------:R-:W-:Y:S05]  /*6bc0*/  BSYNC B0 ;  /* 0x0000000000007941 */ /* 0x000fea0003800000 */
.L_x_15215:
[----:B------:R-:W-:-:S04]  /*6bd0*/  F2FP.BF16.F32.PACK_AB R0, RZ, R0 ;  /* 0x00000000ff00723e */ /* 0x000fc800000010ff */
[----:B------:R-:W-:Y:S01]  /*6be0*/  PRMT R22, R0, 0x7610, R22 ;  /* 0x0000761000167816 */ /* 0x000fe20000000016 */
[----:B------:R-:W-:Y:S06]  /*6bf0*/  BRA `(.L_x_15190) ;  /* 0x00000000006c7947 */ /* 0x000fec0003800000 */
.L_x_15189:
        /* <DEDUP_REMOVED lines=16> */
.L_x_15217:
[----:B------:R-:W-:Y:S01]  /*6d00*/  PRMT R22, RZ, 0x7610, R22 ;  /* 0x00007610ff167816 */ /* 0x000fe20000000016 */
[----:B------:R-:W-:Y:S06]  /*6d10*/  BRA `(.L_x_15190) ;  /* 0x0000000000247947 */ /* 0x000fec0003800000 */
.L_x_15214:
[----:B------:R-:W2:Y:S02]  /*6d20*/  LDG.E.64 R2, desc[UR36][R2.64] ;  /* 0x0000002402027981 */ /* 0x000ea4000c1e1b00 */
[----:B--2---:R-:W0:Y:S02]  /*6d30*/  I2F.U64 R0, R2 ;  /* 0x0000000200007312 */ /* 0x004e240000301000 */
[----:B0-----:R-:W-:-:S04]  /*6d40*/  F2FP.BF16.F32.PACK_AB R0, RZ, R0 ;  /* 0x00000000ff00723e */ /* 0x001fc800000010ff */
[----:B------:R-:W-:Y:S01]  /*6d50*/  PRMT R22, R0, 0x7610, R22 ;  /* 0x0000761000167816 */ /* 0x000fe20000000016 */
[----:B------:R-:W-:Y:S06]  /*6d60*/  BRA `(.L_x_15190) ;  /* 0x0000000000107947 */ /* 0x000fec0003800000 */
.L_x_15213:
[----:B------:R-:W2:Y:S02]  /*6d70*/  LDG.E R2, desc[UR36][R2.64] ;  /* 0x0000002402027981 */ /* 0x000ea4000c1e1900 */
[----:B--2---:R-:W-:-:S04]  /*6d80*/  I2FP.F32.U32 R0, R2 ;  /* 0x0000000200007245 */ /* 0x004fc80000201000 */
[----:B------:R-:W-:-:S04]  /*6d90*/  F2FP.BF16.F32.PACK_AB R0, RZ, R0 ;  /* 0x00000000ff00723e */ /* 0x000fc800000010ff */
[----:B------:R-:W-:-:S07]  /*6da0*/  PRMT R22, R0, 0x7610, R22 ;  /* 0x0000761000167816 */ /* 0x000fce0000000016 */
.L_x_15190:
        /* <DEDUP_REMOVED lines=19> */
.L_x_15221:
[----:B------:R-:W2:Y:S02]  /*6ee0*/  LDG.E.U8 R2, desc[UR36][R2.64] ;  /* 0x0000002402027981 */ /* 0x000ea4000c1e1100 */
[----:B--2---:R-:W-:-:S04]  /*6ef0*/  I2FP.F32.U32 R0, R2 ;  /* 0x0000000200007245 */ /* 0x004fc80000201000 */
[----:B------:R-:W-:Y:S01]  /*6f00*/  F2FP.BF16.F32.PACK_AB R0, RZ, R0 ;  /* 0x00000000ff00723e */ /* 0x000fe200000010ff */
[----:B------:R-:W-:Y:S06]  /*6f10*/  BRA `(.L_x_15223) ;  /* 0x0000000c00907947 */ /* 0x000fec0003800000 */
.L_x_15220:
        /* <DEDUP_REMOVED lines=10> */
.L_x_15225:
[----:B------:R-:W2:Y:S02]  /*6fc0*/  LDG.E R2, desc[UR36][R2.64] ;  /* 0x0000002402027981 */ /* 0x000ea4000c1e1900 */
[----:B--2---:R-:W-:-:S04]  /*6fd0*/  I2FP.F32.S32 R0, R2 ;  /* 0x0000000200007245 */ /* 0x004fc80000201400 */
[----:B------:R-:W-:Y:S01]  /*6fe0*/  F2FP.BF16.F32.PACK_AB R0, RZ, R0 ;  /* 0x00000000ff00723e */ /* 0x000fe200000010ff */
[----:B------:R-:W-:Y:S06]  /*6ff0*/  BRA `(.L_x_15223) ;  /* 0x0000000c00587947 */ /* 0x000fec0003800000 */
.L_x_15224:
[----:B------:R-:W2:Y:S02]  /*7000*/  LDG.E.U16 R2, desc[UR36][R2.64] ;  /* 0x0000002402027981 */ /* 0x000ea4000c1e1500 */
[----:B--2---:R-:W0:Y:S02]  /*7010*/  I2F.S16 R0, R2 ;  /* 0x0000000200007306 */ /* 0x004e240000101400 */
[----:B0-----:R-:W-:Y:S01]  /*7020*/  F2FP.BF16.F32.PACK_AB R0, RZ, R0 ;  /* 0x00000000ff00723e */ /* 0x001fe200000010ff */
[----:B------:R-:W-:Y:S06]  /*7030*/  BRA `(.L_x_15223) ;  /* 0x0000000c00487947 */ /* 0x000fec0003800000 */
.L_x_15219:
        /* <DEDUP_REMOVED lines=9> */
.L_x_15227:
[----:B------:R-:W2:Y:S02]  /*70d0*/  LDG.E.U16 R0, desc[UR36][R2.64] ;  /* 0x0000002402007981 */ /* 0x000ea4000c1e1500 */
[----:B--2---:R-:W-:-:S05]  /*70e0*/  HADD2.F32 R0, -RZ, R0.H0_H0 ;  /* 0x20000000ff007230 */ /* 0x004fca0000004100 */
[----:B------:R-:W-:Y:S01]  /*70f0*/  F2FP.BF16.F32.PACK_AB R0, RZ, R0 ;  /* 0x00000000ff00723e */ /* 0x000fe200000010ff */
[----:B------:R-:W-:Y:S06]  /*7100*/  BRA `(.L_x_15223) ;  /* 0x0000000c00147947 */ /* 0x000fec0003800000 */
.L_x_15226:
        /* <DEDUP_REMOVED lines=9> */
.L_x_15229:
[----:B------:R-:W2:Y:S02]  /*71a0*/  LDG.E.U16 R2, desc[UR36][R2.64] ;  /* 0x0000002402027981 */ /* 0x000ea4000c1e1500 */
[----:B--2---:R-:W-:-:S05]  /*71b0*/  HADD2.F32 R0, -RZ, R2.H0_H0 ;  /* 0x20000002ff007230 */ /* 0x004fca0000004100 */
[----:B------:R-:W-:Y:S01]  /*71c0*/  F2FP.BF16.F32.PACK_AB R0, RZ, R0 ;  /* 0x00000000ff00723e */ /* 0x000fe200000010ff */
[----:B------:R-:W-:Y:S06]  /*71d0*/  BRA `(.L_x_15223) ;  /* 0x0000000800e07947 */ /* 0x000fec0003800000 */
.L_x_15228:
        /* <DEDUP_REMOVED lines=8> */
.L_x_15218:
        /* <DEDUP_REMOVED lines=13> */
.L_x_15232:
        /* <DEDUP_REMOVED lines=8> */
.L_x_15231:
        /* <DEDUP_REMOVED lines=28> */
.L_x_15234:
        /* <DEDUP_REMOVED lines=15> */
.L_x_15233:
[----:B------:R0:W5:Y:S01]  /*7660*/  LDG.E.U16 R0, desc[UR36][R2.64] ;  /* 0x0000002402007981 */ /* 0x000162000c1e1500 */
[----:B------:R-:W-:Y:S05]  /*7670*/  BRA `(.L_x_15223) ;  /* 0x0000000400b87947 */ /* 0x000fea0003800000 */
.L_x_15230:
        /* <DEDUP_REMOVED lines=12> */
.L_x_15237:
        /* <DEDUP_REMOVED lines=21> */
.L_x_15241:
[----:B------:R-:W-:Y:S05]  /*7890*/  BSYNC B1 ;  /* 0x0000000000017941 */ /* 0x000fea0003800000 */
.L_x_15240:
[----:B------:R-:W-:Y:S01]  /*78a0*/  LEA R3, R0, 0x3b800000, 0x17 ;  /* 0x3b80000000037811 */ /* 0x000fe200078eb8ff */
[----:B------:R-:W-:-:S05]  /*78b0*/  IMAD.SHL.U32 R0, R2, 0x100000, RZ ;  /* 0x0010000002007824 */ /* 0x000fca00078e00ff */
[----:B------:R-:W-:-:S07]  /*78c0*/  LOP3.LUT R0, R3, R0, R4, 0xfe, !PT ;  /* 0x0000000003007212 */ /* 0x000fce00078efe04 */
.L_x_15239:
[----:B------:R-:W-:Y:S05]  /*78d0*/  BSYNC B0 ;  /* 0x0000000000007941 */ /* 0x000fea0003800000 */
.L_x_15238:
[----:B------:R-:W-:Y:S01]  /*78e0*/  F2FP.BF16.F32.PACK_AB R0, RZ, R0 ;  /* 0x00000000ff00723e */ /* 0x000fe200000010ff */
[----:B------:R-:W-:Y:S06]  /*78f0*/  BRA `(.L_x_15223) ;  /* 0x0000000400187947 */ /* 0x000fec0003800000 */
.L_x_15236:
        /* <DEDUP_REMOVED lines=21> */
.L_x_15245:
[----:B------:R-:W-:Y:S05]  /*7a50*/  BSYNC B1 ;  /* 0x0000000000017941 */ /* 0x000fea0003800000 */
.L_x_15244:
[----:B------:R-:W-:Y:S01]  /*7a60*/  LEA R3, R0, 0x37800000, 0x17 ;  /* 0x3780000000037811 */ /* 0x000fe200078eb8ff */
[----:B------:R-:W-:-:S05]  /*7a70*/  IMAD.SHL.U32 R0, R2, 0x200000, RZ ;  /* 0x0020000002007824 */ /* 0x000fca00078e00ff */
[----:B------:R-:W-:-:S07]  /*7a80*/  LOP3.LUT R0, R3, R0, R4, 0xfe, !PT ;  /* 0x0000000003007212 */ /* 0x000fce00078efe04 */
.L_x_15243:
[----:B------:R-:W-:Y:S05]  /*7a90*/  BSYNC B0 ;  /* 0x0000000000007941 */ /* 0x000fea0003800000 */
.L_x_15242:
[----:B------:R-:W-:Y:S01]  /*7aa0*/  F2FP.BF16.F32.PACK_AB R0, RZ, R0 ;  /* 0x00000000ff00723e */ /* 0x000fe200000010ff */
[----:B------:R-:W-:Y:S06]  /*7ab0*/  BRA `(.L_x_15223) ;  /* 0x0000000000a87947 */ /* 0x000fec0003800000 */
.L_x_15235:
        /* <DEDUP_REMOVED lines=14> */
.L_x_15249:
[----:B------:R-:W-:Y:S05]  /*7ba0*/  BSYNC B0 ;  /* 0x0000000000007941 */ /* 0x000fea0003800000 */
.L_x_15248:
[----:B------:R-:W-:Y:S01]  /*7bb0*/  F2FP.BF16.F32.PACK_AB R0, RZ, R0 ;  /* 0x00000000ff00723e */ /* 0x000fe200000010ff */
[----:B------:R-:W-:Y:S06]  /*7bc0*/  BRA `(.L_x_15223) ;  /* 0x0000000000647947 */ /* 0x000fec0003800000 */
.L_x_15222:
        /* <DEDUP_REMOVED lines=16> */
.L_x_15250:
[----:B------:R-:W-:Y:S01]  /*7cd0*/  PRMT R0, RZ, 0x7610, R0 ;  /* 0x00007610ff007816 */ /* 0x000fe20000000000 */
[----:B------:R-:W-:Y:S06]  /*7ce0*/  BRA `(.L_x_15223) ;  /* 0x00000000001c7947 */ /* 0x000fec0003800000 */
.L_x_15247:
[----:B------:R-:W2:Y:S02]  /*7cf0*/  LDG.E.64 R2, desc[UR36][R2.64] ;  /* 0x0000002402027981 */ /* 0x000ea4000c1e1b00 */
[----:B--2---:R-:W0:Y:S02]  /*7d00*/  I2F.U64 R0, R2 ;  /* 0x0000000200007312 */ /* 0x004e240000301000 */
[----:B0-----:R-:W-:Y:S01]  /*7d10*/  F2FP.BF16.F32.PACK_AB R0, RZ, R0 ;  /* 0x00000000ff00723e */ /* 0x001fe200000010ff */
[----:B------:R-:W-:Y:S06]  /*7d20*/  BRA `(.L_x_15223) ;  /* 0x00000000000c7947 */ /* 0x000fec0003800000 */
.L_x_15246:
[----:B------:R-:W2:Y:S02]  /*7d30*/  LDG.E R2, desc[UR36][R2.64] ;  /* 0x0000002402027981 */ /* 0x000ea4000c1e1900 */
[----:B--2---:R-:W-:-:S04]  /*7d40*/  I2FP.F32.U32 R0, R2 ;  /* 0x0000000200007245 */ /* 0x004fc80000201000 */
[----:B------:R-:W-:-:S07]  /*7d50*/  F2FP.BF16.F32.PACK_AB R0, RZ, R0 ;  /* 0x00000000ff00723e */ /* 0x000fce00000010ff */
.L_x_15223:
        /* <DEDUP_REMOVED lines=21> */
.L_x_15254:
[----:B------:R0:W-:Y:S01]  /*7eb0*/  STG.E.U8 desc[UR36][R16.64], R3 ;  /* 0x0000000310007986 */ /* 0x0001e2000c101124 */
[----:B------:R-:W-:Y:S05]  /*7ec0*/  BRA `(.L_x_15256) ;  /* 0x0000000c005c7947 */ /* 0x000fea0003800000 */
.L_x_15253:
        /* <DEDUP_REMOVED lines=10> */
.L_x_15258:
[----:B------:R-:W-:-:S05]  /*7f70*/  LOP3.LUT R3, R3, 0xffff, RZ, 0xc0, !PT ;  /* 0x0000ffff03037812 */ /* 0x000fca00078ec0ff */
[----:B------:R3:W-:Y:S01]  /*7f80*/  STG.E desc[UR36][R16.64], R3 ;  /* 0x0000000310007986 */ /* 0x0007e2000c101924 */
[----:B------:R-:W-:Y:S05]  /*7f90*/  BRA `(.L_x_15256) ;  /* 0x0000000c00287947 */ /* 0x000fea0003800000 */
.L_x_15257:
[----:B------:R2:W-:Y:S01]  /*7fa0*/  STG.E.U16 desc[UR36][R16.64], R3 ;  /* 0x0000000310007986 */ /* 0x0005e2000c101524 */
[----:B------:R-:W-:Y:S05]  /*7fb0*/  BRA `(.L_x_15256) ;  /* 0x0000000c00207947 */ /* 0x000fea0003800000 */
.L_x_15252:
        /* <DEDUP_REMOVED lines=9> */
.L_x_15260:
[----:B------:R-:W0:Y:S02]  /*8050*/  I2F.S16 R0, R3 ;  /* 0x0000000300007306 */ /* 0x000e240000101400 */
[----:B0-----:R-:W-:-:S05]  /*8060*/  F2FP.F16.F32.PACK_AB R0, RZ, R0 ;  /* 0x00000000ff00723e */ /* 0x001fca00000000ff */
[----:B------:R0:W-:Y:S01]  /*8070*/  STG.E.U16 desc[UR36][R16.64], R0 ;  /* 0x0000000010007986 */ /* 0x0001e2000c101524 */
[----:B------:R-:W-:Y:S05]  /*8080*/  BRA `(.L_x_15256) ;  /* 0x0000000800ec7947 */ /* 0x000fea0003800000 */
.L_x_15259:
        /* <DEDUP_REMOVED lines=10> */
.L_x_15262:
[----:B------:R-:W0:Y:S02]  /*8130*/  I2F.S16 R3, R3 ;  /* 0x0000000300037306 */ /* 0x000e240000101400 */
[----:B0-----:R-:W-:-:S04]  /*8140*/  F2FP.F16.F32.PACK_AB R3, RZ, R3 ;  /* 0x00000003ff03723e */ /* 0x001fc800000000ff */
[----:B------:R-:W-:-:S05]  /*8150*/  PRMT R3, R3, 0x5410, RZ ;  /* 0x0000541003037816 */ /* 0x000fca00000000ff */
[----:B------:R0:W-:Y:S01]  /*8160*/  STG.E desc[UR36][R16.64], R3 ;  /* 0x0000000310007986 */ /* 0x0001e2000c101924 */
[----:B------:R-:W-:Y:S05]  /*8170*/  BRA `(.L_x_15256) ;  /* 0x0000000800b07947 */ /* 0x000fea0003800000 */
.L_x_15261:
[----:B------:R-:W0:Y:S02]  /*8180*/  I2F.F64.S16 R2, R3 ;  /* 0x0000000300027312 */ /* 0x000e240000101c00 */
[----:B0-----:R0:W-:Y:S01]  /*8190*/  STG.E.64 desc[UR36][R16.64], R2 ;  /* 0x0000000210007986 */ /* 0x0011e2000c101b24 */
[----:B------:R-:W-:Y:S05]  /*81a0*/  BRA `(.L_x_15256) ;  /* 0x0000000800a47947 */ /* 0x000fea0003800000 */
.L_x_15251:
        /* <DEDUP_REMOVED lines=10> */
.L_x_15265:
[----:B------:R-:W0:Y:S01]  /*8250*/  I2F.F64.S16 R4, R3 ;  /* 0x0000000300047312 */ /* 0x000e220000101c00 */
[----:B------:R-:W-:-:S05]  /*8260*/  CS2R R6, SRZ ;  /* 0x0000000000067805 */ /* 0x000fca000001ff00 */
[----:B0-----:R0:W-:Y:S01]  /*8270*/  STG.E.128 desc[UR36][R16.64], R4 ;  /* 0x0000000410007986 */ /* 0x0011e2000c101d24 */
[----:B------:R-:W-:Y:S05]  /*8280*/  BRA `(.L_x_15256) ;  /* 0x00000008006c7947 */ /* 0x000fea0003800000 */
.L_x_15264:
        /* <DEDUP_REMOVED lines=21> */
.L_x_15269:
[----:B------:R-:W-:Y:S05]  /*83e0*/  BSYNC B0 ;  /* 0x0000000000007941 */ /* 0x000fea0003800000 */
.L_x_15268:
[----:B------:R-:W-:-:S05]  /*83f0*/  LOP3.LUT R5, R0, R5, RZ, 0xfc, !PT ;  /* 0x0000000500057212 */ /* 0x000fca00078efcff */
[----:B------:R0:W-:Y:S01]  /*8400*/  STG.E.U8 desc[UR36][R16.64], R5 ;  /* 0x0000000510007986 */ /* 0x0001e2000c101124 */
[----:B------:R-:W-:Y:S05]  /*8410*/  BRA `(.L_x_15256) ;  /* 0x0000000800087947 */ /* 0x000fea0003800000 */
.L_x_15267:
        /* <DEDUP_REMOVED lines=13> */
.L_x_15271:
[----:B------:R-:W-:Y:S01]  /*84f0*/  IMAD.MOV.U32 R0, RZ, RZ, 0x7f ;  /* 0x0000007fff007424 */ /* 0x000fe200078e00ff */
[----:B------:R-:W-:-:S04]  /*8500*/  ISETP.GT.U32.AND P0, PT, R2, 0x7f800000, PT ;  /* 0x7f8000000200780c */ /* 0x000fc80003f04070 */
[----:B------:R-:W-:-:S09]  /*8510*/  SEL R0, R0, 0x7c, P0 ;  /* 0x0000007c00007807 */ /* 0x000fd20000000000 */
.L_x_15272:
[----:B------:R-:W-:Y:S05]  /*8520*/  BSYNC B0 ;  /* 0x0000000000007941 */ /* 0x000fea0003800000 */
.L_x_15270:
[----:B------:R-:W-:-:S04]  /*8530*/  LOP3.LUT R2, R3, 0x80000000, RZ, 0xc0, !PT ;  /* 0x8000000003027812 */ /* 0x000fc800078ec0ff */
[----:B------:R-:W-:-:S04]  /*8540*/  SHF.R.U32.HI R3, RZ, 0x18, R2 ;  /* 0x00000018ff037819 */ /* 0x000fc80000011602 */
[----:B------:R-:W-:-:S05]  /*8550*/  LOP3.LUT R3, R0, R3, RZ, 0xfc, !PT ;  /* 0x0000000300037212 */ /* 0x000fca00078efcff */
[----:B------:R0:W-:Y:S01]  /*8560*/  STG.E.U8 desc[UR36][R16.64], R3 ;  /* 0x0000000310007986 */ /* 0x0001e2000c101124 */
[----:B------:R-:W-:Y:S05]  /*8570*/  BRA `(.L_x_15256) ;  /* 0x0000000400b07947 */ /* 0x000fea0003800000 */
.L_x_15266:
[----:B------:R-:W0:Y:S02]  /*8580*/  I2F.S16 R0, R3 ;  /* 0x0000000300007306 */ /* 0x000e240000101400 */
[----:B0-----:R-:W-:-:S05]  /*8590*/  F2FP.BF16.F32.PACK_AB R0, RZ, R0 ;  /* 0x00000000ff00723e */ /* 0x001fca00000010ff */
[----:B------:R0:W-:Y:S01]  /*85a0*/  STG.E.U16 desc[UR36][R16.64], R0 ;  /* 0x0000000010007986 */ /* 0x0001e2000c101524 */
[----:B------:R-:W-:Y:S05]  /*85b0*/  BRA `(.L_x_15256) ;  /* 0x0000000400a07947 */ /* 0x000fea0003800000 */
.L_x_15263:
        /* <DEDUP_REMOVED lines=10> */
.L_x_15275:
        /* <DEDUP_REMOVED lines=17> */
.L_x_15278:
[----:B------:R-:W-:-:S04]  /*8770*/  LOP3.LUT R2, R3, 0x80000000, RZ, 0xc0, !PT ;  /* 0x8000000003027812 */ /* 0x000fc800078ec0ff */
[----:B------:R-:W-:-:S04]  /*8780*/  SHF.R.U32.HI R3, RZ, 0x18, R2 ;  /* 0x00000018ff037819 */ /* 0x000fc80000011602 */
[----:B------:R-:W-:-:S04]  /*8790*/  LOP3.LUT R0, R0, R3, RZ, 0xfc, !PT ;  /* 0x0000000300007212 */ /* 0x000fc800078efcff */
[----:B------:R-:W-:-:S07]  /*87a0*/  PRMT R8, R0, 0x7610, R8 ;  /* 0x0000761000087816 */ /* 0x000fce0000000008 */
.L_x_15277:
[----:B------:R-:W-:Y:S05]  /*87b0*/  BSYNC B0 ;  /* 0x0000000000007941 */ /* 0x000fea0003800000 */
.L_x_15276:
[----:B------:R0:W-:Y:S01]  /*87c0*/  STG.E.U8 desc[UR36][R16.64], R8 ;  /* 0x0000000810007986 */ /* 0x0001e2000c101124 */
[----:B------:R-:W-:Y:S05]  /*87d0*/  BRA `(.L_x_15256) ;  /* 0x0000000400187947 */ /* 0x000fea0003800000 */
.L_x_15274:
        /* <DEDUP_REMOVED lines=17> */
.L_x_15281:
[----:B------:R-:W-:-:S04]  /*88f0*/  LOP3.LUT R2, R3, 0x80000000, RZ, 0xc0, !PT ;  /* 0x8000000003027812 */ /* 0x000fc800078ec0ff */
[----:B------:R-:W-:-:S04]  /*8900*/  SHF.R.U32.HI R3, RZ, 0x18, R2 ;  /* 0x00000018ff037819 */ /* 0x000fc80000011602 */
[----:B------:R-:W-:-:S04]  /*8910*/  LOP3.LUT R0, R0, R3, RZ, 0xfc, !PT ;  /* 0x0000000300007212 */ /* 0x000fc800078efcff */
[----:B------:R-:W-:-:S07]  /*8920*/  PRMT R8, R0, 0x7610, R8 ;  /* 0x0000761000087816 */ /* 0x000fce0000000008 */
.L_x_15280:
[----:B------:R-:W-:Y:S05]  /*8930*/  BSYNC B0 ;  /* 0x0000000000007941 */ /* 0x000fea0003800000 */
.L_x_15279:
[----:B------:R0:W-:Y:S01]  /*8940*/  STG.E.U8 desc[UR36][R16.64], R8 ;  /* 0x0000000810007986 */ /* 0x0001e2000c101124 */
[----:B------:R-:W-:Y:S05]  /*8950*/  BRA `(.L_x_15256) ;  /* 0x0000000000b87947 */ /* 0x000fea0003800000 */
.L_x_15273:
        /* <DEDUP_REMOVED lines=23> */
.L_x_15255:
        /* <DEDUP_REMOVED lines=16> */
.L_x_15284:
[----:B------:R-:W-:Y:S05]  /*8bd0*/  BRA `(.L_x_15256) ;  /* 0x0000000000187947 */ /* 0x000fea0003800000 */
.L_x_15283:
[----:B------:R-:W-:Y:S01]  /*8be0*/  LOP3.LUT R2, R3, 0xffff, RZ, 0xc0, !PT ;  /* 0x0000ffff03027812 */ /* 0x000fe200078ec0ff */
[----:B------:R-:W-:-:S05]  /*8bf0*/  IMAD.MOV.U32 R3, RZ, RZ, RZ ;  /* 0x000000ffff037224 */ /* 0x000fca00078e00ff */
[----:B------:R0:W-:Y:S01]  /*8c00*/  STG.E.64 desc[UR36][R16.64], R2 ;  /* 0x0000000210007986 */ /* 0x0001e2000c101b24 */
[----:B------:R-:W-:Y:S05]  /*8c10*/  BRA `(.L_x_15256) ;  /* 0x0000000000087947 */ /* 0x000fea0003800000 */
.L_x_15282:
[----:B------:R-:W-:-:S05]  /*8c20*/  LOP3.LUT R3, R3, 0xffff, RZ, 0xc0, !PT ;  /* 0x0000ffff03037812 */ /* 0x000fca00078ec0ff */
[----:B------:R0:W-:Y:S02]  /*8c30*/  STG.E desc[UR36][R16.64], R3 ;  /* 0x0000000310007986 */ /* 0x0001e4000c101924 */
.L_x_15256:
[----:B------:R-:W-:-:S07]  /*8c40*/  VIADD R19, R19, 0x80 ;  /* 0x0000008013137836 */ /* 0x000fce0000000000 */
.L_x_15183:
[----:B------:R-:W-:Y:S05]  /*8c50*/  BSYNC B6 ;  /* 0x0000000000067941 */ /* 0x000fea0003800000 */
.L_x_15182:
        /* <DEDUP_REMOVED lines=358> */
.L_x_15287:
        /* <DEDUP_REMOVED lines=23> */
.L_x_15291:
[----:B------:R-:W2:Y:S02]  /*a430*/  LDG.E.U8 R2, desc[UR36][R2.64] ;  /* 0x0000002402027981 */ /* 0x000ea4000c1e1100 */
[----:B--2---:R-:W-:-:S04]  /*a440*/  I2FP.F32.U32 R0, R2 ;  /* 0x0000000200007245 */ /* 0x004fc80000201000 */
[----:B------:R-:W-:-:S04]  /*a450*/  F2FP.BF16.F32.PACK_AB R0, RZ, R0 ;  /* 0x00000000ff00723e */ /* 0x000fc800000010ff */
[----:B------:R-:W-:Y:S01]  /*a460*/  PRMT R22, R0, 0x7610, R22 ;  /* 0x0000761000167816 */ /* 0x000fe20000000016 */
[----:B------:R-:W-:Y:S06]  /*a470*/  BRA `(.L_x_15293) ;  /* 0x0000000c00c87947 */ /* 0x000fec0003800000 */
.L_x_15290:
        /* <DEDUP_REMOVED lines=11> */
.L_x_15295:
[----:B------:R-:W2:Y:S02]  /*a530*/  LDG.E R2, desc[UR36][R2.64] ;  /* 0x0000002402027981 */ /* 0x000ea4000c1e1900 */
[----:B--2---:R-:W-:-:S04]  /*a540*/  I2FP.F32.S32 R0, R2 ;  /* 0x0000000200007245 */ /* 0x004fc80000201400 */
[----:B------:R-:W-:-:S04]  /*a550*/  F2FP.BF16.F32.PACK_AB R0, RZ, R0 ;  /* 0x00000000ff00723e */ /* 0x000fc800000010ff */
[----:B------:R-:W-:Y:S01]  /*a560*/  PRMT R22, R0, 0x7610, R22 ;  /* 0x0000761000167816 */ /* 0x000fe20000000016 */
[----:B------:R-:W-:Y:S06]  /*a570*/  BRA `(.L_x_15293) ;  /* 0x0000000c00887947 */ /* 0x000fec0003800000 */
.L_x_15294:
[----:B------:R-:W2:Y:S02]  /*a580*/  LDG.E.U16 R2, desc[UR36][R2.64] ;  /* 0x0000002402027981 */ /* 0x000ea4000c1e1500 */
[----:B--2---:R-:W0:Y:S02]  /*a590*/  I2F.S16 R0, R2 ;  /* 0x0000000200007306 */ /* 0x004e240000101400 */
[----:B0-----:R-:W-:-:S04]  /*a5a0*/  F2FP.BF16.F32.PACK_AB R0, RZ, R0 ;  /* 0x00000000ff00723e */ /* 0x001fc800000010ff */
[----:B------:R-:W-:Y:S01]  /*a5b0*/  PRMT R22, R0, 0x7610, R22 ;  /* 0x0000761000167816 */ /* 0x000fe20000000016 */
[----:B------:R-:W-:Y:S06]  /*a5c0*/  BRA `(.L_x_15293) ;  /* 0x0000000c00747947 */ /* 0x000fec0003800000 */
.L_x_15289:
        /* <DEDUP_REMOVED lines=9> */
.L_x_15297:
[----:B------:R-:W2:Y:S02]  /*a660*/  LDG.E.U16 R0, desc[UR36][R2.64] ;  /* 0x0000002402007981 */ /* 0x000ea4000c1e1500 */
[----:B--2---:R-:W-:-:S05]  /*a670*/  HADD2.F32 R0, -RZ, R0.H0_H0 ;  /* 0x20000000ff007230 */ /* 0x004fca0000004100 */
[----:B------:R-:W-:-:S04]  /*a680*/  F2FP.BF16.F32.PACK_AB R0, RZ, R0 ;  /* 0x00000000ff00723e */ /* 0x000fc800000010ff */
[----:B------:R-:W-:Y:S01]  /*a690*/  PRMT R22, R0, 0x7610, R22 ;  /* 0x0000761000167816 */ /* 0x000fe20000000016 */
[----:B------:R-:W-:Y:S06]  /*a6a0*/  BRA `(.L_x_15293) ;  /* 0x0000000c003c7947 */ /* 0x000fec0003800000 */
.L_x_15296:
        /* <DEDUP_REMOVED lines=9> */
.L_x_15299:
[----:B------:R-:W2:Y:S02]  /*a740*/  LDG.E.U16 R2, desc[UR36][R2.64] ;  /* 0x0000002402027981 */ /* 0x000ea4000c1e1500 */
[----:B--2---:R-:W-:-:S05]  /*a750*/  HADD2.F32 R0, -RZ, R2.H0_H0 ;  /* 0x20000002ff007230 */ /* 0x004fca0000004100 */
[----:B------:R-:W-:-:S04]  /*a760*/  F2FP.BF16.F32.PACK_AB R0, RZ, R0 ;  /* 0x00000000ff00723e */ /* 0x000fc800000010ff */
[----:B------:R-:W-:Y:S01]  /*a770*/  PRMT R22, R0, 0x7610, R22 ;  /* 0x0000761000167816 */ /* 0x000fe20000000016 */
[----:B------:R-:W-:Y:S06]  /*a780*/  BRA `(.L_x_15293) ;  /* 0x0000000c00047947 */ /* 0x000fec0003800000 */
.L_x_15298:
        /* <DEDUP_REMOVED lines=9> */
.L_x_15288:
        /* <DEDUP_REMOVED lines=14> */
.L_x_15302:
        /* <DEDUP_REMOVED lines=9> */
.L_x_15301:
        /* <DEDUP_REMOVED lines=28> */
.L_x_15304:
        /* <DEDUP_REMOVED lines=15> */
.L_x_15303:
[----:B------:R0:W5:Y:S01]  /*ac40*/  LDG.E.U16 R22, desc[UR36][R2.64] ;  /* 0x0000002402167981 */ /* 0x000162000c1e1500 */
[----:B------:R-:W-:Y:S05]  /*ac50*/  BRA `(.L_x_15293) ;  /* 0x0000000400d07947 */ /* 0x000fea0003800000 */
.L_x_15300:
        /* <DEDUP_REMOVED lines=13> */
.L_x_15307:
        /* <DEDUP_REMOVED lines=21> */
.L_x_15311:
[----:B------:R-:W-:Y:S05]  /*ae80*/  BSYNC B1 ;  /* 0x0000000000017941 */ /* 0x000fea0003800000 */
.L_x_15310:
[----:B------:R-:W-:Y:S01]  /*ae90*/  LEA R3, R0, 0x3b800000, 0x17 ;  /* 0x3b80000000037811 */ /* 0x000fe200078eb8ff */
[----:B------:R-:W-:-:S05]  /*aea0*/  IMAD.SHL.U32 R0, R2, 0x100000, RZ ;  /* 0x0010000002007824 */ /* 0x000fca00078e00ff */
[----:B------:R-:W-:-:S07]  /*aeb0*/  LOP3.LUT R0, R3, R0, R4, 0xfe, !PT ;  /* 0x0000000003007212 */ /* 0x000fce00078efe04 */
.L_x_15309:
[----:B------:R-:W-:Y:S05]  /*aec0*/  BSYNC B0 ;  /* 0x0000000000007941 */ /* 0x000fea0003800000 */
.L_x_15308:
[----:B------:R-:W-:-:S04]  /*aed0*/  F2FP.BF16.F32.PACK_AB R0, RZ, R0 ;  /* 0x00000000ff00723e */ /* 0x000fc800000010ff */
[----:B------:R-:W-:Y:S01]  /*aee0*/  PRMT R22, R0, 0x7610, R22 ;  /* 0x0000761000167816 */ /* 0x000fe20000000016 */
[----:B------:R-:W-:Y:S06]  /*aef0*/  BRA `(.L_x_15293) ;  /* 0x0000000400287947 */ /* 0x000fec0003800000 */
.L_x_15306:
        /* <DEDUP_REMOVED lines=21> */
.L_x_15315:
[----:B------:R-:W-:Y:S05]  /*b050*/  BSYNC B1 ;  /* 0x0000000000017941 */ /* 0x000fea0003800000 */
.L_x_15314:
[----:B------:R-:W-:Y:S01]  /*b060*/  LEA R3, R0, 0x37800000, 0x17 ;  /* 0x3780000000037811 */ /* 0x000fe200078eb8ff */
[----:B------:R-:W-:-:S05]  /*b070*/  IMAD.SHL.U32 R0, R2, 0x200000, RZ ;  /* 0x0020000002007824 */ /* 0x000fca00078e00ff */
[----:B------:R-:W-:-:S07]  /*b080*/  LOP3.LUT R0, R3, R0, R4, 0xfe, !PT ;  /* 0x0000000003007212 */ /* 0x000fce00078efe04 */
.L_x_15313:
[----:B------:R-:W-:Y:S05]  /*b090*/  BSYNC B0 ;  /* 0x0000000000007941 */ /* 0x000fea0003800000 */
.L_x_15312:
[----:B------:R-:W-:-:S04]  /*b0a0*/  F2FP.BF16.F32.PACK_AB R0, RZ, R0 ;  /* 0x00000000ff00723e */ /* 0x000fc800000010ff */
[----:B------:R-:W-:Y:S01]  /*b0b0*/  PRMT R22, R0, 0x7610, R22 ;  /* 0x0000761000167816 */ /* 0x000fe20000000016 */
[----:B------:R-:W-:Y:S06]  /*b0c0*/  BRA `(.L_x_15293) ;  /* 0x0000000000b47947 */ /* 0x000fec0003800000 */
.L_x_15305:
        /* <DEDUP_REMOVED lines=14> */
.L_x_15319:
[----:B------:R-:W-:Y:S05]  /*b1b0*/  BSYNC B0 ;  /* 0x0000000000007941 */ /* 0x000fea0003800000 */
.L_x_15318:
[----:B------:R-:W-:-:S04]  /*b1c0*/  F2FP.BF16.F32.PACK_AB R0, RZ, R0 ;  /* 0x00000000ff00723e */ /* 0x000fc800000010ff */
[----:B------:R-:W-:Y:S01]  /*b1d0*/  PRMT R22, R0, 0x7610, R22 ;  /* 0x0000761000167816 */ /* 0x000fe20000000016 */
[----:B------:R-:W-:Y:S06]  /*b1e0*/  BRA `(.L_x_15293) ;  /* 0x00000000006c7947 */ /* 0x000fec0003800000 */
.L_x_15292:
        /* <DEDUP_REMOVED lines=16> */
.L_x_15320:
[----:B------:R-:W-:Y:S01]  /*b2f0*/  PRMT R22, RZ, 0x7610, R22 ;  /* 0x00007610ff167816 */ /* 0x000fe20000000016 */
[----:B------:R-:W-:Y:S06]  /*b300*/  BRA `(.L_x_15293) ;  /* 0x0000000000247947 */ /* 0x000fec0003800000 */
.L_x_15317:
[----:B------:R-:W2:Y:S02]  /*b310*/  LDG.E.64 R2, desc[UR36][R2.64] ;  /* 0x0000002402027981 */ /* 0x000ea4000c1e1b00 */
[----:B--2---:R-:W0:Y:S02]  /*b320*/  I2F.U64 R0, R2 ;  /* 0x0000000200007312 */ /* 0x004e240000301000 */
[----:B0-----:R-:W-:-:S04]  /*b330*/  F2FP.BF16.F32.PACK_AB R0, RZ, R0 ;  /* 0x00000000ff00723e */ /* 0x001fc800000010ff */
[----:B------:R-:W-:Y:S01]  /*b340*/  PRMT R22, R0, 0x7610, R22 ;  /* 0x0000761000167816 */ /* 0x000fe20000000016 */
[----:B------:R-:W-:Y:S06]  /*b350*/  BRA `(.L_x_15293) ;  /* 0x0000000000107947 */ /* 0x000fec0003800000 */
.L_x_15316:
[----:B------:R-:W2:Y:S02]  /*b360*/  LDG.E R2, desc[UR36][R2.64] ;  /* 0x0000002402027981 */ /* 0x000ea4000c1e1900 */
[----:B--2---:R-:W-:-:S04]  /*b370*/  I2FP.F32.U32 R0, R2 ;  /* 0x0000000200007245 */ /* 0x004fc80000201000 */
[----:B------:R-:W-:-:S04]  /*b380*/  F2FP.BF16.F32.PACK_AB R0, RZ, R0 ;  /* 0x00000000ff00723e */ /* 0x000fc800000010ff */
[----:B------:R-:W-:-:S07]  /*b390*/  PRMT R22, R0, 0x7610, R22 ;  /* 0x0000761000167816 */ /* 0x000fce0000000016 */
.L_x_15293:
        /* <DEDUP_REMOVED lines=19> */
.L_x_15324:
[----:B------:R-:W2:Y:S02]  /*b4d0*/  LDG.E.U8 R2, desc[UR36][R2.64] ;  /* 0x0000002402027981 */ /* 0x000ea4000c1e1100 */
[----:B--2---:R-:W-:-:S04]  /*b4e0*/  I2FP.F32.U32 R0, R2 ;  /* 0x0000000200007245 */ /* 0x004fc80000201000 */
[----:B------:R-:W-:Y:S01]  /*b4f0*/  F2FP.BF16.F32.PACK_AB R0, RZ, R0 ;  /* 0x00000000ff00723e */ /* 0x000fe200000010ff */
[----:B------:R-:W-:Y:S06]  /*b500*/  BRA `(.L_x_15326) ;  /* 0x0000000c00907947 */ /* 0x000fec0003800000 */
.L_x_15323:
        /* <DEDUP_REMOVED lines=10> */
.L_x_15328:
[----:B------:R-:W2:Y:S02]  /*b5b0*/  LDG.E R2, desc[UR36][R2.64] ;  /* 0x0000002402027981 */ /* 0x000ea4000c1e1900 */
[----:B--2---:R-:W-:-:S04]  /*b5c0*/  I2FP.F32.S32 R0, R2 ;  /* 0x0000000200007245 */ /* 0x004fc80000201400 */
[----:B------:R-:W-:Y:S01]  /*b5d0*/  F2FP.BF16.F32.PACK_AB R0, RZ, R0 ;  /* 0x00000000ff00723e */ /* 0x000fe200000010ff */
[----:B------:R-:W-:Y:S06]  /*b5e0*/  BRA `(.L_x_15326) ;  /* 0x0000000c00587947 */ /* 0x000fec0003800000 */
.L_x_15327:
[----:B------:R-:W2:Y:S02]  /*b5f0*/  LDG.E.U16 R2, desc[UR36][R2.64] ;  /* 0x0000002402027981 */ /* 0x000ea4000c1e1500 */
[----:B--2---:R-:W0:Y:S02]  /*b600*/  I2F.S16 R0, R2 ;  /* 0x0000000200007306 */ /* 0x004e240000101400 */
[----:B0-----:R-:W-:Y:S01]  /*b610*/  F2FP.BF16.F32.PACK_AB R0, RZ, R0 ;  /* 0x00000000ff00723e */ /* 0x001fe200000010ff */
[----:B------:R-:W-:Y:S06]  /*b620*/  BRA `(.L_x_15326) ;  /* 0x0000000c00487947 */ /* 0x000fec0003800000 */
.L_x_15322:
        /* <DEDUP_REMOVED lines=9> */
.L_x_15330:
[----:B------:R-:W2:Y:S02]  /*b6c0*/  LDG.E.U16 R0, desc[UR36][R2.64] ;  /* 0x0000002402007981 */ /* 0x000ea4000c1e1500 */
[----:B--2---:R-:W-:-:S05]  /*b6d0*/  HADD2.F32 R0, -RZ, R0.H0_H0 ;  /* 0x20000000ff007230 */ /* 0x004fca0000004100 */
[----:B------:R-:W-:Y:S01]  /*b6e0*/  F2FP.BF16.F32.PACK_AB R0, RZ, R0 ;  /* 0x00000000ff00723e */ /* 0x000fe200000010ff */
[----:B------:R-:W-:Y:S06]  /*b6f0*/  BRA `(.L_x_15326) ;  /* 0x0000000c00147947 */ /* 0x000fec0003800000 */
.L_x_15329:
        /* <DEDUP_REMOVED lines=9> */
.L_x_15332:
[----:B------:R-:W2:Y:S02]  /*b790*/  LDG.E.U16 R2, desc[UR36][R2.64] ;  /* 0x0000002402027981 */ /* 0x000ea4000c1e1500 */
[----:B--2---:R-:W-:-:S05]  /*b7a0*/  HADD2.F32 R0, -RZ, R2.H0_H0 ;  /* 0x20000002ff007230 */ /* 0x004fca0000004100 */
[----:B------:R-:W-:Y:S01]  /*b7b0*/  F2FP.BF16.F32.PACK_AB R0, RZ, R0 ;  /* 0x00000000ff00723e */ /* 0x000fe200000010ff */
[----:B------:R-:W-:Y:S06]  /*b7c0*/  BRA `(.L_x_15326) ;  /* 0x0000000800e07947 */ /* 0x000fec0003800000 */
.L_x_15331:
        /* <DEDUP_REMOVED lines=8> */
.L_x_15321:
        /* <DEDUP_REMOVED lines=13> */
.L_x_15335:
        /* <DEDUP_REMOVED lines=8> */
.L_x_15334:
        /* <DEDUP_REMOVED lines=28> */
.L_x_15337:
        /* <DEDUP_REMOVED lines=15> */
.L_x_15336:
[----:B------:R0:W5:Y:S01]  /*bc50*/  LDG.E.U16 R0, desc[UR36][R2.64] ;  /* 0x0000002402007981 */ /* 0x000162000c1e1500 */
[----:B------:R-:W-:Y:S05]  /*bc60*/  BRA `(.L_x_15326) ;  /* 0x0000000400b87947 */ /* 0x000fea0003800000 */
.L_x_15333:
        /* <DEDUP_REMOVED lines=12> */
.L_x_15340:
        /* <DEDUP_REMOVED lines=21> */
.L_x_15344:
[----:B------:R-:W-:Y:S05]  /*be80*/  BSYNC B1 ;  /* 0x0000000000017941 */ /* 0x000fea0003800000 */
.L_x_15343:
[----:B------:R-:W-:Y:S01]  /*be90*/  LEA R3, R0, 0x3b800000, 0x17 ;  /* 0x3b80000000037811 */ /* 0x000fe200078eb8ff */
[----:B------:R-:W-:-:S05]  /*bea0*/  IMAD.SHL.U32 R0, R2, 0x100000, RZ ;  /* 0x0010000002007824 */ /* 0x000fca00078e00ff */
[----:B------:R-:W-:-:S07]  /*beb0*/  LOP3.LUT R0, R3, R0, R4, 0xfe, !PT ;  /* 0x0000000003007212 */ /* 0x000fce00078efe04 */
.L_x_15342:
[----:B------:R-:W-:Y:S05]  /*bec0*/  BSYNC B0 ;  /* 0x0000000000007941 */ /* 0x000fea0003800000 */
.L_x_15341:
[----:B------:R-:W-:Y:S01]  /*bed0*/  F2FP.BF16.F32.PACK_AB R0, RZ, R0 ;  /* 0x00000000ff00723e */ /* 0x000fe200000010ff */
[----:B------:R-:W-:Y:S06]  /*bee0*/  BRA `(.L_x_15326) ;  /* 0x0000000400187947 */ /* 0x000fec0003800000 */
.L_x_15339:
        /* <DEDUP_REMOVED lines=21> */
.L_x_15348:
[----:B------:R-:W-:Y:S05]  /*c040*/  BSYNC B1 ;  /* 0x0000000000017941 */ /* 0x000fea0003800000 */
.L_x_15347:
[----:B------:R-:W-:Y:S01]  /*c050*/  LEA R3, R0, 0x37800000, 0x17 ;  /* 0x3780000000037811 */ /* 0x000fe200078eb8ff */
[----:B------:R-:W-:-:S05]  /*c060*/  IMAD.SHL.U32 R0, R2, 0x200000, RZ ;  /* 0x0020000002007824 */ /* 0x000fca00078e00ff */
[----:B------:R-:W-:-:S07]  /*c070*/  LOP3.LUT R0, R3, R0, R4, 0xfe, !PT ;  /* 0x0000000003007212 */ /* 0x000fce00078efe04 */
.L_x_15346:
[----:B------:R-:W-:Y:S05]  /*c080*/  BSYNC B0 ;  /* 0x0000000000007941 */ /* 0x000fea0003800000 */
.L_x_15345:
[----:B------:R-:W-:Y:S01]  /*c090*/  F2FP.BF16.F32.PACK_AB R0, RZ, R0 ;  /* 0x00000000ff00723e */ /* 0x000fe200000010ff */
[----:B------:R-:W-:Y:S06]  /*c0a0*/  BRA `(.L_x_15326) ;  /* 0x0000000000a87947 */ /* 0x000fec0003800000 */
.L_x_15338:
        /* <DEDUP_REMOVED lines=14> */
.L_x_15352:
[----:B------:R-:W-:Y:S05]  /*c190*/  BSYNC B0 ;  /* 0x0000000000007941 */ /* 0x000fea0003800000 */
.L_x_15351:
[----:B------:R-:W-:Y:S01]  /*c1a0*/  F2FP.BF16.F32.PACK_AB R0, RZ, R0 ;  /* 0x00000000ff00723e */ /* 0x000fe200000010ff */
[----:B------:R-:W-:Y:S06]  /*c1b0*/  BRA `(.L_x_15326) ;  /* 0x0000000000647947 */ /* 0x000fec0003800000 */
.L_x_15325:
        /* <DEDUP_REMOVED lines=16> */
.L_x_15353:
[----:B------:R-:W-:Y:S01]  /*c2c0*/  PRMT R0, RZ, 0x7610, R0 ;  /* 0x00007610ff007816 */ /* 0x000fe20000000000 */
[----:B------:R-:W-:Y:S06]  /*c2d0*/  BRA `(.L_x_15326) ;  /* 0x00000000001c7947 */ /* 0x000fec0003800000 */
.L_x_15350:
[----:B------:R-:W2:Y:S02]  /*c2e0*/  LDG.E.64 R2, desc[UR36][R2.64] ;  /* 0x0000002402027981 */ /* 0x000ea4000c1e1b00 */
[----:B--2---:R-:W0:Y:S02]  /*c2f0*/  I2F.U64 R0, R2 ;  /* 0x0000000200007312 */ /* 0x004e240000301000 */
[----:B0-----:R-:W-:Y:S01]  /*c300*/  F2FP.BF16.F32.PACK_AB R0, RZ, R0 ;  /* 0x00000000ff00723e */ /* 0x001fe200000010ff */
[----:B------:R-:W-:Y:S06]  /*c310*/  BRA `(.L_x_15326) ;  /* 0x00000000000c7947 */ /* 0x000fec0003800000 */
.L_x_15349:
[----:B------:R-:W2:Y:S02]  /*c320*/  LDG.E R2, desc[UR36][R2.64] ;  /* 0x0000002402027981 */ /* 0x000ea4000c1e1900 */
[----:B--2---:R-:W-:-:S04]  /*c330*/  I2FP.F32.U32 R0, R2 ;  /* 0x0000000200007245 */ /* 0x004fc80000201000 */
[----:B------:R-:W-:-:S07]  /*c340*/  F2FP.BF16.F32.PACK_AB R0, RZ, R0 ;  /* 0x00000000ff00723e */ /* 0x000fce00000010ff */
.L_x_15326:
        /* <DEDUP_REMOVED lines=21> */
.L_x_15357:
[----:B------:R0:W-:Y:S01]  /*c4a0*/  STG.E.U8 desc[UR36][R16.64], R3 ;  /* 0x0000000310007986 */ /* 0x0001e2000c101124 */
[----:B------:R-:W-:Y:S05]  /*c4b0*/  BRA `(.L_x_15359) ;  /* 0x0000000c005c7947 */ /* 0x000fea0003800000 */
.L_x_15356:
        /* <DEDUP_REMOVED lines=10> */
.L_x_15361:
[----:B------:R-:W-:-:S05]  /*c560*/  LOP3.LUT R3, R3, 0xffff, RZ, 0xc0, !PT ;  /* 0x0000ffff03037812 */ /* 0x000fca00078ec0ff */
[----:B------:R0:W-:Y:S01]  /*c570*/  STG.E desc[UR36][R16.64], R3 ;  /* 0x0000000310007986 */ /* 0x0001e2000c101924 */
[----:B------:R-:W-:Y:S05]  /*c580*/  BRA `(.L_x_15359) ;  /* 0x0000000c00287947 */ /* 0x000fea0003800000 */
.L_x_15360:
[----:B------:R0:W-:Y:S01]  /*c590*/  STG.E.U16 desc[UR36][R16.64], R3 ;  /* 0x0000000310007986 */ /* 0x0001e2000c101524 */
[----:B------:R-:W-:Y:S05]  /*c5a0*/  BRA `(.L_x_15359) ;  /* 0x0000000c00207947 */ /* 0x000fea0003800000 */
.L_x_15355:
        /* <DEDUP_REMOVED lines=9> */
.L_x_15363:
[----:B------:R-:W0:Y:S02]  /*c640*/  I2F.S16 R0, R3 ;  /* 0x0000000300007306 */ /* 0x000e240000101400 */
[----:B0-----:R-:W-:-:S05]  /*c650*/  F2FP.F16.F32.PACK_AB R0, RZ, R0 ;  /* 0x00000000ff00723e */ /* 0x001fca00000000ff */
[----:B------:R0:W-:Y:S01]  /*c660*/  STG.E.U16 desc[UR36][R16.64], R0 ;  /* 0x0000000010007986 */ /* 0x0001e2000c101524 */
[----:B------:R-:W-:Y:S05]  /*c670*/  BRA `(.L_x_15359) ;  /* 0x0000000800ec7947 */ /* 0x000fea0003800000 */
.L_x_15362:
        /* <DEDUP_REMOVED lines=10> */
.L_x_15365:
[----:B------:R-:W0:Y:S02]  /*c720*/  I2F.S16 R3, R3 ;  /* 0x0000000300037306 */ /* 0x000e240000101400 */
[----:B0-----:R-:W-:-:S04]  /*c730*/  F2FP.F16.F32.PACK_AB R3, RZ, R3 ;  /* 0x00000003ff03723e */ /* 0x001fc800000000ff */
[----:B------:R-:W-:-:S05]  /*c740*/  PRMT R3, R3, 0x5410, RZ ;  /* 0x0000541003037816 */ /* 0x000fca00000000ff */
[----:B------:R0:W-:Y:S01]  /*c750*/  STG.E desc[UR36][R16.64], R3 ;  /* 0x0000000310007986 */ /* 0x0001e2000c101924 */
[----:B------:R-:W-:Y:S05]  /*c760*/  BRA `(.L_x_15359) ;  /* 0x0000000800b07947 */ /* 0x000fea0003800000 */
.L_x_15364:
[----:B------:R-:W0:Y:S02]  /*c770*/  I2F.F64.S16 R2, R3 ;  /* 0x0000000300027312 */ /* 0x000e240000101c00 */
[----:B0-----:R0:W-:Y:S01]  /*c780*/  STG.E.64 desc[UR36][R16.64], R2 ;  /* 0x0000000210007986 */ /* 0x0011e2000c101b24 */
[----:B------:R-:W-:Y:S05]  /*c790*/  BRA `(.L_x_15359) ;  /* 0x0000000800a47947 */ /* 0x000fea0003800000 */
.L_x_15354:
        /* <DEDUP_REMOVED lines=10> */
.L_x_15368:
[----:B------:R-:W0:Y:S01]  /*c840*/  I2F.F64.S16 R4, R3 ;  /* 0x0000000300047312 */ /* 0x000e220000101c00 */
[----:B------:R-:W-:-:S05]  /*c850*/  CS2R R6, SRZ ;  /* 0x0000000000067805 */ /* 0x000fca000001ff00 */
[----:B0-----:R0:W-:Y:S01]  /*c860*/  STG.E.128 desc[UR36][R16.64], R4 ;  /* 0x0000000410007986 */ /* 0x0011e2000c101d24 */
[----:B------:R-:W-:Y:S05]  /*c870*/  BRA `(.L_x_15359) ;  /* 0x00000008006c7947 */ /* 0x000fea0003800000 */
.L_x_15367:
        /* <DEDUP_REMOVED lines=21> */
.L_x_15372:
[----:B------:R-:W-:Y:S05]  /*c9d0*/  BSYNC B0 ;  /* 0x0000000000007941 */ /* 0x000fea0003800000 */
.L_x_15371:
[----:B------:R-:W-:-:S05]  /*c9e0*/  LOP3.LUT R5, R0, R5, RZ, 0xfc, !PT ;  /* 0x0000000500057212 */ /* 0x000fca00078efcff */
[----:B------:R0:W-:Y:S01]  /*c9f0*/  STG.E.U8 desc[UR36][R16.64], R5 ;  /* 0x0000000510007986 */ /* 0x0001e2000c101124 */
[----:B------:R-:W-:Y:S05]  /*ca00*/  BRA `(.L_x_15359) ;  /* 0x0000000800087947 */ /* 0x000fea0003800000 */
.L_x_15370:
        /* <DEDUP_REMOVED lines=13> */
.L_x_15374:
[----:B------:R-:W-:Y:S01]  /*cae0*/  IMAD.MOV.U32 R0, RZ, RZ, 0x7f ;  /* 0x0000007fff007424 */ /* 0x000fe200078e00ff */
[----:B------:R-:W-:-:S04]  /*caf0*/  ISETP.GT.U32.AND P0, PT, R2, 0x7f800000, PT ;  /* 0x7f8000000200780c */ /* 0x000fc80003f04070 */
[----:B------:R-:W-:-:S09]  /*cb00*/  SEL R0, R0, 0x7c, P0 ;  /* 0x0000007c00007807 */ /* 0x000fd20000000000 */
.L_x_15375:
[----:B------:R-:W-:Y:S05]  /*cb10*/  BSYNC B0 ;  /* 0x0000000000007941 */ /* 0x000fea0003800000 */
.L_x_15373:
[----:B------:R-:W-:-:S04]  /*cb20*/  LOP3.LUT R2, R3, 0x80000000, RZ, 0xc0, !PT ;  /* 0x8000000003027812 */ /* 0x000fc800078ec0ff */
[----:B------:R-:W-:-:S04]  /*cb30*/  SHF.R.U32.HI R3, RZ, 0x18, R2 ;  /* 0x00000018ff037819 */ /* 0x000fc80000011602 */
[----:B------:R-:W-:-:S05]  /*cb40*/  LOP3.LUT R3, R0, R3, RZ, 0xfc, !PT ;  /* 0x0000000300037212 */ /* 0x000fca00078efcff */
[----:B------:R0:W-:Y:S01]  /*cb50*/  STG.E.U8 desc[UR36][R16.64], R3 ;  /* 0x0000000310007986 */ /* 0x0001e2000c101124 */
[----:B------:R-:W-:Y:S05]  /*cb60*/  BRA `(.L_x_15359) ;  /* 0x0000000400b07947 */ /* 0x000fea0003800000 */
.L_x_15369:
[----:B------:R-:W0:Y:S02]  /*cb70*/  I2F.S16 R0, R3 ;  /* 0x0000000300007306 */ /* 0x000e240000101400 */
[----:B0-----:R-:W-:-:S05]  /*cb80*/  F2FP.BF16.F32.PACK_AB R0, RZ, R0 ;  /* 0x00000000ff00723e */ /* 0x001fca00000010ff */
[----:B------:R0:W-:Y:S01]  /*cb90*/  STG.E.U16 desc[UR36][R16.64], R0 ;  /* 0x0000000010007986 */ /* 0x0001e2000c101524 */
[----:B------:R-:W-:Y:S05]  /*cba0*/  BRA `(.L_x_15359) ;  /* 0x0000000400a07947 */ /* 0x000fea0003800000 */
.L_x_15366:
        /* <DEDUP_REMOVED lines=10> */
.L_x_15378:
        /* <DEDUP_REMOVED lines=17> */
.L_x_15381:
[----:B------:R-:W-:-:S04]  /*cd60*/  LOP3.LUT R2, R3, 0x80000000, RZ, 0xc0, !PT ;  /* 0x8000000003027812 */ /* 0x000fc800078ec0ff */
[----:B------:R-:W-:-:S04]  /*cd70*/  SHF.R.U32.HI R3, RZ, 0x18, R2 ;  /* 0x00000018ff037819 */ /* 0x000fc80000011602 */
[----:B------:R-:W-:-:S04]  /*cd80*/  LOP3.LUT R0, R0, R3, RZ, 0xfc, !PT ;  /* 0x0000000300007212 */ /* 0x000fc800078efcff */
[----:B------:R-:W-:-:S07]  /*cd90*/  PRMT R8, R0, 0x7610, R8 ;  /* 0x0000761000087816 */ /* 0x000fce0000000008 */
.L_x_15380:
[----:B------:R-:W-:Y:S05]  /*cda0*/  BSYNC B0 ;  /* 0x0000000000007941 */ /* 0x000fea0003800000 */
.L_x_15379:
[----:B------:R3:W-:Y:S01]  /*cdb0*/  STG.E.U8 desc[UR36][R16.64], R8 ;  /* 0x0000000810007986 */ /* 0x0007e2000c101124 */
[----:B------:R-:W-:Y:S05]  /*cdc0*/  BRA `(.L_x_15359) ;  /* 0x0000000400187947 */ /* 0x000fea0003800000 */
.L_x_15377:
        /* <DEDUP_REMOVED lines=17> */
.L_x_15384:
[----:B------:R-:W-:-:S04]  /*cee0*/  LOP3.LUT R2, R3, 0x80000000, RZ, 0xc0, !PT ;  /* 0x8000000003027812 */ /* 0x000fc800078ec0ff */
[----:B------:R-:W-:-:S04]  /*cef0*/  SHF.R.U32.HI R3, RZ, 0x18, R2 ;  /* 0x00000018ff037819 */ /* 0x000fc80000011602 */
[----:B------:R-:W-:-:S04]  /*cf00*/  LOP3.LUT R0, R0, R3, RZ, 0xfc, !PT ;  /* 0x0000000300007212 */ /* 0x000fc800078efcff */
[----:B------:R-:W-:-:S07]  /*cf10*/  PRMT R8, R0, 0x7610, R8 ;  /* 0x0000761000087816 */ /* 0x000fce0000000008 */
.L_x_15383:
[----:B------:R-:W-:Y:S05]  /*cf20*/  BSYNC B0 ;  /* 0x0000000000007941 */ /* 0x000fea0003800000 */
.L_x_15382:
[----:B------:R0:W-:Y:S01]  /*cf30*/  STG.E.U8 desc[UR36][R16.64], R8 ;  /* 0x0000000810007986 */ /* 0x0001e2000c101124 */
[----:B------:R-:W-:Y:S05]  /*cf40*/  BRA `(.L_x_15359) ;  /* 0x0000000000b87947 */ /* 0x000fea0003800000 */
.L_x_15376:
        /* <DEDUP_REMOVED lines=23> */
.L_x_15358:
        /* <DEDUP_REMOVED lines=16> */
.L_x_15387:
[----:B------:R-:W-:Y:S05]  /*d1c0*/  BRA `(.L_x_15359) ;  /* 0x0000000000187947 */ /* 0x000fea0003800000 */
.L_x_15386:
[----:B------:R-:W-:Y:S01]  /*d1d0*/  LOP3.LUT R2, R3, 0xffff, RZ, 0xc0, !PT ;  /* 0x0000ffff03027812 */ /* 0x000fe200078ec0ff */
[----:B------:R-:W-:-:S05]  /*d1e0*/  IMAD.MOV.U32 R3, RZ, RZ, RZ ;  /* 0x000000ffff037224 */ /* 0x000fca00078e00ff */
[----:B------:R1:W-:Y:S01]  /*d1f0*/  STG.E.64 desc[UR36][R16.64], R2 ;  /* 0x0000000210007986 */ /* 0x0003e2000c101b24 */
[----:B------:R-:W-:Y:S05]  /*d200*/  BRA `(.L_x_15359) ;  /* 0x0000000000087947 */ /* 0x000fea0003800000 */
.L_x_15385:
[----:B------:R-:W-:-:S05]  /*d210*/  LOP3.LUT R3, R3, 0xffff, RZ, 0xc0, !PT ;  /* 0x0000ffff03037812 */ /* 0x000fca00078ec0ff */
[----:B------:R0:W-:Y:S02]  /*d220*/  STG.E desc[UR36][R16.64], R3 ;  /* 0x0000000310007986 */ /* 0x0001e4000c101924 */
.L_x_15359:
[----:B------:R-:W-:-:S07]  /*d230*/  VIADD R19, R19, 0x80 ;  /* 0x0000008013137836 */ /* 0x000fce0000000000 */
.L_x_15286:
[----:B------:R-:W-:Y:S05]  /*d240*/  BSYNC B6 ;  /* 0x0000000000067941 */ /* 0x000fea0003800000 */
.L_x_15285:
        /* <DEDUP_REMOVED lines=357> */
.L_x_15388:
        /* <DEDUP_REMOVED lines=23> */
.L_x_15392:
[----:B------:R-:W2:Y:S02]  /*ea10*/  LDG.E.U8 R2, desc[UR36][R2.64] ;  /* 0x0000002402027981 */ /* 0x000ea4000c1e1100 */
[----:B--2---:R-:W-:-:S04]  /*ea20*/  I2FP.F32.U32 R0, R2 ;  /* 0x0000000200007245 */ /* 0x004fc80000201000 */
[----:B------:R-:W-:-:S04]  /*ea30*/  F2FP.BF16.F32.PACK_AB R0, RZ, R0 ;  /* 0x00000000ff00723e */ /* 0x000fc800000010ff */
[----:B------:R-:W-:Y:S01]  /*ea40*/  PRMT R19, R0, 0x7610, R19 ;  /* 0x0000761000137816 */ /* 0x000fe20000000013 */
[----:B------:R-:W-:Y:S06]  /*ea50*/  BRA `(.L_x_15394) ;  /* 0x0000000c00c87947 */ /* 0x000fec0003800000 */
.L_x_15391:
        /* <DEDUP_REMOVED lines=11> */
.L_x_15396:
[----:B------:R-:W2:Y:S02]  /*eb10*/  LDG.E R2, desc[UR36][R2.64] ;  /* 0x0000002402027981 */ /* 0x000ea4000c1e1900 */
[----:B--2---:R-:W-:-:S04]  /*eb20*/  I2FP.F32.S32 R0, R2 ;  /* 0x0000000200007245 */ /* 0x004fc80000201400 */
[----:B------:R-:W-:-:S04]  /*eb30*/  F2FP.BF16.F32.PACK_AB R0, RZ, R0 ;  /* 0x00000000ff00723e */ /* 0x000fc800000010ff */
[----:B------:R-:W-:Y:S01]  /*eb40*/  PRMT R19, R0, 0x7610, R19 ;  /* 0x0000761000137816 */ /* 0x000fe20000000013 */
[----:B------:R-:W-:Y:S06]  /*eb50*/  BRA `(.L_x_15394) ;  /* 0x0000000c00887947 */ /* 0x000fec0003800000 */
.L_x_15395:
[----:B------:R-:W2:Y:S02]  /*eb60*/  LDG.E.U16 R2, desc[UR36][R2.64] ;  /* 0x0000002402027981 */ /* 0x000ea4000c1e1500 */
[----:B--2---:R-:W0:Y:S02]  /*eb70*/  I2F.S16 R0, R2 ;  /* 0x0000000200007306 */ /* 0x004e240000101400 */
[----:B0-----:R-:W-:-:S04]  /*eb80*/  F2FP.BF16.F32.PACK_AB R0, RZ, R0 ;  /* 0x00000000ff00723e */ /* 0x001fc800000010ff */
[----:B------:R-:W-:Y:S01]  /*eb90*/  PRMT R19, R0, 0x7610, R19 ;  /* 0x0000761000137816 */ /* 0x000fe20000000013 */
[----:B------:R-:W-:Y:S06]  /*eba0*/  BRA `(.L_x_15394) ;  /* 0x0000000c00747947 */ /* 0x000fec0003800000 */
.L_x_15390:
        /* <DEDUP_REMOVED lines=9> */
.L_x_15398:
[----:B------:R-:W2:Y:S02]  /*ec40*/  LDG.E.U16 R0, desc[UR36][R2.64] ;  /* 0x0000002402007981 */ /* 0x000ea4000c1e1500 */
[----:B--2---:R-:W-:-:S05]  /*ec50*/  HADD2.F32 R0, -RZ, R0.H0_H0 ;  /* 0x20000000ff007230 */ /* 0x004fca0000004100 */
[----:B------:R-:W-:-:S04]  /*ec60*/  F2FP.BF16.F32.PACK_AB R0, RZ, R0 ;  /* 0x00000000ff00723e */ /* 0x000fc800000010ff */
[----:B------:R-:W-:Y:S01]  /*ec70*/  PRMT R19, R0, 0x7610, R19 ;  /* 0x0000761000137816 */ /* 0x000fe20000000013 */
[----:B------:R-:W-:Y:S06]  /*ec80*/  BRA `(.L_x_15394) ;  /* 0x0000000c003c7947 */ /* 0x000fec0003800000 */
.L_x_15397:
        /* <DEDUP_REMOVED lines=9> */
.L_x_15400:
[----:B------:R-:W2:Y:S02]  /*ed20*/  LDG.E.U16 R2, desc[UR36][R2.64] ;  /* 0x0000002402027981 */ /* 0x000ea4000c1e1500 */
[----:B--2---:R-:W-:-:S05]  /*ed30*/  HADD2.F32 R0, -RZ, R2.H0_H0 ;  /* 0x20000002ff007230 */ /* 0x004fca0000004100 */
[----:B------:R-:W-:-:S04]  /*ed40*/  F2FP.BF16.F32.PACK_AB R0, RZ, R0 ;  /* 0x00000000ff00723e */ /* 0x000fc800000010ff */
[----:B------:R-:W-:Y:S01]  /*ed50*/  PRMT R19, R0, 0x7610, R19 ;  /* 0x0000761000137816 */ /* 0x000fe20000000013 */
[----:B------:R-:W-:Y:S06]  /*ed60*/  BRA `(.L_x_15394) ;  /* 0x0000000c00047947 */ /* 0x000fec0003800000 */
.L_x_15399:
        /* <DEDUP_REMOVED lines=9> */
.L_x_15389:
        /* <DEDUP_REMOVED lines=14> */
.L_x_15403:
        /* <DEDUP_REMOVED lines=9> */
.L_x_15402:
        /* <DEDUP_REMOVED lines=28> */
.L_x_15405:
        /* <DEDUP_REMOVED lines=15> */
.L_x_15404:
[----:B------:R0:W5:Y:S01]  /*f220*/  LDG.E.U16 R19, desc[UR36][R2.64] ;  /* 0x0000002402137981 */ /* 0x000162000c1e1500 */
[----:B------:R-:W-:Y:S05]  /*f230*/  BRA `(.L_x_15394) ;  /* 0x0000000400d07947 */ /* 0x000fea0003800000 */
.L_x_15401:
        /* <DEDUP_REMOVED lines=13> */
.L_x_15408:
        /* <DEDUP_REMOVED lines=21> */
.L_x_15412:
[----:B------:R-:W-:Y:S05]  /*f460*/  BSYNC B1 ;  /* 0x0000000000017941 */ /* 0x000fea0003800000 */
.L_x_15411:
[----:B------:R-:W-:Y:S01]  /*f470*/  LEA R3, R0, 0x3b800000, 0x17 ;  /* 0x3b80000000037811 */ /* 0x000fe200078eb8ff */
[----:B------:R-:W-:-:S05]  /*f480*/  IMAD.SHL.U32 R0, R2, 0x100000, RZ ;  /* 0x0010000002007824 */ /* 0x000fca00078e00ff */
[----:B------:R-:W-:-:S07]  /*f490*/  LOP3.LUT R0, R3, R0, R4, 0xfe, !PT ;  /* 0x0000000003007212 */ /* 0x000fce00078efe04 */
.L_x_15410:
[----:B------:R-:W-:Y:S05]  /*f4a0*/  BSYNC B0 ;  /* 0x0000000000007941 */ /* 0x000fea0003800000 */
.L_x_15409:
[----:B------:R-:W-:-:S04]  /*f4b0*/  F2FP.BF16.F32.PACK_AB R0, RZ, R0 ;  /* 0x00000000ff00723e */ /* 0x000fc800000010ff */
[----:B------:R-:W-:Y:S01]  /*f4c0*/  PRMT R19, R0, 0x7610, R19 ;  /* 0x0000761000137816 */ /* 0x000fe20000000013 */
[----:B------:R-:W-:Y:S06]  /*f4d0*/  BRA `(.L_x_15394) ;  /* 0x0000000400287947 */ /* 0x000fec0003800000 */
.L_x_15407:
        /* <DEDUP_REMOVED lines=21> */
.L_x_15416:
[----:B------:R-:W-:Y:S05]  /*f630*/  BSYNC B1 ;  /* 0x0000000000017941 */ /* 0x000fea0003800000 */
.L_x_15415:
[----:B------:R-:W-:Y:S01]  /*f640*/  LEA R3, R0, 0x37800000, 0x17 ;  /* 0x3780000000037811 */ /* 0x000fe200078eb8ff */
[----:B------:R-:W-:-:S05]  /*f650*/  IMAD.SHL.U32 R0, R2, 0x200000, RZ ;  /* 0x0020000002007824 */ /* 0x000fca00078e00ff */
[----:B------:R-:W-:-:S07]  /*f660*/  LOP3.LUT R0, R3, R0, R4, 0xfe, !PT ;  /* 0x0000000003007212 */ /* 0x000fce00078efe04 */
.L_x_15414:
[----:B------:R-:W-:Y:S05]  /*f670*/  BSYNC B0 ;  /* 0x0000000000007941 */ /* 0x000fea0003800000 */
.L_x_15413:
[----:B------:R-:W-:-:S04]  /*f680*/  F2FP.BF16.F32.PACK_AB R0, RZ, R0 ;  /* 0x00000000ff00723e */ /* 0x000fc800000010ff */
[----:B------:R-:W-:Y:S01]  /*f690*/  PRMT R19, R0, 0x7610, R19 ;  /* 0x0000761000137816 */ /* 0x000fe20000000013 */
[----:B------:R-:W-:Y:S06]  /*f6a0*/  BRA `(.L_x_15394) ;  /* 0x0000000000b47947 */ /* 0x000fec0003800000 */
.L_x_15406:
        /* <DEDUP_REMOVED lines=14> */
.L_x_15420:
[----:B------:R-:W-:Y:S05]  /*f790*/  BSYNC B0 ;  /* 0x0000000000007941 */ /* 0x000fea0003800000 */
.L_x_15419:
[----:B------:R-:W-:-:S04]  /*f7a0*/  F2FP.BF16.F32.PACK_AB R0, RZ, R0 ;  /* 0x00000000ff00723e */ /* 0x000fc800000010ff */
[----:B------:R-:W-:Y:S01]  /*f7b0*/  PRMT R19, R0, 0x7610, R19 ;  /* 0x0000761000137816 */ /* 0x000fe20000000013 */
[----:B------:R-:W-:Y:S06]  /*f7c0*/  BRA `(.L_x_15394) ;  /* 0x00000000006c7947 */ /* 0x000fec0003800000 */
.L_x_15393:
        /* <DEDUP_REMOVED lines=16> */
.L_x_15421:
[----:B------:R-:W-:Y:S01]  /*f8d0*/  PRMT R19, RZ, 0x7610, R19 ;  /* 0x00007610ff137816 */ /* 0x000fe20000000013 */
[----:B------:R-:W-:Y:S06]  /*f8e0*/  BRA `(.L_x_15394) ;  /* 0x0000000000247947 */ /* 0x000fec0003800000 */
.L_x_15418:
[----:B------:R-:W2:Y:S02]  /*f8f0*/  LDG.E.64 R2, desc[UR36][R2.64] ;  /* 0x0000002402027981 */ /* 0x000ea4000c1e1b00 */
[----:B--2---:R-:W0:Y:S02]  /*f900*/  I2F.U64 R0, R2 ;  /* 0x0000000200007312 */ /* 0x004e240000301000 */
[----:B0-----:R-:W-:-:S04]  /*f910*/  F2FP.BF16.F32.PACK_AB R0, RZ, R0 ;  /* 0x00000000ff00723e */ /* 0x001fc800000010ff */
[----:B------:R-:W-:Y:S01]  /*f920*/  PRMT R19, R0, 0x7610, R19 ;  /* 0x0000761000137816 */ /* 0x000fe20000000013 */
[----:B------:R-:W-:Y:S06]  /*f930*/  BRA `(.L_x_15394) ;  /* 0x0000000000107947 */ /* 0x000fec0003800000 */
.L_x_15417:
[----:B------:R-:W2:Y:S02]  /*f940*/  LDG.E R2, desc[UR36][R2.64] ;  /* 0x0000002402027981 */ /* 0x000ea4000c1e1900 */
[----:B--2---:R-:W-:-:S04]  /*f950*/  I2FP.F32.U32 R0, R2 ;  /* 0x0000000200007245 */ /* 0x004fc80000201000 */
[----:B------:R-:W-:-:S04]  /*f960*/  F2FP.BF16.F32.PACK_AB R0, RZ, R0 ;  /* 0x00000000ff00723e */ /* 0x000fc800000010ff */
[----:B------:R-:W-:-:S07]  /*f970*/  PRMT R19, R0, 0x7610, R19 ;  /* 0x0000761000137816 */ /* 0x000fce0000000013 */
.L_x_15394:
        /* <DEDUP_REMOVED lines=19> */
.L_x_15425:
[----:B------:R-:W2:Y:S02]  /*fab0*/  LDG.E.U8 R2, desc[UR36][R2.64] ;  /* 0x0000002402027981 */ /* 0x000ea4000c1e1100 */
[----:B--2---:R-:W-:-:S04]  /*fac0*/  I2FP.F32.U32 R0, R2 ;  /* 0x0000000200007245 */ /* 0x004fc80000201000 */
[----:B------:R-:W-:Y:S01]  /*fad0*/  F2FP.BF16.F32.PACK_AB R0, RZ, R0 ;  /* 0x00000000ff00723e */ /* 0x000fe200000010ff */
[----:B------:R-:W-:Y:S06]  /*fae0*/  BRA `(.L_x_15427) ;  /* 0x0000000c00907947 */ /* 0x000fec0003800000 */
.L_x_15424:
        /* <DEDUP_REMOVED lines=10> */
.L_x_15429:
[----:B------:R-:W2:Y:S02]  /*fb90*/  LDG.E R2, desc[UR36][R2.64] ;  /* 0x0000002402027981 */ /* 0x000ea4000c1e1900 */
[----:B--2---:R-:W-:-:S04]  /*fba0*/  I2FP.F32.S32 R0, R2 ;  /* 0x0000000200007245 */ /* 0x004fc80000201400 */
[----:B------:R-:W-:Y:S01]  /*fbb0*/  F2FP.BF16.F32.PACK_AB R0, RZ, R0 ;  /* 0x00000000ff00723e */ /* 0x000fe200000010ff */
[----:B------:R-:W-:Y:S06]  /*fbc0*/  BRA `(.L_x_15427) ;  /* 0x0000000c00587947 */ /* 0x000fec0003800000 */
.L_x_15428:
[----:B------:R-:W2:Y:S02]  /*fbd0*/  LDG.E.U16 R2, desc[UR36][R2.64] ;  /* 0x0000002402027981 */ /* 0x000ea4000c1e1500 */
[----:B--2---:R-:W0:Y:S02]  /*fbe0*/  I2F.S16 R0, R2 ;  /* 0x0000000200007306 */ /* 0x004e240000101400 */
[----:B0-----:R-:W-:Y:S01]  /*fbf0*/  F2FP.BF16.F32.PACK_AB R0, RZ, R0 ;  /* 0x00000000ff00723e */ /* 0x001fe200000010ff */
[----:B------:R-:W-:Y:S06]  /*fc00*/  BRA `(.L_x_15427) ;  /* 0x0000000c00487947 */ /* 0x000fec0003800000 */
.L_x_15423:
        /* <DEDUP_REMOVED lines=9> */
.L_x_15431:
[----:B------:R-:W2:Y:S02]  /*fca0*/  LDG.E.U16 R0, desc[UR36][R2.64] ;  /* 0x0000002402007981 */ /* 0x000ea4000c1e1500 */
[----:B--2---:R-:W-:-:S05]  /*fcb0*/  HADD2.F32 R0, -RZ, R0.H0_H0 ;  /* 0x20000000ff007230 */ /* 0x004fca0000004100 */
[----:B------:R-:W-:Y:S01]  /*fcc0*/  F2FP.BF16.F32.PACK_AB R0, RZ, R0 ;  /* 0x00000000ff00723e */ /* 0x000fe200000010ff */
[----:B------:R-:W-:Y:S06]  /*fcd0*/  BRA `(.L_x_15427) ;  /* 0x0000000c00147947 */ /* 0x000fec0003800000 */
.L_x_15430:
        /* <DEDUP_REMOVED lines=9> */
.L_x_15433:
[----:B------:R-:W2:Y:S02]  /*fd70*/  LDG.E.U16 R2, desc[UR36][R2.64] ;  /* 0x0000002402027981 */ /* 0x000ea4000c1e1500 */
[----:B--2---:R-:W-:-:S05]  /*fd80*/  HADD2.F32 R0, -RZ, R2.H0_H0 ;  /* 0x20000002ff007230 */ /* 0x004fca0000004100 */
[----:B------:R-:W-:Y:S01]  /*fd90*/  F2FP.BF16.F32.PACK_AB R0, RZ, R0 ;  /* 0x00000000ff00723e */ /* 0x000fe200000010ff */
[----:B------:R-:W-:Y:S06]  /*fda0*/  BRA `(.L_x_15427) ;  /* 0x0000000800e07947 */ /* 0x000fec0003800000 */
.L_x_15432:
        /* <DEDUP_REMOVED lines=8> */
.L_x_15422:
        /* <DEDUP_REMOVED lines=13> */
.L_x_15436:
        /* <DEDUP_REMOVED lines=8> */
.L_x_15435:
        /* <DEDUP_REMOVED lines=28> */
.L_x_15438:
        /* <DEDUP_REMOVED lines=15> */
.L_x_15437:
[----:B------:R0:W5:Y:S01]  /*10230*/  LDG.E.U16 R0, desc[UR36][R2.64] ;  /* 0x0000002402007981 */ /* 0x000162000c1e1500 */
[----:B------:R-:W-:Y:S05]  /*10240*/  BRA `(.L_x_15427) ;  /* 0x0000000400b87947 */ /* 0x000fea0003800000 */
.L_x_15434:
        /* <DEDUP_REMOVED lines=12> */
.L_x_15441:
        /* <DEDUP_REMOVED lines=21> */
.L_x_15445:
[----:B------:R-:W-:Y:S05]  /*10460*/  BSYNC B1 ;  /* 0x0000000000017941 */ /* 0x000fea0003800000 */
.L_x_15444:
[----:B------:R-:W-:Y:S01]  /*10470*/  LEA R3, R0, 0x3b800000, 0x17 ;  /* 0x3b80000000037811 */ /* 0x000fe200078eb8ff */
[----:B------:R-:W-:-:S05]  /*10480*/  IMAD.SHL.U32 R0, R2, 0x100000, RZ ;  /* 0x0010000002007824 */ /* 0x000fca00078e00ff */
[----:B------:R-:W-:-:S07]  /*10490*/  LOP3.LUT R0, R3, R0, R4, 0xfe, !PT ;  /* 0x0000000003007212 */ /* 0x000fce00078efe04 */
.L_x_15443:
[----:B------:R-:W-:Y:S05]  /*104a0*/  BSYNC B0 ;  /* 0x0000000000007941 */ /* 0x000fea0003800000 */
.L_x_15442:
[----:B------:R-:W-:Y:S01]  /*104b0*/  F2FP.BF16.F32.PACK_AB R0, RZ, R0 ;  /* 0x00000000ff00723e */ /* 0x000fe200000010ff */
[----:B------:R-:W-:Y:S06]  /*104c0*/  BRA `(.L_x_15427) ;  /* 0x0000000400187947 */ /* 0x000fec0003800000 */
.L_x_15440:
        /* <DEDUP_REMOVED lines=21> */
.L_x_15449:
[----:B------:R-:W-:Y:S05]  /*10620*/  BSYNC B1 ;  /* 0x0000000000017941 */ /* 0x000fea0003800000 */
.L_x_15448:
[----:B------:R-:W-:Y:S01]  /*10630*/  LEA R3, R0, 0x37800000, 0x17 ;  /* 0x3780000000037811 */ /* 0x000fe200078eb8ff */
[----:B------:R-:W-:-:S05]  /*10640*/  IMAD.SHL.U32 R0, R2, 0x200000, RZ ;  /* 0x0020000002007824 */ /* 0x000fca00078e00ff */
[----:B------:R-:W-:-:S07]  /*10650*/  LOP3.LUT R0, R3, R0, R4, 0xfe, !PT ;  /* 0x0000000003007212 */ /* 0x000fce00078efe04 */
.L_x_15447:
[----:B------:R-:W-:Y:S05]  /*10660*/  BSYNC B0 ;  /* 0x0000000000007941 */ /* 0x000fea0003800000 */
.L_x_15446:
[----:B------:R-:W-:Y:S01]  /*10670*/  F2FP.BF16.F32.PACK_AB R0, RZ, R0 ;  /* 0x00000000ff00723e */ /* 0x000fe200000010ff */
[----:B------:R-:W-:Y:S06]  /*10680*/  BRA `(.L_x_15427) ;  /* 0x0000000000a87947 */ /* 0x000fec0003800000 */
.L_x_15439:
        /* <DEDUP_REMOVED lines=14> */
.L_x_15453:
[----:B------:R-:W-:Y:S05]  /*10770*/  BSYNC B0 ;  /* 0x0000000000007941 */ /* 0x000fea0003800000 */
.L_x_15452:
[----:B------:R-:W-:Y:S01]  /*10780*/  F2FP.BF16.F32.PACK_AB R0, RZ, R0 ;  /* 0x00000000ff00723e */ /* 0x000fe200000010ff */
[----:B------:R-:W-:Y:S06]  /*10790*/  BRA `(.L_x_15427) ;  /* 0x0000000000647947 */ /* 0x000fec0003800000 */
.L_x_15426:
        /* <DEDUP_REMOVED lines=16> */
.L_x_15454:
[----:B------:R-:W-:Y:S01]  /*108a0*/  PRMT R0, RZ, 0x7610, R0 ;  /* 0x00007610ff007816 */ /* 0x000fe20000000000 */
[----:B------:R-:W-:Y:S06]  /*108b0*/  BRA `(.L_x_15427) ;  /* 0x00000000001c7947 */ /* 0x000fec0003800000 */
.L_x_15451:
[----:B------:R-:W2:Y:S02]  /*108c0*/  LDG.E.64 R2, desc[UR36][R2.64] ;  /* 0x0000002402027981 */ /* 0x000ea4000c1e1b00 */
[----:B--2---:R-:W0:Y:S02]  /*108d0*/  I2F.U64 R0, R2 ;  /* 0x0000000200007312 */ /* 0x004e240000301000 */
[----:B0-----:R-:W-:Y:S01]  /*108e0*/  F2FP.BF16.F32.PACK_AB R0, RZ, R0 ;  /* 0x00000000ff00723e */ /* 0x001fe200000010ff */
[----:B------:R-:W-:Y:S06]  /*108f0*/  BRA `(.L_x_15427) ;  /* 0x00000000000c7947 */ /* 0x000fec0003800000 */
.L_x_15450:
[----:B------:R-:W2:Y:S02]  /*10900*/  LDG.E R2, desc[UR36][R2.64] ;  /* 0x0000002402027981 */ /* 0x000ea4000c1e1900 */
[----:B--2---:R-:W-:-:S04]  /*10910*/  I2FP.F32.U32 R0, R2 ;  /* 0x0000000200007245 */ /* 0x004fc80000201000 */
[----:B------:R-:W-:-:S07]  /*10920*/  F2FP.BF16.F32.PACK_AB R0, RZ, R0 ;  /* 0x00000000ff00723e */ /* 0x000fce00000010ff */
.L_x_15427:
        /* <DEDUP_REMOVED lines=21> */
.L_x_15458:
[----:B------:R-:W-:Y:S01]  /*10a80*/  STG.E.U8 desc[UR36][R16.64], R3 ;  /* 0x0000000310007986 */ /* 0x000fe2000c101124 */
[----:B------:R-:W-:Y:S05]  /*10a90*/  EXIT ;  /* 0x000000000000794d */ /* 0x000fea0003800000 */
.L_x_15457:
        /* <DEDUP_REMOVED lines=10> */
.L_x_15461:
[----:B------:R-:W-:-:S05]  /*10b40*/  LOP3.LUT R3, R3, 0xffff, RZ, 0xc0, !PT ;  /* 0x0000ffff03037812 */ /* 0x000fca00078ec0ff */
[----:B------:R-:W-:Y:S01]  /*10b50*/  STG.E desc[UR36][R16.64], R3 ;  /* 0x0000000310007986 */ /* 0x000fe2000c101924 */
[----:B------:R-:W-:Y:S05]  /*10b60*/  EXIT ;  /* 0x000000000000794d */ /* 0x000fea0003800000 */
.L_x_15460:
[----:B------:R-:W-:Y:S01]  /*10b70*/  STG.E.U16 desc[UR36][R16.64], R3 ;  /* 0x0000000310007986 */ /* 0x000fe2000c101524 */
[----:B------:R-:W-:Y:S05]  /*10b80*/  EXIT ;  /* 0x000000000000794d */ /* 0x000fea0003800000 */
.L_x_15456:
        /* <DEDUP_REMOVED lines=9> */
.L_x_15463:
[----:B------:R-:W0:Y:S02]  /*10c20*/  I2F.S16 R0, R3 ;  /* 0x0000000300007306 */ /* 0x000e240000101400 */
[----:B0-----:R-:W-:-:S05]  /*10c30*/  F2FP.F16.F32.PACK_AB R0, RZ, R0 ;  /* 0x00000000ff00723e */ /* 0x001fca00000000ff */
[----:B------:R-:W-:Y:S01]  /*10c40*/  STG.E.U16 desc[UR36][R16.64], R0 ;  /* 0x0000000010007986 */ /* 0x000fe2000c101524 */
[----:B------:R-:W-:Y:S05]  /*10c50*/  EXIT ;  /* 0x000000000000794d */ /* 0x000fea0003800000 */
.L_x_15462:
        /* <DEDUP_REMOVED lines=10> */
.L_x_15465:
[----:B------:R-:W0:Y:S02]  /*10d00*/  I2F.S16 R3, R3 ;  /* 0x0000000300037306 */ /* 0x000e240000101400 */
[----:B0-----:R-:W-:-:S04]  /*10d10*/  F2FP.F16.F32.PACK_AB R3, RZ, R3 ;  /* 0x00000003ff03723e */ /* 0x001fc800000000ff */
[----:B------:R-:W-:-:S05]  /*10d20*/  PRMT R3, R3, 0x5410, RZ ;  /* 0x0000541003037816 */ /* 0x000fca00000000ff */
[----:B------:R-:W-:Y:S01]  /*10d30*/  STG.E desc[UR36][R16.64], R3 ;  /* 0x0000000310007986 */ /* 0x000fe2000c101924 */
[----:B------:R-:W-:Y:S05]  /*10d40*/  EXIT ;  /* 0x000000000000794d */ /* 0x000fea0003800000 */
.L_x_15464:
[----:B------:R-:W0:Y:S02]  /*10d50*/  I2F.F64.S16 R2, R3 ;  /* 0x0000000300027312 */ /* 0x000e240000101c00 */
[----:B0-----:R-:W-:Y:S01]  /*10d60*/  STG.E.64 desc[UR36][R16.64], R2 ;  /* 0x0000000210007986 */ /* 0x001fe2000c101b24 */
[----:B------:R-:W-:Y:S05]  /*10d70*/  EXIT ;  /* 0x000000000000794d */ /* 0x000fea0003800000 */
.L_x_15455:
        /* <DEDUP_REMOVED lines=10> */
.L_x_15468:
[----:B------:R-:W0:Y:S01]  /*10e20*/  I2F.F64.S16 R4, R3 ;  /* 0x0000000300047312 */ /* 0x000e220000101c00 */
[----:B------:R-:W-:-:S05]  /*10e30*/  CS2R R6, SRZ ;  /* 0x0000000000067805 */ /* 0x000fca000001ff00 */
[----:B0-----:R-:W-:Y:S01]  /*10e40*/  STG.E.128 desc[UR36][R16.64], R4 ;  /* 0x0000000410007986 */ /* 0x001fe2000c101d24 */
[----:B------:R-:W-:Y:S05]  /*10e50*/  EXIT ;  /* 0x000000000000794d */ /* 0x000fea0003800000 */
.L_x_15467:
        /* <DEDUP_REMOVED lines=21> */
.L_x_15472:
[----:B------:R-:W-:Y:S05]  /*10fb0*/  BSYNC B0 ;  /* 0x0000000000007941 */ /* 0x000fea0003800000 */
.L_x_15471:
[----:B------:R-:W-:-:S05]  /*10fc0*/  LOP3.LUT R5, R0, R5, RZ, 0xfc, !PT ;  /* 0x0000000500057212 */ /* 0x000fca00078efcff */
[----:B------:R-:W-:Y:S01]  /*10fd0*/  STG.E.U8 desc[UR36][R16.64], R5 ;  /* 0x0000000510007986 */ /* 0x000fe2000c101124 */
[----:B------:R-:W-:Y:S05]  /*10fe0*/  EXIT ;  /* 0x000000000000794d */ /* 0x000fea0003800000 */
.L_x_15470:
        /* <DEDUP_REMOVED lines=13> */
.L_x_15474:
[----:B------:R-:W-:Y:S01]  /*110c0*/  IMAD.MOV.U32 R0, RZ, RZ, 0x7f ;  /* 0x0000007fff007424 */ /* 0x000fe200078e00ff */
[----:B------:R-:W-:-:S04]  /*110d0*/  ISETP.GT.U32.AND P0, PT, R2, 0x7f800000, PT ;  /* 0x7f8000000200780c */ /* 0x000fc80003f04070 */
[----:B------:R-:W-:-:S09]  /*110e0*/  SEL R0, R0, 0x7c, P0 ;  /* 0x0000007c00007807 */ /* 0x000fd20000000000 */
.L_x_15475:
[----:B------:R-:W-:Y:S05]  /*110f0*/  BSYNC B0 ;  /* 0x0000000000007941 */ /* 0x000fea0003800000 */
.L_x_15473:
[----:B------:R-:W-:-:S04]  /*11100*/  LOP3.LUT R2, R3, 0x80000000, RZ, 0xc0, !PT ;  /* 0x8000000003027812 */ /* 0x000fc800078ec0ff */
[----:B------:R-:W-:-:S04]  /*11110*/  SHF.R.U32.HI R3, RZ, 0x18, R2 ;  /* 0x00000018ff037819 */ /* 0x000fc80000011602 */
[----:B------:R-:W-:-:S05]  /*11120*/  LOP3.LUT R3, R0, R3, RZ, 0xfc, !PT ;  /* 0x0000000300037212 */ /* 0x000fca00078efcff */
[----:B------:R-:W-:Y:S01]  /*11130*/  STG.E.U8 desc[UR36][R16.64], R3 ;  /* 0x0000000310007986 */ /* 0x000fe2000c101124 */
[----:B------:R-:W-:Y:S05]  /*11140*/  EXIT ;  /* 0x000000000000794d */ /* 0x000fea0003800000 */
.L_x_15469:
[----:B------:R-:W0:Y:S02]  /*11150*/  I2F.S16 R0, R3 ;  /* 0x0000000300007306 */ /* 0x000e240000101400 */
[----:B0-----:R-:W-:-:S05]  /*11160*/  F2FP.BF16.F32.PACK_AB R0, RZ, R0 ;  /* 0x00000000ff00723e */ /* 0x001fca00000010ff */
[----:B------:R-:W-:Y:S01]  /*11170*/  STG.E.U16 desc[UR36][R16.64], R0 ;  /* 0x0000000010007986 */ /* 0x000fe2000c101524 */
[----:B------:R-:W-:Y:S05]  /*11180*/  EXIT ;  /* 0x000000000000794d */ /* 0x000fea0003800000 */
.L_x_15466:
        /* <DEDUP_REMOVED lines=10> */
.L_x_15478:
        /* <DEDUP_REMOVED lines=17> */
.L_x_15481:
[----:B------:R-:W-:-:S04]  /*11340*/  LOP3.LUT R2, R3, 0x80000000, RZ, 0xc0, !PT ;  /* 0x8000000003027812 */ /* 0x000fc800078ec0ff */
[----:B------:R-:W-:-:S04]  /*11350*/  SHF.R.U32.HI R3, RZ, 0x18, R2 ;  /* 0x00000018ff037819 */ /* 0x000fc80000011602 */
[----:B------:R-:W-:-:S04]  /*11360*/  LOP3.LUT R0, R0, R3, RZ, 0xfc, !PT ;  /* 0x0000000300007212 */ /* 0x000fc800078efcff */
[----:B------:R-:W-:-:S07]  /*11370*/  PRMT R8, R0, 0x7610, R8 ;  /* 0x0000761000087816 */ /* 0x000fce0000000008 */
.L_x_15480:
[----:B------:R-:W-:Y:S05]  /*11380*/  BSYNC B0 ;  /* 0x0000000000007941 */ /* 0x000fea0003800000 */
.L_x_15479:
[----:B------:R-:W-:Y:S01]  /*11390*/  STG.E.U8 desc[UR36][R16.64], R8 ;  /* 0x0000000810007986 */ /* 0x000fe2000c101124 */
[----:B------:R-:W-:Y:S05]  /*113a0*/  EXIT ;  /* 0x000000000000794d */ /* 0x000fea0003800000 */
.L_x_15477:
        /* <DEDUP_REMOVED lines=17> */
.L_x_15484:
[----:B------:R-:W-:-:S04]  /*114c0*/  LOP3.LUT R2, R3, 0x80000000, RZ, 0xc0, !PT ;  /* 0x8000000003027812 */ /* 0x000fc800078ec0ff */
[----:B------:R-:W-:-:S04]  /*114d0*/  SHF.R.U32.HI R3, RZ, 0x18, R2 ;  /* 0x00000018ff037819 */ /* 0x000fc80000011602 */
[----:B------:R-:W-:-:S04]  /*114e0*/  LOP3.LUT R0, R0, R3, RZ, 0xfc, !PT ;  /* 0x0000000300007212 */ /* 0x000fc800078efcff */
[----:B------:R-:W-:-:S07]  /*114f0*/  PRMT R8, R0, 0x7610, R8 ;  /* 0x0000761000087816 */ /* 0x000fce0000000008 */
.L_x_15483:
[----:B------:R-:W-:Y:S05]  /*11500*/  BSYNC B0 ;  /* 0x0000000000007941 */ /* 0x000fea0003800000 */
.L_x_15482:
[----:B------:R-:W-:Y:S01]  /*11510*/  STG.E.U8 desc[UR36][R16.64], R8 ;  /* 0x0000000810007986 */ /* 0x000fe2000c101124 */
[----:B------:R-:W-:Y:S05]  /*11520*/  EXIT ;  /* 0x000000000000794d */ /* 0x000fea0003800000 */
.L_x_15476:
        /* <DEDUP_REMOVED lines=23> */
.L_x_15459:
        /* <DEDUP_REMOVED lines=16> */
.L_x_15487:
[----:B------:R-:W-:Y:S05]  /*117a0*/  EXIT ;  /* 0x000000000000794d */ /* 0x000fea0003800000 */
.L_x_15486:
[----:B------:R-:W-:Y:S01]  /*117b0*/  LOP3.LUT R2, R3, 0xffff, RZ, 0xc0, !PT ;  /* 0x0000ffff03027812 */ /* 0x000fe200078ec0ff */
[----:B------:R-:W-:-:S05]  /*117c0*/  IMAD.MOV.U32 R3, RZ, RZ, RZ ;  /* 0x000000ffff037224 */ /* 0x000fca00078e00ff */
[----:B------:R-:W-:Y:S01]  /*117d0*/  STG.E.64 desc[UR36][R16.64], R2 ;  /* 0x0000000210007986 */ /* 0x000fe2000c101b24 */
[----:B------:R-:W-:Y:S05]  /*117e0*/  EXIT ;  /* 0x000000000000794d */ /* 0x000fea0003800000 */
.L_x_15485:
[----:B------:R-:W-:-:S05]  /*117f0*/  LOP3.LUT R3, R3, 0xffff, RZ, 0xc0, !PT ;  /* 0x0000ffff03037812 */ /* 0x000fca00078ec0ff */
[----:B------:R-:W-:Y:S01]  /*11800*/  STG.E desc[UR36][R16.64], R3 ;  /* 0x0000000310007986 */ /* 0x000fe2000c101924 */
[----:B------:R-:W-:Y:S05]  /*11810*/  EXIT ;  /* 0x000000000000794d */ /* 0x000fea0003800000 */
.L_x_15488:
        /* <DEDUP_REMOVED lines=14> */
.L_x_43896:


//--------------------- .text._ZN2at6native27unrolled_elementwise_kernelINS0_13BinaryFunctorIN3c108BFloat16ES4_bZZZNS0_22logical_or_kernel_cudaERNS_14TensorIteratorEENKUlvE0_clEvENKUlvE8_clEvEUlS4_S4_E_EESt5arrayIPcLm3EELi4E23TrivialOffsetCalculatorILi2EjESE_ILi1EjENS0_6memory12LoadWithCastILi2EEENSH_13StoreWithCastILi1EEEEEviT_T0_T2_T3_T4_T5_ --------------------------
	.section	.text._ZN2at6native27unrolled_elementwise_kernelINS0_13BinaryFunctorIN3c108BFloat16ES4_bZZZNS0_22logical_or_kernel_cudaERNS_14TensorIteratorEENKUlvE0_clEvENKUlvE8_clEvEUlS4_S4_E_EESt5arrayIPcLm3EELi4E23TrivialOffsetCalculatorILi2EjESE_ILi1EjENS0_6memory12LoadWithCastILi2EEENSH_13StoreWithCastILi1EEEEEviT_T0_T2_T3_T4_T5_,"ax",@progbits
	.align	128
        .global         _ZN2at6native27unrolled_elementwise_kernelINS0_13BinaryFunctorIN3c108BFloat16ES4_bZZZNS0_22logical_or_kernel_cudaERNS_14TensorIteratorEENKUlvE0_clEvENKUlvE8_clEvEUlS4_S4_E_EESt5arrayIPcLm3EELi4E23TrivialOffsetCalculatorILi2EjESE_ILi1EjENS0_6memory12LoadWithCastILi2EEENSH_13StoreWithCastILi1EEEEEviT_T0_T2_T3_T4_T5_
        .type           _ZN2at6native27unrolled_elementwise_kernelINS0_13BinaryFunctorIN3c108BFloat16ES4_bZZZNS0_22logical_or_kernel_cudaERNS_14TensorIteratorEENKUlvE0_clEvENKUlvE8_clEvEUlS4_S4_E_EESt5arrayIPcLm3EELi4E23TrivialOffsetCalculatorILi2EjESE_ILi1EjENS0_6memory12LoadWithCastILi2EEENSH_13StoreWithCastILi1EEEEEviT_T0_T2_T3_T4_T5_,@function
        .size           _ZN2at6native27unrolled_elementwise_kernelINS0_13BinaryFunctorIN3c108BFloat16ES4_bZZZNS0_22logical_or_kernel_cudaERNS_14TensorIteratorEENKUlvE0_clEvENKUlvE8_clEvEUlS4_S4_E_EESt5arrayIPcLm3EELi4E23TrivialOffsetCalculatorILi2EjESE_ILi1EjENS0_6memory12LoadWithCastILi2EEENSH_13StoreWithCastILi1EEEEEviT_T0_T2_T3_T4_T5_,(.L_x_43897 - _ZN2at6native27unrolled_elementwise_kernelINS0_13BinaryFunctorIN3c108BFloat16ES4_bZZZNS0_22logical_or_kernel_cudaERNS_14TensorIteratorEENKUlvE0_clEvENKUlvE8_clEvEUlS4_S4_E_EESt5arrayIPcLm3EELi4E23TrivialOffsetCalculatorILi2EjESE_ILi1EjENS0_6memory12LoadWithCastILi2EEENSH_13StoreWithCastILi1EEEEEviT_T0_T2_T3_T4_T5_)
        .other          _ZN2at6native27unrolled_elementwise_kernelINS0_13BinaryFunctorIN3c108BFloat16ES4_bZZZNS0_22logical_or_kernel_cudaERNS_14TensorIteratorEENKUlvE0_clEvENKUlvE8_clEvEUlS4_S4_E_EESt5arrayIPcLm3EELi4E23TrivialOffsetCalculatorILi2EjESE_ILi1EjENS0_6memory12LoadWithCastILi2EEENSH_13StoreWithCastILi1EEEEEviT_T0_T2_T3_T4_T5_,@"STO_CUDA_ENTRY STV_DEFAULT"
_ZN2at6native27unrolled_elementwise_kernelINS0_13BinaryFunctorIN3c108BFloat16ES4_bZZZNS0_22logical_or_kernel_cudaERNS_14TensorIteratorEENKUlvE0_clEvENKUlvE8_clEvEUlS4_S4_E_EESt5arrayIPcLm3EELi4E23TrivialOffsetCalculatorILi2EjESE_ILi1EjENS0_6memory12LoadWithCastILi2EEENSH_13StoreWithCastILi1EEEEEviT_T0_T2_T3_T4_T5_:
.text._ZN2at6native27unrolled_elementwise_kernelINS0_13BinaryFunctorIN3c108BFloat16ES4_bZZZNS0_22logical_or_kernel_cudaERNS_14TensorIteratorEENKUlvE0_clEvENKUlvE8_clEvEUlS4_S4_E_EESt5arrayIPcLm3EELi4E23TrivialOffsetCalculatorILi2EjESE_ILi1EjENS0_6memory12LoadWithCastILi2EEENSH_13StoreWithCastILi1EEEEEviT_T0_T2_T3_T4_T5_:
        /* <DEDUP_REMOVED lines=36> */
.L_x_15494:
[----:B------:R-:W2:Y:S02]  /*0240*/  LDG.E.U8 R4, desc[UR36][R4.64] ;  /* 0x0000002404047981 */ /* 0x000ea4000c1e1100 */
[----:B--2---:R-:W-:-:S04]  /*0250*/  I2FP.F32.U32 R0, R4 ;  /* 0x0000000400007245 */ /* 0x004fc80000201000 */
[----:B------:R-:W-:-:S04]  /*0260*/  F2FP.BF16.F32.PACK_AB R0, RZ, R0 ;  /* 0x00000000ff00723e */ /* 0x000fc800000010ff */
[----:B------:R-:W-:Y:S01]  /*0270*/  PRMT R22, R0, 0x7610, R22 ;  /* 0x0000761000167816 */ /* 0x000fe20000000016 */
[----:B------:R-:W-:Y:S06]  /*0280*/  BRA `(.L_x_15496) ;  /* 0x0000000c00c87947 */ /* 0x000fec0003800000 */
.L_x_15493:
        /* <DEDUP_REMOVED lines=11> */
.L_x_15498:
[----:B------:R-:W2:Y:S02]  /*0340*/  LDG.E R4, desc[UR36][R4.64] ;  /* 0x0000002404047981 */ /* 0x000ea4000c1e1900 */
[----:B--2---:R-:W-:-:S04]  /*0350*/  I2FP.F32.S32 R0, R4 ;  /* 0x0000000400007245 */ /* 0x004fc80000201400 */
[----:B------:R-:W-:-:S04]  /*0360*/  F2FP.BF16.F32.PACK_AB R0, RZ, R0 ;  /* 0x00000000ff00723e */ /* 0x000fc800000010ff */
[----:B------:R-:W-:Y:S01]  /*0370*/  PRMT R22, R0, 0x7610, R22 ;  /* 0x0000761000167816 */ /* 0x000fe20000000016 */
[----:B------:R-:W-:Y:S06]  /*0380*/  BRA `(.L_x_15496) ;  /* 0x0000000c00887947 */ /* 0x000fec0003800000 */
.L_x_15497:
[----:B------:R-:W2:Y:S02]  /*0390*/  LDG.E.U16 R4, desc[UR36][R4.64] ;  /* 0x0000002404047981 */ /* 0x000ea4000c1e1500 */
[----:B--2---:R-:W0:Y:S02]  /*03a0*/  I2F.S16 R0, R4 ;  /* 0x0000000400007306 */ /* 0x004e240000101400 */
[----:B0-----:R-:W-:-:S04]  /*03b0*/  F2FP.BF16.F32.PACK_AB R0, RZ, R0 ;  /* 0x00000000ff00723e */ /* 0x001fc800000010ff */
[----:B------:R-:W-:Y:S01]  /*03c0*/  PRMT R22, R0, 0x7610, R22 ;  /* 0x0000761000167816 */ /* 0x000fe20000000016 */
[----:B------:R-:W-:Y:S06]  /*03d0*/  BRA `(.L_x_15496) ;  /* 0x0000000c00747947 */ /* 0x000fec0003800000 */
.L_x_15492:
        /* <DEDUP_REMOVED lines=9> */
.L_x_15500:
[----:B------:R-:W2:Y:S02]  /*0470*/  LDG.E.U16 R0, desc[UR36][R4.64] ;  /* 0x0000002404007981 */ /* 0x000ea4000c1e1500 */
[----:B--2---:R-:W-:-:S05]  /*0480*/  HADD2.F32 R0, -RZ, R0.H0_H0 ;  /* 0x20000000ff007230 */ /* 0x004fca0000004100 */
[----:B------:R-:W-:-:S04]  /*0490*/  F2FP.BF16.F32.PACK_AB R0, RZ, R0 ;  /* 0x00000000ff00723e */ /* 0x000fc800000010ff */
[----:B------:R-:W-:Y:S01]  /*04a0*/  PRMT R22, R0, 0x7610, R22 ;  /* 0x0000761000167816 */ /* 0x000fe20000000016 */
[----:B------:R-:W-:Y:S06]  /*04b0*/  BRA `(.L_x_15496) ;  /* 0x0000000c003c7947 */ /* 0x000fec0003800000 */
.L_x_15499:
        /* <DEDUP_REMOVED lines=9> */
.L_x_15502:
[----:B------:R-:W2:Y:S02]  /*0550*/  LDG.E.U16 R4, desc[UR36][R4.64] ;  /* 0x0000002404047981 */ /* 0x000ea4000c1e1500 */
[----:B--2---:R-:W-:-:S05]  /*0560*/  HADD2.F32 R0, -RZ, R4.H0_H0 ;  /* 0x20000004ff007230 */ /* 0x004fca0000004100 */
[----:B------:R-:W-:-:S04]  /*0570*/  F2FP.BF16.F32.PACK_AB R0, RZ, R0 ;  /* 0x00000000ff00723e */ /* 0x000fc800000010ff */
[----:B------:R-:W-:Y:S01]  /*0580*/  PRMT R22, R0, 0x7610, R22 ;  /* 0x0000761000167816 */ /* 0x000fe20000000016 */
[----:B------:R-:W-:Y:S06]  /*0590*/  BRA `(.L_x_15496) ;  /* 0x0000000c00047947 */ /* 0x000fec0003800000 */
.L_x_15501:
        /* <DEDUP_REMOVED lines=9> */
.L_x_15491:
        /* <DEDUP_REMOVED lines=14> */
.L_x_15505:
        /* <DEDUP_REMOVED lines=9> */
.L_x_15504:
        /* <DEDUP_REMOVED lines=28> */
.L_x_15507:
        /* <DEDUP_REMOVED lines=15> */
.L_x_15506:
[----:B------:R0:W5:Y:S01]  /*0a50*/  LDG.E.U16 R22, desc[UR36][R4.64] ;  /* 0x0000002404167981 */ /* 0x000162000c1e1500 */
[----:B------:R-:W-:Y:S05]  /*0a60*/  BRA `(.L_x_15496) ;  /* 0x0000000400d07947 */ /* 0x000fea0003800000 */
.L_x_15503:
        /* <DEDUP_REMOVED lines=13> */
.L_x_15510:
        /* <DEDUP_REMOVED lines=21> */
.L_x_15514:
[----:B------:R-:W-:Y:S05]  /*0c90*/  BSYNC B1 ;  /* 0x0000000000017941 */ /* 0x000fea0003800000 */
.L_x_15513:
[----:B------:R-:W-:Y:S01]  /*0ca0*/  LEA R5, R0, 0x3b800000, 0x17 ;  /* 0x3b80000000057811 */ /* 0x000fe200078eb8ff */
[----:B------:R-:W-:-:S05]  /*0cb0*/  IMAD.SHL.U32 R0, R3, 0x100000, RZ ;  /* 0x0010000003007824 */ /* 0x000fca00078e00ff */
[----:B------:R-:W-:-:S07]  /*0cc0*/  LOP3.LUT R0, R5, R0, R6, 0xfe, !PT ;  /* 0x0000000005007212 */ /* 0x000fce00078efe06 */
.L_x_15512:
[----:B------:R-:W-:Y:S05]  /*0cd0*/  BSYNC B0 ;  /* 0x0000000000007941 */ /* 0x000fea0003800000 */
.L_x_15511:
[----:B------:R-:W-:-:S04]  /*0ce0*/  F2FP.BF16.F32.PACK_AB R0, RZ, R0 ;  /* 0x00000000ff00723e */ /* 0x000fc800000010ff */
[----:B------:R-:W-:Y:S01]  /*0cf0*/  PRMT R22, R0, 0x7610, R22 ;  /* 0x0000761000167816 */ /* 0x000fe20000000016 */
[----:B------:R-:W-:Y:S06]  /*0d00*/  BRA `(.L_x_15496) ;  /* 0x0000000400287947 */ /* 0x000fec0003800000 */
.L_x_15509:
        /* <DEDUP_REMOVED lines=21> */
.L_x_15518:
[----:B------:R-:W-:Y:S05]  /*0e60*/  BSYNC B1 ;  /* 0x0000000000017941 */ /* 0x000fea0003800000 */
.L_x_15517:
[----:B------:R-:W-:Y:S01]  /*0e70*/  LEA R5, R0, 0x37800000, 0x17 ;  /* 0x3780000000057811 */ /* 0x000fe200078eb8ff */
[----:B------:R-:W-:-:S05]  /*0e80*/  IMAD.SHL.U32 R0, R3, 0x200000, RZ ;  /* 0x0020000003007824 */ /* 0x000fca00078e00ff */
[----:B------:R-:W-:-:S07]  /*0e90*/  LOP3.LUT R0, R5, R0, R6, 0xfe, !PT ;  /* 0x0000000005007212 */ /* 0x000fce00078efe06 */
.L_x_15516:
[----:B------:R-:W-:Y:S05]  /*0ea0*/  BSYNC B0 ;  /* 0x0000000000007941 */ /* 0x000fea0003800000 */
.L_x_15515:
[----:B------:R-:W-:-:S04]  /*0eb0*/  F2FP.BF16.F32.PACK_AB R0, RZ, R0 ;  /* 0x00000000ff00723e */ /* 0x000fc800000010ff */
[----:B------:R-:W-:Y:S01]  /*0ec0*/  PRMT R22, R0, 0x7610, R22 ;  /* 0x0000761000167816 */ /* 0x000fe20000000016 */
[----:B------:R-:W-:Y:S06]  /*0ed0*/  BRA `(.L_x_15496) ;  /* 0x0000000000b47947 */ /* 0x000fec0003800000 */
.L_x_15508:
        /* <DEDUP_REMOVED lines=14> */
.L_x_15522:
[----:B------:R-:W-:Y:S05]  /*0fc0*/  BSYNC B0 ;  /* 0x0000000000007941 */ /* 0x000fea0003800000 */
.L_x_15521:
[----:B------:R-:W-:-:S04]  /*0fd0*/  F2FP.BF16.F32.PACK_AB R0, RZ, R0 ;  /* 0x00000000ff00723e */ /* 0x000fc800000010ff */
[----:B------:R-:W-:Y:S01]  /*0fe0*/  PRMT R22, R0, 0x7610, R22 ;  /* 0x0000761000167816 */ /* 0x000fe20000000016 */
[----:B------:R-:W-:Y:S06]  /*0ff0*/  BRA `(.L_x_15496) ;  /* 0x00000000006c7947 */ /* 0x000fec0003800000 */
.L_x_15495:
        /* <DEDUP_REMOVED lines=16> */
.L_x_15523:
[----:B------:R-:W-:Y:S01]  /*1100*/  PRMT R22, RZ, 0x7610, R22 ;  /* 0x00007610ff167816 */ /* 0x000fe20000000016 */
[----:B------:R-:W-:Y:S06]  /*1110*/  BRA `(.L_x_15496) ;  /* 0x0000000000247947 */ /* 0x000fec0003800000 */
.L_x_15520:
[----:B------:R-:W2:Y:S02]  /*1120*/  LDG.E.64 R4, desc[UR36][R4.64] ;  /* 0x0000002404047981 */ /* 0x000ea4000c1e1b00 */
[----:B--2---:R-:W0:Y:S02]  /*1130*/  I2F.U64 R0, R4 ;  /* 0x0000000400007312 */ /* 0x004e240000301000 */
[----:B0-----:R-:W-:-:S04]  /*1140*/  F2FP.BF16.F32.PACK_AB R0, RZ, R0 ;  /* 0x00000000ff00723e */ /* 0x001fc800000010ff */
[----:B------:R-:W-:Y:S01]  /*1150*/  PRMT R22, R0, 0x7610, R22 ;  /* 0x0000761000167816 */ /* 0x000fe20000000016 */
[----:B------:R-:W-:Y:S06]  /*1160*/  BRA `(.L_x_15496) ;  /* 0x0000000000107947 */ /* 0x000fec0003800000 */
.L_x_15519:
[----:B------:R-:W2:Y:S02]  /*1170*/  LDG.E R4, desc[UR36][R4.64] ;  /* 0x0000002404047981 */ /* 0x000ea4000c1e1900 */
[----:B--2---:R-:W-:-:S04]  /*1180*/  I2FP.F32.U32 R0, R4 ;  /* 0x0000000400007245 */ /* 0x004fc80000201000 */
[----:B------:R-:W-:-:S04]  /*1190*/  F2FP.BF16.F32.PACK_AB R0, RZ, R0 ;  /* 0x00000000ff00723e */ /* 0x000fc800000010ff */
[----:B------:R-:W-:-:S07]  /*11a0*/  PRMT R22, R0, 0x7610, R22 ;  /* 0x0000761000167816 */ /* 0x000fce0000000016 */
.L_x_15496:
        /* <DEDUP_REMOVED lines=21> */
.L_x_15527:
[----:B------:R-:W2:Y:S02]  /*1300*/  LDG.E.U8 R4, desc[UR36][R4.64] ;  /* 0x0000002404047981 */ /* 0x000ea4000c1e1100 */
[----:B--2---:R-:W-:-:S04]  /*1310*/  I2FP.F32.U32 R0, R4 ;  /* 0x0000000400007245 */ /* 0x004fc80000201000 */
[----:B------:R-:W-:-:S04]  /*1320*/  F2FP.BF16.F32.PACK_AB R0, RZ, R0 ;  /* 0x00000000ff00723e */ /* 0x000fc800000010ff */
[----:B------:R-:W-:Y:S01]  /*1330*/  PRMT R26, R0, 0x7610, R26 ;  /* 0x00007610001a7816 */ /* 0x000fe2000000001a */
[----:B------:R-:W-:Y:S06]  /*1340*/  BRA `(.L_x_15529) ;  /* 0x0000000c00c87947 */ /* 0x000fec0003800000 */
.L_x_15526:
        /* <DEDUP_REMOVED lines=11> */
.L_x_15531:
[----:B------:R-:W2:Y:S02]  /*1400*/  LDG.E R4, desc[UR36][R4.64] ;  /* 0x0000002404047981 */ /* 0x000ea4000c1e1900 */
[----:B--2---:R-:W-:-:S04]  /*1410*/  I2FP.F32.S32 R0, R4 ;  /* 0x0000000400007245 */ /* 0x004fc80000201400 */
[----:B------:R-:W-:-:S04]  /*1420*/  F2FP.BF16.F32.PACK_AB R0, RZ, R0 ;  /* 0x00000000ff00723e */ /* 0x000fc800000010ff */
[----:B------:R-:W-:Y:S01]  /*1430*/  PRMT R26, R0, 0x7610, R26 ;  /* 0x00007610001a7816 */ /* 0x000fe2000000001a */
[----:B------:R-:W-:Y:S06]  /*1440*/  BRA `(.L_x_15529) ;  /* 0x0000000c00887947 */ /* 0x000fec0003800000 */
.L_x_15530:
[----:B------:R-:W2:Y:S02]  /*1450*/  LDG.E.U16 R4, desc[UR36][R4.64] ;  /* 0x0000002404047981 */ /* 0x000ea4000c1e1500 */
[----:B--2---:R-:W0:Y:S02]  /*1460*/  I2F.S16 R0, R4 ;  /* 0x0000000400007306 */ /* 0x004e240000101400 */
[----:B0-----:R-:W-:-:S04]  /*1470*/  F2FP.BF16.F32.PACK_AB R0, RZ, R0 ;  /* 0x00000000ff00723e */ /* 0x001fc800000010ff */
[----:B------:R-:W-:Y:S01]  /*1480*/  PRMT R26, R0, 0x7610, R26 ;  /* 0x00007610001a7816 */ /* 0x000fe2000000001a */
[----:B------:R-:W-:Y:S06]  /*1490*/  BRA `(.L_x_15529) ;  /* 0x0000000c00747947 */ /* 0x000fec0003800000 */
.L_x_15525:
        /* <DEDUP_REMOVED lines=9> */
.L_x_15533:
[----:B------:R-:W2:Y:S02]  /*1530*/  LDG.E.U16 R0, desc[UR36][R4.64] ;  /* 0x0000002404007981 */ /* 0x000ea4000c1e1500 */
[----:B--2---:R-:W-:-:S05]  /*1540*/  HADD2.F32 R0, -RZ, R0.H0_H0 ;  /* 0x20000000ff007230 */ /* 0x004fca0000004100 */
[----:B------:R-:W-:-:S04]  /*1550*/  F2FP.BF16.F32.PACK_AB R0, RZ, R0 ;  /* 0x00000000ff00723e */ /* 0x000fc800000010ff */
[----:B------:R-:W-:Y:S01]  /*1560*/  PRMT R26, R0, 0x7610, R26 ;  /* 0x00007610001a7816 */ /* 0x000fe2000000001a */
[----:B------:R-:W-:Y:S06]  /*1570*/  BRA `(.L_x_15529) ;  /* 0x0000000c003c7947 */ /* 0x000fec0003800000 */
.L_x_15532:
        /* <DEDUP_REMOVED lines=9> */
.L_x_15535:
[----:B------:R-:W2:Y:S02]  /*1610*/  LDG.E.U16 R4, desc[UR36][R4.64] ;  /* 0x0000002404047981 */ /* 0x000ea4000c1e1500 */
[----:B--2---:R-:W-:-:S05]  /*1620*/  HADD2.F32 R0, -RZ, R4.H0_H0 ;  /* 0x20000004ff007230 */ /* 0x004fca0000004100 */
[----:B------:R-:W-:-:S04]  /*1630*/  F2FP.BF16.F32.PACK_AB R0, RZ, R0 ;  /* 0x00000000ff00723e */ /* 0x000fc800000010ff */
[----:B------:R-:W-:Y:S01]  /*1640*/  PRMT R26, R0, 0x7610, R26 ;  /* 0x00007610001a7816 */ /* 0x000fe2000000001a */
[----:B------:R-:W-:Y:S06]  /*1650*/  BRA `(.L_x_15529) ;  /* 0x0000000c00047947 */ /* 0x000fec0003800000 */
.L_x_15534:
        /* <DEDUP_REMOVED lines=9> */
.L_x_15524:
        /* <DEDUP_REMOVED lines=14> */
.L_x_15538:
        /* <DEDUP_REMOVED lines=9> */
.L_x_15537:
        /* <DEDUP_REMOVED lines=28> */
.L_x_15540:
        /* <DEDUP_REMOVED lines=15> */
.L_x_15539:
[----:B------:R0:W5:Y:S01]  /*1b10*/  LDG.E.U16 R26, desc[UR36][R4.64] ;  /* 0x00000024041a7981 */ /* 0x000162000c1e1500 */
[----:B------:R-:W-:Y:S05]  /*1b20*/  BRA `(.L_x_15529) ;  /* 0x0000000400d07947 */ /* 0x000fea0003800000 */
.L_x_15536:
        /* <DEDUP_REMOVED lines=13> */
.L_x_15543:
        /* <DEDUP_REMOVED lines=21> */
.L_x_15547:
[----:B------:R-:W-:Y:S05]  /*1d50*/  BSYNC B1 ;  /* 0x0000000000017941 */ /* 0x000fea0003800000 */
.L_x_15546:
[----:B------:R-:W-:Y:S01]  /*1d60*/  LEA R5, R0, 0x3b800000, 0x17 ;  /* 0x3b80000000057811 */ /* 0x000fe200078eb8ff */
[----:B------:R-:W-:-:S05]  /*1d70*/  IMAD.SHL.U32 R0, R3, 0x100000, RZ ;  /* 0x0010000003007824 */ /* 0x000fca00078e00ff */
[----:B------:R-:W-:-:S07]  /*1d80*/  LOP3.LUT R0, R5, R0, R6, 0xfe, !PT ;  /* 0x0000000005007212 */ /* 0x000fce00078efe06 */
.L_x_15545:
[----:B------:R-:W-:Y:S05]  /*1d90*/  BSYNC B0 ;  /* 0x0000000000007941 */ /* 0x000fea0003800000 */
.L_x_15544:
[----:B------:R-:W-:-:S04]  /*1da0*/  F2FP.BF16.F32.PACK_AB R0, RZ, R0 ;  /* 0x00000000ff00723e */ /* 0x000fc800000010ff */
[----:B------:R-:W-:Y:S01]  /*1db0*/  PRMT R26, R0, 0x7610, R26 ;  /* 0x00007610001a7816 */ /* 0x000fe2000000001a */
[----:B------:R-:W-:Y:S06]  /*1dc0*/  BRA `(.L_x_15529) ;  /* 0x0000000400287947 */ /* 0x000fec0003800000 */
.L_x_15542:
        /* <DEDUP_REMOVED lines=21> */
.L_x_15551:
[----:B------:R-:W-:Y:S05]  /*1f20*/  BSYNC B1 ;  /* 0x0000000000017941 */ /* 0x000fea0003800000 */
.L_x_15550:
[----:B------:R-:W-:Y:S01]  /*1f30*/  LEA R5, R0, 0x37800000, 0x17 ;  /* 0x3780000000057811 */ /* 0x000fe200078eb8ff */
[----:B------:R-:W-:-:S05]  /*1f40*/  IMAD.SHL.U32 R0, R3, 0x200000, RZ ;  /* 0x0020000003007824 */ /* 0x000fca00078e00ff */
[----:B------:R-:W-:-:S07]  /*1f50*/  LOP3.LUT R0, R5, R0, R6, 0xfe, !PT ;  /* 0x0000000005007212 */ /* 0x000fce00078efe06 */
.L_x_15549:
[----:B------:R-:W-:Y:S05]  /*1f60*/  BSYNC B0 ;  /* 0x0000000000007941 */ /* 0x000fea0003800000 */
.L_x_15548:
[----:B------:R-:W-:-:S04]  /*1f70*/  F2FP.BF16.F32.PACK_AB R0, RZ, R0 ;  /* 0x00000000ff00723e */ /* 0x000fc800000010ff */
[----:B------:R-:W-:Y:S01]  /*1f80*/  PRMT R26, R0, 0x7610, R26 ;  /* 0x00007610001a7816 */ /* 0x000fe2000000001a */
[----:B------:R-:W-:Y:S06]  /*1f90*/  BRA `(.L_x_15529) ;  /* 0x0000000000b47947 */ /* 0x000fec0003800000 */
.L_x_15541:
        /* <DEDUP_REMOVED lines=14> */
.L_x_15555:
[----:B------:R-:W-:Y:S05]  /*2080*/  BSYNC B0 ;  /* 0x0000000000007941 */ /* 0x000fea0003800000 */
.L_x_15554:
[----:B------:R-:W-:-:S04]  /*2090*/  F2FP.BF16.F32.PACK_AB R0, RZ, R0 ;  /* 0x00000000ff00723e */ /* 0x000fc800000010ff */
[----:B------:R-:W-:Y:S01]  /*20a0*/  PRMT R26, R0, 0x7610, R26 ;  /* 0x00007610001a7816 */ /* 0x000fe2000000001a */
[----:B------:R-:W-:Y:S06]  /*20b0*/  BRA `(.L_x_15529) ;  /* 0x00000000006c7947 */ /* 0x000fec0003800000 */
.L_x_15528:
        /* <DEDUP_REMOVED lines=16> */
.L_x_15556:
[----:B------:R-:W-:Y:S01]  /*21c0*/  PRMT R26, RZ, 0x7610, R26 ;  /* 0x00007610ff1a7816 */ /* 0x000fe2000000001a */
[----:B------:R-:W-:Y:S06]  /*21d0*/  BRA `(.L_x_15529) ;  /* 0x0000000000247947 */ /* 0x000fec0003800000 */
.L_x_15553:
[----:B------:R-:W2:Y:S02]  /*21e0*/  LDG.E.64 R4, desc[UR36][R4.64] ;  /* 0x0000002404047981 */ /* 0x000ea4000c1e1b00 */
[----:B--2---:R-:W0:Y:S02]  /*21f0*/  I2F.U64 R0, R4 ;  /* 0x0000000400007312 */ /* 0x004e240000301000 */
[----:B0-----:R-:W-:-:S04]  /*2200*/  F2FP.BF16.F32.PACK_AB R0, RZ, R0 ;  /* 0x00000000ff00723e */ /* 0x001fc800000010ff */
[----:B------:R-:W-:Y:S01]  /*2210*/  PRMT R26, R0, 0x7610, R26 ;  /* 0x00007610001a7816 */ /* 0x000fe2000000001a */
[----:B------:R-:W-:Y:S06]  /*2220*/  BRA `(.L_x_15529) ;  /* 0x0000000000107947 */ /* 0x000fec0003800000 */
.L_x_15552:
[----:B------:R-:W2:Y:S02]  /*2230*/  LDG.E R4, desc[UR36][R4.64] ;  /* 0x0000002404047981 */ /* 0x000ea4000c1e1900 */
[----:B--2---:R-:W-:-:S04]  /*2240*/  I2FP.F32.U32 R0, R4 ;  /* 0x0000000400007245 */ /* 0x004fc80000201000 */
[----:B------:R-:W-:-:S04]  /*2250*/  F2FP.BF16.F32.PACK_AB R0, RZ, R0 ;  /* 0x00000000ff00723e */ /* 0x000fc800000010ff */
[----:B------:R-:W-:-:S07]  /*2260*/  PRMT R26, R0, 0x7610, R26 ;  /* 0x00007610001a7816 */ /* 0x000fce000000001a */
.L_x_15529:
[----:B------:R-:W-:-:S07]  /*2270*/  VIADD R23, R23, 0x80 ;  /* 0x0000008017177836 */ /* 0x000fce0000000000 */
.L_x_15490:
[----:B------:R-:W-:Y:S05]  /*2280*/  BSYNC B6 ;  /* 0x0000000000067941 */ /* 0x000fea0003800000 */
.L_x_15489:
        /* <DEDUP_REMOVED lines=26> */
.L_x_15562:
[----:B------:R-:W2:Y:S02]  /*2430*/  LDG.E.U8 R4, desc[UR36][R4.64] ;  /* 0x0000002404047981 */ /* 0x000ea4000c1e1100 */
[----:B--2---:R-:W-:-:S04]  /*2440*/  I2FP.F32.U32 R0, R4 ;  /* 0x0000000400007245 */ /* 0x004fc80000201000 */
[----:B------:R-:W-:-:S04]  /*2450*/  F2FP.BF16.F32.PACK_AB R0, RZ, R0 ;  /* 0x00000000ff00723e */ /* 0x000fc800000010ff */
[----:B------:R-:W-:Y:S01]  /*2460*/  PRMT R28, R0, 0x7610, R28 ;  /* 0x00007610001c7816 */ /* 0x000fe2000000001c */
[----:B------:R-:W-:Y:S06]  /*2470*/  BRA `(.L_x_15564) ;  /* 0x0000000c00cc7947 */ /* 0x000fec0003800000 */
.L_x_15561:
        /* <DEDUP_REMOVED lines=11> */
.L_x_15566:
[----:B------:R-:W2:Y:S02]  /*2530*/  LDG.E R4, desc[UR36][R4.64] ;  /* 0x0000002404047981 */ /* 0x000ea4000c1e1900 */
[----:B--2---:R-:W-:-:S04]  /*2540*/  I2FP.F32.S32 R0, R4 ;  /* 0x0000000400007245 */ /* 0x004fc80000201400 */
[----:B------:R-:W-:-:S04]  /*2550*/  F2FP.BF16.F32.PACK_AB R0, RZ, R0 ;  /* 0x00000000ff00723e */ /* 0x000fc800000010ff */
[----:B------:R-:W-:Y:S01]  /*2560*/  PRMT R28, R0, 0x7610, R28 ;  /* 0x00007610001c7816 */ /* 0x000fe2000000001c */
[----:B------:R-:W-:Y:S06]  /*2570*/  BRA `(.L_x_15564) ;  /* 0x0000000c008c7947 */ /* 0x000fec0003800000 */
.L_x_15565:
[----:B------:R-:W2:Y:S02]  /*2580*/  LDG.E.U16 R4, desc[UR36][R4.64] ;  /* 0x0000002404047981 */ /* 0x000ea4000c1e1500 */
[----:B--2---:R-:W0:Y:S02]  /*2590*/  I2F.S16 R0, R4 ;  /* 0x0000000400007306 */ /* 0x004e240000101400 */
[----:B0-----:R-:W-:-:S04]  /*25a0*/  F2FP.BF16.F32.PACK_AB R0, RZ, R0 ;  /* 0x00000000ff00723e */ /* 0x001fc800000010ff */
[----:B------:R-:W-:Y:S01]  /*25b0*/  PRMT R28, R0, 0x7610, R28 ;  /* 0x00007610001c7816 */ /* 0x000fe2000000001c */
[----:B------:R-:W-:Y:S06]  /*25c0*/  BRA `(.L_x_15564) ;  /* 0x0000000c00787947 */ /* 0x000fec0003800000 */
.L_x_15560:
        /* <DEDUP_REMOVED lines=9> */
.L_x_15568:
[----:B------:R-:W2:Y:S02]  /*2660*/  LDG.E.U16 R0, desc[UR36][R4.64] ;  /* 0x0000002404007981 */ /* 0x000ea4000c1e1500 */
[----:B--2---:R-:W-:-:S05]  /*2670*/  HADD2.F32 R0, -RZ, R0.H0_H0 ;  /* 0x20000000ff007230 */ /* 0x004fca0000004100 */
[----:B------:R-:W-:-:S04]  /*2680*/  F2FP.BF16.F32.PACK_AB R0, RZ, R0 ;  /* 0x00000000ff00723e */ /* 0x000fc800000010ff */
[----:B------:R-:W-:Y:S01]  /*2690*/  PRMT R28, R0, 0x7610, R28 ;  /* 0x00007610001c7816 */ /* 0x000fe2000000001c */
[----:B------:R-:W-:Y:S06]  /*26a0*/  BRA `(.L_x_15564) ;  /* 0x0000000c00407947 */ /* 0x000fec0003800000 */
.L_x_15567:
        /* <DEDUP_REMOVED lines=9> */
.L_x_15570:
[----:B------:R-:W2:Y:S02]  /*2740*/  LDG.E.U16 R4, desc[UR36][R4.64] ;  /* 0x0000002404047981 */ /* 0x000ea4000c1e1500 */
[----:B--2---:R-:W-:-:S05]  /*2750*/  HADD2.F32 R0, -RZ, R4.H0_H0 ;  /* 0x20000004ff007230 */ /* 0x004fca0000004100 */
[----:B------:R-:W-:-:S04]  /*2760*/  F2FP.BF16.F32.PACK_AB R0, RZ, R0 ;  /* 0x00000000ff00723e */ /* 0x000fc800000010ff */
[----:B------:R-:W-:Y:S01]  /*2770*/  PRMT R28, R0, 0x7610, R28 ;  /* 0x00007610001c7816 */ /* 0x000fe2000000001c */
[----:B------:R-:W-:Y:S06]  /*2780*/  BRA `(.L_x_15564) ;  /* 0x0000000c00087947 */ /* 0x000fec0003800000 */
.L_x_15569:
        /* <DEDUP_REMOVED lines=9> */
.L_x_15559:
        /* <DEDUP_REMOVED lines=14> */
.L_x_15573:
        /* <DEDUP_REMOVED lines=9> */
.L_x_15572:
        /* <DEDUP_REMOVED lines=28> */
.L_x_15575:
        /* <DEDUP_REMOVED lines=16> */
.L_x_15574:
[----:B------:R0:W5:Y:S01]  /*2c50*/  LDG.E.U16 R28, desc[UR36][R4.64] ;  /* 0x00000024041c7981 */ /* 0x000162000c1e1500 */
[----:B------:R-:W-:Y:S05]  /*2c60*/  BRA `(.L_x_15564) ;  /* 0x0000000400d07947 */ /* 0x000fea0003800000 */
.L_x_15571:
        /* <DEDUP_REMOVED lines=13> */
.L_x_15578:
        /* <DEDUP_REMOVED lines=21> */
.L_x_15582:
[----:B------:R-:W-:Y:S05]  /*2e90*/  BSYNC B1 ;  /* 0x0000000000017941 */ /* 0x000fea0003800000 */
.L_x_15581:
[----:B------:R-:W-:Y:S01]  /*2ea0*/  LEA R5, R0, 0x3b800000, 0x17 ;  /* 0x3b80000000057811 */ /* 0x000fe200078eb8ff */
[----:B------:R-:W-:-:S05]  /*2eb0*/  IMAD.SHL.U32 R0, R3, 0x100000, RZ ;  /* 0x0010000003007824 */ /* 0x000fca00078e00ff */
[----:B------:R-:W-:-:S07]  /*2ec0*/  LOP3.LUT R0, R5, R0, R6, 0xfe, !PT ;  /* 0x0000000005007212 */ /* 0x000fce00078efe06 */
.L_x_15580:
[----:B------:R-:W-:Y:S05]  /*2ed0*/  BSYNC B0 ;  /* 0x0000000000007941 */ /* 0x000fea0003800000 */
.L_x_15579:
[----:B------:R-:W-:-:S04]  /*2ee0*/  F2FP.BF16.F32.PACK_AB R0, RZ, R0 ;  /* 0x00000000ff00723e */ /* 0x000fc800000010ff */
[----:B------:R-:W-:Y:S01]  /*2ef0*/  PRMT R28, R0, 0x7610, R28 ;  /* 0x00007610001c7816 */ /* 0x000fe2000000001c */
[----:B------:R-:W-:Y:S06]  /*2f00*/  BRA `(.L_x_15564) ;  /* 0x0000000400287947 */ /* 0x000fec0003800000 */
.L_x_15577:
        /* <DEDUP_REMOVED lines=21> */
.L_x_15586:
[----:B------:R-:W-:Y:S05]  /*3060*/  BSYNC B1 ;  /* 0x0000000000017941 */ /* 0x000fea0003800000 */
.L_x_15585:
[----:B------:R-:W-:Y:S01]  /*3070*/  LEA R5, R0, 0x37800000, 0x17 ;  /* 0x3780000000057811 */ /* 0x000fe200078eb8ff */
[----:B------:R-:W-:-:S05]  /*3080*/  IMAD.SHL.U32 R0, R3, 0x200000, RZ ;  /* 0x0020000003007824 */ /* 0x000fca00078e00ff */
[----:B------:R-:W-:-:S07]  /*3090*/  LOP3.LUT R0, R5, R0, R6, 0xfe, !PT ;  /* 0x0000000005007212 */ /* 0x000fce00078efe06 */
.L_x_15584:
[----:B------:R-:W-:Y:S05]  /*30a0*/  BSYNC B0 ;  /* 0x0000000000007941 */ /* 0x000fea0003800000 */
.L_x_15583:
[----:B------:R-:W-:-:S04]  /*30b0*/  F2FP.BF16.F32.PACK_AB R0, RZ, R0 ;  /* 0x00000000ff00723e */ /* 0x000fc800000010ff */
[----:B------:R-:W-:Y:S01]  /*30c0*/  PRMT R28, R0, 0x7610, R28 ;  /* 0x00007610001c7816 */ /* 0x000fe2000000001c */
[----:B------:R-:W-:Y:S06]  /*30d0*/  BRA `(.L_x_15564) ;  /* 0x0000000000b47947 */ /* 0x000fec0003800000 */
.L_x_15576:
        /* <DEDUP_REMOVED lines=14> */
.L_x_15590:
[----:B------:R-:W-:Y:S05]  /*31c0*/  BSYNC B0 ;  /* 0x0000000000007941 */ /* 0x000fea0003800000 */
.L_x_15589:
[----:B------:R-:W-:-:S04]  /*31d0*/  F2FP.BF16.F32.PACK_AB R0, RZ, R0 ;  /* 0x00000000ff00723e */ /* 0x000fc800000010ff */
[----:B------:R-:W-:Y:S01]  /*31e0*/  PRMT R28, R0, 0x7610, R28 ;  /* 0x00007610001c7816 */ /* 0x000fe2000000001c */
[----:B------:R-:W-:Y:S06]  /*31f0*/  BRA `(.L_x_15564) ;  /* 0x00000000006c7947 */ /* 0x000fec0003800000 */
.L_x_15563:
        /* <DEDUP_REMOVED lines=16> */
.L_x_15591:
[----:B------:R-:W-:Y:S01]  /*3300*/  PRMT R28, RZ, 0x7610, R28 ;  /* 0x00007610ff1c7816 */ /* 0x000fe2000000001c */
[----:B------:R-:W-:Y:S06]  /*3310*/  BRA `(.L_x_15564) ;  /* 0x0000000000247947 */ /* 0x000fec0003800000 */
.L_x_15588:
[----:B------:R-:W2:Y:S02]  /*3320*/  LDG.E.64 R4, desc[UR36][R4.64] ;  /* 0x0000002404047981 */ /* 0x000ea4000c1e1b00 */
[----:B--2---:R-:W0:Y:S02]  /*3330*/  I2F.U64 R0, R4 ;  /* 0x0000000400007312 */ /* 0x004e240000301000 */
[----:B0-----:R-:W-:-:S04]  /*3340*/  F2FP.BF16.F32.PACK_AB R0, RZ, R0 ;  /* 0x00000000ff00723e */ /* 0x001fc800000010ff */
[----:B------:R-:W-:Y:S01]  /*3350*/  PRMT R28, R0, 0x7610, R28 ;  /* 0x00007610001c7816 */ /* 0x000fe2000000001c */
[----:B------:R-:W-:Y:S06]  /*3360*/  BRA `(.L_x_15564) ;  /* 0x0000000000107947 */ /* 0x000fec0003800000 */
.L_x_15587:
[----:B------:R-:W2:Y:S02]  /*3370*/  LDG.E R4, desc[UR36][R4.64] ;  /* 0x0000002404047981 */ /* 0x000ea4000c1e1900 */
[----:B--2---:R-:W-:-:S04]  /*3380*/  I2FP.F32.U32 R0, R4 ;  /* 0x0000000400007245 */ /* 0x004fc80000201000 */
[----:B------:R-:W-:-:S04]  /*3390*/  F2FP.BF16.F32.PACK_AB R0, RZ, R0 ;  /* 0x00000000ff00723e */ /* 0x000fc800000010ff */
[----:B------:R-:W-:-:S07]  /*33a0*/  PRMT R28, R0, 0x7610, R28 ;  /* 0x00007610001c7816 */ /* 0x000fce000000001c */
.L_x_15564:
        /* <DEDUP_REMOVED lines=21> */
.L_x_15595:
[----:B------:R-:W2:Y:S02]  /*3500*/  LDG.E.U8 R4, desc[UR36][R4.64] ;  /* 0x0000002404047981 */ /* 0x000ea4000c1e1100 */
[----:B--2---:R-:W-:-:S04]  /*3510*/  I2FP.F32.U32 R0, R4 ;  /* 0x0000000400007245 */ /* 0x004fc80000201000 */
[----:B------:R-:W-:-:S04]  /*3520*/  F2FP.BF16.F32.PACK_AB R0, RZ, R0 ;  /* 0x00000000ff00723e */ /* 0x000fc800000010ff */
[----:B------:R-:W-:Y:S01]  /*3530*/  PRMT R27, R0, 0x7610, R27 ;  /* 0x00007610001b7816 */ /* 0x000fe2000000001b */
[----:B------:R-:W-:Y:S06]  /*3540*/  BRA `(.L_x_15597) ;  /* 0x0000000c00c87947 */ /* 0x000fec0003800000 */
.L_x_15594:
        /* <DEDUP_REMOVED lines=11> */
.L_x_15599:
[----:B------:R-:W2:Y:S02]  /*3600*/  LDG.E R4, desc[UR36][R4.64] ;  /* 0x0000002404047981 */ /* 0x000ea4000c1e1900 */
[----:B--2---:R-:W-:-:S04]  /*3610*/  I2FP.F32.S32 R0, R4 ;  /* 0x0000000400007245 */ /* 0x004fc80000201400 */
[----:B------:R-:W-:-:S04]  /*3620*/  F2FP.BF16.F32.PACK_AB R0, RZ, R0 ;  /* 0x00000000ff00723e */ /* 0x000fc800000010ff */
[----:B------:R-:W-:Y:S01]  /*3630*/  PRMT R27, R0, 0x7610, R27 ;  /* 0x00007610001b7816 */ /* 0x000fe2000000001b */
[----:B------:R-:W-:Y:S06]  /*3640*/  BRA `(.L_x_15597) ;  /* 0x0000000c00887947 */ /* 0x000fec0003800000 */
.L_x_15598:
[----:B------:R-:W2:Y:S02]  /*3650*/  LDG.E.U16 R4, desc[UR36][R4.64] ;  /* 0x0000002404047981 */ /* 0x000ea4000c1e1500 */
[----:B--2---:R-:W0:Y:S02]  /*3660*/  I2F.S16 R0, R4 ;  /* 0x0000000400007306 */ /* 0x004e240000101400 */
[----:B0-----:R-:W-:-:S04]  /*3670*/  F2FP.BF16.F32.PACK_AB R0, RZ, R0 ;  /* 0x00000000ff00723e */ /* 0x001fc800000010ff */
[----:B------:R-:W-:Y:S01]  /*3680*/  PRMT R27, R0, 0x7610, R27 ;  /* 0x00007610001b7816 */ /* 0x000fe2000000001b */
[----:B------:R-:W-:Y:S06]  /*3690*/  BRA `(.L_x_15597) ;  /* 0x0000000c00747947 */ /* 0x000fec0003800000 */
.L_x_15593:
        /* <DEDUP_REMOVED lines=9> */
.L_x_15601:
[----:B------:R-:W2:Y:S02]  /*3730*/  LDG.E.U16 R0, desc[UR36][R4.64] ;  /* 0x0000002404007981 */ /* 0x000ea4000c1e1500 */
[----:B--2---:R-:W-:-:S05]  /*3740*/  HADD2.F32 R0, -RZ, R0.H0_H0 ;  /* 0x20000000ff007230 */ /* 0x004fca0000004100 */
[----:B------:R-:W-:-:S04]  /*3750*/  F2FP.BF16.F32.PACK_AB R0, RZ, R0 ;  /* 0x00000000ff00723e */ /* 0x000fc800000010ff */
[----:B------:R-:W-:Y:S01]  /*3760*/  PRMT R27, R0, 0x7610, R27 ;  /* 0x00007610001b7816 */ /* 0x000fe2000000001b */
[----:B------:R-:W-:Y:S06]  /*3770*/  BRA `(.L_x_15597) ;  /* 0x0000000c003c7947 */ /* 0x000fec0003800000 */
.L_x_15600:
        /* <DEDUP_REMOVED lines=9> */
.L_x_15603:
[----:B------:R-:W2:Y:S02]  /*3810*/  LDG.E.U16 R4, desc[UR36][R4.64] ;  /* 0x0000002404047981 */ /* 0x000ea4000c1e1500 */
[----:B--2---:R-:W-:-:S05]  /*3820*/  HADD2.F32 R0, -RZ, R4.H0_H0 ;  /* 0x20000004ff007230 */ /* 0x004fca0000004100 */
[----:B------:R-:W-:-:S04]  /*3830*/  F2FP.BF16.F32.PACK_AB R0, RZ, R0 ;  /* 0x00000000ff00723e */ /* 0x000fc800000010ff */
[----:B------:R-:W-:Y:S01]  /*3840*/  PRMT R27, R0, 0x7610, R27 ;  /* 0x00007610001b7816 */ /* 0x000fe2000000001b */
[----:B------:R-:W-:Y:S06]  /*3850*/  BRA `(.L_x_15597) ;  /* 0x0000000c00047947 */ /* 0x000fec0003800000 */
.L_x_15602:
        /* <DEDUP_REMOVED lines=9> */
.L_x_15592:
        /* <DEDUP_REMOVED lines=14> */
.L_x_15606:
        /* <DEDUP_REMOVED lines=9> */
.L_x_15605:
        /* <DEDUP_REMOVED lines=28> */
.L_x_15608:
        /* <DEDUP_REMOVED lines=15> */
.L_x_15607:
[----:B------:R0:W5:Y:S01]  /*3d10*/  LDG.E.U16 R27, desc[UR36][R4.64] ;  /* 0x00000024041b7981 */ /* 0x000162000c1e1500 */
[----:B------:R-:W-:Y:S05]  /*3d20*/  BRA `(.L_x_15597) ;  /* 0x0000000400d07947 */ /* 0x000fea0003800000 */
.L_x_15604:
        /* <DEDUP_REMOVED lines=13> */
.L_x_15611:
        /* <DEDUP_REMOVED lines=21> */
.L_x_15615:
[----:B------:R-:W-:Y:S05]  /*3f50*/  BSYNC B1 ;  /* 0x0000000000017941 */ /* 0x000fea0003800000 */
.L_x_15614:
[----:B------:R-:W-:Y:S01]  /*3f60*/  LEA R5, R0, 0x3b800000, 0x17 ;  /* 0x3b80000000057811 */ /* 0x000fe200078eb8ff */
[----:B------:R-:W-:-:S05]  /*3f70*/  IMAD.SHL.U32 R0, R3, 0x100000, RZ ;  /* 0x0010000003007824 */ /* 0x000fca00078e00ff */
[----:B------:R-:W-:-:S07]  /*3f80*/  LOP3.LUT R0, R5, R0, R6, 0xfe, !PT ;  /* 0x0000000005007212 */ /* 0x000fce00078efe06 */
.L_x_15613:
[----:B------:R-:W-:Y:S05]  /*3f90*/  BSYNC B0 ;  /* 0x0000000000007941 */ /* 0x000fea0003800000 */
.L_x_15612:
[----:B------:R-:W-:-:S04]  /*3fa0*/  F2FP.BF16.F32.PACK_AB R0, RZ, R0 ;  /* 0x00000000ff00723e */ /* 0x000fc800000010ff */
[----:B------:R-:W-:Y:S01]  /*3fb0*/  PRMT R27, R0, 0x7610, R27 ;  /* 0x00007610001b7816 */ /* 0x000fe2000000001b */
[----:B------:R-:W-:Y:S06]  /*3fc0*/  BRA `(.L_x_15597) ;  /* 0x0000000400287947 */ /* 0x000fec0003800000 */
.L_x_15610:
        /* <DEDUP_REMOVED lines=21> */
.L_x_15619:
[----:B------:R-:W-:Y:S05]  /*4120*/  BSYNC B1 ;  /* 0x0000000000017941 */ /* 0x000fea0003800000 */
.L_x_15618:
[----:B------:R-:W-:Y:S01]  /*4130*/  LEA R5, R0, 0x37800000, 0x17 ;  /* 0x3780000000057811 */ /* 0x000fe200078eb8ff */
[----:B------:R-:W-:-:S05]  /*4140*/  IMAD.SHL.U32 R0, R3, 0x200000, RZ ;  /* 0x0020000003007824 */ /* 0x000fca00078e00ff */
[----:B------:R-:W-:-:S07]  /*4150*/  LOP3.LUT R0, R5, R0, R6, 0xfe, !PT ;  /* 0x0000000005007212 */ /* 0x000fce00078efe06 */
.L_x_15617:
[----:B------:R-:W-:Y:S05]  /*4160*/  BSYNC B0 ;  /* 0x0000000000007941 */ /* 0x000fea0003800000 */
.L_x_15616:
[----:B------:R-:W-:-:S04]  /*4170*/  F2FP.BF16.F32.PACK_AB R0, RZ, R0 ;  /* 0x00000000ff00723e */ /* 0x000fc800000010ff */
[----:B------:R-:W-:Y:S01]  /*4180*/  PRMT R27, R0, 0x7610, R27 ;  /* 0x00007610001b7816 */ /* 0x000fe2000000001b */
[----:B------:R-:W-:Y:S06]  /*4190*/  BRA `(.L_x_15597) ;  /* 0x0000000000b47947 */ /* 0x000fec0003800000 */
.L_x_15609:
        /* <DEDUP_REMOVED lines=14> */
.L_x_15623:
[----:B------:R-:W-:Y:S05]  /*4280*/  BSYNC B0 ;  /* 0x0000000000007941 */ /* 0x000fea0003800000 */
.L_x_15622:
[----:B------:R-:W-:-:S04]  /*4290*/  F2FP.BF16.F32.PACK_AB R0, RZ, R0 ;  /* 0x00000000ff00723e */ /* 0x000fc800000010ff */
[----:B------:R-:W-:Y:S01]  /*42a0*/  PRMT R27, R0, 0x7610, R27 ;  /* 0x00007610001b7816 */ /* 0x000fe2000000001b */
[----:B------:R-:W-:Y:S06]  /*42b0*/  BRA `(.L_x_15597) ;  /* 0x00000000006c7947 */ /* 0x000fec0003800000 */
.L_x_15596:
        /* <DEDUP_REMOVED lines=16> */
.L_x_15624:
[----:B------:R-:W-:Y:S01]  /*43c0*/  PRMT R27, RZ, 0x7610, R27 ;  /* 0x00007610ff1b7816 */ /* 0x000fe2000000001b */
[----:B------:R-:W-:Y:S06]  /*43d0*/  BRA `(.L_x_15597) ;  /* 0x0000000000247947 */ /* 0x000fec0003800000 */
.L_x_15621:
[----:B------:R-:W2:Y:S02]  /*43e0*/  LDG.E.64 R4, desc[UR36][R4.64] ;  /* 0x0000002404047981 */ /* 0x000ea4000c1e1b00 */
[----:B--2---:R-:W0:Y:S02]  /*43f0*/  I2F.U64 R0, R4 ;  /* 0x0000000400007312 */ /* 0x004e240000301000 */
[----:B0-----:R-:W-:-:S04]  /*4400*/  F2FP.BF16.F32.PACK_AB R0, RZ, R0 ;  /* 0x00000000ff00723e */ /* 0x001fc800000010ff */
[----:B------:R-:W-:Y:S01]  /*4410*/  PRMT R27, R0, 0x7610, R27 ;  /* 0x00007610001b7816 */ /* 0x000fe2000000001b */
[----:B------:R-:W-:Y:S06]  /*4420*/  BRA `(.L_x_15597) ;  /* 0x0000000000107947 */ /* 0x000fec0003800000 */
.L_x_15620:
[----:B------:R-:W2:Y:S02]  /*4430*/  LDG.E R4, desc[UR36][R4.64] ;  /* 0x0000002404047981 */ /* 0x000ea4000c1e1900 */
[----:B--2---:R-:W-:-:S04]  /*4440*/  I2FP.F32.U32 R0, R4 ;  /* 0x0000000400007245 */ /* 0x004fc80000201000 */
[----:B------:R-:W-:-:S04]  /*4450*/  F2FP.BF16.F32.PACK_AB R0, RZ, R0 ;  /* 0x00000000ff00723e */ /* 0x000fc800000010ff */
[----:B------:R-:W-:-:S07]  /*4460*/  PRMT R27, R0, 0x7610, R27 ;  /* 0x00007610001b7816 */ /* 0x000fce000000001b */
.L_x_15597:
[----:B------:R-:W-:-:S07]  /*4470*/  VIADD R23, R23, 0x80 ;  /* 0x0000008017177836 */ /* 0x000fce0000000000 */
.L_x_15558:
[----:B------:R-:W-:Y:S05]  /*4480*/  BSYNC B6 ;  /* 0x0000000000067941 */ /* 0x000fea0003800000 */
.L_x_15557:
        /* <DEDUP_REMOVED lines=28> */
.L_x_15630:
[----:B------:R-:W2:Y:S02]  /*4650*/  LDG.E.U8 R4, desc[UR36][R4.64] ;  /* 0x0000002404047981 */ /* 0x000ea4000c1e1100 */
[----:B--2---:R-:W-:-:S04]  /*4660*/  I2FP.F32.U32 R0, R4 ;  /* 0x0000000400007245 */ /* 0x004fc80000201000 */
[----:B------:R-:W-:-:S04]  /*4670*/  F2FP.BF16.F32.PACK_AB R0, RZ, R0 ;  /* 0x00000000ff00723e */ /* 0x000fc800000010ff */
[----:B------:R-:W-:Y:S01]  /*4680*/  PRMT R18, R0, 0x7610, R18 ;  /* 0x0000761000127816 */ /* 0x000fe20000000012 */
[----:B------:R-:W-:Y:S06]  /*4690*/  BRA `(.L_x_15632) ;  /* 0x0000000c00c87947 */ /* 0x000fec0003800000 */
.L_x_15629:
        /* <DEDUP_REMOVED lines=11> */
.L_x_15634:
[----:B------:R-:W2:Y:S02]  /*4750*/  LDG.E R4, desc[UR36][R4.64] ;  /* 0x0000002404047981 */ /* 0x000ea4000c1e1900 */
[----:B--2---:R-:W-:-:S04]  /*4760*/  I2FP.F32.S32 R0, R4 ;  /* 0x0000000400007245 */ /* 0x004fc80000201400 */
[----:B------:R-:W-:-:S04]  /*4770*/  F2FP.BF16.F32.PACK_AB R0, RZ, R0 ;  /* 0x00000000ff00723e */ /* 0x000fc800000010ff */
[----:B------:R-:W-:Y:S01]  /*4780*/  PRMT R18, R0, 0x7610, R18 ;  /* 0x0000761000127816 */ /* 0x000fe20000000012 */
[----:B------:R-:W-:Y:S06]  /*4790*/  BRA `(.L_x_15632) ;  /* 0x0000000c00887947 */ /* 0x000fec0003800000 */
.L_x_15633:
[----:B------:R-:W2:Y:S02]  /*47a0*/  LDG.E.U16 R4, desc[UR36][R4.64] ;  /* 0x0000002404047981 */ /* 0x000ea4000c1e1500 */
[----:B--2---:R-:W0:Y:S02]  /*47b0*/  I2F.S16 R0, R4 ;  /* 0x0000000400007306 */ /* 0x004e240000101400 */
[----:B0-----:R-:W-:-:S04]  /*47c0*/  F2FP.BF16.F32.PACK_AB R0, RZ, R0 ;  /* 0x00000000ff00723e */ /* 0x001fc800000010ff */
[----:B------:R-:W-:Y:S01]  /*47d0*/  PRMT R18, R0, 0x7610, R18 ;  /* 0x0000761000127816 */ /* 0x000fe20000000012 */
[----:B------:R-:W-:Y:S06]  /*47e0*/  BRA `(.L_x_15632) ;  /* 0x0000000c00747947 */ /* 0x000fec0003800000 */
.L_x_15628:
        /* <DEDUP_REMOVED lines=9> */
.L_x_15636:
[----:B------:R-:W2:Y:S02]  /*4880*/  LDG.E.U16 R0, desc[UR36][R4.64] ;  /* 0x0000002404007981 */ /* 0x000ea4000c1e1500 */
[----:B--2---:R-:W-:-:S05]  /*4890*/  HADD2.F32 R0, -RZ, R0.H0_H0 ;  /* 0x20000000ff007230 */ /* 0x004fca0000004100 */
[----:B------:R-:W-:-:S04]  /*48a0*/  F2FP.BF16.F32.PACK_AB R0, RZ, R0 ;  /* 0x00000000ff00723e */ /* 0x000fc800000010ff */
[----:B------:R-:W-:Y:S01]  /*48b0*/  PRMT R18, R0, 0x7610, R18 ;  /* 0x0000761000127816 */ /* 0x000fe20000000012 */
[----:B------:R-:W-:Y:S06]  /*48c0*/  BRA `(.L_x_15632) ;  /* 0x0000000c003c7947 */ /* 0x000fec0003800000 */
.L_x_15635:
        /* <DEDUP_REMOVED lines=9> */
.L_x_15638:
[----:B------:R-:W2:Y:S02]  /*4960*/  LDG.E.U16 R4, desc[UR36][R4.64] ;  /* 0x0000002404047981 */ /* 0x000ea4000c1e1500 */
[----:B--2---:R-:W-:-:S05]  /*4970*/  HADD2.F32 R0, -RZ, R4.H0_H0 ;  /* 0x20000004ff007230 */ /* 0x004fca0000004100 */
[----:B------:R-:W-:-:S04]  /*4980*/  F2FP.BF16.F32.PACK_AB R0, RZ, R0 ;  /* 0x00000000ff00723e */ /* 0x000fc800000010ff */
[----:B------:R-:W-:Y:S01]  /*4990*/  PRMT R18, R0, 0x7610, R18 ;  /* 0x0000761000127816 */ /* 0x000fe20000000012 */
[----:B------:R-:W-:Y:S06]  /*49a0*/  BRA `(.L_x_15632) ;  /* 0x0000000c00047947 */ /* 0x000fec0003800000 */
.L_x_15637:
        /* <DEDUP_REMOVED lines=9> */
.L_x_15627:
        /* <DEDUP_REMOVED lines=14> */
.L_x_15641:
        /* <DEDUP_REMOVED lines=9> */
.L_x_15640:
        /* <DEDUP_REMOVED lines=28> */
.L_x_15643:
        /* <DEDUP_REMOVED lines=15> */
.L_x_15642:
[----:B------:R0:W5:Y:S01]  /*4e60*/  LDG.E.U16 R18, desc[UR36][R4.64] ;  /* 0x0000002404127981 */ /* 0x000162000c1e1500 */
[----:B------:R-:W-:Y:S05]  /*4e70*/  BRA `(.L_x_15632) ;  /* 0x0000000400d07947 */ /* 0x000fea0003800000 */
.L_x_15639:
        /* <DEDUP_REMOVED lines=13> */
.L_x_15646:
        /* <DEDUP_REMOVED lines=21> */
.L_x_15650:
[----:B------:R-:W-:Y:S05]  /*50a0*/  BSYNC B1 ;  /* 0x0000000000017941 */ /* 0x000fea0003800000 */
.L_x_15649:
[----:B------:R-:W-:Y:S01]  /*50b0*/  LEA R5, R0, 0x3b800000, 0x17 ;  /* 0x3b80000000057811 */ /* 0x000fe200078eb8ff */
[----:B------:R-:W-:-:S05]  /*50c0*/  IMAD.SHL.U32 R0, R3, 0x100000, RZ ;  /* 0x0010000003007824 */ /* 0x000fca00078e00ff */
[----:B------:R-:W-:-:S07]  /*50d0*/  LOP3.LUT R0, R5, R0, R6, 0xfe, !PT ;  /* 0x0000000005007212 */ /* 0x000fce00078efe06 */
.L_x_15648:
[----:B------:R-:W-:Y:S05]  /*50e0*/  BSYNC B0 ;  /* 0x0000000000007941 */ /* 0x000fea0003800000 */
.L_x_15647:
[----:B------:R-:W-:-:S04]  /*50f0*/  F2FP.BF16.F32.PACK_AB R0, RZ, R0 ;  /* 0x00000000ff00723e */ /* 0x000fc800000010ff */
[----:B------:R-:W-:Y:S01]  /*5100*/  PRMT R18, R0, 0x7610, R18 ;  /* 0x0000761000127816 */ /* 0x000fe20000000012 */
[----:B------:R-:W-:Y:S06]  /*5110*/  BRA `(.L_x_15632) ;  /* 0x0000000400287947 */ /* 0x000fec0003800000 */
.L_x_15645:
        /* <DEDUP_REMOVED lines=21> */
.L_x_15654:
[----:B------:R-:W-:Y:S05]  /*5270*/  BSYNC B1 ;  /* 0x0000000000017941 */ /* 0x000fea0003800000 */
.L_x_15653:
[----:B------:R-:W-:Y:S01]  /*5280*/  LEA R5, R0, 0x37800000, 0x17 ;  /* 0x3780000000057811 */ /* 0x000fe200078eb8ff */
[----:B------:R-:W-:-:S05]  /*5290*/  IMAD.SHL.U32 R0, R3, 0x200000, RZ ;  /* 0x0020000003007824 */ /* 0x000fca00078e00ff */
[----:B------:R-:W-:-:S07]  /*52a0*/  LOP3.LUT R0, R5, R0, R6, 0xfe, !PT ;  /* 0x0000000005007212 */ /* 0x000fce00078efe06 */
.L_x_15652:
[----:B------:R-:W-:Y:S05]  /*52b0*/  BSYNC B0 ;  /* 0x0000000000007941 */ /* 0x000fea0003800000 */
.L_x_15651:
[----:B------:R-:W-:-:S04]  /*52c0*/  F2FP.BF16.F32.PACK_AB R0, RZ, R0 ;  /* 0x00000000ff00723e */ /* 0x000fc800000010ff */
[----:B------:R-:W-:Y:S01]  /*52d0*/  PRMT R18, R0, 0x7610, R18 ;  /* 0x0000761000127816 */ /* 0x000fe20000000012 */
[----:B------:R-:W-:Y:S06]  /*52e0*/  BRA `(.L_x_15632) ;  /* 0x0000000000b47947 */ /* 0x000fec0003800000 */
.L_x_15644:
        /* <DEDUP_REMOVED lines=14> */
.L_x_15658:
[----:B------:R-:W-:Y:S05]  /*53d0*/  BSYNC B0 ;  /* 0x0000000000007941 */ /* 0x000fea0003800000 */
.L_x_15657:
[----:B------:R-:W-:-:S04]  /*53e0*/  F2FP.BF16.F32.PACK_AB R0, RZ, R0 ;  /* 0x00000000ff00723e */ /* 0x000fc800000010ff */
[----:B------:R-:W-:Y:S01]  /*53f0*/  PRMT R18, R0, 0x7610, R18 ;  /* 0x0000761000127816 */ /* 0x000fe20000000012 */
[----:B------:R-:W-:Y:S06]  /*5400*/  BRA `(.L_x_15632) ;  /* 0x00000000006c7947 */ /* 0x000fec0003800000 */
.L_x_15631:
        /* <DEDUP_REMOVED lines=16> */
.L_x_15659:
[----:B------:R-:W-:Y:S01]  /*5510*/  PRMT R18, RZ, 0x7610, R18 ;  /* 0x00007610ff127816 */ /* 0x000fe20000000012 */
[----:B------:R-:W-:Y:S06]  /*5520*/  BRA `(.L_x_15632) ;  /* 0x0000000000247947 */ /* 0x000fec0003800000 */
.L_x_15656:
[----:B------:R-:W2:Y:S02]  /*5530*/  LDG.E.64 R4, desc[UR36][R4.64] ;  /* 0x0000002404047981 */ /* 0x000ea4000c1e1b00 */
[----:B--2---:R-:W0:Y:S02]  /*5540*/  I2F.U64 R0, R4 ;  /* 0x0000000400007312 */ /* 0x004e240000301000 */
[----:B0-----:R-:W-:-:S04]  /*5550*/  F2FP.BF16.F32.PACK_AB R0, RZ, R0 ;  /* 0x00000000ff00723e */ /* 0x001fc800000010ff */
[----:B------:R-:W-:Y:S01]  /*5560*/  PRMT R18, R0, 0x7610, R18 ;  /* 0x0000761000127816 */ /* 0x000fe20000000012 */
[----:B------:R-:W-:Y:S06]  /*5570*/  BRA `(.L_x_15632) ;  /* 0x0000000000107947 */ /* 0x000fec0003800000 */
.L_x_15655:
[----:B------:R-:W2:Y:S02]  /*5580*/  LDG.E R4, desc[UR36][R4.64] ;  /* 0x0000002404047981 */ /* 0x000ea4000c1e1900 */
[----:B--2---:R-:W-:-:S04]  /*5590*/  I2FP.F32.U32 R0, R4 ;  /* 0x0000000400007245 */ /* 0x004fc80000201000 */
[----:B------:R-:W-:-:S04]  /*55a0*/  F2FP.BF16.F32.PACK_AB R0, RZ, R0 ;  /* 0x00000000ff00723e */ /* 0x000fc800000010ff */
[----:B------:R-:W-:-:S07]  /*55b0*/  PRMT R18, R0, 0x7610, R18 ;  /* 0x0000761000127816 */ /* 0x000fce0000000012 */
.L_x_15632:
        /* <DEDUP_REMOVED lines=22> */
.L_x_15663:
[----:B------:R-:W2:Y:S02]  /*5720*/  LDG.E.U8 R4, desc[UR36][R4.64] ;  /* 0x0000002404047981 */ /* 0x000ea4000c1e1100 */
[----:B--2---:R-:W-:-:S04]  /*5730*/  I2FP.F32.U32 R0, R4 ;  /* 0x0000000400007245 */ /* 0x004fc80000201000 */
[----:B------:R-:W-:-:S04]  /*5740*/  F2FP.BF16.F32.PACK_AB R0, RZ, R0 ;  /* 0x00000000ff00723e */ /* 0x000fc800000010ff */
[----:B------:R-:W-:Y:S01]  /*5750*/  PRMT R24, R0, 0x7610, R24 ;  /* 0x0000761000187816 */ /* 0x000fe20000000018 */
[----:B------:R-:W-:Y:S06]  /*5760*/  BRA `(.L_x_15665) ;  /* 0x0000000c00c87947 */ /* 0x000fec0003800000 */
.L_x_15662:
        /* <DEDUP_REMOVED lines=11> */
.L_x_15667:
[----:B------:R-:W2:Y:S02]  /*5820*/  LDG.E R4, desc[UR36][R4.64] ;  /* 0x0000002404047981 */ /* 0x000ea4000c1e1900 */
[----:B--2---:R-:W-:-:S04]  /*5830*/  I2FP.F32.S32 R0, R4 ;  /* 0x0000000400007245 */ /* 0x004fc80000201400 */
[----:B------:R-:W-:-:S04]  /*5840*/  F2FP.BF16.F32.PACK_AB R0, RZ, R0 ;  /* 0x00000000ff00723e */ /* 0x000fc800000010ff */
[----:B------:R-:W-:Y:S01]  /*5850*/  PRMT R24, R0, 0x7610, R24 ;  /* 0x0000761000187816 */ /* 0x000fe20000000018 */
[----:B------:R-:W-:Y:S06]  /*5860*/  BRA `(.L_x_15665) ;  /* 0x0000000c00887947 */ /* 0x000fec0003800000 */
.L_x_15666:
[----:B------:R-:W2:Y:S02]  /*5870*/  LDG.E.U16 R4, desc[UR36][R4.64] ;  /* 0x0000002404047981 */ /* 0x000ea4000c1e1500 */
[----:B--2---:R-:W0:Y:S02]  /*5880*/  I2F.S16 R0, R4 ;  /* 0x0000000400007306 */ /* 0x004e240000101400 */
[----:B0-----:R-:W-:-:S04]  /*5890*/  F2FP.BF16.F32.PACK_AB R0, RZ, R0 ;  /* 0x00000000ff00723e */ /* 0x001fc800000010ff */
[----:B------:R-:W-:Y:S01]  /*58a0*/  PRMT R24, R0, 0x7610, R24 ;  /* 0x0000761000187816 */ /* 0x000fe20000000018 */
[----:B------:R-:W-:Y:S06]  /*58b0*/  BRA `(.L_x_15665) ;  /* 0x0000000c00747947 */ /* 0x000fec0003800000 */
.L_x_15661:
        /* <DEDUP_REMOVED lines=9> */
.L_x_15669:
[----:B------:R-:W2:Y:S02]  /*5950*/  LDG.E.U16 R0, desc[UR36][R4.64] ;  /* 0x0000002404007981 */ /* 0x000ea4000c1e1500 */
[----:B--2---:R-:W-:-:S05]  /*5960*/  HADD2.F32 R0, -RZ, R0.H0_H0 ;  /* 0x20000000ff007230 */ /* 0x004fca0000004100 */
[----:B------:R-:W-:-:S04]  /*5970*/  F2FP.BF16.F32.PACK_AB R0, RZ, R0 ;  /* 0x00000000ff00723e */ /* 0x000fc800000010ff */
[----:B------:R-:W-:Y:S01]  /*5980*/  PRMT R24, R0, 0x7610, R24 ;  /* 0x0000761000187816 */ /* 0x000fe20000000018 */
[----:B------:R-:W-:Y:S06]  /*5990*/  BRA `(.L_x_15665) ;  /* 0x0000000c003c7947 */ /* 0x000fec0003800000 */
.L_x_15668:
        /* <DEDUP_REMOVED lines=9> */
.L_x_15671:
[----:B------:R-:W2:Y:S02]  /*5a30*/  LDG.E.U16 R4, desc[UR36][R4.64] ;  /* 0x0000002404047981 */ /* 0x000ea4000c1e1500 */
[----:B--2---:R-:W-:-:S05]  /*5a40*/  HADD2.F32 R0, -RZ, R4.H0_H0 ;  /* 0x20000004ff007230 */ /* 0x004fca0000004100 */
[----:B------:R-:W-:-:S04]  /*5a50*/  F2FP.BF16.F32.PACK_AB R0, RZ, R0 ;  /* 0x00000000ff00723e */ /* 0x000fc800000010ff */
[----:B------:R-:W-:Y:S01]  /*5a60*/  PRMT R24, R0, 0x7610, R24 ;  /* 0x0000761000187816 */ /* 0x000fe20000000018 */
[----:B------:R-:W-:Y:S06]  /*5a70*/  BRA `(.L_x_15665) ;  /* 0x0000000c00047947 */ /* 0x000fec0003800000 */
.L_x_15670:
        /* <DEDUP_REMOVED lines=9> */
.L_x_15660:
        /* <DEDUP_REMOVED lines=14> */
.L_x_15674:
        /* <DEDUP_REMOVED lines=9> */
.L_x_15673:
        /* <DEDUP_REMOVED lines=28> */
.L_x_15676:
        /* <DEDUP_REMOVED lines=15> */
.L_x_15675:
[----:B------:R0:W5:Y:S01]  /*5f30*/  LDG.E.U16 R24, desc[UR36][R4.64] ;  /* 0x0000002404187981 */ /* 0x000162000c1e1500 */
[----:B------:R-:W-:Y:S05]  /*5f40*/  BRA `(.L_x_15665) ;  /* 0x0000000400d07947 */ /* 0x000fea0003800000 */
.L_x_15672:
        /* <DEDUP_REMOVED lines=13> */
.L_x_15679:
        /* <DEDUP_REMOVED lines=21> */
.L_x_15683:
[----:B------:R-:W-:Y:S05]  /*6170*/  BSYNC B1 ;  /* 0x0000000000017941 */ /* 0x000fea0003800000 */
.L_x_15682:
[----:B------:R-:W-:Y:S01]  /*6180*/  LEA R5, R0, 0x3b800000, 0x17 ;  /* 0x3b80000000057811 */ /* 0x000fe200078eb8ff */
[----:B------:R-:W-:-:S05]  /*6190*/  IMAD.SHL.U32 R0, R3, 0x100000, RZ ;  /* 0x0010000003007824 */ /* 0x000fca00078e00ff */
[----:B------:R-:W-:-:S07]  /*61a0*/  LOP3.LUT R0, R5, R0, R6, 0xfe, !PT ;  /* 0x0000000005007212 */ /* 0x000fce00078efe06 */
.L_x_15681:
[----:B------:R-:W-:Y:S05]  /*61b0*/  BSYNC B0 ;  /* 0x0000000000007941 */ /* 0x000fea0003800000 */
.L_x_15680:
[----:B------:R-:W-:-:S04]  /*61c0*/  F2FP.BF16.F32.PACK_AB R0, RZ, R0 ;  /* 0x00000000ff00723e */ /* 0x000fc800000010ff */
[----:B------:R-:W-:Y:S01]  /*61d0*/  PRMT R24, R0, 0x7610, R24 ;  /* 0x0000761000187816 */ /* 0x000fe20000000018 */
[----:B------:R-:W-:Y:S06]  /*61e0*/  BRA `(.L_x_15665) ;  /* 0x0000000400287947 */ /* 0x000fec0003800000 */
.L_x_15678:
        /* <DEDUP_REMOVED lines=21> */
.L_x_15687:
[----:B------:R-:W-:Y:S05]  /*6340*/  BSYNC B1 ;  /* 0x0000000000017941 */ /* 0x000fea0003800000 */
.L_x_15686:
[----:B------:R-:W-:Y:S01]  /*6350*/  LEA R5, R0, 0x37800000, 0x17 ;  /* 0x3780000000057811 */ /* 0x000fe200078eb8ff */
[----:B------:R-:W-:-:S05]  /*6360*/  IMAD.SHL.U32 R0, R3, 0x200000, RZ ;  /* 0x0020000003007824 */ /* 0x000fca00078e00ff */
[----:B------:R-:W-:-:S07]  /*6370*/  LOP3.LUT R0, R5, R0, R6, 0xfe, !PT ;  /* 0x0000000005007212 */ /* 0x000fce00078efe06 */
.L_x_15685:
[----:B------:R-:W-:Y:S05]  /*6380*/  BSYNC B0 ;  /* 0x0000000000007941 */ /* 0x000fea0003800000 */
.L_x_15684:
[----:B------:R-:W-:-:S04]  /*6390*/  F2FP.BF16.F32.PACK_AB R0, RZ, R0 ;  /* 0x00000000ff00723e */ /* 0x000fc800000010ff */
[----:B------:R-:W-:Y:S01]  /*63a0*/  PRMT R24, R0, 0x7610, R24 ;  /* 0x0000761000187816 */ /* 0x000fe20000000018 */
[----:B------:R-:W-:Y:S06]  /*63b0*/  BRA `(.L_x_15665) ;  /* 0x0000000000b47947 */ /* 0x000fec0003800000 */
.L_x_15677:
        /* <DEDUP_REMOVED lines=14> */
.L_x_15691:
[----:B------:R-:W-:Y:S05]  /*64a0*/  BSYNC B0 ;  /* 0x0000000000007941 */ /* 0x000fea0003800000 */
.L_x_15690:
[----:B------:R-:W-:-:S04]  /*64b0*/  F2FP.BF16.F32.PACK_AB R0, RZ, R0 ;  /* 0x00000000ff00723e */ /* 0x000fc800000010ff */
[----:B------:R-:W-:Y:S01]  /*64c0*/  PRMT R24, R0, 0x7610, R24 ;  /* 0x0000761000187816 */ /* 0x000fe20000000018 */
[----:B------:R-:W-:Y:S06]  /*64d0*/  BRA `(.L_x_15665) ;  /* 0x00000000006c7947 */ /* 0x000fec0003800000 */
.L_x_15664:
        /* <DEDUP_REMOVED lines=16> */
.L_x_15692:
[----:B------:R-:W-:Y:S01]  /*65e0*/  PRMT R24, RZ, 0x7610, R24 ;  /* 0x00007610ff187816 */ /* 0x000fe20000000018 */
[----:B------:R-:W-:Y:S06]  /*65f0*/  BRA `(.L_x_15665) ;  /* 0x0000000000247947 */ /* 0x000fec0003800000 */
.L_x_15689:
[----:B------:R-:W2:Y:S02]  /*6600*/  LDG.E.64 R4, desc[UR36][R4.64] ;  /* 0x0000002404047981 */ /* 0x000ea4000c1e1b00 */
[----:B--2---:R-:W0:Y:S02]  /*6610*/  I2F.U64 R0, R4 ;  /* 0x0000000400007312 */ /* 0x004e240000301000 */
[----:B0-----:R-:W-:-:S04]  /*6620*/  F2FP.BF16.F32.PACK_AB R0, RZ, R0 ;  /* 0x00000000ff00723e */ /* 0x001fc800000010ff */
[----:B------:R-:W-:Y:S01]  /*6630*/  PRMT R24, R0, 0x7610, R24 ;  /* 0x0000761000187816 */ /* 0x000fe20000000018 */
[----:B------:R-:W-:Y:S06]  /*6640*/  BRA `(.L_x_15665) ;  /* 0x0000000000107947 */ /* 0x000fec0003800000 */
.L_x_15688:
[----:B------:R-:W2:Y:S02]  /*6650*/  LDG.E R4, desc[UR36][R4.64] ;  /* 0x0000002404047981 */ /* 0x000ea4000c1e1900 */
[----:B--2---:R-:W-:-:S04]  /*6660*/  I2FP.F32.U32 R0, R4 ;  /* 0x0000000400007245 */ /* 0x004fc80000201000 */
[----:B------:R-:W-:-:S04]  /*6670*/  F2FP.BF16.F32.PACK_AB R0, RZ, R0 ;  /* 0x00000000ff00723e */ /* 0x000fc800000010ff */
[----:B------:R-:W-:-:S07]  /*6680*/  PRMT R24, R0, 0x7610, R24 ;  /* 0x0000761000187816 */ /* 0x000fce0000000018 */
.L_x_15665:
[----:B------:R-:W-:-:S07]  /*6690*/  VIADD R23, R23, 0x80 ;  /* 0x0000008017177836 */ /* 0x000fce0000000000 */
.L_x_15626:
[----:B------:R-:W-:Y:S05]  /*66a0*/  BSYNC B6 ;  /* 0x0000000000067941 */ /* 0x000fea0003800000 */
.L_x_15625:
        /* <DEDUP_REMOVED lines=26> */
.L_x_15698:
[----:B------:R-:W2:Y:S02]  /*6850*/  LDG.E.U8 R4, desc[UR36][R4.64] ;  /* 0x0000002404047981 */ /* 0x000ea4000c1e1100 */
[----:B--2---:R-:W-:-:S04]  /*6860*/  I2FP.F32.U32 R0, R4 ;  /* 0x0000000400007245 */ /* 0x004fc80000201000 */
[----:B------:R-:W-:-:S04]  /*6870*/  F2FP.BF16.F32.PACK_AB R0, RZ, R0 ;  /* 0x00000000ff00723e */ /* 0x000fc800000010ff */
[----:B------:R-:W-:Y:S01]  /*6880*/  PRMT R19, R0, 0x7610, R19 ;  /* 0x0000761000137816 */ /* 0x000fe20000000013 */
[----:B------:R-:W-:Y:S06]  /*6890*/  BRA `(.L_x_15700) ;  /* 0x0000000c00c87947 */ /* 0x000fec0003800000 */
.L_x_15697:
        /* <DEDUP_REMOVED lines=11> */
.L_x_15702:
[----:B------:R-:W2:Y:S02]  /*6950*/  LDG.E R4, desc[UR36][R4.64] ;  /* 0x0000002404047981 */ /* 0x000ea4000c1e1900 */
[----:B--2---:R-:W-:-:S04]  /*6960*/  I2FP.F32.S32 R0, R4 ;  /* 0x0000000400007245 */ /* 0x004fc80000201400 */
[----:B------:R-:W-:-:S04]  /*6970*/  F2FP.BF16.F32.PACK_AB R0, RZ, R0 ;  /* 0x00000000ff00723e */ /* 0x000fc800000010ff */
[----:B------:R-:W-:Y:S01]  /*6980*/  PRMT R19, R0, 0x7610, R19 ;  /* 0x0000761000137816 */ /* 0x000fe20000000013 */
[----:B------:R-:W-:Y:S06]  /*6990*/  BRA `(.L_x_15700) ;  /* 0x0000000c00887947 */ /* 0x000fec0003800000 */
.L_x_15701:
[----:B------:R-:W2:Y:S02]  /*69a0*/  LDG.E.U16 R4, desc[UR36][R4.64] ;  /* 0x0000002404047981 */ /* 0x000ea4000c1e1500 */
[----:B--2---:R-:W0:Y:S02]  /*69b0*/  I2F.S16 R0, R4 ;  /* 0x0000000400007306 */ /* 0x004e240000101400 */
[----:B0-----:R-:W-:-:S04]  /*69c0*/  F2FP.BF16.F32.PACK_AB R0, RZ, R0 ;  /* 0x00000000ff00723e */ /* 0x001fc800000010ff */
[----:B------:R-:W-:Y:S01]  /*69d0*/  PRMT R19, R0, 0x7610, R19 ;  /* 0x0000761000137816 */ /* 0x000fe20000000013 */
[----:B------:R-:W-:Y:S06]  /*69e0*/  BRA `(.L_x_15700) ;  /* 0x0000000c00747947 */ /* 0x000fec0003800000 */
.L_x_15696:
        /* <DEDUP_REMOVED lines=9> */
.L_x_15704:
[----:B------:R-:W2:Y:S02]  /*6a80*/  LDG.E.U16 R0, desc[UR36][R4.64] ;  /* 0x0000002404007981 */ /* 0x000ea4000c1e1500 */
[----:B--2---:R-:W-:-:S05]  /*6a90*/  HADD2.F32 R0, -RZ, R0.H0_H0 ;  /* 0x20000000ff007230 */ /* 0x004fca0000004100 */
[----:B------:R-:W-:-:S04]  /*6aa0*/  F2FP.BF16.F32.PACK_AB R0, RZ, R0 ;  /* 0x00000000ff00723e */ /* 0x000fc800000010ff */
[----:B------:R-:W-:Y:S01]  /*6ab0*/  PRMT R19, R0, 0x7610, R19 ;  /* 0x0000761000137816 */ /* 0x000fe20000000013 */
[----:B------:R-:W-:Y:S06]  /*6ac0*/  BRA `(.L_x_15700) ;  /* 0x0000000c003c7947 */ /* 0x000fec0003800000 */
.L_x_15703:
        /* <DEDUP_REMOVED lines=9> */
.L_x_15706:
[----:B------:R-:W2:Y:S02]  /*6b60*/  LDG.E.U16 R4, desc[UR36][R4.64] ;  /* 0x0000002404047981 */ /* 0x000ea4000c1e1500 */
[----:B--2---:R-:W-:-:S05]  /*6b70*/  HADD2.F32 R0, -RZ, R4.H0_H0 ;  /* 0x20000004ff007230 */ /* 0x004fca0000004100 */
[----:B------:R-:W-:-:S04]  /*6b80*/  F2FP.BF16.F32.PACK_AB R0, RZ, R0 ;  /* 0x00000000ff00723e */ /* 0x000fc800000010ff */
[----:B------:R-:W-:Y:S01]  /*6b90*/  PRMT R19, R0, 0x7610, R19 ;  /* 0x0000761000137816 */ /* 0x000fe20000000013 */
[----:B------:R-:W-:Y:S06]  /*6ba0*/  BRA `(.L_x_15700) ;  /* 0x0000000c00047947 */ /* 0x000fec0003800000 */
.L_x_15705:
        /* <DEDUP_REMOVED lines=9> */
.L_x_15695:
        /* <DEDUP_REMOVED lines=14> */
.L_x_15709:
        /* <DEDUP_REMOVED lines=9> */
.L_x_15708:
        /* <DEDUP_REMOVED lines=28> */
.L_x_15711:
        /* <DEDUP_REMOVED lines=15> */
.L_x_15710:
[----:B------:R0:W5:Y:S01]  /*7060*/  LDG.E.U16 R19, desc[UR36][R4.64] ;  /* 0x0000002404137981 */ /* 0x000162000c1e1500 */
[----:B------:R-:W-:Y:S05]  /*7070*/  BRA `(.L_x_15700) ;  /* 0x0000000400d07947 */ /* 0x000fea0003800000 */
.L_x_15707:
        /* <DEDUP_REMOVED lines=13> */
.L_x_15714:
        /* <DEDUP_REMOVED lines=21> */
.L_x_15718:
[----:B------:R-:W-:Y:S05]  /*72a0*/  BSYNC B1 ;  /* 0x0000000000017941 */ /* 0x000fea0003800000 */
.L_x_15717:
[----:B------:R-:W-:Y:S01]  /*72b0*/  LEA R5, R0, 0x3b800000, 0x17 ;  /* 0x3b80000000057811 */ /* 0x000fe200078eb8ff */
[----:B------:R-:W-:-:S05]  /*72c0*/  IMAD.SHL.U32 R0, R3, 0x100000, RZ ;  /* 0x0010000003007824 */ /* 0x000fca00078e00ff */
[----:B------:R-:W-:-:S07]  /*72d0*/  LOP3.LUT R0, R5, R0, R6, 0xfe, !PT ;  /* 0x0000000005007212 */ /* 0x000fce00078efe06 */
.L_x_15716:
[----:B------:R-:W-:Y:S05]  /*72e0*/  BSYNC B0 ;  /* 0x0000000000007941 */ /* 0x000fea0003800000 */
.L_x_15715:
[----:B------:R-:W-:-:S04]  /*72f0*/  F2FP.BF16.F32.PACK_AB R0, RZ, R0 ;  /* 0x00000000ff00723e */ /* 0x000fc800000010ff */
[----:B------:R-:W-:Y:S01]  /*7300*/  PRMT R19, R0, 0x7610, R19 ;  /* 0x0000761000137816 */ /* 0x000fe20000000013 */
[----:B------:R-:W-:Y:S06]  /*7310*/  BRA `(.L_x_15700) ;  /* 0x0000000400287947 */ /* 0x000fec0003800000 */
.L_x_15713:
        /* <DEDUP_REMOVED lines=21> */
.L_x_15722:
[----:B------:R-:W-:Y:S05]  /*7470*/  BSYNC B1 ;  /* 0x0000000000017941 */ /* 0x000fea0003800000 */
.L_x_15721:
[----:B------:R-:W-:Y:S01]  /*7480*/  LEA R5, R0, 0x37800000, 0x17 ;  /* 0x3780000000057811 */ /* 0x000fe200078eb8ff */
[----:B------:R-:W-:-:S05]  /*7490*/  IMAD.SHL.U32 R0, R3, 0x200000, RZ ;  /* 0x0020000003007824 */ /* 0x000fca00078e00ff */
[----:B------:R-:W-:-:S07]  /*74a0*/  LOP3.LUT R0, R5, R0, R6, 0xfe, !PT ;  /* 0x0000000005007212 */ /* 0x000fce00078efe06 */
.L_x_15720:
[----:B------:R-:W-:Y:S05]  /*74b0*/  BSYNC B0 ;  /* 0x0000000000007941 */ /* 0x000fea0003800000 */
.L_x_15719:
[----:B------:R-:W-:-:S04]  /*74c0*/  F2FP.BF16.F32.PACK_AB R0, RZ, R0 ;  /* 0x00000000ff00723e */ /* 0x000fc800000010ff */
[----:B------:R-:W-:Y:S01]  /*74d0*/  PRMT R19, R0, 0x7610, R19 ;  /* 0x0000761000137816 */ /* 0x000fe20000000013 */
[----:B------:R-:W-:Y:S06]  /*74e0*/  BRA `(.L_x_15700) ;  /* 0x0000000000b47947 */ /* 0x000fec0003800000 */
.L_x_15712:
        /* <DEDUP_REMOVED lines=14> */
.L_x_15726:
[----:B------:R-:W-:Y:S05]  /*75d0*/  BSYNC B0 ;  /* 0x0000000000007941 */ /* 0x000fea0003800000 */
.L_x_15725:
[----:B------:R-:W-:-:S04]  /*75e0*/  F2FP.BF16.F32.PACK_AB R0, RZ, R0 ;  /* 0x00000000ff00723e */ /* 0x000fc800000010ff */
[----:B------:R-:W-:Y:S01]  /*75f0*/  PRMT R19, R0, 0x7610, R19 ;  /* 0x0000761000137816 */ /* 0x000fe20000000013 */
[----:B------:R-:W-:Y:S06]  /*7600*/  BRA `(.L_x_15700) ;  /* 0x00000000006c7947 */ /* 0x000fec0003800000 */
.L_x_15699:
        /* <DEDUP_REMOVED lines=16> */
.L_x_15727:
[----:B------:R-:W-:Y:S01]  /*7710*/  PRMT R19, RZ, 0x7610, R19 ;  /* 0x00007610ff137816 */ /* 0x000fe20000000013 */
[----:B------:R-:W-:Y:S06]  /*7720*/  BRA `(.L_x_15700) ;  /* 0x0000000000247947 */ /* 0x000fec0003800000 */
.L_x_15724:
[----:B------:R-:W2:Y:S02]  /*7730*/  LDG.E.64 R4, desc[UR36][R4.64] ;  /* 0x0000002404047981 */ /* 0x000ea4000c1e1b00 */
[----:B--2---:R-:W0:Y:S02]  /*7740*/  I2F.U64 R0, R4 ;  /* 0x0000000400007312 */ /* 0x004e240000301000 */
[----:B0-----:R-:W-:-:S04]  /*7750*/  F2FP.BF16.F32.PACK_AB R0, RZ, R0 ;  /* 0x00000000ff00723e */ /* 0x001fc800000010ff */
[----:B------:R-:W-:Y:S01]  /*7760*/  PRMT R19, R0, 0x7610, R19 ;  /* 0x0000761000137816 */ /* 0x000fe20000000013 */
[----:B------:R-:W-:Y:S06]  /*7770*/  BRA `(.L_x_15700) ;  /* 0x0000000000107947 */ /* 0x000fec0003800000 */
.L_x_15723:
[----:B------:R-:W2:Y:S02]  /*7780*/  LDG.E R4, desc[UR36][R4.64] ;  /* 0x0000002404047981 */ /* 0x000ea4000c1e1900 */
[----:B--2---:R-:W-:-:S04]  /*7790*/  I2FP.F32.U32 R0, R4 ;  /* 0x0000000400007245 */ /* 0x004fc80000201000 */
[----:B------:R-:W-:-:S04]  /*77a0*/  F2FP.BF16.F32.PACK_AB R0, RZ, R0 ;  /* 0x00000000ff00723e */ /* 0x000fc800000010ff */
[----:B------:R-:W-:-:S07]  /*77b0*/  PRMT R19, R0, 0x7610, R19 ;  /* 0x0000761000137816 */ /* 0x000fce0000000013 */
.L_x_15700:
        /* <DEDUP_REMOVED lines=21> */
.L_x_15731:
[----:B------:R-:W2:Y:S02]  /*7910*/  LDG.E.U8 R4, desc[UR36][R4.64] ;  /* 0x0000002404047981 */ /* 0x000ea4000c1e1100 */
[----:B--2---:R-:W-:-:S04]  /*7920*/  I2FP.F32.U32 R0, R4 ;  /* 0x0000000400007245 */ /* 0x004fc80000201000 */
[----:B------:R-:W-:Y:S01]  /*7930*/  F2FP.BF16.F32.PACK_AB R0, RZ, R0 ;  /* 0x00000000ff00723e */ /* 0x000fe200000010ff */
[----:B------:R-:W-:Y:S06]  /*7940*/  BRA `(.L_x_15694) ;  /* 0x0000000c008c7947 */ /* 0x000fec0003800000 */
.L_x_15730:
        /* <DEDUP_REMOVED lines=10> */
.L_x_15734:
[----:B------:R-:W2:Y:S02]  /*79f0*/  LDG.E R4, desc[UR36][R4.64] ;  /* 0x0000002404047981 */ /* 0x000ea4000c1e1900 */
[----:B--2---:R-:W-:-:S04]  /*7a00*/  I2FP.F32.S32 R0, R4 ;  /* 0x0000000400007245 */ /* 0x004fc80000201400 */
[----:B------:R-:W-:Y:S01]  /*7a10*/  F2FP.BF16.F32.PACK_AB R0, RZ, R0 ;  /* 0x00000000ff00723e */ /* 0x000fe200000010ff */
[----:B------:R-:W-:Y:S06]  /*7a20*/  BRA `(.L_x_15694) ;  /* 0x0000000c00547947 */ /* 0x000fec0003800000 */
.L_x_15733:
[----:B------:R-:W2:Y:S02]  /*7a30*/  LDG.E.U16 R4, desc[UR36][R4.64] ;  /* 0x0000002404047981 */ /* 0x000ea4000c1e1500 */
[----:B--2---:R-:W0:Y:S02]  /*7a40*/  I2F.S16 R0, R4 ;  /* 0x0000000400007306 */ /* 0x004e240000101400 */
[----:B0-----:R-:W-:Y:S01]  /*7a50*/  F2FP.BF16.F32.PACK_AB R0, RZ, R0 ;  /* 0x00000000ff00723e */ /* 0x001fe200000010ff */
[----:B------:R-:W-:Y:S06]  /*7a60*/  BRA `(.L_x_15694) ;  /* 0x0000000c00447947 */ /* 0x000fec0003800000 */
.L_x_15729:
        /* <DEDUP_REMOVED lines=9> */
.L_x_15736:
[----:B------:R-:W2:Y:S02]  /*7b00*/  LDG.E.U16 R0, desc[UR36][R4.64] ;  /* 0x0000002404007981 */ /* 0x000ea4000c1e1500 */
[----:B--2---:R-:W-:-:S05]  /*7b10*/  HADD2.F32 R0, -RZ, R0.H0_H0 ;  /* 0x20000000ff007230 */ /* 0x004fca0000004100 */
[----:B------:R-:W-:Y:S01]  /*7b20*/  F2FP.BF16.F32.PACK_AB R0, RZ, R0 ;  /* 0x00000000ff00723e */ /* 0x000fe200000010ff */
[----:B------:R-:W-:Y:S06]  /*7b30*/  BRA `(.L_x_15694) ;  /* 0x0000000c00107947 */ /* 0x000fec0003800000 */
.L_x_15735:
        /* <DEDUP_REMOVED lines=9> */
.L_x_15738:
[----:B------:R-:W2:Y:S02]  /*7bd0*/  LDG.E.U16 R4, desc[UR36][R4.64] ;  /* 0x0000002404047981 */ /* 0x000ea4000c1e1500 */
[----:B--2---:R-:W-:-:S05]  /*7be0*/  HADD2.F32 R0, -RZ, R4.H0_H0 ;  /* 0x20000004ff007230 */ /* 0x004fca0000004100 */
[----:B------:R-:W-:Y:S01]  /*7bf0*/  F2FP.BF16.F32.PACK_AB R0, RZ, R0 ;  /* 0x00000000ff00723e */ /* 0x000fe200000010ff */
[----:B------:R-:W-:Y:S06]  /*7c00*/  BRA `(.L_x_15694) ;  /* 0x0000000800dc7947 */ /* 0x000fec0003800000 */
.L_x_15737:
        /* <DEDUP_REMOVED lines=8> */
.L_x_15728:
        /* <DEDUP_REMOVED lines=13> */
.L_x_15741:
        /* <DEDUP_REMOVED lines=8> */
.L_x_15740:
        /* <DEDUP_REMOVED lines=28> */
.L_x_15743:
        /* <DEDUP_REMOVED lines=14> */
.L_x_15742:
[----:B------:R1:W5:Y:S01]  /*8080*/  LDG.E.U16 R0, desc[UR36][R4.64] ;  /* 0x0000002404007981 */ /* 0x000362000c1e1500 */
[----:B------:R-:W-:Y:S05]  /*8090*/  BRA `(.L_x_15694) ;  /* 0x0000000400b87947 */ /* 0x000fea0003800000 */
.L_x_15739:
        /* <DEDUP_REMOVED lines=12> */
.L_x_15746:
        /* <DEDUP_REMOVED lines=21> */
.L_x_15750:
[----:B------:R-:W-:Y:S05]  /*82b0*/  BSYNC B1 ;  /* 0x0000000000017941 */ /* 0x000fea0003800000 */
.L_x_15749:
[----:B------:R-:W-:Y:S01]  /*82c0*/  LEA R5, R0, 0x3b800000, 0x17 ;  /* 0x3b80000000057811 */ /* 0x000fe200078eb8ff */
[----:B------:R-:W-:-:S05]  /*82d0*/  IMAD.SHL.U32 R0, R3, 0x100000, RZ ;  /* 0x0010000003007824 */ /* 0x000fca00078e00ff */
[----:B------:R-:W-:-:S07]  /*82e0*/  LOP3.LUT R0, R5, R0, R6, 0xfe, !PT ;  /* 0x0000000005007212 */ /* 0x000fce00078efe06 */
.L_x_15748:
[----:B------:R-:W-:Y:S05]  /*82f0*/  BSYNC B0 ;  /* 0x0000000000007941 */ /* 0x000fea0003800000 */
.L_x_15747:
[----:B------:R-:W-:Y:S01]  /*8300*/  F2FP.BF16.F32.PACK_AB R0, RZ, R0 ;  /* 0x00000000ff00723e */ /* 0x000fe200000010ff */
[----:B------:R-:W-:Y:S06]  /*8310*/  BRA `(.L_x_15694) ;  /* 0x0000000400187947 */ /* 0x000fec0003800000 */
.L_x_15745:
        /* <DEDUP_REMOVED lines=21> */
.L_x_15754:
[----:B------:R-:W-:Y:S05]  /*8470*/  BSYNC B1 ;  /* 0x0000000000017941 */ /* 0x000fea0003800000 */
.L_x_15753:
[----:B------:R-:W-:Y:S01]  /*8480*/  LEA R5, R0, 0x37800000, 0x17 ;  /* 0x3780000000057811 */ /* 0x000fe200078eb8ff */
[----:B------:R-:W-:-:S05]  /*8490*/  IMAD.SHL.U32 R0, R3, 0x200000, RZ ;  /* 0x0020000003007824 */ /* 0x000fca00078e00ff */
[----:B------:R-:W-:-:S07]  /*84a0*/  LOP3.LUT R0, R5, R0, R6, 0xfe, !PT ;  /* 0x0000000005007212 */ /* 0x000fce00078efe06 */
.L_x_15752:
[----:B------:R-:W-:Y:S05]  /*84b0*/  BSYNC B0 ;  /* 0x0000000000007941 */ /* 0x000fea0003800000 */
.L_x_15751:
[----:B------:R-:W-:Y:S01]  /*84c0*/  F2FP.BF16.F32.PACK_AB R0, RZ, R0 ;  /* 0x00000000ff00723e */ /* 0x000fe200000010ff */
[----:B------:R-:W-:Y:S06]  /*84d0*/  BRA `(.L_x_15694) ;  /* 0x0000000000a87947 */ /* 0x000fec0003800000 */
.L_x_15744:
        /* <DEDUP_REMOVED lines=14> */
.L_x_15758:
[----:B------:R-:W-:Y:S05]  /*85c0*/  BSYNC B0 ;  /* 0x0000000000007941 */ /* 0x000fea0003800000 */
.L_x_15757:
[----:B------:R-:W-:Y:S01]  /*85d0*/  F2FP.BF16.F32.PACK_AB R0, RZ, R0 ;  /* 0x00000000ff00723e */ /* 0x000fe200000010ff */
[----:B------:R-:W-:Y:S06]  /*85e0*/  BRA `(.L_x_15694) ;  /* 0x0000000000647947 */ /* 0x000fec0003800000 */
.L_x_15732:
        /* <DEDUP_REMOVED lines=16> */
.L_x_15759:
[----:B------:R-:W-:Y:S01]  /*86f0*/  PRMT R0, RZ, 0x7610, R0 ;  /* 0x00007610ff007816 */ /* 0x000fe20000000000 */
[----:B------:R-:W-:Y:S06]  /*8700*/  BRA `(.L_x_15694) ;  /* 0x00000000001c7947 */ /* 0x000fec0003800000 */
.L_x_15756:
[----:B------:R-:W2:Y:S02]  /*8710*/  LDG.E.64 R4, desc[UR36][R4.64] ;  /* 0x0000002404047981 */ /* 0x000ea4000c1e1b00 */
[----:B--2---:R-:W0:Y:S02]  /*8720*/  I2F.U64 R0, R4 ;  /* 0x0000000400007312 */ /* 0x004e240000301000 */
[----:B0-----:R-:W-:Y:S01]  /*8730*/  F2FP.BF16.F32.PACK_AB R0, RZ, R0 ;  /* 0x00000000ff00723e */ /* 0x001fe200000010ff */
[----:B------:R-:W-:Y:S06]  /*8740*/  BRA `(.L_x_15694) ;  /* 0x00000000000c7947 */ /* 0x000fec0003800000 */
.L_x_15755:
[----:B------:R-:W2:Y:S02]  /*8750*/  LDG.E R4, desc[UR36][R4.64] ;  /* 0x0000002404047981 */ /* 0x000ea4000c1e1900 */
[----:B--2---:R-:W-:-:S04]  /*8760*/  I2FP.F32.U32 R0, R4 ;  /* 0x0000000400007245 */ /* 0x004fc80000201000 */
[----:B------:R-:W-:-:S07]  /*8770*/  F2FP.BF16.F32.PACK_AB R0, RZ, R0 ;  /* 0x00000000ff00723e */ /* 0x000fce00000010ff */
.L_x_15694:
[----:B------:R-:W-:Y:S05]  /*8780*/  BSYNC B6 ;  /* 0x0000000000067941 */ /* 0x000fea0003800000 */
.L_x_15693:
[----:B------:R-:W2:Y:S01]  /*8790*/  S2R R25, SR_TID.X ;  /* 0x0000000000197919 */ /* 0x000ea20000002100 */
[----:B------:R-:W3:Y:S01]  /*87a0*/  LDC.U8 R17, c[0x0][0x240] ;  /* 0x00009000ff117b82 */ /* 0x000ee20000000000 */
[----:B------:R-:W-:Y:S01]  /*87b0*/  BSSY B0, `(.L_x_15760) ;  /* 0x0000010000007945 */ /* 0x000fe20003800000 */
[CC--:B--2---:R-:W-:Y:S01]  /*87c0*/  ISETP.GE.AND P2, PT, R25.reuse, R16.reuse, PT ;  /* 0x000000101900720c */ /* 0x0c4fe20003f46270 */
[C---:B------:R-:W-:Y:S02]  /*87d0*/  VIADD R3, R25.reuse, 0x100 ;  /* 0x0000010019037836 */ /* 0x040fe40000000000 */
[C---:B01----:R-:W-:Y:S02]  /*87e0*/  VIADD R5, R25.reuse, 0x180 ;  /* 0x0000018019057836 */ /* 0x043fe40000000000 */
[----:B------:R-:W-:Y:S01]  /*87f0*/  VIADD R23, R25, 0x80 ;  /* 0x0000008019177836 */ /* 0x000fe20000000000 */
[-C--:B------:R-:W-:Y:S02]  /*8800*/  ISETP.GE.AND P0, PT, R3, R16.reuse, PT ;  /* 0x000000100300720c */ /* 0x080fe40003f06270 */
[----:B------:R-:W-:-:S02]  /*8810*/  ISETP.GE.AND P1, PT, R5, R16, PT ;  /* 0x000000100500720c */ /* 0x000fc40003f26270 */
[----:B------:R-:W-:-:S03]  /*8820*/  ISETP.GE.AND P5, PT, R23, R16, PT ;  /* 0x000000101700720c */ /* 0x000fc60003fa6270 */
[----:B------:R-:W-:Y:S10]  /*8830*/  @P2 BRA `(.L_x_15761) ;  /* 0x00000000001c2947 */ /* 0x000ff40003800000 */
[----:B-----5:R-:W-:Y:S02]  /*8840*/  IMAD.U32 R22, R22, 0x10000, RZ ;  /* 0x0001000016167824 */ /* 0x020fe400078e00ff */
[----:B------:R-:W-:-:S03]  /*8850*/  IMAD.MOV.U32 R3, RZ, RZ, 0x1 ;  /* 0x00000001ff037424 */ /* 0x000fc600078e00ff */
[----:B------:R-:W-:-:S13]  /*8860*/  FSETP.NEU.FTZ.AND P3, PT, R22, RZ, PT ;  /* 0x000000ff1600720b */ /* 0x000fda0003f7d000 */
[----:B------:R-:W-:-:S05]  /*8870*/  @!P3 IMAD.U32 R26, R26, 0x10000, RZ ;  /* 0x000100001a1ab824 */ /* 0x000fca00078e00ff */
[----:B------:R-:W-:-:S04]  /*8880*/  @!P3 FSETP.NEU.FTZ.AND P4, PT, R26, RZ, PT ;  /* 0x000000ff1a00b20b */ /* 0x000fc80003f9d000 */
[----:B------:R-:W-:-:S04]  /*8890*/  @!P3 SEL R4, RZ, 0x1, !P4 ;  /* 0x00000001ff04b807 */ /* 0x000fc80006000000 */
[----:B------:R-:W-:-:S07]  /*88a0*/  @!P3 PRMT R3, R4, 0x7610, R3 ;  /* 0x000076100403b816 */ /* 0x000fce0000000003 */
.L_x_15761:
[----:B------:R-:W-:Y:S05]  /*88b0*/  BSYNC B0 ;  /* 0x0000000000007941 */ /* 0x000fea0003800000 */
.L_x_15760:
[----:B------:R-:W-:Y:S04]  /*88c0*/  BSSY B0, `(.L_x_15762) ;  /* 0x0000009000007945 */ /* 0x000fe80003800000 */
[----:B------:R-:W-:Y:S05]  /*88d0*/  @P5 BRA `(.L_x_15763) ;  /* 0x00000000001c5947 */ /* 0x000fea0003800000 */
[----:B-----5:R-:W-:Y:S02]  /*88e0*/  IMAD.U32 R28, R28, 0x10000, RZ ;  /* 0x000100001c1c7824 */ /* 0x020fe400078e00ff */
[----:B------:R-:W-:-:S03]  /*88f0*/  IMAD.MOV.U32 R22, RZ, RZ, 0x1 ;  /* 0x00000001ff167424 */ /* 0x000fc600078e00ff */
[----:B------:R-:W-:-:S13]  /*8900*/  FSETP.NEU.FTZ.AND P3, PT, R28, RZ, PT ;  /* 0x000000ff1c00720b */ /* 0x000fda0003f7d000 */
[----:B------:R-:W-:-:S05]  /*8910*/  @!P3 IMAD.U32 R27, R27, 0x10000, RZ ;  /* 0x000100001b1bb824 */ /* 0x000fca00078e00ff */
[----:B------:R-:W-:-:S04]  /*8920*/  @!P3 FSETP.NEU.FTZ.AND P4, PT, R27, RZ, PT ;  /* 0x000000ff1b00b20b */ /* 0x000fc80003f9d000 */
[----:B------:R-:W-:-:S04]  /*8930*/  @!P3 SEL R4, RZ, 0x1, !P4 ;  /* 0x00000001ff04b807 */ /* 0x000fc80006000000 */
[----:B------:R-:W-:-:S07]  /*8940*/  @!P3 PRMT R22, R4, 0x7610, R22 ;  /* 0x000076100416b816 */ /* 0x000fce0000000016 */
.L_x_15763:
[----:B------:R-:W-:Y:S05]  /*8950*/  BSYNC B0 ;  /* 0x0000000000007941 */ /* 0x000fea0003800000 */
.L_x_15762:
[----:B------:R-:W-:Y:S04]  /*8960*/  BSSY B0, `(.L_x_15764) ;  /* 0x0000009000007945 */ /* 0x000fe80003800000 */
[----:B------:R-:W-:Y:S05]  /*8970*/  @P0 BRA `(.L_x_15765) ;  /* 0x00000000001c0947 */ /* 0x000fea0003800000 */
[----:B-----5:R-:W-:-:S05]  /*8980*/  IMAD.U32 R18, R18, 0x10000, RZ ;  /* 0x0001000012127824 */ /* 0x020fca00078e00ff */
[----:B------:R-:W-:Y:S01]  /*8990*/  FSETP.NEU.FTZ.AND P0, PT, R18, RZ, PT ;  /* 0x000000ff1200720b */ /* 0x000fe20003f1d000 */
[----:B------:R-:W-:-:S12]  /*89a0*/  IMAD.MOV.U32 R18, RZ, RZ, 0x1 ;  /* 0x00000001ff127424 */ /* 0x000fd800078e00ff */
[----:B------:R-:W-:-:S05]  /*89b0*/  @!P0 IMAD.U32 R24, R24, 0x10000, RZ ;  /* 0x0001000018188824 */ /* 0x000fca00078e00ff */
[----:B------:R-:W-:-:S04]  /*89c0*/  @!P0 FSETP.NEU.FTZ.AND P3, PT, R24, RZ, PT ;  /* 0x000000ff1800820b */ /* 0x000fc80003f7d000 */
[----:B------:R-:W-:-:S04]  /*89d0*/  @!P0 SEL R4, RZ, 0x1, !P3 ;  /* 0x00000001ff048807 */ /* 0x000fc80005800000 */
[----:B------:R-:W-:-:S07]  /*89e0*/  @!P0 PRMT R18, R4, 0x7610, R18 ;  /* 0x0000761004128816 */ /* 0x000fce0000000012 */
.L_x_15765:
[----:B------:R-:W-:Y:S05]  /*89f0*/  BSYNC B0 ;  /* 0x0000000000007941 */ /* 0x000fea0003800000 */
.L_x_15764:
        /* <DEDUP_REMOVED lines=9> */
.L_x_15767:
[----:B------:R-:W-:Y:S05]  /*8a90*/  BSYNC B0 ;  /* 0x0000000000007941 */ /* 0x000fea0003800000 */
.L_x_15766:
[----:B------:R-:W-:Y:S04]  /*8aa0*/  BSSY B6, `(.L_x_15768) ;  /* 0x0000114000067945 */ /* 0x000fe80003800000 */
[----:B------:R-:W-:Y:S05]  /*8ab0*/  @P2 BRA `(.L_x_15769) ;  /* 0x0000001000482947 */ /* 0x000fea0003800000 */
[----:B------:R-:W0:Y:S01]  /*8ac0*/  LDC.64 R8, c[0x0][0x218] ;  /* 0x00008600ff087b82 */ /* 0x000e220000000a00 */
[----:B---3-5:R-:W-:Y:S01]  /*8ad0*/  PRMT R0, R17, 0x9910, RZ ;  /* 0x0000991011007816 */ /* 0x028fe200000000ff */
        /* <DEDUP_REMOVED lines=18> */
.L_x_15773:
[----:B------:R0:W-:Y:S01]  /*8c00*/  STG.E.U8 desc[UR36][R8.64], R3 ;  /* 0x0000000308007986 */ /* 0x0001e2000c101124 */
[----:B------:R-:W-:Y:S01]  /*8c10*/  IMAD.MOV.U32 R25, RZ, RZ, R23 ;  /* 0x000000ffff197224 */ /* 0x000fe200078e0017 */
[----:B------:R-:W-:Y:S06]  /*8c20*/  BRA `(.L_x_15769) ;  /* 0x0000000c00ec7947 */ /* 0x000fec0003800000 */
.L_x_15772:
        /* <DEDUP_REMOVED lines=13> */
.L_x_15776:
[----:B------:R-:W-:Y:S01]  /*8d00*/  LOP3.LUT R3, R3, 0xffff, RZ, 0xc0, !PT ;  /* 0x0000ffff03037812 */ /* 0x000fe200078ec0ff */
[----:B------:R-:W-:-:S03]  /*8d10*/  IMAD.MOV.U32 R25, RZ, RZ, R23 ;  /* 0x000000ffff197224 */ /* 0x000fc600078e0017 */
[----:B------:R-:W-:-:S05]  /*8d20*/  PRMT R3, R3, 0x8880, RZ ;  /* 0x0000888003037816 */ /* 0x000fca00000000ff */
[----:B------:R0:W-:Y:S01]  /*8d30*/  STG.E desc[UR36][R8.64], R3 ;  /* 0x0000000308007986 */ /* 0x0001e2000c101924 */
[----:B------:R-:W-:Y:S05]  /*8d40*/  BRA `(.L_x_15769) ;  /* 0x0000000c00a47947 */ /* 0x000fea0003800000 */
.L_x_15775:
[----:B------:R-:W-:Y:S01]  /*8d50*/  PRMT R3, R3, 0x8880, RZ ;  /* 0x0000888003037816 */ /* 0x000fe200000000ff */
[----:B------:R-:W-:-:S03]  /*8d60*/  IMAD.MOV.U32 R25, RZ, RZ, R23 ;  /* 0x000000ffff197224 */ /* 0x000fc600078e0017 */
[----:B------:R-:W-:-:S05]  /*8d70*/  PRMT R3, R3, 0x7710, RZ ;  /* 0x0000771003037816 */ /* 0x000fca00000000ff */
[----:B------:R0:W-:Y:S01]  /*8d80*/  STG.E.U16 desc[UR36][R8.64], R3 ;  /* 0x0000000308007986 */ /* 0x0001e2000c101524 */
[----:B------:R-:W-:Y:S05]  /*8d90*/  BRA `(.L_x_15769) ;  /* 0x0000000c00907947 */ /* 0x000fea0003800000 */
.L_x_15771:
        /* <DEDUP_REMOVED lines=10> */
.L_x_15778:
[----:B------:R-:W0:Y:S01]  /*8e40*/  I2F.S8 R0, R3 ;  /* 0x0000000300007306 */ /* 0x000e220000001400 */
[----:B------:R-:W-:Y:S01]  /*8e50*/  IMAD.MOV.U32 R25, RZ, RZ, R23 ;  /* 0x000000ffff197224 */ /* 0x000fe200078e0017 */
[----:B0-----:R-:W-:-:S05]  /*8e60*/  F2FP.F16.F32.PACK_AB R0, RZ, R0 ;  /* 0x00000000ff00723e */ /* 0x001fca00000000ff */
[----:B------:R0:W-:Y:S01]  /*8e70*/  STG.E.U16 desc[UR36][R8.64], R0 ;  /* 0x0000000008007986 */ /* 0x0001e2000c101524 */
[----:B------:R-:W-:Y:S05]  /*8e80*/  BRA `(.L_x_15769) ;  /* 0x0000000c00547947 */ /* 0x000fea0003800000 */
.L_x_15777:
        /* <DEDUP_REMOVED lines=11> */
.L_x_15780:
[----:B------:R-:W0:Y:S01]  /*8f40*/  I2F.S8 R3, R3 ;  /* 0x0000000300037306 */ /* 0x000e220000001400 */
[----:B------:R-:W-:Y:S01]  /*8f50*/  IMAD.MOV.U32 R25, RZ, RZ, R23 ;  /* 0x000000ffff197224 */ /* 0x000fe200078e0017 */
[----:B0-----:R-:W-:-:S04]  /*8f60*/  F2FP.F16.F32.PACK_AB R3, RZ, R3 ;  /* 0x00000003ff03723e */ /* 0x001fc800000000ff */
[----:B------:R-:W-:-:S05]  /*8f70*/  PRMT R3, R3, 0x5410, RZ ;  /* 0x0000541003037816 */ /* 0x000fca00000000ff */
[----:B------:R0:W-:Y:S01]  /*8f80*/  STG.E desc[UR36][R8.64], R3 ;  /* 0x0000000308007986 */ /* 0x0001e2000c101924 */
[----:B------:R-:W-:Y:S05]  /*8f90*/  BRA `(.L_x_15769) ;  /* 0x0000000c00107947 */ /* 0x000fea0003800000 */
.L_x_15779:
[----:B------:R-:W-:Y:S01]  /*8fa0*/  PRMT R4, R3, 0x8880, RZ ;  /* 0x0000888003047816 */ /* 0x000fe200000000ff */
[----:B------:R-:W-:-:S03]  /*8fb0*/  IMAD.MOV.U32 R25, RZ, RZ, R23 ;  /* 0x000000ffff197224 */ /* 0x000fc600078e0017 */
[----:B------:R-:W-:-:S06]  /*8fc0*/  PRMT R4, R4, 0x7710, RZ ;  /* 0x0000771004047816 */ /* 0x000fcc00000000ff */
[----:B------:R-:W0:Y:S02]  /*8fd0*/  I2F.F64.S16 R4, R4 ;  /* 0x0000000400047312 */ /* 0x000e240000101c00 */
[----:B0-----:R0:W-:Y:S01]  /*8fe0*/  STG.E.64 desc[UR36][R8.64], R4 ;  /* 0x0000000408007986 */ /* 0x0011e2000c101b24 */
[----:B------:R-:W-:Y:S05]  /*8ff0*/  BRA `(.L_x_15769) ;  /* 0x0000000800f87947 */ /* 0x000fea0003800000 */
.L_x_15770:
        /* <DEDUP_REMOVED lines=13> */
.L_x_15783:
[----:B------:R-:W-:Y:S02]  /*90d0*/  PRMT R4, R3, 0x8880, RZ ;  /* 0x0000888003047816 */ /* 0x000fe400000000ff */
[----:B------:R-:W-:Y:S01]  /*90e0*/  CS2R R6, SRZ ;  /* 0x0000000000067805 */ /* 0x000fe2000001ff00 */
[----:B------:R-:W-:Y:S01]  /*90f0*/  IMAD.MOV.U32 R25, RZ, RZ, R23 ;  /* 0x000000ffff197224 */ /* 0x000fe200078e0017 */
[----:B------:R-:W-:-:S06]  /*9100*/  PRMT R4, R4, 0x7710, RZ ;  /* 0x0000771004047816 */ /* 0x000fcc00000000ff */
[----:B------:R-:W0:Y:S02]  /*9110*/  I2F.F64.S16 R4, R4 ;  /* 0x0000000400047312 */ /* 0x000e240000101c00 */
[----:B0-----:R0:W-:Y:S01]  /*9120*/  STG.E.128 desc[UR36][R8.64], R4 ;  /* 0x0000000408007986 */ /* 0x0011e2000c101d24 */
[----:B------:R-:W-:Y:S05]  /*9130*/  BRA `(.L_x_15769) ;  /* 0x0000000800a87947 */ /* 0x000fea0003800000 */
.L_x_15782:
        /* <DEDUP_REMOVED lines=21> */
.L_x_15787:
[----:B------:R-:W-:Y:S05]  /*9290*/  BSYNC B0 ;  /* 0x0000000000007941 */ /* 0x000fea0003800000 */
.L_x_15786:
[----:B------:R-:W-:Y:S01]  /*92a0*/  LOP3.LUT R5, R0, R5, RZ, 0xfc, !PT ;  /* 0x0000000500057212 */ /* 0x000fe200078efcff */
[----:B------:R-:W-:-:S04]  /*92b0*/  IMAD.MOV.U32 R25, RZ, RZ, R23 ;  /* 0x000000ffff197224 */ /* 0x000fc800078e0017 */
[----:B------:R4:W-:Y:S01]  /*92c0*/  STG.E.U8 desc[UR36][R8.64], R5 ;  /* 0x0000000508007986 */ /* 0x0009e2000c101124 */
[----:B------:R-:W-:Y:S05]  /*92d0*/  BRA `(.L_x_15769) ;  /* 0x0000000800407947 */ /* 0x000fea0003800000 */
.L_x_15785:
        /* <DEDUP_REMOVED lines=13> */
.L_x_15789:
[----:B------:R-:W-:Y:S01]  /*93b0*/  IMAD.MOV.U32 R0, RZ, RZ, 0x7f ;  /* 0x0000007fff007424 */ /* 0x000fe200078e00ff */
[----:B------:R-:W-:-:S04]  /*93c0*/  ISETP.GT.U32.AND P0, PT, R4, 0x7f800000, PT ;  /* 0x7f8000000400780c */ /* 0x000fc80003f04070 */
[----:B------:R-:W-:-:S09]  /*93d0*/  SEL R0, R0, 0x7c, P0 ;  /* 0x0000007c00007807 */ /* 0x000fd20000000000 */
.L_x_15790:
[----:B------:R-:W-:Y:S05]  /*93e0*/  BSYNC B0 ;  /* 0x0000000000007941 */ /* 0x000fea0003800000 */
.L_x_15788:
[----:B------:R-:W-:Y:S01]  /*93f0*/  LOP3.LUT R3, R5, 0x80000000, RZ, 0xc0, !PT ;  /* 0x8000000005037812 */ /* 0x000fe200078ec0ff */
[----:B------:R-:W-:-:S03]  /*9400*/  IMAD.MOV.U32 R25, RZ, RZ, R23 ;  /* 0x000000ffff197224 */ /* 0x000fc600078e0017 */
[----:B------:R-:W-:-:S04]  /*9410*/  SHF.R.U32.HI R3, RZ, 0x18, R3 ;  /* 0x00000018ff037819 */ /* 0x000fc80000011603 */
[----:B------:R-:W-:-:S05]  /*9420*/  LOP3.LUT R3, R0, R3, RZ, 0xfc, !PT ;  /* 0x0000000300037212 */ /* 0x000fca00078efcff */
[----:B------:R0:W-:Y:S01]  /*9430*/  STG.E.U8 desc[UR36][R8.64], R3 ;  /* 0x0000000308007986 */ /* 0x0001e2000c101124 */
[----:B------:R-:W-:Y:S05]  /*9440*/  BRA `(.L_x_15769) ;  /* 0x0000000400e47947 */ /* 0x000fea0003800000 */
.L_x_15784:
[----:B------:R-:W0:Y:S01]  /*9450*/  I2F.S8 R0, R3 ;  /* 0x0000000300007306 */ /* 0x000e220000001400 */
[----:B------:R-:W-:Y:S01]  /*9460*/  IMAD.MOV.U32 R25, RZ, RZ, R23 ;  /* 0x000000ffff197224 */ /* 0x000fe200078e0017 */
[----:B0-----:R-:W-:-:S05]  /*9470*/  F2FP.BF16.F32.PACK_AB R0, RZ, R0 ;  /* 0x00000000ff00723e */ /* 0x001fca00000010ff */
[----:B------:R2:W-:Y:S01]  /*9480*/  STG.E.U16 desc[UR36][R8.64], R0 ;  /* 0x0000000008007986 */ /* 0x0005e2000c101524 */
[----:B------:R-:W-:Y:S05]  /*9490*/  BRA `(.L_x_15769) ;  /* 0x0000000400d07947 */ /* 0x000fea0003800000 */
.L_x_15781:
        /* <DEDUP_REMOVED lines=13> */
.L_x_15793:
        /* <DEDUP_REMOVED lines=17> */
.L_x_15796:
[----:B------:R-:W-:-:S04]  /*9680*/  LOP3.LUT R3, R3, 0x80000000, RZ, 0xc0, !PT ;  /* 0x8000000003037812 */ /* 0x000fc800078ec0ff */
[----:B------:R-:W-:-:S04]  /*9690*/  SHF.R.U32.HI R3, RZ, 0x18, R3 ;  /* 0x00000018ff037819 */ /* 0x000fc80000011603 */
[----:B------:R-:W-:-:S04]  /*96a0*/  LOP3.LUT R0, R0, R3, RZ, 0xfc, !PT ;  /* 0x0000000300007212 */ /* 0x000fc800078efcff */
[----:B------:R-:W-:-:S07]  /*96b0*/  PRMT R4, R0, 0x7610, R4 ;  /* 0x0000761000047816 */ /* 0x000fce0000000004 */
.L_x_15795:
[----:B------:R-:W-:Y:S05]  /*96c0*/  BSYNC B0 ;  /* 0x0000000000007941 */ /* 0x000fea0003800000 */
.L_x_15794:
[----:B------:R0:W-:Y:S01]  /*96d0*/  STG.E.U8 desc[UR36][R8.64], R4 ;  /* 0x0000000408007986 */ /* 0x0001e2000c101124 */
[----:B------:R-:W-:Y:S01]  /*96e0*/  IMAD.MOV.U32 R25, RZ, RZ, R23 ;  /* 0x000000ffff197224 */ /* 0x000fe200078e0017 */
[----:B------:R-:W-:Y:S06]  /*96f0*/  BRA `(.L_x_15769) ;  /* 0x0000000400387947 */ /* 0x000fec0003800000 */
.L_x_15792:
        /* <DEDUP_REMOVED lines=17> */
.L_x_15799:
[----:B------:R-:W-:-:S04]  /*9810*/  LOP3.LUT R3, R3, 0x80000000, RZ, 0xc0, !PT ;  /* 0x8000000003037812 */ /* 0x000fc800078ec0ff */
[----:B------:R-:W-:-:S04]  /*9820*/  SHF.R.U32.HI R3, RZ, 0x18, R3 ;  /* 0x00000018ff037819 */ /* 0x000fc80000011603 */
[----:B------:R-:W-:-:S04]  /*9830*/  LOP3.LUT R0, R0, R3, RZ, 0xfc, !PT ;  /* 0x0000000300007212 */ /* 0x000fc800078efcff */
[----:B------:R-:W-:-:S07]  /*9840*/  PRMT R4, R0, 0x7610, R4 ;  /* 0x0000761000047816 */ /* 0x000fce0000000004 */
.L_x_15798:
[----:B------:R-:W-:Y:S05]  /*9850*/  BSYNC B0 ;  /* 0x0000000000007941 */ /* 0x000fea0003800000 */
.L_x_15797:
[----:B------:R0:W-:Y:S01]  /*9860*/  STG.E.U8 desc[UR36][R8.64], R4 ;  /* 0x0000000408007986 */ /* 0x0001e2000c101124 */
[----:B------:R-:W-:Y:S01]  /*9870*/  IMAD.MOV.U32 R25, RZ, RZ, R23 ;  /* 0x000000ffff197224 */ /* 0x000fe200078e0017 */
[----:B------:R-:W-:Y:S06]  /*9880*/  BRA `(.L_x_15769) ;  /* 0x0000000000d47947 */ /* 0x000fec0003800000 */
.L_x_15791:
        /* <DEDUP_REMOVED lines=24> */
.L_x_15774:
        /* <DEDUP_REMOVED lines=16> */
.L_x_15802:
[----:B------:R-:W-:Y:S01]  /*9b10*/  IMAD.MOV.U32 R25, RZ, RZ, R23 ;  /* 0x000000ffff197224 */ /* 0x000fe200078e0017 */
[----:B------:R-:W-:Y:S06]  /*9b20*/  BRA `(.L_x_15769) ;  /* 0x00000000002c7947 */ /* 0x000fec0003800000 */
.L_x_15801:
[----:B------:R-:W-:Y:S01]  /*9b30*/  LOP3.LUT R3, R3, 0xffff, RZ, 0xc0, !PT ;  /* 0x0000ffff03037812 */ /* 0x000fe200078ec0ff */
[----:B------:R-:W-:-:S03]  /*9b40*/  IMAD.MOV.U32 R25, RZ, RZ, R23 ;  /* 0x000000ffff197224 */ /* 0x000fc600078e0017 */
[----:B------:R-:W-:-:S05]  /*9b50*/  PRMT R3, R3, 0x8880, RZ ;  /* 0x0000888003037816 */ /* 0x000fca00000000ff */
[----:B------:R-:W-:-:S05]  /*9b60*/  IMAD.MOV.U32 R4, RZ, RZ, R3 ;  /* 0x000000ffff047224 */ /* 0x000fca00078e0003 */
[----:B------:R-:W-:-:S05]  /*9b70*/  SHF.R.S32.HI R5, RZ, 0x1f, R4 ;  /* 0x0000001fff057819 */ /* 0x000fca0000011404 */
[----:B------:R0:W-:Y:S01]  /*9b80*/  STG.E.64 desc[UR36][R8.64], R4 ;  /* 0x0000000408007986 */ /* 0x0001e2000c101b24 */
[----:B------:R-:W-:Y:S05]  /*9b90*/  BRA `(.L_x_15769) ;  /* 0x0000000000107947 */ /* 0x000fea0003800000 */
.L_x_15800:
[----:B------:R-:W-:Y:S01]  /*9ba0*/  LOP3.LUT R3, R3, 0xffff, RZ, 0xc0, !PT ;  /* 0x0000ffff03037812 */ /* 0x000fe200078ec0ff */
[----:B------:R-:W-:-:S03]  /*9bb0*/  IMAD.MOV.U32 R25, RZ, RZ, R23 ;  /* 0x000000ffff197224 */ /* 0x000fc600078e0017 */
[----:B------:R-:W-:-:S05]  /*9bc0*/  PRMT R3, R3, 0x8880, RZ ;  /* 0x0000888003037816 */ /* 0x000fca00000000ff */
[----:B------:R0:W-:Y:S02]  /*9bd0*/  STG.E desc[UR36][R8.64], R3 ;  /* 0x0000000308007986 */ /* 0x0001e4000c101924 */
.L_x_15769:
[----:B------:R-:W-:Y:S05]  /*9be0*/  BSYNC B6 ;  /* 0x0000000000067941 */ /* 0x000fea0003800000 */
.L_x_15768:
[----:B------:R-:W-:Y:S01]  /*9bf0*/  ISETP.GE.AND P0, PT, R25, R16, PT ;  /* 0x000000101900720c */ /* 0x000fe20003f06270 */
[----:B------:R-:W-:-:S12]  /*9c00*/  BSSY B6, `(.L_x_15803) ;  /* 0x00001fe000067945 */ /* 0x000fd80003800000 */
[----:B------:R-:W-:Y:S05]  /*9c10*/  @P0 BRA `(.L_x_15804) ;  /* 0x0000001c00f00947 */ /* 0x000fea0003800000 */
[----:B012-4-:R-:W0:Y:S01]  /*9c20*/  LDC.64 R8, c[0x0][0x218] ;  /* 0x00008600ff087b82 */ /* 0x017e220000000a00 */
[----:B-----5:R-:W-:Y:S01]  /*9c30*/  IMAD R0, R2, 0x200, R25 ;  /* 0x0000020002007824 */ /* 0x020fe200078e0219 */
        /* <DEDUP_REMOVED lines=18> */
.L_x_15808:
[----:B------:R0:W-:Y:S01]  /*9d60*/  STG.E.U8 desc[UR36][R8.64], R22 ;  /* 0x0000001608007986 */ /* 0x0001e2000c101124 */
[----:B------:R-:W-:Y:S05]  /*9d70*/  BRA `(.L_x_15810) ;  /* 0x0000000c00987947 */ /* 0x000fea0003800000 */
.L_x_15807:
        /* <DEDUP_REMOVED lines=12> */
.L_x_15812:
[----:B------:R-:W-:-:S04]  /*9e40*/  LOP3.LUT R22, R22, 0xffff, RZ, 0xc0, !PT ;  /* 0x0000ffff16167812 */ /* 0x000fc800078ec0ff */
[----:B------:R-:W-:-:S05]  /*9e50*/  PRMT R3, R22, 0x8880, RZ ;  /* 0x0000888016037816 */ /* 0x000fca00000000ff */
[----:B------:R0:W-:Y:S01]  /*9e60*/  STG.E desc[UR36][R8.64], R3 ;  /* 0x0000000308007986 */ /* 0x0001e2000c101924 */
[----:B------:R-:W-:Y:S05]  /*9e70*/  BRA `(.L_x_15810) ;  /* 0x0000000c00587947 */ /* 0x000fea0003800000 */
.L_x_15811:
[----:B------:R-:W-:-:S04]  /*9e80*/  PRMT R3, R22, 0x8880, RZ ;  /* 0x0000888016037816 */ /* 0x000fc800000000ff */
[----:B------:R-:W-:-:S05]  /*9e90*/  PRMT R3, R3, 0x7710, RZ ;  /* 0x0000771003037816 */ /* 0x000fca00000000ff */
[----:B------:R0:W-:Y:S01]  /*9ea0*/  STG.E.U16 desc[UR36][R8.64], R3 ;  /* 0x0000000308007986 */ /* 0x0001e2000c101524 */
[----:B------:R-:W-:Y:S05]  /*9eb0*/  BRA `(.L_x_15810) ;  /* 0x0000000c00487947 */ /* 0x000fea0003800000 */
.L_x_15806:
        /* <DEDUP_REMOVED lines=9> */
.L_x_15814:
[----:B------:R-:W0:Y:S02]  /*9f50*/  I2F.S8 R0, R22 ;  /* 0x0000001600007306 */ /* 0x000e240000001400 */
[----:B0-----:R-:W-:-:S05]  /*9f60*/  F2FP.F16.F32.PACK_AB R0, RZ, R0 ;  /* 0x00000000ff00723e */ /* 0x001fca00000000ff */
[----:B------:R0:W-:Y:S01]  /*9f70*/  STG.E.U16 desc[UR36][R8.64], R0 ;  /* 0x0000000008007986 */ /* 0x0001e2000c101524 */
[----:B------:R-:W-:Y:S05]  /*9f80*/  BRA `(.L_x_15810) ;  /* 0x0000000c00147947 */ /* 0x000fea0003800000 */
.L_x_15813:
        /* <DEDUP_REMOVED lines=10> */
.L_x_15816:
[----:B------:R-:W0:Y:S02]  /*a030*/  I2F.S8 R22, R22 ;  /* 0x0000001600167306 */ /* 0x000e240000001400 */
[----:B0-----:R-:W-:-:S04]  /*a040*/  F2FP.F16.F32.PACK_AB R3, RZ, R22 ;  /* 0x00000016ff03723e */ /* 0x001fc800000000ff */
[----:B------:R-:W-:-:S05]  /*a050*/  PRMT R3, R3, 0x5410, RZ ;  /* 0x0000541003037816 */ /* 0x000fca00000000ff */
[----:B------:R0:W-:Y:S01]  /*a060*/  STG.E desc[UR36][R8.64], R3 ;  /* 0x0000000308007986 */ /* 0x0001e2000c101924 */
[----:B------:R-:W-:Y:S05]  /*a070*/  BRA `(.L_x_15810) ;  /* 0x0000000800d87947 */ /* 0x000fea0003800000 */
.L_x_15815:
[----:B------:R-:W-:-:S04]  /*a080*/  PRMT R4, R22, 0x8880, RZ ;  /* 0x0000888016047816 */ /* 0x000fc800000000ff */
[----:B------:R-:W-:-:S06]  /*a090*/  PRMT R4, R4, 0x7710, RZ ;  /* 0x0000771004047816 */ /* 0x000fcc00000000ff */
[----:B------:R-:W0:Y:S02]  /*a0a0*/  I2F.F64.S16 R4, R4 ;  /* 0x0000000400047312 */ /* 0x000e240000101c00 */
[----:B0-----:R0:W-:Y:S01]  /*a0b0*/  STG.E.64 desc[UR36][R8.64], R4 ;  /* 0x0000000408007986 */ /* 0x0011e2000c101b24 */
[----:B------:R-:W-:Y:S05]  /*a0c0*/  BRA `(.L_x_15810) ;  /* 0x0000000800c47947 */ /* 0x000fea0003800000 */
.L_x_15805:
        /* <DEDUP_REMOVED lines=12> */
.L_x_15819:
[----:B------:R-:W-:Y:S02]  /*a190*/  PRMT R4, R22, 0x8880, RZ ;  /* 0x0000888016047816 */ /* 0x000fe400000000ff */
[----:B------:R-:W-:Y:S02]  /*a1a0*/  CS2R R6, SRZ ;  /* 0x0000000000067805 */ /* 0x000fe4000001ff00 */
[----:B------:R-:W-:-:S06]  /*a1b0*/  PRMT R4, R4, 0x7710, RZ ;  /* 0x0000771004047816 */ /* 0x000fcc00000000ff */
[----:B------:R-:W0:Y:S02]  /*a1c0*/  I2F.F64.S16 R4, R4 ;  /* 0x0000000400047312 */ /* 0x000e240000101c00 */
[----:B0-----:R0:W-:Y:S01]  /*a1d0*/  STG.E.128 desc[UR36][R8.64], R4 ;  /* 0x0000000408007986 */ /* 0x0011e2000c101d24 */
[----:B------:R-:W-:Y:S05]  /*a1e0*/  BRA `(.L_x_15810) ;  /* 0x00000008007c7947 */ /* 0x000fea0003800000 */
.L_x_15818:
        /* <DEDUP_REMOVED lines=21> */
.L_x_15823:
[----:B------:R-:W-:Y:S05]  /*a340*/  BSYNC B0 ;  /* 0x0000000000007941 */ /* 0x000fea0003800000 */
.L_x_15822:
[----:B------:R-:W-:-:S05]  /*a350*/  LOP3.LUT R5, R0, R5, RZ, 0xfc, !PT ;  /* 0x0000000500057212 */ /* 0x000fca00078efcff */
[----:B------:R3:W-:Y:S01]  /*a360*/  STG.E.U8 desc[UR36][R8.64], R5 ;  /* 0x0000000508007986 */ /* 0x0007e2000c101124 */
[----:B------:R-:W-:Y:S05]  /*a370*/  BRA `(.L_x_15810) ;  /* 0x0000000800187947 */ /* 0x000fea0003800000 */
.L_x_15821:
        /* <DEDUP_REMOVED lines=13> */
.L_x_15825:
[----:B------:R-:W-:Y:S01]  /*a450*/  IMAD.MOV.U32 R0, RZ, RZ, 0x7f ;  /* 0x0000007fff007424 */ /* 0x000fe200078e00ff */
[----:B------:R-:W-:-:S04]  /*a460*/  ISETP.GT.U32.AND P0, PT, R3, 0x7f800000, PT ;  /* 0x7f8000000300780c */ /* 0x000fc80003f04070 */
[----:B------:R-:W-:-:S09]  /*a470*/  SEL R0, R0, 0x7c, P0 ;  /* 0x0000007c00007807 */ /* 0x000fd20000000000 */
.L_x_15826:
[----:B------:R-:W-:Y:S05]  /*a480*/  BSYNC B0 ;  /* 0x0000000000007941 */ /* 0x000fea0003800000 */
.L_x_15824:
[----:B------:R-:W-:-:S04]  /*a490*/  LOP3.LUT R3, R5, 0x80000000, RZ, 0xc0, !PT ;  /* 0x8000000005037812 */ /* 0x000fc800078ec0ff */
[----:B------:R-:W-:-:S04]  /*a4a0*/  SHF.R.U32.HI R3, RZ, 0x18, R3 ;  /* 0x00000018ff037819 */ /* 0x000fc80000011603 */
[----:B------:R-:W-:-:S05]  /*a4b0*/  LOP3.LUT R3, R0, R3, RZ, 0xfc, !PT ;  /* 0x0000000300037212 */ /* 0x000fca00078efcff */
[----:B------:R4:W-:Y:S01]  /*a4c0*/  STG.E.U8 desc[UR36][R8.64], R3 ;  /* 0x0000000308007986 */ /* 0x0009e2000c101124 */
[----:B------:R-:W-:Y:S05]  /*a4d0*/  BRA `(.L_x_15810) ;  /* 0x0000000400c07947 */ /* 0x000fea0003800000 */
.L_x_15820:
[----:B------:R-:W0:Y:S02]  /*a4e0*/  I2F.S8 R0, R22 ;  /* 0x0000001600007306 */ /* 0x000e240000001400 */
[----:B0-----:R-:W-:-:S05]  /*a4f0*/  F2FP.BF16.F32.PACK_AB R0, RZ, R0 ;  /* 0x00000000ff00723e */ /* 0x001fca00000010ff */
[----:B------:R2:W-:Y:S01]  /*a500*/  STG.E.U16 desc[UR36][R8.64], R0 ;  /* 0x0000000008007986 */ /* 0x0005e2000c101524 */
[----:B------:R-:W-:Y:S05]  /*a510*/  BRA `(.L_x_15810) ;  /* 0x0000000400b07947 */ /* 0x000fea0003800000 */
.L_x_15817:
        /* <DEDUP_REMOVED lines=12> */
.L_x_15829:
        /* <DEDUP_REMOVED lines=17> */
.L_x_15832:
[----:B------:R-:W-:-:S04]  /*a6f0*/  LOP3.LUT R3, R5, 0x80000000, RZ, 0xc0, !PT ;  /* 0x8000000005037812 */ /* 0x000fc800078ec0ff */
[----:B------:R-:W-:-:S04]  /*a700*/  SHF.R.U32.HI R3, RZ, 0x18, R3 ;  /* 0x00000018ff037819 */ /* 0x000fc80000011603 */
[----:B------:R-:W-:-:S04]  /*a710*/  LOP3.LUT R0, R0, R3, RZ, 0xfc, !PT ;  /* 0x0000000300007212 */ /* 0x000fc800078efcff */
[----:B------:R-:W-:-:S07]  /*a720*/  PRMT R4, R0, 0x7610, R4 ;  /* 0x0000761000047816 */ /* 0x000fce0000000004 */
.L_x_15831:
[----:B------:R-:W-:Y:S05]  /*a730*/  BSYNC B0 ;  /* 0x0000000000007941 */ /* 0x000fea0003800000 */
.L_x_15830:
[----:B------:R0:W-:Y:S01]  /*a740*/  STG.E.U8 desc[UR36][R8.64], R4 ;  /* 0x0000000408007986 */ /* 0x0001e2000c101124 */
[----:B------:R-:W-:Y:S05]  /*a750*/  BRA `(.L_x_15810) ;  /* 0x0000000400207947 */ /* 0x000fea0003800000 */
.L_x_15828:
        /* <DEDUP_REMOVED lines=17> */
.L_x_15835:
[----:B------:R-:W-:-:S04]  /*a870*/  LOP3.LUT R3, R5, 0x80000000, RZ, 0xc0, !PT ;  /* 0x8000000005037812 */ /* 0x000fc800078ec0ff */
[----:B------:R-:W-:-:S04]  /*a880*/  SHF.R.U32.HI R3, RZ, 0x18, R3 ;  /* 0x00000018ff037819 */ /* 0x000fc80000011603 */
[----:B------:R-:W-:-:S04]  /*a890*/  LOP3.LUT R0, R0, R3, RZ, 0xfc, !PT ;  /* 0x0000000300007212 */ /* 0x000fc800078efcff */
[----:B------:R-:W-:-:S07]  /*a8a0*/  PRMT R4, R0, 0x7610, R4 ;  /* 0x0000761000047816 */ /* 0x000fce0000000004 */
.L_x_15834:
[----:B------:R-:W-:Y:S05]  /*a8b0*/  BSYNC B0 ;  /* 0x0000000000007941 */ /* 0x000fea0003800000 */
.L_x_15833:
[----:B------:R0:W-:Y:S01]  /*a8c0*/  STG.E.U8 desc[UR36][R8.64], R4 ;  /* 0x0000000408007986 */ /* 0x0001e2000c101124 */
[----:B------:R-:W-:Y:S05]  /*a8d0*/  BRA `(.L_x_15810) ;  /* 0x0000000000c07947 */ /* 0x000fea0003800000 */
.L_x_15827:
        /* <DEDUP_REMOVED lines=22> */
.L_x_15809:
        /* <DEDUP_REMOVED lines=16> */
.L_x_15838:
[----:B------:R-:W-:Y:S05]  /*ab40*/  BRA `(.L_x_15810) ;  /* 0x0000000000247947 */ /* 0x000fea0003800000 */
.L_x_15837:
[----:B------:R-:W-:-:S04]  /*ab50*/  LOP3.LUT R22, R22, 0xffff, RZ, 0xc0, !PT ;  /* 0x0000ffff16167812 */ /* 0x000fc800078ec0ff */
[----:B------:R-:W-:-:S05]  /*ab60*/  PRMT R22, R22, 0x8880, RZ ;  /* 0x0000888016167816 */ /* 0x000fca00000000ff */
[----:B------:R-:W-:-:S05]  /*ab70*/  IMAD.MOV.U32 R4, RZ, RZ, R22 ;  /* 0x000000ffff047224 */ /* 0x000fca00078e0016 */
[----:B------:R-:W-:-:S05]  /*ab80*/  SHF.R.S32.HI R5, RZ, 0x1f, R4 ;  /* 0x0000001fff057819 */ /* 0x000fca0000011404 */
[----:B------:R0:W-:Y:S01]  /*ab90*/  STG.E.64 desc[UR36][R8.64], R4 ;  /* 0x0000000408007986 */ /* 0x0001e2000c101b24 */
[----:B------:R-:W-:Y:S05]  /*aba0*/  BRA `(.L_x_15810) ;  /* 0x00000000000c7947 */ /* 0x000fea0003800000 */
.L_x_15836:
[----:B------:R-:W-:-:S04]  /*abb0*/  LOP3.LUT R22, R22, 0xffff, RZ, 0xc0, !PT ;  /* 0x0000ffff16167812 */ /* 0x000fc800078ec0ff */
[----:B------:R-:W-:-:S05]  /*abc0*/  PRMT R3, R22, 0x8880, RZ ;  /* 0x0000888016037816 */ /* 0x000fca00000000ff */
[----:B------:R0:W-:Y:S02]  /*abd0*/  STG.E desc[UR36][R8.64], R3 ;  /* 0x0000000308007986 */ /* 0x0001e4000c101924 */
.L_x_15810:
        /* <DEDUP_REMOVED lines=23> */
.L_x_15842:
[----:B------:R0:W-:Y:S01]  /*ad50*/  STG.E.U8 desc[UR36][R8.64], R18 ;  /* 0x0000001208007986 */ /* 0x0001e2000c101124 */
[----:B------:R-:W-:Y:S05]  /*ad60*/  BRA `(.L_x_15844) ;  /* 0x0000000c00987947 */ /* 0x000fea0003800000 */
.L_x_15841:
        /* <DEDUP_REMOVED lines=12> */
.L_x_15846:
[----:B------:R-:W-:-:S04]  /*ae30*/  LOP3.LUT R18, R18, 0xffff, RZ, 0xc0, !PT ;  /* 0x0000ffff12127812 */ /* 0x000fc800078ec0ff */
[----:B------:R-:W-:-:S05]  /*ae40*/  PRMT R3, R18, 0x8880, RZ ;  /* 0x0000888012037816 */ /* 0x000fca00000000ff */
[----:B------:R0:W-:Y:S01]  /*ae50*/  STG.E desc[UR36][R8.64], R3 ;  /* 0x0000000308007986 */ /* 0x0001e2000c101924 */
[----:B------:R-:W-:Y:S05]  /*ae60*/  BRA `(.L_x_15844) ;  /* 0x0000000c00587947 */ /* 0x000fea0003800000 */
.L_x_15845:
[----:B------:R-:W-:-:S04]  /*ae70*/  PRMT R3, R18, 0x8880, RZ ;  /* 0x0000888012037816 */ /* 0x000fc800000000ff */
[----:B------:R-:W-:-:S05]  /*ae80*/  PRMT R3, R3, 0x7710, RZ ;  /* 0x0000771003037816 */ /* 0x000fca00000000ff */
[----:B------:R0:W-:Y:S01]  /*ae90*/  STG.E.U16 desc[UR36][R8.64], R3 ;  /* 0x0000000308007986 */ /* 0x0001e2000c101524 */
[----:B------:R-:W-:Y:S05]  /*aea0*/  BRA `(.L_x_15844) ;  /* 0x0000000c00487947 */ /* 0x000fea0003800000 */
.L_x_15840:
        /* <DEDUP_REMOVED lines=9> */
.L_x_15848:
[----:B------:R-:W0:Y:S02]  /*af40*/  I2F.S8 R0, R18 ;  /* 0x0000001200007306 */ /* 0x000e240000001400 */
[----:B0-----:R-:W-:-:S05]  /*af50*/  F2FP.F16.F32.PACK_AB R0, RZ, R0 ;  /* 0x00000000ff00723e */ /* 0x001fca00000000ff */
[----:B------:R0:W-:Y:S01]  /*af60*/  STG.E.U16 desc[UR36][R8.64], R0 ;  /* 0x0000000008007986 */ /* 0x0001e2000c101524 */
[----:B------:R-:W-:Y:S05]  /*af70*/  BRA `(.L_x_15844) ;  /* 0x0000000c00147947 */ /* 0x000fea0003800000 */
.L_x_15847:
        /* <DEDUP_REMOVED lines=10> */
.L_x_15850:
[----:B------:R-:W0:Y:S02]  /*b020*/  I2F.S8 R18, R18 ;  /* 0x0000001200127306 */ /* 0x000e240000001400 */
[----:B0-----:R-:W-:-:S04]  /*b030*/  F2FP.F16.F32.PACK_AB R3, RZ, R18 ;  /* 0x00000012ff03723e */ /* 0x001fc800000000ff */
[----:B------:R-:W-:-:S05]  /*b040*/  PRMT R3, R3, 0x5410, RZ ;  /* 0x0000541003037816 */ /* 0x000fca00000000ff */
[----:B------:R2:W-:Y:S01]  /*b050*/  STG.E desc[UR36][R8.64], R3 ;  /* 0x0000000308007986 */ /* 0x0005e2000c101924 */
[----:B------:R-:W-:Y:S05]  /*b060*/  BRA `(.L_x_15844) ;  /* 0x0000000800d87947 */ /* 0x000fea0003800000 */
.L_x_15849:
[----:B------:R-:W-:-:S04]  /*b070*/  PRMT R4, R18, 0x8880, RZ ;  /* 0x0000888012047816 */ /* 0x000fc800000000ff */
[----:B------:R-:W-:-:S06]  /*b080*/  PRMT R4, R4, 0x7710, RZ ;  /* 0x0000771004047816 */ /* 0x000fcc00000000ff */
[----:B------:R-:W0:Y:S02]  /*b090*/  I2F.F64.S16 R4, R4 ;  /* 0x0000000400047312 */ /* 0x000e240000101c00 */
[----:B0-----:R4:W-:Y:S01]  /*b0a0*/  STG.E.64 desc[UR36][R8.64], R4 ;  /* 0x0000000408007986 */ /* 0x0019e2000c101b24 */
[----:B------:R-:W-:Y:S05]  /*b0b0*/  BRA `(.L_x_15844) ;  /* 0x0000000800c47947 */ /* 0x000fea0003800000 */
.L_x_15839:
        /* <DEDUP_REMOVED lines=12> */
.L_x_15853:
[----:B------:R-:W-:Y:S02]  /*b180*/  PRMT R4, R18, 0x8880, RZ ;  /* 0x0000888012047816 */ /* 0x000fe400000000ff */
[----:B------:R-:W-:Y:S02]  /*b190*/  CS2R R6, SRZ ;  /* 0x0000000000067805 */ /* 0x000fe4000001ff00 */
[----:B------:R-:W-:-:S06]  /*b1a0*/  PRMT R4, R4, 0x7710, RZ ;  /* 0x0000771004047816 */ /* 0x000fcc00000000ff */
[----:B------:R-:W0:Y:S02]  /*b1b0*/  I2F.F64.S16 R4, R4 ;  /* 0x0000000400047312 */ /* 0x000e240000101c00 */
[----:B0-----:R0:W-:Y:S01]  /*b1c0*/  STG.E.128 desc[UR36][R8.64], R4 ;  /* 0x0000000408007986 */ /* 0x0011e2000c101d24 */
[----:B------:R-:W-:Y:S05]  /*b1d0*/  BRA `(.L_x_15844) ;  /* 0x00000008007c7947 */ /* 0x000fea0003800000 */
.L_x_15852:
        /* <DEDUP_REMOVED lines=21> */
.L_x_15857:
[----:B------:R-:W-:Y:S05]  /*b330*/  BSYNC B0 ;  /* 0x0000000000007941 */ /* 0x000fea0003800000 */
.L_x_15856:
[----:B------:R-:W-:-:S05]  /*b340*/  LOP3.LUT R5, R0, R5, RZ, 0xfc, !PT ;  /* 0x0000000500057212 */ /* 0x000fca00078efcff */
[----:B------:R0:W-:Y:S01]  /*b350*/  STG.E.U8 desc[UR36][R8.64], R5 ;  /* 0x0000000508007986 */ /* 0x0001e2000c101124 */
[----:B------:R-:W-:Y:S05]  /*b360*/  BRA `(.L_x_15844) ;  /* 0x0000000800187947 */ /* 0x000fea0003800000 */
.L_x_15855:
        /* <DEDUP_REMOVED lines=13> */
.L_x_15859:
[----:B------:R-:W-:Y:S01]  /*b440*/  IMAD.MOV.U32 R0, RZ, RZ, 0x7f ;  /* 0x0000007fff007424 */ /* 0x000fe200078e00ff */
[----:B------:R-:W-:-:S04]  /*b450*/  ISETP.GT.U32.AND P0, PT, R3, 0x7f800000, PT ;  /* 0x7f8000000300780c */ /* 0x000fc80003f04070 */
[----:B------:R-:W-:-:S09]  /*b460*/  SEL R0, R0, 0x7c, P0 ;  /* 0x0000007c00007807 */ /* 0x000fd20000000000 */
.L_x_15860:
[----:B------:R-:W-:Y:S05]  /*b470*/  BSYNC B0 ;  /* 0x0000000000007941 */ /* 0x000fea0003800000 */
.L_x_15858:
[----:B------:R-:W-:-:S04]  /*b480*/  LOP3.LUT R3, R5, 0x80000000, RZ, 0xc0, !PT ;  /* 0x8000000005037812 */ /* 0x000fc800078ec0ff */
[----:B------:R-:W-:-:S04]  /*b490*/  SHF.R.U32.HI R3, RZ, 0x18, R3 ;  /* 0x00000018ff037819 */ /* 0x000fc80000011603 */
[----:B------:R-:W-:-:S05]  /*b4a0*/  LOP3.LUT R3, R0, R3, RZ, 0xfc, !PT ;  /* 0x0000000300037212 */ /* 0x000fca00078efcff */
[----:B------:R0:W-:Y:S01]  /*b4b0*/  STG.E.U8 desc[UR36][R8.64], R3 ;  /* 0x0000000308007986 */ /* 0x0001e2000c101124 */
[----:B------:R-:W-:Y:S05]  /*b4c0*/  BRA `(.L_x_15844) ;  /* 0x0000000400c07947 */ /* 0x000fea0003800000 */
.L_x_15854:
[----:B------:R-:W0:Y:S02]  /*b4d0*/  I2F.S8 R0, R18 ;  /* 0x0000001200007306 */ /* 0x000e240000001400 */
[----:B0-----:R-:W-:-:S05]  /*b4e0*/  F2FP.BF16.F32.PACK_AB R0, RZ, R0 ;  /* 0x00000000ff00723e */ /* 0x001fca00000010ff */
[----:B------:R0:W-:Y:S01]  /*b4f0*/  STG.E.U16 desc[UR36][R8.64], R0 ;  /* 0x0000000008007986 */ /* 0x0001e2000c101524 */
[----:B------:R-:W-:Y:S05]  /*b500*/  BRA `(.L_x_15844) ;  /* 0x0000000400b07947 */ /* 0x000fea0003800000 */
.L_x_15851:
        /* <DEDUP_REMOVED lines=12> */
.L_x_15863:
        /* <DEDUP_REMOVED lines=17> */
.L_x_15866:
[----:B------:R-:W-:-:S04]  /*b6e0*/  LOP3.LUT R3, R5, 0x80000000, RZ, 0xc0, !PT ;  /* 0x8000000005037812 */ /* 0x000fc800078ec0ff */
[----:B------:R-:W-:-:S04]  /*b6f0*/  SHF.R.U32.HI R3, RZ, 0x18, R3 ;  /* 0x00000018ff037819 */ /* 0x000fc80000011603 */
[----:B------:R-:W-:-:S04]  /*b700*/  LOP3.LUT R0, R0, R3, RZ, 0xfc, !PT ;  /* 0x0000000300007212 */ /* 0x000fc800078efcff */
[----:B------:R-:W-:-:S07]  /*b710*/  PRMT R4, R0, 0x7610, R4 ;  /* 0x0000761000047816 */ /* 0x000fce0000000004 */
.L_x_15865:
[----:B------:R-:W-:Y:S05]  /*b720*/  BSYNC B0 ;  /* 0x0000000000007941 */ /* 0x000fea0003800000 */
.L_x_15864:
[----:B------:R0:W-:Y:S01]  /*b730*/  STG.E.U8 desc[UR36][R8.64], R4 ;  /* 0x0000000408007986 */ /* 0x0001e2000c101124 */
[----:B------:R-:W-:Y:S05]  /*b740*/  BRA `(.L_x_15844) ;  /* 0x0000000400207947 */ /* 0x000fea0003800000 */
.L_x_15862:
        /* <DEDUP_REMOVED lines=17> */
.L_x_15869:
[----:B------:R-:W-:-:S04]  /*b860*/  LOP3.LUT R3, R5, 0x80000000, RZ, 0xc0, !PT ;  /* 0x8000000005037812 */ /* 0x000fc800078ec0ff */
[----:B------:R-:W-:-:S04]  /*b870*/  SHF.R.U32.HI R3, RZ, 0x18, R3 ;  /* 0x00000018ff037819 */ /* 0x000fc80000011603 */
[----:B------:R-:W-:-:S04]  /*b880*/  LOP3.LUT R0, R0, R3, RZ, 0xfc, !PT ;  /* 0x0000000300007212 */ /* 0x000fc800078efcff */
[----:B------:R-:W-:-:S07]  /*b890*/  PRMT R4, R0, 0x7610, R4 ;  /* 0x0000761000047816 */ /* 0x000fce0000000004 */
.L_x_15868:
[----:B------:R-:W-:Y:S05]  /*b8a0*/  BSYNC B0 ;  /* 0x0000000000007941 */ /* 0x000fea0003800000 */
.L_x_15867:
[----:B------:R0:W-:Y:S01]  /*b8b0*/  STG.E.U8 desc[UR36][R8.64], R4 ;  /* 0x0000000408007986 */ /* 0x0001e2000c101124 */
[----:B------:R-:W-:Y:S05]  /*b8c0*/  BRA `(.L_x_15844) ;  /* 0x0000000000c07947 */ /* 0x000fea0003800000 */
.L_x_15861:
        /* <DEDUP_REMOVED lines=22> */
.L_x_15843:
        /* <DEDUP_REMOVED lines=16> */
.L_x_15872:
[----:B------:R-:W-:Y:S05]  /*bb30*/  BRA `(.L_x_15844) ;  /* 0x0000000000247947 */ /* 0x000fea0003800000 */
.L_x_15871:
[----:B------:R-:W-:-:S04]  /*bb40*/  LOP3.LUT R18, R18, 0xffff, RZ, 0xc0, !PT ;  /* 0x0000ffff12127812 */ /* 0x000fc800078ec0ff */
[----:B------:R-:W-:-:S05]  /*bb50*/  PRMT R18, R18, 0x8880, RZ ;  /* 0x0000888012127816 */ /* 0x000fca00000000ff */
[----:B------:R-:W-:-:S05]  /*bb60*/  IMAD.MOV.U32 R4, RZ, RZ, R18 ;  /* 0x000000ffff047224 */ /* 0x000fca00078e0012 */
[----:B------:R-:W-:-:S05]  /*bb70*/  SHF.R.S32.HI R5, RZ, 0x1f, R4 ;  /* 0x0000001fff057819 */ /* 0x000fca0000011404 */
[----:B------:R0:W-:Y:S01]  /*bb80*/  STG.E.64 desc[UR36][R8.64], R4 ;  /* 0x0000000408007986 */ /* 0x0001e2000c101b24 */
[----:B------:R-:W-:Y:S05]  /*bb90*/  BRA `(.L_x_15844) ;  /* 0x00000000000c7947 */ /* 0x000fea0003800000 */
.L_x_15870:
[----:B------:R-:W-:-:S04]  /*bba0*/  LOP3.LUT R18, R18, 0xffff, RZ, 0xc0, !PT ;  /* 0x0000ffff12127812 */ /* 0x000fc800078ec0ff */
[----:B------:R-:W-:-:S05]  /*bbb0*/  PRMT R3, R18, 0x8880, RZ ;  /* 0x0000888012037816 */ /* 0x000fca00000000ff */
[----:B------:R0:W-:Y:S02]  /*bbc0*/  STG.E desc[UR36][R8.64], R3 ;  /* 0x0000000308007986 */ /* 0x0001e4000c101924 */
.L_x_15844:
[----:B------:R-:W-:-:S07]  /*bbd0*/  VIADD R25, R25, 0x80 ;  /* 0x0000008019197836 */ /* 0x000fce0000000000 */
.L_x_15804:
[----:B------:R-:W-:Y:S05]  /*bbe0*/  BSYNC B6 ;  /* 0x0000000000067941 */ /* 0x000fea0003800000 */
.L_x_15803:
[----:B------:R-:W-:-:S13]  /*bbf0*/  ISETP.GE.AND P0, PT, R25, R16, PT ;  /* 0x000000101900720c */ /* 0x000fda0003f06270 */
[----:B------:R-:W-:Y:S05]  /*bc00*/  @P0 EXIT ;  /* 0x000000000000094d */ /* 0x000fea0003800000 */
[----:B0--34-:R-:W0:Y:S01]  /*bc10*/  LDC.64 R4, c[0x0][0x218] ;  /* 0x00008600ff047b82 */ /* 0x019e220000000a00 */
[----:B--2--5:R-:W-:Y:S01]  /*bc20*/  PRMT R0, R17, 0x9910, RZ ;  /* 0x0000991011007816 */ /* 0x024fe200000000ff */
        /* <DEDUP_REMOVED lines=17> */
.L_x_15876:
[----:B------:R-:W-:Y:S01]  /*bd40*/  STG.E.U8 desc[UR36][R2.64], R19 ;  /* 0x0000001302007986 */ /* 0x000fe2000c101124 */
[----:B------:R-:W-:Y:S05]  /*bd50*/  EXIT ;  /* 0x000000000000794d */ /* 0x000fea0003800000 */
.L_x_15875:
        /* <DEDUP_REMOVED lines=10> */
[----:B------:R-:W-:Y:S01]  /*be00*/  STG.E.64 desc[UR36][R2.64], R4 ;  /* 0x0000000402007986 */ /* 0x000fe2000c101b24 */
[----:B------:R-:W-:Y:S05]  /*be10*/  EXIT ;  /* 0x000000000000794d */ /* 0x000fea0003800000 */
.L_x_15879:
[----:B------:R-:W-:-:S04]  /*be20*/  LOP3.LUT R19, R19, 0xffff, RZ, 0xc0, !PT ;  /* 0x0000ffff13137812 */ /* 0x000fc800078ec0ff */
[----:B------:R-:W-:-:S05]  /*be30*/  PRMT R5, R19, 0x8880, RZ ;  /* 0x0000888013057816 */ /* 0x000fca00000000ff */
[----:B------:R-:W-:Y:S01]  /*be40*/  STG.E desc[UR36][R2.64], R5 ;  /* 0x0000000502007986 */ /* 0x000fe2000c101924 */
[----:B------:R-:W-:Y:S05]  /*be50*/  EXIT ;  /* 0x000000000000794d */ /* 0x000fea0003800000 */
.L_x_15878:
[----:B------:R-:W-:-:S04]  /*be60*/  PRMT R5, R19, 0x8880, RZ ;  /* 0x0000888013057816 */ /* 0x000fc800000000ff */
[----:B------:R-:W-:-:S05]  /*be70*/  PRMT R5, R5, 0x7710, RZ ;  /* 0x0000771005057816 */ /* 0x000fca00000000ff */
[----:B------:R-:W-:Y:S01]  /*be80*/  STG.E.U16 desc[UR36][R2.64], R5 ;  /* 0x0000000502007986 */ /* 0x000fe2000c101524 */
[----:B------:R-:W-:Y:S05]  /*be90*/  EXIT ;  /* 0x000000000000794d */ /* 0x000fea0003800000 */
.L_x_15874:
[----:B------:R-:W-:-:S13]  /*bea0*/  ISETP.GT.AND P0, PT, R0, 0x6, PT ;  /* 0x000000060000780c */ /* 0x000fda0003f04270 */
[----:B------:R-:W-:Y:S05]  /*beb0*/  @P0 BRA `(.L_x_15880) ;  /* 0x00000000002c0947 */ /* 0x000fea0003800000 */
[----:B------:R-:W-:-:S13]  /*bec0*/  ISETP.NE.AND P0, PT, R0, 0x5, PT ;  /* 0x000000050000780c */ /* 0x000fda0003f05270 */
[----:B------:R-:W-:Y:S05]  /*bed0*/  @!P0 BRA `(.L_x_15881) ;  /* 0x0000000000148947 */ /* 0x000fea0003800000 */
[----:B------:R-:W-:-:S13]  /*bee0*/  ISETP.NE.AND P0, PT, R0, 0x6, PT ;  /* 0x000000060000780c */ /* 0x000fda0003f05270 */
[----:B------:R-:W-:Y:S05]  /*bef0*/  @P0 BRA `(.L_x_15877) ;  /* 0x0000000800c80947 */ /* 0x000fea0003800000 */
[----:B------:R-:W0:Y:S02]  /*bf00*/  I2F.S8 R19, R19 ;  /* 0x0000001300137306 */ /* 0x000e240000001400 */
[----:B0-----:R-:W-:Y:S01]  /*bf10*/  STG.E desc[UR36][R2.64], R19 ;  /* 0x0000001302007986 */ /* 0x001fe2000c101924 */
[----:B------:R-:W-:Y:S05]  /*bf20*/  EXIT ;  /* 0x000000000000794d */ /* 0x000fea0003800000 */
.L_x_15881:
[----:B------:R-:W0:Y:S02]  /*bf30*/  I2F.S8 R0, R19 ;  /* 0x0000001300007306 */ /* 0x000e240000001400 */
[----:B0-----:R-:W-:-:S05]  /*bf40*/  F2FP.F16.F32.PACK_AB R0, RZ, R0 ;  /* 0x00000000ff00723e */ /* 0x001fca00000000ff */
[----:B------:R-:W-:Y:S01]  /*bf50*/  STG.E.U16 desc[UR36][R2.64], R0 ;  /* 0x0000000002007986 */ /* 0x000fe2000c101524 */
[----:B------:R-:W-:Y:S05]  /*bf60*/  EXIT ;  /* 0x000000000000794d */ /* 0x000fea0003800000 */
.L_x_15880:
        /* <DEDUP_REMOVED lines=8> */
[----:B0-----:R-:W-:Y:S01]  /*bff0*/  STG.E.64 desc[UR36][R2.64], R4 ;  /* 0x0000000402007986 */ /* 0x001fe2000c101b24 */
[----:B------:R-:W-:Y:S05]  /*c000*/  EXIT ;  /* 0x000000000000794d */ /* 0x000fea0003800000 */
.L_x_15883:
[----:B------:R-:W0:Y:S02]  /*c010*/  I2F.S8 R19, R19 ;  /* 0x0000001300137306 */ /* 0x000e240000001400 */
[----:B0-----:R-:W-:-:S04]  /*c020*/  F2FP.F16.F32.PACK_AB R5, RZ, R19 ;  /* 0x00000013ff05723e */ /* 0x001fc800000000ff */
[----:B------:R-:W-:-:S05]  /*c030*/  PRMT R5, R5, 0x5410, RZ ;  /* 0x0000541005057816 */ /* 0x000fca00000000ff */
[----:B------:R-:W-:Y:S01]  /*c040*/  STG.E desc[UR36][R2.64], R5 ;  /* 0x0000000502007986 */ /* 0x000fe2000c101924 */
[----:B------:R-:W-:Y:S05]  /*c050*/  EXIT ;  /* 0x000000000000794d */ /* 0x000fea0003800000 */
.L_x_15882:
[----:B------:R-:W-:-:S04]  /*c060*/  PRMT R4, R19, 0x8880, RZ ;  /* 0x0000888013047816 */ /* 0x000fc800000000ff */
[----:B------:R-:W-:-:S06]  /*c070*/  PRMT R4, R4, 0x7710, RZ ;  /* 0x0000771004047816 */ /* 0x000fcc00000000ff */
[----:B------:R-:W0:Y:S02]  /*c080*/  I2F.F64.S16 R4, R4 ;  /* 0x0000000400047312 */ /* 0x000e240000101c00 */
[----:B0-----:R-:W-:Y:S01]  /*c090*/  STG.E.64 desc[UR36][R2.64], R4 ;  /* 0x0000000402007986 */ /* 0x001fe2000c101b24 */
[----:B------:R-:W-:Y:S05]  /*c0a0*/  EXIT ;  /* 0x000000000000794d */ /* 0x000fea0003800000 */
.L_x_15873:
        /* <DEDUP_REMOVED lines=10> */
[----:B------:R-:W-:Y:S01]  /*c150*/  STG.E.U8 desc[UR36][R2.64], R5 ;  /* 0x0000000502007986 */ /* 0x000fe2000c101124 */
[----:B------:R-:W-:Y:S05]  /*c160*/  EXIT ;  /* 0x000000000000794d */ /* 0x000fea0003800000 */
.L_x_15886:
[----:B------:R-:W-:Y:S02]  /*c170*/  PRMT R4, R19, 0x8880, RZ ;  /* 0x0000888013047816 */ /* 0x000fe400000000ff */
[----:B------:R-:W-:Y:S02]  /*c180*/  CS2R R6, SRZ ;  /* 0x0000000000067805 */ /* 0x000fe4000001ff00 */
[----:B------:R-:W-:-:S06]  /*c190*/  PRMT R4, R4, 0x7710, RZ ;  /* 0x0000771004047816 */ /* 0x000fcc00000000ff */
[----:B------:R-:W0:Y:S02]  /*c1a0*/  I2F.F64.S16 R4, R4 ;  /* 0x0000000400047312 */ /* 0x000e240000101c00 */
[----:B0-----:R-:W-:Y:S01]  /*c1b0*/  STG.E.128 desc[UR36][R2.64], R4 ;  /* 0x0000000402007986 */ /* 0x001fe2000c101d24 */
[----:B------:R-:W-:Y:S05]  /*c1c0*/  EXIT ;  /* 0x000000000000794d */ /* 0x000fea0003800000 */
.L_x_15885:
        /* <DEDUP_REMOVED lines=21> */
.L_x_15890:
[----:B------:R-:W-:Y:S05]  /*c320*/  BSYNC B0 ;  /* 0x0000000000007941 */ /* 0x000fea0003800000 */
.L_x_15889:
[----:B------:R-:W-:-:S05]  /*c330*/  LOP3.LUT R5, R0, R5, RZ, 0xfc, !PT ;  /* 0x0000000500057212 */ /* 0x000fca00078efcff */
[----:B------:R-:W-:Y:S01]  /*c340*/  STG.E.U8 desc[UR36][R2.64], R5 ;  /* 0x0000000502007986 */ /* 0x000fe2000c101124 */
[----:B------:R-:W-:Y:S05]  /*c350*/  EXIT ;  /* 0x000000000000794d */ /* 0x000fea0003800000 */
.L_x_15888:
        /* <DEDUP_REMOVED lines=13> */
.L_x_15892:
[----:B------:R-:W-:Y:S01]  /*c430*/  IMAD.MOV.U32 R0, RZ, RZ, 0x7f ;  /* 0x0000007fff007424 */ /* 0x000fe200078e00ff */
[----:B------:R-:W-:-:S04]  /*c440*/  ISETP.GT.U32.AND P0, PT, R4, 0x7f800000, PT ;  /* 0x7f8000000400780c */ /* 0x000fc80003f04070 */
[----:B------:R-:W-:-:S09]  /*c450*/  SEL R0, R0, 0x7c, P0 ;  /* 0x0000007c00007807 */ /* 0x000fd20000000000 */
.L_x_15893:
[----:B------:R-:W-:Y:S05]  /*c460*/  BSYNC B0 ;  /* 0x0000000000007941 */ /* 0x000fea0003800000 */
.L_x_15891:
[----:B------:R-:W-:-:S04]  /*c470*/  LOP3.LUT R4, R19, 0x80000000, RZ, 0xc0, !PT ;  /* 0x8000000013047812 */ /* 0x000fc800078ec0ff */
[----:B------:R-:W-:-:S04]  /*c480*/  SHF.R.U32.HI R5, RZ, 0x18, R4 ;  /* 0x00000018ff057819 */ /* 0x000fc80000011604 */
[----:B------:R-:W-:-:S05]  /*c490*/  LOP3.LUT R5, R0, R5, RZ, 0xfc, !PT ;  /* 0x0000000500057212 */ /* 0x000fca00078efcff */
[----:B------:R-:W-:Y:S01]  /*c4a0*/  STG.E.U8 desc[UR36][R2.64], R5 ;  /* 0x0000000502007986 */ /* 0x000fe2000c101124 */
[----:B------:R-:W-:Y:S05]  /*c4b0*/  EXIT ;  /* 0x000000000000794d */ /* 0x000fea0003800000 */
.L_x_15887:
[----:B------:R-:W0:Y:S02]  /*c4c0*/  I2F.S8 R0, R19 ;  /* 0x0000001300007306 */ /* 0x000e240000001400 */
[----:B0-----:R-:W-:-:S05]  /*c4d0*/  F2FP.BF16.F32.PACK_AB R0, RZ, R0 ;  /* 0x00000000ff00723e */ /* 0x001fca00000010ff */
[----:B------:R-:W-:Y:S01]  /*c4e0*/  STG.E.U16 desc[UR36][R2.64], R0 ;  /* 0x0000000002007986 */ /* 0x000fe2000c101524 */
[----:B------:R-:W-:Y:S05]  /*c4f0*/  EXIT ;  /* 0x000000000000794d */ /* 0x000fea0003800000 */
.L_x_15884:
        /* <DEDUP_REMOVED lines=10> */
[----:B------:R-:W-:Y:S01]  /*c5a0*/  STG.E.U16 desc[UR36][R2.64], R5 ;  /* 0x0000000502007986 */ /* 0x000fe2000c101524 */
[----:B------:R-:W-:Y:S05]  /*c5b0*/  EXIT ;  /* 0x000000000000794d */ /* 0x000fea0003800000 */
.L_x_15896:
        /* <DEDUP_REMOVED lines=17> */
.L_x_15899:
[----:B------:R-:W-:-:S04]  /*c6d0*/  LOP3.LUT R0, R19, 0x80000000, RZ, 0xc0, !PT ;  /* 0x8000000013007812 */ /* 0x000fc800078ec0ff */
[----:B------:R-:W-:-:S04]  /*c6e0*/  SHF.R.U32.HI R5, RZ, 0x18, R0 ;  /* 0x00000018ff057819 */ /* 0x000fc80000011600 */
[----:B------:R-:W-:-:S04]  /*c6f0*/  LOP3.LUT R4, R4, R5, RZ, 0xfc, !PT ;  /* 0x0000000504047212 */ /* 0x000fc800078efcff */
[----:B------:R-:W-:-:S07]  /*c700*/  PRMT R0, R4, 0x7610, R0 ;  /* 0x0000761004007816 */ /* 0x000fce0000000000 */
.L_x_15898:
[----:B------:R-:W-:Y:S05]  /*c710*/  BSYNC B0 ;  /* 0x0000000000007941 */ /* 0x000fea0003800000 */
.L_x_15897:
[----:B------:R-:W-:Y:S01]  /*c720*/  STG.E.U8 desc[UR36][R2.64], R0 ;  /* 0x0000000002007986 */ /* 0x000fe2000c101124 */
[----:B------:R-:W-:Y:S05]  /*c730*/  EXIT ;  /* 0x000000000000794d */ /* 0x000fea0003800000 */
.L_x_15895:
        /* <DEDUP_REMOVED lines=17> */
.L_x_15902:
[----:B------:R-:W-:-:S04]  /*c850*/  LOP3.LUT R0, R19, 0x80000000, RZ, 0xc0, !PT ;  /* 0x8000000013007812 */ /* 0x000fc800078ec0ff */
[----:B------:R-:W-:-:S04]  /*c860*/  SHF.R.U32.HI R5, RZ, 0x18, R0 ;  /* 0x00000018ff057819 */ /* 0x000fc80000011600 */
[----:B------:R-:W-:-:S04]  /*c870*/  LOP3.LUT R4, R4, R5, RZ, 0xfc, !PT ;  /* 0x0000000504047212 */ /* 0x000fc800078efcff */
[----:B------:R-:W-:-:S07]  /*c880*/  PRMT R0, R4, 0x7610, R0 ;  /* 0x0000761004007816 */ /* 0x000fce0000000000 */
.L_x_15901:
[----:B------:R-:W-:Y:S05]  /*c890*/  BSYNC B0 ;  /* 0x0000000000007941 */ /* 0x000fea0003800000 */
.L_x_15900:
[----:B------:R-:W-:Y:S01]  /*c8a0*/  STG.E.U8 desc[UR36][R2.64], R0 ;  /* 0x0000000002007986 */ /* 0x000fe2000c101124 */
[----:B------:R-:W-:Y:S05]  /*c8b0*/  EXIT ;  /* 0x000000000000794d */ /* 0x000fea0003800000 */
.L_x_15894:
        /* <DEDUP_REMOVED lines=22> */
.L_x_15877:
        /* <DEDUP_REMOVED lines=16> */
.L_x_15905:
[----:B------:R-:W-:Y:S05]  /*cb20*/  EXIT ;  /* 0x000000000000794d */ /* 0x000fea0003800000 */
.L_x_15904:
[----:B------:R-:W-:-:S04]  /*cb30*/  LOP3.LUT R19, R19, 0xffff, RZ, 0xc0, !PT ;  /* 0x0000ffff13137812 */ /* 0x000fc800078ec0ff */
[----:B------:R-:W-:-:S05]  /*cb40*/  PRMT R19, R19, 0x8880, RZ ;  /* 0x0000888013137816 */ /* 0x000fca00000000ff */
[----:B------:R-:W-:-:S05]  /*cb50*/  IMAD.MOV.U32 R4, RZ, RZ, R19 ;  /* 0x000000ffff047224 */ /* 0x000fca00078e0013 */
[----:B------:R-:W-:-:S05]  /*cb60*/  SHF.R.S32.HI R5, RZ, 0x1f, R4 ;  /* 0x0000001fff057819 */ /* 0x000fca0000011404 */
[----:B------:R-:W-:Y:S01]  /*cb70*/  STG.E.64 desc[UR36][R2.64], R4 ;  /* 0x0000000402007986 */ /* 0x000fe2000c101b24 */
[----:B------:R-:W-:Y:S05]  /*cb80*/  EXIT ;  /* 0x000000000000794d */ /* 0x000fea0003800000 */
.L_x_15903:
[----:B------:R-:W-:-:S04]  /*cb90*/  LOP3.LUT R19, R19, 0xffff, RZ, 0xc0, !PT ;  /* 0x0000ffff13137812 */ /* 0x000fc800078ec0ff */
[----:B------:R-:W-:-:S05]  /*cba0*/  PRMT R5, R19, 0x8880, RZ ;  /* 0x0000888013057816 */ /* 0x000fca00000000ff */
[----:B------:R-:W-:Y:S01]  /*cbb0*/  STG.E desc[UR36][R2.64], R5 ;  /* 0x0000000502007986 */ /* 0x000fe2000c101924 */
[----:B------:R-:W-:Y:S05]  /*cbc0*/  EXIT ;  /* 0x000000000000794d */ /* 0x000fea0003800000 */
.L_x_15906:
        /* <DEDUP_REMOVED lines=11> */
.L_x_43897:


//--------------------- .text._ZN2at6native18elementwise_kernelILi128ELi4EZNS0_22gpu_kernel_impl_nocastINS0_13BinaryFunctorIN3c108BFloat16ES5_bZZZNS0_22logical_or_kernel_cudaERNS_14TensorIteratorEENKUlvE0_clEvENKUlvE8_clEvEUlS5_S5_E_EEEEvRNS_18TensorIteratorBaseERKT_EUliE_EEviT1_ --------------------------
	.section	.text._ZN2at6native18elementwise_kernelILi128ELi4EZNS0_22gpu_kernel_impl_nocastINS0_13BinaryFunctorIN3c108BFloat16ES5_bZZZNS0_22logical_or_kernel_cudaERNS_14TensorIteratorEENKUlvE0_clEvENKUlvE8_clEvEUlS5_S5_E_EEEEvRNS_18TensorIteratorBaseERKT_EUliE_EEviT1_,"ax",@progbits
	.align	128
        .global         _ZN2at6native18elementwise_kernelILi128ELi4EZNS0_22gpu_kernel_impl_nocastINS0_13BinaryFunctorIN3c108BFloat16ES5_bZZZNS0_22logical_or_kernel_cudaERNS_14TensorIteratorEENKUlvE0_clEvENKUlvE8_clEvEUlS5_S5_E_EEEEvRNS_18TensorIteratorBaseERKT_EUliE_EEviT1_
        .type           _ZN2at6native18elementwise_kernelILi128ELi4EZNS0_22gpu_kernel_impl_nocastINS0_13BinaryFunctorIN3c108BFloat16ES5_bZZZNS0_22logical_or_kernel_cudaERNS_14TensorIteratorEENKUlvE0_clEvENKUlvE8_clEvEUlS5_S5_E_EEEEvRNS_18TensorIteratorBaseERKT_EUliE_EEviT1_,@function
        .size           _ZN2at6native18elementwise_kernelILi128ELi4EZNS0_22gpu_kernel_impl_nocastINS0_13BinaryFunctorIN3c108BFloat16ES5_bZZZNS0_22logical_or_kernel_cudaERNS_14TensorIteratorEENKUlvE0_clEvENKUlvE8_clEvEUlS5_S5_E_EEEEvRNS_18TensorIteratorBaseERKT_EUliE_EEviT1_,(.L_x_43898 - _ZN2at6native18elementwise_kernelILi128ELi4EZNS0_22gpu_kernel_impl_nocastINS0_13BinaryFunctorIN3c108BFloat16ES5_bZZZNS0_22logical_or_kernel_cudaERNS_14TensorIteratorEENKUlvE0_clEvENKUlvE8_clEvEUlS5_S5_E_EEEEvRNS_18TensorIteratorBaseERKT_EUliE_EEviT1_)
        .other          _ZN2at6native18elementwise_kernelILi128ELi4EZNS0_22gpu_kernel_impl_nocastINS0_13BinaryFunctorIN3c108BFloat16ES5_bZZZNS0_22logical_or_kernel_cudaERNS_14TensorIteratorEENKUlvE0_clEvENKUlvE8_clEvEUlS5_S5_E_EEEEvRNS_18TensorIteratorBaseERKT_EUliE_EEviT1_,@"STO_CUDA_ENTRY STV_DEFAULT"
_ZN2at6native18elementwise_kernelILi128ELi4EZNS0_22gpu_kernel_impl_nocastINS0_13BinaryFunctorIN3c108BFloat16ES5_bZZZNS0_22logical_or_kernel_cudaERNS_14TensorIteratorEENKUlvE0_clEvENKUlvE8_clEvEUlS5_S5_E_EEEEvRNS_18TensorIteratorBaseERKT_EUliE_EEviT1_:
.text._ZN2at6native18elementwise_kernelILi128ELi4EZNS0_22gpu_kernel_impl_nocastINS0_13BinaryFunctorIN3c108BFloat16ES5_bZZZNS0_22logical_or_kernel_cudaERNS_14TensorIteratorEENKUlvE0_clEvENKUlvE8_clEvEUlS5_S5_E_EEEEvRNS_18TensorIteratorBaseERKT_EUliE_EEviT1_:
        /* <DEDUP_REMOVED lines=363> */
.L_x_15909:
[----:B------:R-:W-:Y:S02]  /*16b0*/  ULDC.64 UR8, c[0x0][0x480] ;  /* 0x0001200000087ab9 */ /* 0x000fe40000000a00 */
[----:B------:R-:W-:-:S04]  /*16c0*/  IADD3 R6, P0, R2, UR8, RZ ;  /* 0x0000000802067c10 */ /* 0x000fc8000ff1e0ff */
[----:B------:R-:W-:Y:S01]  /*16d0*/  IADD3.X R7, RZ, UR9, RZ, P0, !PT ;  /* 0x00000009ff077c10 */ /* 0x000fe200087fe4ff */
[----:B------:R-:W-:-:S04]  /*16e0*/  ULDC.64 UR8, c[0x0][0x488] ;  /* 0x0001220000087ab9 */ /* 0x000fc80000000a00 */
[----:B------:R0:W2:Y:S01]  /*16f0*/  LDG.E.U16 R6, desc[UR4][R6.64] ;  /* 0x0000000406067981 */ /* 0x0000a2000c1e1500 */
[----:B------:R-:W-:-:S04]  /*1700*/  IADD3 R8, P0, R0, UR8, RZ ;  /* 0x0000000800087c10 */ /* 0x000fc8000ff1e0ff */
[----:B------:R-:W-:Y:S01]  /*1710*/  IADD3.X R9, RZ, UR9, RZ, P0, !PT ;  /* 0x00000009ff097c10 */ /* 0x000fe200087fe4ff */
[----:B------:R-:W-:-:S04]  /*1720*/  ULDC.64 UR8, c[0x0][0x478] ;  /* 0x00011e0000087ab9 */ /* 0x000fc80000000a00 */
[----:B------:R-:W3:Y:S01]  /*1730*/  LDG.E.U16 R8, desc[UR4][R8.64] ;  /* 0x0000000408087981 */ /* 0x000ee2000c1e1500 */
[----:B------:R-:W-:Y:S02]  /*1740*/  MOV R2, 0x1 ;  /* 0x0000000100027802 */ /* 0x000fe40000000f00 */
[----:B------:R-:W-:Y:S02]  /*1750*/  IADD3 R4, P2, R5, UR8, RZ ;  /* 0x0000000805047c10 */ /* 0x000fe4000ff5e0ff */
[----:B0-----:R-:W-:Y:S02]  /*1760*/  PRMT R7, R2, 0x7610, R7 ;  /* 0x0000761002077816 */ /* 0x001fe40000000007 */
[----:B------:R-:W-:Y:S02]  /*1770*/  IADD3.X R5, RZ, UR9, RZ, P2, !PT ;  /* 0x00000009ff057c10 */ /* 0x000fe400097fe4ff */
[----:B------:R-:W-:Y:S02]  /*1780*/  IADD3 R3, R3, 0x80, RZ ;  /* 0x0000008003037810 */ /* 0x000fe40007ffe0ff */
[----:B--2---:R-:W-:-:S04]  /*1790*/  SHF.L.U32 R0, R6, 0x10, RZ ;  /* 0x0000001006007819 */ /* 0x004fc800000006ff */
[----:B------:R-:W-:-:S13]  /*17a0*/  FSETP.NEU.FTZ.AND P0, PT, R0, RZ, PT ;  /* 0x000000ff0000720b */ /* 0x000fda0003f1d000 */
[----:B---3--:R-:W-:-:S04]  /*17b0*/  @!P0 SHF.L.U32 R0, R8, 0x10, RZ ;  /* 0x0000001008008819 */ /* 0x008fc800000006ff */
[----:B------:R-:W-:-:S04]  /*17c0*/  @!P0 FSETP.NEU.FTZ.AND P1, PT, R0, RZ, PT ;  /* 0x000000ff0000820b */ /* 0x000fc80003f3d000 */
[----:B------:R-:W-:-:S05]  /*17d0*/  @!P0 SEL R7, RZ, 0x1, !P1 ;  /* 0x00000001ff078807 */ /* 0x000fca0004800000 */
[----:B------:R0:W-:Y:S04]  /*17e0*/  STG.E.U8 desc[UR4][R4.64], R7 ;  /* 0x0000000704007986 */ /* 0x0001e8000c101104 */
.L_x_15908:
[----:B------:R-:W-:Y:S05]  /*17f0*/  BSYNC B0 ;  /* 0x0000000000007941 */ /* 0x000fea0003800000 */
.L_x_15907:
        /* <DEDUP_REMOVED lines=356> */
.L_x_15912:
        /* <DEDUP_REMOVED lines=18> */
[----:B------:R-:W-:Y:S02]  /*2f60*/  @!P0 SEL R7, RZ, 0x1, !P1 ;  /* 0x00000001ff078807 */ /* 0x000fe40004800000 */
        /* <DEDUP_REMOVED lines=356> */
.L_x_15913:
        /* <DEDUP_REMOVED lines=20> */
.L_x_15911:
[----:B------:R-:W-:Y:S05]  /*46f0*/  BSYNC B0 ;  /* 0x0000000000007941 */ /* 0x000fea0003800000 */
.L_x_15910:
        /* <DEDUP_REMOVED lines=355> */
.L_x_15914:
        /* <DEDUP_REMOVED lines=13> */
[----:B--2---:R-:W-:-:S04]  /*5e00*/  SHF.L.U32 R0, R2, 0x10, RZ ;  /* 0x0000001002007819 */ /* 0x004fc800000006ff */
[----:B------:R-:W-:-:S13]  /*5e10*/  FSETP.NEU.FTZ.AND P0, PT, R0, RZ, PT ;  /* 0x000000ff0000720b */ /* 0x000fda0003f1d000 */
[----:B---3--:R-:W-:-:S04]  /*5e20*/  @!P0 SHF.L.U32 R0, R6, 0x10, RZ ;  /* 0x0000001006008819 */ /* 0x008fc800000006ff */
[----:B------:R-:W-:-:S04]  /*5e30*/  @!P0 FSETP.NEU.FTZ.AND P1, PT, R0, RZ, PT ;  /* 0x000000ff0000820b */ /* 0x000fc80003f3d000 */
[----:B------:R-:W-:-:S05]  /*5e40*/  @!P0 SEL R3, RZ, 0x1, !P1 ;  /* 0x00000001ff038807 */ /* 0x000fca0004800000 */
[----:B------:R-:W-:Y:S01]  /*5e50*/  STG.E.U8 desc[UR4][R4.64], R3 ;  /* 0x0000000304007986 */ /* 0x000fe2000c101104 */
[----:B------:R-:W-:Y:S05]  /*5e60*/  EXIT ;  /* 0x000000000000794d */ /* 0x000fea0003800000 */
.L_x_15915:
        /* <DEDUP_REMOVED lines=9> */
.L_x_43898:


//--------------------- .text._ZN2at6native27unrolled_elementwise_kernelINS0_13BinaryFunctorIN3c108BFloat16ES4_bZZZNS0_22logical_or_kernel_cudaERNS_14TensorIteratorEENKUlvE0_clEvENKUlvE8_clEvEUlS4_S4_E_EESt5arrayIPcLm3EELi4E23TrivialOffsetCalculatorILi2EjESE_ILi1EjENS0_6memory15LoadWithoutCastENSH_16StoreWithoutCastEEEviT_T0_T2_T3_T4_T5_ --------------------------
	.section	.text._ZN2at6native27unrolled_elementwise_kernelINS0_13BinaryFunctorIN3c108BFloat16ES4_bZZZNS0_22logical_or_kernel_cudaERNS_14TensorIteratorEENKUlvE0_clEvENKUlvE8_clEvEUlS4_S4_E_EESt5arrayIPcLm3EELi4E23TrivialOffsetCalculatorILi2EjESE_ILi1EjENS0_6memory15LoadWithoutCastENSH_16StoreWithoutCastEEEviT_T0_T2_T3_T4_T5_,"ax",@progbits
	.align	128
        .global         _ZN2at6native27unrolled_elementwise_kernelINS0_13BinaryFunctorIN3c108BFloat16ES4_bZZZNS0_22logical_or_kernel_cudaERNS_14TensorIteratorEENKUlvE0_clEvENKUlvE8_clEvEUlS4_S4_E_EESt5arrayIPcLm3EELi4E23TrivialOffsetCalculatorILi2EjESE_ILi1EjENS0_6memory15LoadWithoutCastENSH_16StoreWithoutCastEEEviT_T0_T2_T3_T4_T5_
        .type           _ZN2at6native27unrolled_elementwise_kernelINS0_13BinaryFunctorIN3c108BFloat16ES4_bZZZNS0_22logical_or_kernel_cudaERNS_14TensorIteratorEENKUlvE0_clEvENKUlvE8_clEvEUlS4_S4_E_EESt5arrayIPcLm3EELi4E23TrivialOffsetCalculatorILi2EjESE_ILi1EjENS0_6memory15LoadWithoutCastENSH_16StoreWithoutCastEEEviT_T0_T2_T3_T4_T5_,@function
        .size           _ZN2at6native27unrolled_elementwise_kernelINS0_13BinaryFunctorIN3c108BFloat16ES4_bZZZNS0_22logical_or_kernel_cudaERNS_14TensorIteratorEENKUlvE0_clEvENKUlvE8_clEvEUlS4_S4_E_EESt5arrayIPcLm3EELi4E23TrivialOffsetCalculatorILi2EjESE_ILi1EjENS0_6memory15LoadWithoutCastENSH_16StoreWithoutCastEEEviT_T0_T2_T3_T4_T5_,(.L_x_43899 - _ZN2at6native27unrolled_elementwise_kernelINS0_13BinaryFunctorIN3c108BFloat16ES4_bZZZNS0_22logical_or_kernel_cudaERNS_14TensorIteratorEENKUlvE0_clEvENKUlvE8_clEvEUlS4_S4_E_EESt5arrayIPcLm3EELi4E23TrivialOffsetCalculatorILi2EjESE_ILi1EjENS0_6memory15LoadWithoutCastENSH_16StoreWithoutCastEEEviT_T0_T2_T3_T4_T5_)
        .other          _ZN2at6native27unrolled_elementwise_kernelINS0_13BinaryFunctorIN3c108BFloat16ES4_bZZZNS0_22logical_or_kernel_cudaERNS_14TensorIteratorEENKUlvE0_clEvENKUlvE8_clEvEUlS4_S4_E_EESt5arrayIPcLm3EELi4E23TrivialOffsetCalculatorILi2EjESE_ILi1EjENS0_6memory15LoadWithoutCastENSH_16StoreWithoutCastEEEviT_T0_T2_T3_T4_T5_,@"STO_CUDA_ENTRY STV_DEFAULT"
_ZN2at6native27unrolled_elementwise_kernelINS0_13BinaryFunctorIN3c108BFloat16ES4_bZZZNS0_22logical_or_kernel_cudaERNS_14TensorIteratorEENKUlvE0_clEvENKUlvE8_clEvEUlS4_S4_E_EESt5arrayIPcLm3EELi4E23TrivialOffsetCalculatorILi2EjESE_ILi1EjENS0_6memory15LoadWithoutCastENSH_16StoreWithoutCastEEEviT_T0_T2_T3_T4_T5_:
.text._ZN2at6native27unrolled_elementwise_kernelINS0_13BinaryFunctorIN3c108BFloat16ES4_bZZZNS0_22logical_or_kernel_cudaERNS_14TensorIteratorEENKUlvE0_clEvENKUlvE8_clEvEUlS4_S4_E_EESt5arrayIPcLm3EELi4E23TrivialOffsetCalculatorILi2EjESE_ILi1EjENS0_6memory15LoadWithoutCastENSH_16StoreWithoutCastEEEviT_T0_T2_T3_T4_T5_:
        /* <DEDUP_REMOVED lines=13> */
[----:B------:R-:W1:Y:S01]  /*00d0*/  @!P1 LDC.64 R22, c[0x0][0x220] ;  /* 0x00008800ff169b82 */ /* 0x000e620000000a00 */
[----:B------:R-:W-:Y:S02]  /*00e0*/  @!P1 IMAD R19, R12, 0x200, R17 ;  /* 0x000002000c139824 */ /* 0x000fe400078e0211 */
[----:B------:R-:W-:-:S05]  /*00f0*/  @!P1 VIADD R17, R17, 0x80 ;  /* 0x0000008011119836 */ /* 0x000fca0000000000 */
[----:B------:R-:W-:Y:S01]  /*0100*/  ISETP.GE.AND P3, PT, R17, R13, PT ;  /* 0x0000000d1100720c */ /* 0x000fe20003f66270 */
[----:B0-----:R-:W-:Y:S01]  /*0110*/  @!P0 IMAD.WIDE.U32 R24, R14, 0x2, R24 ;  /* 0x000000020e188825 */ /* 0x001fe200078e0018 */
[----:B------:R-:W0:Y:S11]  /*0120*/  @!P1 LDC.64 R2, c[0x0][0x228] ;  /* 0x00008a00ff029b82 */ /* 0x000e360000000a00 */
[----:B------:R-:W2:Y:S01]  /*0130*/  @!P3 LDC.64 R4, c[0x0][0x220] ;  /* 0x00008800ff04bb82 */ /* 0x000ea20000000a00 */
[----:B------:R-:W-:-:S02]  /*0140*/  @!P3 IMAD R21, R12, 0x200, R17 ;  /* 0x000002000c15b824 */ /* 0x000fc400078e0211 */
[----:B-1----:R-:W-:-:S04]  /*0150*/  @!P1 IMAD.WIDE.U32 R22, R19, 0x2, R22 ;  /* 0x0000000213169825 */ /* 0x002fc800078e0016 */
[----:B------:R-:W-:Y:S01]  /*0160*/  @!P3 VIADD R17, R17, 0x80 ;  /* 0x000000801111b836 */ /* 0x000fe20000000000 */
[----:B------:R1:W5:Y:S01]  /*0170*/  @!P1 LDG.E.U16 R0, desc[UR4][R22.64] ;  /* 0x0000000416009981 */ /* 0x000362000c1e1500 */
[----:B------:R-:W3:Y:S03]  /*0180*/  @!P3 LDC.64 R6, c[0x0][0x228] ;  /* 0x00008a00ff06bb82 */ /* 0x000ee60000000a00 */
[----:B------:R-:W-:-:S05]  /*0190*/  ISETP.GE.AND P2, PT, R17, R13, PT ;  /* 0x0000000d1100720c */ /* 0x000fca0003f46270 */
[----:B-1----:R-:W1:Y:S01]  /*01a0*/  @!P0 LDC.64 R22, c[0x0][0x220] ;  /* 0x00008800ff168b82 */ /* 0x002e620000000a00 */
[----:B--2---:R-:W-:-:S07]  /*01b0*/  @!P3 IMAD.WIDE.U32 R4, R21, 0x2, R4 ;  /* 0x000000021504b825 */ /* 0x004fce00078e0004 */
[----:B------:R-:W2:Y:S01]  /*01c0*/  @!P2 LDC.64 R8, c[0x0][0x220] ;  /* 0x00008800ff08ab82 */ /* 0x000ea20000000a00 */
[----:B------:R-:W-:Y:S01]  /*01d0*/  PRMT R16, RZ, 0x7610, R16 ;  /* 0x00007610ff107816 */ /* 0x000fe20000000010 */
[----:B0-----:R-:W-:-:S04]  /*01e0*/  @!P1 IMAD.WIDE.U32 R2, R19, 0x2, R2 ;  /* 0x0000000213029825 */ /* 0x001fc800078e0002 */
[----:B------:R-:W-:Y:S01]  /*01f0*/  @!P2 IMAD R17, R12, 0x200, R17 ;  /* 0x000002000c11a824 */ /* 0x000fe200078e0211 */
[----:B------:R0:W5:Y:S01]  /*0200*/  @!P1 LDG.E.U16 R16, desc[UR4][R2.64] ;  /* 0x0000000402109981 */ /* 0x000162000c1e1500 */
[----:B---3--:R-:W-:Y:S01]  /*0210*/  @!P3 IMAD.WIDE.U32 R6, R21, 0x2, R6 ;  /* 0x000000021506b825 */ /* 0x008fe200078e0006 */
[----:B------:R-:W-:Y:S01]  /*0220*/  PRMT R21, RZ, 0x7610, R21 ;  /* 0x00007610ff157816 */ /* 0x000fe20000000015 */
[----:B------:R-:W3:Y:S05]  /*0230*/  @!P2 LDC.64 R10, c[0x0][0x228] ;  /* 0x00008a00ff0aab82 */ /* 0x000eea0000000a00 */
[----:B------:R-:W5:Y:S01]  /*0240*/  @!P0 LDG.E.U16 R21, desc[UR4][R24.64] ;  /* 0x0000000418158981 */ /* 0x000f62000c1e1500 */
[----:B-1----:R-:W-:Y:S01]  /*0250*/  @!P0 IMAD.WIDE.U32 R22, R14, 0x2, R22 ;  /* 0x000000020e168825 */ /* 0x002fe200078e0016 */
[----:B------:R-:W-:Y:S01]  /*0260*/  PRMT R14, RZ, 0x7610, R14 ;  /* 0x00007610ff0e7816 */ /* 0x000fe2000000000e */
[----:B0-----:R-:W0:Y:S05]  /*0270*/  @!P0 LDC.64 R2, c[0x0][0x218] ;  /* 0x00008600ff028b82 */ /* 0x001e2a0000000a00 */
[----:B------:R-:W5:Y:S01]  /*0280*/  @!P0 LDG.E.U16 R14, desc[UR4][R22.64] ;  /* 0x00000004160e8981 */ /* 0x000f62000c1e1500 */
[----:B--2---:R-:W-:Y:S01]  /*0290*/  @!P2 IMAD.WIDE.U32 R8, R17, 0x2, R8 ;  /* 0x000000021108a825 */ /* 0x004fe200078e0008 */
[----:B------:R-:W-:-:S03]  /*02a0*/  PRMT R20, RZ, 0x7610, R20 ;  /* 0x00007610ff147816 */ /* 0x000fc60000000014 */
[----:B---3--:R-:W-:Y:S01]  /*02b0*/  @!P2 IMAD.WIDE.U32 R10, R17, 0x2, R10 ;  /* 0x00000002110aa825 */ /* 0x008fe200078e000a */
[----:B------:R-:W-:Y:S02]  /*02c0*/  PRMT R17, RZ, 0x7610, R17 ;  /* 0x00007610ff117816 */ /* 0x000fe40000000011 */
[----:B------:R-:W-:Y:S02]  /*02d0*/  PRMT R18, RZ, 0x7610, R18 ;  /* 0x00007610ff127816 */ /* 0x000fe40000000012 */
[----:B------:R-:W-:Y:S01]  /*02e0*/  PRMT R19, RZ, 0x7610, R19 ;  /* 0x00007610ff137816 */ /* 0x000fe20000000013 */
[----:B------:R-:W5:Y:S04]  /*02f0*/  @!P2 LDG.E.U16 R20, desc[UR4][R10.64] ;  /* 0x000000040a14a981 */ /* 0x000f68000c1e1500 */
[----:B------:R1:W5:Y:S04]  /*0300*/  @!P3 LDG.E.U16 R17, desc[UR4][R4.64] ;  /* 0x000000040411b981 */ /* 0x000368000c1e1500 */
[----:B------:R2:W5:Y:S04]  /*0310*/  @!P3 LDG.E.U16 R18, desc[UR4][R6.64] ;  /* 0x000000040612b981 */ /* 0x000568000c1e1500 */
[----:B------:R3:W5:Y:S01]  /*0320*/  @!P2 LDG.E.U16 R19, desc[UR4][R8.64] ;  /* 0x000000040813a981 */ /* 0x000762000c1e1500 */
[----:B-1----:R-:W-:Y:S01]  /*0330*/  MOV R4, R15 ;  /* 0x0000000f00047202 */ /* 0x002fe20000000f00 */
[----:B------:R-:W-:-:S04]  /*0340*/  @!P0 IMAD R5, R12, 0x200, R15 ;  /* 0x000002000c058824 */ /* 0x000fc800078e020f */
[C---:B------:R-:W-:Y:S01]  /*0350*/  VIADD R10, R4.reuse, 0x80 ;  /* 0x00000080040a7836 */ /* 0x040fe20000000000 */
[----:B0-----:R-:W-:Y:S01]  /*0360*/  @!P0 IADD3 R2, P5, R5, R2, RZ ;  /* 0x0000000205028210 */ /* 0x001fe20007fbe0ff */
[C---:B--2---:R-:W-:Y:S02]  /*0370*/  VIADD R6, R4.reuse, 0x100 ;  /* 0x0000010004067836 */ /* 0x044fe40000000000 */
[----:B---3--:R-:W-:Y:S02]  /*0380*/  VIADD R8, R4, 0x180 ;  /* 0x0000018004087836 */ /* 0x008fe40000000000 */
[----:B------:R-:W-:Y:S01]  /*0390*/  @!P0 IMAD.MOV.U32 R4, RZ, RZ, R10 ;  /* 0x000000ffff048224 */ /* 0x000fe200078e000a */
[----:B------:R-:W-:Y:S01]  /*03a0*/  BSSY B0, `(.L_x_15916) ;  /* 0x000000e000007945 */ /* 0x000fe20003800000 */
[-C--:B------:R-:W-:Y:S01]  /*03b0*/  ISETP.GE.AND P4, PT, R10, R13.reuse, PT ;  /* 0x0000000d0a00720c */ /* 0x080fe20003f86270 */
[----:B------:R-:W-:Y:S01]  /*03c0*/  @!P0 IMAD.X R3, RZ, RZ, R3, P5 ;  /* 0x000000ffff038224 */ /* 0x000fe200028e0603 */
[----:B------:R-:W-:-:S02]  /*03d0*/  ISETP.GE.AND P1, PT, R6, R13, PT ;  /* 0x0000000d0600720c */ /* 0x000fc40003f26270 */
[-C--:B------:R-:W-:Y:S02]  /*03e0*/  ISETP.GE.AND P2, PT, R8, R13.reuse, PT ;  /* 0x0000000d0800720c */ /* 0x080fe40003f46270 */
[----:B------:R-:W-:Y:S01]  /*03f0*/  ISETP.GE.AND P3, PT, R4, R13, PT ;  /* 0x0000000d0400720c */ /* 0x000fe20003f66270 */
[----:B------:R-:W-:-:S12]  /*0400*/  @P0 BRA `(.L_x_15917) ;  /* 0x00000000001c0947 */ /* 0x000fd80003800000 */
[----:B-----5:R-:W-:Y:S01]  /*0410*/  SHF.L.U32 R14, R14, 0x10, RZ ;  /* 0x000000100e0e7819 */ /* 0x020fe200000006ff */
[----:B------:R-:W-:-:S03]  /*0420*/  IMAD.MOV.U32 R5, RZ, RZ, 0x1 ;  /* 0x00000001ff057424 */ /* 0x000fc600078e00ff */
[----:B------:R-:W-:-:S13]  /*0430*/  FSETP.NEU.FTZ.AND P5, PT, R14, RZ, PT ;  /* 0x000000ff0e00720b */ /* 0x000fda0003fbd000 */
[----:B------:R-:W-:-:S05]  /*0440*/  @!P5 IMAD.U32 R21, R21, 0x10000, RZ ;  /* 0x000100001515d824 */ /* 0x000fca00078e00ff */
[----:B------:R-:W-:-:S04]  /*0450*/  @!P5 FSETP.NEU.FTZ.AND P6, PT, R21, RZ, PT ;  /* 0x000000ff1500d20b */ /* 0x000fc80003fdd000 */
[----:B------:R-:W-:-:S04]  /*0460*/  @!P5 SEL R6, RZ, 0x1, !P6 ;  /* 0x00000001ff06d807 */ /* 0x000fc80007000000 */
[----:B------:R-:W-:-:S07]  /*0470*/  @!P5 PRMT R5, R6, 0x7610, R5 ;  /* 0x000076100605d816 */ /* 0x000fce0000000005 */
.L_x_15917:
[----:B------:R-:W-:Y:S05]  /*0480*/  BSYNC B0 ;  /* 0x0000000000007941 */ /* 0x000fea0003800000 */
.L_x_15916:
        /* <DEDUP_REMOVED lines=9> */
.L_x_15919:
[----:B------:R-:W-:Y:S05]  /*0520*/  BSYNC B0 ;  /* 0x0000000000007941 */ /* 0x000fea0003800000 */
.L_x_15918:
[----:B------:R-:W-:Y:S04]  /*0530*/  BSSY B0, `(.L_x_15920) ;  /* 0x0000009000007945 */ /* 0x000fe80003800000 */
[----:B------:R-:W-:Y:S05]  /*0540*/  @P1 BRA `(.L_x_15921) ;  /* 0x00000000001c1947 */ /* 0x000fea0003800000 */
[----:B-----5:R-:W-:Y:S02]  /*0550*/  IMAD.U32 R17, R17, 0x10000, RZ ;  /* 0x0001000011117824 */ /* 0x020fe400078e00ff */
[----:B------:R-:W-:-:S03]  /*0560*/  IMAD.MOV.U32 R8, RZ, RZ, 0x1 ;  /* 0x00000001ff087424 */ /* 0x000fc600078e00ff */
[----:B------:R-:W-:-:S13]  /*0570*/  FSETP.NEU.FTZ.AND P1, PT, R17, RZ, PT ;  /* 0x000000ff1100720b */ /* 0x000fda0003f3d000 */
[----:B------:R-:W-:-:S04]  /*0580*/  @!P1 SHF.L.U32 R18, R18, 0x10, RZ ;  /* 0x0000001012129819 */ /* 0x000fc800000006ff */
[----:B------:R-:W-:-:S04]  /*0590*/  @!P1 FSETP.NEU.FTZ.AND P4, PT, R18, RZ, PT ;  /* 0x000000ff1200920b */ /* 0x000fc80003f9d000 */
[----:B------:R-:W-:-:S04]  /*05a0*/  @!P1 SEL R6, RZ, 0x1, !P4 ;  /* 0x00000001ff069807 */ /* 0x000fc80006000000 */
[----:B------:R-:W-:-:S07]  /*05b0*/  @!P1 PRMT R8, R6, 0x7610, R8 ;  /* 0x0000761006089816 */ /* 0x000fce0000000008 */
.L_x_15921:
[----:B------:R-:W-:Y:S05]  /*05c0*/  BSYNC B0 ;  /* 0x0000000000007941 */ /* 0x000fea0003800000 */
.L_x_15920:
        /* <DEDUP_REMOVED lines=9> */
.L_x_15923:
[----:B------:R-:W-:Y:S05]  /*0660*/  BSYNC B0 ;  /* 0x0000000000007941 */ /* 0x000fea0003800000 */
.L_x_15922:
[----:B------:R0:W-:Y:S01]  /*0670*/  @!P0 STG.E.U8 desc[UR4][R2.64], R5 ;  /* 0x0000000502008986 */ /* 0x0001e2000c101104 */
        /* <DEDUP_REMOVED lines=8> */
[----:B-----5:R1:W-:Y:S05]  /*0700*/  STG.E.U8 desc[UR4][R2.64], R0 ;  /* 0x0000000002007986 */ /* 0x0203ea000c101104 */
[----:B------:R-:W-:Y:S01]  /*0710*/  @!P1 LEA R6, R12, R4, 0x9 ;  /* 0x000000040c069211 */ /* 0x000fe200078e48ff */
[----:B------:R-:W-:-:S03]  /*0720*/  @!P1 VIADD R4, R4, 0x80 ;  /* 0x0000008004049836 */ /* 0x000fc60000000000 */
[----:B------:R-:W-:-:S05]  /*0730*/  @!P1 IADD3 R6, P2, R6, UR6, RZ ;  /* 0x0000000606069c10 */ /* 0x000fca000ff5e0ff */
[----:B------:R-:W-:-:S05]  /*0740*/  @!P1 IMAD.X R7, RZ, RZ, UR7, P2 ;  /* 0x00000007ff079e24 */ /* 0x000fca00090e06ff */
[----:B------:R1:W-:Y:S03]  /*0750*/  @!P1 STG.E.U8 desc[UR4][R6.64], R8 ;  /* 0x0000000806009986 */ /* 0x0003e6000c101104 */
.L_x_15925:
[----:B------:R-:W-:Y:S05]  /*0760*/  BSYNC B0 ;  /* 0x0000000000007941 */ /* 0x000fea0003800000 */
.L_x_15924:
[----:B------:R-:W-:-:S13]  /*0770*/  ISETP.GE.AND P0, PT, R4, R13, PT ;  /* 0x0000000d0400720c */ /* 0x000fda0003f06270 */
[----:B------:R-:W-:Y:S05]  /*0780*/  @P0 EXIT ;  /* 0x000000000000094d */ /* 0x000fea0003800000 */
[----:B01----:R-:W-:Y:S01]  /*0790*/  IMAD R2, R12, 0x200, R4 ;  /* 0x000002000c027824 */ /* 0x003fe200078e0204 */
[----:B------:R-:W-:-:S04]  /*07a0*/  ULDC.64 UR6, c[0x0][0x218] ;  /* 0x0000860000067ab9 */ /* 0x000fc80000000a00 */
[----:B------:R-:W-:-:S05]  /*07b0*/  IADD3 R2, P0, R2, UR6, RZ ;  /* 0x0000000602027c10 */ /* 0x000fca000ff1e0ff */
[----:B------:R-:W-:-:S05]  /*07c0*/  IMAD.X R3, RZ, RZ, UR7, P0 ;  /* 0x00000007ff037e24 */ /* 0x000fca00080e06ff */
[----:B------:R-:W-:Y:S01]  /*07d0*/  STG.E.U8 desc[UR4][R2.64], R9 ;  /* 0x0000000902007986 */ /* 0x000fe2000c101104 */
[----:B------:R-:W-:Y:S05]  /*07e0*/  EXIT ;  /* 0x000000000000794d */ /* 0x000fea0003800000 */
.L_x_15926:
        /* <DEDUP_REMOVED lines=9> */
.L_x_43899:


//--------------------- .text._ZN2at6native29vectorized_elementwise_kernelILi2ENS0_13BinaryFunctorIN3c108BFloat16ES4_bZZZNS0_22logical_or_kernel_cudaERNS_14TensorIteratorEENKUlvE0_clEvENKUlvE8_clEvEUlS4_S4_E_EESt5arrayIPcLm3EEEEviT0_T1_ --------------------------
	.section	.text._ZN2at6native29vectorized_elementwise_kernelILi2ENS0_13BinaryFunctorIN3c108BFloat16ES4_bZZZNS0_22logical_or_kernel_cudaERNS_14TensorIteratorEENKUlvE0_clEvENKUlvE8_clEvEUlS4_S4_E_EESt5arrayIPcLm3EEEEviT0_T1_,"ax",@progbits
	.align	128
        .global         _ZN2at6native29vectorized_elementwise_kernelILi2ENS0_13BinaryFunctorIN3c108BFloat16ES4_bZZZNS0_22logical_or_kernel_cudaERNS_14TensorIteratorEENKUlvE0_clEvENKUlvE8_clEvEUlS4_S4_E_EESt5arrayIPcLm3EEEEviT0_T1_
        .type           _ZN2at6native29vectorized_elementwise_kernelILi2ENS0_13BinaryFunctorIN3c108BFloat16ES4_bZZZNS0_22logical_or_kernel_cudaERNS_14TensorIteratorEENKUlvE0_clEvENKUlvE8_clEvEUlS4_S4_E_EESt5arrayIPcLm3EEEEviT0_T1_,@function
        .size           _ZN2at6native29vectorized_elementwise_kernelILi2ENS0_13BinaryFunctorIN3c108BFloat16ES4_bZZZNS0_22logical_or_kernel_cudaERNS_14TensorIteratorEENKUlvE0_clEvENKUlvE8_clEvEUlS4_S4_E_EESt5arrayIPcLm3EEEEviT0_T1_,(.L_x_43900 - _ZN2at6native29vectorized_elementwise_kernelILi2ENS0_13BinaryFunctorIN3c108BFloat16ES4_bZZZNS0_22logical_or_kernel_cudaERNS_14TensorIteratorEENKUlvE0_clEvENKUlvE8_clEvEUlS4_S4_E_EESt5arrayIPcLm3EEEEviT0_T1_)
        .other          _ZN2at6native29vectorized_elementwise_kernelILi2ENS0_13BinaryFunctorIN3c108BFloat16ES4_bZZZNS0_22logical_or_kernel_cudaERNS_14TensorIteratorEENKUlvE0_clEvENKUlvE8_clEvEUlS4_S4_E_EESt5arrayIPcLm3EEEEviT0_T1_,@"STO_CUDA_ENTRY STV_DEFAULT"
_ZN2at6native29vectorized_elementwise_kernelILi2ENS0_13BinaryFunctorIN3c108BFloat16ES4_bZZZNS0_22logical_or_kernel_cudaERNS_14TensorIteratorEENKUlvE0_clEvENKUlvE8_clEvEUlS4_S4_E_EESt5arrayIPcLm3EEEEviT0_T1_:
.text._ZN2at6native29vectorized_elementwise_kernelILi2ENS0_13BinaryFunctorIN3c108BFloat16ES4_bZZZNS0_22logical_or_kernel_cudaERNS_14TensorIteratorEENKUlvE0_clEvENKUlvE8_clEvEUlS4_S4_E_EESt5arrayIPcLm3EEEEviT0_T1_:
        /* <DEDUP_REMOVED lines=14> */
[----:B------:R-:W3:Y:S01]  /*00e0*/  LDG.E R12, desc[UR4][R8.64] ;  /* 0x00000004080c7981 */ /* 0x000ee2000c1e1900 */
[----:B--2---:R-:W-:-:S03]  /*00f0*/  IMAD.WIDE R2, R13, 0x2, R4 ;  /* 0x000000020d027825 */ /* 0x004fc600078e0204 */
[----:B------:R-:W2:Y:S01]  /*0100*/  LDG.E R14, desc[UR4][R8.64+0x200] ;  /* 0x00020004080e7981 */ /* 0x000ea2000c1e1900 */
[----:B------:R-:W-:-:S03]  /*0110*/  IMAD.WIDE.U32 R10, R0, 0x4, R2 ;  /* 0x00000004000a7825 */ /* 0x000fc600078e0002 */
[----:B------:R-:W4:Y:S04]  /*0120*/  LDG.E R15, desc[UR4][R8.64+0x400] ;  /* 0x00040004080f7981 */ /* 0x000f28000c1e1900 */
[----:B------:R-:W5:Y:S04]  /*0130*/  LDG.E R16, desc[UR4][R10.64] ;  /* 0x000000040a107981 */ /* 0x000f68000c1e1900 */
[----:B------:R0:W4:Y:S04]  /*0140*/  LDG.E R6, desc[UR4][R8.64+0x600] ;  /* 0x0006000408067981 */ /* 0x000128000c1e1900 */
[----:B------:R-:W4:Y:S04]  /*0150*/  LDG.E R3, desc[UR4][R10.64+0x200] ;  /* 0x000200040a037981 */ /* 0x000f28000c1e1900 */
[----:B------:R-:W4:Y:S04]  /*0160*/  LDG.E R5, desc[UR4][R10.64+0x400] ;  /* 0x000400040a057981 */ /* 0x000f28000c1e1900 */
[----:B------:R1:W4:Y:S01]  /*0170*/  LDG.E R2, desc[UR4][R10.64+0x600] ;  /* 0x000600040a027981 */ /* 0x000322000c1e1900 */
[----:B0-----:R-:W-:-:S02]  /*0180*/  IMAD.MOV.U32 R9, RZ, RZ, 0x1 ;  /* 0x00000001ff097424 */ /* 0x001fc400078e00ff */
[----:B-1----:R-:W-:Y:S01]  /*0190*/  IMAD.MOV.U32 R11, RZ, RZ, 0x1 ;  /* 0x00000001ff0b7424 */ /* 0x002fe200078e00ff */
[----:B---3--:R-:W-:-:S05]  /*01a0*/  PRMT R7, R12, 0x7632, R7 ;  /* 0x000076320c077816 */ /* 0x008fca0000000007 */
[----:B------:R-:W-:Y:S02]  /*01b0*/  IMAD.U32 R7, R7, 0x10000, RZ ;  /* 0x0001000007077824 */ /* 0x000fe400078e00ff */
[----:B------:R-:W-:-:S03]  /*01c0*/  IMAD.U32 R4, R12, 0x10000, RZ ;  /* 0x000100000c047824 */ /* 0x000fc600078e00ff */
[----:B------:R-:W-:Y:S02]  /*01d0*/  FSETP.NEU.FTZ.AND P1, PT, R7, RZ, PT ;  /* 0x000000ff0700720b */ /* 0x000fe40003f3d000 */
[----:B------:R-:W-:Y:S02]  /*01e0*/  FSETP.NEU.FTZ.AND P2, PT, R4, RZ, PT ;  /* 0x000000ff0400720b */ /* 0x000fe40003f5d000 */
[----:B-----5:R-:W-:Y:S01]  /*01f0*/  PRMT R7, R16, 0x7632, R7 ;  /* 0x0000763210077816 */ /* 0x020fe20000000007 */
[C---:B--2---:R-:W-:Y:S01]  /*0200*/  IMAD.U32 R4, R14.reuse, 0x10000, RZ ;  /* 0x000100000e047824 */ /* 0x044fe200078e00ff */
[----:B------:R-:W-:Y:S01]  /*0210*/  PRMT R14, R14, 0x7632, R14 ;  /* 0x000076320e0e7816 */ /* 0x000fe2000000000e */
[----:B----4-:R-:W-:-:S06]  /*0220*/  IMAD.U32 R8, R15, 0x10000, RZ ;  /* 0x000100000f087824 */ /* 0x010fcc00078e00ff */
[----:B------:R-:W-:Y:S01]  /*0230*/  @!P1 IMAD.U32 R7, R7, 0x10000, RZ ;  /* 0x0001000007079824 */ /* 0x000fe200078e00ff */
[----:B------:R-:W-:Y:S01]  /*0240*/  FSETP.NEU.FTZ.AND P5, PT, R4, RZ, PT ;  /* 0x000000ff0400720b */ /* 0x000fe20003fbd000 */
[----:B------:R-:W-:Y:S01]  /*0250*/  @!P2 IMAD.U32 R4, R16, 0x10000, RZ ;  /* 0x000100001004a824 */ /* 0x000fe200078e00ff */
[----:B------:R-:W-:Y:S02]  /*0260*/  PRMT R15, R15, 0x7632, R15 ;  /* 0x000076320f0f7816 */ /* 0x000fe4000000000f */
[----:B------:R-:W-:Y:S01]  /*0270*/  @!P1 FSETP.NEU.FTZ.AND P3, PT, R7, RZ, PT ;  /* 0x000000ff0700920b */ /* 0x000fe20003f7d000 */
[----:B------:R-:W-:Y:S01]  /*0280*/  IMAD.U32 R7, R14, 0x10000, RZ ;  /* 0x000100000e077824 */ /* 0x000fe200078e00ff */
[----:B------:R-:W-:Y:S02]  /*0290*/  @!P2 FSETP.NEU.FTZ.AND P6, PT, R4, RZ, PT ;  /* 0x000000ff0400a20b */ /* 0x000fe40003fdd000 */
[----:B------:R-:W-:Y:S02]  /*02a0*/  FSETP.NEU.FTZ.AND P4, PT, R8, RZ, PT ;  /* 0x000000ff0800720b */ /* 0x000fe40003f9d000 */
[----:B------:R-:W-:Y:S01]  /*02b0*/  FSETP.NEU.FTZ.AND P0, PT, R7, RZ, PT ;  /* 0x000000ff0700720b */ /* 0x000fe20003f1d000 */
[----:B------:R-:W-:-:S02]  /*02c0*/  IMAD.U32 R7, R15, 0x10000, RZ ;  /* 0x000100000f077824 */ /* 0x000fc400078e00ff */
[----:B------:R-:W-:Y:S01]  /*02d0*/  IMAD.MOV.U32 R4, RZ, RZ, 0x1 ;  /* 0x00000001ff047424 */ /* 0x000fe200078e00ff */
[----:B------:R-:W-:Y:S02]  /*02e0*/  @!P2 SEL R4, RZ, 0x1, !P6 ;  /* 0x00000001ff04a807 */ /* 0x000fe40007000000 */
[----:B------:R-:W-:Y:S02]  /*02f0*/  FSETP.NEU.FTZ.AND P2, PT, R7, RZ, PT ;  /* 0x000000ff0700720b */ /* 0x000fe40003f5d000 */
[C---:B------:R-:W-:Y:S01]  /*0300*/  PRMT R7, R6.reuse, 0x7632, R7 ;  /* 0x0000763206077816 */ /* 0x040fe20000000007 */
[----:B------:R-:W-:Y:S02]  /*0310*/  IMAD.U32 R6, R6, 0x10000, RZ ;  /* 0x0001000006067824 */ /* 0x000fe400078e00ff */
[----:B------:R-:W-:Y:S01]  /*0320*/  @!P5 IMAD.U32 R8, R3, 0x10000, RZ ;  /* 0x000100000308d824 */ /* 0x000fe200078e00ff */
[----:B------:R-:W-:Y:S01]  /*0330*/  @!P1 SEL R9, RZ, 0x1, !P3 ;  /* 0x00000001ff099807 */ /* 0x000fe20005800000 */
[----:B------:R-:W-:Y:S01]  /*0340*/  IMAD.U32 R7, R7, 0x10000, RZ ;  /* 0x0001000007077824 */ /* 0x000fe200078e00ff */
[----:B------:R-:W-:Y:S01]  /*0350*/  FSETP.NEU.FTZ.AND P3, PT, R6, RZ, PT ;  /* 0x000000ff0600720b */ /* 0x000fe20003f7d000 */
[----:B------:R-:W-:Y:S01]  /*0360*/  @!P4 IMAD.U32 R10, R5, 0x10000, RZ ;  /* 0x00010000050ac824 */ /* 0x000fe200078e00ff */
[----:B------:R-:W-:-:S02]  /*0370*/  @!P5 FSETP.NEU.FTZ.AND P6, PT, R8, RZ, PT ;  /* 0x000000ff0800d20b */ /* 0x000fc40003fdd000 */
[----:B------:R-:W-:Y:S01]  /*0380*/  PRMT R3, R3, 0x7632, R3 ;  /* 0x0000763203037816 */ /* 0x000fe20000000003 */
[----:B------:R-:W-:Y:S01]  /*0390*/  IMAD.MOV.U32 R8, RZ, RZ, 0x1 ;  /* 0x00000001ff087424 */ /* 0x000fe200078e00ff */
[----:B------:R-:W-:Y:S01]  /*03a0*/  FSETP.NEU.FTZ.AND P1, PT, R7, RZ, PT ;  /* 0x000000ff0700720b */ /* 0x000fe20003f3d000 */
[----:B------:R-:W-:Y:S01]  /*03b0*/  IMAD.MOV.U32 R6, RZ, RZ, 0x1 ;  /* 0x00000001ff067424 */ /* 0x000fe200078e00ff */
[----:B------:R-:W-:Y:S01]  /*03c0*/  @!P5 SEL R8, RZ, 0x1, !P6 ;  /* 0x00000001ff08d807 */ /* 0x000fe20007000000 */
[----:B------:R-:W-:Y:S01]  /*03d0*/  @!P0 IMAD.U32 R3, R3, 0x10000, RZ ;  /* 0x0001000003038824 */ /* 0x000fe200078e00ff */
[----:B------:R-:W-:Y:S02]  /*03e0*/  @!P4 FSETP.NEU.FTZ.AND P6, PT, R10, RZ, PT ;  /* 0x000000ff0a00c20b */ /* 0x000fe40003fdd000 */
[----:B------:R-:W-:Y:S02]  /*03f0*/  PRMT R7, R5, 0x7632, R7 ;  /* 0x0000763205077816 */ /* 0x000fe40000000007 */
[----:B------:R-:W-:-:S02]  /*0400*/  PRMT R5, R6, 0x7610, R5 ;  /* 0x0000761006057816 */ /* 0x000fc40000000005 */
[----:B------:R-:W-:Y:S01]  /*0410*/  @!P4 SEL R5, RZ, 0x1, !P6 ;  /* 0x00000001ff05c807 */ /* 0x000fe20007000000 */
[----:B------:R-:W-:Y:S01]  /*0420*/  @!P2 IMAD.U32 R7, R7, 0x10000, RZ ;  /* 0x000100000707a824 */ /* 0x000fe200078e00ff */
[----:B------:R-:W-:Y:S01]  /*0430*/  @!P0 FSETP.NEU.FTZ.AND P6, PT, R3, RZ, PT ;  /* 0x000000ff0300820b */ /* 0x000fe20003fdd000 */
[C---:B------:R-:W-:Y:S01]  /*0440*/  @!P3 IMAD.U32 R3, R2.reuse, 0x10000, RZ ;  /* 0x000100000203b824 */ /* 0x040fe200078e00ff */
[----:B------:R-:W-:Y:S02]  /*0450*/  IADD3 R6, P5, R13, UR6, RZ ;  /* 0x000000060d067c10 */ /* 0x000fe4000ffbe0ff */
[----:B------:R-:W-:Y:S02]  /*0460*/  PRMT R2, R2, 0x7632, R2 ;  /* 0x0000763202027816 */ /* 0x000fe40000000002 */
[----:B------:R-:W-:Y:S01]  /*0470*/  @!P2 FSETP.NEU.FTZ.AND P4, PT, R7, RZ, PT ;  /* 0x000000ff0700a20b */ /* 0x000fe20003f9d000 */
[----:B------:R-:W-:Y:S01]  /*0480*/  IMAD.X R7, RZ, RZ, UR7, P5 ;  /* 0x00000007ff077e24 */ /* 0x000fe2000a8e06ff */
[----:B------:R-:W-:Y:S01]  /*0490*/  @!P3 FSETP.NEU.FTZ.AND P5, PT, R3, RZ, PT ;  /* 0x000000ff0300b20b */ /* 0x000fe20003fbd000 */
[----:B------:R-:W-:-:S02]  /*04a0*/  @!P1 IMAD.U32 R2, R2, 0x10000, RZ ;  /* 0x0001000002029824 */ /* 0x000fc400078e00ff */
[----:B------:R-:W-:Y:S01]  /*04b0*/  IMAD.MOV.U32 R10, RZ, RZ, 0x1 ;  /* 0x00000001ff0a7424 */ /* 0x000fe200078e00ff */
[----:B------:R-:W-:Y:S01]  /*04c0*/  @!P3 SEL R11, RZ, 0x1, !P5 ;  /* 0x00000001ff0bb807 */ /* 0x000fe20006800000 */
[----:B------:R-:W-:Y:S01]  /*04d0*/  IMAD.MOV.U32 R12, RZ, RZ, 0x1 ;  /* 0x00000001ff0c7424 */ /* 0x000fe200078e00ff */
[----:B------:R-:W-:Y:S01]  /*04e0*/  @!P1 FSETP.NEU.FTZ.AND P3, PT, R2, RZ, PT ;  /* 0x000000ff0200920b */ /* 0x000fe20003f7d000 */
[----:B------:R-:W-:Y:S01]  /*04f0*/  IMAD.MOV.U32 R3, RZ, RZ, 0x1 ;  /* 0x00000001ff037424 */ /* 0x000fe200078e00ff */
[----:B------:R-:W-:Y:S02]  /*0500*/  PRMT R2, R10, 0x7610, R2 ;  /* 0x000076100a027816 */ /* 0x000fe40000000002 */
[----:B------:R-:W-:Y:S02]  /*0510*/  PRMT R10, R12, 0x7610, R10 ;  /* 0x000076100c0a7816 */ /* 0x000fe4000000000a */
[----:B------:R-:W-:Y:S02]  /*0520*/  @!P0 SEL R3, RZ, 0x1, !P6 ;  /* 0x00000001ff038807 */ /* 0x000fe40007000000 */
[----:B------:R-:W-:-:S02]  /*0530*/  @!P2 SEL R2, RZ, 0x1, !P4 ;  /* 0x00000001ff02a807 */ /* 0x000fc40006000000 */
[----:B------:R-:W-:Y:S01]  /*0540*/  @!P1 SEL R10, RZ, 0x1, !P3 ;  /* 0x00000001ff0a9807 */ /* 0x000fe20005800000 */
[----:B------:R-:W-:Y:S01]  /*0550*/  IMAD.WIDE R6, R0, 0x2, R6 ;  /* 0x0000000200067825 */ /* 0x000fe200078e0206 */
        /* <DEDUP_REMOVED lines=9> */
.L_x_15927:
[----:B------:R-:W0:Y:S01]  /*05f0*/  S2R R23, SR_TID.X ;  /* 0x0000000000177919 */ /* 0x000e220000002100 */
[----:B------:R-:W-:Y:S02]  /*0600*/  PRMT R24, RZ, 0x7610, R24 ;  /* 0x00007610ff187816 */ /* 0x000fe40000000018 */
        /* <DEDUP_REMOVED lines=17> */
[----:B------:R-:W5:Y:S01]  /*0720*/  @!P1 LDG.E.U16 R24, desc[UR4][R2.64] ;  /* 0x0000000402189981 */ /* 0x000f62000c1e1500 */
[----:B-1----:R-:W-:-:S05]  /*0730*/  @!P1 IMAD.WIDE.U32 R14, R15, 0x2, R4 ;  /* 0x000000020f0e9825 */ /* 0x002fca00078e0004 */
[----:B------:R1:W5:Y:S04]  /*0740*/  @!P1 LDG.E.U16 R25, desc[UR4][R14.64] ;  /* 0x000000040e199981 */ /* 0x000368000c1e1500 */
[----:B------:R-:W-:Y:S01]  /*0750*/  @!P3 IMAD.IADD R9, R13, 0x1, R0 ;  /* 0x000000010d09b824 */ /* 0x000fe200078e0200 */
[----:B------:R-:W3:Y:S01]  /*0760*/  @!P3 LDC.64 R20, c[0x0][0x220] ;  /* 0x00008800ff14bb82 */ /* 0x000ee20000000a00 */
[----:B------:R-:W-:-:S05]  /*0770*/  @!P3 VIADD R0, R0, 0x80 ;  /* 0x000000800000b836 */ /* 0x000fca0000000000 */
[CC--:B------:R-:W-:Y:S02]  /*0780*/  ISETP.GE.AND P4, PT, R0.reuse, R22.reuse, PT ;  /* 0x000000160000720c */ /* 0x0c0fe40003f86270 */
[----:B------:R-:W4:Y:S11]  /*0790*/  @!P3 LDC.64 R18, c[0x0][0x228] ;  /* 0x00008a00ff12bb82 */ /* 0x000f360000000a00 */
[----:B------:R-:W-:Y:S01]  /*07a0*/  @!P4 IMAD.IADD R7, R13, 0x1, R0 ;  /* 0x000000010d07c824 */ /* 0x000fe200078e0200 */
[----:B------:R-:W-:Y:S01]  /*07b0*/  PRMT R12, RZ, 0x7610, R12 ;  /* 0x00007610ff0c7816 */ /* 0x000fe2000000000c */
[----:B------:R-:W-:Y:S01]  /*07c0*/  @!P4 VIADD R0, R0, 0x80 ;  /* 0x000000800000c836 */ /* 0x000fe20000000000 */
[----:B------:R-:W4:Y:S04]  /*07d0*/  @!P4 LDC.64 R4, c[0x0][0x220] ;  /* 0x00008800ff04cb82 */ /* 0x000f280000000a00 */
[----:B------:R-:W-:Y:S01]  /*07e0*/  ISETP.GE.AND P1, PT, R0, R22, PT ;  /* 0x000000160000720c */ /* 0x000fe20003f26270 */
[----:B--2---:R-:W-:Y:S01]  /*07f0*/  @!P2 IMAD.WIDE.U32 R28, R11, 0x2, R28 ;  /* 0x000000020b1ca825 */ /* 0x004fe200078e001c */
[----:B------:R-:W-:-:S02]  /*0800*/  PRMT R10, RZ, 0x7610, R10 ;  /* 0x00007610ff0a7816 */ /* 0x000fc4000000000a */
[----:B------:R-:W-:Y:S01]  /*0810*/  PRMT R8, RZ, 0x7610, R8 ;  /* 0x00007610ff087816 */ /* 0x000fe20000000008 */
[----:B0-----:R-:W-:Y:S01]  /*0820*/  @!P2 IMAD.WIDE.U32 R16, R11, 0x2, R16 ;  /* 0x000000020b10a825 */ /* 0x001fe200078e0010 */
[----:B------:R0:W5:Y:S01]  /*0830*/  @!P2 LDG.E.U16 R12, desc[UR4][R28.64] ;  /* 0x000000041c0ca981 */ /* 0x000162000c1e1500 */
[----:B------:R-:W-:Y:S01]  /*0840*/  PRMT R11, RZ, 0x7610, R11 ;  /* 0x00007610ff0b7816 */ /* 0x000fe2000000000b */
[----:B-1----:R-:W1:Y:S05]  /*0850*/  @!P4 LDC.64 R14, c[0x0][0x228] ;  /* 0x00008a00ff0ecb82 */ /* 0x002e6a0000000a00 */
[----:B------:R2:W5:Y:S01]  /*0860*/  @!P2 LDG.E.U16 R11, desc[UR4][R16.64] ;  /* 0x00000004100ba981 */ /* 0x000562000c1e1500 */
[----:B0-----:R-:W-:-:S02]  /*0870*/  @!P1 IMAD.IADD R29, R13, 0x1, R0 ;  /* 0x000000010d1d9824 */ /* 0x001fc400078e0200 */
[----:B------:R-:W0:Y:S01]  /*0880*/  @!P1 LDC.64 R2, c[0x0][0x220] ;  /* 0x00008800ff029b82 */ /* 0x000e220000000a00 */
[----:B------:R-:W-:-:S05]  /*0890*/  @!P1 VIADD R0, R0, 0x80 ;  /* 0x0000008000009836 */ /* 0x000fca0000000000 */
[----:B------:R-:W-:Y:S01]  /*08a0*/  ISETP.GE.AND P2, PT, R0, R22, PT ;  /* 0x000000160000720c */ /* 0x000fe20003f46270 */
[C---:B---3--:R-:W-:Y:S01]  /*08b0*/  @!P3 IMAD.WIDE.U32 R20, R9.reuse, 0x2, R20 ;  /* 0x000000020914b825 */ /* 0x048fe200078e0014 */
[----:B--2---:R-:W2:Y:S03]  /*08c0*/  @!P1 LDC.64 R16, c[0x0][0x228] ;  /* 0x00008a00ff109b82 */ /* 0x004ea60000000a00 */
[----:B----4-:R-:W-:Y:S01]  /*08d0*/  @!P3 IMAD.WIDE.U32 R18, R9, 0x2, R18 ;  /* 0x000000020912b825 */ /* 0x010fe200078e0012 */
[----:B------:R-:W-:Y:S01]  /*08e0*/  PRMT R9, RZ, 0x7610, R9 ;  /* 0x00007610ff097816 */ /* 0x000fe20000000009 */
[----:B------:R3:W5:Y:S05]  /*08f0*/  @!P3 LDG.E.U16 R10, desc[UR4][R20.64] ;  /* 0x00000004140ab981 */ /* 0x00076a000c1e1500 */
[----:B------:R4:W5:Y:S01]  /*0900*/  @!P3 LDG.E.U16 R9, desc[UR4][R18.64] ;  /* 0x000000041209b981 */ /* 0x000962000c1e1500 */
[----:B---3--:R-:W3:Y:S08]  /*0910*/  @!P2 LDC.64 R20, c[0x0][0x228] ;  /* 0x00008a00ff14ab82 */ /* 0x008ef00000000a00 */
[----:B----4-:R-:W4:Y:S01]  /*0920*/  @!P2 LDC.64 R18, c[0x0][0x220] ;  /* 0x00008800ff12ab82 */ /* 0x010f220000000a00 */
[----:B------:R-:W-:Y:S01]  /*0930*/  PRMT R6, RZ, 0x7610, R6 ;  /* 0x00007610ff067816 */ /* 0x000fe20000000006 */
[----:B------:R-:W-:-:S04]  /*0940*/  @!P4 IMAD.WIDE.U32 R4, R7, 0x2, R4 ;  /* 0x000000020704c825 */ /* 0x000fc800078e0004 */
[C---:B0-----:R-:W-:Y:S01]  /*0950*/  @!P1 IMAD.WIDE.U32 R2, R29.reuse, 0x2, R2 ;  /* 0x000000021d029825 */ /* 0x041fe200078e0002 */
[----:B------:R0:W5:Y:S03]  /*0960*/  @!P4 LDG.E.U16 R8, desc[UR4][R4.64] ;  /* 0x000000040408c981 */ /* 0x000166000c1e1500 */
[----:B--2---:R-:W-:Y:S01]  /*0970*/  @!P1 IMAD.WIDE.U32 R16, R29, 0x2, R16 ;  /* 0x000000021d109825 */ /* 0x004fe200078e0010 */
[----:B------:R2:W5:Y:S03]  /*0980*/  @!P1 LDG.E.U16 R6, desc[UR4][R2.64] ;  /* 0x0000000402069981 */ /* 0x000566000c1e1500 */
[----:B------:R-:W-:Y:S01]  /*0990*/  @!P2 IMAD.IADD R29, R13, 0x1, R0 ;  /* 0x000000010d1da824 */ /* 0x000fe200078e0200 */
[----:B0-----:R-:W-:-:S03]  /*09a0*/  PRMT R4, RZ, 0x7610, R4 ;  /* 0x00007610ff047816 */ /* 0x001fc60000000004 */
[----:B---3--:R-:W-:Y:S01]  /*09b0*/  @!P2 IMAD.WIDE.U32 R20, R29, 0x2, R20 ;  /* 0x000000021d14a825 */ /* 0x008fe200078e0014 */
[----:B--2---:R-:W-:-:S03]  /*09c0*/  PRMT R3, RZ, 0x7610, R3 ;  /* 0x00007610ff037816 */ /* 0x004fc60000000003 */
[----:B----4-:R-:W-:-:S03]  /*09d0*/  @!P2 IMAD.WIDE.U32 R18, R29, 0x2, R18 ;  /* 0x000000021d12a825 */ /* 0x010fc600078e0012 */
[----:B------:R0:W5:Y:S04]  /*09e0*/  @!P2 LDG.E.U16 R3, desc[UR4][R20.64] ;  /* 0x000000041403a981 */ /* 0x000168000c1e1500 */
[----:B------:R2:W5:Y:S01]  /*09f0*/  @!P2 LDG.E.U16 R4, desc[UR4][R18.64] ;  /* 0x000000041204a981 */ /* 0x000562000c1e1500 */
[----:B0-----:R-:W0:Y:S08]  /*0a00*/  @!P0 LDC.64 R20, c[0x0][0x228] ;  /* 0x00008a00ff148b82 */ /* 0x001e300000000a00 */
[----:B--2---:R-:W2:Y:S01]  /*0a10*/  @!P0 LDC.64 R18, c[0x0][0x220] ;  /* 0x00008800ff128b82 */ /* 0x004ea20000000a00 */
[----:B------:R-:W-:Y:S01]  /*0a20*/  PRMT R26, RZ, 0x7610, R26 ;  /* 0x00007610ff1a7816 */ /* 0x000fe2000000001a */
[----:B0-----:R-:W-:-:S04]  /*0a30*/  @!P0 IMAD.WIDE.U32 R20, R27, 0x2, R20 ;  /* 0x000000021b148825 */ /* 0x001fc800078e0014 */
[----:B--2---:R-:W-:Y:S01]  /*0a40*/  @!P0 IMAD.WIDE.U32 R18, R27, 0x2, R18 ;  /* 0x000000021b128825 */ /* 0x004fe200078e0012 */
[----:B------:R-:W-:-:S04]  /*0a50*/  PRMT R27, RZ, 0x7610, R27 ;  /* 0x00007610ff1b7816 */ /* 0x000fc8000000001b */
[----:B------:R-:W5:Y:S04]  /*0a60*/  @!P0 LDG.E.U16 R26, desc[UR4][R18.64] ;  /* 0x00000004121a8981 */ /* 0x000f68000c1e1500 */
[----:B------:R-:W5:Y:S01]  /*0a70*/  @!P0 LDG.E.U16 R27, desc[UR4][R20.64] ;  /* 0x00000004141b8981 */ /* 0x000f62000c1e1500 */
[----:B------:R-:W-:Y:S01]  /*0a80*/  PRMT R5, RZ, 0x7610, R5 ;  /* 0x00007610ff057816 */ /* 0x000fe20000000005 */
[----:B------:R-:W-:-:S05]  /*0a90*/  @!P2 VIADD R0, R0, 0x80 ;  /* 0x000000800000a836 */ /* 0x000fca0000000000 */
[----:B------:R0:W5:Y:S01]  /*0aa0*/  @!P1 LDG.E.U16 R5, desc[UR4][R16.64] ;  /* 0x0000000410059981 */ /* 0x000162000c1e1500 */
[----:B------:R-:W-:Y:S01]  /*0ab0*/  ISETP.GE.AND P1, PT, R0, R22, PT ;  /* 0x000000160000720c */ /* 0x000fe20003f26270 */
[----:B-1----:R-:W-:Y:S01]  /*0ac0*/  @!P4 IMAD.WIDE.U32 R14, R7, 0x2, R14 ;  /* 0x00000002070ec825 */ /* 0x002fe200078e000e */
[----:B------:R-:W-:-:S06]  /*0ad0*/  PRMT R7, RZ, 0x7610, R7 ;  /* 0x00007610ff077816 */ /* 0x000fcc0000000007 */
[----:B------:R1:W5:Y:S05]  /*0ae0*/  @!P4 LDG.E.U16 R7, desc[UR4][R14.64] ;  /* 0x000000040e07c981 */ /* 0x00036a000c1e1500 */
[----:B0-----:R-:W0:Y:S08]  /*0af0*/  @!P1 LDC.64 R16, c[0x0][0x228] ;  /* 0x00008a00ff109b82 */ /* 0x001e300000000a00 */
[----:B-1----:R-:W1:Y:S01]  /*0b00*/  @!P1 LDC.64 R14, c[0x0][0x220] ;  /* 0x00008800ff0e9b82 */ /* 0x002e620000000a00 */
[----:B------:R-:W-:Y:S01]  /*0b10*/  @!P1 IMAD.IADD R29, R13, 0x1, R0 ;  /* 0x000000010d1d9824 */ /* 0x000fe200078e0200 */
[----:B------:R-:W-:-:S02]  /*0b20*/  PRMT R2, RZ, 0x7610, R2 ;  /* 0x00007610ff027816 */ /* 0x000fc40000000002 */
[----:B------:R-:W-:Y:S01]  /*0b30*/  PRMT R0, RZ, 0x7610, R0 ;  /* 0x00007610ff007816 */ /* 0x000fe20000000000 */
[----:B------:R-:W-:Y:S01]  /*0b40*/  BSSY B0, `(.L_x_15928) ;  /* 0x0000011000007945 */ /* 0x000fe20003800000 */
[----:B0-----:R-:W-:-:S05]  /*0b50*/  @!P1 IMAD.WIDE.U32 R16, R29, 0x2, R16 ;  /* 0x000000021d109825 */ /* 0x001fca00078e0010 */
[----:B------:R0:W5:Y:S01]  /*0b60*/  @!P1 LDG.E.U16 R0, desc[UR4][R16.64] ;  /* 0x0000000410009981 */ /* 0x000162000c1e1500 */
[----:B-1----:R-:W-:-:S05]  /*0b70*/  @!P1 IMAD.WIDE.U32 R14, R29, 0x2, R14 ;  /* 0x000000021d0e9825 */ /* 0x002fca00078e000e */
[----:B------:R1:W5:Y:S01]  /*0b80*/  @!P1 LDG.E.U16 R2, desc[UR4][R14.64] ;  /* 0x000000040e029981 */ /* 0x000362000c1e1500 */
[C---:B0-----:R-:W-:Y:S02]  /*0b90*/  VIADD R17, R23.reuse, 0x80 ;  /* 0x0000008017117836 */ /* 0x041fe40000000000 */
[----:B-1----:R-:W-:-:S03]  /*0ba0*/  VIADD R15, R23, 0x100 ;  /* 0x00000100170f7836 */ /* 0x002fc60000000000 */
[-C--:B------:R-:W-:Y:S02]  /*0bb0*/  ISETP.GE.AND P4, PT, R17, R22.reuse, PT ;  /* 0x000000161100720c */ /* 0x080fe40003f86270 */
[----:B------:R-:W-:Y:S01]  /*0bc0*/  ISETP.GE.AND P1, PT, R15, R22, PT ;  /* 0x000000160f00720c */ /* 0x000fe20003f26270 */
[----:B------:R-:W-:-:S12]  /*0bd0*/  @P0 BRA `(.L_x_15929) ;  /* 0x00000000001c0947 */ /* 0x000fd80003800000 */
[----:B-----5:R-:W-:Y:S02]  /*0be0*/  IMAD.U32 R26, R26, 0x10000, RZ ;  /* 0x000100001a1a7824 */ /* 0x020fe400078e00ff */
[----:B------:R-:W-:-:S03]  /*0bf0*/  IMAD.MOV.U32 R16, RZ, RZ, 0x1 ;  /* 0x00000001ff107424 */ /* 0x000fc600078e00ff */
[----:B------:R-:W-:-:S13]  /*0c00*/  FSETP.NEU.FTZ.AND P2, PT, R26, RZ, PT ;  /* 0x000000ff1a00720b */ /* 0x000fda0003f5d000 */
[----:B------:R-:W-:-:S05]  /*0c10*/  @!P2 IMAD.U32 R27, R27, 0x10000, RZ ;  /* 0x000100001b1ba824 */ /* 0x000fca00078e00ff */
[----:B------:R-:W-:-:S04]  /*0c20*/  @!P2 FSETP.NEU.FTZ.AND P3, PT, R27, RZ, PT ;  /* 0x000000ff1b00a20b */ /* 0x000fc80003f7d000 */
[----:B------:R-:W-:-:S04]  /*0c30*/  @!P2 SEL R14, RZ, 0x1, !P3 ;  /* 0x00000001ff0ea807 */ /* 0x000fc80005800000 */
[----:B------:R-:W-:-:S07]  /*0c40*/  @!P2 PRMT R16, R14, 0x7610, R16 ;  /* 0x000076100e10a816 */ /* 0x000fce0000000010 */
.L_x_15929:
[----:B------:R-:W-:Y:S05]  /*0c50*/  BSYNC B0 ;  /* 0x0000000000007941 */ /* 0x000fea0003800000 */
.L_x_15928:
        /* <DEDUP_REMOVED lines=9> */
.L_x_15931:
[----:B------:R-:W-:Y:S05]  /*0cf0*/  BSYNC B0 ;  /* 0x0000000000007941 */ /* 0x000fea0003800000 */
.L_x_15930:
[----:B------:R-:W0:Y:S01]  /*0d00*/  @!P0 LDC.64 R14, c[0x0][0x218] ;  /* 0x00008600ff0e8b82 */ /* 0x000e220000000a00 */
[C---:B------:R-:W-:Y:S01]  /*0d10*/  VIADD R19, R23.reuse, 0x180 ;  /* 0x0000018017137836 */ /* 0x040fe20000000000 */
[----:B------:R-:W-:Y:S01]  /*0d20*/  BSSY B0, `(.L_x_15932) ;  /* 0x0000013000007945 */ /* 0x000fe20003800000 */
[----:B------:R-:W-:-:S03]  /*0d30*/  VIADD R21, R23, 0x200 ;  /* 0x0000020017157836 */ /* 0x000fc60000000000 */
[-C--:B------:R-:W-:Y:S01]  /*0d40*/  ISETP.GE.AND P2, PT, R19, R22.reuse, PT ;  /* 0x000000161300720c */ /* 0x080fe20003f46270 */
[----:B------:R-:W-:Y:S01]  /*0d50*/  VIADD R19, R23, 0x280 ;  /* 0x0000028017137836 */ /* 0x000fe20000000000 */
[----:B------:R-:W-:Y:S01]  /*0d60*/  ISETP.GE.AND P3, PT, R21, R22, PT ;  /* 0x000000161500720c */ /* 0x000fe20003f66270 */
[----:B------:R-:W-:-:S03]  /*0d70*/  VIADD R21, R23, 0x300 ;  /* 0x0000030017157836 */ /* 0x000fc60000000000 */
[-C--:B------:R-:W-:Y:S01]  /*0d80*/  ISETP.GE.AND P4, PT, R19, R22.reuse, PT ;  /* 0x000000161300720c */ /* 0x080fe20003f86270 */
[----:B------:R-:W-:Y:S01]  /*0d90*/  VIADD R19, R23, 0x380 ;  /* 0x0000038017137836 */ /* 0x000fe20000000000 */
[----:B------:R-:W-:Y:S01]  /*0da0*/  ISETP.GE.AND P5, PT, R21, R22, PT ;  /* 0x000000161500720c */ /* 0x000fe20003fa6270 */
[----:B------:R-:W-:Y:S01]  /*0db0*/  @!P0 IMAD.IADD R21, R13, 0x1, R23 ;  /* 0x000000010d158824 */ /* 0x000fe200078e0217 */
[----:B------:R-:W-:Y:S11]  /*0dc0*/  @P1 BRA `(.L_x_15933) ;  /* 0x0000000000201947 */ /* 0x000ff60003800000 */
[----:B-----5:R-:W-:-:S05]  /*0dd0*/  IMAD.U32 R12, R12, 0x10000, RZ ;  /* 0x000100000c0c7824 */ /* 0x020fca00078e00ff */
[----:B------:R-:W-:Y:S01]  /*0de0*/  FSETP.NEU.FTZ.AND P1, PT, R12, RZ, PT ;  /* 0x000000ff0c00720b */ /* 0x000fe20003f3d000 */
[----:B------:R-:W-:-:S12]  /*0df0*/  IMAD.MOV.U32 R12, RZ, RZ, 0x1 ;  /* 0x00000001ff0c7424 */ /* 0x000fd800078e00ff */
[----:B------:R-:W-:-:S05]  /*0e00*/  @!P1 IMAD.U32 R11, R11, 0x10000, RZ ;  /* 0x000100000b0b9824 */ /* 0x000fca00078e00ff */
[----:B------:R-:W-:Y:S02]  /*0e10*/  @!P1 FSETP.NEU.FTZ.AND P6, PT, R11, RZ, PT ;  /* 0x000000ff0b00920b */ /* 0x000fe40003fdd000 */
[----:B------:R-:W-:Y:S02]  /*0e20*/  PRMT R11, R12, 0x7610, R11 ;  /* 0x000076100c0b7816 */ /* 0x000fe4000000000b */
[----:B------:R-:W-:-:S04]  /*0e30*/  @!P1 SEL R12, RZ, 0x1, !P6 ;  /* 0x00000001ff0c9807 */ /* 0x000fc80007000000 */
[----:B------:R-:W-:-:S07]  /*0e40*/  @!P1 PRMT R11, R12, 0x7610, R11 ;  /* 0x000076100c0b9816 */ /* 0x000fce000000000b */
.L_x_15933:
[----:B------:R-:W-:Y:S05]  /*0e50*/  BSYNC B0 ;  /* 0x0000000000007941 */ /* 0x000fea0003800000 */
.L_x_15932:
[----:B0-----:R-:W-:Y:S01]  /*0e60*/  @!P0 IADD3 R14, P6, R21, R14, RZ ;  /* 0x0000000e150e8210 */ /* 0x001fe20007fde0ff */
[----:B------:R-:W-:Y:S01]  /*0e70*/  BSSY B0, `(.L_x_15934) ;  /* 0x000000c000007945 */ /* 0x000fe20003800000 */
[----:B------:R-:W-:-:S03]  /*0e80*/  ISETP.GE.AND P1, PT, R19, R22, PT ;  /* 0x000000161300720c */ /* 0x000fc60003f26270 */
[----:B------:R-:W-:Y:S01]  /*0e90*/  @!P0 IMAD.X R15, RZ, RZ, R15, P6 ;  /* 0x000000ffff0f8224 */ /* 0x000fe200030e060f */
[----:B------:R-:W-:Y:S09]  /*0ea0*/  @P2 BRA `(.L_x_15935) ;  /* 0x0000000000202947 */ /* 0x000ff20003800000 */
        /* <DEDUP_REMOVED lines=8> */
.L_x_15935:
[----:B------:R-:W-:Y:S05]  /*0f30*/  BSYNC B0 ;  /* 0x0000000000007941 */ /* 0x000fea0003800000 */
.L_x_15934:
[----:B------:R-:W-:Y:S04]  /*0f40*/  BSSY B0, `(.L_x_15936) ;  /* 0x000000a000007945 */ /* 0x000fe80003800000 */
[----:B------:R-:W-:Y:S05]  /*0f50*/  @P3 BRA `(.L_x_15937) ;  /* 0x0000000000203947 */ /* 0x000fea0003800000 */
        /* <DEDUP_REMOVED lines=8> */
.L_x_15937:
[----:B------:R-:W-:Y:S05]  /*0fe0*/  BSYNC B0 ;  /* 0x0000000000007941 */ /* 0x000fea0003800000 */
.L_x_15936:
        /* <DEDUP_REMOVED lines=10> */
.L_x_15939:
[----:B------:R-:W-:Y:S05]  /*1090*/  BSYNC B0 ;  /* 0x0000000000007941 */ /* 0x000fea0003800000 */
.L_x_15938:
        /* <DEDUP_REMOVED lines=10> */
.L_x_15941:
[----:B------:R-:W-:Y:S05]  /*1140*/  BSYNC B0 ;  /* 0x0000000000007941 */ /* 0x000fea0003800000 */
.L_x_15940:
        /* <DEDUP_REMOVED lines=10> */
.L_x_15943:
[----:B------:R-:W-:Y:S05]  /*11f0*/  BSYNC B0 ;  /* 0x0000000000007941 */ /* 0x000fea0003800000 */
.L_x_15942:
[----:B------:R-:W-:Y:S01]  /*1200*/  @!P0 IMAD.MOV.U32 R23, RZ, RZ, R17 ;  /* 0x000000ffff178224 */ /* 0x000fe200078e0011 */
        /* <DEDUP_REMOVED lines=18> */
[----:B-----5:R0:W-:Y:S03]  /*1330*/  STG.E.U8 desc[UR4][R14.64], R11 ;  /* 0x0000000b0e007986 */ /* 0x0201e6000c101104 */
.L_x_15946:
[----:B------:R-:W-:-:S13]  /*1340*/  ISETP.GE.AND P0, PT, R23, R22, PT ;  /* 0x000000161700720c */ /* 0x000fda0003f06270 */
[----:B------:R-:W-:Y:S05]  /*1350*/  @P0 BRA `(.L_x_15948) ;  /* 0x0000000000380947 */ /* 0x000fea0003800000 */
[----:B-----5:R-:W-:Y:S01]  /*1360*/  IMAD.IADD R10, R13, 0x1, R23 ;  /* 0x000000010d0a7824 */ /* 0x020fe200078e0217 */
[----:B------:R-:W-:Y:S01]  /*1370*/  ULDC.64 UR6, c[0x0][0x218] ;  /* 0x0000860000067ab9 */ /* 0x000fe20000000a00 */
[----:B------:R-:W-:-:S03]  /*1380*/  VIADD R23, R23, 0x80 ;  /* 0x0000008017177836 */ /* 0x000fc60000000000 */
[----:B------:R-:W-:-:S05]  /*1390*/  IADD3 R10, P0, R10, UR6, RZ ;  /* 0x000000060a0a7c10 */ /* 0x000fca000ff1e0ff */
[----:B0-----:R-:W-:-:S05]  /*13a0*/  IMAD.X R11, RZ, RZ, UR7, P0 ;  /* 0x00000007ff0b7e24 */ /* 0x001fca00080e06ff */
[----:B------:R1:W-:Y:S03]  /*13b0*/  STG.E.U8 desc[UR4][R10.64], R9 ;  /* 0x000000090a007986 */ /* 0x0003e6000c101104 */
.L_x_15947:
[----:B------:R-:W-:-:S13]  /*13c0*/  ISETP.GE.AND P0, PT, R23, R22, PT ;  /* 0x000000161700720c */ /* 0x000fda0003f06270 */
[----:B------:R-:W-:Y:S05]  /*13d0*/  @P0 BRA `(.L_x_15949) ;  /* 0x00000000003c0947 */ /* 0x000fea0003800000 */
[----:B-----5:R-:W-:Y:S01]  /*13e0*/  IMAD.IADD R8, R13, 0x1, R23 ;  /* 0x000000010d087824 */ /* 0x020fe200078e0217 */
[----:B------:R-:W-:Y:S01]  /*13f0*/  ULDC.64 UR6, c[0x0][0x218] ;  /* 0x0000860000067ab9 */ /* 0x000fe20000000a00 */
[----:B------:R-:W-:-:S03]  /*1400*/  VIADD R23, R23, 0x80 ;  /* 0x0000008017177836 */ /* 0x000fc60000000000 */
[----:B------:R-:W-:-:S05]  /*1410*/  IADD3 R8, P0, R8, UR6, RZ ;  /* 0x0000000608087c10 */ /* 0x000fca000ff1e0ff */
[----:B-1----:R-:W-:-:S05]  /*1420*/  IMAD.X R9, RZ, RZ, UR7, P0 ;  /* 0x00000007ff097e24 */ /* 0x002fca00080e06ff */
[----:B------:R1:W-:Y:S03]  /*1430*/  STG.E.U8 desc[UR4][R8.64], R7 ;  /* 0x0000000708007986 */ /* 0x0003e6000c101104 */
.L_x_15948:
[----:B------:R-:W-:-:S13]  /*1440*/  ISETP.GE.AND P0, PT, R23, R22, PT ;  /* 0x000000161700720c */ /* 0x000fda0003f06270 */
[----:B------:R-:W-:Y:S05]  /*1450*/  @P0 BREAK B1 ;  /* 0x0000000000010942 */ /* 0x000fea0003800000 */
[----:B------:R-:W-:Y:S05]  /*1460*/  @P0 BRA `(.L_x_15950) ;  /* 0x0000000000380947 */ /* 0x000fea0003800000 */
[----:B-----5:R-:W-:Y:S01]  /*1470*/  IMAD.IADD R6, R13, 0x1, R23 ;  /* 0x000000010d067824 */ /* 0x020fe200078e0217 */
[----:B------:R-:W-:Y:S01]  /*1480*/  ULDC.64 UR6, c[0x0][0x218] ;  /* 0x0000860000067ab9 */ /* 0x000fe20000000a00 */
[----:B------:R-:W-:-:S03]  /*1490*/  VIADD R23, R23, 0x80 ;  /* 0x0000008017177836 */ /* 0x000fc60000000000 */
[----:B------:R-:W-:-:S05]  /*14a0*/  IADD3 R6, P0, R6, UR6, RZ ;  /* 0x0000000606067c10 */ /* 0x000fca000ff1e0ff */
[----:B-1----:R-:W-:-:S05]  /*14b0*/  IMAD.X R7, RZ, RZ, UR7, P0 ;  /* 0x00000007ff077e24 */ /* 0x002fca00080e06ff */
[----:B------:R2:W-:Y:S03]  /*14c0*/  STG.E.U8 desc[UR4][R6.64], R5 ;  /* 0x0000000506007986 */ /* 0x0005e6000c101104 */
.L_x_15949:
[----:B------:R-:W-:Y:S05]  /*14d0*/  BSYNC B1 ;  /* 0x0000000000017941 */ /* 0x000fea0003800000 */
.L_x_15945:
[----:B------:R-:W-:-:S13]  /*14e0*/  ISETP.GE.AND P0, PT, R23, R22, PT ;  /* 0x000000161700720c */ /* 0x000fda0003f06270 */
[----:B--2--5:R-:W2:Y:S01]  /*14f0*/  @!P0 LDC.64 R6, c[0x0][0x218] ;  /* 0x00008600ff068b82 */ /* 0x024ea20000000a00 */
[----:B------:R-:W-:Y:S02]  /*1500*/  @!P0 IMAD.IADD R5, R13, 0x1, R23 ;  /* 0x000000010d058824 */ /* 0x000fe400078e0217 */
[----:B------:R-:W-:-:S03]  /*1510*/  @!P0 VIADD R23, R23, 0x80 ;  /* 0x0000008017178836 */ /* 0x000fc60000000000 */
[----:B--2---:R-:W-:-:S05]  /*1520*/  @!P0 IADD3 R4, P1, R5, R6, RZ ;  /* 0x0000000605048210 */ /* 0x004fca0007f3e0ff */
[----:B------:R-:W-:-:S05]  /*1530*/  @!P0 IMAD.X R5, RZ, RZ, R7, P1 ;  /* 0x000000ffff058224 */ /* 0x000fca00008e0607 */
[----:B------:R2:W-:Y:S03]  /*1540*/  @!P0 STG.E.U8 desc[UR4][R4.64], R3 ;  /* 0x0000000304008986 */ /* 0x0005e6000c101104 */
.L_x_15950:
[----:B------:R-:W-:Y:S05]  /*1550*/  BSYNC B0 ;  /* 0x0000000000007941 */ /* 0x000fea0003800000 */
.L_x_15944:
[----:B------:R-:W-:Y:S05]  /*1560*/  WARPSYNC.ALL ;  /* 0x0000000000007948 */ /* 0x000fea0003800000 */
[----:B------:R-:W-:-:S13]  /*1570*/  ISETP.GE.AND P0, PT, R23, R22, PT ;  /* 0x000000161700720c */ /* 0x000fda0003f06270 */
[----:B------:R-:W-:Y:S05]  /*1580*/  @P0 EXIT ;  /* 0x000000000000094d */ /* 0x000fea0003800000 */
[----:B-----5:R-:W-:Y:S01]  /*1590*/  IMAD.IADD R2, R13, 0x1, R23 ;  /* 0x000000010d027824 */ /* 0x020fe200078e0217 */
[----:B------:R-:W-:-:S04]  /*15a0*/  ULDC.64 UR6, c[0x0][0x218] ;  /* 0x0000860000067ab9 */ /* 0x000fc80000000a00 */
[----:B------:R-:W-:-:S05]  /*15b0*/  IADD3 R2, P0, R2, UR6, RZ ;  /* 0x0000000602027c10 */ /* 0x000fca000ff1e0ff */
[----:B--2---:R-:W-:-:S05]  /*15c0*/  IMAD.X R3, RZ, RZ, UR7, P0 ;  /* 0x00000007ff037e24 */ /* 0x004fca00080e06ff */
[----:B------:R-:W-:Y:S01]  /*15d0*/  STG.E.U8 desc[UR4][R2.64], R0 ;  /* 0x0000000002007986 */ /* 0x000fe2000c101104 */
[----:B------:R-:W-:Y:S05]  /*15e0*/  EXIT ;  /* 0x000000000000794d */ /* 0x000fea0003800000 */
.L_x_15951:
        /* <DEDUP_REMOVED lines=9> */
.L_x_43900:


//--------------------- .text._ZN2at6native29vectorized_elementwise_kernelILi4ENS0_13BinaryFunctorIN3c108BFloat16ES4_bZZZNS0_22logical_or_kernel_cudaERNS_14TensorIteratorEENKUlvE0_clEvENKUlvE8_clEvEUlS4_S4_E_EESt5arrayIPcLm3EEEEviT0_T1_ --------------------------
	.section	.text._ZN2at6native29vectorized_elementwise_kernelILi4ENS0_13BinaryFunctorIN3c108BFloat16ES4_bZZZNS0_22logical_or_kernel_cudaERNS_14TensorIteratorEENKUlvE0_clEvENKUlvE8_clEvEUlS4_S4_E_EESt5arrayIPcLm3EEEEviT0_T1_,"ax",@progbits
	.align	128
        .global         _ZN2at6native29vectorized_elementwise_kernelILi4ENS0_13BinaryFunctorIN3c108BFloat16ES4_bZZZNS0_22logical_or_kernel_cudaERNS_14TensorIteratorEENKUlvE0_clEvENKUlvE8_clEvEUlS4_S4_E_EESt5arrayIPcLm3EEEEviT0_T1_
        .type           _ZN2at6native29vectorized_elementwise_kernelILi4ENS0_13BinaryFunctorIN3c108BFloat16ES4_bZZZNS0_22logical_or_kernel_cudaERNS_14TensorIteratorEENKUlvE0_clEvENKUlvE8_clEvEUlS4_S4_E_EESt5arrayIPcLm3EEEEviT0_T1_,@function
        .size           _ZN2at6native29vectorized_elementwise_kernelILi4ENS0_13BinaryFunctorIN3c108BFloat16ES4_bZZZNS0_22logical_or_kernel_cudaERNS_14TensorIteratorEENKUlvE0_clEvENKUlvE8_clEvEUlS4_S4_E_EESt5arrayIPcLm3EEEEviT0_T1_,(.L_x_43901 - _ZN2at6native29vectorized_elementwise_kernelILi4ENS0_13BinaryFunctorIN3c108BFloat16ES4_bZZZNS0_22logical_or_kernel_cudaERNS_14TensorIteratorEENKUlvE0_clEvENKUlvE8_clEvEUlS4_S4_E_EESt5arrayIPcLm3EEEEviT0_T1_)
        .other          _ZN2at6native29vectorized_elementwise_kernelILi4ENS0_13BinaryFunctorIN3c108BFloat16ES4_bZZZNS0_22logical_or_kernel_cudaERNS_14TensorIteratorEENKUlvE0_clEvENKUlvE8_clEvEUlS4_S4_E_EESt5arrayIPcLm3EEEEviT0_T1_,@"STO_CUDA_ENTRY STV_DEFAULT"
_ZN2at6native29vectorized_elementwise_kernelILi4ENS0_13BinaryFunctorIN3c108BFloat16ES4_bZZZNS0_22logical_or_kernel_cudaERNS_14TensorIteratorEENKUlvE0_clEvENKUlvE8_clEvEUlS4_S4_E_EESt5arrayIPcLm3EEEEviT0_T1_:
.text._ZN2at6native29vectorized_elementwise_kernelILi4ENS0_13BinaryFunctorIN3c108BFloat16ES4_bZZZNS0_22logical_or_kernel_cudaERNS_14TensorIteratorEENKUlvE0_clEvENKUlvE8_clEvEUlS4_S4_E_EESt5arrayIPcLm3EEEEviT0_T1_:
        /* <DEDUP_REMOVED lines=14> */
[----:B------:R-:W3:Y:S01]  /*00e0*/  LDG.E.64 R14, desc[UR4][R8.64] ;  /* 0x00000004080e7981 */ /* 0x000ee2000c1e1b00 */
[----:B--2---:R-:W-:-:S03]  /*00f0*/  IMAD.WIDE R2, R13, 0x2, R4 ;  /* 0x000000020d027825 */ /* 0x004fc600078e0204 */
[----:B------:R-:W2:Y:S01]  /*0100*/  LDG.E.64 R6, desc[UR4][R8.64+0x400] ;  /* 0x0004000408067981 */ /* 0x000ea2000c1e1b00 */
[----:B------:R-:W-:-:S05]  /*0110*/  IMAD.WIDE.U32 R10, R0, 0x8, R2 ;  /* 0x00000008000a7825 */ /* 0x000fca00078e0002 */
[----:B------:R-:W4:Y:S04]  /*0120*/  LDG.E.64 R4, desc[UR4][R10.64] ;  /* 0x000000040a047981 */ /* 0x000f28000c1e1b00 */
[----:B------:R4:W5:Y:S01]  /*0130*/  LDG.E.64 R2, desc[UR4][R10.64+0x400] ;  /* 0x000400040a027981 */ /* 0x000962000c1e1b00 */
[----:B---3--:R-:W-:-:S05]  /*0140*/  IMAD.U32 R12, R14, 0x10000, RZ ;  /* 0x000100000e0c7824 */ /* 0x008fca00078e00ff */
[----:B------:R-:W-:Y:S02]  /*0150*/  FSETP.NEU.FTZ.AND P2, PT, R12, RZ, PT ;  /* 0x000000ff0c00720b */ /* 0x000fe40003f5d000 */
[----:B------:R-:W-:-:S05]  /*0160*/  PRMT R12, R14, 0x7632, R12 ;  /* 0x000076320e0c7816 */ /* 0x000fca000000000c */
[----:B------:R-:W-:Y:S02]  /*0170*/  IMAD.U32 R12, R12, 0x10000, RZ ;  /* 0x000100000c0c7824 */ /* 0x000fe400078e00ff */
[C---:B------:R-:W-:Y:S01]  /*0180*/  IMAD.U32 R14, R15.reuse, 0x10000, RZ ;  /* 0x000100000f0e7824 */ /* 0x040fe200078e00ff */
[----:B------:R-:W-:Y:S02]  /*0190*/  PRMT R15, R15, 0x7632, R15 ;  /* 0x000076320f0f7816 */ /* 0x000fe4000000000f */
[----:B------:R-:W-:Y:S01]  /*01a0*/  FSETP.NEU.FTZ.AND P4, PT, R12, RZ, PT ;  /* 0x000000ff0c00720b */ /* 0x000fe20003f9d000 */
[----:B--2---:R-:W-:Y:S02]  /*01b0*/  IMAD.U32 R9, R6, 0x10000, RZ ;  /* 0x0001000006097824 */ /* 0x004fe400078e00ff */
[----:B------:R-:W-:Y:S02]  /*01c0*/  IMAD.U32 R8, R15, 0x10000, RZ ;  /* 0x000100000f087824 */ /* 0x000fe400078e00ff */
[C---:B----4-:R-:W-:Y:S01]  /*01d0*/  @!P2 IMAD.U32 R10, R4.reuse, 0x10000, RZ ;  /* 0x00010000040aa824 */ /* 0x050fe200078e00ff */
[----:B------:R-:W-:-:S02]  /*01e0*/  PRMT R4, R4, 0x7632, R4 ;  /* 0x0000763204047816 */ /* 0x000fc40000000004 */
[----:B------:R-:W-:Y:S01]  /*01f0*/  FSETP.NEU.FTZ.AND P3, PT, R9, RZ, PT ;  /* 0x000000ff0900720b */ /* 0x000fe20003f7d000 */
[----:B------:R-:W-:Y:S01]  /*0200*/  IMAD.MOV.U32 R9, RZ, RZ, 0x1 ;  /* 0x00000001ff097424 */ /* 0x000fe200078e00ff */
[----:B------:R-:W-:Y:S02]  /*0210*/  FSETP.NEU.FTZ.AND P1, PT, R8, RZ, PT ;  /* 0x000000ff0800720b */ /* 0x000fe40003f3d000 */
[----:B------:R-:W-:Y:S01]  /*0220*/  FSETP.NEU.FTZ.AND P5, PT, R14, RZ, PT ;  /* 0x000000ff0e00720b */ /* 0x000fe20003fbd000 */
[----:B------:R-:W-:Y:S01]  /*0230*/  @!P4 IMAD.U32 R4, R4, 0x10000, RZ ;  /* 0x000100000404c824 */ /* 0x000fe200078e00ff */
[----:B------:R-:W-:Y:S02]  /*0240*/  @!P2 FSETP.NEU.FTZ.AND P6, PT, R10, RZ, PT ;  /* 0x000000ff0a00a20b */ /* 0x000fe40003fdd000 */
[----:B------:R-:W-:Y:S02]  /*0250*/  PRMT R6, R6, 0x7632, R6 ;  /* 0x0000763206067816 */ /* 0x000fe40000000006 */
[C---:B------:R-:W-:Y:S01]  /*0260*/  PRMT R8, R7.reuse, 0x7632, R8 ;  /* 0x0000763207087816 */ /* 0x040fe20000000008 */
[----:B------:R-:W-:Y:S01]  /*0270*/  IMAD.U32 R11, R7, 0x10000, RZ ;  /* 0x00010000070b7824 */ /* 0x000fe200078e00ff */
[----:B------:R-:W-:Y:S01]  /*0280*/  PRMT R7, R9, 0x7610, R7 ;  /* 0x0000761009077816 */ /* 0x000fe20000000007 */
[----:B------:R-:W-:Y:S01]  /*0290*/  IMAD.U32 R6, R6, 0x10000, RZ ;  /* 0x0001000006067824 */ /* 0x000fe200078e00ff */
[----:B------:R-:W-:Y:S01]  /*02a0*/  @!P2 SEL R7, RZ, 0x1, !P6 ;  /* 0x00000001ff07a807 */ /* 0x000fe20007000000 */
[----:B------:R-:W-:Y:S01]  /*02b0*/  IMAD.U32 R8, R8, 0x10000, RZ ;  /* 0x0001000008087824 */ /* 0x000fe200078e00ff */
[----:B------:R-:W-:-:S02]  /*02c0*/  @!P4 FSETP.NEU.FTZ.AND P6, PT, R4, RZ, PT ;  /* 0x000000ff0400c20b */ /* 0x000fc40003fdd000 */
[----:B------:R-:W-:Y:S02]  /*02d0*/  PRMT R4, R9, 0x7610, R4 ;  /* 0x0000761009047816 */ /* 0x000fe40000000004 */
[----:B------:R-:W-:Y:S02]  /*02e0*/  @!P4 SEL R4, RZ, 0x1, !P6 ;  /* 0x00000001ff04c807 */ /* 0x000fe40007000000 */
[----:B------:R-:W-:Y:S02]  /*02f0*/  FSETP.NEU.FTZ.AND P2, PT, R6, RZ, PT ;  /* 0x000000ff0600720b */ /* 0x000fe40003f5d000 */
[----:B------:R-:W-:Y:S01]  /*0300*/  FSETP.NEU.FTZ.AND P4, PT, R8, RZ, PT ;  /* 0x000000ff0800720b */ /* 0x000fe20003f9d000 */
[----:B------:R-:W-:Y:S02]  /*0310*/  IMAD.MOV.U32 R8, RZ, RZ, 0x1 ;  /* 0x00000001ff087424 */ /* 0x000fe400078e00ff */
[C---:B------:R-:W-:Y:S01]  /*0320*/  @!P5 IMAD.U32 R9, R5.reuse, 0x10000, RZ ;  /* 0x000100000509d824 */ /* 0x040fe200078e00ff */
[----:B------:R-:W-:-:S02]  /*0330*/  PRMT R6, R5, 0x7632, R6 ;  /* 0x0000763205067816 */ /* 0x000fc40000000006 */
[----:B------:R-:W-:Y:S02]  /*0340*/  FSETP.NEU.FTZ.AND P0, PT, R11, RZ, PT ;  /* 0x000000ff0b00720b */ /* 0x000fe40003f1d000 */
[----:B------:R-:W-:Y:S01]  /*0350*/  PRMT R5, R8, 0x7610, R5 ;  /* 0x0000761008057816 */ /* 0x000fe20000000005 */
[C---:B-----5:R-:W-:Y:S01]  /*0360*/  @!P3 IMAD.U32 R8, R2.reuse, 0x10000, RZ ;  /* 0x000100000208b824 */ /* 0x060fe200078e00ff */
[----:B------:R-:W-:Y:S02]  /*0370*/  @!P5 FSETP.NEU.FTZ.AND P6, PT, R9, RZ, PT ;  /* 0x000000ff0900d20b */ /* 0x000fe40003fdd000 */
[----:B------:R-:W-:Y:S01]  /*0380*/  PRMT R2, R2, 0x7632, R2 ;  /* 0x0000763202027816 */ /* 0x000fe20000000002 */
[----:B------:R-:W-:Y:S01]  /*0390*/  @!P1 IMAD.U32 R6, R6, 0x10000, RZ ;  /* 0x0001000006069824 */ /* 0x000fe200078e00ff */
[----:B------:R-:W-:Y:S02]  /*03a0*/  @!P5 SEL R5, RZ, 0x1, !P6 ;  /* 0x00000001ff05d807 */ /* 0x000fe40007000000 */
[----:B------:R-:W-:Y:S01]  /*03b0*/  @!P3 FSETP.NEU.FTZ.AND P6, PT, R8, RZ, PT ;  /* 0x000000ff0800b20b */ /* 0x000fe20003fdd000 */
[----:B------:R-:W-:Y:S01]  /*03c0*/  @!P2 IMAD.U32 R2, R2, 0x10000, RZ ;  /* 0x000100000202a824 */ /* 0x000fe200078e00ff */
[----:B------:R-:W-:Y:S01]  /*03d0*/  @!P1 FSETP.NEU.FTZ.AND P5, PT, R6, RZ, PT ;  /* 0x000000ff0600920b */ /* 0x000fe20003fbd000 */
[----:B------:R-:W-:Y:S01]  /*03e0*/  IMAD.MOV.U32 R9, RZ, RZ, 0x1 ;  /* 0x00000001ff097424 */ /* 0x000fe200078e00ff */
[----:B------:R-:W-:Y:S01]  /*03f0*/  @!P3 SEL R9, RZ, 0x1, !P6 ;  /* 0x00000001ff09b807 */ /* 0x000fe20007000000 */
[----:B------:R-:W-:Y:S01]  /*0400*/  IMAD.MOV.U32 R8, RZ, RZ, 0x1 ;  /* 0x00000001ff087424 */ /* 0x000fe200078e00ff */
[C---:B------:R-:W-:Y:S01]  /*0410*/  PRMT R6, R3.reuse, 0x7632, R6 ;  /* 0x0000763203067816 */ /* 0x040fe20000000006 */
[----:B------:R-:W-:Y:S01]  /*0420*/  @!P0 IMAD.U32 R3, R3, 0x10000, RZ ;  /* 0x0001000003038824 */ /* 0x000fe200078e00ff */
[----:B------:R-:W-:-:S02]  /*0430*/  @!P2 FSETP.NEU.FTZ.AND P6, PT, R2, RZ, PT ;  /* 0x000000ff0200a20b */ /* 0x000fc40003fdd000 */
[----:B------:R-:W-:Y:S01]  /*0440*/  PRMT R2, R8, 0x7610, R2 ;  /* 0x0000761008027816 */ /* 0x000fe20000000002 */
[----:B------:R-:W-:Y:S01]  /*0450*/  @!P4 IMAD.U32 R6, R6, 0x10000, RZ ;  /* 0x000100000606c824 */ /* 0x000fe200078e00ff */
[----:B------:R-:W-:Y:S02]  /*0460*/  @!P2 SEL R2, RZ, 0x1, !P6 ;  /* 0x00000001ff02a807 */ /* 0x000fe40007000000 */
[----:B------:R-:W-:Y:S02]  /*0470*/  @!P0 FSETP.NEU.FTZ.AND P3, PT, R3, RZ, PT ;  /* 0x000000ff0300820b */ /* 0x000fe40003f7d000 */
[----:B------:R-:W-:Y:S01]  /*0480*/  PRMT R8, R4, 0x7604, R7 ;  /* 0x0000760404087816 */ /* 0x000fe20000000007 */
[----:B------:R-:W-:Y:S01]  /*0490*/  IMAD.MOV.U32 R7, RZ, RZ, 0x1 ;  /* 0x00000001ff077424 */ /* 0x000fe200078e00ff */
[----:B------:R-:W-:Y:S02]  /*04a0*/  PRMT R10, R2, 0x7604, R9 ;  /* 0x00007604020a7816 */ /* 0x000fe40000000009 */
[----:B------:R-:W-:-:S02]  /*04b0*/  IADD3 R2, P6, R13, UR6, RZ ;  /* 0x000000060d027c10 */ /* 0x000fc4000ffde0ff */
[----:B------:R-:W-:Y:S02]  /*04c0*/  @!P4 FSETP.NEU.FTZ.AND P2, PT, R6, RZ, PT ;  /* 0x000000ff0600c20b */ /* 0x000fe40003f5d000 */
[----:B------:R-:W-:Y:S01]  /*04d0*/  @!P0 SEL R7, RZ, 0x1, !P3 ;  /* 0x00000001ff078807 */ /* 0x000fe20005800000 */
[----:B------:R-:W-:Y:S01]  /*04e0*/  IMAD.MOV.U32 R4, RZ, RZ, 0x1 ;  /* 0x00000001ff047424 */ /* 0x000fe200078e00ff */
[----:B------:R-:W-:Y:S01]  /*04f0*/  PRMT R5, R5, 0x7054, R8 ;  /* 0x0000705405057816 */ /* 0x000fe20000000008 */
[----:B------:R-:W-:Y:S01]  /*0500*/  IMAD.MOV.U32 R6, RZ, RZ, 0x1 ;  /* 0x00000001ff067424 */ /* 0x000fe200078e00ff */
[----:B------:R-:W-:Y:S01]  /*0510*/  PRMT R7, R7, 0x7054, R10 ;  /* 0x0000705407077816 */ /* 0x000fe2000000000a */
[----:B------:R-:W-:Y:S01]  /*0520*/  IMAD.X R3, RZ, RZ, UR7, P6 ;  /* 0x00000007ff037e24 */ /* 0x000fe2000b0e06ff */
[----:B------:R-:W-:Y:S02]  /*0530*/  @!P1 SEL R4, RZ, 0x1, !P5 ;  /* 0x00000001ff049807 */ /* 0x000fe40006800000 */
[----:B------:R-:W-:Y:S01]  /*0540*/  @!P4 SEL R6, RZ, 0x1, !P2 ;  /* 0x00000001ff06c807 */ /* 0x000fe20005000000 */
[----:B------:R-:W-:Y:S01]  /*0550*/  IMAD.WIDE R2, R0, 0x4, R2 ;  /* 0x0000000400027825 */ /* 0x000fe200078e0202 */
[----:B------:R-:W-:-:S02]  /*0560*/  PRMT R5, R4, 0x654, R5 ;  /* 0x0000065404057816 */ /* 0x000fc40000000005 */
[----:B------:R-:W-:-:S03]  /*0570*/  PRMT R7, R6, 0x654, R7 ;  /* 0x0000065406077816 */ /* 0x000fc60000000007 */
[----:B------:R-:W-:Y:S04]  /*0580*/  STG.E desc[UR4][R2.64], R5 ;  /* 0x0000000502007986 */ /* 0x000fe8000c101904 */
[----:B------:R-:W-:Y:S01]  /*0590*/  STG.E desc[UR4][R2.64+0x200], R7 ;  /* 0x0002000702007986 */ /* 0x000fe2000c101904 */
[----:B------:R-:W-:Y:S05]  /*05a0*/  EXIT ;  /* 0x000000000000794d */ /* 0x000fea0003800000 */
.L_x_15952:
        /* <DEDUP_REMOVED lines=102> */
.L_x_15954:
[----:B------:R-:W-:Y:S05]  /*0c10*/  BSYNC B0 ;  /* 0x0000000000007941 */ /* 0x000fea0003800000 */
.L_x_15953:
        /* <DEDUP_REMOVED lines=9> */
.L_x_15956:
[----:B------:R-:W-:Y:S05]  /*0cb0*/  BSYNC B0 ;  /* 0x0000000000007941 */ /* 0x000fea0003800000 */
.L_x_15955:
        /* <DEDUP_REMOVED lines=21> */
.L_x_15958:
[----:B------:R-:W-:Y:S05]  /*0e10*/  BSYNC B0 ;  /* 0x0000000000007941 */ /* 0x000fea0003800000 */
.L_x_15957:
        /* <DEDUP_REMOVED lines=13> */
.L_x_15960:
[----:B------:R-:W-:Y:S05]  /*0ef0*/  BSYNC B0 ;  /* 0x0000000000007941 */ /* 0x000fea0003800000 */
.L_x_15959:
        /* <DEDUP_REMOVED lines=10> */
.L_x_15962:
[----:B------:R-:W-:Y:S05]  /*0fa0*/  BSYNC B0 ;  /* 0x0000000000007941 */ /* 0x000fea0003800000 */
.L_x_15961:
        /* <DEDUP_REMOVED lines=10> */
.L_x_15964:
[----:B------:R-:W-:Y:S05]  /*1050*/  BSYNC B0 ;  /* 0x0000000000007941 */ /* 0x000fea0003800000 */
.L_x_15963:
        /* <DEDUP_REMOVED lines=10> */
.L_x_15966:
[----:B------:R-:W-:Y:S05]  /*1100*/  BSYNC B0 ;  /* 0x0000000000007941 */ /* 0x000fea0003800000 */
.L_x_15965:
        /* <DEDUP_REMOVED lines=10> */
.L_x_15968:
[----:B------:R-:W-:Y:S05]  /*11b0*/  BSYNC B0 ;  /* 0x0000000000007941 */ /* 0x000fea0003800000 */
.L_x_15967:
        /* <DEDUP_REMOVED lines=20> */
.L_x_15971:
        /* <DEDUP_REMOVED lines=8> */
.L_x_15972:
        /* <DEDUP_REMOVED lines=8> */
.L_x_15973:
        /* <DEDUP_REMOVED lines=9> */
.L_x_15974:
[----:B------:R-:W-:Y:S05]  /*1490*/  BSYNC B1 ;  /* 0x0000000000017941 */ /* 0x000fea0003800000 */
.L_x_15970:
[----:B------:R-:W-:-:S13]  /*14a0*/  ISETP.GE.AND P0, PT, R23, R22, PT ;  /* 0x000000161700720c */ /* 0x000fda0003f06270 */
[----:B--2--5:R-:W2:Y:S01]  /*14b0*/  @!P0 LDC.64 R6, c[0x0][0x218] ;  /* 0x00008600ff068b82 */ /* 0x024ea20000000a00 */
[----:B------:R-:W-:Y:S02]  /*14c0*/  @!P0 IMAD.IADD R5, R13, 0x1, R23 ;  /* 0x000000010d058824 */ /* 0x000fe400078e0217 */
[----:B------:R-:W-:-:S03]  /*14d0*/  @!P0 VIADD R23, R23, 0x80 ;  /* 0x0000008017178836 */ /* 0x000fc60000000000 */
[----:B--2---:R-:W-:-:S05]  /*14e0*/  @!P0 IADD3 R4, P1, R5, R6, RZ ;  /* 0x0000000605048210 */ /* 0x004fca0007f3e0ff */
[----:B------:R-:W-:-:S05]  /*14f0*/  @!P0 IMAD.X R5, RZ, RZ, R7, P1 ;  /* 0x000000ffff058224 */ /* 0x000fca00008e0607 */
[----:B------:R2:W-:Y:S03]  /*1500*/  @!P0 STG.E.U8 desc[UR4][R4.64], R3 ;  /* 0x0000000304008986 */ /* 0x0005e6000c101104 */
.L_x_15975:
[----:B------:R-:W-:Y:S05]  /*1510*/  BSYNC B0 ;  /* 0x0000000000007941 */ /* 0x000fea0003800000 */
.L_x_15969:
        /* <DEDUP_REMOVED lines=9> */
.L_x_15976:
        /* <DEDUP_REMOVED lines=13> */
.L_x_43901:


//--------------------- .text._ZN2at6native29vectorized_elementwise_kernelILi8ENS0_13BinaryFunctorIN3c108BFloat16ES4_bZZZNS0_22logical_or_kernel_cudaERNS_14TensorIteratorEENKUlvE0_clEvENKUlvE8_clEvEUlS4_S4_E_EESt5arrayIPcLm3EEEEviT0_T1_ --------------------------
	.section	.text._ZN2at6native29vectorized_elementwise_kernelILi8ENS0_13BinaryFunctorIN3c108BFloat16ES4_bZZZNS0_22logical_or_kernel_cudaERNS_14TensorIteratorEENKUlvE0_clEvENKUlvE8_clEvEUlS4_S4_E_EESt5arrayIPcLm3EEEEviT0_T1_,"ax",@progbits
	.align	128
        .global         _ZN2at6native29vectorized_elementwise_kernelILi8ENS0_13BinaryFunctorIN3c108BFloat16ES4_bZZZNS0_22logical_or_kernel_cudaERNS_14TensorIteratorEENKUlvE0_clEvENKUlvE8_clEvEUlS4_S4_E_EESt5arrayIPcLm3EEEEviT0_T1_
        .type           _ZN2at6native29vectorized_elementwise_kernelILi8ENS0_13BinaryFunctorIN3c108BFloat16ES4_bZZZNS0_22logical_or_kernel_cudaERNS_14TensorIteratorEENKUlvE0_clEvENKUlvE8_clEvEUlS4_S4_E_EESt5arrayIPcLm3EEEEviT0_T1_,@function
        .size           _ZN2at6native29vectorized_elementwise_kernelILi8ENS0_13BinaryFunctorIN3c108BFloat16ES4_bZZZNS0_22logical_or_kernel_cudaERNS_14TensorIteratorEENKUlvE0_clEvENKUlvE8_clEvEUlS4_S4_E_EESt5arrayIPcLm3EEEEviT0_T1_,(.L_x_43902 - _ZN2at6native29vectorized_elementwise_kernelILi8ENS0_13BinaryFunctorIN3c108BFloat16ES4_bZZZNS0_22logical_or_kernel_cudaERNS_14TensorIteratorEENKUlvE0_clEvENKUlvE8_clEvEUlS4_S4_E_EESt5arrayIPcLm3EEEEviT0_T1_)
        .other          _ZN2at6native29vectorized_elementwise_kernelILi8ENS0_13BinaryFunctorIN3c108BFloat16ES4_bZZZNS0_22logical_or_kernel_cudaERNS_14TensorIteratorEENKUlvE0_clEvENKUlvE8_clEvEUlS4_S4_E_EESt5arrayIPcLm3EEEEviT0_T1_,@"STO_CUDA_ENTRY STV_DEFAULT"
_ZN2at6native29vectorized_elementwise_kernelILi8ENS0_13BinaryFunctorIN3c108BFloat16ES4_bZZZNS0_22logical_or_kernel_cudaERNS_14TensorIteratorEENKUlvE0_clEvENKUlvE8_clEvEUlS4_S4_E_EESt5arrayIPcLm3EEEEviT0_T1_:
.text._ZN2at6native29vectorized_elementwise_kernelILi8ENS0_13BinaryFunctorIN3c108BFloat16ES4_bZZZNS0_22logical_or_kernel_cudaERNS_14TensorIteratorEENKUlvE0_clEvENKUlvE8_clEvEUlS4_S4_E_EESt5arrayIPcLm3EEEEviT0_T1_:
        /* <DEDUP_REMOVED lines=14> */
[----:B------:R-:W3:Y:S01]  /*00e0*/  LDG.E.128 R8, desc[UR4][R2.64] ;  /* 0x0000000402087981 */ /* 0x000ee2000c1e1d00 */
[----:B--2---:R-:W-:-:S04]  /*00f0*/  IMAD.WIDE R4, R13, 0x2, R4 ;  /* 0x000000020d047825 */ /* 0x004fc800078e0204 */
[----:B------:R-:W-:-:S06]  /*0100*/  IMAD.WIDE.U32 R4, R0, 0x10, R4 ;  /* 0x0000001000047825 */ /* 0x000fcc00078e0004 */
[----:B------:R-:W2:Y:S01]  /*0110*/  LDG.E.128 R4, desc[UR4][R4.64] ;  /* 0x0000000404047981 */ /* 0x000ea2000c1e1d00 */
[C---:B---3--:R-:W-:Y:S01]  /*0120*/  PRMT R12, R8.reuse, 0x7632, R12 ;  /* 0x00007632080c7816 */ /* 0x048fe2000000000c */
[----:B------:R-:W-:Y:S02]  /*0130*/  IMAD.U32 R8, R8, 0x10000, RZ ;  /* 0x0001000008087824 */ /* 0x000fe400078e00ff */
[C---:B------:R-:W-:Y:S01]  /*0140*/  IMAD.U32 R2, R10.reuse, 0x10000, RZ ;  /* 0x000100000a027824 */ /* 0x040fe200078e00ff */
[----:B------:R-:W-:Y:S01]  /*0150*/  PRMT R10, R10, 0x7632, R10 ;  /* 0x000076320a0a7816 */ /* 0x000fe2000000000a */
[----:B------:R-:W-:Y:S01]  /*0160*/  IMAD.U32 R12, R12, 0x10000, RZ ;  /* 0x000100000c0c7824 */ /* 0x000fe200078e00ff */
[----:B------:R-:W-:Y:S01]  /*0170*/  FSETP.NEU.FTZ.AND P3, PT, R8, RZ, PT ;  /* 0x000000ff0800720b */ /* 0x000fe20003f7d000 */
[----:B------:R-:W-:Y:S01]  /*0180*/  IMAD.U32 R8, R9, 0x10000, RZ ;  /* 0x0001000009087824 */ /* 0x000fe200078e00ff */
[----:B------:R-:W-:Y:S01]  /*0190*/  FSETP.NEU.FTZ.AND P0, PT, R2, RZ, PT ;  /* 0x000000ff0200720b */ /* 0x000fe20003f1d000 */
[----:B------:R-:W-:Y:S01]  /*01a0*/  IMAD.U32 R3, R11, 0x10000, RZ ;  /* 0x000100000b037824 */ /* 0x000fe200078e00ff */
[----:B------:R-:W-:Y:S01]  /*01b0*/  FSETP.NEU.FTZ.AND P4, PT, R12, RZ, PT ;  /* 0x000000ff0c00720b */ /* 0x000fe20003f9d000 */
[----:B------:R-:W-:Y:S01]  /*01c0*/  IMAD.U32 R10, R10, 0x10000, RZ ;  /* 0x000100000a0a7824 */ /* 0x000fe200078e00ff */
[----:B------:R-:W-:-:S02]  /*01d0*/  FSETP.NEU.FTZ.AND P5, PT, R8, RZ, PT ;  /* 0x000000ff0800720b */ /* 0x000fc40003fbd000 */
[C---:B--2---:R-:W-:Y:S02]  /*01e0*/  PRMT R2, R4.reuse, 0x7632, R2 ;  /* 0x0000763204027816 */ /* 0x044fe40000000002 */
[----:B------:R-:W-:Y:S01]  /*01f0*/  FSETP.NEU.FTZ.AND P1, PT, R3, RZ, PT ;  /* 0x000000ff0300720b */ /* 0x000fe20003f3d000 */
[----:B------:R-:W-:Y:S01]  /*0200*/  IMAD.MOV.U32 R3, RZ, RZ, 0x1 ;  /* 0x00000001ff037424 */ /* 0x000fe200078e00ff */
[----:B------:R-:W-:Y:S01]  /*0210*/  PRMT R9, R9, 0x7632, R9 ;  /* 0x0000763209097816 */ /* 0x000fe20000000009 */
[----:B------:R-:W-:Y:S01]  /*0220*/  @!P3 IMAD.U32 R8, R4, 0x10000, RZ ;  /* 0x000100000408b824 */ /* 0x000fe200078e00ff */
[----:B------:R-:W-:Y:S02]  /*0230*/  PRMT R11, R11, 0x7632, R11 ;  /* 0x000076320b0b7816 */ /* 0x000fe4000000000b */
[----:B------:R-:W-:Y:S01]  /*0240*/  PRMT R4, R3, 0x7610, R4 ;  /* 0x0000761003047816 */ /* 0x000fe20000000004 */
[----:B------:R-:W-:Y:S01]  /*0250*/  @!P4 IMAD.U32 R2, R2, 0x10000, RZ ;  /* 0x000100000202c824 */ /* 0x000fe200078e00ff */
[----:B------:R-:W-:Y:S01]  /*0260*/  @!P3 FSETP.NEU.FTZ.AND P6, PT, R8, RZ, PT ;  /* 0x000000ff0800b20b */ /* 0x000fe20003fdd000 */
[----:B------:R-:W-:-:S02]  /*0270*/  IMAD.U32 R9, R9, 0x10000, RZ ;  /* 0x0001000009097824 */ /* 0x000fc400078e00ff */
[----:B------:R-:W-:Y:S01]  /*0280*/  IMAD.U32 R11, R11, 0x10000, RZ ;  /* 0x000100000b0b7824 */ /* 0x000fe200078e00ff */
[----:B------:R-:W-:Y:S01]  /*0290*/  @!P3 SEL R4, RZ, 0x1, !P6 ;  /* 0x00000001ff04b807 */ /* 0x000fe20007000000 */
[----:B------:R-:W-:Y:S01]  /*02a0*/  IMAD.MOV.U32 R8, RZ, RZ, 0x1 ;  /* 0x00000001ff087424 */ /* 0x000fe200078e00ff */
[----:B------:R-:W-:Y:S01]  /*02b0*/  @!P4 FSETP.NEU.FTZ.AND P6, PT, R2, RZ, PT ;  /* 0x000000ff0200c20b */ /* 0x000fe20003fdd000 */
[----:B------:R-:W-:Y:S01]  /*02c0*/  IMAD.MOV.U32 R2, RZ, RZ, 0x1 ;  /* 0x00000001ff027424 */ /* 0x000fe200078e00ff */
[----:B------:R-:W-:Y:S01]  /*02d0*/  FSETP.NEU.FTZ.AND P2, PT, R9, RZ, PT ;  /* 0x000000ff0900720b */ /* 0x000fe20003f5d000 */
[----:B------:R-:W-:Y:S01]  /*02e0*/  @!P5 IMAD.U32 R3, R5, 0x10000, RZ ;  /* 0x000100000503d824 */ /* 0x000fe200078e00ff */
[----:B------:R-:W-:Y:S01]  /*02f0*/  @!P4 SEL R8, RZ, 0x1, !P6 ;  /* 0x00000001ff08c807 */ /* 0x000fe20007000000 */
[----:B------:R-:W-:Y:S01]  /*0300*/  IMAD.MOV.U32 R9, RZ, RZ, 0x1 ;  /* 0x00000001ff097424 */ /* 0x000fe200078e00ff */
[----:B------:R-:W-:Y:S02]  /*0310*/  FSETP.NEU.FTZ.AND P3, PT, R10, RZ, PT ;  /* 0x000000ff0a00720b */ /* 0x000fe40003f7d000 */
[----:B------:R-:W-:Y:S01]  /*0320*/  FSETP.NEU.FTZ.AND P4, PT, R11, RZ, PT ;  /* 0x000000ff0b00720b */ /* 0x000fe20003f9d000 */
[----:B------:R-:W-:Y:S01]  /*0330*/  IMAD.MOV.U32 R11, RZ, RZ, 0x1 ;  /* 0x00000001ff0b7424 */ /* 0x000fe200078e00ff */
[----:B------:R-:W-:-:S02]  /*0340*/  PRMT R5, R2, 0x7610, R5 ;  /* 0x0000761002057816 */ /* 0x000fc40000000005 */
[----:B------:R-:W-:Y:S02]  /*0350*/  @!P5 FSETP.NEU.FTZ.AND P6, PT, R3, RZ, PT ;  /* 0x000000ff0300d20b */ /* 0x000fe40003fdd000 */
[C---:B------:R-:W-:Y:S01]  /*0360*/  PRMT R3, R6.reuse, 0x7632, R3 ;  /* 0x0000763206037816 */ /* 0x040fe20000000003 */
[----:B------:R-:W-:Y:S01]  /*0370*/  @!P0 IMAD.U32 R6, R6, 0x10000, RZ ;  /* 0x0001000006068824 */ /* 0x000fe200078e00ff */
[----:B------:R-:W-:Y:S02]  /*0380*/  PRMT R2, R5, 0x7632, R2 ;  /* 0x0000763205027816 */ /* 0x000fe40000000002 */
[C---:B------:R-:W-:Y:S01]  /*0390*/  PRMT R10, R7.reuse, 0x7632, R10 ;  /* 0x00007632070a7816 */ /* 0x040fe2000000000a */
[----:B------:R-:W-:Y:S01]  /*03a0*/  @!P1 IMAD.U32 R7, R7, 0x10000, RZ ;  /* 0x0001000007079824 */ /* 0x000fe200078e00ff */
[----:B------:R-:W-:Y:S01]  /*03b0*/  @!P5 SEL R5, RZ, 0x1, !P6 ;  /* 0x00000001ff05d807 */ /* 0x000fe20007000000 */
[----:B------:R-:W-:Y:S01]  /*03c0*/  @!P2 IMAD.U32 R2, R2, 0x10000, RZ ;  /* 0x000100000202a824 */ /* 0x000fe200078e00ff */
[----:B------:R-:W-:Y:S01]  /*03d0*/  @!P0 FSETP.NEU.FTZ.AND P6, PT, R6, RZ, PT ;  /* 0x000000ff0600820b */ /* 0x000fe20003fdd000 */
[----:B------:R-:W-:Y:S01]  /*03e0*/  @!P3 IMAD.U32 R3, R3, 0x10000, RZ ;  /* 0x000100000303b824 */ /* 0x000fe200078e00ff */
[----:B------:R-:W-:Y:S01]  /*03f0*/  @!P1 FSETP.NEU.FTZ.AND P5, PT, R7, RZ, PT ;  /* 0x000000ff0700920b */ /* 0x000fe20003fbd000 */
[----:B------:R-:W-:Y:S01]  /*0400*/  @!P4 IMAD.U32 R6, R10, 0x10000, RZ ;  /* 0x000100000a06c824 */ /* 0x000fe200078e00ff */
[----:B------:R-:W-:Y:S01]  /*0410*/  @!P0 SEL R9, RZ, 0x1, !P6 ;  /* 0x00000001ff098807 */ /* 0x000fe20007000000 */
[----:B------:R-:W-:Y:S01]  /*0420*/  IMAD.MOV.U32 R7, RZ, RZ, 0x1 ;  /* 0x00000001ff077424 */ /* 0x000fe200078e00ff */
[----:B------:R-:W-:Y:S01]  /*0430*/  @!P2 FSETP.NEU.FTZ.AND P6, PT, R2, RZ, PT ;  /* 0x000000ff0200a20b */ /* 0x000fe20003fdd000 */
[----:B------:R-:W-:Y:S01]  /*0440*/  IMAD.MOV.U32 R10, RZ, RZ, 0x1 ;  /* 0x00000001ff0a7424 */ /* 0x000fe200078e00ff */
[----:B------:R-:W-:-:S02]  /*0450*/  @!P1 SEL R11, RZ, 0x1, !P5 ;  /* 0x00000001ff0b9807 */ /* 0x000fc40006800000 */
[----:B------:R-:W-:Y:S02]  /*0460*/  @!P3 FSETP.NEU.FTZ.AND P0, PT, R3, RZ, PT ;  /* 0x000000ff0300b20b */ /* 0x000fe40003f1d000 */
[----:B------:R-:W-:Y:S01]  /*0470*/  @!P4 FSETP.NEU.FTZ.AND P1, PT, R6, RZ, PT ;  /* 0x000000ff0600c20b */ /* 0x000fe20003f3d000 */
[----:B------:R-:W-:Y:S01]  /*0480*/  IMAD.MOV.U32 R6, RZ, RZ, 0x1 ;  /* 0x00000001ff067424 */ /* 0x000fe200078e00ff */
[----:B------:R-:W-:Y:S02]  /*0490*/  @!P2 SEL R6, RZ, 0x1, !P6 ;  /* 0x00000001ff06a807 */ /* 0x000fe40007000000 */
[----:B------:R-:W-:Y:S02]  /*04a0*/  @!P3 SEL R7, RZ, 0x1, !P0 ;  /* 0x00000001ff07b807 */ /* 0x000fe40004000000 */
[----:B------:R-:W-:Y:S01]  /*04b0*/  @!P4 SEL R10, RZ, 0x1, !P1 ;  /* 0x00000001ff0ac807 */ /* 0x000fe20004800000 */
[----:B------:R-:W-:Y:S01]  /*04c0*/  IMAD.SHL.U32 R6, R6, 0x100, RZ ;  /* 0x0000010006067824 */ /* 0x000fe200078e00ff */
[----:B------:R-:W-:Y:S01]  /*04d0*/  IADD3 R2, P5, R13, UR6, RZ ;  /* 0x000000060d027c10 */ /* 0x000fe2000ffbe0ff */
[----:B------:R-:W-:-:S02]  /*04e0*/  IMAD.SHL.U32 R13, R8, 0x100, RZ ;  /* 0x00000100080d7824 */ /* 0x000fc400078e00ff */
[----:B------:R-:W-:Y:S01]  /*04f0*/  IMAD.SHL.U32 R8, R7, 0x100, RZ ;  /* 0x0000010007087824 */ /* 0x000fe200078e00ff */
[----:B------:R-:W-:Y:S01]  /*0500*/  LOP3.LUT R5, R5, R6, RZ, 0xfc, !PT ;  /* 0x0000000605057212 */ /* 0x000fe200078efcff */
[----:B------:R-:W-:Y:S01]  /*0510*/  IMAD.SHL.U32 R10, R10, 0x100, RZ ;  /* 0x000001000a0a7824 */ /* 0x000fe200078e00ff */
[----:B------:R-:W-:Y:S01]  /*0520*/  LOP3.LUT R4, R4, R13, RZ, 0xfc, !PT ;  /* 0x0000000d04047212 */ /* 0x000fe200078efcff */
[----:B------:R-:W-:Y:S01]  /*0530*/  IMAD.X R3, RZ, RZ, UR7, P5 ;  /* 0x00000007ff037e24 */ /* 0x000fe2000a8e06ff */
[----:B------:R-:W-:Y:S02]  /*0540*/  LOP3.LUT R9, R9, R8, RZ, 0xfc, !PT ;  /* 0x0000000809097212 */ /* 0x000fe400078efcff */
[----:B------:R-:W-:Y:S01]  /*0550*/  LOP3.LUT R10, R11, R10, RZ, 0xfc, !PT ;  /* 0x0000000a0b0a7212 */ /* 0x000fe200078efcff */
[----:B------:R-:W-:Y:S01]  /*0560*/  IMAD.WIDE R2, R0, 0x8, R2 ;  /* 0x0000000800027825 */ /* 0x000fe200078e0202 */
[----:B------:R-:W-:Y:S02]  /*0570*/  PRMT R4, R4, 0x5410, R5 ;  /* 0x0000541004047816 */ /* 0x000fe40000000005 */
[----:B------:R-:W-:-:S05]  /*0580*/  PRMT R5, R9, 0x5410, R10 ;  /* 0x0000541009057816 */ /* 0x000fca000000000a */
[----:B------:R-:W-:Y:S01]  /*0590*/  STG.E.64 desc[UR4][R2.64], R4 ;  /* 0x0000000402007986 */ /* 0x000fe2000c101b04 */
[----:B------:R-:W-:Y:S05]  /*05a0*/  EXIT ;  /* 0x000000000000794d */ /* 0x000fea0003800000 */
.L_x_15977:
        /* <DEDUP_REMOVED lines=102> */
.L_x_15979:
[----:B------:R-:W-:Y:S05]  /*0c10*/  BSYNC B0 ;  /* 0x0000000000007941 */ /* 0x000fea0003800000 */
.L_x_15978:
        /* <DEDUP_REMOVED lines=9> */
.L_x_15981:
[----:B------:R-:W-:Y:S05]  /*0cb0*/  BSYNC B0 ;  /* 0x0000000000007941 */ /* 0x000fea0003800000 */
.L_x_15980:
        /* <DEDUP_REMOVED lines=21> */
.L_x_15983:
[----:B------:R-:W-:Y:S05]  /*0e10*/  BSYNC B0 ;  /* 0x0000000000007941 */ /* 0x000fea0003800000 */
.L_x_15982:
        /* <DEDUP_REMOVED lines=13> */
.L_x_15985:
[----:B------:R-:W-:Y:S05]  /*0ef0*/  BSYNC B0 ;  /* 0x0000000000007941 */ /* 0x000fea0003800000 */
.L_x_15984:
        /* <DEDUP_REMOVED lines=10> */
.L_x_15987:
[----:B------:R-:W-:Y:S05]  /*0fa0*/  BSYNC B0 ;  /* 0x0000000000007941 */ /* 0x000fea0003800000 */
.L_x_15986:
        /* <DEDUP_REMOVED lines=10> */
.L_x_15989:
[----:B------:R-:W-:Y:S05]  /*1050*/  BSYNC B0 ;  /* 0x0000000000007941 */ /* 0x000fea0003800000 */
.L_x_15988:
        /* <DEDUP_REMOVED lines=10> */
.L_x_15991:
[----:B------:R-:W-:Y:S05]  /*1100*/  BSYNC B0 ;  /* 0x0000000000007941 */ /* 0x000fea0003800000 */
.L_x_15990:
        /* <DEDUP_REMOVED lines=10> */
.L_x_15993:
[----:B------:R-:W-:Y:S05]  /*11b0*/  BSYNC B0 ;  /* 0x0000000000007941 */ /* 0x000fea0003800000 */
.L_x_15992:
        /* <DEDUP_REMOVED lines=20> */
.L_x_15996:
        /* <DEDUP_REMOVED lines=8> */
.L_x_15997:
        /* <DEDUP_REMOVED lines=8> */
.L_x_15998:
        /* <DEDUP_REMOVED lines=9> */
.L_x_15999:
[----:B------:R-:W-:Y:S05]  /*1490*/  BSYNC B1 ;  /* 0x0000000000017941 */ /* 0x000fea0003800000 */
.L_x_15995:
[----:B------:R-:W-:-:S13]  /*14a0*/  ISETP.GE.AND P0, PT, R23, R22, PT ;  /* 0x000000161700720c */ /* 0x000fda0003f06270 */
[----:B--2--5:R-:W2:Y:S01]  /*14b0*/  @!P0 LDC.64 R6, c[0x0][0x218] ;  /* 0x00008600ff068b82 */ /* 0x024ea20000000a00 */
[----:B------:R-:W-:Y:S02]  /*14c0*/  @!P0 IMAD.IADD R5, R13, 0x1, R23 ;  /* 0x000000010d058824 */ /* 0x000fe400078e0217 */
[----:B------:R-:W-:-:S03]  /*14d0*/  @!P0 VIADD R23, R23, 0x80 ;  /* 0x0000008017178836 */ /* 0x000fc60000000000 */
[----:B--2---:R-:W-:-:S05]  /*14e0*/  @!P0 IADD3 R4, P1, R5, R6, RZ ;  /* 0x0000000605048210 */ /* 0x004fca0007f3e0ff */
[----:B------:R-:W-:-:S05]  /*14f0*/  @!P0 IMAD.X R5, RZ, RZ, R7, P1 ;  /* 0x000000ffff058224 */ /* 0x000fca00008e0607 */
[----:B------:R2:W-:Y:S03]  /*1500*/  @!P0 STG.E.U8 desc[UR4][R4.64], R3 ;  /* 0x0000000304008986 */ /* 0x0005e6000c101104 */
.L_x_16000:
[----:B------:R-:W-:Y:S05]  /*1510*/  BSYNC B0 ;  /* 0x0000000000007941 */ /* 0x000fea0003800000 */
.L_x_15994:
        /* <DEDUP_REMOVED lines=9> */
.L_x_16001:
        /* <DEDUP_REMOVED lines=13> */
.L_x_43902:


//--------------------- .text._ZN2at6native18elementwise_kernelILi128ELi4EZNS0_15gpu_kernel_implINS0_13AUnaryFunctorIbbbZZZNS0_22logical_or_kernel_cudaERNS_14TensorIteratorEENKUlvE0_clEvENKUlvE7_clEvEUlbbE_EEEEvRNS_18TensorIteratorBaseERKT_EUliE_EEviT1_ --------------------------
	.section	.text._ZN2at6native18elementwise_kernelILi128ELi4EZNS0_15gpu_kernel_implINS0_13AUnaryFunctorIbbbZZZNS0_22logical_or_kernel_cudaERNS_14TensorIteratorEENKUlvE0_clEvENKUlvE7_clEvEUlbbE_EEEEvRNS_18TensorIteratorBaseERKT_EUliE_EEviT1_,"ax",@progbits
	.align	128
        .global         _ZN2at6native18elementwise_kernelILi128ELi4EZNS0_15gpu_kernel_implINS0_13AUnaryFunctorIbbbZZZNS0_22logical_or_kernel_cudaERNS_14TensorIteratorEENKUlvE0_clEvENKUlvE7_clEvEUlbbE_EEEEvRNS_18TensorIteratorBaseERKT_EUliE_EEviT1_
        .type           _ZN2at6native18elementwise_kernelILi128ELi4EZNS0_15gpu_kernel_implINS0_13AUnaryFunctorIbbbZZZNS0_22logical_or_kernel_cudaERNS_14TensorIteratorEENKUlvE0_clEvENKUlvE7_clEvEUlbbE_EEEEvRNS_18TensorIteratorBaseERKT_EUliE_EEviT1_,@function
        .size           _ZN2at6native18elementwise_kernelILi128ELi4EZNS0_15gpu_kernel_implINS0_13AUnaryFunctorIbbbZZZNS0_22logical_or_kernel_cudaERNS_14TensorIteratorEENKUlvE0_clEvENKUlvE7_clEvEUlbbE_EEEEvRNS_18TensorIteratorBaseERKT_EUliE_EEviT1_,(.L_x_43903 - _ZN2at6native18elementwise_kernelILi128ELi4EZNS0_15gpu_kernel_implINS0_13AUnaryFunctorIbbbZZZNS0_22logical_or_kernel_cudaERNS_14TensorIteratorEENKUlvE0_clEvENKUlvE7_clEvEUlbbE_EEEEvRNS_18TensorIteratorBaseERKT_EUliE_EEviT1_)
        .other          _ZN2at6native18elementwise_kernelILi128ELi4EZNS0_15gpu_kernel_implINS0_13AUnaryFunctorIbbbZZZNS0_22logical_or_kernel_cudaERNS_14TensorIteratorEENKUlvE0_clEvENKUlvE7_clEvEUlbbE_EEEEvRNS_18TensorIteratorBaseERKT_EUliE_EEviT1_,@"STO_CUDA_ENTRY STV_DEFAULT"
_ZN2at6native18elementwise_kernelILi128ELi4EZNS0_15gpu_kernel_implINS0_13AUnaryFunctorIbbbZZZNS0_22logical_or_kernel_cudaERNS_14TensorIteratorEENKUlvE0_clEvENKUlvE7_clEvEUlbbE_EEEEvRNS_18TensorIteratorBaseERKT_EUliE_EEviT1_:
.text._ZN2at6native18elementwise_kernelILi128ELi4EZNS0_15gpu_kernel_implINS0_13AUnaryFunctorIbbbZZZNS0_22logical_or_kernel_cudaERNS_14TensorIteratorEENKUlvE0_clEvENKUlvE7_clEvEUlbbE_EEEEvRNS_18TensorIteratorBaseERKT_EUliE_EEviT1_:
        /* <DEDUP_REMOVED lines=314> */
.L_x_16004:
        /* <DEDUP_REMOVED lines=21> */
.L_x_16008:
[----:B------:R-:W2:Y:S02]  /*14f0*/  LDG.E.U8 R2, desc[UR36][R2.64] ;  /* 0x0000002402027981 */ /* 0x000ea4000c1e1100 */
[----:B--2---:R-:W-:Y:S01]  /*1500*/  ISETP.NE.AND P0, PT, R2, RZ, PT ;  /* 0x000000ff0200720c */ /* 0x004fe20003f05270 */
[----:B------:R-:W-:-:S12]  /*1510*/  BRA `(.L_x_16010) ;  /* 0x0000000c00747947 */ /* 0x000fd80003800000 */
.L_x_16007:
        /* <DEDUP_REMOVED lines=10> */
.L_x_16012:
[----:B------:R-:W2:Y:S02]  /*15c0*/  LDG.E R2, desc[UR36][R2.64] ;  /* 0x0000002402027981 */ /* 0x000ea4000c1e1900 */
[----:B--2---:R-:W-:Y:S01]  /*15d0*/  ISETP.NE.AND P0, PT, R2, RZ, PT ;  /* 0x000000ff0200720c */ /* 0x004fe20003f05270 */
[----:B------:R-:W-:-:S12]  /*15e0*/  BRA `(.L_x_16010) ;  /* 0x0000000c00407947 */ /* 0x000fd80003800000 */
.L_x_16011:
[----:B------:R-:W2:Y:S02]  /*15f0*/  LDG.E.U16 R2, desc[UR36][R2.64] ;  /* 0x0000002402027981 */ /* 0x000ea4000c1e1500 */
[----:B--2---:R-:W-:Y:S01]  /*1600*/  ISETP.NE.AND P0, PT, R2, RZ, PT ;  /* 0x000000ff0200720c */ /* 0x004fe20003f05270 */
[----:B------:R-:W-:-:S12]  /*1610*/  BRA `(.L_x_16010) ;  /* 0x0000000c00347947 */ /* 0x000fd80003800000 */
.L_x_16006:
        /* <DEDUP_REMOVED lines=9> */
.L_x_16014:
[----:B------:R-:W2:Y:S02]  /*16b0*/  LDG.E.U16 R0, desc[UR36][R2.64] ;  /* 0x0000002402007981 */ /* 0x000ea4000c1e1500 */
[----:B--2---:R-:W-:-:S05]  /*16c0*/  HADD2.F32 R0, -RZ, R0.H0_H0 ;  /* 0x20000000ff007230 */ /* 0x004fca0000004100 */
[----:B------:R-:W-:Y:S01]  /*16d0*/  FSETP.NEU.FTZ.AND P0, PT, R0, RZ, PT ;  /* 0x000000ff0000720b */ /* 0x000fe20003f1d000 */
[----:B------:R-:W-:-:S12]  /*16e0*/  BRA `(.L_x_16010) ;  /* 0x0000000c00007947 */ /* 0x000fd80003800000 */
.L_x_16013:
        /* <DEDUP_REMOVED lines=11> */
.L_x_16016:
        /* <DEDUP_REMOVED lines=10> */
.L_x_16015:
[----:B------:R-:W2:Y:S02]  /*1840*/  LDG.E.64 R2, desc[UR36][R2.64] ;  /* 0x0000002402027981 */ /* 0x000ea4000c1e1b00 */
[----:B--2---:R-:W-:Y:S01]  /*1850*/  DSETP.NEU.AND P0, PT, R2, RZ, PT ;  /* 0x000000ff0200722a */ /* 0x004fe20003f0d000 */
[----:B------:R-:W-:-:S13]  /*1860*/  BRA `(.L_x_16010) ;  /* 0x0000000800a07947 */ /* 0x000fda0003800000 */
.L_x_16005:
        /* <DEDUP_REMOVED lines=11> */
.L_x_16019:
[----:B------:R-:W2:Y:S02]  /*1920*/  LDG.E.128 R4, desc[UR36][R2.64] ;  /* 0x0000002402047981 */ /* 0x000ea4000c1e1d00 */
[----:B--2---:R-:W-:-:S06]  /*1930*/  DSETP.NEU.AND P0, PT, R6, RZ, PT ;  /* 0x000000ff0600722a */ /* 0x004fcc0003f0d000 */
[----:B------:R-:W-:Y:S01]  /*1940*/  DSETP.NEU.OR P0, PT, R4, RZ, P0 ;  /* 0x000000ff0400722a */ /* 0x000fe2000070d400 */
[----:B------:R-:W-:-:S13]  /*1950*/  BRA `(.L_x_16010) ;  /* 0x0000000800647947 */ /* 0x000fda0003800000 */
.L_x_16018:
        /* <DEDUP_REMOVED lines=27> */
.L_x_16021:
        /* <DEDUP_REMOVED lines=14> */
.L_x_16020:
[----:B------:R-:W2:Y:S02]  /*1bf0*/  LDG.E.U16 R0, desc[UR36][R2.64] ;  /* 0x0000002402007981 */ /* 0x000ea4000c1e1500 */
[----:B--2---:R-:W-:-:S05]  /*1c00*/  IMAD.U32 R0, R0, 0x10000, RZ ;  /* 0x0001000000007824 */ /* 0x004fca00078e00ff */
[----:B------:R-:W-:Y:S01]  /*1c10*/  FSETP.NEU.FTZ.AND P0, PT, R0, RZ, PT ;  /* 0x000000ff0000720b */ /* 0x000fe20003f1d000 */
[----:B------:R-:W-:-:S12]  /*1c20*/  BRA `(.L_x_16010) ;  /* 0x0000000400b07947 */ /* 0x000fd80003800000 */
.L_x_16017:
        /* <DEDUP_REMOVED lines=11> */
.L_x_16024:
        /* <DEDUP_REMOVED lines=21> */
.L_x_16028:
[----:B------:R-:W-:Y:S05]  /*1e30*/  BSYNC B1 ;  /* 0x0000000000017941 */ /* 0x000fea0003800000 */
.L_x_16027:
[----:B------:R-:W-:Y:S01]  /*1e40*/  LEA R3, R0, 0x3b800000, 0x17 ;  /* 0x3b80000000037811 */ /* 0x000fe200078eb8ff */
[----:B------:R-:W-:-:S05]  /*1e50*/  IMAD.SHL.U32 R0, R2, 0x100000, RZ ;  /* 0x0010000002007824 */ /* 0x000fca00078e00ff */
[----:B------:R-:W-:-:S07]  /*1e60*/  LOP3.LUT R0, R3, R0, R4, 0xfe, !PT ;  /* 0x0000000003007212 */ /* 0x000fce00078efe04 */
.L_x_16026:
[----:B------:R-:W-:Y:S05]  /*1e70*/  BSYNC B0 ;  /* 0x0000000000007941 */ /* 0x000fea0003800000 */
.L_x_16025:
[----:B------:R-:W-:Y:S01]  /*1e80*/  FSETP.NEU.FTZ.AND P0, PT, R0, RZ, PT ;  /* 0x000000ff0000720b */ /* 0x000fe20003f1d000 */
[----:B------:R-:W-:-:S12]  /*1e90*/  BRA `(.L_x_16010) ;  /* 0x0000000400147947 */ /* 0x000fd80003800000 */
.L_x_16023:
        /* <DEDUP_REMOVED lines=21> */
.L_x_16032:
[----:B------:R-:W-:Y:S05]  /*1ff0*/  BSYNC B1 ;  /* 0x0000000000017941 */ /* 0x000fea0003800000 */
.L_x_16031:
[----:B------:R-:W-:Y:S01]  /*2000*/  LEA R3, R0, 0x37800000, 0x17 ;  /* 0x3780000000037811 */ /* 0x000fe200078eb8ff */
[----:B------:R-:W-:-:S05]  /*2010*/  IMAD.SHL.U32 R0, R2, 0x200000, RZ ;  /* 0x0020000002007824 */ /* 0x000fca00078e00ff */
[----:B------:R-:W-:-:S07]  /*2020*/  LOP3.LUT R0, R3, R0, R4, 0xfe, !PT ;  /* 0x0000000003007212 */ /* 0x000fce00078efe04 */
.L_x_16030:
[----:B------:R-:W-:Y:S05]  /*2030*/  BSYNC B0 ;  /* 0x0000000000007941 */ /* 0x000fea0003800000 */
.L_x_16029:
[----:B------:R-:W-:Y:S01]  /*2040*/  FSETP.NEU.FTZ.AND P0, PT, R0, RZ, PT ;  /* 0x000000ff0000720b */ /* 0x000fe20003f1d000 */
[----:B------:R-:W-:-:S12]  /*2050*/  BRA `(.L_x_16010) ;  /* 0x0000000000a47947 */ /* 0x000fd80003800000 */
.L_x_16022:
        /* <DEDUP_REMOVED lines=14> */
.L_x_16036:
[----:B------:R-:W-:Y:S05]  /*2140*/  BSYNC B0 ;  /* 0x0000000000007941 */ /* 0x000fea0003800000 */
.L_x_16035:
[----:B------:R-:W-:Y:S01]  /*2150*/  FSETP.NEU.FTZ.AND P0, PT, R0, RZ, PT ;  /* 0x000000ff0000720b */ /* 0x000fe20003f1d000 */
[----:B------:R-:W-:-:S12]  /*2160*/  BRA `(.L_x_16010) ;  /* 0x0000000000607947 */ /* 0x000fd80003800000 */
.L_x_16009:
        /* <DEDUP_REMOVED lines=16> */
.L_x_16037:
[----:B------:R-:W-:Y:S01]  /*2270*/  PLOP3.LUT P0, PT, PT, PT, PT, 0x8, 0x0 ;  /* 0x000000000000781c */ /* 0x000fe20003f0e170 */
[----:B------:R-:W-:-:S12]  /*2280*/  BRA `(.L_x_16010) ;  /* 0x0000000000187947 */ /* 0x000fd80003800000 */
.L_x_16034:
[----:B------:R-:W2:Y:S02]  /*2290*/  LDG.E.64 R2, desc[UR36][R2.64] ;  /* 0x0000002402027981 */ /* 0x000ea4000c1e1b00 */
[----:B--2---:R-:W-:-:S04]  /*22a0*/  ISETP.NE.U32.AND P0, PT, R2, RZ, PT ;  /* 0x000000ff0200720c */ /* 0x004fc80003f05070 */
[----:B------:R-:W-:Y:S01]  /*22b0*/  ISETP.NE.AND.EX P0, PT, R3, RZ, PT, P0 ;  /* 0x000000ff0300720c */ /* 0x000fe20003f05300 */
[----:B------:R-:W-:-:S12]  /*22c0*/  BRA `(.L_x_16010) ;  /* 0x0000000000087947 */ /* 0x000fd80003800000 */
.L_x_16033:
[----:B------:R-:W2:Y:S02]  /*22d0*/  LDG.E R2, desc[UR36][R2.64] ;  /* 0x0000002402027981 */ /* 0x000ea4000c1e1900 */
[----:B--2---:R-:W-:-:S13]  /*22e0*/  ISETP.NE.AND P0, PT, R2, RZ, PT ;  /* 0x000000ff0200720c */ /* 0x004fda0003f05270 */
.L_x_16010:
[----:B------:R-:W0:Y:S01]  /*22f0*/  LDC.U8 R4, c[0x0][0x422] ;  /* 0x00010880ff047b82 */ /* 0x000e220000000000 */
[----:B------:R-:W-:Y:S01]  /*2300*/  SEL R0, RZ, 0x1, !P0 ;  /* 0x00000001ff007807 */ /* 0x000fe20004000000 */
[----:B------:R-:W-:Y:S06]  /*2310*/  BSSY B6, `(.L_x_16038) ;  /* 0x00000d8000067945 */ /* 0x000fec0003800000 */
[----:B------:R-:W1:Y:S01]  /*2320*/  LDC.U8 R3, c[0x0][0x421] ;  /* 0x00010840ff037b82 */ /* 0x000e620000000000 */
[----:B0-----:R-:W-:-:S04]  /*2330*/  PRMT R2, R4, 0x9910, RZ ;  /* 0x0000991004027816 */ /* 0x001fc800000000ff */
[----:B------:R-:W-:Y:S02]  /*2340*/  ISETP.GT.AND P1, PT, R2, 0x9, PT ;  /* 0x000000090200780c */ /* 0x000fe40003f24270 */
[----:B-1----:R-:W-:-:S04]  /*2350*/  LOP3.LUT P0, RZ, R3, 0xff, R0, 0xc8, !PT ;  /* 0x000000ff03ff7812 */ /* 0x002fc8000780c800 */
[----:B------:R-:W-:-:S07]  /*2360*/  SEL R5, RZ, 0x1, !P0 ;  /* 0x00000001ff057807 */ /* 0x000fce0004000000 */
        /* <DEDUP_REMOVED lines=11> */
.L_x_16042:
[----:B------:R3:W-:Y:S01]  /*2420*/  STG.E.U8 desc[UR36][R16.64], R5 ;  /* 0x0000000510007986 */ /* 0x0007e2000c101124 */
[----:B------:R-:W-:Y:S05]  /*2430*/  BRA `(.L_x_16044) ;  /* 0x0000000c00147947 */ /* 0x000fea0003800000 */
.L_x_16041:
        /* <DEDUP_REMOVED lines=10> */
.L_x_16046:
[----:B------:R1:W-:Y:S01]  /*24e0*/  STG.E desc[UR36][R16.64], R5 ;  /* 0x0000000510007986 */ /* 0x0003e2000c101924 */
[----:B------:R-:W-:Y:S05]  /*24f0*/  BRA `(.L_x_16044) ;  /* 0x0000000800e47947 */ /* 0x000fea0003800000 */
.L_x_16045:
[----:B------:R2:W-:Y:S01]  /*2500*/  STG.E.U16 desc[UR36][R16.64], R5 ;  /* 0x0000000510007986 */ /* 0x0005e2000c101524 */
[----:B------:R-:W-:Y:S05]  /*2510*/  BRA `(.L_x_16044) ;  /* 0x0000000800dc7947 */ /* 0x000fea0003800000 */
.L_x_16040:
[----:B------:R-:W-:-:S13]  /*2520*/  ISETP.GT.AND P1, PT, R2, 0x6, PT ;  /* 0x000000060200780c */ /* 0x000fda0003f24270 */
[----:B------:R-:W-:Y:S05]  /*2530*/  @P1 BRA `(.L_x_16047) ;  /* 0x00000000002c1947 */ /* 0x000fea0003800000 */
[----:B------:R-:W-:-:S13]  /*2540*/  ISETP.NE.AND P1, PT, R2, 0x5, PT ;  /* 0x000000050200780c */ /* 0x000fda0003f25270 */
[----:B------:R-:W-:Y:S05]  /*2550*/  @!P1 BRA `(.L_x_16048) ;  /* 0x0000000000149947 */ /* 0x000fea0003800000 */
[----:B------:R-:W-:-:S13]  /*2560*/  ISETP.NE.AND P1, PT, R2, 0x6, PT ;  /* 0x000000060200780c */ /* 0x000fda0003f25270 */
[----:B------:R-:W-:Y:S05]  /*2570*/  @P1 BRA `(.L_x_16043) ;  /* 0x00000008006c1947 */ /* 0x000fea0003800000 */
[----:B------:R-:W-:-:S05]  /*2580*/  FSEL R3, RZ, 1, !P0 ;  /* 0x3f800000ff037808 */ /* 0x000fca0004000000 */
[----:B------:R0:W-:Y:S01]  /*2590*/  STG.E desc[UR36][R16.64], R3 ;  /* 0x0000000310007986 */ /* 0x0001e2000c101924 */
[----:B------:R-:W-:Y:S05]  /*25a0*/  BRA `(.L_x_16044) ;  /* 0x0000000800b87947 */ /* 0x000fea0003800000 */
.L_x_16048:
[----:B------:R-:W-:-:S04]  /*25b0*/  FSEL R0, RZ, 1, !P0 ;  /* 0x3f800000ff007808 */ /* 0x000fc80004000000 */
[----:B------:R-:W-:-:S05]  /*25c0*/  F2FP.F16.F32.PACK_AB R0, RZ, R0 ;  /* 0x00000000ff00723e */ /* 0x000fca00000000ff */
[----:B------:R0:W-:Y:S01]  /*25d0*/  STG.E.U16 desc[UR36][R16.64], R0 ;  /* 0x0000000010007986 */ /* 0x0001e2000c101524 */
[----:B------:R-:W-:Y:S05]  /*25e0*/  BRA `(.L_x_16044) ;  /* 0x0000000800a87947 */ /* 0x000fea0003800000 */
.L_x_16047:
[----:B------:R-:W-:-:S13]  /*25f0*/  ISETP.NE.AND P1, PT, R2, 0x7, PT ;  /* 0x000000070200780c */ /* 0x000fda0003f25270 */
[----:B------:R-:W-:Y:S05]  /*2600*/  @!P1 BRA `(.L_x_16049) ;  /* 0x0000000000349947 */ /* 0x000fea0003800000 */
[----:B------:R-:W-:-:S13]  /*2610*/  ISETP.NE.AND P1, PT, R2, 0x8, PT ;  /* 0x000000080200780c */ /* 0x000fda0003f25270 */
[----:B------:R-:W-:Y:S05]  /*2620*/  @!P1 BRA `(.L_x_16050) ;  /* 0x0000000000189947 */ /* 0x000fea0003800000 */
[----:B------:R-:W-:-:S13]  /*2630*/  ISETP.NE.AND P1, PT, R2, 0x9, PT ;  /* 0x000000090200780c */ /* 0x000fda0003f25270 */
[----:B------:R-:W-:Y:S05]  /*2640*/  @P1 BRA `(.L_x_16043) ;  /* 0x0000000800381947 */ /* 0x000fea0003800000 */
[----:B------:R-:W-:Y:S01]  /*2650*/  FSEL R2, RZ, 1, !P0 ;  /* 0x3f800000ff027808 */ /* 0x000fe20004000000 */
[----:B------:R-:W-:-:S05]  /*2660*/  IMAD.MOV.U32 R3, RZ, RZ, RZ ;  /* 0x000000ffff037224 */ /* 0x000fca00078e00ff */
[----:B------:R0:W-:Y:S01]  /*2670*/  STG.E.64 desc[UR36][R16.64], R2 ;  /* 0x0000000210007986 */ /* 0x0001e2000c101b24 */
[----:B------:R-:W-:Y:S05]  /*2680*/  BRA `(.L_x_16044) ;  /* 0x0000000800807947 */ /* 0x000fea0003800000 */
.L_x_16050:
[----:B------:R-:W-:-:S04]  /*2690*/  FSEL R0, RZ, 1, !P0 ;  /* 0x3f800000ff007808 */ /* 0x000fc80004000000 */
[----:B------:R-:W-:-:S04]  /*26a0*/  F2FP.F16.F32.PACK_AB R3, RZ, R0 ;  /* 0x00000000ff03723e */ /* 0x000fc800000000ff */
[----:B------:R-:W-:-:S05]  /*26b0*/  PRMT R3, R3, 0x5410, RZ ;  /* 0x0000541003037816 */ /* 0x000fca00000000ff */
[----:B------:R0:W-:Y:S01]  /*26c0*/  STG.E desc[UR36][R16.64], R3 ;  /* 0x0000000310007986 */ /* 0x0001e2000c101924 */
[----:B------:R-:W-:Y:S05]  /*26d0*/  BRA `(.L_x_16044) ;  /* 0x00000008006c7947 */ /* 0x000fea0003800000 */
.L_x_16049:
[----:B------:R-:W-:Y:S01]  /*26e0*/  FSEL R3, RZ, 1.875, !P0 ;  /* 0x3ff00000ff037808 */ /* 0x000fe20004000000 */
[----:B------:R-:W-:-:S05]  /*26f0*/  IMAD.MOV.U32 R2, RZ, RZ, RZ ;  /* 0x000000ffff027224 */ /* 0x000fca00078e00ff */
[----:B------:R0:W-:Y:S01]  /*2700*/  STG.E.64 desc[UR36][R16.64], R2 ;  /* 0x0000000210007986 */ /* 0x0001e2000c101b24 */
[----:B------:R-:W-:Y:S05]  /*2710*/  BRA `(.L_x_16044) ;  /* 0x00000008005c7947 */ /* 0x000fea0003800000 */
.L_x_16039:
        /* <DEDUP_REMOVED lines=10> */
.L_x_16053:
[----:B------:R-:W-:Y:S02]  /*27c0*/  FSEL R5, RZ, 1.875, !P0 ;  /* 0x3ff00000ff057808 */ /* 0x000fe40004000000 */
[----:B------:R-:W-:Y:S01]  /*27d0*/  CS2R R6, SRZ ;  /* 0x0000000000067805 */ /* 0x000fe2000001ff00 */
[----:B------:R-:W-:-:S05]  /*27e0*/  IMAD.MOV.U32 R4, RZ, RZ, RZ ;  /* 0x000000ffff047224 */ /* 0x000fca00078e00ff */
[----:B------:R0:W-:Y:S01]  /*27f0*/  STG.E.128 desc[UR36][R16.64], R4 ;  /* 0x0000000410007986 */ /* 0x0001e2000c101d24 */
[----:B------:R-:W-:Y:S05]  /*2800*/  BRA `(.L_x_16044) ;  /* 0x0000000800207947 */ /* 0x000fea0003800000 */
.L_x_16052:
[----:B------:R-:W-:-:S13]  /*2810*/  ISETP.NE.AND P1, PT, R2, 0xf, PT ;  /* 0x0000000f0200780c */ /* 0x000fda0003f25270 */
[----:B------:R-:W-:Y:S05]  /*2820*/  @!P1 BRA `(.L_x_16054) ;  /* 0x0000000000949947 */ /* 0x000fea0003800000 */
[----:B------:R-:W-:-:S13]  /*2830*/  ISETP.NE.AND P1, PT, R2, 0x17, PT ;  /* 0x000000170200780c */ /* 0x000fda0003f25270 */
[----:B------:R-:W-:Y:S05]  /*2840*/  @!P1 BRA `(.L_x_16055) ;  /* 0x0000000000449947 */ /* 0x000fea0003800000 */
[----:B------:R-:W-:-:S13]  /*2850*/  ISETP.NE.AND P1, PT, R2, 0x18, PT ;  /* 0x000000180200780c */ /* 0x000fda0003f25270 */
[----:B------:R-:W-:Y:S05]  /*2860*/  @P1 BRA `(.L_x_16043) ;  /* 0x0000000400b01947 */ /* 0x000fea0003800000 */
[----:B------:R-:W-:Y:S01]  /*2870*/  FSEL R5, RZ, 1, !P0 ;  /* 0x3f800000ff057808 */ /* 0x000fe20004000000 */
[----:B------:R-:W-:Y:S01]  /*2880*/  BSSY B0, `(.L_x_16056) ;  /* 0x000000b000007945 */ /* 0x000fe20003800000 */
[----:B------:R-:W-:Y:S02]  /*2890*/  IMAD.MOV.U32 R3, RZ, RZ, 0x7f ;  /* 0x0000007fff037424 */ /* 0x000fe400078e00ff */
[----:B------:R-:W-:-:S13]  /*28a0*/  ISETP.GT.U32.AND P0, PT, R5, 0x43efffff, PT ;  /* 0x43efffff0500780c */ /* 0x000fda0003f04070 */
[----:B------:R-:W-:Y:S05]  /*28b0*/  @P0 BRA `(.L_x_16057) ;  /* 0x00000000001c0947 */ /* 0x000fea0003800000 */
[----:B------:R-:W-:-:S13]  /*28c0*/  ISETP.GE.U32.AND P0, PT, R5, 0x3c800000, PT ;  /* 0x3c8000000500780c */ /* 0x000fda0003f06070 */
[----:B------:R-:W-:-:S04]  /*28d0*/  @P0 SHF.R.U32.HI R0, RZ, 0x14, R5 ;  /* 0x00000014ff000819 */ /* 0x000fc80000011605 */
[----:B------:R-:W-:-:S04]  /*28e0*/  @P0 LOP3.LUT R0, R0, 0x1, RZ, 0xc0, !PT ;  /* 0x0000000100000812 */ /* 0x000fc800078ec0ff */
[C---:B------:R-:W-:Y:S01]  /*28f0*/  @P0 IADD3 R3, R5.reuse, 0x407ffff, R0 ;  /* 0x0407ffff05030810 */ /* 0x040fe20007ffe000 */
[----:B------:R-:W-:-:S03]  /*2900*/  @!P0 FADD.FTZ R0, R5, 16384 ;  /* 0x4680000005008421 */ /* 0x000fc60000010000 */
[----:B------:R-:W-:Y:S01]  /*2910*/  @P0 SHF.R.U32.HI R3, RZ, 0x14, R3 ;  /* 0x00000014ff030819 */ /* 0x000fe20000011603 */
[----:B------:R-:W-:-:S07]  /*2920*/  @!P0 VIADD R3, R0, 0xb9800000 ;  /* 0xb980000000038836 */ /* 0x000fce0000000000 */
.L_x_16057:
[----:B------:R-:W-:Y:S05]  /*2930*/  BSYNC B0 ;  /* 0x0000000000007941 */ /* 0x000fea0003800000 */
.L_x_16056:
[----:B------:R0:W-:Y:S01]  /*2940*/  STG.E.U8 desc[UR36][R16.64], R3 ;  /* 0x0000000310007986 */ /* 0x0001e2000c101124 */
[----:B------:R-:W-:Y:S05]  /*2950*/  BRA `(.L_x_16044) ;  /* 0x0000000400cc7947 */ /* 0x000fea0003800000 */
.L_x_16055:
[----:B------:R-:W-:-:S04]  /*2960*/  FSEL R3, RZ, 1, !P0 ;  /* 0x3f800000ff037808 */ /* 0x000fc80004000000 */
[----:B------:R-:W-:-:S13]  /*2970*/  ISETP.GT.U32.AND P0, PT, R3, 0x477fffff, PT ;  /* 0x477fffff0300780c */ /* 0x000fda0003f04070 */
[----:B------:R-:W-:Y:S05]  /*2980*/  @P0 BRA `(.L_x_16058) ;  /* 0x0000000000280947 */ /* 0x000fea0003800000 */
[----:B------:R-:W-:-:S13]  /*2990*/  ISETP.GE.U32.AND P0, PT, R3, 0x38800000, PT ;  /* 0x388000000300780c */ /* 0x000fda0003f06070 */
[----:B------:R-:W-:-:S04]  /*29a0*/  @P0 SHF.R.U32.HI R0, RZ, 0x15, R3 ;  /* 0x00000015ff000819 */ /* 0x000fc80000011603 */
[----:B------:R-:W-:Y:S01]  /*29b0*/  @P0 LOP3.LUT R2, R0, 0x1, RZ, 0xc0, !PT ;  /* 0x0000000100020812 */ /* 0x000fe200078ec0ff */
[----:B------:R-:W-:-:S03]  /*29c0*/  @!P0 FADD.FTZ R0, R3, 128 ;  /* 0x4300000003008421 */ /* 0x000fc60000010000 */
[----:B------:R-:W-:Y:S01]  /*29d0*/  @P0 IADD3 R2, R3, 0x80fffff, R2 ;  /* 0x080fffff03020810 */ /* 0x000fe20007ffe002 */
[----:B------:R-:W-:-:S03]  /*29e0*/  @!P0 VIADD R3, R0, 0xbd000000 ;  /* 0xbd00000000038836 */ /* 0x000fc60000000000 */
[----:B------:R-:W-:-:S05]  /*29f0*/  @P0 SHF.R.U32.HI R5, RZ, 0x15, R2 ;  /* 0x00000015ff050819 */ /* 0x000fca0000011602 */
[----:B------:R0:W-:Y:S04]  /*2a00*/  @P0 STG.E.U8 desc[UR36][R16.64], R5 ;  /* 0x0000000510000986 */ /* 0x0001e8000c101124 */
[----:B------:R0:W-:Y:S01]  /*2a10*/  @!P0 STG.E.U8 desc[UR36][R16.64], R3 ;  /* 0x0000000310008986 */ /* 0x0001e2000c101124 */
[----:B------:R-:W-:Y:S05]  /*2a20*/  BRA `(.L_x_16044) ;  /* 0x0000000400987947 */ /* 0x000fea0003800000 */
.L_x_16058:
[----:B------:R-:W-:Y:S01]  /*2a30*/  ISETP.GT.U32.AND P0, PT, R3, 0x7f800000, PT ;  /* 0x7f8000000300780c */ /* 0x000fe20003f04070 */
[----:B------:R-:W-:-:S05]  /*2a40*/  IMAD.MOV.U32 R3, RZ, RZ, 0x7f ;  /* 0x0000007fff037424 */ /* 0x000fca00078e00ff */
[----:B------:R-:W-:-:S05]  /*2a50*/  SEL R3, R3, 0x7c, P0 ;  /* 0x0000007c03037807 */ /* 0x000fca0000000000 */
[----:B------:R0:W-:Y:S01]  /*2a60*/  STG.E.U8 desc[UR36][R16.64], R3 ;  /* 0x0000000310007986 */ /* 0x0001e2000c101124 */
[----:B------:R-:W-:Y:S05]  /*2a70*/  BRA `(.L_x_16044) ;  /* 0x0000000400847947 */ /* 0x000fea0003800000 */
.L_x_16054:
[----:B------:R-:W-:-:S04]  /*2a80*/  FSEL R0, RZ, 1, !P0 ;  /* 0x3f800000ff007808 */ /* 0x000fc80004000000 */
[----:B------:R-:W-:-:S05]  /*2a90*/  F2FP.BF16.F32.PACK_AB R0, RZ, R0 ;  /* 0x00000000ff00723e */ /* 0x000fca00000010ff */
[----:B------:R0:W-:Y:S01]  /*2aa0*/  STG.E.U16 desc[UR36][R16.64], R0 ;  /* 0x0000000010007986 */ /* 0x0001e2000c101524 */
[----:B------:R-:W-:Y:S05]  /*2ab0*/  BRA `(.L_x_16044) ;  /* 0x0000000400747947 */ /* 0x000fea0003800000 */
.L_x_16051:
        /* <DEDUP_REMOVED lines=10> */
.L_x_16061:
        /* <DEDUP_REMOVED lines=16> */
.L_x_16064:
[----:B------:R-:W-:-:S07]  /*2c60*/  PRMT R8, R0, 0x7610, R8 ;  /* 0x0000761000087816 */ /* 0x000fce0000000008 */
.L_x_16063:
[----:B------:R-:W-:Y:S05]  /*2c70*/  BSYNC B0 ;  /* 0x0000000000007941 */ /* 0x000fea0003800000 */
.L_x_16062:
[----:B------:R0:W-:Y:S01]  /*2c80*/  STG.E.U8 desc[UR36][R16.64], R8 ;  /* 0x0000000810007986 */ /* 0x0001e2000c101124 */
[----:B------:R-:W-:Y:S05]  /*2c90*/  BRA `(.L_x_16044) ;  /* 0x0000000000fc7947 */ /* 0x000fea0003800000 */
.L_x_16060:
        /* <DEDUP_REMOVED lines=16> */
.L_x_16067:
[----:B------:R-:W-:-:S07]  /*2da0*/  PRMT R8, R0, 0x7610, R8 ;  /* 0x0000761000087816 */ /* 0x000fce0000000008 */
.L_x_16066:
[----:B------:R-:W-:Y:S05]  /*2db0*/  BSYNC B0 ;  /* 0x0000000000007941 */ /* 0x000fea0003800000 */
.L_x_16065:
[----:B------:R0:W-:Y:S01]  /*2dc0*/  STG.E.U8 desc[UR36][R16.64], R8 ;  /* 0x0000000810007986 */ /* 0x0001e2000c101124 */
[----:B------:R-:W-:Y:S05]  /*2dd0*/  BRA `(.L_x_16044) ;  /* 0x0000000000ac7947 */ /* 0x000fea0003800000 */
.L_x_16059:
[----:B------:R-:W-:-:S13]  /*2de0*/  ISETP.NE.AND P1, PT, R2, 0x1c, PT ;  /* 0x0000001c0200780c */ /* 0x000fda0003f25270 */
[----:B------:R-:W-:Y:S05]  /*2df0*/  @!P1 BRA `(.L_x_16068) ;  /* 0x0000000000a09947 */ /* 0x000fea0003800000 */
[----:B------:R-:W-:-:S13]  /*2e00*/  ISETP.NE.AND P1, PT, R2, 0x1d, PT ;  /* 0x0000001d0200780c */ /* 0x000fda0003f25270 */
[----:B------:R-:W-:Y:S05]  /*2e10*/  @!P1 BRA `(.L_x_16069) ;  /* 0x0000000000889947 */ /* 0x000fea0003800000 */
[----:B------:R-:W-:-:S13]  /*2e20*/  ISETP.NE.AND P1, PT, R2, 0x2c, PT ;  /* 0x0000002c0200780c */ /* 0x000fda0003f25270 */
[----:B------:R-:W-:Y:S05]  /*2e30*/  @P1 BRA `(.L_x_16043) ;  /* 0x00000000003c1947 */ /* 0x000fea0003800000 */
[----:B------:R-:W-:-:S04]  /*2e40*/  FSEL R3, RZ, 1, !P0 ;  /* 0x3f800000ff037808 */ /* 0x000fc80004000000 */
[----:B------:R-:W-:-:S04]  /*2e50*/  SHF.R.U32.HI R2, RZ, 0x17, R3 ;  /* 0x00000017ff027819 */ /* 0x000fc80000011603 */
        /* <DEDUP_REMOVED lines=13> */
.L_x_16043:
        /* <DEDUP_REMOVED lines=16> */
.L_x_16070:
[----:B------:R-:W-:Y:S05]  /*3030*/  BRA `(.L_x_16044) ;  /* 0x0000000000147947 */ /* 0x000fea0003800000 */
.L_x_16069:
[----:B------:R-:W-:Y:S02]  /*3040*/  IMAD.MOV.U32 R2, RZ, RZ, R5 ;  /* 0x000000ffff027224 */ /* 0x000fe400078e0005 */
[----:B------:R-:W-:-:S05]  /*3050*/  IMAD.MOV.U32 R3, RZ, RZ, RZ ;  /* 0x000000ffff037224 */ /* 0x000fca00078e00ff */
[----:B------:R0:W-:Y:S01]  /*3060*/  STG.E.64 desc[UR36][R16.64], R2 ;  /* 0x0000000210007986 */ /* 0x0001e2000c101b24 */
[----:B------:R-:W-:Y:S05]  /*3070*/  BRA `(.L_x_16044) ;  /* 0x0000000000047947 */ /* 0x000fea0003800000 */
.L_x_16068:
[----:B------:R0:W-:Y:S02]  /*3080*/  STG.E desc[UR36][R16.64], R5 ;  /* 0x0000000510007986 */ /* 0x0001e4000c101924 */
.L_x_16044:
[----:B------:R-:W-:Y:S05]  /*3090*/  BSYNC B6 ;  /* 0x0000000000067941 */ /* 0x000fea0003800000 */
.L_x_16038:
[----:B------:R-:W-:-:S04]  /*30a0*/  IMAD R18, R23, 0x200, R18 ;  /* 0x0000020017127824 */ /* 0x000fc800078e0212 */
[----:B------:R-:W-:-:S07]  /*30b0*/  VIADD R19, R18, 0x80 ;  /* 0x0000008012137836 */ /* 0x000fce0000000000 */
.L_x_16003:
[----:B------:R-:W-:Y:S05]  /*30c0*/  BSYNC B7 ;  /* 0x0000000000077941 */ /* 0x000fea0003800000 */
.L_x_16002:
        /* <DEDUP_REMOVED lines=307> */
.L_x_16073:
        /* <DEDUP_REMOVED lines=21> */
.L_x_16077:
[----:B------:R-:W2:Y:S02]  /*4550*/  LDG.E.U8 R2, desc[UR36][R2.64] ;  /* 0x0000002402027981 */ /* 0x000ea4000c1e1100 */
[----:B--2---:R-:W-:Y:S01]  /*4560*/  ISETP.NE.AND P0, PT, R2, RZ, PT ;  /* 0x000000ff0200720c */ /* 0x004fe20003f05270 */
[----:B------:R-:W-:-:S12]  /*4570*/  BRA `(.L_x_16079) ;  /* 0x0000000c00747947 */ /* 0x000fd80003800000 */
.L_x_16076:
        /* <DEDUP_REMOVED lines=10> */
.L_x_16081:
[----:B------:R-:W2:Y:S02]  /*4620*/  LDG.E R2, desc[UR36][R2.64] ;  /* 0x0000002402027981 */ /* 0x000ea4000c1e1900 */
[----:B--2---:R-:W-:Y:S01]  /*4630*/  ISETP.NE.AND P0, PT, R2, RZ, PT ;  /* 0x000000ff0200720c */ /* 0x004fe20003f05270 */
[----:B------:R-:W-:-:S12]  /*4640*/  BRA `(.L_x_16079) ;  /* 0x0000000c00407947 */ /* 0x000fd80003800000 */
.L_x_16080:
[----:B------:R-:W2:Y:S02]  /*4650*/  LDG.E.U16 R2, desc[UR36][R2.64] ;  /* 0x0000002402027981 */ /* 0x000ea4000c1e1500 */
[----:B--2---:R-:W-:Y:S01]  /*4660*/  ISETP.NE.AND P0, PT, R2, RZ, PT ;  /* 0x000000ff0200720c */ /* 0x004fe20003f05270 */
[----:B------:R-:W-:-:S12]  /*4670*/  BRA `(.L_x_16079) ;  /* 0x0000000c00347947 */ /* 0x000fd80003800000 */
.L_x_16075:
        /* <DEDUP_REMOVED lines=9> */
.L_x_16083:
[----:B------:R-:W2:Y:S02]  /*4710*/  LDG.E.U16 R0, desc[UR36][R2.64] ;  /* 0x0000002402007981 */ /* 0x000ea4000c1e1500 */
[----:B--2---:R-:W-:-:S05]  /*4720*/  HADD2.F32 R0, -RZ, R0.H0_H0 ;  /* 0x20000000ff007230 */ /* 0x004fca0000004100 */
[----:B------:R-:W-:Y:S01]  /*4730*/  FSETP.NEU.FTZ.AND P0, PT, R0, RZ, PT ;  /* 0x000000ff0000720b */ /* 0x000fe20003f1d000 */
[----:B------:R-:W-:-:S12]  /*4740*/  BRA `(.L_x_16079) ;  /* 0x0000000c00007947 */ /* 0x000fd80003800000 */
.L_x_16082:
        /* <DEDUP_REMOVED lines=11> */
.L_x_16085:
        /* <DEDUP_REMOVED lines=10> */
.L_x_16084:
[----:B------:R-:W2:Y:S02]  /*48a0*/  LDG.E.64 R2, desc[UR36][R2.64] ;  /* 0x0000002402027981 */ /* 0x000ea4000c1e1b00 */
[----:B--2---:R-:W-:Y:S01]  /*48b0*/  DSETP.NEU.AND P0, PT, R2, RZ, PT ;  /* 0x000000ff0200722a */ /* 0x004fe20003f0d000 */
[----:B------:R-:W-:-:S13]  /*48c0*/  BRA `(.L_x_16079) ;  /* 0x0000000800a07947 */ /* 0x000fda0003800000 */
.L_x_16074:
        /* <DEDUP_REMOVED lines=11> */
.L_x_16088:
[----:B------:R-:W2:Y:S02]  /*4980*/  LDG.E.128 R4, desc[UR36][R2.64] ;  /* 0x0000002402047981 */ /* 0x000ea4000c1e1d00 */
[----:B--2---:R-:W-:-:S06]  /*4990*/  DSETP.NEU.AND P0, PT, R6, RZ, PT ;  /* 0x000000ff0600722a */ /* 0x004fcc0003f0d000 */
[----:B------:R-:W-:Y:S01]  /*49a0*/  DSETP.NEU.OR P0, PT, R4, RZ, P0 ;  /* 0x000000ff0400722a */ /* 0x000fe2000070d400 */
[----:B------:R-:W-:-:S13]  /*49b0*/  BRA `(.L_x_16079) ;  /* 0x0000000800647947 */ /* 0x000fda0003800000 */
.L_x_16087:
        /* <DEDUP_REMOVED lines=27> */
.L_x_16090:
        /* <DEDUP_REMOVED lines=14> */
.L_x_16089:
[----:B------:R-:W2:Y:S02]  /*4c50*/  LDG.E.U16 R0, desc[UR36][R2.64] ;  /* 0x0000002402007981 */ /* 0x000ea4000c1e1500 */
[----:B--2---:R-:W-:-:S05]  /*4c60*/  IMAD.U32 R0, R0, 0x10000, RZ ;  /* 0x0001000000007824 */ /* 0x004fca00078e00ff */
[----:B------:R-:W-:Y:S01]  /*4c70*/  FSETP.NEU.FTZ.AND P0, PT, R0, RZ, PT ;  /* 0x000000ff0000720b */ /* 0x000fe20003f1d000 */
[----:B------:R-:W-:-:S12]  /*4c80*/  BRA `(.L_x_16079) ;  /* 0x0000000400b07947 */ /* 0x000fd80003800000 */
.L_x_16086:
        /* <DEDUP_REMOVED lines=11> */
.L_x_16093:
        /* <DEDUP_REMOVED lines=21> */
.L_x_16097:
[----:B------:R-:W-:Y:S05]  /*4e90*/  BSYNC B1 ;  /* 0x0000000000017941 */ /* 0x000fea0003800000 */
.L_x_16096:
[----:B------:R-:W-:Y:S01]  /*4ea0*/  LEA R3, R0, 0x3b800000, 0x17 ;  /* 0x3b80000000037811 */ /* 0x000fe200078eb8ff */
[----:B------:R-:W-:-:S05]  /*4eb0*/  IMAD.SHL.U32 R0, R2, 0x100000, RZ ;  /* 0x0010000002007824 */ /* 0x000fca00078e00ff */
[----:B------:R-:W-:-:S07]  /*4ec0*/  LOP3.LUT R0, R3, R0, R4, 0xfe, !PT ;  /* 0x0000000003007212 */ /* 0x000fce00078efe04 */
.L_x_16095:
[----:B------:R-:W-:Y:S05]  /*4ed0*/  BSYNC B0 ;  /* 0x0000000000007941 */ /* 0x000fea0003800000 */
.L_x_16094:
[----:B------:R-:W-:Y:S01]  /*4ee0*/  FSETP.NEU.FTZ.AND P0, PT, R0, RZ, PT ;  /* 0x000000ff0000720b */ /* 0x000fe20003f1d000 */
[----:B------:R-:W-:-:S12]  /*4ef0*/  BRA `(.L_x_16079) ;  /* 0x0000000400147947 */ /* 0x000fd80003800000 */
.L_x_16092:
        /* <DEDUP_REMOVED lines=21> */
.L_x_16101:
[----:B------:R-:W-:Y:S05]  /*5050*/  BSYNC B1 ;  /* 0x0000000000017941 */ /* 0x000fea0003800000 */
.L_x_16100:
[----:B------:R-:W-:Y:S01]  /*5060*/  LEA R3, R0, 0x37800000, 0x17 ;  /* 0x3780000000037811 */ /* 0x000fe200078eb8ff */
[----:B------:R-:W-:-:S05]  /*5070*/  IMAD.SHL.U32 R0, R2, 0x200000, RZ ;  /* 0x0020000002007824 */ /* 0x000fca00078e00ff */
[----:B------:R-:W-:-:S07]  /*5080*/  LOP3.LUT R0, R3, R0, R4, 0xfe, !PT ;  /* 0x0000000003007212 */ /* 0x000fce00078efe04 */
.L_x_16099:
[----:B------:R-:W-:Y:S05]  /*5090*/  BSYNC B0 ;  /* 0x0000000000007941 */ /* 0x000fea0003800000 */
.L_x_16098:
[----:B------:R-:W-:Y:S01]  /*50a0*/  FSETP.NEU.FTZ.AND P0, PT, R0, RZ, PT ;  /* 0x000000ff0000720b */ /* 0x000fe20003f1d000 */
[----:B------:R-:W-:-:S12]  /*50b0*/  BRA `(.L_x_16079) ;  /* 0x0000000000a47947 */ /* 0x000fd80003800000 */
.L_x_16091:
        /* <DEDUP_REMOVED lines=14> */
.L_x_16105:
[----:B------:R-:W-:Y:S05]  /*51a0*/  BSYNC B0 ;  /* 0x0000000000007941 */ /* 0x000fea0003800000 */
.L_x_16104:
[----:B------:R-:W-:Y:S01]  /*51b0*/  FSETP.NEU.FTZ.AND P0, PT, R0, RZ, PT ;  /* 0x000000ff0000720b */ /* 0x000fe20003f1d000 */
[----:B------:R-:W-:-:S12]  /*51c0*/  BRA `(.L_x_16079) ;  /* 0x0000000000607947 */ /* 0x000fd80003800000 */
.L_x_16078:
        /* <DEDUP_REMOVED lines=16> */
.L_x_16106:
[----:B------:R-:W-:Y:S01]  /*52d0*/  PLOP3.LUT P0, PT, PT, PT, PT, 0x8, 0x0 ;  /* 0x000000000000781c */ /* 0x000fe20003f0e170 */
[----:B------:R-:W-:-:S12]  /*52e0*/  BRA `(.L_x_16079) ;  /* 0x0000000000187947 */ /* 0x000fd80003800000 */
.L_x_16103:
[----:B------:R-:W2:Y:S02]  /*52f0*/  LDG.E.64 R2, desc[UR36][R2.64] ;  /* 0x0000002402027981 */ /* 0x000ea4000c1e1b00 */
[----:B--2---:R-:W-:-:S04]  /*5300*/  ISETP.NE.U32.AND P0, PT, R2, RZ, PT ;  /* 0x000000ff0200720c */ /* 0x004fc80003f05070 */
[----:B------:R-:W-:Y:S01]  /*5310*/  ISETP.NE.AND.EX P0, PT, R3, RZ, PT, P0 ;  /* 0x000000ff0300720c */ /* 0x000fe20003f05300 */
[----:B------:R-:W-:-:S12]  /*5320*/  BRA `(.L_x_16079) ;  /* 0x0000000000087947 */ /* 0x000fd80003800000 */
.L_x_16102:
[----:B------:R-:W2:Y:S02]  /*5330*/  LDG.E R2, desc[UR36][R2.64] ;  /* 0x0000002402027981 */ /* 0x000ea4000c1e1900 */
[----:B--2---:R-:W-:-:S13]  /*5340*/  ISETP.NE.AND P0, PT, R2, RZ, PT ;  /* 0x000000ff0200720c */ /* 0x004fda0003f05270 */
.L_x_16079:
        /* <DEDUP_REMOVED lines=19> */
.L_x_16111:
[----:B------:R0:W-:Y:S01]  /*5480*/  STG.E.U8 desc[UR36][R16.64], R2 ;  /* 0x0000000210007986 */ /* 0x0001e2000c101124 */
[----:B------:R-:W-:Y:S05]  /*5490*/  BRA `(.L_x_16113) ;  /* 0x0000000c000c7947 */ /* 0x000fea0003800000 */
.L_x_16110:
        /* <DEDUP_REMOVED lines=9> */
.L_x_16115:
[----:B------:R0:W-:Y:S01]  /*5530*/  STG.E desc[UR36][R16.64], R2 ;  /* 0x0000000210007986 */ /* 0x0001e2000c101924 */
[----:B------:R-:W-:Y:S05]  /*5540*/  BRA `(.L_x_16113) ;  /* 0x0000000800e07947 */ /* 0x000fea0003800000 */
.L_x_16114:
[----:B------:R0:W-:Y:S01]  /*5550*/  STG.E.U16 desc[UR36][R16.64], R2 ;  /* 0x0000000210007986 */ /* 0x0001e2000c101524 */
[----:B------:R-:W-:Y:S05]  /*5560*/  BRA `(.L_x_16113) ;  /* 0x0000000800d87947 */ /* 0x000fea0003800000 */
.L_x_16109:
        /* <DEDUP_REMOVED lines=9> */
.L_x_16117:
[----:B------:R-:W-:-:S04]  /*5600*/  FSEL R0, RZ, 1, !P0 ;  /* 0x3f800000ff007808 */ /* 0x000fc80004000000 */
[----:B------:R-:W-:-:S05]  /*5610*/  F2FP.F16.F32.PACK_AB R0, RZ, R0 ;  /* 0x00000000ff00723e */ /* 0x000fca00000000ff */
[----:B------:R0:W-:Y:S01]  /*5620*/  STG.E.U16 desc[UR36][R16.64], R0 ;  /* 0x0000000010007986 */ /* 0x0001e2000c101524 */
[----:B------:R-:W-:Y:S05]  /*5630*/  BRA `(.L_x_16113) ;  /* 0x0000000800a47947 */ /* 0x000fea0003800000 */
.L_x_16116:
        /* <DEDUP_REMOVED lines=10> */
.L_x_16119:
[----:B------:R-:W-:-:S04]  /*56e0*/  FSEL R0, RZ, 1, !P0 ;  /* 0x3f800000ff007808 */ /* 0x000fc80004000000 */
[----:B------:R-:W-:-:S04]  /*56f0*/  F2FP.F16.F32.PACK_AB R3, RZ, R0 ;  /* 0x00000000ff03723e */ /* 0x000fc800000000ff */
[----:B------:R-:W-:-:S05]  /*5700*/  PRMT R3, R3, 0x5410, RZ ;  /* 0x0000541003037816 */ /* 0x000fca00000000ff */
[----:B------:R0:W-:Y:S01]  /*5710*/  STG.E desc[UR36][R16.64], R3 ;  /* 0x0000000310007986 */ /* 0x0001e2000c101924 */
[----:B------:R-:W-:Y:S05]  /*5720*/  BRA `(.L_x_16113) ;  /* 0x0000000800687947 */ /* 0x000fea0003800000 */
.L_x_16118:
[----:B------:R-:W-:Y:S01]  /*5730*/  FSEL R3, RZ, 1.875, !P0 ;  /* 0x3ff00000ff037808 */ /* 0x000fe20004000000 */
[----:B------:R-:W-:-:S05]  /*5740*/  IMAD.MOV.U32 R2, RZ, RZ, RZ ;  /* 0x000000ffff027224 */ /* 0x000fca00078e00ff */
[----:B------:R0:W-:Y:S01]  /*5750*/  STG.E.64 desc[UR36][R16.64], R2 ;  /* 0x0000000210007986 */ /* 0x0001e2000c101b24 */
[----:B------:R-:W-:Y:S05]  /*5760*/  BRA `(.L_x_16113) ;  /* 0x0000000800587947 */ /* 0x000fea0003800000 */
.L_x_16108:
        /* <DEDUP_REMOVED lines=10> */
.L_x_16122:
[----:B------:R-:W-:Y:S02]  /*5810*/  FSEL R5, RZ, 1.875, !P0 ;  /* 0x3ff00000ff057808 */ /* 0x000fe40004000000 */
[----:B------:R-:W-:Y:S01]  /*5820*/  CS2R R6, SRZ ;  /* 0x0000000000067805 */ /* 0x000fe2000001ff00 */
[----:B------:R-:W-:-:S05]  /*5830*/  IMAD.MOV.U32 R4, RZ, RZ, RZ ;  /* 0x000000ffff047224 */ /* 0x000fca00078e00ff */
[----:B------:R0:W-:Y:S01]  /*5840*/  STG.E.128 desc[UR36][R16.64], R4 ;  /* 0x0000000410007986 */ /* 0x0001e2000c101d24 */
[----:B------:R-:W-:Y:S05]  /*5850*/  BRA `(.L_x_16113) ;  /* 0x00000008001c7947 */ /* 0x000fea0003800000 */
.L_x_16121:
        /* <DEDUP_REMOVED lines=18> */
.L_x_16126:
[----:B------:R-:W-:Y:S05]  /*5980*/  BSYNC B0 ;  /* 0x0000000000007941 */ /* 0x000fea0003800000 */
.L_x_16125:
[----:B------:R0:W-:Y:S01]  /*5990*/  STG.E.U8 desc[UR36][R16.64], R3 ;  /* 0x0000000310007986 */ /* 0x0001e2000c101124 */
[----:B------:R-:W-:Y:S05]  /*59a0*/  BRA `(.L_x_16113) ;  /* 0x0000000400c87947 */ /* 0x000fea0003800000 */
.L_x_16124:
        /* <DEDUP_REMOVED lines=13> */
.L_x_16127:
[----:B------:R-:W-:Y:S01]  /*5a80*/  ISETP.GT.U32.AND P0, PT, R3, 0x7f800000, PT ;  /* 0x7f8000000300780c */ /* 0x000fe20003f04070 */
[----:B------:R-:W-:-:S05]  /*5a90*/  IMAD.MOV.U32 R3, RZ, RZ, 0x7f ;  /* 0x0000007fff037424 */ /* 0x000fca00078e00ff */
[----:B------:R-:W-:-:S05]  /*5aa0*/  SEL R3, R3, 0x7c, P0 ;  /* 0x0000007c03037807 */ /* 0x000fca0000000000 */
[----:B------:R0:W-:Y:S01]  /*5ab0*/  STG.E.U8 desc[UR36][R16.64], R3 ;  /* 0x0000000310007986 */ /* 0x0001e2000c101124 */
[----:B------:R-:W-:Y:S05]  /*5ac0*/  BRA `(.L_x_16113) ;  /* 0x0000000400807947 */ /* 0x000fea0003800000 */
.L_x_16123:
[----:B------:R-:W-:-:S04]  /*5ad0*/  FSEL R0, RZ, 1, !P0 ;  /* 0x3f800000ff007808 */ /* 0x000fc80004000000 */
[----:B------:R-:W-:-:S05]  /*5ae0*/  F2FP.BF16.F32.PACK_AB R0, RZ, R0 ;  /* 0x00000000ff00723e */ /* 0x000fca00000010ff */
[----:B------:R0:W-:Y:S01]  /*5af0*/  STG.E.U16 desc[UR36][R16.64], R0 ;  /* 0x0000000010007986 */ /* 0x0001e2000c101524 */
[----:B------:R-:W-:Y:S05]  /*5b00*/  BRA `(.L_x_16113) ;  /* 0x0000000400707947 */ /* 0x000fea0003800000 */
.L_x_16120:
        /* <DEDUP_REMOVED lines=10> */
.L_x_16130:
        /* <DEDUP_REMOVED lines=16> */
.L_x_16133:
[----:B------:R-:W-:-:S07]  /*5cb0*/  PRMT R8, R0, 0x7610, R8 ;  /* 0x0000761000087816 */ /* 0x000fce0000000008 */
.L_x_16132:
[----:B------:R-:W-:Y:S05]  /*5cc0*/  BSYNC B0 ;  /* 0x0000000000007941 */ /* 0x000fea0003800000 */
.L_x_16131:
[----:B------:R3:W-:Y:S01]  /*5cd0*/  STG.E.U8 desc[UR36][R16.64], R8 ;  /* 0x0000000810007986 */ /* 0x0007e2000c101124 */
[----:B------:R-:W-:Y:S05]  /*5ce0*/  BRA `(.L_x_16113) ;  /* 0x0000000000f87947 */ /* 0x000fea0003800000 */
.L_x_16129:
        /* <DEDUP_REMOVED lines=16> */
.L_x_16136:
[----:B------:R-:W-:-:S07]  /*5df0*/  PRMT R8, R0, 0x7610, R8 ;  /* 0x0000761000087816 */ /* 0x000fce0000000008 */
.L_x_16135:
[----:B------:R-:W-:Y:S05]  /*5e00*/  BSYNC B0 ;  /* 0x0000000000007941 */ /* 0x000fea0003800000 */
.L_x_16134:
[----:B------:R0:W-:Y:S01]  /*5e10*/  STG.E.U8 desc[UR36][R16.64], R8 ;  /* 0x0000000810007986 */ /* 0x0001e2000c101124 */
[----:B------:R-:W-:Y:S05]  /*5e20*/  BRA `(.L_x_16113) ;  /* 0x0000000000a87947 */ /* 0x000fea0003800000 */
.L_x_16128:
        /* <DEDUP_REMOVED lines=21> */
.L_x_16112:
        /* <DEDUP_REMOVED lines=16> */
.L_x_16139:
[----:B------:R-:W-:Y:S05]  /*6080*/  BRA `(.L_x_16113) ;  /* 0x0000000000107947 */ /* 0x000fea0003800000 */
.L_x_16138:
[----:B------:R-:W-:-:S05]  /*6090*/  IMAD.MOV.U32 R3, RZ, RZ, RZ ;  /* 0x000000ffff037224 */ /* 0x000fca00078e00ff */
[----:B------:R2:W-:Y:S01]  /*60a0*/  STG.E.64 desc[UR36][R16.64], R2 ;  /* 0x0000000210007986 */ /* 0x0005e2000c101b24 */
[----:B------:R-:W-:Y:S05]  /*60b0*/  BRA `(.L_x_16113) ;  /* 0x0000000000047947 */ /* 0x000fea0003800000 */
.L_x_16137:
[----:B------:R0:W-:Y:S02]  /*60c0*/  STG.E desc[UR36][R16.64], R2 ;  /* 0x0000000210007986 */ /* 0x0001e4000c101924 */
.L_x_16113:
[----:B------:R-:W-:Y:S05]  /*60d0*/  BSYNC B6 ;  /* 0x0000000000067941 */ /* 0x000fea0003800000 */
.L_x_16107:
[----:B------:R-:W-:-:S07]  /*60e0*/  VIADD R19, R19, 0x80 ;  /* 0x0000008013137836 */ /* 0x000fce0000000000 */
.L_x_16072:
[----:B------:R-:W-:Y:S05]  /*60f0*/  BSYNC B7 ;  /* 0x0000000000077941 */ /* 0x000fea0003800000 */
.L_x_16071:
        /* <DEDUP_REMOVED lines=307> */
.L_x_16142:
        /* <DEDUP_REMOVED lines=21> */
.L_x_16146:
[----:B------:R-:W2:Y:S02]  /*7580*/  LDG.E.U8 R2, desc[UR36][R2.64] ;  /* 0x0000002402027981 */ /* 0x000ea4000c1e1100 */
[----:B--2---:R-:W-:Y:S01]  /*7590*/  ISETP.NE.AND P0, PT, R2, RZ, PT ;  /* 0x000000ff0200720c */ /* 0x004fe20003f05270 */
[----:B------:R-:W-:-:S12]  /*75a0*/  BRA `(.L_x_16148) ;  /* 0x0000000c00747947 */ /* 0x000fd80003800000 */
.L_x_16145:
        /* <DEDUP_REMOVED lines=10> */
.L_x_16150:
[----:B------:R-:W2:Y:S02]  /*7650*/  LDG.E R2, desc[UR36][R2.64] ;  /* 0x0000002402027981 */ /* 0x000ea4000c1e1900 */
[----:B--2---:R-:W-:Y:S01]  /*7660*/  ISETP.NE.AND P0, PT, R2, RZ, PT ;  /* 0x000000ff0200720c */ /* 0x004fe20003f05270 */
[----:B------:R-:W-:-:S12]  /*7670*/  BRA `(.L_x_16148) ;  /* 0x0000000c00407947 */ /* 0x000fd80003800000 */
.L_x_16149:
[----:B------:R-:W2:Y:S02]  /*7680*/  LDG.E.U16 R2, desc[UR36][R2.64] ;  /* 0x0000002402027981 */ /* 0x000ea4000c1e1500 */
[----:B--2---:R-:W-:Y:S01]  /*7690*/  ISETP.NE.AND P0, PT, R2, RZ, PT ;  /* 0x000000ff0200720c */ /* 0x004fe20003f05270 */
[----:B------:R-:W-:-:S12]  /*76a0*/  BRA `(.L_x_16148) ;  /* 0x0000000c00347947 */ /* 0x000fd80003800000 */
.L_x_16144:
        /* <DEDUP_REMOVED lines=9> */
.L_x_16152:
[----:B------:R-:W2:Y:S02]  /*7740*/  LDG.E.U16 R0, desc[UR36][R2.64] ;  /* 0x0000002402007981 */ /* 0x000ea4000c1e1500 */
[----:B--2---:R-:W-:-:S05]  /*7750*/  HADD2.F32 R0, -RZ, R0.H0_H0 ;  /* 0x20000000ff007230 */ /* 0x004fca0000004100 */
[----:B------:R-:W-:Y:S01]  /*7760*/  FSETP.NEU.FTZ.AND P0, PT, R0, RZ, PT ;  /* 0x000000ff0000720b */ /* 0x000fe20003f1d000 */
[----:B------:R-:W-:-:S12]  /*7770*/  BRA `(.L_x_16148) ;  /* 0x0000000c00007947 */ /* 0x000fd80003800000 */
.L_x_16151:
        /* <DEDUP_REMOVED lines=11> */
.L_x_16154:
        /* <DEDUP_REMOVED lines=10> */
.L_x_16153:
[----:B------:R-:W2:Y:S02]  /*78d0*/  LDG.E.64 R2, desc[UR36][R2.64] ;  /* 0x0000002402027981 */ /* 0x000ea4000c1e1b00 */
[----:B--2---:R-:W-:Y:S01]  /*78e0*/  DSETP.NEU.AND P0, PT, R2, RZ, PT ;  /* 0x000000ff0200722a */ /* 0x004fe20003f0d000 */
[----:B------:R-:W-:-:S13]  /*78f0*/  BRA `(.L_x_16148) ;  /* 0x0000000800a07947 */ /* 0x000fda0003800000 */
.L_x_16143:
        /* <DEDUP_REMOVED lines=11> */
.L_x_16157:
[----:B------:R-:W2:Y:S02]  /*79b0*/  LDG.E.128 R4, desc[UR36][R2.64] ;  /* 0x0000002402047981 */ /* 0x000ea4000c1e1d00 */
[----:B--2---:R-:W-:-:S06]  /*79c0*/  DSETP.NEU.AND P0, PT, R6, RZ, PT ;  /* 0x000000ff0600722a */ /* 0x004fcc0003f0d000 */
[----:B------:R-:W-:Y:S01]  /*79d0*/  DSETP.NEU.OR P0, PT, R4, RZ, P0 ;  /* 0x000000ff0400722a */ /* 0x000fe2000070d400 */
[----:B------:R-:W-:-:S13]  /*79e0*/  BRA `(.L_x_16148) ;  /* 0x0000000800647947 */ /* 0x000fda0003800000 */
.L_x_16156:
        /* <DEDUP_REMOVED lines=27> */
.L_x_16159:
        /* <DEDUP_REMOVED lines=14> */
.L_x_16158:
[----:B------:R-:W2:Y:S02]  /*7c80*/  LDG.E.U16 R0, desc[UR36][R2.64] ;  /* 0x0000002402007981 */ /* 0x000ea4000c1e1500 */
[----:B--2---:R-:W-:-:S05]  /*7c90*/  IMAD.U32 R0, R0, 0x10000, RZ ;  /* 0x0001000000007824 */ /* 0x004fca00078e00ff */
[----:B------:R-:W-:Y:S01]  /*7ca0*/  FSETP.NEU.FTZ.AND P0, PT, R0, RZ, PT ;  /* 0x000000ff0000720b */ /* 0x000fe20003f1d000 */
[----:B------:R-:W-:-:S12]  /*7cb0*/  BRA `(.L_x_16148) ;  /* 0x0000000400b07947 */ /* 0x000fd80003800000 */
.L_x_16155:
        /* <DEDUP_REMOVED lines=11> */
.L_x_16162:
        /* <DEDUP_REMOVED lines=21> */
.L_x_16166:
[----:B------:R-:W-:Y:S05]  /*7ec0*/  BSYNC B1 ;  /* 0x0000000000017941 */ /* 0x000fea0003800000 */
.L_x_16165:
[----:B------:R-:W-:Y:S01]  /*7ed0*/  LEA R3, R0, 0x3b800000, 0x17 ;  /* 0x3b80000000037811 */ /* 0x000fe200078eb8ff */
[----:B------:R-:W-:-:S05]  /*7ee0*/  IMAD.SHL.U32 R0, R2, 0x100000, RZ ;  /* 0x0010000002007824 */ /* 0x000fca00078e00ff */
[----:B------:R-:W-:-:S07]  /*7ef0*/  LOP3.LUT R0, R3, R0, R4, 0xfe, !PT ;  /* 0x0000000003007212 */ /* 0x000fce00078efe04 */
.L_x_16164:
[----:B------:R-:W-:Y:S05]  /*7f00*/  BSYNC B0 ;  /* 0x0000000000007941 */ /* 0x000fea0003800000 */
.L_x_16163:
[----:B------:R-:W-:Y:S01]  /*7f10*/  FSETP.NEU.FTZ.AND P0, PT, R0, RZ, PT ;  /* 0x000000ff0000720b */ /* 0x000fe20003f1d000 */
[----:B------:R-:W-:-:S12]  /*7f20*/  BRA `(.L_x_16148) ;  /* 0x0000000400147947 */ /* 0x000fd80003800000 */
.L_x_16161:
        /* <DEDUP_REMOVED lines=21> */
.L_x_16170:
[----:B------:R-:W-:Y:S05]  /*8080*/  BSYNC B1 ;  /* 0x0000000000017941 */ /* 0x000fea0003800000 */
.L_x_16169:
[----:B------:R-:W-:Y:S01]  /*8090*/  LEA R3, R0, 0x37800000, 0x17 ;  /* 0x3780000000037811 */ /* 0x000fe200078eb8ff */
[----:B------:R-:W-:-:S05]  /*80a0*/  IMAD.SHL.U32 R0, R2, 0x200000, RZ ;  /* 0x0020000002007824 */ /* 0x000fca00078e00ff */
[----:B------:R-:W-:-:S07]  /*80b0*/  LOP3.LUT R0, R3, R0, R4, 0xfe, !PT ;  /* 0x0000000003007212 */ /* 0x000fce00078efe04 */
.L_x_16168:
[----:B------:R-:W-:Y:S05]  /*80c0*/  BSYNC B0 ;  /* 0x0000000000007941 */ /* 0x000fea0003800000 */
.L_x_16167:
[----:B------:R-:W-:Y:S01]  /*80d0*/  FSETP.NEU.FTZ.AND P0, PT, R0, RZ, PT ;  /* 0x000000ff0000720b */ /* 0x000fe20003f1d000 */
[----:B------:R-:W-:-:S12]  /*80e0*/  BRA `(.L_x_16148) ;  /* 0x0000000000a47947 */ /* 0x000fd80003800000 */
.L_x_16160:
        /* <DEDUP_REMOVED lines=14> */
.L_x_16174:
[----:B------:R-:W-:Y:S05]  /*81d0*/  BSYNC B0 ;  /* 0x0000000000007941 */ /* 0x000fea0003800000 */
.L_x_16173:
[----:B------:R-:W-:Y:S01]  /*81e0*/  FSETP.NEU.FTZ.AND P0, PT, R0, RZ, PT ;  /* 0x000000ff0000720b */ /* 0x000fe20003f1d000 */
[----:B------:R-:W-:-:S12]  /*81f0*/  BRA `(.L_x_16148) ;  /* 0x0000000000607947 */ /* 0x000fd80003800000 */
.L_x_16147:
        /* <DEDUP_REMOVED lines=16> */
.L_x_16175:
[----:B------:R-:W-:Y:S01]  /*8300*/  PLOP3.LUT P0, PT, PT, PT, PT, 0x8, 0x0 ;  /* 0x000000000000781c */ /* 0x000fe20003f0e170 */
[----:B------:R-:W-:-:S12]  /*8310*/  BRA `(.L_x_16148) ;  /* 0x0000000000187947 */ /* 0x000fd80003800000 */
.L_x_16172:
[----:B------:R-:W2:Y:S02]  /*8320*/  LDG.E.64 R2, desc[UR36][R2.64] ;  /* 0x0000002402027981 */ /* 0x000ea4000c1e1b00 */
[----:B--2---:R-:W-:-:S04]  /*8330*/  ISETP.NE.U32.AND P0, PT, R2, RZ, PT ;  /* 0x000000ff0200720c */ /* 0x004fc80003f05070 */
[----:B------:R-:W-:Y:S01]  /*8340*/  ISETP.NE.AND.EX P0, PT, R3, RZ, PT, P0 ;  /* 0x000000ff0300720c */ /* 0x000fe20003f05300 */
[----:B------:R-:W-:-:S12]  /*8350*/  BRA `(.L_x_16148) ;  /* 0x0000000000087947 */ /* 0x000fd80003800000 */
.L_x_16171:
[----:B------:R-:W2:Y:S02]  /*8360*/  LDG.E R2, desc[UR36][R2.64] ;  /* 0x0000002402027981 */ /* 0x000ea4000c1e1900 */
[----:B--2---:R-:W-:-:S13]  /*8370*/  ISETP.NE.AND P0, PT, R2, RZ, PT ;  /* 0x000000ff0200720c */ /* 0x004fda0003f05270 */
.L_x_16148:
        /* <DEDUP_REMOVED lines=19> */
.L_x_16180:
[----:B------:R0:W-:Y:S01]  /*84b0*/  STG.E.U8 desc[UR36][R16.64], R2 ;  /* 0x0000000210007986 */ /* 0x0001e2000c101124 */
[----:B------:R-:W-:Y:S05]  /*84c0*/  BRA `(.L_x_16182) ;  /* 0x0000000c000c7947 */ /* 0x000fea0003800000 */
.L_x_16179:
        /* <DEDUP_REMOVED lines=9> */
.L_x_16184:
[----:B------:R0:W-:Y:S01]  /*8560*/  STG.E desc[UR36][R16.64], R2 ;  /* 0x0000000210007986 */ /* 0x0001e2000c101924 */
[----:B------:R-:W-:Y:S05]  /*8570*/  BRA `(.L_x_16182) ;  /* 0x0000000800e07947 */ /* 0x000fea0003800000 */
.L_x_16183:
[----:B------:R0:W-:Y:S01]  /*8580*/  STG.E.U16 desc[UR36][R16.64], R2 ;  /* 0x0000000210007986 */ /* 0x0001e2000c101524 */
[----:B------:R-:W-:Y:S05]  /*8590*/  BRA `(.L_x_16182) ;  /* 0x0000000800d87947 */ /* 0x000fea0003800000 */
.L_x_16178:
        /* <DEDUP_REMOVED lines=9> */
.L_x_16186:
[----:B------:R-:W-:-:S04]  /*8630*/  FSEL R0, RZ, 1, !P0 ;  /* 0x3f800000ff007808 */ /* 0x000fc80004000000 */
[----:B------:R-:W-:-:S05]  /*8640*/  F2FP.F16.F32.PACK_AB R0, RZ, R0 ;  /* 0x00000000ff00723e */ /* 0x000fca00000000ff */
[----:B------:R0:W-:Y:S01]  /*8650*/  STG.E.U16 desc[UR36][R16.64], R0 ;  /* 0x0000000010007986 */ /* 0x0001e2000c101524 */
[----:B------:R-:W-:Y:S05]  /*8660*/  BRA `(.L_x_16182) ;  /* 0x0000000800a47947 */ /* 0x000fea0003800000 */
.L_x_16185:
        /* <DEDUP_REMOVED lines=10> */
.L_x_16188:
[----:B------:R-:W-:-:S04]  /*8710*/  FSEL R0, RZ, 1, !P0 ;  /* 0x3f800000ff007808 */ /* 0x000fc80004000000 */
[----:B------:R-:W-:-:S04]  /*8720*/  F2FP.F16.F32.PACK_AB R3, RZ, R0 ;  /* 0x00000000ff03723e */ /* 0x000fc800000000ff */
[----:B------:R-:W-:-:S05]  /*8730*/  PRMT R3, R3, 0x5410, RZ ;  /* 0x0000541003037816 */ /* 0x000fca00000000ff */
[----:B------:R0:W-:Y:S01]  /*8740*/  STG.E desc[UR36][R16.64], R3 ;  /* 0x0000000310007986 */ /* 0x0001e2000c101924 */
[----:B------:R-:W-:Y:S05]  /*8750*/  BRA `(.L_x_16182) ;  /* 0x0000000800687947 */ /* 0x000fea0003800000 */
.L_x_16187:
[----:B------:R-:W-:Y:S01]  /*8760*/  FSEL R3, RZ, 1.875, !P0 ;  /* 0x3ff00000ff037808 */ /* 0x000fe20004000000 */
[----:B------:R-:W-:-:S05]  /*8770*/  IMAD.MOV.U32 R2, RZ, RZ, RZ ;  /* 0x000000ffff027224 */ /* 0x000fca00078e00ff */
[----:B------:R0:W-:Y:S01]  /*8780*/  STG.E.64 desc[UR36][R16.64], R2 ;  /* 0x0000000210007986 */ /* 0x0001e2000c101b24 */
[----:B------:R-:W-:Y:S05]  /*8790*/  BRA `(.L_x_16182) ;  /* 0x0000000800587947 */ /* 0x000fea0003800000 */
.L_x_16177:
        /* <DEDUP_REMOVED lines=10> */
.L_x_16191:
[----:B------:R-:W-:Y:S02]  /*8840*/  FSEL R5, RZ, 1.875, !P0 ;  /* 0x3ff00000ff057808 */ /* 0x000fe40004000000 */
[----:B------:R-:W-:Y:S01]  /*8850*/  CS2R R6, SRZ ;  /* 0x0000000000067805 */ /* 0x000fe2000001ff00 */
[----:B------:R-:W-:-:S05]  /*8860*/  IMAD.MOV.U32 R4, RZ, RZ, RZ ;  /* 0x000000ffff047224 */ /* 0x000fca00078e00ff */
[----:B------:R0:W-:Y:S01]  /*8870*/  STG.E.128 desc[UR36][R16.64], R4 ;  /* 0x0000000410007986 */ /* 0x0001e2000c101d24 */
[----:B------:R-:W-:Y:S05]  /*8880*/  BRA `(.L_x_16182) ;  /* 0x00000008001c7947 */ /* 0x000fea0003800000 */
.L_x_16190:
        /* <DEDUP_REMOVED lines=18> */
.L_x_16195:
[----:B------:R-:W-:Y:S05]  /*89b0*/  BSYNC B0 ;  /* 0x0000000000007941 */ /* 0x000fea0003800000 */
.L_x_16194:
[----:B------:R0:W-:Y:S01]  /*89c0*/  STG.E.U8 desc[UR36][R16.64], R3 ;  /* 0x0000000310007986 */ /* 0x0001e2000c101124 */
[----:B------:R-:W-:Y:S05]  /*89d0*/  BRA `(.L_x_16182) ;  /* 0x0000000400c87947 */ /* 0x000fea0003800000 */
.L_x_16193:
        /* <DEDUP_REMOVED lines=13> */
.L_x_16196:
[----:B------:R-:W-:Y:S01]  /*8ab0*/  ISETP.GT.U32.AND P0, PT, R3, 0x7f800000, PT ;  /* 0x7f8000000300780c */ /* 0x000fe20003f04070 */
[----:B------:R-:W-:-:S05]  /*8ac0*/  IMAD.MOV.U32 R3, RZ, RZ, 0x7f ;  /* 0x0000007fff037424 */ /* 0x000fca00078e00ff */
[----:B------:R-:W-:-:S05]  /*8ad0*/  SEL R3, R3, 0x7c, P0 ;  /* 0x0000007c03037807 */ /* 0x000fca0000000000 */
[----:B------:R0:W-:Y:S01]  /*8ae0*/  STG.E.U8 desc[UR36][R16.64], R3 ;  /* 0x0000000310007986 */ /* 0x0001e2000c101124 */
[----:B------:R-:W-:Y:S05]  /*8af0*/  BRA `(.L_x_16182) ;  /* 0x0000000400807947 */ /* 0x000fea0003800000 */
.L_x_16192:
[----:B------:R-:W-:-:S04]  /*8b00*/  FSEL R0, RZ, 1, !P0 ;  /* 0x3f800000ff007808 */ /* 0x000fc80004000000 */
[----:B------:R-:W-:-:S05]  /*8b10*/  F2FP.BF16.F32.PACK_AB R0, RZ, R0 ;  /* 0x00000000ff00723e */ /* 0x000fca00000010ff */
[----:B------:R0:W-:Y:S01]  /*8b20*/  STG.E.U16 desc[UR36][R16.64], R0 ;  /* 0x0000000010007986 */ /* 0x0001e2000c101524 */
[----:B------:R-:W-:Y:S05]  /*8b30*/  BRA `(.L_x_16182) ;  /* 0x0000000400707947 */ /* 0x000fea0003800000 */
.L_x_16189:
        /* <DEDUP_REMOVED lines=10> */
.L_x_16199:
        /* <DEDUP_REMOVED lines=16> */
.L_x_16202:
[----:B------:R-:W-:-:S07]  /*8ce0*/  PRMT R8, R0, 0x7610, R8 ;  /* 0x0000761000087816 */ /* 0x000fce0000000008 */
.L_x_16201:
[----:B------:R-:W-:Y:S05]  /*8cf0*/  BSYNC B0 ;  /* 0x0000000000007941 */ /* 0x000fea0003800000 */
.L_x_16200:
[----:B------:R3:W-:Y:S01]  /*8d00*/  STG.E.U8 desc[UR36][R16.64], R8 ;  /* 0x0000000810007986 */ /* 0x0007e2000c101124 */
[----:B------:R-:W-:Y:S05]  /*8d10*/  BRA `(.L_x_16182) ;  /* 0x0000000000f87947 */ /* 0x000fea0003800000 */
.L_x_16198:
        /* <DEDUP_REMOVED lines=16> */
.L_x_16205:
[----:B------:R-:W-:-:S07]  /*8e20*/  PRMT R8, R0, 0x7610, R8 ;  /* 0x0000761000087816 */ /* 0x000fce0000000008 */
.L_x_16204:
[----:B------:R-:W-:Y:S05]  /*8e30*/  BSYNC B0 ;  /* 0x0000000000007941 */ /* 0x000fea0003800000 */
.L_x_16203:
[----:B------:R0:W-:Y:S01]  /*8e40*/  STG.E.U8 desc[UR36][R16.64], R8 ;  /* 0x0000000810007986 */ /* 0x0001e2000c101124 */
[----:B------:R-:W-:Y:S05]  /*8e50*/  BRA `(.L_x_16182) ;  /* 0x0000000000a87947 */ /* 0x000fea0003800000 */
.L_x_16197:
        /* <DEDUP_REMOVED lines=21> */
.L_x_16181:
        /* <DEDUP_REMOVED lines=16> */
.L_x_16208:
[----:B------:R-:W-:Y:S05]  /*90b0*/  BRA `(.L_x_16182) ;  /* 0x0000000000107947 */ /* 0x000fea0003800000 */
.L_x_16207:
[----:B------:R-:W-:-:S05]  /*90c0*/  IMAD.MOV.U32 R3, RZ, RZ, RZ ;  /* 0x000000ffff037224 */ /* 0x000fca00078e00ff */
[----:B------:R2:W-:Y:S01]  /*90d0*/  STG.E.64 desc[UR36][R16.64], R2 ;  /* 0x0000000210007986 */ /* 0x0005e2000c101b24 */
[----:B------:R-:W-:Y:S05]  /*90e0*/  BRA `(.L_x_16182) ;  /* 0x0000000000047947 */ /* 0x000fea0003800000 */
.L_x_16206:
[----:B------:R0:W-:Y:S02]  /*90f0*/  STG.E desc[UR36][R16.64], R2 ;  /* 0x0000000210007986 */ /* 0x0001e4000c101924 */
.L_x_16182:
[----:B------:R-:W-:Y:S05]  /*9100*/  BSYNC B6 ;  /* 0x0000000000067941 */ /* 0x000fea0003800000 */
.L_x_16176:
[----:B------:R-:W-:-:S07]  /*9110*/  VIADD R19, R19, 0x80 ;  /* 0x0000008013137836 */ /* 0x000fce0000000000 */
.L_x_16141:
[----:B------:R-:W-:Y:S05]  /*9120*/  BSYNC B7 ;  /* 0x0000000000077941 */ /* 0x000fea0003800000 */
.L_x_16140:
        /* <DEDUP_REMOVED lines=306> */
.L_x_16209:
        /* <DEDUP_REMOVED lines=21> */
.L_x_16213:
[----:B------:R-:W2:Y:S02]  /*a5a0*/  LDG.E.U8 R2, desc[UR36][R2.64] ;  /* 0x0000002402027981 */ /* 0x000ea4000c1e1100 */
[----:B--2---:R-:W-:Y:S01]  /*a5b0*/  ISETP.NE.AND P0, PT, R2, RZ, PT ;  /* 0x000000ff0200720c */ /* 0x004fe20003f05270 */
[----:B------:R-:W-:-:S12]  /*a5c0*/  BRA `(.L_x_16215) ;  /* 0x0000000c00747947 */ /* 0x000fd80003800000 */
.L_x_16212:
        /* <DEDUP_REMOVED lines=10> */
.L_x_16217:
[----:B------:R-:W2:Y:S02]  /*a670*/  LDG.E R2, desc[UR36][R2.64] ;  /* 0x0000002402027981 */ /* 0x000ea4000c1e1900 */
[----:B--2---:R-:W-:Y:S01]  /*a680*/  ISETP.NE.AND P0, PT, R2, RZ, PT ;  /* 0x000000ff0200720c */ /* 0x004fe20003f05270 */
[----:B------:R-:W-:-:S12]  /*a690*/  BRA `(.L_x_16215) ;  /* 0x0000000c00407947 */ /* 0x000fd80003800000 */
.L_x_16216:
[----:B------:R-:W2:Y:S02]  /*a6a0*/  LDG.E.U16 R2, desc[UR36][R2.64] ;  /* 0x0000002402027981 */ /* 0x000ea4000c1e1500 */
[----:B--2---:R-:W-:Y:S01]  /*a6b0*/  ISETP.NE.AND P0, PT, R2, RZ, PT ;  /* 0x000000ff0200720c */ /* 0x004fe20003f05270 */
[----:B------:R-:W-:-:S12]  /*a6c0*/  BRA `(.L_x_16215) ;  /* 0x0000000c00347947 */ /* 0x000fd80003800000 */
.L_x_16211:
        /* <DEDUP_REMOVED lines=9> */
.L_x_16219:
[----:B------:R-:W2:Y:S02]  /*a760*/  LDG.E.U16 R0, desc[UR36][R2.64] ;  /* 0x0000002402007981 */ /* 0x000ea4000c1e1500 */
[----:B--2---:R-:W-:-:S05]  /*a770*/  HADD2.F32 R0, -RZ, R0.H0_H0 ;  /* 0x20000000ff007230 */ /* 0x004fca0000004100 */
[----:B------:R-:W-:Y:S01]  /*a780*/  FSETP.NEU.FTZ.AND P0, PT, R0, RZ, PT ;  /* 0x000000ff0000720b */ /* 0x000fe20003f1d000 */
[----:B------:R-:W-:-:S12]  /*a790*/  BRA `(.L_x_16215) ;  /* 0x0000000c00007947 */ /* 0x000fd80003800000 */
.L_x_16218:
        /* <DEDUP_REMOVED lines=11> */
.L_x_16221:
        /* <DEDUP_REMOVED lines=10> */
.L_x_16220:
[----:B------:R-:W2:Y:S02]  /*a8f0*/  LDG.E.64 R2, desc[UR36][R2.64] ;  /* 0x0000002402027981 */ /* 0x000ea4000c1e1b00 */
[----:B--2---:R-:W-:Y:S01]  /*a900*/  DSETP.NEU.AND P0, PT, R2, RZ, PT ;  /* 0x000000ff0200722a */ /* 0x004fe20003f0d000 */
[----:B------:R-:W-:-:S13]  /*a910*/  BRA `(.L_x_16215) ;  /* 0x0000000800a07947 */ /* 0x000fda0003800000 */
.L_x_16210:
        /* <DEDUP_REMOVED lines=11> */
.L_x_16224:
[----:B------:R-:W2:Y:S02]  /*a9d0*/  LDG.E.128 R4, desc[UR36][R2.64] ;  /* 0x0000002402047981 */ /* 0x000ea4000c1e1d00 */
[----:B--2---:R-:W-:-:S06]  /*a9e0*/  DSETP.NEU.AND P0, PT, R6, RZ, PT ;  /* 0x000000ff0600722a */ /* 0x004fcc0003f0d000 */
[----:B------:R-:W-:Y:S01]  /*a9f0*/  DSETP.NEU.OR P0, PT, R4, RZ, P0 ;  /* 0x000000ff0400722a */ /* 0x000fe2000070d400 */
[----:B------:R-:W-:-:S13]  /*aa00*/  BRA `(.L_x_16215) ;  /* 0x0000000800647947 */ /* 0x000fda0003800000 */
.L_x_16223:
        /* <DEDUP_REMOVED lines=27> */
.L_x_16226:
        /* <DEDUP_REMOVED lines=14> */
.L_x_16225:
[----:B------:R-:W2:Y:S02]  /*aca0*/  LDG.E.U16 R0, desc[UR36][R2.64] ;  /* 0x0000002402007981 */ /* 0x000ea4000c1e1500 */
[----:B--2---:R-:W-:-:S05]  /*acb0*/  IMAD.U32 R0, R0, 0x10000, RZ ;  /* 0x0001000000007824 */ /* 0x004fca00078e00ff */
[----:B------:R-:W-:Y:S01]  /*acc0*/  FSETP.NEU.FTZ.AND P0, PT, R0, RZ, PT ;  /* 0x000000ff0000720b */ /* 0x000fe20003f1d000 */
[----:B------:R-:W-:-:S12]  /*acd0*/  BRA `(.L_x_16215) ;  /* 0x0000000400b07947 */ /* 0x000fd80003800000 */
.L_x_16222:
        /* <DEDUP_REMOVED lines=11> */
.L_x_16229:
        /* <DEDUP_REMOVED lines=21> */
.L_x_16233:
[----:B------:R-:W-:Y:S05]  /*aee0*/  BSYNC B1 ;  /* 0x0000000000017941 */ /* 0x000fea0003800000 */
.L_x_16232:
[----:B------:R-:W-:Y:S01]  /*aef0*/  LEA R3, R0, 0x3b800000, 0x17 ;  /* 0x3b80000000037811 */ /* 0x000fe200078eb8ff */
[----:B------:R-:W-:-:S05]  /*af00*/  IMAD.SHL.U32 R0, R2, 0x100000, RZ ;  /* 0x0010000002007824 */ /* 0x000fca00078e00ff */
[----:B------:R-:W-:-:S07]  /*af10*/  LOP3.LUT R0, R3, R0, R4, 0xfe, !PT ;  /* 0x0000000003007212 */ /* 0x000fce00078efe04 */
.L_x_16231:
[----:B------:R-:W-:Y:S05]  /*af20*/  BSYNC B0 ;  /* 0x0000000000007941 */ /* 0x000fea0003800000 */
.L_x_16230:
[----:B------:R-:W-:Y:S01]  /*af30*/  FSETP.NEU.FTZ.AND P0, PT, R0, RZ, PT ;  /* 0x000000ff0000720b */ /* 0x000fe20003f1d000 */
[----:B------:R-:W-:-:S12]  /*af40*/  BRA `(.L_x_16215) ;  /* 0x0000000400147947 */ /* 0x000fd80003800000 */
.L_x_16228:
        /* <DEDUP_REMOVED lines=21> */
.L_x_16237:
[----:B------:R-:W-:Y:S05]  /*b0a0*/  BSYNC B1 ;  /* 0x0000000000017941 */ /* 0x000fea0003800000 */
.L_x_16236:
[----:B------:R-:W-:Y:S01]  /*b0b0*/  LEA R3, R0, 0x37800000, 0x17 ;  /* 0x3780000000037811 */ /* 0x000fe200078eb8ff */
[----:B------:R-:W-:-:S05]  /*b0c0*/  IMAD.SHL.U32 R0, R2, 0x200000, RZ ;  /* 0x0020000002007824 */ /* 0x000fca00078e00ff */
[----:B------:R-:W-:-:S07]  /*b0d0*/  LOP3.LUT R0, R3, R0, R4, 0xfe, !PT ;  /* 0x0000000003007212 */ /* 0x000fce00078efe04 */
.L_x_16235:
[----:B------:R-:W-:Y:S05]  /*b0e0*/  BSYNC B0 ;  /* 0x0000000000007941 */ /* 0x000fea0003800000 */
.L_x_16234:
[----:B------:R-:W-:Y:S01]  /*b0f0*/  FSETP.NEU.FTZ.AND P0, PT, R0, RZ, PT ;  /* 0x000000ff0000720b */ /* 0x000fe20003f1d000 */
[----:B------:R-:W-:-:S12]  /*b100*/  BRA `(.L_x_16215) ;  /* 0x0000000000a47947 */ /* 0x000fd80003800000 */
.L_x_16227:
        /* <DEDUP_REMOVED lines=14> */
.L_x_16241:
[----:B------:R-:W-:Y:S05]  /*b1f0*/  BSYNC B0 ;  /* 0x0000000000007941 */ /* 0x000fea0003800000 */
.L_x_16240:
[----:B------:R-:W-:Y:S01]  /*b200*/  FSETP.NEU.FTZ.AND P0, PT, R0, RZ, PT ;  /* 0x000000ff0000720b */ /* 0x000fe20003f1d000 */
[----:B------:R-:W-:-:S12]  /*b210*/  BRA `(.L_x_16215) ;  /* 0x0000000000607947 */ /* 0x000fd80003800000 */
.L_x_16214:
        /* <DEDUP_REMOVED lines=16> */
.L_x_16242:
[----:B------:R-:W-:Y:S01]  /*b320*/  PLOP3.LUT P0, PT, PT, PT, PT, 0x8, 0x0 ;  /* 0x000000000000781c */ /* 0x000fe20003f0e170 */
[----:B------:R-:W-:-:S12]  /*b330*/  BRA `(.L_x_16215) ;  /* 0x0000000000187947 */ /* 0x000fd80003800000 */
.L_x_16239:
[----:B------:R-:W2:Y:S02]  /*b340*/  LDG.E.64 R2, desc[UR36][R2.64] ;  /* 0x0000002402027981 */ /* 0x000ea4000c1e1b00 */
[----:B--2---:R-:W-:-:S04]  /*b350*/  ISETP.NE.U32.AND P0, PT, R2, RZ, PT ;  /* 0x000000ff0200720c */ /* 0x004fc80003f05070 */
[----:B------:R-:W-:Y:S01]  /*b360*/  ISETP.NE.AND.EX P0, PT, R3, RZ, PT, P0 ;  /* 0x000000ff0300720c */ /* 0x000fe20003f05300 */
[----:B------:R-:W-:-:S12]  /*b370*/  BRA `(.L_x_16215) ;  /* 0x0000000000087947 */ /* 0x000fd80003800000 */
.L_x_16238:
[----:B------:R-:W2:Y:S02]  /*b380*/  LDG.E R2, desc[UR36][R2.64] ;  /* 0x0000002402027981 */ /* 0x000ea4000c1e1900 */
[----:B--2---:R-:W-:-:S13]  /*b390*/  ISETP.NE.AND P0, PT, R2, RZ, PT ;  /* 0x000000ff0200720c */ /* 0x004fda0003f05270 */
.L_x_16215:
[----:B------:R-:W0:Y:S01]  /*b3a0*/  LDC.U8 R5, c[0x0][0x422] ;  /* 0x00010880ff057b82 */ /* 0x000e220000000000 */
[----:B------:R-:W-:-:S07]  /*b3b0*/  SEL R0, RZ, 0x1, !P0 ;  /* 0x00000001ff007807 */ /* 0x000fce0004000000 */
        /* <DEDUP_REMOVED lines=16> */
.L_x_16246:
[----:B------:R-:W-:Y:S01]  /*b4c0*/  STG.E.U8 desc[UR36][R16.64], R2 ;  /* 0x0000000210007986 */ /* 0x000fe2000c101124 */
[----:B------:R-:W-:Y:S05]  /*b4d0*/  EXIT ;  /* 0x000000000000794d */ /* 0x000fea0003800000 */
.L_x_16245:
        /* <DEDUP_REMOVED lines=9> */
.L_x_16249:
[----:B------:R-:W-:Y:S01]  /*b570*/  STG.E desc[UR36][R16.64], R2 ;  /* 0x0000000210007986 */ /* 0x000fe2000c101924 */
[----:B------:R-:W-:Y:S05]  /*b580*/  EXIT ;  /* 0x000000000000794d */ /* 0x000fea0003800000 */
.L_x_16248:
[----:B------:R-:W-:Y:S01]  /*b590*/  STG.E.U16 desc[UR36][R16.64], R2 ;  /* 0x0000000210007986 */ /* 0x000fe2000c101524 */
[----:B------:R-:W-:Y:S05]  /*b5a0*/  EXIT ;  /* 0x000000000000794d */ /* 0x000fea0003800000 */
.L_x_16244:
[----:B------:R-:W-:-:S13]  /*b5b0*/  ISETP.GT.AND P1, PT, R4, 0x6, PT ;  /* 0x000000060400780c */ /* 0x000fda0003f24270 */
[----:B------:R-:W-:Y:S05]  /*b5c0*/  @P1 BRA `(.L_x_16250) ;  /* 0x00000000002c1947 */ /* 0x000fea0003800000 */
[----:B------:R-:W-:-:S13]  /*b5d0*/  ISETP.NE.AND P1, PT, R4, 0x5, PT ;  /* 0x000000050400780c */ /* 0x000fda0003f25270 */
[----:B------:R-:W-:Y:S05]  /*b5e0*/  @!P1 BRA `(.L_x_16251) ;  /* 0x0000000000149947 */ /* 0x000fea0003800000 */
[----:B------:R-:W-:-:S13]  /*b5f0*/  ISETP.NE.AND P1, PT, R4, 0x6, PT ;  /* 0x000000060400780c */ /* 0x000fda0003f25270 */
[----:B------:R-:W-:Y:S05]  /*b600*/  @P1 BRA `(.L_x_16247) ;  /* 0x0000000800701947 */ /* 0x000fea0003800000 */
[----:B------:R-:W-:-:S05]  /*b610*/  FSEL R3, RZ, 1, !P0 ;  /* 0x3f800000ff037808 */ /* 0x000fca0004000000 */
[----:B------:R-:W-:Y:S01]  /*b620*/  STG.E desc[UR36][R16.64], R3 ;  /* 0x0000000310007986 */ /* 0x000fe2000c101924 */
[----:B------:R-:W-:Y:S05]  /*b630*/  EXIT ;  /* 0x000000000000794d */ /* 0x000fea0003800000 */
.L_x_16251:
[----:B------:R-:W-:-:S04]  /*b640*/  FSEL R0, RZ, 1, !P0 ;  /* 0x3f800000ff007808 */ /* 0x000fc80004000000 */
[----:B------:R-:W-:-:S05]  /*b650*/  F2FP.F16.F32.PACK_AB R0, RZ, R0 ;  /* 0x00000000ff00723e */ /* 0x000fca00000000ff */
[----:B------:R-:W-:Y:S01]  /*b660*/  STG.E.U16 desc[UR36][R16.64], R0 ;  /* 0x0000000010007986 */ /* 0x000fe2000c101524 */
[----:B------:R-:W-:Y:S05]  /*b670*/  EXIT ;  /* 0x000000000000794d */ /* 0x000fea0003800000 */
.L_x_16250:
        /* <DEDUP_REMOVED lines=8> */
[----:B------:R-:W-:Y:S01]  /*b700*/  STG.E.64 desc[UR36][R16.64], R2 ;  /* 0x0000000210007986 */ /* 0x000fe2000c101b24 */
[----:B------:R-:W-:Y:S05]  /*b710*/  EXIT ;  /* 0x000000000000794d */ /* 0x000fea0003800000 */
.L_x_16253:
[----:B------:R-:W-:-:S04]  /*b720*/  FSEL R0, RZ, 1, !P0 ;  /* 0x3f800000ff007808 */ /* 0x000fc80004000000 */
[----:B------:R-:W-:-:S04]  /*b730*/  F2FP.F16.F32.PACK_AB R3, RZ, R0 ;  /* 0x00000000ff03723e */ /* 0x000fc800000000ff */
[----:B------:R-:W-:-:S05]  /*b740*/  PRMT R3, R3, 0x5410, RZ ;  /* 0x0000541003037816 */ /* 0x000fca00000000ff */
[----:B------:R-:W-:Y:S01]  /*b750*/  STG.E desc[UR36][R16.64], R3 ;  /* 0x0000000310007986 */ /* 0x000fe2000c101924 */
[----:B------:R-:W-:Y:S05]  /*b760*/  EXIT ;  /* 0x000000000000794d */ /* 0x000fea0003800000 */
.L_x_16252:
[----:B------:R-:W-:Y:S01]  /*b770*/  FSEL R3, RZ, 1.875, !P0 ;  /* 0x3ff00000ff037808 */ /* 0x000fe20004000000 */
[----:B------:R-:W-:-:S05]  /*b780*/  IMAD.MOV.U32 R2, RZ, RZ, RZ ;  /* 0x000000ffff027224 */ /* 0x000fca00078e00ff */
[----:B------:R-:W-:Y:S01]  /*b790*/  STG.E.64 desc[UR36][R16.64], R2 ;  /* 0x0000000210007986 */ /* 0x000fe2000c101b24 */
[----:B------:R-:W-:Y:S05]  /*b7a0*/  EXIT ;  /* 0x000000000000794d */ /* 0x000fea0003800000 */
.L_x_16243:
        /* <DEDUP_REMOVED lines=10> */
.L_x_16256:
[----:B------:R-:W-:Y:S02]  /*b850*/  FSEL R5, RZ, 1.875, !P0 ;  /* 0x3ff00000ff057808 */ /* 0x000fe40004000000 */
[----:B------:R-:W-:Y:S01]  /*b860*/  CS2R R6, SRZ ;  /* 0x0000000000067805 */ /* 0x000fe2000001ff00 */
[----:B------:R-:W-:-:S05]  /*b870*/  IMAD.MOV.U32 R4, RZ, RZ, RZ ;  /* 0x000000ffff047224 */ /* 0x000fca00078e00ff */
[----:B------:R-:W-:Y:S01]  /*b880*/  STG.E.128 desc[UR36][R16.64], R4 ;  /* 0x0000000410007986 */ /* 0x000fe2000c101d24 */
[----:B------:R-:W-:Y:S05]  /*b890*/  EXIT ;  /* 0x000000000000794d */ /* 0x000fea0003800000 */
.L_x_16255:
        /* <DEDUP_REMOVED lines=18> */
.L_x_16260:
[----:B------:R-:W-:Y:S05]  /*b9c0*/  BSYNC B0 ;  /* 0x0000000000007941 */ /* 0x000fea0003800000 */
.L_x_16259:
[----:B------:R-:W-:Y:S01]  /*b9d0*/  STG.E.U8 desc[UR36][R16.64], R3 ;  /* 0x0000000310007986 */ /* 0x000fe2000c101124 */
[----:B------:R-:W-:Y:S05]  /*b9e0*/  EXIT ;  /* 0x000000000000794d */ /* 0x000fea0003800000 */
.L_x_16258:
[----:B------:R-:W-:-:S04]  /*b9f0*/  FSEL R5, RZ, 1, !P0 ;  /* 0x3f800000ff057808 */ /* 0x000fc80004000000 */
[----:B------:R-:W-:-:S13]  /*ba00*/  ISETP.GT.U32.AND P0, PT, R5, 0x477fffff, PT ;  /* 0x477fffff0500780c */ /* 0x000fda0003f04070 */
[----:B------:R-:W-:Y:S05]  /*ba10*/  @P0 BRA `(.L_x_16261) ;  /* 0x00000000002c0947 */ /* 0x000fea0003800000 */
[----:B------:R-:W-:-:S13]  /*ba20*/  ISETP.GE.U32.AND P0, PT, R5, 0x38800000, PT ;  /* 0x388000000500780c */ /* 0x000fda0003f06070 */
[----:B------:R-:W-:-:S04]  /*ba30*/  @P0 SHF.R.U32.HI R0, RZ, 0x15, R5 ;  /* 0x00000015ff000819 */ /* 0x000fc80000011605 */
[----:B------:R-:W-:-:S04]  /*ba40*/  @P0 LOP3.LUT R0, R0, 0x1, RZ, 0xc0, !PT ;  /* 0x0000000100000812 */ /* 0x000fc800078ec0ff */
[----:B------:R-:W-:-:S04]  /*ba50*/  @P0 IADD3 R0, R5, 0x80fffff, R0 ;  /* 0x080fffff05000810 */ /* 0x000fc80007ffe000 */
[----:B------:R-:W-:-:S05]  /*ba60*/  @P0 SHF.R.U32.HI R3, RZ, 0x15, R0 ;  /* 0x00000015ff030819 */ /* 0x000fca0000011600 */
[----:B------:R0:W-:Y:S01]  /*ba70*/  @P0 STG.E.U8 desc[UR36][R16.64], R3 ;  /* 0x0000000310000986 */ /* 0x0001e2000c101124 */
[----:B------:R-:W-:Y:S05]  /*ba80*/  @P0 EXIT ;  /* 0x000000000000094d */ /* 0x000fea0003800000 */
[----:B------:R-:W-:-:S04]  /*ba90*/  FADD.FTZ R0, R5, 128 ;  /* 0x4300000005007421 */ /* 0x000fc80000010000 */
[----:B0-----:R-:W-:-:S05]  /*baa0*/  VIADD R3, R0, 0xbd000000 ;  /* 0xbd00000000037836 */ /* 0x001fca0000000000 */
[----:B------:R-:W-:Y:S01]  /*bab0*/  STG.E.U8 desc[UR36][R16.64], R3 ;  /* 0x0000000310007986 */ /* 0x000fe2000c101124 */
[----:B------:R-:W-:Y:S05]  /*bac0*/  EXIT ;  /* 0x000000000000794d */ /* 0x000fea0003800000 */
.L_x_16261:
[----:B------:R-:W-:Y:S01]  /*bad0*/  IMAD.MOV.U32 R3, RZ, RZ, 0x7f ;  /* 0x0000007fff037424 */ /* 0x000fe200078e00ff */
[----:B------:R-:W-:-:S04]  /*bae0*/  ISETP.GT.U32.AND P0, PT, R5, 0x7f800000, PT ;  /* 0x7f8000000500780c */ /* 0x000fc80003f04070 */
[----:B------:R-:W-:-:S05]  /*baf0*/  SEL R3, R3, 0x7c, P0 ;  /* 0x0000007c03037807 */ /* 0x000fca0000000000 */
[----:B------:R-:W-:Y:S01]  /*bb00*/  STG.E.U8 desc[UR36][R16.64], R3 ;  /* 0x0000000310007986 */ /* 0x000fe2000c101124 */
[----:B------:R-:W-:Y:S05]  /*bb10*/  EXIT ;  /* 0x000000000000794d */ /* 0x000fea0003800000 */
.L_x_16257:
[----:B------:R-:W-:-:S04]  /*bb20*/  FSEL R0, RZ, 1, !P0 ;  /* 0x3f800000ff007808 */ /* 0x000fc80004000000 */
[----:B------:R-:W-:-:S05]  /*bb30*/  F2FP.BF16.F32.PACK_AB R0, RZ, R0 ;  /* 0x00000000ff00723e */ /* 0x000fca00000010ff */
[----:B------:R-:W-:Y:S01]  /*bb40*/  STG.E.U16 desc[UR36][R16.64], R0 ;  /* 0x0000000010007986 */ /* 0x000fe2000c101524 */
[----:B------:R-:W-:Y:S05]  /*bb50*/  EXIT ;  /* 0x000000000000794d */ /* 0x000fea0003800000 */
.L_x_16254:
        /* <DEDUP_REMOVED lines=10> */
.L_x_16264:
        /* <DEDUP_REMOVED lines=16> */
.L_x_16267:
[----:B------:R-:W-:-:S07]  /*bd00*/  PRMT R8, R0, 0x7610, R8 ;  /* 0x0000761000087816 */ /* 0x000fce0000000008 */
.L_x_16266:
[----:B------:R-:W-:Y:S05]  /*bd10*/  BSYNC B0 ;  /* 0x0000000000007941 */ /* 0x000fea0003800000 */
.L_x_16265:
[----:B------:R-:W-:Y:S01]  /*bd20*/  STG.E.U8 desc[UR36][R16.64], R8 ;  /* 0x0000000810007986 */ /* 0x000fe2000c101124 */
[----:B------:R-:W-:Y:S05]  /*bd30*/  EXIT ;  /* 0x000000000000794d */ /* 0x000fea0003800000 */
.L_x_16263:
        /* <DEDUP_REMOVED lines=16> */
.L_x_16270:
[----:B------:R-:W-:-:S07]  /*be40*/  PRMT R8, R0, 0x7610, R8 ;  /* 0x0000761000087816 */ /* 0x000fce0000000008 */
.L_x_16269:
[----:B------:R-:W-:Y:S05]  /*be50*/  BSYNC B0 ;  /* 0x0000000000007941 */ /* 0x000fea0003800000 */
.L_x_16268:
[----:B------:R-:W-:Y:S01]  /*be60*/  STG.E.U8 desc[UR36][R16.64], R8 ;  /* 0x0000000810007986 */ /* 0x000fe2000c101124 */
[----:B------:R-:W-:Y:S05]  /*be70*/  EXIT ;  /* 0x000000000000794d */ /* 0x000fea0003800000 */
.L_x_16262:
        /* <DEDUP_REMOVED lines=21> */
.L_x_16247:
        /* <DEDUP_REMOVED lines=16> */
.L_x_16273:
[----:B------:R-:W-:Y:S05]  /*c0d0*/  EXIT ;  /* 0x000000000000794d */ /* 0x000fea0003800000 */
.L_x_16272:
[----:B------:R-:W-:-:S05]  /*c0e0*/  IMAD.MOV.U32 R3, RZ, RZ, RZ ;  /* 0x000000ffff037224 */ /* 0x000fca00078e00ff */
[----:B------:R-:W-:Y:S01]  /*c0f0*/  STG.E.64 desc[UR36][R16.64], R2 ;  /* 0x0000000210007986 */ /* 0x000fe2000c101b24 */
[----:B------:R-:W-:Y:S05]  /*c100*/  EXIT ;  /* 0x000000000000794d */ /* 0x000fea0003800000 */
.L_x_16271:
[----:B------:R-:W-:Y:S01]  /*c110*/  STG.E desc[UR36][R16.64], R2 ;  /* 0x0000000210007986 */ /* 0x000fe2000c101924 */
[----:B------:R-:W-:Y:S05]  /*c120*/  EXIT ;  /* 0x000000000000794d */ /* 0x000fea0003800000 */
.L_x_16274:
        /* <DEDUP_REMOVED lines=13> */
.L_x_43903:


//--------------------- .text._ZN2at6native27unrolled_elementwise_kernelINS0_13AUnaryFunctorIbbbZZZNS0_22logical_or_kernel_cudaERNS_14TensorIteratorEENKUlvE0_clEvENKUlvE7_clEvEUlbbE_EESt5arrayIPcLm2EELi4E23TrivialOffsetCalculatorILi1EjESD_NS0_6memory12LoadWithCastILi1EEENSE_13StoreWithCastILi1EEEEEviT_T0_T2_T3_T4_T5_ --------------------------
	.section	.text._ZN2at6native27unrolled_elementwise_kernelINS0_13AUnaryFunctorIbbbZZZNS0_22logical_or_kernel_cudaERNS_14TensorIteratorEENKUlvE0_clEvENKUlvE7_clEvEUlbbE_EESt5arrayIPcLm2EELi4E23TrivialOffsetCalculatorILi1EjESD_NS0_6memory12LoadWithCastILi1EEENSE_13StoreWithCastILi1EEEEEviT_T0_T2_T3_T4_T5_,"ax",@progbits
	.align	128
        .global         _ZN2at6native27unrolled_elementwise_kernelINS0_13AUnaryFunctorIbbbZZZNS0_22logical_or_kernel_cudaERNS_14TensorIteratorEENKUlvE0_clEvENKUlvE7_clEvEUlbbE_EESt5arrayIPcLm2EELi4E23TrivialOffsetCalculatorILi1EjESD_NS0_6memory12LoadWithCastILi1EEENSE_13StoreWithCastILi1EEEEEviT_T0_T2_T3_T4_T5_
        .type           _ZN2at6native27unrolled_elementwise_kernelINS0_13AUnaryFunctorIbbbZZZNS0_22logical_or_kernel_cudaERNS_14TensorIteratorEENKUlvE0_clEvENKUlvE7_clEvEUlbbE_EESt5arrayIPcLm2EELi4E23TrivialOffsetCalculatorILi1EjESD_NS0_6memory12LoadWithCastILi1EEENSE_13StoreWithCastILi1EEEEEviT_T0_T2_T3_T4_T5_,@function
        .size           _ZN2at6native27unrolled_elementwise_kernelINS0_13AUnaryFunctorIbbbZZZNS0_22logical_or_kernel_cudaERNS_14TensorIteratorEENKUlvE0_clEvENKUlvE7_clEvEUlbbE_EESt5arrayIPcLm2EELi4E23TrivialOffsetCalculatorILi1EjESD_NS0_6memory12LoadWithCastILi1EEENSE_13StoreWithCastILi1EEEEEviT_T0_T2_T3_T4_T5_,(.L_x_43904 - _ZN2at6native27unrolled_elementwise_kernelINS0_13AUnaryFunctorIbbbZZZNS0_22logical_or_kernel_cudaERNS_14TensorIteratorEENKUlvE0_clEvENKUlvE7_clEvEUlbbE_EESt5arrayIPcLm2EELi4E23TrivialOffsetCalculatorILi1EjESD_NS0_6memory12LoadWithCastILi1EEENSE_13StoreWithCastILi1EEEEEviT_T0_T2_T3_T4_T5_)
        .other          _ZN2at6native27unrolled_elementwise_kernelINS0_13AUnaryFunctorIbbbZZZNS0_22logical_or_kernel_cudaERNS_14TensorIteratorEENKUlvE0_clEvENKUlvE7_clEvEUlbbE_EESt5arrayIPcLm2EELi4E23TrivialOffsetCalculatorILi1EjESD_NS0_6memory12LoadWithCastILi1EEENSE_13StoreWithCastILi1EEEEEviT_T0_T2_T3_T4_T5_,@"STO_CUDA_ENTRY STV_DEFAULT"
_ZN2at6native27unrolled_elementwise_kernelINS0_13AUnaryFunctorIbbbZZZNS0_22logical_or_kernel_cudaERNS_14TensorIteratorEENKUlvE0_clEvENKUlvE7_clEvEUlbbE_EESt5arrayIPcLm2EELi4E23TrivialOffsetCalculatorILi1EjESD_NS0_6memory12LoadWithCastILi1EEENSE_13StoreWithCastILi1EEEEEviT_T0_T2_T3_T4_T5_:
.text._ZN2at6native27unrolled_elementwise_kernelINS0_13AUnaryFunctorIbbbZZZNS0_22logical_or_kernel_cudaERNS_14TensorIteratorEENKUlvE0_clEvENKUlvE7_clEvEUlbbE_EESt5arrayIPcLm2EELi4E23TrivialOffsetCalculatorILi1EjESD_NS0_6memory12LoadWithCastILi1EEENSE_13StoreWithCastILi1EEEEEviT_T0_T2_T3_T4_T5_:
        /* <DEDUP_REMOVED lines=32> */
.L_x_16280:
[----:B------:R-:W2:Y:S02]  /*0200*/  LDG.E.U8 R4, desc[UR36][R4.64] ;  /* 0x0000002404047981 */ /* 0x000ea4000c1e1100 */
[----:B--2---:R-:W-:Y:S01]  /*0210*/  ISETP.NE.AND P0, PT, R4, RZ, PT ;  /* 0x000000ff0400720c */ /* 0x004fe20003f05270 */
[----:B------:R-:W-:-:S12]  /*0220*/  BRA `(.L_x_16282) ;  /* 0x0000000c00787947 */ /* 0x000fd80003800000 */
.L_x_16279:
        /* <DEDUP_REMOVED lines=10> */
.L_x_16284:
[----:B------:R-:W2:Y:S02]  /*02d0*/  LDG.E R4, desc[UR36][R4.64] ;  /* 0x0000002404047981 */ /* 0x000ea4000c1e1900 */
[----:B--2---:R-:W-:Y:S01]  /*02e0*/  ISETP.NE.AND P0, PT, R4, RZ, PT ;  /* 0x000000ff0400720c */ /* 0x004fe20003f05270 */
[----:B------:R-:W-:-:S12]  /*02f0*/  BRA `(.L_x_16282) ;  /* 0x0000000c00447947 */ /* 0x000fd80003800000 */
.L_x_16283:
[----:B------:R-:W2:Y:S02]  /*0300*/  LDG.E.U16 R4, desc[UR36][R4.64] ;  /* 0x0000002404047981 */ /* 0x000ea4000c1e1500 */
[----:B--2---:R-:W-:Y:S01]  /*0310*/  ISETP.NE.AND P0, PT, R4, RZ, PT ;  /* 0x000000ff0400720c */ /* 0x004fe20003f05270 */
[----:B------:R-:W-:-:S12]  /*0320*/  BRA `(.L_x_16282) ;  /* 0x0000000c00387947 */ /* 0x000fd80003800000 */
.L_x_16278:
        /* <DEDUP_REMOVED lines=9> */
.L_x_16286:
[----:B------:R-:W2:Y:S02]  /*03c0*/  LDG.E.U16 R0, desc[UR36][R4.64] ;  /* 0x0000002404007981 */ /* 0x000ea4000c1e1500 */
[----:B--2---:R-:W-:-:S05]  /*03d0*/  HADD2.F32 R0, -RZ, R0.H0_H0 ;  /* 0x20000000ff007230 */ /* 0x004fca0000004100 */
[----:B------:R-:W-:Y:S01]  /*03e0*/  FSETP.NEU.FTZ.AND P0, PT, R0, RZ, PT ;  /* 0x000000ff0000720b */ /* 0x000fe20003f1d000 */
[----:B------:R-:W-:-:S12]  /*03f0*/  BRA `(.L_x_16282) ;  /* 0x0000000c00047947 */ /* 0x000fd80003800000 */
.L_x_16285:
        /* <DEDUP_REMOVED lines=11> */
.L_x_16288:
        /* <DEDUP_REMOVED lines=10> */
.L_x_16287:
[----:B------:R-:W2:Y:S02]  /*0550*/  LDG.E.64 R4, desc[UR36][R4.64] ;  /* 0x0000002404047981 */ /* 0x000ea4000c1e1b00 */
[----:B--2---:R-:W-:Y:S01]  /*0560*/  DSETP.NEU.AND P0, PT, R4, RZ, PT ;  /* 0x000000ff0400722a */ /* 0x004fe20003f0d000 */
[----:B------:R-:W-:-:S13]  /*0570*/  BRA `(.L_x_16282) ;  /* 0x0000000800a47947 */ /* 0x000fda0003800000 */
.L_x_16277:
        /* <DEDUP_REMOVED lines=11> */
.L_x_16291:
[----:B------:R-:W2:Y:S02]  /*0630*/  LDG.E.128 R4, desc[UR36][R4.64] ;  /* 0x0000002404047981 */ /* 0x000ea4000c1e1d00 */
[----:B--2---:R-:W-:-:S06]  /*0640*/  DSETP.NEU.AND P0, PT, R6, RZ, PT ;  /* 0x000000ff0600722a */ /* 0x004fcc0003f0d000 */
[----:B------:R-:W-:Y:S01]  /*0650*/  DSETP.NEU.OR P0, PT, R4, RZ, P0 ;  /* 0x000000ff0400722a */ /* 0x000fe2000070d400 */
[----:B------:R-:W-:-:S13]  /*0660*/  BRA `(.L_x_16282) ;  /* 0x0000000800687947 */ /* 0x000fda0003800000 */
.L_x_16290:
        /* <DEDUP_REMOVED lines=27> */
.L_x_16293:
        /* <DEDUP_REMOVED lines=15> */
.L_x_16292:
[----:B------:R-:W2:Y:S02]  /*0910*/  LDG.E.U16 R0, desc[UR36][R4.64] ;  /* 0x0000002404007981 */ /* 0x000ea4000c1e1500 */
[----:B--2---:R-:W-:-:S05]  /*0920*/  IMAD.U32 R0, R0, 0x10000, RZ ;  /* 0x0001000000007824 */ /* 0x004fca00078e00ff */
[----:B------:R-:W-:Y:S01]  /*0930*/  FSETP.NEU.FTZ.AND P0, PT, R0, RZ, PT ;  /* 0x000000ff0000720b */ /* 0x000fe20003f1d000 */
[----:B------:R-:W-:-:S12]  /*0940*/  BRA `(.L_x_16282) ;  /* 0x0000000400b07947 */ /* 0x000fd80003800000 */
.L_x_16289:
        /* <DEDUP_REMOVED lines=11> */
.L_x_16296:
        /* <DEDUP_REMOVED lines=21> */
.L_x_16300:
[----:B------:R-:W-:Y:S05]  /*0b50*/  BSYNC B1 ;  /* 0x0000000000017941 */ /* 0x000fea0003800000 */
.L_x_16299:
[----:B------:R-:W-:Y:S01]  /*0b60*/  LEA R5, R0, 0x3b800000, 0x17 ;  /* 0x3b80000000057811 */ /* 0x000fe200078eb8ff */
[----:B------:R-:W-:-:S05]  /*0b70*/  IMAD.SHL.U32 R0, R3, 0x100000, RZ ;  /* 0x0010000003007824 */ /* 0x000fca00078e00ff */
[----:B------:R-:W-:-:S07]  /*0b80*/  LOP3.LUT R0, R5, R0, R6, 0xfe, !PT ;  /* 0x0000000005007212 */ /* 0x000fce00078efe06 */
.L_x_16298:
[----:B------:R-:W-:Y:S05]  /*0b90*/  BSYNC B0 ;  /* 0x0000000000007941 */ /* 0x000fea0003800000 */
.L_x_16297:
[----:B------:R-:W-:Y:S01]  /*0ba0*/  FSETP.NEU.FTZ.AND P0, PT, R0, RZ, PT ;  /* 0x000000ff0000720b */ /* 0x000fe20003f1d000 */
[----:B------:R-:W-:-:S12]  /*0bb0*/  BRA `(.L_x_16282) ;  /* 0x0000000400147947 */ /* 0x000fd80003800000 */
.L_x_16295:
        /* <DEDUP_REMOVED lines=21> */
.L_x_16304:
[----:B------:R-:W-:Y:S05]  /*0d10*/  BSYNC B1 ;  /* 0x0000000000017941 */ /* 0x000fea0003800000 */
.L_x_16303:
[----:B------:R-:W-:Y:S01]  /*0d20*/  LEA R5, R0, 0x37800000, 0x17 ;  /* 0x3780000000057811 */ /* 0x000fe200078eb8ff */
[----:B------:R-:W-:-:S05]  /*0d30*/  IMAD.SHL.U32 R0, R3, 0x200000, RZ ;  /* 0x0020000003007824 */ /* 0x000fca00078e00ff */
[----:B------:R-:W-:-:S07]  /*0d40*/  LOP3.LUT R0, R5, R0, R6, 0xfe, !PT ;  /* 0x0000000005007212 */ /* 0x000fce00078efe06 */
.L_x_16302:
[----:B------:R-:W-:Y:S05]  /*0d50*/  BSYNC B0 ;  /* 0x0000000000007941 */ /* 0x000fea0003800000 */
.L_x_16301:
[----:B------:R-:W-:Y:S01]  /*0d60*/  FSETP.NEU.FTZ.AND P0, PT, R0, RZ, PT ;  /* 0x000000ff0000720b */ /* 0x000fe20003f1d000 */
[----:B------:R-:W-:-:S12]  /*0d70*/  BRA `(.L_x_16282) ;  /* 0x0000000000a47947 */ /* 0x000fd80003800000 */
.L_x_16294:
        /* <DEDUP_REMOVED lines=14> */
.L_x_16308:
[----:B------:R-:W-:Y:S05]  /*0e60*/  BSYNC B0 ;  /* 0x0000000000007941 */ /* 0x000fea0003800000 */
.L_x_16307:
[----:B------:R-:W-:Y:S01]  /*0e70*/  FSETP.NEU.FTZ.AND P0, PT, R0, RZ, PT ;  /* 0x000000ff0000720b */ /* 0x000fe20003f1d000 */
[----:B------:R-:W-:-:S12]  /*0e80*/  BRA `(.L_x_16282) ;  /* 0x0000000000607947 */ /* 0x000fd80003800000 */
.L_x_16281:
        /* <DEDUP_REMOVED lines=16> */
.L_x_16309:
[----:B------:R-:W-:Y:S01]  /*0f90*/  PLOP3.LUT P0, PT, PT, PT, PT, 0x8, 0x0 ;  /* 0x000000000000781c */ /* 0x000fe20003f0e170 */
[----:B------:R-:W-:-:S12]  /*0fa0*/  BRA `(.L_x_16282) ;  /* 0x0000000000187947 */ /* 0x000fd80003800000 */
.L_x_16306:
[----:B------:R-:W2:Y:S02]  /*0fb0*/  LDG.E.64 R4, desc[UR36][R4.64] ;  /* 0x0000002404047981 */ /* 0x000ea4000c1e1b00 */
[----:B--2---:R-:W-:-:S04]  /*0fc0*/  ISETP.NE.U32.AND P0, PT, R4, RZ, PT ;  /* 0x000000ff0400720c */ /* 0x004fc80003f05070 */
[----:B------:R-:W-:Y:S01]  /*0fd0*/  ISETP.NE.AND.EX P0, PT, R5, RZ, PT, P0 ;  /* 0x000000ff0500720c */ /* 0x000fe20003f05300 */
[----:B------:R-:W-:-:S12]  /*0fe0*/  BRA `(.L_x_16282) ;  /* 0x0000000000087947 */ /* 0x000fd80003800000 */
.L_x_16305:
[----:B------:R-:W2:Y:S02]  /*0ff0*/  LDG.E R4, desc[UR36][R4.64] ;  /* 0x0000002404047981 */ /* 0x000ea4000c1e1900 */
[----:B--2---:R-:W-:-:S13]  /*1000*/  ISETP.NE.AND P0, PT, R4, RZ, PT ;  /* 0x000000ff0400720c */ /* 0x004fda0003f05270 */
.L_x_16282:
[----:B------:R-:W0:Y:S01]  /*1010*/  S2R R25, SR_TID.X ;  /* 0x0000000000197919 */ /* 0x000e220000002100 */
[----:B------:R-:W-:Y:S01]  /*1020*/  SEL R18, RZ, 0x1, !P0 ;  /* 0x00000001ff127807 */ /* 0x000fe20004000000 */
[----:B0-----:R-:W-:-:S07]  /*1030*/  VIADD R25, R25, 0x80 ;  /* 0x0000008019197836 */ /* 0x001fce0000000000 */
.L_x_16276:
[----:B------:R-:W-:Y:S05]  /*1040*/  BSYNC B6 ;  /* 0x0000000000067941 */ /* 0x000fea0003800000 */
.L_x_16275:
        /* <DEDUP_REMOVED lines=24> */
.L_x_16315:
[----:B------:R-:W2:Y:S02]  /*11d0*/  LDG.E.U8 R4, desc[UR36][R4.64] ;  /* 0x0000002404047981 */ /* 0x000ea4000c1e1100 */
[----:B--2---:R-:W-:Y:S01]  /*11e0*/  ISETP.NE.AND P0, PT, R4, RZ, PT ;  /* 0x000000ff0400720c */ /* 0x004fe20003f05270 */
[----:B------:R-:W-:-:S12]  /*11f0*/  BRA `(.L_x_16317) ;  /* 0x0000000c00747947 */ /* 0x000fd80003800000 */
.L_x_16314:
        /* <DEDUP_REMOVED lines=10> */
.L_x_16319:
[----:B------:R-:W2:Y:S02]  /*12a0*/  LDG.E R4, desc[UR36][R4.64] ;  /* 0x0000002404047981 */ /* 0x000ea4000c1e1900 */
[----:B--2---:R-:W-:Y:S01]  /*12b0*/  ISETP.NE.AND P0, PT, R4, RZ, PT ;  /* 0x000000ff0400720c */ /* 0x004fe20003f05270 */
[----:B------:R-:W-:-:S12]  /*12c0*/  BRA `(.L_x_16317) ;  /* 0x0000000c00407947 */ /* 0x000fd80003800000 */
.L_x_16318:
[----:B------:R-:W2:Y:S02]  /*12d0*/  LDG.E.U16 R4, desc[UR36][R4.64] ;  /* 0x0000002404047981 */ /* 0x000ea4000c1e1500 */
[----:B--2---:R-:W-:Y:S01]  /*12e0*/  ISETP.NE.AND P0, PT, R4, RZ, PT ;  /* 0x000000ff0400720c */ /* 0x004fe20003f05270 */
[----:B------:R-:W-:-:S12]  /*12f0*/  BRA `(.L_x_16317) ;  /* 0x0000000c00347947 */ /* 0x000fd80003800000 */
.L_x_16313:
        /* <DEDUP_REMOVED lines=9> */
.L_x_16321:
[----:B------:R-:W2:Y:S02]  /*1390*/  LDG.E.U16 R0, desc[UR36][R4.64] ;  /* 0x0000002404007981 */ /* 0x000ea4000c1e1500 */
[----:B--2---:R-:W-:-:S05]  /*13a0*/  HADD2.F32 R0, -RZ, R0.H0_H0 ;  /* 0x20000000ff007230 */ /* 0x004fca0000004100 */
[----:B------:R-:W-:Y:S01]  /*13b0*/  FSETP.NEU.FTZ.AND P0, PT, R0, RZ, PT ;  /* 0x000000ff0000720b */ /* 0x000fe20003f1d000 */
[----:B------:R-:W-:-:S12]  /*13c0*/  BRA `(.L_x_16317) ;  /* 0x0000000c00007947 */ /* 0x000fd80003800000 */
.L_x_16320:
        /* <DEDUP_REMOVED lines=11> */
.L_x_16323:
        /* <DEDUP_REMOVED lines=10> */
.L_x_16322:
[----:B------:R-:W2:Y:S02]  /*1520*/  LDG.E.64 R4, desc[UR36][R4.64] ;  /* 0x0000002404047981 */ /* 0x000ea4000c1e1b00 */
[----:B--2---:R-:W-:Y:S01]  /*1530*/  DSETP.NEU.AND P0, PT, R4, RZ, PT ;  /* 0x000000ff0400722a */ /* 0x004fe20003f0d000 */
[----:B------:R-:W-:-:S13]  /*1540*/  BRA `(.L_x_16317) ;  /* 0x0000000800a07947 */ /* 0x000fda0003800000 */
.L_x_16312:
        /* <DEDUP_REMOVED lines=11> */
.L_x_16326:
[----:B------:R-:W2:Y:S02]  /*1600*/  LDG.E.128 R4, desc[UR36][R4.64] ;  /* 0x0000002404047981 */ /* 0x000ea4000c1e1d00 */
[----:B--2---:R-:W-:-:S06]  /*1610*/  DSETP.NEU.AND P0, PT, R6, RZ, PT ;  /* 0x000000ff0600722a */ /* 0x004fcc0003f0d000 */
[----:B------:R-:W-:Y:S01]  /*1620*/  DSETP.NEU.OR P0, PT, R4, RZ, P0 ;  /* 0x000000ff0400722a */ /* 0x000fe2000070d400 */
[----:B------:R-:W-:-:S13]  /*1630*/  BRA `(.L_x_16317) ;  /* 0x0000000800647947 */ /* 0x000fda0003800000 */
.L_x_16325:
        /* <DEDUP_REMOVED lines=27> */
.L_x_16328:
        /* <DEDUP_REMOVED lines=14> */
.L_x_16327:
[----:B------:R-:W2:Y:S02]  /*18d0*/  LDG.E.U16 R0, desc[UR36][R4.64] ;  /* 0x0000002404007981 */ /* 0x000ea4000c1e1500 */
[----:B--2---:R-:W-:-:S05]  /*18e0*/  IMAD.U32 R0, R0, 0x10000, RZ ;  /* 0x0001000000007824 */ /* 0x004fca00078e00ff */
[----:B------:R-:W-:Y:S01]  /*18f0*/  FSETP.NEU.FTZ.AND P0, PT, R0, RZ, PT ;  /* 0x000000ff0000720b */ /* 0x000fe20003f1d000 */
[----:B------:R-:W-:-:S12]  /*1900*/  BRA `(.L_x_16317) ;  /* 0x0000000400b07947 */ /* 0x000fd80003800000 */
.L_x_16324:
        /* <DEDUP_REMOVED lines=11> */
.L_x_16331:
        /* <DEDUP_REMOVED lines=21> */
.L_x_16335:
[----:B------:R-:W-:Y:S05]  /*1b10*/  BSYNC B1 ;  /* 0x0000000000017941 */ /* 0x000fea0003800000 */
.L_x_16334:
[----:B------:R-:W-:Y:S01]  /*1b20*/  LEA R5, R0, 0x3b800000, 0x17 ;  /* 0x3b80000000057811 */ /* 0x000fe200078eb8ff */
[----:B------:R-:W-:-:S05]  /*1b30*/  IMAD.SHL.U32 R0, R3, 0x100000, RZ ;  /* 0x0010000003007824 */ /* 0x000fca00078e00ff */
[----:B------:R-:W-:-:S07]  /*1b40*/  LOP3.LUT R0, R5, R0, R6, 0xfe, !PT ;  /* 0x0000000005007212 */ /* 0x000fce00078efe06 */
.L_x_16333:
[----:B------:R-:W-:Y:S05]  /*1b50*/  BSYNC B0 ;  /* 0x0000000000007941 */ /* 0x000fea0003800000 */
.L_x_16332:
[----:B------:R-:W-:Y:S01]  /*1b60*/  FSETP.NEU.FTZ.AND P0, PT, R0, RZ, PT ;  /* 0x000000ff0000720b */ /* 0x000fe20003f1d000 */
[----:B------:R-:W-:-:S12]  /*1b70*/  BRA `(.L_x_16317) ;  /* 0x0000000400147947 */ /* 0x000fd80003800000 */
.L_x_16330:
        /* <DEDUP_REMOVED lines=21> */
.L_x_16339:
[----:B------:R-:W-:Y:S05]  /*1cd0*/  BSYNC B1 ;  /* 0x0000000000017941 */ /* 0x000fea0003800000 */
.L_x_16338:
[----:B------:R-:W-:Y:S01]  /*1ce0*/  LEA R5, R0, 0x37800000, 0x17 ;  /* 0x3780000000057811 */ /* 0x000fe200078eb8ff */
[----:B------:R-:W-:-:S05]  /*1cf0*/  IMAD.SHL.U32 R0, R3, 0x200000, RZ ;  /* 0x0020000003007824 */ /* 0x000fca00078e00ff */
[----:B------:R-:W-:-:S07]  /*1d00*/  LOP3.LUT R0, R5, R0, R6, 0xfe, !PT ;  /* 0x0000000005007212 */ /* 0x000fce00078efe06 */
.L_x_16337:
[----:B------:R-:W-:Y:S05]  /*1d10*/  BSYNC B0 ;  /* 0x0000000000007941 */ /* 0x000fea0003800000 */
.L_x_16336:
[----:B------:R-:W-:Y:S01]  /*1d20*/  FSETP.NEU.FTZ.AND P0, PT, R0, RZ, PT ;  /* 0x000000ff0000720b */ /* 0x000fe20003f1d000 */
[----:B------:R-:W-:-:S12]  /*1d30*/  BRA `(.L_x_16317) ;  /* 0x0000000000a47947 */ /* 0x000fd80003800000 */
.L_x_16329:
        /* <DEDUP_REMOVED lines=14> */
.L_x_16343:
[----:B------:R-:W-:Y:S05]  /*1e20*/  BSYNC B0 ;  /* 0x0000000000007941 */ /* 0x000fea0003800000 */
.L_x_16342:
[----:B------:R-:W-:Y:S01]  /*1e30*/  FSETP.NEU.FTZ.AND P0, PT, R0, RZ, PT ;  /* 0x000000ff0000720b */ /* 0x000fe20003f1d000 */
[----:B------:R-:W-:-:S12]  /*1e40*/  BRA `(.L_x_16317) ;  /* 0x0000000000607947 */ /* 0x000fd80003800000 */
.L_x_16316:
        /* <DEDUP_REMOVED lines=16> */
.L_x_16344:
[----:B------:R-:W-:Y:S01]  /*1f50*/  PLOP3.LUT P0, PT, PT, PT, PT, 0x8, 0x0 ;  /* 0x000000000000781c */ /* 0x000fe20003f0e170 */
[----:B------:R-:W-:-:S12]  /*1f60*/  BRA `(.L_x_16317) ;  /* 0x0000000000187947 */ /* 0x000fd80003800000 */
.L_x_16341:
[----:B------:R-:W2:Y:S02]  /*1f70*/  LDG.E.64 R4, desc[UR36][R4.64] ;  /* 0x0000002404047981 */ /* 0x000ea4000c1e1b00 */
[----:B--2---:R-:W-:-:S04]  /*1f80*/  ISETP.NE.U32.AND P0, PT, R4, RZ, PT ;  /* 0x000000ff0400720c */ /* 0x004fc80003f05070 */
[----:B------:R-:W-:Y:S01]  /*1f90*/  ISETP.NE.AND.EX P0, PT, R5, RZ, PT, P0 ;  /* 0x000000ff0500720c */ /* 0x000fe20003f05300 */
[----:B------:R-:W-:-:S12]  /*1fa0*/  BRA `(.L_x_16317) ;  /* 0x0000000000087947 */ /* 0x000fd80003800000 */
.L_x_16340:
[----:B------:R-:W2:Y:S02]  /*1fb0*/  LDG.E R4, desc[UR36][R4.64] ;  /* 0x0000002404047981 */ /* 0x000ea4000c1e1900 */
[----:B--2---:R-:W-:-:S13]  /*1fc0*/  ISETP.NE.AND P0, PT, R4, RZ, PT ;  /* 0x000000ff0400720c */ /* 0x004fda0003f05270 */
.L_x_16317:
[----:B------:R-:W-:Y:S01]  /*1fd0*/  SEL R17, RZ, 0x1, !P0 ;  /* 0x00000001ff117807 */ /* 0x000fe20004000000 */
[----:B------:R-:W-:-:S07]  /*1fe0*/  VIADD R25, R25, 0x80 ;  /* 0x0000008019197836 */ /* 0x000fce0000000000 */
.L_x_16311:
[----:B------:R-:W-:Y:S05]  /*1ff0*/  BSYNC B6 ;  /* 0x0000000000067941 */ /* 0x000fea0003800000 */
.L_x_16310:
        /* <DEDUP_REMOVED lines=26> */
.L_x_16350:
[----:B------:R-:W2:Y:S02]  /*21a0*/  LDG.E.U8 R4, desc[UR36][R4.64] ;  /* 0x0000002404047981 */ /* 0x000ea4000c1e1100 */
[----:B--2---:R-:W-:Y:S01]  /*21b0*/  ISETP.NE.AND P0, PT, R4, RZ, PT ;  /* 0x000000ff0400720c */ /* 0x004fe20003f05270 */
[----:B------:R-:W-:-:S12]  /*21c0*/  BRA `(.L_x_16352) ;  /* 0x0000000c00747947 */ /* 0x000fd80003800000 */
.L_x_16349:
        /* <DEDUP_REMOVED lines=10> */
.L_x_16354:
[----:B------:R-:W2:Y:S02]  /*2270*/  LDG.E R4, desc[UR36][R4.64] ;  /* 0x0000002404047981 */ /* 0x000ea4000c1e1900 */
[----:B--2---:R-:W-:Y:S01]  /*2280*/  ISETP.NE.AND P0, PT, R4, RZ, PT ;  /* 0x000000ff0400720c */ /* 0x004fe20003f05270 */
[----:B------:R-:W-:-:S12]  /*2290*/  BRA `(.L_x_16352) ;  /* 0x0000000c00407947 */ /* 0x000fd80003800000 */
.L_x_16353:
[----:B------:R-:W2:Y:S02]  /*22a0*/  LDG.E.U16 R4, desc[UR36][R4.64] ;  /* 0x0000002404047981 */ /* 0x000ea4000c1e1500 */
[----:B--2---:R-:W-:Y:S01]  /*22b0*/  ISETP.NE.AND P0, PT, R4, RZ, PT ;  /* 0x000000ff0400720c */ /* 0x004fe20003f05270 */
[----:B------:R-:W-:-:S12]  /*22c0*/  BRA `(.L_x_16352) ;  /* 0x0000000c00347947 */ /* 0x000fd80003800000 */
.L_x_16348:
        /* <DEDUP_REMOVED lines=9> */
.L_x_16356:
[----:B------:R-:W2:Y:S02]  /*2360*/  LDG.E.U16 R0, desc[UR36][R4.64] ;  /* 0x0000002404007981 */ /* 0x000ea4000c1e1500 */
[----:B--2---:R-:W-:-:S05]  /*2370*/  HADD2.F32 R0, -RZ, R0.H0_H0 ;  /* 0x20000000ff007230 */ /* 0x004fca0000004100 */
[----:B------:R-:W-:Y:S01]  /*2380*/  FSETP.NEU.FTZ.AND P0, PT, R0, RZ, PT ;  /* 0x000000ff0000720b */ /* 0x000fe20003f1d000 */
[----:B------:R-:W-:-:S12]  /*2390*/  BRA `(.L_x_16352) ;  /* 0x0000000c00007947 */ /* 0x000fd80003800000 */
.L_x_16355:
        /* <DEDUP_REMOVED lines=11> */
.L_x_16358:
        /* <DEDUP_REMOVED lines=10> */
.L_x_16357:
[----:B------:R-:W2:Y:S02]  /*24f0*/  LDG.E.64 R4, desc[UR36][R4.64] ;  /* 0x0000002404047981 */ /* 0x000ea4000c1e1b00 */
[----:B--2---:R-:W-:Y:S01]  /*2500*/  DSETP.NEU.AND P0, PT, R4, RZ, PT ;  /* 0x000000ff0400722a */ /* 0x004fe20003f0d000 */
[----:B------:R-:W-:-:S13]  /*2510*/  BRA `(.L_x_16352) ;  /* 0x0000000800a07947 */ /* 0x000fda0003800000 */
.L_x_16347:
        /* <DEDUP_REMOVED lines=11> */
.L_x_16361:
[----:B------:R-:W2:Y:S02]  /*25d0*/  LDG.E.128 R4, desc[UR36][R4.64] ;  /* 0x0000002404047981 */ /* 0x000ea4000c1e1d00 */
[----:B--2---:R-:W-:-:S06]  /*25e0*/  DSETP.NEU.AND P0, PT, R6, RZ, PT ;  /* 0x000000ff0600722a */ /* 0x004fcc0003f0d000 */
[----:B------:R-:W-:Y:S01]  /*25f0*/  DSETP.NEU.OR P0, PT, R4, RZ, P0 ;  /* 0x000000ff0400722a */ /* 0x000fe2000070d400 */
[----:B------:R-:W-:-:S13]  /*2600*/  BRA `(.L_x_16352) ;  /* 0x0000000800647947 */ /* 0x000fda0003800000 */
.L_x_16360:
        /* <DEDUP_REMOVED lines=27> */
.L_x_16363:
        /* <DEDUP_REMOVED lines=14> */
.L_x_16362:
[----:B------:R-:W2:Y:S02]  /*28a0*/  LDG.E.U16 R0, desc[UR36][R4.64] ;  /* 0x0000002404007981 */ /* 0x000ea4000c1e1500 */
[----:B--2---:R-:W-:-:S05]  /*28b0*/  IMAD.U32 R0, R0, 0x10000, RZ ;  /* 0x0001000000007824 */ /* 0x004fca00078e00ff */
[----:B------:R-:W-:Y:S01]  /*28c0*/  FSETP.NEU.FTZ.AND P0, PT, R0, RZ, PT ;  /* 0x000000ff0000720b */ /* 0x000fe20003f1d000 */
[----:B------:R-:W-:-:S12]  /*28d0*/  BRA `(.L_x_16352) ;  /* 0x0000000400b07947 */ /* 0x000fd80003800000 */
.L_x_16359:
        /* <DEDUP_REMOVED lines=11> */
.L_x_16366:
        /* <DEDUP_REMOVED lines=21> */
.L_x_16370:
[----:B------:R-:W-:Y:S05]  /*2ae0*/  BSYNC B1 ;  /* 0x0000000000017941 */ /* 0x000fea0003800000 */
.L_x_16369:
[----:B------:R-:W-:Y:S01]  /*2af0*/  LEA R5, R0, 0x3b800000, 0x17 ;  /* 0x3b80000000057811 */ /* 0x000fe200078eb8ff */
[----:B------:R-:W-:-:S05]  /*2b00*/  IMAD.SHL.U32 R0, R3, 0x100000, RZ ;  /* 0x0010000003007824 */ /* 0x000fca00078e00ff */
[----:B------:R-:W-:-:S07]  /*2b10*/  LOP3.LUT R0, R5, R0, R6, 0xfe, !PT ;  /* 0x0000000005007212 */ /* 0x000fce00078efe06 */
.L_x_16368:
[----:B------:R-:W-:Y:S05]  /*2b20*/  BSYNC B0 ;  /* 0x0000000000007941 */ /* 0x000fea0003800000 */
.L_x_16367:
[----:B------:R-:W-:Y:S01]  /*2b30*/  FSETP.NEU.FTZ.AND P0, PT, R0, RZ, PT ;  /* 0x000000ff0000720b */ /* 0x000fe20003f1d000 */
[----:B------:R-:W-:-:S12]  /*2b40*/  BRA `(.L_x_16352) ;  /* 0x0000000400147947 */ /* 0x000fd80003800000 */
.L_x_16365:
        /* <DEDUP_REMOVED lines=21> */
.L_x_16374:
[----:B------:R-:W-:Y:S05]  /*2ca0*/  BSYNC B1 ;  /* 0x0000000000017941 */ /* 0x000fea0003800000 */
.L_x_16373:
[----:B------:R-:W-:Y:S01]  /*2cb0*/  LEA R5, R0, 0x37800000, 0x17 ;  /* 0x3780000000057811 */ /* 0x000fe200078eb8ff */
[----:B------:R-:W-:-:S05]  /*2cc0*/  IMAD.SHL.U32 R0, R3, 0x200000, RZ ;  /* 0x0020000003007824 */ /* 0x000fca00078e00ff */
[----:B------:R-:W-:-:S07]  /*2cd0*/  LOP3.LUT R0, R5, R0, R6, 0xfe, !PT ;  /* 0x0000000005007212 */ /* 0x000fce00078efe06 */
.L_x_16372:
[----:B------:R-:W-:Y:S05]  /*2ce0*/  BSYNC B0 ;  /* 0x0000000000007941 */ /* 0x000fea0003800000 */
.L_x_16371:
[----:B------:R-:W-:Y:S01]  /*2cf0*/  FSETP.NEU.FTZ.AND P0, PT, R0, RZ, PT ;  /* 0x000000ff0000720b */ /* 0x000fe20003f1d000 */
[----:B------:R-:W-:-:S12]  /*2d00*/  BRA `(.L_x_16352) ;  /* 0x0000000000a47947 */ /* 0x000fd80003800000 */
.L_x_16364:
        /* <DEDUP_REMOVED lines=14> */
.L_x_16378:
[----:B------:R-:W-:Y:S05]  /*2df0*/  BSYNC B0 ;  /* 0x0000000000007941 */ /* 0x000fea0003800000 */
.L_x_16377:
[----:B------:R-:W-:Y:S01]  /*2e00*/  FSETP.NEU.FTZ.AND P0, PT, R0, RZ, PT ;  /* 0x000000ff0000720b */ /* 0x000fe20003f1d000 */
[----:B------:R-:W-:-:S12]  /*2e10*/  BRA `(.L_x_16352) ;  /* 0x0000000000607947 */ /* 0x000fd80003800000 */
.L_x_16351:
        /* <DEDUP_REMOVED lines=16> */
.L_x_16379:
[----:B------:R-:W-:Y:S01]  /*2f20*/  PLOP3.LUT P0, PT, PT, PT, PT, 0x8, 0x0 ;  /* 0x000000000000781c */ /* 0x000fe20003f0e170 */
[----:B------:R-:W-:-:S12]  /*2f30*/  BRA `(.L_x_16352) ;  /* 0x0000000000187947 */ /* 0x000fd80003800000 */
.L_x_16376:
[----:B------:R-:W2:Y:S02]  /*2f40*/  LDG.E.64 R4, desc[UR36][R4.64] ;  /* 0x0000002404047981 */ /* 0x000ea4000c1e1b00 */
[----:B--2---:R-:W-:-:S04]  /*2f50*/  ISETP.NE.U32.AND P0, PT, R4, RZ, PT ;  /* 0x000000ff0400720c */ /* 0x004fc80003f05070 */
[----:B------:R-:W-:Y:S01]  /*2f60*/  ISETP.NE.AND.EX P0, PT, R5, RZ, PT, P0 ;  /* 0x000000ff0500720c */ /* 0x000fe20003f05300 */
[----:B------:R-:W-:-:S12]  /*2f70*/  BRA `(.L_x_16352) ;  /* 0x0000000000087947 */ /* 0x000fd80003800000 */
.L_x_16375:
[----:B------:R-:W2:Y:S02]  /*2f80*/  LDG.E R4, desc[UR36][R4.64] ;  /* 0x0000002404047981 */ /* 0x000ea4000c1e1900 */
[----:B--2---:R-:W-:-:S13]  /*2f90*/  ISETP.NE.AND P0, PT, R4, RZ, PT ;  /* 0x000000ff0400720c */ /* 0x004fda0003f05270 */
.L_x_16352:
[----:B------:R-:W-:Y:S01]  /*2fa0*/  SEL R19, RZ, 0x1, !P0 ;  /* 0x00000001ff137807 */ /* 0x000fe20004000000 */
[----:B------:R-:W-:-:S07]  /*2fb0*/  VIADD R25, R25, 0x80 ;  /* 0x0000008019197836 */ /* 0x000fce0000000000 */
.L_x_16346:
[----:B------:R-:W-:Y:S05]  /*2fc0*/  BSYNC B6 ;  /* 0x0000000000067941 */ /* 0x000fea0003800000 */
.L_x_16345:
        /* <DEDUP_REMOVED lines=24> */
.L_x_16385:
[----:B------:R-:W2:Y:S02]  /*3150*/  LDG.E.U8 R4, desc[UR36][R4.64] ;  /* 0x0000002404047981 */ /* 0x000ea4000c1e1100 */
[----:B--2---:R-:W-:Y:S01]  /*3160*/  ISETP.NE.AND P0, PT, R4, RZ, PT ;  /* 0x000000ff0400720c */ /* 0x004fe20003f05270 */
[----:B------:R-:W-:-:S12]  /*3170*/  BRA `(.L_x_16387) ;  /* 0x0000000c00747947 */ /* 0x000fd80003800000 */
.L_x_16384:
        /* <DEDUP_REMOVED lines=10> */
.L_x_16389:
[----:B------:R-:W2:Y:S02]  /*3220*/  LDG.E R4, desc[UR36][R4.64] ;  /* 0x0000002404047981 */ /* 0x000ea4000c1e1900 */
[----:B--2---:R-:W-:Y:S01]  /*3230*/  ISETP.NE.AND P0, PT, R4, RZ, PT ;  /* 0x000000ff0400720c */ /* 0x004fe20003f05270 */
[----:B------:R-:W-:-:S12]  /*3240*/  BRA `(.L_x_16387) ;  /* 0x0000000c00407947 */ /* 0x000fd80003800000 */
.L_x_16388:
[----:B------:R-:W2:Y:S02]  /*3250*/  LDG.E.U16 R4, desc[UR36][R4.64] ;  /* 0x0000002404047981 */ /* 0x000ea4000c1e1500 */
[----:B--2---:R-:W-:Y:S01]  /*3260*/  ISETP.NE.AND P0, PT, R4, RZ, PT ;  /* 0x000000ff0400720c */ /* 0x004fe20003f05270 */
[----:B------:R-:W-:-:S12]  /*3270*/  BRA `(.L_x_16387) ;  /* 0x0000000c00347947 */ /* 0x000fd80003800000 */
.L_x_16383:
        /* <DEDUP_REMOVED lines=9> */
.L_x_16391:
[----:B------:R-:W2:Y:S02]  /*3310*/  LDG.E.U16 R0, desc[UR36][R4.64] ;  /* 0x0000002404007981 */ /* 0x000ea4000c1e1500 */
[----:B--2---:R-:W-:-:S05]  /*3320*/  HADD2.F32 R0, -RZ, R0.H0_H0 ;  /* 0x20000000ff007230 */ /* 0x004fca0000004100 */
[----:B------:R-:W-:Y:S01]  /*3330*/  FSETP.NEU.FTZ.AND P0, PT, R0, RZ, PT ;  /* 0x000000ff0000720b */ /* 0x000fe20003f1d000 */
[----:B------:R-:W-:-:S12]  /*3340*/  BRA `(.L_x_16387) ;  /* 0x0000000c00007947 */ /* 0x000fd80003800000 */
.L_x_16390:
        /* <DEDUP_REMOVED lines=11> */
.L_x_16393:
        /* <DEDUP_REMOVED lines=10> */
.L_x_16392:
[----:B------:R-:W2:Y:S02]  /*34a0*/  LDG.E.64 R4, desc[UR36][R4.64] ;  /* 0x0000002404047981 */ /* 0x000ea4000c1e1b00 */
[----:B--2---:R-:W-:Y:S01]  /*34b0*/  DSETP.NEU.AND P0, PT, R4, RZ, PT ;  /* 0x000000ff0400722a */ /* 0x004fe20003f0d000 */
[----:B------:R-:W-:-:S13]  /*34c0*/  BRA `(.L_x_16387) ;  /* 0x0000000800a07947 */ /* 0x000fda0003800000 */
.L_x_16382:
        /* <DEDUP_REMOVED lines=11> */
.L_x_16396:
[----:B------:R-:W2:Y:S02]  /*3580*/  LDG.E.128 R4, desc[UR36][R4.64] ;  /* 0x0000002404047981 */ /* 0x000ea4000c1e1d00 */
[----:B--2---:R-:W-:-:S06]  /*3590*/  DSETP.NEU.AND P0, PT, R6, RZ, PT ;  /* 0x000000ff0600722a */ /* 0x004fcc0003f0d000 */
[----:B------:R-:W-:Y:S01]  /*35a0*/  DSETP.NEU.OR P0, PT, R4, RZ, P0 ;  /* 0x000000ff0400722a */ /* 0x000fe2000070d400 */
[----:B------:R-:W-:-:S13]  /*35b0*/  BRA `(.L_x_16387) ;  /* 0x0000000800647947 */ /* 0x000fda0003800000 */
.L_x_16395:
        /* <DEDUP_REMOVED lines=27> */
.L_x_16398:
        /* <DEDUP_REMOVED lines=14> */
.L_x_16397:
[----:B------:R-:W2:Y:S02]  /*3850*/  LDG.E.U16 R0, desc[UR36][R4.64] ;  /* 0x0000002404007981 */ /* 0x000ea4000c1e1500 */
[----:B--2---:R-:W-:-:S05]  /*3860*/  IMAD.U32 R0, R0, 0x10000, RZ ;  /* 0x0001000000007824 */ /* 0x004fca00078e00ff */
[----:B------:R-:W-:Y:S01]  /*3870*/  FSETP.NEU.FTZ.AND P0, PT, R0, RZ, PT ;  /* 0x000000ff0000720b */ /* 0x000fe20003f1d000 */
[----:B------:R-:W-:-:S12]  /*3880*/  BRA `(.L_x_16387) ;  /* 0x0000000400b07947 */ /* 0x000fd80003800000 */
.L_x_16394:
        /* <DEDUP_REMOVED lines=11> */
.L_x_16401:
        /* <DEDUP_REMOVED lines=21> */
.L_x_16405:
[----:B------:R-:W-:Y:S05]  /*3a90*/  BSYNC B1 ;  /* 0x0000000000017941 */ /* 0x000fea0003800000 */
.L_x_16404:
[----:B------:R-:W-:Y:S01]  /*3aa0*/  LEA R5, R0, 0x3b800000, 0x17 ;  /* 0x3b80000000057811 */ /* 0x000fe200078eb8ff */
[----:B------:R-:W-:-:S05]  /*3ab0*/  IMAD.SHL.U32 R0, R3, 0x100000, RZ ;  /* 0x0010000003007824 */ /* 0x000fca00078e00ff */
[----:B------:R-:W-:-:S07]  /*3ac0*/  LOP3.LUT R0, R5, R0, R6, 0xfe, !PT ;  /* 0x0000000005007212 */ /* 0x000fce00078efe06 */
.L_x_16403:
[----:B------:R-:W-:Y:S05]  /*3ad0*/  BSYNC B0 ;  /* 0x0000000000007941 */ /* 0x000fea0003800000 */
.L_x_16402:
[----:B------:R-:W-:Y:S01]  /*3ae0*/  FSETP.NEU.FTZ.AND P0, PT, R0, RZ, PT ;  /* 0x000000ff0000720b */ /* 0x000fe20003f1d000 */
[----:B------:R-:W-:-:S12]  /*3af0*/  BRA `(.L_x_16387) ;  /* 0x0000000400147947 */ /* 0x000fd80003800000 */
.L_x_16400:
        /* <DEDUP_REMOVED lines=21> */
.L_x_16409:
[----:B------:R-:W-:Y:S05]  /*3c50*/  BSYNC B1 ;  /* 0x0000000000017941 */ /* 0x000fea0003800000 */
.L_x_16408:
[----:B------:R-:W-:Y:S01]  /*3c60*/  LEA R5, R0, 0x37800000, 0x17 ;  /* 0x3780000000057811 */ /* 0x000fe200078eb8ff */
[----:B------:R-:W-:-:S05]  /*3c70*/  IMAD.SHL.U32 R0, R3, 0x200000, RZ ;  /* 0x0020000003007824 */ /* 0x000fca00078e00ff */
[----:B------:R-:W-:-:S07]  /*3c80*/  LOP3.LUT R0, R5, R0, R6, 0xfe, !PT ;  /* 0x0000000005007212 */ /* 0x000fce00078efe06 */
.L_x_16407:
[----:B------:R-:W-:Y:S05]  /*3c90*/  BSYNC B0 ;  /* 0x0000000000007941 */ /* 0x000fea0003800000 */
.L_x_16406:
[----:B------:R-:W-:Y:S01]  /*3ca0*/  FSETP.NEU.FTZ.AND P0, PT, R0, RZ, PT ;  /* 0x000000ff0000720b */ /* 0x000fe20003f1d000 */
[----:B------:R-:W-:-:S12]  /*3cb0*/  BRA `(.L_x_16387) ;  /* 0x0000000000a47947 */ /* 0x000fd80003800000 */
.L_x_16399:
        /* <DEDUP_REMOVED lines=14> */
.L_x_16413:
[----:B------:R-:W-:Y:S05]  /*3da0*/  BSYNC B0 ;  /* 0x0000000000007941 */ /* 0x000fea0003800000 */
.L_x_16412:
[----:B------:R-:W-:Y:S01]  /*3db0*/  FSETP.NEU.FTZ.AND P0, PT, R0, RZ, PT ;  /* 0x000000ff0000720b */ /* 0x000fe20003f1d000 */
[----:B------:R-:W-:-:S12]  /*3dc0*/  BRA `(.L_x_16387) ;  /* 0x0000000000607947 */ /* 0x000fd80003800000 */
.L_x_16386:
        /* <DEDUP_REMOVED lines=16> */
.L_x_16414:
[----:B------:R-:W-:Y:S01]  /*3ed0*/  PLOP3.LUT P0, PT, PT, PT, PT, 0x8, 0x0 ;  /* 0x000000000000781c */ /* 0x000fe20003f0e170 */
[----:B------:R-:W-:-:S12]  /*3ee0*/  BRA `(.L_x_16387) ;  /* 0x0000000000187947 */ /* 0x000fd80003800000 */
.L_x_16411:
[----:B------:R-:W2:Y:S02]  /*3ef0*/  LDG.E.64 R4, desc[UR36][R4.64] ;  /* 0x0000002404047981 */ /* 0x000ea4000c1e1b00 */
[----:B--2---:R-:W-:-:S04]  /*3f00*/  ISETP.NE.U32.AND P0, PT, R4, RZ, PT ;  /* 0x000000ff0400720c */ /* 0x004fc80003f05070 */
[----:B------:R-:W-:Y:S01]  /*3f10*/  ISETP.NE.AND.EX P0, PT, R5, RZ, PT, P0 ;  /* 0x000000ff0500720c */ /* 0x000fe20003f05300 */
[----:B------:R-:W-:-:S12]  /*3f20*/  BRA `(.L_x_16387) ;  /* 0x0000000000087947 */ /* 0x000fd80003800000 */
.L_x_16410:
[----:B------:R-:W2:Y:S02]  /*3f30*/  LDG.E R4, desc[UR36][R4.64] ;  /* 0x0000002404047981 */ /* 0x000ea4000c1e1900 */
[----:B--2---:R-:W-:-:S13]  /*3f40*/  ISETP.NE.AND P0, PT, R4, RZ, PT ;  /* 0x000000ff0400720c */ /* 0x004fda0003f05270 */
.L_x_16387:
[----:B------:R-:W-:-:S07]  /*3f50*/  SEL R23, RZ, 0x1, !P0 ;  /* 0x00000001ff177807 */ /* 0x000fce0004000000 */
.L_x_16381:
[----:B------:R-:W-:Y:S05]  /*3f60*/  BSYNC B6 ;  /* 0x0000000000067941 */ /* 0x000fea0003800000 */
.L_x_16380:
[----:B------:R-:W1:Y:S01]  /*3f70*/  S2R R5, SR_TID.X ;  /* 0x0000000000057919 */ /* 0x000e620000002100 */
[----:B------:R-:W2:Y:S01]  /*3f80*/  LDC.U8 R16, c[0x0][0x234] ;  /* 0x00008d00ff107b82 */ /* 0x000ea20000000000 */
[--C-:B0-----:R-:W-:Y:S01]  /*3f90*/  LOP3.LUT P0, RZ, R18, 0xff, R22.reuse, 0xc8, !PT ;  /* 0x000000ff12ff7812 */ /* 0x101fe2000780c816 */
[----:B------:R-:W-:Y:S01]  /*3fa0*/  BSSY B6, `(.L_x_16415) ;  /* 0x00000f7000067945 */ /* 0x000fe20003800000 */
[--C-:B------:R-:W-:Y:S02]  /*3fb0*/  LOP3.LUT P1, RZ, R17, 0xff, R22.reuse, 0xc8, !PT ;  /* 0x000000ff11ff7812 */ /* 0x100fe4000782c816 */
[--C-:B------:R-:W-:Y:S02]  /*3fc0*/  LOP3.LUT P2, RZ, R19, 0xff, R22.reuse, 0xc8, !PT ;  /* 0x000000ff13ff7812 */ /* 0x100fe4000784c816 */
[----:B------:R-:W-:Y:S02]  /*3fd0*/  LOP3.LUT P3, RZ, R23, 0xff, R22, 0xc8, !PT ;  /* 0x000000ff17ff7812 */ /* 0x000fe4000786c816 */
[----:B------:R-:W-:-:S02]  /*3fe0*/  SEL R3, RZ, 0x1, !P0 ;  /* 0x00000001ff037807 */ /* 0x000fc40004000000 */
[----:B------:R-:W-:Y:S02]  /*3ff0*/  SEL R26, RZ, 0x1, !P1 ;  /* 0x00000001ff1a7807 */ /* 0x000fe40004800000 */
        /* <DEDUP_REMOVED lines=26> */
.L_x_16420:
[----:B------:R0:W-:Y:S01]  /*41a0*/  STG.E.U8 desc[UR36][R8.64], R3 ;  /* 0x0000000308007986 */ /* 0x0001e2000c101124 */
[----:B------:R-:W-:Y:S05]  /*41b0*/  BRA `(.L_x_16416) ;  /* 0x0000000c00547947 */ /* 0x000fea0003800000 */
.L_x_16419:
        /* <DEDUP_REMOVED lines=10> */
.L_x_16423:
[----:B------:R0:W-:Y:S01]  /*4260*/  STG.E desc[UR36][R8.64], R3 ;  /* 0x0000000308007986 */ /* 0x0001e2000c101924 */
[----:B------:R-:W-:Y:S05]  /*4270*/  BRA `(.L_x_16416) ;  /* 0x0000000c00247947 */ /* 0x000fea0003800000 */
.L_x_16422:
[----:B------:R0:W-:Y:S01]  /*4280*/  STG.E.U16 desc[UR36][R8.64], R3 ;  /* 0x0000000308007986 */ /* 0x0001e2000c101524 */
[----:B------:R-:W-:Y:S05]  /*4290*/  BRA `(.L_x_16416) ;  /* 0x0000000c001c7947 */ /* 0x000fea0003800000 */
.L_x_16418:
        /* <DEDUP_REMOVED lines=9> */
.L_x_16425:
[----:B------:R-:W0:Y:S02]  /*4330*/  I2F.S16 R0, R3 ;  /* 0x0000000300007306 */ /* 0x000e240000101400 */
[----:B0-----:R-:W-:-:S05]  /*4340*/  F2FP.F16.F32.PACK_AB R0, RZ, R0 ;  /* 0x00000000ff00723e */ /* 0x001fca00000000ff */
[----:B------:R0:W-:Y:S01]  /*4350*/  STG.E.U16 desc[UR36][R8.64], R0 ;  /* 0x0000000008007986 */ /* 0x0001e2000c101524 */
[----:B------:R-:W-:Y:S05]  /*4360*/  BRA `(.L_x_16416) ;  /* 0x0000000800e87947 */ /* 0x000fea0003800000 */
.L_x_16424:
        /* <DEDUP_REMOVED lines=10> */
.L_x_16427:
[----:B------:R-:W0:Y:S02]  /*4410*/  I2F.S16 R3, R3 ;  /* 0x0000000300037306 */ /* 0x000e240000101400 */
[----:B0-----:R-:W-:-:S04]  /*4420*/  F2FP.F16.F32.PACK_AB R3, RZ, R3 ;  /* 0x00000003ff03723e */ /* 0x001fc800000000ff */
[----:B------:R-:W-:-:S05]  /*4430*/  PRMT R3, R3, 0x5410, RZ ;  /* 0x0000541003037816 */ /* 0x000fca00000000ff */
[----:B------:R0:W-:Y:S01]  /*4440*/  STG.E desc[UR36][R8.64], R3 ;  /* 0x0000000308007986 */ /* 0x0001e2000c101924 */
[----:B------:R-:W-:Y:S05]  /*4450*/  BRA `(.L_x_16416) ;  /* 0x0000000800ac7947 */ /* 0x000fea0003800000 */
.L_x_16426:
[----:B------:R-:W0:Y:S02]  /*4460*/  I2F.F64.S16 R4, R3 ;  /* 0x0000000300047312 */ /* 0x000e240000101c00 */
[----:B0-----:R0:W-:Y:S01]  /*4470*/  STG.E.64 desc[UR36][R8.64], R4 ;  /* 0x0000000408007986 */ /* 0x0011e2000c101b24 */
[----:B------:R-:W-:Y:S05]  /*4480*/  BRA `(.L_x_16416) ;  /* 0x0000000800a07947 */ /* 0x000fea0003800000 */
.L_x_16417:
        /* <DEDUP_REMOVED lines=10> */
.L_x_16430:
[----:B------:R-:W0:Y:S01]  /*4530*/  I2F.F64.S16 R4, R3 ;  /* 0x0000000300047312 */ /* 0x000e220000101c00 */
[----:B------:R-:W-:-:S05]  /*4540*/  CS2R R6, SRZ ;  /* 0x0000000000067805 */ /* 0x000fca000001ff00 */
[----:B0-----:R0:W-:Y:S01]  /*4550*/  STG.E.128 desc[UR36][R8.64], R4 ;  /* 0x0000000408007986 */ /* 0x0011e2000c101d24 */
[----:B------:R-:W-:Y:S05]  /*4560*/  BRA `(.L_x_16416) ;  /* 0x0000000800687947 */ /* 0x000fea0003800000 */
.L_x_16429:
        /* <DEDUP_REMOVED lines=21> */
.L_x_16434:
[----:B------:R-:W-:Y:S05]  /*46c0*/  BSYNC B0 ;  /* 0x0000000000007941 */ /* 0x000fea0003800000 */
.L_x_16433:
[----:B------:R-:W-:-:S05]  /*46d0*/  LOP3.LUT R5, R0, R5, RZ, 0xfc, !PT ;  /* 0x0000000500057212 */ /* 0x000fca00078efcff */
[----:B------:R0:W-:Y:S01]  /*46e0*/  STG.E.U8 desc[UR36][R8.64], R5 ;  /* 0x0000000508007986 */ /* 0x0001e2000c101124 */
[----:B------:R-:W-:Y:S05]  /*46f0*/  BRA `(.L_x_16416) ;  /* 0x0000000800047947 */ /* 0x000fea0003800000 */
.L_x_16432:
        /* <DEDUP_REMOVED lines=13> */
.L_x_16436:
[----:B------:R-:W-:Y:S01]  /*47d0*/  IMAD.MOV.U32 R0, RZ, RZ, 0x7f ;  /* 0x0000007fff007424 */ /* 0x000fe200078e00ff */
[----:B------:R-:W-:-:S04]  /*47e0*/  ISETP.GT.U32.AND P0, PT, R4, 0x7f800000, PT ;  /* 0x7f8000000400780c */ /* 0x000fc80003f04070 */
[----:B------:R-:W-:-:S09]  /*47f0*/  SEL R0, R0, 0x7c, P0 ;  /* 0x0000007c00007807 */ /* 0x000fd20000000000 */
.L_x_16437:
[----:B------:R-:W-:Y:S05]  /*4800*/  BSYNC B0 ;  /* 0x0000000000007941 */ /* 0x000fea0003800000 */
.L_x_16435:
[----:B------:R-:W-:-:S04]  /*4810*/  LOP3.LUT R3, R5, 0x80000000, RZ, 0xc0, !PT ;  /* 0x8000000005037812 */ /* 0x000fc800078ec0ff */
[----:B------:R-:W-:-:S04]  /*4820*/  SHF.R.U32.HI R3, RZ, 0x18, R3 ;  /* 0x00000018ff037819 */ /* 0x000fc80000011603 */
[----:B------:R-:W-:-:S05]  /*4830*/  LOP3.LUT R3, R0, R3, RZ, 0xfc, !PT ;  /* 0x0000000300037212 */ /* 0x000fca00078efcff */
[----:B------:R0:W-:Y:S01]  /*4840*/  STG.E.U8 desc[UR36][R8.64], R3 ;  /* 0x0000000308007986 */ /* 0x0001e2000c101124 */
[----:B------:R-:W-:Y:S05]  /*4850*/  BRA `(.L_x_16416) ;  /* 0x0000000400ac7947 */ /* 0x000fea0003800000 */
.L_x_16431:
[----:B------:R-:W0:Y:S02]  /*4860*/  I2F.S16 R0, R3 ;  /* 0x0000000300007306 */ /* 0x000e240000101400 */
[----:B0-----:R-:W-:-:S05]  /*4870*/  F2FP.BF16.F32.PACK_AB R0, RZ, R0 ;  /* 0x00000000ff00723e */ /* 0x001fca00000010ff */
[----:B------:R0:W-:Y:S01]  /*4880*/  STG.E.U16 desc[UR36][R8.64], R0 ;  /* 0x0000000008007986 */ /* 0x0001e2000c101524 */
[----:B------:R-:W-:Y:S05]  /*4890*/  BRA `(.L_x_16416) ;  /* 0x00000004009c7947 */ /* 0x000fea0003800000 */
.L_x_16428:
        /* <DEDUP_REMOVED lines=10> */
.L_x_16440:
        /* <DEDUP_REMOVED lines=17> */
.L_x_16443:
[----:B------:R-:W-:-:S04]  /*4a50*/  LOP3.LUT R3, R3, 0x80000000, RZ, 0xc0, !PT ;  /* 0x8000000003037812 */ /* 0x000fc800078ec0ff */
[----:B------:R-:W-:-:S04]  /*4a60*/  SHF.R.U32.HI R3, RZ, 0x18, R3 ;  /* 0x00000018ff037819 */ /* 0x000fc80000011603 */
[----:B------:R-:W-:-:S04]  /*4a70*/  LOP3.LUT R0, R0, R3, RZ, 0xfc, !PT ;  /* 0x0000000300007212 */ /* 0x000fc800078efcff */
[----:B------:R-:W-:-:S07]  /*4a80*/  PRMT R4, R0, 0x7610, R4 ;  /* 0x0000761000047816 */ /* 0x000fce0000000004 */
.L_x_16442:
[----:B------:R-:W-:Y:S05]  /*4a90*/  BSYNC B0 ;  /* 0x0000000000007941 */ /* 0x000fea0003800000 */
.L_x_16441:
[----:B------:R4:W-:Y:S01]  /*4aa0*/  STG.E.U8 desc[UR36][R8.64], R4 ;  /* 0x0000000408007986 */ /* 0x0009e2000c101124 */
[----:B------:R-:W-:Y:S05]  /*4ab0*/  BRA `(.L_x_16416) ;  /* 0x0000000400147947 */ /* 0x000fea0003800000 */
.L_x_16439:
        /* <DEDUP_REMOVED lines=17> */
.L_x_16446:
[----:B------:R-:W-:-:S04]  /*4bd0*/  LOP3.LUT R3, R3, 0x80000000, RZ, 0xc0, !PT ;  /* 0x8000000003037812 */ /* 0x000fc800078ec0ff */
[----:B------:R-:W-:-:S04]  /*4be0*/  SHF.R.U32.HI R3, RZ, 0x18, R3 ;  /* 0x00000018ff037819 */ /* 0x000fc80000011603 */
[----:B------:R-:W-:-:S04]  /*4bf0*/  LOP3.LUT R0, R0, R3, RZ, 0xfc, !PT ;  /* 0x0000000300007212 */ /* 0x000fc800078efcff */
[----:B------:R-:W-:-:S07]  /*4c00*/  PRMT R4, R0, 0x7610, R4 ;  /* 0x0000761000047816 */ /* 0x000fce0000000004 */
.L_x_16445:
[----:B------:R-:W-:Y:S05]  /*4c10*/  BSYNC B0 ;  /* 0x0000000000007941 */ /* 0x000fea0003800000 */
.L_x_16444:
[----:B------:R0:W-:Y:S01]  /*4c20*/  STG.E.U8 desc[UR36][R8.64], R4 ;  /* 0x0000000408007986 */ /* 0x0001e2000c101124 */
[----:B------:R-:W-:Y:S05]  /*4c30*/  BRA `(.L_x_16416) ;  /* 0x0000000000b47947 */ /* 0x000fea0003800000 */
.L_x_16438:
        /* <DEDUP_REMOVED lines=23> */
.L_x_16421:
        /* <DEDUP_REMOVED lines=16> */
.L_x_16449:
[----:B------:R-:W-:Y:S05]  /*4eb0*/  BRA `(.L_x_16416) ;  /* 0x0000000000147947 */ /* 0x000fea0003800000 */
.L_x_16448:
[----:B------:R-:W-:Y:S02]  /*4ec0*/  IMAD.MOV.U32 R4, RZ, RZ, R3 ;  /* 0x000000ffff047224 */ /* 0x000fe400078e0003 */
[----:B------:R-:W-:-:S05]  /*4ed0*/  IMAD.MOV.U32 R5, RZ, RZ, RZ ;  /* 0x000000ffff057224 */ /* 0x000fca00078e00ff */
[----:B------:R1:W-:Y:S01]  /*4ee0*/  STG.E.64 desc[UR36][R8.64], R4 ;  /* 0x0000000408007986 */ /* 0x0003e2000c101b24 */
[----:B------:R-:W-:Y:S05]  /*4ef0*/  BRA `(.L_x_16416) ;  /* 0x0000000000047947 */ /* 0x000fea0003800000 */
.L_x_16447:
[----:B------:R0:W-:Y:S02]  /*4f00*/  STG.E desc[UR36][R8.64], R3 ;  /* 0x0000000308007986 */ /* 0x0001e4000c101924 */
.L_x_16416:
[----:B------:R-:W-:Y:S05]  /*4f10*/  BSYNC B6 ;  /* 0x0000000000067941 */ /* 0x000fea0003800000 */
.L_x_16415:
        /* <DEDUP_REMOVED lines=23> */
.L_x_16455:
[----:B------:R0:W-:Y:S01]  /*5090*/  STG.E.U8 desc[UR36][R8.64], R26 ;  /* 0x0000001a08007986 */ /* 0x0001e2000c101124 */
[----:B------:R-:W-:Y:S05]  /*50a0*/  BRA `(.L_x_16457) ;  /* 0x0000000c00487947 */ /* 0x000fea0003800000 */
.L_x_16454:
        /* <DEDUP_REMOVED lines=9> */
.L_x_16459:
[----:B------:R0:W-:Y:S01]  /*5140*/  STG.E desc[UR36][R8.64], R26 ;  /* 0x0000001a08007986 */ /* 0x0001e2000c101924 */
[----:B------:R-:W-:Y:S05]  /*5150*/  BRA `(.L_x_16457) ;  /* 0x0000000c001c7947 */ /* 0x000fea0003800000 */
.L_x_16458:
[----:B------:R0:W-:Y:S01]  /*5160*/  STG.E.U16 desc[UR36][R8.64], R26 ;  /* 0x0000001a08007986 */ /* 0x0001e2000c101524 */
[----:B------:R-:W-:Y:S05]  /*5170*/  BRA `(.L_x_16457) ;  /* 0x0000000c00147947 */ /* 0x000fea0003800000 */
.L_x_16453:
        /* <DEDUP_REMOVED lines=9> */
.L_x_16461:
[----:B------:R-:W0:Y:S02]  /*5210*/  I2F.S16 R0, R26 ;  /* 0x0000001a00007306 */ /* 0x000e240000101400 */
[----:B0-----:R-:W-:-:S05]  /*5220*/  F2FP.F16.F32.PACK_AB R0, RZ, R0 ;  /* 0x00000000ff00723e */ /* 0x001fca00000000ff */
[----:B------:R0:W-:Y:S01]  /*5230*/  STG.E.U16 desc[UR36][R8.64], R0 ;  /* 0x0000000008007986 */ /* 0x0001e2000c101524 */
[----:B------:R-:W-:Y:S05]  /*5240*/  BRA `(.L_x_16457) ;  /* 0x0000000800e07947 */ /* 0x000fea0003800000 */
.L_x_16460:
        /* <DEDUP_REMOVED lines=10> */
.L_x_16463:
[----:B------:R-:W0:Y:S02]  /*52f0*/  I2F.S16 R26, R26 ;  /* 0x0000001a001a7306 */ /* 0x000e240000101400 */
[----:B0-----:R-:W-:-:S04]  /*5300*/  F2FP.F16.F32.PACK_AB R3, RZ, R26 ;  /* 0x0000001aff03723e */ /* 0x001fc800000000ff */
[----:B------:R-:W-:-:S05]  /*5310*/  PRMT R3, R3, 0x5410, RZ ;  /* 0x0000541003037816 */ /* 0x000fca00000000ff */
[----:B------:R0:W-:Y:S01]  /*5320*/  STG.E desc[UR36][R8.64], R3 ;  /* 0x0000000308007986 */ /* 0x0001e2000c101924 */
[----:B------:R-:W-:Y:S05]  /*5330*/  BRA `(.L_x_16457) ;  /* 0x0000000800a47947 */ /* 0x000fea0003800000 */
.L_x_16462:
[----:B------:R-:W0:Y:S02]  /*5340*/  I2F.F64.S16 R26, R26 ;  /* 0x0000001a001a7312 */ /* 0x000e240000101c00 */
[----:B0-----:R0:W-:Y:S01]  /*5350*/  STG.E.64 desc[UR36][R8.64], R26 ;  /* 0x0000001a08007986 */ /* 0x0011e2000c101b24 */
[----:B------:R-:W-:Y:S05]  /*5360*/  BRA `(.L_x_16457) ;  /* 0x0000000800987947 */ /* 0x000fea0003800000 */
.L_x_16452:
        /* <DEDUP_REMOVED lines=10> */
.L_x_16466:
[----:B------:R-:W0:Y:S01]  /*5410*/  I2F.F64.S16 R4, R26 ;  /* 0x0000001a00047312 */ /* 0x000e220000101c00 */
[----:B------:R-:W-:-:S05]  /*5420*/  CS2R R6, SRZ ;  /* 0x0000000000067805 */ /* 0x000fca000001ff00 */
[----:B0-----:R0:W-:Y:S01]  /*5430*/  STG.E.128 desc[UR36][R8.64], R4 ;  /* 0x0000000408007986 */ /* 0x0011e2000c101d24 */
[----:B------:R-:W-:Y:S05]  /*5440*/  BRA `(.L_x_16457) ;  /* 0x0000000800607947 */ /* 0x000fea0003800000 */
.L_x_16465:
        /* <DEDUP_REMOVED lines=21> */
.L_x_16470:
[----:B------:R-:W-:Y:S05]  /*55a0*/  BSYNC B0 ;  /* 0x0000000000007941 */ /* 0x000fea0003800000 */
.L_x_16469:
[----:B------:R-:W-:-:S05]  /*55b0*/  LOP3.LUT R5, R0, R5, RZ, 0xfc, !PT ;  /* 0x0000000500057212 */ /* 0x000fca00078efcff */
[----:B------:R0:W-:Y:S01]  /*55c0*/  STG.E.U8 desc[UR36][R8.64], R5 ;  /* 0x0000000508007986 */ /* 0x0001e2000c101124 */
[----:B------:R-:W-:Y:S05]  /*55d0*/  BRA `(.L_x_16457) ;  /* 0x0000000400fc7947 */ /* 0x000fea0003800000 */
.L_x_16468:
        /* <DEDUP_REMOVED lines=13> */
.L_x_16472:
[----:B------:R-:W-:Y:S01]  /*56b0*/  IMAD.MOV.U32 R0, RZ, RZ, 0x7f ;  /* 0x0000007fff007424 */ /* 0x000fe200078e00ff */
[----:B------:R-:W-:-:S04]  /*56c0*/  ISETP.GT.U32.AND P0, PT, R3, 0x7f800000, PT ;  /* 0x7f8000000300780c */ /* 0x000fc80003f04070 */
[----:B------:R-:W-:-:S09]  /*56d0*/  SEL R0, R0, 0x7c, P0 ;  /* 0x0000007c00007807 */ /* 0x000fd20000000000 */
.L_x_16473:
[----:B------:R-:W-:Y:S05]  /*56e0*/  BSYNC B0 ;  /* 0x0000000000007941 */ /* 0x000fea0003800000 */
.L_x_16471:
[----:B------:R-:W-:-:S04]  /*56f0*/  LOP3.LUT R3, R5, 0x80000000, RZ, 0xc0, !PT ;  /* 0x8000000005037812 */ /* 0x000fc800078ec0ff */
[----:B------:R-:W-:-:S04]  /*5700*/  SHF.R.U32.HI R3, RZ, 0x18, R3 ;  /* 0x00000018ff037819 */ /* 0x000fc80000011603 */
[----:B------:R-:W-:-:S05]  /*5710*/  LOP3.LUT R3, R0, R3, RZ, 0xfc, !PT ;  /* 0x0000000300037212 */ /* 0x000fca00078efcff */
[----:B------:R0:W-:Y:S01]  /*5720*/  STG.E.U8 desc[UR36][R8.64], R3 ;  /* 0x0000000308007986 */ /* 0x0001e2000c101124 */
[----:B------:R-:W-:Y:S05]  /*5730*/  BRA `(.L_x_16457) ;  /* 0x0000000400a47947 */ /* 0x000fea0003800000 */
.L_x_16467:
[----:B------:R-:W0:Y:S02]  /*5740*/  I2F.S16 R0, R26 ;  /* 0x0000001a00007306 */ /* 0x000e240000101400 */
[----:B0-----:R-:W-:-:S05]  /*5750*/  F2FP.BF16.F32.PACK_AB R0, RZ, R0 ;  /* 0x00000000ff00723e */ /* 0x001fca00000010ff */
[----:B------:R0:W-:Y:S01]  /*5760*/  STG.E.U16 desc[UR36][R8.64], R0 ;  /* 0x0000000008007986 */ /* 0x0001e2000c101524 */
[----:B------:R-:W-:Y:S05]  /*5770*/  BRA `(.L_x_16457) ;  /* 0x0000000400947947 */ /* 0x000fea0003800000 */
.L_x_16464:
        /* <DEDUP_REMOVED lines=10> */
.L_x_16476:
        /* <DEDUP_REMOVED lines=17> */
.L_x_16479:
[----:B------:R-:W-:-:S04]  /*5930*/  LOP3.LUT R3, R5, 0x80000000, RZ, 0xc0, !PT ;  /* 0x8000000005037812 */ /* 0x000fc800078ec0ff */
[----:B------:R-:W-:-:S04]  /*5940*/  SHF.R.U32.HI R3, RZ, 0x18, R3 ;  /* 0x00000018ff037819 */ /* 0x000fc80000011603 */
[----:B------:R-:W-:-:S04]  /*5950*/  LOP3.LUT R0, R0, R3, RZ, 0xfc, !PT ;  /* 0x0000000300007212 */ /* 0x000fc800078efcff */
[----:B------:R-:W-:-:S07]  /*5960*/  PRMT R4, R0, 0x7610, R4 ;  /* 0x0000761000047816 */ /* 0x000fce0000000004 */
.L_x_16478:
[----:B------:R-:W-:Y:S05]  /*5970*/  BSYNC B0 ;  /* 0x0000000000007941 */ /* 0x000fea0003800000 */
.L_x_16477:
[----:B------:R3:W-:Y:S01]  /*5980*/  STG.E.U8 desc[UR36][R8.64], R4 ;  /* 0x0000000408007986 */ /* 0x0007e2000c101124 */
[----:B------:R-:W-:Y:S05]  /*5990*/  BRA `(.L_x_16457) ;  /* 0x00000004000c7947 */ /* 0x000fea0003800000 */
.L_x_16475:
        /* <DEDUP_REMOVED lines=17> */
.L_x_16482:
[----:B------:R-:W-:-:S04]  /*5ab0*/  LOP3.LUT R3, R5, 0x80000000, RZ, 0xc0, !PT ;  /* 0x8000000005037812 */ /* 0x000fc800078ec0ff */
[----:B------:R-:W-:-:S04]  /*5ac0*/  SHF.R.U32.HI R3, RZ, 0x18, R3 ;  /* 0x00000018ff037819 */ /* 0x000fc80000011603 */
[----:B------:R-:W-:-:S04]  /*5ad0*/  LOP3.LUT R0, R0, R3, RZ, 0xfc, !PT ;  /* 0x0000000300007212 */ /* 0x000fc800078efcff */
[----:B------:R-:W-:-:S07]  /*5ae0*/  PRMT R4, R0, 0x7610, R4 ;  /* 0x0000761000047816 */ /* 0x000fce0000000004 */
.L_x_16481:
[----:B------:R-:W-:Y:S05]  /*5af0*/  BSYNC B0 ;  /* 0x0000000000007941 */ /* 0x000fea0003800000 */
.L_x_16480:
[----:B------:R0:W-:Y:S01]  /*5b00*/  STG.E.U8 desc[UR36][R8.64], R4 ;  /* 0x0000000408007986 */ /* 0x0001e2000c101124 */
[----:B------:R-:W-:Y:S05]  /*5b10*/  BRA `(.L_x_16457) ;  /* 0x0000000000ac7947 */ /* 0x000fea0003800000 */
.L_x_16474:
        /* <DEDUP_REMOVED lines=22> */
.L_x_16456:
        /* <DEDUP_REMOVED lines=16> */
.L_x_16485:
[----:B------:R-:W-:Y:S05]  /*5d80*/  BRA `(.L_x_16457) ;  /* 0x0000000000107947 */ /* 0x000fea0003800000 */
.L_x_16484:
[----:B------:R-:W-:-:S05]  /*5d90*/  IMAD.MOV.U32 R27, RZ, RZ, RZ ;  /* 0x000000ffff1b7224 */ /* 0x000fca00078e00ff */
[----:B------:R1:W-:Y:S01]  /*5da0*/  STG.E.64 desc[UR36][R8.64], R26 ;  /* 0x0000001a08007986 */ /* 0x0003e2000c101b24 */
[----:B------:R-:W-:Y:S05]  /*5db0*/  BRA `(.L_x_16457) ;  /* 0x0000000000047947 */ /* 0x000fea0003800000 */
.L_x_16483:
[----:B------:R0:W-:Y:S02]  /*5dc0*/  STG.E desc[UR36][R8.64], R26 ;  /* 0x0000001a08007986 */ /* 0x0001e4000c101924 */
.L_x_16457:
        /* <DEDUP_REMOVED lines=23> */
.L_x_16489:
[----:B------:R0:W-:Y:S01]  /*5f40*/  STG.E.U8 desc[UR36][R8.64], R18 ;  /* 0x0000001208007986 */ /* 0x0001e2000c101124 */
[----:B------:R-:W-:Y:S05]  /*5f50*/  BRA `(.L_x_16491) ;  /* 0x0000000c00487947 */ /* 0x000fea0003800000 */
.L_x_16488:
        /* <DEDUP_REMOVED lines=9> */
.L_x_16493:
[----:B------:R0:W-:Y:S01]  /*5ff0*/  STG.E desc[UR36][R8.64], R18 ;  /* 0x0000001208007986 */ /* 0x0001e2000c101924 */
[----:B------:R-:W-:Y:S05]  /*6000*/  BRA `(.L_x_16491) ;  /* 0x0000000c001c7947 */ /* 0x000fea0003800000 */
.L_x_16492:
[----:B------:R0:W-:Y:S01]  /*6010*/  STG.E.U16 desc[UR36][R8.64], R18 ;  /* 0x0000001208007986 */ /* 0x0001e2000c101524 */
[----:B------:R-:W-:Y:S05]  /*6020*/  BRA `(.L_x_16491) ;  /* 0x0000000c00147947 */ /* 0x000fea0003800000 */
.L_x_16487:
        /* <DEDUP_REMOVED lines=9> */
.L_x_16495:
[----:B------:R-:W0:Y:S02]  /*60c0*/  I2F.S16 R0, R18 ;  /* 0x0000001200007306 */ /* 0x000e240000101400 */
[----:B0-----:R-:W-:-:S05]  /*60d0*/  F2FP.F16.F32.PACK_AB R0, RZ, R0 ;  /* 0x00000000ff00723e */ /* 0x001fca00000000ff */
[----:B------:R0:W-:Y:S01]  /*60e0*/  STG.E.U16 desc[UR36][R8.64], R0 ;  /* 0x0000000008007986 */ /* 0x0001e2000c101524 */
[----:B------:R-:W-:Y:S05]  /*60f0*/  BRA `(.L_x_16491) ;  /* 0x0000000800e07947 */ /* 0x000fea0003800000 */
.L_x_16494:
        /* <DEDUP_REMOVED lines=10> */
.L_x_16497:
[----:B------:R-:W0:Y:S02]  /*61a0*/  I2F.S16 R18, R18 ;  /* 0x0000001200127306 */ /* 0x000e240000101400 */
[----:B0-----:R-:W-:-:S04]  /*61b0*/  F2FP.F16.F32.PACK_AB R3, RZ, R18 ;  /* 0x00000012ff03723e */ /* 0x001fc800000000ff */
[----:B------:R-:W-:-:S05]  /*61c0*/  PRMT R3, R3, 0x5410, RZ ;  /* 0x0000541003037816 */ /* 0x000fca00000000ff */
[----:B------:R0:W-:Y:S01]  /*61d0*/  STG.E desc[UR36][R8.64], R3 ;  /* 0x0000000308007986 */ /* 0x0001e2000c101924 */
[----:B------:R-:W-:Y:S05]  /*61e0*/  BRA `(.L_x_16491) ;  /* 0x0000000800a47947 */ /* 0x000fea0003800000 */
.L_x_16496:
[----:B------:R-:W0:Y:S02]  /*61f0*/  I2F.F64.S16 R18, R18 ;  /* 0x0000001200127312 */ /* 0x000e240000101c00 */
[----:B0-----:R0:W-:Y:S01]  /*6200*/  STG.E.64 desc[UR36][R8.64], R18 ;  /* 0x0000001208007986 */ /* 0x0011e2000c101b24 */
[----:B------:R-:W-:Y:S05]  /*6210*/  BRA `(.L_x_16491) ;  /* 0x0000000800987947 */ /* 0x000fea0003800000 */
.L_x_16486:
        /* <DEDUP_REMOVED lines=10> */
.L_x_16500:
[----:B------:R-:W0:Y:S01]  /*62c0*/  I2F.F64.S16 R4, R18 ;  /* 0x0000001200047312 */ /* 0x000e220000101c00 */
[----:B------:R-:W-:-:S05]  /*62d0*/  CS2R R6, SRZ ;  /* 0x0000000000067805 */ /* 0x000fca000001ff00 */
[----:B0-----:R0:W-:Y:S01]  /*62e0*/  STG.E.128 desc[UR36][R8.64], R4 ;  /* 0x0000000408007986 */ /* 0x0011e2000c101d24 */
[----:B------:R-:W-:Y:S05]  /*62f0*/  BRA `(.L_x_16491) ;  /* 0x0000000800607947 */ /* 0x000fea0003800000 */
.L_x_16499:
        /* <DEDUP_REMOVED lines=21> */
.L_x_16504:
[----:B------:R-:W-:Y:S05]  /*6450*/  BSYNC B0 ;  /* 0x0000000000007941 */ /* 0x000fea0003800000 */
.L_x_16503:
[----:B------:R-:W-:-:S05]  /*6460*/  LOP3.LUT R5, R0, R5, RZ, 0xfc, !PT ;  /* 0x0000000500057212 */ /* 0x000fca00078efcff */
[----:B------:R0:W-:Y:S01]  /*6470*/  STG.E.U8 desc[UR36][R8.64], R5 ;  /* 0x0000000508007986 */ /* 0x0001e2000c101124 */
[----:B------:R-:W-:Y:S05]  /*6480*/  BRA `(.L_x_16491) ;  /* 0x0000000400fc7947 */ /* 0x000fea0003800000 */
.L_x_16502:
        /* <DEDUP_REMOVED lines=13> */
.L_x_16506:
[----:B------:R-:W-:Y:S01]  /*6560*/  IMAD.MOV.U32 R0, RZ, RZ, 0x7f ;  /* 0x0000007fff007424 */ /* 0x000fe200078e00ff */
[----:B------:R-:W-:-:S04]  /*6570*/  ISETP.GT.U32.AND P0, PT, R3, 0x7f800000, PT ;  /* 0x7f8000000300780c */ /* 0x000fc80003f04070 */
[----:B------:R-:W-:-:S09]  /*6580*/  SEL R0, R0, 0x7c, P0 ;  /* 0x0000007c00007807 */ /* 0x000fd20000000000 */
.L_x_16507:
[----:B------:R-:W-:Y:S05]  /*6590*/  BSYNC B0 ;  /* 0x0000000000007941 */ /* 0x000fea0003800000 */
.L_x_16505:
[----:B------:R-:W-:-:S04]  /*65a0*/  LOP3.LUT R3, R5, 0x80000000, RZ, 0xc0, !PT ;  /* 0x8000000005037812 */ /* 0x000fc800078ec0ff */
[----:B------:R-:W-:-:S04]  /*65b0*/  SHF.R.U32.HI R3, RZ, 0x18, R3 ;  /* 0x00000018ff037819 */ /* 0x000fc80000011603 */
[----:B------:R-:W-:-:S05]  /*65c0*/  LOP3.LUT R3, R0, R3, RZ, 0xfc, !PT ;  /* 0x0000000300037212 */ /* 0x000fca00078efcff */
[----:B------:R0:W-:Y:S01]  /*65d0*/  STG.E.U8 desc[UR36][R8.64], R3 ;  /* 0x0000000308007986 */ /* 0x0001e2000c101124 */
[----:B------:R-:W-:Y:S05]  /*65e0*/  BRA `(.L_x_16491) ;  /* 0x0000000400a47947 */ /* 0x000fea0003800000 */
.L_x_16501:
[----:B------:R-:W0:Y:S02]  /*65f0*/  I2F.S16 R0, R18 ;  /* 0x0000001200007306 */ /* 0x000e240000101400 */
[----:B0-----:R-:W-:-:S05]  /*6600*/  F2FP.BF16.F32.PACK_AB R0, RZ, R0 ;  /* 0x00000000ff00723e */ /* 0x001fca00000010ff */
[----:B------:R0:W-:Y:S01]  /*6610*/  STG.E.U16 desc[UR36][R8.64], R0 ;  /* 0x0000000008007986 */ /* 0x0001e2000c101524 */
[----:B------:R-:W-:Y:S05]  /*6620*/  BRA `(.L_x_16491) ;  /* 0x0000000400947947 */ /* 0x000fea0003800000 */
.L_x_16498:
        /* <DEDUP_REMOVED lines=10> */
.L_x_16510:
        /* <DEDUP_REMOVED lines=17> */
.L_x_16513:
[----:B------:R-:W-:-:S04]  /*67e0*/  LOP3.LUT R3, R5, 0x80000000, RZ, 0xc0, !PT ;  /* 0x8000000005037812 */ /* 0x000fc800078ec0ff */
[----:B------:R-:W-:-:S04]  /*67f0*/  SHF.R.U32.HI R3, RZ, 0x18, R3 ;  /* 0x00000018ff037819 */ /* 0x000fc80000011603 */
[----:B------:R-:W-:-:S04]  /*6800*/  LOP3.LUT R0, R0, R3, RZ, 0xfc, !PT ;  /* 0x0000000300007212 */ /* 0x000fc800078efcff */
[----:B------:R-:W-:-:S07]  /*6810*/  PRMT R4, R0, 0x7610, R4 ;  /* 0x0000761000047816 */ /* 0x000fce0000000004 */
.L_x_16512:
[----:B------:R-:W-:Y:S05]  /*6820*/  BSYNC B0 ;  /* 0x0000000000007941 */ /* 0x000fea0003800000 */
.L_x_16511:
[----:B------:R3:W-:Y:S01]  /*6830*/  STG.E.U8 desc[UR36][R8.64], R4 ;  /* 0x0000000408007986 */ /* 0x0007e2000c101124 */
[----:B------:R-:W-:Y:S05]  /*6840*/  BRA `(.L_x_16491) ;  /* 0x00000004000c7947 */ /* 0x000fea0003800000 */
.L_x_16509:
        /* <DEDUP_REMOVED lines=17> */
.L_x_16516:
[----:B------:R-:W-:-:S04]  /*6960*/  LOP3.LUT R3, R5, 0x80000000, RZ, 0xc0, !PT ;  /* 0x8000000005037812 */ /* 0x000fc800078ec0ff */
[----:B------:R-:W-:-:S04]  /*6970*/  SHF.R.U32.HI R3, RZ, 0x18, R3 ;  /* 0x00000018ff037819 */ /* 0x000fc80000011603 */
[----:B------:R-:W-:-:S04]  /*6980*/  LOP3.LUT R0, R0, R3, RZ, 0xfc, !PT ;  /* 0x0000000300007212 */ /* 0x000fc800078efcff */
[----:B------:R-:W-:-:S07]  /*6990*/  PRMT R4, R0, 0x7610, R4 ;  /* 0x0000761000047816 */ /* 0x000fce0000000004 */
.L_x_16515:
[----:B------:R-:W-:Y:S05]  /*69a0*/  BSYNC B0 ;  /* 0x0000000000007941 */ /* 0x000fea0003800000 */
.L_x_16514:
[----:B------:R0:W-:Y:S01]  /*69b0*/  STG.E.U8 desc[UR36][R8.64], R4 ;  /* 0x0000000408007986 */ /* 0x0001e2000c101124 */
[----:B------:R-:W-:Y:S05]  /*69c0*/  BRA `(.L_x_16491) ;  /* 0x0000000000ac7947 */ /* 0x000fea0003800000 */
.L_x_16508:
        /* <DEDUP_REMOVED lines=22> */
.L_x_16490:
        /* <DEDUP_REMOVED lines=16> */
.L_x_16519:
[----:B------:R-:W-:Y:S05]  /*6c30*/  BRA `(.L_x_16491) ;  /* 0x0000000000107947 */ /* 0x000fea0003800000 */
.L_x_16518:
[----:B------:R-:W-:-:S05]  /*6c40*/  IMAD.MOV.U32 R19, RZ, RZ, RZ ;  /* 0x000000ffff137224 */ /* 0x000fca00078e00ff */
[----:B------:R2:W-:Y:S01]  /*6c50*/  STG.E.64 desc[UR36][R8.64], R18 ;  /* 0x0000001208007986 */ /* 0x0005e2000c101b24 */
[----:B------:R-:W-:Y:S05]  /*6c60*/  BRA `(.L_x_16491) ;  /* 0x0000000000047947 */ /* 0x000fea0003800000 */
.L_x_16517:
[----:B------:R0:W-:Y:S02]  /*6c70*/  STG.E desc[UR36][R8.64], R18 ;  /* 0x0000001208007986 */ /* 0x0001e4000c101924 */
.L_x_16491:
[----:B------:R-:W-:-:S07]  /*6c80*/  VIADD R17, R17, 0x80 ;  /* 0x0000008011117836 */ /* 0x000fce0000000000 */
.L_x_16451:
[----:B------:R-:W-:Y:S05]  /*6c90*/  BSYNC B6 ;  /* 0x0000000000067941 */ /* 0x000fea0003800000 */
.L_x_16450:
        /* <DEDUP_REMOVED lines=21> */
.L_x_16523:
[----:B------:R-:W-:Y:S01]  /*6df0*/  STG.E.U8 desc[UR36][R2.64], R22 ;  /* 0x0000001602007986 */ /* 0x000fe2000c101124 */
[----:B------:R-:W-:Y:S05]  /*6e00*/  EXIT ;  /* 0x000000000000794d */ /* 0x000fea0003800000 */
.L_x_16522:
        /* <DEDUP_REMOVED lines=9> */
.L_x_16526:
[----:B------:R-:W-:Y:S01]  /*6ea0*/  STG.E desc[UR36][R2.64], R22 ;  /* 0x0000001602007986 */ /* 0x000fe2000c101924 */
[----:B------:R-:W-:Y:S05]  /*6eb0*/  EXIT ;  /* 0x000000000000794d */ /* 0x000fea0003800000 */
.L_x_16525:
[----:B------:R-:W-:Y:S01]  /*6ec0*/  STG.E.U16 desc[UR36][R2.64], R22 ;  /* 0x0000001602007986 */ /* 0x000fe2000c101524 */
[----:B------:R-:W-:Y:S05]  /*6ed0*/  EXIT ;  /* 0x000000000000794d */ /* 0x000fea0003800000 */
.L_x_16521:
        /* <DEDUP_REMOVED lines=9> */
.L_x_16528:
[----:B------:R-:W0:Y:S02]  /*6f70*/  I2F.S16 R0, R22 ;  /* 0x0000001600007306 */ /* 0x000e240000101400 */
[----:B0-----:R-:W-:-:S05]  /*6f80*/  F2FP.F16.F32.PACK_AB R0, RZ, R0 ;  /* 0x00000000ff00723e */ /* 0x001fca00000000ff */
[----:B------:R-:W-:Y:S01]  /*6f90*/  STG.E.U16 desc[UR36][R2.64], R0 ;  /* 0x0000000002007986 */ /* 0x000fe2000c101524 */
[----:B------:R-:W-:Y:S05]  /*6fa0*/  EXIT ;  /* 0x000000000000794d */ /* 0x000fea0003800000 */
.L_x_16527:
        /* <DEDUP_REMOVED lines=10> */
.L_x_16530:
[----:B------:R-:W0:Y:S02]  /*7050*/  I2F.S16 R22, R22 ;  /* 0x0000001600167306 */ /* 0x000e240000101400 */
[----:B0-----:R-:W-:-:S04]  /*7060*/  F2FP.F16.F32.PACK_AB R5, RZ, R22 ;  /* 0x00000016ff05723e */ /* 0x001fc800000000ff */
[----:B------:R-:W-:-:S05]  /*7070*/  PRMT R5, R5, 0x5410, RZ ;  /* 0x0000541005057816 */ /* 0x000fca00000000ff */
[----:B------:R-:W-:Y:S01]  /*7080*/  STG.E desc[UR36][R2.64], R5 ;  /* 0x0000000502007986 */ /* 0x000fe2000c101924 */
[----:B------:R-:W-:Y:S05]  /*7090*/  EXIT ;  /* 0x000000000000794d */ /* 0x000fea0003800000 */
.L_x_16529:
[----:B------:R-:W0:Y:S02]  /*70a0*/  I2F.F64.S16 R22, R22 ;  /* 0x0000001600167312 */ /* 0x000e240000101c00 */
[----:B0-----:R-:W-:Y:S01]  /*70b0*/  STG.E.64 desc[UR36][R2.64], R22 ;  /* 0x0000001602007986 */ /* 0x001fe2000c101b24 */
[----:B------:R-:W-:Y:S05]  /*70c0*/  EXIT ;  /* 0x000000000000794d */ /* 0x000fea0003800000 */
.L_x_16520:
        /* <DEDUP_REMOVED lines=10> */
.L_x_16533:
[----:B------:R-:W0:Y:S01]  /*7170*/  I2F.F64.S16 R4, R22 ;  /* 0x0000001600047312 */ /* 0x000e220000101c00 */
[----:B------:R-:W-:-:S05]  /*7180*/  CS2R R6, SRZ ;  /* 0x0000000000067805 */ /* 0x000fca000001ff00 */
[----:B0-----:R-:W-:Y:S01]  /*7190*/  STG.E.128 desc[UR36][R2.64], R4 ;  /* 0x0000000402007986 */ /* 0x001fe2000c101d24 */
[----:B------:R-:W-:Y:S05]  /*71a0*/  EXIT ;  /* 0x000000000000794d */ /* 0x000fea0003800000 */
.L_x_16532:
        /* <DEDUP_REMOVED lines=21> */
.L_x_16537:
[----:B------:R-:W-:Y:S05]  /*7300*/  BSYNC B0 ;  /* 0x0000000000007941 */ /* 0x000fea0003800000 */
.L_x_16536:
[----:B------:R-:W-:-:S05]  /*7310*/  LOP3.LUT R5, R0, R5, RZ, 0xfc, !PT ;  /* 0x0000000500057212 */ /* 0x000fca00078efcff */
[----:B------:R-:W-:Y:S01]  /*7320*/  STG.E.U8 desc[UR36][R2.64], R5 ;  /* 0x0000000502007986 */ /* 0x000fe2000c101124 */
[----:B------:R-:W-:Y:S05]  /*7330*/  EXIT ;  /* 0x000000000000794d */ /* 0x000fea0003800000 */
.L_x_16535:
        /* <DEDUP_REMOVED lines=13> */
.L_x_16539:
[----:B------:R-:W-:Y:S01]  /*7410*/  IMAD.MOV.U32 R0, RZ, RZ, 0x7f ;  /* 0x0000007fff007424 */ /* 0x000fe200078e00ff */
[----:B------:R-:W-:-:S04]  /*7420*/  ISETP.GT.U32.AND P0, PT, R4, 0x7f800000, PT ;  /* 0x7f8000000400780c */ /* 0x000fc80003f04070 */
[----:B------:R-:W-:-:S09]  /*7430*/  SEL R0, R0, 0x7c, P0 ;  /* 0x0000007c00007807 */ /* 0x000fd20000000000 */
.L_x_16540:
[----:B------:R-:W-:Y:S05]  /*7440*/  BSYNC B0 ;  /* 0x0000000000007941 */ /* 0x000fea0003800000 */
.L_x_16538:
[----:B------:R-:W-:-:S04]  /*7450*/  LOP3.LUT R4, R5, 0x80000000, RZ, 0xc0, !PT ;  /* 0x8000000005047812 */ /* 0x000fc800078ec0ff */
[----:B------:R-:W-:-:S04]  /*7460*/  SHF.R.U32.HI R5, RZ, 0x18, R4 ;  /* 0x00000018ff057819 */ /* 0x000fc80000011604 */
[----:B------:R-:W-:-:S05]  /*7470*/  LOP3.LUT R5, R0, R5, RZ, 0xfc, !PT ;  /* 0x0000000500057212 */ /* 0x000fca00078efcff */
[----:B------:R-:W-:Y:S01]  /*7480*/  STG.E.U8 desc[UR36][R2.64], R5 ;  /* 0x0000000502007986 */ /* 0x000fe2000c101124 */
[----:B------:R-:W-:Y:S05]  /*7490*/  EXIT ;  /* 0x000000000000794d */ /* 0x000fea0003800000 */
.L_x_16534:
[----:B------:R-:W0:Y:S02]  /*74a0*/  I2F.S16 R0, R22 ;  /* 0x0000001600007306 */ /* 0x000e240000101400 */
[----:B0-----:R-:W-:-:S05]  /*74b0*/  F2FP.BF16.F32.PACK_AB R0, RZ, R0 ;  /* 0x00000000ff00723e */ /* 0x001fca00000010ff */
[----:B------:R-:W-:Y:S01]  /*74c0*/  STG.E.U16 desc[UR36][R2.64], R0 ;  /* 0x0000000002007986 */ /* 0x000fe2000c101524 */
[----:B------:R-:W-:Y:S05]  /*74d0*/  EXIT ;  /* 0x000000000000794d */ /* 0x000fea0003800000 */
.L_x_16531:
        /* <DEDUP_REMOVED lines=10> */
.L_x_16543:
        /* <DEDUP_REMOVED lines=17> */
.L_x_16546:
[----:B------:R-:W-:-:S04]  /*7690*/  LOP3.LUT R0, R7, 0x80000000, RZ, 0xc0, !PT ;  /* 0x8000000007007812 */ /* 0x000fc800078ec0ff */
[----:B------:R-:W-:-:S04]  /*76a0*/  SHF.R.U32.HI R5, RZ, 0x18, R0 ;  /* 0x00000018ff057819 */ /* 0x000fc80000011600 */
[----:B------:R-:W-:-:S04]  /*76b0*/  LOP3.LUT R4, R4, R5, RZ, 0xfc, !PT ;  /* 0x0000000504047212 */ /* 0x000fc800078efcff */
[----:B------:R-:W-:-:S07]  /*76c0*/  PRMT R0, R4, 0x7610, R0 ;  /* 0x0000761004007816 */ /* 0x000fce0000000000 */
.L_x_16545:
[----:B------:R-:W-:Y:S05]  /*76d0*/  BSYNC B0 ;  /* 0x0000000000007941 */ /* 0x000fea0003800000 */
.L_x_16544:
[----:B------:R-:W-:Y:S01]  /*76e0*/  STG.E.U8 desc[UR36][R2.64], R0 ;  /* 0x0000000002007986 */ /* 0x000fe2000c101124 */
[----:B------:R-:W-:Y:S05]  /*76f0*/  EXIT ;  /* 0x000000000000794d */ /* 0x000fea0003800000 */
.L_x_16542:
        /* <DEDUP_REMOVED lines=17> */
.L_x_16549:
[----:B------:R-:W-:-:S04]  /*7810*/  LOP3.LUT R0, R7, 0x80000000, RZ, 0xc0, !PT ;  /* 0x8000000007007812 */ /* 0x000fc800078ec0ff */
[----:B------:R-:W-:-:S04]  /*7820*/  SHF.R.U32.HI R5, RZ, 0x18, R0 ;  /* 0x00000018ff057819 */ /* 0x000fc80000011600 */
[----:B------:R-:W-:-:S04]  /*7830*/  LOP3.LUT R4, R4, R5, RZ, 0xfc, !PT ;  /* 0x0000000504047212 */ /* 0x000fc800078efcff */
[----:B------:R-:W-:-:S07]  /*7840*/  PRMT R0, R4, 0x7610, R0 ;  /* 0x0000761004007816 */ /* 0x000fce0000000000 */
.L_x_16548:
[----:B------:R-:W-:Y:S05]  /*7850*/  BSYNC B0 ;  /* 0x0000000000007941 */ /* 0x000fea0003800000 */
.L_x_16547:
[----:B------:R-:W-:Y:S01]  /*7860*/  STG.E.U8 desc[UR36][R2.64], R0 ;  /* 0x0000000002007986 */ /* 0x000fe2000c101124 */
[----:B------:R-:W-:Y:S05]  /*7870*/  EXIT ;  /* 0x000000000000794d */ /* 0x000fea0003800000 */
.L_x_16541:
        /* <DEDUP_REMOVED lines=22> */
.L_x_16524:
        /* <DEDUP_REMOVED lines=16> */
.L_x_16552:
[----:B------:R-:W-:Y:S05]  /*7ae0*/  EXIT ;  /* 0x000000000000794d */ /* 0x000fea0003800000 */
.L_x_16551:
[----:B------:R-:W-:-:S05]  /*7af0*/  IMAD.MOV.U32 R23, RZ, RZ, RZ ;  /* 0x000000ffff177224 */ /* 0x000fca00078e00ff */
[----:B------:R-:W-:Y:S01]  /*7b00*/  STG.E.64 desc[UR36][R2.64], R22 ;  /* 0x0000001602007986 */ /* 0x000fe2000c101b24 */
[----:B------:R-:W-:Y:S05]  /*7b10*/  EXIT ;  /* 0x000000000000794d */ /* 0x000fea0003800000 */
.L_x_16550:
[----:B------:R-:W-:Y:S01]  /*7b20*/  STG.E desc[UR36][R2.64], R22 ;  /* 0x0000001602007986 */ /* 0x000fe2000c101924 */
[----:B------:R-:W-:Y:S05]  /*7b30*/  EXIT ;  /* 0x000000000000794d */ /* 0x000fea0003800000 */
.L_x_16553:
        /* <DEDUP_REMOVED lines=12> */
.L_x_43904:


//--------------------- .text._ZN2at6native18elementwise_kernelILi128ELi4EZNS0_22gpu_kernel_impl_nocastINS0_13AUnaryFunctorIbbbZZZNS0_22logical_or_kernel_cudaERNS_14TensorIteratorEENKUlvE0_clEvENKUlvE7_clEvEUlbbE_EEEEvRNS_18TensorIteratorBaseERKT_EUliE_EEviT1_ --------------------------
	.section	.text._ZN2at6native18elementwise_kernelILi128ELi4EZNS0_22gpu_kernel_impl_nocastINS0_13AUnaryFunctorIbbbZZZNS0_22logical_or_kernel_cudaERNS_14TensorIteratorEENKUlvE0_clEvENKUlvE7_clEvEUlbbE_EEEEvRNS_18TensorIteratorBaseERKT_EUliE_EEviT1_,"ax",@progbits
	.align	128
        .global         _ZN2at6native18elementwise_kernelILi128ELi4EZNS0_22gpu_kernel_impl_nocastINS0_13AUnaryFunctorIbbbZZZNS0_22logical_or_kernel_cudaERNS_14TensorIteratorEENKUlvE0_clEvENKUlvE7_clEvEUlbbE_EEEEvRNS_18TensorIteratorBaseERKT_EUliE_EEviT1_
        .type           _ZN2at6native18elementwise_kernelILi128ELi4EZNS0_22gpu_kernel_impl_nocastINS0_13AUnaryFunctorIbbbZZZNS0_22logical_or_kernel_cudaERNS_14TensorIteratorEENKUlvE0_clEvENKUlvE7_clEvEUlbbE_EEEEvRNS_18TensorIteratorBaseERKT_EUliE_EEviT1_,@function
        .size           _ZN2at6native18elementwise_kernelILi128ELi4EZNS0_22gpu_kernel_impl_nocastINS0_13AUnaryFunctorIbbbZZZNS0_22logical_or_kernel_cudaERNS_14TensorIteratorEENKUlvE0_clEvENKUlvE7_clEvEUlbbE_EEEEvRNS_18TensorIteratorBaseERKT_EUliE_EEviT1_,(.L_x_43905 - _ZN2at6native18elementwise_kernelILi128ELi4EZNS0_22gpu_kernel_impl_nocastINS0_13AUnaryFunctorIbbbZZZNS0_22logical_or_kernel_cudaERNS_14TensorIteratorEENKUlvE0_clEvENKUlvE7_clEvEUlbbE_EEEEvRNS_18TensorIteratorBaseERKT_EUliE_EEviT1_)
        .other          _ZN2at6native18elementwise_kernelILi128ELi4EZNS0_22gpu_kernel_impl_nocastINS0_13AUnaryFunctorIbbbZZZNS0_22logical_or_kernel_cudaERNS_14TensorIteratorEENKUlvE0_clEvENKUlvE7_clEvEUlbbE_EEEEvRNS_18TensorIteratorBaseERKT_EUliE_EEviT1_,@"STO_CUDA_ENTRY STV_DEFAULT"
_ZN2at6native18elementwise_kernelILi128ELi4EZNS0_22gpu_kernel_impl_nocastINS0_13AUnaryFunctorIbbbZZZNS0_22logical_or_kernel_cudaERNS_14TensorIteratorEENKUlvE0_clEvENKUlvE7_clEvEUlbbE_EEEEvRNS_18TensorIteratorBaseERKT_EUliE_EEviT1_:
.text._ZN2at6native18elementwise_kernelILi128ELi4EZNS0_22gpu_kernel_impl_nocastINS0_13AUnaryFunctorIbbbZZZNS0_22logical_or_kernel_cudaERNS_14TensorIteratorEENKUlvE0_clEvENKUlvE7_clEvEUlbbE_EEEEvRNS_18TensorIteratorBaseERKT_EUliE_EEviT1_:
[----:B------:R-:W-:Y:S01]  /*0000*/  LDC R1, c[0x0][0x28] ;  /* 0x00000a00ff017b82 */ /* 0x000fe20000000800 */
[----:B------:R-:W0:Y:S07]  /*0010*/  S2R R3, SR_CTAID.X ;  /* 0x0000000000037919 */ /* 0x000e2e0000002500 */
[----:B------:R-:W1:Y:S01]  /*0020*/  LDC.U8 R0, c[0x0][0x421] ;  /* 0x00010840ff007b82 */ /* 0x000e620000000000 */
[----:B------:R-:W-:Y:S01]  /*0030*/  ULDC UR6, c[0x0][0x210] ;  /* 0x0000840000067ab9 */ /* 0x000fe20000000800 */
[----:B------:R-:W-:Y:S01]  /*0040*/  ULDC.64 UR4, c[0x0][0x208] ;  /* 0x0000820000047ab9 */ /* 0x000fe20000000a00 */
[----:B------:R-:W0:Y:S01]  /*0050*/  S2R R2, SR_TID.X ;  /* 0x0000000000027919 */ /* 0x000e220000002100 */
[----:B------:R-:W-:Y:S01]  /*0060*/  BSSY B0, `(.L_x_16554) ;  /* 0x0000140000007945 */ /* 0x000fe20003800000 */
[----:B0-----:R-:W-:-:S04]  /*0070*/  LEA R3, R3, R2, 0x9 ;  /* 0x0000000203037211 */ /* 0x001fc800078e48ff */
[----:B------:R-:W-:-:S13]  /*0080*/  ISETP.GE.AND P0, PT, R3, UR6, PT ;  /* 0x0000000603007c0c */ /* 0x000fda000bf06270 */
[----:B-1----:R-:W-:Y:S05]  /*0090*/  @P0 BRA `(.L_x_16555) ;  /* 0x0000001000f00947 */ /* 0x002fea0003800000 */
        /* <DEDUP_REMOVED lines=303> */
.L_x_16556:
[----:B------:R-:W-:Y:S02]  /*1390*/  ULDC.64 UR8, c[0x0][0x418] ;  /* 0x0001060000087ab9 */ /* 0x000fe40000000a00 */
[----:B------:R-:W-:-:S04]  /*13a0*/  IADD3 R6, P0, R2, UR8, RZ ;  /* 0x0000000802067c10 */ /* 0x000fc8000ff1e0ff */
[----:B------:R-:W-:Y:S01]  /*13b0*/  IADD3.X R7, RZ, UR9, RZ, P0, !PT ;  /* 0x00000009ff077c10 */ /* 0x000fe200087fe4ff */
[----:B------:R-:W-:-:S04]  /*13c0*/  ULDC.64 UR8, c[0x0][0x410] ;  /* 0x0001040000087ab9 */ /* 0x000fc80000000a00 */
[----:B------:R-:W2:Y:S01]  /*13d0*/  LDG.E.U8 R6, desc[UR4][R6.64] ;  /* 0x0000000406067981 */ /* 0x000ea2000c1e1100 */
[----:B------:R-:W-:Y:S02]  /*13e0*/  IADD3 R4, P1, R5, UR8, RZ ;  /* 0x0000000805047c10 */ /* 0x000fe4000ff3e0ff */
[----:B------:R-:W-:Y:S02]  /*13f0*/  IADD3 R3, R3, 0x80, RZ ;  /* 0x0000008003037810 */ /* 0x000fe40007ffe0ff */
[----:B------:R-:W-:Y:S02]  /*1400*/  IADD3.X R5, RZ, UR9, RZ, P1, !PT ;  /* 0x00000009ff057c10 */ /* 0x000fe40008ffe4ff */
[----:B--2---:R-:W-:-:S04]  /*1410*/  ISETP.NE.AND P0, PT, R6, RZ, PT ;  /* 0x000000ff0600720c */ /* 0x004fc80003f05270 */
[----:B------:R-:W-:-:S04]  /*1420*/  SEL R9, RZ, 0x1, !P0 ;  /* 0x00000001ff097807 */ /* 0x000fc80004000000 */
[----:B------:R-:W-:-:S04]  /*1430*/  LOP3.LUT P0, RZ, R0, 0xff, R9, 0xc8, !PT ;  /* 0x000000ff00ff7812 */ /* 0x000fc8000780c809 */
[----:B------:R-:W-:-:S05]  /*1440*/  SEL R9, RZ, 0x1, !P0 ;  /* 0x00000001ff097807 */ /* 0x000fca0004000000 */
[----:B------:R0:W-:Y:S04]  /*1450*/  STG.E.U8 desc[UR4][R4.64], R9 ;  /* 0x0000000904007986 */ /* 0x0001e8000c101104 */
.L_x_16555:
[----:B------:R-:W-:Y:S05]  /*1460*/  BSYNC B0 ;  /* 0x0000000000007941 */ /* 0x000fea0003800000 */
.L_x_16554:
        /* <DEDUP_REMOVED lines=305> */
.L_x_16559:
        /* <DEDUP_REMOVED lines=11> */
[----:B------:R-:W-:Y:S02]  /*2830*/  SEL R9, RZ, 0x1, !P0 ;  /* 0x00000001ff097807 */ /* 0x000fe40004000000 */
[----:B------:R-:W-:-:S03]  /*2840*/  ISETP.GE.AND P0, PT, R3, UR6, PT ;  /* 0x0000000603007c0c */ /* 0x000fc6000bf06270 */
[----:B------:R1:W-:Y:S10]  /*2850*/  STG.E.U8 desc[UR4][R4.64], R9 ;  /* 0x0000000904007986 */ /* 0x0003f4000c101104 */
[----:B------:R-:W-:Y:S05]  /*2860*/  @P0 BRA `(.L_x_16558) ;  /* 0x0000001000ec0947 */ /* 0x000fea0003800000 */
[----:B-1----:R-:W0:Y:S01]  /*2870*/  LDC R4, c[0x0][0x218] ;  /* 0x00008600ff047b82 */ /* 0x002e220000000800 */
[----:B------:R-:W-:Y:S01]  /*2880*/  HFMA2.MMA R2, -RZ, RZ, 0, 0 ;  /* 0x00000000ff027435 */ /* 0x000fe200000001ff */
        /* <DEDUP_REMOVED lines=300> */
.L_x_16560:
        /* <DEDUP_REMOVED lines=13> */
.L_x_16558:
[----:B------:R-:W-:Y:S05]  /*3c20*/  BSYNC B0 ;  /* 0x0000000000007941 */ /* 0x000fea0003800000 */
.L_x_16557:
[----:B------:R-:W-:-:S13]  /*3c30*/  ISETP.GE.AND P0, PT, R3, UR6, PT ;  /* 0x0000000603007c0c */ /* 0x000fda000bf06270 */
[----:B------:R-:W-:Y:S05]  /*3c40*/  @P0 EXIT ;  /* 0x000000000000094d */ /* 0x000fea0003800000 */
[----:B012---:R-:W0:Y:S01]  /*3c50*/  LDC R4, c[0x0][0x218] ;  /* 0x00008600ff047b82 */ /* 0x007e220000000800 */
[----:B------:R-:W-:Y:S01]  /*3c60*/  HFMA2.MMA R5, -RZ, RZ, 0, 0 ;  /* 0x00000000ff057435 */ /* 0x000fe200000001ff */
[----:B------:R-:W-:Y:S01]  /*3c70*/  IMAD.MOV.U32 R2, RZ, RZ, RZ ;  /* 0x000000ffff027224 */ /* 0x000fe200078e00ff */
        /* <DEDUP_REMOVED lines=299> */
.L_x_16561:
[----:B------:R-:W-:Y:S02]  /*4f30*/  ULDC.64 UR6, c[0x0][0x418] ;  /* 0x0001060000067ab9 */ /* 0x000fe40000000a00 */
[----:B------:R-:W-:-:S04]  /*4f40*/  IADD3 R2, P0, R2, UR6, RZ ;  /* 0x0000000602027c10 */ /* 0x000fc8000ff1e0ff */
[----:B------:R-:W-:Y:S01]  /*4f50*/  IADD3.X R3, RZ, UR7, RZ, P0, !PT ;  /* 0x00000007ff037c10 */ /* 0x000fe200087fe4ff */
[----:B------:R-:W-:-:S04]  /*4f60*/  ULDC.64 UR6, c[0x0][0x410] ;  /* 0x0001040000067ab9 */ /* 0x000fc80000000a00 */
[----:B------:R-:W2:Y:S01]  /*4f70*/  LDG.E.U8 R2, desc[UR4][R2.64] ;  /* 0x0000000402027981 */ /* 0x000ea2000c1e1100 */
[----:B------:R-:W-:-:S04]  /*4f80*/  IADD3 R4, P1, R5, UR6, RZ ;  /* 0x0000000605047c10 */ /* 0x000fc8000ff3e0ff */
[----:B------:R-:W-:Y:S02]  /*4f90*/  IADD3.X R5, RZ, UR7, RZ, P1, !PT ;  /* 0x00000007ff057c10 */ /* 0x000fe40008ffe4ff */
[----:B--2---:R-:W-:-:S04]  /*4fa0*/  ISETP.NE.AND P0, PT, R2, RZ, PT ;  /* 0x000000ff0200720c */ /* 0x004fc80003f05270 */
[----:B------:R-:W-:-:S04]  /*4fb0*/  SEL R7, RZ, 0x1, !P0 ;  /* 0x00000001ff077807 */ /* 0x000fc80004000000 */
[----:B------:R-:W-:-:S04]  /*4fc0*/  LOP3.LUT P0, RZ, R0, 0xff, R7, 0xc8, !PT ;  /* 0x000000ff00ff7812 */ /* 0x000fc8000780c807 */
[----:B------:R-:W-:-:S05]  /*4fd0*/  SEL R7, RZ, 0x1, !P0 ;  /* 0x00000001ff077807 */ /* 0x000fca0004000000 */
[----:B------:R-:W-:Y:S01]  /*4fe0*/  STG.E.U8 desc[UR4][R4.64], R7 ;  /* 0x0000000704007986 */ /* 0x000fe2000c101104 */
[----:B------:R-:W-:Y:S05]  /*4ff0*/  EXIT ;  /* 0x000000000000794d */ /* 0x000fea0003800000 */
.L_x_16562:
        /* <DEDUP_REMOVED lines=16> */
.L_x_43905:


//--------------------- .text._ZN2at6native27unrolled_elementwise_kernelINS0_13AUnaryFunctorIbbbZZZNS0_22logical_or_kernel_cudaERNS_14TensorIteratorEENKUlvE0_clEvENKUlvE7_clEvEUlbbE_EESt5arrayIPcLm2EELi4E23TrivialOffsetCalculatorILi1EjESD_NS0_6memory15LoadWithoutCastENSE_16StoreWithoutCastEEEviT_T0_T2_T3_T4_T5_ --------------------------
	.section	.text._ZN2at6native27unrolled_elementwise_kernelINS0_13AUnaryFunctorIbbbZZZNS0_22logical_or_kernel_cudaERNS_14TensorIteratorEENKUlvE0_clEvENKUlvE7_clEvEUlbbE_EESt5arrayIPcLm2EELi4E23TrivialOffsetCalculatorILi1EjESD_NS0_6memory15LoadWithoutCastENSE_16StoreWithoutCastEEEviT_T0_T2_T3_T4_T5_,"ax",@progbits
	.align	128
        .global         _ZN2at6native27unrolled_elementwise_kernelINS0_13AUnaryFunctorIbbbZZZNS0_22logical_or_kernel_cudaERNS_14TensorIteratorEENKUlvE0_clEvENKUlvE7_clEvEUlbbE_EESt5arrayIPcLm2EELi4E23TrivialOffsetCalculatorILi1EjESD_NS0_6memory15LoadWithoutCastENSE_16StoreWithoutCastEEEviT_T0_T2_T3_T4_T5_
        .type           _ZN2at6native27unrolled_elementwise_kernelINS0_13AUnaryFunctorIbbbZZZNS0_22logical_or_kernel_cudaERNS_14TensorIteratorEENKUlvE0_clEvENKUlvE7_clEvEUlbbE_EESt5arrayIPcLm2EELi4E23TrivialOffsetCalculatorILi1EjESD_NS0_6memory15LoadWithoutCastENSE_16StoreWithoutCastEEEviT_T0_T2_T3_T4_T5_,@function
        .size           _ZN2at6native27unrolled_elementwise_kernelINS0_13AUnaryFunctorIbbbZZZNS0_22logical_or_kernel_cudaERNS_14TensorIteratorEENKUlvE0_clEvENKUlvE7_clEvEUlbbE_EESt5arrayIPcLm2EELi4E23TrivialOffsetCalculatorILi1EjESD_NS0_6memory15LoadWithoutCastENSE_16StoreWithoutCastEEEviT_T0_T2_T3_T4_T5_,(.L_x_43906 - _ZN2at6native27unrolled_elementwise_kernelINS0_13AUnaryFunctorIbbbZZZNS0_22logical_or_kernel_cudaERNS_14TensorIteratorEENKUlvE0_clEvENKUlvE7_clEvEUlbbE_EESt5arrayIPcLm2EELi4E23TrivialOffsetCalculatorILi1EjESD_NS0_6memory15LoadWithoutCastENSE_16StoreWithoutCastEEEviT_T0_T2_T3_T4_T5_)
        .other          _ZN2at6native27unrolled_elementwise_kernelINS0_13AUnaryFunctorIbbbZZZNS0_22logical_or_kernel_cudaERNS_14TensorIteratorEENKUlvE0_clEvENKUlvE7_clEvEUlbbE_EESt5arrayIPcLm2EELi4E23TrivialOffsetCalculatorILi1EjESD_NS0_6memory15LoadWithoutCastENSE_16StoreWithoutCastEEEviT_T0_T2_T3_T4_T5_,@"STO_CUDA_ENTRY STV_DEFAULT"
_ZN2at6native27unrolled_elementwise_kernelINS0_13AUnaryFunctorIbbbZZZNS0_22logical_or_kernel_cudaERNS_14TensorIteratorEENKUlvE0_clEvENKUlvE7_clEvEUlbbE_EESt5arrayIPcLm2EELi4E23TrivialOffsetCalculatorILi1EjESD_NS0_6memory15LoadWithoutCastENSE_16StoreWithoutCastEEEviT_T0_T2_T3_T4_T5_:
.text._ZN2at6native27unrolled_elementwise_kernelINS0_13AUnaryFunctorIbbbZZZNS0_22logical_or_kernel_cudaERNS_14TensorIteratorEENKUlvE0_clEvENKUlvE7_clEvEUlbbE_EESt5arrayIPcLm2EELi4E23TrivialOffsetCalculatorILi1EjESD_NS0_6memory15LoadWithoutCastENSE_16StoreWithoutCastEEEviT_T0_T2_T3_T4_T5_:
        /* <DEDUP_REMOVED lines=19> */
[----:B------:R-:W2:Y:S01]  /*0130*/  @!P2 LDG.E.U8 R8, desc[UR4][R8.64] ;  /* 0x000000040808a981 */ /* 0x000ea2000c1e1100 */
[----:B------:R-:W0:Y:S01]  /*0140*/  @!P1 LDC.64 R4, c[0x0][0x220] ;  /* 0x00008800ff049b82 */ /* 0x000e220000000a00 */
[----:B------:R-:W-:Y:S02]  /*0150*/  @!P1 IMAD R17, R0, 0x200, R13 ;  /* 0x0000020000119824 */ /* 0x000fe400078e020d */
[----:B------:R-:W-:Y:S01]  /*0160*/  @!P1 VIADD R13, R13, 0x80 ;  /* 0x000000800d0d9836 */ /* 0x000fe20000000000 */
[----:B-1----:R-:W-:-:S04]  /*0170*/  @!P5 IADD3 R10, P3, R11, R6, RZ ;  /* 0x000000060b0ad210 */ /* 0x002fc80007f7e0ff */
[----:B------:R-:W-:Y:S01]  /*0180*/  ISETP.GE.AND P0, PT, R13, R2, PT ;  /* 0x000000020d00720c */ /* 0x000fe20003f06270 */
[----:B------:R-:W-:-:S05]  /*0190*/  @!P5 IMAD.X R11, RZ, RZ, R7, P3 ;  /* 0x000000ffff0bd224 */ /* 0x000fca00018e0607 */
[----:B------:R-:W3:Y:S07]  /*01a0*/  @!P5 LDG.E.U8 R10, desc[UR4][R10.64] ;  /* 0x000000040a0ad981 */ /* 0x000eee000c1e1100 */
[----:B------:R-:W1:Y:S01]  /*01b0*/  @!P0 LDC.64 R6, c[0x0][0x220] ;  /* 0x00008800ff068b82 */ /* 0x000e620000000a00 */
[----:B0-----:R-:W-:-:S05]  /*01c0*/  @!P1 IADD3 R14, P4, R17, R4, RZ ;  /* 0x00000004110e9210 */ /* 0x001fca0007f9e0ff */
[----:B------:R-:W-:Y:S02]  /*01d0*/  @!P1 IMAD.X R15, RZ, RZ, R5, P4 ;  /* 0x000000ffff0f9224 */ /* 0x000fe400020e0605 */
[----:B------:R-:W-:Y:S01]  /*01e0*/  @!P0 IMAD R13, R0, 0x200, R13 ;  /* 0x00000200000d8824 */ /* 0x000fe200078e020d */
[----:B------:R-:W0:Y:S02]  /*01f0*/  @!P2 LDC.64 R4, c[0x0][0x218] ;  /* 0x00008600ff04ab82 */ /* 0x000e240000000a00 */
[----:B------:R-:W4:Y:S02]  /*0200*/  @!P1 LDG.E.U8 R14, desc[UR4][R14.64] ;  /* 0x000000040e0e9981 */ /* 0x000f24000c1e1100 */
[----:B-1----:R-:W-:-:S04]  /*0210*/  @!P0 IADD3 R12, P3, R13, R6, RZ ;  /* 0x000000060d0c8210 */ /* 0x002fc80007f7e0ff */
[----:B------:R-:W1:Y:S01]  /*0220*/  LDC.U8 R6, c[0x0][0x215] ;  /* 0x00008540ff067b82 */ /* 0x000e620000000000 */
[----:B------:R-:W-:Y:S02]  /*0230*/  IMAD.MOV.U32 R17, RZ, RZ, R3 ;  /* 0x000000ffff117224 */ /* 0x000fe400078e0003 */
[----:B------:R-:W-:Y:S02]  /*0240*/  @!P0 IMAD.X R13, RZ, RZ, R7, P3 ;  /* 0x000000ffff0d8224 */ /* 0x000fe400018e0607 */
[----:B------:R-:W-:Y:S01]  /*0250*/  @!P2 IMAD R3, R0, 0x200, R3 ;  /* 0x000002000003a824 */ /* 0x000fe200078e0203 */
[----:B------:R-:W-:Y:S01]  /*0260*/  PRMT R7, RZ, 0x7610, R7 ;  /* 0x00007610ff077816 */ /* 0x000fe20000000007 */
[----:B------:R-:W-:Y:S01]  /*0270*/  @!P2 IMAD.MOV.U32 R17, RZ, RZ, R16 ;  /* 0x000000ffff11a224 */ /* 0x000fe200078e0010 */
[----:B------:R0:W5:Y:S02]  /*0280*/  @!P0 LDG.E.U8 R12, desc[UR4][R12.64] ;  /* 0x000000040c0c8981 */ /* 0x000164000c1e1100 */
[----:B0-----:R-:W-:-:S05]  /*0290*/  @!P2 IADD3 R4, P4, R3, R4, RZ ;  /* 0x000000040304a210 */ /* 0x001fca0007f9e0ff */
[----:B------:R-:W-:Y:S01]  /*02a0*/  @!P2 IMAD.X R5, RZ, RZ, R5, P4 ;  /* 0x000000ffff05a224 */ /* 0x000fe200020e0605 */
[----:B------:R-:W-:Y:S01]  /*02b0*/  PRMT R3, RZ, 0x7610, R3 ;  /* 0x00007610ff037816 */ /* 0x000fe20000000003 */
[----:B------:R-:W-:Y:S01]  /*02c0*/  BSSY B0, `(.L_x_16563) ;  /* 0x000001e000007945 */ /* 0x000fe20003800000 */
[----:B--2---:R-:W-:-:S04]  /*02d0*/  @!P2 ISETP.NE.AND P3, PT, R8, RZ, PT ;  /* 0x000000ff0800a20c */ /* 0x004fc80003f65270 */
[----:B------:R-:W-:-:S04]  /*02e0*/  @!P2 SEL R7, RZ, 0x1, !P3 ;  /* 0x00000001ff07a807 */ /* 0x000fc80005800000 */
[----:B-1----:R-:W-:-:S04]  /*02f0*/  LOP3.LUT R8, R7, R6, RZ, 0xfc, !PT ;  /* 0x0000000607087212 */ /* 0x002fc800078efcff */
[----:B------:R-:W-:-:S04]  /*0300*/  @!P2 LOP3.LUT P4, RZ, R8, 0xff, RZ, 0xc0, !PT ;  /* 0x000000ff08ffa812 */ /* 0x000fc8000788c0ff */
[----:B------:R-:W-:Y:S02]  /*0310*/  @!P2 SEL R9, RZ, 0x1, !P4 ;  /* 0x00000001ff09a807 */ /* 0x000fe40006000000 */
[----:B---3--:R-:W-:-:S03]  /*0320*/  @!P5 ISETP.NE.AND P6, PT, R10, RZ, PT ;  /* 0x000000ff0a00d20c */ /* 0x008fc60003fc5270 */
[----:B------:R0:W-:Y:S01]  /*0330*/  @!P2 STG.E.U8 desc[UR4][R4.64], R9 ;  /* 0x000000090400a986 */ /* 0x0001e2000c101104 */
[----:B------:R-:W-:Y:S02]  /*0340*/  @!P5 SEL R3, RZ, 0x1, !P6 ;  /* 0x00000001ff03d807 */ /* 0x000fe40007000000 */
[----:B------:R-:W-:Y:S02]  /*0350*/  ISETP.GE.AND P5, PT, R17, R2, PT ;  /* 0x000000021100720c */ /* 0x000fe40003fa6270 */
[----:B------:R-:W-:Y:S02]  /*0360*/  PRMT R7, RZ, 0x7610, R7 ;  /* 0x00007610ff077816 */ /* 0x000fe40000000007 */
[----:B----4-:R-:W-:-:S04]  /*0370*/  @!P1 ISETP.NE.AND P3, PT, R14, RZ, PT ;  /* 0x000000ff0e00920c */ /* 0x010fc80003f65270 */
[----:B------:R-:W-:Y:S02]  /*0380*/  @!P1 SEL R7, RZ, 0x1, !P3 ;  /* 0x00000001ff079807 */ /* 0x000fe40005800000 */
[--C-:B------:R-:W-:Y:S02]  /*0390*/  LOP3.LUT P1, RZ, R3, 0xff, R6.reuse, 0xc8, !PT ;  /* 0x000000ff03ff7812 */ /* 0x100fe4000782c806 */
[----:B------:R-:W-:Y:S02]  /*03a0*/  LOP3.LUT P3, RZ, R7, 0xff, R6, 0xc8, !PT ;  /* 0x000000ff07ff7812 */ /* 0x000fe4000786c806 */
        /* <DEDUP_REMOVED lines=15> */
.L_x_16564:
[----:B------:R-:W-:Y:S05]  /*04a0*/  BSYNC B0 ;  /* 0x0000000000007941 */ /* 0x000fea0003800000 */
.L_x_16563:
[----:B------:R-:W-:Y:S02]  /*04b0*/  ISETP.GE.AND P2, PT, R17, R2, PT ;  /* 0x000000021100720c */ /* 0x000fe40003f46270 */
[----:B-----5:R-:W-:Y:S02]  /*04c0*/  @!P0 ISETP.NE.AND P1, PT, R12, RZ, PT ;  /* 0x000000ff0c00820c */ /* 0x020fe40003f25270 */
[----:B0-----:R-:W-:Y:S02]  /*04d0*/  PRMT R3, RZ, 0x7610, R3 ;  /* 0x00007610ff037816 */ /* 0x001fe40000000003 */
[----:B------:R-:W-:-:S07]  /*04e0*/  @!P0 SEL R3, RZ, 0x1, !P1 ;  /* 0x00000001ff038807 */ /* 0x000fce0004800000 */
[----:B------:R-:W-:Y:S05]  /*04f0*/  @P2 EXIT ;  /* 0x000000000000294d */ /* 0x000fea0003800000 */
[----:B------:R-:W-:Y:S01]  /*0500*/  IMAD R0, R0, 0x200, R17 ;  /* 0x0000020000007824 */ /* 0x000fe200078e0211 */
[----:B------:R-:W-:Y:S01]  /*0510*/  LOP3.LUT R3, R3, R6, RZ, 0xfc, !PT ;  /* 0x0000000603037212 */ /* 0x000fe200078efcff */
[----:B------:R-:W-:-:S03]  /*0520*/  ULDC.64 UR6, c[0x0][0x218] ;  /* 0x0000860000067ab9 */ /* 0x000fc60000000a00 */
[----:B------:R-:W-:Y:S02]  /*0530*/  IADD3 R2, P1, R0, UR6, RZ ;  /* 0x0000000600027c10 */ /* 0x000fe4000ff3e0ff */
[----:B------:R-:W-:-:S03]  /*0540*/  LOP3.LUT P0, RZ, R3, 0xff, RZ, 0xc0, !PT ;  /* 0x000000ff03ff7812 */ /* 0x000fc6000780c0ff */
[----:B------:R-:W-:Y:S01]  /*0550*/  IMAD.X R3, RZ, RZ, UR7, P1 ;  /* 0x00000007ff037e24 */ /* 0x000fe200088e06ff */
[----:B------:R-:W-:-:S05]  /*0560*/  SEL R5, RZ, 0x1, !P0 ;  /* 0x00000001ff057807 */ /* 0x000fca0004000000 */
[----:B------:R-:W-:Y:S01]  /*0570*/  STG.E.U8 desc[UR4][R2.64], R5 ;  /* 0x0000000502007986 */ /* 0x000fe2000c101104 */
[----:B------:R-:W-:Y:S05]  /*0580*/  EXIT ;  /* 0x000000000000794d */ /* 0x000fea0003800000 */
.L_x_16565:
        /* <DEDUP_REMOVED lines=15> */
.L_x_43906:


//--------------------- .text._ZN2at6native29vectorized_elementwise_kernelILi2ENS0_13AUnaryFunctorIbbbZZZNS0_22logical_or_kernel_cudaERNS_14TensorIteratorEENKUlvE0_clEvENKUlvE7_clEvEUlbbE_EESt5arrayIPcLm2EEEEviT0_T1_ --------------------------
	.section	.text._ZN2at6native29vectorized_elementwise_kernelILi2ENS0_13AUnaryFunctorIbbbZZZNS0_22logical_or_kernel_cudaERNS_14TensorIteratorEENKUlvE0_clEvENKUlvE7_clEvEUlbbE_EESt5arrayIPcLm2EEEEviT0_T1_,"ax",@progbits
	.align	128
        .global         _ZN2at6native29vectorized_elementwise_kernelILi2ENS0_13AUnaryFunctorIbbbZZZNS0_22logical_or_kernel_cudaERNS_14TensorIteratorEENKUlvE0_clEvENKUlvE7_clEvEUlbbE_EESt5arrayIPcLm2EEEEviT0_T1_
        .type           _ZN2at6native29vectorized_elementwise_kernelILi2ENS0_13AUnaryFunctorIbbbZZZNS0_22logical_or_kernel_cudaERNS_14TensorIteratorEENKUlvE0_clEvENKUlvE7_clEvEUlbbE_EESt5arrayIPcLm2EEEEviT0_T1_,@function
        .size           _ZN2at6native29vectorized_elementwise_kernelILi2ENS0_13AUnaryFunctorIbbbZZZNS0_22logical_or_kernel_cudaERNS_14TensorIteratorEENKUlvE0_clEvENKUlvE7_clEvEUlbbE_EESt5arrayIPcLm2EEEEviT0_T1_,(.L_x_43907 - _ZN2at6native29vectorized_elementwise_kernelILi2ENS0_13AUnaryFunctorIbbbZZZNS0_22logical_or_kernel_cudaERNS_14TensorIteratorEENKUlvE0_clEvENKUlvE7_clEvEUlbbE_EESt5arrayIPcLm2EEEEviT0_T1_)
        .other          _ZN2at6native29vectorized_elementwise_kernelILi2ENS0_13AUnaryFunctorIbbbZZZNS0_22logical_or_kernel_cudaERNS_14TensorIteratorEENKUlvE0_clEvENKUlvE7_clEvEUlbbE_EESt5arrayIPcLm2EEEEviT0_T1_,@"STO_CUDA_ENTRY STV_DEFAULT"
_ZN2at6native29vectorized_elementwise_kernelILi2ENS0_13AUnaryFunctorIbbbZZZNS0_22logical_or_kernel_cudaERNS_14TensorIteratorEENKUlvE0_clEvENKUlvE7_clEvEUlbbE_EESt5arrayIPcLm2EEEEviT0_T1_:
.text._ZN2at6native29vectorized_elementwise_kernelILi2ENS0_13AUnaryFunctorIbbbZZZNS0_22logical_or_kernel_cudaERNS_14TensorIteratorEENKUlvE0_clEvENKUlvE7_clEvEUlbbE_EESt5arrayIPcLm2EEEEviT0_T1_:
[----:B------:R-:W-:Y:S08]  /*0000*/  LDC R1, c[0x0][0x28] ;  /* 0x00000a00ff017b82 */ /* 0x000ff00000000800 */
[----:B------:R-:W0:Y:S01]  /*0010*/  S2UR UR4, SR_CTAID.X ;  /* 0x00000000000479c3 */ /* 0x000e220000002500 */
[----:B------:R-:W-:-:S07]  /*0020*/  ULDC.64 UR8, c[0x0][0x208] ;  /* 0x0000820000087ab9 */ /* 0x000fce0000000a00 */
[----:B------:R-:W1:Y:S08]  /*0030*/  LDC R12, c[0x0][0x210] ;  /* 0x00008400ff0c7b82 */ /* 0x000e700000000800 */
[----:B------:R-:W2:Y:S01]  /*0040*/  LDC.U8 R0, c[0x0][0x215] ;  /* 0x00008540ff007b82 */ /* 0x000ea20000000000 */
[----:B0-----:R-:W-:-:S06]  /*0050*/  USHF.L.U32 UR4, UR4, 0xa, URZ ;  /* 0x0000000a04047899 */ /* 0x001fcc000800063f */
[----:B-1----:R-:W-:-:S05]  /*0060*/  VIADD R12, R12, -UR4 ;  /* 0x800000040c0c7c36 */ /* 0x002fca0008000000 */
[----:B------:R-:W-:-:S13]  /*0070*/  ISETP.GE.U32.AND P0, PT, R12, 0x400, PT ;  /* 0x000004000c00780c */ /* 0x000fda0003f06070 */
[----:B--2---:R-:W-:Y:S05]  /*0080*/  @!P0 BRA `(.L_x_16566) ;  /* 0x0000000400088947 */ /* 0x004fea0003800000 */
[----:B------:R-:W0:Y:S01]  /*0090*/  S2R R9, SR_TID.X ;  /* 0x0000000000097919 */ /* 0x000e220000002100 */
[----:B------:R-:W-:Y:S02]  /*00a0*/  ULDC.64 UR6, c[0x0][0x220] ;  /* 0x0000880000067ab9 */ /* 0x000fe40000000a00 */
[----:B------:R-:W-:-:S04]  /*00b0*/  UIADD3 UR5, UP0, UR4, UR6, URZ ;  /* 0x0000000604057290 */ /* 0x000fc8000ff1e03f */
[----:B------:R-:W-:Y:S02]  /*00c0*/  ULEA.HI.X.SX32 UR6, UR4, UR7, 0x1, UP0 ;  /* 0x0000000704067291 */ /* 0x000fe400080f0e3f */
[----:B------:R-:W-:-:S04]  /*00d0*/  IMAD.U32 R4, RZ, RZ, UR5 ;  /* 0x00000005ff047e24 */ /* 0x000fc8000f8e00ff */
[----:B------:R-:W-:Y:S01]  /*00e0*/  IMAD.U32 R5, RZ, RZ, UR6 ;  /* 0x00000006ff057e24 */ /* 0x000fe2000f8e00ff */
        /* <DEDUP_REMOVED lines=13> */
[----:B------:R-:W-:Y:S02]  /*01c0*/  ISETP.NE.AND P0, PT, R6, RZ, PT ;  /* 0x000000ff0600720c */ /* 0x000fe40003f05270 */
[----:B---3--:R-:W-:Y:S02]  /*01d0*/  PRMT R6, R8, 0x7770, RZ ;  /* 0x0000777008067816 */ /* 0x008fe400000000ff */
[----:B------:R-:W-:-:S02]  /*01e0*/  ISETP.NE.AND P1, PT, R7, RZ, PT ;  /* 0x000000ff0700720c */ /* 0x000fc40003f25270 */
[----:B0-----:R-:W-:Y:S02]  /*01f0*/  PRMT R4, R8, 0x7771, RZ ;  /* 0x0000777108047816 */ /* 0x001fe400000000ff */
[----:B------:R-:W-:Y:S02]  /*0200*/  SEL R5, RZ, 0x1, !P0 ;  /* 0x00000001ff057807 */ /* 0x000fe40004000000 */
[----:B------:R-:W-:Y:S02]  /*0210*/  ISETP.NE.AND P0, PT, R6, RZ, PT ;  /* 0x000000ff0600720c */ /* 0x000fe40003f05270 */
[----:B------:R-:W-:Y:S02]  /*0220*/  SEL R7, RZ, 0x1, !P1 ;  /* 0x00000001ff077807 */ /* 0x000fe40004800000 */
[----:B----4-:R-:W-:Y:S02]  /*0230*/  PRMT R6, R10, 0x7770, RZ ;  /* 0x000077700a067816 */ /* 0x010fe400000000ff */
[----:B------:R-:W-:-:S02]  /*0240*/  ISETP.NE.AND P3, PT, R4, RZ, PT ;  /* 0x000000ff0400720c */ /* 0x000fc40003f65270 */
[----:B------:R-:W-:Y:S02]  /*0250*/  LOP3.LUT P2, RZ, R0, 0xff, R5, 0xc8, !PT ;  /* 0x000000ff00ff7812 */ /* 0x000fe4000784c805 */
[----:B------:R-:W-:Y:S02]  /*0260*/  SEL R5, RZ, 0x1, !P0 ;  /* 0x00000001ff057807 */ /* 0x000fe40004000000 */
[----:B------:R-:W-:Y:S02]  /*0270*/  PRMT R4, R10, 0x7771, RZ ;  /* 0x000077710a047816 */ /* 0x000fe400000000ff */
[----:B------:R-:W-:Y:S02]  /*0280*/  LOP3.LUT P0, RZ, R0, 0xff, R7, 0xc8, !PT ;  /* 0x000000ff00ff7812 */ /* 0x000fe4000780c807 */
[----:B------:R-:W-:Y:S02]  /*0290*/  ISETP.NE.AND P4, PT, R6, RZ, PT ;  /* 0x000000ff0600720c */ /* 0x000fe40003f85270 */
[----:B-----5:R-:W-:-:S02]  /*02a0*/  PRMT R7, R11, 0x7770, RZ ;  /* 0x000077700b077816 */ /* 0x020fc400000000ff */
[----:B------:R-:W-:Y:S02]  /*02b0*/  PRMT R6, R11, 0x7771, RZ ;  /* 0x000077710b067816 */ /* 0x000fe400000000ff */
[----:B------:R-:W-:Y:S02]  /*02c0*/  LOP3.LUT P1, RZ, R0, 0xff, R5, 0xc8, !PT ;  /* 0x000000ff00ff7812 */ /* 0x000fe4000782c805 */
[----:B------:R-:W-:Y:S02]  /*02d0*/  ISETP.NE.AND P6, PT, R4, RZ, PT ;  /* 0x000000ff0400720c */ /* 0x000fe40003fc5270 */
[----:B------:R-:W-:Y:S02]  /*02e0*/  SEL R9, RZ, 0x1, !P3 ;  /* 0x00000001ff097807 */ /* 0x000fe40005800000 */
[----:B------:R-:W-:Y:S02]  /*02f0*/  SEL R5, RZ, 0x1, !P4 ;  /* 0x00000001ff057807 */ /* 0x000fe40006000000 */
[----:B------:R-:W-:-:S02]  /*0300*/  ISETP.NE.AND P4, PT, R7, RZ, PT ;  /* 0x000000ff0700720c */ /* 0x000fc40003f85270 */
[----:B------:R-:W-:Y:S02]  /*0310*/  ISETP.NE.AND P5, PT, R6, RZ, PT ;  /* 0x000000ff0600720c */ /* 0x000fe40003fa5270 */
[----:B------:R-:W-:Y:S02]  /*0320*/  SEL R7, RZ, 0x1, !P6 ;  /* 0x00000001ff077807 */ /* 0x000fe40007000000 */
[C---:B------:R-:W-:Y:S02]  /*0330*/  LOP3.LUT P3, RZ, R0.reuse, 0xff, R9, 0xc8, !PT ;  /* 0x000000ff00ff7812 */ /* 0x040fe4000786c809 */
[----:B------:R-:W-:Y:S02]  /*0340*/  LOP3.LUT P6, RZ, R0, 0xff, R5, 0xc8, !PT ;  /* 0x000000ff00ff7812 */ /* 0x000fe400078cc805 */
[----:B------:R-:W-:Y:S02]  /*0350*/  SEL R5, RZ, 0x1, !P4 ;  /* 0x00000001ff057807 */ /* 0x000fe40006000000 */
[----:B------:R-:W-:-:S02]  /*0360*/  SEL R9, RZ, 0x1, !P5 ;  /* 0x00000001ff097807 */ /* 0x000fc40006800000 */
[----:B------:R-:W-:Y:S02]  /*0370*/  SEL R4, RZ, 0x1, !P2 ;  /* 0x00000001ff047807 */ /* 0x000fe40005000000 */
[C---:B------:R-:W-:Y:S02]  /*0380*/  LOP3.LUT P4, RZ, R0.reuse, 0xff, R7, 0xc8, !PT ;  /* 0x000000ff00ff7812 */ /* 0x040fe4000788c807 */
[C---:B------:R-:W-:Y:S02]  /*0390*/  LOP3.LUT P2, RZ, R0.reuse, 0xff, R5, 0xc8, !PT ;  /* 0x000000ff00ff7812 */ /* 0x040fe4000784c805 */
[----:B------:R-:W-:Y:S02]  /*03a0*/  LOP3.LUT P5, RZ, R0, 0xff, R9, 0xc8, !PT ;  /* 0x000000ff00ff7812 */ /* 0x000fe400078ac809 */
        /* <DEDUP_REMOVED lines=16> */
.L_x_16566:
        /* <DEDUP_REMOVED lines=20> */
[----:B------:R-:W-:Y:S01]  /*05f0*/  PRMT R13, RZ, 0x7610, R13 ;  /* 0x00007610ff0d7816 */ /* 0x000fe2000000000d */
[----:B------:R-:W-:Y:S01]  /*0600*/  @!P4 VIADD R23, R17, UR4 ;  /* 0x000000041117cc36 */ /* 0x000fe20008000000 */
[----:B------:R-:W-:Y:S02]  /*0610*/  ISETP.GE.AND P5, PT, R19, R12, PT ;  /* 0x0000000c1300720c */ /* 0x000fe40003fa6270 */
[----:B------:R-:W-:-:S11]  /*0620*/  PRMT R15, RZ, 0x7610, R15 ;  /* 0x00007610ff0f7816 */ /* 0x000fd6000000000f */
[C---:B------:R-:W-:Y:S01]  /*0630*/  @!P5 VIADD R29, R19.reuse, UR4 ;  /* 0x00000004131ddc36 */ /* 0x040fe20008000000 */
[----:B------:R-:W1:Y:S01]  /*0640*/  @!P5 LDC.64 R8, c[0x0][0x220] ;  /* 0x00008800ff08db82 */ /* 0x000e620000000a00 */
[----:B------:R-:W-:-:S05]  /*0650*/  @!P5 VIADD R19, R19, 0x80 ;  /* 0x000000801313d836 */ /* 0x000fca0000000000 */
[----:B------:R-:W-:-:S13]  /*0660*/  ISETP.GE.AND P0, PT, R19, R12, PT ;  /* 0x0000000c1300720c */ /* 0x000fda0003f06270 */
[C---:B------:R-:W-:Y:S01]  /*0670*/  @!P0 VIADD R27, R19.reuse, UR4 ;  /* 0x00000004131b8c36 */ /* 0x040fe20008000000 */
[----:B------:R-:W4:Y:S01]  /*0680*/  @!P0 LDC.64 R10, c[0x0][0x220] ;  /* 0x00008800ff0a8b82 */ /* 0x000f220000000a00 */
[----:B------:R-:W-:-:S05]  /*0690*/  @!P0 VIADD R19, R19, 0x80 ;  /* 0x0000008013138836 */ /* 0x000fca0000000000 */
[----:B------:R-:W-:-:S13]  /*06a0*/  ISETP.GE.AND P1, PT, R19, R12, PT ;  /* 0x0000000c1300720c */ /* 0x000fda0003f26270 */
[C---:B------:R-:W-:Y:S02]  /*06b0*/  @!P1 VIADD R25, R19.reuse, UR4 ;  /* 0x0000000413199c36 */ /* 0x040fe40008000000 */
[----:B------:R-:W-:Y:S01]  /*06c0*/  @!P1 VIADD R19, R19, 0x80 ;  /* 0x0000008013139836 */ /* 0x000fe20000000000 */
[----:B--2---:R-:W-:Y:S02]  /*06d0*/  @!P2 ISETP.NE.AND P6, PT, R2, RZ, PT ;  /* 0x000000ff0200a20c */ /* 0x004fe40003fc5270 */
[----:B------:R-:W2:Y:S02]  /*06e0*/  @!P1 LDC.64 R2, c[0x0][0x220] ;  /* 0x00008800ff029b82 */ /* 0x000ea40000000a00 */
[----:B------:R-:W-:Y:S02]  /*06f0*/  @!P2 SEL R13, RZ, 0x1, !P6 ;  /* 0x00000001ff0da807 */ /* 0x000fe40007000000 */
[----:B------:R-:W-:Y:S02]  /*0700*/  ISETP.GE.AND P2, PT, R19, R12, PT ;  /* 0x0000000c1300720c */ /* 0x000fe40003f46270 */
[----:B0-----:R-:W-:-:S05]  /*0710*/  @!P4 IADD3 R22, P6, R23, R6, RZ ;  /* 0x000000061716c210 */ /* 0x001fca0007fde0ff */
[----:B------:R-:W-:-:S05]  /*0720*/  @!P4 IMAD.X R23, RZ, RZ, R7, P6 ;  /* 0x000000ffff17c224 */ /* 0x000fca00030e0607 */
[----:B------:R-:W5:Y:S01]  /*0730*/  @!P4 LDG.E.U8 R14, desc[UR8][R22.64] ;  /* 0x00000008160ec981 */ /* 0x000f62000c1e1100 */
[C---:B------:R-:W-:Y:S01]  /*0740*/  @!P2 VIADD R21, R19.reuse, UR4 ;  /* 0x000000041315ac36 */ /* 0x040fe20008000000 */
[----:B---3--:R-:W-:Y:S01]  /*0750*/  @!P3 ISETP.NE.AND P6, PT, R4, RZ, PT ;  /* 0x000000ff0400b20c */ /* 0x008fe20003fc5270 */
[----:B------:R-:W-:Y:S01]  /*0760*/  @!P2 VIADD R19, R19, 0x80 ;  /* 0x000000801313a836 */ /* 0x000fe20000000000 */
[----:B------:R-:W0:Y:S02]  /*0770*/  @!P2 LDC.64 R4, c[0x0][0x220] ;  /* 0x00008800ff04ab82 */ /* 0x000e240000000a00 */
[----:B------:R-:W-:Y:S02]  /*0780*/  @!P3 SEL R15, RZ, 0x1, !P6 ;  /* 0x00000001ff0fb807 */ /* 0x000fe40007000000 */
[----:B------:R-:W-:Y:S02]  /*0790*/  ISETP.GE.AND P3, PT, R19, R12, PT ;  /* 0x0000000c1300720c */ /* 0x000fe40003f66270 */
[----:B-1----:R-:W-:-:S05]  /*07a0*/  @!P5 IADD3 R8, P6, R29, R8, RZ ;  /* 0x000000081d08d210 */ /* 0x002fca0007fde0ff */
[----:B------:R-:W-:Y:S01]  /*07b0*/  @!P5 IMAD.X R9, RZ, RZ, R9, P6 ;  /* 0x000000ffff09d224 */ /* 0x000fe200030e0609 */
[----:B----4-:R-:W-:-:S04]  /*07c0*/  @!P0 IADD3 R10, P6, R27, R10, RZ ;  /* 0x0000000a1b0a8210 */ /* 0x010fc80007fde0ff */
[----:B------:R1:W3:Y:S01]  /*07d0*/  @!P5 LDG.E.U8 R8, desc[UR8][R8.64] ;  /* 0x000000080808d981 */ /* 0x0002e2000c1e1100 */
[----:B------:R-:W4:Y:S01]  /*07e0*/  @!P3 LDC.64 R6, c[0x0][0x220] ;  /* 0x00008800ff06bb82 */ /* 0x000f220000000a00 */
[----:B------:R-:W-:Y:S01]  /*07f0*/  @!P0 IMAD.X R11, RZ, RZ, R11, P6 ;  /* 0x000000ffff0b8224 */ /* 0x000fe200030e060b */
[----:B--2---:R-:W-:Y:S01]  /*0800*/  @!P1 IADD3 R2, P6, R25, R2, RZ ;  /* 0x0000000219029210 */ /* 0x004fe20007fde0ff */
[----:B------:R-:W-:-:S03]  /*0810*/  @!P3 VIADD R19, R19, UR4 ;  /* 0x000000041313bc36 */ /* 0x000fc60008000000 */
[----:B------:R-:W2:Y:S01]  /*0820*/  @!P0 LDG.E.U8 R10, desc[UR8][R10.64] ;  /* 0x000000080a0a8981 */ /* 0x000ea2000c1e1100 */
[----:B------:R-:W-:Y:S01]  /*0830*/  @!P1 IMAD.X R3, RZ, RZ, R3, P6 ;  /* 0x000000ffff039224 */ /* 0x000fe200030e0603 */
[----:B0-----:R-:W-:-:S04]  /*0840*/  @!P2 IADD3 R4, P6, R21, R4, RZ ;  /* 0x000000041504a210 */ /* 0x001fc80007fde0ff */
[----:B------:R0:W2:Y:S01]  /*0850*/  @!P1 LDG.E.U8 R2, desc[UR8][R2.64] ;  /* 0x0000000802029981 */ /* 0x0000a2000c1e1100 */
[----:B------:R-:W-:-:S05]  /*0860*/  @!P2 IMAD.X R5, RZ, RZ, R5, P6 ;  /* 0x000000ffff05a224 */ /* 0x000fca00030e0605 */
[----:B------:R0:W2:Y:S01]  /*0870*/  @!P2 LDG.E.U8 R4, desc[UR8][R4.64] ;  /* 0x000000080404a981 */ /* 0x0000a2000c1e1100 */
[----:B----4-:R-:W-:-:S05]  /*0880*/  @!P3 IADD3 R18, P6, R19, R6, RZ ;  /* 0x000000061312b210 */ /* 0x010fca0007fde0ff */
[----:B------:R-:W-:Y:S02]  /*0890*/  @!P3 IMAD.X R19, RZ, RZ, R7, P6 ;  /* 0x000000ffff13b224 */ /* 0x000fe400030e0607 */
[----:B------:R-:W4:Y:S03]  /*08a0*/  @!P4 LDC.64 R6, c[0x0][0x218] ;  /* 0x00008600ff06cb82 */ /* 0x000f260000000a00 */
[----:B------:R-:W2:Y:S01]  /*08b0*/  @!P3 LDG.E.U8 R18, desc[UR8][R18.64] ;  /* 0x000000081212b981 */ /* 0x000ea2000c1e1100 */
[----:B-1----:R-:W-:Y:S02]  /*08c0*/  PRMT R9, RZ, 0x7610, R9 ;  /* 0x00007610ff097816 */ /* 0x002fe40000000009 */
[----:B0-----:R-:W-:Y:S02]  /*08d0*/  PRMT R3, RZ, 0x7610, R3 ;  /* 0x00007610ff037816 */ /* 0x001fe40000000003 */
[----:B------:R-:W-:Y:S01]  /*08e0*/  PRMT R5, RZ, 0x7610, R5 ;  /* 0x00007610ff057816 */ /* 0x000fe20000000005 */
[----:B------:R-:W-:Y:S04]  /*08f0*/  BSSY B0, `(.L_x_16567) ;  /* 0x0000057000007945 */ /* 0x000fe80003800000 */
[----:B------:R-:W-:Y:S01]  /*0900*/  BSSY B1, `(.L_x_16568) ;  /* 0x000004e000017945 */ /* 0x000fe20003800000 */
[----:B-----5:R-:W-:-:S04]  /*0910*/  @!P4 ISETP.NE.AND P6, PT, R14, RZ, PT ;  /* 0x000000ff0e00c20c */ /* 0x020fc80003fc5270 */
[----:B------:R-:W-:-:S04]  /*0920*/  @!P4 SEL R9, RZ, 0x1, !P6 ;  /* 0x00000001ff09c807 */ /* 0x000fc80007000000 */
[----:B------:R-:W-:-:S04]  /*0930*/  LOP3.LUT R9, R9, R0, RZ, 0xfc, !PT ;  /* 0x0000000009097212 */ /* 0x000fc800078efcff */
[----:B------:R-:W-:Y:S01]  /*0940*/  @!P4 LOP3.LUT P6, RZ, R9, 0xff, RZ, 0xc0, !PT ;  /* 0x000000ff09ffc812 */ /* 0x000fe200078cc0ff */
[----:B------:R-:W-:-:S03]  /*0950*/  @!P4 VIADD R9, R17, UR4 ;  /* 0x000000041109cc36 */ /* 0x000fc60008000000 */
[----:B------:R-:W-:Y:S02]  /*0960*/  @!P4 SEL R11, RZ, 0x1, !P6 ;  /* 0x00000001ff0bc807 */ /* 0x000fe40007000000 */
[----:B----4-:R-:W-:-:S05]  /*0970*/  @!P4 IADD3 R6, P6, R9, R6, RZ ;  /* 0x000000060906c210 */ /* 0x010fca0007fde0ff */
[----:B------:R-:W-:Y:S01]  /*0980*/  @!P4 IMAD.X R7, RZ, RZ, R7, P6 ;  /* 0x000000ffff07c224 */ /* 0x000fe200030e0607 */
[----:B---3--:R-:W-:Y:S01]  /*0990*/  @!P5 ISETP.NE.AND P6, PT, R8, RZ, PT ;  /* 0x000000ff0800d20c */ /* 0x008fe20003fc5270 */
[----:B------:R-:W-:-:S03]  /*09a0*/  @!P4 IMAD.MOV.U32 R17, RZ, RZ, R16 ;  /* 0x000000ffff11c224 */ /* 0x000fc600078e0010 */
[----:B------:R0:W-:Y:S01]  /*09b0*/  @!P4 STG.E.U8 desc[UR8][R6.64], R11 ;  /* 0x0000000b0600c986 */ /* 0x0001e2000c101108 */
[----:B--2---:R-:W-:Y:S02]  /*09c0*/  @!P0 ISETP.NE.AND P4, PT, R10, RZ, PT ;  /* 0x000000ff0a00820c */ /* 0x004fe40003f85270 */
[----:B------:R-:W-:Y:S02]  /*09d0*/  @!P5 SEL R3, RZ, 0x1, !P6 ;  /* 0x00000001ff03d807 */ /* 0x000fe40007000000 */
[----:B------:R-:W-:Y:S02]  /*09e0*/  @!P1 ISETP.NE.AND P6, PT, R2, RZ, PT ;  /* 0x000000ff0200920c */ /* 0x000fe40003fc5270 */
[----:B------:R-:W-:Y:S02]  /*09f0*/  PRMT R9, RZ, 0x7610, R9 ;  /* 0x00007610ff097816 */ /* 0x000fe40000000009 */
[----:B------:R-:W-:Y:S02]  /*0a00*/  @!P0 SEL R9, RZ, 0x1, !P4 ;  /* 0x00000001ff098807 */ /* 0x000fe40006000000 */
[----:B------:R-:W-:-:S02]  /*0a10*/  @!P2 ISETP.NE.AND P4, PT, R4, RZ, PT ;  /* 0x000000ff0400a20c */ /* 0x000fc40003f85270 */
[----:B------:R-:W-:Y:S02]  /*0a20*/  @!P1 SEL R5, RZ, 0x1, !P6 ;  /* 0x00000001ff059807 */ /* 0x000fe40007000000 */
[--C-:B------:R-:W-:Y:S02]  /*0a30*/  LOP3.LUT P5, RZ, R13, 0xff, R0.reuse, 0xc8, !PT ;  /* 0x000000ff0dff7812 */ /* 0x100fe400078ac800 */
[----:B0-----:R-:W-:Y:S02]  /*0a40*/  PRMT R7, RZ, 0x7610, R7 ;  /* 0x00007610ff077816 */ /* 0x001fe40000000007 */
[----:B------:R-:W-:Y:S02]  /*0a50*/  @!P2 SEL R7, RZ, 0x1, !P4 ;  /* 0x00000001ff07a807 */ /* 0x000fe40006000000 */
[----:B------:R-:W-:Y:S02]  /*0a60*/  LOP3.LUT P2, RZ, R5, 0xff, R0, 0xc8, !PT ;  /* 0x000000ff05ff7812 */ /* 0x000fe4000784c800 */
[----:B------:R-:W-:-:S02]  /*0a70*/  SEL R5, RZ, 0x1, !P5 ;  /* 0x00000001ff057807 */ /* 0x000fc40006800000 */
[----:B------:R-:W-:Y:S02]  /*0a80*/  ISETP.GE.AND P5, PT, R17, R12, PT ;  /* 0x0000000c1100720c */ /* 0x000fe40003fa6270 */
[----:B------:R-:W-:Y:S02]  /*0a90*/  @!P3 ISETP.NE.AND P6, PT, R18, RZ, PT ;  /* 0x000000ff1200b20c */ /* 0x000fe40003fc5270 */
[--C-:B------:R-:W-:Y:S02]  /*0aa0*/  LOP3.LUT P1, RZ, R3, 0xff, R0.reuse, 0xc8, !PT ;  /* 0x000000ff03ff7812 */ /* 0x100fe4000782c800 */
[----:B------:R-:W-:Y:S02]  /*0ab0*/  PRMT R3, RZ, 0x7610, R3 ;  /* 0x00007610ff037816 */ /* 0x000fe40000000003 */
[----:B------:R-:W-:Y:S02]  /*0ac0*/  @!P3 SEL R3, RZ, 0x1, !P6 ;  /* 0x00000001ff03b807 */ /* 0x000fe40007000000 */
[----:B------:R-:W-:-:S02]  /*0ad0*/  LOP3.LUT P0, RZ, R15, 0xff, R0, 0xc8, !PT ;  /* 0x000000ff0fff7812 */ /* 0x000fc4000780c800 */
[--C-:B------:R-:W-:Y:S02]  /*0ae0*/  LOP3.LUT P4, RZ, R9, 0xff, R0.reuse, 0xc8, !PT ;  /* 0x000000ff09ff7812 */ /* 0x100fe4000788c800 */
[----:B------:R-:W-:Y:S02]  /*0af0*/  LOP3.LUT P3, RZ, R7, 0xff, R0, 0xc8, !PT ;  /* 0x000000ff07ff7812 */ /* 0x000fe4000786c800 */
[----:B------:R-:W-:Y:S02]  /*0b00*/  LOP3.LUT R0, R3, R0, RZ, 0xfc, !PT ;  /* 0x0000000003007212 */ /* 0x000fe400078efcff */
[----:B------:R-:W-:Y:S02]  /*0b10*/  SEL R7, RZ, 0x1, !P0 ;  /* 0x00000001ff077807 */ /* 0x000fe40004000000 */
[----:B------:R-:W-:Y:S02]  /*0b20*/  SEL R9, RZ, 0x1, !P1 ;  /* 0x00000001ff097807 */ /* 0x000fe40004800000 */
[----:B------:R-:W-:-:S02]  /*0b30*/  SEL R11, RZ, 0x1, !P4 ;  /* 0x00000001ff0b7807 */ /* 0x000fc40006000000 */
        /* <DEDUP_REMOVED lines=17> */
.L_x_16569:
        /* <DEDUP_REMOVED lines=8> */
.L_x_16570:
        /* <DEDUP_REMOVED lines=8> */
.L_x_16571:
        /* <DEDUP_REMOVED lines=9> */
.L_x_16572:
[----:B------:R-:W-:Y:S05]  /*0de0*/  BSYNC B1 ;  /* 0x0000000000017941 */ /* 0x000fea0003800000 */
.L_x_16568:
[----:B------:R-:W-:-:S13]  /*0df0*/  ISETP.GE.AND P0, PT, R17, R12, PT ;  /* 0x0000000c1100720c */ /* 0x000fda0003f06270 */
[----:B0-----:R-:W0:Y:S01]  /*0e00*/  @!P0 LDC.64 R4, c[0x0][0x218] ;  /* 0x00008600ff048b82 */ /* 0x001e220000000a00 */
[C---:B-12---:R-:W-:Y:S02]  /*0e10*/  @!P0 VIADD R3, R17.reuse, UR4 ;  /* 0x0000000411038c36 */ /* 0x046fe40008000000 */
[----:B------:R-:W-:-:S03]  /*0e20*/  @!P0 VIADD R17, R17, 0x80 ;  /* 0x0000008011118836 */ /* 0x000fc60000000000 */
[----:B0-----:R-:W-:-:S05]  /*0e30*/  @!P0 IADD3 R2, P1, R3, R4, RZ ;  /* 0x0000000403028210 */ /* 0x001fca0007f3e0ff */
[----:B------:R-:W-:-:S05]  /*0e40*/  @!P0 IMAD.X R3, RZ, RZ, R5, P1 ;  /* 0x000000ffff038224 */ /* 0x000fca00008e0605 */
[----:B------:R2:W-:Y:S03]  /*0e50*/  @!P0 STG.E.U8 desc[UR8][R2.64], R15 ;  /* 0x0000000f02008986 */ /* 0x0005e6000c101108 */
.L_x_16573:
[----:B------:R-:W-:Y:S05]  /*0e60*/  BSYNC B0 ;  /* 0x0000000000007941 */ /* 0x000fea0003800000 */
.L_x_16567:
[----:B------:R-:W-:Y:S05]  /*0e70*/  WARPSYNC.ALL ;  /* 0x0000000000007948 */ /* 0x000fea0003800000 */
[----:B------:R-:W-:-:S13]  /*0e80*/  ISETP.GE.AND P0, PT, R17, R12, PT ;  /* 0x0000000c1100720c */ /* 0x000fda0003f06270 */
[----:B------:R-:W-:Y:S05]  /*0e90*/  @P0 EXIT ;  /* 0x000000000000094d */ /* 0x000fea0003800000 */
[----:B012---:R-:W-:Y:S01]  /*0ea0*/  VIADD R2, R17, UR4 ;  /* 0x0000000411027c36 */ /* 0x007fe20008000000 */
[----:B------:R-:W-:Y:S01]  /*0eb0*/  ULDC.64 UR6, c[0x0][0x218] ;  /* 0x0000860000067ab9 */ /* 0x000fe20000000a00 */
[----:B------:R-:W-:-:S03]  /*0ec0*/  LOP3.LUT P0, RZ, R0, 0xff, RZ, 0xc0, !PT ;  /* 0x000000ff00ff7812 */ /* 0x000fc6000780c0ff */
[----:B------:R-:W-:Y:S02]  /*0ed0*/  IADD3 R2, P1, R2, UR6, RZ ;  /* 0x0000000602027c10 */ /* 0x000fe4000ff3e0ff */
[----:B------:R-:W-:-:S03]  /*0ee0*/  SEL R5, RZ, 0x1, !P0 ;  /* 0x00000001ff057807 */ /* 0x000fc60004000000 */
[----:B------:R-:W-:-:S05]  /*0ef0*/  IMAD.X R3, RZ, RZ, UR7, P1 ;  /* 0x00000007ff037e24 */ /* 0x000fca00088e06ff */
[----:B------:R-:W-:Y:S01]  /*0f00*/  STG.E.U8 desc[UR8][R2.64], R5 ;  /* 0x0000000502007986 */ /* 0x000fe2000c101108 */
[----:B------:R-:W-:Y:S05]  /*0f10*/  EXIT ;  /* 0x000000000000794d */ /* 0x000fea0003800000 */
.L_x_16574:
        /* <DEDUP_REMOVED lines=14> */
.L_x_43907:


//--------------------- .text._ZN2at6native29vectorized_elementwise_kernelILi4ENS0_13AUnaryFunctorIbbbZZZNS0_22logical_or_kernel_cudaERNS_14TensorIteratorEENKUlvE0_clEvENKUlvE7_clEvEUlbbE_EESt5arrayIPcLm2EEEEviT0_T1_ --------------------------
	.section	.text._ZN2at6native29vectorized_elementwise_kernelILi4ENS0_13AUnaryFunctorIbbbZZZNS0_22logical_or_kernel_cudaERNS_14TensorIteratorEENKUlvE0_clEvENKUlvE7_clEvEUlbbE_EESt5arrayIPcLm2EEEEviT0_T1_,"ax",@progbits
	.align	128
        .global         _ZN2at6native29vectorized_elementwise_kernelILi4ENS0_13AUnaryFunctorIbbbZZZNS0_22logical_or_kernel_cudaERNS_14TensorIteratorEENKUlvE0_clEvENKUlvE7_clEvEUlbbE_EESt5arrayIPcLm2EEEEviT0_T1_
        .type           _ZN2at6native29vectorized_elementwise_kernelILi4ENS0_13AUnaryFunctorIbbbZZZNS0_22logical_or_kernel_cudaERNS_14TensorIteratorEENKUlvE0_clEvENKUlvE7_clEvEUlbbE_EESt5arrayIPcLm2EEEEviT0_T1_,@function
        .size           _ZN2at6native29vectorized_elementwise_kernelILi4ENS0_13AUnaryFunctorIbbbZZZNS0_22logical_or_kernel_cudaERNS_14TensorIteratorEENKUlvE0_clEvENKUlvE7_clEvEUlbbE_EESt5arrayIPcLm2EEEEviT0_T1_,(.L_x_43908 - _ZN2at6native29vectorized_elementwise_kernelILi4ENS0_13AUnaryFunctorIbbbZZZNS0_22logical_or_kernel_cudaERNS_14TensorIteratorEENKUlvE0_clEvENKUlvE7_clEvEUlbbE_EESt5arrayIPcLm2EEEEviT0_T1_)
        .other          _ZN2at6native29vectorized_elementwise_kernelILi4ENS0_13AUnaryFunctorIbbbZZZNS0_22logical_or_kernel_cudaERNS_14TensorIteratorEENKUlvE0_clEvENKUlvE7_clEvEUlbbE_EESt5arrayIPcLm2EEEEviT0_T1_,@"STO_CUDA_ENTRY STV_DEFAULT"
_ZN2at6native29vectorized_elementwise_kernelILi4ENS0_13AUnaryFunctorIbbbZZZNS0_22logical_or_kernel_cudaERNS_14TensorIteratorEENKUlvE0_clEvENKUlvE7_clEvEUlbbE_EESt5arrayIPcLm2EEEEviT0_T1_:
.text._ZN2at6native29vectorized_elementwise_kernelILi4ENS0_13AUnaryFunctorIbbbZZZNS0_22logical_or_kernel_cudaERNS_14TensorIteratorEENKUlvE0_clEvENKUlvE7_clEvEUlbbE_EESt5arrayIPcLm2EEEEviT0_T1_:
        /* <DEDUP_REMOVED lines=17> */
[----:B------:R-:W2:Y:S04]  /*0110*/  LDG.E R8, desc[UR8][R4.64] ;  /* 0x0000000804087981 */ /* 0x000ea8000c1e1900 */
[----:B------:R0:W3:Y:S01]  /*0120*/  LDG.E R10, desc[UR8][R4.64+0x200] ;  /* 0x00020008040a7981 */ /* 0x0000e2000c1e1900 */
[----:B------:R-:W-:-:S04]  /*0130*/  UIADD3 UR5, UP0, UR4, UR6, URZ ;  /* 0x0000000604057290 */ /* 0x000fc8000ff1e03f */
[----:B------:R-:W-:Y:S01]  /*0140*/  UIADD3.X UR6, URZ, UR7, URZ, UP0, !UPT ;  /* 0x000000073f067290 */ /* 0x000fe200087fe43f */
[C---:B--2---:R-:W-:Y:S02]  /*0150*/  PRMT R3, R8.reuse, 0x7770, RZ ;  /* 0x0000777008037816 */ /* 0x044fe400000000ff */
[C---:B------:R-:W-:Y:S02]  /*0160*/  PRMT R6, R8.reuse, 0x7771, RZ ;  /* 0x0000777108067816 */ /* 0x040fe400000000ff */
[----:B------:R-:W-:Y:S02]  /*0170*/  PRMT R7, R8, 0x7772, RZ ;  /* 0x0000777208077816 */ /* 0x000fe400000000ff */
[----:B------:R-:W-:Y:S02]  /*0180*/  ISETP.NE.AND P0, PT, R3, RZ, PT ;  /* 0x000000ff0300720c */ /* 0x000fe40003f05270 */
[----:B------:R-:W-:Y:S02]  /*0190*/  ISETP.NE.AND P1, PT, R6, RZ, PT ;  /* 0x000000ff0600720c */ /* 0x000fe40003f25270 */
[----:B------:R-:W-:-:S02]  /*01a0*/  PRMT R3, R8, 0x7773, RZ ;  /* 0x0000777308037816 */ /* 0x000fc400000000ff */
[----:B------:R-:W-:Y:S02]  /*01b0*/  ISETP.NE.AND P2, PT, R7, RZ, PT ;  /* 0x000000ff0700720c */ /* 0x000fe40003f45270 */
[----:B------:R-:W-:Y:S02]  /*01c0*/  SEL R9, RZ, 0x1, !P1 ;  /* 0x00000001ff097807 */ /* 0x000fe40004800000 */
[----:B------:R-:W-:Y:S02]  /*01d0*/  SEL R7, RZ, 0x1, !P0 ;  /* 0x00000001ff077807 */ /* 0x000fe40004000000 */
[----:B------:R-:W-:Y:S02]  /*01e0*/  ISETP.NE.AND P1, PT, R3, RZ, PT ;  /* 0x000000ff0300720c */ /* 0x000fe40003f25270 */
[----:B------:R-:W-:Y:S02]  /*01f0*/  SEL R11, RZ, 0x1, !P2 ;  /* 0x00000001ff0b7807 */ /* 0x000fe40005000000 */
[----:B------:R-:W-:-:S02]  /*0200*/  LOP3.LUT P2, RZ, R0, 0xff, R7, 0xc8, !PT ;  /* 0x000000ff00ff7812 */ /* 0x000fc4000784c807 */
[----:B------:R-:W-:Y:S02]  /*0210*/  LOP3.LUT P3, RZ, R0, 0xff, R9, 0xc8, !PT ;  /* 0x000000ff00ff7812 */ /* 0x000fe4000786c809 */
[----:B------:R-:W-:Y:S02]  /*0220*/  SEL R3, RZ, 0x1, !P1 ;  /* 0x00000001ff037807 */ /* 0x000fe40004800000 */
[----:B0-----:R-:W-:Y:S02]  /*0230*/  SEL R4, RZ, 0x1, !P2 ;  /* 0x00000001ff047807 */ /* 0x001fe40005000000 */
[----:B------:R-:W-:Y:S02]  /*0240*/  SEL R5, RZ, 0x1, !P3 ;  /* 0x00000001ff057807 */ /* 0x000fe40005800000 */
[----:B---3--:R-:W-:Y:S02]  /*0250*/  PRMT R6, R10, 0x7770, RZ ;  /* 0x000077700a067816 */ /* 0x008fe400000000ff */
[----:B------:R-:W-:-:S02]  /*0260*/  LOP3.LUT P1, RZ, R0, 0xff, R3, 0xc8, !PT ;  /* 0x000000ff00ff7812 */ /* 0x000fc4000782c803 */
[----:B------:R-:W-:Y:S02]  /*0270*/  PRMT R3, R10, 0x7771, RZ ;  /* 0x000077710a037816 */ /* 0x000fe400000000ff */
[----:B------:R-:W-:Y:S02]  /*0280*/  PRMT R9, R5, 0x7604, R4 ;  /* 0x0000760405097816 */ /* 0x000fe40000000004 */
[----:B------:R-:W-:Y:S02]  /*0290*/  ISETP.NE.AND P2, PT, R6, RZ, PT ;  /* 0x000000ff0600720c */ /* 0x000fe40003f45270 */
[C---:B------:R-:W-:Y:S02]  /*02a0*/  PRMT R4, R10.reuse, 0x7772, RZ ;  /* 0x000077720a047816 */ /* 0x040fe400000000ff */
[----:B------:R-:W-:Y:S02]  /*02b0*/  ISETP.NE.AND P3, PT, R3, RZ, PT ;  /* 0x000000ff0300720c */ /* 0x000fe40003f65270 */
[----:B------:R-:W-:-:S02]  /*02c0*/  PRMT R3, R10, 0x7773, RZ ;  /* 0x000077730a037816 */ /* 0x000fc400000000ff */
[----:B------:R-:W-:Y:S02]  /*02d0*/  SEL R5, RZ, 0x1, !P2 ;  /* 0x00000001ff057807 */ /* 0x000fe40005000000 */
[----:B------:R-:W-:Y:S02]  /*02e0*/  ISETP.NE.AND P2, PT, R4, RZ, PT ;  /* 0x000000ff0400720c */ /* 0x000fe40003f45270 */
[----:B------:R-:W-:Y:S02]  /*02f0*/  SEL R7, RZ, 0x1, !P3 ;  /* 0x00000001ff077807 */ /* 0x000fe40005800000 */
[----:B------:R-:W-:Y:S02]  /*0300*/  ISETP.NE.AND P3, PT, R3, RZ, PT ;  /* 0x000000ff0300720c */ /* 0x000fe40003f65270 */
[C---:B------:R-:W-:Y:S02]  /*0310*/  LOP3.LUT P4, RZ, R0.reuse, 0xff, R5, 0xc8, !PT ;  /* 0x000000ff00ff7812 */ /* 0x040fe4000788c805 */
[----:B------:R-:W-:-:S02]  /*0320*/  LOP3.LUT P5, RZ, R0, 0xff, R7, 0xc8, !PT ;  /* 0x000000ff00ff7812 */ /* 0x000fc400078ac807 */
[----:B------:R-:W-:Y:S02]  /*0330*/  SEL R3, RZ, 0x1, !P2 ;  /* 0x00000001ff037807 */ /* 0x000fe40005000000 */
[----:B------:R-:W-:Y:S02]  /*0340*/  SEL R5, RZ, 0x1, !P3 ;  /* 0x00000001ff057807 */ /* 0x000fe40005800000 */
[C---:B------:R-:W-:Y:S02]  /*0350*/  LOP3.LUT P0, RZ, R0.reuse, 0xff, R11, 0xc8, !PT ;  /* 0x000000ff00ff7812 */ /* 0x040fe4000780c80b */
[----:B------:R-:W-:Y:S02]  /*0360*/  SEL R4, RZ, 0x1, !P4 ;  /* 0x00000001ff047807 */ /* 0x000fe40006000000 */
[----:B------:R-:W-:Y:S02]  /*0370*/  SEL R7, RZ, 0x1, !P5 ;  /* 0x00000001ff077807 */ /* 0x000fe40006800000 */
[----:B------:R-:W-:-:S02]  /*0380*/  LOP3.LUT P2, RZ, R0, 0xff, R3, 0xc8, !PT ;  /* 0x000000ff00ff7812 */ /* 0x000fc4000784c803 */
[----:B------:R-:W-:Y:S01]  /*0390*/  LOP3.LUT P3, RZ, R0, 0xff, R5, 0xc8, !PT ;  /* 0x000000ff00ff7812 */ /* 0x000fe2000786c805 */
[----:B------:R-:W-:Y:S01]  /*03a0*/  IMAD.U32 R5, RZ, RZ, UR6 ;  /* 0x00000006ff057e24 */ /* 0x000fe2000f8e00ff */
[----:B------:R-:W-:Y:S01]  /*03b0*/  PRMT R6, R7, 0x7604, R4 ;  /* 0x0000760407067816 */ /* 0x000fe20000000004 */
[----:B------:R-:W-:Y:S01]  /*03c0*/  IMAD.U32 R4, RZ, RZ, UR5 ;  /* 0x00000005ff047e24 */ /* 0x000fe2000f8e00ff */
[----:B------:R-:W-:Y:S02]  /*03d0*/  SEL R0, RZ, 0x1, !P0 ;  /* 0x00000001ff007807 */ /* 0x000fe40004000000 */
        /* <DEDUP_REMOVED lines=11> */
.L_x_16575:
        /* <DEDUP_REMOVED lines=122> */
.L_x_16578:
        /* <DEDUP_REMOVED lines=8> */
.L_x_16579:
        /* <DEDUP_REMOVED lines=8> */
.L_x_16580:
        /* <DEDUP_REMOVED lines=9> */
.L_x_16581:
[----:B------:R-:W-:Y:S05]  /*0dc0*/  BSYNC B1 ;  /* 0x0000000000017941 */ /* 0x000fea0003800000 */
.L_x_16577:
[----:B------:R-:W-:-:S13]  /*0dd0*/  ISETP.GE.AND P0, PT, R17, R12, PT ;  /* 0x0000000c1100720c */ /* 0x000fda0003f06270 */
[----:B0-----:R-:W0:Y:S01]  /*0de0*/  @!P0 LDC.64 R4, c[0x0][0x218] ;  /* 0x00008600ff048b82 */ /* 0x001e220000000a00 */
[C---:B-12---:R-:W-:Y:S02]  /*0df0*/  @!P0 VIADD R3, R17.reuse, UR4 ;  /* 0x0000000411038c36 */ /* 0x046fe40008000000 */
[----:B------:R-:W-:-:S03]  /*0e00*/  @!P0 VIADD R17, R17, 0x80 ;  /* 0x0000008011118836 */ /* 0x000fc60000000000 */
[----:B0-----:R-:W-:-:S05]  /*0e10*/  @!P0 IADD3 R2, P1, R3, R4, RZ ;  /* 0x0000000403028210 */ /* 0x001fca0007f3e0ff */
[----:B------:R-:W-:-:S05]  /*0e20*/  @!P0 IMAD.X R3, RZ, RZ, R5, P1 ;  /* 0x000000ffff038224 */ /* 0x000fca00008e0605 */
[----:B------:R2:W-:Y:S03]  /*0e30*/  @!P0 STG.E.U8 desc[UR8][R2.64], R15 ;  /* 0x0000000f02008986 */ /* 0x0005e6000c101108 */
.L_x_16582:
[----:B------:R-:W-:Y:S05]  /*0e40*/  BSYNC B0 ;  /* 0x0000000000007941 */ /* 0x000fea0003800000 */
.L_x_16576:
        /* <DEDUP_REMOVED lines=11> */
.L_x_16583:
        /* <DEDUP_REMOVED lines=16> */
.L_x_43908:


//--------------------- .text._ZN2at6native29vectorized_elementwise_kernelILi8ENS0_13AUnaryFunctorIbbbZZZNS0_22logical_or_kernel_cudaERNS_14TensorIteratorEENKUlvE0_clEvENKUlvE7_clEvEUlbbE_EESt5arrayIPcLm2EEEEviT0_T1_ --------------------------
	.section	.text._ZN2at6native29vectorized_elementwise_kernelILi8ENS0_13AUnaryFunctorIbbbZZZNS0_22logical_or_kernel_cudaERNS_14TensorIteratorEENKUlvE0_clEvENKUlvE7_clEvEUlbbE_EESt5arrayIPcLm2EEEEviT0_T1_,"ax",@progbits
	.align	128
        .global         _ZN2at6native29vectorized_elementwise_kernelILi8ENS0_13AUnaryFunctorIbbbZZZNS0_22logical_or_kernel_cudaERNS_14TensorIteratorEENKUlvE0_clEvENKUlvE7_clEvEUlbbE_EESt5arrayIPcLm2EEEEviT0_T1_
        .type           _ZN2at6native29vectorized_elementwise_kernelILi8ENS0_13AUnaryFunctorIbbbZZZNS0_22logical_or_kernel_cudaERNS_14TensorIteratorEENKUlvE0_clEvENKUlvE7_clEvEUlbbE_EESt5arrayIPcLm2EEEEviT0_T1_,@function
        .size           _ZN2at6native29vectorized_elementwise_kernelILi8ENS0_13AUnaryFunctorIbbbZZZNS0_22logical_or_kernel_cudaERNS_14TensorIteratorEENKUlvE0_clEvENKUlvE7_clEvEUlbbE_EESt5arrayIPcLm2EEEEviT0_T1_,(.L_x_43909 - _ZN2at6native29vectorized_elementwise_kernelILi8ENS0_13AUnaryFunctorIbbbZZZNS0_22logical_or_kernel_cudaERNS_14TensorIteratorEENKUlvE0_clEvENKUlvE7_clEvEUlbbE_EESt5arrayIPcLm2EEEEviT0_T1_)
        .other          _ZN2at6native29vectorized_elementwise_kernelILi8ENS0_13AUnaryFunctorIbbbZZZNS0_22logical_or_kernel_cudaERNS_14TensorIteratorEENKUlvE0_clEvENKUlvE7_clEvEUlbbE_EESt5arrayIPcLm2EEEEviT0_T1_,@"STO_CUDA_ENTRY STV_DEFAULT"
_ZN2at6native29vectorized_elementwise_kernelILi8ENS0_13AUnaryFunctorIbbbZZZNS0_22logical_or_kernel_cudaERNS_14TensorIteratorEENKUlvE0_clEvENKUlvE7_clEvEUlbbE_EESt5arrayIPcLm2EEEEviT0_T1_:
.text._ZN2at6native29vectorized_elementwise_kernelILi8ENS0_13AUnaryFunctorIbbbZZZNS0_22logical_or_kernel_cudaERNS_14TensorIteratorEENKUlvE0_clEvENKUlvE7_clEvEUlbbE_EESt5arrayIPcLm2EEEEviT0_T1_:
        /* <DEDUP_REMOVED lines=16> */
[----:B0-----:R-:W-:-:S06]  /*0100*/  IMAD.WIDE.U32 R4, R2, 0x8, R4 ;  /* 0x0000000802047825 */ /* 0x001fcc00078e0004 */
[----:B------:R-:W2:Y:S01]  /*0110*/  LDG.E.64 R4, desc[UR8][R4.64] ;  /* 0x0000000804047981 */ /* 0x000ea2000c1e1b00 */
[----:B------:R-:W-:-:S04]  /*0120*/  UIADD3 UR5, UP0, UR4, UR6, URZ ;  /* 0x0000000604057290 */ /* 0x000fc8000ff1e03f */
[----:B------:R-:W-:Y:S01]  /*0130*/  UIADD3.X UR6, URZ, UR7, URZ, UP0, !UPT ;  /* 0x000000073f067290 */ /* 0x000fe200087fe43f */
[C---:B--2---:R-:W-:Y:S02]  /*0140*/  PRMT R3, R4.reuse, 0x7632, R3 ;  /* 0x0000763204037816 */ /* 0x044fe40000000003 */
[----:B------:R-:W-:Y:S02]  /*0150*/  LOP3.LUT P0, RZ, R4, 0xff, RZ, 0xc0, !PT ;  /* 0x000000ff04ff7812 */ /* 0x000fe4000780c0ff */
[----:B------:R-:W-:Y:S02]  /*0160*/  LOP3.LUT P1, RZ, R3, 0xff, RZ, 0xc0, !PT ;  /* 0x000000ff03ff7812 */ /* 0x000fe4000782c0ff */
[C---:B------:R-:W-:Y:S02]  /*0170*/  LOP3.LUT P2, RZ, R5.reuse, 0xff, RZ, 0xc0, !PT ;  /* 0x000000ff05ff7812 */ /* 0x040fe4000784c0ff */
[----:B------:R-:W-:Y:S02]  /*0180*/  SEL R7, RZ, 0x1, !P1 ;  /* 0x00000001ff077807 */ /* 0x000fe40004800000 */
[----:B------:R-:W-:-:S02]  /*0190*/  PRMT R6, R5, 0x7632, R6 ;  /* 0x0000763205067816 */ /* 0x000fc40000000006 */
[----:B------:R-:W-:Y:S02]  /*01a0*/  SEL R3, RZ, 0x1, !P0 ;  /* 0x00000001ff037807 */ /* 0x000fe40004000000 */
[----:B------:R-:W-:Y:S02]  /*01b0*/  LOP3.LUT P1, RZ, R0, 0xff, R7, 0xc8, !PT ;  /* 0x000000ff00ff7812 */ /* 0x000fe4000782c807 */
[----:B------:R-:W-:Y:S02]  /*01c0*/  SEL R9, RZ, 0x1, !P2 ;  /* 0x00000001ff097807 */ /* 0x000fe40005000000 */
[----:B------:R-:W-:Y:S02]  /*01d0*/  PRMT R7, R4, 0x7732, RZ ;  /* 0x0000773204077816 */ /* 0x000fe400000000ff */
[----:B------:R-:W-:Y:S02]  /*01e0*/  LOP3.LUT P3, RZ, R6, 0xff, RZ, 0xc0, !PT ;  /* 0x000000ff06ff7812 */ /* 0x000fe4000786c0ff */
[----:B------:R-:W-:-:S02]  /*01f0*/  LOP3.LUT P2, RZ, R0, 0xff, R3, 0xc8, !PT ;  /* 0x000000ff00ff7812 */ /* 0x000fc4000784c803 */
[----:B------:R-:W-:Y:S01]  /*0200*/  LOP3.LUT R3, R4, 0xffff, RZ, 0xc0, !PT ;  /* 0x0000ffff04037812 */ /* 0x000fe200078ec0ff */
[----:B------:R-:W-:Y:S01]  /*0210*/  IMAD.MOV.U32 R4, RZ, RZ, R7 ;  /* 0x000000ffff047224 */ /* 0x000fe200078e0007 */
[C---:B------:R-:W-:Y:S02]  /*0220*/  LOP3.LUT R6, R5.reuse, 0xffff, RZ, 0xc0, !PT ;  /* 0x0000ffff05067812 */ /* 0x040fe400078ec0ff */
[----:B------:R-:W-:Y:S02]  /*0230*/  PRMT R8, R5, 0x7732, RZ ;  /* 0x0000773205087816 */ /* 0x000fe400000000ff */
[----:B------:R-:W-:Y:S02]  /*0240*/  SHF.R.U32.HI R3, RZ, 0x8, R3 ;  /* 0x00000008ff037819 */ /* 0x000fe40000011603 */
[----:B------:R-:W-:Y:S01]  /*0250*/  SHF.R.U32.HI R5, RZ, 0x8, R6 ;  /* 0x00000008ff057819 */ /* 0x000fe20000011606 */
[----:B------:R-:W-:Y:S01]  /*0260*/  IMAD.MOV.U32 R6, RZ, RZ, R8 ;  /* 0x000000ffff067224 */ /* 0x000fe200078e0008 */
[----:B------:R-:W-:-:S02]  /*0270*/  SHF.R.U32.HI R4, RZ, 0x8, R4 ;  /* 0x00000008ff047819 */ /* 0x000fc40000011604 */
[----:B------:R-:W-:Y:S02]  /*0280*/  PRMT R7, R3, 0x9910, RZ ;  /* 0x0000991003077816 */ /* 0x000fe400000000ff */
[----:B------:R-:W-:Y:S02]  /*0290*/  SHF.R.U32.HI R3, RZ, 0x8, R6 ;  /* 0x00000008ff037819 */ /* 0x000fe40000011606 */
[----:B------:R-:W-:Y:S01]  /*02a0*/  PRMT R6, R4, 0x9910, RZ ;  /* 0x0000991004067816 */ /* 0x000fe200000000ff */
[----:B------:R-:W-:Y:S01]  /*02b0*/  IMAD.MOV.U32 R4, RZ, RZ, R7 ;  /* 0x000000ffff047224 */ /* 0x000fe200078e0007 */
[----:B------:R-:W-:Y:S02]  /*02c0*/  PRMT R7, R3, 0x9910, RZ ;  /* 0x0000991003077816 */ /* 0x000fe400000000ff */
[----:B------:R-:W-:Y:S01]  /*02d0*/  PRMT R5, R5, 0x9910, RZ ;  /* 0x0000991005057816 */ /* 0x000fe200000000ff */
[----:B------:R-:W-:Y:S01]  /*02e0*/  IMAD.MOV.U32 R3, RZ, RZ, R6 ;  /* 0x000000ffff037224 */ /* 0x000fe200078e0006 */
[----:B------:R-:W-:Y:S01]  /*02f0*/  ISETP.NE.AND P4, PT, R4, RZ, PT ;  /* 0x000000ff0400720c */ /* 0x000fe20003f85270 */
[----:B------:R-:W-:Y:S01]  /*0300*/  IMAD.MOV.U32 R4, RZ, RZ, R7 ;  /* 0x000000ffff047224 */ /* 0x000fe200078e0007 */
[----:B------:R-:W-:-:S02]  /*0310*/  ISETP.NE.AND P5, PT, R5, RZ, PT ;  /* 0x000000ff0500720c */ /* 0x000fc40003fa5270 */
[----:B------:R-:W-:Y:S02]  /*0320*/  ISETP.NE.AND P6, PT, R3, RZ, PT ;  /* 0x000000ff0300720c */ /* 0x000fe40003fc5270 */
[----:B------:R-:W-:Y:S02]  /*0330*/  SEL R3, RZ, 0x1, !P4 ;  /* 0x00000001ff037807 */ /* 0x000fe40006000000 */
[----:B------:R-:W-:Y:S01]  /*0340*/  ISETP.NE.AND P4, PT, R4, RZ, PT ;  /* 0x000000ff0400720c */ /* 0x000fe20003f85270 */
[----:B------:R-:W-:Y:S01]  /*0350*/  IMAD.U32 R4, RZ, RZ, UR5 ;  /* 0x00000005ff047e24 */ /* 0x000fe2000f8e00ff */
[----:B------:R-:W-:Y:S02]  /*0360*/  SEL R7, RZ, 0x1, !P5 ;  /* 0x00000001ff077807 */ /* 0x000fe40006800000 */
[----:B------:R-:W-:Y:S02]  /*0370*/  SEL R5, RZ, 0x1, !P6 ;  /* 0x00000001ff057807 */ /* 0x000fe40007000000 */
[----:B------:R-:W-:-:S02]  /*0380*/  LOP3.LUT P5, RZ, R0, 0xff, R3, 0xc8, !PT ;  /* 0x000000ff00ff7812 */ /* 0x000fc400078ac803 */
[----:B------:R-:W-:Y:S02]  /*0390*/  SEL R3, RZ, 0x1, !P4 ;  /* 0x00000001ff037807 */ /* 0x000fe40006000000 */
[----:B------:R-:W-:Y:S02]  /*03a0*/  SEL R11, RZ, 0x1, !P3 ;  /* 0x00000001ff0b7807 */ /* 0x000fe40005800000 */
[----:B------:R-:W-:Y:S02]  /*03b0*/  SEL R10, RZ, 0x1, !P2 ;  /* 0x00000001ff0a7807 */ /* 0x000fe40005000000 */
[C---:B------:R-:W-:Y:S01]  /*03c0*/  LOP3.LUT P2, RZ, R0.reuse, 0xff, R5, 0xc8, !PT ;  /* 0x000000ff00ff7812 */ /* 0x040fe2000784c805 */
[----:B------:R-:W-:Y:S01]  /*03d0*/  IMAD.U32 R5, RZ, RZ, UR6 ;  /* 0x00000006ff057e24 */ /* 0x000fe2000f8e00ff */
[C---:B------:R-:W-:Y:S02]  /*03e0*/  LOP3.LUT P4, RZ, R0.reuse, 0xff, R7, 0xc8, !PT ;  /* 0x000000ff00ff7812 */ /* 0x040fe4000788c807 */
[----:B------:R-:W-:Y:S01]  /*03f0*/  LOP3.LUT P6, RZ, R0, 0xff, R3, 0xc8, !PT ;  /* 0x000000ff00ff7812 */ /* 0x000fe200078cc803 */
[----:B------:R-:W-:Y:S01]  /*0400*/  IMAD.WIDE R4, R2, 0x8, R4 ;  /* 0x0000000802047825 */ /* 0x000fe200078e0204 */
[----:B------:R-:W-:-:S02]  /*0410*/  LOP3.LUT P0, RZ, R0, 0xff, R9, 0xc8, !PT ;  /* 0x000000ff00ff7812 */ /* 0x000fc4000780c809 */
[----:B------:R-:W-:Y:S02]  /*0420*/  LOP3.LUT P3, RZ, R0, 0xff, R11, 0xc8, !PT ;  /* 0x000000ff00ff7812 */ /* 0x000fe4000786c80b */
        /* <DEDUP_REMOVED lines=19> */
.L_x_16584:
        /* <DEDUP_REMOVED lines=122> */
.L_x_16587:
        /* <DEDUP_REMOVED lines=8> */
.L_x_16588:
        /* <DEDUP_REMOVED lines=8> */
.L_x_16589:
        /* <DEDUP_REMOVED lines=9> */
.L_x_16590:
[----:B------:R-:W-:Y:S05]  /*0e90*/  BSYNC B1 ;  /* 0x0000000000017941 */ /* 0x000fea0003800000 */
.L_x_16586:
[----:B------:R-:W-:-:S13]  /*0ea0*/  ISETP.GE.AND P0, PT, R17, R12, PT ;  /* 0x0000000c1100720c */ /* 0x000fda0003f06270 */
[----:B0-----:R-:W0:Y:S01]  /*0eb0*/  @!P0 LDC.64 R4, c[0x0][0x218] ;  /* 0x00008600ff048b82 */ /* 0x001e220000000a00 */
[C---:B-12---:R-:W-:Y:S02]  /*0ec0*/  @!P0 VIADD R3, R17.reuse, UR4 ;  /* 0x0000000411038c36 */ /* 0x046fe40008000000 */
[----:B------:R-:W-:-:S03]  /*0ed0*/  @!P0 VIADD R17, R17, 0x80 ;  /* 0x0000008011118836 */ /* 0x000fc60000000000 */
[----:B0-----:R-:W-:-:S05]  /*0ee0*/  @!P0 IADD3 R2, P1, R3, R4, RZ ;  /* 0x0000000403028210 */ /* 0x001fca0007f3e0ff */
[----:B------:R-:W-:-:S05]  /*0ef0*/  @!P0 IMAD.X R3, RZ, RZ, R5, P1 ;  /* 0x000000ffff038224 */ /* 0x000fca00008e0605 */
[----:B------:R2:W-:Y:S03]  /*0f00*/  @!P0 STG.E.U8 desc[UR8][R2.64], R15 ;  /* 0x0000000f02008986 */ /* 0x0005e6000c101108 */
.L_x_16591:
[----:B------:R-:W-:Y:S05]  /*0f10*/  BSYNC B0 ;  /* 0x0000000000007941 */ /* 0x000fea0003800000 */
.L_x_16585:
        /* <DEDUP_REMOVED lines=11> */
.L_x_16592:
        /* <DEDUP_REMOVED lines=11> */
.L_x_43909:


//--------------------- .text._ZN2at6native18elementwise_kernelILi128ELi4EZNS0_15gpu_kernel_implINS0_13BinaryFunctorIbbbZZZNS0_22logical_or_kernel_cudaERNS_14TensorIteratorEENKUlvE0_clEvENKUlvE7_clEvEUlbbE_EEEEvRNS_18TensorIteratorBaseERKT_EUliE_EEviT1_ --------------------------
	.section	.text._ZN2at6native18elementwise_kernelILi128ELi4EZNS0_15gpu_kernel_implINS0_13BinaryFunctorIbbbZZZNS0_22logical_or_kernel_cudaERNS_14TensorIteratorEENKUlvE0_clEvENKUlvE7_clEvEUlbbE_EEEEvRNS_18TensorIteratorBaseERKT_EUliE_EEviT1_,"ax",@progbits
	.align	128
        .global         _ZN2at6native18elementwise_kernelILi128ELi4EZNS0_15gpu_kernel_implINS0_13BinaryFunctorIbbbZZZNS0_22logical_or_kernel_cudaERNS_14TensorIteratorEENKUlvE0_clEvENKUlvE7_clEvEUlbbE_EEEEvRNS_18TensorIteratorBaseERKT_EUliE_EEviT1_
        .type           _ZN2at6native18elementwise_kernelILi128ELi4EZNS0_15gpu_kernel_implINS0_13BinaryFunctorIbbbZZZNS0_22logical_or_kernel_cudaERNS_14TensorIteratorEENKUlvE0_clEvENKUlvE7_clEvEUlbbE_EEEEvRNS_18TensorIteratorBaseERKT_EUliE_EEviT1_,@function
        .size           _ZN2at6native18elementwise_kernelILi128ELi4EZNS0_15gpu_kernel_implINS0_13BinaryFunctorIbbbZZZNS0_22logical_or_kernel_cudaERNS_14TensorIteratorEENKUlvE0_clEvENKUlvE7_clEvEUlbbE_EEEEvRNS_18TensorIteratorBaseERKT_EUliE_EEviT1_,(.L_x_43910 - _ZN2at6native18elementwise_kernelILi128ELi4EZNS0_15gpu_kernel_implINS0_13BinaryFunctorIbbbZZZNS0_22logical_or_kernel_cudaERNS_14TensorIteratorEENKUlvE0_clEvENKUlvE7_clEvEUlbbE_EEEEvRNS_18TensorIteratorBaseERKT_EUliE_EEviT1_)
        .other          _ZN2at6native18elementwise_kernelILi128ELi4EZNS0_15gpu_kernel_implINS0_13BinaryFunctorIbbbZZZNS0_22logical_or_kernel_cudaERNS_14TensorIteratorEENKUlvE0_clEvENKUlvE7_clEvEUlbbE_EEEEvRNS_18TensorIteratorBaseERKT_EUliE_EEviT1_,@"STO_CUDA_ENTRY STV_DEFAULT"
_ZN2at6native18elementwise_kernelILi128ELi4EZNS0_15gpu_kernel_implINS0_13BinaryFunctorIbbbZZZNS0_22logical_or_kernel_cudaERNS_14TensorIteratorEENKUlvE0_clEvENKUlvE7_clEvEUlbbE_EEEEvRNS_18TensorIteratorBaseERKT_EUliE_EEviT1_:
.text._ZN2at6native18elementwise_kernelILi128ELi4EZNS0_15gpu_kernel_implINS0_13BinaryFunctorIbbbZZZNS0_22logical_or_kernel_cudaERNS_14TensorIteratorEENKUlvE0_clEvENKUlvE7_clEvEUlbbE_EEEEvRNS_18TensorIteratorBaseERKT_EUliE_EEviT1_:
        /* <DEDUP_REMOVED lines=365> */
.L_x_16595:
        /* <DEDUP_REMOVED lines=22> */
.L_x_16599:
[----:B------:R-:W2:Y:S02]  /*1830*/  LDG.E.U8 R2, desc[UR36][R2.64] ;  /* 0x0000002402027981 */ /* 0x000ea4000c1e1100 */
[----:B--2---:R-:W-:-:S04]  /*1840*/  ISETP.NE.AND P0, PT, R2, RZ, PT ;  /* 0x000000ff0200720c */ /* 0x004fc80003f05270 */
[----:B------:R-:W-:Y:S01]  /*1850*/  P2R R19, PR, RZ, 0x1 ;  /* 0x00000001ff137803 */ /* 0x000fe20000000000 */
[----:B------:R-:W-:Y:S08]  /*1860*/  BRA `(.L_x_16601) ;  /* 0x0000000c00c47947 */ /* 0x000ff00003800000 */
.L_x_16598:
        /* <DEDUP_REMOVED lines=11> */
.L_x_16603:
[----:B------:R-:W2:Y:S02]  /*1920*/  LDG.E R2, desc[UR36][R2.64] ;  /* 0x0000002402027981 */ /* 0x000ea4000c1e1900 */
[----:B--2---:R-:W-:-:S04]  /*1930*/  ISETP.NE.AND P0, PT, R2, RZ, PT ;  /* 0x000000ff0200720c */ /* 0x004fc80003f05270 */
[----:B------:R-:W-:Y:S01]  /*1940*/  P2R R19, PR, RZ, 0x1 ;  /* 0x00000001ff137803 */ /* 0x000fe20000000000 */
[----:B------:R-:W-:Y:S08]  /*1950*/  BRA `(.L_x_16601) ;  /* 0x0000000c00887947 */ /* 0x000ff00003800000 */
.L_x_16602:
[----:B------:R-:W2:Y:S02]  /*1960*/  LDG.E.U16 R2, desc[UR36][R2.64] ;  /* 0x0000002402027981 */ /* 0x000ea4000c1e1500 */
[----:B--2---:R-:W-:-:S04]  /*1970*/  ISETP.NE.AND P0, PT, R2, RZ, PT ;  /* 0x000000ff0200720c */ /* 0x004fc80003f05270 */
[----:B------:R-:W-:Y:S01]  /*1980*/  P2R R19, PR, RZ, 0x1 ;  /* 0x00000001ff137803 */ /* 0x000fe20000000000 */
[----:B------:R-:W-:Y:S08]  /*1990*/  BRA `(.L_x_16601) ;  /* 0x0000000c00787947 */ /* 0x000ff00003800000 */
.L_x_16597:
        /* <DEDUP_REMOVED lines=10> */
.L_x_16605:
[----:B------:R-:W2:Y:S02]  /*1a40*/  LDG.E.U16 R0, desc[UR36][R2.64] ;  /* 0x0000002402007981 */ /* 0x000ea4000c1e1500 */
[----:B--2---:R-:W-:-:S05]  /*1a50*/  HADD2.F32 R0, -RZ, R0.H0_H0 ;  /* 0x20000000ff007230 */ /* 0x004fca0000004100 */
[----:B------:R-:W-:-:S04]  /*1a60*/  FSETP.NEU.FTZ.AND P0, PT, R0, RZ, PT ;  /* 0x000000ff0000720b */ /* 0x000fc80003f1d000 */
[----:B------:R-:W-:Y:S01]  /*1a70*/  P2R R19, PR, RZ, 0x1 ;  /* 0x00000001ff137803 */ /* 0x000fe20000000000 */
[----:B------:R-:W-:Y:S08]  /*1a80*/  BRA `(.L_x_16601) ;  /* 0x0000000c003c7947 */ /* 0x000ff00003800000 */
.L_x_16604:
        /* <DEDUP_REMOVED lines=12> */
.L_x_16607:
        /* <DEDUP_REMOVED lines=11> */
.L_x_16606:
[----:B------:R-:W2:Y:S02]  /*1c00*/  LDG.E.64 R2, desc[UR36][R2.64] ;  /* 0x0000002402027981 */ /* 0x000ea4000c1e1b00 */
[----:B--2---:R-:W-:-:S06]  /*1c10*/  DSETP.NEU.AND P0, PT, R2, RZ, PT ;  /* 0x000000ff0200722a */ /* 0x004fcc0003f0d000 */
[----:B------:R-:W-:Y:S01]  /*1c20*/  P2R R19, PR, RZ, 0x1 ;  /* 0x00000001ff137803 */ /* 0x000fe20000000000 */
[----:B------:R-:W-:Y:S07]  /*1c30*/  BRA `(.L_x_16601) ;  /* 0x0000000800d07947 */ /* 0x000fee0003800000 */
.L_x_16596:
        /* <DEDUP_REMOVED lines=12> */
.L_x_16610:
[----:B------:R-:W2:Y:S02]  /*1d00*/  LDG.E.128 R4, desc[UR36][R2.64] ;  /* 0x0000002402047981 */ /* 0x000ea4000c1e1d00 */
[----:B--2---:R-:W-:-:S06]  /*1d10*/  DSETP.NEU.AND P0, PT, R6, RZ, PT ;  /* 0x000000ff0600722a */ /* 0x004fcc0003f0d000 */
[----:B------:R-:W-:-:S06]  /*1d20*/  DSETP.NEU.OR P0, PT, R4, RZ, P0 ;  /* 0x000000ff0400722a */ /* 0x000fcc000070d400 */
[----:B------:R-:W-:Y:S01]  /*1d30*/  P2R R19, PR, RZ, 0x1 ;  /* 0x00000001ff137803 */ /* 0x000fe20000000000 */
[----:B------:R-:W-:Y:S07]  /*1d40*/  BRA `(.L_x_16601) ;  /* 0x00000008008c7947 */ /* 0x000fee0003800000 */
.L_x_16609:
        /* <DEDUP_REMOVED lines=28> */
.L_x_16612:
        /* <DEDUP_REMOVED lines=15> */
.L_x_16611:
[----:B------:R-:W2:Y:S02]  /*2000*/  LDG.E.U16 R0, desc[UR36][R2.64] ;  /* 0x0000002402007981 */ /* 0x000ea4000c1e1500 */
[----:B--2---:R-:W-:-:S05]  /*2010*/  IMAD.U32 R0, R0, 0x10000, RZ ;  /* 0x0001000000007824 */ /* 0x004fca00078e00ff */
[----:B------:R-:W-:-:S04]  /*2020*/  FSETP.NEU.FTZ.AND P0, PT, R0, RZ, PT ;  /* 0x000000ff0000720b */ /* 0x000fc80003f1d000 */
[----:B------:R-:W-:Y:S01]  /*2030*/  P2R R19, PR, RZ, 0x1 ;  /* 0x00000001ff137803 */ /* 0x000fe20000000000 */
[----:B------:R-:W-:Y:S08]  /*2040*/  BRA `(.L_x_16601) ;  /* 0x0000000400cc7947 */ /* 0x000ff00003800000 */
.L_x_16608:
        /* <DEDUP_REMOVED lines=12> */
.L_x_16615:
        /* <DEDUP_REMOVED lines=21> */
.L_x_16619:
[----:B------:R-:W-:Y:S05]  /*2260*/  BSYNC B1 ;  /* 0x0000000000017941 */ /* 0x000fea0003800000 */
.L_x_16618:
[----:B------:R-:W-:Y:S01]  /*2270*/  LEA R3, R0, 0x3b800000, 0x17 ;  /* 0x3b80000000037811 */ /* 0x000fe200078eb8ff */
[----:B------:R-:W-:-:S05]  /*2280*/  IMAD.SHL.U32 R0, R2, 0x100000, RZ ;  /* 0x0010000002007824 */ /* 0x000fca00078e00ff */
[----:B------:R-:W-:-:S07]  /*2290*/  LOP3.LUT R0, R3, R0, R4, 0xfe, !PT ;  /* 0x0000000003007212 */ /* 0x000fce00078efe04 */
.L_x_16617:
[----:B------:R-:W-:Y:S05]  /*22a0*/  BSYNC B0 ;  /* 0x0000000000007941 */ /* 0x000fea0003800000 */
.L_x_16616:
[----:B------:R-:W-:-:S04]  /*22b0*/  FSETP.NEU.FTZ.AND P0, PT, R0, RZ, PT ;  /* 0x000000ff0000720b */ /* 0x000fc80003f1d000 */
[----:B------:R-:W-:Y:S01]  /*22c0*/  P2R R19, PR, RZ, 0x1 ;  /* 0x00000001ff137803 */ /* 0x000fe20000000000 */
[----:B------:R-:W-:Y:S08]  /*22d0*/  BRA `(.L_x_16601) ;  /* 0x0000000400287947 */ /* 0x000ff00003800000 */
.L_x_16614:
        /* <DEDUP_REMOVED lines=21> */
.L_x_16623:
[----:B------:R-:W-:Y:S05]  /*2430*/  BSYNC B1 ;  /* 0x0000000000017941 */ /* 0x000fea0003800000 */
.L_x_16622:
[----:B------:R-:W-:Y:S01]  /*2440*/  LEA R3, R0, 0x37800000, 0x17 ;  /* 0x3780000000037811 */ /* 0x000fe200078eb8ff */
[----:B------:R-:W-:-:S05]  /*2450*/  IMAD.SHL.U32 R0, R2, 0x200000, RZ ;  /* 0x0020000002007824 */ /* 0x000fca00078e00ff */
[----:B------:R-:W-:-:S07]  /*2460*/  LOP3.LUT R0, R3, R0, R4, 0xfe, !PT ;  /* 0x0000000003007212 */ /* 0x000fce00078efe04 */
.L_x_16621:
[----:B------:R-:W-:Y:S05]  /*2470*/  BSYNC B0 ;  /* 0x0000000000007941 */ /* 0x000fea0003800000 */
.L_x_16620:
[----:B------:R-:W-:-:S04]  /*2480*/  FSETP.NEU.FTZ.AND P0, PT, R0, RZ, PT ;  /* 0x000000ff0000720b */ /* 0x000fc80003f1d000 */
[----:B------:R-:W-:Y:S01]  /*2490*/  P2R R19, PR, RZ, 0x1 ;  /* 0x00000001ff137803 */ /* 0x000fe20000000000 */
[----:B------:R-:W-:Y:S08]  /*24a0*/  BRA `(.L_x_16601) ;  /* 0x0000000000b47947 */ /* 0x000ff00003800000 */
.L_x_16613:
        /* <DEDUP_REMOVED lines=14> */
.L_x_16627:
[----:B------:R-:W-:Y:S05]  /*2590*/  BSYNC B0 ;  /* 0x0000000000007941 */ /* 0x000fea0003800000 */
.L_x_16626:
[----:B------:R-:W-:-:S04]  /*25a0*/  FSETP.NEU.FTZ.AND P0, PT, R0, RZ, PT ;  /* 0x000000ff0000720b */ /* 0x000fc80003f1d000 */
[----:B------:R-:W-:Y:S01]  /*25b0*/  P2R R19, PR, RZ, 0x1 ;  /* 0x00000001ff137803 */ /* 0x000fe20000000000 */
[----:B------:R-:W-:Y:S08]  /*25c0*/  BRA `(.L_x_16601) ;  /* 0x00000000006c7947 */ /* 0x000ff00003800000 */
.L_x_16600:
        /* <DEDUP_REMOVED lines=16> */
.L_x_16628:
[----:B------:R-:W-:-:S04]  /*26d0*/  PLOP3.LUT P0, PT, PT, PT, PT, 0x8, 0x0 ;  /* 0x000000000000781c */ /* 0x000fc80003f0e170 */
[----:B------:R-:W-:Y:S01]  /*26e0*/  P2R R19, PR, RZ, 0x1 ;  /* 0x00000001ff137803 */ /* 0x000fe20000000000 */
[----:B------:R-:W-:Y:S08]  /*26f0*/  BRA `(.L_x_16601) ;  /* 0x0000000000207947 */ /* 0x000ff00003800000 */
.L_x_16625:
[----:B------:R-:W2:Y:S02]  /*2700*/  LDG.E.64 R2, desc[UR36][R2.64] ;  /* 0x0000002402027981 */ /* 0x000ea4000c1e1b00 */
[----:B--2---:R-:W-:-:S04]  /*2710*/  ISETP.NE.U32.AND P0, PT, R2, RZ, PT ;  /* 0x000000ff0200720c */ /* 0x004fc80003f05070 */
[----:B------:R-:W-:-:S04]  /*2720*/  ISETP.NE.AND.EX P0, PT, R3, RZ, PT, P0 ;  /* 0x000000ff0300720c */ /* 0x000fc80003f05300 */
[----:B------:R-:W-:Y:S01]  /*2730*/  P2R R19, PR, RZ, 0x1 ;  /* 0x00000001ff137803 */ /* 0x000fe20000000000 */
[----:B------:R-:W-:Y:S08]  /*2740*/  BRA `(.L_x_16601) ;  /* 0x00000000000c7947 */ /* 0x000ff00003800000 */
.L_x_16624:
[----:B------:R-:W2:Y:S02]  /*2750*/  LDG.E R2, desc[UR36][R2.64] ;  /* 0x0000002402027981 */ /* 0x000ea4000c1e1900 */
[----:B--2---:R-:W-:-:S04]  /*2760*/  ISETP.NE.AND P0, PT, R2, RZ, PT ;  /* 0x000000ff0200720c */ /* 0x004fc80003f05270 */
[----:B------:R-:W-:-:S09]  /*2770*/  P2R R19, PR, RZ, 0x1 ;  /* 0x00000001ff137803 */ /* 0x000fd20000000000 */
.L_x_16601:
        /* <DEDUP_REMOVED lines=18> */
.L_x_16632:
[----:B------:R-:W2:Y:S02]  /*28a0*/  LDG.E.U8 R2, desc[UR36][R2.64] ;  /* 0x0000002402027981 */ /* 0x000ea4000c1e1100 */
[----:B--2---:R-:W-:Y:S01]  /*28b0*/  ISETP.NE.AND P0, PT, R2, RZ, PT ;  /* 0x000000ff0200720c */ /* 0x004fe20003f05270 */
[----:B------:R-:W-:-:S12]  /*28c0*/  BRA `(.L_x_16634) ;  /* 0x0000000c00747947 */ /* 0x000fd80003800000 */
.L_x_16631:
        /* <DEDUP_REMOVED lines=10> */
.L_x_16636:
[----:B------:R-:W2:Y:S02]  /*2970*/  LDG.E R2, desc[UR36][R2.64] ;  /* 0x0000002402027981 */ /* 0x000ea4000c1e1900 */
[----:B--2---:R-:W-:Y:S01]  /*2980*/  ISETP.NE.AND P0, PT, R2, RZ, PT ;  /* 0x000000ff0200720c */ /* 0x004fe20003f05270 */
[----:B------:R-:W-:-:S12]  /*2990*/  BRA `(.L_x_16634) ;  /* 0x0000000c00407947 */ /* 0x000fd80003800000 */
.L_x_16635:
[----:B------:R-:W2:Y:S02]  /*29a0*/  LDG.E.U16 R2, desc[UR36][R2.64] ;  /* 0x0000002402027981 */ /* 0x000ea4000c1e1500 */
[----:B--2---:R-:W-:Y:S01]  /*29b0*/  ISETP.NE.AND P0, PT, R2, RZ, PT ;  /* 0x000000ff0200720c */ /* 0x004fe20003f05270 */
[----:B------:R-:W-:-:S12]  /*29c0*/  BRA `(.L_x_16634) ;  /* 0x0000000c00347947 */ /* 0x000fd80003800000 */
.L_x_16630:
        /* <DEDUP_REMOVED lines=9> */
.L_x_16638:
[----:B------:R-:W2:Y:S02]  /*2a60*/  LDG.E.U16 R0, desc[UR36][R2.64] ;  /* 0x0000002402007981 */ /* 0x000ea4000c1e1500 */
[----:B--2---:R-:W-:-:S05]  /*2a70*/  HADD2.F32 R0, -RZ, R0.H0_H0 ;  /* 0x20000000ff007230 */ /* 0x004fca0000004100 */
[----:B------:R-:W-:Y:S01]  /*2a80*/  FSETP.NEU.FTZ.AND P0, PT, R0, RZ, PT ;  /* 0x000000ff0000720b */ /* 0x000fe20003f1d000 */
[----:B------:R-:W-:-:S12]  /*2a90*/  BRA `(.L_x_16634) ;  /* 0x0000000c00007947 */ /* 0x000fd80003800000 */
.L_x_16637:
        /* <DEDUP_REMOVED lines=11> */
.L_x_16640:
        /* <DEDUP_REMOVED lines=10> */
.L_x_16639:
[----:B------:R-:W2:Y:S02]  /*2bf0*/  LDG.E.64 R2, desc[UR36][R2.64] ;  /* 0x0000002402027981 */ /* 0x000ea4000c1e1b00 */
[----:B--2---:R-:W-:Y:S01]  /*2c00*/  DSETP.NEU.AND P0, PT, R2, RZ, PT ;  /* 0x000000ff0200722a */ /* 0x004fe20003f0d000 */
[----:B------:R-:W-:-:S13]  /*2c10*/  BRA `(.L_x_16634) ;  /* 0x0000000800a07947 */ /* 0x000fda0003800000 */
.L_x_16629:
        /* <DEDUP_REMOVED lines=11> */
.L_x_16643:
[----:B------:R-:W2:Y:S02]  /*2cd0*/  LDG.E.128 R4, desc[UR36][R2.64] ;  /* 0x0000002402047981 */ /* 0x000ea4000c1e1d00 */
[----:B--2---:R-:W-:-:S06]  /*2ce0*/  DSETP.NEU.AND P0, PT, R6, RZ, PT ;  /* 0x000000ff0600722a */ /* 0x004fcc0003f0d000 */
[----:B------:R-:W-:Y:S01]  /*2cf0*/  DSETP.NEU.OR P0, PT, R4, RZ, P0 ;  /* 0x000000ff0400722a */ /* 0x000fe2000070d400 */
[----:B------:R-:W-:-:S13]  /*2d00*/  BRA `(.L_x_16634) ;  /* 0x0000000800647947 */ /* 0x000fda0003800000 */
.L_x_16642:
        /* <DEDUP_REMOVED lines=27> */
.L_x_16645:
        /* <DEDUP_REMOVED lines=14> */
.L_x_16644:
[----:B------:R-:W2:Y:S02]  /*2fa0*/  LDG.E.U16 R0, desc[UR36][R2.64] ;  /* 0x0000002402007981 */ /* 0x000ea4000c1e1500 */
[----:B--2---:R-:W-:-:S05]  /*2fb0*/  IMAD.U32 R0, R0, 0x10000, RZ ;  /* 0x0001000000007824 */ /* 0x004fca00078e00ff */
[----:B------:R-:W-:Y:S01]  /*2fc0*/  FSETP.NEU.FTZ.AND P0, PT, R0, RZ, PT ;  /* 0x000000ff0000720b */ /* 0x000fe20003f1d000 */
[----:B------:R-:W-:-:S12]  /*2fd0*/  BRA `(.L_x_16634) ;  /* 0x0000000400b07947 */ /* 0x000fd80003800000 */
.L_x_16641:
        /* <DEDUP_REMOVED lines=11> */
.L_x_16648:
        /* <DEDUP_REMOVED lines=21> */
.L_x_16652:
[----:B------:R-:W-:Y:S05]  /*31e0*/  BSYNC B1 ;  /* 0x0000000000017941 */ /* 0x000fea0003800000 */
.L_x_16651:
[----:B------:R-:W-:Y:S01]  /*31f0*/  LEA R3, R0, 0x3b800000, 0x17 ;  /* 0x3b80000000037811 */ /* 0x000fe200078eb8ff */
[----:B------:R-:W-:-:S05]  /*3200*/  IMAD.SHL.U32 R0, R2, 0x100000, RZ ;  /* 0x0010000002007824 */ /* 0x000fca00078e00ff */
[----:B------:R-:W-:-:S07]  /*3210*/  LOP3.LUT R0, R3, R0, R4, 0xfe, !PT ;  /* 0x0000000003007212 */ /* 0x000fce00078efe04 */
.L_x_16650:
[----:B------:R-:W-:Y:S05]  /*3220*/  BSYNC B0 ;  /* 0x0000000000007941 */ /* 0x000fea0003800000 */
.L_x_16649:
[----:B------:R-:W-:Y:S01]  /*3230*/  FSETP.NEU.FTZ.AND P0, PT, R0, RZ, PT ;  /* 0x000000ff0000720b */ /* 0x000fe20003f1d000 */
[----:B------:R-:W-:-:S12]  /*3240*/  BRA `(.L_x_16634) ;  /* 0x0000000400147947 */ /* 0x000fd80003800000 */
.L_x_16647:
        /* <DEDUP_REMOVED lines=21> */
.L_x_16656:
[----:B------:R-:W-:Y:S05]  /*33a0*/  BSYNC B1 ;  /* 0x0000000000017941 */ /* 0x000fea0003800000 */
.L_x_16655:
[----:B------:R-:W-:Y:S01]  /*33b0*/  LEA R3, R0, 0x37800000, 0x17 ;  /* 0x3780000000037811 */ /* 0x000fe200078eb8ff */
[----:B------:R-:W-:-:S05]  /*33c0*/  IMAD.SHL.U32 R0, R2, 0x200000, RZ ;  /* 0x0020000002007824 */ /* 0x000fca00078e00ff */
[----:B------:R-:W-:-:S07]  /*33d0*/  LOP3.LUT R0, R3, R0, R4, 0xfe, !PT ;  /* 0x0000000003007212 */ /* 0x000fce00078efe04 */
.L_x_16654:
[----:B------:R-:W-:Y:S05]  /*33e0*/  BSYNC B0 ;  /* 0x0000000000007941 */ /* 0x000fea0003800000 */
.L_x_16653:
[----:B------:R-:W-:Y:S01]  /*33f0*/  FSETP.NEU.FTZ.AND P0, PT, R0, RZ, PT ;  /* 0x000000ff0000720b */ /* 0x000fe20003f1d000 */
[----:B------:R-:W-:-:S12]  /*3400*/  BRA `(.L_x_16634) ;  /* 0x0000000000a47947 */ /* 0x000fd80003800000 */
.L_x_16646:
        /* <DEDUP_REMOVED lines=14> */
.L_x_16660:
[----:B------:R-:W-:Y:S05]  /*34f0*/  BSYNC B0 ;  /* 0x0000000000007941 */ /* 0x000fea0003800000 */
.L_x_16659:
[----:B------:R-:W-:Y:S01]  /*3500*/  FSETP.NEU.FTZ.AND P0, PT, R0, RZ, PT ;  /* 0x000000ff0000720b */ /* 0x000fe20003f1d000 */
[----:B------:R-:W-:-:S12]  /*3510*/  BRA `(.L_x_16634) ;  /* 0x0000000000607947 */ /* 0x000fd80003800000 */
.L_x_16633:
        /* <DEDUP_REMOVED lines=16> */
.L_x_16661:
[----:B------:R-:W-:Y:S01]  /*3620*/  PLOP3.LUT P0, PT, PT, PT, PT, 0x8, 0x0 ;  /* 0x000000000000781c */ /* 0x000fe20003f0e170 */
[----:B------:R-:W-:-:S12]  /*3630*/  BRA `(.L_x_16634) ;  /* 0x0000000000187947 */ /* 0x000fd80003800000 */
.L_x_16658:
[----:B------:R-:W2:Y:S02]  /*3640*/  LDG.E.64 R2, desc[UR36][R2.64] ;  /* 0x0000002402027981 */ /* 0x000ea4000c1e1b00 */
[----:B--2---:R-:W-:-:S04]  /*3650*/  ISETP.NE.U32.AND P0, PT, R2, RZ, PT ;  /* 0x000000ff0200720c */ /* 0x004fc80003f05070 */
[----:B------:R-:W-:Y:S01]  /*3660*/  ISETP.NE.AND.EX P0, PT, R3, RZ, PT, P0 ;  /* 0x000000ff0300720c */ /* 0x000fe20003f05300 */
[----:B------:R-:W-:-:S12]  /*3670*/  BRA `(.L_x_16634) ;  /* 0x0000000000087947 */ /* 0x000fd80003800000 */
.L_x_16657:
[----:B------:R-:W2:Y:S02]  /*3680*/  LDG.E R2, desc[UR36][R2.64] ;  /* 0x0000002402027981 */ /* 0x000ea4000c1e1900 */
[----:B--2---:R-:W-:-:S13]  /*3690*/  ISETP.NE.AND P0, PT, R2, RZ, PT ;  /* 0x000000ff0200720c */ /* 0x004fda0003f05270 */
.L_x_16634:
        /* <DEDUP_REMOVED lines=17> */
.L_x_16665:
[----:B------:R1:W-:Y:S01]  /*37b0*/  STG.E.U8 desc[UR36][R16.64], R2 ;  /* 0x0000000210007986 */ /* 0x0003e2000c101124 */
[----:B------:R-:W-:Y:S05]  /*37c0*/  BRA `(.L_x_16667) ;  /* 0x0000000c00487947 */ /* 0x000fea0003800000 */
.L_x_16664:
        /* <DEDUP_REMOVED lines=9> */
.L_x_16669:
[----:B------:R3:W-:Y:S01]  /*3860*/  STG.E desc[UR36][R16.64], R2 ;  /* 0x0000000210007986 */ /* 0x0007e2000c101924 */
[----:B------:R-:W-:Y:S05]  /*3870*/  BRA `(.L_x_16667) ;  /* 0x0000000c001c7947 */ /* 0x000fea0003800000 */
.L_x_16668:
[----:B------:R2:W-:Y:S01]  /*3880*/  STG.E.U16 desc[UR36][R16.64], R2 ;  /* 0x0000000210007986 */ /* 0x0005e2000c101524 */
[----:B------:R-:W-:Y:S05]  /*3890*/  BRA `(.L_x_16667) ;  /* 0x0000000c00147947 */ /* 0x000fea0003800000 */
.L_x_16663:
        /* <DEDUP_REMOVED lines=9> */
.L_x_16671:
[----:B------:R-:W-:-:S04]  /*3930*/  I2FP.F32.U32 R0, R2 ;  /* 0x0000000200007245 */ /* 0x000fc80000201000 */
[----:B------:R-:W-:-:S05]  /*3940*/  F2FP.F16.F32.PACK_AB R0, RZ, R0 ;  /* 0x00000000ff00723e */ /* 0x000fca00000000ff */
[----:B------:R0:W-:Y:S01]  /*3950*/  STG.E.U16 desc[UR36][R16.64], R0 ;  /* 0x0000000010007986 */ /* 0x0001e2000c101524 */
[----:B------:R-:W-:Y:S05]  /*3960*/  BRA `(.L_x_16667) ;  /* 0x0000000800e07947 */ /* 0x000fea0003800000 */
.L_x_16670:
        /* <DEDUP_REMOVED lines=10> */
.L_x_16673:
[----:B------:R-:W-:-:S04]  /*3a10*/  I2FP.F32.U32 R2, R2 ;  /* 0x0000000200027245 */ /* 0x000fc80000201000 */
[----:B------:R-:W-:-:S04]  /*3a20*/  F2FP.F16.F32.PACK_AB R3, RZ, R2 ;  /* 0x00000002ff03723e */ /* 0x000fc800000000ff */
[----:B------:R-:W-:-:S05]  /*3a30*/  PRMT R3, R3, 0x5410, RZ ;  /* 0x0000541003037816 */ /* 0x000fca00000000ff */
[----:B------:R0:W-:Y:S01]  /*3a40*/  STG.E desc[UR36][R16.64], R3 ;  /* 0x0000000310007986 */ /* 0x0001e2000c101924 */
[----:B------:R-:W-:Y:S05]  /*3a50*/  BRA `(.L_x_16667) ;  /* 0x0000000800a47947 */ /* 0x000fea0003800000 */
.L_x_16672:
[----:B------:R-:W0:Y:S02]  /*3a60*/  I2F.F64.U32 R2, R2 ;  /* 0x0000000200027312 */ /* 0x000e240000201800 */
[----:B0-----:R0:W-:Y:S01]  /*3a70*/  STG.E.64 desc[UR36][R16.64], R2 ;  /* 0x0000000210007986 */ /* 0x0011e2000c101b24 */
[----:B------:R-:W-:Y:S05]  /*3a80*/  BRA `(.L_x_16667) ;  /* 0x0000000800987947 */ /* 0x000fea0003800000 */
.L_x_16662:
        /* <DEDUP_REMOVED lines=10> */
.L_x_16676:
[----:B------:R-:W0:Y:S01]  /*3b30*/  I2F.F64.U32 R4, R2 ;  /* 0x0000000200047312 */ /* 0x000e220000201800 */
[----:B------:R-:W-:-:S05]  /*3b40*/  CS2R R6, SRZ ;  /* 0x0000000000067805 */ /* 0x000fca000001ff00 */
[----:B0-----:R0:W-:Y:S01]  /*3b50*/  STG.E.128 desc[UR36][R16.64], R4 ;  /* 0x0000000410007986 */ /* 0x0011e2000c101d24 */
[----:B------:R-:W-:Y:S05]  /*3b60*/  BRA `(.L_x_16667) ;  /* 0x0000000800607947 */ /* 0x000fea0003800000 */
.L_x_16675:
        /* <DEDUP_REMOVED lines=21> */
.L_x_16680:
[----:B------:R-:W-:Y:S05]  /*3cc0*/  BSYNC B0 ;  /* 0x0000000000007941 */ /* 0x000fea0003800000 */
.L_x_16679:
[----:B------:R-:W-:-:S05]  /*3cd0*/  LOP3.LUT R3, R0, R3, RZ, 0xfc, !PT ;  /* 0x0000000300037212 */ /* 0x000fca00078efcff */
[----:B------:R0:W-:Y:S01]  /*3ce0*/  STG.E.U8 desc[UR36][R16.64], R3 ;  /* 0x0000000310007986 */ /* 0x0001e2000c101124 */
[----:B------:R-:W-:Y:S05]  /*3cf0*/  BRA `(.L_x_16667) ;  /* 0x0000000400fc7947 */ /* 0x000fea0003800000 */
.L_x_16678:
        /* <DEDUP_REMOVED lines=13> */
.L_x_16682:
[----:B------:R-:W-:Y:S01]  /*3dd0*/  IMAD.MOV.U32 R0, RZ, RZ, 0x7f ;  /* 0x0000007fff007424 */ /* 0x000fe200078e00ff */
[----:B------:R-:W-:-:S04]  /*3de0*/  ISETP.GT.U32.AND P0, PT, R2, 0x7f800000, PT ;  /* 0x7f8000000200780c */ /* 0x000fc80003f04070 */
[----:B------:R-:W-:-:S09]  /*3df0*/  SEL R0, R0, 0x7c, P0 ;  /* 0x0000007c00007807 */ /* 0x000fd20000000000 */
.L_x_16683:
[----:B------:R-:W-:Y:S05]  /*3e00*/  BSYNC B0 ;  /* 0x0000000000007941 */ /* 0x000fea0003800000 */
.L_x_16681:
[----:B------:R-:W-:-:S04]  /*3e10*/  LOP3.LUT R2, R3, 0x80000000, RZ, 0xc0, !PT ;  /* 0x8000000003027812 */ /* 0x000fc800078ec0ff */
[----:B------:R-:W-:-:S04]  /*3e20*/  SHF.R.U32.HI R3, RZ, 0x18, R2 ;  /* 0x00000018ff037819 */ /* 0x000fc80000011602 */
[----:B------:R-:W-:-:S05]  /*3e30*/  LOP3.LUT R3, R0, R3, RZ, 0xfc, !PT ;  /* 0x0000000300037212 */ /* 0x000fca00078efcff */
[----:B------:R0:W-:Y:S01]  /*3e40*/  STG.E.U8 desc[UR36][R16.64], R3 ;  /* 0x0000000310007986 */ /* 0x0001e2000c101124 */
[----:B------:R-:W-:Y:S05]  /*3e50*/  BRA `(.L_x_16667) ;  /* 0x0000000400a47947 */ /* 0x000fea0003800000 */
.L_x_16677:
[----:B------:R-:W-:-:S04]  /*3e60*/  I2FP.F32.U32 R0, R2 ;  /* 0x0000000200007245 */ /* 0x000fc80000201000 */
[----:B------:R-:W-:-:S05]  /*3e70*/  F2FP.BF16.F32.PACK_AB R0, RZ, R0 ;  /* 0x00000000ff00723e */ /* 0x000fca00000010ff */
[----:B------:R0:W-:Y:S01]  /*3e80*/  STG.E.U16 desc[UR36][R16.64], R0 ;  /* 0x0000000010007986 */ /* 0x0001e2000c101524 */
[----:B------:R-:W-:Y:S05]  /*3e90*/  BRA `(.L_x_16667) ;  /* 0x0000000400947947 */ /* 0x000fea0003800000 */
.L_x_16674:
        /* <DEDUP_REMOVED lines=10> */
.L_x_16686:
        /* <DEDUP_REMOVED lines=17> */
.L_x_16689:
[----:B------:R-:W-:-:S04]  /*4050*/  LOP3.LUT R2, R3, 0x80000000, RZ, 0xc0, !PT ;  /* 0x8000000003027812 */ /* 0x000fc800078ec0ff */
[----:B------:R-:W-:-:S04]  /*4060*/  SHF.R.U32.HI R3, RZ, 0x18, R2 ;  /* 0x00000018ff037819 */ /* 0x000fc80000011602 */
[----:B------:R-:W-:-:S04]  /*4070*/  LOP3.LUT R0, R0, R3, RZ, 0xfc, !PT ;  /* 0x0000000300007212 */ /* 0x000fc800078efcff */
[----:B------:R-:W-:-:S07]  /*4080*/  PRMT R8, R0, 0x7610, R8 ;  /* 0x0000761000087816 */ /* 0x000fce0000000008 */
.L_x_16688:
[----:B------:R-:W-:Y:S05]  /*4090*/  BSYNC B0 ;  /* 0x0000000000007941 */ /* 0x000fea0003800000 */
.L_x_16687:
[----:B------:R0:W-:Y:S01]  /*40a0*/  STG.E.U8 desc[UR36][R16.64], R8 ;  /* 0x0000000810007986 */ /* 0x0001e2000c101124 */
[----:B------:R-:W-:Y:S05]  /*40b0*/  BRA `(.L_x_16667) ;  /* 0x00000004000c7947 */ /* 0x000fea0003800000 */
.L_x_16685:
        /* <DEDUP_REMOVED lines=17> */
.L_x_16692:
[----:B------:R-:W-:-:S04]  /*41d0*/  LOP3.LUT R2, R3, 0x80000000, RZ, 0xc0, !PT ;  /* 0x8000000003027812 */ /* 0x000fc800078ec0ff */
[----:B------:R-:W-:-:S04]  /*41e0*/  SHF.R.U32.HI R3, RZ, 0x18, R2 ;  /* 0x00000018ff037819 */ /* 0x000fc80000011602 */
[----:B------:R-:W-:-:S04]  /*41f0*/  LOP3.LUT R0, R0, R3, RZ, 0xfc, !PT ;  /* 0x0000000300007212 */ /* 0x000fc800078efcff */
[----:B------:R-:W-:-:S07]  /*4200*/  PRMT R8, R0, 0x7610, R8 ;  /* 0x0000761000087816 */ /* 0x000fce0000000008 */
.L_x_16691:
[----:B------:R-:W-:Y:S05]  /*4210*/  BSYNC B0 ;  /* 0x0000000000007941 */ /* 0x000fea0003800000 */
.L_x_16690:
[----:B------:R0:W-:Y:S01]  /*4220*/  STG.E.U8 desc[UR36][R16.64], R8 ;  /* 0x0000000810007986 */ /* 0x0001e2000c101124 */
[----:B------:R-:W-:Y:S05]  /*4230*/  BRA `(.L_x_16667) ;  /* 0x0000000000ac7947 */ /* 0x000fea0003800000 */
.L_x_16684:
        /* <DEDUP_REMOVED lines=22> */
.L_x_16666:
        /* <DEDUP_REMOVED lines=16> */
.L_x_16695:
[----:B------:R-:W-:Y:S05]  /*44a0*/  BRA `(.L_x_16667) ;  /* 0x0000000000107947 */ /* 0x000fea0003800000 */
.L_x_16694:
[----:B------:R-:W-:-:S05]  /*44b0*/  IMAD.MOV.U32 R3, RZ, RZ, RZ ;  /* 0x000000ffff037224 */ /* 0x000fca00078e00ff */
[----:B------:R0:W-:Y:S01]  /*44c0*/  STG.E.64 desc[UR36][R16.64], R2 ;  /* 0x0000000210007986 */ /* 0x0001e2000c101b24 */
[----:B------:R-:W-:Y:S05]  /*44d0*/  BRA `(.L_x_16667) ;  /* 0x0000000000047947 */ /* 0x000fea0003800000 */
.L_x_16693:
[----:B------:R0:W-:Y:S02]  /*44e0*/  STG.E desc[UR36][R16.64], R2 ;  /* 0x0000000210007986 */ /* 0x0001e4000c101924 */
.L_x_16667:
[----:B------:R-:W-:-:S04]  /*44f0*/  IMAD R18, R18, 0x200, R23 ;  /* 0x0000020012127824 */ /* 0x000fc800078e0217 */
[----:B------:R-:W-:-:S07]  /*4500*/  VIADD R19, R18, 0x80 ;  /* 0x0000008012137836 */ /* 0x000fce0000000000 */
.L_x_16594:
[----:B------:R-:W-:Y:S05]  /*4510*/  BSYNC B6 ;  /* 0x0000000000067941 */ /* 0x000fea0003800000 */
.L_x_16593:
        /* <DEDUP_REMOVED lines=358> */
.L_x_16698:
        /* <DEDUP_REMOVED lines=22> */
.L_x_16702:
[----:B------:R-:W2:Y:S02]  /*5ce0*/  LDG.E.U8 R2, desc[UR36][R2.64] ;  /* 0x0000002402027981 */ /* 0x000ea4000c1e1100 */
[----:B--2---:R-:W-:-:S04]  /*5cf0*/  ISETP.NE.AND P0, PT, R2, RZ, PT ;  /* 0x000000ff0200720c */ /* 0x004fc80003f05270 */
[----:B------:R-:W-:Y:S01]  /*5d00*/  P2R R22, PR, RZ, 0x1 ;  /* 0x00000001ff167803 */ /* 0x000fe20000000000 */
[----:B------:R-:W-:Y:S08]  /*5d10*/  BRA `(.L_x_16704) ;  /* 0x0000000c00c47947 */ /* 0x000ff00003800000 */
.L_x_16701:
        /* <DEDUP_REMOVED lines=11> */
.L_x_16706:
[----:B------:R-:W2:Y:S02]  /*5dd0*/  LDG.E R2, desc[UR36][R2.64] ;  /* 0x0000002402027981 */ /* 0x000ea4000c1e1900 */
[----:B--2---:R-:W-:-:S04]  /*5de0*/  ISETP.NE.AND P0, PT, R2, RZ, PT ;  /* 0x000000ff0200720c */ /* 0x004fc80003f05270 */
[----:B------:R-:W-:Y:S01]  /*5df0*/  P2R R22, PR, RZ, 0x1 ;  /* 0x00000001ff167803 */ /* 0x000fe20000000000 */
[----:B------:R-:W-:Y:S08]  /*5e00*/  BRA `(.L_x_16704) ;  /* 0x0000000c00887947 */ /* 0x000ff00003800000 */
.L_x_16705:
[----:B------:R-:W2:Y:S02]  /*5e10*/  LDG.E.U16 R2, desc[UR36][R2.64] ;  /* 0x0000002402027981 */ /* 0x000ea4000c1e1500 */
[----:B--2---:R-:W-:-:S04]  /*5e20*/  ISETP.NE.AND P0, PT, R2, RZ, PT ;  /* 0x000000ff0200720c */ /* 0x004fc80003f05270 */
[----:B------:R-:W-:Y:S01]  /*5e30*/  P2R R22, PR, RZ, 0x1 ;  /* 0x00000001ff167803 */ /* 0x000fe20000000000 */
[----:B------:R-:W-:Y:S08]  /*5e40*/  BRA `(.L_x_16704) ;  /* 0x0000000c00787947 */ /* 0x000ff00003800000 */
.L_x_16700:
        /* <DEDUP_REMOVED lines=10> */
.L_x_16708:
[----:B------:R-:W2:Y:S02]  /*5ef0*/  LDG.E.U16 R0, desc[UR36][R2.64] ;  /* 0x0000002402007981 */ /* 0x000ea4000c1e1500 */
[----:B--2---:R-:W-:-:S05]  /*5f00*/  HADD2.F32 R0, -RZ, R0.H0_H0 ;  /* 0x20000000ff007230 */ /* 0x004fca0000004100 */
[----:B------:R-:W-:-:S04]  /*5f10*/  FSETP.NEU.FTZ.AND P0, PT, R0, RZ, PT ;  /* 0x000000ff0000720b */ /* 0x000fc80003f1d000 */
[----:B------:R-:W-:Y:S01]  /*5f20*/  P2R R22, PR, RZ, 0x1 ;  /* 0x00000001ff167803 */ /* 0x000fe20000000000 */
[----:B------:R-:W-:Y:S08]  /*5f30*/  BRA `(.L_x_16704) ;  /* 0x0000000c003c7947 */ /* 0x000ff00003800000 */
.L_x_16707:
        /* <DEDUP_REMOVED lines=12> */
.L_x_16710:
        /* <DEDUP_REMOVED lines=11> */
.L_x_16709:
[----:B------:R-:W2:Y:S02]  /*60b0*/  LDG.E.64 R2, desc[UR36][R2.64] ;  /* 0x0000002402027981 */ /* 0x000ea4000c1e1b00 */
[----:B--2---:R-:W-:-:S06]  /*60c0*/  DSETP.NEU.AND P0, PT, R2, RZ, PT ;  /* 0x000000ff0200722a */ /* 0x004fcc0003f0d000 */
[----:B------:R-:W-:Y:S01]  /*60d0*/  P2R R22, PR, RZ, 0x1 ;  /* 0x00000001ff167803 */ /* 0x000fe20000000000 */
[----:B------:R-:W-:Y:S07]  /*60e0*/  BRA `(.L_x_16704) ;  /* 0x0000000800d07947 */ /* 0x000fee0003800000 */
.L_x_16699:
        /* <DEDUP_REMOVED lines=12> */
.L_x_16713:
[----:B------:R-:W2:Y:S02]  /*61b0*/  LDG.E.128 R4, desc[UR36][R2.64] ;  /* 0x0000002402047981 */ /* 0x000ea4000c1e1d00 */
[----:B--2---:R-:W-:-:S06]  /*61c0*/  DSETP.NEU.AND P0, PT, R6, RZ, PT ;  /* 0x000000ff0600722a */ /* 0x004fcc0003f0d000 */
[----:B------:R-:W-:-:S06]  /*61d0*/  DSETP.NEU.OR P0, PT, R4, RZ, P0 ;  /* 0x000000ff0400722a */ /* 0x000fcc000070d400 */
[----:B------:R-:W-:Y:S01]  /*61e0*/  P2R R22, PR, RZ, 0x1 ;  /* 0x00000001ff167803 */ /* 0x000fe20000000000 */
[----:B------:R-:W-:Y:S07]  /*61f0*/  BRA `(.L_x_16704) ;  /* 0x00000008008c7947 */ /* 0x000fee0003800000 */
.L_x_16712:
        /* <DEDUP_REMOVED lines=28> */
.L_x_16715:
        /* <DEDUP_REMOVED lines=15> */
.L_x_16714:
[----:B------:R-:W2:Y:S02]  /*64b0*/  LDG.E.U16 R0, desc[UR36][R2.64] ;  /* 0x0000002402007981 */ /* 0x000ea4000c1e1500 */
[----:B--2---:R-:W-:-:S05]  /*64c0*/  IMAD.U32 R0, R0, 0x10000, RZ ;  /* 0x0001000000007824 */ /* 0x004fca00078e00ff */
[----:B------:R-:W-:-:S04]  /*64d0*/  FSETP.NEU.FTZ.AND P0, PT, R0, RZ, PT ;  /* 0x000000ff0000720b */ /* 0x000fc80003f1d000 */
[----:B------:R-:W-:Y:S01]  /*64e0*/  P2R R22, PR, RZ, 0x1 ;  /* 0x00000001ff167803 */ /* 0x000fe20000000000 */
[----:B------:R-:W-:Y:S08]  /*64f0*/  BRA `(.L_x_16704) ;  /* 0x0000000400cc7947 */ /* 0x000ff00003800000 */
.L_x_16711:
        /* <DEDUP_REMOVED lines=12> */
.L_x_16718:
        /* <DEDUP_REMOVED lines=21> */
.L_x_16722:
[----:B------:R-:W-:Y:S05]  /*6710*/  BSYNC B1 ;  /* 0x0000000000017941 */ /* 0x000fea0003800000 */
.L_x_16721:
[----:B------:R-:W-:Y:S01]  /*6720*/  LEA R3, R0, 0x3b800000, 0x17 ;  /* 0x3b80000000037811 */ /* 0x000fe200078eb8ff */
[----:B------:R-:W-:-:S05]  /*6730*/  IMAD.SHL.U32 R0, R2, 0x100000, RZ ;  /* 0x0010000002007824 */ /* 0x000fca00078e00ff */
[----:B------:R-:W-:-:S07]  /*6740*/  LOP3.LUT R0, R3, R0, R4, 0xfe, !PT ;  /* 0x0000000003007212 */ /* 0x000fce00078efe04 */
.L_x_16720:
[----:B------:R-:W-:Y:S05]  /*6750*/  BSYNC B0 ;  /* 0x0000000000007941 */ /* 0x000fea0003800000 */
.L_x_16719:
[----:B------:R-:W-:-:S04]  /*6760*/  FSETP.NEU.FTZ.AND P0, PT, R0, RZ, PT ;  /* 0x000000ff0000720b */ /* 0x000fc80003f1d000 */
[----:B------:R-:W-:Y:S01]  /*6770*/  P2R R22, PR, RZ, 0x1 ;  /* 0x00000001ff167803 */ /* 0x000fe20000000000 */
[----:B------:R-:W-:Y:S08]  /*6780*/  BRA `(.L_x_16704) ;  /* 0x0000000400287947 */ /* 0x000ff00003800000 */
.L_x_16717:
        /* <DEDUP_REMOVED lines=21> */
.L_x_16726:
[----:B------:R-:W-:Y:S05]  /*68e0*/  BSYNC B1 ;  /* 0x0000000000017941 */ /* 0x000fea0003800000 */
.L_x_16725:
[----:B------:R-:W-:Y:S01]  /*68f0*/  LEA R3, R0, 0x37800000, 0x17 ;  /* 0x3780000000037811 */ /* 0x000fe200078eb8ff */
[----:B------:R-:W-:-:S05]  /*6900*/  IMAD.SHL.U32 R0, R2, 0x200000, RZ ;  /* 0x0020000002007824 */ /* 0x000fca00078e00ff */
[----:B------:R-:W-:-:S07]  /*6910*/  LOP3.LUT R0, R3, R0, R4, 0xfe, !PT ;  /* 0x0000000003007212 */ /* 0x000fce00078efe04 */
.L_x_16724:
[----:B------:R-:W-:Y:S05]  /*6920*/  BSYNC B0 ;  /* 0x0000000000007941 */ /* 0x000fea0003800000 */
.L_x_16723:
[----:B------:R-:W-:-:S04]  /*6930*/  FSETP.NEU.FTZ.AND P0, PT, R0, RZ, PT ;  /* 0x000000ff0000720b */ /* 0x000fc80003f1d000 */
[----:B------:R-:W-:Y:S01]  /*6940*/  P2R R22, PR, RZ, 0x1 ;  /* 0x00000001ff167803 */ /* 0x000fe20000000000 */
[----:B------:R-:W-:Y:S08]  /*6950*/  BRA `(.L_x_16704) ;  /* 0x0000000000b47947 */ /* 0x000ff00003800000 */
.L_x_16716:
        /* <DEDUP_REMOVED lines=14> */
.L_x_16730:
[----:B------:R-:W-:Y:S05]  /*6a40*/  BSYNC B0 ;  /* 0x0000000000007941 */ /* 0x000fea0003800000 */
.L_x_16729:
[----:B------:R-:W-:-:S04]  /*6a50*/  FSETP.NEU.FTZ.AND P0, PT, R0, RZ, PT ;  /* 0x000000ff0000720b */ /* 0x000fc80003f1d000 */
[----:B------:R-:W-:Y:S01]  /*6a60*/  P2R R22, PR, RZ, 0x1 ;  /* 0x00000001ff167803 */ /* 0x000fe20000000000 */
[----:B------:R-:W-:Y:S08]  /*6a70*/  BRA `(.L_x_16704) ;  /* 0x00000000006c7947 */ /* 0x000ff00003800000 */
.L_x_16703:
        /* <DEDUP_REMOVED lines=16> */
.L_x_16731:
[----:B------:R-:W-:-:S04]  /*6b80*/  PLOP3.LUT P0, PT, PT, PT, PT, 0x8, 0x0 ;  /* 0x000000000000781c */ /* 0x000fc80003f0e170 */
[----:B------:R-:W-:Y:S01]  /*6b90*/  P2R R22, PR, RZ, 0x1 ;  /* 0x00000001ff167803 */ /* 0x000fe20000000000 */
[----:B------:R-:W-:Y:S08]  /*6ba0*/  BRA `(.L_x_16704) ;  /* 0x0000000000207947 */ /* 0x000ff00003800000 */
.L_x_16728:
[----:B------:R-:W2:Y:S02]  /*6bb0*/  LDG.E.64 R2, desc[UR36][R2.64] ;  /* 0x0000002402027981 */ /* 0x000ea4000c1e1b00 */
[----:B--2---:R-:W-:-:S04]  /*6bc0*/  ISETP.NE.U32.AND P0, PT, R2, RZ, PT ;  /* 0x000000ff0200720c */ /* 0x004fc80003f05070 */
[----:B------:R-:W-:-:S04]  /*6bd0*/  ISETP.NE.AND.EX P0, PT, R3, RZ, PT, P0 ;  /* 0x000000ff0300720c */ /* 0x000fc80003f05300 */
[----:B------:R-:W-:Y:S01]  /*6be0*/  P2R R22, PR, RZ, 0x1 ;  /* 0x00000001ff167803 */ /* 0x000fe20000000000 */
[----:B------:R-:W-:Y:S08]  /*6bf0*/  BRA `(.L_x_16704) ;  /* 0x00000000000c7947 */ /* 0x000ff00003800000 */
.L_x_16727:
[----:B------:R-:W2:Y:S02]  /*6c00*/  LDG.E R2, desc[UR36][R2.64] ;  /* 0x0000002402027981 */ /* 0x000ea4000c1e1900 */
[----:B--2---:R-:W-:-:S04]  /*6c10*/  ISETP.NE.AND P0, PT, R2, RZ, PT ;  /* 0x000000ff0200720c */ /* 0x004fc80003f05270 */
[----:B------:R-:W-:-:S09]  /*6c20*/  P2R R22, PR, RZ, 0x1 ;  /* 0x00000001ff167803 */ /* 0x000fd20000000000 */
.L_x_16704:
        /* <DEDUP_REMOVED lines=18> */
.L_x_16735:
[----:B------:R-:W2:Y:S02]  /*6d50*/  LDG.E.U8 R2, desc[UR36][R2.64] ;  /* 0x0000002402027981 */ /* 0x000ea4000c1e1100 */
[----:B--2---:R-:W-:Y:S01]  /*6d60*/  ISETP.NE.AND P0, PT, R2, RZ, PT ;  /* 0x000000ff0200720c */ /* 0x004fe20003f05270 */
[----:B------:R-:W-:-:S12]  /*6d70*/  BRA `(.L_x_16737) ;  /* 0x0000000c00747947 */ /* 0x000fd80003800000 */
.L_x_16734:
        /* <DEDUP_REMOVED lines=10> */
.L_x_16739:
[----:B------:R-:W2:Y:S02]  /*6e20*/  LDG.E R2, desc[UR36][R2.64] ;  /* 0x0000002402027981 */ /* 0x000ea4000c1e1900 */
[----:B--2---:R-:W-:Y:S01]  /*6e30*/  ISETP.NE.AND P0, PT, R2, RZ, PT ;  /* 0x000000ff0200720c */ /* 0x004fe20003f05270 */
[----:B------:R-:W-:-:S12]  /*6e40*/  BRA `(.L_x_16737) ;  /* 0x0000000c00407947 */ /* 0x000fd80003800000 */
.L_x_16738:
[----:B------:R-:W2:Y:S02]  /*6e50*/  LDG.E.U16 R2, desc[UR36][R2.64] ;  /* 0x0000002402027981 */ /* 0x000ea4000c1e1500 */
[----:B--2---:R-:W-:Y:S01]  /*6e60*/  ISETP.NE.AND P0, PT, R2, RZ, PT ;  /* 0x000000ff0200720c */ /* 0x004fe20003f05270 */
[----:B------:R-:W-:-:S12]  /*6e70*/  BRA `(.L_x_16737) ;  /* 0x0000000c00347947 */ /* 0x000fd80003800000 */
.L_x_16733:
        /* <DEDUP_REMOVED lines=9> */
.L_x_16741:
[----:B------:R-:W2:Y:S02]  /*6f10*/  LDG.E.U16 R0, desc[UR36][R2.64] ;  /* 0x0000002402007981 */ /* 0x000ea4000c1e1500 */
[----:B--2---:R-:W-:-:S05]  /*6f20*/  HADD2.F32 R0, -RZ, R0.H0_H0 ;  /* 0x20000000ff007230 */ /* 0x004fca0000004100 */
[----:B------:R-:W-:Y:S01]  /*6f30*/  FSETP.NEU.FTZ.AND P0, PT, R0, RZ, PT ;  /* 0x000000ff0000720b */ /* 0x000fe20003f1d000 */
[----:B------:R-:W-:-:S12]  /*6f40*/  BRA `(.L_x_16737) ;  /* 0x0000000c00007947 */ /* 0x000fd80003800000 */
.L_x_16740:
        /* <DEDUP_REMOVED lines=11> */
.L_x_16743:
        /* <DEDUP_REMOVED lines=10> */
.L_x_16742:
[----:B------:R-:W2:Y:S02]  /*70a0*/  LDG.E.64 R2, desc[UR36][R2.64] ;  /* 0x0000002402027981 */ /* 0x000ea4000c1e1b00 */
[----:B--2---:R-:W-:Y:S01]  /*70b0*/  DSETP.NEU.AND P0, PT, R2, RZ, PT ;  /* 0x000000ff0200722a */ /* 0x004fe20003f0d000 */
[----:B------:R-:W-:-:S13]  /*70c0*/  BRA `(.L_x_16737) ;  /* 0x0000000800a07947 */ /* 0x000fda0003800000 */
.L_x_16732:
        /* <DEDUP_REMOVED lines=11> */
.L_x_16746:
[----:B------:R-:W2:Y:S02]  /*7180*/  LDG.E.128 R4, desc[UR36][R2.64] ;  /* 0x0000002402047981 */ /* 0x000ea4000c1e1d00 */
[----:B--2---:R-:W-:-:S06]  /*7190*/  DSETP.NEU.AND P0, PT, R6, RZ, PT ;  /* 0x000000ff0600722a */ /* 0x004fcc0003f0d000 */
[----:B------:R-:W-:Y:S01]  /*71a0*/  DSETP.NEU.OR P0, PT, R4, RZ, P0 ;  /* 0x000000ff0400722a */ /* 0x000fe2000070d400 */
[----:B------:R-:W-:-:S13]  /*71b0*/  BRA `(.L_x_16737) ;  /* 0x0000000800647947 */ /* 0x000fda0003800000 */
.L_x_16745:
        /* <DEDUP_REMOVED lines=27> */
.L_x_16748:
        /* <DEDUP_REMOVED lines=14> */
.L_x_16747:
[----:B------:R-:W2:Y:S02]  /*7450*/  LDG.E.U16 R0, desc[UR36][R2.64] ;  /* 0x0000002402007981 */ /* 0x000ea4000c1e1500 */
[----:B--2---:R-:W-:-:S05]  /*7460*/  IMAD.U32 R0, R0, 0x10000, RZ ;  /* 0x0001000000007824 */ /* 0x004fca00078e00ff */
[----:B------:R-:W-:Y:S01]  /*7470*/  FSETP.NEU.FTZ.AND P0, PT, R0, RZ, PT ;  /* 0x000000ff0000720b */ /* 0x000fe20003f1d000 */
[----:B------:R-:W-:-:S12]  /*7480*/  BRA `(.L_x_16737) ;  /* 0x0000000400b07947 */ /* 0x000fd80003800000 */
.L_x_16744:
        /* <DEDUP_REMOVED lines=11> */
.L_x_16751:
        /* <DEDUP_REMOVED lines=21> */
.L_x_16755:
[----:B------:R-:W-:Y:S05]  /*7690*/  BSYNC B1 ;  /* 0x0000000000017941 */ /* 0x000fea0003800000 */
.L_x_16754:
[----:B------:R-:W-:Y:S01]  /*76a0*/  LEA R3, R0, 0x3b800000, 0x17 ;  /* 0x3b80000000037811 */ /* 0x000fe200078eb8ff */
[----:B------:R-:W-:-:S05]  /*76b0*/  IMAD.SHL.U32 R0, R2, 0x100000, RZ ;  /* 0x0010000002007824 */ /* 0x000fca00078e00ff */
[----:B------:R-:W-:-:S07]  /*76c0*/  LOP3.LUT R0, R3, R0, R4, 0xfe, !PT ;  /* 0x0000000003007212 */ /* 0x000fce00078efe04 */
.L_x_16753:
[----:B------:R-:W-:Y:S05]  /*76d0*/  BSYNC B0 ;  /* 0x0000000000007941 */ /* 0x000fea0003800000 */
.L_x_16752:
[----:B------:R-:W-:Y:S01]  /*76e0*/  FSETP.NEU.FTZ.AND P0, PT, R0, RZ, PT ;  /* 0x000000ff0000720b */ /* 0x000fe20003f1d000 */
[----:B------:R-:W-:-:S12]  /*76f0*/  BRA `(.L_x_16737) ;  /* 0x0000000400147947 */ /* 0x000fd80003800000 */
.L_x_16750:
        /* <DEDUP_REMOVED lines=21> */
.L_x_16759:
[----:B------:R-:W-:Y:S05]  /*7850*/  BSYNC B1 ;  /* 0x0000000000017941 */ /* 0x000fea0003800000 */
.L_x_16758:
[----:B------:R-:W-:Y:S01]  /*7860*/  LEA R3, R0, 0x37800000, 0x17 ;  /* 0x3780000000037811 */ /* 0x000fe200078eb8ff */
[----:B------:R-:W-:-:S05]  /*7870*/  IMAD.SHL.U32 R0, R2, 0x200000, RZ ;  /* 0x0020000002007824 */ /* 0x000fca00078e00ff */
[----:B------:R-:W-:-:S07]  /*7880*/  LOP3.LUT R0, R3, R0, R4, 0xfe, !PT ;  /* 0x0000000003007212 */ /* 0x000fce00078efe04 */
.L_x_16757:
[----:B------:R-:W-:Y:S05]  /*7890*/  BSYNC B0 ;  /* 0x0000000000007941 */ /* 0x000fea0003800000 */
.L_x_16756:
[----:B------:R-:W-:Y:S01]  /*78a0*/  FSETP.NEU.FTZ.AND P0, PT, R0, RZ, PT ;  /* 0x000000ff0000720b */ /* 0x000fe20003f1d000 */
[----:B------:R-:W-:-:S12]  /*78b0*/  BRA `(.L_x_16737) ;  /* 0x0000000000a47947 */ /* 0x000fd80003800000 */
.L_x_16749:
        /* <DEDUP_REMOVED lines=14> */
.L_x_16763:
[----:B------:R-:W-:Y:S05]  /*79a0*/  BSYNC B0 ;  /* 0x0000000000007941 */ /* 0x000fea0003800000 */
.L_x_16762:
[----:B------:R-:W-:Y:S01]  /*79b0*/  FSETP.NEU.FTZ.AND P0, PT, R0, RZ, PT ;  /* 0x000000ff0000720b */ /* 0x000fe20003f1d000 */
[----:B------:R-:W-:-:S12]  /*79c0*/  BRA `(.L_x_16737) ;  /* 0x0000000000607947 */ /* 0x000fd80003800000 */
.L_x_16736:
        /* <DEDUP_REMOVED lines=16> */
.L_x_16764:
[----:B------:R-:W-:Y:S01]  /*7ad0*/  PLOP3.LUT P0, PT, PT, PT, PT, 0x8, 0x0 ;  /* 0x000000000000781c */ /* 0x000fe20003f0e170 */
[----:B------:R-:W-:-:S12]  /*7ae0*/  BRA `(.L_x_16737) ;  /* 0x0000000000187947 */ /* 0x000fd80003800000 */
.L_x_16761:
[----:B------:R-:W2:Y:S02]  /*7af0*/  LDG.E.64 R2, desc[UR36][R2.64] ;  /* 0x0000002402027981 */ /* 0x000ea4000c1e1b00 */
[----:B--2---:R-:W-:-:S04]  /*7b00*/  ISETP.NE.U32.AND P0, PT, R2, RZ, PT ;  /* 0x000000ff0200720c */ /* 0x004fc80003f05070 */
[----:B------:R-:W-:Y:S01]  /*7b10*/  ISETP.NE.AND.EX P0, PT, R3, RZ, PT, P0 ;  /* 0x000000ff0300720c */ /* 0x000fe20003f05300 */
[----:B------:R-:W-:-:S12]  /*7b20*/  BRA `(.L_x_16737) ;  /* 0x0000000000087947 */ /* 0x000fd80003800000 */
.L_x_16760:
[----:B------:R-:W2:Y:S02]  /*7b30*/  LDG.E R2, desc[UR36][R2.64] ;  /* 0x0000002402027981 */ /* 0x000ea4000c1e1900 */
[----:B--2---:R-:W-:-:S13]  /*7b40*/  ISETP.NE.AND P0, PT, R2, RZ, PT ;  /* 0x000000ff0200720c */ /* 0x004fda0003f05270 */
.L_x_16737:
        /* <DEDUP_REMOVED lines=17> */
.L_x_16768:
[----:B------:R0:W-:Y:S01]  /*7c60*/  STG.E.U8 desc[UR36][R16.64], R2 ;  /* 0x0000000210007986 */ /* 0x0001e2000c101124 */
[----:B------:R-:W-:Y:S05]  /*7c70*/  BRA `(.L_x_16770) ;  /* 0x0000000c00487947 */ /* 0x000fea0003800000 */
.L_x_16767:
        /* <DEDUP_REMOVED lines=9> */
.L_x_16772:
[----:B------:R3:W-:Y:S01]  /*7d10*/  STG.E desc[UR36][R16.64], R2 ;  /* 0x0000000210007986 */ /* 0x0007e2000c101924 */
[----:B------:R-:W-:Y:S05]  /*7d20*/  BRA `(.L_x_16770) ;  /* 0x0000000c001c7947 */ /* 0x000fea0003800000 */
.L_x_16771:
[----:B------:R2:W-:Y:S01]  /*7d30*/  STG.E.U16 desc[UR36][R16.64], R2 ;  /* 0x0000000210007986 */ /* 0x0005e2000c101524 */
[----:B------:R-:W-:Y:S05]  /*7d40*/  BRA `(.L_x_16770) ;  /* 0x0000000c00147947 */ /* 0x000fea0003800000 */
.L_x_16766:
        /* <DEDUP_REMOVED lines=9> */
.L_x_16774:
[----:B------:R-:W-:-:S04]  /*7de0*/  I2FP.F32.U32 R0, R2 ;  /* 0x0000000200007245 */ /* 0x000fc80000201000 */
[----:B------:R-:W-:-:S05]  /*7df0*/  F2FP.F16.F32.PACK_AB R0, RZ, R0 ;  /* 0x00000000ff00723e */ /* 0x000fca00000000ff */
[----:B------:R0:W-:Y:S01]  /*7e00*/  STG.E.U16 desc[UR36][R16.64], R0 ;  /* 0x0000000010007986 */ /* 0x0001e2000c101524 */
[----:B------:R-:W-:Y:S05]  /*7e10*/  BRA `(.L_x_16770) ;  /* 0x0000000800e07947 */ /* 0x000fea0003800000 */
.L_x_16773:
        /* <DEDUP_REMOVED lines=10> */
.L_x_16776:
[----:B------:R-:W-:-:S04]  /*7ec0*/  I2FP.F32.U32 R2, R2 ;  /* 0x0000000200027245 */ /* 0x000fc80000201000 */
[----:B------:R-:W-:-:S04]  /*7ed0*/  F2FP.F16.F32.PACK_AB R3, RZ, R2 ;  /* 0x00000002ff03723e */ /* 0x000fc800000000ff */
[----:B------:R-:W-:-:S05]  /*7ee0*/  PRMT R3, R3, 0x5410, RZ ;  /* 0x0000541003037816 */ /* 0x000fca00000000ff */
[----:B------:R0:W-:Y:S01]  /*7ef0*/  STG.E desc[UR36][R16.64], R3 ;  /* 0x0000000310007986 */ /* 0x0001e2000c101924 */
[----:B------:R-:W-:Y:S05]  /*7f00*/  BRA `(.L_x_16770) ;  /* 0x0000000800a47947 */ /* 0x000fea0003800000 */
.L_x_16775:
[----:B------:R-:W0:Y:S02]  /*7f10*/  I2F.F64.U32 R2, R2 ;  /* 0x0000000200027312 */ /* 0x000e240000201800 */
[----:B0-----:R0:W-:Y:S01]  /*7f20*/  STG.E.64 desc[UR36][R16.64], R2 ;  /* 0x0000000210007986 */ /* 0x0011e2000c101b24 */
[----:B------:R-:W-:Y:S05]  /*7f30*/  BRA `(.L_x_16770) ;  /* 0x0000000800987947 */ /* 0x000fea0003800000 */
.L_x_16765:
        /* <DEDUP_REMOVED lines=10> */
.L_x_16779:
[----:B------:R-:W0:Y:S01]  /*7fe0*/  I2F.F64.U32 R4, R2 ;  /* 0x0000000200047312 */ /* 0x000e220000201800 */
[----:B------:R-:W-:-:S05]  /*7ff0*/  CS2R R6, SRZ ;  /* 0x0000000000067805 */ /* 0x000fca000001ff00 */
[----:B0-----:R0:W-:Y:S01]  /*8000*/  STG.E.128 desc[UR36][R16.64], R4 ;  /* 0x0000000410007986 */ /* 0x0011e2000c101d24 */
[----:B------:R-:W-:Y:S05]  /*8010*/  BRA `(.L_x_16770) ;  /* 0x0000000800607947 */ /* 0x000fea0003800000 */
.L_x_16778:
        /* <DEDUP_REMOVED lines=21> */
.L_x_16783:
[----:B------:R-:W-:Y:S05]  /*8170*/  BSYNC B0 ;  /* 0x0000000000007941 */ /* 0x000fea0003800000 */
.L_x_16782:
[----:B------:R-:W-:-:S05]  /*8180*/  LOP3.LUT R3, R0, R3, RZ, 0xfc, !PT ;  /* 0x0000000300037212 */ /* 0x000fca00078efcff */
[----:B------:R0:W-:Y:S01]  /*8190*/  STG.E.U8 desc[UR36][R16.64], R3 ;  /* 0x0000000310007986 */ /* 0x0001e2000c101124 */
[----:B------:R-:W-:Y:S05]  /*81a0*/  BRA `(.L_x_16770) ;  /* 0x0000000400fc7947 */ /* 0x000fea0003800000 */
.L_x_16781:
        /* <DEDUP_REMOVED lines=13> */
.L_x_16785:
[----:B------:R-:W-:Y:S01]  /*8280*/  IMAD.MOV.U32 R0, RZ, RZ, 0x7f ;  /* 0x0000007fff007424 */ /* 0x000fe200078e00ff */
[----:B------:R-:W-:-:S04]  /*8290*/  ISETP.GT.U32.AND P0, PT, R2, 0x7f800000, PT ;  /* 0x7f8000000200780c */ /* 0x000fc80003f04070 */
[----:B------:R-:W-:-:S09]  /*82a0*/  SEL R0, R0, 0x7c, P0 ;  /* 0x0000007c00007807 */ /* 0x000fd20000000000 */
.L_x_16786:
[----:B------:R-:W-:Y:S05]  /*82b0*/  BSYNC B0 ;  /* 0x0000000000007941 */ /* 0x000fea0003800000 */
.L_x_16784:
[----:B------:R-:W-:-:S04]  /*82c0*/  LOP3.LUT R2, R3, 0x80000000, RZ, 0xc0, !PT ;  /* 0x8000000003027812 */ /* 0x000fc800078ec0ff */
[----:B------:R-:W-:-:S04]  /*82d0*/  SHF.R.U32.HI R3, RZ, 0x18, R2 ;  /* 0x00000018ff037819 */ /* 0x000fc80000011602 */
[----:B------:R-:W-:-:S05]  /*82e0*/  LOP3.LUT R3, R0, R3, RZ, 0xfc, !PT ;  /* 0x0000000300037212 */ /* 0x000fca00078efcff */
[----:B------:R0:W-:Y:S01]  /*82f0*/  STG.E.U8 desc[UR36][R16.64], R3 ;  /* 0x0000000310007986 */ /* 0x0001e2000c101124 */
[----:B------:R-:W-:Y:S05]  /*8300*/  BRA `(.L_x_16770) ;  /* 0x0000000400a47947 */ /* 0x000fea0003800000 */
.L_x_16780:
[----:B------:R-:W-:-:S04]  /*8310*/  I2FP.F32.U32 R0, R2 ;  /* 0x0000000200007245 */ /* 0x000fc80000201000 */
[----:B------:R-:W-:-:S05]  /*8320*/  F2FP.BF16.F32.PACK_AB R0, RZ, R0 ;  /* 0x00000000ff00723e */ /* 0x000fca00000010ff */
[----:B------:R0:W-:Y:S01]  /*8330*/  STG.E.U16 desc[UR36][R16.64], R0 ;  /* 0x0000000010007986 */ /* 0x0001e2000c101524 */
[----:B------:R-:W-:Y:S05]  /*8340*/  BRA `(.L_x_16770) ;  /* 0x0000000400947947 */ /* 0x000fea0003800000 */
.L_x_16777:
        /* <DEDUP_REMOVED lines=10> */
.L_x_16789:
        /* <DEDUP_REMOVED lines=17> */
.L_x_16792:
[----:B------:R-:W-:-:S04]  /*8500*/  LOP3.LUT R2, R3, 0x80000000, RZ, 0xc0, !PT ;  /* 0x8000000003027812 */ /* 0x000fc800078ec0ff */
[----:B------:R-:W-:-:S04]  /*8510*/  SHF.R.U32.HI R3, RZ, 0x18, R2 ;  /* 0x00000018ff037819 */ /* 0x000fc80000011602 */
[----:B------:R-:W-:-:S04]  /*8520*/  LOP3.LUT R0, R0, R3, RZ, 0xfc, !PT ;  /* 0x0000000300007212 */ /* 0x000fc800078efcff */
[----:B------:R-:W-:-:S07]  /*8530*/  PRMT R8, R0, 0x7610, R8 ;  /* 0x0000761000087816 */ /* 0x000fce0000000008 */
.L_x_16791:
[----:B------:R-:W-:Y:S05]  /*8540*/  BSYNC B0 ;  /* 0x0000000000007941 */ /* 0x000fea0003800000 */
.L_x_16790:
[----:B------:R0:W-:Y:S01]  /*8550*/  STG.E.U8 desc[UR36][R16.64], R8 ;  /* 0x0000000810007986 */ /* 0x0001e2000c101124 */
[----:B------:R-:W-:Y:S05]  /*8560*/  BRA `(.L_x_16770) ;  /* 0x00000004000c7947 */ /* 0x000fea0003800000 */
.L_x_16788:
        /* <DEDUP_REMOVED lines=17> */
.L_x_16795:
[----:B------:R-:W-:-:S04]  /*8680*/  LOP3.LUT R2, R3, 0x80000000, RZ, 0xc0, !PT ;  /* 0x8000000003027812 */ /* 0x000fc800078ec0ff */
[----:B------:R-:W-:-:S04]  /*8690*/  SHF.R.U32.HI R3, RZ, 0x18, R2 ;  /* 0x00000018ff037819 */ /* 0x000fc80000011602 */
[----:B------:R-:W-:-:S04]  /*86a0*/  LOP3.LUT R0, R0, R3, RZ, 0xfc, !PT ;  /* 0x0000000300007212 */ /* 0x000fc800078efcff */
[----:B------:R-:W-:-:S07]  /*86b0*/  PRMT R8, R0, 0x7610, R8 ;  /* 0x0000761000087816 */ /* 0x000fce0000000008 */
.L_x_16794:
[----:B------:R-:W-:Y:S05]  /*86c0*/  BSYNC B0 ;  /* 0x0000000000007941 */ /* 0x000fea0003800000 */
.L_x_16793:
[----:B------:R0:W-:Y:S01]  /*86d0*/  STG.E.U8 desc[UR36][R16.64], R8 ;  /* 0x0000000810007986 */ /* 0x0001e2000c101124 */
[----:B------:R-:W-:Y:S05]  /*86e0*/  BRA `(.L_x_16770) ;  /* 0x0000000000ac7947 */ /* 0x000fea0003800000 */
.L_x_16787:
        /* <DEDUP_REMOVED lines=22> */
.L_x_16769:
        /* <DEDUP_REMOVED lines=16> */
.L_x_16798:
[----:B------:R-:W-:Y:S05]  /*8950*/  BRA `(.L_x_16770) ;  /* 0x0000000000107947 */ /* 0x000fea0003800000 */
.L_x_16797:
[----:B------:R-:W-:-:S05]  /*8960*/  IMAD.MOV.U32 R3, RZ, RZ, RZ ;  /* 0x000000ffff037224 */ /* 0x000fca00078e00ff */
[----:B------:R0:W-:Y:S01]  /*8970*/  STG.E.64 desc[UR36][R16.64], R2 ;  /* 0x0000000210007986 */ /* 0x0001e2000c101b24 */
[----:B------:R-:W-:Y:S05]  /*8980*/  BRA `(.L_x_16770) ;  /* 0x0000000000047947 */ /* 0x000fea0003800000 */
.L_x_16796:
[----:B------:R0:W-:Y:S02]  /*8990*/  STG.E desc[UR36][R16.64], R2 ;  /* 0x0000000210007986 */ /* 0x0001e4000c101924 */
.L_x_16770:
[----:B------:R-:W-:-:S07]  /*89a0*/  VIADD R19, R19, 0x80 ;  /* 0x0000008013137836 */ /* 0x000fce0000000000 */
.L_x_16697:
[----:B------:R-:W-:Y:S05]  /*89b0*/  BSYNC B6 ;  /* 0x0000000000067941 */ /* 0x000fea0003800000 */
.L_x_16696:
        /* <DEDUP_REMOVED lines=358> */
.L_x_16801:
        /* <DEDUP_REMOVED lines=22> */
.L_x_16805:
[----:B------:R-:W2:Y:S02]  /*a180*/  LDG.E.U8 R2, desc[UR36][R2.64] ;  /* 0x0000002402027981 */ /* 0x000ea4000c1e1100 */
[----:B--2---:R-:W-:-:S04]  /*a190*/  ISETP.NE.AND P0, PT, R2, RZ, PT ;  /* 0x000000ff0200720c */ /* 0x004fc80003f05270 */
[----:B------:R-:W-:Y:S01]  /*a1a0*/  P2R R22, PR, RZ, 0x1 ;  /* 0x00000001ff167803 */ /* 0x000fe20000000000 */
[----:B------:R-:W-:Y:S08]  /*a1b0*/  BRA `(.L_x_16807) ;  /* 0x0000000c00c47947 */ /* 0x000ff00003800000 */
.L_x_16804:
        /* <DEDUP_REMOVED lines=11> */
.L_x_16809:
[----:B------:R-:W2:Y:S02]  /*a270*/  LDG.E R2, desc[UR36][R2.64] ;  /* 0x0000002402027981 */ /* 0x000ea4000c1e1900 */
[----:B--2---:R-:W-:-:S04]  /*a280*/  ISETP.NE.AND P0, PT, R2, RZ, PT ;  /* 0x000000ff0200720c */ /* 0x004fc80003f05270 */
[----:B------:R-:W-:Y:S01]  /*a290*/  P2R R22, PR, RZ, 0x1 ;  /* 0x00000001ff167803 */ /* 0x000fe20000000000 */
[----:B------:R-:W-:Y:S08]  /*a2a0*/  BRA `(.L_x_16807) ;  /* 0x0000000c00887947 */ /* 0x000ff00003800000 */
.L_x_16808:
[----:B------:R-:W2:Y:S02]  /*a2b0*/  LDG.E.U16 R2, desc[UR36][R2.64] ;  /* 0x0000002402027981 */ /* 0x000ea4000c1e1500 */
[----:B--2---:R-:W-:-:S04]  /*a2c0*/  ISETP.NE.AND P0, PT, R2, RZ, PT ;  /* 0x000000ff0200720c */ /* 0x004fc80003f05270 */
[----:B------:R-:W-:Y:S01]  /*a2d0*/  P2R R22, PR, RZ, 0x1 ;  /* 0x00000001ff167803 */ /* 0x000fe20000000000 */
[----:B------:R-:W-:Y:S08]  /*a2e0*/  BRA `(.L_x_16807) ;  /* 0x0000000c00787947 */ /* 0x000ff00003800000 */
.L_x_16803:
        /* <DEDUP_REMOVED lines=10> */
.L_x_16811:
[----:B------:R-:W2:Y:S02]  /*a390*/  LDG.E.U16 R0, desc[UR36][R2.64] ;  /* 0x0000002402007981 */ /* 0x000ea4000c1e1500 */
[----:B--2---:R-:W-:-:S05]  /*a3a0*/  HADD2.F32 R0, -RZ, R0.H0_H0 ;  /* 0x20000000ff007230 */ /* 0x004fca0000004100 */
[----:B------:R-:W-:-:S04]  /*a3b0*/  FSETP.NEU.FTZ.AND P0, PT, R0, RZ, PT ;  /* 0x000000ff0000720b */ /* 0x000fc80003f1d000 */
[----:B------:R-:W-:Y:S01]  /*a3c0*/  P2R R22, PR, RZ, 0x1 ;  /* 0x00000001ff167803 */ /* 0x000fe20000000000 */
[----:B------:R-:W-:Y:S08]  /*a3d0*/  BRA `(.L_x_16807) ;  /* 0x0000000c003c7947 */ /* 0x000ff00003800000 */
.L_x_16810:
        /* <DEDUP_REMOVED lines=12> */
.L_x_16813:
        /* <DEDUP_REMOVED lines=11> */
.L_x_16812:
[----:B------:R-:W2:Y:S02]  /*a550*/  LDG.E.64 R2, desc[UR36][R2.64] ;  /* 0x0000002402027981 */ /* 0x000ea4000c1e1b00 */
[----:B--2---:R-:W-:-:S06]  /*a560*/  DSETP.NEU.AND P0, PT, R2, RZ, PT ;  /* 0x000000ff0200722a */ /* 0x004fcc0003f0d000 */
[----:B------:R-:W-:Y:S01]  /*a570*/  P2R R22, PR, RZ, 0x1 ;  /* 0x00000001ff167803 */ /* 0x000fe20000000000 */
[----:B------:R-:W-:Y:S07]  /*a580*/  BRA `(.L_x_16807) ;  /* 0x0000000800d07947 */ /* 0x000fee0003800000 */
.L_x_16802:
        /* <DEDUP_REMOVED lines=12> */
.L_x_16816:
[----:B------:R-:W2:Y:S02]  /*a650*/  LDG.E.128 R4, desc[UR36][R2.64] ;  /* 0x0000002402047981 */ /* 0x000ea4000c1e1d00 */
[----:B--2---:R-:W-:-:S06]  /*a660*/  DSETP.NEU.AND P0, PT, R6, RZ, PT ;  /* 0x000000ff0600722a */ /* 0x004fcc0003f0d000 */
[----:B------:R-:W-:-:S06]  /*a670*/  DSETP.NEU.OR P0, PT, R4, RZ, P0 ;  /* 0x000000ff0400722a */ /* 0x000fcc000070d400 */
[----:B------:R-:W-:Y:S01]  /*a680*/  P2R R22, PR, RZ, 0x1 ;  /* 0x00000001ff167803 */ /* 0x000fe20000000000 */
[----:B------:R-:W-:Y:S07]  /*a690*/  BRA `(.L_x_16807) ;  /* 0x00000008008c7947 */ /* 0x000fee0003800000 */
.L_x_16815:
        /* <DEDUP_REMOVED lines=28> */
.L_x_16818:
        /* <DEDUP_REMOVED lines=15> */
.L_x_16817:
[----:B------:R-:W2:Y:S02]  /*a950*/  LDG.E.U16 R0, desc[UR36][R2.64] ;  /* 0x0000002402007981 */ /* 0x000ea4000c1e1500 */
[----:B--2---:R-:W-:-:S05]  /*a960*/  IMAD.U32 R0, R0, 0x10000, RZ ;  /* 0x0001000000007824 */ /* 0x004fca00078e00ff */
[----:B------:R-:W-:-:S04]  /*a970*/  FSETP.NEU.FTZ.AND P0, PT, R0, RZ, PT ;  /* 0x000000ff0000720b */ /* 0x000fc80003f1d000 */
[----:B------:R-:W-:Y:S01]  /*a980*/  P2R R22, PR, RZ, 0x1 ;  /* 0x00000001ff167803 */ /* 0x000fe20000000000 */
[----:B------:R-:W-:Y:S08]  /*a990*/  BRA `(.L_x_16807) ;  /* 0x0000000400cc7947 */ /* 0x000ff00003800000 */
.L_x_16814:
        /* <DEDUP_REMOVED lines=12> */
.L_x_16821:
        /* <DEDUP_REMOVED lines=21> */
.L_x_16825:
[----:B------:R-:W-:Y:S05]  /*abb0*/  BSYNC B1 ;  /* 0x0000000000017941 */ /* 0x000fea0003800000 */
.L_x_16824:
[----:B------:R-:W-:Y:S01]  /*abc0*/  LEA R3, R0, 0x3b800000, 0x17 ;  /* 0x3b80000000037811 */ /* 0x000fe200078eb8ff */
[----:B------:R-:W-:-:S05]  /*abd0*/  IMAD.SHL.U32 R0, R2, 0x100000, RZ ;  /* 0x0010000002007824 */ /* 0x000fca00078e00ff */
[----:B------:R-:W-:-:S07]  /*abe0*/  LOP3.LUT R0, R3, R0, R4, 0xfe, !PT ;  /* 0x0000000003007212 */ /* 0x000fce00078efe04 */
.L_x_16823:
[----:B------:R-:W-:Y:S05]  /*abf0*/  BSYNC B0 ;  /* 0x0000000000007941 */ /* 0x000fea0003800000 */
.L_x_16822:
[----:B------:R-:W-:-:S04]  /*ac00*/  FSETP.NEU.FTZ.AND P0, PT, R0, RZ, PT ;  /* 0x000000ff0000720b */ /* 0x000fc80003f1d000 */
[----:B------:R-:W-:Y:S01]  /*ac10*/  P2R R22, PR, RZ, 0x1 ;  /* 0x00000001ff167803 */ /* 0x000fe20000000000 */
[----:B------:R-:W-:Y:S08]  /*ac20*/  BRA `(.L_x_16807) ;  /* 0x0000000400287947 */ /* 0x000ff00003800000 */
.L_x_16820:
        /* <DEDUP_REMOVED lines=21> */
.L_x_16829:
[----:B------:R-:W-:Y:S05]  /*ad80*/  BSYNC B1 ;  /* 0x0000000000017941 */ /* 0x000fea0003800000 */
.L_x_16828:
[----:B------:R-:W-:Y:S01]  /*ad90*/  LEA R3, R0, 0x37800000, 0x17 ;  /* 0x3780000000037811 */ /* 0x000fe200078eb8ff */
[----:B------:R-:W-:-:S05]  /*ada0*/  IMAD.SHL.U32 R0, R2, 0x200000, RZ ;  /* 0x0020000002007824 */ /* 0x000fca00078e00ff */
[----:B------:R-:W-:-:S07]  /*adb0*/  LOP3.LUT R0, R3, R0, R4, 0xfe, !PT ;  /* 0x0000000003007212 */ /* 0x000fce00078efe04 */
.L_x_16827:
[----:B------:R-:W-:Y:S05]  /*adc0*/  BSYNC B0 ;  /* 0x0000000000007941 */ /* 0x000fea0003800000 */
.L_x_16826:
[----:B------:R-:W-:-:S04]  /*add0*/  FSETP.NEU.FTZ.AND P0, PT, R0, RZ, PT ;  /* 0x000000ff0000720b */ /* 0x000fc80003f1d000 */
[----:B------:R-:W-:Y:S01]  /*ade0*/  P2R R22, PR, RZ, 0x1 ;  /* 0x00000001ff167803 */ /* 0x000fe20000000000 */
[----:B------:R-:W-:Y:S08]  /*adf0*/  BRA `(.L_x_16807) ;  /* 0x0000000000b47947 */ /* 0x000ff00003800000 */
.L_x_16819:
        /* <DEDUP_REMOVED lines=14> */
.L_x_16833:
[----:B------:R-:W-:Y:S05]  /*aee0*/  BSYNC B0 ;  /* 0x0000000000007941 */ /* 0x000fea0003800000 */
.L_x_16832:
[----:B------:R-:W-:-:S04]  /*aef0*/  FSETP.NEU.FTZ.AND P0, PT, R0, RZ, PT ;  /* 0x000000ff0000720b */ /* 0x000fc80003f1d000 */
[----:B------:R-:W-:Y:S01]  /*af00*/  P2R R22, PR, RZ, 0x1 ;  /* 0x00000001ff167803 */ /* 0x000fe20000000000 */
[----:B------:R-:W-:Y:S08]  /*af10*/  BRA `(.L_x_16807) ;  /* 0x00000000006c7947 */ /* 0x000ff00003800000 */
.L_x_16806:
        /* <DEDUP_REMOVED lines=16> */
.L_x_16834:
[----:B------:R-:W-:-:S04]  /*b020*/  PLOP3.LUT P0, PT, PT, PT, PT, 0x8, 0x0 ;  /* 0x000000000000781c */ /* 0x000fc80003f0e170 */
[----:B------:R-:W-:Y:S01]  /*b030*/  P2R R22, PR, RZ, 0x1 ;  /* 0x00000001ff167803 */ /* 0x000fe20000000000 */
[----:B------:R-:W-:Y:S08]  /*b040*/  BRA `(.L_x_16807) ;  /* 0x0000000000207947 */ /* 0x000ff00003800000 */
.L_x_16831:
[----:B------:R-:W2:Y:S02]  /*b050*/  LDG.E.64 R2, desc[UR36][R2.64] ;  /* 0x0000002402027981 */ /* 0x000ea4000c1e1b00 */
[----:B--2---:R-:W-:-:S04]  /*b060*/  ISETP.NE.U32.AND P0, PT, R2, RZ, PT ;  /* 0x000000ff0200720c */ /* 0x004fc80003f05070 */
[----:B------:R-:W-:-:S04]  /*b070*/  ISETP.NE.AND.EX P0, PT, R3, RZ, PT, P0 ;  /* 0x000000ff0300720c */ /* 0x000fc80003f05300 */
[----:B------:R-:W-:Y:S01]  /*b080*/  P2R R22, PR, RZ, 0x1 ;  /* 0x00000001ff167803 */ /* 0x000fe20000000000 */
[----:B------:R-:W-:Y:S08]  /*b090*/  BRA `(.L_x_16807) ;  /* 0x00000000000c7947 */ /* 0x000ff00003800000 */
.L_x_16830:
[----:B------:R-:W2:Y:S02]  /*b0a0*/  LDG.E R2, desc[UR36][R2.64] ;  /* 0x0000002402027981 */ /* 0x000ea4000c1e1900 */
[----:B--2---:R-:W-:-:S04]  /*b0b0*/  ISETP.NE.AND P0, PT, R2, RZ, PT ;  /* 0x000000ff0200720c */ /* 0x004fc80003f05270 */
[----:B------:R-:W-:-:S09]  /*b0c0*/  P2R R22, PR, RZ, 0x1 ;  /* 0x00000001ff167803 */ /* 0x000fd20000000000 */
.L_x_16807:
        /* <DEDUP_REMOVED lines=18> */
.L_x_16838:
[----:B------:R-:W2:Y:S02]  /*b1f0*/  LDG.E.U8 R2, desc[UR36][R2.64] ;  /* 0x0000002402027981 */ /* 0x000ea4000c1e1100 */
[----:B--2---:R-:W-:Y:S01]  /*b200*/  ISETP.NE.AND P0, PT, R2, RZ, PT ;  /* 0x000000ff0200720c */ /* 0x004fe20003f05270 */
[----:B------:R-:W-:-:S12]  /*b210*/  BRA `(.L_x_16840) ;  /* 0x0000000c00747947 */ /* 0x000fd80003800000 */
.L_x_16837:
        /* <DEDUP_REMOVED lines=10> */
.L_x_16842:
[----:B------:R-:W2:Y:S02]  /*b2c0*/  LDG.E R2, desc[UR36][R2.64] ;  /* 0x0000002402027981 */ /* 0x000ea4000c1e1900 */
[----:B--2---:R-:W-:Y:S01]  /*b2d0*/  ISETP.NE.AND P0, PT, R2, RZ, PT ;  /* 0x000000ff0200720c */ /* 0x004fe20003f05270 */
[----:B------:R-:W-:-:S12]  /*b2e0*/  BRA `(.L_x_16840) ;  /* 0x0000000c00407947 */ /* 0x000fd80003800000 */
.L_x_16841:
[----:B------:R-:W2:Y:S02]  /*b2f0*/  LDG.E.U16 R2, desc[UR36][R2.64] ;  /* 0x0000002402027981 */ /* 0x000ea4000c1e1500 */
[----:B--2---:R-:W-:Y:S01]  /*b300*/  ISETP.NE.AND P0, PT, R2, RZ, PT ;  /* 0x000000ff0200720c */ /* 0x004fe20003f05270 */
[----:B------:R-:W-:-:S12]  /*b310*/  BRA `(.L_x_16840) ;  /* 0x0000000c00347947 */ /* 0x000fd80003800000 */
.L_x_16836:
        /* <DEDUP_REMOVED lines=9> */
.L_x_16844:
[----:B------:R-:W2:Y:S02]  /*b3b0*/  LDG.E.U16 R0, desc[UR36][R2.64] ;  /* 0x0000002402007981 */ /* 0x000ea4000c1e1500 */
[----:B--2---:R-:W-:-:S05]  /*b3c0*/  HADD2.F32 R0, -RZ, R0.H0_H0 ;  /* 0x20000000ff007230 */ /* 0x004fca0000004100 */
[----:B------:R-:W-:Y:S01]  /*b3d0*/  FSETP.NEU.FTZ.AND P0, PT, R0, RZ, PT ;  /* 0x000000ff0000720b */ /* 0x000fe20003f1d000 */
[----:B------:R-:W-:-:S12]  /*b3e0*/  BRA `(.L_x_16840) ;  /* 0x0000000c00007947 */ /* 0x000fd80003800000 */
.L_x_16843:
        /* <DEDUP_REMOVED lines=11> */
.L_x_16846:
        /* <DEDUP_REMOVED lines=10> */
.L_x_16845:
[----:B------:R-:W2:Y:S02]  /*b540*/  LDG.E.64 R2, desc[UR36][R2.64] ;  /* 0x0000002402027981 */ /* 0x000ea4000c1e1b00 */
[----:B--2---:R-:W-:Y:S01]  /*b550*/  DSETP.NEU.AND P0, PT, R2, RZ, PT ;  /* 0x000000ff0200722a */ /* 0x004fe20003f0d000 */
[----:B------:R-:W-:-:S13]  /*b560*/  BRA `(.L_x_16840) ;  /* 0x0000000800a07947 */ /* 0x000fda0003800000 */
.L_x_16835:
        /* <DEDUP_REMOVED lines=11> */
.L_x_16849:
[----:B------:R-:W2:Y:S02]  /*b620*/  LDG.E.128 R4, desc[UR36][R2.64] ;  /* 0x0000002402047981 */ /* 0x000ea4000c1e1d00 */
[----:B--2---:R-:W-:-:S06]  /*b630*/  DSETP.NEU.AND P0, PT, R6, RZ, PT ;  /* 0x000000ff0600722a */ /* 0x004fcc0003f0d000 */
[----:B------:R-:W-:Y:S01]  /*b640*/  DSETP.NEU.OR P0, PT, R4, RZ, P0 ;  /* 0x000000ff0400722a */ /* 0x000fe2000070d400 */
[----:B------:R-:W-:-:S13]  /*b650*/  BRA `(.L_x_16840) ;  /* 0x0000000800647947 */ /* 0x000fda0003800000 */
.L_x_16848:
        /* <DEDUP_REMOVED lines=27> */
.L_x_16851:
        /* <DEDUP_REMOVED lines=14> */
.L_x_16850:
[----:B------:R-:W2:Y:S02]  /*b8f0*/  LDG.E.U16 R0, desc[UR36][R2.64] ;  /* 0x0000002402007981 */ /* 0x000ea4000c1e1500 */
[----:B--2---:R-:W-:-:S05]  /*b900*/  IMAD.U32 R0, R0, 0x10000, RZ ;  /* 0x0001000000007824 */ /* 0x004fca00078e00ff */
[----:B------:R-:W-:Y:S01]  /*b910*/  FSETP.NEU.FTZ.AND P0, PT, R0, RZ, PT ;  /* 0x000000ff0000720b */ /* 0x000fe20003f1d000 */
[----:B------:R-:W-:-:S12]  /*b920*/  BRA `(.L_x_16840) ;  /* 0x0000000400b07947 */ /* 0x000fd80003800000 */
.L_x_16847:
        /* <DEDUP_REMOVED lines=11> */
.L_x_16854:
        /* <DEDUP_REMOVED lines=21> */
.L_x_16858:
[----:B------:R-:W-:Y:S05]  /*bb30*/  BSYNC B1 ;  /* 0x0000000000017941 */ /* 0x000fea0003800000 */
.L_x_16857:
[----:B------:R-:W-:Y:S01]  /*bb40*/  LEA R3, R0, 0x3b800000, 0x17 ;  /* 0x3b80000000037811 */ /* 0x000fe200078eb8ff */
[----:B------:R-:W-:-:S05]  /*bb50*/  IMAD.SHL.U32 R0, R2, 0x100000, RZ ;  /* 0x0010000002007824 */ /* 0x000fca00078e00ff */
[----:B------:R-:W-:-:S07]  /*bb60*/  LOP3.LUT R0, R3, R0, R4, 0xfe, !PT ;  /* 0x0000000003007212 */ /* 0x000fce00078efe04 */
.L_x_16856:
[----:B------:R-:W-:Y:S05]  /*bb70*/  BSYNC B0 ;  /* 0x0000000000007941 */ /* 0x000fea0003800000 */
.L_x_16855:
[----:B------:R-:W-:Y:S01]  /*bb80*/  FSETP.NEU.FTZ.AND P0, PT, R0, RZ, PT ;  /* 0x000000ff0000720b */ /* 0x000fe20003f1d000 */
[----:B------:R-:W-:-:S12]  /*bb90*/  BRA `(.L_x_16840) ;  /* 0x0000000400147947 */ /* 0x000fd80003800000 */
.L_x_16853:
        /* <DEDUP_REMOVED lines=21> */
.L_x_16862:
[----:B------:R-:W-:Y:S05]  /*bcf0*/  BSYNC B1 ;  /* 0x0000000000017941 */ /* 0x000fea0003800000 */
.L_x_16861:
[----:B------:R-:W-:Y:S01]  /*bd00*/  LEA R3, R0, 0x37800000, 0x17 ;  /* 0x3780000000037811 */ /* 0x000fe200078eb8ff */
[----:B------:R-:W-:-:S05]  /*bd10*/  IMAD.SHL.U32 R0, R2, 0x200000, RZ ;  /* 0x0020000002007824 */ /* 0x000fca00078e00ff */
[----:B------:R-:W-:-:S07]  /*bd20*/  LOP3.LUT R0, R3, R0, R4, 0xfe, !PT ;  /* 0x0000000003007212 */ /* 0x000fce00078efe04 */
.L_x_16860:
[----:B------:R-:W-:Y:S05]  /*bd30*/  BSYNC B0 ;  /* 0x0000000000007941 */ /* 0x000fea0003800000 */
.L_x_16859:
[----:B------:R-:W-:Y:S01]  /*bd40*/  FSETP.NEU.FTZ.AND P0, PT, R0, RZ, PT ;  /* 0x000000ff0000720b */ /* 0x000fe20003f1d000 */
[----:B------:R-:W-:-:S12]  /*bd50*/  BRA `(.L_x_16840) ;  /* 0x0000000000a47947 */ /* 0x000fd80003800000 */
.L_x_16852:
        /* <DEDUP_REMOVED lines=14> */
.L_x_16866:
[----:B------:R-:W-:Y:S05]  /*be40*/  BSYNC B0 ;  /* 0x0000000000007941 */ /* 0x000fea0003800000 */
.L_x_16865:
[----:B------:R-:W-:Y:S01]  /*be50*/  FSETP.NEU.FTZ.AND P0, PT, R0, RZ, PT ;  /* 0x000000ff0000720b */ /* 0x000fe20003f1d000 */
[----:B------:R-:W-:-:S12]  /*be60*/  BRA `(.L_x_16840) ;  /* 0x0000000000607947 */ /* 0x000fd80003800000 */
.L_x_16839:
        /* <DEDUP_REMOVED lines=16> */
.L_x_16867:
[----:B------:R-:W-:Y:S01]  /*bf70*/  PLOP3.LUT P0, PT, PT, PT, PT, 0x8, 0x0 ;  /* 0x000000000000781c */ /* 0x000fe20003f0e170 */
[----:B------:R-:W-:-:S12]  /*bf80*/  BRA `(.L_x_16840) ;  /* 0x0000000000187947 */ /* 0x000fd80003800000 */
.L_x_16864:
[----:B------:R-:W2:Y:S02]  /*bf90*/  LDG.E.64 R2, desc[UR36][R2.64] ;  /* 0x0000002402027981 */ /* 0x000ea4000c1e1b00 */
[----:B--2---:R-:W-:-:S04]  /*bfa0*/  ISETP.NE.U32.AND P0, PT, R2, RZ, PT ;  /* 0x000000ff0200720c */ /* 0x004fc80003f05070 */
[----:B------:R-:W-:Y:S01]  /*bfb0*/  ISETP.NE.AND.EX P0, PT, R3, RZ, PT, P0 ;  /* 0x000000ff0300720c */ /* 0x000fe20003f05300 */
[----:B------:R-:W-:-:S12]  /*bfc0*/  BRA `(.L_x_16840) ;  /* 0x0000000000087947 */ /* 0x000fd80003800000 */
.L_x_16863:
[----:B------:R-:W2:Y:S02]  /*bfd0*/  LDG.E R2, desc[UR36][R2.64] ;  /* 0x0000002402027981 */ /* 0x000ea4000c1e1900 */
[----:B--2---:R-:W-:-:S13]  /*bfe0*/  ISETP.NE.AND P0, PT, R2, RZ, PT ;  /* 0x000000ff0200720c */ /* 0x004fda0003f05270 */
.L_x_16840:
        /* <DEDUP_REMOVED lines=17> */
.L_x_16871:
[----:B------:R0:W-:Y:S01]  /*c100*/  STG.E.U8 desc[UR36][R16.64], R2 ;  /* 0x0000000210007986 */ /* 0x0001e2000c101124 */
[----:B------:R-:W-:Y:S05]  /*c110*/  BRA `(.L_x_16873) ;  /* 0x0000000c00487947 */ /* 0x000fea0003800000 */
.L_x_16870:
        /* <DEDUP_REMOVED lines=9> */
.L_x_16875:
[----:B------:R0:W-:Y:S01]  /*c1b0*/  STG.E desc[UR36][R16.64], R2 ;  /* 0x0000000210007986 */ /* 0x0001e2000c101924 */
[----:B------:R-:W-:Y:S05]  /*c1c0*/  BRA `(.L_x_16873) ;  /* 0x0000000c001c7947 */ /* 0x000fea0003800000 */
.L_x_16874:
[----:B------:R0:W-:Y:S01]  /*c1d0*/  STG.E.U16 desc[UR36][R16.64], R2 ;  /* 0x0000000210007986 */ /* 0x0001e2000c101524 */
[----:B------:R-:W-:Y:S05]  /*c1e0*/  BRA `(.L_x_16873) ;  /* 0x0000000c00147947 */ /* 0x000fea0003800000 */
.L_x_16869:
        /* <DEDUP_REMOVED lines=9> */
.L_x_16877:
[----:B------:R-:W-:-:S04]  /*c280*/  I2FP.F32.U32 R0, R2 ;  /* 0x0000000200007245 */ /* 0x000fc80000201000 */
[----:B------:R-:W-:-:S05]  /*c290*/  F2FP.F16.F32.PACK_AB R0, RZ, R0 ;  /* 0x00000000ff00723e */ /* 0x000fca00000000ff */
[----:B------:R0:W-:Y:S01]  /*c2a0*/  STG.E.U16 desc[UR36][R16.64], R0 ;  /* 0x0000000010007986 */ /* 0x0001e2000c101524 */
[----:B------:R-:W-:Y:S05]  /*c2b0*/  BRA `(.L_x_16873) ;  /* 0x0000000800e07947 */ /* 0x000fea0003800000 */
.L_x_16876:
        /* <DEDUP_REMOVED lines=10> */
.L_x_16879:
[----:B------:R-:W-:-:S04]  /*c360*/  I2FP.F32.U32 R2, R2 ;  /* 0x0000000200027245 */ /* 0x000fc80000201000 */
[----:B------:R-:W-:-:S04]  /*c370*/  F2FP.F16.F32.PACK_AB R3, RZ, R2 ;  /* 0x00000002ff03723e */ /* 0x000fc800000000ff */
[----:B------:R-:W-:-:S05]  /*c380*/  PRMT R3, R3, 0x5410, RZ ;  /* 0x0000541003037816 */ /* 0x000fca00000000ff */
[----:B------:R0:W-:Y:S01]  /*c390*/  STG.E desc[UR36][R16.64], R3 ;  /* 0x0000000310007986 */ /* 0x0001e2000c101924 */
[----:B------:R-:W-:Y:S05]  /*c3a0*/  BRA `(.L_x_16873) ;  /* 0x0000000800a47947 */ /* 0x000fea0003800000 */
.L_x_16878:
[----:B------:R-:W0:Y:S02]  /*c3b0*/  I2F.F64.U32 R2, R2 ;  /* 0x0000000200027312 */ /* 0x000e240000201800 */
[----:B0-----:R0:W-:Y:S01]  /*c3c0*/  STG.E.64 desc[UR36][R16.64], R2 ;  /* 0x0000000210007986 */ /* 0x0011e2000c101b24 */
[----:B------:R-:W-:Y:S05]  /*c3d0*/  BRA `(.L_x_16873) ;  /* 0x0000000800987947 */ /* 0x000fea0003800000 */
.L_x_16868:
        /* <DEDUP_REMOVED lines=10> */
.L_x_16882:
[----:B------:R-:W0:Y:S01]  /*c480*/  I2F.F64.U32 R4, R2 ;  /* 0x0000000200047312 */ /* 0x000e220000201800 */
[----:B------:R-:W-:-:S05]  /*c490*/  CS2R R6, SRZ ;  /* 0x0000000000067805 */ /* 0x000fca000001ff00 */
[----:B0-----:R0:W-:Y:S01]  /*c4a0*/  STG.E.128 desc[UR36][R16.64], R4 ;  /* 0x0000000410007986 */ /* 0x0011e2000c101d24 */
[----:B------:R-:W-:Y:S05]  /*c4b0*/  BRA `(.L_x_16873) ;  /* 0x0000000800607947 */ /* 0x000fea0003800000 */
.L_x_16881:
        /* <DEDUP_REMOVED lines=21> */
.L_x_16886:
[----:B------:R-:W-:Y:S05]  /*c610*/  BSYNC B0 ;  /* 0x0000000000007941 */ /* 0x000fea0003800000 */
.L_x_16885:
[----:B------:R-:W-:-:S05]  /*c620*/  LOP3.LUT R3, R0, R3, RZ, 0xfc, !PT ;  /* 0x0000000300037212 */ /* 0x000fca00078efcff */
[----:B------:R0:W-:Y:S01]  /*c630*/  STG.E.U8 desc[UR36][R16.64], R3 ;  /* 0x0000000310007986 */ /* 0x0001e2000c101124 */
[----:B------:R-:W-:Y:S05]  /*c640*/  BRA `(.L_x_16873) ;  /* 0x0000000400fc7947 */ /* 0x000fea0003800000 */
.L_x_16884:
        /* <DEDUP_REMOVED lines=13> */
.L_x_16888:
[----:B------:R-:W-:Y:S01]  /*c720*/  IMAD.MOV.U32 R0, RZ, RZ, 0x7f ;  /* 0x0000007fff007424 */ /* 0x000fe200078e00ff */
[----:B------:R-:W-:-:S04]  /*c730*/  ISETP.GT.U32.AND P0, PT, R2, 0x7f800000, PT ;  /* 0x7f8000000200780c */ /* 0x000fc80003f04070 */
[----:B------:R-:W-:-:S09]  /*c740*/  SEL R0, R0, 0x7c, P0 ;  /* 0x0000007c00007807 */ /* 0x000fd20000000000 */
.L_x_16889:
[----:B------:R-:W-:Y:S05]  /*c750*/  BSYNC B0 ;  /* 0x0000000000007941 */ /* 0x000fea0003800000 */
.L_x_16887:
[----:B------:R-:W-:-:S04]  /*c760*/  LOP3.LUT R2, R3, 0x80000000, RZ, 0xc0, !PT ;  /* 0x8000000003027812 */ /* 0x000fc800078ec0ff */
[----:B------:R-:W-:-:S04]  /*c770*/  SHF.R.U32.HI R3, RZ, 0x18, R2 ;  /* 0x00000018ff037819 */ /* 0x000fc80000011602 */
[----:B------:R-:W-:-:S05]  /*c780*/  LOP3.LUT R3, R0, R3, RZ, 0xfc, !PT ;  /* 0x0000000300037212 */ /* 0x000fca00078efcff */
[----:B------:R0:W-:Y:S01]  /*c790*/  STG.E.U8 desc[UR36][R16.64], R3 ;  /* 0x0000000310007986 */ /* 0x0001e2000c101124 */
[----:B------:R-:W-:Y:S05]  /*c7a0*/  BRA `(.L_x_16873) ;  /* 0x0000000400a47947 */ /* 0x000fea0003800000 */
.L_x_16883:
[----:B------:R-:W-:-:S04]  /*c7b0*/  I2FP.F32.U32 R0, R2 ;  /* 0x0000000200007245 */ /* 0x000fc80000201000 */
[----:B------:R-:W-:-:S05]  /*c7c0*/  F2FP.BF16.F32.PACK_AB R0, RZ, R0 ;  /* 0x00000000ff00723e */ /* 0x000fca00000010ff */
[----:B------:R0:W-:Y:S01]  /*c7d0*/  STG.E.U16 desc[UR36][R16.64], R0 ;  /* 0x0000000010007986 */ /* 0x0001e2000c101524 */
[----:B------:R-:W-:Y:S05]  /*c7e0*/  BRA `(.L_x_16873) ;  /* 0x0000000400947947 */ /* 0x000fea0003800000 */
.L_x_16880:
        /* <DEDUP_REMOVED lines=10> */
.L_x_16892:
        /* <DEDUP_REMOVED lines=17> */
.L_x_16895:
[----:B------:R-:W-:-:S04]  /*c9a0*/  LOP3.LUT R2, R3, 0x80000000, RZ, 0xc0, !PT ;  /* 0x8000000003027812 */ /* 0x000fc800078ec0ff */
[----:B------:R-:W-:-:S04]  /*c9b0*/  SHF.R.U32.HI R3, RZ, 0x18, R2 ;  /* 0x00000018ff037819 */ /* 0x000fc80000011602 */
[----:B------:R-:W-:-:S04]  /*c9c0*/  LOP3.LUT R0, R0, R3, RZ, 0xfc, !PT ;  /* 0x0000000300007212 */ /* 0x000fc800078efcff */
[----:B------:R-:W-:-:S07]  /*c9d0*/  PRMT R8, R0, 0x7610, R8 ;  /* 0x0000761000087816 */ /* 0x000fce0000000008 */
.L_x_16894:
[----:B------:R-:W-:Y:S05]  /*c9e0*/  BSYNC B0 ;  /* 0x0000000000007941 */ /* 0x000fea0003800000 */
.L_x_16893:
[----:B------:R3:W-:Y:S01]  /*c9f0*/  STG.E.U8 desc[UR36][R16.64], R8 ;  /* 0x0000000810007986 */ /* 0x0007e2000c101124 */
[----:B------:R-:W-:Y:S05]  /*ca00*/  BRA `(.L_x_16873) ;  /* 0x00000004000c7947 */ /* 0x000fea0003800000 */
.L_x_16891:
        /* <DEDUP_REMOVED lines=17> */
.L_x_16898:
[----:B------:R-:W-:-:S04]  /*cb20*/  LOP3.LUT R2, R3, 0x80000000, RZ, 0xc0, !PT ;  /* 0x8000000003027812 */ /* 0x000fc800078ec0ff */
[----:B------:R-:W-:-:S04]  /*cb30*/  SHF.R.U32.HI R3, RZ, 0x18, R2 ;  /* 0x00000018ff037819 */ /* 0x000fc80000011602 */
[----:B------:R-:W-:-:S04]  /*cb40*/  LOP3.LUT R0, R0, R3, RZ, 0xfc, !PT ;  /* 0x0000000300007212 */ /* 0x000fc800078efcff */
[----:B------:R-:W-:-:S07]  /*cb50*/  PRMT R8, R0, 0x7610, R8 ;  /* 0x0000761000087816 */ /* 0x000fce0000000008 */
.L_x_16897:
[----:B------:R-:W-:Y:S05]  /*cb60*/  BSYNC B0 ;  /* 0x0000000000007941 */ /* 0x000fea0003800000 */
.L_x_16896:
[----:B------:R0:W-:Y:S01]  /*cb70*/  STG.E.U8 desc[UR36][R16.64], R8 ;  /* 0x0000000810007986 */ /* 0x0001e2000c101124 */
[----:B------:R-:W-:Y:S05]  /*cb80*/  BRA `(.L_x_16873) ;  /* 0x0000000000ac7947 */ /* 0x000fea0003800000 */
.L_x_16890:
        /* <DEDUP_REMOVED lines=22> */
.L_x_16872:
        /* <DEDUP_REMOVED lines=16> */
.L_x_16901:
[----:B------:R-:W-:Y:S05]  /*cdf0*/  BRA `(.L_x_16873) ;  /* 0x0000000000107947 */ /* 0x000fea0003800000 */
.L_x_16900:
[----:B------:R-:W-:-:S05]  /*ce00*/  IMAD.MOV.U32 R3, RZ, RZ, RZ ;  /* 0x000000ffff037224 */ /* 0x000fca00078e00ff */
[----:B------:R1:W-:Y:S01]  /*ce10*/  STG.E.64 desc[UR36][R16.64], R2 ;  /* 0x0000000210007986 */ /* 0x0003e2000c101b24 */
[----:B------:R-:W-:Y:S05]  /*ce20*/  BRA `(.L_x_16873) ;  /* 0x0000000000047947 */ /* 0x000fea0003800000 */
.L_x_16899:
[----:B------:R0:W-:Y:S02]  /*ce30*/  STG.E desc[UR36][R16.64], R2 ;  /* 0x0000000210007986 */ /* 0x0001e4000c101924 */
.L_x_16873:
[----:B------:R-:W-:-:S07]  /*ce40*/  VIADD R19, R19, 0x80 ;  /* 0x0000008013137836 */ /* 0x000fce0000000000 */
.L_x_16800:
[----:B------:R-:W-:Y:S05]  /*ce50*/  BSYNC B6 ;  /* 0x0000000000067941 */ /* 0x000fea0003800000 */
.L_x_16799:
        /* <DEDUP_REMOVED lines=357> */
.L_x_16902:
        /* <DEDUP_REMOVED lines=22> */
.L_x_16906:
[----:B------:R-:W2:Y:S02]  /*e610*/  LDG.E.U8 R2, desc[UR36][R2.64] ;  /* 0x0000002402027981 */ /* 0x000ea4000c1e1100 */
[----:B--2---:R-:W-:-:S04]  /*e620*/  ISETP.NE.AND P0, PT, R2, RZ, PT ;  /* 0x000000ff0200720c */ /* 0x004fc80003f05270 */
[----:B------:R-:W-:Y:S01]  /*e630*/  P2R R19, PR, RZ, 0x1 ;  /* 0x00000001ff137803 */ /* 0x000fe20000000000 */
[----:B------:R-:W-:Y:S08]  /*e640*/  BRA `(.L_x_16908) ;  /* 0x0000000c00c47947 */ /* 0x000ff00003800000 */
.L_x_16905:
        /* <DEDUP_REMOVED lines=11> */
.L_x_16910:
[----:B------:R-:W2:Y:S02]  /*e700*/  LDG.E R2, desc[UR36][R2.64] ;  /* 0x0000002402027981 */ /* 0x000ea4000c1e1900 */
[----:B--2---:R-:W-:-:S04]  /*e710*/  ISETP.NE.AND P0, PT, R2, RZ, PT ;  /* 0x000000ff0200720c */ /* 0x004fc80003f05270 */
[----:B------:R-:W-:Y:S01]  /*e720*/  P2R R19, PR, RZ, 0x1 ;  /* 0x00000001ff137803 */ /* 0x000fe20000000000 */
[----:B------:R-:W-:Y:S08]  /*e730*/  BRA `(.L_x_16908) ;  /* 0x0000000c00887947 */ /* 0x000ff00003800000 */
.L_x_16909:
[----:B------:R-:W2:Y:S02]  /*e740*/  LDG.E.U16 R2, desc[UR36][R2.64] ;  /* 0x0000002402027981 */ /* 0x000ea4000c1e1500 */
[----:B--2---:R-:W-:-:S04]  /*e750*/  ISETP.NE.AND P0, PT, R2, RZ, PT ;  /* 0x000000ff0200720c */ /* 0x004fc80003f05270 */
[----:B------:R-:W-:Y:S01]  /*e760*/  P2R R19, PR, RZ, 0x1 ;  /* 0x00000001ff137803 */ /* 0x000fe20000000000 */
[----:B------:R-:W-:Y:S08]  /*e770*/  BRA `(.L_x_16908) ;  /* 0x0000000c00787947 */ /* 0x000ff00003800000 */
.L_x_16904:
        /* <DEDUP_REMOVED lines=10> */
.L_x_16912:
[----:B------:R-:W2:Y:S02]  /*e820*/  LDG.E.U16 R0, desc[UR36][R2.64] ;  /* 0x0000002402007981 */ /* 0x000ea4000c1e1500 */
[----:B--2---:R-:W-:-:S05]  /*e830*/  HADD2.F32 R0, -RZ, R0.H0_H0 ;  /* 0x20000000ff007230 */ /* 0x004fca0000004100 */
[----:B------:R-:W-:-:S04]  /*e840*/  FSETP.NEU.FTZ.AND P0, PT, R0, RZ, PT ;  /* 0x000000ff0000720b */ /* 0x000fc80003f1d000 */
[----:B------:R-:W-:Y:S01]  /*e850*/  P2R R19, PR, RZ, 0x1 ;  /* 0x00000001ff137803 */ /* 0x000fe20000000000 */
[----:B------:R-:W-:Y:S08]  /*e860*/  BRA `(.L_x_16908) ;  /* 0x0000000c003c7947 */ /* 0x000ff00003800000 */
.L_x_16911:
        /* <DEDUP_REMOVED lines=12> */
.L_x_16914:
        /* <DEDUP_REMOVED lines=11> */
.L_x_16913:
[----:B------:R-:W2:Y:S02]  /*e9e0*/  LDG.E.64 R2, desc[UR36][R2.64] ;  /* 0x0000002402027981 */ /* 0x000ea4000c1e1b00 */
[----:B--2---:R-:W-:-:S06]  /*e9f0*/  DSETP.NEU.AND P0, PT, R2, RZ, PT ;  /* 0x000000ff0200722a */ /* 0x004fcc0003f0d000 */
[----:B------:R-:W-:Y:S01]  /*ea00*/  P2R R19, PR, RZ, 0x1 ;  /* 0x00000001ff137803 */ /* 0x000fe20000000000 */
[----:B------:R-:W-:Y:S07]  /*ea10*/  BRA `(.L_x_16908) ;  /* 0x0000000800d07947 */ /* 0x000fee0003800000 */
.L_x_16903:
        /* <DEDUP_REMOVED lines=12> */
.L_x_16917:
[----:B------:R-:W2:Y:S02]  /*eae0*/  LDG.E.128 R4, desc[UR36][R2.64] ;  /* 0x0000002402047981 */ /* 0x000ea4000c1e1d00 */
[----:B--2---:R-:W-:-:S06]  /*eaf0*/  DSETP.NEU.AND P0, PT, R6, RZ, PT ;  /* 0x000000ff0600722a */ /* 0x004fcc0003f0d000 */
[----:B------:R-:W-:-:S06]  /*eb00*/  DSETP.NEU.OR P0, PT, R4, RZ, P0 ;  /* 0x000000ff0400722a */ /* 0x000fcc000070d400 */
[----:B------:R-:W-:Y:S01]  /*eb10*/  P2R R19, PR, RZ, 0x1 ;  /* 0x00000001ff137803 */ /* 0x000fe20000000000 */
[----:B------:R-:W-:Y:S07]  /*eb20*/  BRA `(.L_x_16908) ;  /* 0x00000008008c7947 */ /* 0x000fee0003800000 */
.L_x_16916:
        /* <DEDUP_REMOVED lines=28> */
.L_x_16919:
        /* <DEDUP_REMOVED lines=15> */
.L_x_16918:
[----:B------:R-:W2:Y:S02]  /*ede0*/  LDG.E.U16 R0, desc[UR36][R2.64] ;  /* 0x0000002402007981 */ /* 0x000ea4000c1e1500 */
[----:B--2---:R-:W-:-:S05]  /*edf0*/  IMAD.U32 R0, R0, 0x10000, RZ ;  /* 0x0001000000007824 */ /* 0x004fca00078e00ff */
[----:B------:R-:W-:-:S04]  /*ee00*/  FSETP.NEU.FTZ.AND P0, PT, R0, RZ, PT ;  /* 0x000000ff0000720b */ /* 0x000fc80003f1d000 */
[----:B------:R-:W-:Y:S01]  /*ee10*/  P2R R19, PR, RZ, 0x1 ;  /* 0x00000001ff137803 */ /* 0x000fe20000000000 */
[----:B------:R-:W-:Y:S08]  /*ee20*/  BRA `(.L_x_16908) ;  /* 0x0000000400cc7947 */ /* 0x000ff00003800000 */
.L_x_16915:
        /* <DEDUP_REMOVED lines=12> */
.L_x_16922:
        /* <DEDUP_REMOVED lines=21> */
.L_x_16926:
[----:B------:R-:W-:Y:S05]  /*f040*/  BSYNC B1 ;  /* 0x0000000000017941 */ /* 0x000fea0003800000 */
.L_x_16925:
[----:B------:R-:W-:Y:S01]  /*f050*/  LEA R3, R0, 0x3b800000, 0x17 ;  /* 0x3b80000000037811 */ /* 0x000fe200078eb8ff */
[----:B------:R-:W-:-:S05]  /*f060*/  IMAD.SHL.U32 R0, R2, 0x100000, RZ ;  /* 0x0010000002007824 */ /* 0x000fca00078e00ff */
[----:B------:R-:W-:-:S07]  /*f070*/  LOP3.LUT R0, R3, R0, R4, 0xfe, !PT ;  /* 0x0000000003007212 */ /* 0x000fce00078efe04 */
.L_x_16924:
[----:B------:R-:W-:Y:S05]  /*f080*/  BSYNC B0 ;  /* 0x0000000000007941 */ /* 0x000fea0003800000 */
.L_x_16923:
[----:B------:R-:W-:-:S04]  /*f090*/  FSETP.NEU.FTZ.AND P0, PT, R0, RZ, PT ;  /* 0x000000ff0000720b */ /* 0x000fc80003f1d000 */
[----:B------:R-:W-:Y:S01]  /*f0a0*/  P2R R19, PR, RZ, 0x1 ;  /* 0x00000001ff137803 */ /* 0x000fe20000000000 */
[----:B------:R-:W-:Y:S08]  /*f0b0*/  BRA `(.L_x_16908) ;  /* 0x0000000400287947 */ /* 0x000ff00003800000 */
.L_x_16921:
        /* <DEDUP_REMOVED lines=21> */
.L_x_16930:
[----:B------:R-:W-:Y:S05]  /*f210*/  BSYNC B1 ;  /* 0x0000000000017941 */ /* 0x000fea0003800000 */
.L_x_16929:
[----:B------:R-:W-:Y:S01]  /*f220*/  LEA R3, R0, 0x37800000, 0x17 ;  /* 0x3780000000037811 */ /* 0x000fe200078eb8ff */
[----:B------:R-:W-:-:S05]  /*f230*/  IMAD.SHL.U32 R0, R2, 0x200000, RZ ;  /* 0x0020000002007824 */ /* 0x000fca00078e00ff */
[----:B------:R-:W-:-:S07]  /*f240*/  LOP3.LUT R0, R3, R0, R4, 0xfe, !PT ;  /* 0x0000000003007212 */ /* 0x000fce00078efe04 */
.L_x_16928:
[----:B------:R-:W-:Y:S05]  /*f250*/  BSYNC B0 ;  /* 0x0000000000007941 */ /* 0x000fea0003800000 */
.L_x_16927:
[----:B------:R-:W-:-:S04]  /*f260*/  FSETP.NEU.FTZ.AND P0, PT, R0, RZ, PT ;  /* 0x000000ff0000720b */ /* 0x000fc80003f1d000 */
[----:B------:R-:W-:Y:S01]  /*f270*/  P2R R19, PR, RZ, 0x1 ;  /* 0x00000001ff137803 */ /* 0x000fe20000000000 */
[----:B------:R-:W-:Y:S08]  /*f280*/  BRA `(.L_x_16908) ;  /* 0x0000000000b47947 */ /* 0x000ff00003800000 */
.L_x_16920:
        /* <DEDUP_REMOVED lines=14> */
.L_x_16934:
[----:B------:R-:W-:Y:S05]  /*f370*/  BSYNC B0 ;  /* 0x0000000000007941 */ /* 0x000fea0003800000 */
.L_x_16933:
[----:B------:R-:W-:-:S04]  /*f380*/  FSETP.NEU.FTZ.AND P0, PT, R0, RZ, PT ;  /* 0x000000ff0000720b */ /* 0x000fc80003f1d000 */
[----:B------:R-:W-:Y:S01]  /*f390*/  P2R R19, PR, RZ, 0x1 ;  /* 0x00000001ff137803 */ /* 0x000fe20000000000 */
[----:B------:R-:W-:Y:S08]  /*f3a0*/  BRA `(.L_x_16908) ;  /* 0x00000000006c7947 */ /* 0x000ff00003800000 */
.L_x_16907:
        /* <DEDUP_REMOVED lines=16> */
.L_x_16935:
[----:B------:R-:W-:-:S04]  /*f4b0*/  PLOP3.LUT P0, PT, PT, PT, PT, 0x8, 0x0 ;  /* 0x000000000000781c */ /* 0x000fc80003f0e170 */
[----:B------:R-:W-:Y:S01]  /*f4c0*/  P2R R19, PR, RZ, 0x1 ;  /* 0x00000001ff137803 */ /* 0x000fe20000000000 */
[----:B------:R-:W-:Y:S08]  /*f4d0*/  BRA `(.L_x_16908) ;  /* 0x0000000000207947 */ /* 0x000ff00003800000 */
.L_x_16932:
[----:B------:R-:W2:Y:S02]  /*f4e0*/  LDG.E.64 R2, desc[UR36][R2.64] ;  /* 0x0000002402027981 */ /* 0x000ea4000c1e1b00 */
[----:B--2---:R-:W-:-:S04]  /*f4f0*/  ISETP.NE.U32.AND P0, PT, R2, RZ, PT ;  /* 0x000000ff0200720c */ /* 0x004fc80003f05070 */
[----:B------:R-:W-:-:S04]  /*f500*/  ISETP.NE.AND.EX P0, PT, R3, RZ, PT, P0 ;  /* 0x000000ff0300720c */ /* 0x000fc80003f05300 */
[----:B------:R-:W-:Y:S01]  /*f510*/  P2R R19, PR, RZ, 0x1 ;  /* 0x00000001ff137803 */ /* 0x000fe20000000000 */
[----:B------:R-:W-:Y:S08]  /*f520*/  BRA `(.L_x_16908) ;  /* 0x00000000000c7947 */ /* 0x000ff00003800000 */
.L_x_16931:
[----:B------:R-:W2:Y:S02]  /*f530*/  LDG.E R2, desc[UR36][R2.64] ;  /* 0x0000002402027981 */ /* 0x000ea4000c1e1900 */
[----:B--2---:R-:W-:-:S04]  /*f540*/  ISETP.NE.AND P0, PT, R2, RZ, PT ;  /* 0x000000ff0200720c */ /* 0x004fc80003f05270 */
[----:B------:R-:W-:-:S09]  /*f550*/  P2R R19, PR, RZ, 0x1 ;  /* 0x00000001ff137803 */ /* 0x000fd20000000000 */
.L_x_16908:
        /* <DEDUP_REMOVED lines=18> */
.L_x_16939:
[----:B------:R-:W2:Y:S02]  /*f680*/  LDG.E.U8 R2, desc[UR36][R2.64] ;  /* 0x0000002402027981 */ /* 0x000ea4000c1e1100 */
[----:B--2---:R-:W-:Y:S01]  /*f690*/  ISETP.NE.AND P0, PT, R2, RZ, PT ;  /* 0x000000ff0200720c */ /* 0x004fe20003f05270 */
[----:B------:R-:W-:-:S12]  /*f6a0*/  BRA `(.L_x_16941) ;  /* 0x0000000c00747947 */ /* 0x000fd80003800000 */
.L_x_16938:
        /* <DEDUP_REMOVED lines=10> */
.L_x_16943:
[----:B------:R-:W2:Y:S02]  /*f750*/  LDG.E R2, desc[UR36][R2.64] ;  /* 0x0000002402027981 */ /* 0x000ea4000c1e1900 */
[----:B--2---:R-:W-:Y:S01]  /*f760*/  ISETP.NE.AND P0, PT, R2, RZ, PT ;  /* 0x000000ff0200720c */ /* 0x004fe20003f05270 */
[----:B------:R-:W-:-:S12]  /*f770*/  BRA `(.L_x_16941) ;  /* 0x0000000c00407947 */ /* 0x000fd80003800000 */
.L_x_16942:
[----:B------:R-:W2:Y:S02]  /*f780*/  LDG.E.U16 R2, desc[UR36][R2.64] ;  /* 0x0000002402027981 */ /* 0x000ea4000c1e1500 */
[----:B--2---:R-:W-:Y:S01]  /*f790*/  ISETP.NE.AND P0, PT, R2, RZ, PT ;  /* 0x000000ff0200720c */ /* 0x004fe20003f05270 */
[----:B------:R-:W-:-:S12]  /*f7a0*/  BRA `(.L_x_16941) ;  /* 0x0000000c00347947 */ /* 0x000fd80003800000 */
.L_x_16937:
        /* <DEDUP_REMOVED lines=9> */
.L_x_16945:
[----:B------:R-:W2:Y:S02]  /*f840*/  LDG.E.U16 R0, desc[UR36][R2.64] ;  /* 0x0000002402007981 */ /* 0x000ea4000c1e1500 */
[----:B--2---:R-:W-:-:S05]  /*f850*/  HADD2.F32 R0, -RZ, R0.H0_H0 ;  /* 0x20000000ff007230 */ /* 0x004fca0000004100 */
[----:B------:R-:W-:Y:S01]  /*f860*/  FSETP.NEU.FTZ.AND P0, PT, R0, RZ, PT ;  /* 0x000000ff0000720b */ /* 0x000fe20003f1d000 */
[----:B------:R-:W-:-:S12]  /*f870*/  BRA `(.L_x_16941) ;  /* 0x0000000c00007947 */ /* 0x000fd80003800000 */
.L_x_16944:
        /* <DEDUP_REMOVED lines=11> */
.L_x_16947:
        /* <DEDUP_REMOVED lines=10> */
.L_x_16946:
[----:B------:R-:W2:Y:S02]  /*f9d0*/  LDG.E.64 R2, desc[UR36][R2.64] ;  /* 0x0000002402027981 */ /* 0x000ea4000c1e1b00 */
[----:B--2---:R-:W-:Y:S01]  /*f9e0*/  DSETP.NEU.AND P0, PT, R2, RZ, PT ;  /* 0x000000ff0200722a */ /* 0x004fe20003f0d000 */
[----:B------:R-:W-:-:S13]  /*f9f0*/  BRA `(.L_x_16941) ;  /* 0x0000000800a07947 */ /* 0x000fda0003800000 */
.L_x_16936:
        /* <DEDUP_REMOVED lines=11> */
.L_x_16950:
[----:B------:R-:W2:Y:S02]  /*fab0*/  LDG.E.128 R4, desc[UR36][R2.64] ;  /* 0x0000002402047981 */ /* 0x000ea4000c1e1d00 */
[----:B--2---:R-:W-:-:S06]  /*fac0*/  DSETP.NEU.AND P0, PT, R6, RZ, PT ;  /* 0x000000ff0600722a */ /* 0x004fcc0003f0d000 */
[----:B------:R-:W-:Y:S01]  /*fad0*/  DSETP.NEU.OR P0, PT, R4, RZ, P0 ;  /* 0x000000ff0400722a */ /* 0x000fe2000070d400 */
[----:B------:R-:W-:-:S13]  /*fae0*/  BRA `(.L_x_16941) ;  /* 0x0000000800647947 */ /* 0x000fda0003800000 */
.L_x_16949:
        /* <DEDUP_REMOVED lines=27> */
.L_x_16952:
        /* <DEDUP_REMOVED lines=14> */
.L_x_16951:
[----:B------:R-:W2:Y:S02]  /*fd80*/  LDG.E.U16 R0, desc[UR36][R2.64] ;  /* 0x0000002402007981 */ /* 0x000ea4000c1e1500 */
[----:B--2---:R-:W-:-:S05]  /*fd90*/  IMAD.U32 R0, R0, 0x10000, RZ ;  /* 0x0001000000007824 */ /* 0x004fca00078e00ff */
[----:B------:R-:W-:Y:S01]  /*fda0*/  FSETP.NEU.FTZ.AND P0, PT, R0, RZ, PT ;  /* 0x000000ff0000720b */ /* 0x000fe20003f1d000 */
[----:B------:R-:W-:-:S12]  /*fdb0*/  BRA `(.L_x_16941) ;  /* 0x0000000400b07947 */ /* 0x000fd80003800000 */
.L_x_16948:
        /* <DEDUP_REMOVED lines=11> */
.L_x_16955:
        /* <DEDUP_REMOVED lines=21> */
.L_x_16959:
[----:B------:R-:W-:Y:S05]  /*ffc0*/  BSYNC B1 ;  /* 0x0000000000017941 */ /* 0x000fea0003800000 */
.L_x_16958:
[----:B------:R-:W-:Y:S01]  /*ffd0*/  LEA R3, R0, 0x3b800000, 0x17 ;  /* 0x3b80000000037811 */ /* 0x000fe200078eb8ff */
[----:B------:R-:W-:-:S05]  /*ffe0*/  IMAD.SHL.U32 R0, R2, 0x100000, RZ ;  /* 0x0010000002007824 */ /* 0x000fca00078e00ff */
[----:B------:R-:W-:-:S07]  /*fff0*/  LOP3.LUT R0, R3, R0, R4, 0xfe, !PT ;  /* 0x0000000003007212 */ /* 0x000fce00078efe04 */
.L_x_16957:
[----:B------:R-:W-:Y:S05]  /*10000*/  BSYNC B0 ;  /* 0x0000000000007941 */ /* 0x000fea0003800000 */
.L_x_16956:
[----:B------:R-:W-:Y:S01]  /*10010*/  FSETP.NEU.FTZ.AND P0, PT, R0, RZ, PT ;  /* 0x000000ff0000720b */ /* 0x000fe20003f1d000 */
[----:B------:R-:W-:-:S12]  /*10020*/  BRA `(.L_x_16941) ;  /* 0x0000000400147947 */ /* 0x000fd80003800000 */
.L_x_16954:
        /* <DEDUP_REMOVED lines=21> */
.L_x_16963:
[----:B------:R-:W-:Y:S05]  /*10180*/  BSYNC B1 ;  /* 0x0000000000017941 */ /* 0x000fea0003800000 */
.L_x_16962:
[----:B------:R-:W-:Y:S01]  /*10190*/  LEA R3, R0, 0x37800000, 0x17 ;  /* 0x3780000000037811 */ /* 0x000fe200078eb8ff */
[----:B------:R-:W-:-:S05]  /*101a0*/  IMAD.SHL.U32 R0, R2, 0x200000, RZ ;  /* 0x0020000002007824 */ /* 0x000fca00078e00ff */
[----:B------:R-:W-:-:S07]  /*101b0*/  LOP3.LUT R0, R3, R0, R4, 0xfe, !PT ;  /* 0x0000000003007212 */ /* 0x000fce00078efe04 */
.L_x_16961:
[----:B------:R-:W-:Y:S05]  /*101c0*/  BSYNC B0 ;  /* 0x0000000000007941 */ /* 0x000fea0003800000 */
.L_x_16960:
[----:B------:R-:W-:Y:S01]  /*101d0*/  FSETP.NEU.FTZ.AND P0, PT, R0, RZ, PT ;  /* 0x000000ff0000720b */ /* 0x000fe20003f1d000 */
[----:B------:R-:W-:-:S12]  /*101e0*/  BRA `(.L_x_16941) ;  /* 0x0000000000a47947 */ /* 0x000fd80003800000 */
.L_x_16953:
        /* <DEDUP_REMOVED lines=14> */
.L_x_16967:
[----:B------:R-:W-:Y:S05]  /*102d0*/  BSYNC B0 ;  /* 0x0000000000007941 */ /* 0x000fea0003800000 */
.L_x_16966:
[----:B------:R-:W-:Y:S01]  /*102e0*/  FSETP.NEU.FTZ.AND P0, PT, R0, RZ, PT ;  /* 0x000000ff0000720b */ /* 0x000fe20003f1d000 */
[----:B------:R-:W-:-:S12]  /*102f0*/  BRA `(.L_x_16941) ;  /* 0x0000000000607947 */ /* 0x000fd80003800000 */
.L_x_16940:
        /* <DEDUP_REMOVED lines=16> */
.L_x_16968:
[----:B------:R-:W-:Y:S01]  /*10400*/  PLOP3.LUT P0, PT, PT, PT, PT, 0x8, 0x0 ;  /* 0x000000000000781c */ /* 0x000fe20003f0e170 */
[----:B------:R-:W-:-:S12]  /*10410*/  BRA `(.L_x_16941) ;  /* 0x0000000000187947 */ /* 0x000fd80003800000 */
.L_x_16965:
[----:B------:R-:W2:Y:S02]  /*10420*/  LDG.E.64 R2, desc[UR36][R2.64] ;  /* 0x0000002402027981 */ /* 0x000ea4000c1e1b00 */
[----:B--2---:R-:W-:-:S04]  /*10430*/  ISETP.NE.U32.AND P0, PT, R2, RZ, PT ;  /* 0x000000ff0200720c */ /* 0x004fc80003f05070 */
[----:B------:R-:W-:Y:S01]  /*10440*/  ISETP.NE.AND.EX P0, PT, R3, RZ, PT, P0 ;  /* 0x000000ff0300720c */ /* 0x000fe20003f05300 */
[----:B------:R-:W-:-:S12]  /*10450*/  BRA `(.L_x_16941) ;  /* 0x0000000000087947 */ /* 0x000fd80003800000 */
.L_x_16964:
[----:B------:R-:W2:Y:S02]  /*10460*/  LDG.E R2, desc[UR36][R2.64] ;  /* 0x0000002402027981 */ /* 0x000ea4000c1e1900 */
[----:B--2---:R-:W-:-:S13]  /*10470*/  ISETP.NE.AND P0, PT, R2, RZ, PT ;  /* 0x000000ff0200720c */ /* 0x004fda0003f05270 */
.L_x_16941:
        /* <DEDUP_REMOVED lines=17> */
.L_x_16972:
[----:B------:R-:W-:Y:S01]  /*10590*/  STG.E.U8 desc[UR36][R16.64], R2 ;  /* 0x0000000210007986 */ /* 0x000fe2000c101124 */
[----:B------:R-:W-:Y:S05]  /*105a0*/  EXIT ;  /* 0x000000000000794d */ /* 0x000fea0003800000 */
.L_x_16971:
        /* <DEDUP_REMOVED lines=9> */
.L_x_16975:
[----:B------:R-:W-:Y:S01]  /*10640*/  STG.E desc[UR36][R16.64], R2 ;  /* 0x0000000210007986 */ /* 0x000fe2000c101924 */
[----:B------:R-:W-:Y:S05]  /*10650*/  EXIT ;  /* 0x000000000000794d */ /* 0x000fea0003800000 */
.L_x_16974:
[----:B------:R-:W-:Y:S01]  /*10660*/  STG.E.U16 desc[UR36][R16.64], R2 ;  /* 0x0000000210007986 */ /* 0x000fe2000c101524 */
[----:B------:R-:W-:Y:S05]  /*10670*/  EXIT ;  /* 0x000000000000794d */ /* 0x000fea0003800000 */
.L_x_16970:
        /* <DEDUP_REMOVED lines=9> */
.L_x_16977:
[----:B------:R-:W-:-:S04]  /*10710*/  I2FP.F32.U32 R0, R2 ;  /* 0x0000000200007245 */ /* 0x000fc80000201000 */
[----:B------:R-:W-:-:S05]  /*10720*/  F2FP.F16.F32.PACK_AB R0, RZ, R0 ;  /* 0x00000000ff00723e */ /* 0x000fca00000000ff */
[----:B------:R-:W-:Y:S01]  /*10730*/  STG.E.U16 desc[UR36][R16.64], R0 ;  /* 0x0000000010007986 */ /* 0x000fe2000c101524 */
[----:B------:R-:W-:Y:S05]  /*10740*/  EXIT ;  /* 0x000000000000794d */ /* 0x000fea0003800000 */
.L_x_16976:
        /* <DEDUP_REMOVED lines=10> */
.L_x_16979:
[----:B------:R-:W-:-:S04]  /*107f0*/  I2FP.F32.U32 R2, R2 ;  /* 0x0000000200027245 */ /* 0x000fc80000201000 */
[----:B------:R-:W-:-:S04]  /*10800*/  F2FP.F16.F32.PACK_AB R3, RZ, R2 ;  /* 0x00000002ff03723e */ /* 0x000fc800000000ff */
[----:B------:R-:W-:-:S05]  /*10810*/  PRMT R3, R3, 0x5410, RZ ;  /* 0x0000541003037816 */ /* 0x000fca00000000ff */
[----:B------:R-:W-:Y:S01]  /*10820*/  STG.E desc[UR36][R16.64], R3 ;  /* 0x0000000310007986 */ /* 0x000fe2000c101924 */
[----:B------:R-:W-:Y:S05]  /*10830*/  EXIT ;  /* 0x000000000000794d */ /* 0x000fea0003800000 */
.L_x_16978:
[----:B------:R-:W0:Y:S02]  /*10840*/  I2F.F64.U32 R2, R2 ;  /* 0x0000000200027312 */ /* 0x000e240000201800 */
[----:B0-----:R-:W-:Y:S01]  /*10850*/  STG.E.64 desc[UR36][R16.64], R2 ;  /* 0x0000000210007986 */ /* 0x001fe2000c101b24 */
[----:B------:R-:W-:Y:S05]  /*10860*/  EXIT ;  /* 0x000000000000794d */ /* 0x000fea0003800000 */
.L_x_16969:
        /* <DEDUP_REMOVED lines=10> */
.L_x_16982:
[----:B------:R-:W0:Y:S01]  /*10910*/  I2F.F64.U32 R4, R2 ;  /* 0x0000000200047312 */ /* 0x000e220000201800 */
[----:B------:R-:W-:-:S05]  /*10920*/  CS2R R6, SRZ ;  /* 0x0000000000067805 */ /* 0x000fca000001ff00 */
[----:B0-----:R-:W-:Y:S01]  /*10930*/  STG.E.128 desc[UR36][R16.64], R4 ;  /* 0x0000000410007986 */ /* 0x001fe2000c101d24 */
[----:B------:R-:W-:Y:S05]  /*10940*/  EXIT ;  /* 0x000000000000794d */ /* 0x000fea0003800000 */
.L_x_16981:
        /* <DEDUP_REMOVED lines=21> */
.L_x_16986:
[----:B------:R-:W-:Y:S05]  /*10aa0*/  BSYNC B0 ;  /* 0x0000000000007941 */ /* 0x000fea0003800000 */
.L_x_16985:
[----:B------:R-:W-:-:S05]  /*10ab0*/  LOP3.LUT R3, R0, R3, RZ, 0xfc, !PT ;  /* 0x0000000300037212 */ /* 0x000fca00078efcff */
[----:B------:R-:W-:Y:S01]  /*10ac0*/  STG.E.U8 desc[UR36][R16.64], R3 ;  /* 0x0000000310007986 */ /* 0x000fe2000c101124 */
[----:B------:R-:W-:Y:S05]  /*10ad0*/  EXIT ;  /* 0x000000000000794d */ /* 0x000fea0003800000 */
.L_x_16984:
        /* <DEDUP_REMOVED lines=13> */
.L_x_16988:
[----:B------:R-:W-:Y:S01]  /*10bb0*/  IMAD.MOV.U32 R0, RZ, RZ, 0x7f ;  /* 0x0000007fff007424 */ /* 0x000fe200078e00ff */
[----:B------:R-:W-:-:S04]  /*10bc0*/  ISETP.GT.U32.AND P0, PT, R2, 0x7f800000, PT ;  /* 0x7f8000000200780c */ /* 0x000fc80003f04070 */
[----:B------:R-:W-:-:S09]  /*10bd0*/  SEL R0, R0, 0x7c, P0 ;  /* 0x0000007c00007807 */ /* 0x000fd20000000000 */
.L_x_16989:
[----:B------:R-:W-:Y:S05]  /*10be0*/  BSYNC B0 ;  /* 0x0000000000007941 */ /* 0x000fea0003800000 */
.L_x_16987:
[----:B------:R-:W-:-:S04]  /*10bf0*/  LOP3.LUT R2, R3, 0x80000000, RZ, 0xc0, !PT ;  /* 0x8000000003027812 */ /* 0x000fc800078ec0ff */
[----:B------:R-:W-:-:S04]  /*10c00*/  SHF.R.U32.HI R3, RZ, 0x18, R2 ;  /* 0x00000018ff037819 */ /* 0x000fc80000011602 */
[----:B------:R-:W-:-:S05]  /*10c10*/  LOP3.LUT R3, R0, R3, RZ, 0xfc, !PT ;  /* 0x0000000300037212 */ /* 0x000fca00078efcff */
[----:B------:R-:W-:Y:S01]  /*10c20*/  STG.E.U8 desc[UR36][R16.64], R3 ;  /* 0x0000000310007986 */ /* 0x000fe2000c101124 */
[----:B------:R-:W-:Y:S05]  /*10c30*/  EXIT ;  /* 0x000000000000794d */ /* 0x000fea0003800000 */
.L_x_16983:
[----:B------:R-:W-:-:S04]  /*10c40*/  I2FP.F32.U32 R0, R2 ;  /* 0x0000000200007245 */ /* 0x000fc80000201000 */
[----:B------:R-:W-:-:S05]  /*10c50*/  F2FP.BF16.F32.PACK_AB R0, RZ, R0 ;  /* 0x00000000ff00723e */ /* 0x000fca00000010ff */
[----:B------:R-:W-:Y:S01]  /*10c60*/  STG.E.U16 desc[UR36][R16.64], R0 ;  /* 0x0000000010007986 */ /* 0x000fe2000c101524 */
[----:B------:R-:W-:Y:S05]  /*10c70*/  EXIT ;  /* 0x000000000000794d */ /* 0x000fea0003800000 */
.L_x_16980:
        /* <DEDUP_REMOVED lines=10> */
.L_x_16992:
        /* <DEDUP_REMOVED lines=17> */
.L_x_16995:
[----:B------:R-:W-:-:S04]  /*10e30*/  LOP3.LUT R2, R3, 0x80000000, RZ, 0xc0, !PT ;  /* 0x8000000003027812 */ /* 0x000fc800078ec0ff */
[----:B------:R-:W-:-:S04]  /*10e40*/  SHF.R.U32.HI R3, RZ, 0x18, R2 ;  /* 0x00000018ff037819 */ /* 0x000fc80000011602 */
[----:B------:R-:W-:-:S04]  /*10e50*/  LOP3.LUT R0, R0, R3, RZ, 0xfc, !PT ;  /* 0x0000000300007212 */ /* 0x000fc800078efcff */
[----:B------:R-:W-:-:S07]  /*10e60*/  PRMT R8, R0, 0x7610, R8 ;  /* 0x0000761000087816 */ /* 0x000fce0000000008 */
.L_x_16994:
[----:B------:R-:W-:Y:S05]  /*10e70*/  BSYNC B0 ;  /* 0x0000000000007941 */ /* 0x000fea0003800000 */
.L_x_16993:
[----:B------:R-:W-:Y:S01]  /*10e80*/  STG.E.U8 desc[UR36][R16.64], R8 ;  /* 0x0000000810007986 */ /* 0x000fe2000c101124 */
[----:B------:R-:W-:Y:S05]  /*10e90*/  EXIT ;  /* 0x000000000000794d */ /* 0x000fea0003800000 */
.L_x_16991:
        /* <DEDUP_REMOVED lines=17> */
.L_x_16998:
[----:B------:R-:W-:-:S04]  /*10fb0*/  LOP3.LUT R2, R3, 0x80000000, RZ, 0xc0, !PT ;  /* 0x8000000003027812 */ /* 0x000fc800078ec0ff */
[----:B------:R-:W-:-:S04]  /*10fc0*/  SHF.R.U32.HI R3, RZ, 0x18, R2 ;  /* 0x00000018ff037819 */ /* 0x000fc80000011602 */
[----:B------:R-:W-:-:S04]  /*10fd0*/  LOP3.LUT R0, R0, R3, RZ, 0xfc, !PT ;  /* 0x0000000300007212 */ /* 0x000fc800078efcff */
[----:B------:R-:W-:-:S07]  /*10fe0*/  PRMT R8, R0, 0x7610, R8 ;  /* 0x0000761000087816 */ /* 0x000fce0000000008 */
.L_x_16997:
[----:B------:R-:W-:Y:S05]  /*10ff0*/  BSYNC B0 ;  /* 0x0000000000007941 */ /* 0x000fea0003800000 */
.L_x_16996:
[----:B------:R-:W-:Y:S01]  /*11000*/  STG.E.U8 desc[UR36][R16.64], R8 ;  /* 0x0000000810007986 */ /* 0x000fe2000c101124 */
[----:B------:R-:W-:Y:S05]  /*11010*/  EXIT ;  /* 0x000000000000794d */ /* 0x000fea0003800000 */
.L_x_16990:
        /* <DEDUP_REMOVED lines=22> */
.L_x_16973:
        /* <DEDUP_REMOVED lines=16> */
.L_x_17001:
[----:B------:R-:W-:Y:S05]  /*11280*/  EXIT ;  /* 0x000000000000794d */ /* 0x000fea0003800000 */
.L_x_17000:
[----:B------:R-:W-:-:S05]  /*11290*/  IMAD.MOV.U32 R3, RZ, RZ, RZ ;  /* 0x000000ffff037224 */ /* 0x000fca00078e00ff */
[----:B------:R-:W-:Y:S01]  /*112a0*/  STG.E.64 desc[UR36][R16.64], R2 ;  /* 0x0000000210007986 */ /* 0x000fe2000c101b24 */
[----:B------:R-:W-:Y:S05]  /*112b0*/  EXIT ;  /* 0x000000000000794d */ /* 0x000fea0003800000 */
.L_x_16999:
[----:B------:R-:W-:Y:S01]  /*112c0*/  STG.E desc[UR36][R16.64], R2 ;  /* 0x0000000210007986 */ /* 0x000fe2000c101924 */
[----:B------:R-:W-:Y:S05]  /*112d0*/  EXIT ;  /* 0x000000000000794d */ /* 0x000fea0003800000 */
.L_x_17002:
        /* <DEDUP_REMOVED lines=10> */
.L_x_43910:


//--------------------- .text._ZN2at6native27unrolled_elementwise_kernelINS0_13BinaryFunctorIbbbZZZNS0_22logical_or_kernel_cudaERNS_14TensorIteratorEENKUlvE0_clEvENKUlvE7_clEvEUlbbE_EESt5arrayIPcLm3EELi4E23TrivialOffsetCalculatorILi2EjESC_ILi1EjENS0_6memory12LoadWithCastILi2EEENSF_13StoreWithCastILi1EEEEEviT_T0_T2_T3_T4_T5_ --------------------------
	.section	.text._ZN2at6native27unrolled_elementwise_kernelINS0_13BinaryFunctorIbbbZZZNS0_22logical_or_kernel_cudaERNS_14TensorIteratorEENKUlvE0_clEvENKUlvE7_clEvEUlbbE_EESt5arrayIPcLm3EELi4E23TrivialOffsetCalculatorILi2EjESC_ILi1EjENS0_6memory12LoadWithCastILi2EEENSF_13StoreWithCastILi1EEEEEviT_T0_T2_T3_T4_T5_,"ax",@progbits
	.align	128
        .global         _ZN2at6native27unrolled_elementwise_kernelINS0_13BinaryFunctorIbbbZZZNS0_22logical_or_kernel_cudaERNS_14TensorIteratorEENKUlvE0_clEvENKUlvE7_clEvEUlbbE_EESt5arrayIPcLm3EELi4E23TrivialOffsetCalculatorILi2EjESC_ILi1EjENS0_6memory12LoadWithCastILi2EEENSF_13StoreWithCastILi1EEEEEviT_T0_T2_T3_T4_T5_
        .type           _ZN2at6native27unrolled_elementwise_kernelINS0_13BinaryFunctorIbbbZZZNS0_22logical_or_kernel_cudaERNS_14TensorIteratorEENKUlvE0_clEvENKUlvE7_clEvEUlbbE_EESt5arrayIPcLm3EELi4E23TrivialOffsetCalculatorILi2EjESC_ILi1EjENS0_6memory12LoadWithCastILi2EEENSF_13StoreWithCastILi1EEEEEviT_T0_T2_T3_T4_T5_,@function
        .size           _ZN2at6native27unrolled_elementwise_kernelINS0_13BinaryFunctorIbbbZZZNS0_22logical_or_kernel_cudaERNS_14TensorIteratorEENKUlvE0_clEvENKUlvE7_clEvEUlbbE_EESt5arrayIPcLm3EELi4E23TrivialOffsetCalculatorILi2EjESC_ILi1EjENS0_6memory12LoadWithCastILi2EEENSF_13StoreWithCastILi1EEEEEviT_T0_T2_T3_T4_T5_,(.L_x_43911 - _ZN2at6native27unrolled_elementwise_kernelINS0_13BinaryFunctorIbbbZZZNS0_22logical_or_kernel_cudaERNS_14TensorIteratorEENKUlvE0_clEvENKUlvE7_clEvEUlbbE_EESt5arrayIPcLm3EELi4E23TrivialOffsetCalculatorILi2EjESC_ILi1EjENS0_6memory12LoadWithCastILi2EEENSF_13StoreWithCastILi1EEEEEviT_T0_T2_T3_T4_T5_)
        .other          _ZN2at6native27unrolled_elementwise_kernelINS0_13BinaryFunctorIbbbZZZNS0_22logical_or_kernel_cudaERNS_14TensorIteratorEENKUlvE0_clEvENKUlvE7_clEvEUlbbE_EESt5arrayIPcLm3EELi4E23TrivialOffsetCalculatorILi2EjESC_ILi1EjENS0_6memory12LoadWithCastILi2EEENSF_13StoreWithCastILi1EEEEEviT_T0_T2_T3_T4_T5_,@"STO_CUDA_ENTRY STV_DEFAULT"
_ZN2at6native27unrolled_elementwise_kernelINS0_13BinaryFunctorIbbbZZZNS0_22logical_or_kernel_cudaERNS_14TensorIteratorEENKUlvE0_clEvENKUlvE7_clEvEUlbbE_EESt5arrayIPcLm3EELi4E23TrivialOffsetCalculatorILi2EjESC_ILi1EjENS0_6memory12LoadWithCastILi2EEENSF_13StoreWithCastILi1EEEEEviT_T0_T2_T3_T4_T5_:
.text._ZN2at6native27unrolled_elementwise_kernelINS0_13BinaryFunctorIbbbZZZNS0_22logical_or_kernel_cudaERNS_14TensorIteratorEENKUlvE0_clEvENKUlvE7_clEvEUlbbE_EESt5arrayIPcLm3EELi4E23TrivialOffsetCalculatorILi2EjESC_ILi1EjENS0_6memory12LoadWithCastILi2EEENSF_13StoreWithCastILi1EEEEEviT_T0_T2_T3_T4_T5_:
        /* <DEDUP_REMOVED lines=35> */
.L_x_17008:
[----:B------:R-:W2:Y:S02]  /*0230*/  LDG.E.U8 R4, desc[UR36][R4.64] ;  /* 0x0000002404047981 */ /* 0x000ea4000c1e1100 */
[----:B--2---:R-:W-:-:S04]  /*0240*/  ISETP.NE.AND P0, PT, R4, RZ, PT ;  /* 0x000000ff0400720c */ /* 0x004fc80003f05270 */
[----:B------:R-:W-:Y:S01]  /*0250*/  P2R R18, PR, RZ, 0x1 ;  /* 0x00000001ff127803 */ /* 0x000fe20000000000 */
[----:B------:R-:W-:Y:S08]  /*0260*/  BRA `(.L_x_17010) ;  /* 0x0000000c00c47947 */ /* 0x000ff00003800000 */
.L_x_17007:
        /* <DEDUP_REMOVED lines=11> */
.L_x_17012:
[----:B------:R-:W2:Y:S02]  /*0320*/  LDG.E R4, desc[UR36][R4.64] ;  /* 0x0000002404047981 */ /* 0x000ea4000c1e1900 */
[----:B--2---:R-:W-:-:S04]  /*0330*/  ISETP.NE.AND P0, PT, R4, RZ, PT ;  /* 0x000000ff0400720c */ /* 0x004fc80003f05270 */
[----:B------:R-:W-:Y:S01]  /*0340*/  P2R R18, PR, RZ, 0x1 ;  /* 0x00000001ff127803 */ /* 0x000fe20000000000 */
[----:B------:R-:W-:Y:S08]  /*0350*/  BRA `(.L_x_17010) ;  /* 0x0000000c00887947 */ /* 0x000ff00003800000 */
.L_x_17011:
[----:B------:R-:W2:Y:S02]  /*0360*/  LDG.E.U16 R4, desc[UR36][R4.64] ;  /* 0x0000002404047981 */ /* 0x000ea4000c1e1500 */
[----:B--2---:R-:W-:-:S04]  /*0370*/  ISETP.NE.AND P0, PT, R4, RZ, PT ;  /* 0x000000ff0400720c */ /* 0x004fc80003f05270 */
[----:B------:R-:W-:Y:S01]  /*0380*/  P2R R18, PR, RZ, 0x1 ;  /* 0x00000001ff127803 */ /* 0x000fe20000000000 */
[----:B------:R-:W-:Y:S08]  /*0390*/  BRA `(.L_x_17010) ;  /* 0x0000000c00787947 */ /* 0x000ff00003800000 */
.L_x_17006:
        /* <DEDUP_REMOVED lines=10> */
.L_x_17014:
[----:B------:R-:W2:Y:S02]  /*0440*/  LDG.E.U16 R0, desc[UR36][R4.64] ;  /* 0x0000002404007981 */ /* 0x000ea4000c1e1500 */
[----:B--2---:R-:W-:-:S05]  /*0450*/  HADD2.F32 R0, -RZ, R0.H0_H0 ;  /* 0x20000000ff007230 */ /* 0x004fca0000004100 */
[----:B------:R-:W-:-:S04]  /*0460*/  FSETP.NEU.FTZ.AND P0, PT, R0, RZ, PT ;  /* 0x000000ff0000720b */ /* 0x000fc80003f1d000 */
[----:B------:R-:W-:Y:S01]  /*0470*/  P2R R18, PR, RZ, 0x1 ;  /* 0x00000001ff127803 */ /* 0x000fe20000000000 */
[----:B------:R-:W-:Y:S08]  /*0480*/  BRA `(.L_x_17010) ;  /* 0x0000000c003c7947 */ /* 0x000ff00003800000 */
.L_x_17013:
        /* <DEDUP_REMOVED lines=12> */
.L_x_17016:
        /* <DEDUP_REMOVED lines=11> */
.L_x_17015:
[----:B------:R-:W2:Y:S02]  /*0600*/  LDG.E.64 R4, desc[UR36][R4.64] ;  /* 0x0000002404047981 */ /* 0x000ea4000c1e1b00 */
[----:B--2---:R-:W-:-:S06]  /*0610*/  DSETP.NEU.AND P0, PT, R4, RZ, PT ;  /* 0x000000ff0400722a */ /* 0x004fcc0003f0d000 */
[----:B------:R-:W-:Y:S01]  /*0620*/  P2R R18, PR, RZ, 0x1 ;  /* 0x00000001ff127803 */ /* 0x000fe20000000000 */
[----:B------:R-:W-:Y:S07]  /*0630*/  BRA `(.L_x_17010) ;  /* 0x0000000800d07947 */ /* 0x000fee0003800000 */
.L_x_17005:
        /* <DEDUP_REMOVED lines=12> */
.L_x_17019:
[----:B------:R-:W2:Y:S02]  /*0700*/  LDG.E.128 R4, desc[UR36][R4.64] ;  /* 0x0000002404047981 */ /* 0x000ea4000c1e1d00 */
[----:B--2---:R-:W-:-:S06]  /*0710*/  DSETP.NEU.AND P0, PT, R6, RZ, PT ;  /* 0x000000ff0600722a */ /* 0x004fcc0003f0d000 */
[----:B------:R-:W-:-:S06]  /*0720*/  DSETP.NEU.OR P0, PT, R4, RZ, P0 ;  /* 0x000000ff0400722a */ /* 0x000fcc000070d400 */
[----:B------:R-:W-:Y:S01]  /*0730*/  P2R R18, PR, RZ, 0x1 ;  /* 0x00000001ff127803 */ /* 0x000fe20000000000 */
[----:B------:R-:W-:Y:S07]  /*0740*/  BRA `(.L_x_17010) ;  /* 0x00000008008c7947 */ /* 0x000fee0003800000 */
.L_x_17018:
        /* <DEDUP_REMOVED lines=28> */
.L_x_17021:
        /* <DEDUP_REMOVED lines=15> */
.L_x_17020:
[----:B------:R-:W2:Y:S02]  /*0a00*/  LDG.E.U16 R0, desc[UR36][R4.64] ;  /* 0x0000002404007981 */ /* 0x000ea4000c1e1500 */
[----:B--2---:R-:W-:-:S05]  /*0a10*/  IMAD.U32 R0, R0, 0x10000, RZ ;  /* 0x0001000000007824 */ /* 0x004fca00078e00ff */
[----:B------:R-:W-:-:S04]  /*0a20*/  FSETP.NEU.FTZ.AND P0, PT, R0, RZ, PT ;  /* 0x000000ff0000720b */ /* 0x000fc80003f1d000 */
[----:B------:R-:W-:Y:S01]  /*0a30*/  P2R R18, PR, RZ, 0x1 ;  /* 0x00000001ff127803 */ /* 0x000fe20000000000 */
[----:B------:R-:W-:Y:S08]  /*0a40*/  BRA `(.L_x_17010) ;  /* 0x0000000400cc7947 */ /* 0x000ff00003800000 */
.L_x_17017:
        /* <DEDUP_REMOVED lines=12> */
.L_x_17024:
        /* <DEDUP_REMOVED lines=21> */
.L_x_17028:
[----:B------:R-:W-:Y:S05]  /*0c60*/  BSYNC B1 ;  /* 0x0000000000017941 */ /* 0x000fea0003800000 */
.L_x_17027:
[----:B------:R-:W-:Y:S01]  /*0c70*/  LEA R5, R0, 0x3b800000, 0x17 ;  /* 0x3b80000000057811 */ /* 0x000fe200078eb8ff */
[----:B------:R-:W-:-:S05]  /*0c80*/  IMAD.SHL.U32 R0, R3, 0x100000, RZ ;  /* 0x0010000003007824 */ /* 0x000fca00078e00ff */
[----:B------:R-:W-:-:S07]  /*0c90*/  LOP3.LUT R0, R5, R0, R6, 0xfe, !PT ;  /* 0x0000000005007212 */ /* 0x000fce00078efe06 */
.L_x_17026:
[----:B------:R-:W-:Y:S05]  /*0ca0*/  BSYNC B0 ;  /* 0x0000000000007941 */ /* 0x000fea0003800000 */
.L_x_17025:
[----:B------:R-:W-:-:S04]  /*0cb0*/  FSETP.NEU.FTZ.AND P0, PT, R0, RZ, PT ;  /* 0x000000ff0000720b */ /* 0x000fc80003f1d000 */
[----:B------:R-:W-:Y:S01]  /*0cc0*/  P2R R18, PR, RZ, 0x1 ;  /* 0x00000001ff127803 */ /* 0x000fe20000000000 */
[----:B------:R-:W-:Y:S08]  /*0cd0*/  BRA `(.L_x_17010) ;  /* 0x0000000400287947 */ /* 0x000ff00003800000 */
.L_x_17023:
        /* <DEDUP_REMOVED lines=21> */
.L_x_17032:
[----:B------:R-:W-:Y:S05]  /*0e30*/  BSYNC B1 ;  /* 0x0000000000017941 */ /* 0x000fea0003800000 */
.L_x_17031:
[----:B------:R-:W-:Y:S01]  /*0e40*/  LEA R5, R0, 0x37800000, 0x17 ;  /* 0x3780000000057811 */ /* 0x000fe200078eb8ff */
[----:B------:R-:W-:-:S05]  /*0e50*/  IMAD.SHL.U32 R0, R3, 0x200000, RZ ;  /* 0x0020000003007824 */ /* 0x000fca00078e00ff */
[----:B------:R-:W-:-:S07]  /*0e60*/  LOP3.LUT R0, R5, R0, R6, 0xfe, !PT ;  /* 0x0000000005007212 */ /* 0x000fce00078efe06 */
.L_x_17030:
[----:B------:R-:W-:Y:S05]  /*0e70*/  BSYNC B0 ;  /* 0x0000000000007941 */ /* 0x000fea0003800000 */
.L_x_17029:
[----:B------:R-:W-:-:S04]  /*0e80*/  FSETP.NEU.FTZ.AND P0, PT, R0, RZ, PT ;  /* 0x000000ff0000720b */ /* 0x000fc80003f1d000 */
[----:B------:R-:W-:Y:S01]  /*0e90*/  P2R R18, PR, RZ, 0x1 ;  /* 0x00000001ff127803 */ /* 0x000fe20000000000 */
[----:B------:R-:W-:Y:S08]  /*0ea0*/  BRA `(.L_x_17010) ;  /* 0x0000000000b47947 */ /* 0x000ff00003800000 */
.L_x_17022:
        /* <DEDUP_REMOVED lines=14> */
.L_x_17036:
[----:B------:R-:W-:Y:S05]  /*0f90*/  BSYNC B0 ;  /* 0x0000000000007941 */ /* 0x000fea0003800000 */
.L_x_17035:
[----:B------:R-:W-:-:S04]  /*0fa0*/  FSETP.NEU.FTZ.AND P0, PT, R0, RZ, PT ;  /* 0x000000ff0000720b */ /* 0x000fc80003f1d000 */
[----:B------:R-:W-:Y:S01]  /*0fb0*/  P2R R18, PR, RZ, 0x1 ;  /* 0x00000001ff127803 */ /* 0x000fe20000000000 */
[----:B------:R-:W-:Y:S08]  /*0fc0*/  BRA `(.L_x_17010) ;  /* 0x00000000006c7947 */ /* 0x000ff00003800000 */
.L_x_17009:
        /* <DEDUP_REMOVED lines=16> */
.L_x_17037:
[----:B------:R-:W-:-:S04]  /*10d0*/  PLOP3.LUT P0, PT, PT, PT, PT, 0x8, 0x0 ;  /* 0x000000000000781c */ /* 0x000fc80003f0e170 */
[----:B------:R-:W-:Y:S01]  /*10e0*/  P2R R18, PR, RZ, 0x1 ;  /* 0x00000001ff127803 */ /* 0x000fe20000000000 */
[----:B------:R-:W-:Y:S08]  /*10f0*/  BRA `(.L_x_17010) ;  /* 0x0000000000207947 */ /* 0x000ff00003800000 */
.L_x_17034:
[----:B------:R-:W2:Y:S02]  /*1100*/  LDG.E.64 R4, desc[UR36][R4.64] ;  /* 0x0000002404047981 */ /* 0x000ea4000c1e1b00 */
[----:B--2---:R-:W-:-:S04]  /*1110*/  ISETP.NE.U32.AND P0, PT, R4, RZ, PT ;  /* 0x000000ff0400720c */ /* 0x004fc80003f05070 */
[----:B------:R-:W-:-:S04]  /*1120*/  ISETP.NE.AND.EX P0, PT, R5, RZ, PT, P0 ;  /* 0x000000ff0500720c */ /* 0x000fc80003f05300 */
[----:B------:R-:W-:Y:S01]  /*1130*/  P2R R18, PR, RZ, 0x1 ;  /* 0x00000001ff127803 */ /* 0x000fe20000000000 */
[----:B------:R-:W-:Y:S08]  /*1140*/  BRA `(.L_x_17010) ;  /* 0x00000000000c7947 */ /* 0x000ff00003800000 */
.L_x_17033:
[----:B------:R-:W2:Y:S02]  /*1150*/  LDG.E R4, desc[UR36][R4.64] ;  /* 0x0000002404047981 */ /* 0x000ea4000c1e1900 */
[----:B--2---:R-:W-:-:S04]  /*1160*/  ISETP.NE.AND P0, PT, R4, RZ, PT ;  /* 0x000000ff0400720c */ /* 0x004fc80003f05270 */
[----:B------:R-:W-:-:S09]  /*1170*/  P2R R18, PR, RZ, 0x1 ;  /* 0x00000001ff127803 */ /* 0x000fd20000000000 */
.L_x_17010:
        /* <DEDUP_REMOVED lines=19> */
.L_x_17041:
[----:B------:R-:W2:Y:S02]  /*12b0*/  LDG.E.U8 R4, desc[UR36][R4.64] ;  /* 0x0000002404047981 */ /* 0x000ea4000c1e1100 */
[----:B--2---:R-:W-:Y:S01]  /*12c0*/  ISETP.NE.AND P0, PT, R4, RZ, PT ;  /* 0x000000ff0400720c */ /* 0x004fe20003f05270 */
[----:B------:R-:W-:-:S12]  /*12d0*/  BRA `(.L_x_17043) ;  /* 0x0000000c00747947 */ /* 0x000fd80003800000 */
.L_x_17040:
        /* <DEDUP_REMOVED lines=10> */
.L_x_17045:
[----:B------:R-:W2:Y:S02]  /*1380*/  LDG.E R4, desc[UR36][R4.64] ;  /* 0x0000002404047981 */ /* 0x000ea4000c1e1900 */
[----:B--2---:R-:W-:Y:S01]  /*1390*/  ISETP.NE.AND P0, PT, R4, RZ, PT ;  /* 0x000000ff0400720c */ /* 0x004fe20003f05270 */
[----:B------:R-:W-:-:S12]  /*13a0*/  BRA `(.L_x_17043) ;  /* 0x0000000c00407947 */ /* 0x000fd80003800000 */
.L_x_17044:
[----:B------:R-:W2:Y:S02]  /*13b0*/  LDG.E.U16 R4, desc[UR36][R4.64] ;  /* 0x0000002404047981 */ /* 0x000ea4000c1e1500 */
[----:B--2---:R-:W-:Y:S01]  /*13c0*/  ISETP.NE.AND P0, PT, R4, RZ, PT ;  /* 0x000000ff0400720c */ /* 0x004fe20003f05270 */
[----:B------:R-:W-:-:S12]  /*13d0*/  BRA `(.L_x_17043) ;  /* 0x0000000c00347947 */ /* 0x000fd80003800000 */
.L_x_17039:
        /* <DEDUP_REMOVED lines=9> */
.L_x_17047:
[----:B------:R-:W2:Y:S02]  /*1470*/  LDG.E.U16 R0, desc[UR36][R4.64] ;  /* 0x0000002404007981 */ /* 0x000ea4000c1e1500 */
[----:B--2---:R-:W-:-:S05]  /*1480*/  HADD2.F32 R0, -RZ, R0.H0_H0 ;  /* 0x20000000ff007230 */ /* 0x004fca0000004100 */
[----:B------:R-:W-:Y:S01]  /*1490*/  FSETP.NEU.FTZ.AND P0, PT, R0, RZ, PT ;  /* 0x000000ff0000720b */ /* 0x000fe20003f1d000 */
[----:B------:R-:W-:-:S12]  /*14a0*/  BRA `(.L_x_17043) ;  /* 0x0000000c00007947 */ /* 0x000fd80003800000 */
.L_x_17046:
        /* <DEDUP_REMOVED lines=11> */
.L_x_17049:
        /* <DEDUP_REMOVED lines=10> */
.L_x_17048:
[----:B------:R-:W2:Y:S02]  /*1600*/  LDG.E.64 R4, desc[UR36][R4.64] ;  /* 0x0000002404047981 */ /* 0x000ea4000c1e1b00 */
[----:B--2---:R-:W-:Y:S01]  /*1610*/  DSETP.NEU.AND P0, PT, R4, RZ, PT ;  /* 0x000000ff0400722a */ /* 0x004fe20003f0d000 */
[----:B------:R-:W-:-:S13]  /*1620*/  BRA `(.L_x_17043) ;  /* 0x0000000800a07947 */ /* 0x000fda0003800000 */
.L_x_17038:
        /* <DEDUP_REMOVED lines=11> */
.L_x_17052:
[----:B------:R-:W2:Y:S02]  /*16e0*/  LDG.E.128 R4, desc[UR36][R4.64] ;  /* 0x0000002404047981 */ /* 0x000ea4000c1e1d00 */
[----:B--2---:R-:W-:-:S06]  /*16f0*/  DSETP.NEU.AND P0, PT, R6, RZ, PT ;  /* 0x000000ff0600722a */ /* 0x004fcc0003f0d000 */
[----:B------:R-:W-:Y:S01]  /*1700*/  DSETP.NEU.OR P0, PT, R4, RZ, P0 ;  /* 0x000000ff0400722a */ /* 0x000fe2000070d400 */
[----:B------:R-:W-:-:S13]  /*1710*/  BRA `(.L_x_17043) ;  /* 0x0000000800647947 */ /* 0x000fda0003800000 */
.L_x_17051:
        /* <DEDUP_REMOVED lines=27> */
.L_x_17054:
        /* <DEDUP_REMOVED lines=14> */
.L_x_17053:
[----:B------:R-:W2:Y:S02]  /*19b0*/  LDG.E.U16 R0, desc[UR36][R4.64] ;  /* 0x0000002404007981 */ /* 0x000ea4000c1e1500 */
[----:B--2---:R-:W-:-:S05]  /*19c0*/  IMAD.U32 R0, R0, 0x10000, RZ ;  /* 0x0001000000007824 */ /* 0x004fca00078e00ff */
[----:B------:R-:W-:Y:S01]  /*19d0*/  FSETP.NEU.FTZ.AND P0, PT, R0, RZ, PT ;  /* 0x000000ff0000720b */ /* 0x000fe20003f1d000 */
[----:B------:R-:W-:-:S12]  /*19e0*/  BRA `(.L_x_17043) ;  /* 0x0000000400b07947 */ /* 0x000fd80003800000 */
.L_x_17050:
        /* <DEDUP_REMOVED lines=11> */
.L_x_17057:
        /* <DEDUP_REMOVED lines=21> */
.L_x_17061:
[----:B------:R-:W-:Y:S05]  /*1bf0*/  BSYNC B1 ;  /* 0x0000000000017941 */ /* 0x000fea0003800000 */
.L_x_17060:
[----:B------:R-:W-:Y:S01]  /*1c00*/  LEA R5, R0, 0x3b800000, 0x17 ;  /* 0x3b80000000057811 */ /* 0x000fe200078eb8ff */
[----:B------:R-:W-:-:S05]  /*1c10*/  IMAD.SHL.U32 R0, R3, 0x100000, RZ ;  /* 0x0010000003007824 */ /* 0x000fca00078e00ff */
[----:B------:R-:W-:-:S07]  /*1c20*/  LOP3.LUT R0, R5, R0, R6, 0xfe, !PT ;  /* 0x0000000005007212 */ /* 0x000fce00078efe06 */
.L_x_17059:
[----:B------:R-:W-:Y:S05]  /*1c30*/  BSYNC B0 ;  /* 0x0000000000007941 */ /* 0x000fea0003800000 */
.L_x_17058:
[----:B------:R-:W-:Y:S01]  /*1c40*/  FSETP.NEU.FTZ.AND P0, PT, R0, RZ, PT ;  /* 0x000000ff0000720b */ /* 0x000fe20003f1d000 */
[----:B------:R-:W-:-:S12]  /*1c50*/  BRA `(.L_x_17043) ;  /* 0x0000000400147947 */ /* 0x000fd80003800000 */
.L_x_17056:
        /* <DEDUP_REMOVED lines=21> */
.L_x_17065:
[----:B------:R-:W-:Y:S05]  /*1db0*/  BSYNC B1 ;  /* 0x0000000000017941 */ /* 0x000fea0003800000 */
.L_x_17064:
[----:B------:R-:W-:Y:S01]  /*1dc0*/  LEA R5, R0, 0x37800000, 0x17 ;  /* 0x3780000000057811 */ /* 0x000fe200078eb8ff */
[----:B------:R-:W-:-:S05]  /*1dd0*/  IMAD.SHL.U32 R0, R3, 0x200000, RZ ;  /* 0x0020000003007824 */ /* 0x000fca00078e00ff */
[----:B------:R-:W-:-:S07]  /*1de0*/  LOP3.LUT R0, R5, R0, R6, 0xfe, !PT ;  /* 0x0000000005007212 */ /* 0x000fce00078efe06 */
.L_x_17063:
[----:B------:R-:W-:Y:S05]  /*1df0*/  BSYNC B0 ;  /* 0x0000000000007941 */ /* 0x000fea0003800000 */
.L_x_17062:
[----:B------:R-:W-:Y:S01]  /*1e00*/  FSETP.NEU.FTZ.AND P0, PT, R0, RZ, PT ;  /* 0x000000ff0000720b */ /* 0x000fe20003f1d000 */
[----:B------:R-:W-:-:S12]  /*1e10*/  BRA `(.L_x_17043) ;  /* 0x0000000000a47947 */ /* 0x000fd80003800000 */
.L_x_17055:
        /* <DEDUP_REMOVED lines=14> */
.L_x_17069:
[----:B------:R-:W-:Y:S05]  /*1f00*/  BSYNC B0 ;  /* 0x0000000000007941 */ /* 0x000fea0003800000 */
.L_x_17068:
[----:B------:R-:W-:Y:S01]  /*1f10*/  FSETP.NEU.FTZ.AND P0, PT, R0, RZ, PT ;  /* 0x000000ff0000720b */ /* 0x000fe20003f1d000 */
[----:B------:R-:W-:-:S12]  /*1f20*/  BRA `(.L_x_17043) ;  /* 0x0000000000607947 */ /* 0x000fd80003800000 */
.L_x_17042:
        /* <DEDUP_REMOVED lines=16> */
.L_x_17070:
[----:B------:R-:W-:Y:S01]  /*2030*/  PLOP3.LUT P0, PT, PT, PT, PT, 0x8, 0x0 ;  /* 0x000000000000781c */ /* 0x000fe20003f0e170 */
[----:B------:R-:W-:-:S12]  /*2040*/  BRA `(.L_x_17043) ;  /* 0x0000000000187947 */ /* 0x000fd80003800000 */
.L_x_17067:
[----:B------:R-:W2:Y:S02]  /*2050*/  LDG.E.64 R4, desc[UR36][R4.64] ;  /* 0x0000002404047981 */ /* 0x000ea4000c1e1b00 */
[----:B--2---:R-:W-:-:S04]  /*2060*/  ISETP.NE.U32.AND P0, PT, R4, RZ, PT ;  /* 0x000000ff0400720c */ /* 0x004fc80003f05070 */
[----:B------:R-:W-:Y:S01]  /*2070*/  ISETP.NE.AND.EX P0, PT, R5, RZ, PT, P0 ;  /* 0x000000ff0500720c */ /* 0x000fe20003f05300 */
[----:B------:R-:W-:-:S12]  /*2080*/  BRA `(.L_x_17043) ;  /* 0x0000000000087947 */ /* 0x000fd80003800000 */
.L_x_17066:
[----:B------:R-:W2:Y:S02]  /*2090*/  LDG.E R4, desc[UR36][R4.64] ;  /* 0x0000002404047981 */ /* 0x000ea4000c1e1900 */
[----:B--2---:R-:W-:-:S13]  /*20a0*/  ISETP.NE.AND P0, PT, R4, RZ, PT ;  /* 0x000000ff0400720c */ /* 0x004fda0003f05270 */
.L_x_17043:
[----:B------:R-:W-:Y:S01]  /*20b0*/  ISETP.NE.AND P1, PT, R18, RZ, PT ;  /* 0x000000ff1200720c */ /* 0x000fe20003f25270 */
[----:B------:R-:W-:Y:S01]  /*20c0*/  VIADD R25, R25, 0x80 ;  /* 0x0000008019197836 */ /* 0x000fe20000000000 */
[----:B------:R-:W-:Y:S02]  /*20d0*/  SEL R18, RZ, 0x1, !P0 ;  /* 0x00000001ff127807 */ /* 0x000fe40004000000 */
[----:B------:R-:W-:-:S09]  /*20e0*/  SEL R17, RZ, 0x1, !P1 ;  /* 0x00000001ff117807 */ /* 0x000fd20004800000 */
.L_x_17004:
[----:B------:R-:W-:Y:S05]  /*20f0*/  BSYNC B6 ;  /* 0x0000000000067941 */ /* 0x000fea0003800000 */
.L_x_17003:
        /* <DEDUP_REMOVED lines=25> */
.L_x_17076:
[----:B------:R-:W2:Y:S02]  /*2290*/  LDG.E.U8 R4, desc[UR36][R4.64] ;  /* 0x0000002404047981 */ /* 0x000ea4000c1e1100 */
[----:B--2---:R-:W-:-:S04]  /*22a0*/  ISETP.NE.AND P0, PT, R4, RZ, PT ;  /* 0x000000ff0400720c */ /* 0x004fc80003f05270 */
[----:B------:R-:W-:Y:S01]  /*22b0*/  P2R R19, PR, RZ, 0x1 ;  /* 0x00000001ff137803 */ /* 0x000fe20000000000 */
[----:B------:R-:W-:Y:S08]  /*22c0*/  BRA `(.L_x_17078) ;  /* 0x0000000c00c87947 */ /* 0x000ff00003800000 */
.L_x_17075:
        /* <DEDUP_REMOVED lines=11> */
.L_x_17080:
[----:B------:R-:W2:Y:S02]  /*2380*/  LDG.E R4, desc[UR36][R4.64] ;  /* 0x0000002404047981 */ /* 0x000ea4000c1e1900 */
[----:B--2---:R-:W-:-:S04]  /*2390*/  ISETP.NE.AND P0, PT, R4, RZ, PT ;  /* 0x000000ff0400720c */ /* 0x004fc80003f05270 */
[----:B------:R-:W-:Y:S01]  /*23a0*/  P2R R19, PR, RZ, 0x1 ;  /* 0x00000001ff137803 */ /* 0x000fe20000000000 */
[----:B------:R-:W-:Y:S08]  /*23b0*/  BRA `(.L_x_17078) ;  /* 0x0000000c008c7947 */ /* 0x000ff00003800000 */
.L_x_17079:
[----:B------:R-:W2:Y:S02]  /*23c0*/  LDG.E.U16 R4, desc[UR36][R4.64] ;  /* 0x0000002404047981 */ /* 0x000ea4000c1e1500 */
[----:B--2---:R-:W-:-:S04]  /*23d0*/  ISETP.NE.AND P0, PT, R4, RZ, PT ;  /* 0x000000ff0400720c */ /* 0x004fc80003f05270 */
[----:B------:R-:W-:Y:S01]  /*23e0*/  P2R R19, PR, RZ, 0x1 ;  /* 0x00000001ff137803 */ /* 0x000fe20000000000 */
[----:B------:R-:W-:Y:S08]  /*23f0*/  BRA `(.L_x_17078) ;  /* 0x0000000c007c7947 */ /* 0x000ff00003800000 */
.L_x_17074:
        /* <DEDUP_REMOVED lines=10> */
.L_x_17082:
[----:B------:R-:W2:Y:S02]  /*24a0*/  LDG.E.U16 R0, desc[UR36][R4.64] ;  /* 0x0000002404007981 */ /* 0x000ea4000c1e1500 */
[----:B--2---:R-:W-:-:S05]  /*24b0*/  HADD2.F32 R0, -RZ, R0.H0_H0 ;  /* 0x20000000ff007230 */ /* 0x004fca0000004100 */
[----:B------:R-:W-:-:S04]  /*24c0*/  FSETP.NEU.FTZ.AND P0, PT, R0, RZ, PT ;  /* 0x000000ff0000720b */ /* 0x000fc80003f1d000 */
[----:B------:R-:W-:Y:S01]  /*24d0*/  P2R R19, PR, RZ, 0x1 ;  /* 0x00000001ff137803 */ /* 0x000fe20000000000 */
[----:B------:R-:W-:Y:S08]  /*24e0*/  BRA `(.L_x_17078) ;  /* 0x0000000c00407947 */ /* 0x000ff00003800000 */
.L_x_17081:
        /* <DEDUP_REMOVED lines=12> */
.L_x_17084:
        /* <DEDUP_REMOVED lines=11> */
.L_x_17083:
[----:B------:R-:W2:Y:S02]  /*2660*/  LDG.E.64 R4, desc[UR36][R4.64] ;  /* 0x0000002404047981 */ /* 0x000ea4000c1e1b00 */
[----:B--2---:R-:W-:-:S06]  /*2670*/  DSETP.NEU.AND P0, PT, R4, RZ, PT ;  /* 0x000000ff0400722a */ /* 0x004fcc0003f0d000 */
[----:B------:R-:W-:Y:S01]  /*2680*/  P2R R19, PR, RZ, 0x1 ;  /* 0x00000001ff137803 */ /* 0x000fe20000000000 */
[----:B------:R-:W-:Y:S07]  /*2690*/  BRA `(.L_x_17078) ;  /* 0x0000000800d47947 */ /* 0x000fee0003800000 */
.L_x_17073:
        /* <DEDUP_REMOVED lines=12> */
.L_x_17087:
[----:B------:R-:W2:Y:S02]  /*2760*/  LDG.E.128 R4, desc[UR36][R4.64] ;  /* 0x0000002404047981 */ /* 0x000ea4000c1e1d00 */
[----:B--2---:R-:W-:-:S06]  /*2770*/  DSETP.NEU.AND P0, PT, R6, RZ, PT ;  /* 0x000000ff0600722a */ /* 0x004fcc0003f0d000 */
[----:B------:R-:W-:-:S06]  /*2780*/  DSETP.NEU.OR P0, PT, R4, RZ, P0 ;  /* 0x000000ff0400722a */ /* 0x000fcc000070d400 */
[----:B------:R-:W-:Y:S01]  /*2790*/  P2R R19, PR, RZ, 0x1 ;  /* 0x00000001ff137803 */ /* 0x000fe20000000000 */
[----:B------:R-:W-:Y:S07]  /*27a0*/  BRA `(.L_x_17078) ;  /* 0x0000000800907947 */ /* 0x000fee0003800000 */
.L_x_17086:
        /* <DEDUP_REMOVED lines=28> */
.L_x_17089:
        /* <DEDUP_REMOVED lines=16> */
.L_x_17088:
[----:B------:R-:W2:Y:S02]  /*2a70*/  LDG.E.U16 R0, desc[UR36][R4.64] ;  /* 0x0000002404007981 */ /* 0x000ea4000c1e1500 */
[----:B--2---:R-:W-:-:S05]  /*2a80*/  IMAD.U32 R0, R0, 0x10000, RZ ;  /* 0x0001000000007824 */ /* 0x004fca00078e00ff */
[----:B------:R-:W-:-:S04]  /*2a90*/  FSETP.NEU.FTZ.AND P0, PT, R0, RZ, PT ;  /* 0x000000ff0000720b */ /* 0x000fc80003f1d000 */
[----:B------:R-:W-:Y:S01]  /*2aa0*/  P2R R19, PR, RZ, 0x1 ;  /* 0x00000001ff137803 */ /* 0x000fe20000000000 */
[----:B------:R-:W-:Y:S08]  /*2ab0*/  BRA `(.L_x_17078) ;  /* 0x0000000400cc7947 */ /* 0x000ff00003800000 */
.L_x_17085:
        /* <DEDUP_REMOVED lines=12> */
.L_x_17092:
        /* <DEDUP_REMOVED lines=21> */
.L_x_17096:
[----:B------:R-:W-:Y:S05]  /*2cd0*/  BSYNC B1 ;  /* 0x0000000000017941 */ /* 0x000fea0003800000 */
.L_x_17095:
[----:B------:R-:W-:Y:S01]  /*2ce0*/  LEA R5, R0, 0x3b800000, 0x17 ;  /* 0x3b80000000057811 */ /* 0x000fe200078eb8ff */
[----:B------:R-:W-:-:S05]  /*2cf0*/  IMAD.SHL.U32 R0, R3, 0x100000, RZ ;  /* 0x0010000003007824 */ /* 0x000fca00078e00ff */
[----:B------:R-:W-:-:S07]  /*2d00*/  LOP3.LUT R0, R5, R0, R6, 0xfe, !PT ;  /* 0x0000000005007212 */ /* 0x000fce00078efe06 */
.L_x_17094:
[----:B------:R-:W-:Y:S05]  /*2d10*/  BSYNC B0 ;  /* 0x0000000000007941 */ /* 0x000fea0003800000 */
.L_x_17093:
[----:B------:R-:W-:-:S04]  /*2d20*/  FSETP.NEU.FTZ.AND P0, PT, R0, RZ, PT ;  /* 0x000000ff0000720b */ /* 0x000fc80003f1d000 */
[----:B------:R-:W-:Y:S01]  /*2d30*/  P2R R19, PR, RZ, 0x1 ;  /* 0x00000001ff137803 */ /* 0x000fe20000000000 */
[----:B------:R-:W-:Y:S08]  /*2d40*/  BRA `(.L_x_17078) ;  /* 0x0000000400287947 */ /* 0x000ff00003800000 */
.L_x_17091:
        /* <DEDUP_REMOVED lines=21> */
.L_x_17100:
[----:B------:R-:W-:Y:S05]  /*2ea0*/  BSYNC B1 ;  /* 0x0000000000017941 */ /* 0x000fea0003800000 */
.L_x_17099:
[----:B------:R-:W-:Y:S01]  /*2eb0*/  LEA R5, R0, 0x37800000, 0x17 ;  /* 0x3780000000057811 */ /* 0x000fe200078eb8ff */
[----:B------:R-:W-:-:S05]  /*2ec0*/  IMAD.SHL.U32 R0, R3, 0x200000, RZ ;  /* 0x0020000003007824 */ /* 0x000fca00078e00ff */
[----:B------:R-:W-:-:S07]  /*2ed0*/  LOP3.LUT R0, R5, R0, R6, 0xfe, !PT ;  /* 0x0000000005007212 */ /* 0x000fce00078efe06 */
.L_x_17098:
[----:B------:R-:W-:Y:S05]  /*2ee0*/  BSYNC B0 ;  /* 0x0000000000007941 */ /* 0x000fea0003800000 */
.L_x_17097:
[----:B------:R-:W-:-:S04]  /*2ef0*/  FSETP.NEU.FTZ.AND P0, PT, R0, RZ, PT ;  /* 0x000000ff0000720b */ /* 0x000fc80003f1d000 */
[----:B------:R-:W-:Y:S01]  /*2f00*/  P2R R19, PR, RZ, 0x1 ;  /* 0x00000001ff137803 */ /* 0x000fe20000000000 */
[----:B------:R-:W-:Y:S08]  /*2f10*/  BRA `(.L_x_17078) ;  /* 0x0000000000b47947 */ /* 0x000ff00003800000 */
.L_x_17090:
        /* <DEDUP_REMOVED lines=14> */
.L_x_17104:
[----:B------:R-:W-:Y:S05]  /*3000*/  BSYNC B0 ;  /* 0x0000000000007941 */ /* 0x000fea0003800000 */
.L_x_17103:
[----:B------:R-:W-:-:S04]  /*3010*/  FSETP.NEU.FTZ.AND P0, PT, R0, RZ, PT ;  /* 0x000000ff0000720b */ /* 0x000fc80003f1d000 */
[----:B------:R-:W-:Y:S01]  /*3020*/  P2R R19, PR, RZ, 0x1 ;  /* 0x00000001ff137803 */ /* 0x000fe20000000000 */
[----:B------:R-:W-:Y:S08]  /*3030*/  BRA `(.L_x_17078) ;  /* 0x00000000006c7947 */ /* 0x000ff00003800000 */
.L_x_17077:
        /* <DEDUP_REMOVED lines=16> */
.L_x_17105:
[----:B------:R-:W-:-:S04]  /*3140*/  PLOP3.LUT P0, PT, PT, PT, PT, 0x8, 0x0 ;  /* 0x000000000000781c */ /* 0x000fc80003f0e170 */
[----:B------:R-:W-:Y:S01]  /*3150*/  P2R R19, PR, RZ, 0x1 ;  /* 0x00000001ff137803 */ /* 0x000fe20000000000 */
[----:B------:R-:W-:Y:S08]  /*3160*/  BRA `(.L_x_17078) ;  /* 0x0000000000207947 */ /* 0x000ff00003800000 */
.L_x_17102:
[----:B------:R-:W2:Y:S02]  /*3170*/  LDG.E.64 R4, desc[UR36][R4.64] ;  /* 0x0000002404047981 */ /* 0x000ea4000c1e1b00 */
[----:B--2---:R-:W-:-:S04]  /*3180*/  ISETP.NE.U32.AND P0, PT, R4, RZ, PT ;  /* 0x000000ff0400720c */ /* 0x004fc80003f05070 */
[----:B------:R-:W-:-:S04]  /*3190*/  ISETP.NE.AND.EX P0, PT, R5, RZ, PT, P0 ;  /* 0x000000ff0500720c */ /* 0x000fc80003f05300 */
[----:B------:R-:W-:Y:S01]  /*31a0*/  P2R R19, PR, RZ, 0x1 ;  /* 0x00000001ff137803 */ /* 0x000fe20000000000 */
[----:B------:R-:W-:Y:S08]  /*31b0*/  BRA `(.L_x_17078) ;  /* 0x00000000000c7947 */ /* 0x000ff00003800000 */
.L_x_17101:
[----:B------:R-:W2:Y:S02]  /*31c0*/  LDG.E R4, desc[UR36][R4.64] ;  /* 0x0000002404047981 */ /* 0x000ea4000c1e1900 */
[----:B--2---:R-:W-:-:S04]  /*31d0*/  ISETP.NE.AND P0, PT, R4, RZ, PT ;  /* 0x000000ff0400720c */ /* 0x004fc80003f05270 */
[----:B------:R-:W-:-:S09]  /*31e0*/  P2R R19, PR, RZ, 0x1 ;  /* 0x00000001ff137803 */ /* 0x000fd20000000000 */
.L_x_17078:
        /* <DEDUP_REMOVED lines=19> */
.L_x_17109:
[----:B------:R-:W2:Y:S02]  /*3320*/  LDG.E.U8 R4, desc[UR36][R4.64] ;  /* 0x0000002404047981 */ /* 0x000ea4000c1e1100 */
[----:B--2---:R-:W-:Y:S01]  /*3330*/  ISETP.NE.AND P0, PT, R4, RZ, PT ;  /* 0x000000ff0400720c */ /* 0x004fe20003f05270 */
[----:B------:R-:W-:-:S12]  /*3340*/  BRA `(.L_x_17111) ;  /* 0x0000000c00747947 */ /* 0x000fd80003800000 */
.L_x_17108:
        /* <DEDUP_REMOVED lines=10> */
.L_x_17113:
[----:B------:R-:W2:Y:S02]  /*33f0*/  LDG.E R4, desc[UR36][R4.64] ;  /* 0x0000002404047981 */ /* 0x000ea4000c1e1900 */
[----:B--2---:R-:W-:Y:S01]  /*3400*/  ISETP.NE.AND P0, PT, R4, RZ, PT ;  /* 0x000000ff0400720c */ /* 0x004fe20003f05270 */
[----:B------:R-:W-:-:S12]  /*3410*/  BRA `(.L_x_17111) ;  /* 0x0000000c00407947 */ /* 0x000fd80003800000 */
.L_x_17112:
[----:B------:R-:W2:Y:S02]  /*3420*/  LDG.E.U16 R4, desc[UR36][R4.64] ;  /* 0x0000002404047981 */ /* 0x000ea4000c1e1500 */
[----:B--2---:R-:W-:Y:S01]  /*3430*/  ISETP.NE.AND P0, PT, R4, RZ, PT ;  /* 0x000000ff0400720c */ /* 0x004fe20003f05270 */
[----:B------:R-:W-:-:S12]  /*3440*/  BRA `(.L_x_17111) ;  /* 0x0000000c00347947 */ /* 0x000fd80003800000 */
.L_x_17107:
        /* <DEDUP_REMOVED lines=9> */
.L_x_17115:
[----:B------:R-:W2:Y:S02]  /*34e0*/  LDG.E.U16 R0, desc[UR36][R4.64] ;  /* 0x0000002404007981 */ /* 0x000ea4000c1e1500 */
[----:B--2---:R-:W-:-:S05]  /*34f0*/  HADD2.F32 R0, -RZ, R0.H0_H0 ;  /* 0x20000000ff007230 */ /* 0x004fca0000004100 */
[----:B------:R-:W-:Y:S01]  /*3500*/  FSETP.NEU.FTZ.AND P0, PT, R0, RZ, PT ;  /* 0x000000ff0000720b */ /* 0x000fe20003f1d000 */
[----:B------:R-:W-:-:S12]  /*3510*/  BRA `(.L_x_17111) ;  /* 0x0000000c00007947 */ /* 0x000fd80003800000 */
.L_x_17114:
        /* <DEDUP_REMOVED lines=11> */
.L_x_17117:
        /* <DEDUP_REMOVED lines=10> */
.L_x_17116:
[----:B------:R-:W2:Y:S02]  /*3670*/  LDG.E.64 R4, desc[UR36][R4.64] ;  /* 0x0000002404047981 */ /* 0x000ea4000c1e1b00 */
[----:B--2---:R-:W-:Y:S01]  /*3680*/  DSETP.NEU.AND P0, PT, R4, RZ, PT ;  /* 0x000000ff0400722a */ /* 0x004fe20003f0d000 */
[----:B------:R-:W-:-:S13]  /*3690*/  BRA `(.L_x_17111) ;  /* 0x0000000800a07947 */ /* 0x000fda0003800000 */
.L_x_17106:
        /* <DEDUP_REMOVED lines=11> */
.L_x_17120:
[----:B------:R-:W2:Y:S02]  /*3750*/  LDG.E.128 R4, desc[UR36][R4.64] ;  /* 0x0000002404047981 */ /* 0x000ea4000c1e1d00 */
[----:B--2---:R-:W-:-:S06]  /*3760*/  DSETP.NEU.AND P0, PT, R6, RZ, PT ;  /* 0x000000ff0600722a */ /* 0x004fcc0003f0d000 */
[----:B------:R-:W-:Y:S01]  /*3770*/  DSETP.NEU.OR P0, PT, R4, RZ, P0 ;  /* 0x000000ff0400722a */ /* 0x000fe2000070d400 */
[----:B------:R-:W-:-:S13]  /*3780*/  BRA `(.L_x_17111) ;  /* 0x0000000800647947 */ /* 0x000fda0003800000 */
.L_x_17119:
        /* <DEDUP_REMOVED lines=27> */
.L_x_17122:
        /* <DEDUP_REMOVED lines=14> */
.L_x_17121:
[----:B------:R-:W2:Y:S02]  /*3a20*/  LDG.E.U16 R0, desc[UR36][R4.64] ;  /* 0x0000002404007981 */ /* 0x000ea4000c1e1500 */
[----:B--2---:R-:W-:-:S05]  /*3a30*/  IMAD.U32 R0, R0, 0x10000, RZ ;  /* 0x0001000000007824 */ /* 0x004fca00078e00ff */
[----:B------:R-:W-:Y:S01]  /*3a40*/  FSETP.NEU.FTZ.AND P0, PT, R0, RZ, PT ;  /* 0x000000ff0000720b */ /* 0x000fe20003f1d000 */
[----:B------:R-:W-:-:S12]  /*3a50*/  BRA `(.L_x_17111) ;  /* 0x0000000400b07947 */ /* 0x000fd80003800000 */
.L_x_17118:
        /* <DEDUP_REMOVED lines=11> */
.L_x_17125:
        /* <DEDUP_REMOVED lines=21> */
.L_x_17129:
[----:B------:R-:W-:Y:S05]  /*3c60*/  BSYNC B1 ;  /* 0x0000000000017941 */ /* 0x000fea0003800000 */
.L_x_17128:
[----:B------:R-:W-:Y:S01]  /*3c70*/  LEA R5, R0, 0x3b800000, 0x17 ;  /* 0x3b80000000057811 */ /* 0x000fe200078eb8ff */
[----:B------:R-:W-:-:S05]  /*3c80*/  IMAD.SHL.U32 R0, R3, 0x100000, RZ ;  /* 0x0010000003007824 */ /* 0x000fca00078e00ff */
[----:B------:R-:W-:-:S07]  /*3c90*/  LOP3.LUT R0, R5, R0, R6, 0xfe, !PT ;  /* 0x0000000005007212 */ /* 0x000fce00078efe06 */
.L_x_17127:
[----:B------:R-:W-:Y:S05]  /*3ca0*/  BSYNC B0 ;  /* 0x0000000000007941 */ /* 0x000fea0003800000 */
.L_x_17126:
[----:B------:R-:W-:Y:S01]  /*3cb0*/  FSETP.NEU.FTZ.AND P0, PT, R0, RZ, PT ;  /* 0x000000ff0000720b */ /* 0x000fe20003f1d000 */
[----:B------:R-:W-:-:S12]  /*3cc0*/  BRA `(.L_x_17111) ;  /* 0x0000000400147947 */ /* 0x000fd80003800000 */
.L_x_17124:
        /* <DEDUP_REMOVED lines=21> */
.L_x_17133:
[----:B------:R-:W-:Y:S05]  /*3e20*/  BSYNC B1 ;  /* 0x0000000000017941 */ /* 0x000fea0003800000 */
.L_x_17132:
[----:B------:R-:W-:Y:S01]  /*3e30*/  LEA R5, R0, 0x37800000, 0x17 ;  /* 0x3780000000057811 */ /* 0x000fe200078eb8ff */
[----:B------:R-:W-:-:S05]  /*3e40*/  IMAD.SHL.U32 R0, R3, 0x200000, RZ ;  /* 0x0020000003007824 */ /* 0x000fca00078e00ff */
[----:B------:R-:W-:-:S07]  /*3e50*/  LOP3.LUT R0, R5, R0, R6, 0xfe, !PT ;  /* 0x0000000005007212 */ /* 0x000fce00078efe06 */
.L_x_17131:
[----:B------:R-:W-:Y:S05]  /*3e60*/  BSYNC B0 ;  /* 0x0000000000007941 */ /* 0x000fea0003800000 */
.L_x_17130:
[----:B------:R-:W-:Y:S01]  /*3e70*/  FSETP.NEU.FTZ.AND P0, PT, R0, RZ, PT ;  /* 0x000000ff0000720b */ /* 0x000fe20003f1d000 */
[----:B------:R-:W-:-:S12]  /*3e80*/  BRA `(.L_x_17111) ;  /* 0x0000000000a47947 */ /* 0x000fd80003800000 */
.L_x_17123:
        /* <DEDUP_REMOVED lines=14> */
.L_x_17137:
[----:B------:R-:W-:Y:S05]  /*3f70*/  BSYNC B0 ;  /* 0x0000000000007941 */ /* 0x000fea0003800000 */
.L_x_17136:
[----:B------:R-:W-:Y:S01]  /*3f80*/  FSETP.NEU.FTZ.AND P0, PT, R0, RZ, PT ;  /* 0x000000ff0000720b */ /* 0x000fe20003f1d000 */
[----:B------:R-:W-:-:S12]  /*3f90*/  BRA `(.L_x_17111) ;  /* 0x0000000000607947 */ /* 0x000fd80003800000 */
.L_x_17110:
        /* <DEDUP_REMOVED lines=16> */
.L_x_17138:
[----:B------:R-:W-:Y:S01]  /*40a0*/  PLOP3.LUT P0, PT, PT, PT, PT, 0x8, 0x0 ;  /* 0x000000000000781c */ /* 0x000fe20003f0e170 */
[----:B------:R-:W-:-:S12]  /*40b0*/  BRA `(.L_x_17111) ;  /* 0x0000000000187947 */ /* 0x000fd80003800000 */
.L_x_17135:
[----:B------:R-:W2:Y:S02]  /*40c0*/  LDG.E.64 R4, desc[UR36][R4.64] ;  /* 0x0000002404047981 */ /* 0x000ea4000c1e1b00 */
[----:B--2---:R-:W-:-:S04]  /*40d0*/  ISETP.NE.U32.AND P0, PT, R4, RZ, PT ;  /* 0x000000ff0400720c */ /* 0x004fc80003f05070 */
[----:B------:R-:W-:Y:S01]  /*40e0*/  ISETP.NE.AND.EX P0, PT, R5, RZ, PT, P0 ;  /* 0x000000ff0500720c */ /* 0x000fe20003f05300 */
[----:B------:R-:W-:-:S12]  /*40f0*/  BRA `(.L_x_17111) ;  /* 0x0000000000087947 */ /* 0x000fd80003800000 */
.L_x_17134:
[----:B------:R-:W2:Y:S02]  /*4100*/  LDG.E R4, desc[UR36][R4.64] ;  /* 0x0000002404047981 */ /* 0x000ea4000c1e1900 */
[----:B--2---:R-:W-:-:S13]  /*4110*/  ISETP.NE.AND P0, PT, R4, RZ, PT ;  /* 0x000000ff0400720c */ /* 0x004fda0003f05270 */
.L_x_17111:
[----:B------:R-:W-:Y:S01]  /*4120*/  ISETP.NE.AND P1, PT, R19, RZ, PT ;  /* 0x000000ff1300720c */ /* 0x000fe20003f25270 */
[----:B------:R-:W-:Y:S01]  /*4130*/  VIADD R25, R25, 0x80 ;  /* 0x0000008019197836 */ /* 0x000fe20000000000 */
[----:B------:R-:W-:Y:S02]  /*4140*/  SEL R19, RZ, 0x1, !P0 ;  /* 0x00000001ff137807 */ /* 0x000fe40004000000 */
[----:B------:R-:W-:-:S09]  /*4150*/  SEL R16, RZ, 0x1, !P1 ;  /* 0x00000001ff107807 */ /* 0x000fd20004800000 */
.L_x_17072:
[----:B------:R-:W-:Y:S05]  /*4160*/  BSYNC B6 ;  /* 0x0000000000067941 */ /* 0x000fea0003800000 */
.L_x_17071:
        /* <DEDUP_REMOVED lines=27> */
.L_x_17144:
[----:B------:R-:W2:Y:S02]  /*4320*/  LDG.E.U8 R4, desc[UR36][R4.64] ;  /* 0x0000002404047981 */ /* 0x000ea4000c1e1100 */
[----:B--2---:R-:W-:-:S04]  /*4330*/  ISETP.NE.AND P0, PT, R4, RZ, PT ;  /* 0x000000ff0400720c */ /* 0x004fc80003f05270 */
[----:B------:R-:W-:Y:S01]  /*4340*/  P2R R27, PR, RZ, 0x1 ;  /* 0x00000001ff1b7803 */ /* 0x000fe20000000000 */
[----:B------:R-:W-:Y:S08]  /*4350*/  BRA `(.L_x_17146) ;  /* 0x0000000c00c47947 */ /* 0x000ff00003800000 */
.L_x_17143:
        /* <DEDUP_REMOVED lines=11> */
.L_x_17148:
[----:B------:R-:W2:Y:S02]  /*4410*/  LDG.E R4, desc[UR36][R4.64] ;  /* 0x0000002404047981 */ /* 0x000ea4000c1e1900 */
[----:B--2---:R-:W-:-:S04]  /*4420*/  ISETP.NE.AND P0, PT, R4, RZ, PT ;  /* 0x000000ff0400720c */ /* 0x004fc80003f05270 */
[----:B------:R-:W-:Y:S01]  /*4430*/  P2R R27, PR, RZ, 0x1 ;  /* 0x00000001ff1b7803 */ /* 0x000fe20000000000 */
[----:B------:R-:W-:Y:S08]  /*4440*/  BRA `(.L_x_17146) ;  /* 0x0000000c00887947 */ /* 0x000ff00003800000 */
.L_x_17147:
[----:B------:R-:W2:Y:S02]  /*4450*/  LDG.E.U16 R4, desc[UR36][R4.64] ;  /* 0x0000002404047981 */ /* 0x000ea4000c1e1500 */
[----:B--2---:R-:W-:-:S04]  /*4460*/  ISETP.NE.AND P0, PT, R4, RZ, PT ;  /* 0x000000ff0400720c */ /* 0x004fc80003f05270 */
[----:B------:R-:W-:Y:S01]  /*4470*/  P2R R27, PR, RZ, 0x1 ;  /* 0x00000001ff1b7803 */ /* 0x000fe20000000000 */
[----:B------:R-:W-:Y:S08]  /*4480*/  BRA `(.L_x_17146) ;  /* 0x0000000c00787947 */ /* 0x000ff00003800000 */
.L_x_17142:
        /* <DEDUP_REMOVED lines=10> */
.L_x_17150:
[----:B------:R-:W2:Y:S02]  /*4530*/  LDG.E.U16 R0, desc[UR36][R4.64] ;  /* 0x0000002404007981 */ /* 0x000ea4000c1e1500 */
[----:B--2---:R-:W-:-:S05]  /*4540*/  HADD2.F32 R0, -RZ, R0.H0_H0 ;  /* 0x20000000ff007230 */ /* 0x004fca0000004100 */
[----:B------:R-:W-:-:S04]  /*4550*/  FSETP.NEU.FTZ.AND P0, PT, R0, RZ, PT ;  /* 0x000000ff0000720b */ /* 0x000fc80003f1d000 */
[----:B------:R-:W-:Y:S01]  /*4560*/  P2R R27, PR, RZ, 0x1 ;  /* 0x00000001ff1b7803 */ /* 0x000fe20000000000 */
[----:B------:R-:W-:Y:S08]  /*4570*/  BRA `(.L_x_17146) ;  /* 0x0000000c003c7947 */ /* 0x000ff00003800000 */
.L_x_17149:
        /* <DEDUP_REMOVED lines=12> */
.L_x_17152:
        /* <DEDUP_REMOVED lines=11> */
.L_x_17151:
[----:B------:R-:W2:Y:S02]  /*46f0*/  LDG.E.64 R4, desc[UR36][R4.64] ;  /* 0x0000002404047981 */ /* 0x000ea4000c1e1b00 */
[----:B--2---:R-:W-:-:S06]  /*4700*/  DSETP.NEU.AND P0, PT, R4, RZ, PT ;  /* 0x000000ff0400722a */ /* 0x004fcc0003f0d000 */
[----:B------:R-:W-:Y:S01]  /*4710*/  P2R R27, PR, RZ, 0x1 ;  /* 0x00000001ff1b7803 */ /* 0x000fe20000000000 */
[----:B------:R-:W-:Y:S07]  /*4720*/  BRA `(.L_x_17146) ;  /* 0x0000000800d07947 */ /* 0x000fee0003800000 */
.L_x_17141:
        /* <DEDUP_REMOVED lines=12> */
.L_x_17155:
[----:B------:R-:W2:Y:S02]  /*47f0*/  LDG.E.128 R4, desc[UR36][R4.64] ;  /* 0x0000002404047981 */ /* 0x000ea4000c1e1d00 */
[----:B--2---:R-:W-:-:S06]  /*4800*/  DSETP.NEU.AND P0, PT, R6, RZ, PT ;  /* 0x000000ff0600722a */ /* 0x004fcc0003f0d000 */
[----:B------:R-:W-:-:S06]  /*4810*/  DSETP.NEU.OR P0, PT, R4, RZ, P0 ;  /* 0x000000ff0400722a */ /* 0x000fcc000070d400 */
[----:B------:R-:W-:Y:S01]  /*4820*/  P2R R27, PR, RZ, 0x1 ;  /* 0x00000001ff1b7803 */ /* 0x000fe20000000000 */
[----:B------:R-:W-:Y:S07]  /*4830*/  BRA `(.L_x_17146) ;  /* 0x00000008008c7947 */ /* 0x000fee0003800000 */
.L_x_17154:
        /* <DEDUP_REMOVED lines=28> */
.L_x_17157:
        /* <DEDUP_REMOVED lines=15> */
.L_x_17156:
[----:B------:R-:W2:Y:S02]  /*4af0*/  LDG.E.U16 R0, desc[UR36][R4.64] ;  /* 0x0000002404007981 */ /* 0x000ea4000c1e1500 */
[----:B--2---:R-:W-:-:S05]  /*4b00*/  IMAD.U32 R0, R0, 0x10000, RZ ;  /* 0x0001000000007824 */ /* 0x004fca00078e00ff */
[----:B------:R-:W-:-:S04]  /*4b10*/  FSETP.NEU.FTZ.AND P0, PT, R0, RZ, PT ;  /* 0x000000ff0000720b */ /* 0x000fc80003f1d000 */
[----:B------:R-:W-:Y:S01]  /*4b20*/  P2R R27, PR, RZ, 0x1 ;  /* 0x00000001ff1b7803 */ /* 0x000fe20000000000 */
[----:B------:R-:W-:Y:S08]  /*4b30*/  BRA `(.L_x_17146) ;  /* 0x0000000400cc7947 */ /* 0x000ff00003800000 */
.L_x_17153:
        /* <DEDUP_REMOVED lines=12> */
.L_x_17160:
        /* <DEDUP_REMOVED lines=21> */
.L_x_17164:
[----:B------:R-:W-:Y:S05]  /*4d50*/  BSYNC B1 ;  /* 0x0000000000017941 */ /* 0x000fea0003800000 */
.L_x_17163:
[----:B------:R-:W-:Y:S01]  /*4d60*/  LEA R5, R0, 0x3b800000, 0x17 ;  /* 0x3b80000000057811 */ /* 0x000fe200078eb8ff */
[----:B------:R-:W-:-:S05]  /*4d70*/  IMAD.SHL.U32 R0, R3, 0x100000, RZ ;  /* 0x0010000003007824 */ /* 0x000fca00078e00ff */
[----:B------:R-:W-:-:S07]  /*4d80*/  LOP3.LUT R0, R5, R0, R6, 0xfe, !PT ;  /* 0x0000000005007212 */ /* 0x000fce00078efe06 */
.L_x_17162:
[----:B------:R-:W-:Y:S05]  /*4d90*/  BSYNC B0 ;  /* 0x0000000000007941 */ /* 0x000fea0003800000 */
.L_x_17161:
[----:B------:R-:W-:-:S04]  /*4da0*/  FSETP.NEU.FTZ.AND P0, PT, R0, RZ, PT ;  /* 0x000000ff0000720b */ /* 0x000fc80003f1d000 */
[----:B------:R-:W-:Y:S01]  /*4db0*/  P2R R27, PR, RZ, 0x1 ;  /* 0x00000001ff1b7803 */ /* 0x000fe20000000000 */
[----:B------:R-:W-:Y:S08]  /*4dc0*/  BRA `(.L_x_17146) ;  /* 0x0000000400287947 */ /* 0x000ff00003800000 */
.L_x_17159:
        /* <DEDUP_REMOVED lines=21> */
.L_x_17168:
[----:B------:R-:W-:Y:S05]  /*4f20*/  BSYNC B1 ;  /* 0x0000000000017941 */ /* 0x000fea0003800000 */
.L_x_17167:
[----:B------:R-:W-:Y:S01]  /*4f30*/  LEA R5, R0, 0x37800000, 0x17 ;  /* 0x3780000000057811 */ /* 0x000fe200078eb8ff */
[----:B------:R-:W-:-:S05]  /*4f40*/  IMAD.SHL.U32 R0, R3, 0x200000, RZ ;  /* 0x0020000003007824 */ /* 0x000fca00078e00ff */
[----:B------:R-:W-:-:S07]  /*4f50*/  LOP3.LUT R0, R5, R0, R6, 0xfe, !PT ;  /* 0x0000000005007212 */ /* 0x000fce00078efe06 */
.L_x_17166:
[----:B------:R-:W-:Y:S05]  /*4f60*/  BSYNC B0 ;  /* 0x0000000000007941 */ /* 0x000fea0003800000 */
.L_x_17165:
[----:B------:R-:W-:-:S04]  /*4f70*/  FSETP.NEU.FTZ.AND P0, PT, R0, RZ, PT ;  /* 0x000000ff0000720b */ /* 0x000fc80003f1d000 */
[----:B------:R-:W-:Y:S01]  /*4f80*/  P2R R27, PR, RZ, 0x1 ;  /* 0x00000001ff1b7803 */ /* 0x000fe20000000000 */
[----:B------:R-:W-:Y:S08]  /*4f90*/  BRA `(.L_x_17146) ;  /* 0x0000000000b47947 */ /* 0x000ff00003800000 */
.L_x_17158:
        /* <DEDUP_REMOVED lines=14> */
.L_x_17172:
[----:B------:R-:W-:Y:S05]  /*5080*/  BSYNC B0 ;  /* 0x0000000000007941 */ /* 0x000fea0003800000 */
.L_x_17171:
[----:B------:R-:W-:-:S04]  /*5090*/  FSETP.NEU.FTZ.AND P0, PT, R0, RZ, PT ;  /* 0x000000ff0000720b */ /* 0x000fc80003f1d000 */
[----:B------:R-:W-:Y:S01]  /*50a0*/  P2R R27, PR, RZ, 0x1 ;  /* 0x00000001ff1b7803 */ /* 0x000fe20000000000 */
[----:B------:R-:W-:Y:S08]  /*50b0*/  BRA `(.L_x_17146) ;  /* 0x00000000006c7947 */ /* 0x000ff00003800000 */
.L_x_17145:
        /* <DEDUP_REMOVED lines=16> */
.L_x_17173:
[----:B------:R-:W-:-:S04]  /*51c0*/  PLOP3.LUT P0, PT, PT, PT, PT, 0x8, 0x0 ;  /* 0x000000000000781c */ /* 0x000fc80003f0e170 */
[----:B------:R-:W-:Y:S01]  /*51d0*/  P2R R27, PR, RZ, 0x1 ;  /* 0x00000001ff1b7803 */ /* 0x000fe20000000000 */
[----:B------:R-:W-:Y:S08]  /*51e0*/  BRA `(.L_x_17146) ;  /* 0x0000000000207947 */ /* 0x000ff00003800000 */
.L_x_17170:
[----:B------:R-:W2:Y:S02]  /*51f0*/  LDG.E.64 R4, desc[UR36][R4.64] ;  /* 0x0000002404047981 */ /* 0x000ea4000c1e1b00 */
[----:B--2---:R-:W-:-:S04]  /*5200*/  ISETP.NE.U32.AND P0, PT, R4, RZ, PT ;  /* 0x000000ff0400720c */ /* 0x004fc80003f05070 */
[----:B------:R-:W-:-:S04]  /*5210*/  ISETP.NE.AND.EX P0, PT, R5, RZ, PT, P0 ;  /* 0x000000ff0500720c */ /* 0x000fc80003f05300 */
[----:B------:R-:W-:Y:S01]  /*5220*/  P2R R27, PR, RZ, 0x1 ;  /* 0x00000001ff1b7803 */ /* 0x000fe20000000000 */
[----:B------:R-:W-:Y:S08]  /*5230*/  BRA `(.L_x_17146) ;  /* 0x00000000000c7947 */ /* 0x000ff00003800000 */
.L_x_17169:
[----:B------:R-:W2:Y:S02]  /*5240*/  LDG.E R4, desc[UR36][R4.64] ;  /* 0x0000002404047981 */ /* 0x000ea4000c1e1900 */
[----:B--2---:R-:W-:-:S04]  /*5250*/  ISETP.NE.AND P0, PT, R4, RZ, PT ;  /* 0x000000ff0400720c */ /* 0x004fc80003f05270 */
[----:B------:R-:W-:-:S09]  /*5260*/  P2R R27, PR, RZ, 0x1 ;  /* 0x00000001ff1b7803 */ /* 0x000fd20000000000 */
.L_x_17146:
        /* <DEDUP_REMOVED lines=20> */
.L_x_17177:
[----:B------:R-:W2:Y:S02]  /*53b0*/  LDG.E.U8 R4, desc[UR36][R4.64] ;  /* 0x0000002404047981 */ /* 0x000ea4000c1e1100 */
[----:B--2---:R-:W-:Y:S01]  /*53c0*/  ISETP.NE.AND P0, PT, R4, RZ, PT ;  /* 0x000000ff0400720c */ /* 0x004fe20003f05270 */
[----:B------:R-:W-:-:S12]  /*53d0*/  BRA `(.L_x_17179) ;  /* 0x0000000c00747947 */ /* 0x000fd80003800000 */
.L_x_17176:
        /* <DEDUP_REMOVED lines=10> */
.L_x_17181:
[----:B------:R-:W2:Y:S02]  /*5480*/  LDG.E R4, desc[UR36][R4.64] ;  /* 0x0000002404047981 */ /* 0x000ea4000c1e1900 */
[----:B--2---:R-:W-:Y:S01]  /*5490*/  ISETP.NE.AND P0, PT, R4, RZ, PT ;  /* 0x000000ff0400720c */ /* 0x004fe20003f05270 */
[----:B------:R-:W-:-:S12]  /*54a0*/  BRA `(.L_x_17179) ;  /* 0x0000000c00407947 */ /* 0x000fd80003800000 */
.L_x_17180:
[----:B------:R-:W2:Y:S02]  /*54b0*/  LDG.E.U16 R4, desc[UR36][R4.64] ;  /* 0x0000002404047981 */ /* 0x000ea4000c1e1500 */
[----:B--2---:R-:W-:Y:S01]  /*54c0*/  ISETP.NE.AND P0, PT, R4, RZ, PT ;  /* 0x000000ff0400720c */ /* 0x004fe20003f05270 */
[----:B------:R-:W-:-:S12]  /*54d0*/  BRA `(.L_x_17179) ;  /* 0x0000000c00347947 */ /* 0x000fd80003800000 */
.L_x_17175:
        /* <DEDUP_REMOVED lines=9> */
.L_x_17183:
[----:B------:R-:W2:Y:S02]  /*5570*/  LDG.E.U16 R0, desc[UR36][R4.64] ;  /* 0x0000002404007981 */ /* 0x000ea4000c1e1500 */
[----:B--2---:R-:W-:-:S05]  /*5580*/  HADD2.F32 R0, -RZ, R0.H0_H0 ;  /* 0x20000000ff007230 */ /* 0x004fca0000004100 */
[----:B------:R-:W-:Y:S01]  /*5590*/  FSETP.NEU.FTZ.AND P0, PT, R0, RZ, PT ;  /* 0x000000ff0000720b */ /* 0x000fe20003f1d000 */
[----:B------:R-:W-:-:S12]  /*55a0*/  BRA `(.L_x_17179) ;  /* 0x0000000c00007947 */ /* 0x000fd80003800000 */
.L_x_17182:
        /* <DEDUP_REMOVED lines=11> */
.L_x_17185:
        /* <DEDUP_REMOVED lines=10> */
.L_x_17184:
[----:B------:R-:W2:Y:S02]  /*5700*/  LDG.E.64 R4, desc[UR36][R4.64] ;  /* 0x0000002404047981 */ /* 0x000ea4000c1e1b00 */
[----:B--2---:R-:W-:Y:S01]  /*5710*/  DSETP.NEU.AND P0, PT, R4, RZ, PT ;  /* 0x000000ff0400722a */ /* 0x004fe20003f0d000 */
[----:B------:R-:W-:-:S13]  /*5720*/  BRA `(.L_x_17179) ;  /* 0x0000000800a07947 */ /* 0x000fda0003800000 */
.L_x_17174:
        /* <DEDUP_REMOVED lines=11> */
.L_x_17188:
[----:B------:R-:W2:Y:S02]  /*57e0*/  LDG.E.128 R4, desc[UR36][R4.64] ;  /* 0x0000002404047981 */ /* 0x000ea4000c1e1d00 */
[----:B--2---:R-:W-:-:S06]  /*57f0*/  DSETP.NEU.AND P0, PT, R6, RZ, PT ;  /* 0x000000ff0600722a */ /* 0x004fcc0003f0d000 */
[----:B------:R-:W-:Y:S01]  /*5800*/  DSETP.NEU.OR P0, PT, R4, RZ, P0 ;  /* 0x000000ff0400722a */ /* 0x000fe2000070d400 */
[----:B------:R-:W-:-:S13]  /*5810*/  BRA `(.L_x_17179) ;  /* 0x0000000800647947 */ /* 0x000fda0003800000 */
.L_x_17187:
        /* <DEDUP_REMOVED lines=27> */
.L_x_17190:
        /* <DEDUP_REMOVED lines=14> */
.L_x_17189:
[----:B------:R-:W2:Y:S02]  /*5ab0*/  LDG.E.U16 R0, desc[UR36][R4.64] ;  /* 0x0000002404007981 */ /* 0x000ea4000c1e1500 */
[----:B--2---:R-:W-:-:S05]  /*5ac0*/  IMAD.U32 R0, R0, 0x10000, RZ ;  /* 0x0001000000007824 */ /* 0x004fca00078e00ff */
[----:B------:R-:W-:Y:S01]  /*5ad0*/  FSETP.NEU.FTZ.AND P0, PT, R0, RZ, PT ;  /* 0x000000ff0000720b */ /* 0x000fe20003f1d000 */
[----:B------:R-:W-:-:S12]  /*5ae0*/  BRA `(.L_x_17179) ;  /* 0x0000000400b07947 */ /* 0x000fd80003800000 */
.L_x_17186:
        /* <DEDUP_REMOVED lines=11> */
.L_x_17193:
        /* <DEDUP_REMOVED lines=21> */
.L_x_17197:
[----:B------:R-:W-:Y:S05]  /*5cf0*/  BSYNC B1 ;  /* 0x0000000000017941 */ /* 0x000fea0003800000 */
.L_x_17196:
[----:B------:R-:W-:Y:S01]  /*5d00*/  LEA R5, R0, 0x3b800000, 0x17 ;  /* 0x3b80000000057811 */ /* 0x000fe200078eb8ff */
[----:B------:R-:W-:-:S05]  /*5d10*/  IMAD.SHL.U32 R0, R3, 0x100000, RZ ;  /* 0x0010000003007824 */ /* 0x000fca00078e00ff */
[----:B------:R-:W-:-:S07]  /*5d20*/  LOP3.LUT R0, R5, R0, R6, 0xfe, !PT ;  /* 0x0000000005007212 */ /* 0x000fce00078efe06 */
.L_x_17195:
[----:B------:R-:W-:Y:S05]  /*5d30*/  BSYNC B0 ;  /* 0x0000000000007941 */ /* 0x000fea0003800000 */
.L_x_17194:
[----:B------:R-:W-:Y:S01]  /*5d40*/  FSETP.NEU.FTZ.AND P0, PT, R0, RZ, PT ;  /* 0x000000ff0000720b */ /* 0x000fe20003f1d000 */
[----:B------:R-:W-:-:S12]  /*5d50*/  BRA `(.L_x_17179) ;  /* 0x0000000400147947 */ /* 0x000fd80003800000 */
.L_x_17192:
        /* <DEDUP_REMOVED lines=21> */
.L_x_17201:
[----:B------:R-:W-:Y:S05]  /*5eb0*/  BSYNC B1 ;  /* 0x0000000000017941 */ /* 0x000fea0003800000 */
.L_x_17200:
[----:B------:R-:W-:Y:S01]  /*5ec0*/  LEA R5, R0, 0x37800000, 0x17 ;  /* 0x3780000000057811 */ /* 0x000fe200078eb8ff */
[----:B------:R-:W-:-:S05]  /*5ed0*/  IMAD.SHL.U32 R0, R3, 0x200000, RZ ;  /* 0x0020000003007824 */ /* 0x000fca00078e00ff */
[----:B------:R-:W-:-:S07]  /*5ee0*/  LOP3.LUT R0, R5, R0, R6, 0xfe, !PT ;  /* 0x0000000005007212 */ /* 0x000fce00078efe06 */
.L_x_17199:
[----:B------:R-:W-:Y:S05]  /*5ef0*/  BSYNC B0 ;  /* 0x0000000000007941 */ /* 0x000fea0003800000 */
.L_x_17198:
[----:B------:R-:W-:Y:S01]  /*5f00*/  FSETP.NEU.FTZ.AND P0, PT, R0, RZ, PT ;  /* 0x000000ff0000720b */ /* 0x000fe20003f1d000 */
[----:B------:R-:W-:-:S12]  /*5f10*/  BRA `(.L_x_17179) ;  /* 0x0000000000a47947 */ /* 0x000fd80003800000 */
.L_x_17191:
        /* <DEDUP_REMOVED lines=14> */
.L_x_17205:
[----:B------:R-:W-:Y:S05]  /*6000*/  BSYNC B0 ;  /* 0x0000000000007941 */ /* 0x000fea0003800000 */
.L_x_17204:
[----:B------:R-:W-:Y:S01]  /*6010*/  FSETP.NEU.FTZ.AND P0, PT, R0, RZ, PT ;  /* 0x000000ff0000720b */ /* 0x000fe20003f1d000 */
[----:B------:R-:W-:-:S12]  /*6020*/  BRA `(.L_x_17179) ;  /* 0x0000000000607947 */ /* 0x000fd80003800000 */
.L_x_17178:
        /* <DEDUP_REMOVED lines=16> */
.L_x_17206:
[----:B------:R-:W-:Y:S01]  /*6130*/  PLOP3.LUT P0, PT, PT, PT, PT, 0x8, 0x0 ;  /* 0x000000000000781c */ /* 0x000fe20003f0e170 */
[----:B------:R-:W-:-:S12]  /*6140*/  BRA `(.L_x_17179) ;  /* 0x0000000000187947 */ /* 0x000fd80003800000 */
.L_x_17203:
[----:B------:R-:W2:Y:S02]  /*6150*/  LDG.E.64 R4, desc[UR36][R4.64] ;  /* 0x0000002404047981 */ /* 0x000ea4000c1e1b00 */
[----:B--2---:R-:W-:-:S04]  /*6160*/  ISETP.NE.U32.AND P0, PT, R4, RZ, PT ;  /* 0x000000ff0400720c */ /* 0x004fc80003f05070 */
[----:B------:R-:W-:Y:S01]  /*6170*/  ISETP.NE.AND.EX P0, PT, R5, RZ, PT, P0 ;  /* 0x000000ff0500720c */ /* 0x000fe20003f05300 */
[----:B------:R-:W-:-:S12]  /*6180*/  BRA `(.L_x_17179) ;  /* 0x0000000000087947 */ /* 0x000fd80003800000 */
.L_x_17202:
[----:B------:R-:W2:Y:S02]  /*6190*/  LDG.E R4, desc[UR36][R4.64] ;  /* 0x0000002404047981 */ /* 0x000ea4000c1e1900 */
[----:B--2---:R-:W-:-:S13]  /*61a0*/  ISETP.NE.AND P0, PT, R4, RZ, PT ;  /* 0x000000ff0400720c */ /* 0x004fda0003f05270 */
.L_x_17179:
[----:B------:R-:W-:Y:S01]  /*61b0*/  ISETP.NE.AND P1, PT, R27, RZ, PT ;  /* 0x000000ff1b00720c */ /* 0x000fe20003f25270 */
[----:B------:R-:W-:Y:S01]  /*61c0*/  VIADD R25, R25, 0x80 ;  /* 0x0000008019197836 */ /* 0x000fe20000000000 */
[----:B------:R-:W-:Y:S02]  /*61d0*/  SEL R24, RZ, 0x1, !P0 ;  /* 0x00000001ff187807 */ /* 0x000fe40004000000 */
[----:B------:R-:W-:-:S09]  /*61e0*/  SEL R27, RZ, 0x1, !P1 ;  /* 0x00000001ff1b7807 */ /* 0x000fd20004800000 */
.L_x_17140:
[----:B------:R-:W-:Y:S05]  /*61f0*/  BSYNC B6 ;  /* 0x0000000000067941 */ /* 0x000fea0003800000 */
.L_x_17139:
        /* <DEDUP_REMOVED lines=25> */
.L_x_17212:
[----:B------:R-:W2:Y:S02]  /*6390*/  LDG.E.U8 R4, desc[UR36][R4.64] ;  /* 0x0000002404047981 */ /* 0x000ea4000c1e1100 */
[----:B--2---:R-:W-:-:S04]  /*63a0*/  ISETP.NE.AND P0, PT, R4, RZ, PT ;  /* 0x000000ff0400720c */ /* 0x004fc80003f05270 */
[----:B------:R-:W-:Y:S01]  /*63b0*/  P2R R23, PR, RZ, 0x1 ;  /* 0x00000001ff177803 */ /* 0x000fe20000000000 */
[----:B------:R-:W-:Y:S08]  /*63c0*/  BRA `(.L_x_17214) ;  /* 0x0000000c00c47947 */ /* 0x000ff00003800000 */
.L_x_17211:
        /* <DEDUP_REMOVED lines=11> */
.L_x_17216:
[----:B------:R-:W2:Y:S02]  /*6480*/  LDG.E R4, desc[UR36][R4.64] ;  /* 0x0000002404047981 */ /* 0x000ea4000c1e1900 */
[----:B--2---:R-:W-:-:S04]  /*6490*/  ISETP.NE.AND P0, PT, R4, RZ, PT ;  /* 0x000000ff0400720c */ /* 0x004fc80003f05270 */
[----:B------:R-:W-:Y:S01]  /*64a0*/  P2R R23, PR, RZ, 0x1 ;  /* 0x00000001ff177803 */ /* 0x000fe20000000000 */
[----:B------:R-:W-:Y:S08]  /*64b0*/  BRA `(.L_x_17214) ;  /* 0x0000000c00887947 */ /* 0x000ff00003800000 */
.L_x_17215:
[----:B------:R-:W2:Y:S02]  /*64c0*/  LDG.E.U16 R4, desc[UR36][R4.64] ;  /* 0x0000002404047981 */ /* 0x000ea4000c1e1500 */
[----:B--2---:R-:W-:-:S04]  /*64d0*/  ISETP.NE.AND P0, PT, R4, RZ, PT ;  /* 0x000000ff0400720c */ /* 0x004fc80003f05270 */
[----:B------:R-:W-:Y:S01]  /*64e0*/  P2R R23, PR, RZ, 0x1 ;  /* 0x00000001ff177803 */ /* 0x000fe20000000000 */
[----:B------:R-:W-:Y:S08]  /*64f0*/  BRA `(.L_x_17214) ;  /* 0x0000000c00787947 */ /* 0x000ff00003800000 */
.L_x_17210:
        /* <DEDUP_REMOVED lines=10> */
.L_x_17218:
[----:B------:R-:W2:Y:S02]  /*65a0*/  LDG.E.U16 R0, desc[UR36][R4.64] ;  /* 0x0000002404007981 */ /* 0x000ea4000c1e1500 */
[----:B--2---:R-:W-:-:S05]  /*65b0*/  HADD2.F32 R0, -RZ, R0.H0_H0 ;  /* 0x20000000ff007230 */ /* 0x004fca0000004100 */
[----:B------:R-:W-:-:S04]  /*65c0*/  FSETP.NEU.FTZ.AND P0, PT, R0, RZ, PT ;  /* 0x000000ff0000720b */ /* 0x000fc80003f1d000 */
[----:B------:R-:W-:Y:S01]  /*65d0*/  P2R R23, PR, RZ, 0x1 ;  /* 0x00000001ff177803 */ /* 0x000fe20000000000 */
[----:B------:R-:W-:Y:S08]  /*65e0*/  BRA `(.L_x_17214) ;  /* 0x0000000c003c7947 */ /* 0x000ff00003800000 */
.L_x_17217:
        /* <DEDUP_REMOVED lines=12> */
.L_x_17220:
        /* <DEDUP_REMOVED lines=11> */
.L_x_17219:
[----:B------:R-:W2:Y:S02]  /*6760*/  LDG.E.64 R4, desc[UR36][R4.64] ;  /* 0x0000002404047981 */ /* 0x000ea4000c1e1b00 */
[----:B--2---:R-:W-:-:S06]  /*6770*/  DSETP.NEU.AND P0, PT, R4, RZ, PT ;  /* 0x000000ff0400722a */ /* 0x004fcc0003f0d000 */
[----:B------:R-:W-:Y:S01]  /*6780*/  P2R R23, PR, RZ, 0x1 ;  /* 0x00000001ff177803 */ /* 0x000fe20000000000 */
[----:B------:R-:W-:Y:S07]  /*6790*/  BRA `(.L_x_17214) ;  /* 0x0000000800d07947 */ /* 0x000fee0003800000 */
.L_x_17209:
        /* <DEDUP_REMOVED lines=12> */
.L_x_17223:
[----:B------:R-:W2:Y:S02]  /*6860*/  LDG.E.128 R4, desc[UR36][R4.64] ;  /* 0x0000002404047981 */ /* 0x000ea4000c1e1d00 */
[----:B--2---:R-:W-:-:S06]  /*6870*/  DSETP.NEU.AND P0, PT, R6, RZ, PT ;  /* 0x000000ff0600722a */ /* 0x004fcc0003f0d000 */
[----:B------:R-:W-:-:S06]  /*6880*/  DSETP.NEU.OR P0, PT, R4, RZ, P0 ;  /* 0x000000ff0400722a */ /* 0x000fcc000070d400 */
[----:B------:R-:W-:Y:S01]  /*6890*/  P2R R23, PR, RZ, 0x1 ;  /* 0x00000001ff177803 */ /* 0x000fe20000000000 */
[----:B------:R-:W-:Y:S07]  /*68a0*/  BRA `(.L_x_17214) ;  /* 0x00000008008c7947 */ /* 0x000fee0003800000 */
.L_x_17222:
        /* <DEDUP_REMOVED lines=28> */
.L_x_17225:
        /* <DEDUP_REMOVED lines=15> */
.L_x_17224:
[----:B------:R-:W2:Y:S02]  /*6b60*/  LDG.E.U16 R0, desc[UR36][R4.64] ;  /* 0x0000002404007981 */ /* 0x000ea4000c1e1500 */
[----:B--2---:R-:W-:-:S05]  /*6b70*/  IMAD.U32 R0, R0, 0x10000, RZ ;  /* 0x0001000000007824 */ /* 0x004fca00078e00ff */
[----:B------:R-:W-:-:S04]  /*6b80*/  FSETP.NEU.FTZ.AND P0, PT, R0, RZ, PT ;  /* 0x000000ff0000720b */ /* 0x000fc80003f1d000 */
[----:B------:R-:W-:Y:S01]  /*6b90*/  P2R R23, PR, RZ, 0x1 ;  /* 0x00000001ff177803 */ /* 0x000fe20000000000 */
[----:B------:R-:W-:Y:S08]  /*6ba0*/  BRA `(.L_x_17214) ;  /* 0x0000000400cc7947 */ /* 0x000ff00003800000 */
.L_x_17221:
        /* <DEDUP_REMOVED lines=12> */
.L_x_17228:
        /* <DEDUP_REMOVED lines=21> */
.L_x_17232:
[----:B------:R-:W-:Y:S05]  /*6dc0*/  BSYNC B1 ;  /* 0x0000000000017941 */ /* 0x000fea0003800000 */
.L_x_17231:
[----:B------:R-:W-:Y:S01]  /*6dd0*/  LEA R5, R0, 0x3b800000, 0x17 ;  /* 0x3b80000000057811 */ /* 0x000fe200078eb8ff */
[----:B------:R-:W-:-:S05]  /*6de0*/  IMAD.SHL.U32 R0, R3, 0x100000, RZ ;  /* 0x0010000003007824 */ /* 0x000fca00078e00ff */
[----:B------:R-:W-:-:S07]  /*6df0*/  LOP3.LUT R0, R5, R0, R6, 0xfe, !PT ;  /* 0x0000000005007212 */ /* 0x000fce00078efe06 */
.L_x_17230:
[----:B------:R-:W-:Y:S05]  /*6e00*/  BSYNC B0 ;  /* 0x0000000000007941 */ /* 0x000fea0003800000 */
.L_x_17229:
[----:B------:R-:W-:-:S04]  /*6e10*/  FSETP.NEU.FTZ.AND P0, PT, R0, RZ, PT ;  /* 0x000000ff0000720b */ /* 0x000fc80003f1d000 */
[----:B------:R-:W-:Y:S01]  /*6e20*/  P2R R23, PR, RZ, 0x1 ;  /* 0x00000001ff177803 */ /* 0x000fe20000000000 */
[----:B------:R-:W-:Y:S08]  /*6e30*/  BRA `(.L_x_17214) ;  /* 0x0000000400287947 */ /* 0x000ff00003800000 */
.L_x_17227:
        /* <DEDUP_REMOVED lines=21> */
.L_x_17236:
[----:B------:R-:W-:Y:S05]  /*6f90*/  BSYNC B1 ;  /* 0x0000000000017941 */ /* 0x000fea0003800000 */
.L_x_17235:
[----:B------:R-:W-:Y:S01]  /*6fa0*/  LEA R5, R0, 0x37800000, 0x17 ;  /* 0x3780000000057811 */ /* 0x000fe200078eb8ff */
[----:B------:R-:W-:-:S05]  /*6fb0*/  IMAD.SHL.U32 R0, R3, 0x200000, RZ ;  /* 0x0020000003007824 */ /* 0x000fca00078e00ff */
[----:B------:R-:W-:-:S07]  /*6fc0*/  LOP3.LUT R0, R5, R0, R6, 0xfe, !PT ;  /* 0x0000000005007212 */ /* 0x000fce00078efe06 */
.L_x_17234:
[----:B------:R-:W-:Y:S05]  /*6fd0*/  BSYNC B0 ;  /* 0x0000000000007941 */ /* 0x000fea0003800000 */
.L_x_17233:
[----:B------:R-:W-:-:S04]  /*6fe0*/  FSETP.NEU.FTZ.AND P0, PT, R0, RZ, PT ;  /* 0x000000ff0000720b */ /* 0x000fc80003f1d000 */
[----:B------:R-:W-:Y:S01]  /*6ff0*/  P2R R23, PR, RZ, 0x1 ;  /* 0x00000001ff177803 */ /* 0x000fe20000000000 */
[----:B------:R-:W-:Y:S08]  /*7000*/  BRA `(.L_x_17214) ;  /* 0x0000000000b47947 */ /* 0x000ff00003800000 */
.L_x_17226:
        /* <DEDUP_REMOVED lines=14> */
.L_x_17240:
[----:B------:R-:W-:Y:S05]  /*70f0*/  BSYNC B0 ;  /* 0x0000000000007941 */ /* 0x000fea0003800000 */
.L_x_17239:
[----:B------:R-:W-:-:S04]  /*7100*/  FSETP.NEU.FTZ.AND P0, PT, R0, RZ, PT ;  /* 0x000000ff0000720b */ /* 0x000fc80003f1d000 */
[----:B------:R-:W-:Y:S01]  /*7110*/  P2R R23, PR, RZ, 0x1 ;  /* 0x00000001ff177803 */ /* 0x000fe20000000000 */
[----:B------:R-:W-:Y:S08]  /*7120*/  BRA `(.L_x_17214) ;  /* 0x00000000006c7947 */ /* 0x000ff00003800000 */
.L_x_17213:
        /* <DEDUP_REMOVED lines=16> */
.L_x_17241:
[----:B------:R-:W-:-:S04]  /*7230*/  PLOP3.LUT P0, PT, PT, PT, PT, 0x8, 0x0 ;  /* 0x000000000000781c */ /* 0x000fc80003f0e170 */
[----:B------:R-:W-:Y:S01]  /*7240*/  P2R R23, PR, RZ, 0x1 ;  /* 0x00000001ff177803 */ /* 0x000fe20000000000 */
[----:B------:R-:W-:Y:S08]  /*7250*/  BRA `(.L_x_17214) ;  /* 0x0000000000207947 */ /* 0x000ff00003800000 */
.L_x_17238:
[----:B------:R-:W2:Y:S02]  /*7260*/  LDG.E.64 R4, desc[UR36][R4.64] ;  /* 0x0000002404047981 */ /* 0x000ea4000c1e1b00 */
[----:B--2---:R-:W-:-:S04]  /*7270*/  ISETP.NE.U32.AND P0, PT, R4, RZ, PT ;  /* 0x000000ff0400720c */ /* 0x004fc80003f05070 */
[----:B------:R-:W-:-:S04]  /*7280*/  ISETP.NE.AND.EX P0, PT, R5, RZ, PT, P0 ;  /* 0x000000ff0500720c */ /* 0x000fc80003f05300 */
[----:B------:R-:W-:Y:S01]  /*7290*/  P2R R23, PR, RZ, 0x1 ;  /* 0x00000001ff177803 */ /* 0x000fe20000000000 */
[----:B------:R-:W-:Y:S08]  /*72a0*/  BRA `(.L_x_17214) ;  /* 0x00000000000c7947 */ /* 0x000ff00003800000 */
.L_x_17237:
[----:B------:R-:W2:Y:S02]  /*72b0*/  LDG.E R4, desc[UR36][R4.64] ;  /* 0x0000002404047981 */ /* 0x000ea4000c1e1900 */
[----:B--2---:R-:W-:-:S04]  /*72c0*/  ISETP.NE.AND P0, PT, R4, RZ, PT ;  /* 0x000000ff0400720c */ /* 0x004fc80003f05270 */
[----:B------:R-:W-:-:S09]  /*72d0*/  P2R R23, PR, RZ, 0x1 ;  /* 0x00000001ff177803 */ /* 0x000fd20000000000 */
.L_x_17214:
        /* <DEDUP_REMOVED lines=20> */
.L_x_17245:
[----:B------:R-:W2:Y:S02]  /*7420*/  LDG.E.U8 R4, desc[UR36][R4.64] ;  /* 0x0000002404047981 */ /* 0x000ea4000c1e1100 */
[----:B--2---:R-:W-:Y:S01]  /*7430*/  ISETP.NE.AND P0, PT, R4, RZ, PT ;  /* 0x000000ff0400720c */ /* 0x004fe20003f05270 */
[----:B------:R-:W-:-:S12]  /*7440*/  BRA `(.L_x_17247) ;  /* 0x0000000c00747947 */ /* 0x000fd80003800000 */
.L_x_17244:
        /* <DEDUP_REMOVED lines=10> */
.L_x_17249:
[----:B------:R-:W2:Y:S02]  /*74f0*/  LDG.E R4, desc[UR36][R4.64] ;  /* 0x0000002404047981 */ /* 0x000ea4000c1e1900 */
[----:B--2---:R-:W-:Y:S01]  /*7500*/  ISETP.NE.AND P0, PT, R4, RZ, PT ;  /* 0x000000ff0400720c */ /* 0x004fe20003f05270 */
[----:B------:R-:W-:-:S12]  /*7510*/  BRA `(.L_x_17247) ;  /* 0x0000000c00407947 */ /* 0x000fd80003800000 */
.L_x_17248:
[----:B------:R-:W2:Y:S02]  /*7520*/  LDG.E.U16 R4, desc[UR36][R4.64] ;  /* 0x0000002404047981 */ /* 0x000ea4000c1e1500 */
[----:B--2---:R-:W-:Y:S01]  /*7530*/  ISETP.NE.AND P0, PT, R4, RZ, PT ;  /* 0x000000ff0400720c */ /* 0x004fe20003f05270 */
[----:B------:R-:W-:-:S12]  /*7540*/  BRA `(.L_x_17247) ;  /* 0x0000000c00347947 */ /* 0x000fd80003800000 */
.L_x_17243:
        /* <DEDUP_REMOVED lines=9> */
.L_x_17251:
[----:B------:R-:W2:Y:S02]  /*75e0*/  LDG.E.U16 R0, desc[UR36][R4.64] ;  /* 0x0000002404007981 */ /* 0x000ea4000c1e1500 */
[----:B--2---:R-:W-:-:S05]  /*75f0*/  HADD2.F32 R0, -RZ, R0.H0_H0 ;  /* 0x20000000ff007230 */ /* 0x004fca0000004100 */
[----:B------:R-:W-:Y:S01]  /*7600*/  FSETP.NEU.FTZ.AND P0, PT, R0, RZ, PT ;  /* 0x000000ff0000720b */ /* 0x000fe20003f1d000 */
[----:B------:R-:W-:-:S12]  /*7610*/  BRA `(.L_x_17247) ;  /* 0x0000000c00007947 */ /* 0x000fd80003800000 */
.L_x_17250:
        /* <DEDUP_REMOVED lines=11> */
.L_x_17253:
        /* <DEDUP_REMOVED lines=10> */
.L_x_17252:
[----:B------:R-:W2:Y:S02]  /*7770*/  LDG.E.64 R4, desc[UR36][R4.64] ;  /* 0x0000002404047981 */ /* 0x000ea4000c1e1b00 */
[----:B--2---:R-:W-:Y:S01]  /*7780*/  DSETP.NEU.AND P0, PT, R4, RZ, PT ;  /* 0x000000ff0400722a */ /* 0x004fe20003f0d000 */
[----:B------:R-:W-:-:S13]  /*7790*/  BRA `(.L_x_17247) ;  /* 0x0000000800a07947 */ /* 0x000fda0003800000 */
.L_x_17242:
        /* <DEDUP_REMOVED lines=11> */
.L_x_17256:
[----:B------:R-:W2:Y:S02]  /*7850*/  LDG.E.128 R4, desc[UR36][R4.64] ;  /* 0x0000002404047981 */ /* 0x000ea4000c1e1d00 */
[----:B--2---:R-:W-:-:S06]  /*7860*/  DSETP.NEU.AND P0, PT, R6, RZ, PT ;  /* 0x000000ff0600722a */ /* 0x004fcc0003f0d000 */
[----:B------:R-:W-:Y:S01]  /*7870*/  DSETP.NEU.OR P0, PT, R4, RZ, P0 ;  /* 0x000000ff0400722a */ /* 0x000fe2000070d400 */
[----:B------:R-:W-:-:S13]  /*7880*/  BRA `(.L_x_17247) ;  /* 0x0000000800647947 */ /* 0x000fda0003800000 */
.L_x_17255:
        /* <DEDUP_REMOVED lines=27> */
.L_x_17258:
        /* <DEDUP_REMOVED lines=14> */
.L_x_17257:
[----:B------:R-:W2:Y:S02]  /*7b20*/  LDG.E.U16 R0, desc[UR36][R4.64] ;  /* 0x0000002404007981 */ /* 0x000ea4000c1e1500 */
[----:B--2---:R-:W-:-:S05]  /*7b30*/  IMAD.U32 R0, R0, 0x10000, RZ ;  /* 0x0001000000007824 */ /* 0x004fca00078e00ff */
[----:B------:R-:W-:Y:S01]  /*7b40*/  FSETP.NEU.FTZ.AND P0, PT, R0, RZ, PT ;  /* 0x000000ff0000720b */ /* 0x000fe20003f1d000 */
[----:B------:R-:W-:-:S12]  /*7b50*/  BRA `(.L_x_17247) ;  /* 0x0000000400b07947 */ /* 0x000fd80003800000 */
.L_x_17254:
        /* <DEDUP_REMOVED lines=11> */
.L_x_17261:
        /* <DEDUP_REMOVED lines=21> */
.L_x_17265:
[----:B------:R-:W-:Y:S05]  /*7d60*/  BSYNC B1 ;  /* 0x0000000000017941 */ /* 0x000fea0003800000 */
.L_x_17264:
[----:B------:R-:W-:Y:S01]  /*7d70*/  LEA R5, R0, 0x3b800000, 0x17 ;  /* 0x3b80000000057811 */ /* 0x000fe200078eb8ff */
[----:B------:R-:W-:-:S05]  /*7d80*/  IMAD.SHL.U32 R0, R3, 0x100000, RZ ;  /* 0x0010000003007824 */ /* 0x000fca00078e00ff */
[----:B------:R-:W-:-:S07]  /*7d90*/  LOP3.LUT R0, R5, R0, R6, 0xfe, !PT ;  /* 0x0000000005007212 */ /* 0x000fce00078efe06 */
.L_x_17263:
[----:B------:R-:W-:Y:S05]  /*7da0*/  BSYNC B0 ;  /* 0x0000000000007941 */ /* 0x000fea0003800000 */
.L_x_17262:
[----:B------:R-:W-:Y:S01]  /*7db0*/  FSETP.NEU.FTZ.AND P0, PT, R0, RZ, PT ;  /* 0x000000ff0000720b */ /* 0x000fe20003f1d000 */
[----:B------:R-:W-:-:S12]  /*7dc0*/  BRA `(.L_x_17247) ;  /* 0x0000000400147947 */ /* 0x000fd80003800000 */
.L_x_17260:
        /* <DEDUP_REMOVED lines=21> */
.L_x_17269:
[----:B------:R-:W-:Y:S05]  /*7f20*/  BSYNC B1 ;  /* 0x0000000000017941 */ /* 0x000fea0003800000 */
.L_x_17268:
[----:B------:R-:W-:Y:S01]  /*7f30*/  LEA R5, R0, 0x37800000, 0x17 ;  /* 0x3780000000057811 */ /* 0x000fe200078eb8ff */
[----:B------:R-:W-:-:S05]  /*7f40*/  IMAD.SHL.U32 R0, R3, 0x200000, RZ ;  /* 0x0020000003007824 */ /* 0x000fca00078e00ff */
[----:B------:R-:W-:-:S07]  /*7f50*/  LOP3.LUT R0, R5, R0, R6, 0xfe, !PT ;  /* 0x0000000005007212 */ /* 0x000fce00078efe06 */
.L_x_17267:
[----:B------:R-:W-:Y:S05]  /*7f60*/  BSYNC B0 ;  /* 0x0000000000007941 */ /* 0x000fea0003800000 */
.L_x_17266:
[----:B------:R-:W-:Y:S01]  /*7f70*/  FSETP.NEU.FTZ.AND P0, PT, R0, RZ, PT ;  /* 0x000000ff0000720b */ /* 0x000fe20003f1d000 */
[----:B------:R-:W-:-:S12]  /*7f80*/  BRA `(.L_x_17247) ;  /* 0x0000000000a47947 */ /* 0x000fd80003800000 */
.L_x_17259:
        /* <DEDUP_REMOVED lines=14> */
.L_x_17273:
[----:B------:R-:W-:Y:S05]  /*8070*/  BSYNC B0 ;  /* 0x0000000000007941 */ /* 0x000fea0003800000 */
.L_x_17272:
[----:B------:R-:W-:Y:S01]  /*8080*/  FSETP.NEU.FTZ.AND P0, PT, R0, RZ, PT ;  /* 0x000000ff0000720b */ /* 0x000fe20003f1d000 */
[----:B------:R-:W-:-:S12]  /*8090*/  BRA `(.L_x_17247) ;  /* 0x0000000000607947 */ /* 0x000fd80003800000 */
.L_x_17246:
        /* <DEDUP_REMOVED lines=16> */
.L_x_17274:
[----:B------:R-:W-:Y:S01]  /*81a0*/  PLOP3.LUT P0, PT, PT, PT, PT, 0x8, 0x0 ;  /* 0x000000000000781c */ /* 0x000fe20003f0e170 */
[----:B------:R-:W-:-:S12]  /*81b0*/  BRA `(.L_x_17247) ;  /* 0x0000000000187947 */ /* 0x000fd80003800000 */
.L_x_17271:
[----:B------:R-:W2:Y:S02]  /*81c0*/  LDG.E.64 R4, desc[UR36][R4.64] ;  /* 0x0000002404047981 */ /* 0x000ea4000c1e1b00 */
[----:B--2---:R-:W-:-:S04]  /*81d0*/  ISETP.NE.U32.AND P0, PT, R4, RZ, PT ;  /* 0x000000ff0400720c */ /* 0x004fc80003f05070 */
[----:B------:R-:W-:Y:S01]  /*81e0*/  ISETP.NE.AND.EX P0, PT, R5, RZ, PT, P0 ;  /* 0x000000ff0500720c */ /* 0x000fe20003f05300 */
[----:B------:R-:W-:-:S12]  /*81f0*/  BRA `(.L_x_17247) ;  /* 0x0000000000087947 */ /* 0x000fd80003800000 */
.L_x_17270:
[----:B------:R-:W2:Y:S02]  /*8200*/  LDG.E R4, desc[UR36][R4.64] ;  /* 0x0000002404047981 */ /* 0x000ea4000c1e1900 */
[----:B--2---:R-:W-:-:S13]  /*8210*/  ISETP.NE.AND P0, PT, R4, RZ, PT ;  /* 0x000000ff0400720c */ /* 0x004fda0003f05270 */
.L_x_17247:
[----:B------:R-:W-:Y:S02]  /*8220*/  ISETP.NE.AND P1, PT, R23, RZ, PT ;  /* 0x000000ff1700720c */ /* 0x000fe40003f25270 */
[----:B------:R-:W-:Y:S02]  /*8230*/  SEL R3, RZ, 0x1, !P0 ;  /* 0x00000001ff037807 */ /* 0x000fe40004000000 */
[----:B------:R-:W-:-:S09]  /*8240*/  SEL R26, RZ, 0x1, !P1 ;  /* 0x00000001ff1a7807 */ /* 0x000fd20004800000 */
.L_x_17208:
[----:B------:R-:W-:Y:S05]  /*8250*/  BSYNC B6 ;  /* 0x0000000000067941 */ /* 0x000fea0003800000 */
.L_x_17207:
[----:B------:R-:W0:Y:S01]  /*8260*/  S2R R5, SR_TID.X ;  /* 0x0000000000057919 */ /* 0x000e220000002100 */
[----:B------:R-:W1:Y:S01]  /*8270*/  LDC.U8 R23, c[0x0][0x240] ;  /* 0x00009000ff177b82 */ /* 0x000e620000000000 */
[----:B------:R-:W-:Y:S01]  /*8280*/  BSSY B6, `(.L_x_17275) ;  /* 0x00000f5000067945 */ /* 0x000fe20003800000 */
[----:B------:R-:W-:Y:S02]  /*8290*/  LOP3.LUT R11, R18, R17, RZ, 0xfc, !PT ;  /* 0x00000011120b7212 */ /* 0x000fe400078efcff */
[----:B------:R-:W-:Y:S02]  /*82a0*/  LOP3.LUT R16, R19, R16, RZ, 0xfc, !PT ;  /* 0x0000001013107212 */ /* 0x000fe400078efcff */
[----:B------:R-:W-:Y:S02]  /*82b0*/  LOP3.LUT R24, R24, R27, RZ, 0xfc, !PT ;  /* 0x0000001b18187212 */ /* 0x000fe400078efcff */
[----:B------:R-:W-:Y:S02]  /*82c0*/  LOP3.LUT R26, R3, R26, RZ, 0xfc, !PT ;  /* 0x0000001a031a7212 */ /* 0x000fe400078efcff */
[----:B0-----:R-:W-:Y:S01]  /*82d0*/  ISETP.GE.AND P0, PT, R5, R22, PT ;  /* 0x000000160500720c */ /* 0x001fe20003f06270 */
[----:B------:R-:W-:-:S12]  /*82e0*/  IMAD.MOV.U32 R17, RZ, RZ, R5 ;  /* 0x000000ffff117224 */ /* 0x000fd800078e0005 */
        /* <DEDUP_REMOVED lines=22> */
.L_x_17280:
[----:B------:R0:W-:Y:S01]  /*8450*/  STG.E.U8 desc[UR36][R8.64], R11 ;  /* 0x0000000b08007986 */ /* 0x0001e2000c101124 */
[----:B------:R-:W-:Y:S05]  /*8460*/  BRA `(.L_x_17276) ;  /* 0x0000000c00587947 */ /* 0x000fea0003800000 */
.L_x_17279:
        /* <DEDUP_REMOVED lines=10> */
.L_x_17283:
[----:B------:R-:W-:-:S05]  /*8510*/  LOP3.LUT R11, R11, 0xffff, RZ, 0xc0, !PT ;  /* 0x0000ffff0b0b7812 */ /* 0x000fca00078ec0ff */
[----:B------:R0:W-:Y:S01]  /*8520*/  STG.E desc[UR36][R8.64], R11 ;  /* 0x0000000b08007986 */ /* 0x0001e2000c101924 */
[----:B------:R-:W-:Y:S05]  /*8530*/  BRA `(.L_x_17276) ;  /* 0x0000000c00247947 */ /* 0x000fea0003800000 */
.L_x_17282:
[----:B------:R0:W-:Y:S01]  /*8540*/  STG.E.U16 desc[UR36][R8.64], R11 ;  /* 0x0000000b08007986 */ /* 0x0001e2000c101524 */
[----:B------:R-:W-:Y:S05]  /*8550*/  BRA `(.L_x_17276) ;  /* 0x0000000c001c7947 */ /* 0x000fea0003800000 */
.L_x_17278:
        /* <DEDUP_REMOVED lines=9> */
.L_x_17285:
[----:B------:R-:W0:Y:S02]  /*85f0*/  I2F.S16 R0, R11 ;  /* 0x0000000b00007306 */ /* 0x000e240000101400 */
[----:B0-----:R-:W-:-:S05]  /*8600*/  F2FP.F16.F32.PACK_AB R0, RZ, R0 ;  /* 0x00000000ff00723e */ /* 0x001fca00000000ff */
[----:B------:R0:W-:Y:S01]  /*8610*/  STG.E.U16 desc[UR36][R8.64], R0 ;  /* 0x0000000008007986 */ /* 0x0001e2000c101524 */
[----:B------:R-:W-:Y:S05]  /*8620*/  BRA `(.L_x_17276) ;  /* 0x0000000800e87947 */ /* 0x000fea0003800000 */
.L_x_17284:
        /* <DEDUP_REMOVED lines=10> */
.L_x_17287:
[----:B------:R-:W0:Y:S02]  /*86d0*/  I2F.S16 R11, R11 ;  /* 0x0000000b000b7306 */ /* 0x000e240000101400 */
[----:B0-----:R-:W-:-:S04]  /*86e0*/  F2FP.F16.F32.PACK_AB R3, RZ, R11 ;  /* 0x0000000bff03723e */ /* 0x001fc800000000ff */
[----:B------:R-:W-:-:S05]  /*86f0*/  PRMT R3, R3, 0x5410, RZ ;  /* 0x0000541003037816 */ /* 0x000fca00000000ff */
[----:B------:R0:W-:Y:S01]  /*8700*/  STG.E desc[UR36][R8.64], R3 ;  /* 0x0000000308007986 */ /* 0x0001e2000c101924 */
[----:B------:R-:W-:Y:S05]  /*8710*/  BRA `(.L_x_17276) ;  /* 0x0000000800ac7947 */ /* 0x000fea0003800000 */
.L_x_17286:
[----:B------:R-:W0:Y:S02]  /*8720*/  I2F.F64.S16 R4, R11 ;  /* 0x0000000b00047312 */ /* 0x000e240000101c00 */
[----:B0-----:R0:W-:Y:S01]  /*8730*/  STG.E.64 desc[UR36][R8.64], R4 ;  /* 0x0000000408007986 */ /* 0x0011e2000c101b24 */
[----:B------:R-:W-:Y:S05]  /*8740*/  BRA `(.L_x_17276) ;  /* 0x0000000800a07947 */ /* 0x000fea0003800000 */
.L_x_17277:
        /* <DEDUP_REMOVED lines=10> */
.L_x_17290:
[----:B------:R-:W0:Y:S01]  /*87f0*/  I2F.F64.S16 R4, R11 ;  /* 0x0000000b00047312 */ /* 0x000e220000101c00 */
[----:B------:R-:W-:-:S05]  /*8800*/  CS2R R6, SRZ ;  /* 0x0000000000067805 */ /* 0x000fca000001ff00 */
[----:B0-----:R0:W-:Y:S01]  /*8810*/  STG.E.128 desc[UR36][R8.64], R4 ;  /* 0x0000000408007986 */ /* 0x0011e2000c101d24 */
[----:B------:R-:W-:Y:S05]  /*8820*/  BRA `(.L_x_17276) ;  /* 0x0000000800687947 */ /* 0x000fea0003800000 */
.L_x_17289:
        /* <DEDUP_REMOVED lines=21> */
.L_x_17294:
[----:B------:R-:W-:Y:S05]  /*8980*/  BSYNC B0 ;  /* 0x0000000000007941 */ /* 0x000fea0003800000 */
.L_x_17293:
[----:B------:R-:W-:-:S05]  /*8990*/  LOP3.LUT R5, R0, R5, RZ, 0xfc, !PT ;  /* 0x0000000500057212 */ /* 0x000fca00078efcff */
[----:B------:R0:W-:Y:S01]  /*89a0*/  STG.E.U8 desc[UR36][R8.64], R5 ;  /* 0x0000000508007986 */ /* 0x0001e2000c101124 */
[----:B------:R-:W-:Y:S05]  /*89b0*/  BRA `(.L_x_17276) ;  /* 0x0000000800047947 */ /* 0x000fea0003800000 */
.L_x_17292:
        /* <DEDUP_REMOVED lines=13> */
.L_x_17296:
[----:B------:R-:W-:Y:S01]  /*8a90*/  IMAD.MOV.U32 R0, RZ, RZ, 0x7f ;  /* 0x0000007fff007424 */ /* 0x000fe200078e00ff */
[----:B------:R-:W-:-:S04]  /*8aa0*/  ISETP.GT.U32.AND P0, PT, R3, 0x7f800000, PT ;  /* 0x7f8000000300780c */ /* 0x000fc80003f04070 */
[----:B------:R-:W-:-:S09]  /*8ab0*/  SEL R0, R0, 0x7c, P0 ;  /* 0x0000007c00007807 */ /* 0x000fd20000000000 */
.L_x_17297:
[----:B------:R-:W-:Y:S05]  /*8ac0*/  BSYNC B0 ;  /* 0x0000000000007941 */ /* 0x000fea0003800000 */
.L_x_17295:
[----:B------:R-:W-:-:S04]  /*8ad0*/  LOP3.LUT R3, R11, 0x80000000, RZ, 0xc0, !PT ;  /* 0x800000000b037812 */ /* 0x000fc800078ec0ff */
[----:B------:R-:W-:-:S04]  /*8ae0*/  SHF.R.U32.HI R3, RZ, 0x18, R3 ;  /* 0x00000018ff037819 */ /* 0x000fc80000011603 */
[----:B------:R-:W-:-:S05]  /*8af0*/  LOP3.LUT R3, R0, R3, RZ, 0xfc, !PT ;  /* 0x0000000300037212 */ /* 0x000fca00078efcff */
[----:B------:R0:W-:Y:S01]  /*8b00*/  STG.E.U8 desc[UR36][R8.64], R3 ;  /* 0x0000000308007986 */ /* 0x0001e2000c101124 */
[----:B------:R-:W-:Y:S05]  /*8b10*/  BRA `(.L_x_17276) ;  /* 0x0000000400ac7947 */ /* 0x000fea0003800000 */
.L_x_17291:
[----:B------:R-:W0:Y:S02]  /*8b20*/  I2F.S16 R0, R11 ;  /* 0x0000000b00007306 */ /* 0x000e240000101400 */
[----:B0-----:R-:W-:-:S05]  /*8b30*/  F2FP.BF16.F32.PACK_AB R0, RZ, R0 ;  /* 0x00000000ff00723e */ /* 0x001fca00000010ff */
[----:B------:R0:W-:Y:S01]  /*8b40*/  STG.E.U16 desc[UR36][R8.64], R0 ;  /* 0x0000000008007986 */ /* 0x0001e2000c101524 */
[----:B------:R-:W-:Y:S05]  /*8b50*/  BRA `(.L_x_17276) ;  /* 0x00000004009c7947 */ /* 0x000fea0003800000 */
.L_x_17288:
        /* <DEDUP_REMOVED lines=10> */
.L_x_17300:
        /* <DEDUP_REMOVED lines=17> */
.L_x_17303:
[----:B------:R-:W-:-:S04]  /*8d10*/  LOP3.LUT R3, R11, 0x80000000, RZ, 0xc0, !PT ;  /* 0x800000000b037812 */ /* 0x000fc800078ec0ff */
[----:B------:R-:W-:-:S04]  /*8d20*/  SHF.R.U32.HI R3, RZ, 0x18, R3 ;  /* 0x00000018ff037819 */ /* 0x000fc80000011603 */
[----:B------:R-:W-:-:S04]  /*8d30*/  LOP3.LUT R0, R0, R3, RZ, 0xfc, !PT ;  /* 0x0000000300007212 */ /* 0x000fc800078efcff */
[----:B------:R-:W-:-:S07]  /*8d40*/  PRMT R4, R0, 0x7610, R4 ;  /* 0x0000761000047816 */ /* 0x000fce0000000004 */
.L_x_17302:
[----:B------:R-:W-:Y:S05]  /*8d50*/  BSYNC B0 ;  /* 0x0000000000007941 */ /* 0x000fea0003800000 */
.L_x_17301:
[----:B------:R4:W-:Y:S01]  /*8d60*/  STG.E.U8 desc[UR36][R8.64], R4 ;  /* 0x0000000408007986 */ /* 0x0009e2000c101124 */
[----:B------:R-:W-:Y:S05]  /*8d70*/  BRA `(.L_x_17276) ;  /* 0x0000000400147947 */ /* 0x000fea0003800000 */
.L_x_17299:
        /* <DEDUP_REMOVED lines=17> */
.L_x_17306:
[----:B------:R-:W-:-:S04]  /*8e90*/  LOP3.LUT R3, R11, 0x80000000, RZ, 0xc0, !PT ;  /* 0x800000000b037812 */ /* 0x000fc800078ec0ff */
[----:B------:R-:W-:-:S04]  /*8ea0*/  SHF.R.U32.HI R3, RZ, 0x18, R3 ;  /* 0x00000018ff037819 */ /* 0x000fc80000011603 */
[----:B------:R-:W-:-:S04]  /*8eb0*/  LOP3.LUT R0, R0, R3, RZ, 0xfc, !PT ;  /* 0x0000000300007212 */ /* 0x000fc800078efcff */
[----:B------:R-:W-:-:S07]  /*8ec0*/  PRMT R4, R0, 0x7610, R4 ;  /* 0x0000761000047816 */ /* 0x000fce0000000004 */
.L_x_17305:
[----:B------:R-:W-:Y:S05]  /*8ed0*/  BSYNC B0 ;  /* 0x0000000000007941 */ /* 0x000fea0003800000 */
.L_x_17304:
[----:B------:R0:W-:Y:S01]  /*8ee0*/  STG.E.U8 desc[UR36][R8.64], R4 ;  /* 0x0000000408007986 */ /* 0x0001e2000c101124 */
[----:B------:R-:W-:Y:S05]  /*8ef0*/  BRA `(.L_x_17276) ;  /* 0x0000000000b47947 */ /* 0x000fea0003800000 */
.L_x_17298:
        /* <DEDUP_REMOVED lines=22> */
.L_x_17281:
        /* <DEDUP_REMOVED lines=16> */
.L_x_17309:
[----:B------:R-:W-:Y:S05]  /*9160*/  BRA `(.L_x_17276) ;  /* 0x0000000000187947 */ /* 0x000fea0003800000 */
.L_x_17308:
[----:B------:R-:W-:Y:S01]  /*9170*/  LOP3.LUT R4, R11, 0xffff, RZ, 0xc0, !PT ;  /* 0x0000ffff0b047812 */ /* 0x000fe200078ec0ff */
[----:B------:R-:W-:-:S05]  /*9180*/  IMAD.MOV.U32 R5, RZ, RZ, RZ ;  /* 0x000000ffff057224 */ /* 0x000fca00078e00ff */
[----:B------:R2:W-:Y:S01]  /*9190*/  STG.E.64 desc[UR36][R8.64], R4 ;  /* 0x0000000408007986 */ /* 0x0005e2000c101b24 */
[----:B------:R-:W-:Y:S05]  /*91a0*/  BRA `(.L_x_17276) ;  /* 0x0000000000087947 */ /* 0x000fea0003800000 */
.L_x_17307:
[----:B------:R-:W-:-:S05]  /*91b0*/  LOP3.LUT R11, R11, 0xffff, RZ, 0xc0, !PT ;  /* 0x0000ffff0b0b7812 */ /* 0x000fca00078ec0ff */
[----:B------:R0:W-:Y:S02]  /*91c0*/  STG.E desc[UR36][R8.64], R11 ;  /* 0x0000000b08007986 */ /* 0x0001e4000c101924 */
.L_x_17276:
[----:B------:R-:W-:Y:S05]  /*91d0*/  BSYNC B6 ;  /* 0x0000000000067941 */ /* 0x000fea0003800000 */
.L_x_17275:
        /* <DEDUP_REMOVED lines=23> */
.L_x_17315:
[----:B------:R0:W-:Y:S01]  /*9350*/  STG.E.U8 desc[UR36][R8.64], R16 ;  /* 0x0000001008007986 */ /* 0x0001e2000c101124 */
[----:B------:R-:W-:Y:S05]  /*9360*/  BRA `(.L_x_17317) ;  /* 0x0000000c00587947 */ /* 0x000fea0003800000 */
.L_x_17314:
        /* <DEDUP_REMOVED lines=10> */
.L_x_17319:
[----:B------:R-:W-:-:S05]  /*9410*/  LOP3.LUT R3, R16, 0xffff, RZ, 0xc0, !PT ;  /* 0x0000ffff10037812 */ /* 0x000fca00078ec0ff */
[----:B------:R0:W-:Y:S01]  /*9420*/  STG.E desc[UR36][R8.64], R3 ;  /* 0x0000000308007986 */ /* 0x0001e2000c101924 */
[----:B------:R-:W-:Y:S05]  /*9430*/  BRA `(.L_x_17317) ;  /* 0x0000000c00247947 */ /* 0x000fea0003800000 */
.L_x_17318:
[----:B------:R0:W-:Y:S01]  /*9440*/  STG.E.U16 desc[UR36][R8.64], R16 ;  /* 0x0000001008007986 */ /* 0x0001e2000c101524 */
[----:B------:R-:W-:Y:S05]  /*9450*/  BRA `(.L_x_17317) ;  /* 0x0000000c001c7947 */ /* 0x000fea0003800000 */
.L_x_17313:
        /* <DEDUP_REMOVED lines=9> */
.L_x_17321:
[----:B------:R-:W0:Y:S02]  /*94f0*/  I2F.S16 R0, R16 ;  /* 0x0000001000007306 */ /* 0x000e240000101400 */
[----:B0-----:R-:W-:-:S05]  /*9500*/  F2FP.F16.F32.PACK_AB R0, RZ, R0 ;  /* 0x00000000ff00723e */ /* 0x001fca00000000ff */
[----:B------:R0:W-:Y:S01]  /*9510*/  STG.E.U16 desc[UR36][R8.64], R0 ;  /* 0x0000000008007986 */ /* 0x0001e2000c101524 */
[----:B------:R-:W-:Y:S05]  /*9520*/  BRA `(.L_x_17317) ;  /* 0x0000000800e87947 */ /* 0x000fea0003800000 */
.L_x_17320:
        /* <DEDUP_REMOVED lines=10> */
.L_x_17323:
[----:B------:R-:W0:Y:S02]  /*95d0*/  I2F.S16 R16, R16 ;  /* 0x0000001000107306 */ /* 0x000e240000101400 */
[----:B0-----:R-:W-:-:S04]  /*95e0*/  F2FP.F16.F32.PACK_AB R3, RZ, R16 ;  /* 0x00000010ff03723e */ /* 0x001fc800000000ff */
[----:B------:R-:W-:-:S05]  /*95f0*/  PRMT R3, R3, 0x5410, RZ ;  /* 0x0000541003037816 */ /* 0x000fca00000000ff */
[----:B------:R0:W-:Y:S01]  /*9600*/  STG.E desc[UR36][R8.64], R3 ;  /* 0x0000000308007986 */ /* 0x0001e2000c101924 */
[----:B------:R-:W-:Y:S05]  /*9610*/  BRA `(.L_x_17317) ;  /* 0x0000000800ac7947 */ /* 0x000fea0003800000 */
.L_x_17322:
[----:B------:R-:W0:Y:S02]  /*9620*/  I2F.F64.S16 R4, R16 ;  /* 0x0000001000047312 */ /* 0x000e240000101c00 */
[----:B0-----:R0:W-:Y:S01]  /*9630*/  STG.E.64 desc[UR36][R8.64], R4 ;  /* 0x0000000408007986 */ /* 0x0011e2000c101b24 */
[----:B------:R-:W-:Y:S05]  /*9640*/  BRA `(.L_x_17317) ;  /* 0x0000000800a07947 */ /* 0x000fea0003800000 */
.L_x_17312:
        /* <DEDUP_REMOVED lines=10> */
.L_x_17326:
[----:B------:R-:W0:Y:S01]  /*96f0*/  I2F.F64.S16 R4, R16 ;  /* 0x0000001000047312 */ /* 0x000e220000101c00 */
[----:B------:R-:W-:-:S05]  /*9700*/  CS2R R6, SRZ ;  /* 0x0000000000067805 */ /* 0x000fca000001ff00 */
[----:B0-----:R0:W-:Y:S01]  /*9710*/  STG.E.128 desc[UR36][R8.64], R4 ;  /* 0x0000000408007986 */ /* 0x0011e2000c101d24 */
[----:B------:R-:W-:Y:S05]  /*9720*/  BRA `(.L_x_17317) ;  /* 0x0000000800687947 */ /* 0x000fea0003800000 */
.L_x_17325:
        /* <DEDUP_REMOVED lines=21> */
.L_x_17330:
[----:B------:R-:W-:Y:S05]  /*9880*/  BSYNC B0 ;  /* 0x0000000000007941 */ /* 0x000fea0003800000 */
.L_x_17329:
[----:B------:R-:W-:-:S05]  /*9890*/  LOP3.LUT R5, R0, R5, RZ, 0xfc, !PT ;  /* 0x0000000500057212 */ /* 0x000fca00078efcff */
[----:B------:R0:W-:Y:S01]  /*98a0*/  STG.E.U8 desc[UR36][R8.64], R5 ;  /* 0x0000000508007986 */ /* 0x0001e2000c101124 */
[----:B------:R-:W-:Y:S05]  /*98b0*/  BRA `(.L_x_17317) ;  /* 0x0000000800047947 */ /* 0x000fea0003800000 */
.L_x_17328:
        /* <DEDUP_REMOVED lines=13> */
.L_x_17332:
[----:B------:R-:W-:Y:S01]  /*9990*/  IMAD.MOV.U32 R0, RZ, RZ, 0x7f ;  /* 0x0000007fff007424 */ /* 0x000fe200078e00ff */
[----:B------:R-:W-:-:S04]  /*99a0*/  ISETP.GT.U32.AND P0, PT, R3, 0x7f800000, PT ;  /* 0x7f8000000300780c */ /* 0x000fc80003f04070 */
[----:B------:R-:W-:-:S09]  /*99b0*/  SEL R0, R0, 0x7c, P0 ;  /* 0x0000007c00007807 */ /* 0x000fd20000000000 */
.L_x_17333:
[----:B------:R-:W-:Y:S05]  /*99c0*/  BSYNC B0 ;  /* 0x0000000000007941 */ /* 0x000fea0003800000 */
.L_x_17331:
[----:B------:R-:W-:-:S04]  /*99d0*/  LOP3.LUT R3, R5, 0x80000000, RZ, 0xc0, !PT ;  /* 0x8000000005037812 */ /* 0x000fc800078ec0ff */
[----:B------:R-:W-:-:S04]  /*99e0*/  SHF.R.U32.HI R3, RZ, 0x18, R3 ;  /* 0x00000018ff037819 */ /* 0x000fc80000011603 */
[----:B------:R-:W-:-:S05]  /*99f0*/  LOP3.LUT R3, R0, R3, RZ, 0xfc, !PT ;  /* 0x0000000300037212 */ /* 0x000fca00078efcff */
[----:B------:R0:W-:Y:S01]  /*9a00*/  STG.E.U8 desc[UR36][R8.64], R3 ;  /* 0x0000000308007986 */ /* 0x0001e2000c101124 */
[----:B------:R-:W-:Y:S05]  /*9a10*/  BRA `(.L_x_17317) ;  /* 0x0000000400ac7947 */ /* 0x000fea0003800000 */
.L_x_17327:
[----:B------:R-:W0:Y:S02]  /*9a20*/  I2F.S16 R0, R16 ;  /* 0x0000001000007306 */ /* 0x000e240000101400 */
[----:B0-----:R-:W-:-:S05]  /*9a30*/  F2FP.BF16.F32.PACK_AB R0, RZ, R0 ;  /* 0x00000000ff00723e */ /* 0x001fca00000010ff */
[----:B------:R0:W-:Y:S01]  /*9a40*/  STG.E.U16 desc[UR36][R8.64], R0 ;  /* 0x0000000008007986 */ /* 0x0001e2000c101524 */
[----:B------:R-:W-:Y:S05]  /*9a50*/  BRA `(.L_x_17317) ;  /* 0x00000004009c7947 */ /* 0x000fea0003800000 */
.L_x_17324:
        /* <DEDUP_REMOVED lines=10> */
.L_x_17336:
        /* <DEDUP_REMOVED lines=17> */
.L_x_17339:
[----:B------:R-:W-:-:S04]  /*9c10*/  LOP3.LUT R3, R5, 0x80000000, RZ, 0xc0, !PT ;  /* 0x8000000005037812 */ /* 0x000fc800078ec0ff */
[----:B------:R-:W-:-:S04]  /*9c20*/  SHF.R.U32.HI R3, RZ, 0x18, R3 ;  /* 0x00000018ff037819 */ /* 0x000fc80000011603 */
[----:B------:R-:W-:-:S04]  /*9c30*/  LOP3.LUT R0, R0, R3, RZ, 0xfc, !PT ;  /* 0x0000000300007212 */ /* 0x000fc800078efcff */
[----:B------:R-:W-:-:S07]  /*9c40*/  PRMT R4, R0, 0x7610, R4 ;  /* 0x0000761000047816 */ /* 0x000fce0000000004 */
.L_x_17338:
[----:B------:R-:W-:Y:S05]  /*9c50*/  BSYNC B0 ;  /* 0x0000000000007941 */ /* 0x000fea0003800000 */
.L_x_17337:
[----:B------:R3:W-:Y:S01]  /*9c60*/  STG.E.U8 desc[UR36][R8.64], R4 ;  /* 0x0000000408007986 */ /* 0x0007e2000c101124 */
[----:B------:R-:W-:Y:S05]  /*9c70*/  BRA `(.L_x_17317) ;  /* 0x0000000400147947 */ /* 0x000fea0003800000 */
.L_x_17335:
        /* <DEDUP_REMOVED lines=17> */
.L_x_17342:
[----:B------:R-:W-:-:S04]  /*9d90*/  LOP3.LUT R3, R5, 0x80000000, RZ, 0xc0, !PT ;  /* 0x8000000005037812 */ /* 0x000fc800078ec0ff */
[----:B------:R-:W-:-:S04]  /*9da0*/  SHF.R.U32.HI R3, RZ, 0x18, R3 ;  /* 0x00000018ff037819 */ /* 0x000fc80000011603 */
[----:B------:R-:W-:-:S04]  /*9db0*/  LOP3.LUT R0, R0, R3, RZ, 0xfc, !PT ;  /* 0x0000000300007212 */ /* 0x000fc800078efcff */
[----:B------:R-:W-:-:S07]  /*9dc0*/  PRMT R4, R0, 0x7610, R4 ;  /* 0x0000761000047816 */ /* 0x000fce0000000004 */
.L_x_17341:
[----:B------:R-:W-:Y:S05]  /*9dd0*/  BSYNC B0 ;  /* 0x0000000000007941 */ /* 0x000fea0003800000 */
.L_x_17340:
[----:B------:R0:W-:Y:S01]  /*9de0*/  STG.E.U8 desc[UR36][R8.64], R4 ;  /* 0x0000000408007986 */ /* 0x0001e2000c101124 */
[----:B------:R-:W-:Y:S05]  /*9df0*/  BRA `(.L_x_17317) ;  /* 0x0000000000b47947 */ /* 0x000fea0003800000 */
.L_x_17334:
        /* <DEDUP_REMOVED lines=22> */
.L_x_17316:
        /* <DEDUP_REMOVED lines=16> */
.L_x_17345:
[----:B------:R-:W-:Y:S05]  /*a060*/  BRA `(.L_x_17317) ;  /* 0x0000000000187947 */ /* 0x000fea0003800000 */
.L_x_17344:
[----:B------:R-:W-:Y:S01]  /*a070*/  LOP3.LUT R4, R16, 0xffff, RZ, 0xc0, !PT ;  /* 0x0000ffff10047812 */ /* 0x000fe200078ec0ff */
[----:B------:R-:W-:-:S05]  /*a080*/  IMAD.MOV.U32 R5, RZ, RZ, RZ ;  /* 0x000000ffff057224 */ /* 0x000fca00078e00ff */
[----:B------:R1:W-:Y:S01]  /*a090*/  STG.E.64 desc[UR36][R8.64], R4 ;  /* 0x0000000408007986 */ /* 0x0003e2000c101b24 */
[----:B------:R-:W-:Y:S05]  /*a0a0*/  BRA `(.L_x_17317) ;  /* 0x0000000000087947 */ /* 0x000fea0003800000 */
.L_x_17343:
[----:B------:R-:W-:-:S05]  /*a0b0*/  LOP3.LUT R3, R16, 0xffff, RZ, 0xc0, !PT ;  /* 0x0000ffff10037812 */ /* 0x000fca00078ec0ff */
[----:B------:R0:W-:Y:S02]  /*a0c0*/  STG.E desc[UR36][R8.64], R3 ;  /* 0x0000000308007986 */ /* 0x0001e4000c101924 */
.L_x_17317:
        /* <DEDUP_REMOVED lines=23> */
.L_x_17349:
[----:B------:R0:W-:Y:S01]  /*a240*/  STG.E.U8 desc[UR36][R8.64], R24 ;  /* 0x0000001808007986 */ /* 0x0001e2000c101124 */
[----:B------:R-:W-:Y:S05]  /*a250*/  BRA `(.L_x_17351) ;  /* 0x0000000c00587947 */ /* 0x000fea0003800000 */
.L_x_17348:
        /* <DEDUP_REMOVED lines=10> */
.L_x_17353:
[----:B------:R-:W-:-:S05]  /*a300*/  LOP3.LUT R3, R24, 0xffff, RZ, 0xc0, !PT ;  /* 0x0000ffff18037812 */ /* 0x000fca00078ec0ff */
[----:B------:R0:W-:Y:S01]  /*a310*/  STG.E desc[UR36][R8.64], R3 ;  /* 0x0000000308007986 */ /* 0x0001e2000c101924 */
[----:B------:R-:W-:Y:S05]  /*a320*/  BRA `(.L_x_17351) ;  /* 0x0000000c00247947 */ /* 0x000fea0003800000 */
.L_x_17352:
[----:B------:R0:W-:Y:S01]  /*a330*/  STG.E.U16 desc[UR36][R8.64], R24 ;  /* 0x0000001808007986 */ /* 0x0001e2000c101524 */
[----:B------:R-:W-:Y:S05]  /*a340*/  BRA `(.L_x_17351) ;  /* 0x0000000c001c7947 */ /* 0x000fea0003800000 */
.L_x_17347:
        /* <DEDUP_REMOVED lines=9> */
.L_x_17355:
[----:B------:R-:W0:Y:S02]  /*a3e0*/  I2F.S16 R0, R24 ;  /* 0x0000001800007306 */ /* 0x000e240000101400 */
[----:B0-----:R-:W-:-:S05]  /*a3f0*/  F2FP.F16.F32.PACK_AB R0, RZ, R0 ;  /* 0x00000000ff00723e */ /* 0x001fca00000000ff */
[----:B------:R0:W-:Y:S01]  /*a400*/  STG.E.U16 desc[UR36][R8.64], R0 ;  /* 0x0000000008007986 */ /* 0x0001e2000c101524 */
[----:B------:R-:W-:Y:S05]  /*a410*/  BRA `(.L_x_17351) ;  /* 0x0000000800e87947 */ /* 0x000fea0003800000 */
.L_x_17354:
        /* <DEDUP_REMOVED lines=10> */
.L_x_17357:
[----:B------:R-:W0:Y:S02]  /*a4c0*/  I2F.S16 R24, R24 ;  /* 0x0000001800187306 */ /* 0x000e240000101400 */
[----:B0-----:R-:W-:-:S04]  /*a4d0*/  F2FP.F16.F32.PACK_AB R3, RZ, R24 ;  /* 0x00000018ff03723e */ /* 0x001fc800000000ff */
[----:B------:R-:W-:-:S05]  /*a4e0*/  PRMT R3, R3, 0x5410, RZ ;  /* 0x0000541003037816 */ /* 0x000fca00000000ff */
[----:B------:R3:W-:Y:S01]  /*a4f0*/  STG.E desc[UR36][R8.64], R3 ;  /* 0x0000000308007986 */ /* 0x0007e2000c101924 */
[----:B------:R-:W-:Y:S05]  /*a500*/  BRA `(.L_x_17351) ;  /* 0x0000000800ac7947 */ /* 0x000fea0003800000 */
.L_x_17356:
[----:B------:R-:W0:Y:S02]  /*a510*/  I2F.F64.S16 R24, R24 ;  /* 0x0000001800187312 */ /* 0x000e240000101c00 */
[----:B0-----:R4:W-:Y:S01]  /*a520*/  STG.E.64 desc[UR36][R8.64], R24 ;  /* 0x0000001808007986 */ /* 0x0019e2000c101b24 */
[----:B------:R-:W-:Y:S05]  /*a530*/  BRA `(.L_x_17351) ;  /* 0x0000000800a07947 */ /* 0x000fea0003800000 */
.L_x_17346:
        /* <DEDUP_REMOVED lines=10> */
.L_x_17360:
[----:B------:R-:W0:Y:S01]  /*a5e0*/  I2F.F64.S16 R4, R24 ;  /* 0x0000001800047312 */ /* 0x000e220000101c00 */
[----:B------:R-:W-:-:S05]  /*a5f0*/  CS2R R6, SRZ ;  /* 0x0000000000067805 */ /* 0x000fca000001ff00 */
[----:B0-----:R0:W-:Y:S01]  /*a600*/  STG.E.128 desc[UR36][R8.64], R4 ;  /* 0x0000000408007986 */ /* 0x0011e2000c101d24 */
[----:B------:R-:W-:Y:S05]  /*a610*/  BRA `(.L_x_17351) ;  /* 0x0000000800687947 */ /* 0x000fea0003800000 */
.L_x_17359:
        /* <DEDUP_REMOVED lines=21> */
.L_x_17364:
[----:B------:R-:W-:Y:S05]  /*a770*/  BSYNC B0 ;  /* 0x0000000000007941 */ /* 0x000fea0003800000 */
.L_x_17363:
[----:B------:R-:W-:-:S05]  /*a780*/  LOP3.LUT R5, R0, R5, RZ, 0xfc, !PT ;  /* 0x0000000500057212 */ /* 0x000fca00078efcff */
[----:B------:R0:W-:Y:S01]  /*a790*/  STG.E.U8 desc[UR36][R8.64], R5 ;  /* 0x0000000508007986 */ /* 0x0001e2000c101124 */
[----:B------:R-:W-:Y:S05]  /*a7a0*/  BRA `(.L_x_17351) ;  /* 0x0000000800047947 */ /* 0x000fea0003800000 */
.L_x_17362:
        /* <DEDUP_REMOVED lines=13> */
.L_x_17366:
[----:B------:R-:W-:Y:S01]  /*a880*/  IMAD.MOV.U32 R0, RZ, RZ, 0x7f ;  /* 0x0000007fff007424 */ /* 0x000fe200078e00ff */
[----:B------:R-:W-:-:S04]  /*a890*/  ISETP.GT.U32.AND P0, PT, R3, 0x7f800000, PT ;  /* 0x7f8000000300780c */ /* 0x000fc80003f04070 */
[----:B------:R-:W-:-:S09]  /*a8a0*/  SEL R0, R0, 0x7c, P0 ;  /* 0x0000007c00007807 */ /* 0x000fd20000000000 */
.L_x_17367:
[----:B------:R-:W-:Y:S05]  /*a8b0*/  BSYNC B0 ;  /* 0x0000000000007941 */ /* 0x000fea0003800000 */
.L_x_17365:
[----:B------:R-:W-:-:S04]  /*a8c0*/  LOP3.LUT R3, R5, 0x80000000, RZ, 0xc0, !PT ;  /* 0x8000000005037812 */ /* 0x000fc800078ec0ff */
[----:B------:R-:W-:-:S04]  /*a8d0*/  SHF.R.U32.HI R3, RZ, 0x18, R3 ;  /* 0x00000018ff037819 */ /* 0x000fc80000011603 */
[----:B------:R-:W-:-:S05]  /*a8e0*/  LOP3.LUT R3, R0, R3, RZ, 0xfc, !PT ;  /* 0x0000000300037212 */ /* 0x000fca00078efcff */
[----:B------:R0:W-:Y:S01]  /*a8f0*/  STG.E.U8 desc[UR36][R8.64], R3 ;  /* 0x0000000308007986 */ /* 0x0001e2000c101124 */
[----:B------:R-:W-:Y:S05]  /*a900*/  BRA `(.L_x_17351) ;  /* 0x0000000400ac7947 */ /* 0x000fea0003800000 */
.L_x_17361:
[----:B------:R-:W0:Y:S02]  /*a910*/  I2F.S16 R0, R24 ;  /* 0x0000001800007306 */ /* 0x000e240000101400 */
[----:B0-----:R-:W-:-:S05]  /*a920*/  F2FP.BF16.F32.PACK_AB R0, RZ, R0 ;  /* 0x00000000ff00723e */ /* 0x001fca00000010ff */
[----:B------:R0:W-:Y:S01]  /*a930*/  STG.E.U16 desc[UR36][R8.64], R0 ;  /* 0x0000000008007986 */ /* 0x0001e2000c101524 */
[----:B------:R-:W-:Y:S05]  /*a940*/  BRA `(.L_x_17351) ;  /* 0x00000004009c7947 */ /* 0x000fea0003800000 */
.L_x_17358:
        /* <DEDUP_REMOVED lines=10> */
.L_x_17370:
        /* <DEDUP_REMOVED lines=17> */
.L_x_17373:
[----:B------:R-:W-:-:S04]  /*ab00*/  LOP3.LUT R3, R5, 0x80000000, RZ, 0xc0, !PT ;  /* 0x8000000005037812 */ /* 0x000fc800078ec0ff */
[----:B------:R-:W-:-:S04]  /*ab10*/  SHF.R.U32.HI R3, RZ, 0x18, R3 ;  /* 0x00000018ff037819 */ /* 0x000fc80000011603 */
[----:B------:R-:W-:-:S04]  /*ab20*/  LOP3.LUT R0, R0, R3, RZ, 0xfc, !PT ;  /* 0x0000000300007212 */ /* 0x000fc800078efcff */
[----:B------:R-:W-:-:S07]  /*ab30*/  PRMT R4, R0, 0x7610, R4 ;  /* 0x0000761000047816 */ /* 0x000fce0000000004 */
.L_x_17372:
[----:B------:R-:W-:Y:S05]  /*ab40*/  BSYNC B0 ;  /* 0x0000000000007941 */ /* 0x000fea0003800000 */
.L_x_17371:
[----:B------:R0:W-:Y:S01]  /*ab50*/  STG.E.U8 desc[UR36][R8.64], R4 ;  /* 0x0000000408007986 */ /* 0x0001e2000c101124 */
[----:B------:R-:W-:Y:S05]  /*ab60*/  BRA `(.L_x_17351) ;  /* 0x0000000400147947 */ /* 0x000fea0003800000 */
.L_x_17369:
        /* <DEDUP_REMOVED lines=17> */
.L_x_17376:
[----:B------:R-:W-:-:S04]  /*ac80*/  LOP3.LUT R3, R5, 0x80000000, RZ, 0xc0, !PT ;  /* 0x8000000005037812 */ /* 0x000fc800078ec0ff */
[----:B------:R-:W-:-:S04]  /*ac90*/  SHF.R.U32.HI R3, RZ, 0x18, R3 ;  /* 0x00000018ff037819 */ /* 0x000fc80000011603 */
[----:B------:R-:W-:-:S04]  /*aca0*/  LOP3.LUT R0, R0, R3, RZ, 0xfc, !PT ;  /* 0x0000000300007212 */ /* 0x000fc800078efcff */
[----:B------:R-:W-:-:S07]  /*acb0*/  PRMT R4, R0, 0x7610, R4 ;  /* 0x0000761000047816 */ /* 0x000fce0000000004 */
.L_x_17375:
[----:B------:R-:W-:Y:S05]  /*acc0*/  BSYNC B0 ;  /* 0x0000000000007941 */ /* 0x000fea0003800000 */
.L_x_17374:
[----:B------:R0:W-:Y:S01]  /*acd0*/  STG.E.U8 desc[UR36][R8.64], R4 ;  /* 0x0000000408007986 */ /* 0x0001e2000c101124 */
[----:B------:R-:W-:Y:S05]  /*ace0*/  BRA `(.L_x_17351) ;  /* 0x0000000000b47947 */ /* 0x000fea0003800000 */
.L_x_17368:
        /* <DEDUP_REMOVED lines=22> */
.L_x_17350:
        /* <DEDUP_REMOVED lines=16> */
.L_x_17379:
[----:B------:R-:W-:Y:S05]  /*af50*/  BRA `(.L_x_17351) ;  /* 0x0000000000187947 */ /* 0x000fea0003800000 */
.L_x_17378:
[----:B------:R-:W-:Y:S01]  /*af60*/  LOP3.LUT R24, R24, 0xffff, RZ, 0xc0, !PT ;  /* 0x0000ffff18187812 */ /* 0x000fe200078ec0ff */
[----:B------:R-:W-:-:S05]  /*af70*/  IMAD.MOV.U32 R25, RZ, RZ, RZ ;  /* 0x000000ffff197224 */ /* 0x000fca00078e00ff */
[----:B------:R0:W-:Y:S01]  /*af80*/  STG.E.64 desc[UR36][R8.64], R24 ;  /* 0x0000001808007986 */ /* 0x0001e2000c101b24 */
[----:B------:R-:W-:Y:S05]  /*af90*/  BRA `(.L_x_17351) ;  /* 0x0000000000087947 */ /* 0x000fea0003800000 */
.L_x_17377:
[----:B------:R-:W-:-:S05]  /*afa0*/  LOP3.LUT R3, R24, 0xffff, RZ, 0xc0, !PT ;  /* 0x0000ffff18037812 */ /* 0x000fca00078ec0ff */
[----:B------:R0:W-:Y:S02]  /*afb0*/  STG.E desc[UR36][R8.64], R3 ;  /* 0x0000000308007986 */ /* 0x0001e4000c101924 */
.L_x_17351:
[----:B------:R-:W-:-:S07]  /*afc0*/  VIADD R17, R17, 0x80 ;  /* 0x0000008011117836 */ /* 0x000fce0000000000 */
.L_x_17311:
[----:B------:R-:W-:Y:S05]  /*afd0*/  BSYNC B6 ;  /* 0x0000000000067941 */ /* 0x000fea0003800000 */
.L_x_17310:
        /* <DEDUP_REMOVED lines=21> */
.L_x_17383:
[----:B------:R-:W-:Y:S01]  /*b130*/  STG.E.U8 desc[UR36][R2.64], R26 ;  /* 0x0000001a02007986 */ /* 0x000fe2000c101124 */
[----:B------:R-:W-:Y:S05]  /*b140*/  EXIT ;  /* 0x000000000000794d */ /* 0x000fea0003800000 */
.L_x_17382:
        /* <DEDUP_REMOVED lines=10> */
.L_x_17386:
[----:B------:R-:W-:-:S05]  /*b1f0*/  LOP3.LUT R5, R26, 0xffff, RZ, 0xc0, !PT ;  /* 0x0000ffff1a057812 */ /* 0x000fca00078ec0ff */
[----:B------:R-:W-:Y:S01]  /*b200*/  STG.E desc[UR36][R2.64], R5 ;  /* 0x0000000502007986 */ /* 0x000fe2000c101924 */
[----:B------:R-:W-:Y:S05]  /*b210*/  EXIT ;  /* 0x000000000000794d */ /* 0x000fea0003800000 */
.L_x_17385:
[----:B------:R-:W-:Y:S01]  /*b220*/  STG.E.U16 desc[UR36][R2.64], R26 ;  /* 0x0000001a02007986 */ /* 0x000fe2000c101524 */
[----:B------:R-:W-:Y:S05]  /*b230*/  EXIT ;  /* 0x000000000000794d */ /* 0x000fea0003800000 */
.L_x_17381:
        /* <DEDUP_REMOVED lines=9> */
.L_x_17388:
[----:B------:R-:W0:Y:S02]  /*b2d0*/  I2F.S16 R0, R26 ;  /* 0x0000001a00007306 */ /* 0x000e240000101400 */
[----:B0-----:R-:W-:-:S05]  /*b2e0*/  F2FP.F16.F32.PACK_AB R0, RZ, R0 ;  /* 0x00000000ff00723e */ /* 0x001fca00000000ff */
[----:B------:R-:W-:Y:S01]  /*b2f0*/  STG.E.U16 desc[UR36][R2.64], R0 ;  /* 0x0000000002007986 */ /* 0x000fe2000c101524 */
[----:B------:R-:W-:Y:S05]  /*b300*/  EXIT ;  /* 0x000000000000794d */ /* 0x000fea0003800000 */
.L_x_17387:
        /* <DEDUP_REMOVED lines=10> */
.L_x_17390:
[----:B------:R-:W0:Y:S02]  /*b3b0*/  I2F.S16 R26, R26 ;  /* 0x0000001a001a7306 */ /* 0x000e240000101400 */
[----:B0-----:R-:W-:-:S04]  /*b3c0*/  F2FP.F16.F32.PACK_AB R5, RZ, R26 ;  /* 0x0000001aff05723e */ /* 0x001fc800000000ff */
[----:B------:R-:W-:-:S05]  /*b3d0*/  PRMT R5, R5, 0x5410, RZ ;  /* 0x0000541005057816 */ /* 0x000fca00000000ff */
[----:B------:R-:W-:Y:S01]  /*b3e0*/  STG.E desc[UR36][R2.64], R5 ;  /* 0x0000000502007986 */ /* 0x000fe2000c101924 */
[----:B------:R-:W-:Y:S05]  /*b3f0*/  EXIT ;  /* 0x000000000000794d */ /* 0x000fea0003800000 */
.L_x_17389:
[----:B------:R-:W0:Y:S02]  /*b400*/  I2F.F64.S16 R26, R26 ;  /* 0x0000001a001a7312 */ /* 0x000e240000101c00 */
[----:B0-----:R-:W-:Y:S01]  /*b410*/  STG.E.64 desc[UR36][R2.64], R26 ;  /* 0x0000001a02007986 */ /* 0x001fe2000c101b24 */
[----:B------:R-:W-:Y:S05]  /*b420*/  EXIT ;  /* 0x000000000000794d */ /* 0x000fea0003800000 */
.L_x_17380:
        /* <DEDUP_REMOVED lines=10> */
.L_x_17393:
[----:B------:R-:W0:Y:S01]  /*b4d0*/  I2F.F64.S16 R4, R26 ;  /* 0x0000001a00047312 */ /* 0x000e220000101c00 */
[----:B------:R-:W-:-:S05]  /*b4e0*/  CS2R R6, SRZ ;  /* 0x0000000000067805 */ /* 0x000fca000001ff00 */
[----:B0-----:R-:W-:Y:S01]  /*b4f0*/  STG.E.128 desc[UR36][R2.64], R4 ;  /* 0x0000000402007986 */ /* 0x001fe2000c101d24 */
[----:B------:R-:W-:Y:S05]  /*b500*/  EXIT ;  /* 0x000000000000794d */ /* 0x000fea0003800000 */
.L_x_17392:
        /* <DEDUP_REMOVED lines=21> */
.L_x_17397:
[----:B------:R-:W-:Y:S05]  /*b660*/  BSYNC B0 ;  /* 0x0000000000007941 */ /* 0x000fea0003800000 */
.L_x_17396:
[----:B------:R-:W-:-:S05]  /*b670*/  LOP3.LUT R5, R0, R5, RZ, 0xfc, !PT ;  /* 0x0000000500057212 */ /* 0x000fca00078efcff */
[----:B------:R-:W-:Y:S01]  /*b680*/  STG.E.U8 desc[UR36][R2.64], R5 ;  /* 0x0000000502007986 */ /* 0x000fe2000c101124 */
[----:B------:R-:W-:Y:S05]  /*b690*/  EXIT ;  /* 0x000000000000794d */ /* 0x000fea0003800000 */
.L_x_17395:
        /* <DEDUP_REMOVED lines=13> */
.L_x_17399:
[----:B------:R-:W-:Y:S01]  /*b770*/  IMAD.MOV.U32 R0, RZ, RZ, 0x7f ;  /* 0x0000007fff007424 */ /* 0x000fe200078e00ff */
[----:B------:R-:W-:-:S04]  /*b780*/  ISETP.GT.U32.AND P0, PT, R4, 0x7f800000, PT ;  /* 0x7f8000000400780c */ /* 0x000fc80003f04070 */
[----:B------:R-:W-:-:S09]  /*b790*/  SEL R0, R0, 0x7c, P0 ;  /* 0x0000007c00007807 */ /* 0x000fd20000000000 */
.L_x_17400:
[----:B------:R-:W-:Y:S05]  /*b7a0*/  BSYNC B0 ;  /* 0x0000000000007941 */ /* 0x000fea0003800000 */
.L_x_17398:
[----:B------:R-:W-:-:S04]  /*b7b0*/  LOP3.LUT R4, R5, 0x80000000, RZ, 0xc0, !PT ;  /* 0x8000000005047812 */ /* 0x000fc800078ec0ff */
[----:B------:R-:W-:-:S04]  /*b7c0*/  SHF.R.U32.HI R5, RZ, 0x18, R4 ;  /* 0x00000018ff057819 */ /* 0x000fc80000011604 */
[----:B------:R-:W-:-:S05]  /*b7d0*/  LOP3.LUT R5, R0, R5, RZ, 0xfc, !PT ;  /* 0x0000000500057212 */ /* 0x000fca00078efcff */
[----:B------:R-:W-:Y:S01]  /*b7e0*/  STG.E.U8 desc[UR36][R2.64], R5 ;  /* 0x0000000502007986 */ /* 0x000fe2000c101124 */
[----:B------:R-:W-:Y:S05]  /*b7f0*/  EXIT ;  /* 0x000000000000794d */ /* 0x000fea0003800000 */
.L_x_17394:
[----:B------:R-:W0:Y:S02]  /*b800*/  I2F.S16 R0, R26 ;  /* 0x0000001a00007306 */ /* 0x000e240000101400 */
[----:B0-----:R-:W-:-:S05]  /*b810*/  F2FP.BF16.F32.PACK_AB R0, RZ, R0 ;  /* 0x00000000ff00723e */ /* 0x001fca00000010ff */
[----:B------:R-:W-:Y:S01]  /*b820*/  STG.E.U16 desc[UR36][R2.64], R0 ;  /* 0x0000000002007986 */ /* 0x000fe2000c101524 */
[----:B------:R-:W-:Y:S05]  /*b830*/  EXIT ;  /* 0x000000000000794d */ /* 0x000fea0003800000 */
.L_x_17391:
        /* <DEDUP_REMOVED lines=10> */
.L_x_17403:
        /* <DEDUP_REMOVED lines=17> */
.L_x_17406:
[----:B------:R-:W-:-:S04]  /*b9f0*/  LOP3.LUT R0, R7, 0x80000000, RZ, 0xc0, !PT ;  /* 0x8000000007007812 */ /* 0x000fc800078ec0ff */
[----:B------:R-:W-:-:S04]  /*ba00*/  SHF.R.U32.HI R5, RZ, 0x18, R0 ;  /* 0x00000018ff057819 */ /* 0x000fc80000011600 */
[----:B------:R-:W-:-:S04]  /*ba10*/  LOP3.LUT R4, R4, R5, RZ, 0xfc, !PT ;  /* 0x0000000504047212 */ /* 0x000fc800078efcff */
[----:B------:R-:W-:-:S07]  /*ba20*/  PRMT R0, R4, 0x7610, R0 ;  /* 0x0000761004007816 */ /* 0x000fce0000000000 */
.L_x_17405:
[----:B------:R-:W-:Y:S05]  /*ba30*/  BSYNC B0 ;  /* 0x0000000000007941 */ /* 0x000fea0003800000 */
.L_x_17404:
[----:B------:R-:W-:Y:S01]  /*ba40*/  STG.E.U8 desc[UR36][R2.64], R0 ;  /* 0x0000000002007986 */ /* 0x000fe2000c101124 */
[----:B------:R-:W-:Y:S05]  /*ba50*/  EXIT ;  /* 0x000000000000794d */ /* 0x000fea0003800000 */
.L_x_17402:
        /* <DEDUP_REMOVED lines=17> */
.L_x_17409:
[----:B------:R-:W-:-:S04]  /*bb70*/  LOP3.LUT R0, R7, 0x80000000, RZ, 0xc0, !PT ;  /* 0x8000000007007812 */ /* 0x000fc800078ec0ff */
[----:B------:R-:W-:-:S04]  /*bb80*/  SHF.R.U32.HI R5, RZ, 0x18, R0 ;  /* 0x00000018ff057819 */ /* 0x000fc80000011600 */
[----:B------:R-:W-:-:S04]  /*bb90*/  LOP3.LUT R4, R4, R5, RZ, 0xfc, !PT ;  /* 0x0000000504047212 */ /* 0x000fc800078efcff */
[----:B------:R-:W-:-:S07]  /*bba0*/  PRMT R0, R4, 0x7610, R0 ;  /* 0x0000761004007816 */ /* 0x000fce0000000000 */
.L_x_17408:
[----:B------:R-:W-:Y:S05]  /*bbb0*/  BSYNC B0 ;  /* 0x0000000000007941 */ /* 0x000fea0003800000 */
.L_x_17407:
[----:B------:R-:W-:Y:S01]  /*bbc0*/  STG.E.U8 desc[UR36][R2.64], R0 ;  /* 0x0000000002007986 */ /* 0x000fe2000c101124 */
[----:B------:R-:W-:Y:S05]  /*bbd0*/  EXIT ;  /* 0x000000000000794d */ /* 0x000fea0003800000 */
.L_x_17401:
        /* <DEDUP_REMOVED lines=22> */
.L_x_17384:
        /* <DEDUP_REMOVED lines=16> */
.L_x_17412:
[----:B------:R-:W-:Y:S05]  /*be40*/  EXIT ;  /* 0x000000000000794d */ /* 0x000fea0003800000 */
.L_x_17411:
[----:B------:R-:W-:Y:S01]  /*be50*/  LOP3.LUT R26, R26, 0xffff, RZ, 0xc0, !PT ;  /* 0x0000ffff1a1a7812 */ /* 0x000fe200078ec0ff */
[----:B------:R-:W-:-:S05]  /*be60*/  IMAD.MOV.U32 R27, RZ, RZ, RZ ;  /* 0x000000ffff1b7224 */ /* 0x000fca00078e00ff */
[----:B------:R-:W-:Y:S01]  /*be70*/  STG.E.64 desc[UR36][R2.64], R26 ;  /* 0x0000001a02007986 */ /* 0x000fe2000c101b24 */
[----:B------:R-:W-:Y:S05]  /*be80*/  EXIT ;  /* 0x000000000000794d */ /* 0x000fea0003800000 */
.L_x_17410:
[----:B------:R-:W-:-:S05]  /*be90*/  LOP3.LUT R5, R26, 0xffff, RZ, 0xc0, !PT ;  /* 0x0000ffff1a057812 */ /* 0x000fca00078ec0ff */
[----:B------:R-:W-:Y:S01]  /*bea0*/  STG.E desc[UR36][R2.64], R5 ;  /* 0x0000000502007986 */ /* 0x000fe2000c101924 */
[----:B------:R-:W-:Y:S05]  /*beb0*/  EXIT ;  /* 0x000000000000794d */ /* 0x000fea0003800000 */
.L_x_17413:
        /* <DEDUP_REMOVED lines=12> */
.L_x_43911:


//--------------------- .text._ZN2at6native18elementwise_kernelILi128ELi4EZNS0_22gpu_kernel_impl_nocastINS0_13BinaryFunctorIbbbZZZNS0_22logical_or_kernel_cudaERNS_14TensorIteratorEENKUlvE0_clEvENKUlvE7_clEvEUlbbE_EEEEvRNS_18TensorIteratorBaseERKT_EUliE_EEviT1_ --------------------------
	.section	.text._ZN2at6native18elementwise_kernelILi128ELi4EZNS0_22gpu_kernel_impl_nocastINS0_13BinaryFunctorIbbbZZZNS0_22logical_or_kernel_cudaERNS_14TensorIteratorEENKUlvE0_clEvENKUlvE7_clEvEUlbbE_EEEEvRNS_18TensorIteratorBaseERKT_EUliE_EEviT1_,"ax",@progbits
	.align	128
        .global         _ZN2at6native18elementwise_kernelILi128ELi4EZNS0_22gpu_kernel_impl_nocastINS0_13BinaryFunctorIbbbZZZNS0_22logical_or_kernel_cudaERNS_14TensorIteratorEENKUlvE0_clEvENKUlvE7_clEvEUlbbE_EEEEvRNS_18TensorIteratorBaseERKT_EUliE_EEviT1_
        .type           _ZN2at6native18elementwise_kernelILi128ELi4EZNS0_22gpu_kernel_impl_nocastINS0_13BinaryFunctorIbbbZZZNS0_22logical_or_kernel_cudaERNS_14TensorIteratorEENKUlvE0_clEvENKUlvE7_clEvEUlbbE_EEEEvRNS_18TensorIteratorBaseERKT_EUliE_EEviT1_,@function
        .size           _ZN2at6native18elementwise_kernelILi128ELi4EZNS0_22gpu_kernel_impl_nocastINS0_13BinaryFunctorIbbbZZZNS0_22logical_or_kernel_cudaERNS_14TensorIteratorEENKUlvE0_clEvENKUlvE7_clEvEUlbbE_EEEEvRNS_18TensorIteratorBaseERKT_EUliE_EEviT1_,(.L_x_43912 - _ZN2at6native18elementwise_kernelILi128ELi4EZNS0_22gpu_kernel_impl_nocastINS0_13BinaryFunctorIbbbZZZNS0_22logical_or_kernel_cudaERNS_14TensorIteratorEENKUlvE0_clEvENKUlvE7_clEvEUlbbE_EEEEvRNS_18TensorIteratorBaseERKT_EUliE_EEviT1_)
        .other          _ZN2at6native18elementwise_kernelILi128ELi4EZNS0_22gpu_kernel_impl_nocastINS0_13BinaryFunctorIbbbZZZNS0_22logical_or_kernel_cudaERNS_14TensorIteratorEENKUlvE0_clEvENKUlvE7_clEvEUlbbE_EEEEvRNS_18TensorIteratorBaseERKT_EUliE_EEviT1_,@"STO_CUDA_ENTRY STV_DEFAULT"
_ZN2at6native18elementwise_kernelILi128ELi4EZNS0_22gpu_kernel_impl_nocastINS0_13BinaryFunctorIbbbZZZNS0_22logical_or_kernel_cudaERNS_14TensorIteratorEENKUlvE0_clEvENKUlvE7_clEvEUlbbE_EEEEvRNS_18TensorIteratorBaseERKT_EUliE_EEviT1_:
.text._ZN2at6native18elementwise_kernelILi128ELi4EZNS0_22gpu_kernel_impl_nocastINS0_13BinaryFunctorIbbbZZZNS0_22logical_or_kernel_cudaERNS_14TensorIteratorEENKUlvE0_clEvENKUlvE7_clEvEUlbbE_EEEEvRNS_18TensorIteratorBaseERKT_EUliE_EEviT1_:
        /* <DEDUP_REMOVED lines=363> */
.L_x_17416:
[----:B------:R-:W-:Y:S01]  /*16b0*/  ULDC.64 UR8, c[0x0][0x480] ;  /* 0x0001200000087ab9 */ /* 0x000fe20000000a00 */
[----:B------:R-:W-:Y:S01]  /*16c0*/  ULDC.64 UR10, c[0x0][0x488] ;  /* 0x00012200000a7ab9 */ /* 0x000fe20000000a00 */
[----:B------:R-:W-:Y:S02]  /*16d0*/  IADD3 R8, P0, R0, UR8, RZ ;  /* 0x0000000800087c10 */ /* 0x000fe4000ff1e0ff */
[----:B------:R-:W-:Y:S02]  /*16e0*/  IADD3 R6, P1, R2, UR10, RZ ;  /* 0x0000000a02067c10 */ /* 0x000fe4000ff3e0ff */
[----:B------:R-:W-:Y:S01]  /*16f0*/  IADD3.X R9, RZ, UR9, RZ, P0, !PT ;  /* 0x00000009ff097c10 */ /* 0x000fe200087fe4ff */
[----:B------:R-:W-:Y:S01]  /*1700*/  ULDC.64 UR8, c[0x0][0x478] ;  /* 0x00011e0000087ab9 */ /* 0x000fe20000000a00 */
[----:B------:R-:W-:-:S04]  /*1710*/  IADD3.X R7, RZ, UR11, RZ, P1, !PT ;  /* 0x0000000bff077c10 */ /* 0x000fc80008ffe4ff */
[----:B------:R-:W2:Y:S04]  /*1720*/  LDG.E.U8 R9, desc[UR4][R8.64] ;  /* 0x0000000408097981 */ /* 0x000ea8000c1e1100 */
[----:B------:R-:W2:Y:S01]  /*1730*/  LDG.E.U8 R6, desc[UR4][R6.64] ;  /* 0x0000000406067981 */ /* 0x000ea2000c1e1100 */
[----:B------:R-:W-:-:S04]  /*1740*/  IADD3 R4, P1, R5, UR8, RZ ;  /* 0x0000000805047c10 */ /* 0x000fc8000ff3e0ff */
[----:B------:R-:W-:Y:S02]  /*1750*/  IADD3.X R5, RZ, UR9, RZ, P1, !PT ;  /* 0x00000009ff057c10 */ /* 0x000fe40008ffe4ff */
[----:B------:R-:W-:Y:S02]  /*1760*/  IADD3 R3, R3, 0x80, RZ ;  /* 0x0000008003037810 */ /* 0x000fe40007ffe0ff */
[----:B--2---:R-:W-:-:S04]  /*1770*/  LOP3.LUT P0, RZ, R6, 0xff, R9, 0xc8, !PT ;  /* 0x000000ff06ff7812 */ /* 0x004fc8000780c809 */
[----:B------:R-:W-:-:S05]  /*1780*/  SEL R11, RZ, 0x1, !P0 ;  /* 0x00000001ff0b7807 */ /* 0x000fca0004000000 */
[----:B------:R0:W-:Y:S04]  /*1790*/  STG.E.U8 desc[UR4][R4.64], R11 ;  /* 0x0000000b04007986 */ /* 0x0001e8000c101104 */
.L_x_17415:
[----:B------:R-:W-:Y:S05]  /*17a0*/  BSYNC B0 ;  /* 0x0000000000007941 */ /* 0x000fea0003800000 */
.L_x_17414:
        /* <DEDUP_REMOVED lines=356> */
.L_x_17419:
        /* <DEDUP_REMOVED lines=14> */
[----:B------:R1:W-:Y:S01]  /*2ed0*/  STG.E.U8 desc[UR4][R4.64], R11 ;  /* 0x0000000b04007986 */ /* 0x0003e2000c101104 */
[----:B------:R-:W-:-:S13]  /*2ee0*/  ISETP.GE.AND P0, PT, R3, UR6, PT ;  /* 0x0000000603007c0c */ /* 0x000fda000bf06270 */
[----:B-1----:R-:W-:Y:S05]  /*2ef0*/  @P0 BRA `(.L_x_17418) ;  /* 0x0000001400c00947 */ /* 0x002fea0003800000 */
        /* <DEDUP_REMOVED lines=353> */
.L_x_17420:
        /* <DEDUP_REMOVED lines=15> */
.L_x_17418:
[----:B------:R-:W-:Y:S05]  /*4600*/  BSYNC B0 ;  /* 0x0000000000007941 */ /* 0x000fea0003800000 */
.L_x_17417:
[----:B------:R-:W-:-:S13]  /*4610*/  ISETP.GE.AND P0, PT, R3, UR6, PT ;  /* 0x0000000603007c0c */ /* 0x000fda000bf06270 */
[----:B------:R-:W-:Y:S05]  /*4620*/  @P0 EXIT ;  /* 0x000000000000094d */ /* 0x000fea0003800000 */
[----:B01----:R-:W0:Y:S01]  /*4630*/  LDC R4, c[0x0][0x218] ;  /* 0x00008600ff047b82 */ /* 0x003e220000000800 */
        /* <DEDUP_REMOVED lines=352> */
.L_x_17421:
        /* <DEDUP_REMOVED lines=11> */
[----:B--2---:R-:W-:-:S04]  /*5cf0*/  LOP3.LUT P0, RZ, R2, 0xff, R7, 0xc8, !PT ;  /* 0x000000ff02ff7812 */ /* 0x004fc8000780c807 */
[----:B------:R-:W-:-:S05]  /*5d00*/  SEL R9, RZ, 0x1, !P0 ;  /* 0x00000001ff097807 */ /* 0x000fca0004000000 */
[----:B------:R-:W-:Y:S01]  /*5d10*/  STG.E.U8 desc[UR4][R4.64], R9 ;  /* 0x0000000904007986 */ /* 0x000fe2000c101104 */
[----:B------:R-:W-:Y:S05]  /*5d20*/  EXIT ;  /* 0x000000000000794d */ /* 0x000fea0003800000 */
.L_x_17422:
        /* <DEDUP_REMOVED lines=13> */
.L_x_43912:


//--------------------- .text._ZN2at6native27unrolled_elementwise_kernelINS0_13BinaryFunctorIbbbZZZNS0_22logical_or_kernel_cudaERNS_14TensorIteratorEENKUlvE0_clEvENKUlvE7_clEvEUlbbE_EESt5arrayIPcLm3EELi4E23TrivialOffsetCalculatorILi2EjESC_ILi1EjENS0_6memory15LoadWithoutCastENSF_16StoreWithoutCastEEEviT_T0_T2_T3_T4_T5_ --------------------------
	.section	.text._ZN2at6native27unrolled_elementwise_kernelINS0_13BinaryFunctorIbbbZZZNS0_22logical_or_kernel_cudaERNS_14TensorIteratorEENKUlvE0_clEvENKUlvE7_clEvEUlbbE_EESt5arrayIPcLm3EELi4E23TrivialOffsetCalculatorILi2EjESC_ILi1EjENS0_6memory15LoadWithoutCastENSF_16StoreWithoutCastEEEviT_T0_T2_T3_T4_T5_,"ax",@progbits
	.align	128
        .global         _ZN2at6native27unrolled_elementwise_kernelINS0_13BinaryFunctorIbbbZZZNS0_22logical_or_kernel_cudaERNS_14TensorIteratorEENKUlvE0_clEvENKUlvE7_clEvEUlbbE_EESt5arrayIPcLm3EELi4E23TrivialOffsetCalculatorILi2EjESC_ILi1EjENS0_6memory15LoadWithoutCastENSF_16StoreWithoutCastEEEviT_T0_T2_T3_T4_T5_
        .type           _ZN2at6native27unrolled_elementwise_kernelINS0_13BinaryFunctorIbbbZZZNS0_22logical_or_kernel_cudaERNS_14TensorIteratorEENKUlvE0_clEvENKUlvE7_clEvEUlbbE_EESt5arrayIPcLm3EELi4E23TrivialOffsetCalculatorILi2EjESC_ILi1EjENS0_6memory15LoadWithoutCastENSF_16StoreWithoutCastEEEviT_T0_T2_T3_T4_T5_,@function
        .size           _ZN2at6native27unrolled_elementwise_kernelINS0_13BinaryFunctorIbbbZZZNS0_22logical_or_kernel_cudaERNS_14TensorIteratorEENKUlvE0_clEvENKUlvE7_clEvEUlbbE_EESt5arrayIPcLm3EELi4E23TrivialOffsetCalculatorILi2EjESC_ILi1EjENS0_6memory15LoadWithoutCastENSF_16StoreWithoutCastEEEviT_T0_T2_T3_T4_T5_,(.L_x_43913 - _ZN2at6native27unrolled_elementwise_kernelINS0_13BinaryFunctorIbbbZZZNS0_22logical_or_kernel_cudaERNS_14TensorIteratorEENKUlvE0_clEvENKUlvE7_clEvEUlbbE_EESt5arrayIPcLm3EELi4E23TrivialOffsetCalculatorILi2EjESC_ILi1EjENS0_6memory15LoadWithoutCastENSF_16StoreWithoutCastEEEviT_T0_T2_T3_T4_T5_)
        .other          _ZN2at6native27unrolled_elementwise_kernelINS0_13BinaryFunctorIbbbZZZNS0_22logical_or_kernel_cudaERNS_14TensorIteratorEENKUlvE0_clEvENKUlvE7_clEvEUlbbE_EESt5arrayIPcLm3EELi4E23TrivialOffsetCalculatorILi2EjESC_ILi1EjENS0_6memory15LoadWithoutCastENSF_16StoreWithoutCastEEEviT_T0_T2_T3_T4_T5_,@"STO_CUDA_ENTRY STV_DEFAULT"
_ZN2at6native27unrolled_elementwise_kernelINS0_13BinaryFunctorIbbbZZZNS0_22logical_or_kernel_cudaERNS_14TensorIteratorEENKUlvE0_clEvENKUlvE7_clEvEUlbbE_EESt5arrayIPcLm3EELi4E23TrivialOffsetCalculatorILi2EjESC_ILi1EjENS0_6memory15LoadWithoutCastENSF_16StoreWithoutCastEEEviT_T0_T2_T3_T4_T5_:
.text._ZN2at6native27unrolled_elementwise_kernelINS0_13BinaryFunctorIbbbZZZNS0_22logical_or_kernel_cudaERNS_14TensorIteratorEENKUlvE0_clEvENKUlvE7_clEvEUlbbE_EESt5arrayIPcLm3EELi4E23TrivialOffsetCalculatorILi2EjESC_ILi1EjENS0_6memory15LoadWithoutCastENSF_16StoreWithoutCastEEEviT_T0_T2_T3_T4_T5_:
        /* <DEDUP_REMOVED lines=21> */
[----:B------:R1:W3:Y:S01]  /*0150*/  @!P1 LDG.E.U8 R13, desc[UR4][R20.64] ;  /* 0x00000004140d9981 */ /* 0x0002e2000c1e1100 */
[----:B------:R-:W-:-:S04]  /*0160*/  @!P1 IMAD.X R23, RZ, RZ, R11, P4 ;  /* 0x000000ffff179224 */ /* 0x000fc800020e060b */
[----:B------:R-:W4:Y:S01]  /*0170*/  @!P3 LDC.64 R4, c[0x0][0x220] ;  /* 0x00008800ff04bb82 */ /* 0x000f220000000a00 */
[----:B------:R-:W-:Y:S01]  /*0180*/  @!P3 IMAD R27, R0, 0x200, R17 ;  /* 0x00000200001bb824 */ /* 0x000fe200078e0211 */
[----:B------:R-:W3:Y:S01]  /*0190*/  @!P1 LDG.E.U8 R14, desc[UR4][R22.64] ;  /* 0x00000004160e9981 */ /* 0x000ee2000c1e1100 */
[----:B------:R-:W-:Y:S01]  /*01a0*/  @!P3 VIADD R17, R17, 0x80 ;  /* 0x000000801111b836 */ /* 0x000fe20000000000 */
[----:B--2---:R-:W-:-:S04]  /*01b0*/  @!P2 IADD3 R18, P5, R25, R18, RZ ;  /* 0x000000121912a210 */ /* 0x004fc80007fbe0ff */
[----:B------:R-:W2:Y:S01]  /*01c0*/  @!P3 LDC.64 R6, c[0x0][0x228] ;  /* 0x00008a00ff06bb82 */ /* 0x000ea20000000a00 */
[----:B------:R-:W-:Y:S01]  /*01d0*/  ISETP.GE.AND P0, PT, R17, R12, PT ;  /* 0x0000000c1100720c */ /* 0x000fe20003f06270 */
[----:B------:R-:W-:Y:S01]  /*01e0*/  @!P2 IMAD.X R19, RZ, RZ, R19, P5 ;  /* 0x000000ffff13a224 */ /* 0x000fe200028e0613 */
[----:B0-----:R-:W-:-:S04]  /*01f0*/  @!P2 IADD3 R2, P4, R25, R2, RZ ;  /* 0x000000021902a210 */ /* 0x001fc80007f9e0ff */
[----:B------:R0:W3:Y:S01]  /*0200*/  @!P2 LDG.E.U8 R16, desc[UR4][R18.64] ;  /* 0x000000041210a981 */ /* 0x0000e2000c1e1100 */
[----:B------:R-:W-:-:S06]  /*0210*/  @!P2 IMAD.X R3, RZ, RZ, R3, P4 ;  /* 0x000000ffff03a224 */ /* 0x000fcc00020e0603 */
[----:B------:R-:W0:Y:S01]  /*0220*/  @!P0 LDC.64 R8, c[0x0][0x220] ;  /* 0x00008800ff088b82 */ /* 0x000e220000000a00 */
[----:B------:R-:W3:Y:S01]  /*0230*/  @!P2 LDG.E.U8 R2, desc[UR4][R2.64] ;  /* 0x000000040202a981 */ /* 0x000ee2000c1e1100 */
[C---:B----4-:R-:W-:Y:S02]  /*0240*/  @!P3 IADD3 R4, P5, R27.reuse, R4, RZ ;  /* 0x000000041b04b210 */ /* 0x050fe40007fbe0ff */
[----:B--2---:R-:W-:-:S03]  /*0250*/  @!P3 IADD3 R6, P6, R27, R6, RZ ;  /* 0x000000061b06b210 */ /* 0x004fc60007fde0ff */
[----:B------:R-:W-:Y:S01]  /*0260*/  @!P3 IMAD.X R5, RZ, RZ, R5, P5 ;  /* 0x000000ffff05b224 */ /* 0x000fe200028e0605 */
[----:B------:R-:W2:Y:S01]  /*0270*/  @!P0 LDC.64 R10, c[0x0][0x228] ;  /* 0x00008a00ff0a8b82 */ /* 0x000ea20000000a00 */
[----:B------:R-:W-:-:S03]  /*0280*/  @!P3 IMAD.X R7, RZ, RZ, R7, P6 ;  /* 0x000000ffff07b224 */ /* 0x000fc600030e0607 */
[----:B------:R-:W4:Y:S04]  /*0290*/  @!P3 LDG.E.U8 R4, desc[UR4][R4.64] ;  /* 0x000000040404b981 */ /* 0x000f28000c1e1100 */
[----:B------:R2:W4:Y:S01]  /*02a0*/  @!P3 LDG.E.U8 R6, desc[UR4][R6.64] ;  /* 0x000000040606b981 */ /* 0x000522000c1e1100 */
[----:B-1----:R-:W-:-:S05]  /*02b0*/  @!P0 IMAD R21, R0, 0x200, R17 ;  /* 0x0000020000158824 */ /* 0x002fca00078e0211 */
[----:B0-----:R-:W-:-:S05]  /*02c0*/  @!P0 IADD3 R18, P4, R21, R8, RZ ;  /* 0x0000000815128210 */ /* 0x001fca0007f9e0ff */
[----:B------:R-:W-:Y:S02]  /*02d0*/  @!P0 IMAD.X R19, RZ, RZ, R9, P4 ;  /* 0x000000ffff138224 */ /* 0x000fe400020e0609 */
[----:B------:R-:W0:Y:S01]  /*02e0*/  @!P1 LDC.64 R8, c[0x0][0x218] ;  /* 0x00008600ff089b82 */ /* 0x000e220000000a00 */
[----:B--2---:R-:W-:Y:S02]  /*02f0*/  @!P0 IADD3 R20, P5, R21, R10, RZ ;  /* 0x0000000a15148210 */ /* 0x004fe40007fbe0ff */
[----:B------:R-:W-:Y:S01]  /*0300*/  PRMT R7, RZ, 0x7610, R7 ;  /* 0x00007610ff077816 */ /* 0x000fe20000000007 */
[----:B------:R-:W-:Y:S01]  /*0310*/  VIADD R17, R15, 0x80 ;  /* 0x000000800f117836 */ /* 0x000fe20000000000 */
[----:B------:R1:W5:Y:S01]  /*0320*/  @!P0 LDG.E.U8 R10, desc[UR4][R18.64] ;  /* 0x00000004120a8981 */ /* 0x000362000c1e1100 */
[----:B------:R-:W-:Y:S02]  /*0330*/  @!P0 IMAD.X R21, RZ, RZ, R11, P5 ;  /* 0x000000ffff158224 */ /* 0x000fe400028e060b */
[----:B------:R-:W-:-:S02]  /*0340*/  IMAD.MOV.U32 R3, RZ, RZ, R15 ;  /* 0x000000ffff037224 */ /* 0x000fc400078e000f */
[----:B------:R-:W-:Y:S01]  /*0350*/  @!P1 IMAD.MOV.U32 R3, RZ, RZ, R17 ;  /* 0x000000ffff039224 */ /* 0x000fe200078e0011 */
[----:B------:R1:W5:Y:S01]  /*0360*/  @!P0 LDG.E.U8 R11, desc[UR4][R20.64] ;  /* 0x00000004140b8981 */ /* 0x000362000c1e1100 */
[----:B------:R-:W-:Y:S01]  /*0370*/  PRMT R5, RZ, 0x7610, R5 ;  /* 0x00007610ff057816 */ /* 0x000fe20000000005 */
[----:B------:R-:W-:Y:S01]  /*0380*/  BSSY B0, `(.L_x_17423) ;  /* 0x0000026000007945 */ /* 0x000fe20003800000 */
[----:B---3--:R-:W-:Y:S01]  /*0390*/  @!P1 ISETP.NE.AND P5, PT, R13, RZ, PT ;  /* 0x000000ff0d00920c */ /* 0x008fe20003fa5270 */
[----:B------:R-:W-:-:S03]  /*03a0*/  @!P1 IMAD R13, R0, 0x200, R15 ;  /* 0x00000200000d9824 */ /* 0x000fc600078e020f */
[----:B------:R-:W-:Y:S02]  /*03b0*/  @!P1 SEL R7, RZ, 0x1, !P5 ;  /* 0x00000001ff079807 */ /* 0x000fe40006800000 */
[----:B------:R-:W-:Y:S02]  /*03c0*/  @!P1 ISETP.NE.AND P4, PT, R14, RZ, PT ;  /* 0x000000ff0e00920c */ /* 0x000fe40003f85270 */
[----:B------:R-:W-:Y:S02]  /*03d0*/  PRMT R14, RZ, 0x7610, R14 ;  /* 0x00007610ff0e7816 */ /* 0x000fe4000000000e */
[----:B0-----:R-:W-:Y:S02]  /*03e0*/  @!P1 IADD3 R8, P5, R13, R8, RZ ;  /* 0x000000080d089210 */ /* 0x001fe40007fbe0ff */
[----:B------:R-:W-:-:S03]  /*03f0*/  @!P1 SEL R14, RZ, 0x1, !P4 ;  /* 0x00000001ff0e9807 */ /* 0x000fc60006000000 */
[----:B------:R-:W-:Y:S01]  /*0400*/  @!P1 IMAD.X R9, RZ, RZ, R9, P5 ;  /* 0x000000ffff099224 */ /* 0x000fe200028e0609 */
[----:B------:R-:W-:Y:S02]  /*0410*/  LOP3.LUT R7, R14, R7, RZ, 0xfc, !PT ;  /* 0x000000070e077212 */ /* 0x000fe400078efcff */
[----:B------:R-:W-:-:S03]  /*0420*/  @!P2 ISETP.NE.AND P6, PT, R16, RZ, PT ;  /* 0x000000ff1000a20c */ /* 0x000fc60003fc5270 */
[----:B------:R1:W-:Y:S01]  /*0430*/  @!P1 STG.E.U8 desc[UR4][R8.64], R7 ;  /* 0x0000000708009986 */ /* 0x0003e2000c101104 */
[----:B------:R-:W-:Y:S02]  /*0440*/  @!P2 SEL R5, RZ, 0x1, !P6 ;  /* 0x00000001ff05a807 */ /* 0x000fe40007000000 */
[----:B------:R-:W-:Y:S02]  /*0450*/  @!P2 ISETP.NE.AND P4, PT, R2, RZ, PT ;  /* 0x000000ff0200a20c */ /* 0x000fe40003f85270 */
[----:B------:R-:W-:Y:S02]  /*0460*/  PRMT R2, RZ, 0x7610, R2 ;  /* 0x00007610ff027816 */ /* 0x000fe40000000002 */
[----:B------:R-:W-:Y:S02]  /*0470*/  @!P2 SEL R2, RZ, 0x1, !P4 ;  /* 0x00000001ff02a807 */ /* 0x000fe40006000000 */
[----:B------:R-:W-:Y:S02]  /*0480*/  ISETP.GE.AND P2, PT, R3, R12, PT ;  /* 0x0000000c0300720c */ /* 0x000fe40003f46270 */
[----:B------:R-:W-:-:S02]  /*0490*/  PRMT R13, RZ, 0x7610, R13 ;  /* 0x00007610ff0d7816 */ /* 0x000fc4000000000d */
[----:B----4-:R-:W-:Y:S02]  /*04a0*/  @!P3 ISETP.NE.AND P6, PT, R4, RZ, PT ;  /* 0x000000ff0400b20c */ /* 0x010fe40003fc5270 */
[----:B------:R-:W-:Y:S02]  /*04b0*/  @!P3 ISETP.NE.AND P5, PT, R6, RZ, PT ;  /* 0x000000ff0600b20c */ /* 0x000fe40003fa5270 */
[----:B------:R-:W-:Y:S02]  /*04c0*/  PRMT R4, RZ, 0x7610, R4 ;  /* 0x00007610ff047816 */ /* 0x000fe40000000004 */
[----:B------:R-:W-:Y:S02]  /*04d0*/  @!P3 SEL R4, RZ, 0x1, !P6 ;  /* 0x00000001ff04b807 */ /* 0x000fe40007000000 */
[----:B------:R-:W-:Y:S02]  /*04e0*/  @!P3 SEL R13, RZ, 0x1, !P5 ;  /* 0x00000001ff0db807 */ /* 0x000fe40006800000 */
[----:B------:R-:W-:-:S02]  /*04f0*/  LOP3.LUT R15, R2, R5, RZ, 0xfc, !PT ;  /* 0x00000005020f7212 */ /* 0x000fc400078efcff */
[----:B------:R-:W-:Y:S01]  /*0500*/  LOP3.LUT R13, R13, R4, RZ, 0xfc, !PT ;  /* 0x000000040d0d7212 */ /* 0x000fe200078efcff */
[----:B-1----:R-:W-:Y:S06]  /*0510*/  @P2 BRA `(.L_x_17424) ;  /* 0x0000000000302947 */ /* 0x002fec0003800000 */
        /* <DEDUP_REMOVED lines=12> */
.L_x_17424:
[----:B------:R-:W-:Y:S05]  /*05e0*/  BSYNC B0 ;  /* 0x0000000000007941 */ /* 0x000fea0003800000 */
.L_x_17423:
[----:B------:R-:W-:Y:S02]  /*05f0*/  ISETP.GE.AND P3, PT, R3, R12, PT ;  /* 0x0000000c0300720c */ /* 0x000fe40003f66270 */
[----:B-----5:R-:W-:Y:S02]  /*0600*/  @!P0 ISETP.NE.AND P1, PT, R10, RZ, PT ;  /* 0x000000ff0a00820c */ /* 0x020fe40003f25270 */
[----:B------:R-:W-:Y:S02]  /*0610*/  @!P0 ISETP.NE.AND P2, PT, R11, RZ, PT ;  /* 0x000000ff0b00820c */ /* 0x000fe40003f45270 */
[----:B0-----:R-:W-:-:S07]  /*0620*/  PRMT R4, RZ, 0x7610, R4 ;  /* 0x00007610ff047816 */ /* 0x001fce0000000004 */
[----:B------:R-:W-:Y:S05]  /*0630*/  @P3 EXIT ;  /* 0x000000000000394d */ /* 0x000fea0003800000 */
[----:B------:R-:W-:Y:S01]  /*0640*/  IMAD R3, R0, 0x200, R3 ;  /* 0x0000020000037824 */ /* 0x000fe200078e0203 */
[----:B------:R-:W-:Y:S01]  /*0650*/  ULDC.64 UR6, c[0x0][0x218] ;  /* 0x0000860000067ab9 */ /* 0x000fe20000000a00 */
[----:B------:R-:W-:Y:S02]  /*0660*/  @!P0 SEL R4, RZ, 0x1, !P1 ;  /* 0x00000001ff048807 */ /* 0x000fe40004800000 */
[----:B------:R-:W-:Y:S02]  /*0670*/  PRMT R5, RZ, 0x7610, R5 ;  /* 0x00007610ff057816 */ /* 0x000fe40000000005 */
[----:B------:R-:W-:Y:S02]  /*0680*/  IADD3 R2, P1, R3, UR6, RZ ;  /* 0x0000000603027c10 */ /* 0x000fe4000ff3e0ff */
[----:B------:R-:W-:-:S03]  /*0690*/  @!P0 SEL R5, RZ, 0x1, !P2 ;  /* 0x00000001ff058807 */ /* 0x000fc60005000000 */
[----:B------:R-:W-:Y:S01]  /*06a0*/  IMAD.X R3, RZ, RZ, UR7, P1 ;  /* 0x00000007ff037e24 */ /* 0x000fe200088e06ff */
[----:B------:R-:W-:-:S05]  /*06b0*/  LOP3.LUT R5, R5, R4, RZ, 0xfc, !PT ;  /* 0x0000000405057212 */ /* 0x000fca00078efcff */
[----:B------:R-:W-:Y:S01]  /*06c0*/  STG.E.U8 desc[UR4][R2.64], R5 ;  /* 0x0000000502007986 */ /* 0x000fe2000c101104 */
[----:B------:R-:W-:Y:S05]  /*06d0*/  EXIT ;  /* 0x000000000000794d */ /* 0x000fea0003800000 */
.L_x_17425:
        /* <DEDUP_REMOVED lines=10> */
.L_x_43913:


//--------------------- .text._ZN2at6native29vectorized_elementwise_kernelILi2ENS0_13BinaryFunctorIbbbZZZNS0_22logical_or_kernel_cudaERNS_14TensorIteratorEENKUlvE0_clEvENKUlvE7_clEvEUlbbE_EESt5arrayIPcLm3EEEEviT0_T1_ --------------------------
	.section	.text._ZN2at6native29vectorized_elementwise_kernelILi2ENS0_13BinaryFunctorIbbbZZZNS0_22logical_or_kernel_cudaERNS_14TensorIteratorEENKUlvE0_clEvENKUlvE7_clEvEUlbbE_EESt5arrayIPcLm3EEEEviT0_T1_,"ax",@progbits
	.align	128
        .global         _ZN2at6native29vectorized_elementwise_kernelILi2ENS0_13BinaryFunctorIbbbZZZNS0_22logical_or_kernel_cudaERNS_14TensorIteratorEENKUlvE0_clEvENKUlvE7_clEvEUlbbE_EESt5arrayIPcLm3EEEEviT0_T1_
        .type           _ZN2at6native29vectorized_elementwise_kernelILi2ENS0_13BinaryFunctorIbbbZZZNS0_22logical_or_kernel_cudaERNS_14TensorIteratorEENKUlvE0_clEvENKUlvE7_clEvEUlbbE_EESt5arrayIPcLm3EEEEviT0_T1_,@function
        .size           _ZN2at6native29vectorized_elementwise_kernelILi2ENS0_13BinaryFunctorIbbbZZZNS0_22logical_or_kernel_cudaERNS_14TensorIteratorEENKUlvE0_clEvENKUlvE7_clEvEUlbbE_EESt5arrayIPcLm3EEEEviT0_T1_,(.L_x_43914 - _ZN2at6native29vectorized_elementwise_kernelILi2ENS0_13BinaryFunctorIbbbZZZNS0_22logical_or_kernel_cudaERNS_14TensorIteratorEENKUlvE0_clEvENKUlvE7_clEvEUlbbE_EESt5arrayIPcLm3EEEEviT0_T1_)
        .other          _ZN2at6native29vectorized_elementwise_kernelILi2ENS0_13BinaryFunctorIbbbZZZNS0_22logical_or_kernel_cudaERNS_14TensorIteratorEENKUlvE0_clEvENKUlvE7_clEvEUlbbE_EESt5arrayIPcLm3EEEEviT0_T1_,@"STO_CUDA_ENTRY STV_DEFAULT"
_ZN2at6native29vectorized_elementwise_kernelILi2ENS0_13BinaryFunctorIbbbZZZNS0_22logical_or_kernel_cudaERNS_14TensorIteratorEENKUlvE0_clEvENKUlvE7_clEvEUlbbE_EESt5arrayIPcLm3EEEEviT0_T1_:
.text._ZN2at6native29vectorized_elementwise_kernelILi2ENS0_13BinaryFunctorIbbbZZZNS0_22logical_or_kernel_cudaERNS_14TensorIteratorEENKUlvE0_clEvENKUlvE7_clEvEUlbbE_EESt5arrayIPcLm3EEEEviT0_T1_:
        /* <DEDUP_REMOVED lines=17> */
[----:B------:R-:W-:Y:S01]  /*0110*/  IMAD.U32 R6, RZ, RZ, UR6 ;  /* 0x00000006ff067e24 */ /* 0x000fe2000f8e00ff */
[----:B------:R-:W-:Y:S01]  /*0120*/  ULDC.64 UR6, c[0x0][0x218] ;  /* 0x0000860000067ab9 */ /* 0x000fe20000000a00 */
[----:B------:R-:W-:Y:S02]  /*0130*/  IMAD.U32 R5, RZ, RZ, UR8 ;  /* 0x00000008ff057e24 */ /* 0x000fe4000f8e00ff */
        /* <DEDUP_REMOVED lines=8> */
[----:B------:R-:W5:Y:S04]  /*01c0*/  LDG.E.U16 R15, desc[UR12][R6.64+0x200] ;  /* 0x0002000c060f7981 */ /* 0x000f68000c1e1500 */
[----:B------:R-:W5:Y:S04]  /*01d0*/  LDG.E.U16 R13, desc[UR12][R4.64+0x300] ;  /* 0x0003000c040d7981 */ /* 0x000f68000c1e1500 */
[----:B------:R0:W5:Y:S01]  /*01e0*/  LDG.E.U16 R16, desc[UR12][R6.64+0x300] ;  /* 0x0003000c06107981 */ /* 0x000162000c1e1500 */
[----:B------:R-:W-:-:S04]  /*01f0*/  UIADD3 UR5, UP0, UR4, UR6, URZ ;  /* 0x0000000604057290 */ /* 0x000fc8000ff1e03f */
[----:B------:R-:W-:Y:S02]  /*0200*/  UIADD3.X UR6, URZ, UR7, URZ, UP0, !UPT ;  /* 0x000000073f067290 */ /* 0x000fe400087fe43f */
[----:B------:R-:W-:-:S04]  /*0210*/  IMAD.U32 R2, RZ, RZ, UR5 ;  /* 0x00000005ff027e24 */ /* 0x000fc8000f8e00ff */
[----:B------:R-:W-:Y:S02]  /*0220*/  IMAD.U32 R3, RZ, RZ, UR6 ;  /* 0x00000006ff037e24 */ /* 0x000fe4000f8e00ff */
[----:B------:R-:W-:Y:S01]  /*0230*/  IMAD.WIDE R2, R17, 0x2, R2 ;  /* 0x0000000211027825 */ /* 0x000fe200078e0202 */
[C---:B--2---:R-:W-:Y:S02]  /*0240*/  PRMT R0, R8.reuse, 0x7770, RZ ;  /* 0x0000777008007816 */ /* 0x044fe400000000ff */
[C---:B---3--:R-:W-:Y:S02]  /*0250*/  PRMT R9, R11.reuse, 0x7770, RZ ;  /* 0x000077700b097816 */ /* 0x048fe400000000ff */
[----:B0-----:R-:W-:Y:S02]  /*0260*/  PRMT R7, R11, 0x7771, RZ ;  /* 0x000077710b077816 */ /* 0x001fe400000000ff */
[----:B------:R-:W-:Y:S02]  /*0270*/  LOP3.LUT P6, RZ, R9, 0xff, R0, 0xc8, !PT ;  /* 0x000000ff09ff7812 */ /* 0x000fe400078cc800 */
[----:B------:R-:W-:-:S02]  /*0280*/  PRMT R0, R8, 0x7771, RZ ;  /* 0x0000777108007816 */ /* 0x000fc400000000ff */
[C---:B----4-:R-:W-:Y:S02]  /*0290*/  PRMT R4, R10.reuse, 0x7770, RZ ;  /* 0x000077700a047816 */ /* 0x050fe400000000ff */
[----:B------:R-:W-:Y:S02]  /*02a0*/  PRMT R5, R10, 0x7771, RZ ;  /* 0x000077710a057816 */ /* 0x000fe400000000ff */
[C---:B-----5:R-:W-:Y:S02]  /*02b0*/  PRMT R9, R14.reuse, 0x7770, RZ ;  /* 0x000077700e097816 */ /* 0x060fe400000000ff */
[----:B------:R-:W-:Y:S02]  /*02c0*/  PRMT R8, R14, 0x7771, RZ ;  /* 0x000077710e087816 */ /* 0x000fe400000000ff */
[----:B------:R-:W-:Y:S02]  /*02d0*/  PRMT R6, R12, 0x7770, RZ ;  /* 0x000077700c067816 */ /* 0x000fe400000000ff */
[----:B------:R-:W-:-:S02]  /*02e0*/  PRMT R11, R15, 0x7770, RZ ;  /* 0x000077700f0b7816 */ /* 0x000fc400000000ff */
[----:B------:R-:W-:Y:S02]  /*02f0*/  LOP3.LUT P5, RZ, R7, 0xff, R0, 0xc8, !PT ;  /* 0x000000ff07ff7812 */ /* 0x000fe400078ac800 */
[----:B------:R-:W-:Y:S02]  /*0300*/  PRMT R0, R12, 0x7771, RZ ;  /* 0x000077710c007816 */ /* 0x000fe400000000ff */
[----:B------:R-:W-:Y:S02]  /*0310*/  PRMT R7, R15, 0x7771, RZ ;  /* 0x000077710f077816 */ /* 0x000fe400000000ff */
[----:B------:R-:W-:Y:S02]  /*0320*/  LOP3.LUT P4, RZ, R9, 0xff, R4, 0xc8, !PT ;  /* 0x000000ff09ff7812 */ /* 0x000fe4000788c804 */
[----:B------:R-:W-:Y:S02]  /*0330*/  LOP3.LUT P3, RZ, R8, 0xff, R5, 0xc8, !PT ;  /* 0x000000ff08ff7812 */ /* 0x000fe4000786c805 */
[----:B------:R-:W-:-:S02]  /*0340*/  LOP3.LUT P2, RZ, R11, 0xff, R6, 0xc8, !PT ;  /* 0x000000ff0bff7812 */ /* 0x000fc4000784c806 */
[C---:B------:R-:W-:Y:S02]  /*0350*/  PRMT R4, R13.reuse, 0x7770, RZ ;  /* 0x000077700d047816 */ /* 0x040fe400000000ff */
[C---:B------:R-:W-:Y:S02]  /*0360*/  PRMT R9, R16.reuse, 0x7770, RZ ;  /* 0x0000777010097816 */ /* 0x040fe400000000ff */
[----:B------:R-:W-:Y:S02]  /*0370*/  PRMT R5, R13, 0x7771, RZ ;  /* 0x000077710d057816 */ /* 0x000fe400000000ff */
[----:B------:R-:W-:Y:S02]  /*0380*/  PRMT R6, R16, 0x7771, RZ ;  /* 0x0000777110067816 */ /* 0x000fe400000000ff */
[----:B------:R-:W-:Y:S02]  /*0390*/  LOP3.LUT P1, RZ, R7, 0xff, R0, 0xc8, !PT ;  /* 0x000000ff07ff7812 */ /* 0x000fe4000782c800 */
[----:B------:R-:W-:-:S02]  /*03a0*/  SEL R0, RZ, 0x1, !P6 ;  /* 0x00000001ff007807 */ /* 0x000fc40007000000 */
[----:B------:R-:W-:Y:S02]  /*03b0*/  LOP3.LUT P0, RZ, R9, 0xff, R4, 0xc8, !PT ;  /* 0x000000ff09ff7812 */ /* 0x000fe4000780c804 */
[----:B------:R-:W-:Y:S02]  /*03c0*/  LOP3.LUT P6, RZ, R6, 0xff, R5, 0xc8, !PT ;  /* 0x000000ff06ff7812 */ /* 0x000fe400078cc805 */
[----:B------:R-:W-:Y:S02]  /*03d0*/  SEL R5, RZ, 0x1, !P5 ;  /* 0x00000001ff057807 */ /* 0x000fe40006800000 */
        /* <DEDUP_REMOVED lines=15> */
.L_x_17426:
[----:B------:R-:W0:Y:S02]  /*04d0*/  S2R R5, SR_TID.X ;  /* 0x0000000000057919 */ /* 0x000e240000002100 */
[----:B0-----:R-:W-:Y:S01]  /*04e0*/  ISETP.GE.AND P1, PT, R5, R0, PT ;  /* 0x000000000500720c */ /* 0x001fe20003f26270 */
[----:B------:R-:W-:-:S12]  /*04f0*/  IMAD.MOV.U32 R23, RZ, RZ, R5 ;  /* 0x000000ffff177224 */ /* 0x000fd800078e0005 */
[C---:B------:R-:W-:Y:S01]  /*0500*/  @!P1 VIADD R9, R23.reuse, UR4 ;  /* 0x0000000417099c36 */ /* 0x040fe20008000000 */
[----:B------:R-:W0:Y:S01]  /*0510*/  @!P1 LDC.64 R24, c[0x0][0x220] ;  /* 0x00008800ff189b82 */ /* 0x000e220000000a00 */
[----:B------:R-:W-:-:S05]  /*0520*/  @!P1 VIADD R23, R23, 0x80 ;  /* 0x0000008017179836 */ /* 0x000fca0000000000 */
[----:B------:R-:W-:-:S13]  /*0530*/  ISETP.GE.AND P0, PT, R23, R0, PT ;  /* 0x000000001700720c */ /* 0x000fda0003f06270 */
[----:B------:R-:W1:Y:S01]  /*0540*/  @!P0 LDC.64 R6, c[0x0][0x220] ;  /* 0x00008800ff068b82 */ /* 0x000e620000000a00 */
[C---:B------:R-:W-:Y:S02]  /*0550*/  @!P0 VIADD R11, R23.reuse, UR4 ;  /* 0x00000004170b8c36 */ /* 0x040fe40008000000 */
[----:B------:R-:W-:-:S05]  /*0560*/  @!P0 VIADD R23, R23, 0x80 ;  /* 0x0000008017178836 */ /* 0x000fca0000000000 */
[----:B------:R-:W2:Y:S01]  /*0570*/  @!P0 LDC.64 R12, c[0x0][0x228] ;  /* 0x00008a00ff0c8b82 */ /* 0x000ea20000000a00 */
[----:B------:R-:W-:-:S13]  /*0580*/  ISETP.GE.AND P5, PT, R23, R0, PT ;  /* 0x000000001700720c */ /* 0x000fda0003fa6270 */
[----:B------:R-:W3:Y:S01]  /*0590*/  @!P5 LDC.64 R2, c[0x0][0x220] ;  /* 0x00008800ff02db82 */ /* 0x000ee20000000a00 */
[----:B-1----:R-:W-:-:S05]  /*05a0*/  @!P0 IADD3 R6, P2, R11, R6, RZ ;  /* 0x000000060b068210 */ /* 0x002fca0007f5e0ff */
[----:B------:R-:W-:Y:S02]  /*05b0*/  @!P0 IMAD.X R7, RZ, RZ, R7, P2 ;  /* 0x000000ffff078224 */ /* 0x000fe400010e0607 */
[----:B------:R-:W1:Y:S01]  /*05c0*/  @!P5 LDC.64 R16, c[0x0][0x228] ;  /* 0x00008a00ff10db82 */ /* 0x000e620000000a00 */
[----:B--2---:R-:W-:Y:S02]  /*05d0*/  @!P0 IADD3 R10, P3, R11, R12, RZ ;  /* 0x0000000c0b0a8210 */ /* 0x004fe40007f7e0ff */
[----:B------:R-:W2:Y:S03]  /*05e0*/  @!P0 LDG.E.U8 R6, desc[UR12][R6.64] ;  /* 0x0000000c06068981 */ /* 0x000ea6000c1e1100 */
[----:B------:R-:W-:Y:S02]  /*05f0*/  @!P0 IMAD.X R11, RZ, RZ, R13, P3 ;  /* 0x000000ffff0b8224 */ /* 0x000fe400018e060d */
[----:B------:R-:W-:-:S03]  /*0600*/  @!P5 VIADD R15, R23, UR4 ;  /* 0x00000004170fdc36 */ /* 0x000fc60008000000 */
[----:B------:R4:W5:Y:S02]  /*0610*/  @!P0 LDG.E.U8 R10, desc[UR12][R10.64] ;  /* 0x0000000c0a0a8981 */ /* 0x000964000c1e1100 */
[----:B---3--:R-:W-:-:S05]  /*0620*/  @!P5 IADD3 R12, P2, R15, R2, RZ ;  /* 0x000000020f0cd210 */ /* 0x008fca0007f5e0ff */
[----:B------:R-:W-:Y:S02]  /*0630*/  @!P5 IMAD.X R13, RZ, RZ, R3, P2 ;  /* 0x000000ffff0dd224 */ /* 0x000fe400010e0603 */
[----:B------:R-:W-:Y:S01]  /*0640*/  @!P5 VIADD R23, R23, 0x80 ;  /* 0x000000801717d836 */ /* 0x000fe20000000000 */
[----:B------:R-:W3:Y:S02]  /*0650*/  @!P1 LDC.64 R2, c[0x0][0x228] ;  /* 0x00008a00ff029b82 */ /* 0x000ee40000000a00 */
[----:B------:R-:W3:Y:S01]  /*0660*/  @!P5 LDG.E.U8 R4, desc[UR12][R12.64] ;  /* 0x0000000c0c04d981 */ /* 0x000ee2000c1e1100 */
[----:B-1----:R-:W-:-:S05]  /*0670*/  @!P5 IADD3 R14, P2, R15, R16, RZ ;  /* 0x000000100f0ed210 */ /* 0x002fca0007f5e0ff */
[----:B------:R-:W-:-:S05]  /*0680*/  @!P5 IMAD.X R15, RZ, RZ, R17, P2 ;  /* 0x000000ffff0fd224 */ /* 0x000fca00010e0611 */
[----:B------:R1:W3:Y:S01]  /*0690*/  @!P5 LDG.E.U8 R8, desc[UR12][R14.64] ;  /* 0x0000000c0e08d981 */ /* 0x0002e2000c1e1100 */
[----:B------:R-:W-:-:S13]  /*06a0*/  ISETP.GE.AND P4, PT, R23, R0, PT ;  /* 0x000000001700720c */ /* 0x000fda0003f86270 */
[C---:B----4-:R-:W-:Y:S01]  /*06b0*/  @!P4 VIADD R11, R23.reuse, UR4 ;  /* 0x00000004170bcc36 */ /* 0x050fe20008000000 */
[----:B------:R-:W4:Y:S01]  /*06c0*/  @!P4 LDC.64 R18, c[0x0][0x220] ;  /* 0x00008800ff12cb82 */ /* 0x000f220000000a00 */
[----:B------:R-:W-:-:S05]  /*06d0*/  @!P4 VIADD R23, R23, 0x80 ;  /* 0x000000801717c836 */ /* 0x000fca0000000000 */
[C---:B------:R-:W-:Y:S02]  /*06e0*/  ISETP.GE.AND P3, PT, R23.reuse, R0, PT ;  /* 0x000000001700720c */ /* 0x040fe40003f66270 */
[----:B------:R-:W4:Y:S11]  /*06f0*/  @!P4 LDC.64 R16, c[0x0][0x228] ;  /* 0x00008a00ff10cb82 */ /* 0x000f360000000a00 */
[C---:B------:R-:W-:Y:S01]  /*0700*/  @!P3 VIADD R27, R23.reuse, UR4 ;  /* 0x00000004171bbc36 */ /* 0x040fe20008000000 */
[----:B------:R-:W4:Y:S01]  /*0710*/  @!P3 LDC.64 R28, c[0x0][0x220] ;  /* 0x00008800ff1cbb82 */ /* 0x000f220000000a00 */
[----:B------:R-:W-:Y:S01]  /*0720*/  @!P3 VIADD R23, R23, 0x80 ;  /* 0x000000801717b836 */ /* 0x000fe20000000000 */
[----:B------:R-:W-:-:S06]  /*0730*/  PRMT R7, RZ, 0x7610, R7 ;  /* 0x00007610ff077816 */ /* 0x000fcc0000000007 */
[----:B-1----:R-:W1:Y:S01]  /*0740*/  @!P3 LDC.64 R14, c[0x0][0x228] ;  /* 0x00008a00ff0ebb82 */ /* 0x002e620000000a00 */
[----:B--2---:R-:W-:Y:S02]  /*0750*/  @!P0 ISETP.NE.AND P2, PT, R6, RZ, PT ;  /* 0x000000ff0600820c */ /* 0x004fe40003f45270 */
[----:B------:R-:W-:Y:S02]  /*0760*/  PRMT R6, RZ, 0x7610, R6 ;  /* 0x00007610ff067816 */ /* 0x000fe40000000006 */
[----:B------:R-:W-:Y:S02]  /*0770*/  @!P0 SEL R6, RZ, 0x1, !P2 ;  /* 0x00000001ff068807 */ /* 0x000fe40005000000 */
[----:B------:R-:W-:Y:S02]  /*0780*/  ISETP.GE.AND P2, PT, R23, R0, PT ;  /* 0x000000001700720c */ /* 0x000fe40003f46270 */
[----:B-----5:R-:W-:-:S04]  /*0790*/  @!P0 ISETP.NE.AND P6, PT, R10, RZ, PT ;  /* 0x000000ff0a00820c */ /* 0x020fc80003fc5270 */
[----:B------:R-:W-:Y:S02]  /*07a0*/  @!P0 SEL R7, RZ, 0x1, !P6 ;  /* 0x00000001ff078807 */ /* 0x000fe40007000000 */
[C---:B---3--:R-:W-:Y:S02]  /*07b0*/  @!P1 IADD3 R2, P0, R9.reuse, R2, RZ ;  /* 0x0000000209029210 */ /* 0x048fe40007f1e0ff */
[----:B0-----:R-:W-:-:S03]  /*07c0*/  @!P1 IADD3 R24, P6, R9, R24, RZ ;  /* 0x0000001809189210 */ /* 0x001fc60007fde0ff */
[----:B------:R-:W-:Y:S01]  /*07d0*/  @!P1 IMAD.X R3, RZ, RZ, R3, P0 ;  /* 0x000000ffff039224 */ /* 0x000fe200000e0603 */
[----:B----4-:R-:W-:Y:S01]  /*07e0*/  @!P4 IADD3 R18, P0, R11, R18, RZ ;  /* 0x000000120b12c210 */ /* 0x010fe20007f1e0ff */
[C---:B------:R-:W-:Y:S01]  /*07f0*/  @!P2 VIADD R21, R23.reuse, UR4 ;  /* 0x000000041715ac36 */ /* 0x040fe20008000000 */
[----:B------:R-:W0:Y:S01]  /*0800*/  @!P2 LDC.64 R12, c[0x0][0x220] ;  /* 0x00008800ff0cab82 */ /* 0x000e220000000a00 */
[----:B------:R-:W-:Y:S01]  /*0810*/  @!P2 VIADD R23, R23, 0x80 ;  /* 0x000000801717a836 */ /* 0x000fe20000000000 */
[----:B------:R-:W-:Y:S01]  /*0820*/  PRMT R9, RZ, 0x7610, R9 ;  /* 0x00007610ff097816 */ /* 0x000fe20000000009 */
[----:B------:R-:W-:Y:S01]  /*0830*/  @!P1 IMAD.X R25, RZ, RZ, R25, P6 ;  /* 0x000000ffff199224 */ /* 0x000fe200030e0619 */
[----:B------:R-:W-:Y:S01]  /*0840*/  @!P5 ISETP.NE.AND P6, PT, R4, RZ, PT ;  /* 0x000000ff0400d20c */ /* 0x000fe20003fc5270 */
[----:B------:R-:W-:Y:S01]  /*0850*/  @!P4 IMAD.X R19, RZ, RZ, R19, P0 ;  /* 0x000000ffff13c224 */ /* 0x000fe200000e0613 */
[----:B------:R-:W-:Y:S01]  /*0860*/  ISETP.GE.AND P0, PT, R23, R0, PT ;  /* 0x000000001700720c */ /* 0x000fe20003f06270 */
[----:B------:R-:W2:Y:S01]  /*0870*/  @!P1 LDG.E.U8 R2, desc[UR12][R2.64] ;  /* 0x0000000c02029981 */ /* 0x000ea2000c1e1100 */
[----:B------:R-:W-:-:S02]  /*0880*/  @!P5 SEL R9, RZ, 0x1, !P6 ;  /* 0x00000001ff09d807 */ /* 0x000fc40007000000 */
[----:B------:R-:W-:Y:S01]  /*0890*/  @!P4 IADD3 R16, P6, R11, R16, RZ ;  /* 0x000000100b10c210 */ /* 0x000fe20007fde0ff */
[----:B------:R3:W4:Y:S01]  /*08a0*/  @!P1 LDG.E.U8 R4, desc[UR12][R24.64] ;  /* 0x0000000c18049981 */ /* 0x000722000c1e1100 */
[----:B------:R-:W5:Y:S03]  /*08b0*/  @!P2 LDC.64 R10, c[0x0][0x228] ;  /* 0x00008a00ff0aab82 */ /* 0x000f660000000a00 */
[----:B------:R-:W-:Y:S01]  /*08c0*/  @!P4 IMAD.X R17, RZ, RZ, R17, P6 ;  /* 0x000000ffff11c224 */ /* 0x000fe200030e0611 */
[----:B------:R-:W-:Y:S01]  /*08d0*/  @!P3 IADD3 R28, P6, R27, R28, RZ ;  /* 0x0000001c1b1cb210 */ /* 0x000fe20007fde0ff */
[----:B------:R1:W2:Y:S04]  /*08e0*/  @!P4 LDG.E.U8 R3, desc[UR12][R18.64] ;  /* 0x0000000c1203c981 */ /* 0x0002a8000c1e1100 */
[----:B------:R-:W-:Y:S01]  /*08f0*/  @!P3 IMAD.X R29, RZ, RZ, R29, P6 ;  /* 0x000000ffff1db224 */ /* 0x000fe200030e061d */
[----:B------:R-:W-:Y:S01]  /*0900*/  @!P5 ISETP.NE.AND P6, PT, R8, RZ, PT ;  /* 0x000000ff0800d20c */ /* 0x000fe20003fc5270 */
[C---:B---3--:R-:W-:Y:S01]  /*0910*/  @!P0 VIADD R25, R23.reuse, UR4 ;  /* 0x0000000417198c36 */ /* 0x048fe20008000000 */
[----:B------:R3:W2:Y:S01]  /*0920*/  @!P4 LDG.E.U8 R22, desc[UR12][R16.64] ;  /* 0x0000000c1016c981 */ /* 0x0006a2000c1e1100 */
[----:B------:R-:W-:Y:S01]  /*0930*/  @!P0 VIADD R23, R23, 0x80 ;  /* 0x0000008017178836 */ /* 0x000fe20000000000 */
[----:B------:R-:W-:Y:S01]  /*0940*/  PRMT R8, RZ, 0x7610, R8 ;  /* 0x00007610ff087816 */ /* 0x000fe20000000008 */
[----:B-1----:R-:W1:Y:S01]  /*0950*/  @!P0 LDC.64 R18, c[0x0][0x220] ;  /* 0x00008800ff128b82 */ /* 0x002e620000000a00 */
[----:B------:R-:W-:Y:S01]  /*0960*/  @!P5 SEL R8, RZ, 0x1, !P6 ;  /* 0x00000001ff08d807 */ /* 0x000fe20007000000 */
[----:B------:R1:W2:Y:S01]  /*0970*/  @!P3 LDG.E.U8 R24, desc[UR12][R28.64] ;  /* 0x0000000c1c18b981 */ /* 0x0002a2000c1e1100 */
[----:B------:R-:W-:-:S02]  /*0980*/  ISETP.GE.AND P5, PT, R23, R0, PT ;  /* 0x000000001700720c */ /* 0x000fc40003fa6270 */
[----:B------:R-:W-:-:S03]  /*0990*/  @!P3 IADD3 R26, P6, R27, R14, RZ ;  /* 0x0000000e1b1ab210 */ /* 0x000fc60007fde0ff */
[----:B---3--:R-:W3:Y:S02]  /*09a0*/  @!P0 LDC.64 R16, c[0x0][0x228] ;  /* 0x00008a00ff108b82 */ /* 0x008ee40000000a00 */
[----:B------:R-:W-:Y:S01]  /*09b0*/  @!P3 IMAD.X R27, RZ, RZ, R15, P6 ;  /* 0x000000ffff1bb224 */ /* 0x000fe200030e060f */
[----:B0-----:R-:W-:-:S04]  /*09c0*/  @!P2 IADD3 R12, P6, R21, R12, RZ ;  /* 0x0000000c150ca210 */ /* 0x001fc80007fde0ff */
[----:B------:R-:W2:Y:S01]  /*09d0*/  @!P3 LDG.E.U8 R26, desc[UR12][R26.64] ;  /* 0x0000000c1a1ab981 */ /* 0x000ea2000c1e1100 */
[----:B------:R-:W0:Y:S01]  /*09e0*/  @!P5 LDC.64 R14, c[0x0][0x220] ;  /* 0x00008800ff0edb82 */ /* 0x000e220000000a00 */
[----:B------:R-:W-:Y:S01]  /*09f0*/  @!P2 IMAD.X R13, RZ, RZ, R13, P6 ;  /* 0x000000ffff0da224 */ /* 0x000fe200030e060d */
[----:B-----5:R-:W-:Y:S01]  /*0a00*/  @!P2 IADD3 R10, P6, R21, R10, RZ ;  /* 0x0000000a150aa210 */ /* 0x020fe20007fde0ff */
[----:B------:R-:W-:-:S03]  /*0a10*/  @!P5 VIADD R23, R23, UR4 ;  /* 0x000000041717dc36 */ /* 0x000fc60008000000 */
[----:B------:R-:W5:Y:S02]  /*0a20*/  @!P2 LDG.E.U8 R12, desc[UR12][R12.64] ;  /* 0x0000000c0c0ca981 */ /* 0x000f64000c1e1100 */
[----:B------:R-:W0:Y:S01]  /*0a30*/  @!P5 LDC.64 R20, c[0x0][0x228] ;  /* 0x00008a00ff14db82 */ /* 0x000e220000000a00 */
[----:B------:R-:W-:Y:S01]  /*0a40*/  @!P2 IMAD.X R11, RZ, RZ, R11, P6 ;  /* 0x000000ffff0ba224 */ /* 0x000fe200030e060b */
[----:B-1----:R-:W-:-:S04]  /*0a50*/  @!P0 IADD3 R18, P6, R25, R18, RZ ;  /* 0x0000001219128210 */ /* 0x002fc80007fde0ff */
[----:B------:R1:W5:Y:S01]  /*0a60*/  @!P2 LDG.E.U8 R10, desc[UR12][R10.64] ;  /* 0x0000000c0a0aa981 */ /* 0x000362000c1e1100 */
[----:B------:R-:W-:Y:S01]  /*0a70*/  @!P0 IMAD.X R19, RZ, RZ, R19, P6 ;  /* 0x000000ffff138224 */ /* 0x000fe200030e0613 */
[----:B---3--:R-:W-:Y:S01]  /*0a80*/  @!P0 IADD3 R16, P6, R25, R16, RZ ;  /* 0x0000001019108210 */ /* 0x008fe20007fde0ff */
[----:B------:R-:W3:Y:S03]  /*0a90*/  @!P1 LDC.64 R28, c[0x0][0x218] ;  /* 0x00008600ff1c9b82 */ /* 0x000ee60000000a00 */
[----:B------:R-:W5:Y:S01]  /*0aa0*/  @!P0 LDG.E.U8 R18, desc[UR12][R18.64] ;  /* 0x0000000c12128981 */ /* 0x000f62000c1e1100 */
[----:B------:R-:W-:Y:S01]  /*0ab0*/  @!P0 IMAD.X R17, RZ, RZ, R17, P6 ;  /* 0x000000ffff118224 */ /* 0x000fe200030e0611 */
[----:B0-----:R-:W-:-:S04]  /*0ac0*/  @!P5 IADD3 R14, P6, R23, R14, RZ ;  /* 0x0000000e170ed210 */ /* 0x001fc80007fde0ff */
[----:B------:R-:W5:Y:S01]  /*0ad0*/  @!P0 LDG.E.U8 R16, desc[UR12][R16.64] ;  /* 0x0000000c10108981 */ /* 0x000f62000c1e1100 */
[----:B------:R-:W-:Y:S01]  /*0ae0*/  @!P5 IMAD.X R15, RZ, RZ, R15, P6 ;  /* 0x000000ffff0fd224 */ /* 0x000fe200030e060f */
[----:B------:R-:W-:-:S04]  /*0af0*/  @!P5 IADD3 R20, P6, R23, R20, RZ ;  /* 0x000000141714d210 */ /* 0x000fc80007fde0ff */
[----:B------:R0:W5:Y:S01]  /*0b00*/  @!P5 LDG.E.U8 R14, desc[UR12][R14.64] ;  /* 0x0000000c0e0ed981 */ /* 0x000162000c1e1100 */
[----:B------:R-:W-:-:S05]  /*0b10*/  @!P5 IMAD.X R21, RZ, RZ, R21, P6 ;  /* 0x000000ffff15d224 */ /* 0x000fca00030e0615 */
[----:B------:R-:W5:Y:S01]  /*0b20*/  @!P5 LDG.E.U8 R20, desc[UR12][R20.64] ;  /* 0x0000000c1414d981 */ /* 0x000f62000c1e1100 */
[----:B-1----:R-:W-:Y:S01]  /*0b30*/  PRMT R11, RZ, 0x7610, R11 ;  /* 0x00007610ff0b7816 */ /* 0x002fe2000000000b */
[C---:B------:R-:W-:Y:S02]  /*0b40*/  @!P1 VIADD R13, R5.reuse, UR4 ;  /* 0x00000004050d9c36 */ /* 0x040fe40008000000 */
[----:B0-----:R-:W-:-:S04]  /*0b50*/  VIADD R15, R5, 0x80 ;  /* 0x00000080050f7836 */ /* 0x001fc80000000000 */
[----:B------:R-:W-:Y:S01]  /*0b60*/  @!P1 IMAD.MOV.U32 R5, RZ, RZ, R15 ;  /* 0x000000ffff059224 */ /* 0x000fe200078e000f */
[----:B------:R-:W-:Y:S02]  /*0b70*/  LOP3.LUT R6, R7, R6, RZ, 0xfc, !PT ;  /* 0x0000000607067212 */ /* 0x000fe400078efcff */
[----:B------:R-:W-:Y:S02]  /*0b80*/  PRMT R7, RZ, 0x7610, R7 ;  /* 0x00007610ff077816 */ /* 0x000fe40000000007 */
[----:B------:R-:W-:Y:S01]  /*0b90*/  LOP3.LUT R8, R8, R9, RZ, 0xfc, !PT ;  /* 0x0000000908087212 */ /* 0x000fe200078efcff */
[----:B------:R-:W-:Y:S01]  /*0ba0*/  BSSY B0, `(.L_x_17427) ;  /* 0x000005e000007945 */ /* 0x000fe20003800000 */
[----:B------:R-:W-:-:S03]  /*0bb0*/  PRMT R9, RZ, 0x7610, R9 ;  /* 0x00007610ff097816 */ /* 0x000fc60000000009 */
[----:B------:R-:W-:Y:S01]  /*0bc0*/  BSSY B1, `(.L_x_17428) ;  /* 0x0000054000017945 */ /* 0x000fe20003800000 */
[----:B----4-:R-:W-:Y:S02]  /*0bd0*/  @!P1 ISETP.NE.AND P6, PT, R4, RZ, PT ;  /* 0x000000ff0400920c */ /* 0x010fe40003fc5270 */
[----:B------:R-:W-:Y:S02]  /*0be0*/  PRMT R4, RZ, 0x7610, R4 ;  /* 0x00007610ff047816 */ /* 0x000fe40000000004 */
[----:B------:R-:W-:Y:S02]  /*0bf0*/  @!P1 SEL R4, RZ, 0x1, !P6 ;  /* 0x00000001ff049807 */ /* 0x000fe40007000000 */
[----:B--2---:R-:W-:-:S04]  /*0c00*/  @!P1 ISETP.NE.AND P6, PT, R2, RZ, PT ;  /* 0x000000ff0200920c */ /* 0x004fc80003fc5270 */
[----:B------:R-:W-:Y:S02]  /*0c10*/  @!P1 SEL R11, RZ, 0x1, !P6 ;  /* 0x00000001ff0b9807 */ /* 0x000fe40007000000 */
[----:B------:R-:W-:Y:S02]  /*0c20*/  @!P4 ISETP.NE.AND P6, PT, R3, RZ, PT ;  /* 0x000000ff0300c20c */ /* 0x000fe40003fc5270 */
[----:B------:R-:W-:Y:S02]  /*0c30*/  PRMT R2, RZ, 0x7610, R2 ;  /* 0x00007610ff027816 */ /* 0x000fe40000000002 */
[----:B------:R-:W-:Y:S02]  /*0c40*/  @!P4 SEL R2, RZ, 0x1, !P6 ;  /* 0x00000001ff02c807 */ /* 0x000fe40007000000 */
[----:B------:R-:W-:Y:S02]  /*0c50*/  @!P4 ISETP.NE.AND P6, PT, R22, RZ, PT ;  /* 0x000000ff1600c20c */ /* 0x000fe40003fc5270 */
[----:B------:R-:W-:-:S02]  /*0c60*/  PRMT R3, RZ, 0x7610, R3 ;  /* 0x00007610ff037816 */ /* 0x000fc40000000003 */
[----:B------:R-:W-:Y:S02]  /*0c70*/  @!P4 SEL R3, RZ, 0x1, !P6 ;  /* 0x00000001ff03c807 */ /* 0x000fe40007000000 */
[----:B---3--:R-:W-:Y:S02]  /*0c80*/  @!P1 IADD3 R28, P4, R13, R28, RZ ;  /* 0x0000001c0d1c9210 */ /* 0x008fe40007f9e0ff */
[----:B------:R-:W-:-:S03]  /*0c90*/  LOP3.LUT R11, R11, R4, RZ, 0xfc, !PT ;  /* 0x000000040b0b7212 */ /* 0x000fc600078efcff */
[----:B------:R-:W-:Y:S01]  /*0ca0*/  @!P1 IMAD.X R29, RZ, RZ, R29, P4 ;  /* 0x000000ffff1d9224 */ /* 0x000fe200020e061d */
[----:B------:R-:W-:Y:S02]  /*0cb0*/  @!P3 ISETP.NE.AND P4, PT, R24, RZ, PT ;  /* 0x000000ff1800b20c */ /* 0x000fe40003f85270 */
[----:B------:R-:W-:Y:S02]  /*0cc0*/  PRMT R4, RZ, 0x7610, R4 ;  /* 0x00007610ff047816 */ /* 0x000fe40000000004 */
[----:B------:R0:W-:Y:S01]  /*0cd0*/  @!P1 STG.E.U8 desc[UR12][R28.64], R11 ;  /* 0x0000000b1c009986 */ /* 0x0001e2000c10110c */
[----:B------:R-:W-:Y:S02]  /*0ce0*/  @!P3 SEL R4, RZ, 0x1, !P4 ;  /* 0x00000001ff04b807 */ /* 0x000fe40006000000 */
[----:B-----5:R-:W-:Y:S02]  /*0cf0*/  @!P2 ISETP.NE.AND P4, PT, R12, RZ, PT ;  /* 0x000000ff0c00a20c */ /* 0x020fe40003f85270 */
[----:B------:R-:W-:-:S02]  /*0d00*/  LOP3.LUT R2, R3, R2, RZ, 0xfc, !PT ;  /* 0x0000000203027212 */ /* 0x000fc400078efcff */
[----:B------:R-:W-:Y:S02]  /*0d10*/  PRMT R3, RZ, 0x7610, R3 ;  /* 0x00007610ff037816 */ /* 0x000fe40000000003 */
[----:B------:R-:W-:Y:S02]  /*0d20*/  @!P2 ISETP.NE.AND P1, PT, R10, RZ, PT ;  /* 0x000000ff0a00a20c */ /* 0x000fe40003f25270 */
[----:B------:R-:W-:Y:S02]  /*0d30*/  PRMT R10, RZ, 0x7610, R10 ;  /* 0x00007610ff0a7816 */ /* 0x000fe4000000000a */
[----:B------:R-:W-:Y:S02]  /*0d40*/  @!P2 SEL R3, RZ, 0x1, !P4 ;  /* 0x00000001ff03a807 */ /* 0x000fe40006000000 */
[----:B------:R-:W-:Y:S02]  /*0d50*/  @!P2 SEL R10, RZ, 0x1, !P1 ;  /* 0x00000001ff0aa807 */ /* 0x000fe40004800000 */
[----:B------:R-:W-:-:S02]  /*0d60*/  ISETP.GE.AND P2, PT, R5, R0, PT ;  /* 0x000000000500720c */ /* 0x000fc40003f46270 */
[----:B------:R-:W-:-:S04]  /*0d70*/  @!P3 ISETP.NE.AND P6, PT, R26, RZ, PT ;  /* 0x000000ff1a00b20c */ /* 0x000fc80003fc5270 */
[----:B------:R-:W-:Y:S02]  /*0d80*/  @!P3 SEL R7, RZ, 0x1, !P6 ;  /* 0x00000001ff07b807 */ /* 0x000fe40007000000 */
[----:B------:R-:W-:Y:S02]  /*0d90*/  @!P0 ISETP.NE.AND P3, PT, R18, RZ, PT ;  /* 0x000000ff1200820c */ /* 0x000fe40003f65270 */
[----:B------:R-:W-:Y:S02]  /*0da0*/  @!P0 ISETP.NE.AND P6, PT, R16, RZ, PT ;  /* 0x000000ff1000820c */ /* 0x000fe40003fc5270 */
[----:B------:R-:W-:Y:S02]  /*0db0*/  @!P5 ISETP.NE.AND P4, PT, R14, RZ, PT ;  /* 0x000000ff0e00d20c */ /* 0x000fe40003f85270 */
[----:B0-----:R-:W-:Y:S02]  /*0dc0*/  PRMT R11, RZ, 0x7610, R11 ;  /* 0x00007610ff0b7816 */ /* 0x001fe4000000000b */
[----:B------:R-:W-:-:S02]  /*0dd0*/  PRMT R12, RZ, 0x7610, R12 ;  /* 0x00007610ff0c7816 */ /* 0x000fc4000000000c */
[----:B------:R-:W-:Y:S02]  /*0de0*/  @!P5 ISETP.NE.AND P1, PT, R20, RZ, PT ;  /* 0x000000ff1400d20c */ /* 0x000fe40003f25270 */
[----:B------:R-:W-:Y:S02]  /*0df0*/  PRMT R14, RZ, 0x7610, R14 ;  /* 0x00007610ff0e7816 */ /* 0x000fe4000000000e */
[----:B------:R-:W-:Y:S02]  /*0e00*/  @!P0 SEL R11, RZ, 0x1, !P3 ;  /* 0x00000001ff0b8807 */ /* 0x000fe40005800000 */
[----:B------:R-:W-:Y:S02]  /*0e10*/  @!P0 SEL R12, RZ, 0x1, !P6 ;  /* 0x00000001ff0c8807 */ /* 0x000fe40007000000 */
[----:B------:R-:W-:Y:S02]  /*0e20*/  @!P5 SEL R9, RZ, 0x1, !P4 ;  /* 0x00000001ff09d807 */ /* 0x000fe40006000000 */
[----:B------:R-:W-:-:S02]  /*0e30*/  @!P5 SEL R14, RZ, 0x1, !P1 ;  /* 0x00000001ff0ed807 */ /* 0x000fc40004800000 */
[----:B------:R-:W-:Y:S02]  /*0e40*/  LOP3.LUT R13, R7, R4, RZ, 0xfc, !PT ;  /* 0x00000004070d7212 */ /* 0x000fe400078efcff */
[----:B------:R-:W-:Y:S02]  /*0e50*/  LOP3.LUT R15, R10, R3, RZ, 0xfc, !PT ;  /* 0x000000030a0f7212 */ /* 0x000fe400078efcff */
[----:B------:R-:W-:Y:S02]  /*0e60*/  LOP3.LUT R4, R12, R11, RZ, 0xfc, !PT ;  /* 0x0000000b0c047212 */ /* 0x000fe400078efcff */
[----:B------:R-:W-:Y:S01]  /*0e70*/  LOP3.LUT R3, R14, R9, RZ, 0xfc, !PT ;  /* 0x000000090e037212 */ /* 0x000fe200078efcff */
        /* <DEDUP_REMOVED lines=15> */
.L_x_17429:
        /* <DEDUP_REMOVED lines=8> */
.L_x_17430:
        /* <DEDUP_REMOVED lines=8> */
.L_x_17431:
        /* <DEDUP_REMOVED lines=9> */
.L_x_17432:
[----:B------:R-:W-:Y:S05]  /*1100*/  BSYNC B1 ;  /* 0x0000000000017941 */ /* 0x000fea0003800000 */
.L_x_17428:
[----:B------:R-:W-:-:S13]  /*1110*/  ISETP.GE.AND P0, PT, R5, R0, PT ;  /* 0x000000000500720c */ /* 0x000fda0003f06270 */
[----:B------:R-:W0:Y:S01]  /*1120*/  @!P0 LDC.64 R8, c[0x0][0x218] ;  /* 0x00008600ff088b82 */ /* 0x000e220000000a00 */
[C---:B-12---:R-:W-:Y:S02]  /*1130*/  @!P0 VIADD R7, R5.reuse, UR4 ;  /* 0x0000000405078c36 */ /* 0x046fe40008000000 */
[----:B------:R-:W-:-:S03]  /*1140*/  @!P0 VIADD R5, R5, 0x80 ;  /* 0x0000008005058836 */ /* 0x000fc60000000000 */
[----:B0-----:R-:W-:-:S05]  /*1150*/  @!P0 IADD3 R6, P1, R7, R8, RZ ;  /* 0x0000000807068210 */ /* 0x001fca0007f3e0ff */
[----:B------:R-:W-:-:S05]  /*1160*/  @!P0 IMAD.X R7, RZ, RZ, R9, P1 ;  /* 0x000000ffff078224 */ /* 0x000fca00008e0609 */
[----:B------:R2:W-:Y:S03]  /*1170*/  @!P0 STG.E.U8 desc[UR12][R6.64], R4 ;  /* 0x0000000406008986 */ /* 0x0005e6000c10110c */
.L_x_17433:
[----:B------:R-:W-:Y:S05]  /*1180*/  BSYNC B0 ;  /* 0x0000000000007941 */ /* 0x000fea0003800000 */
.L_x_17427:
[----:B------:R-:W-:Y:S05]  /*1190*/  WARPSYNC.ALL ;  /* 0x0000000000007948 */ /* 0x000fea0003800000 */
[----:B------:R-:W-:-:S13]  /*11a0*/  ISETP.GE.AND P0, PT, R5, R0, PT ;  /* 0x000000000500720c */ /* 0x000fda0003f06270 */
[----:B------:R-:W-:Y:S05]  /*11b0*/  @P0 EXIT ;  /* 0x000000000000094d */ /* 0x000fea0003800000 */
[----:B------:R-:W-:Y:S01]  /*11c0*/  VIADD R5, R5, UR4 ;  /* 0x0000000405057c36 */ /* 0x000fe20008000000 */
[----:B------:R-:W-:-:S04]  /*11d0*/  ULDC.64 UR6, c[0x0][0x218] ;  /* 0x0000860000067ab9 */ /* 0x000fc80000000a00 */
[----:B--2---:R-:W-:-:S05]  /*11e0*/  IADD3 R4, P0, R5, UR6, RZ ;  /* 0x0000000605047c10 */ /* 0x004fca000ff1e0ff */
[----:B------:R-:W-:-:S05]  /*11f0*/  IMAD.X R5, RZ, RZ, UR7, P0 ;  /* 0x00000007ff057e24 */ /* 0x000fca00080e06ff */
[----:B------:R-:W-:Y:S01]  /*1200*/  STG.E.U8 desc[UR12][R4.64], R3 ;  /* 0x0000000304007986 */ /* 0x000fe2000c10110c */
[----:B------:R-:W-:Y:S05]  /*1210*/  EXIT ;  /* 0x000000000000794d */ /* 0x000fea0003800000 */
.L_x_17434:
        /* <DEDUP_REMOVED lines=14> */
.L_x_43914:


//--------------------- .text._ZN2at6native29vectorized_elementwise_kernelILi4ENS0_13BinaryFunctorIbbbZZZNS0_22logical_or_kernel_cudaERNS_14TensorIteratorEENKUlvE0_clEvENKUlvE7_clEvEUlbbE_EESt5arrayIPcLm3EEEEviT0_T1_ --------------------------
	.section	.text._ZN2at6native29vectorized_elementwise_kernelILi4ENS0_13BinaryFunctorIbbbZZZNS0_22logical_or_kernel_cudaERNS_14TensorIteratorEENKUlvE0_clEvENKUlvE7_clEvEUlbbE_EESt5arrayIPcLm3EEEEviT0_T1_,"ax",@progbits
	.align	128
        .global         _ZN2at6native29vectorized_elementwise_kernelILi4ENS0_13BinaryFunctorIbbbZZZNS0_22logical_or_kernel_cudaERNS_14TensorIteratorEENKUlvE0_clEvENKUlvE7_clEvEUlbbE_EESt5arrayIPcLm3EEEEviT0_T1_
        .type           _ZN2at6native29vectorized_elementwise_kernelILi4ENS0_13BinaryFunctorIbbbZZZNS0_22logical_or_kernel_cudaERNS_14TensorIteratorEENKUlvE0_clEvENKUlvE7_clEvEUlbbE_EESt5arrayIPcLm3EEEEviT0_T1_,@function
        .size           _ZN2at6native29vectorized_elementwise_kernelILi4ENS0_13BinaryFunctorIbbbZZZNS0_22logical_or_kernel_cudaERNS_14TensorIteratorEENKUlvE0_clEvENKUlvE7_clEvEUlbbE_EESt5arrayIPcLm3EEEEviT0_T1_,(.L_x_43915 - _ZN2at6native29vectorized_elementwise_kernelILi4ENS0_13BinaryFunctorIbbbZZZNS0_22logical_or_kernel_cudaERNS_14TensorIteratorEENKUlvE0_clEvENKUlvE7_clEvEUlbbE_EESt5arrayIPcLm3EEEEviT0_T1_)
        .other          _ZN2at6native29vectorized_elementwise_kernelILi4ENS0_13BinaryFunctorIbbbZZZNS0_22logical_or_kernel_cudaERNS_14TensorIteratorEENKUlvE0_clEvENKUlvE7_clEvEUlbbE_EESt5arrayIPcLm3EEEEviT0_T1_,@"STO_CUDA_ENTRY STV_DEFAULT"
_ZN2at6native29vectorized_elementwise_kernelILi4ENS0_13BinaryFunctorIbbbZZZNS0_22logical_or_kernel_cudaERNS_14TensorIteratorEENKUlvE0_clEvENKUlvE7_clEvEUlbbE_EESt5arrayIPcLm3EEEEviT0_T1_:
.text._ZN2at6native29vectorized_elementwise_kernelILi4ENS0_13BinaryFunctorIbbbZZZNS0_22logical_or_kernel_cudaERNS_14TensorIteratorEENKUlvE0_clEvENKUlvE7_clEvEUlbbE_EESt5arrayIPcLm3EEEEviT0_T1_:
        /* <DEDUP_REMOVED lines=23> */
[----:B------:R-:W2:Y:S04]  /*0170*/  LDG.E R9, desc[UR12][R2.64] ;  /* 0x0000000c02097981 */ /* 0x000ea8000c1e1900 */
[----:B------:R-:W3:Y:S04]  /*0180*/  LDG.E R12, desc[UR12][R4.64] ;  /* 0x0000000c040c7981 */ /* 0x000ee8000c1e1900 */
[----:B------:R-:W4:Y:S04]  /*0190*/  LDG.E R14, desc[UR12][R2.64+0x200] ;  /* 0x0002000c020e7981 */ /* 0x000f28000c1e1900 */
[----:B------:R-:W5:Y:S01]  /*01a0*/  LDG.E R15, desc[UR12][R4.64+0x200] ;  /* 0x0002000c040f7981 */ /* 0x000f62000c1e1900 */
[----:B------:R-:W-:-:S04]  /*01b0*/  UIADD3 UR5, UP0, UR4, UR6, URZ ;  /* 0x0000000604057290 */ /* 0x000fc8000ff1e03f */
[----:B------:R-:W-:Y:S01]  /*01c0*/  UIADD3.X UR6, URZ, UR7, URZ, UP0, !UPT ;  /* 0x000000073f067290 */ /* 0x000fe200087fe43f */
[C---:B--2---:R-:W-:Y:S02]  /*01d0*/  PRMT R6, R9.reuse, 0x7770, RZ ;  /* 0x0000777009067816 */ /* 0x044fe400000000ff */
[----:B------:R-:W-:Y:S02]  /*01e0*/  PRMT R7, R9, 0x7771, RZ ;  /* 0x0000777109077816 */ /* 0x000fe400000000ff */
[C---:B---3--:R-:W-:Y:S02]  /*01f0*/  PRMT R11, R12.reuse, 0x7770, RZ ;  /* 0x000077700c0b7816 */ /* 0x048fe400000000ff */
[----:B------:R-:W-:Y:S02]  /*0200*/  PRMT R10, R12, 0x7771, RZ ;  /* 0x000077710c0a7816 */ /* 0x000fe400000000ff */
[----:B------:R-:W-:Y:S02]  /*0210*/  LOP3.LUT P2, RZ, R11, 0xff, R6, 0xc8, !PT ;  /* 0x000000ff0bff7812 */ /* 0x000fe4000784c806 */
[----:B------:R-:W-:-:S02]  /*0220*/  LOP3.LUT P3, RZ, R10, 0xff, R7, 0xc8, !PT ;  /* 0x000000ff0aff7812 */ /* 0x000fc4000786c807 */
[----:B----4-:R-:W-:Y:S02]  /*0230*/  PRMT R2, R14, 0x7770, RZ ;  /* 0x000077700e027816 */ /* 0x010fe400000000ff */
[----:B-----5:R-:W-:Y:S02]  /*0240*/  PRMT R5, R15, 0x7770, RZ ;  /* 0x000077700f057816 */ /* 0x020fe400000000ff */
[----:B------:R-:W-:Y:S02]  /*0250*/  PRMT R8, R9, 0x7772, RZ ;  /* 0x0000777209087816 */ /* 0x000fe400000000ff */
[----:B------:R-:W-:Y:S02]  /*0260*/  PRMT R13, R12, 0x7772, RZ ;  /* 0x000077720c0d7816 */ /* 0x000fe400000000ff */
[----:B------:R-:W-:Y:S02]  /*0270*/  PRMT R3, R14, 0x7771, RZ ;  /* 0x000077710e037816 */ /* 0x000fe400000000ff */
[----:B------:R-:W-:-:S02]  /*0280*/  PRMT R4, R15, 0x7771, RZ ;  /* 0x000077710f047816 */ /* 0x000fc400000000ff */
[----:B------:R-:W-:Y:S02]  /*0290*/  PRMT R9, R9, 0x7773, RZ ;  /* 0x0000777309097816 */ /* 0x000fe400000000ff */
[----:B------:R-:W-:Y:S02]  /*02a0*/  PRMT R12, R12, 0x7773, RZ ;  /* 0x000077730c0c7816 */ /* 0x000fe400000000ff */
[----:B------:R-:W-:Y:S02]  /*02b0*/  SEL R6, RZ, 0x1, !P2 ;  /* 0x00000001ff067807 */ /* 0x000fe40005000000 */
[----:B------:R-:W-:Y:S02]  /*02c0*/  SEL R7, RZ, 0x1, !P3 ;  /* 0x00000001ff077807 */ /* 0x000fe40005800000 */
[----:B------:R-:W-:Y:S02]  /*02d0*/  LOP3.LUT P2, RZ, R5, 0xff, R2, 0xc8, !PT ;  /* 0x000000ff05ff7812 */ /* 0x000fe4000784c802 */
[----:B------:R-:W-:-:S02]  /*02e0*/  LOP3.LUT P3, RZ, R4, 0xff, R3, 0xc8, !PT ;  /* 0x000000ff04ff7812 */ /* 0x000fc4000786c803 */
[----:B------:R-:W-:Y:S02]  /*02f0*/  PRMT R2, R14, 0x7772, RZ ;  /* 0x000077720e027816 */ /* 0x000fe400000000ff */
[----:B------:R-:W-:Y:S02]  /*0300*/  PRMT R5, R15, 0x7772, RZ ;  /* 0x000077720f057816 */ /* 0x000fe400000000ff */
[----:B------:R-:W-:Y:S02]  /*0310*/  LOP3.LUT P0, RZ, R12, 0xff, R9, 0xc8, !PT ;  /* 0x000000ff0cff7812 */ /* 0x000fe4000780c809 */
[----:B------:R-:W-:Y:S02]  /*0320*/  PRMT R9, R7, 0x7604, R6 ;  /* 0x0000760407097816 */ /* 0x000fe40000000006 */
[----:B------:R-:W-:Y:S02]  /*0330*/  PRMT R3, R14, 0x7773, RZ ;  /* 0x000077730e037816 */ /* 0x000fe400000000ff */
[----:B------:R-:W-:-:S02]  /*0340*/  PRMT R4, R15, 0x7773, RZ ;  /* 0x000077730f047816 */ /* 0x000fc400000000ff */
[----:B------:R-:W-:Y:S02]  /*0350*/  SEL R6, RZ, 0x1, !P2 ;  /* 0x00000001ff067807 */ /* 0x000fe40005000000 */
[----:B------:R-:W-:Y:S02]  /*0360*/  LOP3.LUT P1, RZ, R13, 0xff, R8, 0xc8, !PT ;  /* 0x000000ff0dff7812 */ /* 0x000fe4000782c808 */
[----:B------:R-:W-:Y:S02]  /*0370*/  SEL R7, RZ, 0x1, !P3 ;  /* 0x00000001ff077807 */ /* 0x000fe40005800000 */
[----:B------:R-:W-:Y:S01]  /*0380*/  LOP3.LUT P2, RZ, R5, 0xff, R2, 0xc8, !PT ;  /* 0x000000ff05ff7812 */ /* 0x000fe2000784c802 */
[----:B------:R-:W-:Y:S01]  /*0390*/  IMAD.U32 R2, RZ, RZ, UR5 ;  /* 0x00000005ff027e24 */ /* 0x000fe2000f8e00ff */
[----:B------:R-:W-:Y:S01]  /*03a0*/  LOP3.LUT P3, RZ, R4, 0xff, R3, 0xc8, !PT ;  /* 0x000000ff04ff7812 */ /* 0x000fe2000786c803 */
[----:B------:R-:W-:Y:S01]  /*03b0*/  IMAD.U32 R3, RZ, RZ, UR6 ;  /* 0x00000006ff037e24 */ /* 0x000fe2000f8e00ff */
[----:B------:R-:W-:-:S02]  /*03c0*/  PRMT R6, R7, 0x7604, R6 ;  /* 0x0000760407067816 */ /* 0x000fc40000000006 */
[----:B------:R-:W-:Y:S01]  /*03d0*/  SEL R4, RZ, 0x1, !P1 ;  /* 0x00000001ff047807 */ /* 0x000fe20004800000 */
[----:B------:R-:W-:Y:S01]  /*03e0*/  IMAD.WIDE R2, R0, 0x4, R2 ;  /* 0x0000000400027825 */ /* 0x000fe200078e0202 */
[----:B------:R-:W-:Y:S02]  /*03f0*/  SEL R5, RZ, 0x1, !P2 ;  /* 0x00000001ff057807 */ /* 0x000fe40005000000 */
[----:B------:R-:W-:Y:S02]  /*0400*/  PRMT R9, R4, 0x7054, R9 ;  /* 0x0000705404097816 */ /* 0x000fe40000000009 */
        /* <DEDUP_REMOVED lines=8> */
.L_x_17435:
        /* <DEDUP_REMOVED lines=170> */
.L_x_17438:
        /* <DEDUP_REMOVED lines=8> */
.L_x_17439:
        /* <DEDUP_REMOVED lines=8> */
.L_x_17440:
        /* <DEDUP_REMOVED lines=9> */
.L_x_17441:
[----:B------:R-:W-:Y:S05]  /*10c0*/  BSYNC B1 ;  /* 0x0000000000017941 */ /* 0x000fea0003800000 */
.L_x_17437:
[----:B------:R-:W-:-:S13]  /*10d0*/  ISETP.GE.AND P0, PT, R5, R0, PT ;  /* 0x000000000500720c */ /* 0x000fda0003f06270 */
[----:B------:R-:W0:Y:S01]  /*10e0*/  @!P0 LDC.64 R8, c[0x0][0x218] ;  /* 0x00008600ff088b82 */ /* 0x000e220000000a00 */
[C---:B-12---:R-:W-:Y:S02]  /*10f0*/  @!P0 VIADD R7, R5.reuse, UR4 ;  /* 0x0000000405078c36 */ /* 0x046fe40008000000 */
[----:B------:R-:W-:-:S03]  /*1100*/  @!P0 VIADD R5, R5, 0x80 ;  /* 0x0000008005058836 */ /* 0x000fc60000000000 */
[----:B0-----:R-:W-:-:S05]  /*1110*/  @!P0 IADD3 R6, P1, R7, R8, RZ ;  /* 0x0000000807068210 */ /* 0x001fca0007f3e0ff */
[----:B------:R-:W-:-:S05]  /*1120*/  @!P0 IMAD.X R7, RZ, RZ, R9, P1 ;  /* 0x000000ffff078224 */ /* 0x000fca00008e0609 */
[----:B------:R2:W-:Y:S03]  /*1130*/  @!P0 STG.E.U8 desc[UR12][R6.64], R4 ;  /* 0x0000000406008986 */ /* 0x0005e6000c10110c */
.L_x_17442:
[----:B------:R-:W-:Y:S05]  /*1140*/  BSYNC B0 ;  /* 0x0000000000007941 */ /* 0x000fea0003800000 */
.L_x_17436:
        /* <DEDUP_REMOVED lines=9> */
.L_x_17443:
        /* <DEDUP_REMOVED lines=10> */
.L_x_43915:


//--------------------- .text._ZN2at6native29vectorized_elementwise_kernelILi8ENS0_13BinaryFunctorIbbbZZZNS0_22logical_or_kernel_cudaERNS_14TensorIteratorEENKUlvE0_clEvENKUlvE7_clEvEUlbbE_EESt5arrayIPcLm3EEEEviT0_T1_ --------------------------
	.section	.text._ZN2at6native29vectorized_elementwise_kernelILi8ENS0_13BinaryFunctorIbbbZZZNS0_22logical_or_kernel_cudaERNS_14TensorIteratorEENKUlvE0_clEvENKUlvE7_clEvEUlbbE_EESt5arrayIPcLm3EEEEviT0_T1_,"ax",@progbits
	.align	128
        .global         _ZN2at6native29vectorized_elementwise_kernelILi8ENS0_13BinaryFunctorIbbbZZZNS0_22logical_or_kernel_cudaERNS_14TensorIteratorEENKUlvE0_clEvENKUlvE7_clEvEUlbbE_EESt5arrayIPcLm3EEEEviT0_T1_
        .type           _ZN2at6native29vectorized_elementwise_kernelILi8ENS0_13BinaryFunctorIbbbZZZNS0_22logical_or_kernel_cudaERNS_14TensorIteratorEENKUlvE0_clEvENKUlvE7_clEvEUlbbE_EESt5arrayIPcLm3EEEEviT0_T1_,@function
        .size           _ZN2at6native29vectorized_elementwise_kernelILi8ENS0_13BinaryFunctorIbbbZZZNS0_22logical_or_kernel_cudaERNS_14TensorIteratorEENKUlvE0_clEvENKUlvE7_clEvEUlbbE_EESt5arrayIPcLm3EEEEviT0_T1_,(.L_x_43916 - _ZN2at6native29vectorized_elementwise_kernelILi8ENS0_13BinaryFunctorIbbbZZZNS0_22logical_or_kernel_cudaERNS_14TensorIteratorEENKUlvE0_clEvENKUlvE7_clEvEUlbbE_EESt5arrayIPcLm3EEEEviT0_T1_)
        .other          _ZN2at6native29vectorized_elementwise_kernelILi8ENS0_13BinaryFunctorIbbbZZZNS0_22logical_or_kernel_cudaERNS_14TensorIteratorEENKUlvE0_clEvENKUlvE7_clEvEUlbbE_EESt5arrayIPcLm3EEEEviT0_T1_,@"STO_CUDA_ENTRY STV_DEFAULT"
_ZN2at6native29vectorized_elementwise_kernelILi8ENS0_13BinaryFunctorIbbbZZZNS0_22logical_or_kernel_cudaERNS_14TensorIteratorEENKUlvE0_clEvENKUlvE7_clEvEUlbbE_EESt5arrayIPcLm3EEEEviT0_T1_:
.text._ZN2at6native29vectorized_elementwise_kernelILi8ENS0_13BinaryFunctorIbbbZZZNS0_22logical_or_kernel_cudaERNS_14TensorIteratorEENKUlvE0_clEvENKUlvE7_clEvEUlbbE_EESt5arrayIPcLm3EEEEviT0_T1_:
        /* <DEDUP_REMOVED lines=28> */
[C---:B---3--:R-:W-:Y:S02]  /*01c0*/  LOP3.LUT R8, R4.reuse, 0xffff, R2, 0xc8, !PT ;  /* 0x0000ffff04087812 */ /* 0x048fe400078ec802 */
[C---:B------:R-:W-:Y:S02]  /*01d0*/  PRMT R7, R4.reuse, 0x7632, R7 ;  /* 0x0000763204077816 */ /* 0x040fe40000000007 */
[----:B------:R-:W-:Y:S02]  /*01e0*/  SHF.R.U32.HI R8, RZ, 0x8, R8 ;  /* 0x00000008ff087819 */ /* 0x000fe40000011608 */
[----:B------:R-:W-:Y:S02]  /*01f0*/  LOP3.LUT P6, RZ, R4, 0xff, R2, 0xc8, !PT ;  /* 0x000000ff04ff7812 */ /* 0x000fe400078cc802 */
[----:B------:R-:W-:-:S02]  /*0200*/  PRMT R2, R8, 0x9910, RZ ;  /* 0x0000991008027816 */ /* 0x000fc400000000ff */
[----:B------:R-:W-:Y:S02]  /*0210*/  LOP3.LUT R8, R7, R6, RZ, 0xfc, !PT ;  /* 0x0000000607087212 */ /* 0x000fe400078efcff */
[----:B------:R-:W-:Y:S02]  /*0220*/  PRMT R6, R3, 0x7632, R6 ;  /* 0x0000763203067816 */ /* 0x000fe40000000006 */
[----:B------:R-:W-:Y:S02]  /*0230*/  PRMT R7, R5, 0x7632, R7 ;  /* 0x0000763205077816 */ /* 0x000fe40000000007 */
[----:B------:R-:W-:Y:S02]  /*0240*/  ISETP.NE.AND P2, PT, R2, RZ, PT ;  /* 0x000000ff0200720c */ /* 0x000fe40003f45270 */
[----:B------:R-:W-:Y:S02]  /*0250*/  LOP3.LUT R6, R7, R6, RZ, 0xfc, !PT ;  /* 0x0000000607067212 */ /* 0x000fe400078efcff */
[----:B------:R-:W-:-:S02]  /*0260*/  LOP3.LUT P5, RZ, R5, 0xff, R3, 0xc8, !PT ;  /* 0x000000ff05ff7812 */ /* 0x000fc400078ac803 */
[----:B------:R-:W-:Y:S02]  /*0270*/  LOP3.LUT R2, R8, 0xffff, RZ, 0xc0, !PT ;  /* 0x0000ffff08027812 */ /* 0x000fe400078ec0ff */
[----:B------:R-:W-:Y:S02]  /*0280*/  LOP3.LUT R3, R5, 0xffff, R3, 0xc8, !PT ;  /* 0x0000ffff05037812 */ /* 0x000fe400078ec803 */
[----:B------:R-:W-:Y:S02]  /*0290*/  LOP3.LUT R4, R6, 0xffff, RZ, 0xc0, !PT ;  /* 0x0000ffff06047812 */ /* 0x000fe400078ec0ff */
[----:B------:R-:W-:Y:S02]  /*02a0*/  SHF.R.U32.HI R2, RZ, 0x8, R2 ;  /* 0x00000008ff027819 */ /* 0x000fe40000011602 */
[----:B------:R-:W-:Y:S02]  /*02b0*/  SHF.R.U32.HI R3, RZ, 0x8, R3 ;  /* 0x00000008ff037819 */ /* 0x000fe40000011603 */
[----:B------:R-:W-:-:S02]  /*02c0*/  SHF.R.U32.HI R4, RZ, 0x8, R4 ;  /* 0x00000008ff047819 */ /* 0x000fc40000011604 */
[----:B------:R-:W-:Y:S02]  /*02d0*/  PRMT R2, R2, 0x9910, RZ ;  /* 0x0000991002027816 */ /* 0x000fe400000000ff */
[----:B------:R-:W-:Y:S02]  /*02e0*/  PRMT R3, R3, 0x9910, RZ ;  /* 0x0000991003037816 */ /* 0x000fe400000000ff */
[----:B------:R-:W-:Y:S02]  /*02f0*/  PRMT R4, R4, 0x9910, RZ ;  /* 0x0000991004047816 */ /* 0x000fe400000000ff */
[----:B------:R-:W-:Y:S01]  /*0300*/  ISETP.NE.AND P0, PT, R2, RZ, PT ;  /* 0x000000ff0200720c */ /* 0x000fe20003f05270 */
[----:B------:R-:W-:Y:S01]  /*0310*/  IMAD.U32 R2, RZ, RZ, UR5 ;  /* 0x00000005ff027e24 */ /* 0x000fe2000f8e00ff */
[----:B------:R-:W-:Y:S02]  /*0320*/  SEL R10, RZ, 0x1, !P6 ;  /* 0x00000001ff0a7807 */ /* 0x000fe40007000000 */
[----:B------:R-:W-:Y:S01]  /*0330*/  ISETP.NE.AND P1, PT, R3, RZ, PT ;  /* 0x000000ff0300720c */ /* 0x000fe20003f25270 */
[----:B------:R-:W-:Y:S01]  /*0340*/  IMAD.U32 R3, RZ, RZ, UR6 ;  /* 0x00000006ff037e24 */ /* 0x000fe2000f8e00ff */
[----:B------:R-:W-:-:S02]  /*0350*/  ISETP.NE.AND P6, PT, R4, RZ, PT ;  /* 0x000000ff0400720c */ /* 0x000fc40003fc5270 */
[----:B------:R-:W-:Y:S01]  /*0360*/  SEL R11, RZ, 0xffffffff, !P2 ;  /* 0xffffffffff0b7807 */ /* 0x000fe20005000000 */
[----:B------:R-:W-:Y:S01]  /*0370*/  IMAD.WIDE R2, R0, 0x8, R2 ;  /* 0x0000000800027825 */ /* 0x000fe200078e0202 */
[----:B------:R-:W-:Y:S02]  /*0380*/  SEL R9, RZ, 0xffffffff, !P0 ;  /* 0xffffffffff097807 */ /* 0x000fe40004000000 */
[----:B------:R-:W-:Y:S01]  /*0390*/  SEL R7, RZ, 0xffffffff, !P1 ;  /* 0xffffffffff077807 */ /* 0x000fe20004800000 */
[----:B------:R-:W-:Y:S01]  /*03a0*/  IMAD.SHL.U32 R15, R11, 0x100, RZ ;  /* 0x000001000b0f7824 */ /* 0x000fe200078e00ff */
[----:B------:R-:W-:Y:S01]  /*03b0*/  SEL R5, RZ, 0xffffffff, !P6 ;  /* 0xffffffffff057807 */ /* 0x000fe20007000000 */
[----:B------:R-:W-:Y:S01]  /*03c0*/  IMAD.SHL.U32 R13, R9, 0x100, RZ ;  /* 0x00000100090d7824 */ /* 0x000fe200078e00ff */
[----:B------:R-:W-:Y:S01]  /*03d0*/  LOP3.LUT P4, RZ, R8, 0xff, RZ, 0xc0, !PT ;  /* 0x000000ff08ff7812 */ /* 0x000fe2000788c0ff */
[----:B------:R-:W-:Y:S01]  /*03e0*/  IMAD.SHL.U32 R11, R7, 0x100, RZ ;  /* 0x00000100070b7824 */ /* 0x000fe200078e00ff */
[----:B------:R-:W-:Y:S01]  /*03f0*/  LOP3.LUT P3, RZ, R6, 0xff, RZ, 0xc0, !PT ;  /* 0x000000ff06ff7812 */ /* 0x000fe2000786c0ff */
        /* <DEDUP_REMOVED lines=12> */
.L_x_17444:
        /* <DEDUP_REMOVED lines=170> */
.L_x_17447:
        /* <DEDUP_REMOVED lines=8> */
.L_x_17448:
        /* <DEDUP_REMOVED lines=8> */
.L_x_17449:
        /* <DEDUP_REMOVED lines=9> */
.L_x_17450:
[----:B------:R-:W-:Y:S05]  /*10f0*/  BSYNC B1 ;  /* 0x0000000000017941 */ /* 0x000fea0003800000 */
.L_x_17446:
[----:B------:R-:W-:-:S13]  /*1100*/  ISETP.GE.AND P0, PT, R5, R0, PT ;  /* 0x000000000500720c */ /* 0x000fda0003f06270 */
[----:B------:R-:W0:Y:S01]  /*1110*/  @!P0 LDC.64 R8, c[0x0][0x218] ;  /* 0x00008600ff088b82 */ /* 0x000e220000000a00 */
[C---:B-12---:R-:W-:Y:S02]  /*1120*/  @!P0 VIADD R7, R5.reuse, UR4 ;  /* 0x0000000405078c36 */ /* 0x046fe40008000000 */
[----:B------:R-:W-:-:S03]  /*1130*/  @!P0 VIADD R5, R5, 0x80 ;  /* 0x0000008005058836 */ /* 0x000fc60000000000 */
[----:B0-----:R-:W-:-:S05]  /*1140*/  @!P0 IADD3 R6, P1, R7, R8, RZ ;  /* 0x0000000807068210 */ /* 0x001fca0007f3e0ff */
[----:B------:R-:W-:-:S05]  /*1150*/  @!P0 IMAD.X R7, RZ, RZ, R9, P1 ;  /* 0x000000ffff078224 */ /* 0x000fca00008e0609 */
[----:B------:R2:W-:Y:S03]  /*1160*/  @!P0 STG.E.U8 desc[UR12][R6.64], R4 ;  /* 0x0000000406008986 */ /* 0x0005e6000c10110c */
.L_x_17451:
[----:B------:R-:W-:Y:S05]  /*1170*/  BSYNC B0 ;  /* 0x0000000000007941 */ /* 0x000fea0003800000 */
.L_x_17445:
        /* <DEDUP_REMOVED lines=9> */
.L_x_17452:
        /* <DEDUP_REMOVED lines=15> */
.L_x_43916:


//--------------------- .text._ZN2at6native18elementwise_kernelILi128ELi4EZNS0_15gpu_kernel_implINS0_13AUnaryFunctorIN3c104HalfES5_bZZZNS0_22logical_or_kernel_cudaERNS_14TensorIteratorEENKUlvE0_clEvENKUlvE6_clEvEUlS5_S5_E_EEEEvRNS_18TensorIteratorBaseERKT_EUliE_EEviT1_ --------------------------
	.section	.text._ZN2at6native18elementwise_kernelILi128ELi4EZNS0_15gpu_kernel_implINS0_13AUnaryFunctorIN3c104HalfES5_bZZZNS0_22logical_or_kernel_cudaERNS_14TensorIteratorEENKUlvE0_clEvENKUlvE6_clEvEUlS5_S5_E_EEEEvRNS_18TensorIteratorBaseERKT_EUliE_EEviT1_,"ax",@progbits
	.align	128
        .global         _ZN2at6native18elementwise_kernelILi128ELi4EZNS0_15gpu_kernel_implINS0_13AUnaryFunctorIN3c104HalfES5_bZZZNS0_22logical_or_kernel_cudaERNS_14TensorIteratorEENKUlvE0_clEvENKUlvE6_clEvEUlS5_S5_E_EEEEvRNS_18TensorIteratorBaseERKT_EUliE_EEviT1_
        .type           _ZN2at6native18elementwise_kernelILi128ELi4EZNS0_15gpu_kernel_implINS0_13AUnaryFunctorIN3c104HalfES5_bZZZNS0_22logical_or_kernel_cudaERNS_14TensorIteratorEENKUlvE0_clEvENKUlvE6_clEvEUlS5_S5_E_EEEEvRNS_18TensorIteratorBaseERKT_EUliE_EEviT1_,@function
        .size           _ZN2at6native18elementwise_kernelILi128ELi4EZNS0_15gpu_kernel_implINS0_13AUnaryFunctorIN3c104HalfES5_bZZZNS0_22logical_or_kernel_cudaERNS_14TensorIteratorEENKUlvE0_clEvENKUlvE6_clEvEUlS5_S5_E_EEEEvRNS_18TensorIteratorBaseERKT_EUliE_EEviT1_,(.L_x_43917 - _ZN2at6native18elementwise_kernelILi128ELi4EZNS0_15gpu_kernel_implINS0_13AUnaryFunctorIN3c104HalfES5_bZZZNS0_22logical_or_kernel_cudaERNS_14TensorIteratorEENKUlvE0_clEvENKUlvE6_clEvEUlS5_S5_E_EEEEvRNS_18TensorIteratorBaseERKT_EUliE_EEviT1_)
        .other          _ZN2at6native18elementwise_kernelILi128ELi4EZNS0_15gpu_kernel_implINS0_13AUnaryFunctorIN3c104HalfES5_bZZZNS0_22logical_or_kernel_cudaERNS_14TensorIteratorEENKUlvE0_clEvENKUlvE6_clEvEUlS5_S5_E_EEEEvRNS_18TensorIteratorBaseERKT_EUliE_EEviT1_,@"STO_CUDA_ENTRY STV_DEFAULT"
_ZN2at6native18elementwise_kernelILi128ELi4EZNS0_15gpu_kernel_implINS0_13AUnaryFunctorIN3c104HalfES5_bZZZNS0_22logical_or_kernel_cudaERNS_14TensorIteratorEENKUlvE0_clEvENKUlvE6_clEvEUlS5_S5_E_EEEEvRNS_18TensorIteratorBaseERKT_EUliE_EEviT1_:
.text._ZN2at6native18elementwise_kernelILi128ELi4EZNS0_15gpu_kernel_implINS0_13AUnaryFunctorIN3c104HalfES5_bZZZNS0_22logical_or_kernel_cudaERNS_14TensorIteratorEENKUlvE0_clEvENKUlvE6_clEvEUlS5_S5_E_EEEEvRNS_18TensorIteratorBaseERKT_EUliE_EEviT1_:
        /* <DEDUP_REMOVED lines=313> */
.L_x_17455:
        /* <DEDUP_REMOVED lines=22> */
.L_x_17459:
[----:B------:R-:W2:Y:S02]  /*14f0*/  LDG.E.U8 R2, desc[UR36][R2.64] ;  /* 0x0000002402027981 */ /* 0x000ea4000c1e1100 */
[----:B--2---:R-:W-:-:S04]  /*1500*/  I2FP.F32.U32 R0, R2 ;  /* 0x0000000200007245 */ /* 0x004fc80000201000 */
[----:B------:R-:W-:Y:S01]  /*1510*/  F2FP.F16.F32.PACK_AB R0, RZ, R0 ;  /* 0x00000000ff00723e */ /* 0x000fe200000000ff */
[----:B------:R-:W-:Y:S06]  /*1520*/  BRA `(.L_x_17461) ;  /* 0x0000000c00887947 */ /* 0x000fec0003800000 */
.L_x_17458:
        /* <DEDUP_REMOVED lines=10> */
.L_x_17463:
[----:B------:R-:W2:Y:S02]  /*15d0*/  LDG.E R2, desc[UR36][R2.64] ;  /* 0x0000002402027981 */ /* 0x000ea4000c1e1900 */
[----:B--2---:R-:W-:-:S04]  /*15e0*/  I2FP.F32.S32 R0, R2 ;  /* 0x0000000200007245 */ /* 0x004fc80000201400 */
[----:B------:R-:W-:Y:S01]  /*15f0*/  F2FP.F16.F32.PACK_AB R0, RZ, R0 ;  /* 0x00000000ff00723e */ /* 0x000fe200000000ff */
[----:B------:R-:W-:Y:S06]  /*1600*/  BRA `(.L_x_17461) ;  /* 0x0000000c00507947 */ /* 0x000fec0003800000 */
.L_x_17462:
[----:B------:R-:W2:Y:S02]  /*1610*/  LDG.E.U16 R2, desc[UR36][R2.64] ;  /* 0x0000002402027981 */ /* 0x000ea4000c1e1500 */
[----:B--2---:R-:W0:Y:S02]  /*1620*/  I2F.S16 R0, R2 ;  /* 0x0000000200007306 */ /* 0x004e240000101400 */
[----:B0-----:R-:W-:Y:S01]  /*1630*/  F2FP.F16.F32.PACK_AB R0, RZ, R0 ;  /* 0x00000000ff00723e */ /* 0x001fe200000000ff */
[----:B------:R-:W-:Y:S06]  /*1640*/  BRA `(.L_x_17461) ;  /* 0x0000000c00407947 */ /* 0x000fec0003800000 */
.L_x_17457:
        /* <DEDUP_REMOVED lines=9> */
.L_x_17465:
[----:B------:R0:W5:Y:S01]  /*16e0*/  LDG.E.U16 R0, desc[UR36][R2.64] ;  /* 0x0000002402007981 */ /* 0x000162000c1e1500 */
[----:B------:R-:W-:Y:S05]  /*16f0*/  BRA `(.L_x_17461) ;  /* 0x0000000c00147947 */ /* 0x000fea0003800000 */
.L_x_17464:
        /* <DEDUP_REMOVED lines=9> */
.L_x_17467:
[----:B------:R1:W5:Y:S01]  /*1790*/  LDG.E.U16 R0, desc[UR36][R2.64] ;  /* 0x0000002402007981 */ /* 0x000362000c1e1500 */
[----:B------:R-:W-:Y:S05]  /*17a0*/  BRA `(.L_x_17461) ;  /* 0x0000000800e87947 */ /* 0x000fea0003800000 */
.L_x_17466:
        /* <DEDUP_REMOVED lines=8> */
.L_x_17456:
        /* <DEDUP_REMOVED lines=13> */
.L_x_17470:
        /* <DEDUP_REMOVED lines=8> */
.L_x_17469:
        /* <DEDUP_REMOVED lines=28> */
.L_x_17472:
        /* <DEDUP_REMOVED lines=15> */
.L_x_17471:
[----:B------:R-:W2:Y:S02]  /*1c30*/  LDG.E.U16 R0, desc[UR36][R2.64] ;  /* 0x0000002402007981 */ /* 0x000ea4000c1e1500 */
[----:B--2---:R-:W-:-:S05]  /*1c40*/  IMAD.U32 R0, R0, 0x10000, RZ ;  /* 0x0001000000007824 */ /* 0x004fca00078e00ff */
[----:B------:R-:W-:Y:S01]  /*1c50*/  F2FP.F16.F32.PACK_AB R0, RZ, R0 ;  /* 0x00000000ff00723e */ /* 0x000fe200000000ff */
[----:B------:R-:W-:Y:S06]  /*1c60*/  BRA `(.L_x_17461) ;  /* 0x0000000400b87947 */ /* 0x000fec0003800000 */
.L_x_17468:
        /* <DEDUP_REMOVED lines=12> */
.L_x_17475:
        /* <DEDUP_REMOVED lines=21> */
.L_x_17479:
[----:B------:R-:W-:Y:S05]  /*1e80*/  BSYNC B1 ;  /* 0x0000000000017941 */ /* 0x000fea0003800000 */
.L_x_17478:
[----:B------:R-:W-:Y:S01]  /*1e90*/  LEA R3, R0, 0x3b800000, 0x17 ;  /* 0x3b80000000037811 */ /* 0x000fe200078eb8ff */
[----:B------:R-:W-:-:S05]  /*1ea0*/  IMAD.SHL.U32 R0, R2, 0x100000, RZ ;  /* 0x0010000002007824 */ /* 0x000fca00078e00ff */
[----:B------:R-:W-:-:S07]  /*1eb0*/  LOP3.LUT R0, R3, R0, R4, 0xfe, !PT ;  /* 0x0000000003007212 */ /* 0x000fce00078efe04 */
.L_x_17477:
[----:B------:R-:W-:Y:S05]  /*1ec0*/  BSYNC B0 ;  /* 0x0000000000007941 */ /* 0x000fea0003800000 */
.L_x_17476:
[----:B------:R-:W-:Y:S01]  /*1ed0*/  F2FP.F16.F32.PACK_AB R0, RZ, R0 ;  /* 0x00000000ff00723e */ /* 0x000fe200000000ff */
[----:B------:R-:W-:Y:S06]  /*1ee0*/  BRA `(.L_x_17461) ;  /* 0x0000000400187947 */ /* 0x000fec0003800000 */
.L_x_17474:
        /* <DEDUP_REMOVED lines=21> */
.L_x_17483:
[----:B------:R-:W-:Y:S05]  /*2040*/  BSYNC B1 ;  /* 0x0000000000017941 */ /* 0x000fea0003800000 */
.L_x_17482:
[----:B------:R-:W-:Y:S01]  /*2050*/  LEA R3, R0, 0x37800000, 0x17 ;  /* 0x3780000000037811 */ /* 0x000fe200078eb8ff */
[----:B------:R-:W-:-:S05]  /*2060*/  IMAD.SHL.U32 R0, R2, 0x200000, RZ ;  /* 0x0020000002007824 */ /* 0x000fca00078e00ff */
[----:B------:R-:W-:-:S07]  /*2070*/  LOP3.LUT R0, R3, R0, R4, 0xfe, !PT ;  /* 0x0000000003007212 */ /* 0x000fce00078efe04 */
.L_x_17481:
[----:B------:R-:W-:Y:S05]  /*2080*/  BSYNC B0 ;  /* 0x0000000000007941 */ /* 0x000fea0003800000 */
.L_x_17480:
[----:B------:R-:W-:Y:S01]  /*2090*/  F2FP.F16.F32.PACK_AB R0, RZ, R0 ;  /* 0x00000000ff00723e */ /* 0x000fe200000000ff */
[----:B------:R-:W-:Y:S06]  /*20a0*/  BRA `(.L_x_17461) ;  /* 0x0000000000a87947 */ /* 0x000fec0003800000 */
.L_x_17473:
        /* <DEDUP_REMOVED lines=14> */
.L_x_17487:
[----:B------:R-:W-:Y:S05]  /*2190*/  BSYNC B0 ;  /* 0x0000000000007941 */ /* 0x000fea0003800000 */
.L_x_17486:
[----:B------:R-:W-:Y:S01]  /*21a0*/  F2FP.F16.F32.PACK_AB R0, RZ, R0 ;  /* 0x00000000ff00723e */ /* 0x000fe200000000ff */
[----:B------:R-:W-:Y:S06]  /*21b0*/  BRA `(.L_x_17461) ;  /* 0x0000000000647947 */ /* 0x000fec0003800000 */
.L_x_17460:
        /* <DEDUP_REMOVED lines=16> */
.L_x_17488:
[----:B------:R-:W-:Y:S01]  /*22c0*/  PRMT R0, RZ, 0x7610, R0 ;  /* 0x00007610ff007816 */ /* 0x000fe20000000000 */
[----:B------:R-:W-:Y:S06]  /*22d0*/  BRA `(.L_x_17461) ;  /* 0x00000000001c7947 */ /* 0x000fec0003800000 */
.L_x_17485:
[----:B------:R-:W2:Y:S02]  /*22e0*/  LDG.E.64 R2, desc[UR36][R2.64] ;  /* 0x0000002402027981 */ /* 0x000ea4000c1e1b00 */
[----:B--2---:R-:W0:Y:S02]  /*22f0*/  I2F.U64 R0, R2 ;  /* 0x0000000200007312 */ /* 0x004e240000301000 */
[----:B0-----:R-:W-:Y:S01]  /*2300*/  F2FP.F16.F32.PACK_AB R0, RZ, R0 ;  /* 0x00000000ff00723e */ /* 0x001fe200000000ff */
[----:B------:R-:W-:Y:S06]  /*2310*/  BRA `(.L_x_17461) ;  /* 0x00000000000c7947 */ /* 0x000fec0003800000 */
.L_x_17484:
[----:B------:R-:W2:Y:S02]  /*2320*/  LDG.E R2, desc[UR36][R2.64] ;  /* 0x0000002402027981 */ /* 0x000ea4000c1e1900 */
[----:B--2---:R-:W-:-:S04]  /*2330*/  I2FP.F32.U32 R0, R2 ;  /* 0x0000000200007245 */ /* 0x004fc80000201000 */
[----:B------:R-:W-:-:S07]  /*2340*/  F2FP.F16.F32.PACK_AB R0, RZ, R0 ;  /* 0x00000000ff00723e */ /* 0x000fce00000000ff */
.L_x_17461:
[----:B01----:R-:W0:Y:S01]  /*2350*/  LDC.U16 R2, c[0x0][0x422] ;  /* 0x00010880ff027b82 */ /* 0x003e220000000400 */
[----:B------:R-:W-:-:S07]  /*2360*/  IMAD.MOV.U32 R3, RZ, RZ, 0x1 ;  /* 0x00000001ff037424 */ /* 0x000fce00078e00ff */
[----:B------:R-:W1:Y:S01]  /*2370*/  LDC.U8 R4, c[0x0][0x424] ;  /* 0x00010900ff047b82 */ /* 0x000e620000000000 */
[----:B0-----:R-:W-:-:S05]  /*2380*/  HADD2.F32 R2, -RZ, R2.H0_H0 ;  /* 0x20000002ff027230 */ /* 0x001fca0000004100 */
[----:B------:R-:W-:Y:S02]  /*2390*/  FSETP.NEU.FTZ.AND P0, PT, R2, RZ, PT ;  /* 0x000000ff0200720b */ /* 0x000fe40003f1d000 */
[----:B-1----:R-:W-:-:S04]  /*23a0*/  PRMT R2, R4, 0x9910, RZ ;  /* 0x0000991004027816 */ /* 0x002fc800000000ff */
[----:B------:R-:W-:-:S07]  /*23b0*/  ISETP.GT.AND P2, PT, R2, 0x9, PT ;  /* 0x000000090200780c */ /* 0x000fce0003f44270 */
[----:B-----5:R-:W-:-:S05]  /*23c0*/  @!P0 HADD2.F32 R0, -RZ, R0.H0_H0 ;  /* 0x20000000ff008230 */ /* 0x020fca0000004100 */
[----:B------:R-:W-:-:S04]  /*23d0*/  @!P0 FSETP.NEU.FTZ.AND P1, PT, R0, RZ, PT ;  /* 0x000000ff0000820b */ /* 0x000fc80003f3d000 */
[----:B------:R-:W-:-:S04]  /*23e0*/  @!P0 SEL R0, RZ, 0x1, !P1 ;  /* 0x00000001ff008807 */ /* 0x000fc80004800000 */
[----:B------:R-:W-:Y:S01]  /*23f0*/  @!P0 PRMT R3, R0, 0x7610, R3 ;  /* 0x0000761000038816 */ /* 0x000fe20000000003 */
        /* <DEDUP_REMOVED lines=11> */
.L_x_17492:
[----:B------:R3:W-:Y:S01]  /*24b0*/  STG.E.U8 desc[UR36][R16.64], R3 ;  /* 0x0000000310007986 */ /* 0x0007e2000c101124 */
[----:B------:R-:W-:Y:S05]  /*24c0*/  BRA `(.L_x_17494) ;  /* 0x0000000c005c7947 */ /* 0x000fea0003800000 */
.L_x_17491:
        /* <DEDUP_REMOVED lines=10> */
.L_x_17496:
[----:B------:R-:W-:-:S05]  /*2570*/  LOP3.LUT R3, R3, 0xffff, RZ, 0xc0, !PT ;  /* 0x0000ffff03037812 */ /* 0x000fca00078ec0ff */
[----:B------:R1:W-:Y:S01]  /*2580*/  STG.E desc[UR36][R16.64], R3 ;  /* 0x0000000310007986 */ /* 0x0003e2000c101924 */
[----:B------:R-:W-:Y:S05]  /*2590*/  BRA `(.L_x_17494) ;  /* 0x0000000c00287947 */ /* 0x000fea0003800000 */
.L_x_17495:
[----:B------:R2:W-:Y:S01]  /*25a0*/  STG.E.U16 desc[UR36][R16.64], R3 ;  /* 0x0000000310007986 */ /* 0x0005e2000c101524 */
[----:B------:R-:W-:Y:S05]  /*25b0*/  BRA `(.L_x_17494) ;  /* 0x0000000c00207947 */ /* 0x000fea0003800000 */
.L_x_17490:
        /* <DEDUP_REMOVED lines=9> */
.L_x_17498:
[----:B------:R-:W0:Y:S02]  /*2650*/  I2F.S16 R0, R3 ;  /* 0x0000000300007306 */ /* 0x000e240000101400 */
[----:B0-----:R-:W-:-:S05]  /*2660*/  F2FP.F16.F32.PACK_AB R0, RZ, R0 ;  /* 0x00000000ff00723e */ /* 0x001fca00000000ff */
[----:B------:R0:W-:Y:S01]  /*2670*/  STG.E.U16 desc[UR36][R16.64], R0 ;  /* 0x0000000010007986 */ /* 0x0001e2000c101524 */
[----:B------:R-:W-:Y:S05]  /*2680*/  BRA `(.L_x_17494) ;  /* 0x0000000800ec7947 */ /* 0x000fea0003800000 */
.L_x_17497:
        /* <DEDUP_REMOVED lines=10> */
.L_x_17500:
[----:B------:R-:W0:Y:S02]  /*2730*/  I2F.S16 R3, R3 ;  /* 0x0000000300037306 */ /* 0x000e240000101400 */
[----:B0-----:R-:W-:-:S04]  /*2740*/  F2FP.F16.F32.PACK_AB R3, RZ, R3 ;  /* 0x00000003ff03723e */ /* 0x001fc800000000ff */
[----:B------:R-:W-:-:S05]  /*2750*/  PRMT R3, R3, 0x5410, RZ ;  /* 0x0000541003037816 */ /* 0x000fca00000000ff */
[----:B------:R0:W-:Y:S01]  /*2760*/  STG.E desc[UR36][R16.64], R3 ;  /* 0x0000000310007986 */ /* 0x0001e2000c101924 */
[----:B------:R-:W-:Y:S05]  /*2770*/  BRA `(.L_x_17494) ;  /* 0x0000000800b07947 */ /* 0x000fea0003800000 */
.L_x_17499:
[----:B------:R-:W0:Y:S02]  /*2780*/  I2F.F64.S16 R2, R3 ;  /* 0x0000000300027312 */ /* 0x000e240000101c00 */
[----:B0-----:R0:W-:Y:S01]  /*2790*/  STG.E.64 desc[UR36][R16.64], R2 ;  /* 0x0000000210007986 */ /* 0x0011e2000c101b24 */
[----:B------:R-:W-:Y:S05]  /*27a0*/  BRA `(.L_x_17494) ;  /* 0x0000000800a47947 */ /* 0x000fea0003800000 */
.L_x_17489:
        /* <DEDUP_REMOVED lines=10> */
.L_x_17503:
[----:B------:R-:W0:Y:S01]  /*2850*/  I2F.F64.S16 R4, R3 ;  /* 0x0000000300047312 */ /* 0x000e220000101c00 */
[----:B------:R-:W-:-:S05]  /*2860*/  CS2R R6, SRZ ;  /* 0x0000000000067805 */ /* 0x000fca000001ff00 */
[----:B0-----:R0:W-:Y:S01]  /*2870*/  STG.E.128 desc[UR36][R16.64], R4 ;  /* 0x0000000410007986 */ /* 0x0011e2000c101d24 */
[----:B------:R-:W-:Y:S05]  /*2880*/  BRA `(.L_x_17494) ;  /* 0x00000008006c7947 */ /* 0x000fea0003800000 */
.L_x_17502:
        /* <DEDUP_REMOVED lines=21> */
.L_x_17507:
[----:B------:R-:W-:Y:S05]  /*29e0*/  BSYNC B0 ;  /* 0x0000000000007941 */ /* 0x000fea0003800000 */
.L_x_17506:
[----:B------:R-:W-:-:S05]  /*29f0*/  LOP3.LUT R5, R0, R5, RZ, 0xfc, !PT ;  /* 0x0000000500057212 */ /* 0x000fca00078efcff */
[----:B------:R0:W-:Y:S01]  /*2a00*/  STG.E.U8 desc[UR36][R16.64], R5 ;  /* 0x0000000510007986 */ /* 0x0001e2000c101124 */
[----:B------:R-:W-:Y:S05]  /*2a10*/  BRA `(.L_x_17494) ;  /* 0x0000000800087947 */ /* 0x000fea0003800000 */
.L_x_17505:
        /* <DEDUP_REMOVED lines=13> */
.L_x_17509:
[----:B------:R-:W-:Y:S01]  /*2af0*/  IMAD.MOV.U32 R0, RZ, RZ, 0x7f ;  /* 0x0000007fff007424 */ /* 0x000fe200078e00ff */
[----:B------:R-:W-:-:S04]  /*2b00*/  ISETP.GT.U32.AND P0, PT, R2, 0x7f800000, PT ;  /* 0x7f8000000200780c */ /* 0x000fc80003f04070 */
[----:B------:R-:W-:-:S09]  /*2b10*/  SEL R0, R0, 0x7c, P0 ;  /* 0x0000007c00007807 */ /* 0x000fd20000000000 */
.L_x_17510:
[----:B------:R-:W-:Y:S05]  /*2b20*/  BSYNC B0 ;  /* 0x0000000000007941 */ /* 0x000fea0003800000 */
.L_x_17508:
[----:B------:R-:W-:-:S04]  /*2b30*/  LOP3.LUT R2, R3, 0x80000000, RZ, 0xc0, !PT ;  /* 0x8000000003027812 */ /* 0x000fc800078ec0ff */
[----:B------:R-:W-:-:S04]  /*2b40*/  SHF.R.U32.HI R3, RZ, 0x18, R2 ;  /* 0x00000018ff037819 */ /* 0x000fc80000011602 */
[----:B------:R-:W-:-:S05]  /*2b50*/  LOP3.LUT R3, R0, R3, RZ, 0xfc, !PT ;  /* 0x0000000300037212 */ /* 0x000fca00078efcff */
[----:B------:R0:W-:Y:S01]  /*2b60*/  STG.E.U8 desc[UR36][R16.64], R3 ;  /* 0x0000000310007986 */ /* 0x0001e2000c101124 */
[----:B------:R-:W-:Y:S05]  /*2b70*/  BRA `(.L_x_17494) ;  /* 0x0000000400b07947 */ /* 0x000fea0003800000 */
.L_x_17504:
[----:B------:R-:W0:Y:S02]  /*2b80*/  I2F.S16 R0, R3 ;  /* 0x0000000300007306 */ /* 0x000e240000101400 */
[----:B0-----:R-:W-:-:S05]  /*2b90*/  F2FP.BF16.F32.PACK_AB R0, RZ, R0 ;  /* 0x00000000ff00723e */ /* 0x001fca00000010ff */
[----:B------:R0:W-:Y:S01]  /*2ba0*/  STG.E.U16 desc[UR36][R16.64], R0 ;  /* 0x0000000010007986 */ /* 0x0001e2000c101524 */
[----:B------:R-:W-:Y:S05]  /*2bb0*/  BRA `(.L_x_17494) ;  /* 0x0000000400a07947 */ /* 0x000fea0003800000 */
.L_x_17501:
        /* <DEDUP_REMOVED lines=10> */
.L_x_17513:
        /* <DEDUP_REMOVED lines=17> */
.L_x_17516:
[----:B------:R-:W-:-:S04]  /*2d70*/  LOP3.LUT R2, R3, 0x80000000, RZ, 0xc0, !PT ;  /* 0x8000000003027812 */ /* 0x000fc800078ec0ff */
[----:B------:R-:W-:-:S04]  /*2d80*/  SHF.R.U32.HI R3, RZ, 0x18, R2 ;  /* 0x00000018ff037819 */ /* 0x000fc80000011602 */
[----:B------:R-:W-:-:S04]  /*2d90*/  LOP3.LUT R0, R0, R3, RZ, 0xfc, !PT ;  /* 0x0000000300007212 */ /* 0x000fc800078efcff */
[----:B------:R-:W-:-:S07]  /*2da0*/  PRMT R8, R0, 0x7610, R8 ;  /* 0x0000761000087816 */ /* 0x000fce0000000008 */
.L_x_17515:
[----:B------:R-:W-:Y:S05]  /*2db0*/  BSYNC B0 ;  /* 0x0000000000007941 */ /* 0x000fea0003800000 */
.L_x_17514:
[----:B------:R0:W-:Y:S01]  /*2dc0*/  STG.E.U8 desc[UR36][R16.64], R8 ;  /* 0x0000000810007986 */ /* 0x0001e2000c101124 */
[----:B------:R-:W-:Y:S05]  /*2dd0*/  BRA `(.L_x_17494) ;  /* 0x0000000400187947 */ /* 0x000fea0003800000 */
.L_x_17512:
        /* <DEDUP_REMOVED lines=17> */
.L_x_17519:
[----:B------:R-:W-:-:S04]  /*2ef0*/  LOP3.LUT R2, R3, 0x80000000, RZ, 0xc0, !PT ;  /* 0x8000000003027812 */ /* 0x000fc800078ec0ff */
[----:B------:R-:W-:-:S04]  /*2f00*/  SHF.R.U32.HI R3, RZ, 0x18, R2 ;  /* 0x00000018ff037819 */ /* 0x000fc80000011602 */
[----:B------:R-:W-:-:S04]  /*2f10*/  LOP3.LUT R0, R0, R3, RZ, 0xfc, !PT ;  /* 0x0000000300007212 */ /* 0x000fc800078efcff */
[----:B------:R-:W-:-:S07]  /*2f20*/  PRMT R8, R0, 0x7610, R8 ;  /* 0x0000761000087816 */ /* 0x000fce0000000008 */
.L_x_17518:
[----:B------:R-:W-:Y:S05]  /*2f30*/  BSYNC B0 ;  /* 0x0000000000007941 */ /* 0x000fea0003800000 */
.L_x_17517:
[----:B------:R0:W-:Y:S01]  /*2f40*/  STG.E.U8 desc[UR36][R16.64], R8 ;  /* 0x0000000810007986 */ /* 0x0001e2000c101124 */
[----:B------:R-:W-:Y:S05]  /*2f50*/  BRA `(.L_x_17494) ;  /* 0x0000000000b87947 */ /* 0x000fea0003800000 */
.L_x_17511:
        /* <DEDUP_REMOVED lines=23> */
.L_x_17493:
        /* <DEDUP_REMOVED lines=16> */
.L_x_17522:
[----:B------:R-:W-:Y:S05]  /*31d0*/  BRA `(.L_x_17494) ;  /* 0x0000000000187947 */ /* 0x000fea0003800000 */
.L_x_17521:
[----:B------:R-:W-:Y:S01]  /*31e0*/  LOP3.LUT R2, R3, 0xffff, RZ, 0xc0, !PT ;  /* 0x0000ffff03027812 */ /* 0x000fe200078ec0ff */
[----:B------:R-:W-:-:S05]  /*31f0*/  IMAD.MOV.U32 R3, RZ, RZ, RZ ;  /* 0x000000ffff037224 */ /* 0x000fca00078e00ff */
[----:B------:R0:W-:Y:S01]  /*3200*/  STG.E.64 desc[UR36][R16.64], R2 ;  /* 0x0000000210007986 */ /* 0x0001e2000c101b24 */
[----:B------:R-:W-:Y:S05]  /*3210*/  BRA `(.L_x_17494) ;  /* 0x0000000000087947 */ /* 0x000fea0003800000 */
.L_x_17520:
[----:B------:R-:W-:-:S05]  /*3220*/  LOP3.LUT R3, R3, 0xffff, RZ, 0xc0, !PT ;  /* 0x0000ffff03037812 */ /* 0x000fca00078ec0ff */
[----:B------:R0:W-:Y:S02]  /*3230*/  STG.E desc[UR36][R16.64], R3 ;  /* 0x0000000310007986 */ /* 0x0001e4000c101924 */
.L_x_17494:
[----:B------:R-:W-:-:S04]  /*3240*/  IMAD R18, R23, 0x200, R18 ;  /* 0x0000020017127824 */ /* 0x000fc800078e0212 */
[----:B------:R-:W-:-:S07]  /*3250*/  VIADD R19, R18, 0x80 ;  /* 0x0000008012137836 */ /* 0x000fce0000000000 */
.L_x_17454:
[----:B------:R-:W-:Y:S05]  /*3260*/  BSYNC B6 ;  /* 0x0000000000067941 */ /* 0x000fea0003800000 */
.L_x_17453:
        /* <DEDUP_REMOVED lines=307> */
.L_x_17525:
        /* <DEDUP_REMOVED lines=22> */
.L_x_17529:
[----:B------:R-:W2:Y:S02]  /*4700*/  LDG.E.U8 R2, desc[UR36][R2.64] ;  /* 0x0000002402027981 */ /* 0x000ea4000c1e1100 */
[----:B--2---:R-:W-:-:S04]  /*4710*/  I2FP.F32.U32 R0, R2 ;  /* 0x0000000200007245 */ /* 0x004fc80000201000 */
[----:B------:R-:W-:Y:S01]  /*4720*/  F2FP.F16.F32.PACK_AB R0, RZ, R0 ;  /* 0x00000000ff00723e */ /* 0x000fe200000000ff */
[----:B------:R-:W-:Y:S06]  /*4730*/  BRA `(.L_x_17531) ;  /* 0x0000000c00887947 */ /* 0x000fec0003800000 */
.L_x_17528:
        /* <DEDUP_REMOVED lines=10> */
.L_x_17533:
[----:B------:R-:W2:Y:S02]  /*47e0*/  LDG.E R2, desc[UR36][R2.64] ;  /* 0x0000002402027981 */ /* 0x000ea4000c1e1900 */
[----:B--2---:R-:W-:-:S04]  /*47f0*/  I2FP.F32.S32 R0, R2 ;  /* 0x0000000200007245 */ /* 0x004fc80000201400 */
[----:B------:R-:W-:Y:S01]  /*4800*/  F2FP.F16.F32.PACK_AB R0, RZ, R0 ;  /* 0x00000000ff00723e */ /* 0x000fe200000000ff */
[----:B------:R-:W-:Y:S06]  /*4810*/  BRA `(.L_x_17531) ;  /* 0x0000000c00507947 */ /* 0x000fec0003800000 */
.L_x_17532:
[----:B------:R-:W2:Y:S02]  /*4820*/  LDG.E.U16 R2, desc[UR36][R2.64] ;  /* 0x0000002402027981 */ /* 0x000ea4000c1e1500 */
[----:B--2---:R-:W0:Y:S02]  /*4830*/  I2F.S16 R0, R2 ;  /* 0x0000000200007306 */ /* 0x004e240000101400 */
[----:B0-----:R-:W-:Y:S01]  /*4840*/  F2FP.F16.F32.PACK_AB R0, RZ, R0 ;  /* 0x00000000ff00723e */ /* 0x001fe200000000ff */
[----:B------:R-:W-:Y:S06]  /*4850*/  BRA `(.L_x_17531) ;  /* 0x0000000c00407947 */ /* 0x000fec0003800000 */
.L_x_17527:
        /* <DEDUP_REMOVED lines=9> */
.L_x_17535:
[----:B------:R0:W5:Y:S01]  /*48f0*/  LDG.E.U16 R0, desc[UR36][R2.64] ;  /* 0x0000002402007981 */ /* 0x000162000c1e1500 */
[----:B------:R-:W-:Y:S05]  /*4900*/  BRA `(.L_x_17531) ;  /* 0x0000000c00147947 */ /* 0x000fea0003800000 */
.L_x_17534:
        /* <DEDUP_REMOVED lines=9> */
.L_x_17537:
[----:B------:R1:W5:Y:S01]  /*49a0*/  LDG.E.U16 R0, desc[UR36][R2.64] ;  /* 0x0000002402007981 */ /* 0x000362000c1e1500 */
[----:B------:R-:W-:Y:S05]  /*49b0*/  BRA `(.L_x_17531) ;  /* 0x0000000800e87947 */ /* 0x000fea0003800000 */
.L_x_17536:
        /* <DEDUP_REMOVED lines=8> */
.L_x_17526:
        /* <DEDUP_REMOVED lines=13> */
.L_x_17540:
        /* <DEDUP_REMOVED lines=8> */
.L_x_17539:
        /* <DEDUP_REMOVED lines=28> */
.L_x_17542:
        /* <DEDUP_REMOVED lines=15> */
.L_x_17541:
[----:B------:R-:W2:Y:S02]  /*4e40*/  LDG.E.U16 R0, desc[UR36][R2.64] ;  /* 0x0000002402007981 */ /* 0x000ea4000c1e1500 */
[----:B--2---:R-:W-:-:S05]  /*4e50*/  IMAD.U32 R0, R0, 0x10000, RZ ;  /* 0x0001000000007824 */ /* 0x004fca00078e00ff */
[----:B------:R-:W-:Y:S01]  /*4e60*/  F2FP.F16.F32.PACK_AB R0, RZ, R0 ;  /* 0x00000000ff00723e */ /* 0x000fe200000000ff */
[----:B------:R-:W-:Y:S06]  /*4e70*/  BRA `(.L_x_17531) ;  /* 0x0000000400b87947 */ /* 0x000fec0003800000 */
.L_x_17538:
        /* <DEDUP_REMOVED lines=12> */
.L_x_17545:
        /* <DEDUP_REMOVED lines=21> */
.L_x_17549:
[----:B------:R-:W-:Y:S05]  /*5090*/  BSYNC B1 ;  /* 0x0000000000017941 */ /* 0x000fea0003800000 */
.L_x_17548:
[----:B------:R-:W-:Y:S01]  /*50a0*/  LEA R3, R0, 0x3b800000, 0x17 ;  /* 0x3b80000000037811 */ /* 0x000fe200078eb8ff */
[----:B------:R-:W-:-:S05]  /*50b0*/  IMAD.SHL.U32 R0, R2, 0x100000, RZ ;  /* 0x0010000002007824 */ /* 0x000fca00078e00ff */
[----:B------:R-:W-:-:S07]  /*50c0*/  LOP3.LUT R0, R3, R0, R4, 0xfe, !PT ;  /* 0x0000000003007212 */ /* 0x000fce00078efe04 */
.L_x_17547:
[----:B------:R-:W-:Y:S05]  /*50d0*/  BSYNC B0 ;  /* 0x0000000000007941 */ /* 0x000fea0003800000 */
.L_x_17546:
[----:B------:R-:W-:Y:S01]  /*50e0*/  F2FP.F16.F32.PACK_AB R0, RZ, R0 ;  /* 0x00000000ff00723e */ /* 0x000fe200000000ff */
[----:B------:R-:W-:Y:S06]  /*50f0*/  BRA `(.L_x_17531) ;  /* 0x0000000400187947 */ /* 0x000fec0003800000 */
.L_x_17544:
        /* <DEDUP_REMOVED lines=21> */
.L_x_17553:
[----:B------:R-:W-:Y:S05]  /*5250*/  BSYNC B1 ;  /* 0x0000000000017941 */ /* 0x000fea0003800000 */
.L_x_17552:
[----:B------:R-:W-:Y:S01]  /*5260*/  LEA R3, R0, 0x37800000, 0x17 ;  /* 0x3780000000037811 */ /* 0x000fe200078eb8ff */
[----:B------:R-:W-:-:S05]  /*5270*/  IMAD.SHL.U32 R0, R2, 0x200000, RZ ;  /* 0x0020000002007824 */ /* 0x000fca00078e00ff */
[----:B------:R-:W-:-:S07]  /*5280*/  LOP3.LUT R0, R3, R0, R4, 0xfe, !PT ;  /* 0x0000000003007212 */ /* 0x000fce00078efe04 */
.L_x_17551:
[----:B------:R-:W-:Y:S05]  /*5290*/  BSYNC B0 ;  /* 0x0000000000007941 */ /* 0x000fea0003800000 */
.L_x_17550:
[----:B------:R-:W-:Y:S01]  /*52a0*/  F2FP.F16.F32.PACK_AB R0, RZ, R0 ;  /* 0x00000000ff00723e */ /* 0x000fe200000000ff */
[----:B------:R-:W-:Y:S06]  /*52b0*/  BRA `(.L_x_17531) ;  /* 0x0000000000a87947 */ /* 0x000fec0003800000 */
.L_x_17543:
        /* <DEDUP_REMOVED lines=14> */
.L_x_17557:
[----:B------:R-:W-:Y:S05]  /*53a0*/  BSYNC B0 ;  /* 0x0000000000007941 */ /* 0x000fea0003800000 */
.L_x_17556:
[----:B------:R-:W-:Y:S01]  /*53b0*/  F2FP.F16.F32.PACK_AB R0, RZ, R0 ;  /* 0x00000000ff00723e */ /* 0x000fe200000000ff */
[----:B------:R-:W-:Y:S06]  /*53c0*/  BRA `(.L_x_17531) ;  /* 0x0000000000647947 */ /* 0x000fec0003800000 */
.L_x_17530:
        /* <DEDUP_REMOVED lines=16> */
.L_x_17558:
[----:B------:R-:W-:Y:S01]  /*54d0*/  PRMT R0, RZ, 0x7610, R0 ;  /* 0x00007610ff007816 */ /* 0x000fe20000000000 */
[----:B------:R-:W-:Y:S06]  /*54e0*/  BRA `(.L_x_17531) ;  /* 0x00000000001c7947 */ /* 0x000fec0003800000 */
.L_x_17555:
[----:B------:R-:W2:Y:S02]  /*54f0*/  LDG.E.64 R2, desc[UR36][R2.64] ;  /* 0x0000002402027981 */ /* 0x000ea4000c1e1b00 */
[----:B--2---:R-:W0:Y:S02]  /*5500*/  I2F.U64 R0, R2 ;  /* 0x0000000200007312 */ /* 0x004e240000301000 */
[----:B0-----:R-:W-:Y:S01]  /*5510*/  F2FP.F16.F32.PACK_AB R0, RZ, R0 ;  /* 0x00000000ff00723e */ /* 0x001fe200000000ff */
[----:B------:R-:W-:Y:S06]  /*5520*/  BRA `(.L_x_17531) ;  /* 0x00000000000c7947 */ /* 0x000fec0003800000 */
.L_x_17554:
[----:B------:R-:W2:Y:S02]  /*5530*/  LDG.E R2, desc[UR36][R2.64] ;  /* 0x0000002402027981 */ /* 0x000ea4000c1e1900 */
[----:B--2---:R-:W-:-:S04]  /*5540*/  I2FP.F32.U32 R0, R2 ;  /* 0x0000000200007245 */ /* 0x004fc80000201000 */
[----:B------:R-:W-:-:S07]  /*5550*/  F2FP.F16.F32.PACK_AB R0, RZ, R0 ;  /* 0x00000000ff00723e */ /* 0x000fce00000000ff */
.L_x_17531:
        /* <DEDUP_REMOVED lines=22> */
.L_x_17562:
[----:B------:R0:W-:Y:S01]  /*56c0*/  STG.E.U8 desc[UR36][R16.64], R3 ;  /* 0x0000000310007986 */ /* 0x0001e2000c101124 */
[----:B------:R-:W-:Y:S05]  /*56d0*/  BRA `(.L_x_17564) ;  /* 0x0000000c005c7947 */ /* 0x000fea0003800000 */
.L_x_17561:
        /* <DEDUP_REMOVED lines=10> */
.L_x_17566:
[----:B------:R-:W-:-:S05]  /*5780*/  LOP3.LUT R3, R3, 0xffff, RZ, 0xc0, !PT ;  /* 0x0000ffff03037812 */ /* 0x000fca00078ec0ff */
[----:B------:R0:W-:Y:S01]  /*5790*/  STG.E desc[UR36][R16.64], R3 ;  /* 0x0000000310007986 */ /* 0x0001e2000c101924 */
[----:B------:R-:W-:Y:S05]  /*57a0*/  BRA `(.L_x_17564) ;  /* 0x0000000c00287947 */ /* 0x000fea0003800000 */
.L_x_17565:
[----:B------:R0:W-:Y:S01]  /*57b0*/  STG.E.U16 desc[UR36][R16.64], R3 ;  /* 0x0000000310007986 */ /* 0x0001e2000c101524 */
[----:B------:R-:W-:Y:S05]  /*57c0*/  BRA `(.L_x_17564) ;  /* 0x0000000c00207947 */ /* 0x000fea0003800000 */
.L_x_17560:
        /* <DEDUP_REMOVED lines=9> */
.L_x_17568:
[----:B------:R-:W0:Y:S02]  /*5860*/  I2F.S16 R0, R3 ;  /* 0x0000000300007306 */ /* 0x000e240000101400 */
[----:B0-----:R-:W-:-:S05]  /*5870*/  F2FP.F16.F32.PACK_AB R0, RZ, R0 ;  /* 0x00000000ff00723e */ /* 0x001fca00000000ff */
[----:B------:R0:W-:Y:S01]  /*5880*/  STG.E.U16 desc[UR36][R16.64], R0 ;  /* 0x0000000010007986 */ /* 0x0001e2000c101524 */
[----:B------:R-:W-:Y:S05]  /*5890*/  BRA `(.L_x_17564) ;  /* 0x0000000800ec7947 */ /* 0x000fea0003800000 */
.L_x_17567:
        /* <DEDUP_REMOVED lines=10> */
.L_x_17570:
[----:B------:R-:W0:Y:S02]  /*5940*/  I2F.S16 R3, R3 ;  /* 0x0000000300037306 */ /* 0x000e240000101400 */
[----:B0-----:R-:W-:-:S04]  /*5950*/  F2FP.F16.F32.PACK_AB R3, RZ, R3 ;  /* 0x00000003ff03723e */ /* 0x001fc800000000ff */
[----:B------:R-:W-:-:S05]  /*5960*/  PRMT R3, R3, 0x5410, RZ ;  /* 0x0000541003037816 */ /* 0x000fca00000000ff */
[----:B------:R0:W-:Y:S01]  /*5970*/  STG.E desc[UR36][R16.64], R3 ;  /* 0x0000000310007986 */ /* 0x0001e2000c101924 */
[----:B------:R-:W-:Y:S05]  /*5980*/  BRA `(.L_x_17564) ;  /* 0x0000000800b07947 */ /* 0x000fea0003800000 */
.L_x_17569:
[----:B------:R-:W0:Y:S02]  /*5990*/  I2F.F64.S16 R2, R3 ;  /* 0x0000000300027312 */ /* 0x000e240000101c00 */
[----:B0-----:R0:W-:Y:S01]  /*59a0*/  STG.E.64 desc[UR36][R16.64], R2 ;  /* 0x0000000210007986 */ /* 0x0011e2000c101b24 */
[----:B------:R-:W-:Y:S05]  /*59b0*/  BRA `(.L_x_17564) ;  /* 0x0000000800a47947 */ /* 0x000fea0003800000 */
.L_x_17559:
        /* <DEDUP_REMOVED lines=10> */
.L_x_17573:
[----:B------:R-:W0:Y:S01]  /*5a60*/  I2F.F64.S16 R4, R3 ;  /* 0x0000000300047312 */ /* 0x000e220000101c00 */
[----:B------:R-:W-:-:S05]  /*5a70*/  CS2R R6, SRZ ;  /* 0x0000000000067805 */ /* 0x000fca000001ff00 */
[----:B0-----:R0:W-:Y:S01]  /*5a80*/  STG.E.128 desc[UR36][R16.64], R4 ;  /* 0x0000000410007986 */ /* 0x0011e2000c101d24 */
[----:B------:R-:W-:Y:S05]  /*5a90*/  BRA `(.L_x_17564) ;  /* 0x00000008006c7947 */ /* 0x000fea0003800000 */
.L_x_17572:
        /* <DEDUP_REMOVED lines=21> */
.L_x_17577:
[----:B------:R-:W-:Y:S05]  /*5bf0*/  BSYNC B0 ;  /* 0x0000000000007941 */ /* 0x000fea0003800000 */
.L_x_17576:
[----:B------:R-:W-:-:S05]  /*5c00*/  LOP3.LUT R5, R0, R5, RZ, 0xfc, !PT ;  /* 0x0000000500057212 */ /* 0x000fca00078efcff */
[----:B------:R0:W-:Y:S01]  /*5c10*/  STG.E.U8 desc[UR36][R16.64], R5 ;  /* 0x0000000510007986 */ /* 0x0001e2000c101124 */
[----:B------:R-:W-:Y:S05]  /*5c20*/  BRA `(.L_x_17564) ;  /* 0x0000000800087947 */ /* 0x000fea0003800000 */
.L_x_17575:
        /* <DEDUP_REMOVED lines=13> */
.L_x_17579:
[----:B------:R-:W-:Y:S01]  /*5d00*/  IMAD.MOV.U32 R0, RZ, RZ, 0x7f ;  /* 0x0000007fff007424 */ /* 0x000fe200078e00ff */
[----:B------:R-:W-:-:S04]  /*5d10*/  ISETP.GT.U32.AND P0, PT, R2, 0x7f800000, PT ;  /* 0x7f8000000200780c */ /* 0x000fc80003f04070 */
[----:B------:R-:W-:-:S09]  /*5d20*/  SEL R0, R0, 0x7c, P0 ;  /* 0x0000007c00007807 */ /* 0x000fd20000000000 */
.L_x_17580:
[----:B------:R-:W-:Y:S05]  /*5d30*/  BSYNC B0 ;  /* 0x0000000000007941 */ /* 0x000fea0003800000 */
.L_x_17578:
[----:B------:R-:W-:-:S04]  /*5d40*/  LOP3.LUT R2, R3, 0x80000000, RZ, 0xc0, !PT ;  /* 0x8000000003027812 */ /* 0x000fc800078ec0ff */
[----:B------:R-:W-:-:S04]  /*5d50*/  SHF.R.U32.HI R3, RZ, 0x18, R2 ;  /* 0x00000018ff037819 */ /* 0x000fc80000011602 */
[----:B------:R-:W-:-:S05]  /*5d60*/  LOP3.LUT R3, R0, R3, RZ, 0xfc, !PT ;  /* 0x0000000300037212 */ /* 0x000fca00078efcff */
[----:B------:R0:W-:Y:S01]  /*5d70*/  STG.E.U8 desc[UR36][R16.64], R3 ;  /* 0x0000000310007986 */ /* 0x0001e2000c101124 */
[----:B------:R-:W-:Y:S05]  /*5d80*/  BRA `(.L_x_17564) ;  /* 0x0000000400b07947 */ /* 0x000fea0003800000 */
.L_x_17574:
[----:B------:R-:W0:Y:S02]  /*5d90*/  I2F.S16 R0, R3 ;  /* 0x0000000300007306 */ /* 0x000e240000101400 */
[----:B0-----:R-:W-:-:S05]  /*5da0*/  F2FP.BF16.F32.PACK_AB R0, RZ, R0 ;  /* 0x00000000ff00723e */ /* 0x001fca00000010ff */
[----:B------:R0:W-:Y:S01]  /*5db0*/  STG.E.U16 desc[UR36][R16.64], R0 ;  /* 0x0000000010007986 */ /* 0x0001e2000c101524 */
[----:B------:R-:W-:Y:S05]  /*5dc0*/  BRA `(.L_x_17564) ;  /* 0x0000000400a07947 */ /* 0x000fea0003800000 */
.L_x_17571:
        /* <DEDUP_REMOVED lines=10> */
.L_x_17583:
        /* <DEDUP_REMOVED lines=17> */
.L_x_17586:
[----:B------:R-:W-:-:S04]  /*5f80*/  LOP3.LUT R2, R3, 0x80000000, RZ, 0xc0, !PT ;  /* 0x8000000003027812 */ /* 0x000fc800078ec0ff */
[----:B------:R-:W-:-:S04]  /*5f90*/  SHF.R.U32.HI R3, RZ, 0x18, R2 ;  /* 0x00000018ff037819 */ /* 0x000fc80000011602 */
[----:B------:R-:W-:-:S04]  /*5fa0*/  LOP3.LUT R0, R0, R3, RZ, 0xfc, !PT ;  /* 0x0000000300007212 */ /* 0x000fc800078efcff */
[----:B------:R-:W-:-:S07]  /*5fb0*/  PRMT R8, R0, 0x7610, R8 ;  /* 0x0000761000087816 */ /* 0x000fce0000000008 */
.L_x_17585:
[----:B------:R-:W-:Y:S05]  /*5fc0*/  BSYNC B0 ;  /* 0x0000000000007941 */ /* 0x000fea0003800000 */
.L_x_17584:
[----:B------:R3:W-:Y:S01]  /*5fd0*/  STG.E.U8 desc[UR36][R16.64], R8 ;  /* 0x0000000810007986 */ /* 0x0007e2000c101124 */
[----:B------:R-:W-:Y:S05]  /*5fe0*/  BRA `(.L_x_17564) ;  /* 0x0000000400187947 */ /* 0x000fea0003800000 */
.L_x_17582:
        /* <DEDUP_REMOVED lines=17> */
.L_x_17589:
[----:B------:R-:W-:-:S04]  /*6100*/  LOP3.LUT R2, R3, 0x80000000, RZ, 0xc0, !PT ;  /* 0x8000000003027812 */ /* 0x000fc800078ec0ff */
[----:B------:R-:W-:-:S04]  /*6110*/  SHF.R.U32.HI R3, RZ, 0x18, R2 ;  /* 0x00000018ff037819 */ /* 0x000fc80000011602 */
[----:B------:R-:W-:-:S04]  /*6120*/  LOP3.LUT R0, R0, R3, RZ, 0xfc, !PT ;  /* 0x0000000300007212 */ /* 0x000fc800078efcff */
[----:B------:R-:W-:-:S07]  /*6130*/  PRMT R8, R0, 0x7610, R8 ;  /* 0x0000761000087816 */ /* 0x000fce0000000008 */
.L_x_17588:
[----:B------:R-:W-:Y:S05]  /*6140*/  BSYNC B0 ;  /* 0x0000000000007941 */ /* 0x000fea0003800000 */
.L_x_17587:
[----:B------:R0:W-:Y:S01]  /*6150*/  STG.E.U8 desc[UR36][R16.64], R8 ;  /* 0x0000000810007986 */ /* 0x0001e2000c101124 */
[----:B------:R-:W-:Y:S05]  /*6160*/  BRA `(.L_x_17564) ;  /* 0x0000000000b87947 */ /* 0x000fea0003800000 */
.L_x_17581:
        /* <DEDUP_REMOVED lines=23> */
.L_x_17563:
        /* <DEDUP_REMOVED lines=16> */
.L_x_17592:
[----:B------:R-:W-:Y:S05]  /*63e0*/  BRA `(.L_x_17564) ;  /* 0x0000000000187947 */ /* 0x000fea0003800000 */
.L_x_17591:
[----:B------:R-:W-:Y:S01]  /*63f0*/  LOP3.LUT R2, R3, 0xffff, RZ, 0xc0, !PT ;  /* 0x0000ffff03027812 */ /* 0x000fe200078ec0ff */
[----:B------:R-:W-:-:S05]  /*6400*/  IMAD.MOV.U32 R3, RZ, RZ, RZ ;  /* 0x000000ffff037224 */ /* 0x000fca00078e00ff */
[----:B------:R2:W-:Y:S01]  /*6410*/  STG.E.64 desc[UR36][R16.64], R2 ;  /* 0x0000000210007986 */ /* 0x0005e2000c101b24 */
[----:B------:R-:W-:Y:S05]  /*6420*/  BRA `(.L_x_17564) ;  /* 0x0000000000087947 */ /* 0x000fea0003800000 */
.L_x_17590:
[----:B------:R-:W-:-:S05]  /*6430*/  LOP3.LUT R3, R3, 0xffff, RZ, 0xc0, !PT ;  /* 0x0000ffff03037812 */ /* 0x000fca00078ec0ff */
[----:B------:R0:W-:Y:S02]  /*6440*/  STG.E desc[UR36][R16.64], R3 ;  /* 0x0000000310007986 */ /* 0x0001e4000c101924 */
.L_x_17564:
[----:B------:R-:W-:-:S07]  /*6450*/  VIADD R19, R19, 0x80 ;  /* 0x0000008013137836 */ /* 0x000fce0000000000 */
.L_x_17524:
[----:B------:R-:W-:Y:S05]  /*6460*/  BSYNC B6 ;  /* 0x0000000000067941 */ /* 0x000fea0003800000 */
.L_x_17523:
        /* <DEDUP_REMOVED lines=307> */
.L_x_17595:
        /* <DEDUP_REMOVED lines=22> */
.L_x_17599:
[----:B------:R-:W2:Y:S02]  /*7900*/  LDG.E.U8 R2, desc[UR36][R2.64] ;  /* 0x0000002402027981 */ /* 0x000ea4000c1e1100 */
[----:B--2---:R-:W-:-:S04]  /*7910*/  I2FP.F32.U32 R0, R2 ;  /* 0x0000000200007245 */ /* 0x004fc80000201000 */
[----:B------:R-:W-:Y:S01]  /*7920*/  F2FP.F16.F32.PACK_AB R0, RZ, R0 ;  /* 0x00000000ff00723e */ /* 0x000fe200000000ff */
[----:B------:R-:W-:Y:S06]  /*7930*/  BRA `(.L_x_17601) ;  /* 0x0000000c00887947 */ /* 0x000fec0003800000 */
.L_x_17598:
        /* <DEDUP_REMOVED lines=10> */
.L_x_17603:
[----:B------:R-:W2:Y:S02]  /*79e0*/  LDG.E R2, desc[UR36][R2.64] ;  /* 0x0000002402027981 */ /* 0x000ea4000c1e1900 */
[----:B--2---:R-:W-:-:S04]  /*79f0*/  I2FP.F32.S32 R0, R2 ;  /* 0x0000000200007245 */ /* 0x004fc80000201400 */
[----:B------:R-:W-:Y:S01]  /*7a00*/  F2FP.F16.F32.PACK_AB R0, RZ, R0 ;  /* 0x00000000ff00723e */ /* 0x000fe200000000ff */
[----:B------:R-:W-:Y:S06]  /*7a10*/  BRA `(.L_x_17601) ;  /* 0x0000000c00507947 */ /* 0x000fec0003800000 */
.L_x_17602:
[----:B------:R-:W2:Y:S02]  /*7a20*/  LDG.E.U16 R2, desc[UR36][R2.64] ;  /* 0x0000002402027981 */ /* 0x000ea4000c1e1500 */
[----:B--2---:R-:W0:Y:S02]  /*7a30*/  I2F.S16 R0, R2 ;  /* 0x0000000200007306 */ /* 0x004e240000101400 */
[----:B0-----:R-:W-:Y:S01]  /*7a40*/  F2FP.F16.F32.PACK_AB R0, RZ, R0 ;  /* 0x00000000ff00723e */ /* 0x001fe200000000ff */
[----:B------:R-:W-:Y:S06]  /*7a50*/  BRA `(.L_x_17601) ;  /* 0x0000000c00407947 */ /* 0x000fec0003800000 */
.L_x_17597:
        /* <DEDUP_REMOVED lines=9> */
.L_x_17605:
[----:B------:R1:W5:Y:S01]  /*7af0*/  LDG.E.U16 R0, desc[UR36][R2.64] ;  /* 0x0000002402007981 */ /* 0x000362000c1e1500 */
[----:B------:R-:W-:Y:S05]  /*7b00*/  BRA `(.L_x_17601) ;  /* 0x0000000c00147947 */ /* 0x000fea0003800000 */
.L_x_17604:
        /* <DEDUP_REMOVED lines=9> */
.L_x_17607:
[----:B------:R0:W5:Y:S01]  /*7ba0*/  LDG.E.U16 R0, desc[UR36][R2.64] ;  /* 0x0000002402007981 */ /* 0x000162000c1e1500 */
[----:B------:R-:W-:Y:S05]  /*7bb0*/  BRA `(.L_x_17601) ;  /* 0x0000000800e87947 */ /* 0x000fea0003800000 */
.L_x_17606:
        /* <DEDUP_REMOVED lines=8> */
.L_x_17596:
        /* <DEDUP_REMOVED lines=13> */
.L_x_17610:
        /* <DEDUP_REMOVED lines=8> */
.L_x_17609:
        /* <DEDUP_REMOVED lines=28> */
.L_x_17612:
        /* <DEDUP_REMOVED lines=15> */
.L_x_17611:
[----:B------:R-:W2:Y:S02]  /*8040*/  LDG.E.U16 R0, desc[UR36][R2.64] ;  /* 0x0000002402007981 */ /* 0x000ea4000c1e1500 */
[----:B--2---:R-:W-:-:S05]  /*8050*/  IMAD.U32 R0, R0, 0x10000, RZ ;  /* 0x0001000000007824 */ /* 0x004fca00078e00ff */
[----:B------:R-:W-:Y:S01]  /*8060*/  F2FP.F16.F32.PACK_AB R0, RZ, R0 ;  /* 0x00000000ff00723e */ /* 0x000fe200000000ff */
[----:B------:R-:W-:Y:S06]  /*8070*/  BRA `(.L_x_17601) ;  /* 0x0000000400b87947 */ /* 0x000fec0003800000 */
.L_x_17608:
        /* <DEDUP_REMOVED lines=12> */
.L_x_17615:
        /* <DEDUP_REMOVED lines=21> */
.L_x_17619:
[----:B------:R-:W-:Y:S05]  /*8290*/  BSYNC B1 ;  /* 0x0000000000017941 */ /* 0x000fea0003800000 */
.L_x_17618:
[----:B------:R-:W-:Y:S01]  /*82a0*/  LEA R3, R0, 0x3b800000, 0x17 ;  /* 0x3b80000000037811 */ /* 0x000fe200078eb8ff */
[----:B------:R-:W-:-:S05]  /*82b0*/  IMAD.SHL.U32 R0, R2, 0x100000, RZ ;  /* 0x0010000002007824 */ /* 0x000fca00078e00ff */
[----:B------:R-:W-:-:S07]  /*82c0*/  LOP3.LUT R0, R3, R0, R4, 0xfe, !PT ;  /* 0x0000000003007212 */ /* 0x000fce00078efe04 */
.L_x_17617:
[----:B------:R-:W-:Y:S05]  /*82d0*/  BSYNC B0 ;  /* 0x0000000000007941 */ /* 0x000fea0003800000 */
.L_x_17616:
[----:B------:R-:W-:Y:S01]  /*82e0*/  F2FP.F16.F32.PACK_AB R0, RZ, R0 ;  /* 0x00000000ff00723e */ /* 0x000fe200000000ff */
[----:B------:R-:W-:Y:S06]  /*82f0*/  BRA `(.L_x_17601) ;  /* 0x0000000400187947 */ /* 0x000fec0003800000 */
.L_x_17614:
        /* <DEDUP_REMOVED lines=21> */
.L_x_17623:
[----:B------:R-:W-:Y:S05]  /*8450*/  BSYNC B1 ;  /* 0x0000000000017941 */ /* 0x000fea0003800000 */
.L_x_17622:
[----:B------:R-:W-:Y:S01]  /*8460*/  LEA R3, R0, 0x37800000, 0x17 ;  /* 0x3780000000037811 */ /* 0x000fe200078eb8ff */
[----:B------:R-:W-:-:S05]  /*8470*/  IMAD.SHL.U32 R0, R2, 0x200000, RZ ;  /* 0x0020000002007824 */ /* 0x000fca00078e00ff */
[----:B------:R-:W-:-:S07]  /*8480*/  LOP3.LUT R0, R3, R0, R4, 0xfe, !PT ;  /* 0x0000000003007212 */ /* 0x000fce00078efe04 */
.L_x_17621:
[----:B------:R-:W-:Y:S05]  /*8490*/  BSYNC B0 ;  /* 0x0000000000007941 */ /* 0x000fea0003800000 */
.L_x_17620:
[----:B------:R-:W-:Y:S01]  /*84a0*/  F2FP.F16.F32.PACK_AB R0, RZ, R0 ;  /* 0x00000000ff00723e */ /* 0x000fe200000000ff */
[----:B------:R-:W-:Y:S06]  /*84b0*/  BRA `(.L_x_17601) ;  /* 0x0000000000a87947 */ /* 0x000fec0003800000 */
.L_x_17613:
        /* <DEDUP_REMOVED lines=14> */
.L_x_17627:
[----:B------:R-:W-:Y:S05]  /*85a0*/  BSYNC B0 ;  /* 0x0000000000007941 */ /* 0x000fea0003800000 */
.L_x_17626:
[----:B------:R-:W-:Y:S01]  /*85b0*/  F2FP.F16.F32.PACK_AB R0, RZ, R0 ;  /* 0x00000000ff00723e */ /* 0x000fe200000000ff */
[----:B------:R-:W-:Y:S06]  /*85c0*/  BRA `(.L_x_17601) ;  /* 0x0000000000647947 */ /* 0x000fec0003800000 */
.L_x_17600:
        /* <DEDUP_REMOVED lines=16> */
.L_x_17628:
[----:B------:R-:W-:Y:S01]  /*86d0*/  PRMT R0, RZ, 0x7610, R0 ;  /* 0x00007610ff007816 */ /* 0x000fe20000000000 */
[----:B------:R-:W-:Y:S06]  /*86e0*/  BRA `(.L_x_17601) ;  /* 0x00000000001c7947 */ /* 0x000fec0003800000 */
.L_x_17625:
[----:B------:R-:W2:Y:S02]  /*86f0*/  LDG.E.64 R2, desc[UR36][R2.64] ;  /* 0x0000002402027981 */ /* 0x000ea4000c1e1b00 */
[----:B--2---:R-:W0:Y:S02]  /*8700*/  I2F.U64 R0, R2 ;  /* 0x0000000200007312 */ /* 0x004e240000301000 */
[----:B0-----:R-:W-:Y:S01]  /*8710*/  F2FP.F16.F32.PACK_AB R0, RZ, R0 ;  /* 0x00000000ff00723e */ /* 0x001fe200000000ff */
[----:B------:R-:W-:Y:S06]  /*8720*/  BRA `(.L_x_17601) ;  /* 0x00000000000c7947 */ /* 0x000fec0003800000 */
.L_x_17624:
[----:B------:R-:W2:Y:S02]  /*8730*/  LDG.E R2, desc[UR36][R2.64] ;  /* 0x0000002402027981 */ /* 0x000ea4000c1e1900 */
[----:B--2---:R-:W-:-:S04]  /*8740*/  I2FP.F32.U32 R0, R2 ;  /* 0x0000000200007245 */ /* 0x004fc80000201000 */
[----:B------:R-:W-:-:S07]  /*8750*/  F2FP.F16.F32.PACK_AB R0, RZ, R0 ;  /* 0x00000000ff00723e */ /* 0x000fce00000000ff */
.L_x_17601:
        /* <DEDUP_REMOVED lines=22> */
.L_x_17632:
[----:B------:R3:W-:Y:S01]  /*88c0*/  STG.E.U8 desc[UR36][R16.64], R3 ;  /* 0x0000000310007986 */ /* 0x0007e2000c101124 */
[----:B------:R-:W-:Y:S05]  /*88d0*/  BRA `(.L_x_17634) ;  /* 0x0000000c005c7947 */ /* 0x000fea0003800000 */
.L_x_17631:
        /* <DEDUP_REMOVED lines=10> */
.L_x_17636:
[----:B------:R-:W-:-:S05]  /*8980*/  LOP3.LUT R3, R3, 0xffff, RZ, 0xc0, !PT ;  /* 0x0000ffff03037812 */ /* 0x000fca00078ec0ff */
[----:B------:R2:W-:Y:S01]  /*8990*/  STG.E desc[UR36][R16.64], R3 ;  /* 0x0000000310007986 */ /* 0x0005e2000c101924 */
[----:B------:R-:W-:Y:S05]  /*89a0*/  BRA `(.L_x_17634) ;  /* 0x0000000c00287947 */ /* 0x000fea0003800000 */
.L_x_17635:
[----:B------:R0:W-:Y:S01]  /*89b0*/  STG.E.U16 desc[UR36][R16.64], R3 ;  /* 0x0000000310007986 */ /* 0x0001e2000c101524 */
[----:B------:R-:W-:Y:S05]  /*89c0*/  BRA `(.L_x_17634) ;  /* 0x0000000c00207947 */ /* 0x000fea0003800000 */
.L_x_17630:
        /* <DEDUP_REMOVED lines=9> */
.L_x_17638:
[----:B------:R-:W0:Y:S02]  /*8a60*/  I2F.S16 R0, R3 ;  /* 0x0000000300007306 */ /* 0x000e240000101400 */
[----:B0-----:R-:W-:-:S05]  /*8a70*/  F2FP.F16.F32.PACK_AB R0, RZ, R0 ;  /* 0x00000000ff00723e */ /* 0x001fca00000000ff */
[----:B------:R0:W-:Y:S01]  /*8a80*/  STG.E.U16 desc[UR36][R16.64], R0 ;  /* 0x0000000010007986 */ /* 0x0001e2000c101524 */
[----:B------:R-:W-:Y:S05]  /*8a90*/  BRA `(.L_x_17634) ;  /* 0x0000000800ec7947 */ /* 0x000fea0003800000 */
.L_x_17637:
        /* <DEDUP_REMOVED lines=10> */
.L_x_17640:
[----:B------:R-:W0:Y:S02]  /*8b40*/  I2F.S16 R3, R3 ;  /* 0x0000000300037306 */ /* 0x000e240000101400 */
[----:B0-----:R-:W-:-:S04]  /*8b50*/  F2FP.F16.F32.PACK_AB R3, RZ, R3 ;  /* 0x00000003ff03723e */ /* 0x001fc800000000ff */
[----:B------:R-:W-:-:S05]  /*8b60*/  PRMT R3, R3, 0x5410, RZ ;  /* 0x0000541003037816 */ /* 0x000fca00000000ff */
[----:B------:R0:W-:Y:S01]  /*8b70*/  STG.E desc[UR36][R16.64], R3 ;  /* 0x0000000310007986 */ /* 0x0001e2000c101924 */
[----:B------:R-:W-:Y:S05]  /*8b80*/  BRA `(.L_x_17634) ;  /* 0x0000000800b07947 */ /* 0x000fea0003800000 */
.L_x_17639:
[----:B------:R-:W0:Y:S02]  /*8b90*/  I2F.F64.S16 R2, R3 ;  /* 0x0000000300027312 */ /* 0x000e240000101c00 */
[----:B0-----:R0:W-:Y:S01]  /*8ba0*/  STG.E.64 desc[UR36][R16.64], R2 ;  /* 0x0000000210007986 */ /* 0x0011e2000c101b24 */
[----:B------:R-:W-:Y:S05]  /*8bb0*/  BRA `(.L_x_17634) ;  /* 0x0000000800a47947 */ /* 0x000fea0003800000 */
.L_x_17629:
        /* <DEDUP_REMOVED lines=10> */
.L_x_17643:
[----:B------:R-:W0:Y:S01]  /*8c60*/  I2F.F64.S16 R4, R3 ;  /* 0x0000000300047312 */ /* 0x000e220000101c00 */
[----:B------:R-:W-:-:S05]  /*8c70*/  CS2R R6, SRZ ;  /* 0x0000000000067805 */ /* 0x000fca000001ff00 */
[----:B0-----:R0:W-:Y:S01]  /*8c80*/  STG.E.128 desc[UR36][R16.64], R4 ;  /* 0x0000000410007986 */ /* 0x0011e2000c101d24 */
[----:B------:R-:W-:Y:S05]  /*8c90*/  BRA `(.L_x_17634) ;  /* 0x00000008006c7947 */ /* 0x000fea0003800000 */
.L_x_17642:
        /* <DEDUP_REMOVED lines=21> */
.L_x_17647:
[----:B------:R-:W-:Y:S05]  /*8df0*/  BSYNC B0 ;  /* 0x0000000000007941 */ /* 0x000fea0003800000 */
.L_x_17646:
[----:B------:R-:W-:-:S05]  /*8e00*/  LOP3.LUT R5, R0, R5, RZ, 0xfc, !PT ;  /* 0x0000000500057212 */ /* 0x000fca00078efcff */
[----:B------:R0:W-:Y:S01]  /*8e10*/  STG.E.U8 desc[UR36][R16.64], R5 ;  /* 0x0000000510007986 */ /* 0x0001e2000c101124 */
[----:B------:R-:W-:Y:S05]  /*8e20*/  BRA `(.L_x_17634) ;  /* 0x0000000800087947 */ /* 0x000fea0003800000 */
.L_x_17645:
        /* <DEDUP_REMOVED lines=13> */
.L_x_17649:
[----:B------:R-:W-:Y:S01]  /*8f00*/  IMAD.MOV.U32 R0, RZ, RZ, 0x7f ;  /* 0x0000007fff007424 */ /* 0x000fe200078e00ff */
[----:B------:R-:W-:-:S04]  /*8f10*/  ISETP.GT.U32.AND P0, PT, R2, 0x7f800000, PT ;  /* 0x7f8000000200780c */ /* 0x000fc80003f04070 */
[----:B------:R-:W-:-:S09]  /*8f20*/  SEL R0, R0, 0x7c, P0 ;  /* 0x0000007c00007807 */ /* 0x000fd20000000000 */
.L_x_17650:
[----:B------:R-:W-:Y:S05]  /*8f30*/  BSYNC B0 ;  /* 0x0000000000007941 */ /* 0x000fea0003800000 */
.L_x_17648:
[----:B------:R-:W-:-:S04]  /*8f40*/  LOP3.LUT R2, R3, 0x80000000, RZ, 0xc0, !PT ;  /* 0x8000000003027812 */ /* 0x000fc800078ec0ff */
[----:B------:R-:W-:-:S04]  /*8f50*/  SHF.R.U32.HI R3, RZ, 0x18, R2 ;  /* 0x00000018ff037819 */ /* 0x000fc80000011602 */
[----:B------:R-:W-:-:S05]  /*8f60*/  LOP3.LUT R3, R0, R3, RZ, 0xfc, !PT ;  /* 0x0000000300037212 */ /* 0x000fca00078efcff */
[----:B------:R0:W-:Y:S01]  /*8f70*/  STG.E.U8 desc[UR36][R16.64], R3 ;  /* 0x0000000310007986 */ /* 0x0001e2000c101124 */
[----:B------:R-:W-:Y:S05]  /*8f80*/  BRA `(.L_x_17634) ;  /* 0x0000000400b07947 */ /* 0x000fea0003800000 */
.L_x_17644:
[----:B------:R-:W0:Y:S02]  /*8f90*/  I2F.S16 R0, R3 ;  /* 0x0000000300007306 */ /* 0x000e240000101400 */
[----:B0-----:R-:W-:-:S05]  /*8fa0*/  F2FP.BF16.F32.PACK_AB R0, RZ, R0 ;  /* 0x00000000ff00723e */ /* 0x001fca00000010ff */
[----:B------:R0:W-:Y:S01]  /*8fb0*/  STG.E.U16 desc[UR36][R16.64], R0 ;  /* 0x0000000010007986 */ /* 0x0001e2000c101524 */
[----:B------:R-:W-:Y:S05]  /*8fc0*/  BRA `(.L_x_17634) ;  /* 0x0000000400a07947 */ /* 0x000fea0003800000 */
.L_x_17641:
        /* <DEDUP_REMOVED lines=10> */
.L_x_17653:
        /* <DEDUP_REMOVED lines=17> */
.L_x_17656:
[----:B------:R-:W-:-:S04]  /*9180*/  LOP3.LUT R2, R3, 0x80000000, RZ, 0xc0, !PT ;  /* 0x8000000003027812 */ /* 0x000fc800078ec0ff */
[----:B------:R-:W-:-:S04]  /*9190*/  SHF.R.U32.HI R3, RZ, 0x18, R2 ;  /* 0x00000018ff037819 */ /* 0x000fc80000011602 */
[----:B------:R-:W-:-:S04]  /*91a0*/  LOP3.LUT R0, R0, R3, RZ, 0xfc, !PT ;  /* 0x0000000300007212 */ /* 0x000fc800078efcff */
[----:B------:R-:W-:-:S07]  /*91b0*/  PRMT R8, R0, 0x7610, R8 ;  /* 0x0000761000087816 */ /* 0x000fce0000000008 */
.L_x_17655:
[----:B------:R-:W-:Y:S05]  /*91c0*/  BSYNC B0 ;  /* 0x0000000000007941 */ /* 0x000fea0003800000 */
.L_x_17654:
[----:B------:R0:W-:Y:S01]  /*91d0*/  STG.E.U8 desc[UR36][R16.64], R8 ;  /* 0x0000000810007986 */ /* 0x0001e2000c101124 */
[----:B------:R-:W-:Y:S05]  /*91e0*/  BRA `(.L_x_17634) ;  /* 0x0000000400187947 */ /* 0x000fea0003800000 */
.L_x_17652:
        /* <DEDUP_REMOVED lines=17> */
.L_x_17659:
[----:B------:R-:W-:-:S04]  /*9300*/  LOP3.LUT R2, R3, 0x80000000, RZ, 0xc0, !PT ;  /* 0x8000000003027812 */ /* 0x000fc800078ec0ff */
[----:B------:R-:W-:-:S04]  /*9310*/  SHF.R.U32.HI R3, RZ, 0x18, R2 ;  /* 0x00000018ff037819 */ /* 0x000fc80000011602 */
[----:B------:R-:W-:-:S04]  /*9320*/  LOP3.LUT R0, R0, R3, RZ, 0xfc, !PT ;  /* 0x0000000300007212 */ /* 0x000fc800078efcff */
[----:B------:R-:W-:-:S07]  /*9330*/  PRMT R8, R0, 0x7610, R8 ;  /* 0x0000761000087816 */ /* 0x000fce0000000008 */
.L_x_17658:
[----:B------:R-:W-:Y:S05]  /*9340*/  BSYNC B0 ;  /* 0x0000000000007941 */ /* 0x000fea0003800000 */
.L_x_17657:
[----:B------:R0:W-:Y:S01]  /*9350*/  STG.E.U8 desc[UR36][R16.64], R8 ;  /* 0x0000000810007986 */ /* 0x0001e2000c101124 */
[----:B------:R-:W-:Y:S05]  /*9360*/  BRA `(.L_x_17634) ;  /* 0x0000000000b87947 */ /* 0x000fea0003800000 */
.L_x_17651:
        /* <DEDUP_REMOVED lines=23> */
.L_x_17633:
        /* <DEDUP_REMOVED lines=16> */
.L_x_17662:
[----:B------:R-:W-:Y:S05]  /*95e0*/  BRA `(.L_x_17634) ;  /* 0x0000000000187947 */ /* 0x000fea0003800000 */
.L_x_17661:
[----:B------:R-:W-:Y:S01]  /*95f0*/  LOP3.LUT R2, R3, 0xffff, RZ, 0xc0, !PT ;  /* 0x0000ffff03027812 */ /* 0x000fe200078ec0ff */
[----:B------:R-:W-:-:S05]  /*9600*/  IMAD.MOV.U32 R3, RZ, RZ, RZ ;  /* 0x000000ffff037224 */ /* 0x000fca00078e00ff */
[----:B------:R0:W-:Y:S01]  /*9610*/  STG.E.64 desc[UR36][R16.64], R2 ;  /* 0x0000000210007986 */ /* 0x0001e2000c101b24 */
[----:B------:R-:W-:Y:S05]  /*9620*/  BRA `(.L_x_17634) ;  /* 0x0000000000087947 */ /* 0x000fea0003800000 */
.L_x_17660:
[----:B------:R-:W-:-:S05]  /*9630*/  LOP3.LUT R3, R3, 0xffff, RZ, 0xc0, !PT ;  /* 0x0000ffff03037812 */ /* 0x000fca00078ec0ff */
[----:B------:R0:W-:Y:S02]  /*9640*/  STG.E desc[UR36][R16.64], R3 ;  /* 0x0000000310007986 */ /* 0x0001e4000c101924 */
.L_x_17634:
[----:B------:R-:W-:-:S07]  /*9650*/  VIADD R19, R19, 0x80 ;  /* 0x0000008013137836 */ /* 0x000fce0000000000 */
.L_x_17594:
[----:B------:R-:W-:Y:S05]  /*9660*/  BSYNC B6 ;  /* 0x0000000000067941 */ /* 0x000fea0003800000 */
.L_x_17593:
        /* <DEDUP_REMOVED lines=306> */
.L_x_17663:
        /* <DEDUP_REMOVED lines=22> */
.L_x_17667:
[----:B------:R-:W2:Y:S02]  /*aaf0*/  LDG.E.U8 R2, desc[UR36][R2.64] ;  /* 0x0000002402027981 */ /* 0x000ea4000c1e1100 */
[----:B--2---:R-:W-:-:S04]  /*ab00*/  I2FP.F32.U32 R0, R2 ;  /* 0x0000000200007245 */ /* 0x004fc80000201000 */
[----:B------:R-:W-:Y:S01]  /*ab10*/  F2FP.F16.F32.PACK_AB R0, RZ, R0 ;  /* 0x00000000ff00723e */ /* 0x000fe200000000ff */
[----:B------:R-:W-:Y:S06]  /*ab20*/  BRA `(.L_x_17669) ;  /* 0x0000000c00887947 */ /* 0x000fec0003800000 */
.L_x_17666:
        /* <DEDUP_REMOVED lines=10> */
.L_x_17671:
[----:B------:R-:W2:Y:S02]  /*abd0*/  LDG.E R2, desc[UR36][R2.64] ;  /* 0x0000002402027981 */ /* 0x000ea4000c1e1900 */
[----:B--2---:R-:W-:-:S04]  /*abe0*/  I2FP.F32.S32 R0, R2 ;  /* 0x0000000200007245 */ /* 0x004fc80000201400 */
[----:B------:R-:W-:Y:S01]  /*abf0*/  F2FP.F16.F32.PACK_AB R0, RZ, R0 ;  /* 0x00000000ff00723e */ /* 0x000fe200000000ff */
[----:B------:R-:W-:Y:S06]  /*ac00*/  BRA `(.L_x_17669) ;  /* 0x0000000c00507947 */ /* 0x000fec0003800000 */
.L_x_17670:
[----:B------:R-:W2:Y:S02]  /*ac10*/  LDG.E.U16 R2, desc[UR36][R2.64] ;  /* 0x0000002402027981 */ /* 0x000ea4000c1e1500 */
[----:B--2---:R-:W0:Y:S02]  /*ac20*/  I2F.S16 R0, R2 ;  /* 0x0000000200007306 */ /* 0x004e240000101400 */
[----:B0-----:R-:W-:Y:S01]  /*ac30*/  F2FP.F16.F32.PACK_AB R0, RZ, R0 ;  /* 0x00000000ff00723e */ /* 0x001fe200000000ff */
[----:B------:R-:W-:Y:S06]  /*ac40*/  BRA `(.L_x_17669) ;  /* 0x0000000c00407947 */ /* 0x000fec0003800000 */
.L_x_17665:
        /* <DEDUP_REMOVED lines=9> */
.L_x_17673:
[----:B------:R1:W5:Y:S01]  /*ace0*/  LDG.E.U16 R0, desc[UR36][R2.64] ;  /* 0x0000002402007981 */ /* 0x000362000c1e1500 */
[----:B------:R-:W-:Y:S05]  /*acf0*/  BRA `(.L_x_17669) ;  /* 0x0000000c00147947 */ /* 0x000fea0003800000 */
.L_x_17672:
        /* <DEDUP_REMOVED lines=9> */
.L_x_17675:
[----:B------:R0:W5:Y:S01]  /*ad90*/  LDG.E.U16 R0, desc[UR36][R2.64] ;  /* 0x0000002402007981 */ /* 0x000162000c1e1500 */
[----:B------:R-:W-:Y:S05]  /*ada0*/  BRA `(.L_x_17669) ;  /* 0x0000000800e87947 */ /* 0x000fea0003800000 */
.L_x_17674:
        /* <DEDUP_REMOVED lines=8> */
.L_x_17664:
        /* <DEDUP_REMOVED lines=13> */
.L_x_17678:
        /* <DEDUP_REMOVED lines=8> */
.L_x_17677:
        /* <DEDUP_REMOVED lines=28> */
.L_x_17680:
        /* <DEDUP_REMOVED lines=15> */
.L_x_17679:
[----:B------:R-:W2:Y:S02]  /*b230*/  LDG.E.U16 R0, desc[UR36][R2.64] ;  /* 0x0000002402007981 */ /* 0x000ea4000c1e1500 */
[----:B--2---:R-:W-:-:S05]  /*b240*/  IMAD.U32 R0, R0, 0x10000, RZ ;  /* 0x0001000000007824 */ /* 0x004fca00078e00ff */
[----:B------:R-:W-:Y:S01]  /*b250*/  F2FP.F16.F32.PACK_AB R0, RZ, R0 ;  /* 0x00000000ff00723e */ /* 0x000fe200000000ff */
[----:B------:R-:W-:Y:S06]  /*b260*/  BRA `(.L_x_17669) ;  /* 0x0000000400b87947 */ /* 0x000fec0003800000 */
.L_x_17676:
        /* <DEDUP_REMOVED lines=12> */
.L_x_17683:
        /* <DEDUP_REMOVED lines=21> */
.L_x_17687:
[----:B------:R-:W-:Y:S05]  /*b480*/  BSYNC B1 ;  /* 0x0000000000017941 */ /* 0x000fea0003800000 */
.L_x_17686:
[----:B------:R-:W-:Y:S01]  /*b490*/  LEA R3, R0, 0x3b800000, 0x17 ;  /* 0x3b80000000037811 */ /* 0x000fe200078eb8ff */
[----:B------:R-:W-:-:S05]  /*b4a0*/  IMAD.SHL.U32 R0, R2, 0x100000, RZ ;  /* 0x0010000002007824 */ /* 0x000fca00078e00ff */
[----:B------:R-:W-:-:S07]  /*b4b0*/  LOP3.LUT R0, R3, R0, R4, 0xfe, !PT ;  /* 0x0000000003007212 */ /* 0x000fce00078efe04 */
.L_x_17685:
[----:B------:R-:W-:Y:S05]  /*b4c0*/  BSYNC B0 ;  /* 0x0000000000007941 */ /* 0x000fea0003800000 */
.L_x_17684:
[----:B------:R-:W-:Y:S01]  /*b4d0*/  F2FP.F16.F32.PACK_AB R0, RZ, R0 ;  /* 0x00000000ff00723e */ /* 0x000fe200000000ff */
[----:B------:R-:W-:Y:S06]  /*b4e0*/  BRA `(.L_x_17669) ;  /* 0x0000000400187947 */ /* 0x000fec0003800000 */
.L_x_17682:
        /* <DEDUP_REMOVED lines=21> */
.L_x_17691:
[----:B------:R-:W-:Y:S05]  /*b640*/  BSYNC B1 ;  /* 0x0000000000017941 */ /* 0x000fea0003800000 */
.L_x_17690:
[----:B------:R-:W-:Y:S01]  /*b650*/  LEA R3, R0, 0x37800000, 0x17 ;  /* 0x3780000000037811 */ /* 0x000fe200078eb8ff */
[----:B------:R-:W-:-:S05]  /*b660*/  IMAD.SHL.U32 R0, R2, 0x200000, RZ ;  /* 0x0020000002007824 */ /* 0x000fca00078e00ff */
[----:B------:R-:W-:-:S07]  /*b670*/  LOP3.LUT R0, R3, R0, R4, 0xfe, !PT ;  /* 0x0000000003007212 */ /* 0x000fce00078efe04 */
.L_x_17689:
[----:B------:R-:W-:Y:S05]  /*b680*/  BSYNC B0 ;  /* 0x0000000000007941 */ /* 0x000fea0003800000 */
.L_x_17688:
[----:B------:R-:W-:Y:S01]  /*b690*/  F2FP.F16.F32.PACK_AB R0, RZ, R0 ;  /* 0x00000000ff00723e */ /* 0x000fe200000000ff */
[----:B------:R-:W-:Y:S06]  /*b6a0*/  BRA `(.L_x_17669) ;  /* 0x0000000000a87947 */ /* 0x000fec0003800000 */
.L_x_17681:
        /* <DEDUP_REMOVED lines=14> */
.L_x_17695:
[----:B------:R-:W-:Y:S05]  /*b790*/  BSYNC B0 ;  /* 0x0000000000007941 */ /* 0x000fea0003800000 */
.L_x_17694:
[----:B------:R-:W-:Y:S01]  /*b7a0*/  F2FP.F16.F32.PACK_AB R0, RZ, R0 ;  /* 0x00000000ff00723e */ /* 0x000fe200000000ff */
[----:B------:R-:W-:Y:S06]  /*b7b0*/  BRA `(.L_x_17669) ;  /* 0x0000000000647947 */ /* 0x000fec0003800000 */
.L_x_17668:
        /* <DEDUP_REMOVED lines=16> */
.L_x_17696:
[----:B------:R-:W-:Y:S01]  /*b8c0*/  PRMT R0, RZ, 0x7610, R0 ;  /* 0x00007610ff007816 */ /* 0x000fe20000000000 */
[----:B------:R-:W-:Y:S06]  /*b8d0*/  BRA `(.L_x_17669) ;  /* 0x00000000001c7947 */ /* 0x000fec0003800000 */
.L_x_17693:
[----:B------:R-:W2:Y:S02]  /*b8e0*/  LDG.E.64 R2, desc[UR36][R2.64] ;  /* 0x0000002402027981 */ /* 0x000ea4000c1e1b00 */
[----:B--2---:R-:W0:Y:S02]  /*b8f0*/  I2F.U64 R0, R2 ;  /* 0x0000000200007312 */ /* 0x004e240000301000 */
[----:B0-----:R-:W-:Y:S01]  /*b900*/  F2FP.F16.F32.PACK_AB R0, RZ, R0 ;  /* 0x00000000ff00723e */ /* 0x001fe200000000ff */
[----:B------:R-:W-:Y:S06]  /*b910*/  BRA `(.L_x_17669) ;  /* 0x00000000000c7947 */ /* 0x000fec0003800000 */
.L_x_17692:
[----:B------:R-:W2:Y:S02]  /*b920*/  LDG.E R2, desc[UR36][R2.64] ;  /* 0x0000002402027981 */ /* 0x000ea4000c1e1900 */
[----:B--2---:R-:W-:-:S04]  /*b930*/  I2FP.F32.U32 R0, R2 ;  /* 0x0000000200007245 */ /* 0x004fc80000201000 */
[----:B------:R-:W-:-:S07]  /*b940*/  F2FP.F16.F32.PACK_AB R0, RZ, R0 ;  /* 0x00000000ff00723e */ /* 0x000fce00000000ff */
.L_x_17669:
        /* <DEDUP_REMOVED lines=22> */
.L_x_17700:
[----:B------:R-:W-:Y:S01]  /*bab0*/  STG.E.U8 desc[UR36][R16.64], R3 ;  /* 0x0000000310007986 */ /* 0x000fe2000c101124 */
[----:B------:R-:W-:Y:S05]  /*bac0*/  EXIT ;  /* 0x000000000000794d */ /* 0x000fea0003800000 */
.L_x_17699:
        /* <DEDUP_REMOVED lines=10> */
.L_x_17703:
[----:B------:R-:W-:-:S05]  /*bb70*/  LOP3.LUT R3, R3, 0xffff, RZ, 0xc0, !PT ;  /* 0x0000ffff03037812 */ /* 0x000fca00078ec0ff */
[----:B------:R-:W-:Y:S01]  /*bb80*/  STG.E desc[UR36][R16.64], R3 ;  /* 0x0000000310007986 */ /* 0x000fe2000c101924 */
[----:B------:R-:W-:Y:S05]  /*bb90*/  EXIT ;  /* 0x000000000000794d */ /* 0x000fea0003800000 */
.L_x_17702:
[----:B------:R-:W-:Y:S01]  /*bba0*/  STG.E.U16 desc[UR36][R16.64], R3 ;  /* 0x0000000310007986 */ /* 0x000fe2000c101524 */
[----:B------:R-:W-:Y:S05]  /*bbb0*/  EXIT ;  /* 0x000000000000794d */ /* 0x000fea0003800000 */
.L_x_17698:
        /* <DEDUP_REMOVED lines=9> */
.L_x_17705:
[----:B------:R-:W0:Y:S02]  /*bc50*/  I2F.S16 R0, R3 ;  /* 0x0000000300007306 */ /* 0x000e240000101400 */
[----:B0-----:R-:W-:-:S05]  /*bc60*/  F2FP.F16.F32.PACK_AB R0, RZ, R0 ;  /* 0x00000000ff00723e */ /* 0x001fca00000000ff */
[----:B------:R-:W-:Y:S01]  /*bc70*/  STG.E.U16 desc[UR36][R16.64], R0 ;  /* 0x0000000010007986 */ /* 0x000fe2000c101524 */
[----:B------:R-:W-:Y:S05]  /*bc80*/  EXIT ;  /* 0x000000000000794d */ /* 0x000fea0003800000 */
.L_x_17704:
        /* <DEDUP_REMOVED lines=10> */
.L_x_17707:
[----:B------:R-:W0:Y:S02]  /*bd30*/  I2F.S16 R3, R3 ;  /* 0x0000000300037306 */ /* 0x000e240000101400 */
[----:B0-----:R-:W-:-:S04]  /*bd40*/  F2FP.F16.F32.PACK_AB R3, RZ, R3 ;  /* 0x00000003ff03723e */ /* 0x001fc800000000ff */
[----:B------:R-:W-:-:S05]  /*bd50*/  PRMT R3, R3, 0x5410, RZ ;  /* 0x0000541003037816 */ /* 0x000fca00000000ff */
[----:B------:R-:W-:Y:S01]  /*bd60*/  STG.E desc[UR36][R16.64], R3 ;  /* 0x0000000310007986 */ /* 0x000fe2000c101924 */
[----:B------:R-:W-:Y:S05]  /*bd70*/  EXIT ;  /* 0x000000000000794d */ /* 0x000fea0003800000 */
.L_x_17706:
[----:B------:R-:W0:Y:S02]  /*bd80*/  I2F.F64.S16 R2, R3 ;  /* 0x0000000300027312 */ /* 0x000e240000101c00 */
[----:B0-----:R-:W-:Y:S01]  /*bd90*/  STG.E.64 desc[UR36][R16.64], R2 ;  /* 0x0000000210007986 */ /* 0x001fe2000c101b24 */
[----:B------:R-:W-:Y:S05]  /*bda0*/  EXIT ;  /* 0x000000000000794d */ /* 0x000fea0003800000 */
.L_x_17697:
        /* <DEDUP_REMOVED lines=10> */
.L_x_17710:
[----:B------:R-:W0:Y:S01]  /*be50*/  I2F.F64.S16 R4, R3 ;  /* 0x0000000300047312 */ /* 0x000e220000101c00 */
[----:B------:R-:W-:-:S05]  /*be60*/  CS2R R6, SRZ ;  /* 0x0000000000067805 */ /* 0x000fca000001ff00 */
[----:B0-----:R-:W-:Y:S01]  /*be70*/  STG.E.128 desc[UR36][R16.64], R4 ;  /* 0x0000000410007986 */ /* 0x001fe2000c101d24 */
[----:B------:R-:W-:Y:S05]  /*be80*/  EXIT ;  /* 0x000000000000794d */ /* 0x000fea0003800000 */
.L_x_17709:
        /* <DEDUP_REMOVED lines=21> */
.L_x_17714:
[----:B------:R-:W-:Y:S05]  /*bfe0*/  BSYNC B0 ;  /* 0x0000000000007941 */ /* 0x000fea0003800000 */
.L_x_17713:
[----:B------:R-:W-:-:S05]  /*bff0*/  LOP3.LUT R5, R0, R5, RZ, 0xfc, !PT ;  /* 0x0000000500057212 */ /* 0x000fca00078efcff */
[----:B------:R-:W-:Y:S01]  /*c000*/  STG.E.U8 desc[UR36][R16.64], R5 ;  /* 0x0000000510007986 */ /* 0x000fe2000c101124 */
[----:B------:R-:W-:Y:S05]  /*c010*/  EXIT ;  /* 0x000000000000794d */ /* 0x000fea0003800000 */
.L_x_17712:
        /* <DEDUP_REMOVED lines=13> */
.L_x_17716:
[----:B------:R-:W-:Y:S01]  /*c0f0*/  IMAD.MOV.U32 R0, RZ, RZ, 0x7f ;  /* 0x0000007fff007424 */ /* 0x000fe200078e00ff */
[----:B------:R-:W-:-:S04]  /*c100*/  ISETP.GT.U32.AND P0, PT, R2, 0x7f800000, PT ;  /* 0x7f8000000200780c */ /* 0x000fc80003f04070 */
[----:B------:R-:W-:-:S09]  /*c110*/  SEL R0, R0, 0x7c, P0 ;  /* 0x0000007c00007807 */ /* 0x000fd20000000000 */
.L_x_17717:
[----:B------:R-:W-:Y:S05]  /*c120*/  BSYNC B0 ;  /* 0x0000000000007941 */ /* 0x000fea0003800000 */
.L_x_17715:
[----:B------:R-:W-:-:S04]  /*c130*/  LOP3.LUT R2, R3, 0x80000000, RZ, 0xc0, !PT ;  /* 0x8000000003027812 */ /* 0x000fc800078ec0ff */
[----:B------:R-:W-:-:S04]  /*c140*/  SHF.R.U32.HI R3, RZ, 0x18, R2 ;  /* 0x00000018ff037819 */ /* 0x000fc80000011602 */
[----:B------:R-:W-:-:S05]  /*c150*/  LOP3.LUT R3, R0, R3, RZ, 0xfc, !PT ;  /* 0x0000000300037212 */ /* 0x000fca00078efcff */
[----:B------:R-:W-:Y:S01]  /*c160*/  STG.E.U8 desc[UR36][R16.64], R3 ;  /* 0x0000000310007986 */ /* 0x000fe2000c101124 */
[----:B------:R-:W-:Y:S05]  /*c170*/  EXIT ;  /* 0x000000000000794d */ /* 0x000fea0003800000 */
.L_x_17711:
[----:B------:R-:W0:Y:S02]  /*c180*/  I2F.S16 R0, R3 ;  /* 0x0000000300007306 */ /* 0x000e240000101400 */
[----:B0-----:R-:W-:-:S05]  /*c190*/  F2FP.BF16.F32.PACK_AB R0, RZ, R0 ;  /* 0x00000000ff00723e */ /* 0x001fca00000010ff */
[----:B------:R-:W-:Y:S01]  /*c1a0*/  STG.E.U16 desc[UR36][R16.64], R0 ;  /* 0x0000000010007986 */ /* 0x000fe2000c101524 */
[----:B------:R-:W-:Y:S05]  /*c1b0*/  EXIT ;  /* 0x000000000000794d */ /* 0x000fea0003800000 */
.L_x_17708:
        /* <DEDUP_REMOVED lines=10> */
.L_x_17720:
        /* <DEDUP_REMOVED lines=17> */
.L_x_17723:
[----:B------:R-:W-:-:S04]  /*c370*/  LOP3.LUT R2, R3, 0x80000000, RZ, 0xc0, !PT ;  /* 0x8000000003027812 */ /* 0x000fc800078ec0ff */
[----:B------:R-:W-:-:S04]  /*c380*/  SHF.R.U32.HI R3, RZ, 0x18, R2 ;  /* 0x00000018ff037819 */ /* 0x000fc80000011602 */
[----:B------:R-:W-:-:S04]  /*c390*/  LOP3.LUT R0, R0, R3, RZ, 0xfc, !PT ;  /* 0x0000000300007212 */ /* 0x000fc800078efcff */
[----:B------:R-:W-:-:S07]  /*c3a0*/  PRMT R8, R0, 0x7610, R8 ;  /* 0x0000761000087816 */ /* 0x000fce0000000008 */
.L_x_17722:
[----:B------:R-:W-:Y:S05]  /*c3b0*/  BSYNC B0 ;  /* 0x0000000000007941 */ /* 0x000fea0003800000 */
.L_x_17721:
[----:B------:R-:W-:Y:S01]  /*c3c0*/  STG.E.U8 desc[UR36][R16.64], R8 ;  /* 0x0000000810007986 */ /* 0x000fe2000c101124 */
[----:B------:R-:W-:Y:S05]  /*c3d0*/  EXIT ;  /* 0x000000000000794d */ /* 0x000fea0003800000 */
.L_x_17719:
        /* <DEDUP_REMOVED lines=17> */
.L_x_17726:
[----:B------:R-:W-:-:S04]  /*c4f0*/  LOP3.LUT R2, R3, 0x80000000, RZ, 0xc0, !PT ;  /* 0x8000000003027812 */ /* 0x000fc800078ec0ff */
[----:B------:R-:W-:-:S04]  /*c500*/  SHF.R.U32.HI R3, RZ, 0x18, R2 ;  /* 0x00000018ff037819 */ /* 0x000fc80000011602 */
[----:B------:R-:W-:-:S04]  /*c510*/  LOP3.LUT R0, R0, R3, RZ, 0xfc, !PT ;  /* 0x0000000300007212 */ /* 0x000fc800078efcff */
[----:B------:R-:W-:-:S07]  /*c520*/  PRMT R8, R0, 0x7610, R8 ;  /* 0x0000761000087816 */ /* 0x000fce0000000008 */
.L_x_17725:
[----:B------:R-:W-:Y:S05]  /*c530*/  BSYNC B0 ;  /* 0x0000000000007941 */ /* 0x000fea0003800000 */
.L_x_17724:
[----:B------:R-:W-:Y:S01]  /*c540*/  STG.E.U8 desc[UR36][R16.64], R8 ;  /* 0x0000000810007986 */ /* 0x000fe2000c101124 */
[----:B------:R-:W-:Y:S05]  /*c550*/  EXIT ;  /* 0x000000000000794d */ /* 0x000fea0003800000 */
.L_x_17718:
        /* <DEDUP_REMOVED lines=23> */
.L_x_17701:
        /* <DEDUP_REMOVED lines=16> */
.L_x_17729:
[----:B------:R-:W-:Y:S05]  /*c7d0*/  EXIT ;  /* 0x000000000000794d */ /* 0x000fea0003800000 */
.L_x_17728:
[----:B------:R-:W-:Y:S01]  /*c7e0*/  LOP3.LUT R2, R3, 0xffff, RZ, 0xc0, !PT ;  /* 0x0000ffff03027812 */ /* 0x000fe200078ec0ff */
[----:B------:R-:W-:-:S05]  /*c7f0*/  IMAD.MOV.U32 R3, RZ, RZ, RZ ;  /* 0x000000ffff037224 */ /* 0x000fca00078e00ff */
[----:B------:R-:W-:Y:S01]  /*c800*/  STG.E.64 desc[UR36][R16.64], R2 ;  /* 0x0000000210007986 */ /* 0x000fe2000c101b24 */
[----:B------:R-:W-:Y:S05]  /*c810*/  EXIT ;  /* 0x000000000000794d */ /* 0x000fea0003800000 */
.L_x_17727:
[----:B------:R-:W-:-:S05]  /*c820*/  LOP3.LUT R3, R3, 0xffff, RZ, 0xc0, !PT ;  /* 0x0000ffff03037812 */ /* 0x000fca00078ec0ff */
[----:B------:R-:W-:Y:S01]  /*c830*/  STG.E desc[UR36][R16.64], R3 ;  /* 0x0000000310007986 */ /* 0x000fe2000c101924 */
[----:B------:R-:W-:Y:S05]  /*c840*/  EXIT ;  /* 0x000000000000794d */ /* 0x000fea0003800000 */
.L_x_17730:
        /* <DEDUP_REMOVED lines=11> */
.L_x_43917:


//--------------------- .text._ZN2at6native27unrolled_elementwise_kernelINS0_13AUnaryFunctorIN3c104HalfES4_bZZZNS0_22logical_or_kernel_cudaERNS_14TensorIteratorEENKUlvE0_clEvENKUlvE6_clEvEUlS4_S4_E_EESt5arrayIPcLm2EELi4E23TrivialOffsetCalculatorILi1EjESF_NS0_6memory12LoadWithCastILi1EEENSG_13StoreWithCastILi1EEEEEviT_T0_T2_T3_T4_T5_ --------------------------
	.section	.text._ZN2at6native27unrolled_elementwise_kernelINS0_13AUnaryFunctorIN3c104HalfES4_bZZZNS0_22logical_or_kernel_cudaERNS_14TensorIteratorEENKUlvE0_clEvENKUlvE6_clEvEUlS4_S4_E_EESt5arrayIPcLm2EELi4E23TrivialOffsetCalculatorILi1EjESF_NS0_6memory12LoadWithCastILi1EEENSG_13StoreWithCastILi1EEEEEviT_T0_T2_T3_T4_T5_,"ax",@progbits
	.align	128
        .global         _ZN2at6native27unrolled_elementwise_kernelINS0_13AUnaryFunctorIN3c104HalfES4_bZZZNS0_22logical_or_kernel_cudaERNS_14TensorIteratorEENKUlvE0_clEvENKUlvE6_clEvEUlS4_S4_E_EESt5arrayIPcLm2EELi4E23TrivialOffsetCalculatorILi1EjESF_NS0_6memory12LoadWithCastILi1EEENSG_13StoreWithCastILi1EEEEEviT_T0_T2_T3_T4_T5_
        .type           _ZN2at6native27unrolled_elementwise_kernelINS0_13AUnaryFunctorIN3c104HalfES4_bZZZNS0_22logical_or_kernel_cudaERNS_14TensorIteratorEENKUlvE0_clEvENKUlvE6_clEvEUlS4_S4_E_EESt5arrayIPcLm2EELi4E23TrivialOffsetCalculatorILi1EjESF_NS0_6memory12LoadWithCastILi1EEENSG_13StoreWithCastILi1EEEEEviT_T0_T2_T3_T4_T5_,@function
        .size           _ZN2at6native27unrolled_elementwise_kernelINS0_13AUnaryFunctorIN3c104HalfES4_bZZZNS0_22logical_or_kernel_cudaERNS_14TensorIteratorEENKUlvE0_clEvENKUlvE6_clEvEUlS4_S4_E_EESt5arrayIPcLm2EELi4E23TrivialOffsetCalculatorILi1EjESF_NS0_6memory12LoadWithCastILi1EEENSG_13StoreWithCastILi1EEEEEviT_T0_T2_T3_T4_T5_,(.L_x_43918 - _ZN2at6native27unrolled_elementwise_kernelINS0_13AUnaryFunctorIN3c104HalfES4_bZZZNS0_22logical_or_kernel_cudaERNS_14TensorIteratorEENKUlvE0_clEvENKUlvE6_clEvEUlS4_S4_E_EESt5arrayIPcLm2EELi4E23TrivialOffsetCalculatorILi1EjESF_NS0_6memory12LoadWithCastILi1EEENSG_13StoreWithCastILi1EEEEEviT_T0_T2_T3_T4_T5_)
        .other          _ZN2at6native27unrolled_elementwise_kernelINS0_13AUnaryFunctorIN3c104HalfES4_bZZZNS0_22logical_or_kernel_cudaERNS_14TensorIteratorEENKUlvE0_clEvENKUlvE6_clEvEUlS4_S4_E_EESt5arrayIPcLm2EELi4E23TrivialOffsetCalculatorILi1EjESF_NS0_6memory12LoadWithCastILi1EEENSG_13StoreWithCastILi1EEEEEviT_T0_T2_T3_T4_T5_,@"STO_CUDA_ENTRY STV_DEFAULT"
_ZN2at6native27unrolled_elementwise_kernelINS0_13AUnaryFunctorIN3c104HalfES4_bZZZNS0_22logical_or_kernel_cudaERNS_14TensorIteratorEENKUlvE0_clEvENKUlvE6_clEvEUlS4_S4_E_EESt5arrayIPcLm2EELi4E23TrivialOffsetCalculatorILi1EjESF_NS0_6memory12LoadWithCastILi1EEENSG_13StoreWithCastILi1EEEEEviT_T0_T2_T3_T4_T5_:
.text._ZN2at6native27unrolled_elementwise_kernelINS0_13AUnaryFunctorIN3c104HalfES4_bZZZNS0_22logical_or_kernel_cudaERNS_14TensorIteratorEENKUlvE0_clEvENKUlvE6_clEvEUlS4_S4_E_EESt5arrayIPcLm2EELi4E23TrivialOffsetCalculatorILi1EjESF_NS0_6memory12LoadWithCastILi1EEENSG_13StoreWithCastILi1EEEEEviT_T0_T2_T3_T4_T5_:
        /* <DEDUP_REMOVED lines=34> */
.L_x_17736:
[----:B------:R-:W2:Y:S02]  /*0220*/  LDG.E.U8 R4, desc[UR36][R4.64] ;  /* 0x0000002404047981 */ /* 0x000ea4000c1e1100 */
[----:B--2---:R-:W-:-:S04]  /*0230*/  I2FP.F32.U32 R0, R4 ;  /* 0x0000000400007245 */ /* 0x004fc80000201000 */
[----:B------:R-:W-:-:S04]  /*0240*/  F2FP.F16.F32.PACK_AB R0, RZ, R0 ;  /* 0x00000000ff00723e */ /* 0x000fc800000000ff */
[----:B------:R-:W-:Y:S01]  /*0250*/  PRMT R22, R0, 0x7610, R22 ;  /* 0x0000761000167816 */ /* 0x000fe20000000016 */
[----:B------:R-:W-:Y:S06]  /*0260*/  BRA `(.L_x_17738) ;  /* 0x0000000c00c07947 */ /* 0x000fec0003800000 */
.L_x_17735:
        /* <DEDUP_REMOVED lines=11> */
.L_x_17740:
[----:B------:R-:W2:Y:S02]  /*0320*/  LDG.E R4, desc[UR36][R4.64] ;  /* 0x0000002404047981 */ /* 0x000ea4000c1e1900 */
[----:B--2---:R-:W-:-:S04]  /*0330*/  I2FP.F32.S32 R0, R4 ;  /* 0x0000000400007245 */ /* 0x004fc80000201400 */
[----:B------:R-:W-:-:S04]  /*0340*/  F2FP.F16.F32.PACK_AB R0, RZ, R0 ;  /* 0x00000000ff00723e */ /* 0x000fc800000000ff */
[----:B------:R-:W-:Y:S01]  /*0350*/  PRMT R22, R0, 0x7610, R22 ;  /* 0x0000761000167816 */ /* 0x000fe20000000016 */
[----:B------:R-:W-:Y:S06]  /*0360*/  BRA `(.L_x_17738) ;  /* 0x0000000c00807947 */ /* 0x000fec0003800000 */
.L_x_17739:
[----:B------:R-:W2:Y:S02]  /*0370*/  LDG.E.U16 R4, desc[UR36][R4.64] ;  /* 0x0000002404047981 */ /* 0x000ea4000c1e1500 */
[----:B--2---:R-:W0:Y:S02]  /*0380*/  I2F.S16 R0, R4 ;  /* 0x0000000400007306 */ /* 0x004e240000101400 */
[----:B0-----:R-:W-:-:S04]  /*0390*/  F2FP.F16.F32.PACK_AB R0, RZ, R0 ;  /* 0x00000000ff00723e */ /* 0x001fc800000000ff */
[----:B------:R-:W-:Y:S01]  /*03a0*/  PRMT R22, R0, 0x7610, R22 ;  /* 0x0000761000167816 */ /* 0x000fe20000000016 */
[----:B------:R-:W-:Y:S06]  /*03b0*/  BRA `(.L_x_17738) ;  /* 0x0000000c006c7947 */ /* 0x000fec0003800000 */
.L_x_17734:
        /* <DEDUP_REMOVED lines=9> */
.L_x_17742:
[----:B------:R1:W5:Y:S01]  /*0450*/  LDG.E.U16 R22, desc[UR36][R4.64] ;  /* 0x0000002404167981 */ /* 0x000362000c1e1500 */
[----:B------:R-:W-:Y:S05]  /*0460*/  BRA `(.L_x_17738) ;  /* 0x0000000c00407947 */ /* 0x000fea0003800000 */
.L_x_17741:
        /* <DEDUP_REMOVED lines=9> */
.L_x_17744:
[----:B------:R0:W5:Y:S01]  /*0500*/  LDG.E.U16 R22, desc[UR36][R4.64] ;  /* 0x0000002404167981 */ /* 0x000162000c1e1500 */
[----:B------:R-:W-:Y:S05]  /*0510*/  BRA `(.L_x_17738) ;  /* 0x0000000c00147947 */ /* 0x000fea0003800000 */
.L_x_17743:
        /* <DEDUP_REMOVED lines=9> */
.L_x_17733:
        /* <DEDUP_REMOVED lines=14> */
.L_x_17747:
        /* <DEDUP_REMOVED lines=9> */
.L_x_17746:
        /* <DEDUP_REMOVED lines=28> */
.L_x_17749:
        /* <DEDUP_REMOVED lines=16> */
.L_x_17748:
[----:B------:R-:W2:Y:S02]  /*09e0*/  LDG.E.U16 R0, desc[UR36][R4.64] ;  /* 0x0000002404007981 */ /* 0x000ea4000c1e1500 */
[----:B--2---:R-:W-:-:S05]  /*09f0*/  IMAD.U32 R0, R0, 0x10000, RZ ;  /* 0x0001000000007824 */ /* 0x004fca00078e00ff */
[----:B------:R-:W-:-:S04]  /*0a00*/  F2FP.F16.F32.PACK_AB R0, RZ, R0 ;  /* 0x00000000ff00723e */ /* 0x000fc800000000ff */
[----:B------:R-:W-:Y:S01]  /*0a10*/  PRMT R22, R0, 0x7610, R22 ;  /* 0x0000761000167816 */ /* 0x000fe20000000016 */
[----:B------:R-:W-:Y:S06]  /*0a20*/  BRA `(.L_x_17738) ;  /* 0x0000000400d07947 */ /* 0x000fec0003800000 */
.L_x_17745:
        /* <DEDUP_REMOVED lines=13> */
.L_x_17752:
        /* <DEDUP_REMOVED lines=21> */
.L_x_17756:
[----:B------:R-:W-:Y:S05]  /*0c50*/  BSYNC B1 ;  /* 0x0000000000017941 */ /* 0x000fea0003800000 */
.L_x_17755:
[----:B------:R-:W-:Y:S01]  /*0c60*/  LEA R5, R0, 0x3b800000, 0x17 ;  /* 0x3b80000000057811 */ /* 0x000fe200078eb8ff */
[----:B------:R-:W-:-:S05]  /*0c70*/  IMAD.SHL.U32 R0, R3, 0x100000, RZ ;  /* 0x0010000003007824 */ /* 0x000fca00078e00ff */
[----:B------:R-:W-:-:S07]  /*0c80*/  LOP3.LUT R0, R5, R0, R6, 0xfe, !PT ;  /* 0x0000000005007212 */ /* 0x000fce00078efe06 */
.L_x_17754:
[----:B------:R-:W-:Y:S05]  /*0c90*/  BSYNC B0 ;  /* 0x0000000000007941 */ /* 0x000fea0003800000 */
.L_x_17753:
[----:B------:R-:W-:-:S04]  /*0ca0*/  F2FP.F16.F32.PACK_AB R0, RZ, R0 ;  /* 0x00000000ff00723e */ /* 0x000fc800000000ff */
[----:B------:R-:W-:Y:S01]  /*0cb0*/  PRMT R22, R0, 0x7610, R22 ;  /* 0x0000761000167816 */ /* 0x000fe20000000016 */
[----:B------:R-:W-:Y:S06]  /*0cc0*/  BRA `(.L_x_17738) ;  /* 0x0000000400287947 */ /* 0x000fec0003800000 */
.L_x_17751:
        /* <DEDUP_REMOVED lines=21> */
.L_x_17760:
[----:B------:R-:W-:Y:S05]  /*0e20*/  BSYNC B1 ;  /* 0x0000000000017941 */ /* 0x000fea0003800000 */
.L_x_17759:
[----:B------:R-:W-:Y:S01]  /*0e30*/  LEA R5, R0, 0x37800000, 0x17 ;  /* 0x3780000000057811 */ /* 0x000fe200078eb8ff */
[----:B------:R-:W-:-:S05]  /*0e40*/  IMAD.SHL.U32 R0, R3, 0x200000, RZ ;  /* 0x0020000003007824 */ /* 0x000fca00078e00ff */
[----:B------:R-:W-:-:S07]  /*0e50*/  LOP3.LUT R0, R5, R0, R6, 0xfe, !PT ;  /* 0x0000000005007212 */ /* 0x000fce00078efe06 */
.L_x_17758:
[----:B------:R-:W-:Y:S05]  /*0e60*/  BSYNC B0 ;  /* 0x0000000000007941 */ /* 0x000fea0003800000 */
.L_x_17757:
[----:B------:R-:W-:-:S04]  /*0e70*/  F2FP.F16.F32.PACK_AB R0, RZ, R0 ;  /* 0x00000000ff00723e */ /* 0x000fc800000000ff */
[----:B------:R-:W-:Y:S01]  /*0e80*/  PRMT R22, R0, 0x7610, R22 ;  /* 0x0000761000167816 */ /* 0x000fe20000000016 */
[----:B------:R-:W-:Y:S06]  /*0e90*/  BRA `(.L_x_17738) ;  /* 0x0000000000b47947 */ /* 0x000fec0003800000 */
.L_x_17750:
        /* <DEDUP_REMOVED lines=14> */
.L_x_17764:
[----:B------:R-:W-:Y:S05]  /*0f80*/  BSYNC B0 ;  /* 0x0000000000007941 */ /* 0x000fea0003800000 */
.L_x_17763:
[----:B------:R-:W-:-:S04]  /*0f90*/  F2FP.F16.F32.PACK_AB R0, RZ, R0 ;  /* 0x00000000ff00723e */ /* 0x000fc800000000ff */
[----:B------:R-:W-:Y:S01]  /*0fa0*/  PRMT R22, R0, 0x7610, R22 ;  /* 0x0000761000167816 */ /* 0x000fe20000000016 */
[----:B------:R-:W-:Y:S06]  /*0fb0*/  BRA `(.L_x_17738) ;  /* 0x00000000006c7947 */ /* 0x000fec0003800000 */
.L_x_17737:
        /* <DEDUP_REMOVED lines=16> */
.L_x_17765:
[----:B------:R-:W-:Y:S01]  /*10c0*/  PRMT R22, RZ, 0x7610, R22 ;  /* 0x00007610ff167816 */ /* 0x000fe20000000016 */
[----:B------:R-:W-:Y:S06]  /*10d0*/  BRA `(.L_x_17738) ;  /* 0x0000000000247947 */ /* 0x000fec0003800000 */
.L_x_17762:
[----:B------:R-:W2:Y:S02]  /*10e0*/  LDG.E.64 R4, desc[UR36][R4.64] ;  /* 0x0000002404047981 */ /* 0x000ea4000c1e1b00 */
[----:B--2---:R-:W0:Y:S02]  /*10f0*/  I2F.U64 R0, R4 ;  /* 0x0000000400007312 */ /* 0x004e240000301000 */
[----:B0-----:R-:W-:-:S04]  /*1100*/  F2FP.F16.F32.PACK_AB R0, RZ, R0 ;  /* 0x00000000ff00723e */ /* 0x001fc800000000ff */
[----:B------:R-:W-:Y:S01]  /*1110*/  PRMT R22, R0, 0x7610, R22 ;  /* 0x0000761000167816 */ /* 0x000fe20000000016 */
[----:B------:R-:W-:Y:S06]  /*1120*/  BRA `(.L_x_17738) ;  /* 0x0000000000107947 */ /* 0x000fec0003800000 */
.L_x_17761:
[----:B------:R-:W2:Y:S02]  /*1130*/  LDG.E R4, desc[UR36][R4.64] ;  /* 0x0000002404047981 */ /* 0x000ea4000c1e1900 */
[----:B--2---:R-:W-:-:S04]  /*1140*/  I2FP.F32.U32 R0, R4 ;  /* 0x0000000400007245 */ /* 0x004fc80000201000 */
[----:B------:R-:W-:-:S04]  /*1150*/  F2FP.F16.F32.PACK_AB R0, RZ, R0 ;  /* 0x00000000ff00723e */ /* 0x000fc800000000ff */
[----:B------:R-:W-:-:S07]  /*1160*/  PRMT R22, R0, 0x7610, R22 ;  /* 0x0000761000167816 */ /* 0x000fce0000000016 */
.L_x_17738:
[----:B------:R-:W2:Y:S02]  /*1170*/  S2R R17, SR_TID.X ;  /* 0x0000000000117919 */ /* 0x000ea40000002100 */
[----:B--2---:R-:W-:-:S07]  /*1180*/  VIADD R17, R17, 0x80 ;  /* 0x0000008011117836 */ /* 0x004fce0000000000 */
.L_x_17732:
[----:B------:R-:W-:Y:S05]  /*1190*/  BSYNC B6 ;  /* 0x0000000000067941 */ /* 0x000fea0003800000 */
.L_x_17731:
        /* <DEDUP_REMOVED lines=26> */
.L_x_17771:
[----:B------:R-:W2:Y:S02]  /*1340*/  LDG.E.U8 R4, desc[UR36][R4.64] ;  /* 0x0000002404047981 */ /* 0x000ea4000c1e1100 */
[----:B--2---:R-:W-:-:S04]  /*1350*/  I2FP.F32.U32 R0, R4 ;  /* 0x0000000400007245 */ /* 0x004fc80000201000 */
[----:B------:R-:W-:-:S04]  /*1360*/  F2FP.F16.F32.PACK_AB R0, RZ, R0 ;  /* 0x00000000ff00723e */ /* 0x000fc800000000ff */
[----:B------:R-:W-:Y:S01]  /*1370*/  PRMT R18, R0, 0x7610, R18 ;  /* 0x0000761000127816 */ /* 0x000fe20000000012 */
[----:B------:R-:W-:Y:S06]  /*1380*/  BRA `(.L_x_17773) ;  /* 0x0000000c00bc7947 */ /* 0x000fec0003800000 */
.L_x_17770:
        /* <DEDUP_REMOVED lines=11> */
.L_x_17775:
[----:B------:R-:W2:Y:S02]  /*1440*/  LDG.E R4, desc[UR36][R4.64] ;  /* 0x0000002404047981 */ /* 0x000ea4000c1e1900 */
[----:B--2---:R-:W-:-:S04]  /*1450*/  I2FP.F32.S32 R0, R4 ;  /* 0x0000000400007245 */ /* 0x004fc80000201400 */
[----:B------:R-:W-:-:S04]  /*1460*/  F2FP.F16.F32.PACK_AB R0, RZ, R0 ;  /* 0x00000000ff00723e */ /* 0x000fc800000000ff */
[----:B------:R-:W-:Y:S01]  /*1470*/  PRMT R18, R0, 0x7610, R18 ;  /* 0x0000761000127816 */ /* 0x000fe20000000012 */
[----:B------:R-:W-:Y:S06]  /*1480*/  BRA `(.L_x_17773) ;  /* 0x0000000c007c7947 */ /* 0x000fec0003800000 */
.L_x_17774:
[----:B------:R-:W2:Y:S02]  /*1490*/  LDG.E.U16 R4, desc[UR36][R4.64] ;  /* 0x0000002404047981 */ /* 0x000ea4000c1e1500 */
[----:B--2---:R-:W0:Y:S02]  /*14a0*/  I2F.S16 R0, R4 ;  /* 0x0000000400007306 */ /* 0x004e240000101400 */
[----:B0-----:R-:W-:-:S04]  /*14b0*/  F2FP.F16.F32.PACK_AB R0, RZ, R0 ;  /* 0x00000000ff00723e */ /* 0x001fc800000000ff */
[----:B------:R-:W-:Y:S01]  /*14c0*/  PRMT R18, R0, 0x7610, R18 ;  /* 0x0000761000127816 */ /* 0x000fe20000000012 */
[----:B------:R-:W-:Y:S06]  /*14d0*/  BRA `(.L_x_17773) ;  /* 0x0000000c00687947 */ /* 0x000fec0003800000 */
.L_x_17769:
        /* <DEDUP_REMOVED lines=9> */
.L_x_17777:
[----:B------:R0:W5:Y:S01]  /*1570*/  LDG.E.U16 R18, desc[UR36][R4.64] ;  /* 0x0000002404127981 */ /* 0x000162000c1e1500 */
[----:B------:R-:W-:Y:S05]  /*1580*/  BRA `(.L_x_17773) ;  /* 0x0000000c003c7947 */ /* 0x000fea0003800000 */
.L_x_17776:
        /* <DEDUP_REMOVED lines=9> */
.L_x_17779:
[----:B------:R1:W5:Y:S01]  /*1620*/  LDG.E.U16 R18, desc[UR36][R4.64] ;  /* 0x0000002404127981 */ /* 0x000362000c1e1500 */
[----:B------:R-:W-:Y:S05]  /*1630*/  BRA `(.L_x_17773) ;  /* 0x0000000c00107947 */ /* 0x000fea0003800000 */
.L_x_17778:
        /* <DEDUP_REMOVED lines=9> */
.L_x_17768:
        /* <DEDUP_REMOVED lines=14> */
.L_x_17782:
        /* <DEDUP_REMOVED lines=9> */
.L_x_17781:
        /* <DEDUP_REMOVED lines=28> */
.L_x_17784:
        /* <DEDUP_REMOVED lines=15> */
.L_x_17783:
[----:B------:R-:W2:Y:S02]  /*1af0*/  LDG.E.U16 R0, desc[UR36][R4.64] ;  /* 0x0000002404007981 */ /* 0x000ea4000c1e1500 */
[----:B--2---:R-:W-:-:S05]  /*1b00*/  IMAD.U32 R0, R0, 0x10000, RZ ;  /* 0x0001000000007824 */ /* 0x004fca00078e00ff */
[----:B------:R-:W-:-:S04]  /*1b10*/  F2FP.F16.F32.PACK_AB R0, RZ, R0 ;  /* 0x00000000ff00723e */ /* 0x000fc800000000ff */
[----:B------:R-:W-:Y:S01]  /*1b20*/  PRMT R18, R0, 0x7610, R18 ;  /* 0x0000761000127816 */ /* 0x000fe20000000012 */
[----:B------:R-:W-:Y:S06]  /*1b30*/  BRA `(.L_x_17773) ;  /* 0x0000000400d07947 */ /* 0x000fec0003800000 */
.L_x_17780:
        /* <DEDUP_REMOVED lines=13> */
.L_x_17787:
        /* <DEDUP_REMOVED lines=21> */
.L_x_17791:
[----:B------:R-:W-:Y:S05]  /*1d60*/  BSYNC B1 ;  /* 0x0000000000017941 */ /* 0x000fea0003800000 */
.L_x_17790:
[----:B------:R-:W-:Y:S01]  /*1d70*/  LEA R5, R0, 0x3b800000, 0x17 ;  /* 0x3b80000000057811 */ /* 0x000fe200078eb8ff */
[----:B------:R-:W-:-:S05]  /*1d80*/  IMAD.SHL.U32 R0, R3, 0x100000, RZ ;  /* 0x0010000003007824 */ /* 0x000fca00078e00ff */
[----:B------:R-:W-:-:S07]  /*1d90*/  LOP3.LUT R0, R5, R0, R6, 0xfe, !PT ;  /* 0x0000000005007212 */ /* 0x000fce00078efe06 */
.L_x_17789:
[----:B------:R-:W-:Y:S05]  /*1da0*/  BSYNC B0 ;  /* 0x0000000000007941 */ /* 0x000fea0003800000 */
.L_x_17788:
[----:B------:R-:W-:-:S04]  /*1db0*/  F2FP.F16.F32.PACK_AB R0, RZ, R0 ;  /* 0x00000000ff00723e */ /* 0x000fc800000000ff */
[----:B------:R-:W-:Y:S01]  /*1dc0*/  PRMT R18, R0, 0x7610, R18 ;  /* 0x0000761000127816 */ /* 0x000fe20000000012 */
[----:B------:R-:W-:Y:S06]  /*1dd0*/  BRA `(.L_x_17773) ;  /* 0x0000000400287947 */ /* 0x000fec0003800000 */
.L_x_17786:
        /* <DEDUP_REMOVED lines=21> */
.L_x_17795:
[----:B------:R-:W-:Y:S05]  /*1f30*/  BSYNC B1 ;  /* 0x0000000000017941 */ /* 0x000fea0003800000 */
.L_x_17794:
[----:B------:R-:W-:Y:S01]  /*1f40*/  LEA R5, R0, 0x37800000, 0x17 ;  /* 0x3780000000057811 */ /* 0x000fe200078eb8ff */
[----:B------:R-:W-:-:S05]  /*1f50*/  IMAD.SHL.U32 R0, R3, 0x200000, RZ ;  /* 0x0020000003007824 */ /* 0x000fca00078e00ff */
[----:B------:R-:W-:-:S07]  /*1f60*/  LOP3.LUT R0, R5, R0, R6, 0xfe, !PT ;  /* 0x0000000005007212 */ /* 0x000fce00078efe06 */
.L_x_17793:
[----:B------:R-:W-:Y:S05]  /*1f70*/  BSYNC B0 ;  /* 0x0000000000007941 */ /* 0x000fea0003800000 */
.L_x_17792:
[----:B------:R-:W-:-:S04]  /*1f80*/  F2FP.F16.F32.PACK_AB R0, RZ, R0 ;  /* 0x00000000ff00723e */ /* 0x000fc800000000ff */
[----:B------:R-:W-:Y:S01]  /*1f90*/  PRMT R18, R0, 0x7610, R18 ;  /* 0x0000761000127816 */ /* 0x000fe20000000012 */
[----:B------:R-:W-:Y:S06]  /*1fa0*/  BRA `(.L_x_17773) ;  /* 0x0000000000b47947 */ /* 0x000fec0003800000 */
.L_x_17785:
        /* <DEDUP_REMOVED lines=14> */
.L_x_17799:
[----:B------:R-:W-:Y:S05]  /*2090*/  BSYNC B0 ;  /* 0x0000000000007941 */ /* 0x000fea0003800000 */
.L_x_17798:
[----:B------:R-:W-:-:S04]  /*20a0*/  F2FP.F16.F32.PACK_AB R0, RZ, R0 ;  /* 0x00000000ff00723e */ /* 0x000fc800000000ff */
[----:B------:R-:W-:Y:S01]  /*20b0*/  PRMT R18, R0, 0x7610, R18 ;  /* 0x0000761000127816 */ /* 0x000fe20000000012 */
[----:B------:R-:W-:Y:S06]  /*20c0*/  BRA `(.L_x_17773) ;  /* 0x00000000006c7947 */ /* 0x000fec0003800000 */
.L_x_17772:
        /* <DEDUP_REMOVED lines=16> */
.L_x_17800:
[----:B------:R-:W-:Y:S01]  /*21d0*/  PRMT R18, RZ, 0x7610, R18 ;  /* 0x00007610ff127816 */ /* 0x000fe20000000012 */
[----:B------:R-:W-:Y:S06]  /*21e0*/  BRA `(.L_x_17773) ;  /* 0x0000000000247947 */ /* 0x000fec0003800000 */
.L_x_17797:
[----:B------:R-:W2:Y:S02]  /*21f0*/  LDG.E.64 R4, desc[UR36][R4.64] ;  /* 0x0000002404047981 */ /* 0x000ea4000c1e1b00 */
[----:B--2---:R-:W0:Y:S02]  /*2200*/  I2F.U64 R0, R4 ;  /* 0x0000000400007312 */ /* 0x004e240000301000 */
[----:B0-----:R-:W-:-:S04]  /*2210*/  F2FP.F16.F32.PACK_AB R0, RZ, R0 ;  /* 0x00000000ff00723e */ /* 0x001fc800000000ff */
[----:B------:R-:W-:Y:S01]  /*2220*/  PRMT R18, R0, 0x7610, R18 ;  /* 0x0000761000127816 */ /* 0x000fe20000000012 */
[----:B------:R-:W-:Y:S06]  /*2230*/  BRA `(.L_x_17773) ;  /* 0x0000000000107947 */ /* 0x000fec0003800000 */
.L_x_17796:
[----:B------:R-:W2:Y:S02]  /*2240*/  LDG.E R4, desc[UR36][R4.64] ;  /* 0x0000002404047981 */ /* 0x000ea4000c1e1900 */
[----:B--2---:R-:W-:-:S04]  /*2250*/  I2FP.F32.U32 R0, R4 ;  /* 0x0000000400007245 */ /* 0x004fc80000201000 */
[----:B------:R-:W-:-:S04]  /*2260*/  F2FP.F16.F32.PACK_AB R0, RZ, R0 ;  /* 0x00000000ff00723e */ /* 0x000fc800000000ff */
[----:B------:R-:W-:-:S07]  /*2270*/  PRMT R18, R0, 0x7610, R18 ;  /* 0x0000761000127816 */ /* 0x000fce0000000012 */
.L_x_17773:
[----:B------:R-:W-:-:S07]  /*2280*/  VIADD R17, R17, 0x80 ;  /* 0x0000008011117836 */ /* 0x000fce0000000000 */
.L_x_17767:
[----:B------:R-:W-:Y:S05]  /*2290*/  BSYNC B6 ;  /* 0x0000000000067941 */ /* 0x000fea0003800000 */
.L_x_17766:
        /* <DEDUP_REMOVED lines=28> */
.L_x_17806:
[----:B------:R-:W2:Y:S02]  /*2460*/  LDG.E.U8 R4, desc[UR36][R4.64] ;  /* 0x0000002404047981 */ /* 0x000ea4000c1e1100 */
[----:B--2---:R-:W-:-:S04]  /*2470*/  I2FP.F32.U32 R0, R4 ;  /* 0x0000000400007245 */ /* 0x004fc80000201000 */
[----:B------:R-:W-:-:S04]  /*2480*/  F2FP.F16.F32.PACK_AB R0, RZ, R0 ;  /* 0x00000000ff00723e */ /* 0x000fc800000000ff */
[----:B------:R-:W-:Y:S01]  /*2490*/  PRMT R24, R0, 0x7610, R24 ;  /* 0x0000761000187816 */ /* 0x000fe20000000018 */
[----:B------:R-:W-:Y:S06]  /*24a0*/  BRA `(.L_x_17808) ;  /* 0x0000000c00bc7947 */ /* 0x000fec0003800000 */
.L_x_17805:
        /* <DEDUP_REMOVED lines=11> */
.L_x_17810:
[----:B------:R-:W2:Y:S02]  /*2560*/  LDG.E R4, desc[UR36][R4.64] ;  /* 0x0000002404047981 */ /* 0x000ea4000c1e1900 */
[----:B--2---:R-:W-:-:S04]  /*2570*/  I2FP.F32.S32 R0, R4 ;  /* 0x0000000400007245 */ /* 0x004fc80000201400 */
[----:B------:R-:W-:-:S04]  /*2580*/  F2FP.F16.F32.PACK_AB R0, RZ, R0 ;  /* 0x00000000ff00723e */ /* 0x000fc800000000ff */
[----:B------:R-:W-:Y:S01]  /*2590*/  PRMT R24, R0, 0x7610, R24 ;  /* 0x0000761000187816 */ /* 0x000fe20000000018 */
[----:B------:R-:W-:Y:S06]  /*25a0*/  BRA `(.L_x_17808) ;  /* 0x0000000c007c7947 */ /* 0x000fec0003800000 */
.L_x_17809:
[----:B------:R-:W2:Y:S02]  /*25b0*/  LDG.E.U16 R4, desc[UR36][R4.64] ;  /* 0x0000002404047981 */ /* 0x000ea4000c1e1500 */
[----:B--2---:R-:W0:Y:S02]  /*25c0*/  I2F.S16 R0, R4 ;  /* 0x0000000400007306 */ /* 0x004e240000101400 */
[----:B0-----:R-:W-:-:S04]  /*25d0*/  F2FP.F16.F32.PACK_AB R0, RZ, R0 ;  /* 0x00000000ff00723e */ /* 0x001fc800000000ff */
[----:B------:R-:W-:Y:S01]  /*25e0*/  PRMT R24, R0, 0x7610, R24 ;  /* 0x0000761000187816 */ /* 0x000fe20000000018 */
[----:B------:R-:W-:Y:S06]  /*25f0*/  BRA `(.L_x_17808) ;  /* 0x0000000c00687947 */ /* 0x000fec0003800000 */
.L_x_17804:
        /* <DEDUP_REMOVED lines=9> */
.L_x_17812:
[----:B------:R0:W5:Y:S01]  /*2690*/  LDG.E.U16 R24, desc[UR36][R4.64] ;  /* 0x0000002404187981 */ /* 0x000162000c1e1500 */
[----:B------:R-:W-:Y:S05]  /*26a0*/  BRA `(.L_x_17808) ;  /* 0x0000000c003c7947 */ /* 0x000fea0003800000 */
.L_x_17811:
        /* <DEDUP_REMOVED lines=9> */
.L_x_17814:
[----:B------:R1:W5:Y:S01]  /*2740*/  LDG.E.U16 R24, desc[UR36][R4.64] ;  /* 0x0000002404187981 */ /* 0x000362000c1e1500 */
[----:B------:R-:W-:Y:S05]  /*2750*/  BRA `(.L_x_17808) ;  /* 0x0000000c00107947 */ /* 0x000fea0003800000 */
.L_x_17813:
        /* <DEDUP_REMOVED lines=9> */
.L_x_17803:
        /* <DEDUP_REMOVED lines=14> */
.L_x_17817:
        /* <DEDUP_REMOVED lines=9> */
.L_x_17816:
        /* <DEDUP_REMOVED lines=28> */
.L_x_17819:
        /* <DEDUP_REMOVED lines=15> */
.L_x_17818:
[----:B------:R-:W2:Y:S02]  /*2c10*/  LDG.E.U16 R0, desc[UR36][R4.64] ;  /* 0x0000002404007981 */ /* 0x000ea4000c1e1500 */
[----:B--2---:R-:W-:-:S05]  /*2c20*/  IMAD.U32 R0, R0, 0x10000, RZ ;  /* 0x0001000000007824 */ /* 0x004fca00078e00ff */
[----:B------:R-:W-:-:S04]  /*2c30*/  F2FP.F16.F32.PACK_AB R0, RZ, R0 ;  /* 0x00000000ff00723e */ /* 0x000fc800000000ff */
[----:B------:R-:W-:Y:S01]  /*2c40*/  PRMT R24, R0, 0x7610, R24 ;  /* 0x0000761000187816 */ /* 0x000fe20000000018 */
[----:B------:R-:W-:Y:S06]  /*2c50*/  BRA `(.L_x_17808) ;  /* 0x0000000400d07947 */ /* 0x000fec0003800000 */
.L_x_17815:
        /* <DEDUP_REMOVED lines=13> */
.L_x_17822:
        /* <DEDUP_REMOVED lines=21> */
.L_x_17826:
[----:B------:R-:W-:Y:S05]  /*2e80*/  BSYNC B1 ;  /* 0x0000000000017941 */ /* 0x000fea0003800000 */
.L_x_17825:
[----:B------:R-:W-:Y:S01]  /*2e90*/  LEA R5, R0, 0x3b800000, 0x17 ;  /* 0x3b80000000057811 */ /* 0x000fe200078eb8ff */
[----:B------:R-:W-:-:S05]  /*2ea0*/  IMAD.SHL.U32 R0, R3, 0x100000, RZ ;  /* 0x0010000003007824 */ /* 0x000fca00078e00ff */
[----:B------:R-:W-:-:S07]  /*2eb0*/  LOP3.LUT R0, R5, R0, R6, 0xfe, !PT ;  /* 0x0000000005007212 */ /* 0x000fce00078efe06 */
.L_x_17824:
[----:B------:R-:W-:Y:S05]  /*2ec0*/  BSYNC B0 ;  /* 0x0000000000007941 */ /* 0x000fea0003800000 */
.L_x_17823:
[----:B------:R-:W-:-:S04]  /*2ed0*/  F2FP.F16.F32.PACK_AB R0, RZ, R0 ;  /* 0x00000000ff00723e */ /* 0x000fc800000000ff */
[----:B------:R-:W-:Y:S01]  /*2ee0*/  PRMT R24, R0, 0x7610, R24 ;  /* 0x0000761000187816 */ /* 0x000fe20000000018 */
[----:B------:R-:W-:Y:S06]  /*2ef0*/  BRA `(.L_x_17808) ;  /* 0x0000000400287947 */ /* 0x000fec0003800000 */
.L_x_17821:
        /* <DEDUP_REMOVED lines=21> */
.L_x_17830:
[----:B------:R-:W-:Y:S05]  /*3050*/  BSYNC B1 ;  /* 0x0000000000017941 */ /* 0x000fea0003800000 */
.L_x_17829:
[----:B------:R-:W-:Y:S01]  /*3060*/  LEA R5, R0, 0x37800000, 0x17 ;  /* 0x3780000000057811 */ /* 0x000fe200078eb8ff */
[----:B------:R-:W-:-:S05]  /*3070*/  IMAD.SHL.U32 R0, R3, 0x200000, RZ ;  /* 0x0020000003007824 */ /* 0x000fca00078e00ff */
[----:B------:R-:W-:-:S07]  /*3080*/  LOP3.LUT R0, R5, R0, R6, 0xfe, !PT ;  /* 0x0000000005007212 */ /* 0x000fce00078efe06 */
.L_x_17828:
[----:B------:R-:W-:Y:S05]  /*3090*/  BSYNC B0 ;  /* 0x0000000000007941 */ /* 0x000fea0003800000 */
.L_x_17827:
[----:B------:R-:W-:-:S04]  /*30a0*/  F2FP.F16.F32.PACK_AB R0, RZ, R0 ;  /* 0x00000000ff00723e */ /* 0x000fc800000000ff */
[----:B------:R-:W-:Y:S01]  /*30b0*/  PRMT R24, R0, 0x7610, R24 ;  /* 0x0000761000187816 */ /* 0x000fe20000000018 */
[----:B------:R-:W-:Y:S06]  /*30c0*/  BRA `(.L_x_17808) ;  /* 0x0000000000b47947 */ /* 0x000fec0003800000 */
.L_x_17820:
        /* <DEDUP_REMOVED lines=14> */
.L_x_17834:
[----:B------:R-:W-:Y:S05]  /*31b0*/  BSYNC B0 ;  /* 0x0000000000007941 */ /* 0x000fea0003800000 */
.L_x_17833:
[----:B------:R-:W-:-:S04]  /*31c0*/  F2FP.F16.F32.PACK_AB R0, RZ, R0 ;  /* 0x00000000ff00723e */ /* 0x000fc800000000ff */
[----:B------:R-:W-:Y:S01]  /*31d0*/  PRMT R24, R0, 0x7610, R24 ;  /* 0x0000761000187816 */ /* 0x000fe20000000018 */
[----:B------:R-:W-:Y:S06]  /*31e0*/  BRA `(.L_x_17808) ;  /* 0x00000000006c7947 */ /* 0x000fec0003800000 */
.L_x_17807:
        /* <DEDUP_REMOVED lines=16> */
.L_x_17835:
[----:B------:R-:W-:Y:S01]  /*32f0*/  PRMT R24, RZ, 0x7610, R24 ;  /* 0x00007610ff187816 */ /* 0x000fe20000000018 */
[----:B------:R-:W-:Y:S06]  /*3300*/  BRA `(.L_x_17808) ;  /* 0x0000000000247947 */ /* 0x000fec0003800000 */
.L_x_17832:
[----:B------:R-:W2:Y:S02]  /*3310*/  LDG.E.64 R4, desc[UR36][R4.64] ;  /* 0x0000002404047981 */ /* 0x000ea4000c1e1b00 */
[----:B--2---:R-:W0:Y:S02]  /*3320*/  I2F.U64 R0, R4 ;  /* 0x0000000400007312 */ /* 0x004e240000301000 */
[----:B0-----:R-:W-:-:S04]  /*3330*/  F2FP.F16.F32.PACK_AB R0, RZ, R0 ;  /* 0x00000000ff00723e */ /* 0x001fc800000000ff */
[----:B------:R-:W-:Y:S01]  /*3340*/  PRMT R24, R0, 0x7610, R24 ;  /* 0x0000761000187816 */ /* 0x000fe20000000018 */
[----:B------:R-:W-:Y:S06]  /*3350*/  BRA `(.L_x_17808) ;  /* 0x0000000000107947 */ /* 0x000fec0003800000 */
.L_x_17831:
[----:B------:R-:W2:Y:S02]  /*3360*/  LDG.E R4, desc[UR36][R4.64] ;  /* 0x0000002404047981 */ /* 0x000ea4000c1e1900 */
[----:B--2---:R-:W-:-:S04]  /*3370*/  I2FP.F32.U32 R0, R4 ;  /* 0x0000000400007245 */ /* 0x004fc80000201000 */
[----:B------:R-:W-:-:S04]  /*3380*/  F2FP.F16.F32.PACK_AB R0, RZ, R0 ;  /* 0x00000000ff00723e */ /* 0x000fc800000000ff */
[----:B------:R-:W-:-:S07]  /*3390*/  PRMT R24, R0, 0x7610, R24 ;  /* 0x0000761000187816 */ /* 0x000fce0000000018 */
.L_x_17808:
[----:B------:R-:W-:-:S07]  /*33a0*/  VIADD R17, R17, 0x80 ;  /* 0x0000008011117836 */ /* 0x000fce0000000000 */
.L_x_17802:
[----:B------:R-:W-:Y:S05]  /*33b0*/  BSYNC B6 ;  /* 0x0000000000067941 */ /* 0x000fea0003800000 */
.L_x_17801:
        /* <DEDUP_REMOVED lines=25> */
.L_x_17841:
[----:B------:R-:W2:Y:S02]  /*3550*/  LDG.E.U8 R4, desc[UR36][R4.64] ;  /* 0x0000002404047981 */ /* 0x000ea4000c1e1100 */
[----:B--2---:R-:W-:-:S04]  /*3560*/  I2FP.F32.U32 R0, R4 ;  /* 0x0000000400007245 */ /* 0x004fc80000201000 */
[----:B------:R-:W-:-:S04]  /*3570*/  F2FP.F16.F32.PACK_AB R0, RZ, R0 ;  /* 0x00000000ff00723e */ /* 0x000fc800000000ff */
[----:B------:R-:W-:Y:S01]  /*3580*/  PRMT R19, R0, 0x7610, R19 ;  /* 0x0000761000137816 */ /* 0x000fe20000000013 */
[----:B------:R-:W-:Y:S06]  /*3590*/  BRA `(.L_x_17837) ;  /* 0x0000000c00bc7947 */ /* 0x000fec0003800000 */
.L_x_17840:
        /* <DEDUP_REMOVED lines=11> */
.L_x_17844:
[----:B------:R-:W2:Y:S02]  /*3650*/  LDG.E R4, desc[UR36][R4.64] ;  /* 0x0000002404047981 */ /* 0x000ea4000c1e1900 */
[----:B--2---:R-:W-:-:S04]  /*3660*/  I2FP.F32.S32 R0, R4 ;  /* 0x0000000400007245 */ /* 0x004fc80000201400 */
[----:B------:R-:W-:-:S04]  /*3670*/  F2FP.F16.F32.PACK_AB R0, RZ, R0 ;  /* 0x00000000ff00723e */ /* 0x000fc800000000ff */
[----:B------:R-:W-:Y:S01]  /*3680*/  PRMT R19, R0, 0x7610, R19 ;  /* 0x0000761000137816 */ /* 0x000fe20000000013 */
[----:B------:R-:W-:Y:S06]  /*3690*/  BRA `(.L_x_17837) ;  /* 0x0000000c007c7947 */ /* 0x000fec0003800000 */
.L_x_17843:
[----:B------:R-:W2:Y:S02]  /*36a0*/  LDG.E.U16 R4, desc[UR36][R4.64] ;  /* 0x0000002404047981 */ /* 0x000ea4000c1e1500 */
[----:B--2---:R-:W0:Y:S02]  /*36b0*/  I2F.S16 R0, R4 ;  /* 0x0000000400007306 */ /* 0x004e240000101400 */
[----:B0-----:R-:W-:-:S04]  /*36c0*/  F2FP.F16.F32.PACK_AB R0, RZ, R0 ;  /* 0x00000000ff00723e */ /* 0x001fc800000000ff */
[----:B------:R-:W-:Y:S01]  /*36d0*/  PRMT R19, R0, 0x7610, R19 ;  /* 0x0000761000137816 */ /* 0x000fe20000000013 */
[----:B------:R-:W-:Y:S06]  /*36e0*/  BRA `(.L_x_17837) ;  /* 0x0000000c00687947 */ /* 0x000fec0003800000 */
.L_x_17839:
        /* <DEDUP_REMOVED lines=9> */
.L_x_17846:
[----:B------:R2:W5:Y:S01]  /*3780*/  LDG.E.U16 R19, desc[UR36][R4.64] ;  /* 0x0000002404137981 */ /* 0x000562000c1e1500 */
[----:B------:R-:W-:Y:S05]  /*3790*/  BRA `(.L_x_17837) ;  /* 0x0000000c003c7947 */ /* 0x000fea0003800000 */
.L_x_17845:
        /* <DEDUP_REMOVED lines=9> */
.L_x_17848:
[----:B------:R3:W5:Y:S01]  /*3830*/  LDG.E.U16 R19, desc[UR36][R4.64] ;  /* 0x0000002404137981 */ /* 0x000762000c1e1500 */
[----:B------:R-:W-:Y:S05]  /*3840*/  BRA `(.L_x_17837) ;  /* 0x0000000c00107947 */ /* 0x000fea0003800000 */
.L_x_17847:
        /* <DEDUP_REMOVED lines=9> */
.L_x_17838:
        /* <DEDUP_REMOVED lines=14> */
.L_x_17851:
        /* <DEDUP_REMOVED lines=9> */
.L_x_17850:
        /* <DEDUP_REMOVED lines=28> */
.L_x_17853:
        /* <DEDUP_REMOVED lines=15> */
.L_x_17852:
[----:B------:R-:W2:Y:S02]  /*3d00*/  LDG.E.U16 R0, desc[UR36][R4.64] ;  /* 0x0000002404007981 */ /* 0x000ea4000c1e1500 */
[----:B--2---:R-:W-:-:S05]  /*3d10*/  IMAD.U32 R0, R0, 0x10000, RZ ;  /* 0x0001000000007824 */ /* 0x004fca00078e00ff */
[----:B------:R-:W-:-:S04]  /*3d20*/  F2FP.F16.F32.PACK_AB R0, RZ, R0 ;  /* 0x00000000ff00723e */ /* 0x000fc800000000ff */
[----:B------:R-:W-:Y:S01]  /*3d30*/  PRMT R19, R0, 0x7610, R19 ;  /* 0x0000761000137816 */ /* 0x000fe20000000013 */
[----:B------:R-:W-:Y:S06]  /*3d40*/  BRA `(.L_x_17837) ;  /* 0x0000000400d07947 */ /* 0x000fec0003800000 */
.L_x_17849:
        /* <DEDUP_REMOVED lines=13> */
.L_x_17856:
        /* <DEDUP_REMOVED lines=21> */
.L_x_17860:
[----:B------:R-:W-:Y:S05]  /*3f70*/  BSYNC B1 ;  /* 0x0000000000017941 */ /* 0x000fea0003800000 */
.L_x_17859:
[----:B------:R-:W-:Y:S01]  /*3f80*/  LEA R5, R0, 0x3b800000, 0x17 ;  /* 0x3b80000000057811 */ /* 0x000fe200078eb8ff */
[----:B------:R-:W-:-:S05]  /*3f90*/  IMAD.SHL.U32 R0, R3, 0x100000, RZ ;  /* 0x0010000003007824 */ /* 0x000fca00078e00ff */
[----:B------:R-:W-:-:S07]  /*3fa0*/  LOP3.LUT R0, R5, R0, R6, 0xfe, !PT ;  /* 0x0000000005007212 */ /* 0x000fce00078efe06 */
.L_x_17858:
[----:B------:R-:W-:Y:S05]  /*3fb0*/  BSYNC B0 ;  /* 0x0000000000007941 */ /* 0x000fea0003800000 */
.L_x_17857:
[----:B------:R-:W-:-:S04]  /*3fc0*/  F2FP.F16.F32.PACK_AB R0, RZ, R0 ;  /* 0x00000000ff00723e */ /* 0x000fc800000000ff */
[----:B------:R-:W-:Y:S01]  /*3fd0*/  PRMT R19, R0, 0x7610, R19 ;  /* 0x0000761000137816 */ /* 0x000fe20000000013 */
[----:B------:R-:W-:Y:S06]  /*3fe0*/  BRA `(.L_x_17837) ;  /* 0x0000000400287947 */ /* 0x000fec0003800000 */
.L_x_17855:
        /* <DEDUP_REMOVED lines=21> */
.L_x_17864:
[----:B------:R-:W-:Y:S05]  /*4140*/  BSYNC B1 ;  /* 0x0000000000017941 */ /* 0x000fea0003800000 */
.L_x_17863:
[----:B------:R-:W-:Y:S01]  /*4150*/  LEA R5, R0, 0x37800000, 0x17 ;  /* 0x3780000000057811 */ /* 0x000fe200078eb8ff */
[----:B------:R-:W-:-:S05]  /*4160*/  IMAD.SHL.U32 R0, R3, 0x200000, RZ ;  /* 0x0020000003007824 */ /* 0x000fca00078e00ff */
[----:B------:R-:W-:-:S07]  /*4170*/  LOP3.LUT R0, R5, R0, R6, 0xfe, !PT ;  /* 0x0000000005007212 */ /* 0x000fce00078efe06 */
.L_x_17862:
[----:B------:R-:W-:Y:S05]  /*4180*/  BSYNC B0 ;  /* 0x0000000000007941 */ /* 0x000fea0003800000 */
.L_x_17861:
[----:B------:R-:W-:-:S04]  /*4190*/  F2FP.F16.F32.PACK_AB R0, RZ, R0 ;  /* 0x00000000ff00723e */ /* 0x000fc800000000ff */
[----:B------:R-:W-:Y:S01]  /*41a0*/  PRMT R19, R0, 0x7610, R19 ;  /* 0x0000761000137816 */ /* 0x000fe20000000013 */
[----:B------:R-:W-:Y:S06]  /*41b0*/  BRA `(.L_x_17837) ;  /* 0x0000000000b47947 */ /* 0x000fec0003800000 */
.L_x_17854:
        /* <DEDUP_REMOVED lines=14> */
.L_x_17868:
[----:B------:R-:W-:Y:S05]  /*42a0*/  BSYNC B0 ;  /* 0x0000000000007941 */ /* 0x000fea0003800000 */
.L_x_17867:
[----:B------:R-:W-:-:S04]  /*42b0*/  F2FP.F16.F32.PACK_AB R0, RZ, R0 ;  /* 0x00000000ff00723e */ /* 0x000fc800000000ff */
[----:B------:R-:W-:Y:S01]  /*42c0*/  PRMT R19, R0, 0x7610, R19 ;  /* 0x0000761000137816 */ /* 0x000fe20000000013 */
[----:B------:R-:W-:Y:S06]  /*42d0*/  BRA `(.L_x_17837) ;  /* 0x00000000006c7947 */ /* 0x000fec0003800000 */
.L_x_17842:
        /* <DEDUP_REMOVED lines=16> */
.L_x_17869:
[----:B------:R-:W-:Y:S01]  /*43e0*/  PRMT R19, RZ, 0x7610, R19 ;  /* 0x00007610ff137816 */ /* 0x000fe20000000013 */
[----:B------:R-:W-:Y:S06]  /*43f0*/  BRA `(.L_x_17837) ;  /* 0x0000000000247947 */ /* 0x000fec0003800000 */
.L_x_17866:
[----:B------:R-:W2:Y:S02]  /*4400*/  LDG.E.64 R4, desc[UR36][R4.64] ;  /* 0x0000002404047981 */ /* 0x000ea4000c1e1b00 */
[----:B--2---:R-:W0:Y:S02]  /*4410*/  I2F.U64 R0, R4 ;  /* 0x0000000400007312 */ /* 0x004e240000301000 */
[----:B0-----:R-:W-:-:S04]  /*4420*/  F2FP.F16.F32.PACK_AB R0, RZ, R0 ;  /* 0x00000000ff00723e */ /* 0x001fc800000000ff */
[----:B------:R-:W-:Y:S01]  /*4430*/  PRMT R19, R0, 0x7610, R19 ;  /* 0x0000761000137816 */ /* 0x000fe20000000013 */
[----:B------:R-:W-:Y:S06]  /*4440*/  BRA `(.L_x_17837) ;  /* 0x0000000000107947 */ /* 0x000fec0003800000 */
.L_x_17865:
[----:B------:R-:W2:Y:S02]  /*4450*/  LDG.E R4, desc[UR36][R4.64] ;  /* 0x0000002404047981 */ /* 0x000ea4000c1e1900 */
[----:B--2---:R-:W-:-:S04]  /*4460*/  I2FP.F32.U32 R0, R4 ;  /* 0x0000000400007245 */ /* 0x004fc80000201000 */
[----:B------:R-:W-:-:S04]  /*4470*/  F2FP.F16.F32.PACK_AB R0, RZ, R0 ;  /* 0x00000000ff00723e */ /* 0x000fc800000000ff */
[----:B------:R-:W-:-:S07]  /*4480*/  PRMT R19, R0, 0x7610, R19 ;  /* 0x0000761000137816 */ /* 0x000fce0000000013 */
.L_x_17837:
[----:B------:R-:W-:Y:S05]  /*4490*/  BSYNC B6 ;  /* 0x0000000000067941 */ /* 0x000fea0003800000 */
.L_x_17836:
[----:B------:R-:W4:Y:S01]  /*44a0*/  S2R R25, SR_TID.X ;  /* 0x0000000000197919 */ /* 0x000f220000002100 */
[----:B------:R-:W0:Y:S01]  /*44b0*/  LDC.U8 R17, c[0x0][0x234] ;  /* 0x00008d00ff117b82 */ /* 0x000e220000000000 */
[----:B------:R-:W-:Y:S01]  /*44c0*/  BSSY B0, `(.L_x_17870) ;  /* 0x0000011000007945 */ /* 0x000fe20003800000 */
[CC--:B----4-:R-:W-:Y:S01]  /*44d0*/  ISETP.GE.AND P1, PT, R25.reuse, R16.reuse, PT ;  /* 0x000000101900720c */ /* 0x0d0fe20003f26270 */
[C---:B------:R-:W-:Y:S02]  /*44e0*/  VIADD R3, R25.reuse, 0x100 ;  /* 0x0000010019037836 */ /* 0x040fe40000000000 */
[C---:B0123--:R-:W-:Y:S02]  /*44f0*/  VIADD R5, R25.reuse, 0x180 ;  /* 0x0000018019057836 */ /* 0x04ffe40000000000 */
[----:B------:R-:W-:Y:S01]  /*4500*/  VIADD R23, R25, 0x80 ;  /* 0x0000008019177836 */ /* 0x000fe20000000000 */
[-C--:B------:R-:W-:Y:S02]  /*4510*/  ISETP.GE.AND P2, PT, R3, R16.reuse, PT ;  /* 0x000000100300720c */ /* 0x080fe40003f46270 */
[----:B------:R-:W-:-:S02]  /*4520*/  ISETP.GE.AND P0, PT, R5, R16, PT ;  /* 0x000000100500720c */ /* 0x000fc40003f06270 */
[----:B------:R-:W-:-:S03]  /*4530*/  ISETP.GE.AND P5, PT, R23, R16, PT ;  /* 0x000000101700720c */ /* 0x000fc60003fa6270 */
[----:B------:R-:W-:Y:S10]  /*4540*/  @P1 BRA `(.L_x_17871) ;  /* 0x0000000000201947 */ /* 0x000ff40003800000 */
[----:B------:R-:W0:Y:S01]  /*4550*/  LDC.U16 R0, c[0x0][0x216] ;  /* 0x00008580ff007b82 */ /* 0x000e220000000400 */
[----:B------:R-:W-:Y:S02]  /*4560*/  IMAD.MOV.U32 R3, RZ, RZ, 0x1 ;  /* 0x00000001ff037424 */ /* 0x000fe400078e00ff */
[----:B0-----:R-:W-:-:S05]  /*4570*/  HADD2.F32 R0, -RZ, R0.H0_H0 ;  /* 0x20000000ff007230 */ /* 0x001fca0000004100 */
[----:B------:R-:W-:-:S13]  /*4580*/  FSETP.NEU.FTZ.AND P3, PT, R0, RZ, PT ;  /* 0x000000ff0000720b */ /* 0x000fda0003f7d000 */
[----:B-----5:R-:W-:-:S05]  /*4590*/  @!P3 HADD2.F32 R22, -RZ, R22.H0_H0 ;  /* 0x20000016ff16b230 */ /* 0x020fca0000004100 */
[----:B------:R-:W-:-:S04]  /*45a0*/  @!P3 FSETP.NEU.FTZ.AND P4, PT, R22, RZ, PT ;  /* 0x000000ff1600b20b */ /* 0x000fc80003f9d000 */
[----:B------:R-:W-:-:S04]  /*45b0*/  @!P3 SEL R0, RZ, 0x1, !P4 ;  /* 0x00000001ff00b807 */ /* 0x000fc80006000000 */
[----:B------:R-:W-:-:S07]  /*45c0*/  @!P3 PRMT R3, R0, 0x7610, R3 ;  /* 0x000076100003b816 */ /* 0x000fce0000000003 */
.L_x_17871:
[----:B------:R-:W-:Y:S05]  /*45d0*/  BSYNC B0 ;  /* 0x0000000000007941 */ /* 0x000fea0003800000 */
.L_x_17870:
[----:B------:R-:W-:Y:S04]  /*45e0*/  BSSY B0, `(.L_x_17872) ;  /* 0x000000a000007945 */ /* 0x000fe80003800000 */
[----:B------:R-:W-:Y:S05]  /*45f0*/  @P5 BRA `(.L_x_17873) ;  /* 0x0000000000205947 */ /* 0x000fea0003800000 */
[----:B------:R-:W0:Y:S01]  /*4600*/  LDC.U16 R0, c[0x0][0x216] ;  /* 0x00008580ff007b82 */ /* 0x000e220000000400 */
[----:B-----5:R-:W-:Y:S02]  /*4610*/  IMAD.MOV.U32 R22, RZ, RZ, 0x1 ;  /* 0x00000001ff167424 */ /* 0x020fe400078e00ff */
[----:B0-----:R-:W-:-:S05]  /*4620*/  HADD2.F32 R0, -RZ, R0.H0_H0 ;  /* 0x20000000ff007230 */ /* 0x001fca0000004100 */
[----:B------:R-:W-:-:S13]  /*4630*/  FSETP.NEU.FTZ.AND P4, PT, R0, RZ, PT ;  /* 0x000000ff0000720b */ /* 0x000fda0003f9d000 */
[----:B------:R-:W-:-:S05]  /*4640*/  @!P4 HADD2.F32 R18, -RZ, R18.H0_H0 ;  /* 0x20000012ff12c230 */ /* 0x000fca0000004100 */
[----:B------:R-:W-:-:S04]  /*4650*/  @!P4 FSETP.NEU.FTZ.AND P3, PT, R18, RZ, PT ;  /* 0x000000ff1200c20b */ /* 0x000fc80003f7d000 */
[----:B------:R-:W-:-:S04]  /*4660*/  @!P4 SEL R0, RZ, 0x1, !P3 ;  /* 0x00000001ff00c807 */ /* 0x000fc80005800000 */
[----:B------:R-:W-:-:S07]  /*4670*/  @!P4 PRMT R22, R0, 0x7610, R22 ;  /* 0x000076100016c816 */ /* 0x000fce0000000016 */
.L_x_17873:
[----:B------:R-:W-:Y:S05]  /*4680*/  BSYNC B0 ;  /* 0x0000000000007941 */ /* 0x000fea0003800000 */
.L_x_17872:
        /* <DEDUP_REMOVED lines=10> */
.L_x_17875:
[----:B------:R-:W-:Y:S05]  /*4730*/  BSYNC B0 ;  /* 0x0000000000007941 */ /* 0x000fea0003800000 */
.L_x_17874:
[----:B------:R-:W-:Y:S04]  /*4740*/  BSSY B0, `(.L_x_17876) ;  /* 0x000000b000007945 */ /* 0x000fe80003800000 */
[----:B------:R-:W-:Y:S05]  /*4750*/  @P0 BRA `(.L_x_17877) ;  /* 0x0000000000240947 */ /* 0x000fea0003800000 */
[----:B------:R-:W0:Y:S02]  /*4760*/  LDC.U16 R0, c[0x0][0x216] ;  /* 0x00008580ff007b82 */ /* 0x000e240000000400 */
[----:B0-----:R-:W-:-:S05]  /*4770*/  HADD2.F32 R0, -RZ, R0.H0_H0 ;  /* 0x20000000ff007230 */ /* 0x001fca0000004100 */
[----:B------:R-:W-:Y:S01]  /*4780*/  FSETP.NEU.FTZ.AND P2, PT, R0, RZ, PT ;  /* 0x000000ff0000720b */ /* 0x000fe20003f5d000 */
[----:B------:R-:W-:-:S12]  /*4790*/  IMAD.MOV.U32 R0, RZ, RZ, 0x1 ;  /* 0x00000001ff007424 */ /* 0x000fd800078e00ff */
[----:B-----5:R-:W-:-:S05]  /*47a0*/  @!P2 HADD2.F32 R19, -RZ, R19.H0_H0 ;  /* 0x20000013ff13a230 */ /* 0x020fca0000004100 */
[----:B------:R-:W-:Y:S02]  /*47b0*/  @!P2 FSETP.NEU.FTZ.AND P0, PT, R19, RZ, PT ;  /* 0x000000ff1300a20b */ /* 0x000fe40003f1d000 */
[----:B------:R-:W-:Y:S02]  /*47c0*/  PRMT R19, R0, 0x7610, R19 ;  /* 0x0000761000137816 */ /* 0x000fe40000000013 */
[----:B------:R-:W-:-:S04]  /*47d0*/  @!P2 SEL R0, RZ, 0x1, !P0 ;  /* 0x00000001ff00a807 */ /* 0x000fc80004000000 */
[----:B------:R-:W-:-:S07]  /*47e0*/  @!P2 PRMT R19, R0, 0x7610, R19 ;  /* 0x000076100013a816 */ /* 0x000fce0000000013 */
.L_x_17877:
[----:B------:R-:W-:Y:S05]  /*47f0*/  BSYNC B0 ;  /* 0x0000000000007941 */ /* 0x000fea0003800000 */
.L_x_17876:
[----:B------:R-:W-:Y:S04]  /*4800*/  BSSY B6, `(.L_x_17878) ;  /* 0x0000114000067945 */ /* 0x000fe80003800000 */
        /* <DEDUP_REMOVED lines=21> */
.L_x_17883:
[----:B------:R4:W-:Y:S01]  /*4960*/  STG.E.U8 desc[UR36][R8.64], R3 ;  /* 0x0000000308007986 */ /* 0x0009e2000c101124 */
[----:B------:R-:W-:Y:S01]  /*4970*/  IMAD.MOV.U32 R25, RZ, RZ, R23 ;  /* 0x000000ffff197224 */ /* 0x000fe200078e0017 */
[----:B------:R-:W-:Y:S06]  /*4980*/  BRA `(.L_x_17879) ;  /* 0x0000000c00ec7947 */ /* 0x000fec0003800000 */
.L_x_17882:
        /* <DEDUP_REMOVED lines=13> */
.L_x_17886:
[----:B------:R-:W-:Y:S01]  /*4a60*/  LOP3.LUT R3, R3, 0xffff, RZ, 0xc0, !PT ;  /* 0x0000ffff03037812 */ /* 0x000fe200078ec0ff */
[----:B------:R-:W-:-:S03]  /*4a70*/  IMAD.MOV.U32 R25, RZ, RZ, R23 ;  /* 0x000000ffff197224 */ /* 0x000fc600078e0017 */
[----:B------:R-:W-:-:S05]  /*4a80*/  PRMT R3, R3, 0x8880, RZ ;  /* 0x0000888003037816 */ /* 0x000fca00000000ff */
[----:B------:R2:W-:Y:S01]  /*4a90*/  STG.E desc[UR36][R8.64], R3 ;  /* 0x0000000308007986 */ /* 0x0005e2000c101924 */
[----:B------:R-:W-:Y:S05]  /*4aa0*/  BRA `(.L_x_17879) ;  /* 0x0000000c00a47947 */ /* 0x000fea0003800000 */
.L_x_17885:
[----:B------:R-:W-:Y:S01]  /*4ab0*/  PRMT R3, R3, 0x8880, RZ ;  /* 0x0000888003037816 */ /* 0x000fe200000000ff */
[----:B------:R-:W-:-:S03]  /*4ac0*/  IMAD.MOV.U32 R25, RZ, RZ, R23 ;  /* 0x000000ffff197224 */ /* 0x000fc600078e0017 */
[----:B------:R-:W-:-:S05]  /*4ad0*/  PRMT R3, R3, 0x7710, RZ ;  /* 0x0000771003037816 */ /* 0x000fca00000000ff */
[----:B------:R0:W-:Y:S01]  /*4ae0*/  STG.E.U16 desc[UR36][R8.64], R3 ;  /* 0x0000000308007986 */ /* 0x0001e2000c101524 */
[----:B------:R-:W-:Y:S05]  /*4af0*/  BRA `(.L_x_17879) ;  /* 0x0000000c00907947 */ /* 0x000fea0003800000 */
.L_x_17881:
        /* <DEDUP_REMOVED lines=10> */
.L_x_17888:
[----:B------:R-:W0:Y:S01]  /*4ba0*/  I2F.S8 R0, R3 ;  /* 0x0000000300007306 */ /* 0x000e220000001400 */
[----:B------:R-:W-:Y:S01]  /*4bb0*/  IMAD.MOV.U32 R25, RZ, RZ, R23 ;  /* 0x000000ffff197224 */ /* 0x000fe200078e0017 */
[----:B0-----:R-:W-:-:S05]  /*4bc0*/  F2FP.F16.F32.PACK_AB R0, RZ, R0 ;  /* 0x00000000ff00723e */ /* 0x001fca00000000ff */
[----:B------:R0:W-:Y:S01]  /*4bd0*/  STG.E.U16 desc[UR36][R8.64], R0 ;  /* 0x0000000008007986 */ /* 0x0001e2000c101524 */
[----:B------:R-:W-:Y:S05]  /*4be0*/  BRA `(.L_x_17879) ;  /* 0x0000000c00547947 */ /* 0x000fea0003800000 */
.L_x_17887:
        /* <DEDUP_REMOVED lines=11> */
.L_x_17890:
[----:B------:R-:W0:Y:S01]  /*4ca0*/  I2F.S8 R3, R3 ;  /* 0x0000000300037306 */ /* 0x000e220000001400 */
[----:B------:R-:W-:Y:S01]  /*4cb0*/  IMAD.MOV.U32 R25, RZ, RZ, R23 ;  /* 0x000000ffff197224 */ /* 0x000fe200078e0017 */
[----:B0-----:R-:W-:-:S04]  /*4cc0*/  F2FP.F16.F32.PACK_AB R3, RZ, R3 ;  /* 0x00000003ff03723e */ /* 0x001fc800000000ff */
[----:B------:R-:W-:-:S05]  /*4cd0*/  PRMT R3, R3, 0x5410, RZ ;  /* 0x0000541003037816 */ /* 0x000fca00000000ff */
[----:B------:R0:W-:Y:S01]  /*4ce0*/  STG.E desc[UR36][R8.64], R3 ;  /* 0x0000000308007986 */ /* 0x0001e2000c101924 */
[----:B------:R-:W-:Y:S05]  /*4cf0*/  BRA `(.L_x_17879) ;  /* 0x0000000c00107947 */ /* 0x000fea0003800000 */
.L_x_17889:
[----:B------:R-:W-:Y:S01]  /*4d00*/  PRMT R4, R3, 0x8880, RZ ;  /* 0x0000888003047816 */ /* 0x000fe200000000ff */
[----:B------:R-:W-:-:S03]  /*4d10*/  IMAD.MOV.U32 R25, RZ, RZ, R23 ;  /* 0x000000ffff197224 */ /* 0x000fc600078e0017 */
[----:B------:R-:W-:-:S06]  /*4d20*/  PRMT R4, R4, 0x7710, RZ ;  /* 0x0000771004047816 */ /* 0x000fcc00000000ff */
[----:B------:R-:W0:Y:S02]  /*4d30*/  I2F.F64.S16 R4, R4 ;  /* 0x0000000400047312 */ /* 0x000e240000101c00 */
[----:B0-----:R0:W-:Y:S01]  /*4d40*/  STG.E.64 desc[UR36][R8.64], R4 ;  /* 0x0000000408007986 */ /* 0x0011e2000c101b24 */
[----:B------:R-:W-:Y:S05]  /*4d50*/  BRA `(.L_x_17879) ;  /* 0x0000000800f87947 */ /* 0x000fea0003800000 */
.L_x_17880:
        /* <DEDUP_REMOVED lines=13> */
.L_x_17893:
[----:B------:R-:W-:Y:S02]  /*4e30*/  PRMT R4, R3, 0x8880, RZ ;  /* 0x0000888003047816 */ /* 0x000fe400000000ff */
[----:B------:R-:W-:Y:S01]  /*4e40*/  CS2R R6, SRZ ;  /* 0x0000000000067805 */ /* 0x000fe2000001ff00 */
[----:B------:R-:W-:Y:S01]  /*4e50*/  IMAD.MOV.U32 R25, RZ, RZ, R23 ;  /* 0x000000ffff197224 */ /* 0x000fe200078e0017 */
[----:B------:R-:W-:-:S06]  /*4e60*/  PRMT R4, R4, 0x7710, RZ ;  /* 0x0000771004047816 */ /* 0x000fcc00000000ff */
[----:B------:R-:W0:Y:S02]  /*4e70*/  I2F.F64.S16 R4, R4 ;  /* 0x0000000400047312 */ /* 0x000e240000101c00 */
[----:B0-----:R0:W-:Y:S01]  /*4e80*/  STG.E.128 desc[UR36][R8.64], R4 ;  /* 0x0000000408007986 */ /* 0x0011e2000c101d24 */
[----:B------:R-:W-:Y:S05]  /*4e90*/  BRA `(.L_x_17879) ;  /* 0x0000000800a87947 */ /* 0x000fea0003800000 */
.L_x_17892:
        /* <DEDUP_REMOVED lines=21> */
.L_x_17897:
[----:B------:R-:W-:Y:S05]  /*4ff0*/  BSYNC B0 ;  /* 0x0000000000007941 */ /* 0x000fea0003800000 */
.L_x_17896:
[----:B------:R-:W-:Y:S01]  /*5000*/  LOP3.LUT R5, R0, R5, RZ, 0xfc, !PT ;  /* 0x0000000500057212 */ /* 0x000fe200078efcff */
[----:B------:R-:W-:-:S04]  /*5010*/  IMAD.MOV.U32 R25, RZ, RZ, R23 ;  /* 0x000000ffff197224 */ /* 0x000fc800078e0017 */
[----:B------:R0:W-:Y:S01]  /*5020*/  STG.E.U8 desc[UR36][R8.64], R5 ;  /* 0x0000000508007986 */ /* 0x0001e2000c101124 */
[----:B------:R-:W-:Y:S05]  /*5030*/  BRA `(.L_x_17879) ;  /* 0x0000000800407947 */ /* 0x000fea0003800000 */
.L_x_17895:
        /* <DEDUP_REMOVED lines=13> */
.L_x_17899:
[----:B------:R-:W-:Y:S01]  /*5110*/  IMAD.MOV.U32 R0, RZ, RZ, 0x7f ;  /* 0x0000007fff007424 */ /* 0x000fe200078e00ff */
[----:B------:R-:W-:-:S04]  /*5120*/  ISETP.GT.U32.AND P0, PT, R4, 0x7f800000, PT ;  /* 0x7f8000000400780c */ /* 0x000fc80003f04070 */
[----:B------:R-:W-:-:S09]  /*5130*/  SEL R0, R0, 0x7c, P0 ;  /* 0x0000007c00007807 */ /* 0x000fd20000000000 */
.L_x_17900:
[----:B------:R-:W-:Y:S05]  /*5140*/  BSYNC B0 ;  /* 0x0000000000007941 */ /* 0x000fea0003800000 */
.L_x_17898:
[----:B------:R-:W-:Y:S01]  /*5150*/  LOP3.LUT R3, R5, 0x80000000, RZ, 0xc0, !PT ;  /* 0x8000000005037812 */ /* 0x000fe200078ec0ff */
[----:B------:R-:W-:-:S03]  /*5160*/  IMAD.MOV.U32 R25, RZ, RZ, R23 ;  /* 0x000000ffff197224 */ /* 0x000fc600078e0017 */
[----:B------:R-:W-:-:S04]  /*5170*/  SHF.R.U32.HI R3, RZ, 0x18, R3 ;  /* 0x00000018ff037819 */ /* 0x000fc80000011603 */
[----:B------:R-:W-:-:S05]  /*5180*/  LOP3.LUT R3, R0, R3, RZ, 0xfc, !PT ;  /* 0x0000000300037212 */ /* 0x000fca00078efcff */
[----:B------:R0:W-:Y:S01]  /*5190*/  STG.E.U8 desc[UR36][R8.64], R3 ;  /* 0x0000000308007986 */ /* 0x0001e2000c101124 */
[----:B------:R-:W-:Y:S05]  /*51a0*/  BRA `(.L_x_17879) ;  /* 0x0000000400e47947 */ /* 0x000fea0003800000 */
.L_x_17894:
[----:B------:R-:W0:Y:S01]  /*51b0*/  I2F.S8 R0, R3 ;  /* 0x0000000300007306 */ /* 0x000e220000001400 */
[----:B------:R-:W-:Y:S01]  /*51c0*/  IMAD.MOV.U32 R25, RZ, RZ, R23 ;  /* 0x000000ffff197224 */ /* 0x000fe200078e0017 */
[----:B0-----:R-:W-:-:S05]  /*51d0*/  F2FP.BF16.F32.PACK_AB R0, RZ, R0 ;  /* 0x00000000ff00723e */ /* 0x001fca00000010ff */
[----:B------:R0:W-:Y:S01]  /*51e0*/  STG.E.U16 desc[UR36][R8.64], R0 ;  /* 0x0000000008007986 */ /* 0x0001e2000c101524 */
[----:B------:R-:W-:Y:S05]  /*51f0*/  BRA `(.L_x_17879) ;  /* 0x0000000400d07947 */ /* 0x000fea0003800000 */
.L_x_17891:
        /* <DEDUP_REMOVED lines=13> */
.L_x_17903:
        /* <DEDUP_REMOVED lines=17> */
.L_x_17906:
[----:B------:R-:W-:-:S04]  /*53e0*/  LOP3.LUT R3, R3, 0x80000000, RZ, 0xc0, !PT ;  /* 0x8000000003037812 */ /* 0x000fc800078ec0ff */
[----:B------:R-:W-:-:S04]  /*53f0*/  SHF.R.U32.HI R3, RZ, 0x18, R3 ;  /* 0x00000018ff037819 */ /* 0x000fc80000011603 */
[----:B------:R-:W-:-:S04]  /*5400*/  LOP3.LUT R0, R0, R3, RZ, 0xfc, !PT ;  /* 0x0000000300007212 */ /* 0x000fc800078efcff */
[----:B------:R-:W-:-:S07]  /*5410*/  PRMT R4, R0, 0x7610, R4 ;  /* 0x0000761000047816 */ /* 0x000fce0000000004 */
.L_x_17905:
[----:B------:R-:W-:Y:S05]  /*5420*/  BSYNC B0 ;  /* 0x0000000000007941 */ /* 0x000fea0003800000 */
.L_x_17904:
[----:B------:R0:W-:Y:S01]  /*5430*/  STG.E.U8 desc[UR36][R8.64], R4 ;  /* 0x0000000408007986 */ /* 0x0001e2000c101124 */
[----:B------:R-:W-:Y:S01]  /*5440*/  IMAD.MOV.U32 R25, RZ, RZ, R23 ;  /* 0x000000ffff197224 */ /* 0x000fe200078e0017 */
[----:B------:R-:W-:Y:S06]  /*5450*/  BRA `(.L_x_17879) ;  /* 0x0000000400387947 */ /* 0x000fec0003800000 */
.L_x_17902:
        /* <DEDUP_REMOVED lines=17> */
.L_x_17909:
[----:B------:R-:W-:-:S04]  /*5570*/  LOP3.LUT R3, R3, 0x80000000, RZ, 0xc0, !PT ;  /* 0x8000000003037812 */ /* 0x000fc800078ec0ff */
[----:B------:R-:W-:-:S04]  /*5580*/  SHF.R.U32.HI R3, RZ, 0x18, R3 ;  /* 0x00000018ff037819 */ /* 0x000fc80000011603 */
[----:B------:R-:W-:-:S04]  /*5590*/  LOP3.LUT R0, R0, R3, RZ, 0xfc, !PT ;  /* 0x0000000300007212 */ /* 0x000fc800078efcff */
[----:B------:R-:W-:-:S07]  /*55a0*/  PRMT R4, R0, 0x7610, R4 ;  /* 0x0000761000047816 */ /* 0x000fce0000000004 */
.L_x_17908:
[----:B------:R-:W-:Y:S05]  /*55b0*/  BSYNC B0 ;  /* 0x0000000000007941 */ /* 0x000fea0003800000 */
.L_x_17907:
[----:B------:R0:W-:Y:S01]  /*55c0*/  STG.E.U8 desc[UR36][R8.64], R4 ;  /* 0x0000000408007986 */ /* 0x0001e2000c101124 */
[----:B------:R-:W-:Y:S01]  /*55d0*/  IMAD.MOV.U32 R25, RZ, RZ, R23 ;  /* 0x000000ffff197224 */ /* 0x000fe200078e0017 */
[----:B------:R-:W-:Y:S06]  /*55e0*/  BRA `(.L_x_17879) ;  /* 0x0000000000d47947 */ /* 0x000fec0003800000 */
.L_x_17901:
        /* <DEDUP_REMOVED lines=24> */
.L_x_17884:
        /* <DEDUP_REMOVED lines=16> */
.L_x_17912:
[----:B------:R-:W-:Y:S01]  /*5870*/  IMAD.MOV.U32 R25, RZ, RZ, R23 ;  /* 0x000000ffff197224 */ /* 0x000fe200078e0017 */
[----:B------:R-:W-:Y:S06]  /*5880*/  BRA `(.L_x_17879) ;  /* 0x00000000002c7947 */ /* 0x000fec0003800000 */
.L_x_17911:
[----:B------:R-:W-:Y:S01]  /*5890*/  LOP3.LUT R3, R3, 0xffff, RZ, 0xc0, !PT ;  /* 0x0000ffff03037812 */ /* 0x000fe200078ec0ff */
[----:B------:R-:W-:-:S03]  /*58a0*/  IMAD.MOV.U32 R25, RZ, RZ, R23 ;  /* 0x000000ffff197224 */ /* 0x000fc600078e0017 */
[----:B------:R-:W-:-:S05]  /*58b0*/  PRMT R3, R3, 0x8880, RZ ;  /* 0x0000888003037816 */ /* 0x000fca00000000ff */
[----:B------:R-:W-:-:S05]  /*58c0*/  IMAD.MOV.U32 R4, RZ, RZ, R3 ;  /* 0x000000ffff047224 */ /* 0x000fca00078e0003 */
[----:B------:R-:W-:-:S05]  /*58d0*/  SHF.R.S32.HI R5, RZ, 0x1f, R4 ;  /* 0x0000001fff057819 */ /* 0x000fca0000011404 */
[----:B------:R0:W-:Y:S01]  /*58e0*/  STG.E.64 desc[UR36][R8.64], R4 ;  /* 0x0000000408007986 */ /* 0x0001e2000c101b24 */
[----:B------:R-:W-:Y:S05]  /*58f0*/  BRA `(.L_x_17879) ;  /* 0x0000000000107947 */ /* 0x000fea0003800000 */
.L_x_17910:
[----:B------:R-:W-:Y:S01]  /*5900*/  LOP3.LUT R3, R3, 0xffff, RZ, 0xc0, !PT ;  /* 0x0000ffff03037812 */ /* 0x000fe200078ec0ff */
[----:B------:R-:W-:-:S03]  /*5910*/  IMAD.MOV.U32 R25, RZ, RZ, R23 ;  /* 0x000000ffff197224 */ /* 0x000fc600078e0017 */
[----:B------:R-:W-:-:S05]  /*5920*/  PRMT R3, R3, 0x8880, RZ ;  /* 0x0000888003037816 */ /* 0x000fca00000000ff */
[----:B------:R0:W-:Y:S02]  /*5930*/  STG.E desc[UR36][R8.64], R3 ;  /* 0x0000000308007986 */ /* 0x0001e4000c101924 */
.L_x_17879:
[----:B------:R-:W-:Y:S05]  /*5940*/  BSYNC B6 ;  /* 0x0000000000067941 */ /* 0x000fea0003800000 */
.L_x_17878:
        /* <DEDUP_REMOVED lines=23> */
.L_x_17918:
[----:B-----5:R4:W-:Y:S01]  /*5ac0*/  STG.E.U8 desc[UR36][R8.64], R22 ;  /* 0x0000001608007986 */ /* 0x0209e2000c101124 */
[----:B------:R-:W-:Y:S05]  /*5ad0*/  BRA `(.L_x_17920) ;  /* 0x0000000c00987947 */ /* 0x000fea0003800000 */
.L_x_17917:
        /* <DEDUP_REMOVED lines=12> */
.L_x_17922:
[----:B-----5:R-:W-:-:S04]  /*5ba0*/  LOP3.LUT R22, R22, 0xffff, RZ, 0xc0, !PT ;  /* 0x0000ffff16167812 */ /* 0x020fc800078ec0ff */
[----:B------:R-:W-:-:S05]  /*5bb0*/  PRMT R3, R22, 0x8880, RZ ;  /* 0x0000888016037816 */ /* 0x000fca00000000ff */
[----:B------:R2:W-:Y:S01]  /*5bc0*/  STG.E desc[UR36][R8.64], R3 ;  /* 0x0000000308007986 */ /* 0x0005e2000c101924 */
[----:B------:R-:W-:Y:S05]  /*5bd0*/  BRA `(.L_x_17920) ;  /* 0x0000000c00587947 */ /* 0x000fea0003800000 */
.L_x_17921:
[----:B-----5:R-:W-:-:S04]  /*5be0*/  PRMT R3, R22, 0x8880, RZ ;  /* 0x0000888016037816 */ /* 0x020fc800000000ff */
[----:B------:R-:W-:-:S05]  /*5bf0*/  PRMT R3, R3, 0x7710, RZ ;  /* 0x0000771003037816 */ /* 0x000fca00000000ff */
[----:B------:R0:W-:Y:S01]  /*5c00*/  STG.E.U16 desc[UR36][R8.64], R3 ;  /* 0x0000000308007986 */ /* 0x0001e2000c101524 */
[----:B------:R-:W-:Y:S05]  /*5c10*/  BRA `(.L_x_17920) ;  /* 0x0000000c00487947 */ /* 0x000fea0003800000 */
.L_x_17916:
        /* <DEDUP_REMOVED lines=9> */
.L_x_17924:
[----:B-----5:R-:W0:Y:S02]  /*5cb0*/  I2F.S8 R0, R22 ;  /* 0x0000001600007306 */ /* 0x020e240000001400 */
[----:B0-----:R-:W-:-:S05]  /*5cc0*/  F2FP.F16.F32.PACK_AB R0, RZ, R0 ;  /* 0x00000000ff00723e */ /* 0x001fca00000000ff */
[----:B------:R0:W-:Y:S01]  /*5cd0*/  STG.E.U16 desc[UR36][R8.64], R0 ;  /* 0x0000000008007986 */ /* 0x0001e2000c101524 */
[----:B------:R-:W-:Y:S05]  /*5ce0*/  BRA `(.L_x_17920) ;  /* 0x0000000c00147947 */ /* 0x000fea0003800000 */
.L_x_17923:
        /* <DEDUP_REMOVED lines=10> */
.L_x_17926:
[----:B-----5:R-:W0:Y:S02]  /*5d90*/  I2F.S8 R22, R22 ;  /* 0x0000001600167306 */ /* 0x020e240000001400 */
[----:B0-----:R-:W-:-:S04]  /*5da0*/  F2FP.F16.F32.PACK_AB R3, RZ, R22 ;  /* 0x00000016ff03723e */ /* 0x001fc800000000ff */
[----:B------:R-:W-:-:S05]  /*5db0*/  PRMT R3, R3, 0x5410, RZ ;  /* 0x0000541003037816 */ /* 0x000fca00000000ff */
[----:B------:R0:W-:Y:S01]  /*5dc0*/  STG.E desc[UR36][R8.64], R3 ;  /* 0x0000000308007986 */ /* 0x0001e2000c101924 */
[----:B------:R-:W-:Y:S05]  /*5dd0*/  BRA `(.L_x_17920) ;  /* 0x0000000800d87947 */ /* 0x000fea0003800000 */
.L_x_17925:
[----:B-----5:R-:W-:-:S04]  /*5de0*/  PRMT R4, R22, 0x8880, RZ ;  /* 0x0000888016047816 */ /* 0x020fc800000000ff */
[----:B------:R-:W-:-:S06]  /*5df0*/  PRMT R4, R4, 0x7710, RZ ;  /* 0x0000771004047816 */ /* 0x000fcc00000000ff */
[----:B------:R-:W0:Y:S02]  /*5e00*/  I2F.F64.S16 R4, R4 ;  /* 0x0000000400047312 */ /* 0x000e240000101c00 */
[----:B0-----:R0:W-:Y:S01]  /*5e10*/  STG.E.64 desc[UR36][R8.64], R4 ;  /* 0x0000000408007986 */ /* 0x0011e2000c101b24 */
[----:B------:R-:W-:Y:S05]  /*5e20*/  BRA `(.L_x_17920) ;  /* 0x0000000800c47947 */ /* 0x000fea0003800000 */
.L_x_17915:
        /* <DEDUP_REMOVED lines=12> */
.L_x_17929:
[----:B-----5:R-:W-:Y:S02]  /*5ef0*/  PRMT R4, R22, 0x8880, RZ ;  /* 0x0000888016047816 */ /* 0x020fe400000000ff */
[----:B------:R-:W-:Y:S02]  /*5f00*/  CS2R R6, SRZ ;  /* 0x0000000000067805 */ /* 0x000fe4000001ff00 */
[----:B------:R-:W-:-:S06]  /*5f10*/  PRMT R4, R4, 0x7710, RZ ;  /* 0x0000771004047816 */ /* 0x000fcc00000000ff */
[----:B------:R-:W0:Y:S02]  /*5f20*/  I2F.F64.S16 R4, R4 ;  /* 0x0000000400047312 */ /* 0x000e240000101c00 */
[----:B0-----:R0:W-:Y:S01]  /*5f30*/  STG.E.128 desc[UR36][R8.64], R4 ;  /* 0x0000000408007986 */ /* 0x0011e2000c101d24 */
[----:B------:R-:W-:Y:S05]  /*5f40*/  BRA `(.L_x_17920) ;  /* 0x00000008007c7947 */ /* 0x000fea0003800000 */
.L_x_17928:
        /* <DEDUP_REMOVED lines=21> */
.L_x_17933:
[----:B------:R-:W-:Y:S05]  /*60a0*/  BSYNC B0 ;  /* 0x0000000000007941 */ /* 0x000fea0003800000 */
.L_x_17932:
[----:B------:R-:W-:-:S05]  /*60b0*/  LOP3.LUT R5, R0, R5, RZ, 0xfc, !PT ;  /* 0x0000000500057212 */ /* 0x000fca00078efcff */
[----:B------:R0:W-:Y:S01]  /*60c0*/  STG.E.U8 desc[UR36][R8.64], R5 ;  /* 0x0000000508007986 */ /* 0x0001e2000c101124 */
[----:B------:R-:W-:Y:S05]  /*60d0*/  BRA `(.L_x_17920) ;  /* 0x0000000800187947 */ /* 0x000fea0003800000 */
.L_x_17931:
        /* <DEDUP_REMOVED lines=13> */
.L_x_17935:
[----:B------:R-:W-:Y:S01]  /*61b0*/  IMAD.MOV.U32 R0, RZ, RZ, 0x7f ;  /* 0x0000007fff007424 */ /* 0x000fe200078e00ff */
[----:B------:R-:W-:-:S04]  /*61c0*/  ISETP.GT.U32.AND P0, PT, R3, 0x7f800000, PT ;  /* 0x7f8000000300780c */ /* 0x000fc80003f04070 */
[----:B------:R-:W-:-:S09]  /*61d0*/  SEL R0, R0, 0x7c, P0 ;  /* 0x0000007c00007807 */ /* 0x000fd20000000000 */
.L_x_17936:
[----:B------:R-:W-:Y:S05]  /*61e0*/  BSYNC B0 ;  /* 0x0000000000007941 */ /* 0x000fea0003800000 */
.L_x_17934:
[----:B------:R-:W-:-:S04]  /*61f0*/  LOP3.LUT R3, R5, 0x80000000, RZ, 0xc0, !PT ;  /* 0x8000000005037812 */ /* 0x000fc800078ec0ff */
[----:B------:R-:W-:-:S04]  /*6200*/  SHF.R.U32.HI R3, RZ, 0x18, R3 ;  /* 0x00000018ff037819 */ /* 0x000fc80000011603 */
[----:B------:R-:W-:-:S05]  /*6210*/  LOP3.LUT R3, R0, R3, RZ, 0xfc, !PT ;  /* 0x0000000300037212 */ /* 0x000fca00078efcff */
[----:B------:R0:W-:Y:S01]  /*6220*/  STG.E.U8 desc[UR36][R8.64], R3 ;  /* 0x0000000308007986 */ /* 0x0001e2000c101124 */
[----:B------:R-:W-:Y:S05]  /*6230*/  BRA `(.L_x_17920) ;  /* 0x0000000400c07947 */ /* 0x000fea0003800000 */
.L_x_17930:
[----:B-----5:R-:W0:Y:S02]  /*6240*/  I2F.S8 R0, R22 ;  /* 0x0000001600007306 */ /* 0x020e240000001400 */
[----:B0-----:R-:W-:-:S05]  /*6250*/  F2FP.BF16.F32.PACK_AB R0, RZ, R0 ;  /* 0x00000000ff00723e */ /* 0x001fca00000010ff */
[----:B------:R0:W-:Y:S01]  /*6260*/  STG.E.U16 desc[UR36][R8.64], R0 ;  /* 0x0000000008007986 */ /* 0x0001e2000c101524 */
[----:B------:R-:W-:Y:S05]  /*6270*/  BRA `(.L_x_17920) ;  /* 0x0000000400b07947 */ /* 0x000fea0003800000 */
.L_x_17927:
        /* <DEDUP_REMOVED lines=12> */
.L_x_17939:
        /* <DEDUP_REMOVED lines=17> */
.L_x_17942:
[----:B------:R-:W-:-:S04]  /*6450*/  LOP3.LUT R3, R5, 0x80000000, RZ, 0xc0, !PT ;  /* 0x8000000005037812 */ /* 0x000fc800078ec0ff */
[----:B------:R-:W-:-:S04]  /*6460*/  SHF.R.U32.HI R3, RZ, 0x18, R3 ;  /* 0x00000018ff037819 */ /* 0x000fc80000011603 */
[----:B------:R-:W-:-:S04]  /*6470*/  LOP3.LUT R0, R0, R3, RZ, 0xfc, !PT ;  /* 0x0000000300007212 */ /* 0x000fc800078efcff */
[----:B------:R-:W-:-:S07]  /*6480*/  PRMT R4, R0, 0x7610, R4 ;  /* 0x0000761000047816 */ /* 0x000fce0000000004 */
.L_x_17941:
[----:B------:R-:W-:Y:S05]  /*6490*/  BSYNC B0 ;  /* 0x0000000000007941 */ /* 0x000fea0003800000 */
.L_x_17940:
[----:B------:R0:W-:Y:S01]  /*64a0*/  STG.E.U8 desc[UR36][R8.64], R4 ;  /* 0x0000000408007986 */ /* 0x0001e2000c101124 */
[----:B------:R-:W-:Y:S05]  /*64b0*/  BRA `(.L_x_17920) ;  /* 0x0000000400207947 */ /* 0x000fea0003800000 */
.L_x_17938:
        /* <DEDUP_REMOVED lines=17> */
.L_x_17945:
[----:B------:R-:W-:-:S04]  /*65d0*/  LOP3.LUT R3, R5, 0x80000000, RZ, 0xc0, !PT ;  /* 0x8000000005037812 */ /* 0x000fc800078ec0ff */
[----:B------:R-:W-:-:S04]  /*65e0*/  SHF.R.U32.HI R3, RZ, 0x18, R3 ;  /* 0x00000018ff037819 */ /* 0x000fc80000011603 */
[----:B------:R-:W-:-:S04]  /*65f0*/  LOP3.LUT R0, R0, R3, RZ, 0xfc, !PT ;  /* 0x0000000300007212 */ /* 0x000fc800078efcff */
[----:B------:R-:W-:-:S07]  /*6600*/  PRMT R4, R0, 0x7610, R4 ;  /* 0x0000761000047816 */ /* 0x000fce0000000004 */
.L_x_17944:
[----:B------:R-:W-:Y:S05]  /*6610*/  BSYNC B0 ;  /* 0x0000000000007941 */ /* 0x000fea0003800000 */
.L_x_17943:
[----:B------:R0:W-:Y:S01]  /*6620*/  STG.E.U8 desc[UR36][R8.64], R4 ;  /* 0x0000000408007986 */ /* 0x0001e2000c101124 */
[----:B------:R-:W-:Y:S05]  /*6630*/  BRA `(.L_x_17920) ;  /* 0x0000000000c07947 */ /* 0x000fea0003800000 */
.L_x_17937:
        /* <DEDUP_REMOVED lines=22> */
.L_x_17919:
        /* <DEDUP_REMOVED lines=16> */
.L_x_17948:
[----:B------:R-:W-:Y:S05]  /*68a0*/  BRA `(.L_x_17920) ;  /* 0x0000000000247947 */ /* 0x000fea0003800000 */
.L_x_17947:
[----:B-----5:R-:W-:-:S04]  /*68b0*/  LOP3.LUT R22, R22, 0xffff, RZ, 0xc0, !PT ;  /* 0x0000ffff16167812 */ /* 0x020fc800078ec0ff */
[----:B------:R-:W-:-:S05]  /*68c0*/  PRMT R22, R22, 0x8880, RZ ;  /* 0x0000888016167816 */ /* 0x000fca00000000ff */
[----:B------:R-:W-:-:S05]  /*68d0*/  IMAD.MOV.U32 R4, RZ, RZ, R22 ;  /* 0x000000ffff047224 */ /* 0x000fca00078e0016 */
[----:B------:R-:W-:-:S05]  /*68e0*/  SHF.R.S32.HI R5, RZ, 0x1f, R4 ;  /* 0x0000001fff057819 */ /* 0x000fca0000011404 */
[----:B------:R0:W-:Y:S01]  /*68f0*/  STG.E.64 desc[UR36][R8.64], R4 ;  /* 0x0000000408007986 */ /* 0x0001e2000c101b24 */
[----:B------:R-:W-:Y:S05]  /*6900*/  BRA `(.L_x_17920) ;  /* 0x00000000000c7947 */ /* 0x000fea0003800000 */
.L_x_17946:
[----:B-----5:R-:W-:-:S04]  /*6910*/  LOP3.LUT R22, R22, 0xffff, RZ, 0xc0, !PT ;  /* 0x0000ffff16167812 */ /* 0x020fc800078ec0ff */
[----:B------:R-:W-:-:S05]  /*6920*/  PRMT R3, R22, 0x8880, RZ ;  /* 0x0000888016037816 */ /* 0x000fca00000000ff */
[----:B------:R0:W-:Y:S02]  /*6930*/  STG.E desc[UR36][R8.64], R3 ;  /* 0x0000000308007986 */ /* 0x0001e4000c101924 */
.L_x_17920:
        /* <DEDUP_REMOVED lines=23> */
.L_x_17952:
[----:B------:R0:W-:Y:S01]  /*6ab0*/  STG.E.U8 desc[UR36][R8.64], R18 ;  /* 0x0000001208007986 */ /* 0x0001e2000c101124 */
[----:B------:R-:W-:Y:S05]  /*6ac0*/  BRA `(.L_x_17954) ;  /* 0x0000000c00987947 */ /* 0x000fea0003800000 */
.L_x_17951:
        /* <DEDUP_REMOVED lines=12> */
.L_x_17956:
[----:B------:R-:W-:-:S04]  /*6b90*/  LOP3.LUT R18, R18, 0xffff, RZ, 0xc0, !PT ;  /* 0x0000ffff12127812 */ /* 0x000fc800078ec0ff */
[----:B------:R-:W-:-:S05]  /*6ba0*/  PRMT R3, R18, 0x8880, RZ ;  /* 0x0000888012037816 */ /* 0x000fca00000000ff */
[----:B------:R0:W-:Y:S01]  /*6bb0*/  STG.E desc[UR36][R8.64], R3 ;  /* 0x0000000308007986 */ /* 0x0001e2000c101924 */
[----:B------:R-:W-:Y:S05]  /*6bc0*/  BRA `(.L_x_17954) ;  /* 0x0000000c00587947 */ /* 0x000fea0003800000 */
.L_x_17955:
[----:B------:R-:W-:-:S04]  /*6bd0*/  PRMT R3, R18, 0x8880, RZ ;  /* 0x0000888012037816 */ /* 0x000fc800000000ff */
[----:B------:R-:W-:-:S05]  /*6be0*/  PRMT R3, R3, 0x7710, RZ ;  /* 0x0000771003037816 */ /* 0x000fca00000000ff */
[----:B------:R0:W-:Y:S01]  /*6bf0*/  STG.E.U16 desc[UR36][R8.64], R3 ;  /* 0x0000000308007986 */ /* 0x0001e2000c101524 */
[----:B------:R-:W-:Y:S05]  /*6c00*/  BRA `(.L_x_17954) ;  /* 0x0000000c00487947 */ /* 0x000fea0003800000 */
.L_x_17950:
        /* <DEDUP_REMOVED lines=9> */
.L_x_17958:
[----:B------:R-:W0:Y:S02]  /*6ca0*/  I2F.S8 R0, R18 ;  /* 0x0000001200007306 */ /* 0x000e240000001400 */
[----:B0-----:R-:W-:-:S05]  /*6cb0*/  F2FP.F16.F32.PACK_AB R0, RZ, R0 ;  /* 0x00000000ff00723e */ /* 0x001fca00000000ff */
[----:B------:R0:W-:Y:S01]  /*6cc0*/  STG.E.U16 desc[UR36][R8.64], R0 ;  /* 0x0000000008007986 */ /* 0x0001e2000c101524 */
[----:B------:R-:W-:Y:S05]  /*6cd0*/  BRA `(.L_x_17954) ;  /* 0x0000000c00147947 */ /* 0x000fea0003800000 */
.L_x_17957:
        /* <DEDUP_REMOVED lines=10> */
.L_x_17960:
[----:B------:R-:W0:Y:S02]  /*6d80*/  I2F.S8 R18, R18 ;  /* 0x0000001200127306 */ /* 0x000e240000001400 */
[----:B0-----:R-:W-:-:S04]  /*6d90*/  F2FP.F16.F32.PACK_AB R3, RZ, R18 ;  /* 0x00000012ff03723e */ /* 0x001fc800000000ff */
[----:B------:R-:W-:-:S05]  /*6da0*/  PRMT R3, R3, 0x5410, RZ ;  /* 0x0000541003037816 */ /* 0x000fca00000000ff */
[----:B------:R0:W-:Y:S01]  /*6db0*/  STG.E desc[UR36][R8.64], R3 ;  /* 0x0000000308007986 */ /* 0x0001e2000c101924 */
[----:B------:R-:W-:Y:S05]  /*6dc0*/  BRA `(.L_x_17954) ;  /* 0x0000000800d87947 */ /* 0x000fea0003800000 */
.L_x_17959:
[----:B------:R-:W-:-:S04]  /*6dd0*/  PRMT R4, R18, 0x8880, RZ ;  /* 0x0000888012047816 */ /* 0x000fc800000000ff */
[----:B------:R-:W-:-:S06]  /*6de0*/  PRMT R4, R4, 0x7710, RZ ;  /* 0x0000771004047816 */ /* 0x000fcc00000000ff */
[----:B------:R-:W0:Y:S02]  /*6df0*/  I2F.F64.S16 R4, R4 ;  /* 0x0000000400047312 */ /* 0x000e240000101c00 */
[----:B0-----:R0:W-:Y:S01]  /*6e00*/  STG.E.64 desc[UR36][R8.64], R4 ;  /* 0x0000000408007986 */ /* 0x0011e2000c101b24 */
[----:B------:R-:W-:Y:S05]  /*6e10*/  BRA `(.L_x_17954) ;  /* 0x0000000800c47947 */ /* 0x000fea0003800000 */
.L_x_17949:
        /* <DEDUP_REMOVED lines=12> */
.L_x_17963:
[----:B------:R-:W-:Y:S02]  /*6ee0*/  PRMT R4, R18, 0x8880, RZ ;  /* 0x0000888012047816 */ /* 0x000fe400000000ff */
[----:B------:R-:W-:Y:S02]  /*6ef0*/  CS2R R6, SRZ ;  /* 0x0000000000067805 */ /* 0x000fe4000001ff00 */
[----:B------:R-:W-:-:S06]  /*6f00*/  PRMT R4, R4, 0x7710, RZ ;  /* 0x0000771004047816 */ /* 0x000fcc00000000ff */
[----:B------:R-:W0:Y:S02]  /*6f10*/  I2F.F64.S16 R4, R4 ;  /* 0x0000000400047312 */ /* 0x000e240000101c00 */
[----:B0-----:R0:W-:Y:S01]  /*6f20*/  STG.E.128 desc[UR36][R8.64], R4 ;  /* 0x0000000408007986 */ /* 0x0011e2000c101d24 */
[----:B------:R-:W-:Y:S05]  /*6f30*/  BRA `(.L_x_17954) ;  /* 0x00000008007c7947 */ /* 0x000fea0003800000 */
.L_x_17962:
        /* <DEDUP_REMOVED lines=21> */
.L_x_17967:
[----:B------:R-:W-:Y:S05]  /*7090*/  BSYNC B0 ;  /* 0x0000000000007941 */ /* 0x000fea0003800000 */
.L_x_17966:
[----:B------:R-:W-:-:S05]  /*70a0*/  LOP3.LUT R5, R0, R5, RZ, 0xfc, !PT ;  /* 0x0000000500057212 */ /* 0x000fca00078efcff */
[----:B------:R0:W-:Y:S01]  /*70b0*/  STG.E.U8 desc[UR36][R8.64], R5 ;  /* 0x0000000508007986 */ /* 0x0001e2000c101124 */
[----:B------:R-:W-:Y:S05]  /*70c0*/  BRA `(.L_x_17954) ;  /* 0x0000000800187947 */ /* 0x000fea0003800000 */
.L_x_17965:
        /* <DEDUP_REMOVED lines=13> */
.L_x_17969:
[----:B------:R-:W-:Y:S01]  /*71a0*/  IMAD.MOV.U32 R0, RZ, RZ, 0x7f ;  /* 0x0000007fff007424 */ /* 0x000fe200078e00ff */
[----:B------:R-:W-:-:S04]  /*71b0*/  ISETP.GT.U32.AND P0, PT, R3, 0x7f800000, PT ;  /* 0x7f8000000300780c */ /* 0x000fc80003f04070 */
[----:B------:R-:W-:-:S09]  /*71c0*/  SEL R0, R0, 0x7c, P0 ;  /* 0x0000007c00007807 */ /* 0x000fd20000000000 */
.L_x_17970:
[----:B------:R-:W-:Y:S05]  /*71d0*/  BSYNC B0 ;  /* 0x0000000000007941 */ /* 0x000fea0003800000 */
.L_x_17968:
[----:B------:R-:W-:-:S04]  /*71e0*/  LOP3.LUT R3, R5, 0x80000000, RZ, 0xc0, !PT ;  /* 0x8000000005037812 */ /* 0x000fc800078ec0ff */
[----:B------:R-:W-:-:S04]  /*71f0*/  SHF.R.U32.HI R3, RZ, 0x18, R3 ;  /* 0x00000018ff037819 */ /* 0x000fc80000011603 */
[----:B------:R-:W-:-:S05]  /*7200*/  LOP3.LUT R3, R0, R3, RZ, 0xfc, !PT ;  /* 0x0000000300037212 */ /* 0x000fca00078efcff */
[----:B------:R0:W-:Y:S01]  /*7210*/  STG.E.U8 desc[UR36][R8.64], R3 ;  /* 0x0000000308007986 */ /* 0x0001e2000c101124 */
[----:B------:R-:W-:Y:S05]  /*7220*/  BRA `(.L_x_17954) ;  /* 0x0000000400c07947 */ /* 0x000fea0003800000 */
.L_x_17964:
[----:B------:R-:W0:Y:S02]  /*7230*/  I2F.S8 R0, R18 ;  /* 0x0000001200007306 */ /* 0x000e240000001400 */
[----:B0-----:R-:W-:-:S05]  /*7240*/  F2FP.BF16.F32.PACK_AB R0, RZ, R0 ;  /* 0x00000000ff00723e */ /* 0x001fca00000010ff */
[----:B------:R0:W-:Y:S01]  /*7250*/  STG.E.U16 desc[UR36][R8.64], R0 ;  /* 0x0000000008007986 */ /* 0x0001e2000c101524 */
[----:B------:R-:W-:Y:S05]  /*7260*/  BRA `(.L_x_17954) ;  /* 0x0000000400b07947 */ /* 0x000fea0003800000 */
.L_x_17961:
        /* <DEDUP_REMOVED lines=12> */
.L_x_17973:
        /* <DEDUP_REMOVED lines=17> */
.L_x_17976:
[----:B------:R-:W-:-:S04]  /*7440*/  LOP3.LUT R3, R5, 0x80000000, RZ, 0xc0, !PT ;  /* 0x8000000005037812 */ /* 0x000fc800078ec0ff */
[----:B------:R-:W-:-:S04]  /*7450*/  SHF.R.U32.HI R3, RZ, 0x18, R3 ;  /* 0x00000018ff037819 */ /* 0x000fc80000011603 */
[----:B------:R-:W-:-:S04]  /*7460*/  LOP3.LUT R0, R0, R3, RZ, 0xfc, !PT ;  /* 0x0000000300007212 */ /* 0x000fc800078efcff */
[----:B------:R-:W-:-:S07]  /*7470*/  PRMT R4, R0, 0x7610, R4 ;  /* 0x0000761000047816 */ /* 0x000fce0000000004 */
.L_x_17975:
[----:B------:R-:W-:Y:S05]  /*7480*/  BSYNC B0 ;  /* 0x0000000000007941 */ /* 0x000fea0003800000 */
.L_x_17974:
[----:B------:R3:W-:Y:S01]  /*7490*/  STG.E.U8 desc[UR36][R8.64], R4 ;  /* 0x0000000408007986 */ /* 0x0007e2000c101124 */
[----:B------:R-:W-:Y:S05]  /*74a0*/  BRA `(.L_x_17954) ;  /* 0x0000000400207947 */ /* 0x000fea0003800000 */
.L_x_17972:
        /* <DEDUP_REMOVED lines=17> */
.L_x_17979:
[----:B------:R-:W-:-:S04]  /*75c0*/  LOP3.LUT R3, R5, 0x80000000, RZ, 0xc0, !PT ;  /* 0x8000000005037812 */ /* 0x000fc800078ec0ff */
[----:B------:R-:W-:-:S04]  /*75d0*/  SHF.R.U32.HI R3, RZ, 0x18, R3 ;  /* 0x00000018ff037819 */ /* 0x000fc80000011603 */
[----:B------:R-:W-:-:S04]  /*75e0*/  LOP3.LUT R0, R0, R3, RZ, 0xfc, !PT ;  /* 0x0000000300007212 */ /* 0x000fc800078efcff */
[----:B------:R-:W-:-:S07]  /*75f0*/  PRMT R4, R0, 0x7610, R4 ;  /* 0x0000761000047816 */ /* 0x000fce0000000004 */
.L_x_17978:
[----:B------:R-:W-:Y:S05]  /*7600*/  BSYNC B0 ;  /* 0x0000000000007941 */ /* 0x000fea0003800000 */
.L_x_17977:
[----:B------:R0:W-:Y:S01]  /*7610*/  STG.E.U8 desc[UR36][R8.64], R4 ;  /* 0x0000000408007986 */ /* 0x0001e2000c101124 */
[----:B------:R-:W-:Y:S05]  /*7620*/  BRA `(.L_x_17954) ;  /* 0x0000000000c07947 */ /* 0x000fea0003800000 */
.L_x_17971:
        /* <DEDUP_REMOVED lines=22> */
.L_x_17953:
        /* <DEDUP_REMOVED lines=16> */
.L_x_17982:
[----:B------:R-:W-:Y:S05]  /*7890*/  BRA `(.L_x_17954) ;  /* 0x0000000000247947 */ /* 0x000fea0003800000 */
.L_x_17981:
[----:B------:R-:W-:-:S04]  /*78a0*/  LOP3.LUT R18, R18, 0xffff, RZ, 0xc0, !PT ;  /* 0x0000ffff12127812 */ /* 0x000fc800078ec0ff */
[----:B------:R-:W-:-:S05]  /*78b0*/  PRMT R18, R18, 0x8880, RZ ;  /* 0x0000888012127816 */ /* 0x000fca00000000ff */
[----:B------:R-:W-:-:S05]  /*78c0*/  IMAD.MOV.U32 R4, RZ, RZ, R18 ;  /* 0x000000ffff047224 */ /* 0x000fca00078e0012 */
[----:B------:R-:W-:-:S05]  /*78d0*/  SHF.R.S32.HI R5, RZ, 0x1f, R4 ;  /* 0x0000001fff057819 */ /* 0x000fca0000011404 */
[----:B------:R1:W-:Y:S01]  /*78e0*/  STG.E.64 desc[UR36][R8.64], R4 ;  /* 0x0000000408007986 */ /* 0x0003e2000c101b24 */
[----:B------:R-:W-:Y:S05]  /*78f0*/  BRA `(.L_x_17954) ;  /* 0x00000000000c7947 */ /* 0x000fea0003800000 */
.L_x_17980:
[----:B------:R-:W-:-:S04]  /*7900*/  LOP3.LUT R18, R18, 0xffff, RZ, 0xc0, !PT ;  /* 0x0000ffff12127812 */ /* 0x000fc800078ec0ff */
[----:B------:R-:W-:-:S05]  /*7910*/  PRMT R3, R18, 0x8880, RZ ;  /* 0x0000888012037816 */ /* 0x000fca00000000ff */
[----:B------:R2:W-:Y:S02]  /*7920*/  STG.E desc[UR36][R8.64], R3 ;  /* 0x0000000308007986 */ /* 0x0005e4000c101924 */
.L_x_17954:
[----:B------:R-:W-:-:S07]  /*7930*/  VIADD R25, R25, 0x80 ;  /* 0x0000008019197836 */ /* 0x000fce0000000000 */
.L_x_17914:
[----:B------:R-:W-:Y:S05]  /*7940*/  BSYNC B6 ;  /* 0x0000000000067941 */ /* 0x000fea0003800000 */
.L_x_17913:
[----:B------:R-:W-:-:S13]  /*7950*/  ISETP.GE.AND P0, PT, R25, R16, PT ;  /* 0x000000101900720c */ /* 0x000fda0003f06270 */
[----:B------:R-:W-:Y:S05]  /*7960*/  @P0 EXIT ;  /* 0x000000000000094d */ /* 0x000fea0003800000 */
[----:B01-3--:R-:W0:Y:S01]  /*7970*/  LDC.64 R4, c[0x0][0x218] ;  /* 0x00008600ff047b82 */ /* 0x00be220000000a00 */
[----:B------:R-:W-:Y:S01]  /*7980*/  PRMT R0, R17, 0x9910, RZ ;  /* 0x0000991011007816 */ /* 0x000fe200000000ff */
[----:B------:R-:W-:Y:S01]  /*7990*/  IMAD R2, R2, 0x200, R25 ;  /* 0x0000020002027824 */ /* 0x000fe200078e0219 */
[----:B------:R-:W-:Y:S02]  /*79a0*/  ULDC UR4, c[0x0][0x238] ;  /* 0x00008e0000047ab9 */ /* 0x000fe40000000800 */
[----:B------:R-:W-:Y:S01]  /*79b0*/  ISETP.GT.AND P1, PT, R0, 0x9, PT ;  /* 0x000000090000780c */ /* 0x000fe20003f24270 */
[----:B--2-4-:R-:W-:-:S05]  /*79c0*/  IMAD R3, R2, UR4, RZ ;  /* 0x0000000402037c24 */ /* 0x014fca000f8e02ff */
        /* <DEDUP_REMOVED lines=13> */
.L_x_17986:
[----:B-----5:R-:W-:Y:S01]  /*7aa0*/  STG.E.U8 desc[UR36][R2.64], R19 ;  /* 0x0000001302007986 */ /* 0x020fe2000c101124 */
[----:B------:R-:W-:Y:S05]  /*7ab0*/  EXIT ;  /* 0x000000000000794d */ /* 0x000fea0003800000 */
.L_x_17985:
        /* <DEDUP_REMOVED lines=12> */
.L_x_17989:
[----:B-----5:R-:W-:-:S04]  /*7b80*/  LOP3.LUT R19, R19, 0xffff, RZ, 0xc0, !PT ;  /* 0x0000ffff13137812 */ /* 0x020fc800078ec0ff */
[----:B------:R-:W-:-:S05]  /*7b90*/  PRMT R5, R19, 0x8880, RZ ;  /* 0x0000888013057816 */ /* 0x000fca00000000ff */
[----:B------:R-:W-:Y:S01]  /*7ba0*/  STG.E desc[UR36][R2.64], R5 ;  /* 0x0000000502007986 */ /* 0x000fe2000c101924 */
[----:B------:R-:W-:Y:S05]  /*7bb0*/  EXIT ;  /* 0x000000000000794d */ /* 0x000fea0003800000 */
.L_x_17988:
[----:B-----5:R-:W-:-:S04]  /*7bc0*/  PRMT R5, R19, 0x8880, RZ ;  /* 0x0000888013057816 */ /* 0x020fc800000000ff */
[----:B------:R-:W-:-:S05]  /*7bd0*/  PRMT R5, R5, 0x7710, RZ ;  /* 0x0000771005057816 */ /* 0x000fca00000000ff */
[----:B------:R-:W-:Y:S01]  /*7be0*/  STG.E.U16 desc[UR36][R2.64], R5 ;  /* 0x0000000502007986 */ /* 0x000fe2000c101524 */
[----:B------:R-:W-:Y:S05]  /*7bf0*/  EXIT ;  /* 0x000000000000794d */ /* 0x000fea0003800000 */
.L_x_17984:
        /* <DEDUP_REMOVED lines=9> */
.L_x_17991:
[----:B-----5:R-:W0:Y:S02]  /*7c90*/  I2F.S8 R0, R19 ;  /* 0x0000001300007306 */ /* 0x020e240000001400 */
[----:B0-----:R-:W-:-:S05]  /*7ca0*/  F2FP.F16.F32.PACK_AB R0, RZ, R0 ;  /* 0x00000000ff00723e */ /* 0x001fca00000000ff */
[----:B------:R-:W-:Y:S01]  /*7cb0*/  STG.E.U16 desc[UR36][R2.64], R0 ;  /* 0x0000000002007986 */ /* 0x000fe2000c101524 */
[----:B------:R-:W-:Y:S05]  /*7cc0*/  EXIT ;  /* 0x000000000000794d */ /* 0x000fea0003800000 */
.L_x_17990:
        /* <DEDUP_REMOVED lines=10> */
.L_x_17993:
[----:B-----5:R-:W0:Y:S02]  /*7d70*/  I2F.S8 R19, R19 ;  /* 0x0000001300137306 */ /* 0x020e240000001400 */
[----:B0-----:R-:W-:-:S04]  /*7d80*/  F2FP.F16.F32.PACK_AB R5, RZ, R19 ;  /* 0x00000013ff05723e */ /* 0x001fc800000000ff */
[----:B------:R-:W-:-:S05]  /*7d90*/  PRMT R5, R5, 0x5410, RZ ;  /* 0x0000541005057816 */ /* 0x000fca00000000ff */
[----:B------:R-:W-:Y:S01]  /*7da0*/  STG.E desc[UR36][R2.64], R5 ;  /* 0x0000000502007986 */ /* 0x000fe2000c101924 */
[----:B------:R-:W-:Y:S05]  /*7db0*/  EXIT ;  /* 0x000000000000794d */ /* 0x000fea0003800000 */
.L_x_17992:
[----:B-----5:R-:W-:-:S04]  /*7dc0*/  PRMT R4, R19, 0x8880, RZ ;  /* 0x0000888013047816 */ /* 0x020fc800000000ff */
[----:B------:R-:W-:-:S06]  /*7dd0*/  PRMT R4, R4, 0x7710, RZ ;  /* 0x0000771004047816 */ /* 0x000fcc00000000ff */
[----:B------:R-:W0:Y:S02]  /*7de0*/  I2F.F64.S16 R4, R4 ;  /* 0x0000000400047312 */ /* 0x000e240000101c00 */
[----:B0-----:R-:W-:Y:S01]  /*7df0*/  STG.E.64 desc[UR36][R2.64], R4 ;  /* 0x0000000402007986 */ /* 0x001fe2000c101b24 */
[----:B------:R-:W-:Y:S05]  /*7e00*/  EXIT ;  /* 0x000000000000794d */ /* 0x000fea0003800000 */
.L_x_17983:
        /* <DEDUP_REMOVED lines=12> */
.L_x_17996:
[----:B-----5:R-:W-:Y:S02]  /*7ed0*/  PRMT R4, R19, 0x8880, RZ ;  /* 0x0000888013047816 */ /* 0x020fe400000000ff */
[----:B------:R-:W-:Y:S02]  /*7ee0*/  CS2R R6, SRZ ;  /* 0x0000000000067805 */ /* 0x000fe4000001ff00 */
[----:B------:R-:W-:-:S06]  /*7ef0*/  PRMT R4, R4, 0x7710, RZ ;  /* 0x0000771004047816 */ /* 0x000fcc00000000ff */
[----:B------:R-:W0:Y:S02]  /*7f00*/  I2F.F64.S16 R4, R4 ;  /* 0x0000000400047312 */ /* 0x000e240000101c00 */
[----:B0-----:R-:W-:Y:S01]  /*7f10*/  STG.E.128 desc[UR36][R2.64], R4 ;  /* 0x0000000402007986 */ /* 0x001fe2000c101d24 */
[----:B------:R-:W-:Y:S05]  /*7f20*/  EXIT ;  /* 0x000000000000794d */ /* 0x000fea0003800000 */
.L_x_17995:
        /* <DEDUP_REMOVED lines=21> */
.L_x_18000:
[----:B------:R-:W-:Y:S05]  /*8080*/  BSYNC B0 ;  /* 0x0000000000007941 */ /* 0x000fea0003800000 */
.L_x_17999:
[----:B------:R-:W-:-:S05]  /*8090*/  LOP3.LUT R5, R0, R5, RZ, 0xfc, !PT ;  /* 0x0000000500057212 */ /* 0x000fca00078efcff */
[----:B------:R-:W-:Y:S01]  /*80a0*/  STG.E.U8 desc[UR36][R2.64], R5 ;  /* 0x0000000502007986 */ /* 0x000fe2000c101124 */
[----:B------:R-:W-:Y:S05]  /*80b0*/  EXIT ;  /* 0x000000000000794d */ /* 0x000fea0003800000 */
.L_x_17998:
        /* <DEDUP_REMOVED lines=13> */
.L_x_18002:
[----:B------:R-:W-:Y:S01]  /*8190*/  IMAD.MOV.U32 R0, RZ, RZ, 0x7f ;  /* 0x0000007fff007424 */ /* 0x000fe200078e00ff */
[----:B------:R-:W-:-:S04]  /*81a0*/  ISETP.GT.U32.AND P0, PT, R4, 0x7f800000, PT ;  /* 0x7f8000000400780c */ /* 0x000fc80003f04070 */
[----:B------:R-:W-:-:S09]  /*81b0*/  SEL R0, R0, 0x7c, P0 ;  /* 0x0000007c00007807 */ /* 0x000fd20000000000 */
.L_x_18003:
[----:B------:R-:W-:Y:S05]  /*81c0*/  BSYNC B0 ;  /* 0x0000000000007941 */ /* 0x000fea0003800000 */
.L_x_18001:
[----:B------:R-:W-:-:S04]  /*81d0*/  LOP3.LUT R4, R19, 0x80000000, RZ, 0xc0, !PT ;  /* 0x8000000013047812 */ /* 0x000fc800078ec0ff */
[----:B------:R-:W-:-:S04]  /*81e0*/  SHF.R.U32.HI R5, RZ, 0x18, R4 ;  /* 0x00000018ff057819 */ /* 0x000fc80000011604 */
[----:B------:R-:W-:-:S05]  /*81f0*/  LOP3.LUT R5, R0, R5, RZ, 0xfc, !PT ;  /* 0x0000000500057212 */ /* 0x000fca00078efcff */
[----:B------:R-:W-:Y:S01]  /*8200*/  STG.E.U8 desc[UR36][R2.64], R5 ;  /* 0x0000000502007986 */ /* 0x000fe2000c101124 */
[----:B------:R-:W-:Y:S05]  /*8210*/  EXIT ;  /* 0x000000000000794d */ /* 0x000fea0003800000 */
.L_x_17997:
[----:B-----5:R-:W0:Y:S02]  /*8220*/  I2F.S8 R0, R19 ;  /* 0x0000001300007306 */ /* 0x020e240000001400 */
[----:B0-----:R-:W-:-:S05]  /*8230*/  F2FP.BF16.F32.PACK_AB R0, RZ, R0 ;  /* 0x00000000ff00723e */ /* 0x001fca00000010ff */
[----:B------:R-:W-:Y:S01]  /*8240*/  STG.E.U16 desc[UR36][R2.64], R0 ;  /* 0x0000000002007986 */ /* 0x000fe2000c101524 */
[----:B------:R-:W-:Y:S05]  /*8250*/  EXIT ;  /* 0x000000000000794d */ /* 0x000fea0003800000 */
.L_x_17994:
        /* <DEDUP_REMOVED lines=12> */
.L_x_18006:
        /* <DEDUP_REMOVED lines=17> */
.L_x_18009:
[----:B------:R-:W-:-:S04]  /*8430*/  LOP3.LUT R0, R19, 0x80000000, RZ, 0xc0, !PT ;  /* 0x8000000013007812 */ /* 0x000fc800078ec0ff */
[----:B------:R-:W-:-:S04]  /*8440*/  SHF.R.U32.HI R5, RZ, 0x18, R0 ;  /* 0x00000018ff057819 */ /* 0x000fc80000011600 */
[----:B------:R-:W-:-:S04]  /*8450*/  LOP3.LUT R4, R4, R5, RZ, 0xfc, !PT ;  /* 0x0000000504047212 */ /* 0x000fc800078efcff */
[----:B------:R-:W-:-:S07]  /*8460*/  PRMT R0, R4, 0x7610, R0 ;  /* 0x0000761004007816 */ /* 0x000fce0000000000 */
.L_x_18008:
[----:B------:R-:W-:Y:S05]  /*8470*/  BSYNC B0 ;  /* 0x0000000000007941 */ /* 0x000fea0003800000 */
.L_x_18007:
[----:B------:R-:W-:Y:S01]  /*8480*/  STG.E.U8 desc[UR36][R2.64], R0 ;  /* 0x0000000002007986 */ /* 0x000fe2000c101124 */
[----:B------:R-:W-:Y:S05]  /*8490*/  EXIT ;  /* 0x000000000000794d */ /* 0x000fea0003800000 */
.L_x_18005:
        /* <DEDUP_REMOVED lines=17> */
.L_x_18012:
[----:B------:R-:W-:-:S04]  /*85b0*/  LOP3.LUT R0, R19, 0x80000000, RZ, 0xc0, !PT ;  /* 0x8000000013007812 */ /* 0x000fc800078ec0ff */
[----:B------:R-:W-:-:S04]  /*85c0*/  SHF.R.U32.HI R5, RZ, 0x18, R0 ;  /* 0x00000018ff057819 */ /* 0x000fc80000011600 */
[----:B------:R-:W-:-:S04]  /*85d0*/  LOP3.LUT R4, R4, R5, RZ, 0xfc, !PT ;  /* 0x0000000504047212 */ /* 0x000fc800078efcff */
[----:B------:R-:W-:-:S07]  /*85e0*/  PRMT R0, R4, 0x7610, R0 ;  /* 0x0000761004007816 */ /* 0x000fce0000000000 */
.L_x_18011:
[----:B------:R-:W-:Y:S05]  /*85f0*/  BSYNC B0 ;  /* 0x0000000000007941 */ /* 0x000fea0003800000 */
.L_x_18010:
[----:B------:R-:W-:Y:S01]  /*8600*/  STG.E.U8 desc[UR36][R2.64], R0 ;  /* 0x0000000002007986 */ /* 0x000fe2000c101124 */
[----:B------:R-:W-:Y:S05]  /*8610*/  EXIT ;  /* 0x000000000000794d */ /* 0x000fea0003800000 */
.L_x_18004:
        /* <DEDUP_REMOVED lines=22> */
.L_x_17987:
        /* <DEDUP_REMOVED lines=16> */
.L_x_18015:
[----:B------:R-:W-:Y:S05]  /*8880*/  EXIT ;  /* 0x000000000000794d */ /* 0x000fea0003800000 */
.L_x_18014:
[----:B-----5:R-:W-:-:S04]  /*8890*/  LOP3.LUT R19, R19, 0xffff, RZ, 0xc0, !PT ;  /* 0x0000ffff13137812 */ /* 0x020fc800078ec0ff */
[----:B------:R-:W-:-:S05]  /*88a0*/  PRMT R19, R19, 0x8880, RZ ;  /* 0x0000888013137816 */ /* 0x000fca00000000ff */
[----:B------:R-:W-:-:S05]  /*88b0*/  IMAD.MOV.U32 R4, RZ, RZ, R19 ;  /* 0x000000ffff047224 */ /* 0x000fca00078e0013 */
[----:B------:R-:W-:-:S05]  /*88c0*/  SHF.R.S32.HI R5, RZ, 0x1f, R4 ;  /* 0x0000001fff057819 */ /* 0x000fca0000011404 */
[----:B------:R-:W-:Y:S01]  /*88d0*/  STG.E.64 desc[UR36][R2.64], R4 ;  /* 0x0000000402007986 */ /* 0x000fe2000c101b24 */
[----:B------:R-:W-:Y:S05]  /*88e0*/  EXIT ;  /* 0x000000000000794d */ /* 0x000fea0003800000 */
.L_x_18013:
[----:B-----5:R-:W-:-:S04]  /*88f0*/  LOP3.LUT R19, R19, 0xffff, RZ, 0xc0, !PT ;  /* 0x0000ffff13137812 */ /* 0x020fc800078ec0ff */
[----:B------:R-:W-:-:S05]  /*8900*/  PRMT R5, R19, 0x8880, RZ ;  /* 0x0000888013057816 */ /* 0x000fca00000000ff */
[----:B------:R-:W-:Y:S01]  /*8910*/  STG.E desc[UR36][R2.64], R5 ;  /* 0x0000000502007986 */ /* 0x000fe2000c101924 */
[----:B------:R-:W-:Y:S05]  /*8920*/  EXIT ;  /* 0x000000000000794d */ /* 0x000fea0003800000 */
.L_x_18016:
        /* <DEDUP_REMOVED lines=13> */
.L_x_43918:


//--------------------- .text._ZN2at6native18elementwise_kernelILi128ELi4EZNS0_22gpu_kernel_impl_nocastINS0_13AUnaryFunctorIN3c104HalfES5_bZZZNS0_22logical_or_kernel_cudaERNS_14TensorIteratorEENKUlvE0_clEvENKUlvE6_clEvEUlS5_S5_E_EEEEvRNS_18TensorIteratorBaseERKT_EUliE_EEviT1_ --------------------------
	.section	.text._ZN2at6native18elementwise_kernelILi128ELi4EZNS0_22gpu_kernel_impl_nocastINS0_13AUnaryFunctorIN3c104HalfES5_bZZZNS0_22logical_or_kernel_cudaERNS_14TensorIteratorEENKUlvE0_clEvENKUlvE6_clEvEUlS5_S5_E_EEEEvRNS_18TensorIteratorBaseERKT_EUliE_EEviT1_,"ax",@progbits
	.align	128
        .global         _ZN2at6native18elementwise_kernelILi128ELi4EZNS0_22gpu_kernel_impl_nocastINS0_13AUnaryFunctorIN3c104HalfES5_bZZZNS0_22logical_or_kernel_cudaERNS_14TensorIteratorEENKUlvE0_clEvENKUlvE6_clEvEUlS5_S5_E_EEEEvRNS_18TensorIteratorBaseERKT_EUliE_EEviT1_
        .type           _ZN2at6native18elementwise_kernelILi128ELi4EZNS0_22gpu_kernel_impl_nocastINS0_13AUnaryFunctorIN3c104HalfES5_bZZZNS0_22logical_or_kernel_cudaERNS_14TensorIteratorEENKUlvE0_clEvENKUlvE6_clEvEUlS5_S5_E_EEEEvRNS_18TensorIteratorBaseERKT_EUliE_EEviT1_,@function
        .size           _ZN2at6native18elementwise_kernelILi128ELi4EZNS0_22gpu_kernel_impl_nocastINS0_13AUnaryFunctorIN3c104HalfES5_bZZZNS0_22logical_or_kernel_cudaERNS_14TensorIteratorEENKUlvE0_clEvENKUlvE6_clEvEUlS5_S5_E_EEEEvRNS_18TensorIteratorBaseERKT_EUliE_EEviT1_,(.L_x_43919 - _ZN2at6native18elementwise_kernelILi128ELi4EZNS0_22gpu_kernel_impl_nocastINS0_13AUnaryFunctorIN3c104HalfES5_bZZZNS0_22logical_or_kernel_cudaERNS_14TensorIteratorEENKUlvE0_clEvENKUlvE6_clEvEUlS5_S5_E_EEEEvRNS_18TensorIteratorBaseERKT_EUliE_EEviT1_)
        .other          _ZN2at6native18elementwise_kernelILi128ELi4EZNS0_22gpu_kernel_impl_nocastINS0_13AUnaryFunctorIN3c104HalfES5_bZZZNS0_22logical_or_kernel_cudaERNS_14TensorIteratorEENKUlvE0_clEvENKUlvE6_clEvEUlS5_S5_E_EEEEvRNS_18TensorIteratorBaseERKT_EUliE_EEviT1_,@"STO_CUDA_ENTRY STV_DEFAULT"
_ZN2at6native18elementwise_kernelILi128ELi4EZNS0_22gpu_kernel_impl_nocastINS0_13AUnaryFunctorIN3c104HalfES5_bZZZNS0_22logical_or_kernel_cudaERNS_14TensorIteratorEENKUlvE0_clEvENKUlvE6_clEvEUlS5_S5_E_EEEEvRNS_18TensorIteratorBaseERKT_EUliE_EEviT1_:
.text._ZN2at6native18elementwise_kernelILi128ELi4EZNS0_22gpu_kernel_impl_nocastINS0_13AUnaryFunctorIN3c104HalfES5_bZZZNS0_22logical_or_kernel_cudaERNS_14TensorIteratorEENKUlvE0_clEvENKUlvE6_clEvEUlS5_S5_E_EEEEvRNS_18TensorIteratorBaseERKT_EUliE_EEviT1_:
        /* <DEDUP_REMOVED lines=297> */
[----:B------:R-:W-:-:S03]  /*1290*/  @P0 MOV R8, RZ ;  /* 0x000000ff00080202 */ /* 0x000fc60000000f00 */
[----:B------:R-:W1:Y:S01]  /*12a0*/  @P0 LDC R15, c[0x0][0x33c] ;  /* 0x0000cf00ff0f0b82 */ /* 0x000e620000000800 */
[----:B------:R-:W-:-:S07]  /*12b0*/  IMAD.MOV R11, RZ, RZ, -R9 ;  /* 0x000000ffff0b7224 */ /* 0x000fce00078e0a09 */
        /* <DEDUP_REMOVED lines=11> */
.L_x_18019:
[----:B------:R-:W-:Y:S02]  /*1370*/  ULDC.64 UR8, c[0x0][0x418] ;  /* 0x0001060000087ab9 */ /* 0x000fe40000000a00 */
[----:B------:R-:W-:-:S04]  /*1380*/  IADD3 R4, P0, R2, UR8, RZ ;  /* 0x0000000802047c10 */ /* 0x000fc8000ff1e0ff */
[----:B------:R-:W-:Y:S01]  /*1390*/  IADD3.X R5, RZ, UR9, RZ, P0, !PT ;  /* 0x00000009ff057c10 */ /* 0x000fe200087fe4ff */
[----:B------:R-:W0:Y:S01]  /*13a0*/  LDC.U16 R2, c[0x0][0x422] ;  /* 0x00010880ff027b82 */ /* 0x000e220000000400 */
[----:B------:R-:W-:-:S03]  /*13b0*/  ULDC.64 UR8, c[0x0][0x410] ;  /* 0x0001040000087ab9 */ /* 0x000fc60000000a00 */
[----:B------:R-:W2:Y:S01]  /*13c0*/  LDG.E.U16 R4, desc[UR4][R4.64] ;  /* 0x0000000404047981 */ /* 0x000ea2000c1e1500 */
[----:B------:R-:W-:Y:S02]  /*13d0*/  MOV R7, 0x1 ;  /* 0x0000000100077802 */ /* 0x000fe40000000f00 */
[----:B------:R-:W-:Y:S01]  /*13e0*/  IADD3 R0, R0, 0x80, RZ ;  /* 0x0000008000007810 */ /* 0x000fe20007ffe0ff */
[----:B0-----:R-:W-:-:S05]  /*13f0*/  HADD2.F32 R2, -RZ, R2.H0_H0 ;  /* 0x20000002ff027230 */ /* 0x001fca0000004100 */
[----:B------:R-:W-:Y:S02]  /*1400*/  FSETP.NEU.FTZ.AND P0, PT, R2, RZ, PT ;  /* 0x000000ff0200720b */ /* 0x000fe40003f1d000 */
[----:B------:R-:W-:-:S04]  /*1410*/  IADD3 R2, P2, R3, UR8, RZ ;  /* 0x0000000803027c10 */ /* 0x000fc8000ff5e0ff */
[----:B------:R-:W-:-:S07]  /*1420*/  IADD3.X R3, RZ, UR9, RZ, P2, !PT ;  /* 0x00000009ff037c10 */ /* 0x000fce00097fe4ff */
[----:B--2---:R-:W-:-:S05]  /*1430*/  @!P0 HADD2.F32 R6, -RZ, R4.H0_H0 ;  /* 0x20000004ff068230 */ /* 0x004fca0000004100 */
[----:B------:R-:W-:-:S04]  /*1440*/  @!P0 FSETP.NEU.FTZ.AND P1, PT, R6, RZ, PT ;  /* 0x000000ff0600820b */ /* 0x000fc80003f3d000 */
[----:B------:R-:W-:-:S05]  /*1450*/  @!P0 SEL R7, RZ, 0x1, !P1 ;  /* 0x00000001ff078807 */ /* 0x000fca0004800000 */
[----:B------:R0:W-:Y:S04]  /*1460*/  STG.E.U8 desc[UR4][R2.64], R7 ;  /* 0x0000000702007986 */ /* 0x0001e8000c101104 */
.L_x_18018:
[----:B------:R-:W-:Y:S05]  /*1470*/  BSYNC B0 ;  /* 0x0000000000007941 */ /* 0x000fea0003800000 */
.L_x_18017:
        /* <DEDUP_REMOVED lines=305> */
.L_x_18022:
[----:B------:R-:W-:Y:S02]  /*2790*/  ULDC.64 UR8, c[0x0][0x418] ;  /* 0x0001060000087ab9 */ /* 0x000fe40000000a00 */
[----:B------:R-:W-:-:S04]  /*27a0*/  IADD3 R4, P0, R2, UR8, RZ ;  /* 0x0000000802047c10 */ /* 0x000fc8000ff1e0ff */
[----:B------:R-:W-:Y:S01]  /*27b0*/  IADD3.X R5, RZ, UR9, RZ, P0, !PT ;  /* 0x00000009ff057c10 */ /* 0x000fe200087fe4ff */
[----:B------:R-:W0:Y:S01]  /*27c0*/  LDC.U16 R2, c[0x0][0x422] ;  /* 0x00010880ff027b82 */ /* 0x000e220000000400 */
[----:B------:R-:W-:-:S03]  /*27d0*/  ULDC.64 UR8, c[0x0][0x410] ;  /* 0x0001040000087ab9 */ /* 0x000fc60000000a00 */
[----:B------:R-:W2:Y:S01]  /*27e0*/  LDG.E.U16 R4, desc[UR4][R4.64] ;  /* 0x0000000404047981 */ /* 0x000ea2000c1e1500 */
[----:B------:R-:W-:Y:S01]  /*27f0*/  MOV R7, 0x1 ;  /* 0x0000000100077802 */ /* 0x000fe20000000f00 */
[----:B------:R-:W-:Y:S02]  /*2800*/  VIADD R0, R0, 0x80 ;  /* 0x0000008000007836 */ /* 0x000fe40000000000 */
[----:B0-----:R-:W-:-:S05]  /*2810*/  HADD2.F32 R2, -RZ, R2.H0_H0 ;  /* 0x20000002ff027230 */ /* 0x001fca0000004100 */
[----:B------:R-:W-:Y:S02]  /*2820*/  FSETP.NEU.FTZ.AND P2, PT, R2, RZ, PT ;  /* 0x000000ff0200720b */ /* 0x000fe40003f5d000 */
[----:B------:R-:W-:-:S04]  /*2830*/  IADD3 R2, P1, R3, UR8, RZ ;  /* 0x0000000803027c10 */ /* 0x000fc8000ff3e0ff */
[----:B------:R-:W-:-:S07]  /*2840*/  IADD3.X R3, RZ, UR9, RZ, P1, !PT ;  /* 0x00000009ff037c10 */ /* 0x000fce0008ffe4ff */
[----:B--2---:R-:W-:-:S05]  /*2850*/  @!P2 HADD2.F32 R6, -RZ, R4.H0_H0 ;  /* 0x20000004ff06a230 */ /* 0x004fca0000004100 */
        /* <DEDUP_REMOVED lines=307> */
.L_x_18023:
        /* <DEDUP_REMOVED lines=16> */
.L_x_18021:
[----:B------:R-:W-:Y:S05]  /*3c90*/  BSYNC B0 ;  /* 0x0000000000007941 */ /* 0x000fea0003800000 */
.L_x_18020:
        /* <DEDUP_REMOVED lines=304> */
.L_x_18024:
[----:B------:R-:W-:Y:S02]  /*4fa0*/  ULDC.64 UR6, c[0x0][0x418] ;  /* 0x0001060000067ab9 */ /* 0x000fe40000000a00 */
[----:B------:R-:W-:-:S04]  /*4fb0*/  IADD3 R4, P0, R2, UR6, RZ ;  /* 0x0000000602047c10 */ /* 0x000fc8000ff1e0ff */
[----:B------:R-:W-:Y:S01]  /*4fc0*/  IADD3.X R5, RZ, UR7, RZ, P0, !PT ;  /* 0x00000007ff057c10 */ /* 0x000fe200087fe4ff */
[----:B------:R-:W0:Y:S01]  /*4fd0*/  LDC.U16 R2, c[0x0][0x422] ;  /* 0x00010880ff027b82 */ /* 0x000e220000000400 */
[----:B------:R-:W-:-:S03]  /*4fe0*/  ULDC.64 UR6, c[0x0][0x410] ;  /* 0x0001040000067ab9 */ /* 0x000fc60000000a00 */
[----:B------:R-:W2:Y:S01]  /*4ff0*/  LDG.E.U16 R0, desc[UR4][R4.64] ;  /* 0x0000000404007981 */ /* 0x000ea2000c1e1500 */
[----:B------:R-:W-:Y:S01]  /*5000*/  MOV R7, 0x1 ;  /* 0x0000000100077802 */ /* 0x000fe20000000f00 */
[----:B0-----:R-:W-:-:S05]  /*5010*/  HADD2.F32 R2, -RZ, R2.H0_H0 ;  /* 0x20000002ff027230 */ /* 0x001fca0000004100 */
[----:B------:R-:W-:Y:S02]  /*5020*/  FSETP.NEU.FTZ.AND P2, PT, R2, RZ, PT ;  /* 0x000000ff0200720b */ /* 0x000fe40003f5d000 */
[----:B------:R-:W-:-:S04]  /*5030*/  IADD3 R2, P1, R3, UR6, RZ ;  /* 0x0000000603027c10 */ /* 0x000fc8000ff3e0ff */
[----:B------:R-:W-:-:S07]  /*5040*/  IADD3.X R3, RZ, UR7, RZ, P1, !PT ;  /* 0x00000007ff037c10 */ /* 0x000fce0008ffe4ff */
[----:B--2---:R-:W-:-:S05]  /*5050*/  @!P2 HADD2.F32 R0, -RZ, R0.H0_H0 ;  /* 0x20000000ff00a230 */ /* 0x004fca0000004100 */
[----:B------:R-:W-:-:S04]  /*5060*/  @!P2 FSETP.NEU.FTZ.AND P0, PT, R0, RZ, PT ;  /* 0x000000ff0000a20b */ /* 0x000fc80003f1d000 */
[----:B------:R-:W-:-:S05]  /*5070*/  @!P2 SEL R7, RZ, 0x1, !P0 ;  /* 0x00000001ff07a807 */ /* 0x000fca0004000000 */
[----:B------:R-:W-:Y:S01]  /*5080*/  STG.E.U8 desc[UR4][R2.64], R7 ;  /* 0x0000000702007986 */ /* 0x000fe2000c101104 */
[----:B------:R-:W-:Y:S05]  /*5090*/  EXIT ;  /* 0x000000000000794d */ /* 0x000fea0003800000 */
.L_x_18025:
        /* <DEDUP_REMOVED lines=14> */
.L_x_43919:


//--------------------- .text._ZN2at6native27unrolled_elementwise_kernelINS0_13AUnaryFunctorIN3c104HalfES4_bZZZNS0_22logical_or_kernel_cudaERNS_14TensorIteratorEENKUlvE0_clEvENKUlvE6_clEvEUlS4_S4_E_EESt5arrayIPcLm2EELi4E23TrivialOffsetCalculatorILi1EjESF_NS0_6memory15LoadWithoutCastENSG_16StoreWithoutCastEEEviT_T0_T2_T3_T4_T5_ --------------------------
	.section	.text._ZN2at6native27unrolled_elementwise_kernelINS0_13AUnaryFunctorIN3c104HalfES4_bZZZNS0_22logical_or_kernel_cudaERNS_14TensorIteratorEENKUlvE0_clEvENKUlvE6_clEvEUlS4_S4_E_EESt5arrayIPcLm2EELi4E23TrivialOffsetCalculatorILi1EjESF_NS0_6memory15LoadWithoutCastENSG_16StoreWithoutCastEEEviT_T0_T2_T3_T4_T5_,"ax",@progbits
	.align	128
        .global         _ZN2at6native27unrolled_elementwise_kernelINS0_13AUnaryFunctorIN3c104HalfES4_bZZZNS0_22logical_or_kernel_cudaERNS_14TensorIteratorEENKUlvE0_clEvENKUlvE6_clEvEUlS4_S4_E_EESt5arrayIPcLm2EELi4E23TrivialOffsetCalculatorILi1EjESF_NS0_6memory15LoadWithoutCastENSG_16StoreWithoutCastEEEviT_T0_T2_T3_T4_T5_
        .type           _ZN2at6native27unrolled_elementwise_kernelINS0_13AUnaryFunctorIN3c104HalfES4_bZZZNS0_22logical_or_kernel_cudaERNS_14TensorIteratorEENKUlvE0_clEvENKUlvE6_clEvEUlS4_S4_E_EESt5arrayIPcLm2EELi4E23TrivialOffsetCalculatorILi1EjESF_NS0_6memory15LoadWithoutCastENSG_16StoreWithoutCastEEEviT_T0_T2_T3_T4_T5_,@function
        .size           _ZN2at6native27unrolled_elementwise_kernelINS0_13AUnaryFunctorIN3c104HalfES4_bZZZNS0_22logical_or_kernel_cudaERNS_14TensorIteratorEENKUlvE0_clEvENKUlvE6_clEvEUlS4_S4_E_EESt5arrayIPcLm2EELi4E23TrivialOffsetCalculatorILi1EjESF_NS0_6memory15LoadWithoutCastENSG_16StoreWithoutCastEEEviT_T0_T2_T3_T4_T5_,(.L_x_43920 - _ZN2at6native27unrolled_elementwise_kernelINS0_13AUnaryFunctorIN3c104HalfES4_bZZZNS0_22logical_or_kernel_cudaERNS_14TensorIteratorEENKUlvE0_clEvENKUlvE6_clEvEUlS4_S4_E_EESt5arrayIPcLm2EELi4E23TrivialOffsetCalculatorILi1EjESF_NS0_6memory15LoadWithoutCastENSG_16StoreWithoutCastEEEviT_T0_T2_T3_T4_T5_)
        .other          _ZN2at6native27unrolled_elementwise_kernelINS0_13AUnaryFunctorIN3c104HalfES4_bZZZNS0_22logical_or_kernel_cudaERNS_14TensorIteratorEENKUlvE0_clEvENKUlvE6_clEvEUlS4_S4_E_EESt5arrayIPcLm2EELi4E23TrivialOffsetCalculatorILi1EjESF_NS0_6memory15LoadWithoutCastENSG_16StoreWithoutCastEEEviT_T0_T2_T3_T4_T5_,@"STO_CUDA_ENTRY STV_DEFAULT"
_ZN2at6native27unrolled_elementwise_kernelINS0_13AUnaryFunctorIN3c104HalfES4_bZZZNS0_22logical_or_kernel_cudaERNS_14TensorIteratorEENKUlvE0_clEvENKUlvE6_clEvEUlS4_S4_E_EESt5arrayIPcLm2EELi4E23TrivialOffsetCalculatorILi1EjESF_NS0_6memory15LoadWithoutCastENSG_16StoreWithoutCastEEEviT_T0_T2_T3_T4_T5_:
.text._ZN2at6native27unrolled_elementwise_kernelINS0_13AUnaryFunctorIN3c104HalfES4_bZZZNS0_22logical_or_kernel_cudaERNS_14TensorIteratorEENKUlvE0_clEvENKUlvE6_clEvEUlS4_S4_E_EESt5arrayIPcLm2EELi4E23TrivialOffsetCalculatorILi1EjESF_NS0_6memory15LoadWithoutCastENSG_16StoreWithoutCastEEEviT_T0_T2_T3_T4_T5_:
        /* <DEDUP_REMOVED lines=29> */
[----:B------:R-:W-:Y:S01]  /*01d0*/  BSSY B0, `(.L_x_18026) ;  /* 0x000001d000007945 */ /* 0x000fe20003800000 */
[----:B------:R-:W-:Y:S01]  /*01e0*/  @!P2 IMAD R3, R2, 0x200, R3 ;  /* 0x000002000203a824 */ /* 0x000fe200078e0203 */
[----:B------:R-:W5:Y:S01]  /*01f0*/  @!P0 LDG.E.U16 R9, desc[UR4][R10.64] ;  /* 0x000000040a098981 */ /* 0x000f62000c1e1500 */
[C---:B------:R-:W-:Y:S01]  /*0200*/  VIADD R21, R7.reuse, 0x100 ;  /* 0x0000010007157836 */ /* 0x040fe20000000000 */
[C---:B------:R-:W-:Y:S02]  /*0210*/  IADD3 R19, R7.reuse, 0x80, RZ ;  /* 0x0000008007137810 */ /* 0x040fe40007ffe0ff */
[----:B------:R2:W5:Y:S04]  /*0220*/  @!P1 LDG.E.U16 R8, desc[UR4][R14.64] ;  /* 0x000000040e089981 */ /* 0x000568000c1e1500 */
        /* <DEDUP_REMOVED lines=23> */
.L_x_18027:
[----:B------:R-:W-:Y:S05]  /*03a0*/  BSYNC B0 ;  /* 0x0000000000007941 */ /* 0x000fea0003800000 */
.L_x_18026:
[----:B------:R-:W-:Y:S04]  /*03b0*/  BSSY B0, `(.L_x_18028) ;  /* 0x000000a000007945 */ /* 0x000fe80003800000 */
[----:B------:R-:W-:Y:S05]  /*03c0*/  @P4 BRA `(.L_x_18029) ;  /* 0x0000000000204947 */ /* 0x000fea0003800000 */
[----:B------:R-:W0:Y:S02]  /*03d0*/  LDC.U16 R10, c[0x0][0x216] ;  /* 0x00008580ff0a7b82 */ /* 0x000e240000000400 */
[----:B0-----:R-:W-:-:S05]  /*03e0*/  HADD2.F32 R10, -RZ, R10.H0_H0 ;  /* 0x2000000aff0a7230 */ /* 0x001fca0000004100 */
[----:B------:R-:W-:Y:S01]  /*03f0*/  FSETP.NEU.FTZ.AND P5, PT, R10, RZ, PT ;  /* 0x000000ff0a00720b */ /* 0x000fe20003fbd000 */
[----:B------:R-:W-:-:S12]  /*0400*/  HFMA2.MMA R10, -RZ, RZ, 0, 5.9604644775390625e-08 ;  /* 0x00000001ff0a7435 */ /* 0x000fd800000001ff */
[----:B-----5:R-:W-:-:S05]  /*0410*/  @!P5 HADD2.F32 R8, -RZ, R8.H0_H0 ;  /* 0x20000008ff08d230 */ /* 0x020fca0000004100 */
[----:B------:R-:W-:-:S04]  /*0420*/  @!P5 FSETP.NEU.FTZ.AND P4, PT, R8, RZ, PT ;  /* 0x000000ff0800d20b */ /* 0x000fc80003f9d000 */
[----:B------:R-:W-:-:S04]  /*0430*/  @!P5 SEL R8, RZ, 0x1, !P4 ;  /* 0x00000001ff08d807 */ /* 0x000fc80006000000 */
[----:B------:R-:W-:-:S07]  /*0440*/  @!P5 PRMT R10, R8, 0x7610, R10 ;  /* 0x00007610080ad816 */ /* 0x000fce000000000a */
.L_x_18029:
[----:B------:R-:W-:Y:S05]  /*0450*/  BSYNC B0 ;  /* 0x0000000000007941 */ /* 0x000fea0003800000 */
.L_x_18028:
[----:B------:R-:W-:Y:S04]  /*0460*/  BSSY B0, `(.L_x_18030) ;  /* 0x000000b000007945 */ /* 0x000fe80003800000 */
[----:B------:R-:W-:Y:S05]  /*0470*/  @P1 BRA `(.L_x_18031) ;  /* 0x0000000000241947 */ /* 0x000fea0003800000 */
[----:B-----5:R-:W0:Y:S02]  /*0480*/  LDC.U16 R8, c[0x0][0x216] ;  /* 0x00008580ff087b82 */ /* 0x020e240000000400 */
[----:B0-----:R-:W-:-:S05]  /*0490*/  HADD2.F32 R8, -RZ, R8.H0_H0 ;  /* 0x20000008ff087230 */ /* 0x001fca0000004100 */
[----:B------:R-:W-:Y:S01]  /*04a0*/  FSETP.NEU.FTZ.AND P4, PT, R8, RZ, PT ;  /* 0x000000ff0800720b */ /* 0x000fe20003f9d000 */
[----:B------:R-:W-:-:S12]  /*04b0*/  IMAD.MOV.U32 R8, RZ, RZ, 0x1 ;  /* 0x00000001ff087424 */ /* 0x000fd800078e00ff */
[----:B------:R-:W-:-:S05]  /*04c0*/  @!P4 HADD2.F32 R6, -RZ, R6.H0_H0 ;  /* 0x20000006ff06c230 */ /* 0x000fca0000004100 */
[----:B------:R-:W-:Y:S02]  /*04d0*/  @!P4 FSETP.NEU.FTZ.AND P1, PT, R6, RZ, PT ;  /* 0x000000ff0600c20b */ /* 0x000fe40003f3d000 */
[----:B------:R-:W-:Y:S02]  /*04e0*/  PRMT R6, R8, 0x7610, R6 ;  /* 0x0000761008067816 */ /* 0x000fe40000000006 */
[----:B------:R-:W-:-:S04]  /*04f0*/  @!P4 SEL R8, RZ, 0x1, !P1 ;  /* 0x00000001ff08c807 */ /* 0x000fc80004800000 */
[----:B------:R-:W-:-:S07]  /*0500*/  @!P4 PRMT R6, R8, 0x7610, R6 ;  /* 0x000076100806c816 */ /* 0x000fce0000000006 */
.L_x_18031:
[----:B------:R-:W-:Y:S05]  /*0510*/  BSYNC B0 ;  /* 0x0000000000007941 */ /* 0x000fea0003800000 */
.L_x_18030:
[----:B------:R-:W-:Y:S04]  /*0520*/  BSSY B0, `(.L_x_18032) ;  /* 0x000000a000007945 */ /* 0x000fe80003800000 */
[----:B------:R-:W-:Y:S05]  /*0530*/  @P2 BRA `(.L_x_18033) ;  /* 0x0000000000202947 */ /* 0x000fea0003800000 */
[----:B-----5:R-:W0:Y:S01]  /*0540*/  LDC.U16 R8, c[0x0][0x216] ;  /* 0x00008580ff087b82 */ /* 0x020e220000000400 */
[----:B------:R-:W-:Y:S02]  /*0550*/  IMAD.MOV.U32 R11, RZ, RZ, 0x1 ;  /* 0x00000001ff0b7424 */ /* 0x000fe400078e00ff */
[----:B0-----:R-:W-:-:S05]  /*0560*/  HADD2.F32 R8, -RZ, R8.H0_H0 ;  /* 0x20000008ff087230 */ /* 0x001fca0000004100 */
[----:B------:R-:W-:-:S13]  /*0570*/  FSETP.NEU.FTZ.AND P2, PT, R8, RZ, PT ;  /* 0x000000ff0800720b */ /* 0x000fda0003f5d000 */
[----:B------:R-:W-:-:S05]  /*0580*/  @!P2 HADD2.F32 R3, -RZ, R3.H0_H0 ;  /* 0x20000003ff03a230 */ /* 0x000fca0000004100 */
[----:B------:R-:W-:-:S04]  /*0590*/  @!P2 FSETP.NEU.FTZ.AND P1, PT, R3, RZ, PT ;  /* 0x000000ff0300a20b */ /* 0x000fc80003f3d000 */
[----:B------:R-:W-:-:S04]  /*05a0*/  @!P2 SEL R3, RZ, 0x1, !P1 ;  /* 0x00000001ff03a807 */ /* 0x000fc80004800000 */
[----:B------:R-:W-:-:S07]  /*05b0*/  @!P2 PRMT R11, R3, 0x7610, R11 ;  /* 0x00007610030ba816 */ /* 0x000fce000000000b */
.L_x_18033:
[----:B------:R-:W-:Y:S05]  /*05c0*/  BSYNC B0 ;  /* 0x0000000000007941 */ /* 0x000fea0003800000 */
.L_x_18032:
[----:B-----5:R0:W-:Y:S01]  /*05d0*/  @!P0 STG.E.U8 desc[UR4][R4.64], R9 ;  /* 0x0000000904008986 */ /* 0x0201e2000c101104 */
[----:B------:R-:W-:Y:S04]  /*05e0*/  BSSY B0, `(.L_x_18034) ;  /* 0x000000e000007945 */ /* 0x000fe80003800000 */
[----:B------:R-:W-:Y:S05]  /*05f0*/  @P3 BRA `(.L_x_18035) ;  /* 0x0000000000303947 */ /* 0x000fea0003800000 */
[----:B0-----:R-:W-:Y:S01]  /*0600*/  IMAD R4, R2, 0x200, R7 ;  /* 0x0000020002047824 */ /* 0x001fe200078e0207 */
        /* <DEDUP_REMOVED lines=11> */
.L_x_18035:
[----:B------:R-:W-:Y:S05]  /*06c0*/  BSYNC B0 ;  /* 0x0000000000007941 */ /* 0x000fea0003800000 */
.L_x_18034:
        /* <DEDUP_REMOVED lines=8> */
.L_x_18036:
        /* <DEDUP_REMOVED lines=11> */
.L_x_43920:


//--------------------- .text._ZN2at6native29vectorized_elementwise_kernelILi2ENS0_13AUnaryFunctorIN3c104HalfES4_bZZZNS0_22logical_or_kernel_cudaERNS_14TensorIteratorEENKUlvE0_clEvENKUlvE6_clEvEUlS4_S4_E_EESt5arrayIPcLm2EEEEviT0_T1_ --------------------------
	.section	.text._ZN2at6native29vectorized_elementwise_kernelILi2ENS0_13AUnaryFunctorIN3c104HalfES4_bZZZNS0_22logical_or_kernel_cudaERNS_14TensorIteratorEENKUlvE0_clEvENKUlvE6_clEvEUlS4_S4_E_EESt5arrayIPcLm2EEEEviT0_T1_,"ax",@progbits
	.align	128
        .global         _ZN2at6native29vectorized_elementwise_kernelILi2ENS0_13AUnaryFunctorIN3c104HalfES4_bZZZNS0_22logical_or_kernel_cudaERNS_14TensorIteratorEENKUlvE0_clEvENKUlvE6_clEvEUlS4_S4_E_EESt5arrayIPcLm2EEEEviT0_T1_
        .type           _ZN2at6native29vectorized_elementwise_kernelILi2ENS0_13AUnaryFunctorIN3c104HalfES4_bZZZNS0_22logical_or_kernel_cudaERNS_14TensorIteratorEENKUlvE0_clEvENKUlvE6_clEvEUlS4_S4_E_EESt5arrayIPcLm2EEEEviT0_T1_,@function
        .size           _ZN2at6native29vectorized_elementwise_kernelILi2ENS0_13AUnaryFunctorIN3c104HalfES4_bZZZNS0_22logical_or_kernel_cudaERNS_14TensorIteratorEENKUlvE0_clEvENKUlvE6_clEvEUlS4_S4_E_EESt5arrayIPcLm2EEEEviT0_T1_,(.L_x_43921 - _ZN2at6native29vectorized_elementwise_kernelILi2ENS0_13AUnaryFunctorIN3c104HalfES4_bZZZNS0_22logical_or_kernel_cudaERNS_14TensorIteratorEENKUlvE0_clEvENKUlvE6_clEvEUlS4_S4_E_EESt5arrayIPcLm2EEEEviT0_T1_)
        .other          _ZN2at6native29vectorized_elementwise_kernelILi2ENS0_13AUnaryFunctorIN3c104HalfES4_bZZZNS0_22logical_or_kernel_cudaERNS_14TensorIteratorEENKUlvE0_clEvENKUlvE6_clEvEUlS4_S4_E_EESt5arrayIPcLm2EEEEviT0_T1_,@"STO_CUDA_ENTRY STV_DEFAULT"
_ZN2at6native29vectorized_elementwise_kernelILi2ENS0_13AUnaryFunctorIN3c104HalfES4_bZZZNS0_22logical_or_kernel_cudaERNS_14TensorIteratorEENKUlvE0_clEvENKUlvE6_clEvEUlS4_S4_E_EESt5arrayIPcLm2EEEEviT0_T1_:
.text._ZN2at6native29vectorized_elementwise_kernelILi2ENS0_13AUnaryFunctorIN3c104HalfES4_bZZZNS0_22logical_or_kernel_cudaERNS_14TensorIteratorEENKUlvE0_clEvENKUlvE6_clEvEUlS4_S4_E_EESt5arrayIPcLm2EEEEviT0_T1_:
        /* <DEDUP_REMOVED lines=17> */
[----:B------:R-:W1:Y:S01]  /*0110*/  LDC.U16 R0, c[0x0][0x216] ;  /* 0x00008580ff007b82 */ /* 0x000e620000000400 */
[----:B------:R-:W-:Y:S01]  /*0120*/  IADD3 R2, P1, R9, UR6, RZ ;  /* 0x0000000609027c10 */ /* 0x000fe2000ff3e0ff */
[----:B------:R-:W-:-:S04]  /*0130*/  IMAD.MOV.U32 R9, RZ, RZ, 0x1 ;  /* 0x00000001ff097424 */ /* 0x000fc800078e00ff */
[----:B------:R-:W-:Y:S02]  /*0140*/  IMAD.X R3, RZ, RZ, UR7, P1 ;  /* 0x00000007ff037e24 */ /* 0x000fe400088e06ff */
[----:B0-----:R-:W-:Y:S02]  /*0150*/  IMAD.MOV.U32 R5, RZ, RZ, 0x1 ;  /* 0x00000001ff057424 */ /* 0x001fe400078e00ff */
[----:B------:R-:W-:-:S04]  /*0160*/  IMAD.WIDE R2, R7, 0x2, R2 ;  /* 0x0000000207027825 */ /* 0x000fc800078e0202 */
[----:B-1----:R-:W-:-:S05]  /*0170*/  HADD2.F32 R0, -RZ, R0.H0_H0 ;  /* 0x20000000ff007230 */ /* 0x002fca0000004100 */
[----:B------:R-:W-:-:S13]  /*0180*/  FSETP.NEU.FTZ.AND P0, PT, R0, RZ, PT ;  /* 0x000000ff0000720b */ /* 0x000fda0003f1d000 */
[--C-:B--2---:R-:W-:Y:S02]  /*0190*/  @!P0 HADD2.F32 R0, -RZ, R6.reuse.H0_H0 ;  /* 0x20000006ff008230 */ /* 0x104fe40000004100 */
[----:B------:R-:W-:Y:S02]  /*01a0*/  @!P0 HADD2.F32 R6, -RZ, R6.H1_H1 ;  /* 0x30000006ff068230 */ /* 0x000fe40000004100 */
[--C-:B---3--:R-:W-:Y:S01]  /*01b0*/  @!P0 HADD2.F32 R7, -RZ, R8.reuse.H0_H0 ;  /* 0x20000008ff078230 */ /* 0x108fe20000004100 */
[----:B------:R-:W-:Y:S01]  /*01c0*/  @!P0 FSETP.NEU.FTZ.AND P6, PT, R0, RZ, PT ;  /* 0x000000ff0000820b */ /* 0x000fe20003fdd000 */
[----:B------:R-:W-:Y:S01]  /*01d0*/  @!P0 HADD2.F32 R4, -RZ, R8.H1_H1 ;  /* 0x30000008ff048230 */ /* 0x000fe20000004100 */
[----:B------:R-:W-:Y:S01]  /*01e0*/  @!P0 FSETP.NEU.FTZ.AND P1, PT, R6, RZ, PT ;  /* 0x000000ff0600820b */ /* 0x000fe20003f3d000 */
[--C-:B----4-:R-:W-:Y:S01]  /*01f0*/  @!P0 HADD2.F32 R0, -RZ, R10.reuse.H0_H0 ;  /* 0x2000000aff008230 */ /* 0x110fe20000004100 */
[----:B------:R-:W-:Y:S01]  /*0200*/  @!P0 FSETP.NEU.FTZ.AND P2, PT, R7, RZ, PT ;  /* 0x000000ff0700820b */ /* 0x000fe20003f5d000 */
[----:B------:R-:W-:Y:S01]  /*0210*/  IMAD.MOV.U32 R8, RZ, RZ, 0x1 ;  /* 0x00000001ff087424 */ /* 0x000fe200078e00ff */
[----:B------:R-:W-:Y:S01]  /*0220*/  @!P0 FSETP.NEU.FTZ.AND P3, PT, R4, RZ, PT ;  /* 0x000000ff0400820b */ /* 0x000fe20003f7d000 */
[----:B------:R-:W-:Y:S01]  /*0230*/  @!P0 HADD2.F32 R4, -RZ, R10.H1_H1 ;  /* 0x3000000aff048230 */ /* 0x000fe20000004100 */
[----:B------:R-:W-:Y:S01]  /*0240*/  @!P0 FSETP.NEU.FTZ.AND P4, PT, R0, RZ, PT ;  /* 0x000000ff0000820b */ /* 0x000fe20003f9d000 */
[--C-:B-----5:R-:W-:Y:S01]  /*0250*/  @!P0 HADD2.F32 R7, -RZ, R11.reuse.H0_H0 ;  /* 0x2000000bff078230 */ /* 0x120fe20000004100 */
[----:B------:R-:W-:Y:S01]  /*0260*/  @!P0 SEL R5, RZ, 0x1, !P6 ;  /* 0x00000001ff058807 */ /* 0x000fe20007000000 */
[----:B------:R-:W-:Y:S01]  /*0270*/  @!P0 HADD2.F32 R6, -RZ, R11.H1_H1 ;  /* 0x3000000bff068230 */ /* 0x000fe20000004100 */
[----:B------:R-:W-:Y:S01]  /*0280*/  @!P0 FSETP.NEU.FTZ.AND P5, PT, R4, RZ, PT ;  /* 0x000000ff0400820b */ /* 0x000fe20003fbd000 */
[----:B------:R-:W-:Y:S01]  /*0290*/  IMAD.MOV.U32 R0, RZ, RZ, 0x1 ;  /* 0x00000001ff007424 */ /* 0x000fe200078e00ff */
[----:B------:R-:W-:Y:S01]  /*02a0*/  @!P0 SEL R0, RZ, 0x1, !P1 ;  /* 0x00000001ff008807 */ /* 0x000fe20004800000 */
[----:B------:R-:W-:Y:S01]  /*02b0*/  IMAD.MOV.U32 R4, RZ, RZ, 0x1 ;  /* 0x00000001ff047424 */ /* 0x000fe200078e00ff */
[----:B------:R-:W-:Y:S01]  /*02c0*/  @!P0 FSETP.NEU.FTZ.AND P6, PT, R7, RZ, PT ;  /* 0x000000ff0700820b */ /* 0x000fe20003fdd000 */
[----:B------:R-:W-:Y:S01]  /*02d0*/  IMAD.MOV.U32 R7, RZ, RZ, 0x1 ;  /* 0x00000001ff077424 */ /* 0x000fe200078e00ff */
[----:B------:R-:W-:Y:S01]  /*02e0*/  @!P0 FSETP.NEU.FTZ.AND P1, PT, R6, RZ, PT ;  /* 0x000000ff0600820b */ /* 0x000fe20003f3d000 */
[----:B------:R-:W-:Y:S01]  /*02f0*/  IMAD.MOV.U32 R6, RZ, RZ, 0x1 ;  /* 0x00000001ff067424 */ /* 0x000fe200078e00ff */
[----:B------:R-:W-:Y:S01]  /*0300*/  @!P0 SEL R4, RZ, 0x1, !P3 ;  /* 0x00000001ff048807 */ /* 0x000fe20005800000 */
[----:B------:R-:W-:Y:S01]  /*0310*/  IMAD.MOV.U32 R11, RZ, RZ, 0x1 ;  /* 0x00000001ff0b7424 */ /* 0x000fe200078e00ff */
[----:B------:R-:W-:-:S02]  /*0320*/  @!P0 SEL R7, RZ, 0x1, !P2 ;  /* 0x00000001ff078807 */ /* 0x000fc40005000000 */
[----:B------:R-:W-:Y:S02]  /*0330*/  @!P0 SEL R6, RZ, 0x1, !P5 ;  /* 0x00000001ff068807 */ /* 0x000fe40006800000 */
[----:B------:R-:W-:Y:S02]  /*0340*/  @!P0 SEL R9, RZ, 0x1, !P4 ;  /* 0x00000001ff098807 */ /* 0x000fe40006000000 */
[----:B------:R-:W-:Y:S02]  /*0350*/  @!P0 SEL R11, RZ, 0x1, !P6 ;  /* 0x00000001ff0b8807 */ /* 0x000fe40007000000 */
[----:B------:R-:W-:Y:S02]  /*0360*/  @!P0 SEL R8, RZ, 0x1, !P1 ;  /* 0x00000001ff088807 */ /* 0x000fe40004800000 */
        /* <DEDUP_REMOVED lines=9> */
.L_x_18037:
        /* <DEDUP_REMOVED lines=12> */
[----:B------:R-:W-:Y:S01]  /*04c0*/  @!P5 IADD3 R18, R18, 0x80, RZ ;  /* 0x000000801212d810 */ /* 0x000fe20007ffe0ff */
[----:B------:R-:W1:Y:S03]  /*04d0*/  @!P5 LDC.64 R2, c[0x0][0x220] ;  /* 0x00008800ff02db82 */ /* 0x000e660000000a00 */
[----:B------:R-:W-:Y:S01]  /*04e0*/  ISETP.GE.AND P4, PT, R18, R7, PT ;  /* 0x000000071200720c */ /* 0x000fe20003f86270 */
[----:B0-----:R-:W-:-:S05]  /*04f0*/  @!P6 IMAD.WIDE.U32 R26, R27, 0x2, R4 ;  /* 0x000000021b1ae825 */ /* 0x001fca00078e0004 */
[----:B------:R-:W5:Y:S07]  /*0500*/  @!P6 LDG.E.U16 R10, desc[UR4][R26.64] ;  /* 0x000000041a0ae981 */ /* 0x000f6e000c1e1500 */
        /* <DEDUP_REMOVED lines=30> */
[----:B---3--:R-:W-:Y:S01]  /*06f0*/  @!P2 IMAD.WIDE.U32 R12, R21, 0x2, R12 ;  /* 0x00000002150ca825 */ /* 0x008fe200078e000c */
[----:B------:R-:W-:Y:S01]  /*0700*/  PRMT R20, RZ, 0x7610, R20 ;  /* 0x00007610ff147816 */ /* 0x000fe20000000014 */
[----:B0-----:R-:W0:Y:S02]  /*0710*/  @!P0 LDC.64 R16, c[0x0][0x218] ;  /* 0x00008600ff108b82 */ /* 0x001e240000000a00 */
[----:B----4-:R-:W-:Y:S01]  /*0720*/  @!P1 IMAD.WIDE.U32 R4, R19, 0x2, R4 ;  /* 0x0000000213049825 */ /* 0x010fe200078e0004 */
[----:B------:R-:W-:Y:S02]  /*0730*/  PRMT R21, RZ, 0x7610, R21 ;  /* 0x00007610ff157816 */ /* 0x000fe40000000015 */
[----:B------:R1:W5:Y:S01]  /*0740*/  @!P3 LDG.E.U16 R20, desc[UR4][R14.64] ;  /* 0x000000040e14b981 */ /* 0x000362000c1e1500 */
[----:B------:R-:W-:Y:S02]  /*0750*/  PRMT R19, RZ, 0x7610, R19 ;  /* 0x00007610ff137816 */ /* 0x000fe40000000013 */
[----:B------:R-:W-:Y:S01]  /*0760*/  PRMT R8, RZ, 0x7610, R8 ;  /* 0x00007610ff087816 */ /* 0x000fe20000000008 */
[C---:B------:R-:W-:Y:S01]  /*0770*/  VIADD R24, R0.reuse, 0x80 ;  /* 0x0000008000187836 */ /* 0x040fe20000000000 */
[----:B------:R2:W5:Y:S01]  /*0780*/  @!P2 LDG.E.U16 R21, desc[UR4][R12.64] ;  /* 0x000000040c15a981 */ /* 0x000562000c1e1500 */
[----:B------:R-:W-:Y:S03]  /*0790*/  BSSY B0, `(.L_x_18038) ;  /* 0x0000014000007945 */ /* 0x000fe60003800000 */
[----:B------:R3:W5:Y:S01]  /*07a0*/  @!P1 LDG.E.U16 R19, desc[UR4][R4.64] ;  /* 0x0000000404139981 */ /* 0x000762000c1e1500 */
[----:B-1----:R-:W-:-:S03]  /*07b0*/  VIADD R14, R0, 0x100 ;  /* 0x00000100000e7836 */ /* 0x002fc60000000000 */
[----:B------:R1:W5:Y:S01]  /*07c0*/  @!P5 LDG.E.U16 R8, desc[UR4][R28.64] ;  /* 0x000000041c08d981 */ /* 0x000362000c1e1500 */
[C---:B--2---:R-:W-:Y:S01]  /*07d0*/  VIADD R12, R0.reuse, 0x180 ;  /* 0x00000180000c7836 */ /* 0x044fe20000000000 */
[----:B---3--:R-:W-:Y:S02]  /*07e0*/  IADD3 R4, R0, 0x200, RZ ;  /* 0x0000020000047810 */ /* 0x008fe40007ffe0ff */
[-C--:B------:R-:W-:Y:S02]  /*07f0*/  ISETP.GE.AND P5, PT, R24, R7.reuse, PT ;  /* 0x000000071800720c */ /* 0x080fe40003fa6270 */
[-C--:B------:R-:W-:Y:S01]  /*0800*/  ISETP.GE.AND P2, PT, R4, R7.reuse, PT ;  /* 0x000000070400720c */ /* 0x080fe20003f46270 */
[----:B------:R-:W-:Y:S01]  /*0810*/  VIADD R4, R0, 0x280 ;  /* 0x0000028000047836 */ /* 0x000fe20000000000 */
[-C--:B------:R-:W-:Y:S02]  /*0820*/  ISETP.GE.AND P4, PT, R14, R7.reuse, PT ;  /* 0x000000070e00720c */ /* 0x080fe40003f86270 */
[----:B------:R-:W-:Y:S01]  /*0830*/  ISETP.GE.AND P1, PT, R12, R7, PT ;  /* 0x000000070c00720c */ /* 0x000fe20003f26270 */
[----:B-1----:R-:W-:-:S12]  /*0840*/  @P0 BRA `(.L_x_18039) ;  /* 0x0000000000200947 */ /* 0x002fd80003800000 */
[----:B------:R-:W1:Y:S02]  /*0850*/  LDC.U16 R2, c[0x0][0x216] ;  /* 0x00008580ff027b82 */ /* 0x000e640000000400 */
[----:B-1----:R-:W-:-:S05]  /*0860*/  HADD2.F32 R2, -RZ, R2.H0_H0 ;  /* 0x20000002ff027230 */ /* 0x002fca0000004100 */
[----:B------:R-:W-:Y:S01]  /*0870*/  FSETP.NEU.FTZ.AND P6, PT, R2, RZ, PT ;  /* 0x000000ff0200720b */ /* 0x000fe20003fdd000 */
[----:B------:R-:W-:-:S12]  /*0880*/  IMAD.MOV.U32 R2, RZ, RZ, 0x1 ;  /* 0x00000001ff027424 */ /* 0x000fd800078e00ff */
[----:B-----5:R-:W-:-:S05]  /*0890*/  @!P6 HADD2.F32 R11, -RZ, R11.H0_H0 ;  /* 0x2000000bff0be230 */ /* 0x020fca0000004100 */
[----:B------:R-:W-:-:S04]  /*08a0*/  @!P6 FSETP.NEU.FTZ.AND P3, PT, R11, RZ, PT ;  /* 0x000000ff0b00e20b */ /* 0x000fc80003f7d000 */
[----:B------:R-:W-:-:S04]  /*08b0*/  @!P6 SEL R3, RZ, 0x1, !P3 ;  /* 0x00000001ff03e807 */ /* 0x000fc80005800000 */
[----:B------:R-:W-:-:S07]  /*08c0*/  @!P6 PRMT R2, R3, 0x7610, R2 ;  /* 0x000076100302e816 */ /* 0x000fce0000000002 */
.L_x_18039:
[----:B------:R-:W-:Y:S05]  /*08d0*/  BSYNC B0 ;  /* 0x0000000000007941 */ /* 0x000fea0003800000 */
.L_x_18038:
[----:B------:R-:W-:Y:S01]  /*08e0*/  BSSY B0, `(.L_x_18040) ;  /* 0x000000c000007945 */ /* 0x000fe20003800000 */
[----:B------:R-:W-:Y:S01]  /*08f0*/  ISETP.GE.AND P3, PT, R4, R7, PT ;  /* 0x000000070400720c */ /* 0x000fe20003f66270 */
[----:B------:R-:W-:Y:S02]  /*0900*/  VIADD R4, R0, 0x300 ;  /* 0x0000030000047836 */ /* 0x000fe40000000000 */
[----:B------:R-:W-:Y:S10]  /*0910*/  @P5 BRA `(.L_x_18041) ;  /* 0x0000000000205947 */ /* 0x000ff40003800000 */
        /* <DEDUP_REMOVED lines=8> */
.L_x_18041:
[----:B------:R-:W-:Y:S05]  /*09a0*/  BSYNC B0 ;  /* 0x0000000000007941 */ /* 0x000fea0003800000 */
.L_x_18040:
[----:B------:R-:W-:Y:S01]  /*09b0*/  BSSY B0, `(.L_x_18042) ;  /* 0x000000d000007945 */ /* 0x000fe20003800000 */
[----:B------:R-:W-:Y:S01]  /*09c0*/  ISETP.GE.AND P5, PT, R4, R7, PT ;  /* 0x000000070400720c */ /* 0x000fe20003fa6270 */
[----:B-----5:R-:W-:Y:S02]  /*09d0*/  VIADD R10, R0, 0x380 ;  /* 0x00000380000a7836 */ /* 0x020fe40000000000 */
[----:B------:R-:W-:Y:S01]  /*09e0*/  @!P0 IMAD.IADD R5, R9, 0x1, R0 ;  /* 0x0000000109058824 */ /* 0x000fe200078e0200 */
[----:B------:R-:W-:Y:S09]  /*09f0*/  @P4 BRA `(.L_x_18043) ;  /* 0x0000000000204947 */ /* 0x000ff20003800000 */
[----:B------:R-:W1:Y:S02]  /*0a00*/  LDC.U16 R4, c[0x0][0x216] ;  /* 0x00008580ff047b82 */ /* 0x000e640000000400 */
[----:B-1----:R-:W-:-:S05]  /*0a10*/  HADD2.F32 R4, -RZ, R4.H0_H0 ;  /* 0x20000004ff047230 */ /* 0x002fca0000004100 */
[----:B------:R-:W-:Y:S01]  /*0a20*/  FSETP.NEU.FTZ.AND P6, PT, R4, RZ, PT ;  /* 0x000000ff0400720b */ /* 0x000fe20003fdd000 */
[----:B------:R-:W-:-:S12]  /*0a30*/  IMAD.MOV.U32 R4, RZ, RZ, 0x1 ;  /* 0x00000001ff047424 */ /* 0x000fd800078e00ff */
[----:B------:R-:W-:-:S05]  /*0a40*/  @!P6 HADD2.F32 R8, -RZ, R8.H0_H0 ;  /* 0x20000008ff08e230 */ /* 0x000fca0000004100 */
[----:B------:R-:W-:-:S04]  /*0a50*/  @!P6 FSETP.NEU.FTZ.AND P4, PT, R8, RZ, PT ;  /* 0x000000ff0800e20b */ /* 0x000fc80003f9d000 */
[----:B------:R-:W-:-:S04]  /*0a60*/  @!P6 SEL R8, RZ, 0x1, !P4 ;  /* 0x00000001ff08e807 */ /* 0x000fc80006000000 */
[----:B------:R-:W-:-:S07]  /*0a70*/  @!P6 PRMT R4, R8, 0x7610, R4 ;  /* 0x000076100804e816 */ /* 0x000fce0000000004 */
.L_x_18043:
[----:B------:R-:W-:Y:S05]  /*0a80*/  BSYNC B0 ;  /* 0x0000000000007941 */ /* 0x000fea0003800000 */
.L_x_18042:
[----:B0-----:R-:W-:Y:S01]  /*0a90*/  @!P0 IADD3 R16, P6, R5, R16, RZ ;  /* 0x0000001005108210 */ /* 0x001fe20007fde0ff */
[----:B------:R-:W-:Y:S01]  /*0aa0*/  BSSY B0, `(.L_x_18044) ;  /* 0x000000d000007945 */ /* 0x000fe20003800000 */
[----:B------:R-:W-:-:S03]  /*0ab0*/  ISETP.GE.AND P4, PT, R10, R7, PT ;  /* 0x000000070a00720c */ /* 0x000fc60003f86270 */
[----:B------:R-:W-:Y:S01]  /*0ac0*/  @!P0 IMAD.X R17, RZ, RZ, R17, P6 ;  /* 0x000000ffff118224 */ /* 0x000fe200030e0611 */
[----:B------:R-:W-:Y:S09]  /*0ad0*/  @P1 BRA `(.L_x_18045) ;  /* 0x0000000000241947 */ /* 0x000ff20003800000 */
[----:B------:R-:W0:Y:S02]  /*0ae0*/  LDC.U16 R5, c[0x0][0x216] ;  /* 0x00008580ff057b82 */ /* 0x000e240000000400 */
        /* <DEDUP_REMOVED lines=8> */
.L_x_18045:
[----:B------:R-:W-:Y:S05]  /*0b70*/  BSYNC B0 ;  /* 0x0000000000007941 */ /* 0x000fea0003800000 */
.L_x_18044:
[----:B------:R-:W-:Y:S04]  /*0b80*/  BSSY B0, `(.L_x_18046) ;  /* 0x000000a000007945 */ /* 0x000fe80003800000 */
[----:B------:R-:W-:Y:S05]  /*0b90*/  @P2 BRA `(.L_x_18047) ;  /* 0x0000000000202947 */ /* 0x000fea0003800000 */
[----:B------:R-:W0:Y:S01]  /*0ba0*/  LDC.U16 R5, c[0x0][0x216] ;  /* 0x00008580ff057b82 */ /* 0x000e220000000400 */
[----:B------:R-:W-:Y:S02]  /*0bb0*/  IMAD.MOV.U32 R8, RZ, RZ, 0x1 ;  /* 0x00000001ff087424 */ /* 0x000fe400078e00ff */
[----:B0-----:R-:W-:-:S05]  /*0bc0*/  HADD2.F32 R5, -RZ, R5.H0_H0 ;  /* 0x20000005ff057230 */ /* 0x001fca0000004100 */
[----:B------:R-:W-:-:S13]  /*0bd0*/  FSETP.NEU.FTZ.AND P2, PT, R5, RZ, PT ;  /* 0x000000ff0500720b */ /* 0x000fda0003f5d000 */
[----:B------:R-:W-:-:S05]  /*0be0*/  @!P2 HADD2.F32 R20, -RZ, R20.H0_H0 ;  /* 0x20000014ff14a230 */ /* 0x000fca0000004100 */
[----:B------:R-:W-:-:S04]  /*0bf0*/  @!P2 FSETP.NEU.FTZ.AND P1, PT, R20, RZ, PT ;  /* 0x000000ff1400a20b */ /* 0x000fc80003f3d000 */
[----:B------:R-:W-:-:S04]  /*0c00*/  @!P2 SEL R5, RZ, 0x1, !P1 ;  /* 0x00000001ff05a807 */ /* 0x000fc80004800000 */
[----:B------:R-:W-:-:S07]  /*0c10*/  @!P2 PRMT R8, R5, 0x7610, R8 ;  /* 0x000076100508a816 */ /* 0x000fce0000000008 */
.L_x_18047:
[----:B------:R-:W-:Y:S05]  /*0c20*/  BSYNC B0 ;  /* 0x0000000000007941 */ /* 0x000fea0003800000 */
.L_x_18046:
        /* <DEDUP_REMOVED lines=10> */
.L_x_18049:
[----:B------:R-:W-:Y:S05]  /*0cd0*/  BSYNC B0 ;  /* 0x0000000000007941 */ /* 0x000fea0003800000 */
.L_x_18048:
[----:B------:R-:W-:Y:S04]  /*0ce0*/  BSSY B0, `(.L_x_18050) ;  /* 0x000000a000007945 */ /* 0x000fe80003800000 */
[----:B------:R-:W-:Y:S05]  /*0cf0*/  @P5 BRA `(.L_x_18051) ;  /* 0x0000000000205947 */ /* 0x000fea0003800000 */
[----:B------:R-:W0:Y:S01]  /*0d00*/  LDC.U16 R5, c[0x0][0x216] ;  /* 0x00008580ff057b82 */ /* 0x000e220000000400 */
[----:B------:R-:W-:Y:S01]  /*0d10*/  HFMA2.MMA R11, -RZ, RZ, 0, 5.9604644775390625e-08 ;  /* 0x00000001ff0b7435 */ /* 0x000fe200000001ff */
[----:B0-----:R-:W-:-:S05]  /*0d20*/  HADD2.F32 R5, -RZ, R5.H0_H0 ;  /* 0x20000005ff057230 */ /* 0x001fca0000004100 */
[----:B------:R-:W-:-:S13]  /*0d30*/  FSETP.NEU.FTZ.AND P2, PT, R5, RZ, PT ;  /* 0x000000ff0500720b */ /* 0x000fda0003f5d000 */
[----:B------:R-:W-:-:S05]  /*0d40*/  @!P2 HADD2.F32 R19, -RZ, R19.H0_H0 ;  /* 0x20000013ff13a230 */ /* 0x000fca0000004100 */
[----:B------:R-:W-:-:S04]  /*0d50*/  @!P2 FSETP.NEU.FTZ.AND P1, PT, R19, RZ, PT ;  /* 0x000000ff1300a20b */ /* 0x000fc80003f3d000 */
[----:B------:R-:W-:-:S04]  /*0d60*/  @!P2 SEL R5, RZ, 0x1, !P1 ;  /* 0x00000001ff05a807 */ /* 0x000fc80004800000 */
[----:B------:R-:W-:-:S07]  /*0d70*/  @!P2 PRMT R11, R5, 0x7610, R11 ;  /* 0x00007610050ba816 */ /* 0x000fce000000000b */
.L_x_18051:
[----:B------:R-:W-:Y:S05]  /*0d80*/  BSYNC B0 ;  /* 0x0000000000007941 */ /* 0x000fea0003800000 */
.L_x_18050:
[----:B------:R-:W-:Y:S04]  /*0d90*/  BSSY B0, `(.L_x_18052) ;  /* 0x000000a000007945 */ /* 0x000fe80003800000 */
[----:B------:R-:W-:Y:S05]  /*0da0*/  @P4 BRA `(.L_x_18053) ;  /* 0x0000000000204947 */ /* 0x000fea0003800000 */
[----:B------:R-:W0:Y:S02]  /*0db0*/  LDC.U16 R5, c[0x0][0x216] ;  /* 0x00008580ff057b82 */ /* 0x000e240000000400 */
[----:B0-----:R-:W-:-:S05]  /*0dc0*/  HADD2.F32 R5, -RZ, R5.H0_H0 ;  /* 0x20000005ff057230 */ /* 0x001fca0000004100 */
[----:B------:R-:W-:Y:S01]  /*0dd0*/  FSETP.NEU.FTZ.AND P2, PT, R5, RZ, PT ;  /* 0x000000ff0500720b */ /* 0x000fe20003f5d000 */
[----:B------:R-:W-:-:S12]  /*0de0*/  IMAD.MOV.U32 R5, RZ, RZ, 0x1 ;  /* 0x00000001ff057424 */ /* 0x000fd800078e00ff */
[----:B------:R-:W-:-:S05]  /*0df0*/  @!P2 HADD2.F32 R18, -RZ, R18.H0_H0 ;  /* 0x20000012ff12a230 */ /* 0x000fca0000004100 */
[----:B------:R-:W-:-:S04]  /*0e00*/  @!P2 FSETP.NEU.FTZ.AND P1, PT, R18, RZ, PT ;  /* 0x000000ff1200a20b */ /* 0x000fc80003f3d000 */
[----:B------:R-:W-:-:S04]  /*0e10*/  @!P2 SEL R12, RZ, 0x1, !P1 ;  /* 0x00000001ff0ca807 */ /* 0x000fc80004800000 */
[----:B------:R-:W-:-:S07]  /*0e20*/  @!P2 PRMT R5, R12, 0x7610, R5 ;  /* 0x000076100c05a816 */ /* 0x000fce0000000005 */
.L_x_18053:
[----:B------:R-:W-:Y:S05]  /*0e30*/  BSYNC B0 ;  /* 0x0000000000007941 */ /* 0x000fea0003800000 */
.L_x_18052:
        /* <DEDUP_REMOVED lines=20> */
.L_x_18056:
        /* <DEDUP_REMOVED lines=8> */
.L_x_18057:
[----:B------:R-:W-:-:S13]  /*1000*/  ISETP.GE.AND P0, PT, R0, R7, PT ;  /* 0x000000070000720c */ /* 0x000fda0003f06270 */
[----:B------:R-:W-:Y:S05]  /*1010*/  @P0 BRA `(.L_x_18059) ;  /* 0x00000000003c0947 */ /* 0x000fea0003800000 */
[----:B-1----:R-:W-:Y:S01]  /*1020*/  IADD3 R2, R9, R0, RZ ;  /* 0x0000000009027210 */ /* 0x002fe20007ffe0ff */
[----:B------:R-:W-:Y:S01]  /*1030*/  ULDC.64 UR6, c[0x0][0x218] ;  /* 0x0000860000067ab9 */ /* 0x000fe20000000a00 */
[----:B------:R-:W-:Y:S02]  /*1040*/  VIADD R0, R0, 0x80 ;  /* 0x0000008000007836 */ /* 0x000fe40000000000 */
[----:B------:R-:W-:-:S05]  /*1050*/  IADD3 R2, P0, R2, UR6, RZ ;  /* 0x0000000602027c10 */ /* 0x000fca000ff1e0ff */
[----:B0-----:R-:W-:-:S05]  /*1060*/  IMAD.X R3, RZ, RZ, UR7, P0 ;  /* 0x00000007ff037e24 */ /* 0x001fca00080e06ff */
[----:B------:R1:W-:Y:S03]  /*1070*/  STG.E.U8 desc[UR4][R2.64], R8 ;  /* 0x0000000802007986 */ /* 0x0003e6000c101104 */
.L_x_18058:
        /* <DEDUP_REMOVED lines=9> */
.L_x_18059:
[----:B------:R-:W-:Y:S05]  /*1110*/  BSYNC B1 ;  /* 0x0000000000017941 */ /* 0x000fea0003800000 */
.L_x_18055:
[----:B------:R-:W-:-:S13]  /*1120*/  ISETP.GE.AND P0, PT, R0, R7, PT ;  /* 0x000000070000720c */ /* 0x000fda0003f06270 */
[----:B0-----:R-:W0:Y:S01]  /*1130*/  @!P0 LDC.64 R12, c[0x0][0x218] ;  /* 0x00008600ff0c8b82 */ /* 0x001e220000000a00 */
[----:B-12---:R-:W-:Y:S02]  /*1140*/  @!P0 IMAD.IADD R3, R9, 0x1, R0 ;  /* 0x0000000109038824 */ /* 0x006fe400078e0200 */
[----:B------:R-:W-:-:S03]  /*1150*/  @!P0 VIADD R0, R0, 0x80 ;  /* 0x0000008000008836 */ /* 0x000fc60000000000 */
[----:B0-----:R-:W-:-:S05]  /*1160*/  @!P0 IADD3 R2, P1, R3, R12, RZ ;  /* 0x0000000c03028210 */ /* 0x001fca0007f3e0ff */
[----:B------:R-:W-:-:S05]  /*1170*/  @!P0 IMAD.X R3, RZ, RZ, R13, P1 ;  /* 0x000000ffff038224 */ /* 0x000fca00008e060d */
[----:B------:R2:W-:Y:S03]  /*1180*/  @!P0 STG.E.U8 desc[UR4][R2.64], R11 ;  /* 0x0000000b02008986 */ /* 0x0005e6000c101104 */
.L_x_18060:
[----:B------:R-:W-:Y:S05]  /*1190*/  BSYNC B0 ;  /* 0x0000000000007941 */ /* 0x000fea0003800000 */
.L_x_18054:
        /* <DEDUP_REMOVED lines=9> */
.L_x_18061:
        /* <DEDUP_REMOVED lines=13> */
.L_x_43921:


//--------------------- .text._ZN2at6native29vectorized_elementwise_kernelILi4ENS0_13AUnaryFunctorIN3c104HalfES4_bZZZNS0_22logical_or_kernel_cudaERNS_14TensorIteratorEENKUlvE0_clEvENKUlvE6_clEvEUlS4_S4_E_EESt5arrayIPcLm2EEEEviT0_T1_ --------------------------
	.section	.text._ZN2at6native29vectorized_elementwise_kernelILi4ENS0_13AUnaryFunctorIN3c104HalfES4_bZZZNS0_22logical_or_kernel_cudaERNS_14TensorIteratorEENKUlvE0_clEvENKUlvE6_clEvEUlS4_S4_E_EESt5arrayIPcLm2EEEEviT0_T1_,"ax",@progbits
	.align	128
        .global         _ZN2at6native29vectorized_elementwise_kernelILi4ENS0_13AUnaryFunctorIN3c104HalfES4_bZZZNS0_22logical_or_kernel_cudaERNS_14TensorIteratorEENKUlvE0_clEvENKUlvE6_clEvEUlS4_S4_E_EESt5arrayIPcLm2EEEEviT0_T1_
        .type           _ZN2at6native29vectorized_elementwise_kernelILi4ENS0_13AUnaryFunctorIN3c104HalfES4_bZZZNS0_22logical_or_kernel_cudaERNS_14TensorIteratorEENKUlvE0_clEvENKUlvE6_clEvEUlS4_S4_E_EESt5arrayIPcLm2EEEEviT0_T1_,@function
        .size           _ZN2at6native29vectorized_elementwise_kernelILi4ENS0_13AUnaryFunctorIN3c104HalfES4_bZZZNS0_22logical_or_kernel_cudaERNS_14TensorIteratorEENKUlvE0_clEvENKUlvE6_clEvEUlS4_S4_E_EESt5arrayIPcLm2EEEEviT0_T1_,(.L_x_43922 - _ZN2at6native29vectorized_elementwise_kernelILi4ENS0_13AUnaryFunctorIN3c104HalfES4_bZZZNS0_22logical_or_kernel_cudaERNS_14TensorIteratorEENKUlvE0_clEvENKUlvE6_clEvEUlS4_S4_E_EESt5arrayIPcLm2EEEEviT0_T1_)
        .other          _ZN2at6native29vectorized_elementwise_kernelILi4ENS0_13AUnaryFunctorIN3c104HalfES4_bZZZNS0_22logical_or_kernel_cudaERNS_14TensorIteratorEENKUlvE0_clEvENKUlvE6_clEvEUlS4_S4_E_EESt5arrayIPcLm2EEEEviT0_T1_,@"STO_CUDA_ENTRY STV_DEFAULT"
_ZN2at6native29vectorized_elementwise_kernelILi4ENS0_13AUnaryFunctorIN3c104HalfES4_bZZZNS0_22logical_or_kernel_cudaERNS_14TensorIteratorEENKUlvE0_clEvENKUlvE6_clEvEUlS4_S4_E_EESt5arrayIPcLm2EEEEviT0_T1_:
.text._ZN2at6native29vectorized_elementwise_kernelILi4ENS0_13AUnaryFunctorIN3c104HalfES4_bZZZNS0_22logical_or_kernel_cudaERNS_14TensorIteratorEENKUlvE0_clEvENKUlvE6_clEvEUlS4_S4_E_EESt5arrayIPcLm2EEEEviT0_T1_:
        /* <DEDUP_REMOVED lines=14> */
[----:B------:R0:W3:Y:S01]  /*00e0*/  LDG.E.64 R2, desc[UR4][R4.64+0x400] ;  /* 0x0004000404027981 */ /* 0x0000e2000c1e1b00 */
[----:B------:R-:W1:Y:S01]  /*00f0*/  LDC.U16 R6, c[0x0][0x216] ;  /* 0x00008580ff067b82 */ /* 0x000e620000000400 */
[----:B0-----:R-:W-:Y:S02]  /*0100*/  IMAD.MOV.U32 R5, RZ, RZ, 0x1 ;  /* 0x00000001ff057424 */ /* 0x001fe400078e00ff */
[----:B------:R-:W-:Y:S02]  /*0110*/  IMAD.MOV.U32 R4, RZ, RZ, 0x1 ;  /* 0x00000001ff047424 */ /* 0x000fe400078e00ff */
[----:B-1----:R-:W-:-:S05]  /*0120*/  HADD2.F32 R6, -RZ, R6.H0_H0 ;  /* 0x20000006ff067230 */ /* 0x002fca0000004100 */
[----:B------:R-:W-:-:S13]  /*0130*/  FSETP.NEU.FTZ.AND P0, PT, R6, RZ, PT ;  /* 0x000000ff0600720b */ /* 0x000fda0003f1d000 */
[--C-:B--2---:R-:W-:Y:S02]  /*0140*/  @!P0 HADD2.F32 R6, -RZ, R10.reuse.H0_H0 ;  /* 0x2000000aff068230 */ /* 0x104fe40000004100 */
[----:B------:R-:W-:Y:S02]  /*0150*/  @!P0 HADD2.F32 R7, -RZ, R10.H1_H1 ;  /* 0x3000000aff078230 */ /* 0x000fe40000004100 */
[--C-:B------:R-:W-:Y:S01]  /*0160*/  @!P0 HADD2.F32 R8, -RZ, R11.reuse.H0_H0 ;  /* 0x2000000bff088230 */ /* 0x100fe20000004100 */
[----:B------:R-:W-:Y:S01]  /*0170*/  @!P0 FSETP.NEU.FTZ.AND P2, PT, R6, RZ, PT ;  /* 0x000000ff0600820b */ /* 0x000fe20003f5d000 */
[--C-:B---3--:R-:W-:Y:S01]  /*0180*/  @!P0 HADD2.F32 R6, -RZ, R2.reuse.H0_H0 ;  /* 0x20000002ff068230 */ /* 0x108fe20000004100 */
[----:B------:R-:W-:Y:S01]  /*0190*/  @!P0 FSETP.NEU.FTZ.AND P6, PT, R7, RZ, PT ;  /* 0x000000ff0700820b */ /* 0x000fe20003fdd000 */
[----:B------:R-:W-:Y:S01]  /*01a0*/  @!P0 HADD2.F32 R2, -RZ, R2.H1_H1 ;  /* 0x30000002ff028230 */ /* 0x000fe20000004100 */
[----:B------:R-:W-:Y:S01]  /*01b0*/  @!P0 SEL R5, RZ, 0x1, !P2 ;  /* 0x00000001ff058807 */ /* 0x000fe20005000000 */
[----:B------:R-:W-:Y:S01]  /*01c0*/  @!P0 HADD2.F32 R10, -RZ, R11.H1_H1 ;  /* 0x3000000bff0a8230 */ /* 0x000fe20000004100 */
[----:B------:R-:W-:Y:S01]  /*01d0*/  @!P0 FSETP.NEU.FTZ.AND P5, PT, R6, RZ, PT ;  /* 0x000000ff0600820b */ /* 0x000fe20003fbd000 */
[--C-:B------:R-:W-:Y:S01]  /*01e0*/  @!P0 HADD2.F32 R6, -RZ, R3.reuse.H0_H0 ;  /* 0x20000003ff068230 */ /* 0x100fe20000004100 */
[----:B------:R-:W-:Y:S01]  /*01f0*/  @!P0 FSETP.NEU.FTZ.AND P4, PT, R2, RZ, PT ;  /* 0x000000ff0200820b */ /* 0x000fe20003f9d000 */
[----:B------:R-:W-:Y:S01]  /*0200*/  @!P0 HADD2.F32 R3, -RZ, R3.H1_H1 ;  /* 0x30000003ff038230 */ /* 0x000fe20000004100 */
[----:B------:R-:W-:Y:S01]  /*0210*/  PRMT R2, R4, 0x7610, R2 ;  /* 0x0000761004027816 */ /* 0x000fe20000000002 */
[----:B------:R-:W-:Y:S01]  /*0220*/  IMAD.MOV.U32 R7, RZ, RZ, 0x1 ;  /* 0x00000001ff077424 */ /* 0x000fe200078e00ff */
[----:B------:R-:W-:Y:S01]  /*0230*/  @!P0 FSETP.NEU.FTZ.AND P2, PT, R6, RZ, PT ;  /* 0x000000ff0600820b */ /* 0x000fe20003f5d000 */
[----:B------:R-:W-:Y:S01]  /*0240*/  IMAD.MOV.U32 R6, RZ, RZ, 0x1 ;  /* 0x00000001ff067424 */ /* 0x000fe200078e00ff */
[----:B------:R-:W-:-:S02]  /*0250*/  @!P0 SEL R2, RZ, 0x1, !P6 ;  /* 0x00000001ff028807 */ /* 0x000fc40007000000 */
[----:B------:R-:W-:Y:S02]  /*0260*/  @!P0 FSETP.NEU.FTZ.AND P6, PT, R3, RZ, PT ;  /* 0x000000ff0300820b */ /* 0x000fe40003fdd000 */
[----:B------:R-:W-:Y:S02]  /*0270*/  PRMT R3, R6, 0x7610, R3 ;  /* 0x0000761006037816 */ /* 0x000fe40000000003 */
[----:B------:R-:W-:Y:S02]  /*0280*/  @!P0 FSETP.NEU.FTZ.AND P3, PT, R8, RZ, PT ;  /* 0x000000ff0800820b */ /* 0x000fe40003f7d000 */
[----:B------:R-:W-:Y:S02]  /*0290*/  @!P0 SEL R4, RZ, 0x1, !P5 ;  /* 0x00000001ff048807 */ /* 0x000fe40006800000 */
[----:B------:R-:W-:Y:S02]  /*02a0*/  @!P0 SEL R3, RZ, 0x1, !P4 ;  /* 0x00000001ff038807 */ /* 0x000fe40006000000 */
[----:B------:R-:W-:Y:S01]  /*02b0*/  PRMT R8, R2, 0x7604, R5 ;  /* 0x0000760402087816 */ /* 0x000fe20000000005 */
[----:B------:R-:W-:Y:S01]  /*02c0*/  IMAD.MOV.U32 R5, RZ, RZ, 0x1 ;  /* 0x00000001ff057424 */ /* 0x000fe200078e00ff */
[----:B------:R-:W-:-:S02]  /*02d0*/  @!P0 FSETP.NEU.FTZ.AND P1, PT, R10, RZ, PT ;  /* 0x000000ff0a00820b */ /* 0x000fc40003f3d000 */
[----:B------:R-:W-:Y:S02]  /*02e0*/  IADD3 R2, P4, R9, UR6, RZ ;  /* 0x0000000609027c10 */ /* 0x000fe4000ff9e0ff */
[----:B------:R-:W-:Y:S01]  /*02f0*/  PRMT R10, R3, 0x7604, R4 ;  /* 0x00007604030a7816 */ /* 0x000fe20000000004 */
[----:B------:R-:W-:Y:S01]  /*0300*/  IMAD.MOV.U32 R4, RZ, RZ, 0x1 ;  /* 0x00000001ff047424 */ /* 0x000fe200078e00ff */
[----:B------:R-:W-:Y:S01]  /*0310*/  @!P0 SEL R5, RZ, 0x1, !P3 ;  /* 0x00000001ff058807 */ /* 0x000fe20005800000 */
[----:B------:R-:W-:Y:S01]  /*0320*/  IMAD.X R3, RZ, RZ, UR7, P4 ;  /* 0x00000007ff037e24 */ /* 0x000fe2000a0e06ff */
[----:B------:R-:W-:Y:S02]  /*0330*/  @!P0 SEL R7, RZ, 0x1, !P2 ;  /* 0x00000001ff078807 */ /* 0x000fe40005000000 */
[----:B------:R-:W-:Y:S01]  /*0340*/  PRMT R5, R5, 0x7054, R8 ;  /* 0x0000705405057816 */ /* 0x000fe20000000008 */
[----:B------:R-:W-:Y:S01]  /*0350*/  IMAD.WIDE R2, R0, 0x4, R2 ;  /* 0x0000000400027825 */ /* 0x000fe200078e0202 */
[----:B------:R-:W-:-:S02]  /*0360*/  PRMT R7, R7, 0x7054, R10 ;  /* 0x0000705407077816 */ /* 0x000fc4000000000a */
[----:B------:R-:W-:Y:S02]  /*0370*/  @!P0 SEL R4, RZ, 0x1, !P1 ;  /* 0x00000001ff048807 */ /* 0x000fe40004800000 */
[----:B------:R-:W-:Y:S02]  /*0380*/  @!P0 SEL R6, RZ, 0x1, !P6 ;  /* 0x00000001ff068807 */ /* 0x000fe40007000000 */
[----:B------:R-:W-:Y:S02]  /*0390*/  PRMT R5, R4, 0x654, R5 ;  /* 0x0000065404057816 */ /* 0x000fe40000000005 */
[----:B------:R-:W-:-:S03]  /*03a0*/  PRMT R7, R6, 0x654, R7 ;  /* 0x0000065406077816 */ /* 0x000fc60000000007 */
[----:B------:R-:W-:Y:S04]  /*03b0*/  STG.E desc[UR4][R2.64], R5 ;  /* 0x0000000502007986 */ /* 0x000fe8000c101904 */
[----:B------:R-:W-:Y:S01]  /*03c0*/  STG.E desc[UR4][R2.64+0x200], R7 ;  /* 0x0002000702007986 */ /* 0x000fe2000c101904 */
[----:B------:R-:W-:Y:S05]  /*03d0*/  EXIT ;  /* 0x000000000000794d */ /* 0x000fea0003800000 */
.L_x_18062:
        /* <DEDUP_REMOVED lines=77> */
.L_x_18064:
[----:B------:R-:W-:Y:S05]  /*08b0*/  BSYNC B0 ;  /* 0x0000000000007941 */ /* 0x000fea0003800000 */
.L_x_18063:
        /* <DEDUP_REMOVED lines=12> */
.L_x_18066:
[----:B------:R-:W-:Y:S05]  /*0980*/  BSYNC B0 ;  /* 0x0000000000007941 */ /* 0x000fea0003800000 */
.L_x_18065:
        /* <DEDUP_REMOVED lines=13> */
.L_x_18068:
[----:B------:R-:W-:Y:S05]  /*0a60*/  BSYNC B0 ;  /* 0x0000000000007941 */ /* 0x000fea0003800000 */
.L_x_18067:
        /* <DEDUP_REMOVED lines=14> */
.L_x_18070:
[----:B------:R-:W-:Y:S05]  /*0b50*/  BSYNC B0 ;  /* 0x0000000000007941 */ /* 0x000fea0003800000 */
.L_x_18069:
        /* <DEDUP_REMOVED lines=10> */
.L_x_18072:
[----:B------:R-:W-:Y:S05]  /*0c00*/  BSYNC B0 ;  /* 0x0000000000007941 */ /* 0x000fea0003800000 */
.L_x_18071:
        /* <DEDUP_REMOVED lines=10> */
.L_x_18074:
[----:B------:R-:W-:Y:S05]  /*0cb0*/  BSYNC B0 ;  /* 0x0000000000007941 */ /* 0x000fea0003800000 */
.L_x_18073:
        /* <DEDUP_REMOVED lines=10> */
.L_x_18076:
[----:B------:R-:W-:Y:S05]  /*0d60*/  BSYNC B0 ;  /* 0x0000000000007941 */ /* 0x000fea0003800000 */
.L_x_18075:
        /* <DEDUP_REMOVED lines=10> */
.L_x_18078:
[----:B------:R-:W-:Y:S05]  /*0e10*/  BSYNC B0 ;  /* 0x0000000000007941 */ /* 0x000fea0003800000 */
.L_x_18077:
        /* <DEDUP_REMOVED lines=20> */
.L_x_18081:
        /* <DEDUP_REMOVED lines=8> */
.L_x_18082:
        /* <DEDUP_REMOVED lines=8> */
.L_x_18083:
        /* <DEDUP_REMOVED lines=9> */
.L_x_18084:
[----:B------:R-:W-:Y:S05]  /*10f0*/  BSYNC B1 ;  /* 0x0000000000017941 */ /* 0x000fea0003800000 */
.L_x_18080:
[----:B------:R-:W-:-:S13]  /*1100*/  ISETP.GE.AND P0, PT, R0, R7, PT ;  /* 0x000000070000720c */ /* 0x000fda0003f06270 */
[----:B0-----:R-:W0:Y:S01]  /*1110*/  @!P0 LDC.64 R12, c[0x0][0x218] ;  /* 0x00008600ff0c8b82 */ /* 0x001e220000000a00 */
[----:B-12---:R-:W-:Y:S02]  /*1120*/  @!P0 IMAD.IADD R3, R9, 0x1, R0 ;  /* 0x0000000109038824 */ /* 0x006fe400078e0200 */
[----:B------:R-:W-:-:S03]  /*1130*/  @!P0 VIADD R0, R0, 0x80 ;  /* 0x0000008000008836 */ /* 0x000fc60000000000 */
[----:B0-----:R-:W-:-:S05]  /*1140*/  @!P0 IADD3 R2, P1, R3, R12, RZ ;  /* 0x0000000c03028210 */ /* 0x001fca0007f3e0ff */
[----:B------:R-:W-:-:S05]  /*1150*/  @!P0 IMAD.X R3, RZ, RZ, R13, P1 ;  /* 0x000000ffff038224 */ /* 0x000fca00008e060d */
[----:B------:R2:W-:Y:S03]  /*1160*/  @!P0 STG.E.U8 desc[UR4][R2.64], R11 ;  /* 0x0000000b02008986 */ /* 0x0005e6000c101104 */
.L_x_18085:
[----:B------:R-:W-:Y:S05]  /*1170*/  BSYNC B0 ;  /* 0x0000000000007941 */ /* 0x000fea0003800000 */
.L_x_18079:
        /* <DEDUP_REMOVED lines=9> */
.L_x_18086:
        /* <DEDUP_REMOVED lines=15> */
.L_x_43922:


//--------------------- .text._ZN2at6native29vectorized_elementwise_kernelILi8ENS0_13AUnaryFunctorIN3c104HalfES4_bZZZNS0_22logical_or_kernel_cudaERNS_14TensorIteratorEENKUlvE0_clEvENKUlvE6_clEvEUlS4_S4_E_EESt5arrayIPcLm2EEEEviT0_T1_ --------------------------
	.section	.text._ZN2at6native29vectorized_elementwise_kernelILi8ENS0_13AUnaryFunctorIN3c104HalfES4_bZZZNS0_22logical_or_kernel_cudaERNS_14TensorIteratorEENKUlvE0_clEvENKUlvE6_clEvEUlS4_S4_E_EESt5arrayIPcLm2EEEEviT0_T1_,"ax",@progbits
	.align	128
        .global         _ZN2at6native29vectorized_elementwise_kernelILi8ENS0_13AUnaryFunctorIN3c104HalfES4_bZZZNS0_22logical_or_kernel_cudaERNS_14TensorIteratorEENKUlvE0_clEvENKUlvE6_clEvEUlS4_S4_E_EESt5arrayIPcLm2EEEEviT0_T1_
        .type           _ZN2at6native29vectorized_elementwise_kernelILi8ENS0_13AUnaryFunctorIN3c104HalfES4_bZZZNS0_22logical_or_kernel_cudaERNS_14TensorIteratorEENKUlvE0_clEvENKUlvE6_clEvEUlS4_S4_E_EESt5arrayIPcLm2EEEEviT0_T1_,@function
        .size           _ZN2at6native29vectorized_elementwise_kernelILi8ENS0_13AUnaryFunctorIN3c104HalfES4_bZZZNS0_22logical_or_kernel_cudaERNS_14TensorIteratorEENKUlvE0_clEvENKUlvE6_clEvEUlS4_S4_E_EESt5arrayIPcLm2EEEEviT0_T1_,(.L_x_43923 - _ZN2at6native29vectorized_elementwise_kernelILi8ENS0_13AUnaryFunctorIN3c104HalfES4_bZZZNS0_22logical_or_kernel_cudaERNS_14TensorIteratorEENKUlvE0_clEvENKUlvE6_clEvEUlS4_S4_E_EESt5arrayIPcLm2EEEEviT0_T1_)
        .other          _ZN2at6native29vectorized_elementwise_kernelILi8ENS0_13AUnaryFunctorIN3c104HalfES4_bZZZNS0_22logical_or_kernel_cudaERNS_14TensorIteratorEENKUlvE0_clEvENKUlvE6_clEvEUlS4_S4_E_EESt5arrayIPcLm2EEEEviT0_T1_,@"STO_CUDA_ENTRY STV_DEFAULT"
_ZN2at6native29vectorized_elementwise_kernelILi8ENS0_13AUnaryFunctorIN3c104HalfES4_bZZZNS0_22logical_or_kernel_cudaERNS_14TensorIteratorEENKUlvE0_clEvENKUlvE6_clEvEUlS4_S4_E_EESt5arrayIPcLm2EEEEviT0_T1_:
.text._ZN2at6native29vectorized_elementwise_kernelILi8ENS0_13AUnaryFunctorIN3c104HalfES4_bZZZNS0_22logical_or_kernel_cudaERNS_14TensorIteratorEENKUlvE0_clEvENKUlvE6_clEvEUlS4_S4_E_EESt5arrayIPcLm2EEEEviT0_T1_:
        /* <DEDUP_REMOVED lines=13> */
[----:B------:R-:W2:Y:S01]  /*00d0*/  LDG.E.128 R4, desc[UR4][R2.64] ;  /* 0x0000000402047981 */ /* 0x000ea2000c1e1d00 */
[----:B------:R-:W0:Y:S02]  /*00e0*/  LDC.U16 R8, c[0x0][0x216] ;  /* 0x00008580ff087b82 */ /* 0x000e240000000400 */
[----:B0-----:R-:W-:-:S05]  /*00f0*/  HADD2.F32 R8, -RZ, R8.H0_H0 ;  /* 0x20000008ff087230 */ /* 0x001fca0000004100 */
[----:B------:R-:W-:-:S13]  /*0100*/  FSETP.NEU.FTZ.AND P1, PT, R8, RZ, PT ;  /* 0x000000ff0800720b */ /* 0x000fda0003f3d000 */
[--C-:B--2---:R-:W-:Y:S02]  /*0110*/  @!P1 HADD2.F32 R10, -RZ, R5.reuse.H0_H0 ;  /* 0x20000005ff0a9230 */ /* 0x104fe40000004100 */
[----:B------:R-:W-:Y:S02]  /*0120*/  @!P1 HADD2.F32 R8, -RZ, R4.H0_H0 ;  /* 0x20000004ff089230 */ /* 0x000fe40000004100 */
[----:B------:R-:W-:Y:S01]  /*0130*/  @!P1 HADD2.F32 R11, -RZ, R6.H0_H0 ;  /* 0x20000006ff0b9230 */ /* 0x000fe20000004100 */
[----:B------:R-:W-:Y:S01]  /*0140*/  @!P1 FSETP.NEU.FTZ.AND P5, PT, R10, RZ, PT ;  /* 0x000000ff0a00920b */ /* 0x000fe20003fbd000 */
[----:B------:R-:W-:Y:S01]  /*0150*/  @!P1 HADD2.F32 R4, -RZ, R4.H1_H1 ;  /* 0x30000004ff049230 */ /* 0x000fe20000004100 */
[----:B------:R-:W-:Y:S01]  /*0160*/  @!P1 FSETP.NEU.FTZ.AND P0, PT, R8, RZ, PT ;  /* 0x000000ff0800920b */ /* 0x000fe20003f1d000 */
[----:B------:R-:W-:Y:S01]  /*0170*/  @!P1 HADD2.F32 R5, -RZ, R5.H1_H1 ;  /* 0x30000005ff059230 */ /* 0x000fe20000004100 */
[----:B------:R-:W-:Y:S01]  /*0180*/  @!P1 FSETP.NEU.FTZ.AND P3, PT, R11, RZ, PT ;  /* 0x000000ff0b00920b */ /* 0x000fe20003f7d000 */
[----:B------:R-:W-:Y:S01]  /*0190*/  @!P1 HADD2.F32 R6, -RZ, R6.H1_H1 ;  /* 0x30000006ff069230 */ /* 0x000fe20000004100 */
[----:B------:R-:W-:Y:S01]  /*01a0*/  @!P1 FSETP.NEU.FTZ.AND P6, PT, R4, RZ, PT ;  /* 0x000000ff0400920b */ /* 0x000fe20003fdd000 */
[--C-:B------:R-:W-:Y:S01]  /*01b0*/  @!P1 HADD2.F32 R3, -RZ, R7.reuse.H1_H1 ;  /* 0x30000007ff039230 */ /* 0x100fe20000004100 */
[----:B------:R-:W-:Y:S01]  /*01c0*/  @!P1 FSETP.NEU.FTZ.AND P4, PT, R5, RZ, PT ;  /* 0x000000ff0500920b */ /* 0x000fe20003f9d000 */
[----:B------:R-:W-:Y:S01]  /*01d0*/  @!P1 HADD2.F32 R12, -RZ, R7.H0_H0 ;  /* 0x20000007ff0c9230 */ /* 0x000fe20000004100 */
        /* <DEDUP_REMOVED lines=8> */
[----:B------:R-:W-:Y:S01]  /*0260*/  @!P1 SEL R6, RZ, 0x1, !P4 ;  /* 0x00000001ff069807 */ /* 0x000fe20006000000 */
[----:B------:R-:W-:Y:S01]  /*0270*/  IMAD.MOV.U32 R10, RZ, RZ, 0x1 ;  /* 0x00000001ff0a7424 */ /* 0x000fe200078e00ff */
[----:B------:R-:W-:Y:S01]  /*0280*/  @!P1 SEL R8, RZ, 0x1, !P2 ;  /* 0x00000001ff089807 */ /* 0x000fe20005000000 */
[----:B------:R-:W-:Y:S01]  /*0290*/  IMAD.MOV.U32 R5, RZ, RZ, 0x1 ;  /* 0x00000001ff057424 */ /* 0x000fe200078e00ff */
[----:B------:R-:W-:Y:S01]  /*02a0*/  @!P1 FSETP.NEU.FTZ.AND P6, PT, R12, RZ, PT ;  /* 0x000000ff0c00920b */ /* 0x000fe20003fdd000 */
[----:B------:R-:W-:Y:S01]  /*02b0*/  IMAD.MOV.U32 R11, RZ, RZ, 0x1 ;  /* 0x00000001ff0b7424 */ /* 0x000fe200078e00ff */
[----:B------:R-:W-:Y:S01]  /*02c0*/  @!P1 SEL R10, RZ, 0x1, !P5 ;  /* 0x00000001ff0a9807 */ /* 0x000fe20006800000 */
[----:B------:R-:W-:Y:S01]  /*02d0*/  IMAD.SHL.U32 R4, R4, 0x100, RZ ;  /* 0x0000010004047824 */ /* 0x000fe200078e00ff */
[----:B------:R-:W-:Y:S01]  /*02e0*/  @!P1 SEL R5, RZ, 0x1, !P0 ;  /* 0x00000001ff059807 */ /* 0x000fe20004000000 */
[----:B------:R-:W-:Y:S01]  /*02f0*/  IMAD.SHL.U32 R6, R6, 0x100, RZ ;  /* 0x0000010006067824 */ /* 0x000fe200078e00ff */
[----:B------:R-:W-:Y:S01]  /*0300*/  IADD3 R2, P0, R9, UR6, RZ ;  /* 0x0000000609027c10 */ /* 0x000fe2000ff1e0ff */
[----:B------:R-:W-:Y:S01]  /*0310*/  IMAD.MOV.U32 R9, RZ, RZ, 0x1 ;  /* 0x00000001ff097424 */ /* 0x000fe200078e00ff */
[----:B------:R-:W-:Y:S01]  /*0320*/  @!P1 SEL R9, RZ, 0x1, !P3 ;  /* 0x00000001ff099807 */ /* 0x000fe20005800000 */
[----:B------:R-:W-:Y:S01]  /*0330*/  IMAD.SHL.U32 R8, R8, 0x100, RZ ;  /* 0x0000010008087824 */ /* 0x000fe200078e00ff */
[----:B------:R-:W-:Y:S01]  /*0340*/  @!P1 SEL R11, RZ, 0x1, !P6 ;  /* 0x00000001ff0b9807 */ /* 0x000fe20007000000 */
[----:B------:R-:W-:Y:S01]  /*0350*/  IMAD.X R3, RZ, RZ, UR7, P0 ;  /* 0x00000007ff037e24 */ /* 0x000fe200080e06ff */
[----:B------:R-:W-:-:S02]  /*0360*/  SHF.L.U32 R10, R10, 0x8, RZ ;  /* 0x000000080a0a7819 */ /* 0x000fc400000006ff */
[----:B------:R-:W-:Y:S01]  /*0370*/  LOP3.LUT R5, R5, R4, RZ, 0xfc, !PT ;  /* 0x0000000405057212 */ /* 0x000fe200078efcff */
[----:B------:R-:W-:Y:S01]  /*0380*/  IMAD.WIDE R2, R0, 0x8, R2 ;  /* 0x0000000800027825 */ /* 0x000fe200078e0202 */
[----:B------:R-:W-:Y:S02]  /*0390*/  LOP3.LUT R6, R7, R6, RZ, 0xfc, !PT ;  /* 0x0000000607067212 */ /* 0x000fe400078efcff */
[----:B------:R-:W-:Y:S02]  /*03a0*/  LOP3.LUT R9, R9, R8, RZ, 0xfc, !PT ;  /* 0x0000000809097212 */ /* 0x000fe400078efcff */
[----:B------:R-:W-:Y:S02]  /*03b0*/  LOP3.LUT R10, R11, R10, RZ, 0xfc, !PT ;  /* 0x0000000a0b0a7212 */ /* 0x000fe400078efcff */
[----:B------:R-:W-:Y:S02]  /*03c0*/  PRMT R6, R5, 0x5410, R6 ;  /* 0x0000541005067816 */ /* 0x000fe40000000006 */
[----:B------:R-:W-:-:S05]  /*03d0*/  PRMT R7, R9, 0x5410, R10 ;  /* 0x0000541009077816 */ /* 0x000fca000000000a */
[----:B------:R-:W-:Y:S01]  /*03e0*/  STG.E.64 desc[UR4][R2.64], R6 ;  /* 0x0000000602007986 */ /* 0x000fe2000c101b04 */
[----:B------:R-:W-:Y:S05]  /*03f0*/  EXIT ;  /* 0x000000000000794d */ /* 0x000fea0003800000 */
.L_x_18087:
        /* <DEDUP_REMOVED lines=25> */
[----:B------:R-:W-:Y:S01]  /*0590*/  @!P2 IADD3 R21, R9, R18, RZ ;  /* 0x000000120915a210 */ /* 0x000fe20007ffe0ff */
[----:B------:R-:W-:Y:S01]  /*05a0*/  @!P2 VIADD R18, R18, 0x80 ;  /* 0x000000801212a836 */ /* 0x000fe20000000000 */
[----:B------:R-:W3:Y:S04]  /*05b0*/  @!P2 LDC.64 R12, c[0x0][0x220] ;  /* 0x00008800ff0cab82 */ /* 0x000ee80000000a00 */
        /* <DEDUP_REMOVED lines=49> */
.L_x_18089:
[----:B------:R-:W-:Y:S05]  /*08d0*/  BSYNC B0 ;  /* 0x0000000000007941 */ /* 0x000fea0003800000 */
.L_x_18088:
[----:B------:R-:W-:Y:S01]  /*08e0*/  BSSY B0, `(.L_x_18090) ;  /* 0x000000c000007945 */ /* 0x000fe20003800000 */
[----:B------:R-:W-:Y:S02]  /*08f0*/  ISETP.GE.AND P3, PT, R4, R7, PT ;  /* 0x000000070400720c */ /* 0x000fe40003f66270 */
[----:B------:R-:W-:Y:S01]  /*0900*/  IADD3 R4, R0, 0x300, RZ ;  /* 0x0000030000047810 */ /* 0x000fe20007ffe0ff */
        /* <DEDUP_REMOVED lines=9> */
.L_x_18091:
[----:B------:R-:W-:Y:S05]  /*09a0*/  BSYNC B0 ;  /* 0x0000000000007941 */ /* 0x000fea0003800000 */
.L_x_18090:
        /* <DEDUP_REMOVED lines=13> */
.L_x_18093:
[----:B------:R-:W-:Y:S05]  /*0a80*/  BSYNC B0 ;  /* 0x0000000000007941 */ /* 0x000fea0003800000 */
.L_x_18092:
        /* <DEDUP_REMOVED lines=14> */
.L_x_18095:
[----:B------:R-:W-:Y:S05]  /*0b70*/  BSYNC B0 ;  /* 0x0000000000007941 */ /* 0x000fea0003800000 */
.L_x_18094:
        /* <DEDUP_REMOVED lines=10> */
.L_x_18097:
[----:B------:R-:W-:Y:S05]  /*0c20*/  BSYNC B0 ;  /* 0x0000000000007941 */ /* 0x000fea0003800000 */
.L_x_18096:
        /* <DEDUP_REMOVED lines=10> */
.L_x_18099:
[----:B------:R-:W-:Y:S05]  /*0cd0*/  BSYNC B0 ;  /* 0x0000000000007941 */ /* 0x000fea0003800000 */
.L_x_18098:
        /* <DEDUP_REMOVED lines=10> */
.L_x_18101:
[----:B------:R-:W-:Y:S05]  /*0d80*/  BSYNC B0 ;  /* 0x0000000000007941 */ /* 0x000fea0003800000 */
.L_x_18100:
        /* <DEDUP_REMOVED lines=10> */
.L_x_18103:
[----:B------:R-:W-:Y:S05]  /*0e30*/  BSYNC B0 ;  /* 0x0000000000007941 */ /* 0x000fea0003800000 */
.L_x_18102:
[----:B------:R-:W-:Y:S01]  /*0e40*/  @!P0 IADD3 R0, R0, 0x80, RZ ;  /* 0x0000008000008810 */ /* 0x000fe20007ffe0ff */
        /* <DEDUP_REMOVED lines=19> */
.L_x_18106:
        /* <DEDUP_REMOVED lines=8> */
.L_x_18107:
[----:B------:R-:W-:-:S13]  /*1000*/  ISETP.GE.AND P0, PT, R0, R7, PT ;  /* 0x000000070000720c */ /* 0x000fda0003f06270 */
[----:B------:R-:W-:Y:S05]  /*1010*/  @P0 BRA `(.L_x_18109) ;  /* 0x00000000003c0947 */ /* 0x000fea0003800000 */
[----:B-1----:R-:W-:Y:S01]  /*1020*/  IMAD.IADD R2, R9, 0x1, R0 ;  /* 0x0000000109027824 */ /* 0x002fe200078e0200 */
[----:B------:R-:W-:Y:S01]  /*1030*/  ULDC.64 UR6, c[0x0][0x218] ;  /* 0x0000860000067ab9 */ /* 0x000fe20000000a00 */
[----:B------:R-:W-:-:S03]  /*1040*/  VIADD R0, R0, 0x80 ;  /* 0x0000008000007836 */ /* 0x000fc60000000000 */
[----:B------:R-:W-:-:S04]  /*1050*/  IADD3 R2, P0, R2, UR6, RZ ;  /* 0x0000000602027c10 */ /* 0x000fc8000ff1e0ff */
[----:B0-----:R-:W-:-:S05]  /*1060*/  IADD3.X R3, RZ, UR7, RZ, P0, !PT ;  /* 0x00000007ff037c10 */ /* 0x001fca00087fe4ff */
[----:B------:R1:W-:Y:S04]  /*1070*/  STG.E.U8 desc[UR4][R2.64], R8 ;  /* 0x0000000802007986 */ /* 0x0003e8000c101104 */
.L_x_18108:
        /* <DEDUP_REMOVED lines=9> */
.L_x_18109:
[----:B------:R-:W-:Y:S05]  /*1110*/  BSYNC B1 ;  /* 0x0000000000017941 */ /* 0x000fea0003800000 */
.L_x_18105:
[----:B------:R-:W-:-:S13]  /*1120*/  ISETP.GE.AND P0, PT, R0, R7, PT ;  /* 0x000000070000720c */ /* 0x000fda0003f06270 */
[----:B0-----:R-:W0:Y:S01]  /*1130*/  @!P0 LDC.64 R12, c[0x0][0x218] ;  /* 0x00008600ff0c8b82 */ /* 0x001e220000000a00 */
[----:B-12---:R-:W-:Y:S02]  /*1140*/  @!P0 IMAD.IADD R3, R9, 0x1, R0 ;  /* 0x0000000109038824 */ /* 0x006fe400078e0200 */
[----:B------:R-:W-:-:S03]  /*1150*/  @!P0 VIADD R0, R0, 0x80 ;  /* 0x0000008000008836 */ /* 0x000fc60000000000 */
[----:B0-----:R-:W-:-:S05]  /*1160*/  @!P0 IADD3 R2, P1, R3, R12, RZ ;  /* 0x0000000c03028210 */ /* 0x001fca0007f3e0ff */
[----:B------:R-:W-:-:S05]  /*1170*/  @!P0 IMAD.X R3, RZ, RZ, R13, P1 ;  /* 0x000000ffff038224 */ /* 0x000fca00008e060d */
[----:B------:R2:W-:Y:S03]  /*1180*/  @!P0 STG.E.U8 desc[UR4][R2.64], R11 ;  /* 0x0000000b02008986 */ /* 0x0005e6000c101104 */
.L_x_18110:
[----:B------:R-:W-:Y:S05]  /*1190*/  BSYNC B0 ;  /* 0x0000000000007941 */ /* 0x000fea0003800000 */
.L_x_18104:
        /* <DEDUP_REMOVED lines=9> */
.L_x_18111:
        /* <DEDUP_REMOVED lines=13> */
.L_x_43923:


//--------------------- .text._ZN2at6native18elementwise_kernelILi128ELi4EZNS0_15gpu_kernel_implINS0_13BinaryFunctorIN3c104HalfES5_bZZZNS0_22logical_or_kernel_cudaERNS_14TensorIteratorEENKUlvE0_clEvENKUlvE6_clEvEUlS5_S5_E_EEEEvRNS_18TensorIteratorBaseERKT_EUliE_EEviT1_ --------------------------
	.section	.text._ZN2at6native18elementwise_kernelILi128ELi4EZNS0_15gpu_kernel_implINS0_13BinaryFunctorIN3c104HalfES5_bZZZNS0_22logical_or_kernel_cudaERNS_14TensorIteratorEENKUlvE0_clEvENKUlvE6_clEvEUlS5_S5_E_EEEEvRNS_18TensorIteratorBaseERKT_EUliE_EEviT1_,"ax",@progbits
	.align	128
        .global         _ZN2at6native18elementwise_kernelILi128ELi4EZNS0_15gpu_kernel_implINS0_13BinaryFunctorIN3c104HalfES5_bZZZNS0_22logical_or_kernel_cudaERNS_14TensorIteratorEENKUlvE0_clEvENKUlvE6_clEvEUlS5_S5_E_EEEEvRNS_18TensorIteratorBaseERKT_EUliE_EEviT1_
        .type           _ZN2at6native18elementwise_kernelILi128ELi4EZNS0_15gpu_kernel_implINS0_13BinaryFunctorIN3c104HalfES5_bZZZNS0_22logical_or_kernel_cudaERNS_14TensorIteratorEENKUlvE0_clEvENKUlvE6_clEvEUlS5_S5_E_EEEEvRNS_18TensorIteratorBaseERKT_EUliE_EEviT1_,@function
        .size           _ZN2at6native18elementwise_kernelILi128ELi4EZNS0_15gpu_kernel_implINS0_13BinaryFunctorIN3c104HalfES5_bZZZNS0_22logical_or_kernel_cudaERNS_14TensorIteratorEENKUlvE0_clEvENKUlvE6_clEvEUlS5_S5_E_EEEEvRNS_18TensorIteratorBaseERKT_EUliE_EEviT1_,(.L_x_43924 - _ZN2at6native18elementwise_kernelILi128ELi4EZNS0_15gpu_kernel_implINS0_13BinaryFunctorIN3c104HalfES5_bZZZNS0_22logical_or_kernel_cudaERNS_14TensorIteratorEENKUlvE0_clEvENKUlvE6_clEvEUlS5_S5_E_EEEEvRNS_18TensorIteratorBaseERKT_EUliE_EEviT1_)
        .other          _ZN2at6native18elementwise_kernelILi128ELi4EZNS0_15gpu_kernel_implINS0_13BinaryFunctorIN3c104HalfES5_bZZZNS0_22logical_or_kernel_cudaERNS_14TensorIteratorEENKUlvE0_clEvENKUlvE6_clEvEUlS5_S5_E_EEEEvRNS_18TensorIteratorBaseERKT_EUliE_EEviT1_,@"STO_CUDA_ENTRY STV_DEFAULT"
_ZN2at6native18elementwise_kernelILi128ELi4EZNS0_15gpu_kernel_implINS0_13BinaryFunctorIN3c104HalfES5_bZZZNS0_22logical_or_kernel_cudaERNS_14TensorIteratorEENKUlvE0_clEvENKUlvE6_clEvEUlS5_S5_E_EEEEvRNS_18TensorIteratorBaseERKT_EUliE_EEviT1_:
.text._ZN2at6native18elementwise_kernelILi128ELi4EZNS0_15gpu_kernel_implINS0_13BinaryFunctorIN3c104HalfES5_bZZZNS0_22logical_or_kernel_cudaERNS_14TensorIteratorEENKUlvE0_clEvENKUlvE6_clEvEUlS5_S5_E_EEEEvRNS_18TensorIteratorBaseERKT_EUliE_EEviT1_:
        /* <DEDUP_REMOVED lines=365> */
.L_x_18114:
        /* <DEDUP_REMOVED lines=23> */
.L_x_18118:
[----:B------:R-:W2:Y:S02]  /*1840*/  LDG.E.U8 R2, desc[UR36][R2.64] ;  /* 0x0000002402027981 */ /* 0x000ea4000c1e1100 */
[----:B--2---:R-:W-:-:S04]  /*1850*/  I2FP.F32.U32 R0, R2 ;  /* 0x0000000200007245 */ /* 0x004fc80000201000 */
[----:B------:R-:W-:-:S04]  /*1860*/  F2FP.F16.F32.PACK_AB R0, RZ, R0 ;  /* 0x00000000ff00723e */ /* 0x000fc800000000ff */
[----:B------:R-:W-:Y:S01]  /*1870*/  PRMT R19, R0, 0x7610, R19 ;  /* 0x0000761000137816 */ /* 0x000fe20000000013 */
[----:B------:R-:W-:Y:S06]  /*1880*/  BRA `(.L_x_18120) ;  /* 0x0000000c00bc7947 */ /* 0x000fec0003800000 */
.L_x_18117:
        /* <DEDUP_REMOVED lines=11> */
.L_x_18122:
[----:B------:R-:W2:Y:S02]  /*1940*/  LDG.E R2, desc[UR36][R2.64] ;  /* 0x0000002402027981 */ /* 0x000ea4000c1e1900 */
[----:B--2---:R-:W-:-:S04]  /*1950*/  I2FP.F32.S32 R0, R2 ;  /* 0x0000000200007245 */ /* 0x004fc80000201400 */
[----:B------:R-:W-:-:S04]  /*1960*/  F2FP.F16.F32.PACK_AB R0, RZ, R0 ;  /* 0x00000000ff00723e */ /* 0x000fc800000000ff */
[----:B------:R-:W-:Y:S01]  /*1970*/  PRMT R19, R0, 0x7610, R19 ;  /* 0x0000761000137816 */ /* 0x000fe20000000013 */
[----:B------:R-:W-:Y:S06]  /*1980*/  BRA `(.L_x_18120) ;  /* 0x0000000c007c7947 */ /* 0x000fec0003800000 */
.L_x_18121:
[----:B------:R-:W2:Y:S02]  /*1990*/  LDG.E.U16 R2, desc[UR36][R2.64] ;  /* 0x0000002402027981 */ /* 0x000ea4000c1e1500 */
[----:B--2---:R-:W0:Y:S02]  /*19a0*/  I2F.S16 R0, R2 ;  /* 0x0000000200007306 */ /* 0x004e240000101400 */
[----:B0-----:R-:W-:-:S04]  /*19b0*/  F2FP.F16.F32.PACK_AB R0, RZ, R0 ;  /* 0x00000000ff00723e */ /* 0x001fc800000000ff */
[----:B------:R-:W-:Y:S01]  /*19c0*/  PRMT R19, R0, 0x7610, R19 ;  /* 0x0000761000137816 */ /* 0x000fe20000000013 */
[----:B------:R-:W-:Y:S06]  /*19d0*/  BRA `(.L_x_18120) ;  /* 0x0000000c00687947 */ /* 0x000fec0003800000 */
.L_x_18116:
        /* <DEDUP_REMOVED lines=9> */
.L_x_18124:
[----:B------:R0:W5:Y:S01]  /*1a70*/  LDG.E.U16 R19, desc[UR36][R2.64] ;  /* 0x0000002402137981 */ /* 0x000162000c1e1500 */
[----:B------:R-:W-:Y:S05]  /*1a80*/  BRA `(.L_x_18120) ;  /* 0x0000000c003c7947 */ /* 0x000fea0003800000 */
.L_x_18123:
        /* <DEDUP_REMOVED lines=9> */
.L_x_18126:
[----:B------:R1:W5:Y:S01]  /*1b20*/  LDG.E.U16 R19, desc[UR36][R2.64] ;  /* 0x0000002402137981 */ /* 0x000362000c1e1500 */
[----:B------:R-:W-:Y:S05]  /*1b30*/  BRA `(.L_x_18120) ;  /* 0x0000000c00107947 */ /* 0x000fea0003800000 */
.L_x_18125:
        /* <DEDUP_REMOVED lines=9> */
.L_x_18115:
        /* <DEDUP_REMOVED lines=14> */
.L_x_18129:
        /* <DEDUP_REMOVED lines=9> */
.L_x_18128:
        /* <DEDUP_REMOVED lines=28> */
.L_x_18131:
        /* <DEDUP_REMOVED lines=15> */
.L_x_18130:
[----:B------:R-:W2:Y:S02]  /*1ff0*/  LDG.E.U16 R0, desc[UR36][R2.64] ;  /* 0x0000002402007981 */ /* 0x000ea4000c1e1500 */
[----:B--2---:R-:W-:-:S05]  /*2000*/  IMAD.U32 R0, R0, 0x10000, RZ ;  /* 0x0001000000007824 */ /* 0x004fca00078e00ff */
[----:B------:R-:W-:-:S04]  /*2010*/  F2FP.F16.F32.PACK_AB R0, RZ, R0 ;  /* 0x00000000ff00723e */ /* 0x000fc800000000ff */
[----:B------:R-:W-:Y:S01]  /*2020*/  PRMT R19, R0, 0x7610, R19 ;  /* 0x0000761000137816 */ /* 0x000fe20000000013 */
[----:B------:R-:W-:Y:S06]  /*2030*/  BRA `(.L_x_18120) ;  /* 0x0000000400d07947 */ /* 0x000fec0003800000 */
.L_x_18127:
        /* <DEDUP_REMOVED lines=13> */
.L_x_18134:
        /* <DEDUP_REMOVED lines=21> */
.L_x_18138:
[----:B------:R-:W-:Y:S05]  /*2260*/  BSYNC B1 ;  /* 0x0000000000017941 */ /* 0x000fea0003800000 */
.L_x_18137:
[----:B------:R-:W-:Y:S01]  /*2270*/  LEA R3, R0, 0x3b800000, 0x17 ;  /* 0x3b80000000037811 */ /* 0x000fe200078eb8ff */
[----:B------:R-:W-:-:S05]  /*2280*/  IMAD.SHL.U32 R0, R2, 0x100000, RZ ;  /* 0x0010000002007824 */ /* 0x000fca00078e00ff */
[----:B------:R-:W-:-:S07]  /*2290*/  LOP3.LUT R0, R3, R0, R4, 0xfe, !PT ;  /* 0x0000000003007212 */ /* 0x000fce00078efe04 */
.L_x_18136:
[----:B------:R-:W-:Y:S05]  /*22a0*/  BSYNC B0 ;  /* 0x0000000000007941 */ /* 0x000fea0003800000 */
.L_x_18135:
[----:B------:R-:W-:-:S04]  /*22b0*/  F2FP.F16.F32.PACK_AB R0, RZ, R0 ;  /* 0x00000000ff00723e */ /* 0x000fc800000000ff */
[----:B------:R-:W-:Y:S01]  /*22c0*/  PRMT R19, R0, 0x7610, R19 ;  /* 0x0000761000137816 */ /* 0x000fe20000000013 */
[----:B------:R-:W-:Y:S06]  /*22d0*/  BRA `(.L_x_18120) ;  /* 0x0000000400287947 */ /* 0x000fec0003800000 */
.L_x_18133:
        /* <DEDUP_REMOVED lines=21> */
.L_x_18142:
[----:B------:R-:W-:Y:S05]  /*2430*/  BSYNC B1 ;  /* 0x0000000000017941 */ /* 0x000fea0003800000 */
.L_x_18141:
[----:B------:R-:W-:Y:S01]  /*2440*/  LEA R3, R0, 0x37800000, 0x17 ;  /* 0x3780000000037811 */ /* 0x000fe200078eb8ff */
[----:B------:R-:W-:-:S05]  /*2450*/  IMAD.SHL.U32 R0, R2, 0x200000, RZ ;  /* 0x0020000002007824 */ /* 0x000fca00078e00ff */
[----:B------:R-:W-:-:S07]  /*2460*/  LOP3.LUT R0, R3, R0, R4, 0xfe, !PT ;  /* 0x0000000003007212 */ /* 0x000fce00078efe04 */
.L_x_18140:
[----:B------:R-:W-:Y:S05]  /*2470*/  BSYNC B0 ;  /* 0x0000000000007941 */ /* 0x000fea0003800000 */
.L_x_18139:
[----:B------:R-:W-:-:S04]  /*2480*/  F2FP.F16.F32.PACK_AB R0, RZ, R0 ;  /* 0x00000000ff00723e */ /* 0x000fc800000000ff */
[----:B------:R-:W-:Y:S01]  /*2490*/  PRMT R19, R0, 0x7610, R19 ;  /* 0x0000761000137816 */ /* 0x000fe20000000013 */
[----:B------:R-:W-:Y:S06]  /*24a0*/  BRA `(.L_x_18120) ;  /* 0x0000000000b47947 */ /* 0x000fec0003800000 */
.L_x_18132:
        /* <DEDUP_REMOVED lines=14> */
.L_x_18146:
[----:B------:R-:W-:Y:S05]  /*2590*/  BSYNC B0 ;  /* 0x0000000000007941 */ /* 0x000fea0003800000 */
.L_x_18145:
[----:B------:R-:W-:-:S04]  /*25a0*/  F2FP.F16.F32.PACK_AB R0, RZ, R0 ;  /* 0x00000000ff00723e */ /* 0x000fc800000000ff */
[----:B------:R-:W-:Y:S01]  /*25b0*/  PRMT R19, R0, 0x7610, R19 ;  /* 0x0000761000137816 */ /* 0x000fe20000000013 */
[----:B------:R-:W-:Y:S06]  /*25c0*/  BRA `(.L_x_18120) ;  /* 0x00000000006c7947 */ /* 0x000fec0003800000 */
.L_x_18119:
        /* <DEDUP_REMOVED lines=16> */
.L_x_18147:
[----:B------:R-:W-:Y:S01]  /*26d0*/  PRMT R19, RZ, 0x7610, R19 ;  /* 0x00007610ff137816 */ /* 0x000fe20000000013 */
[----:B------:R-:W-:Y:S06]  /*26e0*/  BRA `(.L_x_18120) ;  /* 0x0000000000247947 */ /* 0x000fec0003800000 */
.L_x_18144:
[----:B------:R-:W2:Y:S02]  /*26f0*/  LDG.E.64 R2, desc[UR36][R2.64] ;  /* 0x0000002402027981 */ /* 0x000ea4000c1e1b00 */
[----:B--2---:R-:W0:Y:S02]  /*2700*/  I2F.U64 R0, R2 ;  /* 0x0000000200007312 */ /* 0x004e240000301000 */
[----:B0-----:R-:W-:-:S04]  /*2710*/  F2FP.F16.F32.PACK_AB R0, RZ, R0 ;  /* 0x00000000ff00723e */ /* 0x001fc800000000ff */
[----:B------:R-:W-:Y:S01]  /*2720*/  PRMT R19, R0, 0x7610, R19 ;  /* 0x0000761000137816 */ /* 0x000fe20000000013 */
[----:B------:R-:W-:Y:S06]  /*2730*/  BRA `(.L_x_18120) ;  /* 0x0000000000107947 */ /* 0x000fec0003800000 */
.L_x_18143:
[----:B------:R-:W2:Y:S02]  /*2740*/  LDG.E R2, desc[UR36][R2.64] ;  /* 0x0000002402027981 */ /* 0x000ea4000c1e1900 */
[----:B--2---:R-:W-:-:S04]  /*2750*/  I2FP.F32.U32 R0, R2 ;  /* 0x0000000200007245 */ /* 0x004fc80000201000 */
[----:B------:R-:W-:-:S04]  /*2760*/  F2FP.F16.F32.PACK_AB R0, RZ, R0 ;  /* 0x00000000ff00723e */ /* 0x000fc800000000ff */
[----:B------:R-:W-:-:S07]  /*2770*/  PRMT R19, R0, 0x7610, R19 ;  /* 0x0000761000137816 */ /* 0x000fce0000000013 */
.L_x_18120:
        /* <DEDUP_REMOVED lines=19> */
.L_x_18151:
[----:B------:R-:W2:Y:S02]  /*28b0*/  LDG.E.U8 R2, desc[UR36][R2.64] ;  /* 0x0000002402027981 */ /* 0x000ea4000c1e1100 */
[----:B--2---:R-:W-:-:S04]  /*28c0*/  I2FP.F32.U32 R0, R2 ;  /* 0x0000000200007245 */ /* 0x004fc80000201000 */
[----:B------:R-:W-:Y:S01]  /*28d0*/  F2FP.F16.F32.PACK_AB R0, RZ, R0 ;  /* 0x00000000ff00723e */ /* 0x000fe200000000ff */
[----:B------:R-:W-:Y:S06]  /*28e0*/  BRA `(.L_x_18153) ;  /* 0x0000000c00887947 */ /* 0x000fec0003800000 */
.L_x_18150:
        /* <DEDUP_REMOVED lines=10> */
.L_x_18155:
[----:B------:R-:W2:Y:S02]  /*2990*/  LDG.E R2, desc[UR36][R2.64] ;  /* 0x0000002402027981 */ /* 0x000ea4000c1e1900 */
[----:B--2---:R-:W-:-:S04]  /*29a0*/  I2FP.F32.S32 R0, R2 ;  /* 0x0000000200007245 */ /* 0x004fc80000201400 */
[----:B------:R-:W-:Y:S01]  /*29b0*/  F2FP.F16.F32.PACK_AB R0, RZ, R0 ;  /* 0x00000000ff00723e */ /* 0x000fe200000000ff */
[----:B------:R-:W-:Y:S06]  /*29c0*/  BRA `(.L_x_18153) ;  /* 0x0000000c00507947 */ /* 0x000fec0003800000 */
.L_x_18154:
[----:B------:R-:W2:Y:S02]  /*29d0*/  LDG.E.U16 R2, desc[UR36][R2.64] ;  /* 0x0000002402027981 */ /* 0x000ea4000c1e1500 */
[----:B--2---:R-:W0:Y:S02]  /*29e0*/  I2F.S16 R0, R2 ;  /* 0x0000000200007306 */ /* 0x004e240000101400 */
[----:B0-----:R-:W-:Y:S01]  /*29f0*/  F2FP.F16.F32.PACK_AB R0, RZ, R0 ;  /* 0x00000000ff00723e */ /* 0x001fe200000000ff */
[----:B------:R-:W-:Y:S06]  /*2a00*/  BRA `(.L_x_18153) ;  /* 0x0000000c00407947 */ /* 0x000fec0003800000 */
.L_x_18149:
        /* <DEDUP_REMOVED lines=9> */
.L_x_18157:
[----:B------:R1:W5:Y:S01]  /*2aa0*/  LDG.E.U16 R0, desc[UR36][R2.64] ;  /* 0x0000002402007981 */ /* 0x000362000c1e1500 */
[----:B------:R-:W-:Y:S05]  /*2ab0*/  BRA `(.L_x_18153) ;  /* 0x0000000c00147947 */ /* 0x000fea0003800000 */
.L_x_18156:
        /* <DEDUP_REMOVED lines=9> */
.L_x_18159:
[----:B------:R0:W5:Y:S01]  /*2b50*/  LDG.E.U16 R0, desc[UR36][R2.64] ;  /* 0x0000002402007981 */ /* 0x000162000c1e1500 */
[----:B------:R-:W-:Y:S05]  /*2b60*/  BRA `(.L_x_18153) ;  /* 0x0000000800e87947 */ /* 0x000fea0003800000 */
.L_x_18158:
        /* <DEDUP_REMOVED lines=8> */
.L_x_18148:
        /* <DEDUP_REMOVED lines=13> */
.L_x_18162:
        /* <DEDUP_REMOVED lines=8> */
.L_x_18161:
        /* <DEDUP_REMOVED lines=28> */
.L_x_18164:
        /* <DEDUP_REMOVED lines=15> */
.L_x_18163:
[----:B------:R-:W2:Y:S02]  /*2ff0*/  LDG.E.U16 R0, desc[UR36][R2.64] ;  /* 0x0000002402007981 */ /* 0x000ea4000c1e1500 */
[----:B--2---:R-:W-:-:S05]  /*3000*/  IMAD.U32 R0, R0, 0x10000, RZ ;  /* 0x0001000000007824 */ /* 0x004fca00078e00ff */
[----:B------:R-:W-:Y:S01]  /*3010*/  F2FP.F16.F32.PACK_AB R0, RZ, R0 ;  /* 0x00000000ff00723e */ /* 0x000fe200000000ff */
[----:B------:R-:W-:Y:S06]  /*3020*/  BRA `(.L_x_18153) ;  /* 0x0000000400b87947 */ /* 0x000fec0003800000 */
.L_x_18160:
        /* <DEDUP_REMOVED lines=12> */
.L_x_18167:
        /* <DEDUP_REMOVED lines=21> */
.L_x_18171:
[----:B------:R-:W-:Y:S05]  /*3240*/  BSYNC B1 ;  /* 0x0000000000017941 */ /* 0x000fea0003800000 */
.L_x_18170:
[----:B------:R-:W-:Y:S01]  /*3250*/  LEA R3, R0, 0x3b800000, 0x17 ;  /* 0x3b80000000037811 */ /* 0x000fe200078eb8ff */
[----:B------:R-:W-:-:S05]  /*3260*/  IMAD.SHL.U32 R0, R2, 0x100000, RZ ;  /* 0x0010000002007824 */ /* 0x000fca00078e00ff */
[----:B------:R-:W-:-:S07]  /*3270*/  LOP3.LUT R0, R3, R0, R4, 0xfe, !PT ;  /* 0x0000000003007212 */ /* 0x000fce00078efe04 */
.L_x_18169:
[----:B------:R-:W-:Y:S05]  /*3280*/  BSYNC B0 ;  /* 0x0000000000007941 */ /* 0x000fea0003800000 */
.L_x_18168:
[----:B------:R-:W-:Y:S01]  /*3290*/  F2FP.F16.F32.PACK_AB R0, RZ, R0 ;  /* 0x00000000ff00723e */ /* 0x000fe200000000ff */
[----:B------:R-:W-:Y:S06]  /*32a0*/  BRA `(.L_x_18153) ;  /* 0x0000000400187947 */ /* 0x000fec0003800000 */
.L_x_18166:
        /* <DEDUP_REMOVED lines=21> */
.L_x_18175:
[----:B------:R-:W-:Y:S05]  /*3400*/  BSYNC B1 ;  /* 0x0000000000017941 */ /* 0x000fea0003800000 */
.L_x_18174:
[----:B------:R-:W-:Y:S01]  /*3410*/  LEA R3, R0, 0x37800000, 0x17 ;  /* 0x3780000000037811 */ /* 0x000fe200078eb8ff */
[----:B------:R-:W-:-:S05]  /*3420*/  IMAD.SHL.U32 R0, R2, 0x200000, RZ ;  /* 0x0020000002007824 */ /* 0x000fca00078e00ff */
[----:B------:R-:W-:-:S07]  /*3430*/  LOP3.LUT R0, R3, R0, R4, 0xfe, !PT ;  /* 0x0000000003007212 */ /* 0x000fce00078efe04 */
.L_x_18173:
[----:B------:R-:W-:Y:S05]  /*3440*/  BSYNC B0 ;  /* 0x0000000000007941 */ /* 0x000fea0003800000 */
.L_x_18172:
[----:B------:R-:W-:Y:S01]  /*3450*/  F2FP.F16.F32.PACK_AB R0, RZ, R0 ;  /* 0x00000000ff00723e */ /* 0x000fe200000000ff */
[----:B------:R-:W-:Y:S06]  /*3460*/  BRA `(.L_x_18153) ;  /* 0x0000000000a87947 */ /* 0x000fec0003800000 */
.L_x_18165:
        /* <DEDUP_REMOVED lines=14> */
.L_x_18179:
[----:B------:R-:W-:Y:S05]  /*3550*/  BSYNC B0 ;  /* 0x0000000000007941 */ /* 0x000fea0003800000 */
.L_x_18178:
[----:B------:R-:W-:Y:S01]  /*3560*/  F2FP.F16.F32.PACK_AB R0, RZ, R0 ;  /* 0x00000000ff00723e */ /* 0x000fe200000000ff */
[----:B------:R-:W-:Y:S06]  /*3570*/  BRA `(.L_x_18153) ;  /* 0x0000000000647947 */ /* 0x000fec0003800000 */
.L_x_18152:
        /* <DEDUP_REMOVED lines=16> */
.L_x_18180:
[----:B------:R-:W-:Y:S01]  /*3680*/  PRMT R0, RZ, 0x7610, R0 ;  /* 0x00007610ff007816 */ /* 0x000fe20000000000 */
[----:B------:R-:W-:Y:S06]  /*3690*/  BRA `(.L_x_18153) ;  /* 0x00000000001c7947 */ /* 0x000fec0003800000 */
.L_x_18177:
[----:B------:R-:W2:Y:S02]  /*36a0*/  LDG.E.64 R2, desc[UR36][R2.64] ;  /* 0x0000002402027981 */ /* 0x000ea4000c1e1b00 */
[----:B--2---:R-:W0:Y:S02]  /*36b0*/  I2F.U64 R0, R2 ;  /* 0x0000000200007312 */ /* 0x004e240000301000 */
[----:B0-----:R-:W-:Y:S01]  /*36c0*/  F2FP.F16.F32.PACK_AB R0, RZ, R0 ;  /* 0x00000000ff00723e */ /* 0x001fe200000000ff */
[----:B------:R-:W-:Y:S06]  /*36d0*/  BRA `(.L_x_18153) ;  /* 0x00000000000c7947 */ /* 0x000fec0003800000 */
.L_x_18176:
[----:B------:R-:W2:Y:S02]  /*36e0*/  LDG.E R2, desc[UR36][R2.64] ;  /* 0x0000002402027981 */ /* 0x000ea4000c1e1900 */
[----:B--2---:R-:W-:-:S04]  /*36f0*/  I2FP.F32.U32 R0, R2 ;  /* 0x0000000200007245 */ /* 0x004fc80000201000 */
[----:B------:R-:W-:-:S07]  /*3700*/  F2FP.F16.F32.PACK_AB R0, RZ, R0 ;  /* 0x00000000ff00723e */ /* 0x000fce00000000ff */
.L_x_18153:
[----:B------:R-:W2:Y:S01]  /*3710*/  LDC.U8 R4, c[0x0][0x491] ;  /* 0x00012440ff047b82 */ /* 0x000ea20000000000 */
[----:B-----5:R-:W-:Y:S02]  /*3720*/  HADD2.F32 R19, -RZ, R19.H0_H0 ;  /* 0x20000013ff137230 */ /* 0x020fe40000004100 */
[----:B01----:R-:W-:-:S03]  /*3730*/  IMAD.MOV.U32 R3, RZ, RZ, 0x1 ;  /* 0x00000001ff037424 */ /* 0x003fc600078e00ff */
[----:B------:R-:W-:-:S13]  /*3740*/  FSETP.NEU.FTZ.AND P0, PT, R19, RZ, PT ;  /* 0x000000ff1300720b */ /* 0x000fda0003f1d000 */
[----:B------:R-:W-:Y:S01]  /*3750*/  @!P0 HADD2.F32 R0, -RZ, R0.H0_H0 ;  /* 0x20000000ff008230 */ /* 0x000fe20000004100 */
[----:B--2---:R-:W-:-:S04]  /*3760*/  PRMT R2, R4, 0x9910, RZ ;  /* 0x0000991004027816 */ /* 0x004fc800000000ff */
        /* <DEDUP_REMOVED lines=15> */
.L_x_18184:
[----:B------:R1:W-:Y:S01]  /*3860*/  STG.E.U8 desc[UR36][R16.64], R3 ;  /* 0x0000000310007986 */ /* 0x0003e2000c101124 */
[----:B------:R-:W-:Y:S05]  /*3870*/  BRA `(.L_x_18186) ;  /* 0x0000000c005c7947 */ /* 0x000fea0003800000 */
.L_x_18183:
        /* <DEDUP_REMOVED lines=10> */
.L_x_18188:
[----:B------:R-:W-:-:S05]  /*3920*/  LOP3.LUT R3, R3, 0xffff, RZ, 0xc0, !PT ;  /* 0x0000ffff03037812 */ /* 0x000fca00078ec0ff */
[----:B------:R3:W-:Y:S01]  /*3930*/  STG.E desc[UR36][R16.64], R3 ;  /* 0x0000000310007986 */ /* 0x0007e2000c101924 */
[----:B------:R-:W-:Y:S05]  /*3940*/  BRA `(.L_x_18186) ;  /* 0x0000000c00287947 */ /* 0x000fea0003800000 */
.L_x_18187:
[----:B------:R2:W-:Y:S01]  /*3950*/  STG.E.U16 desc[UR36][R16.64], R3 ;  /* 0x0000000310007986 */ /* 0x0005e2000c101524 */
[----:B------:R-:W-:Y:S05]  /*3960*/  BRA `(.L_x_18186) ;  /* 0x0000000c00207947 */ /* 0x000fea0003800000 */
.L_x_18182:
        /* <DEDUP_REMOVED lines=9> */
.L_x_18190:
[----:B------:R-:W0:Y:S02]  /*3a00*/  I2F.S16 R0, R3 ;  /* 0x0000000300007306 */ /* 0x000e240000101400 */
[----:B0-----:R-:W-:-:S05]  /*3a10*/  F2FP.F16.F32.PACK_AB R0, RZ, R0 ;  /* 0x00000000ff00723e */ /* 0x001fca00000000ff */
[----:B------:R0:W-:Y:S01]  /*3a20*/  STG.E.U16 desc[UR36][R16.64], R0 ;  /* 0x0000000010007986 */ /* 0x0001e2000c101524 */
[----:B------:R-:W-:Y:S05]  /*3a30*/  BRA `(.L_x_18186) ;  /* 0x0000000800ec7947 */ /* 0x000fea0003800000 */
.L_x_18189:
        /* <DEDUP_REMOVED lines=10> */
.L_x_18192:
[----:B------:R-:W0:Y:S02]  /*3ae0*/  I2F.S16 R3, R3 ;  /* 0x0000000300037306 */ /* 0x000e240000101400 */
[----:B0-----:R-:W-:-:S04]  /*3af0*/  F2FP.F16.F32.PACK_AB R3, RZ, R3 ;  /* 0x00000003ff03723e */ /* 0x001fc800000000ff */
[----:B------:R-:W-:-:S05]  /*3b00*/  PRMT R3, R3, 0x5410, RZ ;  /* 0x0000541003037816 */ /* 0x000fca00000000ff */
[----:B------:R0:W-:Y:S01]  /*3b10*/  STG.E desc[UR36][R16.64], R3 ;  /* 0x0000000310007986 */ /* 0x0001e2000c101924 */
[----:B------:R-:W-:Y:S05]  /*3b20*/  BRA `(.L_x_18186) ;  /* 0x0000000800b07947 */ /* 0x000fea0003800000 */
.L_x_18191:
[----:B------:R-:W0:Y:S02]  /*3b30*/  I2F.F64.S16 R2, R3 ;  /* 0x0000000300027312 */ /* 0x000e240000101c00 */
[----:B0-----:R0:W-:Y:S01]  /*3b40*/  STG.E.64 desc[UR36][R16.64], R2 ;  /* 0x0000000210007986 */ /* 0x0011e2000c101b24 */
[----:B------:R-:W-:Y:S05]  /*3b50*/  BRA `(.L_x_18186) ;  /* 0x0000000800a47947 */ /* 0x000fea0003800000 */
.L_x_18181:
        /* <DEDUP_REMOVED lines=10> */
.L_x_18195:
[----:B------:R-:W0:Y:S01]  /*3c00*/  I2F.F64.S16 R4, R3 ;  /* 0x0000000300047312 */ /* 0x000e220000101c00 */
[----:B------:R-:W-:-:S05]  /*3c10*/  CS2R R6, SRZ ;  /* 0x0000000000067805 */ /* 0x000fca000001ff00 */
[----:B0-----:R0:W-:Y:S01]  /*3c20*/  STG.E.128 desc[UR36][R16.64], R4 ;  /* 0x0000000410007986 */ /* 0x0011e2000c101d24 */
[----:B------:R-:W-:Y:S05]  /*3c30*/  BRA `(.L_x_18186) ;  /* 0x00000008006c7947 */ /* 0x000fea0003800000 */
.L_x_18194:
        /* <DEDUP_REMOVED lines=21> */
.L_x_18199:
[----:B------:R-:W-:Y:S05]  /*3d90*/  BSYNC B0 ;  /* 0x0000000000007941 */ /* 0x000fea0003800000 */
.L_x_18198:
[----:B------:R-:W-:-:S05]  /*3da0*/  LOP3.LUT R5, R0, R5, RZ, 0xfc, !PT ;  /* 0x0000000500057212 */ /* 0x000fca00078efcff */
[----:B------:R0:W-:Y:S01]  /*3db0*/  STG.E.U8 desc[UR36][R16.64], R5 ;  /* 0x0000000510007986 */ /* 0x0001e2000c101124 */
[----:B------:R-:W-:Y:S05]  /*3dc0*/  BRA `(.L_x_18186) ;  /* 0x0000000800087947 */ /* 0x000fea0003800000 */
.L_x_18197:
        /* <DEDUP_REMOVED lines=13> */
.L_x_18201:
[----:B------:R-:W-:Y:S01]  /*3ea0*/  IMAD.MOV.U32 R0, RZ, RZ, 0x7f ;  /* 0x0000007fff007424 */ /* 0x000fe200078e00ff */
[----:B------:R-:W-:-:S04]  /*3eb0*/  ISETP.GT.U32.AND P0, PT, R2, 0x7f800000, PT ;  /* 0x7f8000000200780c */ /* 0x000fc80003f04070 */
[----:B------:R-:W-:-:S09]  /*3ec0*/  SEL R0, R0, 0x7c, P0 ;  /* 0x0000007c00007807 */ /* 0x000fd20000000000 */
.L_x_18202:
[----:B------:R-:W-:Y:S05]  /*3ed0*/  BSYNC B0 ;  /* 0x0000000000007941 */ /* 0x000fea0003800000 */
.L_x_18200:
[----:B------:R-:W-:-:S04]  /*3ee0*/  LOP3.LUT R2, R3, 0x80000000, RZ, 0xc0, !PT ;  /* 0x8000000003027812 */ /* 0x000fc800078ec0ff */
[----:B------:R-:W-:-:S04]  /*3ef0*/  SHF.R.U32.HI R3, RZ, 0x18, R2 ;  /* 0x00000018ff037819 */ /* 0x000fc80000011602 */
[----:B------:R-:W-:-:S05]  /*3f00*/  LOP3.LUT R3, R0, R3, RZ, 0xfc, !PT ;  /* 0x0000000300037212 */ /* 0x000fca00078efcff */
[----:B------:R0:W-:Y:S01]  /*3f10*/  STG.E.U8 desc[UR36][R16.64], R3 ;  /* 0x0000000310007986 */ /* 0x0001e2000c101124 */
[----:B------:R-:W-:Y:S05]  /*3f20*/  BRA `(.L_x_18186) ;  /* 0x0000000400b07947 */ /* 0x000fea0003800000 */
.L_x_18196:
[----:B------:R-:W0:Y:S02]  /*3f30*/  I2F.S16 R0, R3 ;  /* 0x0000000300007306 */ /* 0x000e240000101400 */
[----:B0-----:R-:W-:-:S05]  /*3f40*/  F2FP.BF16.F32.PACK_AB R0, RZ, R0 ;  /* 0x00000000ff00723e */ /* 0x001fca00000010ff */
[----:B------:R0:W-:Y:S01]  /*3f50*/  STG.E.U16 desc[UR36][R16.64], R0 ;  /* 0x0000000010007986 */ /* 0x0001e2000c101524 */
[----:B------:R-:W-:Y:S05]  /*3f60*/  BRA `(.L_x_18186) ;  /* 0x0000000400a07947 */ /* 0x000fea0003800000 */
.L_x_18193:
        /* <DEDUP_REMOVED lines=10> */
.L_x_18205:
        /* <DEDUP_REMOVED lines=17> */
.L_x_18208:
[----:B------:R-:W-:-:S04]  /*4120*/  LOP3.LUT R2, R3, 0x80000000, RZ, 0xc0, !PT ;  /* 0x8000000003027812 */ /* 0x000fc800078ec0ff */
[----:B------:R-:W-:-:S04]  /*4130*/  SHF.R.U32.HI R3, RZ, 0x18, R2 ;  /* 0x00000018ff037819 */ /* 0x000fc80000011602 */
[----:B------:R-:W-:-:S04]  /*4140*/  LOP3.LUT R0, R0, R3, RZ, 0xfc, !PT ;  /* 0x0000000300007212 */ /* 0x000fc800078efcff */
[----:B------:R-:W-:-:S07]  /*4150*/  PRMT R8, R0, 0x7610, R8 ;  /* 0x0000761000087816 */ /* 0x000fce0000000008 */
.L_x_18207:
[----:B------:R-:W-:Y:S05]  /*4160*/  BSYNC B0 ;  /* 0x0000000000007941 */ /* 0x000fea0003800000 */
.L_x_18206:
[----:B------:R0:W-:Y:S01]  /*4170*/  STG.E.U8 desc[UR36][R16.64], R8 ;  /* 0x0000000810007986 */ /* 0x0001e2000c101124 */
[----:B------:R-:W-:Y:S05]  /*4180*/  BRA `(.L_x_18186) ;  /* 0x0000000400187947 */ /* 0x000fea0003800000 */
.L_x_18204:
        /* <DEDUP_REMOVED lines=17> */
.L_x_18211:
[----:B------:R-:W-:-:S04]  /*42a0*/  LOP3.LUT R2, R3, 0x80000000, RZ, 0xc0, !PT ;  /* 0x8000000003027812 */ /* 0x000fc800078ec0ff */
[----:B------:R-:W-:-:S04]  /*42b0*/  SHF.R.U32.HI R3, RZ, 0x18, R2 ;  /* 0x00000018ff037819 */ /* 0x000fc80000011602 */
[----:B------:R-:W-:-:S04]  /*42c0*/  LOP3.LUT R0, R0, R3, RZ, 0xfc, !PT ;  /* 0x0000000300007212 */ /* 0x000fc800078efcff */
[----:B------:R-:W-:-:S07]  /*42d0*/  PRMT R8, R0, 0x7610, R8 ;  /* 0x0000761000087816 */ /* 0x000fce0000000008 */
.L_x_18210:
[----:B------:R-:W-:Y:S05]  /*42e0*/  BSYNC B0 ;  /* 0x0000000000007941 */ /* 0x000fea0003800000 */
.L_x_18209:
[----:B------:R0:W-:Y:S01]  /*42f0*/  STG.E.U8 desc[UR36][R16.64], R8 ;  /* 0x0000000810007986 */ /* 0x0001e2000c101124 */
[----:B------:R-:W-:Y:S05]  /*4300*/  BRA `(.L_x_18186) ;  /* 0x0000000000b87947 */ /* 0x000fea0003800000 */
.L_x_18203:
        /* <DEDUP_REMOVED lines=23> */
.L_x_18185:
        /* <DEDUP_REMOVED lines=16> */
.L_x_18214:
[----:B------:R-:W-:Y:S05]  /*4580*/  BRA `(.L_x_18186) ;  /* 0x0000000000187947 */ /* 0x000fea0003800000 */
.L_x_18213:
[----:B------:R-:W-:Y:S01]  /*4590*/  LOP3.LUT R2, R3, 0xffff, RZ, 0xc0, !PT ;  /* 0x0000ffff03027812 */ /* 0x000fe200078ec0ff */
[----:B------:R-:W-:-:S05]  /*45a0*/  IMAD.MOV.U32 R3, RZ, RZ, RZ ;  /* 0x000000ffff037224 */ /* 0x000fca00078e00ff */
[----:B------:R0:W-:Y:S01]  /*45b0*/  STG.E.64 desc[UR36][R16.64], R2 ;  /* 0x0000000210007986 */ /* 0x0001e2000c101b24 */
[----:B------:R-:W-:Y:S05]  /*45c0*/  BRA `(.L_x_18186) ;  /* 0x0000000000087947 */ /* 0x000fea0003800000 */
.L_x_18212:
[----:B------:R-:W-:-:S05]  /*45d0*/  LOP3.LUT R3, R3, 0xffff, RZ, 0xc0, !PT ;  /* 0x0000ffff03037812 */ /* 0x000fca00078ec0ff */
[----:B------:R0:W-:Y:S02]  /*45e0*/  STG.E desc[UR36][R16.64], R3 ;  /* 0x0000000310007986 */ /* 0x0001e4000c101924 */
.L_x_18186:
[----:B------:R-:W-:-:S04]  /*45f0*/  IMAD R18, R18, 0x200, R23 ;  /* 0x0000020012127824 */ /* 0x000fc800078e0217 */
[----:B------:R-:W-:-:S07]  /*4600*/  VIADD R19, R18, 0x80 ;  /* 0x0000008012137836 */ /* 0x000fce0000000000 */
.L_x_18113:
[----:B------:R-:W-:Y:S05]  /*4610*/  BSYNC B6 ;  /* 0x0000000000067941 */ /* 0x000fea0003800000 */
.L_x_18112:
        /* <DEDUP_REMOVED lines=358> */
.L_x_18217:
        /* <DEDUP_REMOVED lines=23> */
.L_x_18221:
[----:B------:R-:W2:Y:S02]  /*5df0*/  LDG.E.U8 R2, desc[UR36][R2.64] ;  /* 0x0000002402027981 */ /* 0x000ea4000c1e1100 */
[----:B--2---:R-:W-:-:S04]  /*5e00*/  I2FP.F32.U32 R0, R2 ;  /* 0x0000000200007245 */ /* 0x004fc80000201000 */
[----:B------:R-:W-:-:S04]  /*5e10*/  F2FP.F16.F32.PACK_AB R0, RZ, R0 ;  /* 0x00000000ff00723e */ /* 0x000fc800000000ff */
[----:B------:R-:W-:Y:S01]  /*5e20*/  PRMT R22, R0, 0x7610, R22 ;  /* 0x0000761000167816 */ /* 0x000fe20000000016 */
[----:B------:R-:W-:Y:S06]  /*5e30*/  BRA `(.L_x_18223) ;  /* 0x0000000c00bc7947 */ /* 0x000fec0003800000 */
.L_x_18220:
        /* <DEDUP_REMOVED lines=11> */
.L_x_18225:
[----:B------:R-:W2:Y:S02]  /*5ef0*/  LDG.E R2, desc[UR36][R2.64] ;  /* 0x0000002402027981 */ /* 0x000ea4000c1e1900 */
[----:B--2---:R-:W-:-:S04]  /*5f00*/  I2FP.F32.S32 R0, R2 ;  /* 0x0000000200007245 */ /* 0x004fc80000201400 */
[----:B------:R-:W-:-:S04]  /*5f10*/  F2FP.F16.F32.PACK_AB R0, RZ, R0 ;  /* 0x00000000ff00723e */ /* 0x000fc800000000ff */
[----:B------:R-:W-:Y:S01]  /*5f20*/  PRMT R22, R0, 0x7610, R22 ;  /* 0x0000761000167816 */ /* 0x000fe20000000016 */
[----:B------:R-:W-:Y:S06]  /*5f30*/  BRA `(.L_x_18223) ;  /* 0x0000000c007c7947 */ /* 0x000fec0003800000 */
.L_x_18224:
[----:B------:R-:W2:Y:S02]  /*5f40*/  LDG.E.U16 R2, desc[UR36][R2.64] ;  /* 0x0000002402027981 */ /* 0x000ea4000c1e1500 */
[----:B--2---:R-:W0:Y:S02]  /*5f50*/  I2F.S16 R0, R2 ;  /* 0x0000000200007306 */ /* 0x004e240000101400 */
[----:B0-----:R-:W-:-:S04]  /*5f60*/  F2FP.F16.F32.PACK_AB R0, RZ, R0 ;  /* 0x00000000ff00723e */ /* 0x001fc800000000ff */
[----:B------:R-:W-:Y:S01]  /*5f70*/  PRMT R22, R0, 0x7610, R22 ;  /* 0x0000761000167816 */ /* 0x000fe20000000016 */
[----:B------:R-:W-:Y:S06]  /*5f80*/  BRA `(.L_x_18223) ;  /* 0x0000000c00687947 */ /* 0x000fec0003800000 */
.L_x_18219:
        /* <DEDUP_REMOVED lines=9> */
.L_x_18227:
[----:B------:R1:W5:Y:S01]  /*6020*/  LDG.E.U16 R22, desc[UR36][R2.64] ;  /* 0x0000002402167981 */ /* 0x000362000c1e1500 */
[----:B------:R-:W-:Y:S05]  /*6030*/  BRA `(.L_x_18223) ;  /* 0x0000000c003c7947 */ /* 0x000fea0003800000 */
.L_x_18226:
        /* <DEDUP_REMOVED lines=9> */
.L_x_18229:
[----:B------:R0:W5:Y:S01]  /*60d0*/  LDG.E.U16 R22, desc[UR36][R2.64] ;  /* 0x0000002402167981 */ /* 0x000162000c1e1500 */
[----:B------:R-:W-:Y:S05]  /*60e0*/  BRA `(.L_x_18223) ;  /* 0x0000000c00107947 */ /* 0x000fea0003800000 */
.L_x_18228:
        /* <DEDUP_REMOVED lines=9> */
.L_x_18218:
        /* <DEDUP_REMOVED lines=14> */
.L_x_18232:
        /* <DEDUP_REMOVED lines=9> */
.L_x_18231:
        /* <DEDUP_REMOVED lines=28> */
.L_x_18234:
        /* <DEDUP_REMOVED lines=15> */
.L_x_18233:
[----:B------:R-:W2:Y:S02]  /*65a0*/  LDG.E.U16 R0, desc[UR36][R2.64] ;  /* 0x0000002402007981 */ /* 0x000ea4000c1e1500 */
[----:B--2---:R-:W-:-:S05]  /*65b0*/  IMAD.U32 R0, R0, 0x10000, RZ ;  /* 0x0001000000007824 */ /* 0x004fca00078e00ff */
[----:B------:R-:W-:-:S04]  /*65c0*/  F2FP.F16.F32.PACK_AB R0, RZ, R0 ;  /* 0x00000000ff00723e */ /* 0x000fc800000000ff */
[----:B------:R-:W-:Y:S01]  /*65d0*/  PRMT R22, R0, 0x7610, R22 ;  /* 0x0000761000167816 */ /* 0x000fe20000000016 */
[----:B------:R-:W-:Y:S06]  /*65e0*/  BRA `(.L_x_18223) ;  /* 0x0000000400d07947 */ /* 0x000fec0003800000 */
.L_x_18230:
        /* <DEDUP_REMOVED lines=13> */
.L_x_18237:
        /* <DEDUP_REMOVED lines=21> */
.L_x_18241:
[----:B------:R-:W-:Y:S05]  /*6810*/  BSYNC B1 ;  /* 0x0000000000017941 */ /* 0x000fea0003800000 */
.L_x_18240:
[----:B------:R-:W-:Y:S01]  /*6820*/  LEA R3, R0, 0x3b800000, 0x17 ;  /* 0x3b80000000037811 */ /* 0x000fe200078eb8ff */
[----:B------:R-:W-:-:S05]  /*6830*/  IMAD.SHL.U32 R0, R2, 0x100000, RZ ;  /* 0x0010000002007824 */ /* 0x000fca00078e00ff */
[----:B------:R-:W-:-:S07]  /*6840*/  LOP3.LUT R0, R3, R0, R4, 0xfe, !PT ;  /* 0x0000000003007212 */ /* 0x000fce00078efe04 */
.L_x_18239:
[----:B------:R-:W-:Y:S05]  /*6850*/  BSYNC B0 ;  /* 0x0000000000007941 */ /* 0x000fea0003800000 */
.L_x_18238:
[----:B------:R-:W-:-:S04]  /*6860*/  F2FP.F16.F32.PACK_AB R0, RZ, R0 ;  /* 0x00000000ff00723e */ /* 0x000fc800000000ff */
[----:B------:R-:W-:Y:S01]  /*6870*/  PRMT R22, R0, 0x7610, R22 ;  /* 0x0000761000167816 */ /* 0x000fe20000000016 */
[----:B------:R-:W-:Y:S06]  /*6880*/  BRA `(.L_x_18223) ;  /* 0x0000000400287947 */ /* 0x000fec0003800000 */
.L_x_18236:
        /* <DEDUP_REMOVED lines=21> */
.L_x_18245:
[----:B------:R-:W-:Y:S05]  /*69e0*/  BSYNC B1 ;  /* 0x0000000000017941 */ /* 0x000fea0003800000 */
.L_x_18244:
[----:B------:R-:W-:Y:S01]  /*69f0*/  LEA R3, R0, 0x37800000, 0x17 ;  /* 0x3780000000037811 */ /* 0x000fe200078eb8ff */
[----:B------:R-:W-:-:S05]  /*6a00*/  IMAD.SHL.U32 R0, R2, 0x200000, RZ ;  /* 0x0020000002007824 */ /* 0x000fca00078e00ff */
[----:B------:R-:W-:-:S07]  /*6a10*/  LOP3.LUT R0, R3, R0, R4, 0xfe, !PT ;  /* 0x0000000003007212 */ /* 0x000fce00078efe04 */
.L_x_18243:
[----:B------:R-:W-:Y:S05]  /*6a20*/  BSYNC B0 ;  /* 0x0000000000007941 */ /* 0x000fea0003800000 */
.L_x_18242:
[----:B------:R-:W-:-:S04]  /*6a30*/  F2FP.F16.F32.PACK_AB R0, RZ, R0 ;  /* 0x00000000ff00723e */ /* 0x000fc800000000ff */
[----:B------:R-:W-:Y:S01]  /*6a40*/  PRMT R22, R0, 0x7610, R22 ;  /* 0x0000761000167816 */ /* 0x000fe20000000016 */
[----:B------:R-:W-:Y:S06]  /*6a50*/  BRA `(.L_x_18223) ;  /* 0x0000000000b47947 */ /* 0x000fec0003800000 */
.L_x_18235:
        /* <DEDUP_REMOVED lines=14> */
.L_x_18249:
[----:B------:R-:W-:Y:S05]  /*6b40*/  BSYNC B0 ;  /* 0x0000000000007941 */ /* 0x000fea0003800000 */
.L_x_18248:
[----:B------:R-:W-:-:S04]  /*6b50*/  F2FP.F16.F32.PACK_AB R0, RZ, R0 ;  /* 0x00000000ff00723e */ /* 0x000fc800000000ff */
[----:B------:R-:W-:Y:S01]  /*6b60*/  PRMT R22, R0, 0x7610, R22 ;  /* 0x0000761000167816 */ /* 0x000fe20000000016 */
[----:B------:R-:W-:Y:S06]  /*6b70*/  BRA `(.L_x_18223) ;  /* 0x00000000006c7947 */ /* 0x000fec0003800000 */
.L_x_18222:
        /* <DEDUP_REMOVED lines=16> */
.L_x_18250:
[----:B------:R-:W-:Y:S01]  /*6c80*/  PRMT R22, RZ, 0x7610, R22 ;  /* 0x00007610ff167816 */ /* 0x000fe20000000016 */
[----:B------:R-:W-:Y:S06]  /*6c90*/  BRA `(.L_x_18223) ;  /* 0x0000000000247947 */ /* 0x000fec0003800000 */
.L_x_18247:
[----:B------:R-:W2:Y:S02]  /*6ca0*/  LDG.E.64 R2, desc[UR36][R2.64] ;  /* 0x0000002402027981 */ /* 0x000ea4000c1e1b00 */
[----:B--2---:R-:W0:Y:S02]  /*6cb0*/  I2F.U64 R0, R2 ;  /* 0x0000000200007312 */ /* 0x004e240000301000 */
[----:B0-----:R-:W-:-:S04]  /*6cc0*/  F2FP.F16.F32.PACK_AB R0, RZ, R0 ;  /* 0x00000000ff00723e */ /* 0x001fc800000000ff */
[----:B------:R-:W-:Y:S01]  /*6cd0*/  PRMT R22, R0, 0x7610, R22 ;  /* 0x0000761000167816 */ /* 0x000fe20000000016 */
[----:B------:R-:W-:Y:S06]  /*6ce0*/  BRA `(.L_x_18223) ;  /* 0x0000000000107947 */ /* 0x000fec0003800000 */
.L_x_18246:
[----:B------:R-:W2:Y:S02]  /*6cf0*/  LDG.E R2, desc[UR36][R2.64] ;  /* 0x0000002402027981 */ /* 0x000ea4000c1e1900 */
[----:B--2---:R-:W-:-:S04]  /*6d00*/  I2FP.F32.U32 R0, R2 ;  /* 0x0000000200007245 */ /* 0x004fc80000201000 */
[----:B------:R-:W-:-:S04]  /*6d10*/  F2FP.F16.F32.PACK_AB R0, RZ, R0 ;  /* 0x00000000ff00723e */ /* 0x000fc800000000ff */
[----:B------:R-:W-:-:S07]  /*6d20*/  PRMT R22, R0, 0x7610, R22 ;  /* 0x0000761000167816 */ /* 0x000fce0000000016 */
.L_x_18223:
        /* <DEDUP_REMOVED lines=19> */
.L_x_18254:
[----:B------:R-:W2:Y:S02]  /*6e60*/  LDG.E.U8 R2, desc[UR36][R2.64] ;  /* 0x0000002402027981 */ /* 0x000ea4000c1e1100 */
[----:B--2---:R-:W-:-:S04]  /*6e70*/  I2FP.F32.U32 R0, R2 ;  /* 0x0000000200007245 */ /* 0x004fc80000201000 */
[----:B------:R-:W-:Y:S01]  /*6e80*/  F2FP.F16.F32.PACK_AB R0, RZ, R0 ;  /* 0x00000000ff00723e */ /* 0x000fe200000000ff */
[----:B------:R-:W-:Y:S06]  /*6e90*/  BRA `(.L_x_18256) ;  /* 0x0000000c00887947 */ /* 0x000fec0003800000 */
.L_x_18253:
        /* <DEDUP_REMOVED lines=10> */
.L_x_18258:
[----:B------:R-:W2:Y:S02]  /*6f40*/  LDG.E R2, desc[UR36][R2.64] ;  /* 0x0000002402027981 */ /* 0x000ea4000c1e1900 */
[----:B--2---:R-:W-:-:S04]  /*6f50*/  I2FP.F32.S32 R0, R2 ;  /* 0x0000000200007245 */ /* 0x004fc80000201400 */
[----:B------:R-:W-:Y:S01]  /*6f60*/  F2FP.F16.F32.PACK_AB R0, RZ, R0 ;  /* 0x00000000ff00723e */ /* 0x000fe200000000ff */
[----:B------:R-:W-:Y:S06]  /*6f70*/  BRA `(.L_x_18256) ;  /* 0x0000000c00507947 */ /* 0x000fec0003800000 */
.L_x_18257:
[----:B------:R-:W2:Y:S02]  /*6f80*/  LDG.E.U16 R2, desc[UR36][R2.64] ;  /* 0x0000002402027981 */ /* 0x000ea4000c1e1500 */
[----:B--2---:R-:W0:Y:S02]  /*6f90*/  I2F.S16 R0, R2 ;  /* 0x0000000200007306 */ /* 0x004e240000101400 */
[----:B0-----:R-:W-:Y:S01]  /*6fa0*/  F2FP.F16.F32.PACK_AB R0, RZ, R0 ;  /* 0x00000000ff00723e */ /* 0x001fe200000000ff */
[----:B------:R-:W-:Y:S06]  /*6fb0*/  BRA `(.L_x_18256) ;  /* 0x0000000c00407947 */ /* 0x000fec0003800000 */
.L_x_18252:
        /* <DEDUP_REMOVED lines=9> */
.L_x_18260:
[----:B------:R1:W5:Y:S01]  /*7050*/  LDG.E.U16 R0, desc[UR36][R2.64] ;  /* 0x0000002402007981 */ /* 0x000362000c1e1500 */
[----:B------:R-:W-:Y:S05]  /*7060*/  BRA `(.L_x_18256) ;  /* 0x0000000c00147947 */ /* 0x000fea0003800000 */
.L_x_18259:
        /* <DEDUP_REMOVED lines=9> */
.L_x_18262:
[----:B------:R0:W5:Y:S01]  /*7100*/  LDG.E.U16 R0, desc[UR36][R2.64] ;  /* 0x0000002402007981 */ /* 0x000162000c1e1500 */
[----:B------:R-:W-:Y:S05]  /*7110*/  BRA `(.L_x_18256) ;  /* 0x0000000800e87947 */ /* 0x000fea0003800000 */
.L_x_18261:
        /* <DEDUP_REMOVED lines=8> */
.L_x_18251:
        /* <DEDUP_REMOVED lines=13> */
.L_x_18265:
        /* <DEDUP_REMOVED lines=8> */
.L_x_18264:
        /* <DEDUP_REMOVED lines=28> */
.L_x_18267:
        /* <DEDUP_REMOVED lines=15> */
.L_x_18266:
[----:B------:R-:W2:Y:S02]  /*75a0*/  LDG.E.U16 R0, desc[UR36][R2.64] ;  /* 0x0000002402007981 */ /* 0x000ea4000c1e1500 */
[----:B--2---:R-:W-:-:S05]  /*75b0*/  IMAD.U32 R0, R0, 0x10000, RZ ;  /* 0x0001000000007824 */ /* 0x004fca00078e00ff */
[----:B------:R-:W-:Y:S01]  /*75c0*/  F2FP.F16.F32.PACK_AB R0, RZ, R0 ;  /* 0x00000000ff00723e */ /* 0x000fe200000000ff */
[----:B------:R-:W-:Y:S06]  /*75d0*/  BRA `(.L_x_18256) ;  /* 0x0000000400b87947 */ /* 0x000fec0003800000 */
.L_x_18263:
        /* <DEDUP_REMOVED lines=12> */
.L_x_18270:
        /* <DEDUP_REMOVED lines=21> */
.L_x_18274:
[----:B------:R-:W-:Y:S05]  /*77f0*/  BSYNC B1 ;  /* 0x0000000000017941 */ /* 0x000fea0003800000 */
.L_x_18273:
[----:B------:R-:W-:Y:S01]  /*7800*/  LEA R3, R0, 0x3b800000, 0x17 ;  /* 0x3b80000000037811 */ /* 0x000fe200078eb8ff */
[----:B------:R-:W-:-:S05]  /*7810*/  IMAD.SHL.U32 R0, R2, 0x100000, RZ ;  /* 0x0010000002007824 */ /* 0x000fca00078e00ff */
[----:B------:R-:W-:-:S07]  /*7820*/  LOP3.LUT R0, R3, R0, R4, 0xfe, !PT ;  /* 0x0000000003007212 */ /* 0x000fce00078efe04 */
.L_x_18272:
[----:B------:R-:W-:Y:S05]  /*7830*/  BSYNC B0 ;  /* 0x0000000000007941 */ /* 0x000fea0003800000 */
.L_x_18271:
[----:B------:R-:W-:Y:S01]  /*7840*/  F2FP.F16.F32.PACK_AB R0, RZ, R0 ;  /* 0x00000000ff00723e */ /* 0x000fe200000000ff */
[----:B------:R-:W-:Y:S06]  /*7850*/  BRA `(.L_x_18256) ;  /* 0x0000000400187947 */ /* 0x000fec0003800000 */
.L_x_18269:
        /* <DEDUP_REMOVED lines=21> */
.L_x_18278:
[----:B------:R-:W-:Y:S05]  /*79b0*/  BSYNC B1 ;  /* 0x0000000000017941 */ /* 0x000fea0003800000 */
.L_x_18277:
[----:B------:R-:W-:Y:S01]  /*79c0*/  LEA R3, R0, 0x37800000, 0x17 ;  /* 0x3780000000037811 */ /* 0x000fe200078eb8ff */
[----:B------:R-:W-:-:S05]  /*79d0*/  IMAD.SHL.U32 R0, R2, 0x200000, RZ ;  /* 0x0020000002007824 */ /* 0x000fca00078e00ff */
[----:B------:R-:W-:-:S07]  /*79e0*/  LOP3.LUT R0, R3, R0, R4, 0xfe, !PT ;  /* 0x0000000003007212 */ /* 0x000fce00078efe04 */
.L_x_18276:
[----:B------:R-:W-:Y:S05]  /*79f0*/  BSYNC B0 ;  /* 0x0000000000007941 */ /* 0x000fea0003800000 */
.L_x_18275:
[----:B------:R-:W-:Y:S01]  /*7a00*/  F2FP.F16.F32.PACK_AB R0, RZ, R0 ;  /* 0x00000000ff00723e */ /* 0x000fe200000000ff */
[----:B------:R-:W-:Y:S06]  /*7a10*/  BRA `(.L_x_18256) ;  /* 0x0000000000a87947 */ /* 0x000fec0003800000 */
.L_x_18268:
        /* <DEDUP_REMOVED lines=14> */
.L_x_18282:
[----:B------:R-:W-:Y:S05]  /*7b00*/  BSYNC B0 ;  /* 0x0000000000007941 */ /* 0x000fea0003800000 */
.L_x_18281:
[----:B------:R-:W-:Y:S01]  /*7b10*/  F2FP.F16.F32.PACK_AB R0, RZ, R0 ;  /* 0x00000000ff00723e */ /* 0x000fe200000000ff */
[----:B------:R-:W-:Y:S06]  /*7b20*/  BRA `(.L_x_18256) ;  /* 0x0000000000647947 */ /* 0x000fec0003800000 */
.L_x_18255:
        /* <DEDUP_REMOVED lines=16> */
.L_x_18283:
[----:B------:R-:W-:Y:S01]  /*7c30*/  PRMT R0, RZ, 0x7610, R0 ;  /* 0x00007610ff007816 */ /* 0x000fe20000000000 */
[----:B------:R-:W-:Y:S06]  /*7c40*/  BRA `(.L_x_18256) ;  /* 0x00000000001c7947 */ /* 0x000fec0003800000 */
.L_x_18280:
[----:B------:R-:W2:Y:S02]  /*7c50*/  LDG.E.64 R2, desc[UR36][R2.64] ;  /* 0x0000002402027981 */ /* 0x000ea4000c1e1b00 */
[----:B--2---:R-:W0:Y:S02]  /*7c60*/  I2F.U64 R0, R2 ;  /* 0x0000000200007312 */ /* 0x004e240000301000 */
[----:B0-----:R-:W-:Y:S01]  /*7c70*/  F2FP.F16.F32.PACK_AB R0, RZ, R0 ;  /* 0x00000000ff00723e */ /* 0x001fe200000000ff */
[----:B------:R-:W-:Y:S06]  /*7c80*/  BRA `(.L_x_18256) ;  /* 0x00000000000c7947 */ /* 0x000fec0003800000 */
.L_x_18279:
[----:B------:R-:W2:Y:S02]  /*7c90*/  LDG.E R2, desc[UR36][R2.64] ;  /* 0x0000002402027981 */ /* 0x000ea4000c1e1900 */
[----:B--2---:R-:W-:-:S04]  /*7ca0*/  I2FP.F32.U32 R0, R2 ;  /* 0x0000000200007245 */ /* 0x004fc80000201000 */
[----:B------:R-:W-:-:S07]  /*7cb0*/  F2FP.F16.F32.PACK_AB R0, RZ, R0 ;  /* 0x00000000ff00723e */ /* 0x000fce00000000ff */
.L_x_18256:
        /* <DEDUP_REMOVED lines=21> */
.L_x_18287:
[----:B------:R0:W-:Y:S01]  /*7e10*/  STG.E.U8 desc[UR36][R16.64], R3 ;  /* 0x0000000310007986 */ /* 0x0001e2000c101124 */
[----:B------:R-:W-:Y:S05]  /*7e20*/  BRA `(.L_x_18289) ;  /* 0x0000000c005c7947 */ /* 0x000fea0003800000 */
.L_x_18286:
        /* <DEDUP_REMOVED lines=10> */
.L_x_18291:
[----:B------:R-:W-:-:S05]  /*7ed0*/  LOP3.LUT R3, R3, 0xffff, RZ, 0xc0, !PT ;  /* 0x0000ffff03037812 */ /* 0x000fca00078ec0ff */
[----:B------:R3:W-:Y:S01]  /*7ee0*/  STG.E desc[UR36][R16.64], R3 ;  /* 0x0000000310007986 */ /* 0x0007e2000c101924 */
[----:B------:R-:W-:Y:S05]  /*7ef0*/  BRA `(.L_x_18289) ;  /* 0x0000000c00287947 */ /* 0x000fea0003800000 */
.L_x_18290:
[----:B------:R2:W-:Y:S01]  /*7f00*/  STG.E.U16 desc[UR36][R16.64], R3 ;  /* 0x0000000310007986 */ /* 0x0005e2000c101524 */
[----:B------:R-:W-:Y:S05]  /*7f10*/  BRA `(.L_x_18289) ;  /* 0x0000000c00207947 */ /* 0x000fea0003800000 */
.L_x_18285:
        /* <DEDUP_REMOVED lines=9> */
.L_x_18293:
[----:B------:R-:W0:Y:S02]  /*7fb0*/  I2F.S16 R0, R3 ;  /* 0x0000000300007306 */ /* 0x000e240000101400 */
[----:B0-----:R-:W-:-:S05]  /*7fc0*/  F2FP.F16.F32.PACK_AB R0, RZ, R0 ;  /* 0x00000000ff00723e */ /* 0x001fca00000000ff */
[----:B------:R0:W-:Y:S01]  /*7fd0*/  STG.E.U16 desc[UR36][R16.64], R0 ;  /* 0x0000000010007986 */ /* 0x0001e2000c101524 */
[----:B------:R-:W-:Y:S05]  /*7fe0*/  BRA `(.L_x_18289) ;  /* 0x0000000800ec7947 */ /* 0x000fea0003800000 */
.L_x_18292:
        /* <DEDUP_REMOVED lines=10> */
.L_x_18295:
[----:B------:R-:W0:Y:S02]  /*8090*/  I2F.S16 R3, R3 ;  /* 0x0000000300037306 */ /* 0x000e240000101400 */
[----:B0-----:R-:W-:-:S04]  /*80a0*/  F2FP.F16.F32.PACK_AB R3, RZ, R3 ;  /* 0x00000003ff03723e */ /* 0x001fc800000000ff */
[----:B------:R-:W-:-:S05]  /*80b0*/  PRMT R3, R3, 0x5410, RZ ;  /* 0x0000541003037816 */ /* 0x000fca00000000ff */
[----:B------:R0:W-:Y:S01]  /*80c0*/  STG.E desc[UR36][R16.64], R3 ;  /* 0x0000000310007986 */ /* 0x0001e2000c101924 */
[----:B------:R-:W-:Y:S05]  /*80d0*/  BRA `(.L_x_18289) ;  /* 0x0000000800b07947 */ /* 0x000fea0003800000 */
.L_x_18294:
[----:B------:R-:W0:Y:S02]  /*80e0*/  I2F.F64.S16 R2, R3 ;  /* 0x0000000300027312 */ /* 0x000e240000101c00 */
[----:B0-----:R0:W-:Y:S01]  /*80f0*/  STG.E.64 desc[UR36][R16.64], R2 ;  /* 0x0000000210007986 */ /* 0x0011e2000c101b24 */
[----:B------:R-:W-:Y:S05]  /*8100*/  BRA `(.L_x_18289) ;  /* 0x0000000800a47947 */ /* 0x000fea0003800000 */
.L_x_18284:
        /* <DEDUP_REMOVED lines=10> */
.L_x_18298:
[----:B------:R-:W0:Y:S01]  /*81b0*/  I2F.F64.S16 R4, R3 ;  /* 0x0000000300047312 */ /* 0x000e220000101c00 */
[----:B------:R-:W-:-:S05]  /*81c0*/  CS2R R6, SRZ ;  /* 0x0000000000067805 */ /* 0x000fca000001ff00 */
[----:B0-----:R0:W-:Y:S01]  /*81d0*/  STG.E.128 desc[UR36][R16.64], R4 ;  /* 0x0000000410007986 */ /* 0x0011e2000c101d24 */
[----:B------:R-:W-:Y:S05]  /*81e0*/  BRA `(.L_x_18289) ;  /* 0x00000008006c7947 */ /* 0x000fea0003800000 */
.L_x_18297:
        /* <DEDUP_REMOVED lines=21> */
.L_x_18302:
[----:B------:R-:W-:Y:S05]  /*8340*/  BSYNC B0 ;  /* 0x0000000000007941 */ /* 0x000fea0003800000 */
.L_x_18301:
[----:B------:R-:W-:-:S05]  /*8350*/  LOP3.LUT R5, R0, R5, RZ, 0xfc, !PT ;  /* 0x0000000500057212 */ /* 0x000fca00078efcff */
[----:B------:R0:W-:Y:S01]  /*8360*/  STG.E.U8 desc[UR36][R16.64], R5 ;  /* 0x0000000510007986 */ /* 0x0001e2000c101124 */
[----:B------:R-:W-:Y:S05]  /*8370*/  BRA `(.L_x_18289) ;  /* 0x0000000800087947 */ /* 0x000fea0003800000 */
.L_x_18300:
        /* <DEDUP_REMOVED lines=13> */
.L_x_18304:
[----:B------:R-:W-:Y:S01]  /*8450*/  IMAD.MOV.U32 R0, RZ, RZ, 0x7f ;  /* 0x0000007fff007424 */ /* 0x000fe200078e00ff */
[----:B------:R-:W-:-:S04]  /*8460*/  ISETP.GT.U32.AND P0, PT, R2, 0x7f800000, PT ;  /* 0x7f8000000200780c */ /* 0x000fc80003f04070 */
[----:B------:R-:W-:-:S09]  /*8470*/  SEL R0, R0, 0x7c, P0 ;  /* 0x0000007c00007807 */ /* 0x000fd20000000000 */
.L_x_18305:
[----:B------:R-:W-:Y:S05]  /*8480*/  BSYNC B0 ;  /* 0x0000000000007941 */ /* 0x000fea0003800000 */
.L_x_18303:
[----:B------:R-:W-:-:S04]  /*8490*/  LOP3.LUT R2, R3, 0x80000000, RZ, 0xc0, !PT ;  /* 0x8000000003027812 */ /* 0x000fc800078ec0ff */
[----:B------:R-:W-:-:S04]  /*84a0*/  SHF.R.U32.HI R3, RZ, 0x18, R2 ;  /* 0x00000018ff037819 */ /* 0x000fc80000011602 */
[----:B------:R-:W-:-:S05]  /*84b0*/  LOP3.LUT R3, R0, R3, RZ, 0xfc, !PT ;  /* 0x0000000300037212 */ /* 0x000fca00078efcff */
[----:B------:R0:W-:Y:S01]  /*84c0*/  STG.E.U8 desc[UR36][R16.64], R3 ;  /* 0x0000000310007986 */ /* 0x0001e2000c101124 */
[----:B------:R-:W-:Y:S05]  /*84d0*/  BRA `(.L_x_18289) ;  /* 0x0000000400b07947 */ /* 0x000fea0003800000 */
.L_x_18299:
[----:B------:R-:W0:Y:S02]  /*84e0*/  I2F.S16 R0, R3 ;  /* 0x0000000300007306 */ /* 0x000e240000101400 */
[----:B0-----:R-:W-:-:S05]  /*84f0*/  F2FP.BF16.F32.PACK_AB R0, RZ, R0 ;  /* 0x00000000ff00723e */ /* 0x001fca00000010ff */
[----:B------:R0:W-:Y:S01]  /*8500*/  STG.E.U16 desc[UR36][R16.64], R0 ;  /* 0x0000000010007986 */ /* 0x0001e2000c101524 */
[----:B------:R-:W-:Y:S05]  /*8510*/  BRA `(.L_x_18289) ;  /* 0x0000000400a07947 */ /* 0x000fea0003800000 */
.L_x_18296:
        /* <DEDUP_REMOVED lines=10> */
.L_x_18308:
        /* <DEDUP_REMOVED lines=17> */
.L_x_18311:
[----:B------:R-:W-:-:S04]  /*86d0*/  LOP3.LUT R2, R3, 0x80000000, RZ, 0xc0, !PT ;  /* 0x8000000003027812 */ /* 0x000fc800078ec0ff */
[----:B------:R-:W-:-:S04]  /*86e0*/  SHF.R.U32.HI R3, RZ, 0x18, R2 ;  /* 0x00000018ff037819 */ /* 0x000fc80000011602 */
[----:B------:R-:W-:-:S04]  /*86f0*/  LOP3.LUT R0, R0, R3, RZ, 0xfc, !PT ;  /* 0x0000000300007212 */ /* 0x000fc800078efcff */
[----:B------:R-:W-:-:S07]  /*8700*/  PRMT R8, R0, 0x7610, R8 ;  /* 0x0000761000087816 */ /* 0x000fce0000000008 */
.L_x_18310:
[----:B------:R-:W-:Y:S05]  /*8710*/  BSYNC B0 ;  /* 0x0000000000007941 */ /* 0x000fea0003800000 */
.L_x_18309:
[----:B------:R0:W-:Y:S01]  /*8720*/  STG.E.U8 desc[UR36][R16.64], R8 ;  /* 0x0000000810007986 */ /* 0x0001e2000c101124 */
[----:B------:R-:W-:Y:S05]  /*8730*/  BRA `(.L_x_18289) ;  /* 0x0000000400187947 */ /* 0x000fea0003800000 */
.L_x_18307:
        /* <DEDUP_REMOVED lines=17> */
.L_x_18314:
[----:B------:R-:W-:-:S04]  /*8850*/  LOP3.LUT R2, R3, 0x80000000, RZ, 0xc0, !PT ;  /* 0x8000000003027812 */ /* 0x000fc800078ec0ff */
[----:B------:R-:W-:-:S04]  /*8860*/  SHF.R.U32.HI R3, RZ, 0x18, R2 ;  /* 0x00000018ff037819 */ /* 0x000fc80000011602 */
[----:B------:R-:W-:-:S04]  /*8870*/  LOP3.LUT R0, R0, R3, RZ, 0xfc, !PT ;  /* 0x0000000300007212 */ /* 0x000fc800078efcff */
[----:B------:R-:W-:-:S07]  /*8880*/  PRMT R8, R0, 0x7610, R8 ;  /* 0x0000761000087816 */ /* 0x000fce0000000008 */
.L_x_18313:
[----:B------:R-:W-:Y:S05]  /*8890*/  BSYNC B0 ;  /* 0x0000000000007941 */ /* 0x000fea0003800000 */
.L_x_18312:
[----:B------:R0:W-:Y:S01]  /*88a0*/  STG.E.U8 desc[UR36][R16.64], R8 ;  /* 0x0000000810007986 */ /* 0x0001e2000c101124 */
[----:B------:R-:W-:Y:S05]  /*88b0*/  BRA `(.L_x_18289) ;  /* 0x0000000000b87947 */ /* 0x000fea0003800000 */
.L_x_18306:
        /* <DEDUP_REMOVED lines=23> */
.L_x_18288:
        /* <DEDUP_REMOVED lines=16> */
.L_x_18317:
[----:B------:R-:W-:Y:S05]  /*8b30*/  BRA `(.L_x_18289) ;  /* 0x0000000000187947 */ /* 0x000fea0003800000 */
.L_x_18316:
[----:B------:R-:W-:Y:S01]  /*8b40*/  LOP3.LUT R2, R3, 0xffff, RZ, 0xc0, !PT ;  /* 0x0000ffff03027812 */ /* 0x000fe200078ec0ff */
[----:B------:R-:W-:-:S05]  /*8b50*/  IMAD.MOV.U32 R3, RZ, RZ, RZ ;  /* 0x000000ffff037224 */ /* 0x000fca00078e00ff */
[----:B------:R0:W-:Y:S01]  /*8b60*/  STG.E.64 desc[UR36][R16.64], R2 ;  /* 0x0000000210007986 */ /* 0x0001e2000c101b24 */
[----:B------:R-:W-:Y:S05]  /*8b70*/  BRA `(.L_x_18289) ;  /* 0x0000000000087947 */ /* 0x000fea0003800000 */
.L_x_18315:
[----:B------:R-:W-:-:S05]  /*8b80*/  LOP3.LUT R3, R3, 0xffff, RZ, 0xc0, !PT ;  /* 0x0000ffff03037812 */ /* 0x000fca00078ec0ff */
[----:B------:R0:W-:Y:S02]  /*8b90*/  STG.E desc[UR36][R16.64], R3 ;  /* 0x0000000310007986 */ /* 0x0001e4000c101924 */
.L_x_18289:
[----:B------:R-:W-:-:S07]  /*8ba0*/  VIADD R19, R19, 0x80 ;  /* 0x0000008013137836 */ /* 0x000fce0000000000 */
.L_x_18216:
[----:B------:R-:W-:Y:S05]  /*8bb0*/  BSYNC B6 ;  /* 0x0000000000067941 */ /* 0x000fea0003800000 */
.L_x_18215:
        /* <DEDUP_REMOVED lines=358> */
.L_x_18320:
        /* <DEDUP_REMOVED lines=23> */
.L_x_18324:
[----:B------:R-:W2:Y:S02]  /*a390*/  LDG.E.U8 R2, desc[UR36][R2.64] ;  /* 0x0000002402027981 */ /* 0x000ea4000c1e1100 */
[----:B--2---:R-:W-:-:S04]  /*a3a0*/  I2FP.F32.U32 R0, R2 ;  /* 0x0000000200007245 */ /* 0x004fc80000201000 */
[----:B------:R-:W-:-:S04]  /*a3b0*/  F2FP.F16.F32.PACK_AB R0, RZ, R0 ;  /* 0x00000000ff00723e */ /* 0x000fc800000000ff */
[----:B------:R-:W-:Y:S01]  /*a3c0*/  PRMT R22, R0, 0x7610, R22 ;  /* 0x0000761000167816 */ /* 0x000fe20000000016 */
[----:B------:R-:W-:Y:S06]  /*a3d0*/  BRA `(.L_x_18326) ;  /* 0x0000000c00bc7947 */ /* 0x000fec0003800000 */
.L_x_18323:
        /* <DEDUP_REMOVED lines=11> */
.L_x_18328:
[----:B------:R-:W2:Y:S02]  /*a490*/  LDG.E R2, desc[UR36][R2.64] ;  /* 0x0000002402027981 */ /* 0x000ea4000c1e1900 */
[----:B--2---:R-:W-:-:S04]  /*a4a0*/  I2FP.F32.S32 R0, R2 ;  /* 0x0000000200007245 */ /* 0x004fc80000201400 */
[----:B------:R-:W-:-:S04]  /*a4b0*/  F2FP.F16.F32.PACK_AB R0, RZ, R0 ;  /* 0x00000000ff00723e */ /* 0x000fc800000000ff */
[----:B------:R-:W-:Y:S01]  /*a4c0*/  PRMT R22, R0, 0x7610, R22 ;  /* 0x0000761000167816 */ /* 0x000fe20000000016 */
[----:B------:R-:W-:Y:S06]  /*a4d0*/  BRA `(.L_x_18326) ;  /* 0x0000000c007c7947 */ /* 0x000fec0003800000 */
.L_x_18327:
[----:B------:R-:W2:Y:S02]  /*a4e0*/  LDG.E.U16 R2, desc[UR36][R2.64] ;  /* 0x0000002402027981 */ /* 0x000ea4000c1e1500 */
[----:B--2---:R-:W0:Y:S02]  /*a4f0*/  I2F.S16 R0, R2 ;  /* 0x0000000200007306 */ /* 0x004e240000101400 */
[----:B0-----:R-:W-:-:S04]  /*a500*/  F2FP.F16.F32.PACK_AB R0, RZ, R0 ;  /* 0x00000000ff00723e */ /* 0x001fc800000000ff */
[----:B------:R-:W-:Y:S01]  /*a510*/  PRMT R22, R0, 0x7610, R22 ;  /* 0x0000761000167816 */ /* 0x000fe20000000016 */
[----:B------:R-:W-:Y:S06]  /*a520*/  BRA `(.L_x_18326) ;  /* 0x0000000c00687947 */ /* 0x000fec0003800000 */
.L_x_18322:
        /* <DEDUP_REMOVED lines=9> */
.L_x_18330:
[----:B------:R0:W5:Y:S01]  /*a5c0*/  LDG.E.U16 R22, desc[UR36][R2.64] ;  /* 0x0000002402167981 */ /* 0x000162000c1e1500 */
[----:B------:R-:W-:Y:S05]  /*a5d0*/  BRA `(.L_x_18326) ;  /* 0x0000000c003c7947 */ /* 0x000fea0003800000 */
.L_x_18329:
        /* <DEDUP_REMOVED lines=9> */
.L_x_18332:
[----:B------:R1:W5:Y:S01]  /*a670*/  LDG.E.U16 R22, desc[UR36][R2.64] ;  /* 0x0000002402167981 */ /* 0x000362000c1e1500 */
[----:B------:R-:W-:Y:S05]  /*a680*/  BRA `(.L_x_18326) ;  /* 0x0000000c00107947 */ /* 0x000fea0003800000 */
.L_x_18331:
        /* <DEDUP_REMOVED lines=9> */
.L_x_18321:
        /* <DEDUP_REMOVED lines=14> */
.L_x_18335:
        /* <DEDUP_REMOVED lines=9> */
.L_x_18334:
        /* <DEDUP_REMOVED lines=28> */
.L_x_18337:
        /* <DEDUP_REMOVED lines=15> */
.L_x_18336:
[----:B------:R-:W2:Y:S02]  /*ab40*/  LDG.E.U16 R0, desc[UR36][R2.64] ;  /* 0x0000002402007981 */ /* 0x000ea4000c1e1500 */
[----:B--2---:R-:W-:-:S05]  /*ab50*/  IMAD.U32 R0, R0, 0x10000, RZ ;  /* 0x0001000000007824 */ /* 0x004fca00078e00ff */
[----:B------:R-:W-:-:S04]  /*ab60*/  F2FP.F16.F32.PACK_AB R0, RZ, R0 ;  /* 0x00000000ff00723e */ /* 0x000fc800000000ff */
[----:B------:R-:W-:Y:S01]  /*ab70*/  PRMT R22, R0, 0x7610, R22 ;  /* 0x0000761000167816 */ /* 0x000fe20000000016 */
[----:B------:R-:W-:Y:S06]  /*ab80*/  BRA `(.L_x_18326) ;  /* 0x0000000400d07947 */ /* 0x000fec0003800000 */
.L_x_18333:
        /* <DEDUP_REMOVED lines=13> */
.L_x_18340:
        /* <DEDUP_REMOVED lines=21> */
.L_x_18344:
[----:B------:R-:W-:Y:S05]  /*adb0*/  BSYNC B1 ;  /* 0x0000000000017941 */ /* 0x000fea0003800000 */
.L_x_18343:
[----:B------:R-:W-:Y:S01]  /*adc0*/  LEA R3, R0, 0x3b800000, 0x17 ;  /* 0x3b80000000037811 */ /* 0x000fe200078eb8ff */
[----:B------:R-:W-:-:S05]  /*add0*/  IMAD.SHL.U32 R0, R2, 0x100000, RZ ;  /* 0x0010000002007824 */ /* 0x000fca00078e00ff */
[----:B------:R-:W-:-:S07]  /*ade0*/  LOP3.LUT R0, R3, R0, R4, 0xfe, !PT ;  /* 0x0000000003007212 */ /* 0x000fce00078efe04 */
.L_x_18342:
[----:B------:R-:W-:Y:S05]  /*adf0*/  BSYNC B0 ;  /* 0x0000000000007941 */ /* 0x000fea0003800000 */
.L_x_18341:
[----:B------:R-:W-:-:S04]  /*ae00*/  F2FP.F16.F32.PACK_AB R0, RZ, R0 ;  /* 0x00000000ff00723e */ /* 0x000fc800000000ff */
[----:B------:R-:W-:Y:S01]  /*ae10*/  PRMT R22, R0, 0x7610, R22 ;  /* 0x0000761000167816 */ /* 0x000fe20000000016 */
[----:B------:R-:W-:Y:S06]  /*ae20*/  BRA `(.L_x_18326) ;  /* 0x0000000400287947 */ /* 0x000fec0003800000 */
.L_x_18339:
        /* <DEDUP_REMOVED lines=21> */
.L_x_18348:
[----:B------:R-:W-:Y:S05]  /*af80*/  BSYNC B1 ;  /* 0x0000000000017941 */ /* 0x000fea0003800000 */
.L_x_18347:
[----:B------:R-:W-:Y:S01]  /*af90*/  LEA R3, R0, 0x37800000, 0x17 ;  /* 0x3780000000037811 */ /* 0x000fe200078eb8ff */
[----:B------:R-:W-:-:S05]  /*afa0*/  IMAD.SHL.U32 R0, R2, 0x200000, RZ ;  /* 0x0020000002007824 */ /* 0x000fca00078e00ff */
[----:B------:R-:W-:-:S07]  /*afb0*/  LOP3.LUT R0, R3, R0, R4, 0xfe, !PT ;  /* 0x0000000003007212 */ /* 0x000fce00078efe04 */
.L_x_18346:
[----:B------:R-:W-:Y:S05]  /*afc0*/  BSYNC B0 ;  /* 0x0000000000007941 */ /* 0x000fea0003800000 */
.L_x_18345:
[----:B------:R-:W-:-:S04]  /*afd0*/  F2FP.F16.F32.PACK_AB R0, RZ, R0 ;  /* 0x00000000ff00723e */ /* 0x000fc800000000ff */
[----:B------:R-:W-:Y:S01]  /*afe0*/  PRMT R22, R0, 0x7610, R22 ;  /* 0x0000761000167816 */ /* 0x000fe20000000016 */
[----:B------:R-:W-:Y:S06]  /*aff0*/  BRA `(.L_x_18326) ;  /* 0x0000000000b47947 */ /* 0x000fec0003800000 */
.L_x_18338:
        /* <DEDUP_REMOVED lines=14> */
.L_x_18352:
[----:B------:R-:W-:Y:S05]  /*b0e0*/  BSYNC B0 ;  /* 0x0000000000007941 */ /* 0x000fea0003800000 */
.L_x_18351:
[----:B------:R-:W-:-:S04]  /*b0f0*/  F2FP.F16.F32.PACK_AB R0, RZ, R0 ;  /* 0x00000000ff00723e */ /* 0x000fc800000000ff */
[----:B------:R-:W-:Y:S01]  /*b100*/  PRMT R22, R0, 0x7610, R22 ;  /* 0x0000761000167816 */ /* 0x000fe20000000016 */
[----:B------:R-:W-:Y:S06]  /*b110*/  BRA `(.L_x_18326) ;  /* 0x00000000006c7947 */ /* 0x000fec0003800000 */
.L_x_18325:
        /* <DEDUP_REMOVED lines=16> */
.L_x_18353:
[----:B------:R-:W-:Y:S01]  /*b220*/  PRMT R22, RZ, 0x7610, R22 ;  /* 0x00007610ff167816 */ /* 0x000fe20000000016 */
[----:B------:R-:W-:Y:S06]  /*b230*/  BRA `(.L_x_18326) ;  /* 0x0000000000247947 */ /* 0x000fec0003800000 */
.L_x_18350:
[----:B------:R-:W2:Y:S02]  /*b240*/  LDG.E.64 R2, desc[UR36][R2.64] ;  /* 0x0000002402027981 */ /* 0x000ea4000c1e1b00 */
[----:B--2---:R-:W0:Y:S02]  /*b250*/  I2F.U64 R0, R2 ;  /* 0x0000000200007312 */ /* 0x004e240000301000 */
[----:B0-----:R-:W-:-:S04]  /*b260*/  F2FP.F16.F32.PACK_AB R0, RZ, R0 ;  /* 0x00000000ff00723e */ /* 0x001fc800000000ff */
[----:B------:R-:W-:Y:S01]  /*b270*/  PRMT R22, R0, 0x7610, R22 ;  /* 0x0000761000167816 */ /* 0x000fe20000000016 */
[----:B------:R-:W-:Y:S06]  /*b280*/  BRA `(.L_x_18326) ;  /* 0x0000000000107947 */ /* 0x000fec0003800000 */
.L_x_18349:
[----:B------:R-:W2:Y:S02]  /*b290*/  LDG.E R2, desc[UR36][R2.64] ;  /* 0x0000002402027981 */ /* 0x000ea4000c1e1900 */
[----:B--2---:R-:W-:-:S04]  /*b2a0*/  I2FP.F32.U32 R0, R2 ;  /* 0x0000000200007245 */ /* 0x004fc80000201000 */
[----:B------:R-:W-:-:S04]  /*b2b0*/  F2FP.F16.F32.PACK_AB R0, RZ, R0 ;  /* 0x00000000ff00723e */ /* 0x000fc800000000ff */
[----:B------:R-:W-:-:S07]  /*b2c0*/  PRMT R22, R0, 0x7610, R22 ;  /* 0x0000761000167816 */ /* 0x000fce0000000016 */
.L_x_18326:
        /* <DEDUP_REMOVED lines=19> */
.L_x_18357:
[----:B------:R-:W2:Y:S02]  /*b400*/  LDG.E.U8 R2, desc[UR36][R2.64] ;  /* 0x0000002402027981 */ /* 0x000ea4000c1e1100 */
[----:B--2---:R-:W-:-:S04]  /*b410*/  I2FP.F32.U32 R0, R2 ;  /* 0x0000000200007245 */ /* 0x004fc80000201000 */
[----:B------:R-:W-:Y:S01]  /*b420*/  F2FP.F16.F32.PACK_AB R0, RZ, R0 ;  /* 0x00000000ff00723e */ /* 0x000fe200000000ff */
[----:B------:R-:W-:Y:S06]  /*b430*/  BRA `(.L_x_18359) ;  /* 0x0000000c00887947 */ /* 0x000fec0003800000 */
.L_x_18356:
        /* <DEDUP_REMOVED lines=10> */
.L_x_18361:
[----:B------:R-:W2:Y:S02]  /*b4e0*/  LDG.E R2, desc[UR36][R2.64] ;  /* 0x0000002402027981 */ /* 0x000ea4000c1e1900 */
[----:B--2---:R-:W-:-:S04]  /*b4f0*/  I2FP.F32.S32 R0, R2 ;  /* 0x0000000200007245 */ /* 0x004fc80000201400 */
[----:B------:R-:W-:Y:S01]  /*b500*/  F2FP.F16.F32.PACK_AB R0, RZ, R0 ;  /* 0x00000000ff00723e */ /* 0x000fe200000000ff */
[----:B------:R-:W-:Y:S06]  /*b510*/  BRA `(.L_x_18359) ;  /* 0x0000000c00507947 */ /* 0x000fec0003800000 */
.L_x_18360:
[----:B------:R-:W2:Y:S02]  /*b520*/  LDG.E.U16 R2, desc[UR36][R2.64] ;  /* 0x0000002402027981 */ /* 0x000ea4000c1e1500 */
[----:B--2---:R-:W0:Y:S02]  /*b530*/  I2F.S16 R0, R2 ;  /* 0x0000000200007306 */ /* 0x004e240000101400 */
[----:B0-----:R-:W-:Y:S01]  /*b540*/  F2FP.F16.F32.PACK_AB R0, RZ, R0 ;  /* 0x00000000ff00723e */ /* 0x001fe200000000ff */
[----:B------:R-:W-:Y:S06]  /*b550*/  BRA `(.L_x_18359) ;  /* 0x0000000c00407947 */ /* 0x000fec0003800000 */
.L_x_18355:
        /* <DEDUP_REMOVED lines=9> */
.L_x_18363:
[----:B------:R0:W5:Y:S01]  /*b5f0*/  LDG.E.U16 R0, desc[UR36][R2.64] ;  /* 0x0000002402007981 */ /* 0x000162000c1e1500 */
[----:B------:R-:W-:Y:S05]  /*b600*/  BRA `(.L_x_18359) ;  /* 0x0000000c00147947 */ /* 0x000fea0003800000 */
.L_x_18362:
        /* <DEDUP_REMOVED lines=9> */
.L_x_18365:
[----:B------:R1:W5:Y:S01]  /*b6a0*/  LDG.E.U16 R0, desc[UR36][R2.64] ;  /* 0x0000002402007981 */ /* 0x000362000c1e1500 */
[----:B------:R-:W-:Y:S05]  /*b6b0*/  BRA `(.L_x_18359) ;  /* 0x0000000800e87947 */ /* 0x000fea0003800000 */
.L_x_18364:
        /* <DEDUP_REMOVED lines=8> */
.L_x_18354:
        /* <DEDUP_REMOVED lines=13> */
.L_x_18368:
        /* <DEDUP_REMOVED lines=8> */
.L_x_18367:
        /* <DEDUP_REMOVED lines=28> */
.L_x_18370:
        /* <DEDUP_REMOVED lines=15> */
.L_x_18369:
[----:B------:R-:W2:Y:S02]  /*bb40*/  LDG.E.U16 R0, desc[UR36][R2.64] ;  /* 0x0000002402007981 */ /* 0x000ea4000c1e1500 */
[----:B--2---:R-:W-:-:S05]  /*bb50*/  IMAD.U32 R0, R0, 0x10000, RZ ;  /* 0x0001000000007824 */ /* 0x004fca00078e00ff */
[----:B------:R-:W-:Y:S01]  /*bb60*/  F2FP.F16.F32.PACK_AB R0, RZ, R0 ;  /* 0x00000000ff00723e */ /* 0x000fe200000000ff */
[----:B------:R-:W-:Y:S06]  /*bb70*/  BRA `(.L_x_18359) ;  /* 0x0000000400b87947 */ /* 0x000fec0003800000 */
.L_x_18366:
        /* <DEDUP_REMOVED lines=12> */
.L_x_18373:
        /* <DEDUP_REMOVED lines=21> */
.L_x_18377:
[----:B------:R-:W-:Y:S05]  /*bd90*/  BSYNC B1 ;  /* 0x0000000000017941 */ /* 0x000fea0003800000 */
.L_x_18376:
[----:B------:R-:W-:Y:S01]  /*bda0*/  LEA R3, R0, 0x3b800000, 0x17 ;  /* 0x3b80000000037811 */ /* 0x000fe200078eb8ff */
[----:B------:R-:W-:-:S05]  /*bdb0*/  IMAD.SHL.U32 R0, R2, 0x100000, RZ ;  /* 0x0010000002007824 */ /* 0x000fca00078e00ff */
[----:B------:R-:W-:-:S07]  /*bdc0*/  LOP3.LUT R0, R3, R0, R4, 0xfe, !PT ;  /* 0x0000000003007212 */ /* 0x000fce00078efe04 */
.L_x_18375:
[----:B------:R-:W-:Y:S05]  /*bdd0*/  BSYNC B0 ;  /* 0x0000000000007941 */ /* 0x000fea0003800000 */
.L_x_18374:
[----:B------:R-:W-:Y:S01]  /*bde0*/  F2FP.F16.F32.PACK_AB R0, RZ, R0 ;  /* 0x00000000ff00723e */ /* 0x000fe200000000ff */
[----:B------:R-:W-:Y:S06]  /*bdf0*/  BRA `(.L_x_18359) ;  /* 0x0000000400187947 */ /* 0x000fec0003800000 */
.L_x_18372:
        /* <DEDUP_REMOVED lines=21> */
.L_x_18381:
[----:B------:R-:W-:Y:S05]  /*bf50*/  BSYNC B1 ;  /* 0x0000000000017941 */ /* 0x000fea0003800000 */
.L_x_18380:
[----:B------:R-:W-:Y:S01]  /*bf60*/  LEA R3, R0, 0x37800000, 0x17 ;  /* 0x3780000000037811 */ /* 0x000fe200078eb8ff */
[----:B------:R-:W-:-:S05]  /*bf70*/  IMAD.SHL.U32 R0, R2, 0x200000, RZ ;  /* 0x0020000002007824 */ /* 0x000fca00078e00ff */
[----:B------:R-:W-:-:S07]  /*bf80*/  LOP3.LUT R0, R3, R0, R4, 0xfe, !PT ;  /* 0x0000000003007212 */ /* 0x000fce00078efe04 */
.L_x_18379:
[----:B------:R-:W-:Y:S05]  /*bf90*/  BSYNC B0 ;  /* 0x0000000000007941 */ /* 0x000fea0003800000 */
.L_x_18378:
[----:B------:R-:W-:Y:S01]  /*bfa0*/  F2FP.F16.F32.PACK_AB R0, RZ, R0 ;  /* 0x00000000ff00723e */ /* 0x000fe200000000ff */
[----:B------:R-:W-:Y:S06]  /*bfb0*/  BRA `(.L_x_18359) ;  /* 0x0000000000a87947 */ /* 0x000fec0003800000 */
.L_x_18371:
        /* <DEDUP_REMOVED lines=14> */
.L_x_18385:
[----:B------:R-:W-:Y:S05]  /*c0a0*/  BSYNC B0 ;  /* 0x0000000000007941 */ /* 0x000fea0003800000 */
.L_x_18384:
[----:B------:R-:W-:Y:S01]  /*c0b0*/  F2FP.F16.F32.PACK_AB R0, RZ, R0 ;  /* 0x00000000ff00723e */ /* 0x000fe200000000ff */
[----:B------:R-:W-:Y:S06]  /*c0c0*/  BRA `(.L_x_18359) ;  /* 0x0000000000647947 */ /* 0x000fec0003800000 */
.L_x_18358:
        /* <DEDUP_REMOVED lines=16> */
.L_x_18386:
[----:B------:R-:W-:Y:S01]  /*c1d0*/  PRMT R0, RZ, 0x7610, R0 ;  /* 0x00007610ff007816 */ /* 0x000fe20000000000 */
[----:B------:R-:W-:Y:S06]  /*c1e0*/  BRA `(.L_x_18359) ;  /* 0x00000000001c7947 */ /* 0x000fec0003800000 */
.L_x_18383:
[----:B------:R-:W2:Y:S02]  /*c1f0*/  LDG.E.64 R2, desc[UR36][R2.64] ;  /* 0x0000002402027981 */ /* 0x000ea4000c1e1b00 */
[----:B--2---:R-:W0:Y:S02]  /*c200*/  I2F.U64 R0, R2 ;  /* 0x0000000200007312 */ /* 0x004e240000301000 */
[----:B0-----:R-:W-:Y:S01]  /*c210*/  F2FP.F16.F32.PACK_AB R0, RZ, R0 ;  /* 0x00000000ff00723e */ /* 0x001fe200000000ff */
[----:B------:R-:W-:Y:S06]  /*c220*/  BRA `(.L_x_18359) ;  /* 0x00000000000c7947 */ /* 0x000fec0003800000 */
.L_x_18382:
[----:B------:R-:W2:Y:S02]  /*c230*/  LDG.E R2, desc[UR36][R2.64] ;  /* 0x0000002402027981 */ /* 0x000ea4000c1e1900 */
[----:B--2---:R-:W-:-:S04]  /*c240*/  I2FP.F32.U32 R0, R2 ;  /* 0x0000000200007245 */ /* 0x004fc80000201000 */
[----:B------:R-:W-:-:S07]  /*c250*/  F2FP.F16.F32.PACK_AB R0, RZ, R0 ;  /* 0x00000000ff00723e */ /* 0x000fce00000000ff */
.L_x_18359:
        /* <DEDUP_REMOVED lines=21> */
.L_x_18390:
[----:B------:R0:W-:Y:S01]  /*c3b0*/  STG.E.U8 desc[UR36][R16.64], R3 ;  /* 0x0000000310007986 */ /* 0x0001e2000c101124 */
[----:B------:R-:W-:Y:S05]  /*c3c0*/  BRA `(.L_x_18392) ;  /* 0x0000000c005c7947 */ /* 0x000fea0003800000 */
.L_x_18389:
        /* <DEDUP_REMOVED lines=10> */
.L_x_18394:
[----:B------:R-:W-:-:S05]  /*c470*/  LOP3.LUT R3, R3, 0xffff, RZ, 0xc0, !PT ;  /* 0x0000ffff03037812 */ /* 0x000fca00078ec0ff */
[----:B------:R0:W-:Y:S01]  /*c480*/  STG.E desc[UR36][R16.64], R3 ;  /* 0x0000000310007986 */ /* 0x0001e2000c101924 */
[----:B------:R-:W-:Y:S05]  /*c490*/  BRA `(.L_x_18392) ;  /* 0x0000000c00287947 */ /* 0x000fea0003800000 */
.L_x_18393:
[----:B------:R0:W-:Y:S01]  /*c4a0*/  STG.E.U16 desc[UR36][R16.64], R3 ;  /* 0x0000000310007986 */ /* 0x0001e2000c101524 */
[----:B------:R-:W-:Y:S05]  /*c4b0*/  BRA `(.L_x_18392) ;  /* 0x0000000c00207947 */ /* 0x000fea0003800000 */
.L_x_18388:
        /* <DEDUP_REMOVED lines=9> */
.L_x_18396:
[----:B------:R-:W0:Y:S02]  /*c550*/  I2F.S16 R0, R3 ;  /* 0x0000000300007306 */ /* 0x000e240000101400 */
[----:B0-----:R-:W-:-:S05]  /*c560*/  F2FP.F16.F32.PACK_AB R0, RZ, R0 ;  /* 0x00000000ff00723e */ /* 0x001fca00000000ff */
[----:B------:R0:W-:Y:S01]  /*c570*/  STG.E.U16 desc[UR36][R16.64], R0 ;  /* 0x0000000010007986 */ /* 0x0001e2000c101524 */
[----:B------:R-:W-:Y:S05]  /*c580*/  BRA `(.L_x_18392) ;  /* 0x0000000800ec7947 */ /* 0x000fea0003800000 */
.L_x_18395:
        /* <DEDUP_REMOVED lines=10> */
.L_x_18398:
[----:B------:R-:W0:Y:S02]  /*c630*/  I2F.S16 R3, R3 ;  /* 0x0000000300037306 */ /* 0x000e240000101400 */
[----:B0-----:R-:W-:-:S04]  /*c640*/  F2FP.F16.F32.PACK_AB R3, RZ, R3 ;  /* 0x00000003ff03723e */ /* 0x001fc800000000ff */
[----:B------:R-:W-:-:S05]  /*c650*/  PRMT R3, R3, 0x5410, RZ ;  /* 0x0000541003037816 */ /* 0x000fca00000000ff */
[----:B------:R0:W-:Y:S01]  /*c660*/  STG.E desc[UR36][R16.64], R3 ;  /* 0x0000000310007986 */ /* 0x0001e2000c101924 */
[----:B------:R-:W-:Y:S05]  /*c670*/  BRA `(.L_x_18392) ;  /* 0x0000000800b07947 */ /* 0x000fea0003800000 */
.L_x_18397:
[----:B------:R-:W0:Y:S02]  /*c680*/  I2F.F64.S16 R2, R3 ;  /* 0x0000000300027312 */ /* 0x000e240000101c00 */
[----:B0-----:R0:W-:Y:S01]  /*c690*/  STG.E.64 desc[UR36][R16.64], R2 ;  /* 0x0000000210007986 */ /* 0x0011e2000c101b24 */
[----:B------:R-:W-:Y:S05]  /*c6a0*/  BRA `(.L_x_18392) ;  /* 0x0000000800a47947 */ /* 0x000fea0003800000 */
.L_x_18387:
        /* <DEDUP_REMOVED lines=10> */
.L_x_18401:
[----:B------:R-:W0:Y:S01]  /*c750*/  I2F.F64.S16 R4, R3 ;  /* 0x0000000300047312 */ /* 0x000e220000101c00 */
[----:B------:R-:W-:-:S05]  /*c760*/  CS2R R6, SRZ ;  /* 0x0000000000067805 */ /* 0x000fca000001ff00 */
[----:B0-----:R0:W-:Y:S01]  /*c770*/  STG.E.128 desc[UR36][R16.64], R4 ;  /* 0x0000000410007986 */ /* 0x0011e2000c101d24 */
[----:B------:R-:W-:Y:S05]  /*c780*/  BRA `(.L_x_18392) ;  /* 0x00000008006c7947 */ /* 0x000fea0003800000 */
.L_x_18400:
        /* <DEDUP_REMOVED lines=21> */
.L_x_18405:
[----:B------:R-:W-:Y:S05]  /*c8e0*/  BSYNC B0 ;  /* 0x0000000000007941 */ /* 0x000fea0003800000 */
.L_x_18404:
[----:B------:R-:W-:-:S05]  /*c8f0*/  LOP3.LUT R5, R0, R5, RZ, 0xfc, !PT ;  /* 0x0000000500057212 */ /* 0x000fca00078efcff */
[----:B------:R0:W-:Y:S01]  /*c900*/  STG.E.U8 desc[UR36][R16.64], R5 ;  /* 0x0000000510007986 */ /* 0x0001e2000c101124 */
[----:B------:R-:W-:Y:S05]  /*c910*/  BRA `(.L_x_18392) ;  /* 0x0000000800087947 */ /* 0x000fea0003800000 */
.L_x_18403:
        /* <DEDUP_REMOVED lines=13> */
.L_x_18407:
[----:B------:R-:W-:Y:S01]  /*c9f0*/  IMAD.MOV.U32 R0, RZ, RZ, 0x7f ;  /* 0x0000007fff007424 */ /* 0x000fe200078e00ff */
[----:B------:R-:W-:-:S04]  /*ca00*/  ISETP.GT.U32.AND P0, PT, R2, 0x7f800000, PT ;  /* 0x7f8000000200780c */ /* 0x000fc80003f04070 */
[----:B------:R-:W-:-:S09]  /*ca10*/  SEL R0, R0, 0x7c, P0 ;  /* 0x0000007c00007807 */ /* 0x000fd20000000000 */
.L_x_18408:
[----:B------:R-:W-:Y:S05]  /*ca20*/  BSYNC B0 ;  /* 0x0000000000007941 */ /* 0x000fea0003800000 */
.L_x_18406:
[----:B------:R-:W-:-:S04]  /*ca30*/  LOP3.LUT R2, R3, 0x80000000, RZ, 0xc0, !PT ;  /* 0x8000000003027812 */ /* 0x000fc800078ec0ff */
[----:B------:R-:W-:-:S04]  /*ca40*/  SHF.R.U32.HI R3, RZ, 0x18, R2 ;  /* 0x00000018ff037819 */ /* 0x000fc80000011602 */
[----:B------:R-:W-:-:S05]  /*ca50*/  LOP3.LUT R3, R0, R3, RZ, 0xfc, !PT ;  /* 0x0000000300037212 */ /* 0x000fca00078efcff */
[----:B------:R0:W-:Y:S01]  /*ca60*/  STG.E.U8 desc[UR36][R16.64], R3 ;  /* 0x0000000310007986 */ /* 0x0001e2000c101124 */
[----:B------:R-:W-:Y:S05]  /*ca70*/  BRA `(.L_x_18392) ;  /* 0x0000000400b07947 */ /* 0x000fea0003800000 */
.L_x_18402:
[----:B------:R-:W0:Y:S02]  /*ca80*/  I2F.S16 R0, R3 ;  /* 0x0000000300007306 */ /* 0x000e240000101400 */
[----:B0-----:R-:W-:-:S05]  /*ca90*/  F2FP.BF16.F32.PACK_AB R0, RZ, R0 ;  /* 0x00000000ff00723e */ /* 0x001fca00000010ff */
[----:B------:R0:W-:Y:S01]  /*caa0*/  STG.E.U16 desc[UR36][R16.64], R0 ;  /* 0x0000000010007986 */ /* 0x0001e2000c101524 */
[----:B------:R-:W-:Y:S05]  /*cab0*/  BRA `(.L_x_18392) ;  /* 0x0000000400a07947 */ /* 0x000fea0003800000 */
.L_x_18399:
        /* <DEDUP_REMOVED lines=10> */
.L_x_18411:
        /* <DEDUP_REMOVED lines=17> */
.L_x_18414:
[----:B------:R-:W-:-:S04]  /*cc70*/  LOP3.LUT R2, R3, 0x80000000, RZ, 0xc0, !PT ;  /* 0x8000000003027812 */ /* 0x000fc800078ec0ff */
[----:B------:R-:W-:-:S04]  /*cc80*/  SHF.R.U32.HI R3, RZ, 0x18, R2 ;  /* 0x00000018ff037819 */ /* 0x000fc80000011602 */
[----:B------:R-:W-:-:S04]  /*cc90*/  LOP3.LUT R0, R0, R3, RZ, 0xfc, !PT ;  /* 0x0000000300007212 */ /* 0x000fc800078efcff */
[----:B------:R-:W-:-:S07]  /*cca0*/  PRMT R8, R0, 0x7610, R8 ;  /* 0x0000761000087816 */ /* 0x000fce0000000008 */
.L_x_18413:
[----:B------:R-:W-:Y:S05]  /*ccb0*/  BSYNC B0 ;  /* 0x0000000000007941 */ /* 0x000fea0003800000 */
.L_x_18412:
[----:B------:R3:W-:Y:S01]  /*ccc0*/  STG.E.U8 desc[UR36][R16.64], R8 ;  /* 0x0000000810007986 */ /* 0x0007e2000c101124 */
[----:B------:R-:W-:Y:S05]  /*ccd0*/  BRA `(.L_x_18392) ;  /* 0x0000000400187947 */ /* 0x000fea0003800000 */
.L_x_18410:
        /* <DEDUP_REMOVED lines=17> */
.L_x_18417:
[----:B------:R-:W-:-:S04]  /*cdf0*/  LOP3.LUT R2, R3, 0x80000000, RZ, 0xc0, !PT ;  /* 0x8000000003027812 */ /* 0x000fc800078ec0ff */
[----:B------:R-:W-:-:S04]  /*ce00*/  SHF.R.U32.HI R3, RZ, 0x18, R2 ;  /* 0x00000018ff037819 */ /* 0x000fc80000011602 */
[----:B------:R-:W-:-:S04]  /*ce10*/  LOP3.LUT R0, R0, R3, RZ, 0xfc, !PT ;  /* 0x0000000300007212 */ /* 0x000fc800078efcff */
[----:B------:R-:W-:-:S07]  /*ce20*/  PRMT R8, R0, 0x7610, R8 ;  /* 0x0000761000087816 */ /* 0x000fce0000000008 */
.L_x_18416:
[----:B------:R-:W-:Y:S05]  /*ce30*/  BSYNC B0 ;  /* 0x0000000000007941 */ /* 0x000fea0003800000 */
.L_x_18415:
[----:B------:R0:W-:Y:S01]  /*ce40*/  STG.E.U8 desc[UR36][R16.64], R8 ;  /* 0x0000000810007986 */ /* 0x0001e2000c101124 */
[----:B------:R-:W-:Y:S05]  /*ce50*/  BRA `(.L_x_18392) ;  /* 0x0000000000b87947 */ /* 0x000fea0003800000 */
.L_x_18409:
        /* <DEDUP_REMOVED lines=23> */
.L_x_18391:
        /* <DEDUP_REMOVED lines=16> */
.L_x_18420:
[----:B------:R-:W-:Y:S05]  /*d0d0*/  BRA `(.L_x_18392) ;  /* 0x0000000000187947 */ /* 0x000fea0003800000 */
.L_x_18419:
[----:B------:R-:W-:Y:S01]  /*d0e0*/  LOP3.LUT R2, R3, 0xffff, RZ, 0xc0, !PT ;  /* 0x0000ffff03027812 */ /* 0x000fe200078ec0ff */
[----:B------:R-:W-:-:S05]  /*d0f0*/  IMAD.MOV.U32 R3, RZ, RZ, RZ ;  /* 0x000000ffff037224 */ /* 0x000fca00078e00ff */
[----:B------:R1:W-:Y:S01]  /*d100*/  STG.E.64 desc[UR36][R16.64], R2 ;  /* 0x0000000210007986 */ /* 0x0003e2000c101b24 */
[----:B------:R-:W-:Y:S05]  /*d110*/  BRA `(.L_x_18392) ;  /* 0x0000000000087947 */ /* 0x000fea0003800000 */
.L_x_18418:
[----:B------:R-:W-:-:S05]  /*d120*/  LOP3.LUT R3, R3, 0xffff, RZ, 0xc0, !PT ;  /* 0x0000ffff03037812 */ /* 0x000fca00078ec0ff */
[----:B------:R0:W-:Y:S02]  /*d130*/  STG.E desc[UR36][R16.64], R3 ;  /* 0x0000000310007986 */ /* 0x0001e4000c101924 */
.L_x_18392:
[----:B------:R-:W-:-:S07]  /*d140*/  VIADD R19, R19, 0x80 ;  /* 0x0000008013137836 */ /* 0x000fce0000000000 */
.L_x_18319:
[----:B------:R-:W-:Y:S05]  /*d150*/  BSYNC B6 ;  /* 0x0000000000067941 */ /* 0x000fea0003800000 */
.L_x_18318:
        /* <DEDUP_REMOVED lines=357> */
.L_x_18421:
        /* <DEDUP_REMOVED lines=23> */
.L_x_18425:
[----:B------:R-:W2:Y:S02]  /*e920*/  LDG.E.U8 R2, desc[UR36][R2.64] ;  /* 0x0000002402027981 */ /* 0x000ea4000c1e1100 */
[----:B--2---:R-:W-:-:S04]  /*e930*/  I2FP.F32.U32 R0, R2 ;  /* 0x0000000200007245 */ /* 0x004fc80000201000 */
[----:B------:R-:W-:-:S04]  /*e940*/  F2FP.F16.F32.PACK_AB R0, RZ, R0 ;  /* 0x00000000ff00723e */ /* 0x000fc800000000ff */
[----:B------:R-:W-:Y:S01]  /*e950*/  PRMT R19, R0, 0x7610, R19 ;  /* 0x0000761000137816 */ /* 0x000fe20000000013 */
[----:B------:R-:W-:Y:S06]  /*e960*/  BRA `(.L_x_18427) ;  /* 0x0000000c00bc7947 */ /* 0x000fec0003800000 */
.L_x_18424:
        /* <DEDUP_REMOVED lines=11> */
.L_x_18429:
[----:B------:R-:W2:Y:S02]  /*ea20*/  LDG.E R2, desc[UR36][R2.64] ;  /* 0x0000002402027981 */ /* 0x000ea4000c1e1900 */
[----:B--2---:R-:W-:-:S04]  /*ea30*/  I2FP.F32.S32 R0, R2 ;  /* 0x0000000200007245 */ /* 0x004fc80000201400 */
[----:B------:R-:W-:-:S04]  /*ea40*/  F2FP.F16.F32.PACK_AB R0, RZ, R0 ;  /* 0x00000000ff00723e */ /* 0x000fc800000000ff */
[----:B------:R-:W-:Y:S01]  /*ea50*/  PRMT R19, R0, 0x7610, R19 ;  /* 0x0000761000137816 */ /* 0x000fe20000000013 */
[----:B------:R-:W-:Y:S06]  /*ea60*/  BRA `(.L_x_18427) ;  /* 0x0000000c007c7947 */ /* 0x000fec0003800000 */
.L_x_18428:
[----:B------:R-:W2:Y:S02]  /*ea70*/  LDG.E.U16 R2, desc[UR36][R2.64] ;  /* 0x0000002402027981 */ /* 0x000ea4000c1e1500 */
[----:B--2---:R-:W0:Y:S02]  /*ea80*/  I2F.S16 R0, R2 ;  /* 0x0000000200007306 */ /* 0x004e240000101400 */
[----:B0-----:R-:W-:-:S04]  /*ea90*/  F2FP.F16.F32.PACK_AB R0, RZ, R0 ;  /* 0x00000000ff00723e */ /* 0x001fc800000000ff */
[----:B------:R-:W-:Y:S01]  /*eaa0*/  PRMT R19, R0, 0x7610, R19 ;  /* 0x0000761000137816 */ /* 0x000fe20000000013 */
[----:B------:R-:W-:Y:S06]  /*eab0*/  BRA `(.L_x_18427) ;  /* 0x0000000c00687947 */ /* 0x000fec0003800000 */
.L_x_18423:
        /* <DEDUP_REMOVED lines=9> */
.L_x_18431:
[----:B------:R1:W5:Y:S01]  /*eb50*/  LDG.E.U16 R19, desc[UR36][R2.64] ;  /* 0x0000002402137981 */ /* 0x000362000c1e1500 */
[----:B------:R-:W-:Y:S05]  /*eb60*/  BRA `(.L_x_18427) ;  /* 0x0000000c003c7947 */ /* 0x000fea0003800000 */
.L_x_18430:
        /* <DEDUP_REMOVED lines=9> */
.L_x_18433:
[----:B------:R0:W5:Y:S01]  /*ec00*/  LDG.E.U16 R19, desc[UR36][R2.64] ;  /* 0x0000002402137981 */ /* 0x000162000c1e1500 */
[----:B------:R-:W-:Y:S05]  /*ec10*/  BRA `(.L_x_18427) ;  /* 0x0000000c00107947 */ /* 0x000fea0003800000 */
.L_x_18432:
        /* <DEDUP_REMOVED lines=9> */
.L_x_18422:
        /* <DEDUP_REMOVED lines=14> */
.L_x_18436:
        /* <DEDUP_REMOVED lines=9> */
.L_x_18435:
        /* <DEDUP_REMOVED lines=28> */
.L_x_18438:
        /* <DEDUP_REMOVED lines=15> */
.L_x_18437:
[----:B------:R-:W2:Y:S02]  /*f0d0*/  LDG.E.U16 R0, desc[UR36][R2.64] ;  /* 0x0000002402007981 */ /* 0x000ea4000c1e1500 */
[----:B--2---:R-:W-:-:S05]  /*f0e0*/  IMAD.U32 R0, R0, 0x10000, RZ ;  /* 0x0001000000007824 */ /* 0x004fca00078e00ff */
[----:B------:R-:W-:-:S04]  /*f0f0*/  F2FP.F16.F32.PACK_AB R0, RZ, R0 ;  /* 0x00000000ff00723e */ /* 0x000fc800000000ff */
[----:B------:R-:W-:Y:S01]  /*f100*/  PRMT R19, R0, 0x7610, R19 ;  /* 0x0000761000137816 */ /* 0x000fe20000000013 */
[----:B------:R-:W-:Y:S06]  /*f110*/  BRA `(.L_x_18427) ;  /* 0x0000000400d07947 */ /* 0x000fec0003800000 */
.L_x_18434:
        /* <DEDUP_REMOVED lines=13> */
.L_x_18441:
        /* <DEDUP_REMOVED lines=21> */
.L_x_18445:
[----:B------:R-:W-:Y:S05]  /*f340*/  BSYNC B1 ;  /* 0x0000000000017941 */ /* 0x000fea0003800000 */
.L_x_18444:
[----:B------:R-:W-:Y:S01]  /*f350*/  LEA R3, R0, 0x3b800000, 0x17 ;  /* 0x3b80000000037811 */ /* 0x000fe200078eb8ff */
[----:B------:R-:W-:-:S05]  /*f360*/  IMAD.SHL.U32 R0, R2, 0x100000, RZ ;  /* 0x0010000002007824 */ /* 0x000fca00078e00ff */
[----:B------:R-:W-:-:S07]  /*f370*/  LOP3.LUT R0, R3, R0, R4, 0xfe, !PT ;  /* 0x0000000003007212 */ /* 0x000fce00078efe04 */
.L_x_18443:
[----:B------:R-:W-:Y:S05]  /*f380*/  BSYNC B0 ;  /* 0x0000000000007941 */ /* 0x000fea0003800000 */
.L_x_18442:
[----:B------:R-:W-:-:S04]  /*f390*/  F2FP.F16.F32.PACK_AB R0, RZ, R0 ;  /* 0x00000000ff00723e */ /* 0x000fc800000000ff */
[----:B------:R-:W-:Y:S01]  /*f3a0*/  PRMT R19, R0, 0x7610, R19 ;  /* 0x0000761000137816 */ /* 0x000fe20000000013 */
[----:B------:R-:W-:Y:S06]  /*f3b0*/  BRA `(.L_x_18427) ;  /* 0x0000000400287947 */ /* 0x000fec0003800000 */
.L_x_18440:
        /* <DEDUP_REMOVED lines=21> */
.L_x_18449:
[----:B------:R-:W-:Y:S05]  /*f510*/  BSYNC B1 ;  /* 0x0000000000017941 */ /* 0x000fea0003800000 */
.L_x_18448:
[----:B------:R-:W-:Y:S01]  /*f520*/  LEA R3, R0, 0x37800000, 0x17 ;  /* 0x3780000000037811 */ /* 0x000fe200078eb8ff */
[----:B------:R-:W-:-:S05]  /*f530*/  IMAD.SHL.U32 R0, R2, 0x200000, RZ ;  /* 0x0020000002007824 */ /* 0x000fca00078e00ff */
[----:B------:R-:W-:-:S07]  /*f540*/  LOP3.LUT R0, R3, R0, R4, 0xfe, !PT ;  /* 0x0000000003007212 */ /* 0x000fce00078efe04 */
.L_x_18447:
[----:B------:R-:W-:Y:S05]  /*f550*/  BSYNC B0 ;  /* 0x0000000000007941 */ /* 0x000fea0003800000 */
.L_x_18446:
[----:B------:R-:W-:-:S04]  /*f560*/  F2FP.F16.F32.PACK_AB R0, RZ, R0 ;  /* 0x00000000ff00723e */ /* 0x000fc800000000ff */
[----:B------:R-:W-:Y:S01]  /*f570*/  PRMT R19, R0, 0x7610, R19 ;  /* 0x0000761000137816 */ /* 0x000fe20000000013 */
[----:B------:R-:W-:Y:S06]  /*f580*/  BRA `(.L_x_18427) ;  /* 0x0000000000b47947 */ /* 0x000fec0003800000 */
.L_x_18439:
        /* <DEDUP_REMOVED lines=14> */
.L_x_18453:
[----:B------:R-:W-:Y:S05]  /*f670*/  BSYNC B0 ;  /* 0x0000000000007941 */ /* 0x000fea0003800000 */
.L_x_18452:
[----:B------:R-:W-:-:S04]  /*f680*/  F2FP.F16.F32.PACK_AB R0, RZ, R0 ;  /* 0x00000000ff00723e */ /* 0x000fc800000000ff */
[----:B------:R-:W-:Y:S01]  /*f690*/  PRMT R19, R0, 0x7610, R19 ;  /* 0x0000761000137816 */ /* 0x000fe20000000013 */
[----:B------:R-:W-:Y:S06]  /*f6a0*/  BRA `(.L_x_18427) ;  /* 0x00000000006c7947 */ /* 0x000fec0003800000 */
.L_x_18426:
        /* <DEDUP_REMOVED lines=16> */
.L_x_18454:
[----:B------:R-:W-:Y:S01]  /*f7b0*/  PRMT R19, RZ, 0x7610, R19 ;  /* 0x00007610ff137816 */ /* 0x000fe20000000013 */
[----:B------:R-:W-:Y:S06]  /*f7c0*/  BRA `(.L_x_18427) ;  /* 0x0000000000247947 */ /* 0x000fec0003800000 */
.L_x_18451:
[----:B------:R-:W2:Y:S02]  /*f7d0*/  LDG.E.64 R2, desc[UR36][R2.64] ;  /* 0x0000002402027981 */ /* 0x000ea4000c1e1b00 */
[----:B--2---:R-:W0:Y:S02]  /*f7e0*/  I2F.U64 R0, R2 ;  /* 0x0000000200007312 */ /* 0x004e240000301000 */
[----:B0-----:R-:W-:-:S04]  /*f7f0*/  F2FP.F16.F32.PACK_AB R0, RZ, R0 ;  /* 0x00000000ff00723e */ /* 0x001fc800000000ff */
[----:B------:R-:W-:Y:S01]  /*f800*/  PRMT R19, R0, 0x7610, R19 ;  /* 0x0000761000137816 */ /* 0x000fe20000000013 */
[----:B------:R-:W-:Y:S06]  /*f810*/  BRA `(.L_x_18427) ;  /* 0x0000000000107947 */ /* 0x000fec0003800000 */
.L_x_18450:
[----:B------:R-:W2:Y:S02]  /*f820*/  LDG.E R2, desc[UR36][R2.64] ;  /* 0x0000002402027981 */ /* 0x000ea4000c1e1900 */
[----:B--2---:R-:W-:-:S04]  /*f830*/  I2FP.F32.U32 R0, R2 ;  /* 0x0000000200007245 */ /* 0x004fc80000201000 */
[----:B------:R-:W-:-:S04]  /*f840*/  F2FP.F16.F32.PACK_AB R0, RZ, R0 ;  /* 0x00000000ff00723e */ /* 0x000fc800000000ff */
[----:B------:R-:W-:-:S07]  /*f850*/  PRMT R19, R0, 0x7610, R19 ;  /* 0x0000761000137816 */ /* 0x000fce0000000013 */
.L_x_18427:
        /* <DEDUP_REMOVED lines=19> */
.L_x_18458:
[----:B------:R-:W2:Y:S02]  /*f990*/  LDG.E.U8 R2, desc[UR36][R2.64] ;  /* 0x0000002402027981 */ /* 0x000ea4000c1e1100 */
[----:B--2---:R-:W-:-:S04]  /*f9a0*/  I2FP.F32.U32 R0, R2 ;  /* 0x0000000200007245 */ /* 0x004fc80000201000 */
[----:B------:R-:W-:Y:S01]  /*f9b0*/  F2FP.F16.F32.PACK_AB R0, RZ, R0 ;  /* 0x00000000ff00723e */ /* 0x000fe200000000ff */
[----:B------:R-:W-:Y:S06]  /*f9c0*/  BRA `(.L_x_18460) ;  /* 0x0000000c00887947 */ /* 0x000fec0003800000 */
.L_x_18457:
        /* <DEDUP_REMOVED lines=10> */
.L_x_18462:
[----:B------:R-:W2:Y:S02]  /*fa70*/  LDG.E R2, desc[UR36][R2.64] ;  /* 0x0000002402027981 */ /* 0x000ea4000c1e1900 */
[----:B--2---:R-:W-:-:S04]  /*fa80*/  I2FP.F32.S32 R0, R2 ;  /* 0x0000000200007245 */ /* 0x004fc80000201400 */
[----:B------:R-:W-:Y:S01]  /*fa90*/  F2FP.F16.F32.PACK_AB R0, RZ, R0 ;  /* 0x00000000ff00723e */ /* 0x000fe200000000ff */
[----:B------:R-:W-:Y:S06]  /*faa0*/  BRA `(.L_x_18460) ;  /* 0x0000000c00507947 */ /* 0x000fec0003800000 */
.L_x_18461:
[----:B------:R-:W2:Y:S02]  /*fab0*/  LDG.E.U16 R2, desc[UR36][R2.64] ;  /* 0x0000002402027981 */ /* 0x000ea4000c1e1500 */
[----:B--2---:R-:W0:Y:S02]  /*fac0*/  I2F.S16 R0, R2 ;  /* 0x0000000200007306 */ /* 0x004e240000101400 */
[----:B0-----:R-:W-:Y:S01]  /*fad0*/  F2FP.F16.F32.PACK_AB R0, RZ, R0 ;  /* 0x00000000ff00723e */ /* 0x001fe200000000ff */
[----:B------:R-:W-:Y:S06]  /*fae0*/  BRA `(.L_x_18460) ;  /* 0x0000000c00407947 */ /* 0x000fec0003800000 */
.L_x_18456:
        /* <DEDUP_REMOVED lines=9> */
.L_x_18464:
[----:B------:R1:W5:Y:S01]  /*fb80*/  LDG.E.U16 R0, desc[UR36][R2.64] ;  /* 0x0000002402007981 */ /* 0x000362000c1e1500 */
[----:B------:R-:W-:Y:S05]  /*fb90*/  BRA `(.L_x_18460) ;  /* 0x0000000c00147947 */ /* 0x000fea0003800000 */
.L_x_18463:
        /* <DEDUP_REMOVED lines=9> */
.L_x_18466:
[----:B------:R0:W5:Y:S01]  /*fc30*/  LDG.E.U16 R0, desc[UR36][R2.64] ;  /* 0x0000002402007981 */ /* 0x000162000c1e1500 */
[----:B------:R-:W-:Y:S05]  /*fc40*/  BRA `(.L_x_18460) ;  /* 0x0000000800e87947 */ /* 0x000fea0003800000 */
.L_x_18465:
        /* <DEDUP_REMOVED lines=8> */
.L_x_18455:
        /* <DEDUP_REMOVED lines=13> */
.L_x_18469:
        /* <DEDUP_REMOVED lines=8> */
.L_x_18468:
        /* <DEDUP_REMOVED lines=28> */
.L_x_18471:
        /* <DEDUP_REMOVED lines=15> */
.L_x_18470:
[----:B------:R-:W2:Y:S02]  /*100d0*/  LDG.E.U16 R0, desc[UR36][R2.64] ;  /* 0x0000002402007981 */ /* 0x000ea4000c1e1500 */
[----:B--2---:R-:W-:-:S05]  /*100e0*/  IMAD.U32 R0, R0, 0x10000, RZ ;  /* 0x0001000000007824 */ /* 0x004fca00078e00ff */
[----:B------:R-:W-:Y:S01]  /*100f0*/  F2FP.F16.F32.PACK_AB R0, RZ, R0 ;  /* 0x00000000ff00723e */ /* 0x000fe200000000ff */
[----:B------:R-:W-:Y:S06]  /*10100*/  BRA `(.L_x_18460) ;  /* 0x0000000400b87947 */ /* 0x000fec0003800000 */
.L_x_18467:
        /* <DEDUP_REMOVED lines=12> */
.L_x_18474:
        /* <DEDUP_REMOVED lines=21> */
.L_x_18478:
[----:B------:R-:W-:Y:S05]  /*10320*/  BSYNC B1 ;  /* 0x0000000000017941 */ /* 0x000fea0003800000 */
.L_x_18477:
[----:B------:R-:W-:Y:S01]  /*10330*/  LEA R3, R0, 0x3b800000, 0x17 ;  /* 0x3b80000000037811 */ /* 0x000fe200078eb8ff */
[----:B------:R-:W-:-:S05]  /*10340*/  IMAD.SHL.U32 R0, R2, 0x100000, RZ ;  /* 0x0010000002007824 */ /* 0x000fca00078e00ff */
[----:B------:R-:W-:-:S07]  /*10350*/  LOP3.LUT R0, R3, R0, R4, 0xfe, !PT ;  /* 0x0000000003007212 */ /* 0x000fce00078efe04 */
.L_x_18476:
[----:B------:R-:W-:Y:S05]  /*10360*/  BSYNC B0 ;  /* 0x0000000000007941 */ /* 0x000fea0003800000 */
.L_x_18475:
[----:B------:R-:W-:Y:S01]  /*10370*/  F2FP.F16.F32.PACK_AB R0, RZ, R0 ;  /* 0x00000000ff00723e */ /* 0x000fe200000000ff */
[----:B------:R-:W-:Y:S06]  /*10380*/  BRA `(.L_x_18460) ;  /* 0x0000000400187947 */ /* 0x000fec0003800000 */
.L_x_18473:
        /* <DEDUP_REMOVED lines=21> */
.L_x_18482:
[----:B------:R-:W-:Y:S05]  /*104e0*/  BSYNC B1 ;  /* 0x0000000000017941 */ /* 0x000fea0003800000 */
.L_x_18481:
[----:B------:R-:W-:Y:S01]  /*104f0*/  LEA R3, R0, 0x37800000, 0x17 ;  /* 0x3780000000037811 */ /* 0x000fe200078eb8ff */
[----:B------:R-:W-:-:S05]  /*10500*/  IMAD.SHL.U32 R0, R2, 0x200000, RZ ;  /* 0x0020000002007824 */ /* 0x000fca00078e00ff */
[----:B------:R-:W-:-:S07]  /*10510*/  LOP3.LUT R0, R3, R0, R4, 0xfe, !PT ;  /* 0x0000000003007212 */ /* 0x000fce00078efe04 */
.L_x_18480:
[----:B------:R-:W-:Y:S05]  /*10520*/  BSYNC B0 ;  /* 0x0000000000007941 */ /* 0x000fea0003800000 */
.L_x_18479:
[----:B------:R-:W-:Y:S01]  /*10530*/  F2FP.F16.F32.PACK_AB R0, RZ, R0 ;  /* 0x00000000ff00723e */ /* 0x000fe200000000ff */
[----:B------:R-:W-:Y:S06]  /*10540*/  BRA `(.L_x_18460) ;  /* 0x0000000000a87947 */ /* 0x000fec0003800000 */
.L_x_18472:
        /* <DEDUP_REMOVED lines=14> */
.L_x_18486:
[----:B------:R-:W-:Y:S05]  /*10630*/  BSYNC B0 ;  /* 0x0000000000007941 */ /* 0x000fea0003800000 */
.L_x_18485:
[----:B------:R-:W-:Y:S01]  /*10640*/  F2FP.F16.F32.PACK_AB R0, RZ, R0 ;  /* 0x00000000ff00723e */ /* 0x000fe200000000ff */
[----:B------:R-:W-:Y:S06]  /*10650*/  BRA `(.L_x_18460) ;  /* 0x0000000000647947 */ /* 0x000fec0003800000 */
.L_x_18459:
        /* <DEDUP_REMOVED lines=16> */
.L_x_18487:
[----:B------:R-:W-:Y:S01]  /*10760*/  PRMT R0, RZ, 0x7610, R0 ;  /* 0x00007610ff007816 */ /* 0x000fe20000000000 */
[----:B------:R-:W-:Y:S06]  /*10770*/  BRA `(.L_x_18460) ;  /* 0x00000000001c7947 */ /* 0x000fec0003800000 */
.L_x_18484:
[----:B------:R-:W2:Y:S02]  /*10780*/  LDG.E.64 R2, desc[UR36][R2.64] ;  /* 0x0000002402027981 */ /* 0x000ea4000c1e1b00 */
[----:B--2---:R-:W0:Y:S02]  /*10790*/  I2F.U64 R0, R2 ;  /* 0x0000000200007312 */ /* 0x004e240000301000 */
[----:B0-----:R-:W-:Y:S01]  /*107a0*/  F2FP.F16.F32.PACK_AB R0, RZ, R0 ;  /* 0x00000000ff00723e */ /* 0x001fe200000000ff */
[----:B------:R-:W-:Y:S06]  /*107b0*/  BRA `(.L_x_18460) ;  /* 0x00000000000c7947 */ /* 0x000fec0003800000 */
.L_x_18483:
[----:B------:R-:W2:Y:S02]  /*107c0*/  LDG.E R2, desc[UR36][R2.64] ;  /* 0x0000002402027981 */ /* 0x000ea4000c1e1900 */
[----:B--2---:R-:W-:-:S04]  /*107d0*/  I2FP.F32.U32 R0, R2 ;  /* 0x0000000200007245 */ /* 0x004fc80000201000 */
[----:B------:R-:W-:-:S07]  /*107e0*/  F2FP.F16.F32.PACK_AB R0, RZ, R0 ;  /* 0x00000000ff00723e */ /* 0x000fce00000000ff */
.L_x_18460:
        /* <DEDUP_REMOVED lines=21> */
.L_x_18491:
[----:B------:R-:W-:Y:S01]  /*10940*/  STG.E.U8 desc[UR36][R16.64], R3 ;  /* 0x0000000310007986 */ /* 0x000fe2000c101124 */
[----:B------:R-:W-:Y:S05]  /*10950*/  EXIT ;  /* 0x000000000000794d */ /* 0x000fea0003800000 */
.L_x_18490:
        /* <DEDUP_REMOVED lines=10> */
.L_x_18494:
[----:B------:R-:W-:-:S05]  /*10a00*/  LOP3.LUT R3, R3, 0xffff, RZ, 0xc0, !PT ;  /* 0x0000ffff03037812 */ /* 0x000fca00078ec0ff */
[----:B------:R-:W-:Y:S01]  /*10a10*/  STG.E desc[UR36][R16.64], R3 ;  /* 0x0000000310007986 */ /* 0x000fe2000c101924 */
[----:B------:R-:W-:Y:S05]  /*10a20*/  EXIT ;  /* 0x000000000000794d */ /* 0x000fea0003800000 */
.L_x_18493:
[----:B------:R-:W-:Y:S01]  /*10a30*/  STG.E.U16 desc[UR36][R16.64], R3 ;  /* 0x0000000310007986 */ /* 0x000fe2000c101524 */
[----:B------:R-:W-:Y:S05]  /*10a40*/  EXIT ;  /* 0x000000000000794d */ /* 0x000fea0003800000 */
.L_x_18489:
        /* <DEDUP_REMOVED lines=9> */
.L_x_18496:
[----:B------:R-:W0:Y:S02]  /*10ae0*/  I2F.S16 R0, R3 ;  /* 0x0000000300007306 */ /* 0x000e240000101400 */
[----:B0-----:R-:W-:-:S05]  /*10af0*/  F2FP.F16.F32.PACK_AB R0, RZ, R0 ;  /* 0x00000000ff00723e */ /* 0x001fca00000000ff */
[----:B------:R-:W-:Y:S01]  /*10b00*/  STG.E.U16 desc[UR36][R16.64], R0 ;  /* 0x0000000010007986 */ /* 0x000fe2000c101524 */
[----:B------:R-:W-:Y:S05]  /*10b10*/  EXIT ;  /* 0x000000000000794d */ /* 0x000fea0003800000 */
.L_x_18495:
        /* <DEDUP_REMOVED lines=10> */
.L_x_18498:
[----:B------:R-:W0:Y:S02]  /*10bc0*/  I2F.S16 R3, R3 ;  /* 0x0000000300037306 */ /* 0x000e240000101400 */
[----:B0-----:R-:W-:-:S04]  /*10bd0*/  F2FP.F16.F32.PACK_AB R3, RZ, R3 ;  /* 0x00000003ff03723e */ /* 0x001fc800000000ff */
[----:B------:R-:W-:-:S05]  /*10be0*/  PRMT R3, R3, 0x5410, RZ ;  /* 0x0000541003037816 */ /* 0x000fca00000000ff */
[----:B------:R-:W-:Y:S01]  /*10bf0*/  STG.E desc[UR36][R16.64], R3 ;  /* 0x0000000310007986 */ /* 0x000fe2000c101924 */
[----:B------:R-:W-:Y:S05]  /*10c00*/  EXIT ;  /* 0x000000000000794d */ /* 0x000fea0003800000 */
.L_x_18497:
[----:B------:R-:W0:Y:S02]  /*10c10*/  I2F.F64.S16 R2, R3 ;  /* 0x0000000300027312 */ /* 0x000e240000101c00 */
[----:B0-----:R-:W-:Y:S01]  /*10c20*/  STG.E.64 desc[UR36][R16.64], R2 ;  /* 0x0000000210007986 */ /* 0x001fe2000c101b24 */
[----:B------:R-:W-:Y:S05]  /*10c30*/  EXIT ;  /* 0x000000000000794d */ /* 0x000fea0003800000 */
.L_x_18488:
        /* <DEDUP_REMOVED lines=10> */
.L_x_18501:
[----:B------:R-:W0:Y:S01]  /*10ce0*/  I2F.F64.S16 R4, R3 ;  /* 0x0000000300047312 */ /* 0x000e220000101c00 */
[----:B------:R-:W-:-:S05]  /*10cf0*/  CS2R R6, SRZ ;  /* 0x0000000000067805 */ /* 0x000fca000001ff00 */
[----:B0-----:R-:W-:Y:S01]  /*10d00*/  STG.E.128 desc[UR36][R16.64], R4 ;  /* 0x0000000410007986 */ /* 0x001fe2000c101d24 */
[----:B------:R-:W-:Y:S05]  /*10d10*/  EXIT ;  /* 0x000000000000794d */ /* 0x000fea0003800000 */
.L_x_18500:
        /* <DEDUP_REMOVED lines=21> */
.L_x_18505:
[----:B------:R-:W-:Y:S05]  /*10e70*/  BSYNC B0 ;  /* 0x0000000000007941 */ /* 0x000fea0003800000 */
.L_x_18504:
[----:B------:R-:W-:-:S05]  /*10e80*/  LOP3.LUT R5, R0, R5, RZ, 0xfc, !PT ;  /* 0x0000000500057212 */ /* 0x000fca00078efcff */
[----:B------:R-:W-:Y:S01]  /*10e90*/  STG.E.U8 desc[UR36][R16.64], R5 ;  /* 0x0000000510007986 */ /* 0x000fe2000c101124 */
[----:B------:R-:W-:Y:S05]  /*10ea0*/  EXIT ;  /* 0x000000000000794d */ /* 0x000fea0003800000 */
.L_x_18503:
        /* <DEDUP_REMOVED lines=13> */
.L_x_18507:
[----:B------:R-:W-:Y:S01]  /*10f80*/  IMAD.MOV.U32 R0, RZ, RZ, 0x7f ;  /* 0x0000007fff007424 */ /* 0x000fe200078e00ff */
[----:B------:R-:W-:-:S04]  /*10f90*/  ISETP.GT.U32.AND P0, PT, R2, 0x7f800000, PT ;  /* 0x7f8000000200780c */ /* 0x000fc80003f04070 */
[----:B------:R-:W-:-:S09]  /*10fa0*/  SEL R0, R0, 0x7c, P0 ;  /* 0x0000007c00007807 */ /* 0x000fd20000000000 */
.L_x_18508:
[----:B------:R-:W-:Y:S05]  /*10fb0*/  BSYNC B0 ;  /* 0x0000000000007941 */ /* 0x000fea0003800000 */
.L_x_18506:
[----:B------:R-:W-:-:S04]  /*10fc0*/  LOP3.LUT R2, R3, 0x80000000, RZ, 0xc0, !PT ;  /* 0x8000000003027812 */ /* 0x000fc800078ec0ff */
[----:B------:R-:W-:-:S04]  /*10fd0*/  SHF.R.U32.HI R3, RZ, 0x18, R2 ;  /* 0x00000018ff037819 */ /* 0x000fc80000011602 */
[----:B------:R-:W-:-:S05]  /*10fe0*/  LOP3.LUT R3, R0, R3, RZ, 0xfc, !PT ;  /* 0x0000000300037212 */ /* 0x000fca00078efcff */
[----:B------:R-:W-:Y:S01]  /*10ff0*/  STG.E.U8 desc[UR36][R16.64], R3 ;  /* 0x0000000310007986 */ /* 0x000fe2000c101124 */
[----:B------:R-:W-:Y:S05]  /*11000*/  EXIT ;  /* 0x000000000000794d */ /* 0x000fea0003800000 */
.L_x_18502:
[----:B------:R-:W0:Y:S02]  /*11010*/  I2F.S16 R0, R3 ;  /* 0x0000000300007306 */ /* 0x000e240000101400 */
[----:B0-----:R-:W-:-:S05]  /*11020*/  F2FP.BF16.F32.PACK_AB R0, RZ, R0 ;  /* 0x00000000ff00723e */ /* 0x001fca00000010ff */
[----:B------:R-:W-:Y:S01]  /*11030*/  STG.E.U16 desc[UR36][R16.64], R0 ;  /* 0x0000000010007986 */ /* 0x000fe2000c101524 */
[----:B------:R-:W-:Y:S05]  /*11040*/  EXIT ;  /* 0x000000000000794d */ /* 0x000fea0003800000 */
.L_x_18499:
        /* <DEDUP_REMOVED lines=10> */
.L_x_18511:
        /* <DEDUP_REMOVED lines=17> */
.L_x_18514:
[----:B------:R-:W-:-:S04]  /*11200*/  LOP3.LUT R2, R3, 0x80000000, RZ, 0xc0, !PT ;  /* 0x8000000003027812 */ /* 0x000fc800078ec0ff */
[----:B------:R-:W-:-:S04]  /*11210*/  SHF.R.U32.HI R3, RZ, 0x18, R2 ;  /* 0x00000018ff037819 */ /* 0x000fc80000011602 */
[----:B------:R-:W-:-:S04]  /*11220*/  LOP3.LUT R0, R0, R3, RZ, 0xfc, !PT ;  /* 0x0000000300007212 */ /* 0x000fc800078efcff */
[----:B------:R-:W-:-:S07]  /*11230*/  PRMT R8, R0, 0x7610, R8 ;  /* 0x0000761000087816 */ /* 0x000fce0000000008 */
.L_x_18513:
[----:B------:R-:W-:Y:S05]  /*11240*/  BSYNC B0 ;  /* 0x0000000000007941 */ /* 0x000fea0003800000 */
.L_x_18512:
[----:B------:R-:W-:Y:S01]  /*11250*/  STG.E.U8 desc[UR36][R16.64], R8 ;  /* 0x0000000810007986 */ /* 0x000fe2000c101124 */
[----:B------:R-:W-:Y:S05]  /*11260*/  EXIT ;  /* 0x000000000000794d */ /* 0x000fea0003800000 */
.L_x_18510:
        /* <DEDUP_REMOVED lines=17> */
.L_x_18517:
[----:B------:R-:W-:-:S04]  /*11380*/  LOP3.LUT R2, R3, 0x80000000, RZ, 0xc0, !PT ;  /* 0x8000000003027812 */ /* 0x000fc800078ec0ff */
[----:B------:R-:W-:-:S04]  /*11390*/  SHF.R.U32.HI R3, RZ, 0x18, R2 ;  /* 0x00000018ff037819 */ /* 0x000fc80000011602 */
[----:B------:R-:W-:-:S04]  /*113a0*/  LOP3.LUT R0, R0, R3, RZ, 0xfc, !PT ;  /* 0x0000000300007212 */ /* 0x000fc800078efcff */
[----:B------:R-:W-:-:S07]  /*113b0*/  PRMT R8, R0, 0x7610, R8 ;  /* 0x0000761000087816 */ /* 0x000fce0000000008 */
.L_x_18516:
[----:B------:R-:W-:Y:S05]  /*113c0*/  BSYNC B0 ;  /* 0x0000000000007941 */ /* 0x000fea0003800000 */
.L_x_18515:
[----:B------:R-:W-:Y:S01]  /*113d0*/  STG.E.U8 desc[UR36][R16.64], R8 ;  /* 0x0000000810007986 */ /* 0x000fe2000c101124 */
[----:B------:R-:W-:Y:S05]  /*113e0*/  EXIT ;  /* 0x000000000000794d */ /* 0x000fea0003800000 */
.L_x_18509:
        /* <DEDUP_REMOVED lines=23> */
.L_x_18492:
        /* <DEDUP_REMOVED lines=16> */
.L_x_18520:
[----:B------:R-:W-:Y:S05]  /*11660*/  EXIT ;  /* 0x000000000000794d */ /* 0x000fea0003800000 */
.L_x_18519:
[----:B------:R-:W-:Y:S01]  /*11670*/  LOP3.LUT R2, R3, 0xffff, RZ, 0xc0, !PT ;  /* 0x0000ffff03027812 */ /* 0x000fe200078ec0ff */
[----:B------:R-:W-:-:S05]  /*11680*/  IMAD.MOV.U32 R3, RZ, RZ, RZ ;  /* 0x000000ffff037224 */ /* 0x000fca00078e00ff */
[----:B------:R-:W-:Y:S01]  /*11690*/  STG.E.64 desc[UR36][R16.64], R2 ;  /* 0x0000000210007986 */ /* 0x000fe2000c101b24 */
[----:B------:R-:W-:Y:S05]  /*116a0*/  EXIT ;  /* 0x000000000000794d */ /* 0x000fea0003800000 */
.L_x_18518:
[----:B------:R-:W-:-:S05]  /*116b0*/  LOP3.LUT R3, R3, 0xffff, RZ, 0xc0, !PT ;  /* 0x0000ffff03037812 */ /* 0x000fca00078ec0ff */
[----:B------:R-:W-:Y:S01]  /*116c0*/  STG.E desc[UR36][R16.64], R3 ;  /* 0x0000000310007986 */ /* 0x000fe2000c101924 */
[----:B------:R-:W-:Y:S05]  /*116d0*/  EXIT ;  /* 0x000000000000794d */ /* 0x000fea0003800000 */
.L_x_18521:
        /* <DEDUP_REMOVED lines=10> */
.L_x_43924:


//--------------------- .text._ZN2at6native27unrolled_elementwise_kernelINS0_13BinaryFunctorIN3c104HalfES4_bZZZNS0_22logical_or_kernel_cudaERNS_14TensorIteratorEENKUlvE0_clEvENKUlvE6_clEvEUlS4_S4_E_EESt5arrayIPcLm3EELi4E23TrivialOffsetCalculatorILi2EjESE_ILi1EjENS0_6memory12LoadWithCastILi2EEENSH_13StoreWithCastILi1EEEEEviT_T0_T2_T3_T4_T5_ --------------------------
	.section	.text._ZN2at6native27unrolled_elementwise_kernelINS0_13BinaryFunctorIN3c104HalfES4_bZZZNS0_22logical_or_kernel_cudaERNS_14TensorIteratorEENKUlvE0_clEvENKUlvE6_clEvEUlS4_S4_E_EESt5arrayIPcLm3EELi4E23TrivialOffsetCalculatorILi2EjESE_ILi1EjENS0_6memory12LoadWithCastILi2EEENSH_13StoreWithCastILi1EEEEEviT_T0_T2_T3_T4_T5_,"ax",@progbits
	.align	128
        .global         _ZN2at6native27unrolled_elementwise_kernelINS0_13BinaryFunctorIN3c104HalfES4_bZZZNS0_22logical_or_kernel_cudaERNS_14TensorIteratorEENKUlvE0_clEvENKUlvE6_clEvEUlS4_S4_E_EESt5arrayIPcLm3EELi4E23TrivialOffsetCalculatorILi2EjESE_ILi1EjENS0_6memory12LoadWithCastILi2EEENSH_13StoreWithCastILi1EEEEEviT_T0_T2_T3_T4_T5_
        .type           _ZN2at6native27unrolled_elementwise_kernelINS0_13BinaryFunctorIN3c104HalfES4_bZZZNS0_22logical_or_kernel_cudaERNS_14TensorIteratorEENKUlvE0_clEvENKUlvE6_clEvEUlS4_S4_E_EESt5arrayIPcLm3EELi4E23TrivialOffsetCalculatorILi2EjESE_ILi1EjENS0_6memory12LoadWithCastILi2EEENSH_13StoreWithCastILi1EEEEEviT_T0_T2_T3_T4_T5_,@function
        .size           _ZN2at6native27unrolled_elementwise_kernelINS0_13BinaryFunctorIN3c104HalfES4_bZZZNS0_22logical_or_kernel_cudaERNS_14TensorIteratorEENKUlvE0_clEvENKUlvE6_clEvEUlS4_S4_E_EESt5arrayIPcLm3EELi4E23TrivialOffsetCalculatorILi2EjESE_ILi1EjENS0_6memory12LoadWithCastILi2EEENSH_13StoreWithCastILi1EEEEEviT_T0_T2_T3_T4_T5_,(.L_x_43925 - _ZN2at6native27unrolled_elementwise_kernelINS0_13BinaryFunctorIN3c104HalfES4_bZZZNS0_22logical_or_kernel_cudaERNS_14TensorIteratorEENKUlvE0_clEvENKUlvE6_clEvEUlS4_S4_E_EESt5arrayIPcLm3EELi4E23TrivialOffsetCalculatorILi2EjESE_ILi1EjENS0_6memory12LoadWithCastILi2EEENSH_13StoreWithCastILi1EEEEEviT_T0_T2_T3_T4_T5_)
        .other          _ZN2at6native27unrolled_elementwise_kernelINS0_13BinaryFunctorIN3c104HalfES4_bZZZNS0_22logical_or_kernel_cudaERNS_14TensorIteratorEENKUlvE0_clEvENKUlvE6_clEvEUlS4_S4_E_EESt5arrayIPcLm3EELi4E23TrivialOffsetCalculatorILi2EjESE_ILi1EjENS0_6memory12LoadWithCastILi2EEENSH_13StoreWithCastILi1EEEEEviT_T0_T2_T3_T4_T5_,@"STO_CUDA_ENTRY STV_DEFAULT"
_ZN2at6native27unrolled_elementwise_kernelINS0_13BinaryFunctorIN3c104HalfES4_bZZZNS0_22logical_or_kernel_cudaERNS_14TensorIteratorEENKUlvE0_clEvENKUlvE6_clEvEUlS4_S4_E_EESt5arrayIPcLm3EELi4E23TrivialOffsetCalculatorILi2EjESE_ILi1EjENS0_6memory12LoadWithCastILi2EEENSH_13StoreWithCastILi1EEEEEviT_T0_T2_T3_T4_T5_:
.text._ZN2at6native27unrolled_elementwise_kernelINS0_13BinaryFunctorIN3c104HalfES4_bZZZNS0_22logical_or_kernel_cudaERNS_14TensorIteratorEENKUlvE0_clEvENKUlvE6_clEvEUlS4_S4_E_EESt5arrayIPcLm3EELi4E23TrivialOffsetCalculatorILi2EjESE_ILi1EjENS0_6memory12LoadWithCastILi2EEENSH_13StoreWithCastILi1EEEEEviT_T0_T2_T3_T4_T5_:
        /* <DEDUP_REMOVED lines=36> */
.L_x_18527:
[----:B------:R-:W2:Y:S02]  /*0240*/  LDG.E.U8 R4, desc[UR36][R4.64] ;  /* 0x0000002404047981 */ /* 0x000ea4000c1e1100 */
[----:B--2---:R-:W-:-:S04]  /*0250*/  I2FP.F32.U32 R0, R4 ;  /* 0x0000000400007245 */ /* 0x004fc80000201000 */
[----:B------:R-:W-:-:S04]  /*0260*/  F2FP.F16.F32.PACK_AB R0, RZ, R0 ;  /* 0x00000000ff00723e */ /* 0x000fc800000000ff */
[----:B------:R-:W-:Y:S01]  /*0270*/  PRMT R22, R0, 0x7610, R22 ;  /* 0x0000761000167816 */ /* 0x000fe20000000016 */
[----:B------:R-:W-:Y:S06]  /*0280*/  BRA `(.L_x_18529) ;  /* 0x0000000c00bc7947 */ /* 0x000fec0003800000 */
.L_x_18526:
        /* <DEDUP_REMOVED lines=11> */
.L_x_18531:
[----:B------:R-:W2:Y:S02]  /*0340*/  LDG.E R4, desc[UR36][R4.64] ;  /* 0x0000002404047981 */ /* 0x000ea4000c1e1900 */
[----:B--2---:R-:W-:-:S04]  /*0350*/  I2FP.F32.S32 R0, R4 ;  /* 0x0000000400007245 */ /* 0x004fc80000201400 */
[----:B------:R-:W-:-:S04]  /*0360*/  F2FP.F16.F32.PACK_AB R0, RZ, R0 ;  /* 0x00000000ff00723e */ /* 0x000fc800000000ff */
[----:B------:R-:W-:Y:S01]  /*0370*/  PRMT R22, R0, 0x7610, R22 ;  /* 0x0000761000167816 */ /* 0x000fe20000000016 */
[----:B------:R-:W-:Y:S06]  /*0380*/  BRA `(.L_x_18529) ;  /* 0x0000000c007c7947 */ /* 0x000fec0003800000 */
.L_x_18530:
[----:B------:R-:W2:Y:S02]  /*0390*/  LDG.E.U16 R4, desc[UR36][R4.64] ;  /* 0x0000002404047981 */ /* 0x000ea4000c1e1500 */
[----:B--2---:R-:W0:Y:S02]  /*03a0*/  I2F.S16 R0, R4 ;  /* 0x0000000400007306 */ /* 0x004e240000101400 */
[----:B0-----:R-:W-:-:S04]  /*03b0*/  F2FP.F16.F32.PACK_AB R0, RZ, R0 ;  /* 0x00000000ff00723e */ /* 0x001fc800000000ff */
[----:B------:R-:W-:Y:S01]  /*03c0*/  PRMT R22, R0, 0x7610, R22 ;  /* 0x0000761000167816 */ /* 0x000fe20000000016 */
[----:B------:R-:W-:Y:S06]  /*03d0*/  BRA `(.L_x_18529) ;  /* 0x0000000c00687947 */ /* 0x000fec0003800000 */
.L_x_18525:
        /* <DEDUP_REMOVED lines=9> */
.L_x_18533:
[----:B------:R1:W5:Y:S01]  /*0470*/  LDG.E.U16 R22, desc[UR36][R4.64] ;  /* 0x0000002404167981 */ /* 0x000362000c1e1500 */
[----:B------:R-:W-:Y:S05]  /*0480*/  BRA `(.L_x_18529) ;  /* 0x0000000c003c7947 */ /* 0x000fea0003800000 */
.L_x_18532:
        /* <DEDUP_REMOVED lines=9> */
.L_x_18535:
[----:B------:R0:W5:Y:S01]  /*0520*/  LDG.E.U16 R22, desc[UR36][R4.64] ;  /* 0x0000002404167981 */ /* 0x000162000c1e1500 */
[----:B------:R-:W-:Y:S05]  /*0530*/  BRA `(.L_x_18529) ;  /* 0x0000000c00107947 */ /* 0x000fea0003800000 */
.L_x_18534:
        /* <DEDUP_REMOVED lines=9> */
.L_x_18524:
        /* <DEDUP_REMOVED lines=14> */
.L_x_18538:
        /* <DEDUP_REMOVED lines=9> */
.L_x_18537:
        /* <DEDUP_REMOVED lines=28> */
.L_x_18540:
        /* <DEDUP_REMOVED lines=15> */
.L_x_18539:
[----:B------:R-:W2:Y:S02]  /*09f0*/  LDG.E.U16 R0, desc[UR36][R4.64] ;  /* 0x0000002404007981 */ /* 0x000ea4000c1e1500 */
[----:B--2---:R-:W-:-:S05]  /*0a00*/  IMAD.U32 R0, R0, 0x10000, RZ ;  /* 0x0001000000007824 */ /* 0x004fca00078e00ff */
[----:B------:R-:W-:-:S04]  /*0a10*/  F2FP.F16.F32.PACK_AB R0, RZ, R0 ;  /* 0x00000000ff00723e */ /* 0x000fc800000000ff */
[----:B------:R-:W-:Y:S01]  /*0a20*/  PRMT R22, R0, 0x7610, R22 ;  /* 0x0000761000167816 */ /* 0x000fe20000000016 */
[----:B------:R-:W-:Y:S06]  /*0a30*/  BRA `(.L_x_18529) ;  /* 0x0000000400d07947 */ /* 0x000fec0003800000 */
.L_x_18536:
        /* <DEDUP_REMOVED lines=13> */
.L_x_18543:
        /* <DEDUP_REMOVED lines=21> */
.L_x_18547:
[----:B------:R-:W-:Y:S05]  /*0c60*/  BSYNC B1 ;  /* 0x0000000000017941 */ /* 0x000fea0003800000 */
.L_x_18546:
[----:B------:R-:W-:Y:S01]  /*0c70*/  LEA R5, R0, 0x3b800000, 0x17 ;  /* 0x3b80000000057811 */ /* 0x000fe200078eb8ff */
[----:B------:R-:W-:-:S05]  /*0c80*/  IMAD.SHL.U32 R0, R3, 0x100000, RZ ;  /* 0x0010000003007824 */ /* 0x000fca00078e00ff */
[----:B------:R-:W-:-:S07]  /*0c90*/  LOP3.LUT R0, R5, R0, R6, 0xfe, !PT ;  /* 0x0000000005007212 */ /* 0x000fce00078efe06 */
.L_x_18545:
[----:B------:R-:W-:Y:S05]  /*0ca0*/  BSYNC B0 ;  /* 0x0000000000007941 */ /* 0x000fea0003800000 */
.L_x_18544:
[----:B------:R-:W-:-:S04]  /*0cb0*/  F2FP.F16.F32.PACK_AB R0, RZ, R0 ;  /* 0x00000000ff00723e */ /* 0x000fc800000000ff */
[----:B------:R-:W-:Y:S01]  /*0cc0*/  PRMT R22, R0, 0x7610, R22 ;  /* 0x0000761000167816 */ /* 0x000fe20000000016 */
[----:B------:R-:W-:Y:S06]  /*0cd0*/  BRA `(.L_x_18529) ;  /* 0x0000000400287947 */ /* 0x000fec0003800000 */
.L_x_18542:
        /* <DEDUP_REMOVED lines=21> */
.L_x_18551:
[----:B------:R-:W-:Y:S05]  /*0e30*/  BSYNC B1 ;  /* 0x0000000000017941 */ /* 0x000fea0003800000 */
.L_x_18550:
[----:B------:R-:W-:Y:S01]  /*0e40*/  LEA R5, R0, 0x37800000, 0x17 ;  /* 0x3780000000057811 */ /* 0x000fe200078eb8ff */
[----:B------:R-:W-:-:S05]  /*0e50*/  IMAD.SHL.U32 R0, R3, 0x200000, RZ ;  /* 0x0020000003007824 */ /* 0x000fca00078e00ff */
[----:B------:R-:W-:-:S07]  /*0e60*/  LOP3.LUT R0, R5, R0, R6, 0xfe, !PT ;  /* 0x0000000005007212 */ /* 0x000fce00078efe06 */
.L_x_18549:
[----:B------:R-:W-:Y:S05]  /*0e70*/  BSYNC B0 ;  /* 0x0000000000007941 */ /* 0x000fea0003800000 */
.L_x_18548:
[----:B------:R-:W-:-:S04]  /*0e80*/  F2FP.F16.F32.PACK_AB R0, RZ, R0 ;  /* 0x00000000ff00723e */ /* 0x000fc800000000ff */
[----:B------:R-:W-:Y:S01]  /*0e90*/  PRMT R22, R0, 0x7610, R22 ;  /* 0x0000761000167816 */ /* 0x000fe20000000016 */
[----:B------:R-:W-:Y:S06]  /*0ea0*/  BRA `(.L_x_18529) ;  /* 0x0000000000b47947 */ /* 0x000fec0003800000 */
.L_x_18541:
        /* <DEDUP_REMOVED lines=14> */
.L_x_18555:
[----:B------:R-:W-:Y:S05]  /*0f90*/  BSYNC B0 ;  /* 0x0000000000007941 */ /* 0x000fea0003800000 */
.L_x_18554:
[----:B------:R-:W-:-:S04]  /*0fa0*/  F2FP.F16.F32.PACK_AB R0, RZ, R0 ;  /* 0x00000000ff00723e */ /* 0x000fc800000000ff */
[----:B------:R-:W-:Y:S01]  /*0fb0*/  PRMT R22, R0, 0x7610, R22 ;  /* 0x0000761000167816 */ /* 0x000fe20000000016 */
[----:B------:R-:W-:Y:S06]  /*0fc0*/  BRA `(.L_x_18529) ;  /* 0x00000000006c7947 */ /* 0x000fec0003800000 */
.L_x_18528:
        /* <DEDUP_REMOVED lines=16> */
.L_x_18556:
[----:B------:R-:W-:Y:S01]  /*10d0*/  PRMT R22, RZ, 0x7610, R22 ;  /* 0x00007610ff167816 */ /* 0x000fe20000000016 */
[----:B------:R-:W-:Y:S06]  /*10e0*/  BRA `(.L_x_18529) ;  /* 0x0000000000247947 */ /* 0x000fec0003800000 */
.L_x_18553:
[----:B------:R-:W2:Y:S02]  /*10f0*/  LDG.E.64 R4, desc[UR36][R4.64] ;  /* 0x0000002404047981 */ /* 0x000ea4000c1e1b00 */
[----:B--2---:R-:W0:Y:S02]  /*1100*/  I2F.U64 R0, R4 ;  /* 0x0000000400007312 */ /* 0x004e240000301000 */
[----:B0-----:R-:W-:-:S04]  /*1110*/  F2FP.F16.F32.PACK_AB R0, RZ, R0 ;  /* 0x00000000ff00723e */ /* 0x001fc800000000ff */
[----:B------:R-:W-:Y:S01]  /*1120*/  PRMT R22, R0, 0x7610, R22 ;  /* 0x0000761000167816 */ /* 0x000fe20000000016 */
[----:B------:R-:W-:Y:S06]  /*1130*/  BRA `(.L_x_18529) ;  /* 0x0000000000107947 */ /* 0x000fec0003800000 */
.L_x_18552:
[----:B------:R-:W2:Y:S02]  /*1140*/  LDG.E R4, desc[UR36][R4.64] ;  /* 0x0000002404047981 */ /* 0x000ea4000c1e1900 */
[----:B--2---:R-:W-:-:S04]  /*1150*/  I2FP.F32.U32 R0, R4 ;  /* 0x0000000400007245 */ /* 0x004fc80000201000 */
[----:B------:R-:W-:-:S04]  /*1160*/  F2FP.F16.F32.PACK_AB R0, RZ, R0 ;  /* 0x00000000ff00723e */ /* 0x000fc800000000ff */
[----:B------:R-:W-:-:S07]  /*1170*/  PRMT R22, R0, 0x7610, R22 ;  /* 0x0000761000167816 */ /* 0x000fce0000000016 */
.L_x_18529:
        /* <DEDUP_REMOVED lines=21> */
.L_x_18560:
[----:B------:R-:W2:Y:S02]  /*12d0*/  LDG.E.U8 R4, desc[UR36][R4.64] ;  /* 0x0000002404047981 */ /* 0x000ea4000c1e1100 */
[----:B--2---:R-:W-:-:S04]  /*12e0*/  I2FP.F32.U32 R0, R4 ;  /* 0x0000000400007245 */ /* 0x004fc80000201000 */
[----:B------:R-:W-:-:S04]  /*12f0*/  F2FP.F16.F32.PACK_AB R0, RZ, R0 ;  /* 0x00000000ff00723e */ /* 0x000fc800000000ff */
[----:B------:R-:W-:Y:S01]  /*1300*/  PRMT R26, R0, 0x7610, R26 ;  /* 0x00007610001a7816 */ /* 0x000fe2000000001a */
[----:B------:R-:W-:Y:S06]  /*1310*/  BRA `(.L_x_18562) ;  /* 0x0000000c00bc7947 */ /* 0x000fec0003800000 */
.L_x_18559:
        /* <DEDUP_REMOVED lines=11> */
.L_x_18564:
[----:B------:R-:W2:Y:S02]  /*13d0*/  LDG.E R4, desc[UR36][R4.64] ;  /* 0x0000002404047981 */ /* 0x000ea4000c1e1900 */
[----:B--2---:R-:W-:-:S04]  /*13e0*/  I2FP.F32.S32 R0, R4 ;  /* 0x0000000400007245 */ /* 0x004fc80000201400 */
[----:B------:R-:W-:-:S04]  /*13f0*/  F2FP.F16.F32.PACK_AB R0, RZ, R0 ;  /* 0x00000000ff00723e */ /* 0x000fc800000000ff */
[----:B------:R-:W-:Y:S01]  /*1400*/  PRMT R26, R0, 0x7610, R26 ;  /* 0x00007610001a7816 */ /* 0x000fe2000000001a */
[----:B------:R-:W-:Y:S06]  /*1410*/  BRA `(.L_x_18562) ;  /* 0x0000000c007c7947 */ /* 0x000fec0003800000 */
.L_x_18563:
[----:B------:R-:W2:Y:S02]  /*1420*/  LDG.E.U16 R4, desc[UR36][R4.64] ;  /* 0x0000002404047981 */ /* 0x000ea4000c1e1500 */
[----:B--2---:R-:W0:Y:S02]  /*1430*/  I2F.S16 R0, R4 ;  /* 0x0000000400007306 */ /* 0x004e240000101400 */
[----:B0-----:R-:W-:-:S04]  /*1440*/  F2FP.F16.F32.PACK_AB R0, RZ, R0 ;  /* 0x00000000ff00723e */ /* 0x001fc800000000ff */
[----:B------:R-:W-:Y:S01]  /*1450*/  PRMT R26, R0, 0x7610, R26 ;  /* 0x00007610001a7816 */ /* 0x000fe2000000001a */
[----:B------:R-:W-:Y:S06]  /*1460*/  BRA `(.L_x_18562) ;  /* 0x0000000c00687947 */ /* 0x000fec0003800000 */
.L_x_18558:
        /* <DEDUP_REMOVED lines=9> */
.L_x_18566:
[----:B------:R1:W5:Y:S01]  /*1500*/  LDG.E.U16 R26, desc[UR36][R4.64] ;  /* 0x00000024041a7981 */ /* 0x000362000c1e1500 */
[----:B------:R-:W-:Y:S05]  /*1510*/  BRA `(.L_x_18562) ;  /* 0x0000000c003c7947 */ /* 0x000fea0003800000 */
.L_x_18565:
        /* <DEDUP_REMOVED lines=9> */
.L_x_18568:
[----:B------:R0:W5:Y:S01]  /*15b0*/  LDG.E.U16 R26, desc[UR36][R4.64] ;  /* 0x00000024041a7981 */ /* 0x000162000c1e1500 */
[----:B------:R-:W-:Y:S05]  /*15c0*/  BRA `(.L_x_18562) ;  /* 0x0000000c00107947 */ /* 0x000fea0003800000 */
.L_x_18567:
        /* <DEDUP_REMOVED lines=9> */
.L_x_18557:
        /* <DEDUP_REMOVED lines=14> */
.L_x_18571:
        /* <DEDUP_REMOVED lines=9> */
.L_x_18570:
        /* <DEDUP_REMOVED lines=28> */
.L_x_18573:
        /* <DEDUP_REMOVED lines=15> */
.L_x_18572:
[----:B------:R-:W2:Y:S02]  /*1a80*/  LDG.E.U16 R0, desc[UR36][R4.64] ;  /* 0x0000002404007981 */ /* 0x000ea4000c1e1500 */
[----:B--2---:R-:W-:-:S05]  /*1a90*/  IMAD.U32 R0, R0, 0x10000, RZ ;  /* 0x0001000000007824 */ /* 0x004fca00078e00ff */
[----:B------:R-:W-:-:S04]  /*1aa0*/  F2FP.F16.F32.PACK_AB R0, RZ, R0 ;  /* 0x00000000ff00723e */ /* 0x000fc800000000ff */
[----:B------:R-:W-:Y:S01]  /*1ab0*/  PRMT R26, R0, 0x7610, R26 ;  /* 0x00007610001a7816 */ /* 0x000fe2000000001a */
[----:B------:R-:W-:Y:S06]  /*1ac0*/  BRA `(.L_x_18562) ;  /* 0x0000000400d07947 */ /* 0x000fec0003800000 */
.L_x_18569:
        /* <DEDUP_REMOVED lines=13> */
.L_x_18576:
        /* <DEDUP_REMOVED lines=21> */
.L_x_18580:
[----:B------:R-:W-:Y:S05]  /*1cf0*/  BSYNC B1 ;  /* 0x0000000000017941 */ /* 0x000fea0003800000 */
.L_x_18579:
[----:B------:R-:W-:Y:S01]  /*1d00*/  LEA R5, R0, 0x3b800000, 0x17 ;  /* 0x3b80000000057811 */ /* 0x000fe200078eb8ff */
[----:B------:R-:W-:-:S05]  /*1d10*/  IMAD.SHL.U32 R0, R3, 0x100000, RZ ;  /* 0x0010000003007824 */ /* 0x000fca00078e00ff */
[----:B------:R-:W-:-:S07]  /*1d20*/  LOP3.LUT R0, R5, R0, R6, 0xfe, !PT ;  /* 0x0000000005007212 */ /* 0x000fce00078efe06 */
.L_x_18578:
[----:B------:R-:W-:Y:S05]  /*1d30*/  BSYNC B0 ;  /* 0x0000000000007941 */ /* 0x000fea0003800000 */
.L_x_18577:
[----:B------:R-:W-:-:S04]  /*1d40*/  F2FP.F16.F32.PACK_AB R0, RZ, R0 ;  /* 0x00000000ff00723e */ /* 0x000fc800000000ff */
[----:B------:R-:W-:Y:S01]  /*1d50*/  PRMT R26, R0, 0x7610, R26 ;  /* 0x00007610001a7816 */ /* 0x000fe2000000001a */
[----:B------:R-:W-:Y:S06]  /*1d60*/  BRA `(.L_x_18562) ;  /* 0x0000000400287947 */ /* 0x000fec0003800000 */
.L_x_18575:
        /* <DEDUP_REMOVED lines=21> */
.L_x_18584:
[----:B------:R-:W-:Y:S05]  /*1ec0*/  BSYNC B1 ;  /* 0x0000000000017941 */ /* 0x000fea0003800000 */
.L_x_18583:
[----:B------:R-:W-:Y:S01]  /*1ed0*/  LEA R5, R0, 0x37800000, 0x17 ;  /* 0x3780000000057811 */ /* 0x000fe200078eb8ff */
[----:B------:R-:W-:-:S05]  /*1ee0*/  IMAD.SHL.U32 R0, R3, 0x200000, RZ ;  /* 0x0020000003007824 */ /* 0x000fca00078e00ff */
[----:B------:R-:W-:-:S07]  /*1ef0*/  LOP3.LUT R0, R5, R0, R6, 0xfe, !PT ;  /* 0x0000000005007212 */ /* 0x000fce00078efe06 */
.L_x_18582:
[----:B------:R-:W-:Y:S05]  /*1f00*/  BSYNC B0 ;  /* 0x0000000000007941 */ /* 0x000fea0003800000 */
.L_x_18581:
[----:B------:R-:W-:-:S04]  /*1f10*/  F2FP.F16.F32.PACK_AB R0, RZ, R0 ;  /* 0x00000000ff00723e */ /* 0x000fc800000000ff */
[----:B------:R-:W-:Y:S01]  /*1f20*/  PRMT R26, R0, 0x7610, R26 ;  /* 0x00007610001a7816 */ /* 0x000fe2000000001a */
[----:B------:R-:W-:Y:S06]  /*1f30*/  BRA `(.L_x_18562) ;  /* 0x0000000000b47947 */ /* 0x000fec0003800000 */
.L_x_18574:
        /* <DEDUP_REMOVED lines=14> */
.L_x_18588:
[----:B------:R-:W-:Y:S05]  /*2020*/  BSYNC B0 ;  /* 0x0000000000007941 */ /* 0x000fea0003800000 */
.L_x_18587:
[----:B------:R-:W-:-:S04]  /*2030*/  F2FP.F16.F32.PACK_AB R0, RZ, R0 ;  /* 0x00000000ff00723e */ /* 0x000fc800000000ff */
[----:B------:R-:W-:Y:S01]  /*2040*/  PRMT R26, R0, 0x7610, R26 ;  /* 0x00007610001a7816 */ /* 0x000fe2000000001a */
[----:B------:R-:W-:Y:S06]  /*2050*/  BRA `(.L_x_18562) ;  /* 0x00000000006c7947 */ /* 0x000fec0003800000 */
.L_x_18561:
        /* <DEDUP_REMOVED lines=16> */
.L_x_18589:
[----:B------:R-:W-:Y:S01]  /*2160*/  PRMT R26, RZ, 0x7610, R26 ;  /* 0x00007610ff1a7816 */ /* 0x000fe2000000001a */
[----:B------:R-:W-:Y:S06]  /*2170*/  BRA `(.L_x_18562) ;  /* 0x0000000000247947 */ /* 0x000fec0003800000 */
.L_x_18586:
[----:B------:R-:W2:Y:S02]  /*2180*/  LDG.E.64 R4, desc[UR36][R4.64] ;  /* 0x0000002404047981 */ /* 0x000ea4000c1e1b00 */
[----:B--2---:R-:W0:Y:S02]  /*2190*/  I2F.U64 R0, R4 ;  /* 0x0000000400007312 */ /* 0x004e240000301000 */
[----:B0-----:R-:W-:-:S04]  /*21a0*/  F2FP.F16.F32.PACK_AB R0, RZ, R0 ;  /* 0x00000000ff00723e */ /* 0x001fc800000000ff */
[----:B------:R-:W-:Y:S01]  /*21b0*/  PRMT R26, R0, 0x7610, R26 ;  /* 0x00007610001a7816 */ /* 0x000fe2000000001a */
[----:B------:R-:W-:Y:S06]  /*21c0*/  BRA `(.L_x_18562) ;  /* 0x0000000000107947 */ /* 0x000fec0003800000 */
.L_x_18585:
[----:B------:R-:W2:Y:S02]  /*21d0*/  LDG.E R4, desc[UR36][R4.64] ;  /* 0x0000002404047981 */ /* 0x000ea4000c1e1900 */
[----:B--2---:R-:W-:-:S04]  /*21e0*/  I2FP.F32.U32 R0, R4 ;  /* 0x0000000400007245 */ /* 0x004fc80000201000 */
[----:B------:R-:W-:-:S04]  /*21f0*/  F2FP.F16.F32.PACK_AB R0, RZ, R0 ;  /* 0x00000000ff00723e */ /* 0x000fc800000000ff */
[----:B------:R-:W-:-:S07]  /*2200*/  PRMT R26, R0, 0x7610, R26 ;  /* 0x00007610001a7816 */ /* 0x000fce000000001a */
.L_x_18562:
[----:B------:R-:W-:-:S07]  /*2210*/  VIADD R23, R23, 0x80 ;  /* 0x0000008017177836 */ /* 0x000fce0000000000 */
.L_x_18523:
[----:B------:R-:W-:Y:S05]  /*2220*/  BSYNC B6 ;  /* 0x0000000000067941 */ /* 0x000fea0003800000 */
.L_x_18522:
        /* <DEDUP_REMOVED lines=26> */
.L_x_18595:
[----:B------:R-:W2:Y:S02]  /*23d0*/  LDG.E.U8 R4, desc[UR36][R4.64] ;  /* 0x0000002404047981 */ /* 0x000ea4000c1e1100 */
[----:B--2---:R-:W-:-:S04]  /*23e0*/  I2FP.F32.U32 R0, R4 ;  /* 0x0000000400007245 */ /* 0x004fc80000201000 */
[----:B------:R-:W-:-:S04]  /*23f0*/  F2FP.F16.F32.PACK_AB R0, RZ, R0 ;  /* 0x00000000ff00723e */ /* 0x000fc800000000ff */
[----:B------:R-:W-:Y:S01]  /*2400*/  PRMT R28, R0, 0x7610, R28 ;  /* 0x00007610001c7816 */ /* 0x000fe2000000001c */
[----:B------:R-:W-:Y:S06]  /*2410*/  BRA `(.L_x_18597) ;  /* 0x0000000c00c07947 */ /* 0x000fec0003800000 */
.L_x_18594:
        /* <DEDUP_REMOVED lines=11> */
.L_x_18599:
[----:B------:R-:W2:Y:S02]  /*24d0*/  LDG.E R4, desc[UR36][R4.64] ;  /* 0x0000002404047981 */ /* 0x000ea4000c1e1900 */
[----:B--2---:R-:W-:-:S04]  /*24e0*/  I2FP.F32.S32 R0, R4 ;  /* 0x0000000400007245 */ /* 0x004fc80000201400 */
[----:B------:R-:W-:-:S04]  /*24f0*/  F2FP.F16.F32.PACK_AB R0, RZ, R0 ;  /* 0x00000000ff00723e */ /* 0x000fc800000000ff */
[----:B------:R-:W-:Y:S01]  /*2500*/  PRMT R28, R0, 0x7610, R28 ;  /* 0x00007610001c7816 */ /* 0x000fe2000000001c */
[----:B------:R-:W-:Y:S06]  /*2510*/  BRA `(.L_x_18597) ;  /* 0x0000000c00807947 */ /* 0x000fec0003800000 */
.L_x_18598:
[----:B------:R-:W2:Y:S02]  /*2520*/  LDG.E.U16 R4, desc[UR36][R4.64] ;  /* 0x0000002404047981 */ /* 0x000ea4000c1e1500 */
[----:B--2---:R-:W0:Y:S02]  /*2530*/  I2F.S16 R0, R4 ;  /* 0x0000000400007306 */ /* 0x004e240000101400 */
[----:B0-----:R-:W-:-:S04]  /*2540*/  F2FP.F16.F32.PACK_AB R0, RZ, R0 ;  /* 0x00000000ff00723e */ /* 0x001fc800000000ff */
[----:B------:R-:W-:Y:S01]  /*2550*/  PRMT R28, R0, 0x7610, R28 ;  /* 0x00007610001c7816 */ /* 0x000fe2000000001c */
[----:B------:R-:W-:Y:S06]  /*2560*/  BRA `(.L_x_18597) ;  /* 0x0000000c006c7947 */ /* 0x000fec0003800000 */
.L_x_18593:
        /* <DEDUP_REMOVED lines=9> */
.L_x_18601:
[----:B------:R1:W5:Y:S01]  /*2600*/  LDG.E.U16 R28, desc[UR36][R4.64] ;  /* 0x00000024041c7981 */ /* 0x000362000c1e1500 */
[----:B------:R-:W-:Y:S05]  /*2610*/  BRA `(.L_x_18597) ;  /* 0x0000000c00407947 */ /* 0x000fea0003800000 */
.L_x_18600:
        /* <DEDUP_REMOVED lines=9> */
.L_x_18603:
[----:B------:R0:W5:Y:S01]  /*26b0*/  LDG.E.U16 R28, desc[UR36][R4.64] ;  /* 0x00000024041c7981 */ /* 0x000162000c1e1500 */
[----:B------:R-:W-:Y:S05]  /*26c0*/  BRA `(.L_x_18597) ;  /* 0x0000000c00147947 */ /* 0x000fea0003800000 */
.L_x_18602:
        /* <DEDUP_REMOVED lines=9> */
.L_x_18592:
        /* <DEDUP_REMOVED lines=14> */
.L_x_18606:
        /* <DEDUP_REMOVED lines=9> */
.L_x_18605:
        /* <DEDUP_REMOVED lines=28> */
.L_x_18608:
        /* <DEDUP_REMOVED lines=16> */
.L_x_18607:
[----:B------:R-:W2:Y:S02]  /*2b90*/  LDG.E.U16 R0, desc[UR36][R4.64] ;  /* 0x0000002404007981 */ /* 0x000ea4000c1e1500 */
[----:B--2---:R-:W-:-:S05]  /*2ba0*/  IMAD.U32 R0, R0, 0x10000, RZ ;  /* 0x0001000000007824 */ /* 0x004fca00078e00ff */
[----:B------:R-:W-:-:S04]  /*2bb0*/  F2FP.F16.F32.PACK_AB R0, RZ, R0 ;  /* 0x00000000ff00723e */ /* 0x000fc800000000ff */
[----:B------:R-:W-:Y:S01]  /*2bc0*/  PRMT R28, R0, 0x7610, R28 ;  /* 0x00007610001c7816 */ /* 0x000fe2000000001c */
[----:B------:R-:W-:Y:S06]  /*2bd0*/  BRA `(.L_x_18597) ;  /* 0x0000000400d07947 */ /* 0x000fec0003800000 */
.L_x_18604:
        /* <DEDUP_REMOVED lines=13> */
.L_x_18611:
        /* <DEDUP_REMOVED lines=21> */
.L_x_18615:
[----:B------:R-:W-:Y:S05]  /*2e00*/  BSYNC B1 ;  /* 0x0000000000017941 */ /* 0x000fea0003800000 */
.L_x_18614:
[----:B------:R-:W-:Y:S01]  /*2e10*/  LEA R5, R0, 0x3b800000, 0x17 ;  /* 0x3b80000000057811 */ /* 0x000fe200078eb8ff */
[----:B------:R-:W-:-:S05]  /*2e20*/  IMAD.SHL.U32 R0, R3, 0x100000, RZ ;  /* 0x0010000003007824 */ /* 0x000fca00078e00ff */
[----:B------:R-:W-:-:S07]  /*2e30*/  LOP3.LUT R0, R5, R0, R6, 0xfe, !PT ;  /* 0x0000000005007212 */ /* 0x000fce00078efe06 */
.L_x_18613:
[----:B------:R-:W-:Y:S05]  /*2e40*/  BSYNC B0 ;  /* 0x0000000000007941 */ /* 0x000fea0003800000 */
.L_x_18612:
[----:B------:R-:W-:-:S04]  /*2e50*/  F2FP.F16.F32.PACK_AB R0, RZ, R0 ;  /* 0x00000000ff00723e */ /* 0x000fc800000000ff */
[----:B------:R-:W-:Y:S01]  /*2e60*/  PRMT R28, R0, 0x7610, R28 ;  /* 0x00007610001c7816 */ /* 0x000fe2000000001c */
[----:B------:R-:W-:Y:S06]  /*2e70*/  BRA `(.L_x_18597) ;  /* 0x0000000400287947 */ /* 0x000fec0003800000 */
.L_x_18610:
        /* <DEDUP_REMOVED lines=21> */
.L_x_18619:
[----:B------:R-:W-:Y:S05]  /*2fd0*/  BSYNC B1 ;  /* 0x0000000000017941 */ /* 0x000fea0003800000 */
.L_x_18618:
[----:B------:R-:W-:Y:S01]  /*2fe0*/  LEA R5, R0, 0x37800000, 0x17 ;  /* 0x3780000000057811 */ /* 0x000fe200078eb8ff */
[----:B------:R-:W-:-:S05]  /*2ff0*/  IMAD.SHL.U32 R0, R3, 0x200000, RZ ;  /* 0x0020000003007824 */ /* 0x000fca00078e00ff */
[----:B------:R-:W-:-:S07]  /*3000*/  LOP3.LUT R0, R5, R0, R6, 0xfe, !PT ;  /* 0x0000000005007212 */ /* 0x000fce00078efe06 */
.L_x_18617:
[----:B------:R-:W-:Y:S05]  /*3010*/  BSYNC B0 ;  /* 0x0000000000007941 */ /* 0x000fea0003800000 */
.L_x_18616:
[----:B------:R-:W-:-:S04]  /*3020*/  F2FP.F16.F32.PACK_AB R0, RZ, R0 ;  /* 0x00000000ff00723e */ /* 0x000fc800000000ff */
[----:B------:R-:W-:Y:S01]  /*3030*/  PRMT R28, R0, 0x7610, R28 ;  /* 0x00007610001c7816 */ /* 0x000fe2000000001c */
[----:B------:R-:W-:Y:S06]  /*3040*/  BRA `(.L_x_18597) ;  /* 0x0000000000b47947 */ /* 0x000fec0003800000 */
.L_x_18609:
        /* <DEDUP_REMOVED lines=14> */
.L_x_18623:
[----:B------:R-:W-:Y:S05]  /*3130*/  BSYNC B0 ;  /* 0x0000000000007941 */ /* 0x000fea0003800000 */
.L_x_18622:
[----:B------:R-:W-:-:S04]  /*3140*/  F2FP.F16.F32.PACK_AB R0, RZ, R0 ;  /* 0x00000000ff00723e */ /* 0x000fc800000000ff */
[----:B------:R-:W-:Y:S01]  /*3150*/  PRMT R28, R0, 0x7610, R28 ;  /* 0x00007610001c7816 */ /* 0x000fe2000000001c */
[----:B------:R-:W-:Y:S06]  /*3160*/  BRA `(.L_x_18597) ;  /* 0x00000000006c7947 */ /* 0x000fec0003800000 */
.L_x_18596:
        /* <DEDUP_REMOVED lines=16> */
.L_x_18624:
[----:B------:R-:W-:Y:S01]  /*3270*/  PRMT R28, RZ, 0x7610, R28 ;  /* 0x00007610ff1c7816 */ /* 0x000fe2000000001c */
[----:B------:R-:W-:Y:S06]  /*3280*/  BRA `(.L_x_18597) ;  /* 0x0000000000247947 */ /* 0x000fec0003800000 */
.L_x_18621:
[----:B------:R-:W2:Y:S02]  /*3290*/  LDG.E.64 R4, desc[UR36][R4.64] ;  /* 0x0000002404047981 */ /* 0x000ea4000c1e1b00 */
[----:B--2---:R-:W0:Y:S02]  /*32a0*/  I2F.U64 R0, R4 ;  /* 0x0000000400007312 */ /* 0x004e240000301000 */
[----:B0-----:R-:W-:-:S04]  /*32b0*/  F2FP.F16.F32.PACK_AB R0, RZ, R0 ;  /* 0x00000000ff00723e */ /* 0x001fc800000000ff */
[----:B------:R-:W-:Y:S01]  /*32c0*/  PRMT R28, R0, 0x7610, R28 ;  /* 0x00007610001c7816 */ /* 0x000fe2000000001c */
[----:B------:R-:W-:Y:S06]  /*32d0*/  BRA `(.L_x_18597) ;  /* 0x0000000000107947 */ /* 0x000fec0003800000 */
.L_x_18620:
[----:B------:R-:W2:Y:S02]  /*32e0*/  LDG.E R4, desc[UR36][R4.64] ;  /* 0x0000002404047981 */ /* 0x000ea4000c1e1900 */
[----:B--2---:R-:W-:-:S04]  /*32f0*/  I2FP.F32.U32 R0, R4 ;  /* 0x0000000400007245 */ /* 0x004fc80000201000 */
[----:B------:R-:W-:-:S04]  /*3300*/  F2FP.F16.F32.PACK_AB R0, RZ, R0 ;  /* 0x00000000ff00723e */ /* 0x000fc800000000ff */
[----:B------:R-:W-:-:S07]  /*3310*/  PRMT R28, R0, 0x7610, R28 ;  /* 0x00007610001c7816 */ /* 0x000fce000000001c */
.L_x_18597:
        /* <DEDUP_REMOVED lines=21> */
.L_x_18628:
[----:B------:R-:W2:Y:S02]  /*3470*/  LDG.E.U8 R4, desc[UR36][R4.64] ;  /* 0x0000002404047981 */ /* 0x000ea4000c1e1100 */
[----:B--2---:R-:W-:-:S04]  /*3480*/  I2FP.F32.U32 R0, R4 ;  /* 0x0000000400007245 */ /* 0x004fc80000201000 */
[----:B------:R-:W-:-:S04]  /*3490*/  F2FP.F16.F32.PACK_AB R0, RZ, R0 ;  /* 0x00000000ff00723e */ /* 0x000fc800000000ff */
[----:B------:R-:W-:Y:S01]  /*34a0*/  PRMT R27, R0, 0x7610, R27 ;  /* 0x00007610001b7816 */ /* 0x000fe2000000001b */
[----:B------:R-:W-:Y:S06]  /*34b0*/  BRA `(.L_x_18630) ;  /* 0x0000000c00bc7947 */ /* 0x000fec0003800000 */
.L_x_18627:
        /* <DEDUP_REMOVED lines=11> */
.L_x_18632:
[----:B------:R-:W2:Y:S02]  /*3570*/  LDG.E R4, desc[UR36][R4.64] ;  /* 0x0000002404047981 */ /* 0x000ea4000c1e1900 */
[----:B--2---:R-:W-:-:S04]  /*3580*/  I2FP.F32.S32 R0, R4 ;  /* 0x0000000400007245 */ /* 0x004fc80000201400 */
[----:B------:R-:W-:-:S04]  /*3590*/  F2FP.F16.F32.PACK_AB R0, RZ, R0 ;  /* 0x00000000ff00723e */ /* 0x000fc800000000ff */
[----:B------:R-:W-:Y:S01]  /*35a0*/  PRMT R27, R0, 0x7610, R27 ;  /* 0x00007610001b7816 */ /* 0x000fe2000000001b */
[----:B------:R-:W-:Y:S06]  /*35b0*/  BRA `(.L_x_18630) ;  /* 0x0000000c007c7947 */ /* 0x000fec0003800000 */
.L_x_18631:
[----:B------:R-:W2:Y:S02]  /*35c0*/  LDG.E.U16 R4, desc[UR36][R4.64] ;  /* 0x0000002404047981 */ /* 0x000ea4000c1e1500 */
[----:B--2---:R-:W0:Y:S02]  /*35d0*/  I2F.S16 R0, R4 ;  /* 0x0000000400007306 */ /* 0x004e240000101400 */
[----:B0-----:R-:W-:-:S04]  /*35e0*/  F2FP.F16.F32.PACK_AB R0, RZ, R0 ;  /* 0x00000000ff00723e */ /* 0x001fc800000000ff */
[----:B------:R-:W-:Y:S01]  /*35f0*/  PRMT R27, R0, 0x7610, R27 ;  /* 0x00007610001b7816 */ /* 0x000fe2000000001b */
[----:B------:R-:W-:Y:S06]  /*3600*/  BRA `(.L_x_18630) ;  /* 0x0000000c00687947 */ /* 0x000fec0003800000 */
.L_x_18626:
        /* <DEDUP_REMOVED lines=9> */
.L_x_18634:
[----:B------:R1:W5:Y:S01]  /*36a0*/  LDG.E.U16 R27, desc[UR36][R4.64] ;  /* 0x00000024041b7981 */ /* 0x000362000c1e1500 */
[----:B------:R-:W-:Y:S05]  /*36b0*/  BRA `(.L_x_18630) ;  /* 0x0000000c003c7947 */ /* 0x000fea0003800000 */
.L_x_18633:
        /* <DEDUP_REMOVED lines=9> */
.L_x_18636:
[----:B------:R0:W5:Y:S01]  /*3750*/  LDG.E.U16 R27, desc[UR36][R4.64] ;  /* 0x00000024041b7981 */ /* 0x000162000c1e1500 */
[----:B------:R-:W-:Y:S05]  /*3760*/  BRA `(.L_x_18630) ;  /* 0x0000000c00107947 */ /* 0x000fea0003800000 */
.L_x_18635:
        /* <DEDUP_REMOVED lines=9> */
.L_x_18625:
        /* <DEDUP_REMOVED lines=14> */
.L_x_18639:
        /* <DEDUP_REMOVED lines=9> */
.L_x_18638:
        /* <DEDUP_REMOVED lines=28> */
.L_x_18641:
        /* <DEDUP_REMOVED lines=15> */
.L_x_18640:
[----:B------:R-:W2:Y:S02]  /*3c20*/  LDG.E.U16 R0, desc[UR36][R4.64] ;  /* 0x0000002404007981 */ /* 0x000ea4000c1e1500 */
[----:B--2---:R-:W-:-:S05]  /*3c30*/  IMAD.U32 R0, R0, 0x10000, RZ ;  /* 0x0001000000007824 */ /* 0x004fca00078e00ff */
[----:B------:R-:W-:-:S04]  /*3c40*/  F2FP.F16.F32.PACK_AB R0, RZ, R0 ;  /* 0x00000000ff00723e */ /* 0x000fc800000000ff */
[----:B------:R-:W-:Y:S01]  /*3c50*/  PRMT R27, R0, 0x7610, R27 ;  /* 0x00007610001b7816 */ /* 0x000fe2000000001b */
[----:B------:R-:W-:Y:S06]  /*3c60*/  BRA `(.L_x_18630) ;  /* 0x0000000400d07947 */ /* 0x000fec0003800000 */
.L_x_18637:
        /* <DEDUP_REMOVED lines=13> */
.L_x_18644:
        /* <DEDUP_REMOVED lines=21> */
.L_x_18648:
[----:B------:R-:W-:Y:S05]  /*3e90*/  BSYNC B1 ;  /* 0x0000000000017941 */ /* 0x000fea0003800000 */
.L_x_18647:
[----:B------:R-:W-:Y:S01]  /*3ea0*/  LEA R5, R0, 0x3b800000, 0x17 ;  /* 0x3b80000000057811 */ /* 0x000fe200078eb8ff */
[----:B------:R-:W-:-:S05]  /*3eb0*/  IMAD.SHL.U32 R0, R3, 0x100000, RZ ;  /* 0x0010000003007824 */ /* 0x000fca00078e00ff */
[----:B------:R-:W-:-:S07]  /*3ec0*/  LOP3.LUT R0, R5, R0, R6, 0xfe, !PT ;  /* 0x0000000005007212 */ /* 0x000fce00078efe06 */
.L_x_18646:
[----:B------:R-:W-:Y:S05]  /*3ed0*/  BSYNC B0 ;  /* 0x0000000000007941 */ /* 0x000fea0003800000 */
.L_x_18645:
[----:B------:R-:W-:-:S04]  /*3ee0*/  F2FP.F16.F32.PACK_AB R0, RZ, R0 ;  /* 0x00000000ff00723e */ /* 0x000fc800000000ff */
[----:B------:R-:W-:Y:S01]  /*3ef0*/  PRMT R27, R0, 0x7610, R27 ;  /* 0x00007610001b7816 */ /* 0x000fe2000000001b */
[----:B------:R-:W-:Y:S06]  /*3f00*/  BRA `(.L_x_18630) ;  /* 0x0000000400287947 */ /* 0x000fec0003800000 */
.L_x_18643:
        /* <DEDUP_REMOVED lines=21> */
.L_x_18652:
[----:B------:R-:W-:Y:S05]  /*4060*/  BSYNC B1 ;  /* 0x0000000000017941 */ /* 0x000fea0003800000 */
.L_x_18651:
[----:B------:R-:W-:Y:S01]  /*4070*/  LEA R5, R0, 0x37800000, 0x17 ;  /* 0x3780000000057811 */ /* 0x000fe200078eb8ff */
[----:B------:R-:W-:-:S05]  /*4080*/  IMAD.SHL.U32 R0, R3, 0x200000, RZ ;  /* 0x0020000003007824 */ /* 0x000fca00078e00ff */
[----:B------:R-:W-:-:S07]  /*4090*/  LOP3.LUT R0, R5, R0, R6, 0xfe, !PT ;  /* 0x0000000005007212 */ /* 0x000fce00078efe06 */
.L_x_18650:
[----:B------:R-:W-:Y:S05]  /*40a0*/  BSYNC B0 ;  /* 0x0000000000007941 */ /* 0x000fea0003800000 */
.L_x_18649:
[----:B------:R-:W-:-:S04]  /*40b0*/  F2FP.F16.F32.PACK_AB R0, RZ, R0 ;  /* 0x00000000ff00723e */ /* 0x000fc800000000ff */
[----:B------:R-:W-:Y:S01]  /*40c0*/  PRMT R27, R0, 0x7610, R27 ;  /* 0x00007610001b7816 */ /* 0x000fe2000000001b */
[----:B------:R-:W-:Y:S06]  /*40d0*/  BRA `(.L_x_18630) ;  /* 0x0000000000b47947 */ /* 0x000fec0003800000 */
.L_x_18642:
        /* <DEDUP_REMOVED lines=14> */
.L_x_18656:
[----:B------:R-:W-:Y:S05]  /*41c0*/  BSYNC B0 ;  /* 0x0000000000007941 */ /* 0x000fea0003800000 */
.L_x_18655:
[----:B------:R-:W-:-:S04]  /*41d0*/  F2FP.F16.F32.PACK_AB R0, RZ, R0 ;  /* 0x00000000ff00723e */ /* 0x000fc800000000ff */
[----:B------:R-:W-:Y:S01]  /*41e0*/  PRMT R27, R0, 0x7610, R27 ;  /* 0x00007610001b7816 */ /* 0x000fe2000000001b */
[----:B------:R-:W-:Y:S06]  /*41f0*/  BRA `(.L_x_18630) ;  /* 0x00000000006c7947 */ /* 0x000fec0003800000 */
.L_x_18629:
        /* <DEDUP_REMOVED lines=16> */
.L_x_18657:
[----:B------:R-:W-:Y:S01]  /*4300*/  PRMT R27, RZ, 0x7610, R27 ;  /* 0x00007610ff1b7816 */ /* 0x000fe2000000001b */
[----:B------:R-:W-:Y:S06]  /*4310*/  BRA `(.L_x_18630) ;  /* 0x0000000000247947 */ /* 0x000fec0003800000 */
.L_x_18654:
[----:B------:R-:W2:Y:S02]  /*4320*/  LDG.E.64 R4, desc[UR36][R4.64] ;  /* 0x0000002404047981 */ /* 0x000ea4000c1e1b00 */
[----:B--2---:R-:W0:Y:S02]  /*4330*/  I2F.U64 R0, R4 ;  /* 0x0000000400007312 */ /* 0x004e240000301000 */
[----:B0-----:R-:W-:-:S04]  /*4340*/  F2FP.F16.F32.PACK_AB R0, RZ, R0 ;  /* 0x00000000ff00723e */ /* 0x001fc800000000ff */
[----:B------:R-:W-:Y:S01]  /*4350*/  PRMT R27, R0, 0x7610, R27 ;  /* 0x00007610001b7816 */ /* 0x000fe2000000001b */
[----:B------:R-:W-:Y:S06]  /*4360*/  BRA `(.L_x_18630) ;  /* 0x0000000000107947 */ /* 0x000fec0003800000 */
.L_x_18653:
[----:B------:R-:W2:Y:S02]  /*4370*/  LDG.E R4, desc[UR36][R4.64] ;  /* 0x0000002404047981 */ /* 0x000ea4000c1e1900 */
[----:B--2---:R-:W-:-:S04]  /*4380*/  I2FP.F32.U32 R0, R4 ;  /* 0x0000000400007245 */ /* 0x004fc80000201000 */
[----:B------:R-:W-:-:S04]  /*4390*/  F2FP.F16.F32.PACK_AB R0, RZ, R0 ;  /* 0x00000000ff00723e */ /* 0x000fc800000000ff */
[----:B------:R-:W-:-:S07]  /*43a0*/  PRMT R27, R0, 0x7610, R27 ;  /* 0x00007610001b7816 */ /* 0x000fce000000001b */
.L_x_18630:
[----:B------:R-:W-:-:S07]  /*43b0*/  VIADD R23, R23, 0x80 ;  /* 0x0000008017177836 */ /* 0x000fce0000000000 */
.L_x_18591:
[----:B------:R-:W-:Y:S05]  /*43c0*/  BSYNC B6 ;  /* 0x0000000000067941 */ /* 0x000fea0003800000 */
.L_x_18590:
        /* <DEDUP_REMOVED lines=28> */
.L_x_18663:
[----:B------:R-:W2:Y:S02]  /*4590*/  LDG.E.U8 R4, desc[UR36][R4.64] ;  /* 0x0000002404047981 */ /* 0x000ea4000c1e1100 */
[----:B--2---:R-:W-:-:S04]  /*45a0*/  I2FP.F32.U32 R0, R4 ;  /* 0x0000000400007245 */ /* 0x004fc80000201000 */
[----:B------:R-:W-:-:S04]  /*45b0*/  F2FP.F16.F32.PACK_AB R0, RZ, R0 ;  /* 0x00000000ff00723e */ /* 0x000fc800000000ff */
[----:B------:R-:W-:Y:S01]  /*45c0*/  PRMT R18, R0, 0x7610, R18 ;  /* 0x0000761000127816 */ /* 0x000fe20000000012 */
[----:B------:R-:W-:Y:S06]  /*45d0*/  BRA `(.L_x_18665) ;  /* 0x0000000c00bc7947 */ /* 0x000fec0003800000 */
.L_x_18662:
        /* <DEDUP_REMOVED lines=11> */
.L_x_18667:
[----:B------:R-:W2:Y:S02]  /*4690*/  LDG.E R4, desc[UR36][R4.64] ;  /* 0x0000002404047981 */ /* 0x000ea4000c1e1900 */
[----:B--2---:R-:W-:-:S04]  /*46a0*/  I2FP.F32.S32 R0, R4 ;  /* 0x0000000400007245 */ /* 0x004fc80000201400 */
[----:B------:R-:W-:-:S04]  /*46b0*/  F2FP.F16.F32.PACK_AB R0, RZ, R0 ;  /* 0x00000000ff00723e */ /* 0x000fc800000000ff */
[----:B------:R-:W-:Y:S01]  /*46c0*/  PRMT R18, R0, 0x7610, R18 ;  /* 0x0000761000127816 */ /* 0x000fe20000000012 */
[----:B------:R-:W-:Y:S06]  /*46d0*/  BRA `(.L_x_18665) ;  /* 0x0000000c007c7947 */ /* 0x000fec0003800000 */
.L_x_18666:
[----:B------:R-:W2:Y:S02]  /*46e0*/  LDG.E.U16 R4, desc[UR36][R4.64] ;  /* 0x0000002404047981 */ /* 0x000ea4000c1e1500 */
[----:B--2---:R-:W0:Y:S02]  /*46f0*/  I2F.S16 R0, R4 ;  /* 0x0000000400007306 */ /* 0x004e240000101400 */
[----:B0-----:R-:W-:-:S04]  /*4700*/  F2FP.F16.F32.PACK_AB R0, RZ, R0 ;  /* 0x00000000ff00723e */ /* 0x001fc800000000ff */
[----:B------:R-:W-:Y:S01]  /*4710*/  PRMT R18, R0, 0x7610, R18 ;  /* 0x0000761000127816 */ /* 0x000fe20000000012 */
[----:B------:R-:W-:Y:S06]  /*4720*/  BRA `(.L_x_18665) ;  /* 0x0000000c00687947 */ /* 0x000fec0003800000 */
.L_x_18661:
        /* <DEDUP_REMOVED lines=9> */
.L_x_18669:
[----:B------:R1:W5:Y:S01]  /*47c0*/  LDG.E.U16 R18, desc[UR36][R4.64] ;  /* 0x0000002404127981 */ /* 0x000362000c1e1500 */
[----:B------:R-:W-:Y:S05]  /*47d0*/  BRA `(.L_x_18665) ;  /* 0x0000000c003c7947 */ /* 0x000fea0003800000 */
.L_x_18668:
        /* <DEDUP_REMOVED lines=9> */
.L_x_18671:
[----:B------:R0:W5:Y:S01]  /*4870*/  LDG.E.U16 R18, desc[UR36][R4.64] ;  /* 0x0000002404127981 */ /* 0x000162000c1e1500 */
[----:B------:R-:W-:Y:S05]  /*4880*/  BRA `(.L_x_18665) ;  /* 0x0000000c00107947 */ /* 0x000fea0003800000 */
.L_x_18670:
        /* <DEDUP_REMOVED lines=9> */
.L_x_18660:
        /* <DEDUP_REMOVED lines=14> */
.L_x_18674:
        /* <DEDUP_REMOVED lines=9> */
.L_x_18673:
        /* <DEDUP_REMOVED lines=28> */
.L_x_18676:
        /* <DEDUP_REMOVED lines=15> */
.L_x_18675:
[----:B------:R-:W2:Y:S02]  /*4d40*/  LDG.E.U16 R0, desc[UR36][R4.64] ;  /* 0x0000002404007981 */ /* 0x000ea4000c1e1500 */
[----:B--2---:R-:W-:-:S05]  /*4d50*/  IMAD.U32 R0, R0, 0x10000, RZ ;  /* 0x0001000000007824 */ /* 0x004fca00078e00ff */
[----:B------:R-:W-:-:S04]  /*4d60*/  F2FP.F16.F32.PACK_AB R0, RZ, R0 ;  /* 0x00000000ff00723e */ /* 0x000fc800000000ff */
[----:B------:R-:W-:Y:S01]  /*4d70*/  PRMT R18, R0, 0x7610, R18 ;  /* 0x0000761000127816 */ /* 0x000fe20000000012 */
[----:B------:R-:W-:Y:S06]  /*4d80*/  BRA `(.L_x_18665) ;  /* 0x0000000400d07947 */ /* 0x000fec0003800000 */
.L_x_18672:
        /* <DEDUP_REMOVED lines=13> */
.L_x_18679:
        /* <DEDUP_REMOVED lines=21> */
.L_x_18683:
[----:B------:R-:W-:Y:S05]  /*4fb0*/  BSYNC B1 ;  /* 0x0000000000017941 */ /* 0x000fea0003800000 */
.L_x_18682:
[----:B------:R-:W-:Y:S01]  /*4fc0*/  LEA R5, R0, 0x3b800000, 0x17 ;  /* 0x3b80000000057811 */ /* 0x000fe200078eb8ff */
[----:B------:R-:W-:-:S05]  /*4fd0*/  IMAD.SHL.U32 R0, R3, 0x100000, RZ ;  /* 0x0010000003007824 */ /* 0x000fca00078e00ff */
[----:B------:R-:W-:-:S07]  /*4fe0*/  LOP3.LUT R0, R5, R0, R6, 0xfe, !PT ;  /* 0x0000000005007212 */ /* 0x000fce00078efe06 */
.L_x_18681:
[----:B------:R-:W-:Y:S05]  /*4ff0*/  BSYNC B0 ;  /* 0x0000000000007941 */ /* 0x000fea0003800000 */
.L_x_18680:
[----:B------:R-:W-:-:S04]  /*5000*/  F2FP.F16.F32.PACK_AB R0, RZ, R0 ;  /* 0x00000000ff00723e */ /* 0x000fc800000000ff */
[----:B------:R-:W-:Y:S01]  /*5010*/  PRMT R18, R0, 0x7610, R18 ;  /* 0x0000761000127816 */ /* 0x000fe20000000012 */
[----:B------:R-:W-:Y:S06]  /*5020*/  BRA `(.L_x_18665) ;  /* 0x0000000400287947 */ /* 0x000fec0003800000 */
.L_x_18678:
        /* <DEDUP_REMOVED lines=21> */
.L_x_18687:
[----:B------:R-:W-:Y:S05]  /*5180*/  BSYNC B1 ;  /* 0x0000000000017941 */ /* 0x000fea0003800000 */
.L_x_18686:
[----:B------:R-:W-:Y:S01]  /*5190*/  LEA R5, R0, 0x37800000, 0x17 ;  /* 0x3780000000057811 */ /* 0x000fe200078eb8ff */
[----:B------:R-:W-:-:S05]  /*51a0*/  IMAD.SHL.U32 R0, R3, 0x200000, RZ ;  /* 0x0020000003007824 */ /* 0x000fca00078e00ff */
[----:B------:R-:W-:-:S07]  /*51b0*/  LOP3.LUT R0, R5, R0, R6, 0xfe, !PT ;  /* 0x0000000005007212 */ /* 0x000fce00078efe06 */
.L_x_18685:
[----:B------:R-:W-:Y:S05]  /*51c0*/  BSYNC B0 ;  /* 0x0000000000007941 */ /* 0x000fea0003800000 */
.L_x_18684:
[----:B------:R-:W-:-:S04]  /*51d0*/  F2FP.F16.F32.PACK_AB R0, RZ, R0 ;  /* 0x00000000ff00723e */ /* 0x000fc800000000ff */
[----:B------:R-:W-:Y:S01]  /*51e0*/  PRMT R18, R0, 0x7610, R18 ;  /* 0x0000761000127816 */ /* 0x000fe20000000012 */
[----:B------:R-:W-:Y:S06]  /*51f0*/  BRA `(.L_x_18665) ;  /* 0x0000000000b47947 */ /* 0x000fec0003800000 */
.L_x_18677:
        /* <DEDUP_REMOVED lines=14> */
.L_x_18691:
[----:B------:R-:W-:Y:S05]  /*52e0*/  BSYNC B0 ;  /* 0x0000000000007941 */ /* 0x000fea0003800000 */
.L_x_18690:
[----:B------:R-:W-:-:S04]  /*52f0*/  F2FP.F16.F32.PACK_AB R0, RZ, R0 ;  /* 0x00000000ff00723e */ /* 0x000fc800000000ff */
[----:B------:R-:W-:Y:S01]  /*5300*/  PRMT R18, R0, 0x7610, R18 ;  /* 0x0000761000127816 */ /* 0x000fe20000000012 */
[----:B------:R-:W-:Y:S06]  /*5310*/  BRA `(.L_x_18665) ;  /* 0x00000000006c7947 */ /* 0x000fec0003800000 */
.L_x_18664:
        /* <DEDUP_REMOVED lines=16> */
.L_x_18692:
[----:B------:R-:W-:Y:S01]  /*5420*/  PRMT R18, RZ, 0x7610, R18 ;  /* 0x00007610ff127816 */ /* 0x000fe20000000012 */
[----:B------:R-:W-:Y:S06]  /*5430*/  BRA `(.L_x_18665) ;  /* 0x0000000000247947 */ /* 0x000fec0003800000 */
.L_x_18689:
[----:B------:R-:W2:Y:S02]  /*5440*/  LDG.E.64 R4, desc[UR36][R4.64] ;  /* 0x0000002404047981 */ /* 0x000ea4000c1e1b00 */
[----:B--2---:R-:W0:Y:S02]  /*5450*/  I2F.U64 R0, R4 ;  /* 0x0000000400007312 */ /* 0x004e240000301000 */
[----:B0-----:R-:W-:-:S04]  /*5460*/  F2FP.F16.F32.PACK_AB R0, RZ, R0 ;  /* 0x00000000ff00723e */ /* 0x001fc800000000ff */
[----:B------:R-:W-:Y:S01]  /*5470*/  PRMT R18, R0, 0x7610, R18 ;  /* 0x0000761000127816 */ /* 0x000fe20000000012 */
[----:B------:R-:W-:Y:S06]  /*5480*/  BRA `(.L_x_18665) ;  /* 0x0000000000107947 */ /* 0x000fec0003800000 */
.L_x_18688:
[----:B------:R-:W2:Y:S02]  /*5490*/  LDG.E R4, desc[UR36][R4.64] ;  /* 0x0000002404047981 */ /* 0x000ea4000c1e1900 */
[----:B--2---:R-:W-:-:S04]  /*54a0*/  I2FP.F32.U32 R0, R4 ;  /* 0x0000000400007245 */ /* 0x004fc80000201000 */
[----:B------:R-:W-:-:S04]  /*54b0*/  F2FP.F16.F32.PACK_AB R0, RZ, R0 ;  /* 0x00000000ff00723e */ /* 0x000fc800000000ff */
[----:B------:R-:W-:-:S07]  /*54c0*/  PRMT R18, R0, 0x7610, R18 ;  /* 0x0000761000127816 */ /* 0x000fce0000000012 */
.L_x_18665:
        /* <DEDUP_REMOVED lines=22> */
.L_x_18696:
[----:B------:R-:W2:Y:S02]  /*5630*/  LDG.E.U8 R4, desc[UR36][R4.64] ;  /* 0x0000002404047981 */ /* 0x000ea4000c1e1100 */
[----:B--2---:R-:W-:-:S04]  /*5640*/  I2FP.F32.U32 R0, R4 ;  /* 0x0000000400007245 */ /* 0x004fc80000201000 */
[----:B------:R-:W-:-:S04]  /*5650*/  F2FP.F16.F32.PACK_AB R0, RZ, R0 ;  /* 0x00000000ff00723e */ /* 0x000fc800000000ff */
[----:B------:R-:W-:Y:S01]  /*5660*/  PRMT R24, R0, 0x7610, R24 ;  /* 0x0000761000187816 */ /* 0x000fe20000000018 */
[----:B------:R-:W-:Y:S06]  /*5670*/  BRA `(.L_x_18698) ;  /* 0x0000000c00bc7947 */ /* 0x000fec0003800000 */
.L_x_18695:
        /* <DEDUP_REMOVED lines=11> */
.L_x_18700:
[----:B------:R-:W2:Y:S02]  /*5730*/  LDG.E R4, desc[UR36][R4.64] ;  /* 0x0000002404047981 */ /* 0x000ea4000c1e1900 */
[----:B--2---:R-:W-:-:S04]  /*5740*/  I2FP.F32.S32 R0, R4 ;  /* 0x0000000400007245 */ /* 0x004fc80000201400 */
[----:B------:R-:W-:-:S04]  /*5750*/  F2FP.F16.F32.PACK_AB R0, RZ, R0 ;  /* 0x00000000ff00723e */ /* 0x000fc800000000ff */
[----:B------:R-:W-:Y:S01]  /*5760*/  PRMT R24, R0, 0x7610, R24 ;  /* 0x0000761000187816 */ /* 0x000fe20000000018 */
[----:B------:R-:W-:Y:S06]  /*5770*/  BRA `(.L_x_18698) ;  /* 0x0000000c007c7947 */ /* 0x000fec0003800000 */
.L_x_18699:
[----:B------:R-:W2:Y:S02]  /*5780*/  LDG.E.U16 R4, desc[UR36][R4.64] ;  /* 0x0000002404047981 */ /* 0x000ea4000c1e1500 */
[----:B--2---:R-:W0:Y:S02]  /*5790*/  I2F.S16 R0, R4 ;  /* 0x0000000400007306 */ /* 0x004e240000101400 */
[----:B0-----:R-:W-:-:S04]  /*57a0*/  F2FP.F16.F32.PACK_AB R0, RZ, R0 ;  /* 0x00000000ff00723e */ /* 0x001fc800000000ff */
[----:B------:R-:W-:Y:S01]  /*57b0*/  PRMT R24, R0, 0x7610, R24 ;  /* 0x0000761000187816 */ /* 0x000fe20000000018 */
[----:B------:R-:W-:Y:S06]  /*57c0*/  BRA `(.L_x_18698) ;  /* 0x0000000c00687947 */ /* 0x000fec0003800000 */
.L_x_18694:
        /* <DEDUP_REMOVED lines=9> */
.L_x_18702:
[----:B------:R1:W5:Y:S01]  /*5860*/  LDG.E.U16 R24, desc[UR36][R4.64] ;  /* 0x0000002404187981 */ /* 0x000362000c1e1500 */
[----:B------:R-:W-:Y:S05]  /*5870*/  BRA `(.L_x_18698) ;  /* 0x0000000c003c7947 */ /* 0x000fea0003800000 */
.L_x_18701:
        /* <DEDUP_REMOVED lines=9> */
.L_x_18704:
[----:B------:R0:W5:Y:S01]  /*5910*/  LDG.E.U16 R24, desc[UR36][R4.64] ;  /* 0x0000002404187981 */ /* 0x000162000c1e1500 */
[----:B------:R-:W-:Y:S05]  /*5920*/  BRA `(.L_x_18698) ;  /* 0x0000000c00107947 */ /* 0x000fea0003800000 */
.L_x_18703:
        /* <DEDUP_REMOVED lines=9> */
.L_x_18693:
        /* <DEDUP_REMOVED lines=14> */
.L_x_18707:
        /* <DEDUP_REMOVED lines=9> */
.L_x_18706:
        /* <DEDUP_REMOVED lines=28> */
.L_x_18709:
        /* <DEDUP_REMOVED lines=15> */
.L_x_18708:
[----:B------:R-:W2:Y:S02]  /*5de0*/  LDG.E.U16 R0, desc[UR36][R4.64] ;  /* 0x0000002404007981 */ /* 0x000ea4000c1e1500 */
[----:B--2---:R-:W-:-:S05]  /*5df0*/  IMAD.U32 R0, R0, 0x10000, RZ ;  /* 0x0001000000007824 */ /* 0x004fca00078e00ff */
[----:B------:R-:W-:-:S04]  /*5e00*/  F2FP.F16.F32.PACK_AB R0, RZ, R0 ;  /* 0x00000000ff00723e */ /* 0x000fc800000000ff */
[----:B------:R-:W-:Y:S01]  /*5e10*/  PRMT R24, R0, 0x7610, R24 ;  /* 0x0000761000187816 */ /* 0x000fe20000000018 */
[----:B------:R-:W-:Y:S06]  /*5e20*/  BRA `(.L_x_18698) ;  /* 0x0000000400d07947 */ /* 0x000fec0003800000 */
.L_x_18705:
        /* <DEDUP_REMOVED lines=13> */
.L_x_18712:
        /* <DEDUP_REMOVED lines=21> */
.L_x_18716:
[----:B------:R-:W-:Y:S05]  /*6050*/  BSYNC B1 ;  /* 0x0000000000017941 */ /* 0x000fea0003800000 */
.L_x_18715:
[----:B------:R-:W-:Y:S01]  /*6060*/  LEA R5, R0, 0x3b800000, 0x17 ;  /* 0x3b80000000057811 */ /* 0x000fe200078eb8ff */
[----:B------:R-:W-:-:S05]  /*6070*/  IMAD.SHL.U32 R0, R3, 0x100000, RZ ;  /* 0x0010000003007824 */ /* 0x000fca00078e00ff */
[----:B------:R-:W-:-:S07]  /*6080*/  LOP3.LUT R0, R5, R0, R6, 0xfe, !PT ;  /* 0x0000000005007212 */ /* 0x000fce00078efe06 */
.L_x_18714:
[----:B------:R-:W-:Y:S05]  /*6090*/  BSYNC B0 ;  /* 0x0000000000007941 */ /* 0x000fea0003800000 */
.L_x_18713:
[----:B------:R-:W-:-:S04]  /*60a0*/  F2FP.F16.F32.PACK_AB R0, RZ, R0 ;  /* 0x00000000ff00723e */ /* 0x000fc800000000ff */
[----:B------:R-:W-:Y:S01]  /*60b0*/  PRMT R24, R0, 0x7610, R24 ;  /* 0x0000761000187816 */ /* 0x000fe20000000018 */
[----:B------:R-:W-:Y:S06]  /*60c0*/  BRA `(.L_x_18698) ;  /* 0x0000000400287947 */ /* 0x000fec0003800000 */
.L_x_18711:
        /* <DEDUP_REMOVED lines=21> */
.L_x_18720:
[----:B------:R-:W-:Y:S05]  /*6220*/  BSYNC B1 ;  /* 0x0000000000017941 */ /* 0x000fea0003800000 */
.L_x_18719:
[----:B------:R-:W-:Y:S01]  /*6230*/  LEA R5, R0, 0x37800000, 0x17 ;  /* 0x3780000000057811 */ /* 0x000fe200078eb8ff */
[----:B------:R-:W-:-:S05]  /*6240*/  IMAD.SHL.U32 R0, R3, 0x200000, RZ ;  /* 0x0020000003007824 */ /* 0x000fca00078e00ff */
[----:B------:R-:W-:-:S07]  /*6250*/  LOP3.LUT R0, R5, R0, R6, 0xfe, !PT ;  /* 0x0000000005007212 */ /* 0x000fce00078efe06 */
.L_x_18718:
[----:B------:R-:W-:Y:S05]  /*6260*/  BSYNC B0 ;  /* 0x0000000000007941 */ /* 0x000fea0003800000 */
.L_x_18717:
[----:B------:R-:W-:-:S04]  /*6270*/  F2FP.F16.F32.PACK_AB R0, RZ, R0 ;  /* 0x00000000ff00723e */ /* 0x000fc800000000ff */
[----:B------:R-:W-:Y:S01]  /*6280*/  PRMT R24, R0, 0x7610, R24 ;  /* 0x0000761000187816 */ /* 0x000fe20000000018 */
[----:B------:R-:W-:Y:S06]  /*6290*/  BRA `(.L_x_18698) ;  /* 0x0000000000b47947 */ /* 0x000fec0003800000 */
.L_x_18710:
        /* <DEDUP_REMOVED lines=14> */
.L_x_18724:
[----:B------:R-:W-:Y:S05]  /*6380*/  BSYNC B0 ;  /* 0x0000000000007941 */ /* 0x000fea0003800000 */
.L_x_18723:
[----:B------:R-:W-:-:S04]  /*6390*/  F2FP.F16.F32.PACK_AB R0, RZ, R0 ;  /* 0x00000000ff00723e */ /* 0x000fc800000000ff */
[----:B------:R-:W-:Y:S01]  /*63a0*/  PRMT R24, R0, 0x7610, R24 ;  /* 0x0000761000187816 */ /* 0x000fe20000000018 */
[----:B------:R-:W-:Y:S06]  /*63b0*/  BRA `(.L_x_18698) ;  /* 0x00000000006c7947 */ /* 0x000fec0003800000 */
.L_x_18697:
        /* <DEDUP_REMOVED lines=16> */
.L_x_18725:
[----:B------:R-:W-:Y:S01]  /*64c0*/  PRMT R24, RZ, 0x7610, R24 ;  /* 0x00007610ff187816 */ /* 0x000fe20000000018 */
[----:B------:R-:W-:Y:S06]  /*64d0*/  BRA `(.L_x_18698) ;  /* 0x0000000000247947 */ /* 0x000fec0003800000 */
.L_x_18722:
[----:B------:R-:W2:Y:S02]  /*64e0*/  LDG.E.64 R4, desc[UR36][R4.64] ;  /* 0x0000002404047981 */ /* 0x000ea4000c1e1b00 */
[----:B--2---:R-:W0:Y:S02]  /*64f0*/  I2F.U64 R0, R4 ;  /* 0x0000000400007312 */ /* 0x004e240000301000 */
[----:B0-----:R-:W-:-:S04]  /*6500*/  F2FP.F16.F32.PACK_AB R0, RZ, R0 ;  /* 0x00000000ff00723e */ /* 0x001fc800000000ff */
[----:B------:R-:W-:Y:S01]  /*6510*/  PRMT R24, R0, 0x7610, R24 ;  /* 0x0000761000187816 */ /* 0x000fe20000000018 */
[----:B------:R-:W-:Y:S06]  /*6520*/  BRA `(.L_x_18698) ;  /* 0x0000000000107947 */ /* 0x000fec0003800000 */
.L_x_18721:
[----:B------:R-:W2:Y:S02]  /*6530*/  LDG.E R4, desc[UR36][R4.64] ;  /* 0x0000002404047981 */ /* 0x000ea4000c1e1900 */
[----:B--2---:R-:W-:-:S04]  /*6540*/  I2FP.F32.U32 R0, R4 ;  /* 0x0000000400007245 */ /* 0x004fc80000201000 */
[----:B------:R-:W-:-:S04]  /*6550*/  F2FP.F16.F32.PACK_AB R0, RZ, R0 ;  /* 0x00000000ff00723e */ /* 0x000fc800000000ff */
[----:B------:R-:W-:-:S07]  /*6560*/  PRMT R24, R0, 0x7610, R24 ;  /* 0x0000761000187816 */ /* 0x000fce0000000018 */
.L_x_18698:
[----:B------:R-:W-:-:S07]  /*6570*/  VIADD R23, R23, 0x80 ;  /* 0x0000008017177836 */ /* 0x000fce0000000000 */
.L_x_18659:
[----:B------:R-:W-:Y:S05]  /*6580*/  BSYNC B6 ;  /* 0x0000000000067941 */ /* 0x000fea0003800000 */
.L_x_18658:
        /* <DEDUP_REMOVED lines=26> */
.L_x_18731:
[----:B------:R-:W2:Y:S02]  /*6730*/  LDG.E.U8 R4, desc[UR36][R4.64] ;  /* 0x0000002404047981 */ /* 0x000ea4000c1e1100 */
[----:B--2---:R-:W-:-:S04]  /*6740*/  I2FP.F32.U32 R0, R4 ;  /* 0x0000000400007245 */ /* 0x004fc80000201000 */
[----:B------:R-:W-:-:S04]  /*6750*/  F2FP.F16.F32.PACK_AB R0, RZ, R0 ;  /* 0x00000000ff00723e */ /* 0x000fc800000000ff */
[----:B------:R-:W-:Y:S01]  /*6760*/  PRMT R19, R0, 0x7610, R19 ;  /* 0x0000761000137816 */ /* 0x000fe20000000013 */
[----:B------:R-:W-:Y:S06]  /*6770*/  BRA `(.L_x_18733) ;  /* 0x0000000c00bc7947 */ /* 0x000fec0003800000 */
.L_x_18730:
        /* <DEDUP_REMOVED lines=11> */
.L_x_18735:
[----:B------:R-:W2:Y:S02]  /*6830*/  LDG.E R4, desc[UR36][R4.64] ;  /* 0x0000002404047981 */ /* 0x000ea4000c1e1900 */
[----:B--2---:R-:W-:-:S04]  /*6840*/  I2FP.F32.S32 R0, R4 ;  /* 0x0000000400007245 */ /* 0x004fc80000201400 */
[----:B------:R-:W-:-:S04]  /*6850*/  F2FP.F16.F32.PACK_AB R0, RZ, R0 ;  /* 0x00000000ff00723e */ /* 0x000fc800000000ff */
[----:B------:R-:W-:Y:S01]  /*6860*/  PRMT R19, R0, 0x7610, R19 ;  /* 0x0000761000137816 */ /* 0x000fe20000000013 */
[----:B------:R-:W-:Y:S06]  /*6870*/  BRA `(.L_x_18733) ;  /* 0x0000000c007c7947 */ /* 0x000fec0003800000 */
.L_x_18734:
[----:B------:R-:W2:Y:S02]  /*6880*/  LDG.E.U16 R4, desc[UR36][R4.64] ;  /* 0x0000002404047981 */ /* 0x000ea4000c1e1500 */
[----:B--2---:R-:W0:Y:S02]  /*6890*/  I2F.S16 R0, R4 ;  /* 0x0000000400007306 */ /* 0x004e240000101400 */
[----:B0-----:R-:W-:-:S04]  /*68a0*/  F2FP.F16.F32.PACK_AB R0, RZ, R0 ;  /* 0x00000000ff00723e */ /* 0x001fc800000000ff */
[----:B------:R-:W-:Y:S01]  /*68b0*/  PRMT R19, R0, 0x7610, R19 ;  /* 0x0000761000137816 */ /* 0x000fe20000000013 */
[----:B------:R-:W-:Y:S06]  /*68c0*/  BRA `(.L_x_18733) ;  /* 0x0000000c00687947 */ /* 0x000fec0003800000 */
.L_x_18729:
        /* <DEDUP_REMOVED lines=9> */
.L_x_18737:
[----:B------:R0:W5:Y:S01]  /*6960*/  LDG.E.U16 R19, desc[UR36][R4.64] ;  /* 0x0000002404137981 */ /* 0x000162000c1e1500 */
[----:B------:R-:W-:Y:S05]  /*6970*/  BRA `(.L_x_18733) ;  /* 0x0000000c003c7947 */ /* 0x000fea0003800000 */
.L_x_18736:
        /* <DEDUP_REMOVED lines=9> */
.L_x_18739:
[----:B------:R1:W5:Y:S01]  /*6a10*/  LDG.E.U16 R19, desc[UR36][R4.64] ;  /* 0x0000002404137981 */ /* 0x000362000c1e1500 */
[----:B------:R-:W-:Y:S05]  /*6a20*/  BRA `(.L_x_18733) ;  /* 0x0000000c00107947 */ /* 0x000fea0003800000 */
.L_x_18738:
        /* <DEDUP_REMOVED lines=9> */
.L_x_18728:
        /* <DEDUP_REMOVED lines=14> */
.L_x_18742:
        /* <DEDUP_REMOVED lines=9> */
.L_x_18741:
        /* <DEDUP_REMOVED lines=28> */
.L_x_18744:
        /* <DEDUP_REMOVED lines=15> */
.L_x_18743:
[----:B------:R-:W2:Y:S02]  /*6ee0*/  LDG.E.U16 R0, desc[UR36][R4.64] ;  /* 0x0000002404007981 */ /* 0x000ea4000c1e1500 */
[----:B--2---:R-:W-:-:S05]  /*6ef0*/  IMAD.U32 R0, R0, 0x10000, RZ ;  /* 0x0001000000007824 */ /* 0x004fca00078e00ff */
[----:B------:R-:W-:-:S04]  /*6f00*/  F2FP.F16.F32.PACK_AB R0, RZ, R0 ;  /* 0x00000000ff00723e */ /* 0x000fc800000000ff */
[----:B------:R-:W-:Y:S01]  /*6f10*/  PRMT R19, R0, 0x7610, R19 ;  /* 0x0000761000137816 */ /* 0x000fe20000000013 */
[----:B------:R-:W-:Y:S06]  /*6f20*/  BRA `(.L_x_18733) ;  /* 0x0000000400d07947 */ /* 0x000fec0003800000 */
.L_x_18740:
        /* <DEDUP_REMOVED lines=13> */
.L_x_18747:
        /* <DEDUP_REMOVED lines=21> */
.L_x_18751:
[----:B------:R-:W-:Y:S05]  /*7150*/  BSYNC B1 ;  /* 0x0000000000017941 */ /* 0x000fea0003800000 */
.L_x_18750:
[----:B------:R-:W-:Y:S01]  /*7160*/  LEA R5, R0, 0x3b800000, 0x17 ;  /* 0x3b80000000057811 */ /* 0x000fe200078eb8ff */
[----:B------:R-:W-:-:S05]  /*7170*/  IMAD.SHL.U32 R0, R3, 0x100000, RZ ;  /* 0x0010000003007824 */ /* 0x000fca00078e00ff */
[----:B------:R-:W-:-:S07]  /*7180*/  LOP3.LUT R0, R5, R0, R6, 0xfe, !PT ;  /* 0x0000000005007212 */ /* 0x000fce00078efe06 */
.L_x_18749:
[----:B------:R-:W-:Y:S05]  /*7190*/  BSYNC B0 ;  /* 0x0000000000007941 */ /* 0x000fea0003800000 */
.L_x_18748:
[----:B------:R-:W-:-:S04]  /*71a0*/  F2FP.F16.F32.PACK_AB R0, RZ, R0 ;  /* 0x00000000ff00723e */ /* 0x000fc800000000ff */
[----:B------:R-:W-:Y:S01]  /*71b0*/  PRMT R19, R0, 0x7610, R19 ;  /* 0x0000761000137816 */ /* 0x000fe20000000013 */
[----:B------:R-:W-:Y:S06]  /*71c0*/  BRA `(.L_x_18733) ;  /* 0x0000000400287947 */ /* 0x000fec0003800000 */
.L_x_18746:
        /* <DEDUP_REMOVED lines=21> */
.L_x_18755:
[----:B------:R-:W-:Y:S05]  /*7320*/  BSYNC B1 ;  /* 0x0000000000017941 */ /* 0x000fea0003800000 */
.L_x_18754:
[----:B------:R-:W-:Y:S01]  /*7330*/  LEA R5, R0, 0x37800000, 0x17 ;  /* 0x3780000000057811 */ /* 0x000fe200078eb8ff */
[----:B------:R-:W-:-:S05]  /*7340*/  IMAD.SHL.U32 R0, R3, 0x200000, RZ ;  /* 0x0020000003007824 */ /* 0x000fca00078e00ff */
[----:B------:R-:W-:-:S07]  /*7350*/  LOP3.LUT R0, R5, R0, R6, 0xfe, !PT ;  /* 0x0000000005007212 */ /* 0x000fce00078efe06 */
.L_x_18753:
[----:B------:R-:W-:Y:S05]  /*7360*/  BSYNC B0 ;  /* 0x0000000000007941 */ /* 0x000fea0003800000 */
.L_x_18752:
[----:B------:R-:W-:-:S04]  /*7370*/  F2FP.F16.F32.PACK_AB R0, RZ, R0 ;  /* 0x00000000ff00723e */ /* 0x000fc800000000ff */
[----:B------:R-:W-:Y:S01]  /*7380*/  PRMT R19, R0, 0x7610, R19 ;  /* 0x0000761000137816 */ /* 0x000fe20000000013 */
[----:B------:R-:W-:Y:S06]  /*7390*/  BRA `(.L_x_18733) ;  /* 0x0000000000b47947 */ /* 0x000fec0003800000 */
.L_x_18745:
        /* <DEDUP_REMOVED lines=14> */
.L_x_18759:
[----:B------:R-:W-:Y:S05]  /*7480*/  BSYNC B0 ;  /* 0x0000000000007941 */ /* 0x000fea0003800000 */
.L_x_18758:
[----:B------:R-:W-:-:S04]  /*7490*/  F2FP.F16.F32.PACK_AB R0, RZ, R0 ;  /* 0x00000000ff00723e */ /* 0x000fc800000000ff */
[----:B------:R-:W-:Y:S01]  /*74a0*/  PRMT R19, R0, 0x7610, R19 ;  /* 0x0000761000137816 */ /* 0x000fe20000000013 */
[----:B------:R-:W-:Y:S06]  /*74b0*/  BRA `(.L_x_18733) ;  /* 0x00000000006c7947 */ /* 0x000fec0003800000 */
.L_x_18732:
        /* <DEDUP_REMOVED lines=16> */
.L_x_18760:
[----:B------:R-:W-:Y:S01]  /*75c0*/  PRMT R19, RZ, 0x7610, R19 ;  /* 0x00007610ff137816 */ /* 0x000fe20000000013 */
[----:B------:R-:W-:Y:S06]  /*75d0*/  BRA `(.L_x_18733) ;  /* 0x0000000000247947 */ /* 0x000fec0003800000 */
.L_x_18757:
[----:B------:R-:W2:Y:S02]  /*75e0*/  LDG.E.64 R4, desc[UR36][R4.64] ;  /* 0x0000002404047981 */ /* 0x000ea4000c1e1b00 */
[----:B--2---:R-:W0:Y:S02]  /*75f0*/  I2F.U64 R0, R4 ;  /* 0x0000000400007312 */ /* 0x004e240000301000 */
[----:B0-----:R-:W-:-:S04]  /*7600*/  F2FP.F16.F32.PACK_AB R0, RZ, R0 ;  /* 0x00000000ff00723e */ /* 0x001fc800000000ff */
[----:B------:R-:W-:Y:S01]  /*7610*/  PRMT R19, R0, 0x7610, R19 ;  /* 0x0000761000137816 */ /* 0x000fe20000000013 */
[----:B------:R-:W-:Y:S06]  /*7620*/  BRA `(.L_x_18733) ;  /* 0x0000000000107947 */ /* 0x000fec0003800000 */
.L_x_18756:
[----:B------:R-:W2:Y:S02]  /*7630*/  LDG.E R4, desc[UR36][R4.64] ;  /* 0x0000002404047981 */ /* 0x000ea4000c1e1900 */
[----:B--2---:R-:W-:-:S04]  /*7640*/  I2FP.F32.U32 R0, R4 ;  /* 0x0000000400007245 */ /* 0x004fc80000201000 */
[----:B------:R-:W-:-:S04]  /*7650*/  F2FP.F16.F32.PACK_AB R0, RZ, R0 ;  /* 0x00000000ff00723e */ /* 0x000fc800000000ff */
[----:B------:R-:W-:-:S07]  /*7660*/  PRMT R19, R0, 0x7610, R19 ;  /* 0x0000761000137816 */ /* 0x000fce0000000013 */
.L_x_18733:
        /* <DEDUP_REMOVED lines=21> */
.L_x_18764:
[----:B------:R-:W2:Y:S02]  /*77c0*/  LDG.E.U8 R4, desc[UR36][R4.64] ;  /* 0x0000002404047981 */ /* 0x000ea4000c1e1100 */
[----:B--2---:R-:W-:-:S04]  /*77d0*/  I2FP.F32.U32 R0, R4 ;  /* 0x0000000400007245 */ /* 0x004fc80000201000 */
[----:B------:R-:W-:Y:S01]  /*77e0*/  F2FP.F16.F32.PACK_AB R0, RZ, R0 ;  /* 0x00000000ff00723e */ /* 0x000fe200000000ff */
[----:B------:R-:W-:Y:S06]  /*77f0*/  BRA `(.L_x_18727) ;  /* 0x0000000c00847947 */ /* 0x000fec0003800000 */
.L_x_18763:
        /* <DEDUP_REMOVED lines=10> */
.L_x_18767:
[----:B------:R-:W2:Y:S02]  /*78a0*/  LDG.E R4, desc[UR36][R4.64] ;  /* 0x0000002404047981 */ /* 0x000ea4000c1e1900 */
[----:B--2---:R-:W-:-:S04]  /*78b0*/  I2FP.F32.S32 R0, R4 ;  /* 0x0000000400007245 */ /* 0x004fc80000201400 */
[----:B------:R-:W-:Y:S01]  /*78c0*/  F2FP.F16.F32.PACK_AB R0, RZ, R0 ;  /* 0x00000000ff00723e */ /* 0x000fe200000000ff */
[----:B------:R-:W-:Y:S06]  /*78d0*/  BRA `(.L_x_18727) ;  /* 0x0000000c004c7947 */ /* 0x000fec0003800000 */
.L_x_18766:
[----:B------:R-:W2:Y:S02]  /*78e0*/  LDG.E.U16 R4, desc[UR36][R4.64] ;  /* 0x0000002404047981 */ /* 0x000ea4000c1e1500 */
[----:B--2---:R-:W0:Y:S02]  /*78f0*/  I2F.S16 R0, R4 ;  /* 0x0000000400007306 */ /* 0x004e240000101400 */
[----:B0-----:R-:W-:Y:S01]  /*7900*/  F2FP.F16.F32.PACK_AB R0, RZ, R0 ;  /* 0x00000000ff00723e */ /* 0x001fe200000000ff */
[----:B------:R-:W-:Y:S06]  /*7910*/  BRA `(.L_x_18727) ;  /* 0x0000000c003c7947 */ /* 0x000fec0003800000 */
.L_x_18762:
        /* <DEDUP_REMOVED lines=9> */
.L_x_18769:
[----:B------:R2:W5:Y:S01]  /*79b0*/  LDG.E.U16 R0, desc[UR36][R4.64] ;  /* 0x0000002404007981 */ /* 0x000562000c1e1500 */
[----:B------:R-:W-:Y:S05]  /*79c0*/  BRA `(.L_x_18727) ;  /* 0x0000000c00107947 */ /* 0x000fea0003800000 */
.L_x_18768:
        /* <DEDUP_REMOVED lines=9> */
.L_x_18771:
[----:B------:R3:W5:Y:S01]  /*7a60*/  LDG.E.U16 R0, desc[UR36][R4.64] ;  /* 0x0000002404007981 */ /* 0x000762000c1e1500 */
[----:B------:R-:W-:Y:S05]  /*7a70*/  BRA `(.L_x_18727) ;  /* 0x0000000800e47947 */ /* 0x000fea0003800000 */
.L_x_18770:
        /* <DEDUP_REMOVED lines=8> */
.L_x_18761:
        /* <DEDUP_REMOVED lines=13> */
.L_x_18774:
        /* <DEDUP_REMOVED lines=8> */
.L_x_18773:
        /* <DEDUP_REMOVED lines=28> */
.L_x_18776:
        /* <DEDUP_REMOVED lines=14> */
.L_x_18775:
[----:B------:R-:W2:Y:S02]  /*7ef0*/  LDG.E.U16 R0, desc[UR36][R4.64] ;  /* 0x0000002404007981 */ /* 0x000ea4000c1e1500 */
[----:B--2---:R-:W-:-:S05]  /*7f00*/  IMAD.U32 R0, R0, 0x10000, RZ ;  /* 0x0001000000007824 */ /* 0x004fca00078e00ff */
[----:B------:R-:W-:Y:S01]  /*7f10*/  F2FP.F16.F32.PACK_AB R0, RZ, R0 ;  /* 0x00000000ff00723e */ /* 0x000fe200000000ff */
[----:B------:R-:W-:Y:S06]  /*7f20*/  BRA `(.L_x_18727) ;  /* 0x0000000400b87947 */ /* 0x000fec0003800000 */
.L_x_18772:
        /* <DEDUP_REMOVED lines=12> */
.L_x_18779:
        /* <DEDUP_REMOVED lines=21> */
.L_x_18783:
[----:B------:R-:W-:Y:S05]  /*8140*/  BSYNC B1 ;  /* 0x0000000000017941 */ /* 0x000fea0003800000 */
.L_x_18782:
[----:B------:R-:W-:Y:S01]  /*8150*/  LEA R5, R0, 0x3b800000, 0x17 ;  /* 0x3b80000000057811 */ /* 0x000fe200078eb8ff */
[----:B------:R-:W-:-:S05]  /*8160*/  IMAD.SHL.U32 R0, R3, 0x100000, RZ ;  /* 0x0010000003007824 */ /* 0x000fca00078e00ff */
[----:B------:R-:W-:-:S07]  /*8170*/  LOP3.LUT R0, R5, R0, R6, 0xfe, !PT ;  /* 0x0000000005007212 */ /* 0x000fce00078efe06 */
.L_x_18781:
[----:B------:R-:W-:Y:S05]  /*8180*/  BSYNC B0 ;  /* 0x0000000000007941 */ /* 0x000fea0003800000 */
.L_x_18780:
[----:B------:R-:W-:Y:S01]  /*8190*/  F2FP.F16.F32.PACK_AB R0, RZ, R0 ;  /* 0x00000000ff00723e */ /* 0x000fe200000000ff */
[----:B------:R-:W-:Y:S06]  /*81a0*/  BRA `(.L_x_18727) ;  /* 0x0000000400187947 */ /* 0x000fec0003800000 */
.L_x_18778:
        /* <DEDUP_REMOVED lines=21> */
.L_x_18787:
[----:B------:R-:W-:Y:S05]  /*8300*/  BSYNC B1 ;  /* 0x0000000000017941 */ /* 0x000fea0003800000 */
.L_x_18786:
[----:B------:R-:W-:Y:S01]  /*8310*/  LEA R5, R0, 0x37800000, 0x17 ;  /* 0x3780000000057811 */ /* 0x000fe200078eb8ff */
[----:B------:R-:W-:-:S05]  /*8320*/  IMAD.SHL.U32 R0, R3, 0x200000, RZ ;  /* 0x0020000003007824 */ /* 0x000fca00078e00ff */
[----:B------:R-:W-:-:S07]  /*8330*/  LOP3.LUT R0, R5, R0, R6, 0xfe, !PT ;  /* 0x0000000005007212 */ /* 0x000fce00078efe06 */
.L_x_18785:
[----:B------:R-:W-:Y:S05]  /*8340*/  BSYNC B0 ;  /* 0x0000000000007941 */ /* 0x000fea0003800000 */
.L_x_18784:
[----:B------:R-:W-:Y:S01]  /*8350*/  F2FP.F16.F32.PACK_AB R0, RZ, R0 ;  /* 0x00000000ff00723e */ /* 0x000fe200000000ff */
[----:B------:R-:W-:Y:S06]  /*8360*/  BRA `(.L_x_18727) ;  /* 0x0000000000a87947 */ /* 0x000fec0003800000 */
.L_x_18777:
        /* <DEDUP_REMOVED lines=14> */
.L_x_18791:
[----:B------:R-:W-:Y:S05]  /*8450*/  BSYNC B0 ;  /* 0x0000000000007941 */ /* 0x000fea0003800000 */
.L_x_18790:
[----:B------:R-:W-:Y:S01]  /*8460*/  F2FP.F16.F32.PACK_AB R0, RZ, R0 ;  /* 0x00000000ff00723e */ /* 0x000fe200000000ff */
[----:B------:R-:W-:Y:S06]  /*8470*/  BRA `(.L_x_18727) ;  /* 0x0000000000647947 */ /* 0x000fec0003800000 */
.L_x_18765:
        /* <DEDUP_REMOVED lines=16> */
.L_x_18792:
[----:B------:R-:W-:Y:S01]  /*8580*/  PRMT R0, RZ, 0x7610, R0 ;  /* 0x00007610ff007816 */ /* 0x000fe20000000000 */
[----:B------:R-:W-:Y:S06]  /*8590*/  BRA `(.L_x_18727) ;  /* 0x00000000001c7947 */ /* 0x000fec0003800000 */
.L_x_18789:
[----:B------:R-:W2:Y:S02]  /*85a0*/  LDG.E.64 R4, desc[UR36][R4.64] ;  /* 0x0000002404047981 */ /* 0x000ea4000c1e1b00 */
[----:B--2---:R-:W0:Y:S02]  /*85b0*/  I2F.U64 R0, R4 ;  /* 0x0000000400007312 */ /* 0x004e240000301000 */
[----:B0-----:R-:W-:Y:S01]  /*85c0*/  F2FP.F16.F32.PACK_AB R0, RZ, R0 ;  /* 0x00000000ff00723e */ /* 0x001fe200000000ff */
[----:B------:R-:W-:Y:S06]  /*85d0*/  BRA `(.L_x_18727) ;  /* 0x00000000000c7947 */ /* 0x000fec0003800000 */
.L_x_18788:
[----:B------:R-:W2:Y:S02]  /*85e0*/  LDG.E R4, desc[UR36][R4.64] ;  /* 0x0000002404047981 */ /* 0x000ea4000c1e1900 */
[----:B--2---:R-:W-:-:S04]  /*85f0*/  I2FP.F32.U32 R0, R4 ;  /* 0x0000000400007245 */ /* 0x004fc80000201000 */
[----:B------:R-:W-:-:S07]  /*8600*/  F2FP.F16.F32.PACK_AB R0, RZ, R0 ;  /* 0x00000000ff00723e */ /* 0x000fce00000000ff */
.L_x_18727:
[----:B------:R-:W-:Y:S05]  /*8610*/  BSYNC B6 ;  /* 0x0000000000067941 */ /* 0x000fea0003800000 */
.L_x_18726:
        /* <DEDUP_REMOVED lines=11> */
[----:B-----5:R-:W-:Y:S02]  /*86d0*/  HADD2.F32 R22, -RZ, R22.H0_H0 ;  /* 0x20000016ff167230 */ /* 0x020fe40000004100 */
[----:B------:R-:W-:-:S03]  /*86e0*/  IMAD.MOV.U32 R3, RZ, RZ, 0x1 ;  /* 0x00000001ff037424 */ /* 0x000fc600078e00ff */
[----:B------:R-:W-:-:S13]  /*86f0*/  FSETP.NEU.FTZ.AND P3, PT, R22, RZ, PT ;  /* 0x000000ff1600720b */ /* 0x000fda0003f7d000 */
[----:B------:R-:W-:-:S05]  /*8700*/  @!P3 HADD2.F32 R26, -RZ, R26.H0_H0 ;  /* 0x2000001aff1ab230 */ /* 0x000fca0000004100 */
[----:B------:R-:W-:-:S04]  /*8710*/  @!P3 FSETP.NEU.FTZ.AND P4, PT, R26, RZ, PT ;  /* 0x000000ff1a00b20b */ /* 0x000fc80003f9d000 */
[----:B------:R-:W-:-:S04]  /*8720*/  @!P3 SEL R4, RZ, 0x1, !P4 ;  /* 0x00000001ff04b807 */ /* 0x000fc80006000000 */
[----:B------:R-:W-:-:S07]  /*8730*/  @!P3 PRMT R3, R4, 0x7610, R3 ;  /* 0x000076100403b816 */ /* 0x000fce0000000003 */
.L_x_18794:
[----:B------:R-:W-:Y:S05]  /*8740*/  BSYNC B0 ;  /* 0x0000000000007941 */ /* 0x000fea0003800000 */
.L_x_18793:
[----:B------:R-:W-:Y:S04]  /*8750*/  BSSY B0, `(.L_x_18795) ;  /* 0x0000009000007945 */ /* 0x000fe80003800000 */
[----:B------:R-:W-:Y:S05]  /*8760*/  @P5 BRA `(.L_x_18796) ;  /* 0x00000000001c5947 */ /* 0x000fea0003800000 */
[----:B-----5:R-:W-:Y:S02]  /*8770*/  HADD2.F32 R28, -RZ, R28.H0_H0 ;  /* 0x2000001cff1c7230 */ /* 0x020fe40000004100 */
[----:B------:R-:W-:-:S03]  /*8780*/  IMAD.MOV.U32 R22, RZ, RZ, 0x1 ;  /* 0x00000001ff167424 */ /* 0x000fc600078e00ff */
[----:B------:R-:W-:-:S13]  /*8790*/  FSETP.NEU.FTZ.AND P3, PT, R28, RZ, PT ;  /* 0x000000ff1c00720b */ /* 0x000fda0003f7d000 */
[----:B------:R-:W-:-:S05]  /*87a0*/  @!P3 HADD2.F32 R27, -RZ, R27.H0_H0 ;  /* 0x2000001bff1bb230 */ /* 0x000fca0000004100 */
[----:B------:R-:W-:-:S04]  /*87b0*/  @!P3 FSETP.NEU.FTZ.AND P4, PT, R27, RZ, PT ;  /* 0x000000ff1b00b20b */ /* 0x000fc80003f9d000 */
[----:B------:R-:W-:-:S04]  /*87c0*/  @!P3 SEL R4, RZ, 0x1, !P4 ;  /* 0x00000001ff04b807 */ /* 0x000fc80006000000 */
[----:B------:R-:W-:-:S07]  /*87d0*/  @!P3 PRMT R22, R4, 0x7610, R22 ;  /* 0x000076100416b816 */ /* 0x000fce0000000016 */
.L_x_18796:
[----:B------:R-:W-:Y:S05]  /*87e0*/  BSYNC B0 ;  /* 0x0000000000007941 */ /* 0x000fea0003800000 */
.L_x_18795:
[----:B------:R-:W-:Y:S04]  /*87f0*/  BSSY B0, `(.L_x_18797) ;  /* 0x0000009000007945 */ /* 0x000fe80003800000 */
[----:B------:R-:W-:Y:S05]  /*8800*/  @P0 BRA `(.L_x_18798) ;  /* 0x00000000001c0947 */ /* 0x000fea0003800000 */
[----:B-----5:R-:W-:-:S05]  /*8810*/  HADD2.F32 R18, -RZ, R18.H0_H0 ;  /* 0x20000012ff127230 */ /* 0x020fca0000004100 */
[----:B------:R-:W-:Y:S01]  /*8820*/  FSETP.NEU.FTZ.AND P0, PT, R18, RZ, PT ;  /* 0x000000ff1200720b */ /* 0x000fe20003f1d000 */
[----:B------:R-:W-:-:S12]  /*8830*/  IMAD.MOV.U32 R18, RZ, RZ, 0x1 ;  /* 0x00000001ff127424 */ /* 0x000fd800078e00ff */
[----:B------:R-:W-:-:S05]  /*8840*/  @!P0 HADD2.F32 R24, -RZ, R24.H0_H0 ;  /* 0x20000018ff188230 */ /* 0x000fca0000004100 */
[----:B------:R-:W-:-:S04]  /*8850*/  @!P0 FSETP.NEU.FTZ.AND P3, PT, R24, RZ, PT ;  /* 0x000000ff1800820b */ /* 0x000fc80003f7d000 */
[----:B------:R-:W-:-:S04]  /*8860*/  @!P0 SEL R4, RZ, 0x1, !P3 ;  /* 0x00000001ff048807 */ /* 0x000fc80005800000 */
[----:B------:R-:W-:-:S07]  /*8870*/  @!P0 PRMT R18, R4, 0x7610, R18 ;  /* 0x0000761004128816 */ /* 0x000fce0000000012 */
.L_x_18798:
[----:B------:R-:W-:Y:S05]  /*8880*/  BSYNC B0 ;  /* 0x0000000000007941 */ /* 0x000fea0003800000 */
.L_x_18797:
        /* <DEDUP_REMOVED lines=9> */
.L_x_18800:
[----:B------:R-:W-:Y:S05]  /*8920*/  BSYNC B0 ;  /* 0x0000000000007941 */ /* 0x000fea0003800000 */
.L_x_18799:
[----:B------:R-:W-:Y:S04]  /*8930*/  BSSY B6, `(.L_x_18801) ;  /* 0x0000114000067945 */ /* 0x000fe80003800000 */
[----:B------:R-:W-:Y:S05]  /*8940*/  @P2 BRA `(.L_x_18802) ;  /* 0x0000001000482947 */ /* 0x000fea0003800000 */
[----:B------:R-:W0:Y:S01]  /*8950*/  LDC.64 R8, c[0x0][0x218] ;  /* 0x00008600ff087b82 */ /* 0x000e220000000a00 */
[----:B-----5:R-:W-:Y:S01]  /*8960*/  PRMT R0, R17, 0x9910, RZ ;  /* 0x0000991011007816 */ /* 0x020fe200000000ff */
        /* <DEDUP_REMOVED lines=18> */
.L_x_18806:
[----:B------:R0:W-:Y:S01]  /*8a90*/  STG.E.U8 desc[UR36][R8.64], R3 ;  /* 0x0000000308007986 */ /* 0x0001e2000c101124 */
[----:B------:R-:W-:Y:S01]  /*8aa0*/  IMAD.MOV.U32 R25, RZ, RZ, R23 ;  /* 0x000000ffff197224 */ /* 0x000fe200078e0017 */
[----:B------:R-:W-:Y:S06]  /*8ab0*/  BRA `(.L_x_18802) ;  /* 0x0000000c00ec7947 */ /* 0x000fec0003800000 */
.L_x_18805:
        /* <DEDUP_REMOVED lines=13> */
.L_x_18809:
[----:B------:R-:W-:Y:S01]  /*8b90*/  LOP3.LUT R3, R3, 0xffff, RZ, 0xc0, !PT ;  /* 0x0000ffff03037812 */ /* 0x000fe200078ec0ff */
[----:B------:R-:W-:-:S03]  /*8ba0*/  IMAD.MOV.U32 R25, RZ, RZ, R23 ;  /* 0x000000ffff197224 */ /* 0x000fc600078e0017 */
[----:B------:R-:W-:-:S05]  /*8bb0*/  PRMT R3, R3, 0x8880, RZ ;  /* 0x0000888003037816 */ /* 0x000fca00000000ff */
[----:B------:R0:W-:Y:S01]  /*8bc0*/  STG.E desc[UR36][R8.64], R3 ;  /* 0x0000000308007986 */ /* 0x0001e2000c101924 */
[----:B------:R-:W-:Y:S05]  /*8bd0*/  BRA `(.L_x_18802) ;  /* 0x0000000c00a47947 */ /* 0x000fea0003800000 */
.L_x_18808:
[----:B------:R-:W-:Y:S01]  /*8be0*/  PRMT R3, R3, 0x8880, RZ ;  /* 0x0000888003037816 */ /* 0x000fe200000000ff */
[----:B------:R-:W-:-:S03]  /*8bf0*/  IMAD.MOV.U32 R25, RZ, RZ, R23 ;  /* 0x000000ffff197224 */ /* 0x000fc600078e0017 */
[----:B------:R-:W-:-:S05]  /*8c00*/  PRMT R3, R3, 0x7710, RZ ;  /* 0x0000771003037816 */ /* 0x000fca00000000ff */
[----:B------:R0:W-:Y:S01]  /*8c10*/  STG.E.U16 desc[UR36][R8.64], R3 ;  /* 0x0000000308007986 */ /* 0x0001e2000c101524 */
[----:B------:R-:W-:Y:S05]  /*8c20*/  BRA `(.L_x_18802) ;  /* 0x0000000c00907947 */ /* 0x000fea0003800000 */
.L_x_18804:
        /* <DEDUP_REMOVED lines=10> */
.L_x_18811:
[----:B------:R-:W0:Y:S01]  /*8cd0*/  I2F.S8 R0, R3 ;  /* 0x0000000300007306 */ /* 0x000e220000001400 */
[----:B------:R-:W-:Y:S01]  /*8ce0*/  IMAD.MOV.U32 R25, RZ, RZ, R23 ;  /* 0x000000ffff197224 */ /* 0x000fe200078e0017 */
[----:B0-----:R-:W-:-:S05]  /*8cf0*/  F2FP.F16.F32.PACK_AB R0, RZ, R0 ;  /* 0x00000000ff00723e */ /* 0x001fca00000000ff */
[----:B------:R0:W-:Y:S01]  /*8d00*/  STG.E.U16 desc[UR36][R8.64], R0 ;  /* 0x0000000008007986 */ /* 0x0001e2000c101524 */
[----:B------:R-:W-:Y:S05]  /*8d10*/  BRA `(.L_x_18802) ;  /* 0x0000000c00547947 */ /* 0x000fea0003800000 */
.L_x_18810:
        /* <DEDUP_REMOVED lines=11> */
.L_x_18813:
[----:B------:R-:W0:Y:S01]  /*8dd0*/  I2F.S8 R3, R3 ;  /* 0x0000000300037306 */ /* 0x000e220000001400 */
[----:B------:R-:W-:Y:S01]  /*8de0*/  IMAD.MOV.U32 R25, RZ, RZ, R23 ;  /* 0x000000ffff197224 */ /* 0x000fe200078e0017 */
[----:B0-----:R-:W-:-:S04]  /*8df0*/  F2FP.F16.F32.PACK_AB R3, RZ, R3 ;  /* 0x00000003ff03723e */ /* 0x001fc800000000ff */
[----:B------:R-:W-:-:S05]  /*8e00*/  PRMT R3, R3, 0x5410, RZ ;  /* 0x0000541003037816 */ /* 0x000fca00000000ff */
[----:B------:R0:W-:Y:S01]  /*8e10*/  STG.E desc[UR36][R8.64], R3 ;  /* 0x0000000308007986 */ /* 0x0001e2000c101924 */
[----:B------:R-:W-:Y:S05]  /*8e20*/  BRA `(.L_x_18802) ;  /* 0x0000000c00107947 */ /* 0x000fea0003800000 */
.L_x_18812:
[----:B------:R-:W-:Y:S01]  /*8e30*/  PRMT R4, R3, 0x8880, RZ ;  /* 0x0000888003047816 */ /* 0x000fe200000000ff */
[----:B------:R-:W-:-:S03]  /*8e40*/  IMAD.MOV.U32 R25, RZ, RZ, R23 ;  /* 0x000000ffff197224 */ /* 0x000fc600078e0017 */
[----:B------:R-:W-:-:S06]  /*8e50*/  PRMT R4, R4, 0x7710, RZ ;  /* 0x0000771004047816 */ /* 0x000fcc00000000ff */
[----:B------:R-:W0:Y:S02]  /*8e60*/  I2F.F64.S16 R4, R4 ;  /* 0x0000000400047312 */ /* 0x000e240000101c00 */
[----:B0-----:R0:W-:Y:S01]  /*8e70*/  STG.E.64 desc[UR36][R8.64], R4 ;  /* 0x0000000408007986 */ /* 0x0011e2000c101b24 */
[----:B------:R-:W-:Y:S05]  /*8e80*/  BRA `(.L_x_18802) ;  /* 0x0000000800f87947 */ /* 0x000fea0003800000 */
.L_x_18803:
        /* <DEDUP_REMOVED lines=13> */
.L_x_18816:
[----:B------:R-:W-:Y:S02]  /*8f60*/  PRMT R4, R3, 0x8880, RZ ;  /* 0x0000888003047816 */ /* 0x000fe400000000ff */
[----:B------:R-:W-:Y:S01]  /*8f70*/  CS2R R6, SRZ ;  /* 0x0000000000067805 */ /* 0x000fe2000001ff00 */
[----:B------:R-:W-:Y:S01]  /*8f80*/  IMAD.MOV.U32 R25, RZ, RZ, R23 ;  /* 0x000000ffff197224 */ /* 0x000fe200078e0017 */
[----:B------:R-:W-:-:S06]  /*8f90*/  PRMT R4, R4, 0x7710, RZ ;  /* 0x0000771004047816 */ /* 0x000fcc00000000ff */
[----:B------:R-:W0:Y:S02]  /*8fa0*/  I2F.F64.S16 R4, R4 ;  /* 0x0000000400047312 */ /* 0x000e240000101c00 */
[----:B0-----:R0:W-:Y:S01]  /*8fb0*/  STG.E.128 desc[UR36][R8.64], R4 ;  /* 0x0000000408007986 */ /* 0x0011e2000c101d24 */
[----:B------:R-:W-:Y:S05]  /*8fc0*/  BRA `(.L_x_18802) ;  /* 0x0000000800a87947 */ /* 0x000fea0003800000 */
.L_x_18815:
        /* <DEDUP_REMOVED lines=21> */
.L_x_18820:
[----:B------:R-:W-:Y:S05]  /*9120*/  BSYNC B0 ;  /* 0x0000000000007941 */ /* 0x000fea0003800000 */
.L_x_18819:
[----:B------:R-:W-:Y:S01]  /*9130*/  LOP3.LUT R5, R0, R5, RZ, 0xfc, !PT ;  /* 0x0000000500057212 */ /* 0x000fe200078efcff */
[----:B------:R-:W-:-:S04]  /*9140*/  IMAD.MOV.U32 R25, RZ, RZ, R23 ;  /* 0x000000ffff197224 */ /* 0x000fc800078e0017 */
[----:B------:R3:W-:Y:S01]  /*9150*/  STG.E.U8 desc[UR36][R8.64], R5 ;  /* 0x0000000508007986 */ /* 0x0007e2000c101124 */
[----:B------:R-:W-:Y:S05]  /*9160*/  BRA `(.L_x_18802) ;  /* 0x0000000800407947 */ /* 0x000fea0003800000 */
.L_x_18818:
        /* <DEDUP_REMOVED lines=13> */
.L_x_18822:
[----:B------:R-:W-:Y:S01]  /*9240*/  IMAD.MOV.U32 R0, RZ, RZ, 0x7f ;  /* 0x0000007fff007424 */ /* 0x000fe200078e00ff */
[----:B------:R-:W-:-:S04]  /*9250*/  ISETP.GT.U32.AND P0, PT, R4, 0x7f800000, PT ;  /* 0x7f8000000400780c */ /* 0x000fc80003f04070 */
[----:B------:R-:W-:-:S09]  /*9260*/  SEL R0, R0, 0x7c, P0 ;  /* 0x0000007c00007807 */ /* 0x000fd20000000000 */
.L_x_18823:
[----:B------:R-:W-:Y:S05]  /*9270*/  BSYNC B0 ;  /* 0x0000000000007941 */ /* 0x000fea0003800000 */
.L_x_18821:
[----:B------:R-:W-:Y:S01]  /*9280*/  LOP3.LUT R3, R5, 0x80000000, RZ, 0xc0, !PT ;  /* 0x8000000005037812 */ /* 0x000fe200078ec0ff */
[----:B------:R-:W-:-:S03]  /*9290*/  IMAD.MOV.U32 R25, RZ, RZ, R23 ;  /* 0x000000ffff197224 */ /* 0x000fc600078e0017 */
[----:B------:R-:W-:-:S04]  /*92a0*/  SHF.R.U32.HI R3, RZ, 0x18, R3 ;  /* 0x00000018ff037819 */ /* 0x000fc80000011603 */
[----:B------:R-:W-:-:S05]  /*92b0*/  LOP3.LUT R3, R0, R3, RZ, 0xfc, !PT ;  /* 0x0000000300037212 */ /* 0x000fca00078efcff */
[----:B------:R4:W-:Y:S01]  /*92c0*/  STG.E.U8 desc[UR36][R8.64], R3 ;  /* 0x0000000308007986 */ /* 0x0009e2000c101124 */
[----:B------:R-:W-:Y:S05]  /*92d0*/  BRA `(.L_x_18802) ;  /* 0x0000000400e47947 */ /* 0x000fea0003800000 */
.L_x_18817:
[----:B------:R-:W0:Y:S01]  /*92e0*/  I2F.S8 R0, R3 ;  /* 0x0000000300007306 */ /* 0x000e220000001400 */
[----:B------:R-:W-:Y:S01]  /*92f0*/  IMAD.MOV.U32 R25, RZ, RZ, R23 ;  /* 0x000000ffff197224 */ /* 0x000fe200078e0017 */
[----:B0-----:R-:W-:-:S05]  /*9300*/  F2FP.BF16.F32.PACK_AB R0, RZ, R0 ;  /* 0x00000000ff00723e */ /* 0x001fca00000010ff */
[----:B------:R2:W-:Y:S01]  /*9310*/  STG.E.U16 desc[UR36][R8.64], R0 ;  /* 0x0000000008007986 */ /* 0x0005e2000c101524 */
[----:B------:R-:W-:Y:S05]  /*9320*/  BRA `(.L_x_18802) ;  /* 0x0000000400d07947 */ /* 0x000fea0003800000 */
.L_x_18814:
        /* <DEDUP_REMOVED lines=13> */
.L_x_18826:
        /* <DEDUP_REMOVED lines=17> */
.L_x_18829:
[----:B------:R-:W-:-:S04]  /*9510*/  LOP3.LUT R3, R3, 0x80000000, RZ, 0xc0, !PT ;  /* 0x8000000003037812 */ /* 0x000fc800078ec0ff */
[----:B------:R-:W-:-:S04]  /*9520*/  SHF.R.U32.HI R3, RZ, 0x18, R3 ;  /* 0x00000018ff037819 */ /* 0x000fc80000011603 */
[----:B------:R-:W-:-:S04]  /*9530*/  LOP3.LUT R0, R0, R3, RZ, 0xfc, !PT ;  /* 0x0000000300007212 */ /* 0x000fc800078efcff */
[----:B------:R-:W-:-:S07]  /*9540*/  PRMT R4, R0, 0x7610, R4 ;  /* 0x0000761000047816 */ /* 0x000fce0000000004 */
.L_x_18828:
[----:B------:R-:W-:Y:S05]  /*9550*/  BSYNC B0 ;  /* 0x0000000000007941 */ /* 0x000fea0003800000 */
.L_x_18827:
[----:B------:R0:W-:Y:S01]  /*9560*/  STG.E.U8 desc[UR36][R8.64], R4 ;  /* 0x0000000408007986 */ /* 0x0001e2000c101124 */
[----:B------:R-:W-:Y:S01]  /*9570*/  IMAD.MOV.U32 R25, RZ, RZ, R23 ;  /* 0x000000ffff197224 */ /* 0x000fe200078e0017 */
[----:B------:R-:W-:Y:S06]  /*9580*/  BRA `(.L_x_18802) ;  /* 0x0000000400387947 */ /* 0x000fec0003800000 */
.L_x_18825:
        /* <DEDUP_REMOVED lines=17> */
.L_x_18832:
[----:B------:R-:W-:-:S04]  /*96a0*/  LOP3.LUT R3, R3, 0x80000000, RZ, 0xc0, !PT ;  /* 0x8000000003037812 */ /* 0x000fc800078ec0ff */
[----:B------:R-:W-:-:S04]  /*96b0*/  SHF.R.U32.HI R3, RZ, 0x18, R3 ;  /* 0x00000018ff037819 */ /* 0x000fc80000011603 */
[----:B------:R-:W-:-:S04]  /*96c0*/  LOP3.LUT R0, R0, R3, RZ, 0xfc, !PT ;  /* 0x0000000300007212 */ /* 0x000fc800078efcff */
[----:B------:R-:W-:-:S07]  /*96d0*/  PRMT R4, R0, 0x7610, R4 ;  /* 0x0000761000047816 */ /* 0x000fce0000000004 */
.L_x_18831:
[----:B------:R-:W-:Y:S05]  /*96e0*/  BSYNC B0 ;  /* 0x0000000000007941 */ /* 0x000fea0003800000 */
.L_x_18830:
[----:B------:R0:W-:Y:S01]  /*96f0*/  STG.E.U8 desc[UR36][R8.64], R4 ;  /* 0x0000000408007986 */ /* 0x0001e2000c101124 */
[----:B------:R-:W-:Y:S01]  /*9700*/  IMAD.MOV.U32 R25, RZ, RZ, R23 ;  /* 0x000000ffff197224 */ /* 0x000fe200078e0017 */
[----:B------:R-:W-:Y:S06]  /*9710*/  BRA `(.L_x_18802) ;  /* 0x0000000000d47947 */ /* 0x000fec0003800000 */
.L_x_18824:
        /* <DEDUP_REMOVED lines=24> */
.L_x_18807:
        /* <DEDUP_REMOVED lines=16> */
.L_x_18835:
[----:B------:R-:W-:Y:S01]  /*99a0*/  IMAD.MOV.U32 R25, RZ, RZ, R23 ;  /* 0x000000ffff197224 */ /* 0x000fe200078e0017 */
[----:B------:R-:W-:Y:S06]  /*99b0*/  BRA `(.L_x_18802) ;  /* 0x00000000002c7947 */ /* 0x000fec0003800000 */
.L_x_18834:
[----:B------:R-:W-:Y:S01]  /*99c0*/  LOP3.LUT R3, R3, 0xffff, RZ, 0xc0, !PT ;  /* 0x0000ffff03037812 */ /* 0x000fe200078ec0ff */
[----:B------:R-:W-:-:S03]  /*99d0*/  IMAD.MOV.U32 R25, RZ, RZ, R23 ;  /* 0x000000ffff197224 */ /* 0x000fc600078e0017 */
[----:B------:R-:W-:-:S05]  /*99e0*/  PRMT R3, R3, 0x8880, RZ ;  /* 0x0000888003037816 */ /* 0x000fca00000000ff */
[----:B------:R-:W-:-:S05]  /*99f0*/  IMAD.MOV.U32 R4, RZ, RZ, R3 ;  /* 0x000000ffff047224 */ /* 0x000fca00078e0003 */
[----:B------:R-:W-:-:S05]  /*9a00*/  SHF.R.S32.HI R5, RZ, 0x1f, R4 ;  /* 0x0000001fff057819 */ /* 0x000fca0000011404 */
[----:B------:R0:W-:Y:S01]  /*9a10*/  STG.E.64 desc[UR36][R8.64], R4 ;  /* 0x0000000408007986 */ /* 0x0001e2000c101b24 */
[----:B------:R-:W-:Y:S05]  /*9a20*/  BRA `(.L_x_18802) ;  /* 0x0000000000107947 */ /* 0x000fea0003800000 */
.L_x_18833:
[----:B------:R-:W-:Y:S01]  /*9a30*/  LOP3.LUT R3, R3, 0xffff, RZ, 0xc0, !PT ;  /* 0x0000ffff03037812 */ /* 0x000fe200078ec0ff */
[----:B------:R-:W-:-:S03]  /*9a40*/  IMAD.MOV.U32 R25, RZ, RZ, R23 ;  /* 0x000000ffff197224 */ /* 0x000fc600078e0017 */
[----:B------:R-:W-:-:S05]  /*9a50*/  PRMT R3, R3, 0x8880, RZ ;  /* 0x0000888003037816 */ /* 0x000fca00000000ff */
[----:B------:R0:W-:Y:S02]  /*9a60*/  STG.E desc[UR36][R8.64], R3 ;  /* 0x0000000308007986 */ /* 0x0001e4000c101924 */
.L_x_18802:
[----:B------:R-:W-:Y:S05]  /*9a70*/  BSYNC B6 ;  /* 0x0000000000067941 */ /* 0x000fea0003800000 */
.L_x_18801:
[----:B------:R-:W-:Y:S01]  /*9a80*/  ISETP.GE.AND P0, PT, R25, R16, PT ;  /* 0x000000101900720c */ /* 0x000fe20003f06270 */
[----:B------:R-:W-:-:S12]  /*9a90*/  BSSY B6, `(.L_x_18836) ;  /* 0x00001fe000067945 */ /* 0x000fd80003800000 */
[----:B------:R-:W-:Y:S05]  /*9aa0*/  @P0 BRA `(.L_x_18837) ;  /* 0x0000001c00f00947 */ /* 0x000fea0003800000 */
[----:B01234-:R-:W0:Y:S01]  /*9ab0*/  LDC.64 R8, c[0x0][0x218] ;  /* 0x00008600ff087b82 */ /* 0x01fe220000000a00 */
[----:B-----5:R-:W-:Y:S01]  /*9ac0*/  IMAD R0, R2, 0x200, R25 ;  /* 0x0000020002007824 */ /* 0x020fe200078e0219 */
        /* <DEDUP_REMOVED lines=18> */
.L_x_18841:
[----:B------:R0:W-:Y:S01]  /*9bf0*/  STG.E.U8 desc[UR36][R8.64], R22 ;  /* 0x0000001608007986 */ /* 0x0001e2000c101124 */
[----:B------:R-:W-:Y:S05]  /*9c00*/  BRA `(.L_x_18843) ;  /* 0x0000000c00987947 */ /* 0x000fea0003800000 */
.L_x_18840:
        /* <DEDUP_REMOVED lines=12> */
.L_x_18845:
[----:B------:R-:W-:-:S04]  /*9cd0*/  LOP3.LUT R22, R22, 0xffff, RZ, 0xc0, !PT ;  /* 0x0000ffff16167812 */ /* 0x000fc800078ec0ff */
[----:B------:R-:W-:-:S05]  /*9ce0*/  PRMT R3, R22, 0x8880, RZ ;  /* 0x0000888016037816 */ /* 0x000fca00000000ff */
[----:B------:R0:W-:Y:S01]  /*9cf0*/  STG.E desc[UR36][R8.64], R3 ;  /* 0x0000000308007986 */ /* 0x0001e2000c101924 */
[----:B------:R-:W-:Y:S05]  /*9d00*/  BRA `(.L_x_18843) ;  /* 0x0000000c00587947 */ /* 0x000fea0003800000 */
.L_x_18844:
[----:B------:R-:W-:-:S04]  /*9d10*/  PRMT R3, R22, 0x8880, RZ ;  /* 0x0000888016037816 */ /* 0x000fc800000000ff */
[----:B------:R-:W-:-:S05]  /*9d20*/  PRMT R3, R3, 0x7710, RZ ;  /* 0x0000771003037816 */ /* 0x000fca00000000ff */
[----:B------:R0:W-:Y:S01]  /*9d30*/  STG.E.U16 desc[UR36][R8.64], R3 ;  /* 0x0000000308007986 */ /* 0x0001e2000c101524 */
[----:B------:R-:W-:Y:S05]  /*9d40*/  BRA `(.L_x_18843) ;  /* 0x0000000c00487947 */ /* 0x000fea0003800000 */
.L_x_18839:
        /* <DEDUP_REMOVED lines=9> */
.L_x_18847:
[----:B------:R-:W0:Y:S02]  /*9de0*/  I2F.S8 R0, R22 ;  /* 0x0000001600007306 */ /* 0x000e240000001400 */
[----:B0-----:R-:W-:-:S05]  /*9df0*/  F2FP.F16.F32.PACK_AB R0, RZ, R0 ;  /* 0x00000000ff00723e */ /* 0x001fca00000000ff */
[----:B------:R0:W-:Y:S01]  /*9e00*/  STG.E.U16 desc[UR36][R8.64], R0 ;  /* 0x0000000008007986 */ /* 0x0001e2000c101524 */
[----:B------:R-:W-:Y:S05]  /*9e10*/  BRA `(.L_x_18843) ;  /* 0x0000000c00147947 */ /* 0x000fea0003800000 */
.L_x_18846:
        /* <DEDUP_REMOVED lines=10> */
.L_x_18849:
[----:B------:R-:W0:Y:S02]  /*9ec0*/  I2F.S8 R22, R22 ;  /* 0x0000001600167306 */ /* 0x000e240000001400 */
[----:B0-----:R-:W-:-:S04]  /*9ed0*/  F2FP.F16.F32.PACK_AB R3, RZ, R22 ;  /* 0x00000016ff03723e */ /* 0x001fc800000000ff */
[----:B------:R-:W-:-:S05]  /*9ee0*/  PRMT R3, R3, 0x5410, RZ ;  /* 0x0000541003037816 */ /* 0x000fca00000000ff */
[----:B------:R0:W-:Y:S01]  /*9ef0*/  STG.E desc[UR36][R8.64], R3 ;  /* 0x0000000308007986 */ /* 0x0001e2000c101924 */
[----:B------:R-:W-:Y:S05]  /*9f00*/  BRA `(.L_x_18843) ;  /* 0x0000000800d87947 */ /* 0x000fea0003800000 */
.L_x_18848:
[----:B------:R-:W-:-:S04]  /*9f10*/  PRMT R4, R22, 0x8880, RZ ;  /* 0x0000888016047816 */ /* 0x000fc800000000ff */
[----:B------:R-:W-:-:S06]  /*9f20*/  PRMT R4, R4, 0x7710, RZ ;  /* 0x0000771004047816 */ /* 0x000fcc00000000ff */
[----:B------:R-:W0:Y:S02]  /*9f30*/  I2F.F64.S16 R4, R4 ;  /* 0x0000000400047312 */ /* 0x000e240000101c00 */
[----:B0-----:R0:W-:Y:S01]  /*9f40*/  STG.E.64 desc[UR36][R8.64], R4 ;  /* 0x0000000408007986 */ /* 0x0011e2000c101b24 */
[----:B------:R-:W-:Y:S05]  /*9f50*/  BRA `(.L_x_18843) ;  /* 0x0000000800c47947 */ /* 0x000fea0003800000 */
.L_x_18838:
        /* <DEDUP_REMOVED lines=12> */
.L_x_18852:
[----:B------:R-:W-:Y:S02]  /*a020*/  PRMT R4, R22, 0x8880, RZ ;  /* 0x0000888016047816 */ /* 0x000fe400000000ff */
[----:B------:R-:W-:Y:S02]  /*a030*/  CS2R R6, SRZ ;  /* 0x0000000000067805 */ /* 0x000fe4000001ff00 */
[----:B------:R-:W-:-:S06]  /*a040*/  PRMT R4, R4, 0x7710, RZ ;  /* 0x0000771004047816 */ /* 0x000fcc00000000ff */
[----:B------:R-:W0:Y:S02]  /*a050*/  I2F.F64.S16 R4, R4 ;  /* 0x0000000400047312 */ /* 0x000e240000101c00 */
[----:B0-----:R0:W-:Y:S01]  /*a060*/  STG.E.128 desc[UR36][R8.64], R4 ;  /* 0x0000000408007986 */ /* 0x0011e2000c101d24 */
[----:B------:R-:W-:Y:S05]  /*a070*/  BRA `(.L_x_18843) ;  /* 0x00000008007c7947 */ /* 0x000fea0003800000 */
.L_x_18851:
        /* <DEDUP_REMOVED lines=21> */
.L_x_18856:
[----:B------:R-:W-:Y:S05]  /*a1d0*/  BSYNC B0 ;  /* 0x0000000000007941 */ /* 0x000fea0003800000 */
.L_x_18855:
[----:B------:R-:W-:-:S05]  /*a1e0*/  LOP3.LUT R5, R0, R5, RZ, 0xfc, !PT ;  /* 0x0000000500057212 */ /* 0x000fca00078efcff */
[----:B------:R3:W-:Y:S01]  /*a1f0*/  STG.E.U8 desc[UR36][R8.64], R5 ;  /* 0x0000000508007986 */ /* 0x0007e2000c101124 */
[----:B------:R-:W-:Y:S05]  /*a200*/  BRA `(.L_x_18843) ;  /* 0x0000000800187947 */ /* 0x000fea0003800000 */
.L_x_18854:
        /* <DEDUP_REMOVED lines=13> */
.L_x_18858:
[----:B------:R-:W-:Y:S01]  /*a2e0*/  IMAD.MOV.U32 R0, RZ, RZ, 0x7f ;  /* 0x0000007fff007424 */ /* 0x000fe200078e00ff */
[----:B------:R-:W-:-:S04]  /*a2f0*/  ISETP.GT.U32.AND P0, PT, R3, 0x7f800000, PT ;  /* 0x7f8000000300780c */ /* 0x000fc80003f04070 */
[----:B------:R-:W-:-:S09]  /*a300*/  SEL R0, R0, 0x7c, P0 ;  /* 0x0000007c00007807 */ /* 0x000fd20000000000 */
.L_x_18859:
[----:B------:R-:W-:Y:S05]  /*a310*/  BSYNC B0 ;  /* 0x0000000000007941 */ /* 0x000fea0003800000 */
.L_x_18857:
[----:B------:R-:W-:-:S04]  /*a320*/  LOP3.LUT R3, R5, 0x80000000, RZ, 0xc0, !PT ;  /* 0x8000000005037812 */ /* 0x000fc800078ec0ff */
[----:B------:R-:W-:-:S04]  /*a330*/  SHF.R.U32.HI R3, RZ, 0x18, R3 ;  /* 0x00000018ff037819 */ /* 0x000fc80000011603 */
[----:B------:R-:W-:-:S05]  /*a340*/  LOP3.LUT R3, R0, R3, RZ, 0xfc, !PT ;  /* 0x0000000300037212 */ /* 0x000fca00078efcff */
[----:B------:R4:W-:Y:S01]  /*a350*/  STG.E.U8 desc[UR36][R8.64], R3 ;  /* 0x0000000308007986 */ /* 0x0009e2000c101124 */
[----:B------:R-:W-:Y:S05]  /*a360*/  BRA `(.L_x_18843) ;  /* 0x0000000400c07947 */ /* 0x000fea0003800000 */
.L_x_18853:
[----:B------:R-:W0:Y:S02]  /*a370*/  I2F.S8 R0, R22 ;  /* 0x0000001600007306 */ /* 0x000e240000001400 */
[----:B0-----:R-:W-:-:S05]  /*a380*/  F2FP.BF16.F32.PACK_AB R0, RZ, R0 ;  /* 0x00000000ff00723e */ /* 0x001fca00000010ff */
[----:B------:R2:W-:Y:S01]  /*a390*/  STG.E.U16 desc[UR36][R8.64], R0 ;  /* 0x0000000008007986 */ /* 0x0005e2000c101524 */
[----:B------:R-:W-:Y:S05]  /*a3a0*/  BRA `(.L_x_18843) ;  /* 0x0000000400b07947 */ /* 0x000fea0003800000 */
.L_x_18850:
        /* <DEDUP_REMOVED lines=12> */
.L_x_18862:
        /* <DEDUP_REMOVED lines=17> */
.L_x_18865:
[----:B------:R-:W-:-:S04]  /*a580*/  LOP3.LUT R3, R5, 0x80000000, RZ, 0xc0, !PT ;  /* 0x8000000005037812 */ /* 0x000fc800078ec0ff */
[----:B------:R-:W-:-:S04]  /*a590*/  SHF.R.U32.HI R3, RZ, 0x18, R3 ;  /* 0x00000018ff037819 */ /* 0x000fc80000011603 */
[----:B------:R-:W-:-:S04]  /*a5a0*/  LOP3.LUT R0, R0, R3, RZ, 0xfc, !PT ;  /* 0x0000000300007212 */ /* 0x000fc800078efcff */
[----:B------:R-:W-:-:S07]  /*a5b0*/  PRMT R4, R0, 0x7610, R4 ;  /* 0x0000761000047816 */ /* 0x000fce0000000004 */
.L_x_18864:
[----:B------:R-:W-:Y:S05]  /*a5c0*/  BSYNC B0 ;  /* 0x0000000000007941 */ /* 0x000fea0003800000 */
.L_x_18863:
[----:B------:R0:W-:Y:S01]  /*a5d0*/  STG.E.U8 desc[UR36][R8.64], R4 ;  /* 0x0000000408007986 */ /* 0x0001e2000c101124 */
[----:B------:R-:W-:Y:S05]  /*a5e0*/  BRA `(.L_x_18843) ;  /* 0x0000000400207947 */ /* 0x000fea0003800000 */
.L_x_18861:
        /* <DEDUP_REMOVED lines=17> */
.L_x_18868:
[----:B------:R-:W-:-:S04]  /*a700*/  LOP3.LUT R3, R5, 0x80000000, RZ, 0xc0, !PT ;  /* 0x8000000005037812 */ /* 0x000fc800078ec0ff */
[----:B------:R-:W-:-:S04]  /*a710*/  SHF.R.U32.HI R3, RZ, 0x18, R3 ;  /* 0x00000018ff037819 */ /* 0x000fc80000011603 */
[----:B------:R-:W-:-:S04]  /*a720*/  LOP3.LUT R0, R0, R3, RZ, 0xfc, !PT ;  /* 0x0000000300007212 */ /* 0x000fc800078efcff */
[----:B------:R-:W-:-:S07]  /*a730*/  PRMT R4, R0, 0x7610, R4 ;  /* 0x0000761000047816 */ /* 0x000fce0000000004 */
.L_x_18867:
[----:B------:R-:W-:Y:S05]  /*a740*/  BSYNC B0 ;  /* 0x0000000000007941 */ /* 0x000fea0003800000 */
.L_x_18866:
[----:B------:R0:W-:Y:S01]  /*a750*/  STG.E.U8 desc[UR36][R8.64], R4 ;  /* 0x0000000408007986 */ /* 0x0001e2000c101124 */
[----:B------:R-:W-:Y:S05]  /*a760*/  BRA `(.L_x_18843) ;  /* 0x0000000000c07947 */ /* 0x000fea0003800000 */
.L_x_18860:
        /* <DEDUP_REMOVED lines=22> */
.L_x_18842:
        /* <DEDUP_REMOVED lines=16> */
.L_x_18871:
[----:B------:R-:W-:Y:S05]  /*a9d0*/  BRA `(.L_x_18843) ;  /* 0x0000000000247947 */ /* 0x000fea0003800000 */
.L_x_18870:
[----:B------:R-:W-:-:S04]  /*a9e0*/  LOP3.LUT R22, R22, 0xffff, RZ, 0xc0, !PT ;  /* 0x0000ffff16167812 */ /* 0x000fc800078ec0ff */
[----:B------:R-:W-:-:S05]  /*a9f0*/  PRMT R22, R22, 0x8880, RZ ;  /* 0x0000888016167816 */ /* 0x000fca00000000ff */
[----:B------:R-:W-:-:S05]  /*aa00*/  IMAD.MOV.U32 R4, RZ, RZ, R22 ;  /* 0x000000ffff047224 */ /* 0x000fca00078e0016 */
[----:B------:R-:W-:-:S05]  /*aa10*/  SHF.R.S32.HI R5, RZ, 0x1f, R4 ;  /* 0x0000001fff057819 */ /* 0x000fca0000011404 */
[----:B------:R0:W-:Y:S01]  /*aa20*/  STG.E.64 desc[UR36][R8.64], R4 ;  /* 0x0000000408007986 */ /* 0x0001e2000c101b24 */
[----:B------:R-:W-:Y:S05]  /*aa30*/  BRA `(.L_x_18843) ;  /* 0x00000000000c7947 */ /* 0x000fea0003800000 */
.L_x_18869:
[----:B------:R-:W-:-:S04]  /*aa40*/  LOP3.LUT R22, R22, 0xffff, RZ, 0xc0, !PT ;  /* 0x0000ffff16167812 */ /* 0x000fc800078ec0ff */
[----:B------:R-:W-:-:S05]  /*aa50*/  PRMT R3, R22, 0x8880, RZ ;  /* 0x0000888016037816 */ /* 0x000fca00000000ff */
[----:B------:R0:W-:Y:S02]  /*aa60*/  STG.E desc[UR36][R8.64], R3 ;  /* 0x0000000308007986 */ /* 0x0001e4000c101924 */
.L_x_18843:
        /* <DEDUP_REMOVED lines=23> */
.L_x_18875:
[----:B------:R0:W-:Y:S01]  /*abe0*/  STG.E.U8 desc[UR36][R8.64], R18 ;  /* 0x0000001208007986 */ /* 0x0001e2000c101124 */
[----:B------:R-:W-:Y:S05]  /*abf0*/  BRA `(.L_x_18877) ;  /* 0x0000000c00987947 */ /* 0x000fea0003800000 */
.L_x_18874:
        /* <DEDUP_REMOVED lines=12> */
.L_x_18879:
[----:B------:R-:W-:-:S04]  /*acc0*/  LOP3.LUT R18, R18, 0xffff, RZ, 0xc0, !PT ;  /* 0x0000ffff12127812 */ /* 0x000fc800078ec0ff */
[----:B------:R-:W-:-:S05]  /*acd0*/  PRMT R3, R18, 0x8880, RZ ;  /* 0x0000888012037816 */ /* 0x000fca00000000ff */
[----:B------:R0:W-:Y:S01]  /*ace0*/  STG.E desc[UR36][R8.64], R3 ;  /* 0x0000000308007986 */ /* 0x0001e2000c101924 */
[----:B------:R-:W-:Y:S05]  /*acf0*/  BRA `(.L_x_18877) ;  /* 0x0000000c00587947 */ /* 0x000fea0003800000 */
.L_x_18878:
[----:B------:R-:W-:-:S04]  /*ad00*/  PRMT R3, R18, 0x8880, RZ ;  /* 0x0000888012037816 */ /* 0x000fc800000000ff */
[----:B------:R-:W-:-:S05]  /*ad10*/  PRMT R3, R3, 0x7710, RZ ;  /* 0x0000771003037816 */ /* 0x000fca00000000ff */
[----:B------:R0:W-:Y:S01]  /*ad20*/  STG.E.U16 desc[UR36][R8.64], R3 ;  /* 0x0000000308007986 */ /* 0x0001e2000c101524 */
[----:B------:R-:W-:Y:S05]  /*ad30*/  BRA `(.L_x_18877) ;  /* 0x0000000c00487947 */ /* 0x000fea0003800000 */
.L_x_18873:
        /* <DEDUP_REMOVED lines=9> */
.L_x_18881:
[----:B------:R-:W0:Y:S02]  /*add0*/  I2F.S8 R0, R18 ;  /* 0x0000001200007306 */ /* 0x000e240000001400 */
[----:B0-----:R-:W-:-:S05]  /*ade0*/  F2FP.F16.F32.PACK_AB R0, RZ, R0 ;  /* 0x00000000ff00723e */ /* 0x001fca00000000ff */
[----:B------:R0:W-:Y:S01]  /*adf0*/  STG.E.U16 desc[UR36][R8.64], R0 ;  /* 0x0000000008007986 */ /* 0x0001e2000c101524 */
[----:B------:R-:W-:Y:S05]  /*ae00*/  BRA `(.L_x_18877) ;  /* 0x0000000c00147947 */ /* 0x000fea0003800000 */
.L_x_18880:
        /* <DEDUP_REMOVED lines=10> */
.L_x_18883:
[----:B------:R-:W0:Y:S02]  /*aeb0*/  I2F.S8 R18, R18 ;  /* 0x0000001200127306 */ /* 0x000e240000001400 */
[----:B0-----:R-:W-:-:S04]  /*aec0*/  F2FP.F16.F32.PACK_AB R3, RZ, R18 ;  /* 0x00000012ff03723e */ /* 0x001fc800000000ff */
[----:B------:R-:W-:-:S05]  /*aed0*/  PRMT R3, R3, 0x5410, RZ ;  /* 0x0000541003037816 */ /* 0x000fca00000000ff */
[----:B------:R2:W-:Y:S01]  /*aee0*/  STG.E desc[UR36][R8.64], R3 ;  /* 0x0000000308007986 */ /* 0x0005e2000c101924 */
[----:B------:R-:W-:Y:S05]  /*aef0*/  BRA `(.L_x_18877) ;  /* 0x0000000800d87947 */ /* 0x000fea0003800000 */
.L_x_18882:
[----:B------:R-:W-:-:S04]  /*af00*/  PRMT R4, R18, 0x8880, RZ ;  /* 0x0000888012047816 */ /* 0x000fc800000000ff */
[----:B------:R-:W-:-:S06]  /*af10*/  PRMT R4, R4, 0x7710, RZ ;  /* 0x0000771004047816 */ /* 0x000fcc00000000ff */
[----:B------:R-:W0:Y:S02]  /*af20*/  I2F.F64.S16 R4, R4 ;  /* 0x0000000400047312 */ /* 0x000e240000101c00 */
[----:B0-----:R4:W-:Y:S01]  /*af30*/  STG.E.64 desc[UR36][R8.64], R4 ;  /* 0x0000000408007986 */ /* 0x0019e2000c101b24 */
[----:B------:R-:W-:Y:S05]  /*af40*/  BRA `(.L_x_18877) ;  /* 0x0000000800c47947 */ /* 0x000fea0003800000 */
.L_x_18872:
        /* <DEDUP_REMOVED lines=12> */
.L_x_18886:
[----:B------:R-:W-:Y:S02]  /*b010*/  PRMT R4, R18, 0x8880, RZ ;  /* 0x0000888012047816 */ /* 0x000fe400000000ff */
[----:B------:R-:W-:Y:S02]  /*b020*/  CS2R R6, SRZ ;  /* 0x0000000000067805 */ /* 0x000fe4000001ff00 */
[----:B------:R-:W-:-:S06]  /*b030*/  PRMT R4, R4, 0x7710, RZ ;  /* 0x0000771004047816 */ /* 0x000fcc00000000ff */
[----:B------:R-:W0:Y:S02]  /*b040*/  I2F.F64.S16 R4, R4 ;  /* 0x0000000400047312 */ /* 0x000e240000101c00 */
[----:B0-----:R0:W-:Y:S01]  /*b050*/  STG.E.128 desc[UR36][R8.64], R4 ;  /* 0x0000000408007986 */ /* 0x0011e2000c101d24 */
[----:B------:R-:W-:Y:S05]  /*b060*/  BRA `(.L_x_18877) ;  /* 0x00000008007c7947 */ /* 0x000fea0003800000 */
.L_x_18885:
        /* <DEDUP_REMOVED lines=21> */
.L_x_18890:
[----:B------:R-:W-:Y:S05]  /*b1c0*/  BSYNC B0 ;  /* 0x0000000000007941 */ /* 0x000fea0003800000 */
.L_x_18889:
[----:B------:R-:W-:-:S05]  /*b1d0*/  LOP3.LUT R5, R0, R5, RZ, 0xfc, !PT ;  /* 0x0000000500057212 */ /* 0x000fca00078efcff */
[----:B------:R0:W-:Y:S01]  /*b1e0*/  STG.E.U8 desc[UR36][R8.64], R5 ;  /* 0x0000000508007986 */ /* 0x0001e2000c101124 */
[----:B------:R-:W-:Y:S05]  /*b1f0*/  BRA `(.L_x_18877) ;  /* 0x0000000800187947 */ /* 0x000fea0003800000 */
.L_x_18888:
        /* <DEDUP_REMOVED lines=13> */
.L_x_18892:
[----:B------:R-:W-:Y:S01]  /*b2d0*/  IMAD.MOV.U32 R0, RZ, RZ, 0x7f ;  /* 0x0000007fff007424 */ /* 0x000fe200078e00ff */
[----:B------:R-:W-:-:S04]  /*b2e0*/  ISETP.GT.U32.AND P0, PT, R3, 0x7f800000, PT ;  /* 0x7f8000000300780c */ /* 0x000fc80003f04070 */
[----:B------:R-:W-:-:S09]  /*b2f0*/  SEL R0, R0, 0x7c, P0 ;  /* 0x0000007c00007807 */ /* 0x000fd20000000000 */
.L_x_18893:
[----:B------:R-:W-:Y:S05]  /*b300*/  BSYNC B0 ;  /* 0x0000000000007941 */ /* 0x000fea0003800000 */
.L_x_18891:
[----:B------:R-:W-:-:S04]  /*b310*/  LOP3.LUT R3, R5, 0x80000000, RZ, 0xc0, !PT ;  /* 0x8000000005037812 */ /* 0x000fc800078ec0ff */
[----:B------:R-:W-:-:S04]  /*b320*/  SHF.R.U32.HI R3, RZ, 0x18, R3 ;  /* 0x00000018ff037819 */ /* 0x000fc80000011603 */
[----:B------:R-:W-:-:S05]  /*b330*/  LOP3.LUT R3, R0, R3, RZ, 0xfc, !PT ;  /* 0x0000000300037212 */ /* 0x000fca00078efcff */
[----:B------:R0:W-:Y:S01]  /*b340*/  STG.E.U8 desc[UR36][R8.64], R3 ;  /* 0x0000000308007986 */ /* 0x0001e2000c101124 */
[----:B------:R-:W-:Y:S05]  /*b350*/  BRA `(.L_x_18877) ;  /* 0x0000000400c07947 */ /* 0x000fea0003800000 */
.L_x_18887:
[----:B------:R-:W0:Y:S02]  /*b360*/  I2F.S8 R0, R18 ;  /* 0x0000001200007306 */ /* 0x000e240000001400 */
[----:B0-----:R-:W-:-:S05]  /*b370*/  F2FP.BF16.F32.PACK_AB R0, RZ, R0 ;  /* 0x00000000ff00723e */ /* 0x001fca00000010ff */
[----:B------:R0:W-:Y:S01]  /*b380*/  STG.E.U16 desc[UR36][R8.64], R0 ;  /* 0x0000000008007986 */ /* 0x0001e2000c101524 */
[----:B------:R-:W-:Y:S05]  /*b390*/  BRA `(.L_x_18877) ;  /* 0x0000000400b07947 */ /* 0x000fea0003800000 */
.L_x_18884:
        /* <DEDUP_REMOVED lines=12> */
.L_x_18896:
        /* <DEDUP_REMOVED lines=17> */
.L_x_18899:
[----:B------:R-:W-:-:S04]  /*b570*/  LOP3.LUT R3, R5, 0x80000000, RZ, 0xc0, !PT ;  /* 0x8000000005037812 */ /* 0x000fc800078ec0ff */
[----:B------:R-:W-:-:S04]  /*b580*/  SHF.R.U32.HI R3, RZ, 0x18, R3 ;  /* 0x00000018ff037819 */ /* 0x000fc80000011603 */
[----:B------:R-:W-:-:S04]  /*b590*/  LOP3.LUT R0, R0, R3, RZ, 0xfc, !PT ;  /* 0x0000000300007212 */ /* 0x000fc800078efcff */
[----:B------:R-:W-:-:S07]  /*b5a0*/  PRMT R4, R0, 0x7610, R4 ;  /* 0x0000761000047816 */ /* 0x000fce0000000004 */
.L_x_18898:
[----:B------:R-:W-:Y:S05]  /*b5b0*/  BSYNC B0 ;  /* 0x0000000000007941 */ /* 0x000fea0003800000 */
.L_x_18897:
[----:B------:R0:W-:Y:S01]  /*b5c0*/  STG.E.U8 desc[UR36][R8.64], R4 ;  /* 0x0000000408007986 */ /* 0x0001e2000c101124 */
[----:B------:R-:W-:Y:S05]  /*b5d0*/  BRA `(.L_x_18877) ;  /* 0x0000000400207947 */ /* 0x000fea0003800000 */
.L_x_18895:
        /* <DEDUP_REMOVED lines=17> */
.L_x_18902:
[----:B------:R-:W-:-:S04]  /*b6f0*/  LOP3.LUT R3, R5, 0x80000000, RZ, 0xc0, !PT ;  /* 0x8000000005037812 */ /* 0x000fc800078ec0ff */
[----:B------:R-:W-:-:S04]  /*b700*/  SHF.R.U32.HI R3, RZ, 0x18, R3 ;  /* 0x00000018ff037819 */ /* 0x000fc80000011603 */
[----:B------:R-:W-:-:S04]  /*b710*/  LOP3.LUT R0, R0, R3, RZ, 0xfc, !PT ;  /* 0x0000000300007212 */ /* 0x000fc800078efcff */
[----:B------:R-:W-:-:S07]  /*b720*/  PRMT R4, R0, 0x7610, R4 ;  /* 0x0000761000047816 */ /* 0x000fce0000000004 */
.L_x_18901:
[----:B------:R-:W-:Y:S05]  /*b730*/  BSYNC B0 ;  /* 0x0000000000007941 */ /* 0x000fea0003800000 */
.L_x_18900:
[----:B------:R0:W-:Y:S01]  /*b740*/  STG.E.U8 desc[UR36][R8.64], R4 ;  /* 0x0000000408007986 */ /* 0x0001e2000c101124 */
[----:B------:R-:W-:Y:S05]  /*b750*/  BRA `(.L_x_18877) ;  /* 0x0000000000c07947 */ /* 0x000fea0003800000 */
.L_x_18894:
        /* <DEDUP_REMOVED lines=22> */
.L_x_18876:
        /* <DEDUP_REMOVED lines=16> */
.L_x_18905:
[----:B------:R-:W-:Y:S05]  /*b9c0*/  BRA `(.L_x_18877) ;  /* 0x0000000000247947 */ /* 0x000fea0003800000 */
.L_x_18904:
[----:B------:R-:W-:-:S04]  /*b9d0*/  LOP3.LUT R18, R18, 0xffff, RZ, 0xc0, !PT ;  /* 0x0000ffff12127812 */ /* 0x000fc800078ec0ff */
[----:B------:R-:W-:-:S05]  /*b9e0*/  PRMT R18, R18, 0x8880, RZ ;  /* 0x0000888012127816 */ /* 0x000fca00000000ff */
[----:B------:R-:W-:-:S05]  /*b9f0*/  IMAD.MOV.U32 R4, RZ, RZ, R18 ;  /* 0x000000ffff047224 */ /* 0x000fca00078e0012 */
[----:B------:R-:W-:-:S05]  /*ba00*/  SHF.R.S32.HI R5, RZ, 0x1f, R4 ;  /* 0x0000001fff057819 */ /* 0x000fca0000011404 */
[----:B------:R0:W-:Y:S01]  /*ba10*/  STG.E.64 desc[UR36][R8.64], R4 ;  /* 0x0000000408007986 */ /* 0x0001e2000c101b24 */
[----:B------:R-:W-:Y:S05]  /*ba20*/  BRA `(.L_x_18877) ;  /* 0x00000000000c7947 */ /* 0x000fea0003800000 */
.L_x_18903:
[----:B------:R-:W-:-:S04]  /*ba30*/  LOP3.LUT R18, R18, 0xffff, RZ, 0xc0, !PT ;  /* 0x0000ffff12127812 */ /* 0x000fc800078ec0ff */
[----:B------:R-:W-:-:S05]  /*ba40*/  PRMT R3, R18, 0x8880, RZ ;  /* 0x0000888012037816 */ /* 0x000fca00000000ff */
[----:B------:R0:W-:Y:S02]  /*ba50*/  STG.E desc[UR36][R8.64], R3 ;  /* 0x0000000308007986 */ /* 0x0001e4000c101924 */
.L_x_18877:
[----:B------:R-:W-:-:S07]  /*ba60*/  VIADD R25, R25, 0x80 ;  /* 0x0000008019197836 */ /* 0x000fce0000000000 */
.L_x_18837:
[----:B------:R-:W-:Y:S05]  /*ba70*/  BSYNC B6 ;  /* 0x0000000000067941 */ /* 0x000fea0003800000 */
.L_x_18836:
        /* <DEDUP_REMOVED lines=21> */
.L_x_18909:
[----:B------:R-:W-:Y:S01]  /*bbd0*/  STG.E.U8 desc[UR36][R2.64], R19 ;  /* 0x0000001302007986 */ /* 0x000fe2000c101124 */
[----:B------:R-:W-:Y:S05]  /*bbe0*/  EXIT ;  /* 0x000000000000794d */ /* 0x000fea0003800000 */
.L_x_18908:
        /* <DEDUP_REMOVED lines=12> */
.L_x_18912:
[----:B------:R-:W-:-:S04]  /*bcb0*/  LOP3.LUT R19, R19, 0xffff, RZ, 0xc0, !PT ;  /* 0x0000ffff13137812 */ /* 0x000fc800078ec0ff */
[----:B------:R-:W-:-:S05]  /*bcc0*/  PRMT R5, R19, 0x8880, RZ ;  /* 0x0000888013057816 */ /* 0x000fca00000000ff */
[----:B------:R-:W-:Y:S01]  /*bcd0*/  STG.E desc[UR36][R2.64], R5 ;  /* 0x0000000502007986 */ /* 0x000fe2000c101924 */
[----:B------:R-:W-:Y:S05]  /*bce0*/  EXIT ;  /* 0x000000000000794d */ /* 0x000fea0003800000 */
.L_x_18911:
[----:B------:R-:W-:-:S04]  /*bcf0*/  PRMT R5, R19, 0x8880, RZ ;  /* 0x0000888013057816 */ /* 0x000fc800000000ff */
[----:B------:R-:W-:-:S05]  /*bd00*/  PRMT R5, R5, 0x7710, RZ ;  /* 0x0000771005057816 */ /* 0x000fca00000000ff */
[----:B------:R-:W-:Y:S01]  /*bd10*/  STG.E.U16 desc[UR36][R2.64], R5 ;  /* 0x0000000502007986 */ /* 0x000fe2000c101524 */
[----:B------:R-:W-:Y:S05]  /*bd20*/  EXIT ;  /* 0x000000000000794d */ /* 0x000fea0003800000 */
.L_x_18907:
        /* <DEDUP_REMOVED lines=9> */
.L_x_18914:
[----:B------:R-:W0:Y:S02]  /*bdc0*/  I2F.S8 R0, R19 ;  /* 0x0000001300007306 */ /* 0x000e240000001400 */
[----:B0-----:R-:W-:-:S05]  /*bdd0*/  F2FP.F16.F32.PACK_AB R0, RZ, R0 ;  /* 0x00000000ff00723e */ /* 0x001fca00000000ff */
[----:B------:R-:W-:Y:S01]  /*bde0*/  STG.E.U16 desc[UR36][R2.64], R0 ;  /* 0x0000000002007986 */ /* 0x000fe2000c101524 */
[----:B------:R-:W-:Y:S05]  /*bdf0*/  EXIT ;  /* 0x000000000000794d */ /* 0x000fea0003800000 */
.L_x_18913:
        /* <DEDUP_REMOVED lines=10> */
.L_x_18916:
[----:B------:R-:W0:Y:S02]  /*bea0*/  I2F.S8 R19, R19 ;  /* 0x0000001300137306 */ /* 0x000e240000001400 */
[----:B0-----:R-:W-:-:S04]  /*beb0*/  F2FP.F16.F32.PACK_AB R5, RZ, R19 ;  /* 0x00000013ff05723e */ /* 0x001fc800000000ff */
[----:B------:R-:W-:-:S05]  /*bec0*/  PRMT R5, R5, 0x5410, RZ ;  /* 0x0000541005057816 */ /* 0x000fca00000000ff */
[----:B------:R-:W-:Y:S01]  /*bed0*/  STG.E desc[UR36][R2.64], R5 ;  /* 0x0000000502007986 */ /* 0x000fe2000c101924 */
[----:B------:R-:W-:Y:S05]  /*bee0*/  EXIT ;  /* 0x000000000000794d */ /* 0x000fea0003800000 */
.L_x_18915:
[----:B------:R-:W-:-:S04]  /*bef0*/  PRMT R4, R19, 0x8880, RZ ;  /* 0x0000888013047816 */ /* 0x000fc800000000ff */
[----:B------:R-:W-:-:S06]  /*bf00*/  PRMT R4, R4, 0x7710, RZ ;  /* 0x0000771004047816 */ /* 0x000fcc00000000ff */
[----:B------:R-:W0:Y:S02]  /*bf10*/  I2F.F64.S16 R4, R4 ;  /* 0x0000000400047312 */ /* 0x000e240000101c00 */
[----:B0-----:R-:W-:Y:S01]  /*bf20*/  STG.E.64 desc[UR36][R2.64], R4 ;  /* 0x0000000402007986 */ /* 0x001fe2000c101b24 */
[----:B------:R-:W-:Y:S05]  /*bf30*/  EXIT ;  /* 0x000000000000794d */ /* 0x000fea0003800000 */
.L_x_18906:
        /* <DEDUP_REMOVED lines=12> */
.L_x_18919:
[----:B------:R-:W-:Y:S02]  /*c000*/  PRMT R4, R19, 0x8880, RZ ;  /* 0x0000888013047816 */ /* 0x000fe400000000ff */
[----:B------:R-:W-:Y:S02]  /*c010*/  CS2R R6, SRZ ;  /* 0x0000000000067805 */ /* 0x000fe4000001ff00 */
[----:B------:R-:W-:-:S06]  /*c020*/  PRMT R4, R4, 0x7710, RZ ;  /* 0x0000771004047816 */ /* 0x000fcc00000000ff */
[----:B------:R-:W0:Y:S02]  /*c030*/  I2F.F64.S16 R4, R4 ;  /* 0x0000000400047312 */ /* 0x000e240000101c00 */
[----:B0-----:R-:W-:Y:S01]  /*c040*/  STG.E.128 desc[UR36][R2.64], R4 ;  /* 0x0000000402007986 */ /* 0x001fe2000c101d24 */
[----:B------:R-:W-:Y:S05]  /*c050*/  EXIT ;  /* 0x000000000000794d */ /* 0x000fea0003800000 */
.L_x_18918:
        /* <DEDUP_REMOVED lines=21> */
.L_x_18923:
[----:B------:R-:W-:Y:S05]  /*c1b0*/  BSYNC B0 ;  /* 0x0000000000007941 */ /* 0x000fea0003800000 */
.L_x_18922:
[----:B------:R-:W-:-:S05]  /*c1c0*/  LOP3.LUT R5, R0, R5, RZ, 0xfc, !PT ;  /* 0x0000000500057212 */ /* 0x000fca00078efcff */
[----:B------:R-:W-:Y:S01]  /*c1d0*/  STG.E.U8 desc[UR36][R2.64], R5 ;  /* 0x0000000502007986 */ /* 0x000fe2000c101124 */
[----:B------:R-:W-:Y:S05]  /*c1e0*/  EXIT ;  /* 0x000000000000794d */ /* 0x000fea0003800000 */
.L_x_18921:
        /* <DEDUP_REMOVED lines=13> */
.L_x_18925:
[----:B------:R-:W-:Y:S01]  /*c2c0*/  IMAD.MOV.U32 R0, RZ, RZ, 0x7f ;  /* 0x0000007fff007424 */ /* 0x000fe200078e00ff */
[----:B------:R-:W-:-:S04]  /*c2d0*/  ISETP.GT.U32.AND P0, PT, R4, 0x7f800000, PT ;  /* 0x7f8000000400780c */ /* 0x000fc80003f04070 */
[----:B------:R-:W-:-:S09]  /*c2e0*/  SEL R0, R0, 0x7c, P0 ;  /* 0x0000007c00007807 */ /* 0x000fd20000000000 */
.L_x_18926:
[----:B------:R-:W-:Y:S05]  /*c2f0*/  BSYNC B0 ;  /* 0x0000000000007941 */ /* 0x000fea0003800000 */
.L_x_18924:
[----:B------:R-:W-:-:S04]  /*c300*/  LOP3.LUT R4, R19, 0x80000000, RZ, 0xc0, !PT ;  /* 0x8000000013047812 */ /* 0x000fc800078ec0ff */
[----:B------:R-:W-:-:S04]  /*c310*/  SHF.R.U32.HI R5, RZ, 0x18, R4 ;  /* 0x00000018ff057819 */ /* 0x000fc80000011604 */
[----:B------:R-:W-:-:S05]  /*c320*/  LOP3.LUT R5, R0, R5, RZ, 0xfc, !PT ;  /* 0x0000000500057212 */ /* 0x000fca00078efcff */
[----:B------:R-:W-:Y:S01]  /*c330*/  STG.E.U8 desc[UR36][R2.64], R5 ;  /* 0x0000000502007986 */ /* 0x000fe2000c101124 */
[----:B------:R-:W-:Y:S05]  /*c340*/  EXIT ;  /* 0x000000000000794d */ /* 0x000fea0003800000 */
.L_x_18920:
[----:B------:R-:W0:Y:S02]  /*c350*/  I2F.S8 R0, R19 ;  /* 0x0000001300007306 */ /* 0x000e240000001400 */
[----:B0-----:R-:W-:-:S05]  /*c360*/  F2FP.BF16.F32.PACK_AB R0, RZ, R0 ;  /* 0x00000000ff00723e */ /* 0x001fca00000010ff */
[----:B------:R-:W-:Y:S01]  /*c370*/  STG.E.U16 desc[UR36][R2.64], R0 ;  /* 0x0000000002007986 */ /* 0x000fe2000c101524 */
[----:B------:R-:W-:Y:S05]  /*c380*/  EXIT ;  /* 0x000000000000794d */ /* 0x000fea0003800000 */
.L_x_18917:
        /* <DEDUP_REMOVED lines=12> */
.L_x_18929:
        /* <DEDUP_REMOVED lines=17> */
.L_x_18932:
[----:B------:R-:W-:-:S04]  /*c560*/  LOP3.LUT R0, R19, 0x80000000, RZ, 0xc0, !PT ;  /* 0x8000000013007812 */ /* 0x000fc800078ec0ff */
[----:B------:R-:W-:-:S04]  /*c570*/  SHF.R.U32.HI R5, RZ, 0x18, R0 ;  /* 0x00000018ff057819 */ /* 0x000fc80000011600 */
[----:B------:R-:W-:-:S04]  /*c580*/  LOP3.LUT R4, R4, R5, RZ, 0xfc, !PT ;  /* 0x0000000504047212 */ /* 0x000fc800078efcff */
[----:B------:R-:W-:-:S07]  /*c590*/  PRMT R0, R4, 0x7610, R0 ;  /* 0x0000761004007816 */ /* 0x000fce0000000000 */
.L_x_18931:
[----:B------:R-:W-:Y:S05]  /*c5a0*/  BSYNC B0 ;  /* 0x0000000000007941 */ /* 0x000fea0003800000 */
.L_x_18930:
[----:B------:R-:W-:Y:S01]  /*c5b0*/  STG.E.U8 desc[UR36][R2.64], R0 ;  /* 0x0000000002007986 */ /* 0x000fe2000c101124 */
[----:B------:R-:W-:Y:S05]  /*c5c0*/  EXIT ;  /* 0x000000000000794d */ /* 0x000fea0003800000 */
.L_x_18928:
        /* <DEDUP_REMOVED lines=17> */
.L_x_18935:
[----:B------:R-:W-:-:S04]  /*c6e0*/  LOP3.LUT R0, R19, 0x80000000, RZ, 0xc0, !PT ;  /* 0x8000000013007812 */ /* 0x000fc800078ec0ff */
[----:B------:R-:W-:-:S04]  /*c6f0*/  SHF.R.U32.HI R5, RZ, 0x18, R0 ;  /* 0x00000018ff057819 */ /* 0x000fc80000011600 */
[----:B------:R-:W-:-:S04]  /*c700*/  LOP3.LUT R4, R4, R5, RZ, 0xfc, !PT ;  /* 0x0000000504047212 */ /* 0x000fc800078efcff */
[----:B------:R-:W-:-:S07]  /*c710*/  PRMT R0, R4, 0x7610, R0 ;  /* 0x0000761004007816 */ /* 0x000fce0000000000 */
.L_x_18934:
[----:B------:R-:W-:Y:S05]  /*c720*/  BSYNC B0 ;  /* 0x0000000000007941 */ /* 0x000fea0003800000 */
.L_x_18933:
[----:B------:R-:W-:Y:S01]  /*c730*/  STG.E.U8 desc[UR36][R2.64], R0 ;  /* 0x0000000002007986 */ /* 0x000fe2000c101124 */
[----:B------:R-:W-:Y:S05]  /*c740*/  EXIT ;  /* 0x000000000000794d */ /* 0x000fea0003800000 */
.L_x_18927:
        /* <DEDUP_REMOVED lines=22> */
.L_x_18910:
        /* <DEDUP_REMOVED lines=16> */
.L_x_18938:
[----:B------:R-:W-:Y:S05]  /*c9b0*/  EXIT ;  /* 0x000000000000794d */ /* 0x000fea0003800000 */
.L_x_18937:
[----:B------:R-:W-:-:S04]  /*c9c0*/  LOP3.LUT R19, R19, 0xffff, RZ, 0xc0, !PT ;  /* 0x0000ffff13137812 */ /* 0x000fc800078ec0ff */
[----:B------:R-:W-:-:S05]  /*c9d0*/  PRMT R19, R19, 0x8880, RZ ;  /* 0x0000888013137816 */ /* 0x000fca00000000ff */
[----:B------:R-:W-:-:S05]  /*c9e0*/  IMAD.MOV.U32 R4, RZ, RZ, R19 ;  /* 0x000000ffff047224 */ /* 0x000fca00078e0013 */
[----:B------:R-:W-:-:S05]  /*c9f0*/  SHF.R.S32.HI R5, RZ, 0x1f, R4 ;  /* 0x0000001fff057819 */ /* 0x000fca0000011404 */
[----:B------:R-:W-:Y:S01]  /*ca00*/  STG.E.64 desc[UR36][R2.64], R4 ;  /* 0x0000000402007986 */ /* 0x000fe2000c101b24 */
[----:B------:R-:W-:Y:S05]  /*ca10*/  EXIT ;  /* 0x000000000000794d */ /* 0x000fea0003800000 */
.L_x_18936:
[----:B------:R-:W-:-:S04]  /*ca20*/  LOP3.LUT R19, R19, 0xffff, RZ, 0xc0, !PT ;  /* 0x0000ffff13137812 */ /* 0x000fc800078ec0ff */
[----:B------:R-:W-:-:S05]  /*ca30*/  PRMT R5, R19, 0x8880, RZ ;  /* 0x0000888013057816 */ /* 0x000fca00000000ff */
[----:B------:R-:W-:Y:S01]  /*ca40*/  STG.E desc[UR36][R2.64], R5 ;  /* 0x0000000502007986 */ /* 0x000fe2000c101924 */
[----:B------:R-:W-:Y:S05]  /*ca50*/  EXIT ;  /* 0x000000000000794d */ /* 0x000fea0003800000 */
.L_x_18939:
        /* <DEDUP_REMOVED lines=10> */
.L_x_43925:


//--------------------- .text._ZN2at6native18elementwise_kernelILi128ELi4EZNS0_22gpu_kernel_impl_nocastINS0_13BinaryFunctorIN3c104HalfES5_bZZZNS0_22logical_or_kernel_cudaERNS_14TensorIteratorEENKUlvE0_clEvENKUlvE6_clEvEUlS5_S5_E_EEEEvRNS_18TensorIteratorBaseERKT_EUliE_EEviT1_ --------------------------
	.section	.text._ZN2at6native18elementwise_kernelILi128ELi4EZNS0_22gpu_kernel_impl_nocastINS0_13BinaryFunctorIN3c104HalfES5_bZZZNS0_22logical_or_kernel_cudaERNS_14TensorIteratorEENKUlvE0_clEvENKUlvE6_clEvEUlS5_S5_E_EEEEvRNS_18TensorIteratorBaseERKT_EUliE_EEviT1_,"ax",@progbits
	.align	128
        .global         _ZN2at6native18elementwise_kernelILi128ELi4EZNS0_22gpu_kernel_impl_nocastINS0_13BinaryFunctorIN3c104HalfES5_bZZZNS0_22logical_or_kernel_cudaERNS_14TensorIteratorEENKUlvE0_clEvENKUlvE6_clEvEUlS5_S5_E_EEEEvRNS_18TensorIteratorBaseERKT_EUliE_EEviT1_
        .type           _ZN2at6native18elementwise_kernelILi128ELi4EZNS0_22gpu_kernel_impl_nocastINS0_13BinaryFunctorIN3c104HalfES5_bZZZNS0_22logical_or_kernel_cudaERNS_14TensorIteratorEENKUlvE0_clEvENKUlvE6_clEvEUlS5_S5_E_EEEEvRNS_18TensorIteratorBaseERKT_EUliE_EEviT1_,@function
        .size           _ZN2at6native18elementwise_kernelILi128ELi4EZNS0_22gpu_kernel_impl_nocastINS0_13BinaryFunctorIN3c104HalfES5_bZZZNS0_22logical_or_kernel_cudaERNS_14TensorIteratorEENKUlvE0_clEvENKUlvE6_clEvEUlS5_S5_E_EEEEvRNS_18TensorIteratorBaseERKT_EUliE_EEviT1_,(.L_x_43926 - _ZN2at6native18elementwise_kernelILi128ELi4EZNS0_22gpu_kernel_impl_nocastINS0_13BinaryFunctorIN3c104HalfES5_bZZZNS0_22logical_or_kernel_cudaERNS_14TensorIteratorEENKUlvE0_clEvENKUlvE6_clEvEUlS5_S5_E_EEEEvRNS_18TensorIteratorBaseERKT_EUliE_EEviT1_)
        .other          _ZN2at6native18elementwise_kernelILi128ELi4EZNS0_22gpu_kernel_impl_nocastINS0_13BinaryFunctorIN3c104HalfES5_bZZZNS0_22logical_or_kernel_cudaERNS_14TensorIteratorEENKUlvE0_clEvENKUlvE6_clEvEUlS5_S5_E_EEEEvRNS_18TensorIteratorBaseERKT_EUliE_EEviT1_,@"STO_CUDA_ENTRY STV_DEFAULT"
_ZN2at6native18elementwise_kernelILi128ELi4EZNS0_22gpu_kernel_impl_nocastINS0_13BinaryFunctorIN3c104HalfES5_bZZZNS0_22logical_or_kernel_cudaERNS_14TensorIteratorEENKUlvE0_clEvENKUlvE6_clEvEUlS5_S5_E_EEEEvRNS_18TensorIteratorBaseERKT_EUliE_EEviT1_:
.text._ZN2at6native18elementwise_kernelILi128ELi4EZNS0_22gpu_kernel_impl_nocastINS0_13BinaryFunctorIN3c104HalfES5_bZZZNS0_22logical_or_kernel_cudaERNS_14TensorIteratorEENKUlvE0_clEvENKUlvE6_clEvEUlS5_S5_E_EEEEvRNS_18TensorIteratorBaseERKT_EUliE_EEviT1_:
        /* <DEDUP_REMOVED lines=363> */
.L_x_18942:
        /* <DEDUP_REMOVED lines=13> */
[----:B------:R-:W-:Y:S01]  /*1780*/  IADD3 R3, R3, 0x80, RZ ;  /* 0x0000008003037810 */ /* 0x000fe20007ffe0ff */
[----:B--2---:R-:W-:-:S05]  /*1790*/  HADD2.F32 R0, -RZ, R6.H0_H0 ;  /* 0x20000006ff007230 */ /* 0x004fca0000004100 */
[----:B------:R-:W-:-:S13]  /*17a0*/  FSETP.NEU.FTZ.AND P0, PT, R0, RZ, PT ;  /* 0x000000ff0000720b */ /* 0x000fda0003f1d000 */
[----:B---3--:R-:W-:-:S05]  /*17b0*/  @!P0 HADD2.F32 R0, -RZ, R8.H0_H0 ;  /* 0x20000008ff008230 */ /* 0x008fca0000004100 */
[----:B------:R-:W-:-:S04]  /*17c0*/  @!P0 FSETP.NEU.FTZ.AND P1, PT, R0, RZ, PT ;  /* 0x000000ff0000820b */ /* 0x000fc80003f3d000 */
[----:B------:R-:W-:-:S05]  /*17d0*/  @!P0 SEL R7, RZ, 0x1, !P1 ;  /* 0x00000001ff078807 */ /* 0x000fca0004800000 */
[----:B------:R0:W-:Y:S04]  /*17e0*/  STG.E.U8 desc[UR4][R4.64], R7 ;  /* 0x0000000704007986 */ /* 0x0001e8000c101104 */
.L_x_18941:
[----:B------:R-:W-:Y:S05]  /*17f0*/  BSYNC B0 ;  /* 0x0000000000007941 */ /* 0x000fea0003800000 */
.L_x_18940:
        /* <DEDUP_REMOVED lines=356> */
.L_x_18945:
        /* <DEDUP_REMOVED lines=375> */
.L_x_18946:
        /* <DEDUP_REMOVED lines=20> */
.L_x_18944:
[----:B------:R-:W-:Y:S05]  /*46f0*/  BSYNC B0 ;  /* 0x0000000000007941 */ /* 0x000fea0003800000 */
.L_x_18943:
        /* <DEDUP_REMOVED lines=355> */
.L_x_18947:
        /* <DEDUP_REMOVED lines=12> */
[----:B------:R-:W-:Y:S01]  /*5df0*/  IADD3.X R5, RZ, UR7, RZ, P2, !PT ;  /* 0x00000007ff057c10 */ /* 0x000fe200097fe4ff */
[----:B--2---:R-:W-:-:S05]  /*5e00*/  HADD2.F32 R0, -RZ, R2.H0_H0 ;  /* 0x20000002ff007230 */ /* 0x004fca0000004100 */
[----:B------:R-:W-:-:S13]  /*5e10*/  FSETP.NEU.FTZ.AND P0, PT, R0, RZ, PT ;  /* 0x000000ff0000720b */ /* 0x000fda0003f1d000 */
[----:B---3--:R-:W-:-:S05]  /*5e20*/  @!P0 HADD2.F32 R0, -RZ, R6.H0_H0 ;  /* 0x20000006ff008230 */ /* 0x008fca0000004100 */
[----:B------:R-:W-:-:S04]  /*5e30*/  @!P0 FSETP.NEU.FTZ.AND P1, PT, R0, RZ, PT ;  /* 0x000000ff0000820b */ /* 0x000fc80003f3d000 */
[----:B------:R-:W-:-:S05]  /*5e40*/  @!P0 SEL R3, RZ, 0x1, !P1 ;  /* 0x00000001ff038807 */ /* 0x000fca0004800000 */
[----:B------:R-:W-:Y:S01]  /*5e50*/  STG.E.U8 desc[UR4][R4.64], R3 ;  /* 0x0000000304007986 */ /* 0x000fe2000c101104 */
[----:B------:R-:W-:Y:S05]  /*5e60*/  EXIT ;  /* 0x000000000000794d */ /* 0x000fea0003800000 */
.L_x_18948:
        /* <DEDUP_REMOVED lines=9> */
.L_x_43926:


//--------------------- .text._ZN2at6native27unrolled_elementwise_kernelINS0_13BinaryFunctorIN3c104HalfES4_bZZZNS0_22logical_or_kernel_cudaERNS_14TensorIteratorEENKUlvE0_clEvENKUlvE6_clEvEUlS4_S4_E_EESt5arrayIPcLm3EELi4E23TrivialOffsetCalculatorILi2EjESE_ILi1EjENS0_6memory15LoadWithoutCastENSH_16StoreWithoutCastEEEviT_T0_T2_T3_T4_T5_ --------------------------
	.section	.text._ZN2at6native27unrolled_elementwise_kernelINS0_13BinaryFunctorIN3c104HalfES4_bZZZNS0_22logical_or_kernel_cudaERNS_14TensorIteratorEENKUlvE0_clEvENKUlvE6_clEvEUlS4_S4_E_EESt5arrayIPcLm3EELi4E23TrivialOffsetCalculatorILi2EjESE_ILi1EjENS0_6memory15LoadWithoutCastENSH_16StoreWithoutCastEEEviT_T0_T2_T3_T4_T5_,"ax",@progbits
	.align	128
        .global         _ZN2at6native27unrolled_elementwise_kernelINS0_13BinaryFunctorIN3c104HalfES4_bZZZNS0_22logical_or_kernel_cudaERNS_14TensorIteratorEENKUlvE0_clEvENKUlvE6_clEvEUlS4_S4_E_EESt5arrayIPcLm3EELi4E23TrivialOffsetCalculatorILi2EjESE_ILi1EjENS0_6memory15LoadWithoutCastENSH_16StoreWithoutCastEEEviT_T0_T2_T3_T4_T5_
        .type           _ZN2at6native27unrolled_elementwise_kernelINS0_13BinaryFunctorIN3c104HalfES4_bZZZNS0_22logical_or_kernel_cudaERNS_14TensorIteratorEENKUlvE0_clEvENKUlvE6_clEvEUlS4_S4_E_EESt5arrayIPcLm3EELi4E23TrivialOffsetCalculatorILi2EjESE_ILi1EjENS0_6memory15LoadWithoutCastENSH_16StoreWithoutCastEEEviT_T0_T2_T3_T4_T5_,@function
        .size           _ZN2at6native27unrolled_elementwise_kernelINS0_13BinaryFunctorIN3c104HalfES4_bZZZNS0_22logical_or_kernel_cudaERNS_14TensorIteratorEENKUlvE0_clEvENKUlvE6_clEvEUlS4_S4_E_EESt5arrayIPcLm3EELi4E23TrivialOffsetCalculatorILi2EjESE_ILi1EjENS0_6memory15LoadWithoutCastENSH_16StoreWithoutCastEEEviT_T0_T2_T3_T4_T5_,(.L_x_43927 - _ZN2at6native27unrolled_elementwise_kernelINS0_13BinaryFunctorIN3c104HalfES4_bZZZNS0_22logical_or_kernel_cudaERNS_14TensorIteratorEENKUlvE0_clEvENKUlvE6_clEvEUlS4_S4_E_EESt5arrayIPcLm3EELi4E23TrivialOffsetCalculatorILi2EjESE_ILi1EjENS0_6memory15LoadWithoutCastENSH_16StoreWithoutCastEEEviT_T0_T2_T3_T4_T5_)
        .other          _ZN2at6native27unrolled_elementwise_kernelINS0_13BinaryFunctorIN3c104HalfES4_bZZZNS0_22logical_or_kernel_cudaERNS_14TensorIteratorEENKUlvE0_clEvENKUlvE6_clEvEUlS4_S4_E_EESt5arrayIPcLm3EELi4E23TrivialOffsetCalculatorILi2EjESE_ILi1EjENS0_6memory15LoadWithoutCastENSH_16StoreWithoutCastEEEviT_T0_T2_T3_T4_T5_,@"STO_CUDA_ENTRY STV_DEFAULT"
_ZN2at6native27unrolled_elementwise_kernelINS0_13BinaryFunctorIN3c104HalfES4_bZZZNS0_22logical_or_kernel_cudaERNS_14TensorIteratorEENKUlvE0_clEvENKUlvE6_clEvEUlS4_S4_E_EESt5arrayIPcLm3EELi4E23TrivialOffsetCalculatorILi2EjESE_ILi1EjENS0_6memory15LoadWithoutCastENSH_16StoreWithoutCastEEEviT_T0_T2_T3_T4_T5_:
.text._ZN2at6native27unrolled_elementwise_kernelINS0_13BinaryFunctorIN3c104HalfES4_bZZZNS0_22logical_or_kernel_cudaERNS_14TensorIteratorEENKUlvE0_clEvENKUlvE6_clEvEUlS4_S4_E_EESt5arrayIPcLm3EELi4E23TrivialOffsetCalculatorILi2EjESE_ILi1EjENS0_6memory15LoadWithoutCastENSH_16StoreWithoutCastEEEviT_T0_T2_T3_T4_T5_:
        /* <DEDUP_REMOVED lines=16> */
[C---:B------:R-:W-:Y:S01]  /*0100*/  ISETP.GE.AND P3, PT, R17.reuse, R13, PT ;  /* 0x0000000d1100720c */ /* 0x040fe20003f66270 */
[----:B0-----:R-:W-:Y:S01]  /*0110*/  @!P0 IMAD.WIDE.U32 R24, R14, 0x2, R24 ;  /* 0x000000020e188825 */ /* 0x001fe200078e0018 */
[----:B------:R-:W0:Y:S11]  /*0120*/  @!P1 LDC.64 R2, c[0x0][0x228] ;  /* 0x00008a00ff029b82 */ /* 0x000e360000000a00 */
[----:B------:R-:W2:Y:S01]  /*0130*/  @!P3 LDC.64 R4, c[0x0][0x220] ;  /* 0x00008800ff04bb82 */ /* 0x000ea20000000a00 */
[----:B------:R-:W-:Y:S01]  /*0140*/  @!P3 IMAD R21, R12, 0x200, R17 ;  /* 0x000002000c15b824 */ /* 0x000fe200078e0211 */
[----:B------:R-:W-:Y:S01]  /*0150*/  @!P3 IADD3 R17, R17, 0x80, RZ ;  /* 0x000000801111b810 */ /* 0x000fe20007ffe0ff */
[----:B-1----:R-:W-:-:S03]  /*0160*/  @!P1 IMAD.WIDE.U32 R22, R19, 0x2, R22 ;  /* 0x0000000213169825 */ /* 0x002fc600078e0016 */
[----:B------:R-:W-:Y:S02]  /*0170*/  ISETP.GE.AND P2, PT, R17, R13, PT ;  /* 0x0000000d1100720c */ /* 0x000fe40003f46270 */
[----:B------:R1:W5:Y:S01]  /*0180*/  @!P1 LDG.E.U16 R0, desc[UR4][R22.64] ;  /* 0x0000000416009981 */ /* 0x000362000c1e1500 */
[----:B------:R-:W3:Y:S08]  /*0190*/  @!P3 LDC.64 R6, c[0x0][0x228] ;  /* 0x00008a00ff06bb82 */ /* 0x000ef00000000a00 */
[----:B-1----:R-:W1:Y:S01]  /*01a0*/  @!P0 LDC.64 R22, c[0x0][0x220] ;  /* 0x00008800ff168b82 */ /* 0x002e620000000a00 */
[----:B------:R-:W-:Y:S01]  /*01b0*/  PRMT R16, RZ, 0x7610, R16 ;  /* 0x00007610ff107816 */ /* 0x000fe20000000010 */
[----:B0-----:R-:W-:-:S04]  /*01c0*/  @!P1 IMAD.WIDE.U32 R2, R19, 0x2, R2 ;  /* 0x0000000213029825 */ /* 0x001fc800078e0002 */
[C---:B--2---:R-:W-:Y:S01]  /*01d0*/  @!P3 IMAD.WIDE.U32 R4, R21.reuse, 0x2, R4 ;  /* 0x000000021504b825 */ /* 0x044fe200078e0004 */
[----:B------:R0:W5:Y:S01]  /*01e0*/  @!P1 LDG.E.U16 R16, desc[UR4][R2.64] ;  /* 0x0000000402109981 */ /* 0x000162000c1e1500 */
[----:B------:R-:W2:Y:S02]  /*01f0*/  @!P2 LDC.64 R8, c[0x0][0x220] ;  /* 0x00008800ff08ab82 */ /* 0x000ea40000000a00 */
[----:B------:R-:W-:Y:S02]  /*0200*/  @!P2 IMAD R17, R12, 0x200, R17 ;  /* 0x000002000c11a824 */ /* 0x000fe400078e0211 */
[----:B---3--:R-:W-:Y:S01]  /*0210*/  @!P3 IMAD.WIDE.U32 R6, R21, 0x2, R6 ;  /* 0x000000021506b825 */ /* 0x008fe200078e0006 */
[----:B------:R-:W-:-:S03]  /*0220*/  PRMT R21, RZ, 0x7610, R21 ;  /* 0x00007610ff157816 */ /* 0x000fc60000000015 */
[----:B------:R-:W3:Y:S03]  /*0230*/  @!P2 LDC.64 R10, c[0x0][0x228] ;  /* 0x00008a00ff0aab82 */ /* 0x000ee60000000a00 */
[----:B------:R-:W5:Y:S01]  /*0240*/  @!P0 LDG.E.U16 R21, desc[UR4][R24.64] ;  /* 0x0000000418158981 */ /* 0x000f62000c1e1500 */
[----:B-1----:R-:W-:Y:S01]  /*0250*/  @!P0 IMAD.WIDE.U32 R22, R14, 0x2, R22 ;  /* 0x000000020e168825 */ /* 0x002fe200078e0016 */
[----:B------:R-:W-:-:S03]  /*0260*/  PRMT R14, RZ, 0x7610, R14 ;  /* 0x00007610ff0e7816 */ /* 0x000fc6000000000e */
[----:B0-----:R-:W0:Y:S03]  /*0270*/  @!P0 LDC.64 R2, c[0x0][0x218] ;  /* 0x00008600ff028b82 */ /* 0x001e260000000a00 */
        /* <DEDUP_REMOVED lines=8> */
[----:B------:R1:W5:Y:S01]  /*0300*/  @!P3 LDG.E.U16 R17, desc[UR4][R4.64] ;  /* 0x000000040411b981 */ /* 0x000362000c1e1500 */
[----:B------:R-:W-:Y:S03]  /*0310*/  BSSY B0, `(.L_x_18949) ;  /* 0x0000017000007945 */ /* 0x000fe60003800000 */
[----:B------:R2:W5:Y:S04]  /*0320*/  @!P3 LDG.E.U16 R18, desc[UR4][R6.64] ;  /* 0x000000040612b981 */ /* 0x000568000c1e1500 */
[----:B------:R3:W5:Y:S01]  /*0330*/  @!P2 LDG.E.U16 R19, desc[UR4][R8.64] ;  /* 0x000000040813a981 */ /* 0x000762000c1e1500 */
[----:B-1----:R-:W-:-:S02]  /*0340*/  IMAD.MOV.U32 R4, RZ, RZ, R15 ;  /* 0x000000ffff047224 */ /* 0x002fc400078e000f */
[----:B------:R-:W-:Y:S02]  /*0350*/  @!P0 IMAD R5, R12, 0x200, R15 ;  /* 0x000002000c058824 */ /* 0x000fe400078e020f */
[C---:B------:R-:W-:Y:S02]  /*0360*/  VIADD R10, R4.reuse, 0x80 ;  /* 0x00000080040a7836 */ /* 0x040fe40000000000 */
[C---:B--2---:R-:W-:Y:S01]  /*0370*/  VIADD R6, R4.reuse, 0x100 ;  /* 0x0000010004067836 */ /* 0x044fe20000000000 */
[----:B0-----:R-:W-:Y:S01]  /*0380*/  @!P0 IADD3 R2, P5, R5, R2, RZ ;  /* 0x0000000205028210 */ /* 0x001fe20007fbe0ff */
[----:B---3--:R-:W-:Y:S01]  /*0390*/  VIADD R8, R4, 0x180 ;  /* 0x0000018004087836 */ /* 0x008fe20000000000 */
[----:B------:R-:W-:Y:S02]  /*03a0*/  @!P0 MOV R4, R10 ;  /* 0x0000000a00048202 */ /* 0x000fe40000000f00 */
[-C--:B------:R-:W-:Y:S01]  /*03b0*/  ISETP.GE.AND P4, PT, R10, R13.reuse, PT ;  /* 0x0000000d0a00720c */ /* 0x080fe20003f86270 */
[----:B------:R-:W-:Y:S01]  /*03c0*/  @!P0 IMAD.X R3, RZ, RZ, R3, P5 ;  /* 0x000000ffff038224 */ /* 0x000fe200028e0603 */
[----:B------:R-:W-:-:S02]  /*03d0*/  ISETP.GE.AND P1, PT, R6, R13, PT ;  /* 0x0000000d0600720c */ /* 0x000fc40003f26270 */
[-C--:B------:R-:W-:Y:S02]  /*03e0*/  ISETP.GE.AND P2, PT, R8, R13.reuse, PT ;  /* 0x0000000d0800720c */ /* 0x080fe40003f46270 */
[----:B------:R-:W-:Y:S01]  /*03f0*/  ISETP.GE.AND P3, PT, R4, R13, PT ;  /* 0x0000000d0400720c */ /* 0x000fe20003f66270 */
[----:B------:R-:W-:-:S12]  /*0400*/  @P0 BRA `(.L_x_18950) ;  /* 0x00000000001c0947 */ /* 0x000fd80003800000 */
[----:B-----5:R-:W-:Y:S02]  /*0410*/  HADD2.F32 R14, -RZ, R14.H0_H0 ;  /* 0x2000000eff0e7230 */ /* 0x020fe40000004100 */
[----:B------:R-:W-:-:S03]  /*0420*/  IMAD.MOV.U32 R5, RZ, RZ, 0x1 ;  /* 0x00000001ff057424 */ /* 0x000fc600078e00ff */
[----:B------:R-:W-:-:S13]  /*0430*/  FSETP.NEU.FTZ.AND P5, PT, R14, RZ, PT ;  /* 0x000000ff0e00720b */ /* 0x000fda0003fbd000 */
[----:B------:R-:W-:-:S05]  /*0440*/  @!P5 HADD2.F32 R21, -RZ, R21.H0_H0 ;  /* 0x20000015ff15d230 */ /* 0x000fca0000004100 */
[----:B------:R-:W-:-:S04]  /*0450*/  @!P5 FSETP.NEU.FTZ.AND P6, PT, R21, RZ, PT ;  /* 0x000000ff1500d20b */ /* 0x000fc80003fdd000 */
[----:B------:R-:W-:-:S04]  /*0460*/  @!P5 SEL R6, RZ, 0x1, !P6 ;  /* 0x00000001ff06d807 */ /* 0x000fc80007000000 */
[----:B------:R-:W-:-:S07]  /*0470*/  @!P5 PRMT R5, R6, 0x7610, R5 ;  /* 0x000076100605d816 */ /* 0x000fce0000000005 */
.L_x_18950:
[----:B------:R-:W-:Y:S05]  /*0480*/  BSYNC B0 ;  /* 0x0000000000007941 */ /* 0x000fea0003800000 */
.L_x_18949:
        /* <DEDUP_REMOVED lines=9> */
.L_x_18952:
[----:B------:R-:W-:Y:S05]  /*0520*/  BSYNC B0 ;  /* 0x0000000000007941 */ /* 0x000fea0003800000 */
.L_x_18951:
        /* <DEDUP_REMOVED lines=9> */
.L_x_18954:
[----:B------:R-:W-:Y:S05]  /*05c0*/  BSYNC B0 ;  /* 0x0000000000007941 */ /* 0x000fea0003800000 */
.L_x_18953:
[----:B------:R-:W-:Y:S04]  /*05d0*/  BSSY B0, `(.L_x_18955) ;  /* 0x0000009000007945 */ /* 0x000fe80003800000 */
[----:B------:R-:W-:Y:S05]  /*05e0*/  @P2 BRA `(.L_x_18956) ;  /* 0x00000000001c2947 */ /* 0x000fea0003800000 */
[----:B-----5:R-:W-:Y:S01]  /*05f0*/  HADD2.F32 R19, -RZ, R19.H0_H0 ;  /* 0x20000013ff137230 */ /* 0x020fe20000004100 */
[----:B------:R-:W-:-:S04]  /*0600*/  HFMA2.MMA R9, -RZ, RZ, 0, 5.9604644775390625e-08 ;  /* 0x00000001ff097435 */ /* 0x000fc800000001ff */
[----:B------:R-:W-:-:S13]  /*0610*/  FSETP.NEU.FTZ.AND P1, PT, R19, RZ, PT ;  /* 0x000000ff1300720b */ /* 0x000fda0003f3d000 */
[----:B------:R-:W-:-:S05]  /*0620*/  @!P1 HADD2.F32 R20, -RZ, R20.H0_H0 ;  /* 0x20000014ff149230 */ /* 0x000fca0000004100 */
[----:B------:R-:W-:-:S04]  /*0630*/  @!P1 FSETP.NEU.FTZ.AND P2, PT, R20, RZ, PT ;  /* 0x000000ff1400920b */ /* 0x000fc80003f5d000 */
[----:B------:R-:W-:-:S04]  /*0640*/  @!P1 SEL R6, RZ, 0x1, !P2 ;  /* 0x00000001ff069807 */ /* 0x000fc80005000000 */
[----:B------:R-:W-:-:S07]  /*0650*/  @!P1 PRMT R9, R6, 0x7610, R9 ;  /* 0x0000761006099816 */ /* 0x000fce0000000009 */
.L_x_18956:
[----:B------:R-:W-:Y:S05]  /*0660*/  BSYNC B0 ;  /* 0x0000000000007941 */ /* 0x000fea0003800000 */
.L_x_18955:
        /* <DEDUP_REMOVED lines=10> */
[----:B------:R-:W-:Y:S02]  /*0710*/  @!P1 IMAD R6, R12, 0x200, R4 ;  /* 0x000002000c069824 */ /* 0x000fe400078e0204 */
[----:B------:R-:W-:-:S03]  /*0720*/  @!P1 VIADD R4, R4, 0x80 ;  /* 0x0000008004049836 */ /* 0x000fc60000000000 */
[----:B------:R-:W-:-:S04]  /*0730*/  @!P1 IADD3 R6, P2, R6, UR6, RZ ;  /* 0x0000000606069c10 */ /* 0x000fc8000ff5e0ff */
[----:B------:R-:W-:-:S05]  /*0740*/  @!P1 IADD3.X R7, RZ, UR7, RZ, P2, !PT ;  /* 0x00000007ff079c10 */ /* 0x000fca00097fe4ff */
[----:B------:R1:W-:Y:S04]  /*0750*/  @!P1 STG.E.U8 desc[UR4][R6.64], R8 ;  /* 0x0000000806009986 */ /* 0x0003e8000c101104 */
.L_x_18958:
[----:B------:R-:W-:Y:S05]  /*0760*/  BSYNC B0 ;  /* 0x0000000000007941 */ /* 0x000fea0003800000 */
.L_x_18957:
        /* <DEDUP_REMOVED lines=8> */
.L_x_18959:
        /* <DEDUP_REMOVED lines=9> */
.L_x_43927:


//--------------------- .text._ZN2at6native29vectorized_elementwise_kernelILi2ENS0_13BinaryFunctorIN3c104HalfES4_bZZZNS0_22logical_or_kernel_cudaERNS_14TensorIteratorEENKUlvE0_clEvENKUlvE6_clEvEUlS4_S4_E_EESt5arrayIPcLm3EEEEviT0_T1_ --------------------------
	.section	.text._ZN2at6native29vectorized_elementwise_kernelILi2ENS0_13BinaryFunctorIN3c104HalfES4_bZZZNS0_22logical_or_kernel_cudaERNS_14TensorIteratorEENKUlvE0_clEvENKUlvE6_clEvEUlS4_S4_E_EESt5arrayIPcLm3EEEEviT0_T1_,"ax",@progbits
	.align	128
        .global         _ZN2at6native29vectorized_elementwise_kernelILi2ENS0_13BinaryFunctorIN3c104HalfES4_bZZZNS0_22logical_or_kernel_cudaERNS_14TensorIteratorEENKUlvE0_clEvENKUlvE6_clEvEUlS4_S4_E_EESt5arrayIPcLm3EEEEviT0_T1_
        .type           _ZN2at6native29vectorized_elementwise_kernelILi2ENS0_13BinaryFunctorIN3c104HalfES4_bZZZNS0_22logical_or_kernel_cudaERNS_14TensorIteratorEENKUlvE0_clEvENKUlvE6_clEvEUlS4_S4_E_EESt5arrayIPcLm3EEEEviT0_T1_,@function
        .size           _ZN2at6native29vectorized_elementwise_kernelILi2ENS0_13BinaryFunctorIN3c104HalfES4_bZZZNS0_22logical_or_kernel_cudaERNS_14TensorIteratorEENKUlvE0_clEvENKUlvE6_clEvEUlS4_S4_E_EESt5arrayIPcLm3EEEEviT0_T1_,(.L_x_43928 - _ZN2at6native29vectorized_elementwise_kernelILi2ENS0_13BinaryFunctorIN3c104HalfES4_bZZZNS0_22logical_or_kernel_cudaERNS_14TensorIteratorEENKUlvE0_clEvENKUlvE6_clEvEUlS4_S4_E_EESt5arrayIPcLm3EEEEviT0_T1_)
        .other          _ZN2at6native29vectorized_elementwise_kernelILi2ENS0_13BinaryFunctorIN3c104HalfES4_bZZZNS0_22logical_or_kernel_cudaERNS_14TensorIteratorEENKUlvE0_clEvENKUlvE6_clEvEUlS4_S4_E_EESt5arrayIPcLm3EEEEviT0_T1_,@"STO_CUDA_ENTRY STV_DEFAULT"
_ZN2at6native29vectorized_elementwise_kernelILi2ENS0_13BinaryFunctorIN3c104HalfES4_bZZZNS0_22logical_or_kernel_cudaERNS_14TensorIteratorEENKUlvE0_clEvENKUlvE6_clEvEUlS4_S4_E_EESt5arrayIPcLm3EEEEviT0_T1_:
.text._ZN2at6native29vectorized_elementwise_kernelILi2ENS0_13BinaryFunctorIN3c104HalfES4_bZZZNS0_22logical_or_kernel_cudaERNS_14TensorIteratorEENKUlvE0_clEvENKUlvE6_clEvEUlS4_S4_E_EESt5arrayIPcLm3EEEEviT0_T1_:
        /* <DEDUP_REMOVED lines=20> */
[----:B------:R-:W4:Y:S04]  /*0140*/  LDG.E R15, desc[UR4][R6.64+0x200] ;  /* 0x00020004060f7981 */ /* 0x000f28000c1e1900 */
[----:B------:R-:W4:Y:S04]  /*0150*/  LDG.E R12, desc[UR4][R4.64+0x600] ;  /* 0x00060004040c7981 */ /* 0x000f28000c1e1900 */
[----:B------:R-:W4:Y:S04]  /*0160*/  LDG.E R2, desc[UR4][R6.64+0x400] ;  /* 0x0004000406027981 */ /* 0x000f28000c1e1900 */
[----:B------:R0:W4:Y:S02]  /*0170*/  LDG.E R3, desc[UR4][R6.64+0x600] ;  /* 0x0006000406037981 */ /* 0x000124000c1e1900 */
[----:B0-----:R-:W-:-:S02]  /*0180*/  IMAD.MOV.U32 R6, RZ, RZ, 0x1 ;  /* 0x00000001ff067424 */ /* 0x001fc400078e00ff */
[----:B------:R-:W-:Y:S02]  /*0190*/  IMAD.MOV.U32 R7, RZ, RZ, 0x1 ;  /* 0x00000001ff077424 */ /* 0x000fe400078e00ff */
[--C-:B---3--:R-:W-:Y:S02]  /*01a0*/  HADD2.F32 R8, -RZ, R9.reuse.H0_H0 ;  /* 0x20000009ff087230 */ /* 0x108fe40000004100 */
[----:B------:R-:W-:-:S03]  /*01b0*/  HADD2.F32 R9, -RZ, R9.H1_H1 ;  /* 0x30000009ff097230 */ /* 0x000fc60000004100 */
[----:B------:R-:W-:Y:S01]  /*01c0*/  FSETP.NEU.FTZ.AND P1, PT, R8, RZ, PT ;  /* 0x000000ff0800720b */ /* 0x000fe20003f3d000 */
[----:B--2---:R-:W-:Y:S01]  /*01d0*/  HADD2.F32 R8, -RZ, R10.H0_H0 ;  /* 0x2000000aff087230 */ /* 0x004fe20000004100 */
[----:B------:R-:W-:-:S04]  /*01e0*/  FSETP.NEU.FTZ.AND P3, PT, R9, RZ, PT ;  /* 0x000000ff0900720b */ /* 0x000fc80003f7d000 */
[----:B------:R-:W-:Y:S01]  /*01f0*/  FSETP.NEU.FTZ.AND P5, PT, R8, RZ, PT ;  /* 0x000000ff0800720b */ /* 0x000fe20003fbd000 */
[----:B------:R-:W-:-:S06]  /*0200*/  HADD2.F32 R9, -RZ, R10.H1_H1 ;  /* 0x3000000aff097230 */ /* 0x000fcc0000004100 */
[--C-:B-----5:R-:W-:Y:S02]  /*0210*/  @!P1 HADD2.F32 R8, -RZ, R14.reuse.H0_H0 ;  /* 0x2000000eff089230 */ /* 0x120fe40000004100 */
[----:B------:R-:W-:-:S04]  /*0220*/  @!P3 HADD2.F32 R4, -RZ, R14.H1_H1 ;  /* 0x3000000eff04b230 */ /* 0x000fc80000004100 */
[----:B----4-:R-:W-:Y:S01]  /*0230*/  @!P5 HADD2.F32 R5, -RZ, R15.H0_H0 ;  /* 0x2000000fff05d230 */ /* 0x010fe20000004100 */
[----:B------:R-:W-:Y:S01]  /*0240*/  @!P1 FSETP.NEU.FTZ.AND P2, PT, R8, RZ, PT ;  /* 0x000000ff0800920b */ /* 0x000fe20003f5d000 */
[--C-:B------:R-:W-:Y:S01]  /*0250*/  HADD2.F32 R8, -RZ, R11.reuse.H0_H0 ;  /* 0x2000000bff087230 */ /* 0x100fe20000004100 */
[----:B------:R-:W-:Y:S01]  /*0260*/  @!P3 FSETP.NEU.FTZ.AND P4, PT, R4, RZ, PT ;  /* 0x000000ff0400b20b */ /* 0x000fe20003f9d000 */
[----:B------:R-:W-:Y:S01]  /*0270*/  HADD2.F32 R4, -RZ, R11.H1_H1 ;  /* 0x3000000bff047230 */ /* 0x000fe20000004100 */
[----:B------:R-:W-:Y:S01]  /*0280*/  @!P5 FSETP.NEU.FTZ.AND P6, PT, R5, RZ, PT ;  /* 0x000000ff0500d20b */ /* 0x000fe20003fdd000 */
[----:B------:R-:W-:Y:S01]  /*0290*/  HADD2.F32 R5, -RZ, R12.H0_H0 ;  /* 0x2000000cff057230 */ /* 0x000fe20000004100 */
[----:B------:R-:W-:Y:S02]  /*02a0*/  FSETP.NEU.FTZ.AND P0, PT, R9, RZ, PT ;  /* 0x000000ff0900720b */ /* 0x000fe40003f1d000 */
[----:B------:R-:W-:Y:S02]  /*02b0*/  @!P1 SEL R6, RZ, 0x1, !P2 ;  /* 0x00000001ff069807 */ /* 0x000fe40005000000 */
[----:B------:R-:W-:-:S02]  /*02c0*/  FSETP.NEU.FTZ.AND P1, PT, R8, RZ, PT ;  /* 0x000000ff0800720b */ /* 0x000fc40003f3d000 */
[----:B------:R-:W-:Y:S02]  /*02d0*/  @!P3 SEL R7, RZ, 0x1, !P4 ;  /* 0x00000001ff07b807 */ /* 0x000fe40006000000 */
[----:B------:R-:W-:Y:S02]  /*02e0*/  FSETP.NEU.FTZ.AND P2, PT, R4, RZ, PT ;  /* 0x000000ff0400720b */ /* 0x000fe40003f5d000 */
[----:B------:R-:W-:Y:S01]  /*02f0*/  FSETP.NEU.FTZ.AND P3, PT, R5, RZ, PT ;  /* 0x000000ff0500720b */ /* 0x000fe20003f7d000 */
[----:B------:R-:W-:Y:S02]  /*0300*/  HADD2.F32 R5, -RZ, R12.H1_H1 ;  /* 0x3000000cff057230 */ /* 0x000fe40000004100 */
[----:B------:R-:W-:Y:S01]  /*0310*/  IMAD.MOV.U32 R9, RZ, RZ, 0x1 ;  /* 0x00000001ff097424 */ /* 0x000fe200078e00ff */
[----:B------:R-:W-:Y:S02]  /*0320*/  @!P5 SEL R9, RZ, 0x1, !P6 ;  /* 0x00000001ff09d807 */ /* 0x000fe40007000000 */
[----:B------:R-:W-:Y:S01]  /*0330*/  FSETP.NEU.FTZ.AND P5, PT, R5, RZ, PT ;  /* 0x000000ff0500720b */ /* 0x000fe20003fbd000 */
[----:B------:R-:W-:-:S02]  /*0340*/  @!P0 HADD2.F32 R4, -RZ, R15.H1_H1 ;  /* 0x3000000fff048230 */ /* 0x000fc40000004100 */
[----:B------:R-:W-:Y:S02]  /*0350*/  IMAD.MOV.U32 R10, RZ, RZ, 0x1 ;  /* 0x00000001ff0a7424 */ /* 0x000fe400078e00ff */
[--C-:B------:R-:W-:Y:S01]  /*0360*/  @!P1 HADD2.F32 R5, -RZ, R2.reuse.H0_H0 ;  /* 0x20000002ff059230 */ /* 0x100fe20000004100 */
[----:B------:R-:W-:Y:S01]  /*0370*/  @!P0 FSETP.NEU.FTZ.AND P4, PT, R4, RZ, PT ;  /* 0x000000ff0400820b */ /* 0x000fe20003f9d000 */
[----:B------:R-:W-:Y:S02]  /*0380*/  @!P2 HADD2.F32 R2, -RZ, R2.H1_H1 ;  /* 0x30000002ff02a230 */ /* 0x000fe40000004100 */
[----:B------:R-:W-:Y:S01]  /*0390*/  @!P3 HADD2.F32 R11, -RZ, R3.H0_H0 ;  /* 0x20000003ff0bb230 */ /* 0x000fe20000004100 */
[----:B------:R-:W-:Y:S01]  /*03a0*/  PRMT R3, R10, 0x7610, R3 ;  /* 0x000076100a037816 */ /* 0x000fe20000000003 */
[----:B------:R-:W-:Y:S01]  /*03b0*/  IMAD.MOV.U32 R8, RZ, RZ, 0x1 ;  /* 0x00000001ff087424 */ /* 0x000fe200078e00ff */
[----:B------:R-:W-:Y:S02]  /*03c0*/  @!P0 SEL R8, RZ, 0x1, !P4 ;  /* 0x00000001ff088807 */ /* 0x000fe40006000000 */
[----:B------:R-:W-:-:S02]  /*03d0*/  IADD3 R4, P6, R13, UR6, RZ ;  /* 0x000000060d047c10 */ /* 0x000fc4000ffde0ff */
[----:B------:R-:W-:Y:S01]  /*03e0*/  @!P2 FSETP.NEU.FTZ.AND P0, PT, R2, RZ, PT ;  /* 0x000000ff0200a20b */ /* 0x000fe20003f1d000 */
[----:B------:R-:W-:Y:S01]  /*03f0*/  @!P5 HADD2.F32 R2, -RZ, R3.H1_H1 ;  /* 0x30000003ff02d230 */ /* 0x000fe20000004100 */
[----:B------:R-:W-:Y:S01]  /*0400*/  @!P1 FSETP.NEU.FTZ.AND P4, PT, R5, RZ, PT ;  /* 0x000000ff0500920b */ /* 0x000fe20003f9d000 */
[----:B------:R-:W-:Y:S02]  /*0410*/  IMAD.MOV.U32 R12, RZ, RZ, 0x1 ;  /* 0x00000001ff0c7424 */ /* 0x000fe400078e00ff */
[----:B------:R-:W-:Y:S01]  /*0420*/  IMAD.X R5, RZ, RZ, UR7, P6 ;  /* 0x00000007ff057e24 */ /* 0x000fe2000b0e06ff */
[----:B------:R-:W-:Y:S02]  /*0430*/  @!P1 SEL R3, RZ, 0x1, !P4 ;  /* 0x00000001ff039807 */ /* 0x000fe40006000000 */
[----:B------:R-:W-:Y:S02]  /*0440*/  @!P3 FSETP.NEU.FTZ.AND P6, PT, R11, RZ, PT ;  /* 0x000000ff0b00b20b */ /* 0x000fe40003fdd000 */
[----:B------:R-:W-:Y:S01]  /*0450*/  @!P5 FSETP.NEU.FTZ.AND P1, PT, R2, RZ, PT ;  /* 0x000000ff0200d20b */ /* 0x000fe20003f3d000 */
[----:B------:R-:W-:Y:S01]  /*0460*/  IMAD.MOV.U32 R11, RZ, RZ, 0x1 ;  /* 0x00000001ff0b7424 */ /* 0x000fe200078e00ff */
[----:B------:R-:W-:-:S02]  /*0470*/  PRMT R2, R10, 0x7610, R2 ;  /* 0x000076100a027816 */ /* 0x000fc40000000002 */
[----:B------:R-:W-:Y:S02]  /*0480*/  PRMT R10, R12, 0x7610, R10 ;  /* 0x000076100c0a7816 */ /* 0x000fe4000000000a */
[----:B------:R-:W-:Y:S02]  /*0490*/  @!P2 SEL R2, RZ, 0x1, !P0 ;  /* 0x00000001ff02a807 */ /* 0x000fe40004000000 */
[----:B------:R-:W-:Y:S02]  /*04a0*/  @!P3 SEL R11, RZ, 0x1, !P6 ;  /* 0x00000001ff0bb807 */ /* 0x000fe40007000000 */
[----:B------:R-:W-:Y:S01]  /*04b0*/  @!P5 SEL R10, RZ, 0x1, !P1 ;  /* 0x00000001ff0ad807 */ /* 0x000fe20004800000 */
[----:B------:R-:W-:Y:S01]  /*04c0*/  IMAD.WIDE R4, R0, 0x2, R4 ;  /* 0x0000000200047825 */ /* 0x000fe200078e0204 */
        /* <DEDUP_REMOVED lines=9> */
.L_x_18960:
        /* <DEDUP_REMOVED lines=102> */
.L_x_18962:
[----:B------:R-:W-:Y:S05]  /*0bc0*/  BSYNC B0 ;  /* 0x0000000000007941 */ /* 0x000fea0003800000 */
.L_x_18961:
        /* <DEDUP_REMOVED lines=9> */
.L_x_18964:
[----:B------:R-:W-:Y:S05]  /*0c60*/  BSYNC B0 ;  /* 0x0000000000007941 */ /* 0x000fea0003800000 */
.L_x_18963:
        /* <DEDUP_REMOVED lines=13> */
[----:B-----5:R-:W-:-:S05]  /*0d40*/  HADD2.F32 R12, -RZ, R12.H0_H0 ;  /* 0x2000000cff0c7230 */ /* 0x020fca0000004100 */
[----:B------:R-:W-:Y:S01]  /*0d50*/  FSETP.NEU.FTZ.AND P1, PT, R12, RZ, PT ;  /* 0x000000ff0c00720b */ /* 0x000fe20003f3d000 */
[----:B------:R-:W-:-:S12]  /*0d60*/  IMAD.MOV.U32 R12, RZ, RZ, 0x1 ;  /* 0x00000001ff0c7424 */ /* 0x000fd800078e00ff */
[----:B------:R-:W-:-:S05]  /*0d70*/  @!P1 HADD2.F32 R11, -RZ, R11.H0_H0 ;  /* 0x2000000bff0b9230 */ /* 0x000fca0000004100 */
[----:B------:R-:W-:Y:S02]  /*0d80*/  @!P1 FSETP.NEU.FTZ.AND P6, PT, R11, RZ, PT ;  /* 0x000000ff0b00920b */ /* 0x000fe40003fdd000 */
[----:B------:R-:W-:Y:S02]  /*0d90*/  PRMT R11, R12, 0x7610, R11 ;  /* 0x000076100c0b7816 */ /* 0x000fe4000000000b */
[----:B------:R-:W-:-:S04]  /*0da0*/  @!P1 SEL R12, RZ, 0x1, !P6 ;  /* 0x00000001ff0c9807 */ /* 0x000fc80007000000 */
[----:B------:R-:W-:-:S07]  /*0db0*/  @!P1 PRMT R11, R12, 0x7610, R11 ;  /* 0x000076100c0b9816 */ /* 0x000fce000000000b */
.L_x_18966:
[----:B------:R-:W-:Y:S05]  /*0dc0*/  BSYNC B0 ;  /* 0x0000000000007941 */ /* 0x000fea0003800000 */
.L_x_18965:
[----:B0-----:R-:W-:Y:S01]  /*0dd0*/  @!P0 IADD3 R14, P6, R21, R14, RZ ;  /* 0x0000000e150e8210 */ /* 0x001fe20007fde0ff */
[----:B------:R-:W-:Y:S01]  /*0de0*/  BSSY B0, `(.L_x_18967) ;  /* 0x000000c000007945 */ /* 0x000fe20003800000 */
[----:B------:R-:W-:-:S03]  /*0df0*/  ISETP.GE.AND P1, PT, R19, R22, PT ;  /* 0x000000161300720c */ /* 0x000fc60003f26270 */
[----:B------:R-:W-:Y:S01]  /*0e00*/  @!P0 IMAD.X R15, RZ, RZ, R15, P6 ;  /* 0x000000ffff0f8224 */ /* 0x000fe200030e060f */
[----:B------:R-:W-:Y:S09]  /*0e10*/  @P2 BRA `(.L_x_18968) ;  /* 0x0000000000202947 */ /* 0x000ff20003800000 */
        /* <DEDUP_REMOVED lines=8> */
.L_x_18968:
[----:B------:R-:W-:Y:S05]  /*0ea0*/  BSYNC B0 ;  /* 0x0000000000007941 */ /* 0x000fea0003800000 */
.L_x_18967:
[----:B------:R-:W-:Y:S04]  /*0eb0*/  BSSY B0, `(.L_x_18969) ;  /* 0x000000a000007945 */ /* 0x000fe80003800000 */
[----:B------:R-:W-:Y:S05]  /*0ec0*/  @P3 BRA `(.L_x_18970) ;  /* 0x0000000000203947 */ /* 0x000fea0003800000 */
        /* <DEDUP_REMOVED lines=8> */
.L_x_18970:
[----:B------:R-:W-:Y:S05]  /*0f50*/  BSYNC B0 ;  /* 0x0000000000007941 */ /* 0x000fea0003800000 */
.L_x_18969:
        /* <DEDUP_REMOVED lines=10> */
.L_x_18972:
[----:B------:R-:W-:Y:S05]  /*1000*/  BSYNC B0 ;  /* 0x0000000000007941 */ /* 0x000fea0003800000 */
.L_x_18971:
        /* <DEDUP_REMOVED lines=10> */
.L_x_18974:
[----:B------:R-:W-:Y:S05]  /*10b0*/  BSYNC B0 ;  /* 0x0000000000007941 */ /* 0x000fea0003800000 */
.L_x_18973:
        /* <DEDUP_REMOVED lines=10> */
.L_x_18976:
[----:B------:R-:W-:Y:S05]  /*1160*/  BSYNC B0 ;  /* 0x0000000000007941 */ /* 0x000fea0003800000 */
.L_x_18975:
        /* <DEDUP_REMOVED lines=20> */
.L_x_18979:
        /* <DEDUP_REMOVED lines=8> */
.L_x_18980:
        /* <DEDUP_REMOVED lines=8> */
.L_x_18981:
        /* <DEDUP_REMOVED lines=9> */
.L_x_18982:
[----:B------:R-:W-:Y:S05]  /*1440*/  BSYNC B1 ;  /* 0x0000000000017941 */ /* 0x000fea0003800000 */
.L_x_18978:
[----:B------:R-:W-:-:S13]  /*1450*/  ISETP.GE.AND P0, PT, R23, R22, PT ;  /* 0x000000161700720c */ /* 0x000fda0003f06270 */
[----:B--2--5:R-:W2:Y:S01]  /*1460*/  @!P0 LDC.64 R6, c[0x0][0x218] ;  /* 0x00008600ff068b82 */ /* 0x024ea20000000a00 */
[----:B------:R-:W-:Y:S02]  /*1470*/  @!P0 IMAD.IADD R5, R13, 0x1, R23 ;  /* 0x000000010d058824 */ /* 0x000fe400078e0217 */
[----:B------:R-:W-:-:S03]  /*1480*/  @!P0 VIADD R23, R23, 0x80 ;  /* 0x0000008017178836 */ /* 0x000fc60000000000 */
[----:B--2---:R-:W-:-:S05]  /*1490*/  @!P0 IADD3 R4, P1, R5, R6, RZ ;  /* 0x0000000605048210 */ /* 0x004fca0007f3e0ff */
[----:B------:R-:W-:-:S05]  /*14a0*/  @!P0 IMAD.X R5, RZ, RZ, R7, P1 ;  /* 0x000000ffff058224 */ /* 0x000fca00008e0607 */
[----:B------:R2:W-:Y:S03]  /*14b0*/  @!P0 STG.E.U8 desc[UR4][R4.64], R3 ;  /* 0x0000000304008986 */ /* 0x0005e6000c101104 */
.L_x_18983:
[----:B------:R-:W-:Y:S05]  /*14c0*/  BSYNC B0 ;  /* 0x0000000000007941 */ /* 0x000fea0003800000 */
.L_x_18977:
        /* <DEDUP_REMOVED lines=9> */
.L_x_18984:
        /* <DEDUP_REMOVED lines=10> */
.L_x_43928:


//--------------------- .text._ZN2at6native29vectorized_elementwise_kernelILi4ENS0_13BinaryFunctorIN3c104HalfES4_bZZZNS0_22logical_or_kernel_cudaERNS_14TensorIteratorEENKUlvE0_clEvENKUlvE6_clEvEUlS4_S4_E_EESt5arrayIPcLm3EEEEviT0_T1_ --------------------------
	.section	.text._ZN2at6native29vectorized_elementwise_kernelILi4ENS0_13BinaryFunctorIN3c104HalfES4_bZZZNS0_22logical_or_kernel_cudaERNS_14TensorIteratorEENKUlvE0_clEvENKUlvE6_clEvEUlS4_S4_E_EESt5arrayIPcLm3EEEEviT0_T1_,"ax",@progbits
	.align	128
        .global         _ZN2at6native29vectorized_elementwise_kernelILi4ENS0_13BinaryFunctorIN3c104HalfES4_bZZZNS0_22logical_or_kernel_cudaERNS_14TensorIteratorEENKUlvE0_clEvENKUlvE6_clEvEUlS4_S4_E_EESt5arrayIPcLm3EEEEviT0_T1_
        .type           _ZN2at6native29vectorized_elementwise_kernelILi4ENS0_13BinaryFunctorIN3c104HalfES4_bZZZNS0_22logical_or_kernel_cudaERNS_14TensorIteratorEENKUlvE0_clEvENKUlvE6_clEvEUlS4_S4_E_EESt5arrayIPcLm3EEEEviT0_T1_,@function
        .size           _ZN2at6native29vectorized_elementwise_kernelILi4ENS0_13BinaryFunctorIN3c104HalfES4_bZZZNS0_22logical_or_kernel_cudaERNS_14TensorIteratorEENKUlvE0_clEvENKUlvE6_clEvEUlS4_S4_E_EESt5arrayIPcLm3EEEEviT0_T1_,(.L_x_43929 - _ZN2at6native29vectorized_elementwise_kernelILi4ENS0_13BinaryFunctorIN3c104HalfES4_bZZZNS0_22logical_or_kernel_cudaERNS_14TensorIteratorEENKUlvE0_clEvENKUlvE6_clEvEUlS4_S4_E_EESt5arrayIPcLm3EEEEviT0_T1_)
        .other          _ZN2at6native29vectorized_elementwise_kernelILi4ENS0_13BinaryFunctorIN3c104HalfES4_bZZZNS0_22logical_or_kernel_cudaERNS_14TensorIteratorEENKUlvE0_clEvENKUlvE6_clEvEUlS4_S4_E_EESt5arrayIPcLm3EEEEviT0_T1_,@"STO_CUDA_ENTRY STV_DEFAULT"
_ZN2at6native29vectorized_elementwise_kernelILi4ENS0_13BinaryFunctorIN3c104HalfES4_bZZZNS0_22logical_or_kernel_cudaERNS_14TensorIteratorEENKUlvE0_clEvENKUlvE6_clEvEUlS4_S4_E_EESt5arrayIPcLm3EEEEviT0_T1_:
.text._ZN2at6native29vectorized_elementwise_kernelILi4ENS0_13BinaryFunctorIN3c104HalfES4_bZZZNS0_22logical_or_kernel_cudaERNS_14TensorIteratorEENKUlvE0_clEvENKUlvE6_clEvEUlS4_S4_E_EESt5arrayIPcLm3EEEEviT0_T1_:
        /* <DEDUP_REMOVED lines=16> */
[----:B------:R0:W2:Y:S01]  /*0100*/  LDG.E.64 R6, desc[UR4][R8.64+0x400] ;  /* 0x0004000408067981 */ /* 0x0000a2000c1e1b00 */
[----:B------:R-:W-:-:S05]  /*0110*/  IMAD.WIDE.U32 R10, R0, 0x8, R2 ;  /* 0x00000008000a7825 */ /* 0x000fca00078e0002 */
[----:B------:R-:W4:Y:S04]  /*0120*/  LDG.E.64 R2, desc[UR4][R10.64] ;  /* 0x000000040a027981 */ /* 0x000f28000c1e1b00 */
[----:B------:R1:W5:Y:S01]  /*0130*/  LDG.E.64 R4, desc[UR4][R10.64+0x400] ;  /* 0x000400040a047981 */ /* 0x000362000c1e1b00 */
[----:B0-----:R-:W-:Y:S02]  /*0140*/  IMAD.MOV.U32 R9, RZ, RZ, 0x1 ;  /* 0x00000001ff097424 */ /* 0x001fe400078e00ff */
[----:B---3--:R-:W-:-:S05]  /*0150*/  HADD2.F32 R12, -RZ, R14.H0_H0 ;  /* 0x2000000eff0c7230 */ /* 0x008fca0000004100 */
[----:B------:R-:W-:Y:S01]  /*0160*/  FSETP.NEU.FTZ.AND P3, PT, R12, RZ, PT ;  /* 0x000000ff0c00720b */ /* 0x000fe20003f7d000 */
[----:B------:R-:W-:Y:S02]  /*0170*/  HADD2.F32 R12, -RZ, R14.H1_H1 ;  /* 0x3000000eff0c7230 */ /* 0x000fe40000004100 */
[----:B------:R-:W-:-:S03]  /*0180*/  HADD2.F32 R14, -RZ, R15.H0_H0 ;  /* 0x2000000fff0e7230 */ /* 0x000fc60000004100 */
[----:B------:R-:W-:Y:S02]  /*0190*/  FSETP.NEU.FTZ.AND P4, PT, R12, RZ, PT ;  /* 0x000000ff0c00720b */ /* 0x000fe40003f9d000 */
[----:B------:R-:W-:Y:S01]  /*01a0*/  FSETP.NEU.FTZ.AND P5, PT, R14, RZ, PT ;  /* 0x000000ff0e00720b */ /* 0x000fe20003fbd000 */
[--C-:B--2---:R-:W-:Y:S02]  /*01b0*/  HADD2.F32 R14, -RZ, R6.reuse.H0_H0 ;  /* 0x20000006ff0e7230 */ /* 0x104fe40000004100 */
[----:B------:R-:W-:Y:S02]  /*01c0*/  HADD2.F32 R6, -RZ, R6.H1_H1 ;  /* 0x30000006ff067230 */ /* 0x000fe40000004100 */
[--C-:B----4-:R-:W-:Y:S01]  /*01d0*/  @!P3 HADD2.F32 R8, -RZ, R2.reuse.H0_H0 ;  /* 0x20000002ff08b230 */ /* 0x110fe20000004100 */
[----:B------:R-:W-:Y:S01]  /*01e0*/  FSETP.NEU.FTZ.AND P1, PT, R14, RZ, PT ;  /* 0x000000ff0e00720b */ /* 0x000fe20003f3d000 */
[----:B------:R-:W-:Y:S01]  /*01f0*/  HADD2.F32 R12, -RZ, R15.H1_H1 ;  /* 0x3000000fff0c7230 */ /* 0x000fe20000004100 */
[----:B------:R-:W-:Y:S01]  /*0200*/  FSETP.NEU.FTZ.AND P2, PT, R6, RZ, PT ;  /* 0x000000ff0600720b */ /* 0x000fe20003f5d000 */
[--C-:B-1----:R-:W-:Y:S01]  /*0210*/  HADD2.F32 R10, -RZ, R7.reuse.H0_H0 ;  /* 0x20000007ff0a7230 */ /* 0x102fe20000004100 */
[----:B------:R-:W-:Y:S01]  /*0220*/  @!P3 FSETP.NEU.FTZ.AND P6, PT, R8, RZ, PT ;  /* 0x000000ff0800b20b */ /* 0x000fe20003fdd000 */
[----:B------:R-:W-:Y:S01]  /*0230*/  @!P4 HADD2.F32 R2, -RZ, R2.H1_H1 ;  /* 0x30000002ff02c230 */ /* 0x000fe20000004100 */
[----:B------:R-:W-:Y:S01]  /*0240*/  FSETP.NEU.FTZ.AND P0, PT, R12, RZ, PT ;  /* 0x000000ff0c00720b */ /* 0x000fe20003f1d000 */
[----:B------:R-:W-:Y:S01]  /*0250*/  IMAD.MOV.U32 R6, RZ, RZ, 0x1 ;  /* 0x00000001ff067424 */ /* 0x000fe200078e00ff */
[----:B------:R-:W-:Y:S01]  /*0260*/  @!P3 SEL R9, RZ, 0x1, !P6 ;  /* 0x00000001ff09b807 */ /* 0x000fe20007000000 */
[----:B------:R-:W-:Y:S01]  /*0270*/  HADD2.F32 R7, -RZ, R7.H1_H1 ;  /* 0x30000007ff077230 */ /* 0x000fe20000004100 */
[----:B------:R-:W-:Y:S01]  /*0280*/  @!P4 FSETP.NEU.FTZ.AND P6, PT, R2, RZ, PT ;  /* 0x000000ff0200c20b */ /* 0x000fe20003fdd000 */
[----:B------:R-:W-:Y:S01]  /*0290*/  @!P5 HADD2.F32 R8, -RZ, R3.H0_H0 ;  /* 0x20000003ff08d230 */ /* 0x000fe20000004100 */
[----:B------:R-:W-:-:S02]  /*02a0*/  FSETP.NEU.FTZ.AND P3, PT, R10, RZ, PT ;  /* 0x000000ff0a00720b */ /* 0x000fc40003f7d000 */
[----:B------:R-:W-:Y:S02]  /*02b0*/  PRMT R2, R6, 0x7610, R2 ;  /* 0x0000761006027816 */ /* 0x000fe40000000002 */
[----:B------:R-:W-:Y:S02]  /*02c0*/  @!P4 SEL R2, RZ, 0x1, !P6 ;  /* 0x00000001ff02c807 */ /* 0x000fe40007000000 */
[----:B------:R-:W-:Y:S01]  /*02d0*/  FSETP.NEU.FTZ.AND P4, PT, R7, RZ, PT ;  /* 0x000000ff0700720b */ /* 0x000fe20003f9d000 */
[--C-:B-----5:R-:W-:Y:S01]  /*02e0*/  @!P1 HADD2.F32 R7, -RZ, R4.reuse.H0_H0 ;  /* 0x20000004ff079230 */ /* 0x120fe20000004100 */
[----:B------:R-:W-:Y:S01]  /*02f0*/  @!P5 FSETP.NEU.FTZ.AND P6, PT, R8, RZ, PT ;  /* 0x000000ff0800d20b */ /* 0x000fe20003fdd000 */
[----:B------:R-:W-:Y:S02]  /*0300*/  @!P2 HADD2.F32 R4, -RZ, R4.H1_H1 ;  /* 0x30000004ff04a230 */ /* 0x000fe40000004100 */
[----:B------:R-:W-:Y:S01]  /*0310*/  @!P0 HADD2.F32 R3, -RZ, R3.H1_H1 ;  /* 0x30000003ff038230 */ /* 0x000fe20000004100 */
[----:B------:R-:W-:-:S02]  /*0320*/  @!P5 SEL R6, RZ, 0x1, !P6 ;  /* 0x00000001ff06d807 */ /* 0x000fc40007000000 */
[----:B------:R-:W-:Y:S01]  /*0330*/  @!P1 FSETP.NEU.FTZ.AND P6, PT, R7, RZ, PT ;  /* 0x000000ff0700920b */ /* 0x000fe20003fdd000 */
[----:B------:R-:W-:Y:S01]  /*0340*/  IMAD.MOV.U32 R7, RZ, RZ, 0x1 ;  /* 0x00000001ff077424 */ /* 0x000fe200078e00ff */
[----:B------:R-:W-:Y:S01]  /*0350*/  @!P2 FSETP.NEU.FTZ.AND P5, PT, R4, RZ, PT ;  /* 0x000000ff0400a20b */ /* 0x000fe20003fbd000 */
[--C-:B------:R-:W-:Y:S01]  /*0360*/  @!P3 HADD2.F32 R8, -RZ, R5.reuse.H0_H0 ;  /* 0x20000005ff08b230 */ /* 0x100fe20000004100 */
[----:B------:R-:W-:Y:S01]  /*0370*/  @!P1 SEL R7, RZ, 0x1, !P6 ;  /* 0x00000001ff079807 */ /* 0x000fe20007000000 */
[----:B------:R-:W-:Y:S01]  /*0380*/  IMAD.MOV.U32 R4, RZ, RZ, 0x1 ;  /* 0x00000001ff047424 */ /* 0x000fe200078e00ff */
[----:B------:R-:W-:Y:S01]  /*0390*/  @!P0 FSETP.NEU.FTZ.AND P1, PT, R3, RZ, PT ;  /* 0x000000ff0300820b */ /* 0x000fe20003f3d000 */
[----:B------:R-:W-:Y:S01]  /*03a0*/  IMAD.MOV.U32 R3, RZ, RZ, 0x1 ;  /* 0x00000001ff037424 */ /* 0x000fe200078e00ff */
[----:B------:R-:W-:Y:S01]  /*03b0*/  @!P2 SEL R4, RZ, 0x1, !P5 ;  /* 0x00000001ff04a807 */ /* 0x000fe20006800000 */
[----:B------:R-:W-:Y:S01]  /*03c0*/  @!P4 HADD2.F32 R5, -RZ, R5.H1_H1 ;  /* 0x30000005ff05c230 */ /* 0x000fe20000004100 */
[----:B------:R-:W-:-:S02]  /*03d0*/  @!P3 FSETP.NEU.FTZ.AND P6, PT, R8, RZ, PT ;  /* 0x000000ff0800b20b */ /* 0x000fc40003fdd000 */
[----:B------:R-:W-:Y:S02]  /*03e0*/  PRMT R9, R2, 0x7604, R9 ;  /* 0x0000760402097816 */ /* 0x000fe40000000009 */
[--C-:B------:R-:W-:Y:S02]  /*03f0*/  PRMT R8, R4, 0x7604, R7.reuse ;  /* 0x0000760404087816 */ /* 0x100fe40000000007 */
[----:B------:R-:W-:Y:S02]  /*0400*/  IADD3 R2, P5, R13, UR6, RZ ;  /* 0x000000060d027c10 */ /* 0x000fe4000ffbe0ff */
[----:B------:R-:W-:Y:S02]  /*0410*/  PRMT R7, R3, 0x7610, R7 ;  /* 0x0000761003077816 */ /* 0x000fe40000000007 */
[----:B------:R-:W-:Y:S02]  /*0420*/  @!P4 FSETP.NEU.FTZ.AND P2, PT, R5, RZ, PT ;  /* 0x000000ff0500c20b */ /* 0x000fe40003f5d000 */
[----:B------:R-:W-:Y:S01]  /*0430*/  @!P3 SEL R7, RZ, 0x1, !P6 ;  /* 0x00000001ff07b807 */ /* 0x000fe20007000000 */
[----:B------:R-:W-:Y:S01]  /*0440*/  IMAD.MOV.U32 R4, RZ, RZ, 0x1 ;  /* 0x00000001ff047424 */ /* 0x000fe200078e00ff */
[----:B------:R-:W-:Y:S01]  /*0450*/  PRMT R9, R6, 0x7054, R9 ;  /* 0x0000705406097816 */ /* 0x000fe20000000009 */
[----:B------:R-:W-:Y:S01]  /*0460*/  IMAD.MOV.U32 R5, RZ, RZ, 0x1 ;  /* 0x00000001ff057424 */ /* 0x000fe200078e00ff */
[----:B------:R-:W-:Y:S01]  /*0470*/  PRMT R8, R7, 0x7054, R8 ;  /* 0x0000705407087816 */ /* 0x000fe20000000008 */
[----:B------:R-:W-:Y:S01]  /*0480*/  IMAD.X R3, RZ, RZ, UR7, P5 ;  /* 0x00000007ff037e24 */ /* 0x000fe2000a8e06ff */
[----:B------:R-:W-:-:S02]  /*0490*/  @!P0 SEL R4, RZ, 0x1, !P1 ;  /* 0x00000001ff048807 */ /* 0x000fc40004800000 */
[----:B------:R-:W-:Y:S01]  /*04a0*/  @!P4 SEL R5, RZ, 0x1, !P2 ;  /* 0x00000001ff05c807 */ /* 0x000fe20005000000 */
[----:B------:R-:W-:Y:S01]  /*04b0*/  IMAD.WIDE R2, R0, 0x4, R2 ;  /* 0x0000000400027825 */ /* 0x000fe200078e0202 */
[----:B------:R-:W-:Y:S02]  /*04c0*/  PRMT R9, R4, 0x654, R9 ;  /* 0x0000065404097816 */ /* 0x000fe40000000009 */
[----:B------:R-:W-:-:S03]  /*04d0*/  PRMT R5, R5, 0x654, R8 ;  /* 0x0000065405057816 */ /* 0x000fc60000000008 */
[----:B------:R-:W-:Y:S04]  /*04e0*/  STG.E desc[UR4][R2.64], R9 ;  /* 0x0000000902007986 */ /* 0x000fe8000c101904 */
[----:B------:R-:W-:Y:S01]  /*04f0*/  STG.E desc[UR4][R2.64+0x200], R5 ;  /* 0x0002000502007986 */ /* 0x000fe2000c101904 */
[----:B------:R-:W-:Y:S05]  /*0500*/  EXIT ;  /* 0x000000000000794d */ /* 0x000fea0003800000 */
.L_x_18985:
        /* <DEDUP_REMOVED lines=102> */
.L_x_18987:
[----:B------:R-:W-:Y:S05]  /*0b70*/  BSYNC B0 ;  /* 0x0000000000007941 */ /* 0x000fea0003800000 */
.L_x_18986:
        /* <DEDUP_REMOVED lines=9> */
.L_x_18989:
[----:B------:R-:W-:Y:S05]  /*0c10*/  BSYNC B0 ;  /* 0x0000000000007941 */ /* 0x000fea0003800000 */
.L_x_18988:
        /* <DEDUP_REMOVED lines=21> */
.L_x_18991:
[----:B------:R-:W-:Y:S05]  /*0d70*/  BSYNC B0 ;  /* 0x0000000000007941 */ /* 0x000fea0003800000 */
.L_x_18990:
        /* <DEDUP_REMOVED lines=13> */
.L_x_18993:
[----:B------:R-:W-:Y:S05]  /*0e50*/  BSYNC B0 ;  /* 0x0000000000007941 */ /* 0x000fea0003800000 */
.L_x_18992:
        /* <DEDUP_REMOVED lines=10> */
.L_x_18995:
[----:B------:R-:W-:Y:S05]  /*0f00*/  BSYNC B0 ;  /* 0x0000000000007941 */ /* 0x000fea0003800000 */
.L_x_18994:
        /* <DEDUP_REMOVED lines=10> */
.L_x_18997:
[----:B------:R-:W-:Y:S05]  /*0fb0*/  BSYNC B0 ;  /* 0x0000000000007941 */ /* 0x000fea0003800000 */
.L_x_18996:
        /* <DEDUP_REMOVED lines=10> */
.L_x_18999:
[----:B------:R-:W-:Y:S05]  /*1060*/  BSYNC B0 ;  /* 0x0000000000007941 */ /* 0x000fea0003800000 */
.L_x_18998:
        /* <DEDUP_REMOVED lines=10> */
.L_x_19001:
[----:B------:R-:W-:Y:S05]  /*1110*/  BSYNC B0 ;  /* 0x0000000000007941 */ /* 0x000fea0003800000 */
.L_x_19000:
        /* <DEDUP_REMOVED lines=20> */
.L_x_19004:
        /* <DEDUP_REMOVED lines=8> */
.L_x_19005:
        /* <DEDUP_REMOVED lines=8> */
.L_x_19006:
        /* <DEDUP_REMOVED lines=9> */
.L_x_19007:
[----:B------:R-:W-:Y:S05]  /*13f0*/  BSYNC B1 ;  /* 0x0000000000017941 */ /* 0x000fea0003800000 */
.L_x_19003:
[----:B------:R-:W-:-:S13]  /*1400*/  ISETP.GE.AND P0, PT, R23, R22, PT ;  /* 0x000000161700720c */ /* 0x000fda0003f06270 */
[----:B--2--5:R-:W2:Y:S01]  /*1410*/  @!P0 LDC.64 R6, c[0x0][0x218] ;  /* 0x00008600ff068b82 */ /* 0x024ea20000000a00 */
[----:B------:R-:W-:Y:S02]  /*1420*/  @!P0 IMAD.IADD R5, R13, 0x1, R23 ;  /* 0x000000010d058824 */ /* 0x000fe400078e0217 */
[----:B------:R-:W-:-:S03]  /*1430*/  @!P0 VIADD R23, R23, 0x80 ;  /* 0x0000008017178836 */ /* 0x000fc60000000000 */
[----:B--2---:R-:W-:-:S05]  /*1440*/  @!P0 IADD3 R4, P1, R5, R6, RZ ;  /* 0x0000000605048210 */ /* 0x004fca0007f3e0ff */
[----:B------:R-:W-:-:S05]  /*1450*/  @!P0 IMAD.X R5, RZ, RZ, R7, P1 ;  /* 0x000000ffff058224 */ /* 0x000fca00008e0607 */
[----:B------:R2:W-:Y:S03]  /*1460*/  @!P0 STG.E.U8 desc[UR4][R4.64], R3 ;  /* 0x0000000304008986 */ /* 0x0005e6000c101104 */
.L_x_19008:
[----:B------:R-:W-:Y:S05]  /*1470*/  BSYNC B0 ;  /* 0x0000000000007941 */ /* 0x000fea0003800000 */
.L_x_19002:
        /* <DEDUP_REMOVED lines=9> */
.L_x_19009:
        /* <DEDUP_REMOVED lines=15> */
.L_x_43929:


//--------------------- .text._ZN2at6native29vectorized_elementwise_kernelILi8ENS0_13BinaryFunctorIN3c104HalfES4_bZZZNS0_22logical_or_kernel_cudaERNS_14TensorIteratorEENKUlvE0_clEvENKUlvE6_clEvEUlS4_S4_E_EESt5arrayIPcLm3EEEEviT0_T1_ --------------------------
	.section	.text._ZN2at6native29vectorized_elementwise_kernelILi8ENS0_13BinaryFunctorIN3c104HalfES4_bZZZNS0_22logical_or_kernel_cudaERNS_14TensorIteratorEENKUlvE0_clEvENKUlvE6_clEvEUlS4_S4_E_EESt5arrayIPcLm3EEEEviT0_T1_,"ax",@progbits
	.align	128
        .global         _ZN2at6native29vectorized_elementwise_kernelILi8ENS0_13BinaryFunctorIN3c104HalfES4_bZZZNS0_22logical_or_kernel_cudaERNS_14TensorIteratorEENKUlvE0_clEvENKUlvE6_clEvEUlS4_S4_E_EESt5arrayIPcLm3EEEEviT0_T1_
        .type           _ZN2at6native29vectorized_elementwise_kernelILi8ENS0_13BinaryFunctorIN3c104HalfES4_bZZZNS0_22logical_or_kernel_cudaERNS_14TensorIteratorEENKUlvE0_clEvENKUlvE6_clEvEUlS4_S4_E_EESt5arrayIPcLm3EEEEviT0_T1_,@function
        .size           _ZN2at6native29vectorized_elementwise_kernelILi8ENS0_13BinaryFunctorIN3c104HalfES4_bZZZNS0_22logical_or_kernel_cudaERNS_14TensorIteratorEENKUlvE0_clEvENKUlvE6_clEvEUlS4_S4_E_EESt5arrayIPcLm3EEEEviT0_T1_,(.L_x_43930 - _ZN2at6native29vectorized_elementwise_kernelILi8ENS0_13BinaryFunctorIN3c104HalfES4_bZZZNS0_22logical_or_kernel_cudaERNS_14TensorIteratorEENKUlvE0_clEvENKUlvE6_clEvEUlS4_S4_E_EESt5arrayIPcLm3EEEEviT0_T1_)
        .other          _ZN2at6native29vectorized_elementwise_kernelILi8ENS0_13BinaryFunctorIN3c104HalfES4_bZZZNS0_22logical_or_kernel_cudaERNS_14TensorIteratorEENKUlvE0_clEvENKUlvE6_clEvEUlS4_S4_E_EESt5arrayIPcLm3EEEEviT0_T1_,@"STO_CUDA_ENTRY STV_DEFAULT"
_ZN2at6native29vectorized_elementwise_kernelILi8ENS0_13BinaryFunctorIN3c104HalfES4_bZZZNS0_22logical_or_kernel_cudaERNS_14TensorIteratorEENKUlvE0_clEvENKUlvE6_clEvEUlS4_S4_E_EESt5arrayIPcLm3EEEEviT0_T1_:
.text._ZN2at6native29vectorized_elementwise_kernelILi8ENS0_13BinaryFunctorIN3c104HalfES4_bZZZNS0_22logical_or_kernel_cudaERNS_14TensorIteratorEENKUlvE0_clEvENKUlvE6_clEvEUlS4_S4_E_EESt5arrayIPcLm3EEEEviT0_T1_:
        /* <DEDUP_REMOVED lines=18> */
[--C-:B---3--:R-:W-:Y:S02]  /*0120*/  HADD2.F32 R12, -RZ, R4.reuse.H0_H0 ;  /* 0x20000004ff0c7230 */ /* 0x108fe40000004100 */
[----:B------:R-:W-:Y:S02]  /*0130*/  HADD2.F32 R4, -RZ, R4.H1_H1 ;  /* 0x30000004ff047230 */ /* 0x000fe40000004100 */
[--C-:B------:R-:W-:Y:S01]  /*0140*/  HADD2.F32 R3, -RZ, R6.reuse.H0_H0 ;  /* 0x20000006ff037230 */ /* 0x100fe20000004100 */
[----:B------:R-:W-:Y:S01]  /*0150*/  FSETP.NEU.FTZ.AND P3, PT, R12, RZ, PT ;  /* 0x000000ff0c00720b */ /* 0x000fe20003f7d000 */
[--C-:B------:R-:W-:Y:S01]  /*0160*/  HADD2.F32 R12, -RZ, R5.reuse.H0_H0 ;  /* 0x20000005ff0c7230 */ /* 0x100fe20000004100 */
[----:B------:R-:W-:Y:S01]  /*0170*/  FSETP.NEU.FTZ.AND P4, PT, R4, RZ, PT ;  /* 0x000000ff0400720b */ /* 0x000fe20003f9d000 */
[----:B------:R-:W-:Y:S01]  /*0180*/  HADD2.F32 R5, -RZ, R5.H1_H1 ;  /* 0x30000005ff057230 */ /* 0x000fe20000004100 */
[----:B------:R-:W-:Y:S01]  /*0190*/  FSETP.NEU.FTZ.AND P1, PT, R3, RZ, PT ;  /* 0x000000ff0300720b */ /* 0x000fe20003f3d000 */
[----:B------:R-:W-:Y:S01]  /*01a0*/  IMAD.MOV.U32 R4, RZ, RZ, 0x1 ;  /* 0x00000001ff047424 */ /* 0x000fe200078e00ff */
[----:B------:R-:W-:Y:S01]  /*01b0*/  FSETP.NEU.FTZ.AND P5, PT, R12, RZ, PT ;  /* 0x000000ff0c00720b */ /* 0x000fe20003fbd000 */
[----:B------:R-:W-:Y:S01]  /*01c0*/  HADD2.F32 R12, -RZ, R7.H0_H0 ;  /* 0x20000007ff0c7230 */ /* 0x000fe20000004100 */
[----:B------:R-:W-:Y:S01]  /*01d0*/  FSETP.NEU.FTZ.AND P0, PT, R5, RZ, PT ;  /* 0x000000ff0500720b */ /* 0x000fe20003f1d000 */
[----:B------:R-:W-:-:S02]  /*01e0*/  HADD2.F32 R6, -RZ, R6.H1_H1 ;  /* 0x30000006ff067230 */ /* 0x000fc40000004100 */
[----:B------:R-:W-:Y:S02]  /*01f0*/  HADD2.F32 R7, -RZ, R7.H1_H1 ;  /* 0x30000007ff077230 */ /* 0x000fe40000004100 */
[--C-:B--2---:R-:W-:Y:S01]  /*0200*/  @!P3 HADD2.F32 R2, -RZ, R8.reuse.H0_H0 ;  /* 0x20000008ff02b230 */ /* 0x104fe20000004100 */
[----:B------:R-:W-:Y:S01]  /*0210*/  FSETP.NEU.FTZ.AND P2, PT, R6, RZ, PT ;  /* 0x000000ff0600720b */ /* 0x000fe20003f5d000 */
[----:B------:R-:W-:Y:S02]  /*0220*/  @!P4 HADD2.F32 R8, -RZ, R8.H1_H1 ;  /* 0x30000008ff08c230 */ /* 0x000fe40000004100 */
[----:B------:R-:W-:Y:S01]  /*0230*/  IMAD.MOV.U32 R5, RZ, RZ, 0x1 ;  /* 0x00000001ff057424 */ /* 0x000fe200078e00ff */
[----:B------:R-:W-:Y:S01]  /*0240*/  @!P3 FSETP.NEU.FTZ.AND P6, PT, R2, RZ, PT ;  /* 0x000000ff0200b20b */ /* 0x000fe20003fdd000 */
[----:B------:R-:W-:Y:S02]  /*0250*/  IMAD.MOV.U32 R2, RZ, RZ, 0x1 ;  /* 0x00000001ff027424 */ /* 0x000fe400078e00ff */
[--C-:B------:R-:W-:Y:S01]  /*0260*/  @!P5 HADD2.F32 R3, -RZ, R9.reuse.H0_H0 ;  /* 0x20000009ff03d230 */ /* 0x100fe20000004100 */
[----:B------:R-:W-:Y:S01]  /*0270*/  @!P3 SEL R4, RZ, 0x1, !P6 ;  /* 0x00000001ff04b807 */ /* 0x000fe20007000000 */
[----:B------:R-:W-:Y:S01]  /*0280*/  @!P0 HADD2.F32 R9, -RZ, R9.H1_H1 ;  /* 0x30000009ff098230 */ /* 0x000fe20000004100 */
[----:B------:R-:W-:Y:S01]  /*0290*/  @!P4 FSETP.NEU.FTZ.AND P6, PT, R8, RZ, PT ;  /* 0x000000ff0800c20b */ /* 0x000fe20003fdd000 */
[----:B------:R-:W-:Y:S01]  /*02a0*/  IMAD.MOV.U32 R6, RZ, RZ, 0x1 ;  /* 0x00000001ff067424 */ /* 0x000fe200078e00ff */
[----:B------:R-:W-:Y:S01]  /*02b0*/  FSETP.NEU.FTZ.AND P3, PT, R12, RZ, PT ;  /* 0x000000ff0c00720b */ /* 0x000fe20003f7d000 */
[----:B------:R-:W-:Y:S01]  /*02c0*/  IMAD.MOV.U32 R8, RZ, RZ, 0x1 ;  /* 0x00000001ff087424 */ /* 0x000fe200078e00ff */
[----:B------:R-:W-:-:S02]  /*02d0*/  @!P4 SEL R5, RZ, 0x1, !P6 ;  /* 0x00000001ff05c807 */ /* 0x000fc40007000000 */
[----:B------:R-:W-:Y:S02]  /*02e0*/  FSETP.NEU.FTZ.AND P4, PT, R7, RZ, PT ;  /* 0x000000ff0700720b */ /* 0x000fe40003f9d000 */
[----:B------:R-:W-:Y:S01]  /*02f0*/  PRMT R7, R2, 0x7610, R7 ;  /* 0x0000761002077816 */ /* 0x000fe20000000007 */
[--C-:B------:R-:W-:Y:S01]  /*0300*/  @!P1 HADD2.F32 R2, -RZ, R10.reuse.H0_H0 ;  /* 0x2000000aff029230 */ /* 0x100fe20000004100 */
[----:B------:R-:W-:Y:S01]  /*0310*/  @!P5 FSETP.NEU.FTZ.AND P6, PT, R3, RZ, PT ;  /* 0x000000ff0300d20b */ /* 0x000fe20003fdd000 */
[----:B------:R-:W-:Y:S02]  /*0320*/  @!P2 HADD2.F32 R10, -RZ, R10.H1_H1 ;  /* 0x3000000aff0aa230 */ /* 0x000fe40000004100 */
[----:B------:R-:W-:Y:S01]  /*0330*/  IMAD.SHL.U32 R5, R5, 0x100, RZ ;  /* 0x0000010005057824 */ /* 0x000fe200078e00ff */
[----:B------:R-:W-:Y:S01]  /*0340*/  @!P5 SEL R7, RZ, 0x1, !P6 ;  /* 0x00000001ff07d807 */ /* 0x000fe20007000000 */
[--C-:B------:R-:W-:Y:S01]  /*0350*/  @!P3 HADD2.F32 R3, -RZ, R11.reuse.H0_H0 ;  /* 0x2000000bff03b230 */ /* 0x100fe20000004100 */
[----:B------:R-:W-:Y:S01]  /*0360*/  @!P0 FSETP.NEU.FTZ.AND P6, PT, R9, RZ, PT ;  /* 0x000000ff0900820b */ /* 0x000fe20003fdd000 */
[----:B------:R-:W-:Y:S01]  /*0370*/  IMAD.MOV.U32 R9, RZ, RZ, 0x1 ;  /* 0x00000001ff097424 */ /* 0x000fe200078e00ff */
[----:B------:R-:W-:Y:S01]  /*0380*/  @!P1 FSETP.NEU.FTZ.AND P5, PT, R2, RZ, PT ;  /* 0x000000ff0200920b */ /* 0x000fe20003fbd000 */
[----:B------:R-:W-:Y:S01]  /*0390*/  @!P4 HADD2.F32 R11, -RZ, R11.H1_H1 ;  /* 0x3000000bff0bc230 */ /* 0x000fe20000004100 */
[----:B------:R-:W-:-:S02]  /*03a0*/  @!P0 SEL R6, RZ, 0x1, !P6 ;  /* 0x00000001ff068807 */ /* 0x000fc40007000000 */
[----:B------:R-:W-:Y:S02]  /*03b0*/  @!P1 SEL R9, RZ, 0x1, !P5 ;  /* 0x00000001ff099807 */ /* 0x000fe40006800000 */
[----:B------:R-:W-:Y:S01]  /*03c0*/  @!P2 FSETP.NEU.FTZ.AND P6, PT, R10, RZ, PT ;  /* 0x000000ff0a00a20b */ /* 0x000fe20003fdd000 */
[----:B------:R-:W-:Y:S01]  /*03d0*/  IMAD.MOV.U32 R10, RZ, RZ, 0x1 ;  /* 0x00000001ff0a7424 */ /* 0x000fe200078e00ff */
[----:B------:R-:W-:Y:S01]  /*03e0*/  @!P4 FSETP.NEU.FTZ.AND P1, PT, R11, RZ, PT ;  /* 0x000000ff0b00c20b */ /* 0x000fe20003f3d000 */
[----:B------:R-:W-:Y:S01]  /*03f0*/  IMAD.MOV.U32 R11, RZ, RZ, 0x1 ;  /* 0x00000001ff0b7424 */ /* 0x000fe200078e00ff */
[----:B------:R-:W-:Y:S01]  /*0400*/  @!P2 SEL R8, RZ, 0x1, !P6 ;  /* 0x00000001ff08a807 */ /* 0x000fe20007000000 */
[----:B------:R-:W-:Y:S01]  /*0410*/  IMAD.SHL.U32 R6, R6, 0x100, RZ ;  /* 0x0000010006067824 */ /* 0x000fe200078e00ff */
[----:B------:R-:W-:Y:S02]  /*0420*/  @!P4 SEL R10, RZ, 0x1, !P1 ;  /* 0x00000001ff0ac807 */ /* 0x000fe40004800000 */
[----:B------:R-:W-:Y:S01]  /*0430*/  @!P3 FSETP.NEU.FTZ.AND P0, PT, R3, RZ, PT ;  /* 0x000000ff0300b20b */ /* 0x000fe20003f1d000 */
[----:B------:R-:W-:Y:S01]  /*0440*/  IMAD.SHL.U32 R8, R8, 0x100, RZ ;  /* 0x0000010008087824 */ /* 0x000fe200078e00ff */
[----:B------:R-:W-:Y:S01]  /*0450*/  IADD3 R2, P5, R13, UR6, RZ ;  /* 0x000000060d027c10 */ /* 0x000fe2000ffbe0ff */
[----:B------:R-:W-:Y:S01]  /*0460*/  IMAD.SHL.U32 R10, R10, 0x100, RZ ;  /* 0x000001000a0a7824 */ /* 0x000fe200078e00ff */
[----:B------:R-:W-:-:S02]  /*0470*/  @!P3 SEL R11, RZ, 0x1, !P0 ;  /* 0x00000001ff0bb807 */ /* 0x000fc40004000000 */
[----:B------:R-:W-:Y:S01]  /*0480*/  LOP3.LUT R5, R4, R5, RZ, 0xfc, !PT ;  /* 0x0000000504057212 */ /* 0x000fe200078efcff */
[----:B------:R-:W-:Y:S01]  /*0490*/  IMAD.X R3, RZ, RZ, UR7, P5 ;  /* 0x00000007ff037e24 */ /* 0x000fe2000a8e06ff */
[----:B------:R-:W-:Y:S02]  /*04a0*/  LOP3.LUT R6, R7, R6, RZ, 0xfc, !PT ;  /* 0x0000000607067212 */ /* 0x000fe400078efcff */
[----:B------:R-:W-:Y:S01]  /*04b0*/  LOP3.LUT R9, R9, R8, RZ, 0xfc, !PT ;  /* 0x0000000809097212 */ /* 0x000fe200078efcff */
[----:B------:R-:W-:Y:S01]  /*04c0*/  IMAD.WIDE R2, R0, 0x8, R2 ;  /* 0x0000000800027825 */ /* 0x000fe200078e0202 */
[----:B------:R-:W-:Y:S02]  /*04d0*/  LOP3.LUT R10, R11, R10, RZ, 0xfc, !PT ;  /* 0x0000000a0b0a7212 */ /* 0x000fe400078efcff */
[----:B------:R-:W-:Y:S02]  /*04e0*/  PRMT R6, R5, 0x5410, R6 ;  /* 0x0000541005067816 */ /* 0x000fe40000000006 */
[----:B------:R-:W-:-:S05]  /*04f0*/  PRMT R7, R9, 0x5410, R10 ;  /* 0x0000541009077816 */ /* 0x000fca000000000a */
[----:B------:R-:W-:Y:S01]  /*0500*/  STG.E.64 desc[UR4][R2.64], R6 ;  /* 0x0000000602007986 */ /* 0x000fe2000c101b04 */
[----:B------:R-:W-:Y:S05]  /*0510*/  EXIT ;  /* 0x000000000000794d */ /* 0x000fea0003800000 */
.L_x_19010:
        /* <DEDUP_REMOVED lines=23> */
[----:B------:R-:W-:Y:S01]  /*0690*/  @!P3 IADD3 R0, R0, 0x80, RZ ;  /* 0x000000800000b810 */ /* 0x000fe20007ffe0ff */
[----:B------:R-:W3:Y:S03]  /*06a0*/  @!P3 LDC.64 R20, c[0x0][0x220] ;  /* 0x00008800ff14bb82 */ /* 0x000ee60000000a00 */
[----:B------:R-:W-:-:S05]  /*06b0*/  ISETP.GE.AND P4, PT, R0, R22, PT ;  /* 0x000000160000720c */ /* 0x000fca0003f86270 */
[----:B------:R-:W4:Y:S08]  /*06c0*/  @!P3 LDC.64 R18, c[0x0][0x228] ;  /* 0x00008a00ff12bb82 */ /* 0x000f300000000a00 */
        /* <DEDUP_REMOVED lines=75> */
.L_x_19012:
[----:B------:R-:W-:Y:S05]  /*0b80*/  BSYNC B0 ;  /* 0x0000000000007941 */ /* 0x000fea0003800000 */
.L_x_19011:
        /* <DEDUP_REMOVED lines=9> */
.L_x_19014:
[----:B------:R-:W-:Y:S05]  /*0c20*/  BSYNC B0 ;  /* 0x0000000000007941 */ /* 0x000fea0003800000 */
.L_x_19013:
        /* <DEDUP_REMOVED lines=10> */
[----:B------:R-:W-:Y:S02]  /*0cd0*/  ISETP.GE.AND P5, PT, R21, R22, PT ;  /* 0x000000161500720c */ /* 0x000fe40003fa6270 */
[----:B------:R-:W-:Y:S01]  /*0ce0*/  @!P0 IADD3 R21, R13, R23, RZ ;  /* 0x000000170d158210 */ /* 0x000fe20007ffe0ff */
[----:B------:R-:W-:Y:S10]  /*0cf0*/  @P1 BRA `(.L_x_19016) ;  /* 0x0000000000201947 */ /* 0x000ff40003800000 */
        /* <DEDUP_REMOVED lines=8> */
.L_x_19016:
[----:B------:R-:W-:Y:S05]  /*0d80*/  BSYNC B0 ;  /* 0x0000000000007941 */ /* 0x000fea0003800000 */
.L_x_19015:
        /* <DEDUP_REMOVED lines=13> */
.L_x_19018:
[----:B------:R-:W-:Y:S05]  /*0e60*/  BSYNC B0 ;  /* 0x0000000000007941 */ /* 0x000fea0003800000 */
.L_x_19017:
        /* <DEDUP_REMOVED lines=10> */
.L_x_19020:
[----:B------:R-:W-:Y:S05]  /*0f10*/  BSYNC B0 ;  /* 0x0000000000007941 */ /* 0x000fea0003800000 */
.L_x_19019:
        /* <DEDUP_REMOVED lines=10> */
.L_x_19022:
[----:B------:R-:W-:Y:S05]  /*0fc0*/  BSYNC B0 ;  /* 0x0000000000007941 */ /* 0x000fea0003800000 */
.L_x_19021:
        /* <DEDUP_REMOVED lines=10> */
.L_x_19024:
[----:B------:R-:W-:Y:S05]  /*1070*/  BSYNC B0 ;  /* 0x0000000000007941 */ /* 0x000fea0003800000 */
.L_x_19023:
        /* <DEDUP_REMOVED lines=10> */
.L_x_19026:
[----:B------:R-:W-:Y:S05]  /*1120*/  BSYNC B0 ;  /* 0x0000000000007941 */ /* 0x000fea0003800000 */
.L_x_19025:
        /* <DEDUP_REMOVED lines=20> */
.L_x_19029:
[----:B------:R-:W-:-:S13]  /*1270*/  ISETP.GE.AND P0, PT, R23, R22, PT ;  /* 0x000000161700720c */ /* 0x000fda0003f06270 */
[----:B------:R-:W-:Y:S05]  /*1280*/  @P0 BRA `(.L_x_19031) ;  /* 0x0000000000380947 */ /* 0x000fea0003800000 */
[----:B-----5:R-:W-:Y:S01]  /*1290*/  IADD3 R10, R13, R23, RZ ;  /* 0x000000170d0a7210 */ /* 0x020fe20007ffe0ff */
[----:B------:R-:W-:Y:S01]  /*12a0*/  ULDC.64 UR6, c[0x0][0x218] ;  /* 0x0000860000067ab9 */ /* 0x000fe20000000a00 */
[----:B------:R-:W-:Y:S02]  /*12b0*/  VIADD R23, R23, 0x80 ;  /* 0x0000008017177836 */ /* 0x000fe40000000000 */
[----:B------:R-:W-:-:S05]  /*12c0*/  IADD3 R10, P0, R10, UR6, RZ ;  /* 0x000000060a0a7c10 */ /* 0x000fca000ff1e0ff */
[----:B0-----:R-:W-:-:S05]  /*12d0*/  IMAD.X R11, RZ, RZ, UR7, P0 ;  /* 0x00000007ff0b7e24 */ /* 0x001fca00080e06ff */
[----:B------:R1:W-:Y:S03]  /*12e0*/  STG.E.U8 desc[UR4][R10.64], R9 ;  /* 0x000000090a007986 */ /* 0x0003e6000c101104 */
.L_x_19030:
        /* <DEDUP_REMOVED lines=8> */
.L_x_19031:
        /* <DEDUP_REMOVED lines=9> */
.L_x_19032:
[----:B------:R-:W-:Y:S05]  /*1400*/  BSYNC B1 ;  /* 0x0000000000017941 */ /* 0x000fea0003800000 */
.L_x_19028:
[----:B------:R-:W-:-:S13]  /*1410*/  ISETP.GE.AND P0, PT, R23, R22, PT ;  /* 0x000000161700720c */ /* 0x000fda0003f06270 */
[----:B--2--5:R-:W2:Y:S01]  /*1420*/  @!P0 LDC.64 R6, c[0x0][0x218] ;  /* 0x00008600ff068b82 */ /* 0x024ea20000000a00 */
[----:B------:R-:W-:Y:S02]  /*1430*/  @!P0 IMAD.IADD R5, R13, 0x1, R23 ;  /* 0x000000010d058824 */ /* 0x000fe400078e0217 */
[----:B------:R-:W-:-:S03]  /*1440*/  @!P0 VIADD R23, R23, 0x80 ;  /* 0x0000008017178836 */ /* 0x000fc60000000000 */
[----:B--2---:R-:W-:-:S05]  /*1450*/  @!P0 IADD3 R4, P1, R5, R6, RZ ;  /* 0x0000000605048210 */ /* 0x004fca0007f3e0ff */
[----:B------:R-:W-:-:S05]  /*1460*/  @!P0 IMAD.X R5, RZ, RZ, R7, P1 ;  /* 0x000000ffff058224 */ /* 0x000fca00008e0607 */
[----:B------:R2:W-:Y:S03]  /*1470*/  @!P0 STG.E.U8 desc[UR4][R4.64], R3 ;  /* 0x0000000304008986 */ /* 0x0005e6000c101104 */
.L_x_19033:
[----:B------:R-:W-:Y:S05]  /*1480*/  BSYNC B0 ;  /* 0x0000000000007941 */ /* 0x000fea0003800000 */
.L_x_19027:
        /* <DEDUP_REMOVED lines=9> */
.L_x_19034:
        /* <DEDUP_REMOVED lines=14> */
.L_x_43930:


//--------------------- .text._ZN2at6native18elementwise_kernelILi128ELi4EZNS0_15gpu_kernel_implINS0_13AUnaryFunctorIffbZZZNS0_22logical_or_kernel_cudaERNS_14TensorIteratorEENKUlvE0_clEvENKUlvE5_clEvEUlffE_EEEEvRNS_18TensorIteratorBaseERKT_EUliE_EEviT1_ --------------------------
	.section	.text._ZN2at6native18elementwise_kernelILi128ELi4EZNS0_15gpu_kernel_implINS0_13AUnaryFunctorIffbZZZNS0_22logical_or_kernel_cudaERNS_14TensorIteratorEENKUlvE0_clEvENKUlvE5_clEvEUlffE_EEEEvRNS_18TensorIteratorBaseERKT_EUliE_EEviT1_,"ax",@progbits
	.align	128
        .global         _ZN2at6native18elementwise_kernelILi128ELi4EZNS0_15gpu_kernel_implINS0_13AUnaryFunctorIffbZZZNS0_22logical_or_kernel_cudaERNS_14TensorIteratorEENKUlvE0_clEvENKUlvE5_clEvEUlffE_EEEEvRNS_18TensorIteratorBaseERKT_EUliE_EEviT1_
        .type           _ZN2at6native18elementwise_kernelILi128ELi4EZNS0_15gpu_kernel_implINS0_13AUnaryFunctorIffbZZZNS0_22logical_or_kernel_cudaERNS_14TensorIteratorEENKUlvE0_clEvENKUlvE5_clEvEUlffE_EEEEvRNS_18TensorIteratorBaseERKT_EUliE_EEviT1_,@function
        .size           _ZN2at6native18elementwise_kernelILi128ELi4EZNS0_15gpu_kernel_implINS0_13AUnaryFunctorIffbZZZNS0_22logical_or_kernel_cudaERNS_14TensorIteratorEENKUlvE0_clEvENKUlvE5_clEvEUlffE_EEEEvRNS_18TensorIteratorBaseERKT_EUliE_EEviT1_,(.L_x_43931 - _ZN2at6native18elementwise_kernelILi128ELi4EZNS0_15gpu_kernel_implINS0_13AUnaryFunctorIffbZZZNS0_22logical_or_kernel_cudaERNS_14TensorIteratorEENKUlvE0_clEvENKUlvE5_clEvEUlffE_EEEEvRNS_18TensorIteratorBaseERKT_EUliE_EEviT1_)
        .other          _ZN2at6native18elementwise_kernelILi128ELi4EZNS0_15gpu_kernel_implINS0_13AUnaryFunctorIffbZZZNS0_22logical_or_kernel_cudaERNS_14TensorIteratorEENKUlvE0_clEvENKUlvE5_clEvEUlffE_EEEEvRNS_18TensorIteratorBaseERKT_EUliE_EEviT1_,@"STO_CUDA_ENTRY STV_DEFAULT"
_ZN2at6native18elementwise_kernelILi128ELi4EZNS0_15gpu_kernel_implINS0_13AUnaryFunctorIffbZZZNS0_22logical_or_kernel_cudaERNS_14TensorIteratorEENKUlvE0_clEvENKUlvE5_clEvEUlffE_EEEEvRNS_18TensorIteratorBaseERKT_EUliE_EEviT1_:
.text._ZN2at6native18elementwise_kernelILi128ELi4EZNS0_15gpu_kernel_implINS0_13AUnaryFunctorIffbZZZNS0_22logical_or_kernel_cudaERNS_14TensorIteratorEENKUlvE0_clEvENKUlvE5_clEvEUlffE_EEEEvRNS_18TensorIteratorBaseERKT_EUliE_EEviT1_:
        /* <DEDUP_REMOVED lines=314> */
.L_x_19037:
        /* <DEDUP_REMOVED lines=22> */
.L_x_19042:
[----:B------:R-:W2:Y:S02]  /*1500*/  LDG.E.U8 R0, desc[UR36][R2.64] ;  /* 0x0000002402007981 */ /* 0x000ea4000c1e1100 */
[----:B--2---:R-:W-:Y:S01]  /*1510*/  I2FP.F32.U32 R0, R0 ;  /* 0x0000000000007245 */ /* 0x004fe20000201000 */
[----:B------:R-:W-:Y:S06]  /*1520*/  BRA `(.L_x_19044) ;  /* 0x0000000c002c7947 */ /* 0x000fec0003800000 */
.L_x_19041:
        /* <DEDUP_REMOVED lines=9> */
.L_x_19046:
[----:B------:R-:W2:Y:S02]  /*15c0*/  LDG.E R0, desc[UR36][R2.64] ;  /* 0x0000002402007981 */ /* 0x000ea4000c1e1900 */
[----:B--2---:R-:W-:Y:S01]  /*15d0*/  I2FP.F32.S32 R0, R0 ;  /* 0x0000000000007245 */ /* 0x004fe20000201400 */
[----:B------:R-:W-:Y:S06]  /*15e0*/  BRA `(.L_x_19044) ;  /* 0x0000000800fc7947 */ /* 0x000fec0003800000 */
.L_x_19045:
[----:B------:R-:W2:Y:S02]  /*15f0*/  LDG.E.U16 R0, desc[UR36][R2.64] ;  /* 0x0000002402007981 */ /* 0x000ea4000c1e1500 */
[----:B--2---:R-:W0:Y:S01]  /*1600*/  I2F.S16 R0, R0 ;  /* 0x0000000000007306 */ /* 0x004e220000101400 */
[----:B------:R-:W-:Y:S05]  /*1610*/  BRA `(.L_x_19044) ;  /* 0x0000000800f07947 */ /* 0x000fea0003800000 */
.L_x_19040:
        /* <DEDUP_REMOVED lines=8> */
.L_x_19048:
[----:B------:R-:W2:Y:S02]  /*16a0*/  LDG.E.U16 R0, desc[UR36][R2.64] ;  /* 0x0000002402007981 */ /* 0x000ea4000c1e1500 */
[----:B--2---:R-:W-:Y:S01]  /*16b0*/  HADD2.F32 R0, -RZ, R0.H0_H0 ;  /* 0x20000000ff007230 */ /* 0x004fe20000004100 */
[----:B------:R-:W-:Y:S06]  /*16c0*/  BRA `(.L_x_19044) ;  /* 0x0000000800c47947 */ /* 0x000fec0003800000 */
.L_x_19047:
        /* <DEDUP_REMOVED lines=8> */
.L_x_19050:
[----:B------:R-:W2:Y:S02]  /*1750*/  LDG.E.U16 R0, desc[UR36][R2.64] ;  /* 0x0000002402007981 */ /* 0x000ea4000c1e1500 */
[----:B--2---:R-:W-:Y:S01]  /*1760*/  HADD2.F32 R0, -RZ, R0.H0_H0 ;  /* 0x20000000ff007230 */ /* 0x004fe20000004100 */
[----:B------:R-:W-:Y:S06]  /*1770*/  BRA `(.L_x_19044) ;  /* 0x0000000800987947 */ /* 0x000fec0003800000 */
.L_x_19049:
[----:B------:R-:W2:Y:S01]  /*1780*/  LDG.E.64 R2, desc[UR36][R2.64] ;  /* 0x0000002402027981 */ /* 0x000ea2000c1e1b00 */
[----:B------:R-:W-:Y:S01]  /*1790*/  UMOV UR4, 0xf0000000 ;  /* 0xf000000000047882 */ /* 0x000fe20000000000 */
[----:B------:R-:W-:Y:S01]  /*17a0*/  UMOV UR5, 0x380fffff ;  /* 0x380fffff00057882 */ /* 0x000fe20000000000 */
[----:B--2---:R-:W0:Y:S01]  /*17b0*/  F2F.F32.F64 R0, R2 ;  /* 0x0000000200007310 */ /* 0x004e220000301000 */
[----:B------:R-:W-:-:S14]  /*17c0*/  DSETP.GEU.AND P0, PT, |R2|, UR4, PT ;  /* 0x0000000402007e2a */ /* 0x000fdc000bf0e200 */
[----:B0-----:R-:W-:Y:S01]  /*17d0*/  @!P0 FMUL R0, R0, 1.175494350822287508e-38 ;  /* 0x0080000000008820 */ /* 0x001fe20000400000 */
[----:B------:R-:W-:Y:S06]  /*17e0*/  BRA `(.L_x_19044) ;  /* 0x00000008007c7947 */ /* 0x000fec0003800000 */
.L_x_19039:
        /* <DEDUP_REMOVED lines=12> */
.L_x_19053:
[----:B------:R-:W2:Y:S01]  /*18b0*/  LDG.E.64 R2, desc[UR36][R2.64] ;  /* 0x0000002402027981 */ /* 0x000ea2000c1e1b00 */
[----:B------:R-:W-:Y:S01]  /*18c0*/  UMOV UR4, 0xf0000000 ;  /* 0xf000000000047882 */ /* 0x000fe20000000000 */
[----:B------:R-:W-:Y:S01]  /*18d0*/  UMOV UR5, 0x380fffff ;  /* 0x380fffff00057882 */ /* 0x000fe20000000000 */
[----:B--2---:R-:W0:Y:S01]  /*18e0*/  F2F.F32.F64 R0, R2 ;  /* 0x0000000200007310 */ /* 0x004e220000301000 */
[----:B------:R-:W-:-:S14]  /*18f0*/  DSETP.GEU.AND P0, PT, |R2|, UR4, PT ;  /* 0x0000000402007e2a */ /* 0x000fdc000bf0e200 */
[----:B0-----:R-:W-:Y:S01]  /*1900*/  @!P0 FMUL R0, R0, 1.175494350822287508e-38 ;  /* 0x0080000000008820 */ /* 0x001fe20000400000 */
[----:B------:R-:W-:Y:S06]  /*1910*/  BRA `(.L_x_19044) ;  /* 0x0000000800307947 */ /* 0x000fec0003800000 */
.L_x_19052:
        /* <DEDUP_REMOVED lines=26> */
.L_x_19055:
        /* <DEDUP_REMOVED lines=13> */
.L_x_19054:
[----:B------:R-:W2:Y:S02]  /*1b90*/  LDG.E.U16 R0, desc[UR36][R2.64] ;  /* 0x0000002402007981 */ /* 0x000ea4000c1e1500 */
[----:B--2---:R-:W-:Y:S01]  /*1ba0*/  IMAD.U32 R0, R0, 0x10000, RZ ;  /* 0x0001000000007824 */ /* 0x004fe200078e00ff */
[----:B------:R-:W-:Y:S06]  /*1bb0*/  BRA `(.L_x_19044) ;  /* 0x0000000400887947 */ /* 0x000fec0003800000 */
.L_x_19051:
        /* <DEDUP_REMOVED lines=11> */
.L_x_19058:
        /* <DEDUP_REMOVED lines=20> */
.L_x_19060:
[----:B------:R-:W-:Y:S05]  /*1db0*/  BSYNC B0 ;  /* 0x0000000000007941 */ /* 0x000fea0003800000 */
.L_x_19059:
[----:B------:R-:W-:Y:S01]  /*1dc0*/  LEA R3, R0, 0x3b800000, 0x17 ;  /* 0x3b80000000037811 */ /* 0x000fe200078eb8ff */
[----:B------:R-:W-:-:S05]  /*1dd0*/  IMAD.SHL.U32 R0, R2, 0x100000, RZ ;  /* 0x0010000002007824 */ /* 0x000fca00078e00ff */
[----:B------:R-:W-:Y:S01]  /*1de0*/  LOP3.LUT R0, R3, R0, R4, 0xfe, !PT ;  /* 0x0000000003007212 */ /* 0x000fe200078efe04 */
[----:B------:R-:W-:Y:S06]  /*1df0*/  BRA `(.L_x_19044) ;  /* 0x0000000000f87947 */ /* 0x000fec0003800000 */
.L_x_19057:
        /* <DEDUP_REMOVED lines=20> */
.L_x_19062:
[----:B------:R-:W-:Y:S05]  /*1f40*/  BSYNC B0 ;  /* 0x0000000000007941 */ /* 0x000fea0003800000 */
.L_x_19061:
[----:B------:R-:W-:Y:S01]  /*1f50*/  LEA R3, R0, 0x37800000, 0x17 ;  /* 0x3780000000037811 */ /* 0x000fe200078eb8ff */
[----:B------:R-:W-:-:S05]  /*1f60*/  IMAD.SHL.U32 R0, R2, 0x200000, RZ ;  /* 0x0020000002007824 */ /* 0x000fca00078e00ff */
[----:B------:R-:W-:Y:S01]  /*1f70*/  LOP3.LUT R0, R3, R0, R4, 0xfe, !PT ;  /* 0x0000000003007212 */ /* 0x000fe200078efe04 */
[----:B------:R-:W-:Y:S06]  /*1f80*/  BRA `(.L_x_19044) ;  /* 0x0000000000947947 */ /* 0x000fec0003800000 */
.L_x_19056:
        /* <DEDUP_REMOVED lines=14> */
.L_x_19043:
        /* <DEDUP_REMOVED lines=16> */
.L_x_19065:
[----:B------:R-:W-:Y:S01]  /*2170*/  IMAD.MOV.U32 R0, RZ, RZ, RZ ;  /* 0x000000ffff007224 */ /* 0x000fe200078e00ff */
[----:B------:R-:W-:Y:S06]  /*2180*/  BRA `(.L_x_19044) ;  /* 0x0000000000147947 */ /* 0x000fec0003800000 */
.L_x_19064:
[----:B------:R-:W2:Y:S02]  /*2190*/  LDG.E.64 R2, desc[UR36][R2.64] ;  /* 0x0000002402027981 */ /* 0x000ea4000c1e1b00 */
[----:B--2---:R0:W1:Y:S01]  /*21a0*/  I2F.U64 R0, R2 ;  /* 0x0000000200007312 */ /* 0x0040620000301000 */
[----:B------:R-:W-:Y:S05]  /*21b0*/  BRA `(.L_x_19044) ;  /* 0x0000000000087947 */ /* 0x000fea0003800000 */
.L_x_19063:
[----:B------:R-:W2:Y:S02]  /*21c0*/  LDG.E R0, desc[UR36][R2.64] ;  /* 0x0000002402007981 */ /* 0x000ea4000c1e1900 */
[----:B--2---:R-:W-:-:S07]  /*21d0*/  I2FP.F32.U32 R0, R0 ;  /* 0x0000000000007245 */ /* 0x004fce0000201000 */
.L_x_19044:
[----:B------:R-:W-:Y:S05]  /*21e0*/  BSYNC B6 ;  /* 0x0000000000067941 */ /* 0x000fea0003800000 */
.L_x_19038:
        /* <DEDUP_REMOVED lines=20> */
.L_x_19069:
[----:B------:R0:W-:Y:S01]  /*2330*/  STG.E.U8 desc[UR36][R16.64], R2 ;  /* 0x0000000210007986 */ /* 0x0001e2000c101124 */
[----:B------:R-:W-:Y:S05]  /*2340*/  BRA `(.L_x_19071) ;  /* 0x0000000c00487947 */ /* 0x000fea0003800000 */
.L_x_19068:
        /* <DEDUP_REMOVED lines=9> */
.L_x_19073:
[----:B------:R0:W-:Y:S01]  /*23e0*/  STG.E desc[UR36][R16.64], R2 ;  /* 0x0000000210007986 */ /* 0x0001e2000c101924 */
[----:B------:R-:W-:Y:S05]  /*23f0*/  BRA `(.L_x_19071) ;  /* 0x0000000c001c7947 */ /* 0x000fea0003800000 */
.L_x_19072:
[----:B------:R0:W-:Y:S01]  /*2400*/  STG.E.U16 desc[UR36][R16.64], R2 ;  /* 0x0000000210007986 */ /* 0x0001e2000c101524 */
[----:B------:R-:W-:Y:S05]  /*2410*/  BRA `(.L_x_19071) ;  /* 0x0000000c00147947 */ /* 0x000fea0003800000 */
.L_x_19067:
        /* <DEDUP_REMOVED lines=9> */
.L_x_19075:
[----:B------:R-:W-:-:S04]  /*24b0*/  I2FP.F32.U32 R0, R2 ;  /* 0x0000000200007245 */ /* 0x000fc80000201000 */
[----:B------:R-:W-:-:S05]  /*24c0*/  F2FP.F16.F32.PACK_AB R0, RZ, R0 ;  /* 0x00000000ff00723e */ /* 0x000fca00000000ff */
[----:B------:R0:W-:Y:S01]  /*24d0*/  STG.E.U16 desc[UR36][R16.64], R0 ;  /* 0x0000000010007986 */ /* 0x0001e2000c101524 */
[----:B------:R-:W-:Y:S05]  /*24e0*/  BRA `(.L_x_19071) ;  /* 0x0000000800e07947 */ /* 0x000fea0003800000 */
.L_x_19074:
        /* <DEDUP_REMOVED lines=10> */
.L_x_19077:
[----:B------:R-:W-:-:S04]  /*2590*/  I2FP.F32.U32 R2, R2 ;  /* 0x0000000200027245 */ /* 0x000fc80000201000 */
[----:B------:R-:W-:-:S04]  /*25a0*/  F2FP.F16.F32.PACK_AB R3, RZ, R2 ;  /* 0x00000002ff03723e */ /* 0x000fc800000000ff */
[----:B------:R-:W-:-:S05]  /*25b0*/  PRMT R3, R3, 0x5410, RZ ;  /* 0x0000541003037816 */ /* 0x000fca00000000ff */
[----:B------:R0:W-:Y:S01]  /*25c0*/  STG.E desc[UR36][R16.64], R3 ;  /* 0x0000000310007986 */ /* 0x0001e2000c101924 */
[----:B------:R-:W-:Y:S05]  /*25d0*/  BRA `(.L_x_19071) ;  /* 0x0000000800a47947 */ /* 0x000fea0003800000 */
.L_x_19076:
[----:B------:R-:W0:Y:S02]  /*25e0*/  I2F.F64.U32 R2, R2 ;  /* 0x0000000200027312 */ /* 0x000e240000201800 */
[----:B0-----:R0:W-:Y:S01]  /*25f0*/  STG.E.64 desc[UR36][R16.64], R2 ;  /* 0x0000000210007986 */ /* 0x0011e2000c101b24 */
[----:B------:R-:W-:Y:S05]  /*2600*/  BRA `(.L_x_19071) ;  /* 0x0000000800987947 */ /* 0x000fea0003800000 */
.L_x_19066:
        /* <DEDUP_REMOVED lines=10> */
.L_x_19080:
[----:B------:R-:W0:Y:S01]  /*26b0*/  I2F.F64.U32 R4, R2 ;  /* 0x0000000200047312 */ /* 0x000e220000201800 */
[----:B------:R-:W-:-:S05]  /*26c0*/  CS2R R6, SRZ ;  /* 0x0000000000067805 */ /* 0x000fca000001ff00 */
[----:B0-----:R0:W-:Y:S01]  /*26d0*/  STG.E.128 desc[UR36][R16.64], R4 ;  /* 0x0000000410007986 */ /* 0x0011e2000c101d24 */
[----:B------:R-:W-:Y:S05]  /*26e0*/  BRA `(.L_x_19071) ;  /* 0x0000000800607947 */ /* 0x000fea0003800000 */
.L_x_19079:
        /* <DEDUP_REMOVED lines=21> */
.L_x_19084:
[----:B------:R-:W-:Y:S05]  /*2840*/  BSYNC B0 ;  /* 0x0000000000007941 */ /* 0x000fea0003800000 */
.L_x_19083:
[----:B------:R-:W-:-:S05]  /*2850*/  LOP3.LUT R3, R0, R3, RZ, 0xfc, !PT ;  /* 0x0000000300037212 */ /* 0x000fca00078efcff */
[----:B------:R0:W-:Y:S01]  /*2860*/  STG.E.U8 desc[UR36][R16.64], R3 ;  /* 0x0000000310007986 */ /* 0x0001e2000c101124 */
[----:B------:R-:W-:Y:S05]  /*2870*/  BRA `(.L_x_19071) ;  /* 0x0000000400fc7947 */ /* 0x000fea0003800000 */
.L_x_19082:
        /* <DEDUP_REMOVED lines=13> */
.L_x_19086:
[----:B------:R-:W-:Y:S01]  /*2950*/  IMAD.MOV.U32 R0, RZ, RZ, 0x7f ;  /* 0x0000007fff007424 */ /* 0x000fe200078e00ff */
[----:B------:R-:W-:-:S04]  /*2960*/  ISETP.GT.U32.AND P0, PT, R2, 0x7f800000, PT ;  /* 0x7f8000000200780c */ /* 0x000fc80003f04070 */
[----:B------:R-:W-:-:S09]  /*2970*/  SEL R0, R0, 0x7c, P0 ;  /* 0x0000007c00007807 */ /* 0x000fd20000000000 */
.L_x_19087:
[----:B------:R-:W-:Y:S05]  /*2980*/  BSYNC B0 ;  /* 0x0000000000007941 */ /* 0x000fea0003800000 */
.L_x_19085:
[----:B------:R-:W-:-:S04]  /*2990*/  LOP3.LUT R2, R3, 0x80000000, RZ, 0xc0, !PT ;  /* 0x8000000003027812 */ /* 0x000fc800078ec0ff */
[----:B------:R-:W-:-:S04]  /*29a0*/  SHF.R.U32.HI R3, RZ, 0x18, R2 ;  /* 0x00000018ff037819 */ /* 0x000fc80000011602 */
[----:B------:R-:W-:-:S05]  /*29b0*/  LOP3.LUT R3, R0, R3, RZ, 0xfc, !PT ;  /* 0x0000000300037212 */ /* 0x000fca00078efcff */
[----:B------:R0:W-:Y:S01]  /*29c0*/  STG.E.U8 desc[UR36][R16.64], R3 ;  /* 0x0000000310007986 */ /* 0x0001e2000c101124 */
[----:B------:R-:W-:Y:S05]  /*29d0*/  BRA `(.L_x_19071) ;  /* 0x0000000400a47947 */ /* 0x000fea0003800000 */
.L_x_19081:
[----:B------:R-:W-:-:S04]  /*29e0*/  I2FP.F32.U32 R0, R2 ;  /* 0x0000000200007245 */ /* 0x000fc80000201000 */
[----:B------:R-:W-:-:S05]  /*29f0*/  F2FP.BF16.F32.PACK_AB R0, RZ, R0 ;  /* 0x00000000ff00723e */ /* 0x000fca00000010ff */
[----:B------:R0:W-:Y:S01]  /*2a00*/  STG.E.U16 desc[UR36][R16.64], R0 ;  /* 0x0000000010007986 */ /* 0x0001e2000c101524 */
[----:B------:R-:W-:Y:S05]  /*2a10*/  BRA `(.L_x_19071) ;  /* 0x0000000400947947 */ /* 0x000fea0003800000 */
.L_x_19078:
        /* <DEDUP_REMOVED lines=10> */
.L_x_19090:
        /* <DEDUP_REMOVED lines=17> */
.L_x_19093:
[----:B------:R-:W-:-:S04]  /*2bd0*/  LOP3.LUT R2, R3, 0x80000000, RZ, 0xc0, !PT ;  /* 0x8000000003027812 */ /* 0x000fc800078ec0ff */
[----:B------:R-:W-:-:S04]  /*2be0*/  SHF.R.U32.HI R3, RZ, 0x18, R2 ;  /* 0x00000018ff037819 */ /* 0x000fc80000011602 */
[----:B------:R-:W-:-:S04]  /*2bf0*/  LOP3.LUT R0, R0, R3, RZ, 0xfc, !PT ;  /* 0x0000000300007212 */ /* 0x000fc800078efcff */
[----:B------:R-:W-:-:S07]  /*2c00*/  PRMT R8, R0, 0x7610, R8 ;  /* 0x0000761000087816 */ /* 0x000fce0000000008 */
.L_x_19092:
[----:B------:R-:W-:Y:S05]  /*2c10*/  BSYNC B0 ;  /* 0x0000000000007941 */ /* 0x000fea0003800000 */
.L_x_19091:
[----:B------:R0:W-:Y:S01]  /*2c20*/  STG.E.U8 desc[UR36][R16.64], R8 ;  /* 0x0000000810007986 */ /* 0x0001e2000c101124 */
[----:B------:R-:W-:Y:S05]  /*2c30*/  BRA `(.L_x_19071) ;  /* 0x00000004000c7947 */ /* 0x000fea0003800000 */
.L_x_19089:
        /* <DEDUP_REMOVED lines=17> */
.L_x_19096:
[----:B------:R-:W-:-:S04]  /*2d50*/  LOP3.LUT R2, R3, 0x80000000, RZ, 0xc0, !PT ;  /* 0x8000000003027812 */ /* 0x000fc800078ec0ff */
[----:B------:R-:W-:-:S04]  /*2d60*/  SHF.R.U32.HI R3, RZ, 0x18, R2 ;  /* 0x00000018ff037819 */ /* 0x000fc80000011602 */
[----:B------:R-:W-:-:S04]  /*2d70*/  LOP3.LUT R0, R0, R3, RZ, 0xfc, !PT ;  /* 0x0000000300007212 */ /* 0x000fc800078efcff */
[----:B------:R-:W-:-:S07]  /*2d80*/  PRMT R8, R0, 0x7610, R8 ;  /* 0x0000761000087816 */ /* 0x000fce0000000008 */
.L_x_19095:
[----:B------:R-:W-:Y:S05]  /*2d90*/  BSYNC B0 ;  /* 0x0000000000007941 */ /* 0x000fea0003800000 */
.L_x_19094:
[----:B------:R3:W-:Y:S01]  /*2da0*/  STG.E.U8 desc[UR36][R16.64], R8 ;  /* 0x0000000810007986 */ /* 0x0007e2000c101124 */
[----:B------:R-:W-:Y:S05]  /*2db0*/  BRA `(.L_x_19071) ;  /* 0x0000000000ac7947 */ /* 0x000fea0003800000 */
.L_x_19088:
        /* <DEDUP_REMOVED lines=22> */
.L_x_19070:
        /* <DEDUP_REMOVED lines=16> */
.L_x_19099:
[----:B------:R-:W-:Y:S05]  /*3020*/  BRA `(.L_x_19071) ;  /* 0x0000000000107947 */ /* 0x000fea0003800000 */
.L_x_19098:
[----:B------:R-:W-:-:S05]  /*3030*/  IMAD.MOV.U32 R3, RZ, RZ, RZ ;  /* 0x000000ffff037224 */ /* 0x000fca00078e00ff */
[----:B------:R2:W-:Y:S01]  /*3040*/  STG.E.64 desc[UR36][R16.64], R2 ;  /* 0x0000000210007986 */ /* 0x0005e2000c101b24 */
[----:B------:R-:W-:Y:S05]  /*3050*/  BRA `(.L_x_19071) ;  /* 0x0000000000047947 */ /* 0x000fea0003800000 */
.L_x_19097:
[----:B------:R0:W-:Y:S02]  /*3060*/  STG.E desc[UR36][R16.64], R2 ;  /* 0x0000000210007986 */ /* 0x0001e4000c101924 */
.L_x_19071:
[----:B------:R-:W-:-:S04]  /*3070*/  IMAD R18, R23, 0x200, R18 ;  /* 0x0000020017127824 */ /* 0x000fc800078e0212 */
[----:B------:R-:W-:-:S07]  /*3080*/  VIADD R19, R18, 0x80 ;  /* 0x0000008012137836 */ /* 0x000fce0000000000 */
.L_x_19036:
[----:B------:R-:W-:Y:S05]  /*3090*/  BSYNC B7 ;  /* 0x0000000000077941 */ /* 0x000fea0003800000 */
.L_x_19035:
        /* <DEDUP_REMOVED lines=307> */
.L_x_19102:
        /* <DEDUP_REMOVED lines=22> */
.L_x_19107:
[----:B------:R-:W2:Y:S02]  /*4530*/  LDG.E.U8 R0, desc[UR36][R2.64] ;  /* 0x0000002402007981 */ /* 0x000ea4000c1e1100 */
[----:B--2---:R-:W-:Y:S01]  /*4540*/  I2FP.F32.U32 R0, R0 ;  /* 0x0000000000007245 */ /* 0x004fe20000201000 */
[----:B------:R-:W-:Y:S06]  /*4550*/  BRA `(.L_x_19109) ;  /* 0x0000000c002c7947 */ /* 0x000fec0003800000 */
.L_x_19106:
        /* <DEDUP_REMOVED lines=9> */
.L_x_19111:
[----:B------:R-:W2:Y:S02]  /*45f0*/  LDG.E R0, desc[UR36][R2.64] ;  /* 0x0000002402007981 */ /* 0x000ea4000c1e1900 */
[----:B--2---:R-:W-:Y:S01]  /*4600*/  I2FP.F32.S32 R0, R0 ;  /* 0x0000000000007245 */ /* 0x004fe20000201400 */
[----:B------:R-:W-:Y:S06]  /*4610*/  BRA `(.L_x_19109) ;  /* 0x0000000800fc7947 */ /* 0x000fec0003800000 */
.L_x_19110:
[----:B------:R-:W2:Y:S02]  /*4620*/  LDG.E.U16 R0, desc[UR36][R2.64] ;  /* 0x0000002402007981 */ /* 0x000ea4000c1e1500 */
[----:B--2---:R-:W1:Y:S01]  /*4630*/  I2F.S16 R0, R0 ;  /* 0x0000000000007306 */ /* 0x004e620000101400 */
[----:B------:R-:W-:Y:S05]  /*4640*/  BRA `(.L_x_19109) ;  /* 0x0000000800f07947 */ /* 0x000fea0003800000 */
.L_x_19105:
        /* <DEDUP_REMOVED lines=8> */
.L_x_19113:
[----:B------:R-:W2:Y:S02]  /*46d0*/  LDG.E.U16 R0, desc[UR36][R2.64] ;  /* 0x0000002402007981 */ /* 0x000ea4000c1e1500 */
[----:B--2---:R-:W-:Y:S01]  /*46e0*/  HADD2.F32 R0, -RZ, R0.H0_H0 ;  /* 0x20000000ff007230 */ /* 0x004fe20000004100 */
[----:B------:R-:W-:Y:S06]  /*46f0*/  BRA `(.L_x_19109) ;  /* 0x0000000800c47947 */ /* 0x000fec0003800000 */
.L_x_19112:
        /* <DEDUP_REMOVED lines=8> */
.L_x_19115:
[----:B------:R-:W2:Y:S02]  /*4780*/  LDG.E.U16 R0, desc[UR36][R2.64] ;  /* 0x0000002402007981 */ /* 0x000ea4000c1e1500 */
[----:B--2---:R-:W-:Y:S01]  /*4790*/  HADD2.F32 R0, -RZ, R0.H0_H0 ;  /* 0x20000000ff007230 */ /* 0x004fe20000004100 */
[----:B------:R-:W-:Y:S06]  /*47a0*/  BRA `(.L_x_19109) ;  /* 0x0000000800987947 */ /* 0x000fec0003800000 */
.L_x_19114:
[----:B------:R-:W2:Y:S01]  /*47b0*/  LDG.E.64 R2, desc[UR36][R2.64] ;  /* 0x0000002402027981 */ /* 0x000ea2000c1e1b00 */
[----:B------:R-:W-:Y:S01]  /*47c0*/  UMOV UR4, 0xf0000000 ;  /* 0xf000000000047882 */ /* 0x000fe20000000000 */
[----:B------:R-:W-:Y:S01]  /*47d0*/  UMOV UR5, 0x380fffff ;  /* 0x380fffff00057882 */ /* 0x000fe20000000000 */
[----:B--2---:R-:W0:Y:S01]  /*47e0*/  F2F.F32.F64 R0, R2 ;  /* 0x0000000200007310 */ /* 0x004e220000301000 */
[----:B------:R-:W-:-:S14]  /*47f0*/  DSETP.GEU.AND P0, PT, |R2|, UR4, PT ;  /* 0x0000000402007e2a */ /* 0x000fdc000bf0e200 */
[----:B0-----:R-:W-:Y:S01]  /*4800*/  @!P0 FMUL R0, R0, 1.175494350822287508e-38 ;  /* 0x0080000000008820 */ /* 0x001fe20000400000 */
[----:B------:R-:W-:Y:S06]  /*4810*/  BRA `(.L_x_19109) ;  /* 0x00000008007c7947 */ /* 0x000fec0003800000 */
.L_x_19104:
        /* <DEDUP_REMOVED lines=12> */
.L_x_19118:
[----:B------:R-:W2:Y:S01]  /*48e0*/  LDG.E.64 R2, desc[UR36][R2.64] ;  /* 0x0000002402027981 */ /* 0x000ea2000c1e1b00 */
[----:B------:R-:W-:Y:S01]  /*48f0*/  UMOV UR4, 0xf0000000 ;  /* 0xf000000000047882 */ /* 0x000fe20000000000 */
[----:B------:R-:W-:Y:S01]  /*4900*/  UMOV UR5, 0x380fffff ;  /* 0x380fffff00057882 */ /* 0x000fe20000000000 */
[----:B--2---:R-:W0:Y:S01]  /*4910*/  F2F.F32.F64 R0, R2 ;  /* 0x0000000200007310 */ /* 0x004e220000301000 */
[----:B------:R-:W-:-:S14]  /*4920*/  DSETP.GEU.AND P0, PT, |R2|, UR4, PT ;  /* 0x0000000402007e2a */ /* 0x000fdc000bf0e200 */
[----:B0-----:R-:W-:Y:S01]  /*4930*/  @!P0 FMUL R0, R0, 1.175494350822287508e-38 ;  /* 0x0080000000008820 */ /* 0x001fe20000400000 */
[----:B------:R-:W-:Y:S06]  /*4940*/  BRA `(.L_x_19109) ;  /* 0x0000000800307947 */ /* 0x000fec0003800000 */
.L_x_19117:
        /* <DEDUP_REMOVED lines=26> */
.L_x_19120:
        /* <DEDUP_REMOVED lines=13> */
.L_x_19119:
[----:B------:R-:W2:Y:S02]  /*4bc0*/  LDG.E.U16 R0, desc[UR36][R2.64] ;  /* 0x0000002402007981 */ /* 0x000ea4000c1e1500 */
[----:B--2---:R-:W-:Y:S01]  /*4bd0*/  IMAD.U32 R0, R0, 0x10000, RZ ;  /* 0x0001000000007824 */ /* 0x004fe200078e00ff */
[----:B------:R-:W-:Y:S06]  /*4be0*/  BRA `(.L_x_19109) ;  /* 0x0000000400887947 */ /* 0x000fec0003800000 */
.L_x_19116:
        /* <DEDUP_REMOVED lines=11> */
.L_x_19123:
        /* <DEDUP_REMOVED lines=20> */
.L_x_19125:
[----:B------:R-:W-:Y:S05]  /*4de0*/  BSYNC B0 ;  /* 0x0000000000007941 */ /* 0x000fea0003800000 */
.L_x_19124:
[----:B------:R-:W-:Y:S01]  /*4df0*/  LEA R3, R0, 0x3b800000, 0x17 ;  /* 0x3b80000000037811 */ /* 0x000fe200078eb8ff */
[----:B------:R-:W-:-:S05]  /*4e00*/  IMAD.SHL.U32 R0, R2, 0x100000, RZ ;  /* 0x0010000002007824 */ /* 0x000fca00078e00ff */
[----:B------:R-:W-:Y:S01]  /*4e10*/  LOP3.LUT R0, R3, R0, R4, 0xfe, !PT ;  /* 0x0000000003007212 */ /* 0x000fe200078efe04 */
[----:B------:R-:W-:Y:S06]  /*4e20*/  BRA `(.L_x_19109) ;  /* 0x0000000000f87947 */ /* 0x000fec0003800000 */
.L_x_19122:
        /* <DEDUP_REMOVED lines=20> */
.L_x_19127:
[----:B------:R-:W-:Y:S05]  /*4f70*/  BSYNC B0 ;  /* 0x0000000000007941 */ /* 0x000fea0003800000 */
.L_x_19126:
[----:B------:R-:W-:Y:S01]  /*4f80*/  LEA R3, R0, 0x37800000, 0x17 ;  /* 0x3780000000037811 */ /* 0x000fe200078eb8ff */
[----:B------:R-:W-:-:S05]  /*4f90*/  IMAD.SHL.U32 R0, R2, 0x200000, RZ ;  /* 0x0020000002007824 */ /* 0x000fca00078e00ff */
[----:B------:R-:W-:Y:S01]  /*4fa0*/  LOP3.LUT R0, R3, R0, R4, 0xfe, !PT ;  /* 0x0000000003007212 */ /* 0x000fe200078efe04 */
[----:B------:R-:W-:Y:S06]  /*4fb0*/  BRA `(.L_x_19109) ;  /* 0x0000000000947947 */ /* 0x000fec0003800000 */
.L_x_19121:
        /* <DEDUP_REMOVED lines=14> */
.L_x_19108:
        /* <DEDUP_REMOVED lines=16> */
.L_x_19130:
[----:B------:R-:W-:Y:S01]  /*51a0*/  IMAD.MOV.U32 R0, RZ, RZ, RZ ;  /* 0x000000ffff007224 */ /* 0x000fe200078e00ff */
[----:B------:R-:W-:Y:S06]  /*51b0*/  BRA `(.L_x_19109) ;  /* 0x0000000000147947 */ /* 0x000fec0003800000 */
.L_x_19129:
[----:B------:R-:W2:Y:S02]  /*51c0*/  LDG.E.64 R2, desc[UR36][R2.64] ;  /* 0x0000002402027981 */ /* 0x000ea4000c1e1b00 */
[----:B--2---:R0:W1:Y:S01]  /*51d0*/  I2F.U64 R0, R2 ;  /* 0x0000000200007312 */ /* 0x0040620000301000 */
[----:B------:R-:W-:Y:S05]  /*51e0*/  BRA `(.L_x_19109) ;  /* 0x0000000000087947 */ /* 0x000fea0003800000 */
.L_x_19128:
[----:B------:R-:W2:Y:S02]  /*51f0*/  LDG.E R0, desc[UR36][R2.64] ;  /* 0x0000002402007981 */ /* 0x000ea4000c1e1900 */
[----:B--2---:R-:W-:-:S07]  /*5200*/  I2FP.F32.U32 R0, R0 ;  /* 0x0000000000007245 */ /* 0x004fce0000201000 */
.L_x_19109:
[----:B------:R-:W-:Y:S05]  /*5210*/  BSYNC B6 ;  /* 0x0000000000067941 */ /* 0x000fea0003800000 */
.L_x_19103:
        /* <DEDUP_REMOVED lines=20> */
.L_x_19134:
[----:B------:R4:W-:Y:S01]  /*5360*/  STG.E.U8 desc[UR36][R16.64], R2 ;  /* 0x0000000210007986 */ /* 0x0009e2000c101124 */
[----:B------:R-:W-:Y:S05]  /*5370*/  BRA `(.L_x_19136) ;  /* 0x0000000c00487947 */ /* 0x000fea0003800000 */
.L_x_19133:
        /* <DEDUP_REMOVED lines=9> */
.L_x_19138:
[----:B------:R2:W-:Y:S01]  /*5410*/  STG.E desc[UR36][R16.64], R2 ;  /* 0x0000000210007986 */ /* 0x0005e2000c101924 */
[----:B------:R-:W-:Y:S05]  /*5420*/  BRA `(.L_x_19136) ;  /* 0x0000000c001c7947 */ /* 0x000fea0003800000 */
.L_x_19137:
[----:B------:R0:W-:Y:S01]  /*5430*/  STG.E.U16 desc[UR36][R16.64], R2 ;  /* 0x0000000210007986 */ /* 0x0001e2000c101524 */
[----:B------:R-:W-:Y:S05]  /*5440*/  BRA `(.L_x_19136) ;  /* 0x0000000c00147947 */ /* 0x000fea0003800000 */
.L_x_19132:
        /* <DEDUP_REMOVED lines=9> */
.L_x_19140:
[----:B------:R-:W-:-:S04]  /*54e0*/  I2FP.F32.U32 R0, R2 ;  /* 0x0000000200007245 */ /* 0x000fc80000201000 */
[----:B------:R-:W-:-:S05]  /*54f0*/  F2FP.F16.F32.PACK_AB R0, RZ, R0 ;  /* 0x00000000ff00723e */ /* 0x000fca00000000ff */
[----:B------:R0:W-:Y:S01]  /*5500*/  STG.E.U16 desc[UR36][R16.64], R0 ;  /* 0x0000000010007986 */ /* 0x0001e2000c101524 */
[----:B------:R-:W-:Y:S05]  /*5510*/  BRA `(.L_x_19136) ;  /* 0x0000000800e07947 */ /* 0x000fea0003800000 */
.L_x_19139:
        /* <DEDUP_REMOVED lines=10> */
.L_x_19142:
[----:B------:R-:W-:-:S04]  /*55c0*/  I2FP.F32.U32 R2, R2 ;  /* 0x0000000200027245 */ /* 0x000fc80000201000 */
[----:B------:R-:W-:-:S04]  /*55d0*/  F2FP.F16.F32.PACK_AB R3, RZ, R2 ;  /* 0x00000002ff03723e */ /* 0x000fc800000000ff */
[----:B------:R-:W-:-:S05]  /*55e0*/  PRMT R3, R3, 0x5410, RZ ;  /* 0x0000541003037816 */ /* 0x000fca00000000ff */
[----:B------:R0:W-:Y:S01]  /*55f0*/  STG.E desc[UR36][R16.64], R3 ;  /* 0x0000000310007986 */ /* 0x0001e2000c101924 */
[----:B------:R-:W-:Y:S05]  /*5600*/  BRA `(.L_x_19136) ;  /* 0x0000000800a47947 */ /* 0x000fea0003800000 */
.L_x_19141:
[----:B------:R-:W0:Y:S02]  /*5610*/  I2F.F64.U32 R2, R2 ;  /* 0x0000000200027312 */ /* 0x000e240000201800 */
[----:B0-----:R0:W-:Y:S01]  /*5620*/  STG.E.64 desc[UR36][R16.64], R2 ;  /* 0x0000000210007986 */ /* 0x0011e2000c101b24 */
[----:B------:R-:W-:Y:S05]  /*5630*/  BRA `(.L_x_19136) ;  /* 0x0000000800987947 */ /* 0x000fea0003800000 */
.L_x_19131:
        /* <DEDUP_REMOVED lines=10> */
.L_x_19145:
[----:B------:R-:W0:Y:S01]  /*56e0*/  I2F.F64.U32 R4, R2 ;  /* 0x0000000200047312 */ /* 0x000e220000201800 */
[----:B------:R-:W-:-:S05]  /*56f0*/  CS2R R6, SRZ ;  /* 0x0000000000067805 */ /* 0x000fca000001ff00 */
[----:B0-----:R0:W-:Y:S01]  /*5700*/  STG.E.128 desc[UR36][R16.64], R4 ;  /* 0x0000000410007986 */ /* 0x0011e2000c101d24 */
[----:B------:R-:W-:Y:S05]  /*5710*/  BRA `(.L_x_19136) ;  /* 0x0000000800607947 */ /* 0x000fea0003800000 */
.L_x_19144:
        /* <DEDUP_REMOVED lines=21> */
.L_x_19149:
[----:B------:R-:W-:Y:S05]  /*5870*/  BSYNC B0 ;  /* 0x0000000000007941 */ /* 0x000fea0003800000 */
.L_x_19148:
[----:B------:R-:W-:-:S05]  /*5880*/  LOP3.LUT R3, R0, R3, RZ, 0xfc, !PT ;  /* 0x0000000300037212 */ /* 0x000fca00078efcff */
[----:B------:R0:W-:Y:S01]  /*5890*/  STG.E.U8 desc[UR36][R16.64], R3 ;  /* 0x0000000310007986 */ /* 0x0001e2000c101124 */
[----:B------:R-:W-:Y:S05]  /*58a0*/  BRA `(.L_x_19136) ;  /* 0x0000000400fc7947 */ /* 0x000fea0003800000 */
.L_x_19147:
        /* <DEDUP_REMOVED lines=13> */
.L_x_19151:
[----:B------:R-:W-:Y:S01]  /*5980*/  IMAD.MOV.U32 R0, RZ, RZ, 0x7f ;  /* 0x0000007fff007424 */ /* 0x000fe200078e00ff */
[----:B------:R-:W-:-:S04]  /*5990*/  ISETP.GT.U32.AND P0, PT, R2, 0x7f800000, PT ;  /* 0x7f8000000200780c */ /* 0x000fc80003f04070 */
[----:B------:R-:W-:-:S09]  /*59a0*/  SEL R0, R0, 0x7c, P0 ;  /* 0x0000007c00007807 */ /* 0x000fd20000000000 */
.L_x_19152:
[----:B------:R-:W-:Y:S05]  /*59b0*/  BSYNC B0 ;  /* 0x0000000000007941 */ /* 0x000fea0003800000 */
.L_x_19150:
[----:B------:R-:W-:-:S04]  /*59c0*/  LOP3.LUT R2, R3, 0x80000000, RZ, 0xc0, !PT ;  /* 0x8000000003027812 */ /* 0x000fc800078ec0ff */
[----:B------:R-:W-:-:S04]  /*59d0*/  SHF.R.U32.HI R3, RZ, 0x18, R2 ;  /* 0x00000018ff037819 */ /* 0x000fc80000011602 */
[----:B------:R-:W-:-:S05]  /*59e0*/  LOP3.LUT R3, R0, R3, RZ, 0xfc, !PT ;  /* 0x0000000300037212 */ /* 0x000fca00078efcff */
[----:B------:R0:W-:Y:S01]  /*59f0*/  STG.E.U8 desc[UR36][R16.64], R3 ;  /* 0x0000000310007986 */ /* 0x0001e2000c101124 */
[----:B------:R-:W-:Y:S05]  /*5a00*/  BRA `(.L_x_19136) ;  /* 0x0000000400a47947 */ /* 0x000fea0003800000 */
.L_x_19146:
[----:B------:R-:W-:-:S04]  /*5a10*/  I2FP.F32.U32 R0, R2 ;  /* 0x0000000200007245 */ /* 0x000fc80000201000 */
[----:B------:R-:W-:-:S05]  /*5a20*/  F2FP.BF16.F32.PACK_AB R0, RZ, R0 ;  /* 0x00000000ff00723e */ /* 0x000fca00000010ff */
[----:B------:R0:W-:Y:S01]  /*5a30*/  STG.E.U16 desc[UR36][R16.64], R0 ;  /* 0x0000000010007986 */ /* 0x0001e2000c101524 */
[----:B------:R-:W-:Y:S05]  /*5a40*/  BRA `(.L_x_19136) ;  /* 0x0000000400947947 */ /* 0x000fea0003800000 */
.L_x_19143:
        /* <DEDUP_REMOVED lines=10> */
.L_x_19155:
        /* <DEDUP_REMOVED lines=17> */
.L_x_19158:
[----:B------:R-:W-:-:S04]  /*5c00*/  LOP3.LUT R2, R3, 0x80000000, RZ, 0xc0, !PT ;  /* 0x8000000003027812 */ /* 0x000fc800078ec0ff */
[----:B------:R-:W-:-:S04]  /*5c10*/  SHF.R.U32.HI R3, RZ, 0x18, R2 ;  /* 0x00000018ff037819 */ /* 0x000fc80000011602 */
[----:B------:R-:W-:-:S04]  /*5c20*/  LOP3.LUT R0, R0, R3, RZ, 0xfc, !PT ;  /* 0x0000000300007212 */ /* 0x000fc800078efcff */
[----:B------:R-:W-:-:S07]  /*5c30*/  PRMT R8, R0, 0x7610, R8 ;  /* 0x0000761000087816 */ /* 0x000fce0000000008 */
.L_x_19157:
[----:B------:R-:W-:Y:S05]  /*5c40*/  BSYNC B0 ;  /* 0x0000000000007941 */ /* 0x000fea0003800000 */
.L_x_19156:
[----:B------:R0:W-:Y:S01]  /*5c50*/  STG.E.U8 desc[UR36][R16.64], R8 ;  /* 0x0000000810007986 */ /* 0x0001e2000c101124 */
[----:B------:R-:W-:Y:S05]  /*5c60*/  BRA `(.L_x_19136) ;  /* 0x00000004000c7947 */ /* 0x000fea0003800000 */
.L_x_19154:
        /* <DEDUP_REMOVED lines=17> */
.L_x_19161:
[----:B------:R-:W-:-:S04]  /*5d80*/  LOP3.LUT R2, R3, 0x80000000, RZ, 0xc0, !PT ;  /* 0x8000000003027812 */ /* 0x000fc800078ec0ff */
[----:B------:R-:W-:-:S04]  /*5d90*/  SHF.R.U32.HI R3, RZ, 0x18, R2 ;  /* 0x00000018ff037819 */ /* 0x000fc80000011602 */
[----:B------:R-:W-:-:S04]  /*5da0*/  LOP3.LUT R0, R0, R3, RZ, 0xfc, !PT ;  /* 0x0000000300007212 */ /* 0x000fc800078efcff */
[----:B------:R-:W-:-:S07]  /*5db0*/  PRMT R8, R0, 0x7610, R8 ;  /* 0x0000761000087816 */ /* 0x000fce0000000008 */
.L_x_19160:
[----:B------:R-:W-:Y:S05]  /*5dc0*/  BSYNC B0 ;  /* 0x0000000000007941 */ /* 0x000fea0003800000 */
.L_x_19159:
[----:B------:R0:W-:Y:S01]  /*5dd0*/  STG.E.U8 desc[UR36][R16.64], R8 ;  /* 0x0000000810007986 */ /* 0x0001e2000c101124 */
[----:B------:R-:W-:Y:S05]  /*5de0*/  BRA `(.L_x_19136) ;  /* 0x0000000000ac7947 */ /* 0x000fea0003800000 */
.L_x_19153:
        /* <DEDUP_REMOVED lines=22> */
.L_x_19135:
        /* <DEDUP_REMOVED lines=16> */
.L_x_19164:
[----:B------:R-:W-:Y:S05]  /*6050*/  BRA `(.L_x_19136) ;  /* 0x0000000000107947 */ /* 0x000fea0003800000 */
.L_x_19163:
[----:B------:R-:W-:-:S05]  /*6060*/  IMAD.MOV.U32 R3, RZ, RZ, RZ ;  /* 0x000000ffff037224 */ /* 0x000fca00078e00ff */
[----:B------:R0:W-:Y:S01]  /*6070*/  STG.E.64 desc[UR36][R16.64], R2 ;  /* 0x0000000210007986 */ /* 0x0001e2000c101b24 */
[----:B------:R-:W-:Y:S05]  /*6080*/  BRA `(.L_x_19136) ;  /* 0x0000000000047947 */ /* 0x000fea0003800000 */
.L_x_19162:
[----:B------:R0:W-:Y:S02]  /*6090*/  STG.E desc[UR36][R16.64], R2 ;  /* 0x0000000210007986 */ /* 0x0001e4000c101924 */
.L_x_19136:
[----:B------:R-:W-:-:S07]  /*60a0*/  VIADD R19, R19, 0x80 ;  /* 0x0000008013137836 */ /* 0x000fce0000000000 */
.L_x_19101:
[----:B------:R-:W-:Y:S05]  /*60b0*/  BSYNC B7 ;  /* 0x0000000000077941 */ /* 0x000fea0003800000 */
.L_x_19100:
        /* <DEDUP_REMOVED lines=307> */
.L_x_19167:
        /* <DEDUP_REMOVED lines=22> */
.L_x_19172:
[----:B------:R-:W2:Y:S02]  /*7550*/  LDG.E.U8 R0, desc[UR36][R2.64] ;  /* 0x0000002402007981 */ /* 0x000ea4000c1e1100 */
[----:B--2---:R-:W-:Y:S01]  /*7560*/  I2FP.F32.U32 R0, R0 ;  /* 0x0000000000007245 */ /* 0x004fe20000201000 */
[----:B------:R-:W-:Y:S06]  /*7570*/  BRA `(.L_x_19174) ;  /* 0x0000000c002c7947 */ /* 0x000fec0003800000 */
.L_x_19171:
        /* <DEDUP_REMOVED lines=9> */
.L_x_19176:
[----:B------:R-:W2:Y:S02]  /*7610*/  LDG.E R0, desc[UR36][R2.64] ;  /* 0x0000002402007981 */ /* 0x000ea4000c1e1900 */
[----:B--2---:R-:W-:Y:S01]  /*7620*/  I2FP.F32.S32 R0, R0 ;  /* 0x0000000000007245 */ /* 0x004fe20000201400 */
[----:B------:R-:W-:Y:S06]  /*7630*/  BRA `(.L_x_19174) ;  /* 0x0000000800fc7947 */ /* 0x000fec0003800000 */
.L_x_19175:
[----:B------:R-:W2:Y:S02]  /*7640*/  LDG.E.U16 R0, desc[UR36][R2.64] ;  /* 0x0000002402007981 */ /* 0x000ea4000c1e1500 */
[----:B--2---:R-:W0:Y:S01]  /*7650*/  I2F.S16 R0, R0 ;  /* 0x0000000000007306 */ /* 0x004e220000101400 */
[----:B------:R-:W-:Y:S05]  /*7660*/  BRA `(.L_x_19174) ;  /* 0x0000000800f07947 */ /* 0x000fea0003800000 */
.L_x_19170:
        /* <DEDUP_REMOVED lines=8> */
.L_x_19178:
[----:B------:R-:W2:Y:S02]  /*76f0*/  LDG.E.U16 R0, desc[UR36][R2.64] ;  /* 0x0000002402007981 */ /* 0x000ea4000c1e1500 */
[----:B--2---:R-:W-:Y:S01]  /*7700*/  HADD2.F32 R0, -RZ, R0.H0_H0 ;  /* 0x20000000ff007230 */ /* 0x004fe20000004100 */
[----:B------:R-:W-:Y:S06]  /*7710*/  BRA `(.L_x_19174) ;  /* 0x0000000800c47947 */ /* 0x000fec0003800000 */
.L_x_19177:
        /* <DEDUP_REMOVED lines=8> */
.L_x_19180:
[----:B------:R-:W2:Y:S02]  /*77a0*/  LDG.E.U16 R0, desc[UR36][R2.64] ;  /* 0x0000002402007981 */ /* 0x000ea4000c1e1500 */
[----:B--2---:R-:W-:Y:S01]  /*77b0*/  HADD2.F32 R0, -RZ, R0.H0_H0 ;  /* 0x20000000ff007230 */ /* 0x004fe20000004100 */
[----:B------:R-:W-:Y:S06]  /*77c0*/  BRA `(.L_x_19174) ;  /* 0x0000000800987947 */ /* 0x000fec0003800000 */
.L_x_19179:
[----:B------:R-:W2:Y:S01]  /*77d0*/  LDG.E.64 R2, desc[UR36][R2.64] ;  /* 0x0000002402027981 */ /* 0x000ea2000c1e1b00 */
[----:B------:R-:W-:Y:S01]  /*77e0*/  UMOV UR4, 0xf0000000 ;  /* 0xf000000000047882 */ /* 0x000fe20000000000 */
[----:B------:R-:W-:Y:S01]  /*77f0*/  UMOV UR5, 0x380fffff ;  /* 0x380fffff00057882 */ /* 0x000fe20000000000 */
[----:B--2---:R-:W0:Y:S01]  /*7800*/  F2F.F32.F64 R0, R2 ;  /* 0x0000000200007310 */ /* 0x004e220000301000 */
[----:B------:R-:W-:-:S14]  /*7810*/  DSETP.GEU.AND P0, PT, |R2|, UR4, PT ;  /* 0x0000000402007e2a */ /* 0x000fdc000bf0e200 */
[----:B0-----:R-:W-:Y:S01]  /*7820*/  @!P0 FMUL R0, R0, 1.175494350822287508e-38 ;  /* 0x0080000000008820 */ /* 0x001fe20000400000 */
[----:B------:R-:W-:Y:S06]  /*7830*/  BRA `(.L_x_19174) ;  /* 0x00000008007c7947 */ /* 0x000fec0003800000 */
.L_x_19169:
        /* <DEDUP_REMOVED lines=12> */
.L_x_19183:
[----:B------:R-:W2:Y:S01]  /*7900*/  LDG.E.64 R2, desc[UR36][R2.64] ;  /* 0x0000002402027981 */ /* 0x000ea2000c1e1b00 */
[----:B------:R-:W-:Y:S01]  /*7910*/  UMOV UR4, 0xf0000000 ;  /* 0xf000000000047882 */ /* 0x000fe20000000000 */
[----:B------:R-:W-:Y:S01]  /*7920*/  UMOV UR5, 0x380fffff ;  /* 0x380fffff00057882 */ /* 0x000fe20000000000 */
[----:B--2---:R-:W0:Y:S01]  /*7930*/  F2F.F32.F64 R0, R2 ;  /* 0x0000000200007310 */ /* 0x004e220000301000 */
[----:B------:R-:W-:-:S14]  /*7940*/  DSETP.GEU.AND P0, PT, |R2|, UR4, PT ;  /* 0x0000000402007e2a */ /* 0x000fdc000bf0e200 */
[----:B0-----:R-:W-:Y:S01]  /*7950*/  @!P0 FMUL R0, R0, 1.175494350822287508e-38 ;  /* 0x0080000000008820 */ /* 0x001fe20000400000 */
[----:B------:R-:W-:Y:S06]  /*7960*/  BRA `(.L_x_19174) ;  /* 0x0000000800307947 */ /* 0x000fec0003800000 */
.L_x_19182:
        /* <DEDUP_REMOVED lines=26> */
.L_x_19185:
        /* <DEDUP_REMOVED lines=13> */
.L_x_19184:
[----:B------:R-:W2:Y:S02]  /*7be0*/  LDG.E.U16 R0, desc[UR36][R2.64] ;  /* 0x0000002402007981 */ /* 0x000ea4000c1e1500 */
[----:B--2---:R-:W-:Y:S01]  /*7bf0*/  IMAD.U32 R0, R0, 0x10000, RZ ;  /* 0x0001000000007824 */ /* 0x004fe200078e00ff */
[----:B------:R-:W-:Y:S06]  /*7c00*/  BRA `(.L_x_19174) ;  /* 0x0000000400887947 */ /* 0x000fec0003800000 */
.L_x_19181:
        /* <DEDUP_REMOVED lines=11> */
.L_x_19188:
        /* <DEDUP_REMOVED lines=20> */
.L_x_19190:
[----:B------:R-:W-:Y:S05]  /*7e00*/  BSYNC B0 ;  /* 0x0000000000007941 */ /* 0x000fea0003800000 */
.L_x_19189:
[----:B------:R-:W-:Y:S01]  /*7e10*/  LEA R3, R0, 0x3b800000, 0x17 ;  /* 0x3b80000000037811 */ /* 0x000fe200078eb8ff */
[----:B------:R-:W-:-:S05]  /*7e20*/  IMAD.SHL.U32 R0, R2, 0x100000, RZ ;  /* 0x0010000002007824 */ /* 0x000fca00078e00ff */
[----:B------:R-:W-:Y:S01]  /*7e30*/  LOP3.LUT R0, R3, R0, R4, 0xfe, !PT ;  /* 0x0000000003007212 */ /* 0x000fe200078efe04 */
[----:B------:R-:W-:Y:S06]  /*7e40*/  BRA `(.L_x_19174) ;  /* 0x0000000000f87947 */ /* 0x000fec0003800000 */
.L_x_19187:
        /* <DEDUP_REMOVED lines=20> */
.L_x_19192:
[----:B------:R-:W-:Y:S05]  /*7f90*/  BSYNC B0 ;  /* 0x0000000000007941 */ /* 0x000fea0003800000 */
.L_x_19191:
[----:B------:R-:W-:Y:S01]  /*7fa0*/  LEA R3, R0, 0x37800000, 0x17 ;  /* 0x3780000000037811 */ /* 0x000fe200078eb8ff */
[----:B------:R-:W-:-:S05]  /*7fb0*/  IMAD.SHL.U32 R0, R2, 0x200000, RZ ;  /* 0x0020000002007824 */ /* 0x000fca00078e00ff */
[----:B------:R-:W-:Y:S01]  /*7fc0*/  LOP3.LUT R0, R3, R0, R4, 0xfe, !PT ;  /* 0x0000000003007212 */ /* 0x000fe200078efe04 */
[----:B------:R-:W-:Y:S06]  /*7fd0*/  BRA `(.L_x_19174) ;  /* 0x0000000000947947 */ /* 0x000fec0003800000 */
.L_x_19186:
        /* <DEDUP_REMOVED lines=14> */
.L_x_19173:
        /* <DEDUP_REMOVED lines=16> */
.L_x_19195:
[----:B------:R-:W-:Y:S01]  /*81c0*/  IMAD.MOV.U32 R0, RZ, RZ, RZ ;  /* 0x000000ffff007224 */ /* 0x000fe200078e00ff */
[----:B------:R-:W-:Y:S06]  /*81d0*/  BRA `(.L_x_19174) ;  /* 0x0000000000147947 */ /* 0x000fec0003800000 */
.L_x_19194:
[----:B------:R-:W2:Y:S02]  /*81e0*/  LDG.E.64 R2, desc[UR36][R2.64] ;  /* 0x0000002402027981 */ /* 0x000ea4000c1e1b00 */
[----:B--2---:R0:W1:Y:S01]  /*81f0*/  I2F.U64 R0, R2 ;  /* 0x0000000200007312 */ /* 0x0040620000301000 */
[----:B------:R-:W-:Y:S05]  /*8200*/  BRA `(.L_x_19174) ;  /* 0x0000000000087947 */ /* 0x000fea0003800000 */
.L_x_19193:
[----:B------:R-:W2:Y:S02]  /*8210*/  LDG.E R0, desc[UR36][R2.64] ;  /* 0x0000002402007981 */ /* 0x000ea4000c1e1900 */
[----:B--2---:R-:W-:-:S07]  /*8220*/  I2FP.F32.U32 R0, R0 ;  /* 0x0000000000007245 */ /* 0x004fce0000201000 */
.L_x_19174:
[----:B------:R-:W-:Y:S05]  /*8230*/  BSYNC B6 ;  /* 0x0000000000067941 */ /* 0x000fea0003800000 */
.L_x_19168:
        /* <DEDUP_REMOVED lines=20> */
.L_x_19199:
[----:B------:R0:W-:Y:S01]  /*8380*/  STG.E.U8 desc[UR36][R16.64], R2 ;  /* 0x0000000210007986 */ /* 0x0001e2000c101124 */
[----:B------:R-:W-:Y:S05]  /*8390*/  BRA `(.L_x_19201) ;  /* 0x0000000c00487947 */ /* 0x000fea0003800000 */
.L_x_19198:
        /* <DEDUP_REMOVED lines=9> */
.L_x_19203:
[----:B------:R0:W-:Y:S01]  /*8430*/  STG.E desc[UR36][R16.64], R2 ;  /* 0x0000000210007986 */ /* 0x0001e2000c101924 */
[----:B------:R-:W-:Y:S05]  /*8440*/  BRA `(.L_x_19201) ;  /* 0x0000000c001c7947 */ /* 0x000fea0003800000 */
.L_x_19202:
[----:B------:R0:W-:Y:S01]  /*8450*/  STG.E.U16 desc[UR36][R16.64], R2 ;  /* 0x0000000210007986 */ /* 0x0001e2000c101524 */
[----:B------:R-:W-:Y:S05]  /*8460*/  BRA `(.L_x_19201) ;  /* 0x0000000c00147947 */ /* 0x000fea0003800000 */
.L_x_19197:
        /* <DEDUP_REMOVED lines=9> */
.L_x_19205:
[----:B------:R-:W-:-:S04]  /*8500*/  I2FP.F32.U32 R0, R2 ;  /* 0x0000000200007245 */ /* 0x000fc80000201000 */
[----:B------:R-:W-:-:S05]  /*8510*/  F2FP.F16.F32.PACK_AB R0, RZ, R0 ;  /* 0x00000000ff00723e */ /* 0x000fca00000000ff */
[----:B------:R0:W-:Y:S01]  /*8520*/  STG.E.U16 desc[UR36][R16.64], R0 ;  /* 0x0000000010007986 */ /* 0x0001e2000c101524 */
[----:B------:R-:W-:Y:S05]  /*8530*/  BRA `(.L_x_19201) ;  /* 0x0000000800e07947 */ /* 0x000fea0003800000 */
.L_x_19204:
        /* <DEDUP_REMOVED lines=10> */
.L_x_19207:
[----:B------:R-:W-:-:S04]  /*85e0*/  I2FP.F32.U32 R2, R2 ;  /* 0x0000000200027245 */ /* 0x000fc80000201000 */
[----:B------:R-:W-:-:S04]  /*85f0*/  F2FP.F16.F32.PACK_AB R3, RZ, R2 ;  /* 0x00000002ff03723e */ /* 0x000fc800000000ff */
[----:B------:R-:W-:-:S05]  /*8600*/  PRMT R3, R3, 0x5410, RZ ;  /* 0x0000541003037816 */ /* 0x000fca00000000ff */
[----:B------:R0:W-:Y:S01]  /*8610*/  STG.E desc[UR36][R16.64], R3 ;  /* 0x0000000310007986 */ /* 0x0001e2000c101924 */
[----:B------:R-:W-:Y:S05]  /*8620*/  BRA `(.L_x_19201) ;  /* 0x0000000800a47947 */ /* 0x000fea0003800000 */
.L_x_19206:
[----:B------:R-:W0:Y:S02]  /*8630*/  I2F.F64.U32 R2, R2 ;  /* 0x0000000200027312 */ /* 0x000e240000201800 */
[----:B0-----:R0:W-:Y:S01]  /*8640*/  STG.E.64 desc[UR36][R16.64], R2 ;  /* 0x0000000210007986 */ /* 0x0011e2000c101b24 */
[----:B------:R-:W-:Y:S05]  /*8650*/  BRA `(.L_x_19201) ;  /* 0x0000000800987947 */ /* 0x000fea0003800000 */
.L_x_19196:
        /* <DEDUP_REMOVED lines=10> */
.L_x_19210:
[----:B------:R-:W0:Y:S01]  /*8700*/  I2F.F64.U32 R4, R2 ;  /* 0x0000000200047312 */ /* 0x000e220000201800 */
[----:B------:R-:W-:-:S05]  /*8710*/  CS2R R6, SRZ ;  /* 0x0000000000067805 */ /* 0x000fca000001ff00 */
[----:B0-----:R0:W-:Y:S01]  /*8720*/  STG.E.128 desc[UR36][R16.64], R4 ;  /* 0x0000000410007986 */ /* 0x0011e2000c101d24 */
[----:B------:R-:W-:Y:S05]  /*8730*/  BRA `(.L_x_19201) ;  /* 0x0000000800607947 */ /* 0x000fea0003800000 */
.L_x_19209:
        /* <DEDUP_REMOVED lines=21> */
.L_x_19214:
[----:B------:R-:W-:Y:S05]  /*8890*/  BSYNC B0 ;  /* 0x0000000000007941 */ /* 0x000fea0003800000 */
.L_x_19213:
[----:B------:R-:W-:-:S05]  /*88a0*/  LOP3.LUT R3, R0, R3, RZ, 0xfc, !PT ;  /* 0x0000000300037212 */ /* 0x000fca00078efcff */
[----:B------:R0:W-:Y:S01]  /*88b0*/  STG.E.U8 desc[UR36][R16.64], R3 ;  /* 0x0000000310007986 */ /* 0x0001e2000c101124 */
[----:B------:R-:W-:Y:S05]  /*88c0*/  BRA `(.L_x_19201) ;  /* 0x0000000400fc7947 */ /* 0x000fea0003800000 */
.L_x_19212:
        /* <DEDUP_REMOVED lines=13> */
.L_x_19216:
[----:B------:R-:W-:Y:S01]  /*89a0*/  IMAD.MOV.U32 R0, RZ, RZ, 0x7f ;  /* 0x0000007fff007424 */ /* 0x000fe200078e00ff */
[----:B------:R-:W-:-:S04]  /*89b0*/  ISETP.GT.U32.AND P0, PT, R2, 0x7f800000, PT ;  /* 0x7f8000000200780c */ /* 0x000fc80003f04070 */
[----:B------:R-:W-:-:S09]  /*89c0*/  SEL R0, R0, 0x7c, P0 ;  /* 0x0000007c00007807 */ /* 0x000fd20000000000 */
.L_x_19217:
[----:B------:R-:W-:Y:S05]  /*89d0*/  BSYNC B0 ;  /* 0x0000000000007941 */ /* 0x000fea0003800000 */
.L_x_19215:
[----:B------:R-:W-:-:S04]  /*89e0*/  LOP3.LUT R2, R3, 0x80000000, RZ, 0xc0, !PT ;  /* 0x8000000003027812 */ /* 0x000fc800078ec0ff */
[----:B------:R-:W-:-:S04]  /*89f0*/  SHF.R.U32.HI R3, RZ, 0x18, R2 ;  /* 0x00000018ff037819 */ /* 0x000fc80000011602 */
[----:B------:R-:W-:-:S05]  /*8a00*/  LOP3.LUT R3, R0, R3, RZ, 0xfc, !PT ;  /* 0x0000000300037212 */ /* 0x000fca00078efcff */
[----:B------:R0:W-:Y:S01]  /*8a10*/  STG.E.U8 desc[UR36][R16.64], R3 ;  /* 0x0000000310007986 */ /* 0x0001e2000c101124 */
[----:B------:R-:W-:Y:S05]  /*8a20*/  BRA `(.L_x_19201) ;  /* 0x0000000400a47947 */ /* 0x000fea0003800000 */
.L_x_19211:
[----:B------:R-:W-:-:S04]  /*8a30*/  I2FP.F32.U32 R0, R2 ;  /* 0x0000000200007245 */ /* 0x000fc80000201000 */
[----:B------:R-:W-:-:S05]  /*8a40*/  F2FP.BF16.F32.PACK_AB R0, RZ, R0 ;  /* 0x00000000ff00723e */ /* 0x000fca00000010ff */
[----:B------:R0:W-:Y:S01]  /*8a50*/  STG.E.U16 desc[UR36][R16.64], R0 ;  /* 0x0000000010007986 */ /* 0x0001e2000c101524 */
[----:B------:R-:W-:Y:S05]  /*8a60*/  BRA `(.L_x_19201) ;  /* 0x0000000400947947 */ /* 0x000fea0003800000 */
.L_x_19208:
        /* <DEDUP_REMOVED lines=10> */
.L_x_19220:
        /* <DEDUP_REMOVED lines=17> */
.L_x_19223:
[----:B------:R-:W-:-:S04]  /*8c20*/  LOP3.LUT R2, R3, 0x80000000, RZ, 0xc0, !PT ;  /* 0x8000000003027812 */ /* 0x000fc800078ec0ff */
[----:B------:R-:W-:-:S04]  /*8c30*/  SHF.R.U32.HI R3, RZ, 0x18, R2 ;  /* 0x00000018ff037819 */ /* 0x000fc80000011602 */
[----:B------:R-:W-:-:S04]  /*8c40*/  LOP3.LUT R0, R0, R3, RZ, 0xfc, !PT ;  /* 0x0000000300007212 */ /* 0x000fc800078efcff */
[----:B------:R-:W-:-:S07]  /*8c50*/  PRMT R8, R0, 0x7610, R8 ;  /* 0x0000761000087816 */ /* 0x000fce0000000008 */
.L_x_19222:
[----:B------:R-:W-:Y:S05]  /*8c60*/  BSYNC B0 ;  /* 0x0000000000007941 */ /* 0x000fea0003800000 */
.L_x_19221:
[----:B------:R3:W-:Y:S01]  /*8c70*/  STG.E.U8 desc[UR36][R16.64], R8 ;  /* 0x0000000810007986 */ /* 0x0007e2000c101124 */
[----:B------:R-:W-:Y:S05]  /*8c80*/  BRA `(.L_x_19201) ;  /* 0x00000004000c7947 */ /* 0x000fea0003800000 */
.L_x_19219:
        /* <DEDUP_REMOVED lines=17> */
.L_x_19226:
[----:B------:R-:W-:-:S04]  /*8da0*/  LOP3.LUT R2, R3, 0x80000000, RZ, 0xc0, !PT ;  /* 0x8000000003027812 */ /* 0x000fc800078ec0ff */
[----:B------:R-:W-:-:S04]  /*8db0*/  SHF.R.U32.HI R3, RZ, 0x18, R2 ;  /* 0x00000018ff037819 */ /* 0x000fc80000011602 */
[----:B------:R-:W-:-:S04]  /*8dc0*/  LOP3.LUT R0, R0, R3, RZ, 0xfc, !PT ;  /* 0x0000000300007212 */ /* 0x000fc800078efcff */
[----:B------:R-:W-:-:S07]  /*8dd0*/  PRMT R8, R0, 0x7610, R8 ;  /* 0x0000761000087816 */ /* 0x000fce0000000008 */
.L_x_19225:
[----:B------:R-:W-:Y:S05]  /*8de0*/  BSYNC B0 ;  /* 0x0000000000007941 */ /* 0x000fea0003800000 */
.L_x_19224:
[----:B------:R0:W-:Y:S01]  /*8df0*/  STG.E.U8 desc[UR36][R16.64], R8 ;  /* 0x0000000810007986 */ /* 0x0001e2000c101124 */
[----:B------:R-:W-:Y:S05]  /*8e00*/  BRA `(.L_x_19201) ;  /* 0x0000000000ac7947 */ /* 0x000fea0003800000 */
.L_x_19218:
        /* <DEDUP_REMOVED lines=22> */
.L_x_19200:
        /* <DEDUP_REMOVED lines=16> */
.L_x_19229:
[----:B------:R-:W-:Y:S05]  /*9070*/  BRA `(.L_x_19201) ;  /* 0x0000000000107947 */ /* 0x000fea0003800000 */
.L_x_19228:
[----:B------:R-:W-:-:S05]  /*9080*/  IMAD.MOV.U32 R3, RZ, RZ, RZ ;  /* 0x000000ffff037224 */ /* 0x000fca00078e00ff */
[----:B------:R2:W-:Y:S01]  /*9090*/  STG.E.64 desc[UR36][R16.64], R2 ;  /* 0x0000000210007986 */ /* 0x0005e2000c101b24 */
[----:B------:R-:W-:Y:S05]  /*90a0*/  BRA `(.L_x_19201) ;  /* 0x0000000000047947 */ /* 0x000fea0003800000 */
.L_x_19227:
[----:B------:R0:W-:Y:S02]  /*90b0*/  STG.E desc[UR36][R16.64], R2 ;  /* 0x0000000210007986 */ /* 0x0001e4000c101924 */
.L_x_19201:
[----:B------:R-:W-:-:S07]  /*90c0*/  VIADD R19, R19, 0x80 ;  /* 0x0000008013137836 */ /* 0x000fce0000000000 */
.L_x_19166:
[----:B------:R-:W-:Y:S05]  /*90d0*/  BSYNC B7 ;  /* 0x0000000000077941 */ /* 0x000fea0003800000 */
.L_x_19165:
        /* <DEDUP_REMOVED lines=306> */
.L_x_19230:
        /* <DEDUP_REMOVED lines=22> */
.L_x_19235:
[----:B------:R-:W2:Y:S02]  /*a560*/  LDG.E.U8 R0, desc[UR36][R2.64] ;  /* 0x0000002402007981 */ /* 0x000ea4000c1e1100 */
[----:B--2---:R-:W-:Y:S01]  /*a570*/  I2FP.F32.U32 R0, R0 ;  /* 0x0000000000007245 */ /* 0x004fe20000201000 */
[----:B------:R-:W-:Y:S06]  /*a580*/  BRA `(.L_x_19237) ;  /* 0x0000000c002c7947 */ /* 0x000fec0003800000 */
.L_x_19234:
        /* <DEDUP_REMOVED lines=9> */
.L_x_19239:
[----:B------:R-:W2:Y:S02]  /*a620*/  LDG.E R0, desc[UR36][R2.64] ;  /* 0x0000002402007981 */ /* 0x000ea4000c1e1900 */
[----:B--2---:R-:W-:Y:S01]  /*a630*/  I2FP.F32.S32 R0, R0 ;  /* 0x0000000000007245 */ /* 0x004fe20000201400 */
[----:B------:R-:W-:Y:S06]  /*a640*/  BRA `(.L_x_19237) ;  /* 0x0000000800fc7947 */ /* 0x000fec0003800000 */
.L_x_19238:
[----:B------:R-:W2:Y:S02]  /*a650*/  LDG.E.U16 R0, desc[UR36][R2.64] ;  /* 0x0000002402007981 */ /* 0x000ea4000c1e1500 */
[----:B--2---:R-:W0:Y:S01]  /*a660*/  I2F.S16 R0, R0 ;  /* 0x0000000000007306 */ /* 0x004e220000101400 */
[----:B------:R-:W-:Y:S05]  /*a670*/  BRA `(.L_x_19237) ;  /* 0x0000000800f07947 */ /* 0x000fea0003800000 */
.L_x_19233:
        /* <DEDUP_REMOVED lines=8> */
.L_x_19241:
[----:B------:R-:W2:Y:S02]  /*a700*/  LDG.E.U16 R0, desc[UR36][R2.64] ;  /* 0x0000002402007981 */ /* 0x000ea4000c1e1500 */
[----:B--2---:R-:W-:Y:S01]  /*a710*/  HADD2.F32 R0, -RZ, R0.H0_H0 ;  /* 0x20000000ff007230 */ /* 0x004fe20000004100 */
[----:B------:R-:W-:Y:S06]  /*a720*/  BRA `(.L_x_19237) ;  /* 0x0000000800c47947 */ /* 0x000fec0003800000 */
.L_x_19240:
        /* <DEDUP_REMOVED lines=8> */
.L_x_19243:
[----:B------:R-:W2:Y:S02]  /*a7b0*/  LDG.E.U16 R0, desc[UR36][R2.64] ;  /* 0x0000002402007981 */ /* 0x000ea4000c1e1500 */
[----:B--2---:R-:W-:Y:S01]  /*a7c0*/  HADD2.F32 R0, -RZ, R0.H0_H0 ;  /* 0x20000000ff007230 */ /* 0x004fe20000004100 */
[----:B------:R-:W-:Y:S06]  /*a7d0*/  BRA `(.L_x_19237) ;  /* 0x0000000800987947 */ /* 0x000fec0003800000 */
.L_x_19242:
[----:B------:R-:W2:Y:S01]  /*a7e0*/  LDG.E.64 R2, desc[UR36][R2.64] ;  /* 0x0000002402027981 */ /* 0x000ea2000c1e1b00 */
[----:B------:R-:W-:Y:S01]  /*a7f0*/  UMOV UR4, 0xf0000000 ;  /* 0xf000000000047882 */ /* 0x000fe20000000000 */
[----:B------:R-:W-:Y:S01]  /*a800*/  UMOV UR5, 0x380fffff ;  /* 0x380fffff00057882 */ /* 0x000fe20000000000 */
[----:B--2---:R-:W0:Y:S01]  /*a810*/  F2F.F32.F64 R0, R2 ;  /* 0x0000000200007310 */ /* 0x004e220000301000 */
[----:B------:R-:W-:-:S14]  /*a820*/  DSETP.GEU.AND P0, PT, |R2|, UR4, PT ;  /* 0x0000000402007e2a */ /* 0x000fdc000bf0e200 */
[----:B0-----:R-:W-:Y:S01]  /*a830*/  @!P0 FMUL R0, R0, 1.175494350822287508e-38 ;  /* 0x0080000000008820 */ /* 0x001fe20000400000 */
[----:B------:R-:W-:Y:S06]  /*a840*/  BRA `(.L_x_19237) ;  /* 0x00000008007c7947 */ /* 0x000fec0003800000 */
.L_x_19232:
        /* <DEDUP_REMOVED lines=12> */
.L_x_19246:
[----:B------:R-:W2:Y:S01]  /*a910*/  LDG.E.64 R2, desc[UR36][R2.64] ;  /* 0x0000002402027981 */ /* 0x000ea2000c1e1b00 */
[----:B------:R-:W-:Y:S01]  /*a920*/  UMOV UR4, 0xf0000000 ;  /* 0xf000000000047882 */ /* 0x000fe20000000000 */
[----:B------:R-:W-:Y:S01]  /*a930*/  UMOV UR5, 0x380fffff ;  /* 0x380fffff00057882 */ /* 0x000fe20000000000 */
[----:B--2---:R-:W0:Y:S01]  /*a940*/  F2F.F32.F64 R0, R2 ;  /* 0x0000000200007310 */ /* 0x004e220000301000 */
[----:B------:R-:W-:-:S14]  /*a950*/  DSETP.GEU.AND P0, PT, |R2|, UR4, PT ;  /* 0x0000000402007e2a */ /* 0x000fdc000bf0e200 */
[----:B0-----:R-:W-:Y:S01]  /*a960*/  @!P0 FMUL R0, R0, 1.175494350822287508e-38 ;  /* 0x0080000000008820 */ /* 0x001fe20000400000 */
[----:B------:R-:W-:Y:S06]  /*a970*/  BRA `(.L_x_19237) ;  /* 0x0000000800307947 */ /* 0x000fec0003800000 */
.L_x_19245:
        /* <DEDUP_REMOVED lines=26> */
.L_x_19248:
        /* <DEDUP_REMOVED lines=13> */
.L_x_19247:
[----:B------:R-:W2:Y:S02]  /*abf0*/  LDG.E.U16 R0, desc[UR36][R2.64] ;  /* 0x0000002402007981 */ /* 0x000ea4000c1e1500 */
[----:B--2---:R-:W-:Y:S01]  /*ac00*/  IMAD.U32 R0, R0, 0x10000, RZ ;  /* 0x0001000000007824 */ /* 0x004fe200078e00ff */
[----:B------:R-:W-:Y:S06]  /*ac10*/  BRA `(.L_x_19237) ;  /* 0x0000000400887947 */ /* 0x000fec0003800000 */
.L_x_19244:
        /* <DEDUP_REMOVED lines=11> */
.L_x_19251:
        /* <DEDUP_REMOVED lines=20> */
.L_x_19253:
[----:B------:R-:W-:Y:S05]  /*ae10*/  BSYNC B0 ;  /* 0x0000000000007941 */ /* 0x000fea0003800000 */
.L_x_19252:
[----:B------:R-:W-:Y:S01]  /*ae20*/  LEA R3, R0, 0x3b800000, 0x17 ;  /* 0x3b80000000037811 */ /* 0x000fe200078eb8ff */
[----:B------:R-:W-:-:S05]  /*ae30*/  IMAD.SHL.U32 R0, R2, 0x100000, RZ ;  /* 0x0010000002007824 */ /* 0x000fca00078e00ff */
[----:B------:R-:W-:Y:S01]  /*ae40*/  LOP3.LUT R0, R3, R0, R4, 0xfe, !PT ;  /* 0x0000000003007212 */ /* 0x000fe200078efe04 */
[----:B------:R-:W-:Y:S06]  /*ae50*/  BRA `(.L_x_19237) ;  /* 0x0000000000f87947 */ /* 0x000fec0003800000 */
.L_x_19250:
        /* <DEDUP_REMOVED lines=20> */
.L_x_19255:
[----:B------:R-:W-:Y:S05]  /*afa0*/  BSYNC B0 ;  /* 0x0000000000007941 */ /* 0x000fea0003800000 */
.L_x_19254:
[----:B------:R-:W-:Y:S01]  /*afb0*/  LEA R3, R0, 0x37800000, 0x17 ;  /* 0x3780000000037811 */ /* 0x000fe200078eb8ff */
[----:B------:R-:W-:-:S05]  /*afc0*/  IMAD.SHL.U32 R0, R2, 0x200000, RZ ;  /* 0x0020000002007824 */ /* 0x000fca00078e00ff */
[----:B------:R-:W-:Y:S01]  /*afd0*/  LOP3.LUT R0, R3, R0, R4, 0xfe, !PT ;  /* 0x0000000003007212 */ /* 0x000fe200078efe04 */
[----:B------:R-:W-:Y:S06]  /*afe0*/  BRA `(.L_x_19237) ;  /* 0x0000000000947947 */ /* 0x000fec0003800000 */
.L_x_19249:
        /* <DEDUP_REMOVED lines=14> */
.L_x_19236:
        /* <DEDUP_REMOVED lines=16> */
.L_x_19258:
[----:B------:R-:W-:Y:S01]  /*b1d0*/  IMAD.MOV.U32 R0, RZ, RZ, RZ ;  /* 0x000000ffff007224 */ /* 0x000fe200078e00ff */
[----:B------:R-:W-:Y:S06]  /*b1e0*/  BRA `(.L_x_19237) ;  /* 0x0000000000147947 */ /* 0x000fec0003800000 */
.L_x_19257:
[----:B------:R-:W2:Y:S02]  /*b1f0*/  LDG.E.64 R2, desc[UR36][R2.64] ;  /* 0x0000002402027981 */ /* 0x000ea4000c1e1b00 */
[----:B--2---:R0:W1:Y:S01]  /*b200*/  I2F.U64 R0, R2 ;  /* 0x0000000200007312 */ /* 0x0040620000301000 */
[----:B------:R-:W-:Y:S05]  /*b210*/  BRA `(.L_x_19237) ;  /* 0x0000000000087947 */ /* 0x000fea0003800000 */
.L_x_19256:
[----:B------:R-:W2:Y:S02]  /*b220*/  LDG.E R0, desc[UR36][R2.64] ;  /* 0x0000002402007981 */ /* 0x000ea4000c1e1900 */
[----:B--2---:R-:W-:-:S07]  /*b230*/  I2FP.F32.U32 R0, R0 ;  /* 0x0000000000007245 */ /* 0x004fce0000201000 */
.L_x_19237:
[----:B------:R-:W-:Y:S05]  /*b240*/  BSYNC B6 ;  /* 0x0000000000067941 */ /* 0x000fea0003800000 */
.L_x_19231:
        /* <DEDUP_REMOVED lines=20> */
.L_x_19262:
[----:B------:R-:W-:Y:S01]  /*b390*/  STG.E.U8 desc[UR36][R16.64], R2 ;  /* 0x0000000210007986 */ /* 0x000fe2000c101124 */
[----:B------:R-:W-:Y:S05]  /*b3a0*/  EXIT ;  /* 0x000000000000794d */ /* 0x000fea0003800000 */
.L_x_19261:
        /* <DEDUP_REMOVED lines=9> */
.L_x_19265:
[----:B------:R-:W-:Y:S01]  /*b440*/  STG.E desc[UR36][R16.64], R2 ;  /* 0x0000000210007986 */ /* 0x000fe2000c101924 */
[----:B------:R-:W-:Y:S05]  /*b450*/  EXIT ;  /* 0x000000000000794d */ /* 0x000fea0003800000 */
.L_x_19264:
[----:B------:R-:W-:Y:S01]  /*b460*/  STG.E.U16 desc[UR36][R16.64], R2 ;  /* 0x0000000210007986 */ /* 0x000fe2000c101524 */
[----:B------:R-:W-:Y:S05]  /*b470*/  EXIT ;  /* 0x000000000000794d */ /* 0x000fea0003800000 */
.L_x_19260:
        /* <DEDUP_REMOVED lines=9> */
.L_x_19267:
[----:B------:R-:W-:-:S04]  /*b510*/  I2FP.F32.U32 R0, R2 ;  /* 0x0000000200007245 */ /* 0x000fc80000201000 */
[----:B------:R-:W-:-:S05]  /*b520*/  F2FP.F16.F32.PACK_AB R0, RZ, R0 ;  /* 0x00000000ff00723e */ /* 0x000fca00000000ff */
[----:B------:R-:W-:Y:S01]  /*b530*/  STG.E.U16 desc[UR36][R16.64], R0 ;  /* 0x0000000010007986 */ /* 0x000fe2000c101524 */
[----:B------:R-:W-:Y:S05]  /*b540*/  EXIT ;  /* 0x000000000000794d */ /* 0x000fea0003800000 */
.L_x_19266:
        /* <DEDUP_REMOVED lines=10> */
.L_x_19269:
[----:B------:R-:W-:-:S04]  /*b5f0*/  I2FP.F32.U32 R2, R2 ;  /* 0x0000000200027245 */ /* 0x000fc80000201000 */
[----:B------:R-:W-:-:S04]  /*b600*/  F2FP.F16.F32.PACK_AB R3, RZ, R2 ;  /* 0x00000002ff03723e */ /* 0x000fc800000000ff */
[----:B------:R-:W-:-:S05]  /*b610*/  PRMT R3, R3, 0x5410, RZ ;  /* 0x0000541003037816 */ /* 0x000fca00000000ff */
[----:B------:R-:W-:Y:S01]  /*b620*/  STG.E desc[UR36][R16.64], R3 ;  /* 0x0000000310007986 */ /* 0x000fe2000c101924 */
[----:B------:R-:W-:Y:S05]  /*b630*/  EXIT ;  /* 0x000000000000794d */ /* 0x000fea0003800000 */
.L_x_19268:
[----:B------:R-:W0:Y:S02]  /*b640*/  I2F.F64.U32 R2, R2 ;  /* 0x0000000200027312 */ /* 0x000e240000201800 */
[----:B0-----:R-:W-:Y:S01]  /*b650*/  STG.E.64 desc[UR36][R16.64], R2 ;  /* 0x0000000210007986 */ /* 0x001fe2000c101b24 */
[----:B------:R-:W-:Y:S05]  /*b660*/  EXIT ;  /* 0x000000000000794d */ /* 0x000fea0003800000 */
.L_x_19259:
        /* <DEDUP_REMOVED lines=10> */
.L_x_19272:
[----:B------:R-:W0:Y:S01]  /*b710*/  I2F.F64.U32 R4, R2 ;  /* 0x0000000200047312 */ /* 0x000e220000201800 */
[----:B------:R-:W-:-:S05]  /*b720*/  CS2R R6, SRZ ;  /* 0x0000000000067805 */ /* 0x000fca000001ff00 */
[----:B0-----:R-:W-:Y:S01]  /*b730*/  STG.E.128 desc[UR36][R16.64], R4 ;  /* 0x0000000410007986 */ /* 0x001fe2000c101d24 */
[----:B------:R-:W-:Y:S05]  /*b740*/  EXIT ;  /* 0x000000000000794d */ /* 0x000fea0003800000 */
.L_x_19271:
        /* <DEDUP_REMOVED lines=21> */
.L_x_19276:
[----:B------:R-:W-:Y:S05]  /*b8a0*/  BSYNC B0 ;  /* 0x0000000000007941 */ /* 0x000fea0003800000 */
.L_x_19275:
[----:B------:R-:W-:-:S05]  /*b8b0*/  LOP3.LUT R3, R0, R3, RZ, 0xfc, !PT ;  /* 0x0000000300037212 */ /* 0x000fca00078efcff */
[----:B------:R-:W-:Y:S01]  /*b8c0*/  STG.E.U8 desc[UR36][R16.64], R3 ;  /* 0x0000000310007986 */ /* 0x000fe2000c101124 */
[----:B------:R-:W-:Y:S05]  /*b8d0*/  EXIT ;  /* 0x000000000000794d */ /* 0x000fea0003800000 */
.L_x_19274:
        /* <DEDUP_REMOVED lines=13> */
.L_x_19278:
[----:B------:R-:W-:Y:S01]  /*b9b0*/  IMAD.MOV.U32 R0, RZ, RZ, 0x7f ;  /* 0x0000007fff007424 */ /* 0x000fe200078e00ff */
[----:B------:R-:W-:-:S04]  /*b9c0*/  ISETP.GT.U32.AND P0, PT, R2, 0x7f800000, PT ;  /* 0x7f8000000200780c */ /* 0x000fc80003f04070 */
[----:B------:R-:W-:-:S09]  /*b9d0*/  SEL R0, R0, 0x7c, P0 ;  /* 0x0000007c00007807 */ /* 0x000fd20000000000 */
.L_x_19279:
[----:B------:R-:W-:Y:S05]  /*b9e0*/  BSYNC B0 ;  /* 0x0000000000007941 */ /* 0x000fea0003800000 */
.L_x_19277:
[----:B------:R-:W-:-:S04]  /*b9f0*/  LOP3.LUT R2, R3, 0x80000000, RZ, 0xc0, !PT ;  /* 0x8000000003027812 */ /* 0x000fc800078ec0ff */
[----:B------:R-:W-:-:S04]  /*ba00*/  SHF.R.U32.HI R3, RZ, 0x18, R2 ;  /* 0x00000018ff037819 */ /* 0x000fc80000011602 */
[----:B------:R-:W-:-:S05]  /*ba10*/  LOP3.LUT R3, R0, R3, RZ, 0xfc, !PT ;  /* 0x0000000300037212 */ /* 0x000fca00078efcff */
[----:B------:R-:W-:Y:S01]  /*ba20*/  STG.E.U8 desc[UR36][R16.64], R3 ;  /* 0x0000000310007986 */ /* 0x000fe2000c101124 */
[----:B------:R-:W-:Y:S05]  /*ba30*/  EXIT ;  /* 0x000000000000794d */ /* 0x000fea0003800000 */
.L_x_19273:
[----:B------:R-:W-:-:S04]  /*ba40*/  I2FP.F32.U32 R0, R2 ;  /* 0x0000000200007245 */ /* 0x000fc80000201000 */
[----:B------:R-:W-:-:S05]  /*ba50*/  F2FP.BF16.F32.PACK_AB R0, RZ, R0 ;  /* 0x00000000ff00723e */ /* 0x000fca00000010ff */
[----:B------:R-:W-:Y:S01]  /*ba60*/  STG.E.U16 desc[UR36][R16.64], R0 ;  /* 0x0000000010007986 */ /* 0x000fe2000c101524 */
[----:B------:R-:W-:Y:S05]  /*ba70*/  EXIT ;  /* 0x000000000000794d */ /* 0x000fea0003800000 */
.L_x_19270:
        /* <DEDUP_REMOVED lines=10> */
.L_x_19282:
        /* <DEDUP_REMOVED lines=17> */
.L_x_19285:
[----:B------:R-:W-:-:S04]  /*bc30*/  LOP3.LUT R2, R3, 0x80000000, RZ, 0xc0, !PT ;  /* 0x8000000003027812 */ /* 0x000fc800078ec0ff */
[----:B------:R-:W-:-:S04]  /*bc40*/  SHF.R.U32.HI R3, RZ, 0x18, R2 ;  /* 0x00000018ff037819 */ /* 0x000fc80000011602 */
[----:B------:R-:W-:-:S04]  /*bc50*/  LOP3.LUT R0, R0, R3, RZ, 0xfc, !PT ;  /* 0x0000000300007212 */ /* 0x000fc800078efcff */
[----:B------:R-:W-:-:S07]  /*bc60*/  PRMT R8, R0, 0x7610, R8 ;  /* 0x0000761000087816 */ /* 0x000fce0000000008 */
.L_x_19284:
[----:B------:R-:W-:Y:S05]  /*bc70*/  BSYNC B0 ;  /* 0x0000000000007941 */ /* 0x000fea0003800000 */
.L_x_19283:
[----:B------:R-:W-:Y:S01]  /*bc80*/  STG.E.U8 desc[UR36][R16.64], R8 ;  /* 0x0000000810007986 */ /* 0x000fe2000c101124 */
[----:B------:R-:W-:Y:S05]  /*bc90*/  EXIT ;  /* 0x000000000000794d */ /* 0x000fea0003800000 */
.L_x_19281:
        /* <DEDUP_REMOVED lines=17> */
.L_x_19288:
[----:B------:R-:W-:-:S04]  /*bdb0*/  LOP3.LUT R2, R3, 0x80000000, RZ, 0xc0, !PT ;  /* 0x8000000003027812 */ /* 0x000fc800078ec0ff */
[----:B------:R-:W-:-:S04]  /*bdc0*/  SHF.R.U32.HI R3, RZ, 0x18, R2 ;  /* 0x00000018ff037819 */ /* 0x000fc80000011602 */
[----:B------:R-:W-:-:S04]  /*bdd0*/  LOP3.LUT R0, R0, R3, RZ, 0xfc, !PT ;  /* 0x0000000300007212 */ /* 0x000fc800078efcff */
[----:B------:R-:W-:-:S07]  /*bde0*/  PRMT R8, R0, 0x7610, R8 ;  /* 0x0000761000087816 */ /* 0x000fce0000000008 */
.L_x_19287:
[----:B------:R-:W-:Y:S05]  /*bdf0*/  BSYNC B0 ;  /* 0x0000000000007941 */ /* 0x000fea0003800000 */
.L_x_19286:
[----:B------:R-:W-:Y:S01]  /*be00*/  STG.E.U8 desc[UR36][R16.64], R8 ;  /* 0x0000000810007986 */ /* 0x000fe2000c101124 */
[----:B------:R-:W-:Y:S05]  /*be10*/  EXIT ;  /* 0x000000000000794d */ /* 0x000fea0003800000 */
.L_x_19280:
        /* <DEDUP_REMOVED lines=22> */
.L_x_19263:
        /* <DEDUP_REMOVED lines=16> */
.L_x_19291:
[----:B------:R-:W-:Y:S05]  /*c080*/  EXIT ;  /* 0x000000000000794d */ /* 0x000fea0003800000 */
.L_x_19290:
[----:B------:R-:W-:-:S05]  /*c090*/  IMAD.MOV.U32 R3, RZ, RZ, RZ ;  /* 0x000000ffff037224 */ /* 0x000fca00078e00ff */
[----:B------:R-:W-:Y:S01]  /*c0a0*/  STG.E.64 desc[UR36][R16.64], R2 ;  /* 0x0000000210007986 */ /* 0x000fe2000c101b24 */
[----:B------:R-:W-:Y:S05]  /*c0b0*/  EXIT ;  /* 0x000000000000794d */ /* 0x000fea0003800000 */
.L_x_19289:
[----:B------:R-:W-:Y:S01]  /*c0c0*/  STG.E desc[UR36][R16.64], R2 ;  /* 0x0000000210007986 */ /* 0x000fe2000c101924 */
[----:B------:R-:W-:Y:S05]  /*c0d0*/  EXIT ;  /* 0x000000000000794d */ /* 0x000fea0003800000 */
.L_x_19292:
        /* <DEDUP_REMOVED lines=10> */
.L_x_43931:


//--------------------- .text._ZN2at6native27unrolled_elementwise_kernelINS0_13AUnaryFunctorIffbZZZNS0_22logical_or_kernel_cudaERNS_14TensorIteratorEENKUlvE0_clEvENKUlvE5_clEvEUlffE_EESt5arrayIPcLm2EELi4E23TrivialOffsetCalculatorILi1EjESD_NS0_6memory12LoadWithCastILi1EEENSE_13StoreWithCastILi1EEEEEviT_T0_T2_T3_T4_T5_ --------------------------
	.section	.text._ZN2at6native27unrolled_elementwise_kernelINS0_13AUnaryFunctorIffbZZZNS0_22logical_or_kernel_cudaERNS_14TensorIteratorEENKUlvE0_clEvENKUlvE5_clEvEUlffE_EESt5arrayIPcLm2EELi4E23TrivialOffsetCalculatorILi1EjESD_NS0_6memory12LoadWithCastILi1EEENSE_13StoreWithCastILi1EEEEEviT_T0_T2_T3_T4_T5_,"ax",@progbits
	.align	128
        .global         _ZN2at6native27unrolled_elementwise_kernelINS0_13AUnaryFunctorIffbZZZNS0_22logical_or_kernel_cudaERNS_14TensorIteratorEENKUlvE0_clEvENKUlvE5_clEvEUlffE_EESt5arrayIPcLm2EELi4E23TrivialOffsetCalculatorILi1EjESD_NS0_6memory12LoadWithCastILi1EEENSE_13StoreWithCastILi1EEEEEviT_T0_T2_T3_T4_T5_
        .type           _ZN2at6native27unrolled_elementwise_kernelINS0_13AUnaryFunctorIffbZZZNS0_22logical_or_kernel_cudaERNS_14TensorIteratorEENKUlvE0_clEvENKUlvE5_clEvEUlffE_EESt5arrayIPcLm2EELi4E23TrivialOffsetCalculatorILi1EjESD_NS0_6memory12LoadWithCastILi1EEENSE_13StoreWithCastILi1EEEEEviT_T0_T2_T3_T4_T5_,@function
        .size           _ZN2at6native27unrolled_elementwise_kernelINS0_13AUnaryFunctorIffbZZZNS0_22logical_or_kernel_cudaERNS_14TensorIteratorEENKUlvE0_clEvENKUlvE5_clEvEUlffE_EESt5arrayIPcLm2EELi4E23TrivialOffsetCalculatorILi1EjESD_NS0_6memory12LoadWithCastILi1EEENSE_13StoreWithCastILi1EEEEEviT_T0_T2_T3_T4_T5_,(.L_x_43932 - _ZN2at6native27unrolled_elementwise_kernelINS0_13AUnaryFunctorIffbZZZNS0_22logical_or_kernel_cudaERNS_14TensorIteratorEENKUlvE0_clEvENKUlvE5_clEvEUlffE_EESt5arrayIPcLm2EELi4E23TrivialOffsetCalculatorILi1EjESD_NS0_6memory12LoadWithCastILi1EEENSE_13StoreWithCastILi1EEEEEviT_T0_T2_T3_T4_T5_)
        .other          _ZN2at6native27unrolled_elementwise_kernelINS0_13AUnaryFunctorIffbZZZNS0_22logical_or_kernel_cudaERNS_14TensorIteratorEENKUlvE0_clEvENKUlvE5_clEvEUlffE_EESt5arrayIPcLm2EELi4E23TrivialOffsetCalculatorILi1EjESD_NS0_6memory12LoadWithCastILi1EEENSE_13StoreWithCastILi1EEEEEviT_T0_T2_T3_T4_T5_,@"STO_CUDA_ENTRY STV_DEFAULT"
_ZN2at6native27unrolled_elementwise_kernelINS0_13AUnaryFunctorIffbZZZNS0_22logical_or_kernel_cudaERNS_14TensorIteratorEENKUlvE0_clEvENKUlvE5_clEvEUlffE_EESt5arrayIPcLm2EELi4E23TrivialOffsetCalculatorILi1EjESD_NS0_6memory12LoadWithCastILi1EEENSE_13StoreWithCastILi1EEEEEviT_T0_T2_T3_T4_T5_:
.text._ZN2at6native27unrolled_elementwise_kernelINS0_13AUnaryFunctorIffbZZZNS0_22logical_or_kernel_cudaERNS_14TensorIteratorEENKUlvE0_clEvENKUlvE5_clEvEUlffE_EESt5arrayIPcLm2EELi4E23TrivialOffsetCalculatorILi1EjESD_NS0_6memory12LoadWithCastILi1EEENSE_13StoreWithCastILi1EEEEEviT_T0_T2_T3_T4_T5_:
        /* <DEDUP_REMOVED lines=33> */
.L_x_19299:
[----:B------:R-:W2:Y:S02]  /*0210*/  LDG.E.U8 R2, desc[UR36][R2.64] ;  /* 0x0000002402027981 */ /* 0x000ea4000c1e1100 */
[----:B--2---:R-:W-:Y:S01]  /*0220*/  I2FP.F32.U32 R18, R2 ;  /* 0x0000000200127245 */ /* 0x004fe20000201000 */
[----:B------:R-:W-:Y:S06]  /*0230*/  BRA `(.L_x_19301) ;  /* 0x0000000c00307947 */ /* 0x000fec0003800000 */
.L_x_19298:
        /* <DEDUP_REMOVED lines=9> */
.L_x_19303:
[----:B------:R-:W2:Y:S02]  /*02d0*/  LDG.E R2, desc[UR36][R2.64] ;  /* 0x0000002402027981 */ /* 0x000ea4000c1e1900 */
[----:B--2---:R-:W-:Y:S01]  /*02e0*/  I2FP.F32.S32 R18, R2 ;  /* 0x0000000200127245 */ /* 0x004fe20000201400 */
[----:B------:R-:W-:Y:S06]  /*02f0*/  BRA `(.L_x_19301) ;  /* 0x0000000c00007947 */ /* 0x000fec0003800000 */
.L_x_19302:
[----:B------:R-:W2:Y:S02]  /*0300*/  LDG.E.U16 R2, desc[UR36][R2.64] ;  /* 0x0000002402027981 */ /* 0x000ea4000c1e1500 */
[----:B--2---:R2:W3:Y:S01]  /*0310*/  I2F.S16 R18, R2 ;  /* 0x0000000200127306 */ /* 0x0044e20000101400 */
[----:B------:R-:W-:Y:S05]  /*0320*/  BRA `(.L_x_19301) ;  /* 0x0000000800f47947 */ /* 0x000fea0003800000 */
.L_x_19297:
        /* <DEDUP_REMOVED lines=8> */
.L_x_19305:
[----:B------:R-:W2:Y:S02]  /*03b0*/  LDG.E.U16 R2, desc[UR36][R2.64] ;  /* 0x0000002402027981 */ /* 0x000ea4000c1e1500 */
[----:B--2---:R-:W-:Y:S01]  /*03c0*/  HADD2.F32 R18, -RZ, R2.H0_H0 ;  /* 0x20000002ff127230 */ /* 0x004fe20000004100 */
[----:B------:R-:W-:Y:S06]  /*03d0*/  BRA `(.L_x_19301) ;  /* 0x0000000800c87947 */ /* 0x000fec0003800000 */
.L_x_19304:
        /* <DEDUP_REMOVED lines=8> */
.L_x_19307:
[----:B------:R-:W2:Y:S02]  /*0460*/  LDG.E.U16 R2, desc[UR36][R2.64] ;  /* 0x0000002402027981 */ /* 0x000ea4000c1e1500 */
[----:B--2---:R-:W-:Y:S01]  /*0470*/  HADD2.F32 R18, -RZ, R2.H0_H0 ;  /* 0x20000002ff127230 */ /* 0x004fe20000004100 */
[----:B------:R-:W-:Y:S06]  /*0480*/  BRA `(.L_x_19301) ;  /* 0x00000008009c7947 */ /* 0x000fec0003800000 */
.L_x_19306:
[----:B------:R-:W2:Y:S01]  /*0490*/  LDG.E.64 R2, desc[UR36][R2.64] ;  /* 0x0000002402027981 */ /* 0x000ea2000c1e1b00 */
[----:B------:R-:W-:Y:S01]  /*04a0*/  UMOV UR4, 0xf0000000 ;  /* 0xf000000000047882 */ /* 0x000fe20000000000 */
[----:B------:R-:W-:Y:S01]  /*04b0*/  UMOV UR5, 0x380fffff ;  /* 0x380fffff00057882 */ /* 0x000fe20000000000 */
[----:B--2---:R-:W0:Y:S01]  /*04c0*/  F2F.F32.F64 R18, R2 ;  /* 0x0000000200127310 */ /* 0x004e220000301000 */
[----:B------:R-:W-:-:S14]  /*04d0*/  DSETP.GEU.AND P0, PT, |R2|, UR4, PT ;  /* 0x0000000402007e2a */ /* 0x000fdc000bf0e200 */
[----:B0-----:R-:W-:Y:S01]  /*04e0*/  @!P0 FMUL R18, R18, 1.175494350822287508e-38 ;  /* 0x0080000012128820 */ /* 0x001fe20000400000 */
[----:B------:R-:W-:Y:S06]  /*04f0*/  BRA `(.L_x_19301) ;  /* 0x0000000800807947 */ /* 0x000fec0003800000 */
.L_x_19296:
        /* <DEDUP_REMOVED lines=12> */
.L_x_19310:
[----:B------:R-:W2:Y:S01]  /*05c0*/  LDG.E.64 R2, desc[UR36][R2.64] ;  /* 0x0000002402027981 */ /* 0x000ea2000c1e1b00 */
[----:B------:R-:W-:Y:S01]  /*05d0*/  UMOV UR4, 0xf0000000 ;  /* 0xf000000000047882 */ /* 0x000fe20000000000 */
[----:B------:R-:W-:Y:S01]  /*05e0*/  UMOV UR5, 0x380fffff ;  /* 0x380fffff00057882 */ /* 0x000fe20000000000 */
[----:B--2---:R-:W0:Y:S01]  /*05f0*/  F2F.F32.F64 R18, R2 ;  /* 0x0000000200127310 */ /* 0x004e220000301000 */
[----:B------:R-:W-:-:S14]  /*0600*/  DSETP.GEU.AND P0, PT, |R2|, UR4, PT ;  /* 0x0000000402007e2a */ /* 0x000fdc000bf0e200 */
[----:B0-----:R-:W-:Y:S01]  /*0610*/  @!P0 FMUL R18, R18, 1.175494350822287508e-38 ;  /* 0x0080000012128820 */ /* 0x001fe20000400000 */
[----:B------:R-:W-:Y:S06]  /*0620*/  BRA `(.L_x_19301) ;  /* 0x0000000800347947 */ /* 0x000fec0003800000 */
.L_x_19309:
        /* <DEDUP_REMOVED lines=26> */
.L_x_19312:
        /* <DEDUP_REMOVED lines=14> */
.L_x_19311:
[----:B------:R-:W2:Y:S02]  /*08b0*/  LDG.E.U16 R2, desc[UR36][R2.64] ;  /* 0x0000002402027981 */ /* 0x000ea4000c1e1500 */
[----:B--2---:R-:W-:Y:S01]  /*08c0*/  IMAD.U32 R18, R2, 0x10000, RZ ;  /* 0x0001000002127824 */ /* 0x004fe200078e00ff */
[----:B------:R-:W-:Y:S06]  /*08d0*/  BRA `(.L_x_19301) ;  /* 0x0000000400887947 */ /* 0x000fec0003800000 */
.L_x_19308:
        /* <DEDUP_REMOVED lines=11> */
.L_x_19315:
        /* <DEDUP_REMOVED lines=20> */
.L_x_19317:
[----:B------:R-:W-:Y:S05]  /*0ad0*/  BSYNC B0 ;  /* 0x0000000000007941 */ /* 0x000fea0003800000 */
.L_x_19316:
[----:B------:R-:W-:Y:S01]  /*0ae0*/  IMAD.SHL.U32 R2, R2, 0x100000, RZ ;  /* 0x0010000002027824 */ /* 0x000fe200078e00ff */
[----:B------:R-:W-:-:S04]  /*0af0*/  LEA R3, R0, 0x3b800000, 0x17 ;  /* 0x3b80000000037811 */ /* 0x000fc800078eb8ff */
[----:B------:R-:W-:Y:S01]  /*0b00*/  LOP3.LUT R18, R3, R2, R18, 0xfe, !PT ;  /* 0x0000000203127212 */ /* 0x000fe200078efe12 */
[----:B------:R-:W-:Y:S06]  /*0b10*/  BRA `(.L_x_19301) ;  /* 0x0000000000f87947 */ /* 0x000fec0003800000 */
.L_x_19314:
        /* <DEDUP_REMOVED lines=20> */
.L_x_19319:
[----:B------:R-:W-:Y:S05]  /*0c60*/  BSYNC B0 ;  /* 0x0000000000007941 */ /* 0x000fea0003800000 */
.L_x_19318:
[----:B------:R-:W-:Y:S01]  /*0c70*/  IMAD.SHL.U32 R2, R2, 0x200000, RZ ;  /* 0x0020000002027824 */ /* 0x000fe200078e00ff */
[----:B------:R-:W-:-:S04]  /*0c80*/  LEA R3, R0, 0x37800000, 0x17 ;  /* 0x3780000000037811 */ /* 0x000fc800078eb8ff */
[----:B------:R-:W-:Y:S01]  /*0c90*/  LOP3.LUT R18, R3, R2, R18, 0xfe, !PT ;  /* 0x0000000203127212 */ /* 0x000fe200078efe12 */
[----:B------:R-:W-:Y:S06]  /*0ca0*/  BRA `(.L_x_19301) ;  /* 0x0000000000947947 */ /* 0x000fec0003800000 */
.L_x_19313:
        /* <DEDUP_REMOVED lines=14> */
.L_x_19300:
        /* <DEDUP_REMOVED lines=16> */
.L_x_19322:
[----:B------:R-:W-:Y:S01]  /*0e90*/  IMAD.MOV.U32 R18, RZ, RZ, RZ ;  /* 0x000000ffff127224 */ /* 0x000fe200078e00ff */
[----:B------:R-:W-:Y:S06]  /*0ea0*/  BRA `(.L_x_19301) ;  /* 0x0000000000147947 */ /* 0x000fec0003800000 */
.L_x_19321:
[----:B------:R-:W2:Y:S02]  /*0eb0*/  LDG.E.64 R2, desc[UR36][R2.64] ;  /* 0x0000002402027981 */ /* 0x000ea4000c1e1b00 */
[----:B--2---:R0:W1:Y:S01]  /*0ec0*/  I2F.U64 R18, R2 ;  /* 0x0000000200127312 */ /* 0x0040620000301000 */
[----:B------:R-:W-:Y:S05]  /*0ed0*/  BRA `(.L_x_19301) ;  /* 0x0000000000087947 */ /* 0x000fea0003800000 */
.L_x_19320:
[----:B------:R-:W2:Y:S02]  /*0ee0*/  LDG.E R2, desc[UR36][R2.64] ;  /* 0x0000002402027981 */ /* 0x000ea4000c1e1900 */
[----:B--2---:R-:W-:-:S07]  /*0ef0*/  I2FP.F32.U32 R18, R2 ;  /* 0x0000000200127245 */ /* 0x004fce0000201000 */
.L_x_19301:
[----:B------:R-:W-:Y:S05]  /*0f00*/  BSYNC B6 ;  /* 0x0000000000067941 */ /* 0x000fea0003800000 */
.L_x_19295:
[----:B------:R-:W2:Y:S02]  /*0f10*/  S2R R26, SR_TID.X ;  /* 0x00000000001a7919 */ /* 0x000ea40000002100 */
[----:B--2---:R-:W-:-:S07]  /*0f20*/  VIADD R26, R26, 0x80 ;  /* 0x000000801a1a7836 */ /* 0x004fce0000000000 */
.L_x_19294:
[----:B------:R-:W-:Y:S05]  /*0f30*/  BSYNC B7 ;  /* 0x0000000000077941 */ /* 0x000fea0003800000 */
.L_x_19293:
        /* <DEDUP_REMOVED lines=25> */
.L_x_19329:
[----:B------:R-:W2:Y:S02]  /*10d0*/  LDG.E.U8 R2, desc[UR36][R2.64] ;  /* 0x0000002402027981 */ /* 0x000ea4000c1e1100 */
[----:B--2---:R-:W-:Y:S01]  /*10e0*/  I2FP.F32.U32 R22, R2 ;  /* 0x0000000200167245 */ /* 0x004fe20000201000 */
[----:B------:R-:W-:Y:S06]  /*10f0*/  BRA `(.L_x_19331) ;  /* 0x0000000c002c7947 */ /* 0x000fec0003800000 */
.L_x_19328:
        /* <DEDUP_REMOVED lines=9> */
.L_x_19333:
[----:B------:R-:W2:Y:S02]  /*1190*/  LDG.E R2, desc[UR36][R2.64] ;  /* 0x0000002402027981 */ /* 0x000ea4000c1e1900 */
[----:B--2---:R-:W-:Y:S01]  /*11a0*/  I2FP.F32.S32 R22, R2 ;  /* 0x0000000200167245 */ /* 0x004fe20000201400 */
[----:B------:R-:W-:Y:S06]  /*11b0*/  BRA `(.L_x_19331) ;  /* 0x0000000800fc7947 */ /* 0x000fec0003800000 */
.L_x_19332:
[----:B------:R-:W2:Y:S02]  /*11c0*/  LDG.E.U16 R2, desc[UR36][R2.64] ;  /* 0x0000002402027981 */ /* 0x000ea4000c1e1500 */
[----:B--2---:R0:W2:Y:S01]  /*11d0*/  I2F.S16 R22, R2 ;  /* 0x0000000200167306 */ /* 0x0040a20000101400 */
[----:B------:R-:W-:Y:S05]  /*11e0*/  BRA `(.L_x_19331) ;  /* 0x0000000800f07947 */ /* 0x000fea0003800000 */
.L_x_19327:
        /* <DEDUP_REMOVED lines=8> */
.L_x_19335:
[----:B------:R-:W2:Y:S02]  /*1270*/  LDG.E.U16 R2, desc[UR36][R2.64] ;  /* 0x0000002402027981 */ /* 0x000ea4000c1e1500 */
[----:B--2---:R-:W-:Y:S01]  /*1280*/  HADD2.F32 R22, -RZ, R2.H0_H0 ;  /* 0x20000002ff167230 */ /* 0x004fe20000004100 */
[----:B------:R-:W-:Y:S06]  /*1290*/  BRA `(.L_x_19331) ;  /* 0x0000000800c47947 */ /* 0x000fec0003800000 */
.L_x_19334:
        /* <DEDUP_REMOVED lines=8> */
.L_x_19337:
[----:B------:R-:W2:Y:S02]  /*1320*/  LDG.E.U16 R2, desc[UR36][R2.64] ;  /* 0x0000002402027981 */ /* 0x000ea4000c1e1500 */
[----:B--2---:R-:W-:Y:S01]  /*1330*/  HADD2.F32 R22, -RZ, R2.H0_H0 ;  /* 0x20000002ff167230 */ /* 0x004fe20000004100 */
[----:B------:R-:W-:Y:S06]  /*1340*/  BRA `(.L_x_19331) ;  /* 0x0000000800987947 */ /* 0x000fec0003800000 */
.L_x_19336:
[----:B------:R-:W2:Y:S01]  /*1350*/  LDG.E.64 R2, desc[UR36][R2.64] ;  /* 0x0000002402027981 */ /* 0x000ea2000c1e1b00 */
[----:B------:R-:W-:Y:S01]  /*1360*/  UMOV UR4, 0xf0000000 ;  /* 0xf000000000047882 */ /* 0x000fe20000000000 */
[----:B------:R-:W-:Y:S01]  /*1370*/  UMOV UR5, 0x380fffff ;  /* 0x380fffff00057882 */ /* 0x000fe20000000000 */
[----:B--2---:R-:W0:Y:S01]  /*1380*/  F2F.F32.F64 R22, R2 ;  /* 0x0000000200167310 */ /* 0x004e220000301000 */
[----:B------:R-:W-:-:S14]  /*1390*/  DSETP.GEU.AND P0, PT, |R2|, UR4, PT ;  /* 0x0000000402007e2a */ /* 0x000fdc000bf0e200 */
[----:B0-----:R-:W-:Y:S01]  /*13a0*/  @!P0 FMUL R22, R22, 1.175494350822287508e-38 ;  /* 0x0080000016168820 */ /* 0x001fe20000400000 */
[----:B------:R-:W-:Y:S06]  /*13b0*/  BRA `(.L_x_19331) ;  /* 0x00000008007c7947 */ /* 0x000fec0003800000 */
.L_x_19326:
        /* <DEDUP_REMOVED lines=12> */
.L_x_19340:
[----:B------:R-:W2:Y:S01]  /*1480*/  LDG.E.64 R2, desc[UR36][R2.64] ;  /* 0x0000002402027981 */ /* 0x000ea2000c1e1b00 */
[----:B------:R-:W-:Y:S01]  /*1490*/  UMOV UR4, 0xf0000000 ;  /* 0xf000000000047882 */ /* 0x000fe20000000000 */
[----:B------:R-:W-:Y:S01]  /*14a0*/  UMOV UR5, 0x380fffff ;  /* 0x380fffff00057882 */ /* 0x000fe20000000000 */
[----:B--2---:R-:W0:Y:S01]  /*14b0*/  F2F.F32.F64 R22, R2 ;  /* 0x0000000200167310 */ /* 0x004e220000301000 */
[----:B------:R-:W-:-:S14]  /*14c0*/  DSETP.GEU.AND P0, PT, |R2|, UR4, PT ;  /* 0x0000000402007e2a */ /* 0x000fdc000bf0e200 */
[----:B0-----:R-:W-:Y:S01]  /*14d0*/  @!P0 FMUL R22, R22, 1.175494350822287508e-38 ;  /* 0x0080000016168820 */ /* 0x001fe20000400000 */
[----:B------:R-:W-:Y:S06]  /*14e0*/  BRA `(.L_x_19331) ;  /* 0x0000000800307947 */ /* 0x000fec0003800000 */
.L_x_19339:
        /* <DEDUP_REMOVED lines=26> */
.L_x_19342:
        /* <DEDUP_REMOVED lines=13> */
.L_x_19341:
[----:B------:R-:W2:Y:S02]  /*1760*/  LDG.E.U16 R2, desc[UR36][R2.64] ;  /* 0x0000002402027981 */ /* 0x000ea4000c1e1500 */
[----:B--2---:R-:W-:Y:S01]  /*1770*/  IMAD.U32 R22, R2, 0x10000, RZ ;  /* 0x0001000002167824 */ /* 0x004fe200078e00ff */
[----:B------:R-:W-:Y:S06]  /*1780*/  BRA `(.L_x_19331) ;  /* 0x0000000400887947 */ /* 0x000fec0003800000 */
.L_x_19338:
        /* <DEDUP_REMOVED lines=11> */
.L_x_19345:
        /* <DEDUP_REMOVED lines=20> */
.L_x_19347:
[----:B------:R-:W-:Y:S05]  /*1980*/  BSYNC B0 ;  /* 0x0000000000007941 */ /* 0x000fea0003800000 */
.L_x_19346:
[----:B------:R-:W-:Y:S01]  /*1990*/  IMAD.SHL.U32 R2, R2, 0x100000, RZ ;  /* 0x0010000002027824 */ /* 0x000fe200078e00ff */
[----:B------:R-:W-:-:S04]  /*19a0*/  LEA R3, R0, 0x3b800000, 0x17 ;  /* 0x3b80000000037811 */ /* 0x000fc800078eb8ff */
[----:B------:R-:W-:Y:S01]  /*19b0*/  LOP3.LUT R22, R3, R2, R22, 0xfe, !PT ;  /* 0x0000000203167212 */ /* 0x000fe200078efe16 */
[----:B------:R-:W-:Y:S06]  /*19c0*/  BRA `(.L_x_19331) ;  /* 0x0000000000f87947 */ /* 0x000fec0003800000 */
.L_x_19344:
        /* <DEDUP_REMOVED lines=20> */
.L_x_19349:
[----:B------:R-:W-:Y:S05]  /*1b10*/  BSYNC B0 ;  /* 0x0000000000007941 */ /* 0x000fea0003800000 */
.L_x_19348:
[----:B------:R-:W-:Y:S01]  /*1b20*/  IMAD.SHL.U32 R2, R2, 0x200000, RZ ;  /* 0x0020000002027824 */ /* 0x000fe200078e00ff */
[----:B------:R-:W-:-:S04]  /*1b30*/  LEA R3, R0, 0x37800000, 0x17 ;  /* 0x3780000000037811 */ /* 0x000fc800078eb8ff */
[----:B------:R-:W-:Y:S01]  /*1b40*/  LOP3.LUT R22, R3, R2, R22, 0xfe, !PT ;  /* 0x0000000203167212 */ /* 0x000fe200078efe16 */
[----:B------:R-:W-:Y:S06]  /*1b50*/  BRA `(.L_x_19331) ;  /* 0x0000000000947947 */ /* 0x000fec0003800000 */
.L_x_19343:
        /* <DEDUP_REMOVED lines=14> */
.L_x_19330:
        /* <DEDUP_REMOVED lines=16> */
.L_x_19352:
[----:B------:R-:W-:Y:S01]  /*1d40*/  IMAD.MOV.U32 R22, RZ, RZ, RZ ;  /* 0x000000ffff167224 */ /* 0x000fe200078e00ff */
[----:B------:R-:W-:Y:S06]  /*1d50*/  BRA `(.L_x_19331) ;  /* 0x0000000000147947 */ /* 0x000fec0003800000 */
.L_x_19351:
[----:B------:R-:W2:Y:S02]  /*1d60*/  LDG.E.64 R2, desc[UR36][R2.64] ;  /* 0x0000002402027981 */ /* 0x000ea4000c1e1b00 */
[----:B--2---:R0:W2:Y:S01]  /*1d70*/  I2F.U64 R22, R2 ;  /* 0x0000000200167312 */ /* 0x0040a20000301000 */
[----:B------:R-:W-:Y:S05]  /*1d80*/  BRA `(.L_x_19331) ;  /* 0x0000000000087947 */ /* 0x000fea0003800000 */
.L_x_19350:
[----:B------:R-:W2:Y:S02]  /*1d90*/  LDG.E R2, desc[UR36][R2.64] ;  /* 0x0000002402027981 */ /* 0x000ea4000c1e1900 */
[----:B--2---:R-:W-:-:S07]  /*1da0*/  I2FP.F32.U32 R22, R2 ;  /* 0x0000000200167245 */ /* 0x004fce0000201000 */
.L_x_19331:
[----:B------:R-:W-:Y:S05]  /*1db0*/  BSYNC B6 ;  /* 0x0000000000067941 */ /* 0x000fea0003800000 */
.L_x_19325:
[----:B------:R-:W-:-:S07]  /*1dc0*/  VIADD R26, R26, 0x80 ;  /* 0x000000801a1a7836 */ /* 0x000fce0000000000 */
.L_x_19324:
[----:B------:R-:W-:Y:S05]  /*1dd0*/  BSYNC B7 ;  /* 0x0000000000077941 */ /* 0x000fea0003800000 */
.L_x_19323:
        /* <DEDUP_REMOVED lines=27> */
.L_x_19359:
[----:B------:R-:W2:Y:S02]  /*1f90*/  LDG.E.U8 R2, desc[UR36][R2.64] ;  /* 0x0000002402027981 */ /* 0x000ea4000c1e1100 */
[----:B--2---:R-:W-:Y:S01]  /*1fa0*/  I2FP.F32.U32 R24, R2 ;  /* 0x0000000200187245 */ /* 0x004fe20000201000 */
[----:B------:R-:W-:Y:S06]  /*1fb0*/  BRA `(.L_x_19361) ;  /* 0x0000000c002c7947 */ /* 0x000fec0003800000 */
.L_x_19358:
        /* <DEDUP_REMOVED lines=9> */
.L_x_19363:
[----:B------:R-:W2:Y:S02]  /*2050*/  LDG.E R2, desc[UR36][R2.64] ;  /* 0x0000002402027981 */ /* 0x000ea4000c1e1900 */
[----:B--2---:R-:W-:Y:S01]  /*2060*/  I2FP.F32.S32 R24, R2 ;  /* 0x0000000200187245 */ /* 0x004fe20000201400 */
[----:B------:R-:W-:Y:S06]  /*2070*/  BRA `(.L_x_19361) ;  /* 0x0000000800fc7947 */ /* 0x000fec0003800000 */
.L_x_19362:
[----:B------:R-:W2:Y:S02]  /*2080*/  LDG.E.U16 R2, desc[UR36][R2.64] ;  /* 0x0000002402027981 */ /* 0x000ea4000c1e1500 */
[----:B--2---:R4:W0:Y:S01]  /*2090*/  I2F.S16 R24, R2 ;  /* 0x0000000200187306 */ /* 0x0048220000101400 */
[----:B------:R-:W-:Y:S05]  /*20a0*/  BRA `(.L_x_19361) ;  /* 0x0000000800f07947 */ /* 0x000fea0003800000 */
.L_x_19357:
        /* <DEDUP_REMOVED lines=8> */
.L_x_19365:
[----:B------:R-:W2:Y:S02]  /*2130*/  LDG.E.U16 R2, desc[UR36][R2.64] ;  /* 0x0000002402027981 */ /* 0x000ea4000c1e1500 */
[----:B--2---:R-:W-:Y:S01]  /*2140*/  HADD2.F32 R24, -RZ, R2.H0_H0 ;  /* 0x20000002ff187230 */ /* 0x004fe20000004100 */
[----:B------:R-:W-:Y:S06]  /*2150*/  BRA `(.L_x_19361) ;  /* 0x0000000800c47947 */ /* 0x000fec0003800000 */
.L_x_19364:
        /* <DEDUP_REMOVED lines=8> */
.L_x_19367:
[----:B------:R-:W2:Y:S02]  /*21e0*/  LDG.E.U16 R2, desc[UR36][R2.64] ;  /* 0x0000002402027981 */ /* 0x000ea4000c1e1500 */
[----:B--2---:R-:W-:Y:S01]  /*21f0*/  HADD2.F32 R24, -RZ, R2.H0_H0 ;  /* 0x20000002ff187230 */ /* 0x004fe20000004100 */
[----:B------:R-:W-:Y:S06]  /*2200*/  BRA `(.L_x_19361) ;  /* 0x0000000800987947 */ /* 0x000fec0003800000 */
.L_x_19366:
[----:B------:R-:W2:Y:S01]  /*2210*/  LDG.E.64 R2, desc[UR36][R2.64] ;  /* 0x0000002402027981 */ /* 0x000ea2000c1e1b00 */
[----:B------:R-:W-:Y:S01]  /*2220*/  UMOV UR4, 0xf0000000 ;  /* 0xf000000000047882 */ /* 0x000fe20000000000 */
[----:B------:R-:W-:Y:S01]  /*2230*/  UMOV UR5, 0x380fffff ;  /* 0x380fffff00057882 */ /* 0x000fe20000000000 */
[----:B--2---:R-:W0:Y:S01]  /*2240*/  F2F.F32.F64 R24, R2 ;  /* 0x0000000200187310 */ /* 0x004e220000301000 */
[----:B------:R-:W-:-:S14]  /*2250*/  DSETP.GEU.AND P0, PT, |R2|, UR4, PT ;  /* 0x0000000402007e2a */ /* 0x000fdc000bf0e200 */
[----:B0-----:R-:W-:Y:S01]  /*2260*/  @!P0 FMUL R24, R24, 1.175494350822287508e-38 ;  /* 0x0080000018188820 */ /* 0x001fe20000400000 */
[----:B------:R-:W-:Y:S06]  /*2270*/  BRA `(.L_x_19361) ;  /* 0x00000008007c7947 */ /* 0x000fec0003800000 */
.L_x_19356:
        /* <DEDUP_REMOVED lines=12> */
.L_x_19370:
[----:B------:R-:W2:Y:S01]  /*2340*/  LDG.E.64 R2, desc[UR36][R2.64] ;  /* 0x0000002402027981 */ /* 0x000ea2000c1e1b00 */
[----:B------:R-:W-:Y:S01]  /*2350*/  UMOV UR4, 0xf0000000 ;  /* 0xf000000000047882 */ /* 0x000fe20000000000 */
[----:B------:R-:W-:Y:S01]  /*2360*/  UMOV UR5, 0x380fffff ;  /* 0x380fffff00057882 */ /* 0x000fe20000000000 */
[----:B--2---:R-:W0:Y:S01]  /*2370*/  F2F.F32.F64 R24, R2 ;  /* 0x0000000200187310 */ /* 0x004e220000301000 */
[----:B------:R-:W-:-:S14]  /*2380*/  DSETP.GEU.AND P0, PT, |R2|, UR4, PT ;  /* 0x0000000402007e2a */ /* 0x000fdc000bf0e200 */
[----:B0-----:R-:W-:Y:S01]  /*2390*/  @!P0 FMUL R24, R24, 1.175494350822287508e-38 ;  /* 0x0080000018188820 */ /* 0x001fe20000400000 */
[----:B------:R-:W-:Y:S06]  /*23a0*/  BRA `(.L_x_19361) ;  /* 0x0000000800307947 */ /* 0x000fec0003800000 */
.L_x_19369:
        /* <DEDUP_REMOVED lines=26> */
.L_x_19372:
        /* <DEDUP_REMOVED lines=13> */
.L_x_19371:
[----:B------:R-:W2:Y:S02]  /*2620*/  LDG.E.U16 R2, desc[UR36][R2.64] ;  /* 0x0000002402027981 */ /* 0x000ea4000c1e1500 */
[----:B--2---:R-:W-:Y:S01]  /*2630*/  IMAD.U32 R24, R2, 0x10000, RZ ;  /* 0x0001000002187824 */ /* 0x004fe200078e00ff */
[----:B------:R-:W-:Y:S06]  /*2640*/  BRA `(.L_x_19361) ;  /* 0x0000000400887947 */ /* 0x000fec0003800000 */
.L_x_19368:
        /* <DEDUP_REMOVED lines=11> */
.L_x_19375:
        /* <DEDUP_REMOVED lines=20> */
.L_x_19377:
[----:B------:R-:W-:Y:S05]  /*2840*/  BSYNC B0 ;  /* 0x0000000000007941 */ /* 0x000fea0003800000 */
.L_x_19376:
[----:B------:R-:W-:Y:S01]  /*2850*/  IMAD.SHL.U32 R2, R2, 0x100000, RZ ;  /* 0x0010000002027824 */ /* 0x000fe200078e00ff */
[----:B------:R-:W-:-:S04]  /*2860*/  LEA R3, R0, 0x3b800000, 0x17 ;  /* 0x3b80000000037811 */ /* 0x000fc800078eb8ff */
[----:B------:R-:W-:Y:S01]  /*2870*/  LOP3.LUT R24, R3, R2, R24, 0xfe, !PT ;  /* 0x0000000203187212 */ /* 0x000fe200078efe18 */
[----:B------:R-:W-:Y:S06]  /*2880*/  BRA `(.L_x_19361) ;  /* 0x0000000000f87947 */ /* 0x000fec0003800000 */
.L_x_19374:
        /* <DEDUP_REMOVED lines=20> */
.L_x_19379:
[----:B------:R-:W-:Y:S05]  /*29d0*/  BSYNC B0 ;  /* 0x0000000000007941 */ /* 0x000fea0003800000 */
.L_x_19378:
[----:B------:R-:W-:Y:S01]  /*29e0*/  IMAD.SHL.U32 R2, R2, 0x200000, RZ ;  /* 0x0020000002027824 */ /* 0x000fe200078e00ff */
[----:B------:R-:W-:-:S04]  /*29f0*/  LEA R3, R0, 0x37800000, 0x17 ;  /* 0x3780000000037811 */ /* 0x000fc800078eb8ff */
[----:B------:R-:W-:Y:S01]  /*2a00*/  LOP3.LUT R24, R3, R2, R24, 0xfe, !PT ;  /* 0x0000000203187212 */ /* 0x000fe200078efe18 */
[----:B------:R-:W-:Y:S06]  /*2a10*/  BRA `(.L_x_19361) ;  /* 0x0000000000947947 */ /* 0x000fec0003800000 */
.L_x_19373:
        /* <DEDUP_REMOVED lines=14> */
.L_x_19360:
        /* <DEDUP_REMOVED lines=16> */
.L_x_19382:
[----:B------:R-:W-:Y:S01]  /*2c00*/  IMAD.MOV.U32 R24, RZ, RZ, RZ ;  /* 0x000000ffff187224 */ /* 0x000fe200078e00ff */
[----:B------:R-:W-:Y:S06]  /*2c10*/  BRA `(.L_x_19361) ;  /* 0x0000000000147947 */ /* 0x000fec0003800000 */
.L_x_19381:
[----:B------:R-:W2:Y:S02]  /*2c20*/  LDG.E.64 R24, desc[UR36][R2.64] ;  /* 0x0000002402187981 */ /* 0x000ea4000c1e1b00 */
[----:B--2---:R0:W2:Y:S01]  /*2c30*/  I2F.U64 R24, R24 ;  /* 0x0000001800187312 */ /* 0x0040a20000301000 */
[----:B------:R-:W-:Y:S05]  /*2c40*/  BRA `(.L_x_19361) ;  /* 0x0000000000087947 */ /* 0x000fea0003800000 */
.L_x_19380:
[----:B------:R-:W2:Y:S02]  /*2c50*/  LDG.E R2, desc[UR36][R2.64] ;  /* 0x0000002402027981 */ /* 0x000ea4000c1e1900 */
[----:B--2---:R-:W-:-:S07]  /*2c60*/  I2FP.F32.U32 R24, R2 ;  /* 0x0000000200187245 */ /* 0x004fce0000201000 */
.L_x_19361:
[----:B------:R-:W-:Y:S05]  /*2c70*/  BSYNC B6 ;  /* 0x0000000000067941 */ /* 0x000fea0003800000 */
.L_x_19355:
[----:B------:R-:W-:-:S07]  /*2c80*/  VIADD R26, R26, 0x80 ;  /* 0x000000801a1a7836 */ /* 0x000fce0000000000 */
.L_x_19354:
[----:B------:R-:W-:Y:S05]  /*2c90*/  BSYNC B7 ;  /* 0x0000000000077941 */ /* 0x000fea0003800000 */
.L_x_19353:
        /* <DEDUP_REMOVED lines=23> */
.L_x_19388:
[----:B------:R-:W2:Y:S02]  /*2e10*/  LDG.E.U8 R2, desc[UR36][R2.64] ;  /* 0x0000002402027981 */ /* 0x000ea4000c1e1100 */
[----:B--2---:R-:W-:Y:S01]  /*2e20*/  I2FP.F32.U32 R16, R2 ;  /* 0x0000000200107245 */ /* 0x004fe20000201000 */
[----:B------:R-:W-:Y:S06]  /*2e30*/  BRA `(.L_x_19384) ;  /* 0x0000000c00207947 */ /* 0x000fec0003800000 */
.L_x_19387:
        /* <DEDUP_REMOVED lines=9> */
.L_x_19391:
[----:B------:R-:W2:Y:S02]  /*2ed0*/  LDG.E R2, desc[UR36][R2.64] ;  /* 0x0000002402027981 */ /* 0x000ea4000c1e1900 */
[----:B--2---:R-:W-:Y:S01]  /*2ee0*/  I2FP.F32.S32 R16, R2 ;  /* 0x0000000200107245 */ /* 0x004fe20000201400 */
[----:B------:R-:W-:Y:S06]  /*2ef0*/  BRA `(.L_x_19384) ;  /* 0x0000000800f07947 */ /* 0x000fec0003800000 */
.L_x_19390:
[----:B------:R-:W2:Y:S02]  /*2f00*/  LDG.E.U16 R2, desc[UR36][R2.64] ;  /* 0x0000002402027981 */ /* 0x000ea4000c1e1500 */
[----:B--2---:R0:W2:Y:S01]  /*2f10*/  I2F.S16 R16, R2 ;  /* 0x0000000200107306 */ /* 0x0040a20000101400 */
[----:B------:R-:W-:Y:S05]  /*2f20*/  BRA `(.L_x_19384) ;  /* 0x0000000800e47947 */ /* 0x000fea0003800000 */
.L_x_19386:
        /* <DEDUP_REMOVED lines=8> */
.L_x_19393:
[----:B------:R-:W2:Y:S02]  /*2fb0*/  LDG.E.U16 R2, desc[UR36][R2.64] ;  /* 0x0000002402027981 */ /* 0x000ea4000c1e1500 */
[----:B--2---:R-:W-:Y:S01]  /*2fc0*/  HADD2.F32 R16, -RZ, R2.H0_H0 ;  /* 0x20000002ff107230 */ /* 0x004fe20000004100 */
[----:B------:R-:W-:Y:S06]  /*2fd0*/  BRA `(.L_x_19384) ;  /* 0x0000000800b87947 */ /* 0x000fec0003800000 */
.L_x_19392:
        /* <DEDUP_REMOVED lines=8> */
.L_x_19395:
[----:B------:R-:W2:Y:S02]  /*3060*/  LDG.E.U16 R2, desc[UR36][R2.64] ;  /* 0x0000002402027981 */ /* 0x000ea4000c1e1500 */
[----:B--2---:R-:W-:Y:S01]  /*3070*/  HADD2.F32 R16, -RZ, R2.H0_H0 ;  /* 0x20000002ff107230 */ /* 0x004fe20000004100 */
[----:B------:R-:W-:Y:S06]  /*3080*/  BRA `(.L_x_19384) ;  /* 0x00000008008c7947 */ /* 0x000fec0003800000 */
.L_x_19394:
[----:B------:R-:W2:Y:S01]  /*3090*/  LDG.E.64 R2, desc[UR36][R2.64] ;  /* 0x0000002402027981 */ /* 0x000ea2000c1e1b00 */
[----:B------:R-:W-:Y:S01]  /*30a0*/  UMOV UR4, 0xf0000000 ;  /* 0xf000000000047882 */ /* 0x000fe20000000000 */
[----:B------:R-:W-:Y:S01]  /*30b0*/  UMOV UR5, 0x380fffff ;  /* 0x380fffff00057882 */ /* 0x000fe20000000000 */
[----:B--2---:R-:W0:Y:S01]  /*30c0*/  F2F.F32.F64 R16, R2 ;  /* 0x0000000200107310 */ /* 0x004e220000301000 */
[----:B------:R-:W-:-:S14]  /*30d0*/  DSETP.GEU.AND P0, PT, |R2|, UR4, PT ;  /* 0x0000000402007e2a */ /* 0x000fdc000bf0e200 */
[----:B0-----:R-:W-:Y:S01]  /*30e0*/  @!P0 FMUL R16, R16, 1.175494350822287508e-38 ;  /* 0x0080000010108820 */ /* 0x001fe20000400000 */
[----:B------:R-:W-:Y:S06]  /*30f0*/  BRA `(.L_x_19384) ;  /* 0x0000000800707947 */ /* 0x000fec0003800000 */
.L_x_19385:
        /* <DEDUP_REMOVED lines=12> */
.L_x_19398:
[----:B------:R-:W2:Y:S01]  /*31c0*/  LDG.E.64 R2, desc[UR36][R2.64] ;  /* 0x0000002402027981 */ /* 0x000ea2000c1e1b00 */
[----:B------:R-:W-:Y:S01]  /*31d0*/  UMOV UR4, 0xf0000000 ;  /* 0xf000000000047882 */ /* 0x000fe20000000000 */
[----:B------:R-:W-:Y:S01]  /*31e0*/  UMOV UR5, 0x380fffff ;  /* 0x380fffff00057882 */ /* 0x000fe20000000000 */
[----:B--2---:R-:W0:Y:S01]  /*31f0*/  F2F.F32.F64 R16, R2 ;  /* 0x0000000200107310 */ /* 0x004e220000301000 */
[----:B------:R-:W-:-:S14]  /*3200*/  DSETP.GEU.AND P0, PT, |R2|, UR4, PT ;  /* 0x0000000402007e2a */ /* 0x000fdc000bf0e200 */
[----:B0-----:R-:W-:Y:S01]  /*3210*/  @!P0 FMUL R16, R16, 1.175494350822287508e-38 ;  /* 0x0080000010108820 */ /* 0x001fe20000400000 */
[----:B------:R-:W-:Y:S06]  /*3220*/  BRA `(.L_x_19384) ;  /* 0x0000000800247947 */ /* 0x000fec0003800000 */
.L_x_19397:
        /* <DEDUP_REMOVED lines=26> */
.L_x_19400:
        /* <DEDUP_REMOVED lines=13> */
.L_x_19399:
[----:B------:R-:W2:Y:S02]  /*34a0*/  LDG.E.U16 R2, desc[UR36][R2.64] ;  /* 0x0000002402027981 */ /* 0x000ea4000c1e1500 */
[----:B--2---:R-:W-:Y:S01]  /*34b0*/  IMAD.U32 R16, R2, 0x10000, RZ ;  /* 0x0001000002107824 */ /* 0x004fe200078e00ff */
[----:B------:R-:W-:Y:S06]  /*34c0*/  BRA `(.L_x_19384) ;  /* 0x00000004007c7947 */ /* 0x000fec0003800000 */
.L_x_19396:
        /* <DEDUP_REMOVED lines=11> */
.L_x_19403:
        /* <DEDUP_REMOVED lines=19> */
.L_x_19405:
[----:B------:R-:W-:Y:S05]  /*36b0*/  BSYNC B0 ;  /* 0x0000000000007941 */ /* 0x000fea0003800000 */
.L_x_19404:
[----:B------:R-:W-:Y:S01]  /*36c0*/  IMAD.SHL.U32 R2, R2, 0x100000, RZ ;  /* 0x0010000002027824 */ /* 0x000fe200078e00ff */
[----:B------:R-:W-:-:S04]  /*36d0*/  LEA R3, R0, 0x3b800000, 0x17 ;  /* 0x3b80000000037811 */ /* 0x000fc800078eb8ff */
[----:B------:R-:W-:Y:S01]  /*36e0*/  LOP3.LUT R16, R3, R2, R16, 0xfe, !PT ;  /* 0x0000000203107212 */ /* 0x000fe200078efe10 */
[----:B------:R-:W-:Y:S06]  /*36f0*/  BRA `(.L_x_19384) ;  /* 0x0000000000f07947 */ /* 0x000fec0003800000 */
.L_x_19402:
        /* <DEDUP_REMOVED lines=19> */
.L_x_19407:
[----:B------:R-:W-:Y:S05]  /*3830*/  BSYNC B0 ;  /* 0x0000000000007941 */ /* 0x000fea0003800000 */
.L_x_19406:
[----:B------:R-:W-:Y:S01]  /*3840*/  IMAD.SHL.U32 R2, R2, 0x200000, RZ ;  /* 0x0020000002027824 */ /* 0x000fe200078e00ff */
[----:B------:R-:W-:-:S04]  /*3850*/  LEA R3, R0, 0x37800000, 0x17 ;  /* 0x3780000000037811 */ /* 0x000fc800078eb8ff */
[----:B------:R-:W-:Y:S01]  /*3860*/  LOP3.LUT R16, R3, R2, R16, 0xfe, !PT ;  /* 0x0000000203107212 */ /* 0x000fe200078efe10 */
[----:B------:R-:W-:Y:S06]  /*3870*/  BRA `(.L_x_19384) ;  /* 0x0000000000907947 */ /* 0x000fec0003800000 */
.L_x_19401:
        /* <DEDUP_REMOVED lines=14> */
.L_x_19389:
        /* <DEDUP_REMOVED lines=16> */
.L_x_19410:
[----:B------:R-:W-:Y:S05]  /*3a60*/  BRA `(.L_x_19384) ;  /* 0x0000000000147947 */ /* 0x000fea0003800000 */
.L_x_19409:
[----:B------:R-:W2:Y:S02]  /*3a70*/  LDG.E.64 R16, desc[UR36][R2.64] ;  /* 0x0000002402107981 */ /* 0x000ea4000c1e1b00 */
[----:B--2---:R0:W2:Y:S01]  /*3a80*/  I2F.U64 R16, R16 ;  /* 0x0000001000107312 */ /* 0x0040a20000301000 */
[----:B------:R-:W-:Y:S05]  /*3a90*/  BRA `(.L_x_19384) ;  /* 0x0000000000087947 */ /* 0x000fea0003800000 */
.L_x_19408:
[----:B------:R-:W2:Y:S02]  /*3aa0*/  LDG.E R2, desc[UR36][R2.64] ;  /* 0x0000002402027981 */ /* 0x000ea4000c1e1900 */
[----:B--2---:R-:W-:-:S07]  /*3ab0*/  I2FP.F32.U32 R16, R2 ;  /* 0x0000000200107245 */ /* 0x004fce0000201000 */
.L_x_19384:
[----:B------:R-:W-:Y:S05]  /*3ac0*/  BSYNC B6 ;  /* 0x0000000000067941 */ /* 0x000fea0003800000 */
.L_x_19383:
        /* <DEDUP_REMOVED lines=40> */
.L_x_19416:
[----:B------:R0:W-:Y:S01]  /*3d50*/  STG.E.U8 desc[UR36][R8.64], R3 ;  /* 0x0000000308007986 */ /* 0x0001e2000c101124 */
[----:B------:R-:W-:Y:S05]  /*3d60*/  BRA `(.L_x_19412) ;  /* 0x0000000c00547947 */ /* 0x000fea0003800000 */
.L_x_19415:
        /* <DEDUP_REMOVED lines=10> */
.L_x_19419:
[----:B------:R0:W-:Y:S01]  /*3e10*/  STG.E desc[UR36][R8.64], R3 ;  /* 0x0000000308007986 */ /* 0x0001e2000c101924 */
[----:B------:R-:W-:Y:S05]  /*3e20*/  BRA `(.L_x_19412) ;  /* 0x0000000c00247947 */ /* 0x000fea0003800000 */
.L_x_19418:
[----:B------:R0:W-:Y:S01]  /*3e30*/  STG.E.U16 desc[UR36][R8.64], R3 ;  /* 0x0000000308007986 */ /* 0x0001e2000c101524 */
[----:B------:R-:W-:Y:S05]  /*3e40*/  BRA `(.L_x_19412) ;  /* 0x0000000c001c7947 */ /* 0x000fea0003800000 */
.L_x_19414:
        /* <DEDUP_REMOVED lines=9> */
.L_x_19421:
[----:B------:R-:W0:Y:S02]  /*3ee0*/  I2F.S16 R0, R3 ;  /* 0x0000000300007306 */ /* 0x000e240000101400 */
[----:B0-----:R-:W-:-:S05]  /*3ef0*/  F2FP.F16.F32.PACK_AB R0, RZ, R0 ;  /* 0x00000000ff00723e */ /* 0x001fca00000000ff */
[----:B------:R0:W-:Y:S01]  /*3f00*/  STG.E.U16 desc[UR36][R8.64], R0 ;  /* 0x0000000008007986 */ /* 0x0001e2000c101524 */
[----:B------:R-:W-:Y:S05]  /*3f10*/  BRA `(.L_x_19412) ;  /* 0x0000000800e87947 */ /* 0x000fea0003800000 */
.L_x_19420:
        /* <DEDUP_REMOVED lines=10> */
.L_x_19423:
[----:B------:R-:W0:Y:S02]  /*3fc0*/  I2F.S16 R3, R3 ;  /* 0x0000000300037306 */ /* 0x000e240000101400 */
[----:B0-----:R-:W-:-:S04]  /*3fd0*/  F2FP.F16.F32.PACK_AB R3, RZ, R3 ;  /* 0x00000003ff03723e */ /* 0x001fc800000000ff */
[----:B------:R-:W-:-:S05]  /*3fe0*/  PRMT R3, R3, 0x5410, RZ ;  /* 0x0000541003037816 */ /* 0x000fca00000000ff */
[----:B------:R0:W-:Y:S01]  /*3ff0*/  STG.E desc[UR36][R8.64], R3 ;  /* 0x0000000308007986 */ /* 0x0001e2000c101924 */
[----:B------:R-:W-:Y:S05]  /*4000*/  BRA `(.L_x_19412) ;  /* 0x0000000800ac7947 */ /* 0x000fea0003800000 */
.L_x_19422:
[----:B------:R-:W0:Y:S02]  /*4010*/  I2F.F64.S16 R4, R3 ;  /* 0x0000000300047312 */ /* 0x000e240000101c00 */
[----:B0-----:R0:W-:Y:S01]  /*4020*/  STG.E.64 desc[UR36][R8.64], R4 ;  /* 0x0000000408007986 */ /* 0x0011e2000c101b24 */
[----:B------:R-:W-:Y:S05]  /*4030*/  BRA `(.L_x_19412) ;  /* 0x0000000800a07947 */ /* 0x000fea0003800000 */
.L_x_19413:
        /* <DEDUP_REMOVED lines=10> */
.L_x_19426:
[----:B------:R-:W0:Y:S01]  /*40e0*/  I2F.F64.S16 R4, R3 ;  /* 0x0000000300047312 */ /* 0x000e220000101c00 */
[----:B------:R-:W-:-:S05]  /*40f0*/  CS2R R6, SRZ ;  /* 0x0000000000067805 */ /* 0x000fca000001ff00 */
[----:B0-----:R0:W-:Y:S01]  /*4100*/  STG.E.128 desc[UR36][R8.64], R4 ;  /* 0x0000000408007986 */ /* 0x0011e2000c101d24 */
[----:B------:R-:W-:Y:S05]  /*4110*/  BRA `(.L_x_19412) ;  /* 0x0000000800687947 */ /* 0x000fea0003800000 */
.L_x_19425:
        /* <DEDUP_REMOVED lines=21> */
.L_x_19430:
[----:B------:R-:W-:Y:S05]  /*4270*/  BSYNC B0 ;  /* 0x0000000000007941 */ /* 0x000fea0003800000 */
.L_x_19429:
[----:B------:R-:W-:-:S05]  /*4280*/  LOP3.LUT R5, R0, R5, RZ, 0xfc, !PT ;  /* 0x0000000500057212 */ /* 0x000fca00078efcff */
[----:B------:R0:W-:Y:S01]  /*4290*/  STG.E.U8 desc[UR36][R8.64], R5 ;  /* 0x0000000508007986 */ /* 0x0001e2000c101124 */
[----:B------:R-:W-:Y:S05]  /*42a0*/  BRA `(.L_x_19412) ;  /* 0x0000000800047947 */ /* 0x000fea0003800000 */
.L_x_19428:
        /* <DEDUP_REMOVED lines=13> */
.L_x_19432:
[----:B------:R-:W-:Y:S01]  /*4380*/  IMAD.MOV.U32 R0, RZ, RZ, 0x7f ;  /* 0x0000007fff007424 */ /* 0x000fe200078e00ff */
[----:B------:R-:W-:-:S04]  /*4390*/  ISETP.GT.U32.AND P0, PT, R4, 0x7f800000, PT ;  /* 0x7f8000000400780c */ /* 0x000fc80003f04070 */
[----:B------:R-:W-:-:S09]  /*43a0*/  SEL R0, R0, 0x7c, P0 ;  /* 0x0000007c00007807 */ /* 0x000fd20000000000 */
.L_x_19433:
[----:B------:R-:W-:Y:S05]  /*43b0*/  BSYNC B0 ;  /* 0x0000000000007941 */ /* 0x000fea0003800000 */
.L_x_19431:
[----:B------:R-:W-:-:S04]  /*43c0*/  LOP3.LUT R3, R5, 0x80000000, RZ, 0xc0, !PT ;  /* 0x8000000005037812 */ /* 0x000fc800078ec0ff */
[----:B------:R-:W-:-:S04]  /*43d0*/  SHF.R.U32.HI R3, RZ, 0x18, R3 ;  /* 0x00000018ff037819 */ /* 0x000fc80000011603 */
[----:B------:R-:W-:-:S05]  /*43e0*/  LOP3.LUT R3, R0, R3, RZ, 0xfc, !PT ;  /* 0x0000000300037212 */ /* 0x000fca00078efcff */
[----:B------:R0:W-:Y:S01]  /*43f0*/  STG.E.U8 desc[UR36][R8.64], R3 ;  /* 0x0000000308007986 */ /* 0x0001e2000c101124 */
[----:B------:R-:W-:Y:S05]  /*4400*/  BRA `(.L_x_19412) ;  /* 0x0000000400ac7947 */ /* 0x000fea0003800000 */
.L_x_19427:
[----:B------:R-:W0:Y:S02]  /*4410*/  I2F.S16 R0, R3 ;  /* 0x0000000300007306 */ /* 0x000e240000101400 */
[----:B0-----:R-:W-:-:S05]  /*4420*/  F2FP.BF16.F32.PACK_AB R0, RZ, R0 ;  /* 0x00000000ff00723e */ /* 0x001fca00000010ff */
[----:B------:R0:W-:Y:S01]  /*4430*/  STG.E.U16 desc[UR36][R8.64], R0 ;  /* 0x0000000008007986 */ /* 0x0001e2000c101524 */
[----:B------:R-:W-:Y:S05]  /*4440*/  BRA `(.L_x_19412) ;  /* 0x00000004009c7947 */ /* 0x000fea0003800000 */
.L_x_19424:
        /* <DEDUP_REMOVED lines=10> */
.L_x_19436:
        /* <DEDUP_REMOVED lines=17> */
.L_x_19439:
[----:B------:R-:W-:-:S04]  /*4600*/  LOP3.LUT R3, R3, 0x80000000, RZ, 0xc0, !PT ;  /* 0x8000000003037812 */ /* 0x000fc800078ec0ff */
[----:B------:R-:W-:-:S04]  /*4610*/  SHF.R.U32.HI R3, RZ, 0x18, R3 ;  /* 0x00000018ff037819 */ /* 0x000fc80000011603 */
[----:B------:R-:W-:-:S04]  /*4620*/  LOP3.LUT R0, R0, R3, RZ, 0xfc, !PT ;  /* 0x0000000300007212 */ /* 0x000fc800078efcff */
[----:B------:R-:W-:-:S07]  /*4630*/  PRMT R4, R0, 0x7610, R4 ;  /* 0x0000761000047816 */ /* 0x000fce0000000004 */
.L_x_19438:
[----:B------:R-:W-:Y:S05]  /*4640*/  BSYNC B0 ;  /* 0x0000000000007941 */ /* 0x000fea0003800000 */
.L_x_19437:
[----:B------:R4:W-:Y:S01]  /*4650*/  STG.E.U8 desc[UR36][R8.64], R4 ;  /* 0x0000000408007986 */ /* 0x0009e2000c101124 */
[----:B------:R-:W-:Y:S05]  /*4660*/  BRA `(.L_x_19412) ;  /* 0x0000000400147947 */ /* 0x000fea0003800000 */
.L_x_19435:
        /* <DEDUP_REMOVED lines=17> */
.L_x_19442:
[----:B------:R-:W-:-:S04]  /*4780*/  LOP3.LUT R3, R3, 0x80000000, RZ, 0xc0, !PT ;  /* 0x8000000003037812 */ /* 0x000fc800078ec0ff */
[----:B------:R-:W-:-:S04]  /*4790*/  SHF.R.U32.HI R3, RZ, 0x18, R3 ;  /* 0x00000018ff037819 */ /* 0x000fc80000011603 */
[----:B------:R-:W-:-:S04]  /*47a0*/  LOP3.LUT R0, R0, R3, RZ, 0xfc, !PT ;  /* 0x0000000300007212 */ /* 0x000fc800078efcff */
[----:B------:R-:W-:-:S07]  /*47b0*/  PRMT R4, R0, 0x7610, R4 ;  /* 0x0000761000047816 */ /* 0x000fce0000000004 */
.L_x_19441:
[----:B------:R-:W-:Y:S05]  /*47c0*/  BSYNC B0 ;  /* 0x0000000000007941 */ /* 0x000fea0003800000 */
.L_x_19440:
[----:B------:R0:W-:Y:S01]  /*47d0*/  STG.E.U8 desc[UR36][R8.64], R4 ;  /* 0x0000000408007986 */ /* 0x0001e2000c101124 */
[----:B------:R-:W-:Y:S05]  /*47e0*/  BRA `(.L_x_19412) ;  /* 0x0000000000b47947 */ /* 0x000fea0003800000 */
.L_x_19434:
        /* <DEDUP_REMOVED lines=23> */
.L_x_19417:
        /* <DEDUP_REMOVED lines=16> */
.L_x_19445:
[----:B------:R-:W-:Y:S05]  /*4a60*/  BRA `(.L_x_19412) ;  /* 0x0000000000147947 */ /* 0x000fea0003800000 */
.L_x_19444:
[----:B------:R-:W-:Y:S02]  /*4a70*/  IMAD.MOV.U32 R4, RZ, RZ, R3 ;  /* 0x000000ffff047224 */ /* 0x000fe400078e0003 */
[----:B------:R-:W-:-:S05]  /*4a80*/  IMAD.MOV.U32 R5, RZ, RZ, RZ ;  /* 0x000000ffff057224 */ /* 0x000fca00078e00ff */
[----:B------:R3:W-:Y:S01]  /*4a90*/  STG.E.64 desc[UR36][R8.64], R4 ;  /* 0x0000000408007986 */ /* 0x0007e2000c101b24 */
[----:B------:R-:W-:Y:S05]  /*4aa0*/  BRA `(.L_x_19412) ;  /* 0x0000000000047947 */ /* 0x000fea0003800000 */
.L_x_19443:
[----:B------:R0:W-:Y:S02]  /*4ab0*/  STG.E desc[UR36][R8.64], R3 ;  /* 0x0000000308007986 */ /* 0x0001e4000c101924 */
.L_x_19412:
[----:B------:R-:W-:Y:S05]  /*4ac0*/  BSYNC B6 ;  /* 0x0000000000067941 */ /* 0x000fea0003800000 */
.L_x_19411:
        /* <DEDUP_REMOVED lines=23> */
.L_x_19451:
[----:B------:R0:W-:Y:S01]  /*4c40*/  STG.E.U8 desc[UR36][R8.64], R22 ;  /* 0x0000001608007986 */ /* 0x0001e2000c101124 */
[----:B------:R-:W-:Y:S05]  /*4c50*/  BRA `(.L_x_19453) ;  /* 0x0000000c00507947 */ /* 0x000fea0003800000 */
.L_x_19450:
        /* <DEDUP_REMOVED lines=10> */
.L_x_19455:
[----:B------:R0:W-:Y:S01]  /*4d00*/  STG.E desc[UR36][R8.64], R22 ;  /* 0x0000001608007986 */ /* 0x0001e2000c101924 */
[----:B------:R-:W-:Y:S05]  /*4d10*/  BRA `(.L_x_19453) ;  /* 0x0000000c00207947 */ /* 0x000fea0003800000 */
.L_x_19454:
[----:B------:R0:W-:Y:S01]  /*4d20*/  STG.E.U16 desc[UR36][R8.64], R22 ;  /* 0x0000001608007986 */ /* 0x0001e2000c101524 */
[----:B------:R-:W-:Y:S05]  /*4d30*/  BRA `(.L_x_19453) ;  /* 0x0000000c00187947 */ /* 0x000fea0003800000 */
.L_x_19449:
        /* <DEDUP_REMOVED lines=9> */
.L_x_19457:
[----:B------:R-:W0:Y:S02]  /*4dd0*/  I2F.S16 R0, R22 ;  /* 0x0000001600007306 */ /* 0x000e240000101400 */
[----:B0-----:R-:W-:-:S05]  /*4de0*/  F2FP.F16.F32.PACK_AB R0, RZ, R0 ;  /* 0x00000000ff00723e */ /* 0x001fca00000000ff */
[----:B------:R0:W-:Y:S01]  /*4df0*/  STG.E.U16 desc[UR36][R8.64], R0 ;  /* 0x0000000008007986 */ /* 0x0001e2000c101524 */
[----:B------:R-:W-:Y:S05]  /*4e00*/  BRA `(.L_x_19453) ;  /* 0x0000000800e47947 */ /* 0x000fea0003800000 */
.L_x_19456:
        /* <DEDUP_REMOVED lines=10> */
.L_x_19459:
[----:B------:R-:W0:Y:S02]  /*4eb0*/  I2F.S16 R22, R22 ;  /* 0x0000001600167306 */ /* 0x000e240000101400 */
[----:B0-----:R-:W-:-:S04]  /*4ec0*/  F2FP.F16.F32.PACK_AB R3, RZ, R22 ;  /* 0x00000016ff03723e */ /* 0x001fc800000000ff */
[----:B------:R-:W-:-:S05]  /*4ed0*/  PRMT R3, R3, 0x5410, RZ ;  /* 0x0000541003037816 */ /* 0x000fca00000000ff */
[----:B------:R0:W-:Y:S01]  /*4ee0*/  STG.E desc[UR36][R8.64], R3 ;  /* 0x0000000308007986 */ /* 0x0001e2000c101924 */
[----:B------:R-:W-:Y:S05]  /*4ef0*/  BRA `(.L_x_19453) ;  /* 0x0000000800a87947 */ /* 0x000fea0003800000 */
.L_x_19458:
[----:B------:R-:W0:Y:S02]  /*4f00*/  I2F.F64.S16 R4, R22 ;  /* 0x0000001600047312 */ /* 0x000e240000101c00 */
[----:B0-----:R0:W-:Y:S01]  /*4f10*/  STG.E.64 desc[UR36][R8.64], R4 ;  /* 0x0000000408007986 */ /* 0x0011e2000c101b24 */
[----:B------:R-:W-:Y:S05]  /*4f20*/  BRA `(.L_x_19453) ;  /* 0x00000008009c7947 */ /* 0x000fea0003800000 */
.L_x_19448:
        /* <DEDUP_REMOVED lines=10> */
.L_x_19462:
[----:B------:R-:W0:Y:S01]  /*4fd0*/  I2F.F64.S16 R4, R22 ;  /* 0x0000001600047312 */ /* 0x000e220000101c00 */
[----:B------:R-:W-:-:S05]  /*4fe0*/  CS2R R6, SRZ ;  /* 0x0000000000067805 */ /* 0x000fca000001ff00 */
[----:B0-----:R0:W-:Y:S01]  /*4ff0*/  STG.E.128 desc[UR36][R8.64], R4 ;  /* 0x0000000408007986 */ /* 0x0011e2000c101d24 */
[----:B------:R-:W-:Y:S05]  /*5000*/  BRA `(.L_x_19453) ;  /* 0x0000000800647947 */ /* 0x000fea0003800000 */
.L_x_19461:
        /* <DEDUP_REMOVED lines=21> */
.L_x_19466:
[----:B------:R-:W-:Y:S05]  /*5160*/  BSYNC B0 ;  /* 0x0000000000007941 */ /* 0x000fea0003800000 */
.L_x_19465:
[----:B------:R-:W-:-:S05]  /*5170*/  LOP3.LUT R5, R0, R5, RZ, 0xfc, !PT ;  /* 0x0000000500057212 */ /* 0x000fca00078efcff */
[----:B------:R0:W-:Y:S01]  /*5180*/  STG.E.U8 desc[UR36][R8.64], R5 ;  /* 0x0000000508007986 */ /* 0x0001e2000c101124 */
[----:B------:R-:W-:Y:S05]  /*5190*/  BRA `(.L_x_19453) ;  /* 0x0000000800007947 */ /* 0x000fea0003800000 */
.L_x_19464:
        /* <DEDUP_REMOVED lines=13> */
.L_x_19468:
[----:B------:R-:W-:Y:S01]  /*5270*/  IMAD.MOV.U32 R0, RZ, RZ, 0x7f ;  /* 0x0000007fff007424 */ /* 0x000fe200078e00ff */
[----:B------:R-:W-:-:S04]  /*5280*/  ISETP.GT.U32.AND P0, PT, R3, 0x7f800000, PT ;  /* 0x7f8000000300780c */ /* 0x000fc80003f04070 */
[----:B------:R-:W-:-:S09]  /*5290*/  SEL R0, R0, 0x7c, P0 ;  /* 0x0000007c00007807 */ /* 0x000fd20000000000 */
.L_x_19469:
[----:B------:R-:W-:Y:S05]  /*52a0*/  BSYNC B0 ;  /* 0x0000000000007941 */ /* 0x000fea0003800000 */
.L_x_19467:
[----:B------:R-:W-:-:S04]  /*52b0*/  LOP3.LUT R3, R5, 0x80000000, RZ, 0xc0, !PT ;  /* 0x8000000005037812 */ /* 0x000fc800078ec0ff */
[----:B------:R-:W-:-:S04]  /*52c0*/  SHF.R.U32.HI R3, RZ, 0x18, R3 ;  /* 0x00000018ff037819 */ /* 0x000fc80000011603 */
[----:B------:R-:W-:-:S05]  /*52d0*/  LOP3.LUT R3, R0, R3, RZ, 0xfc, !PT ;  /* 0x0000000300037212 */ /* 0x000fca00078efcff */
[----:B------:R0:W-:Y:S01]  /*52e0*/  STG.E.U8 desc[UR36][R8.64], R3 ;  /* 0x0000000308007986 */ /* 0x0001e2000c101124 */
[----:B------:R-:W-:Y:S05]  /*52f0*/  BRA `(.L_x_19453) ;  /* 0x0000000400a87947 */ /* 0x000fea0003800000 */
.L_x_19463:
[----:B------:R-:W0:Y:S02]  /*5300*/  I2F.S16 R0, R22 ;  /* 0x0000001600007306 */ /* 0x000e240000101400 */
[----:B0-----:R-:W-:-:S05]  /*5310*/  F2FP.BF16.F32.PACK_AB R0, RZ, R0 ;  /* 0x00000000ff00723e */ /* 0x001fca00000010ff */
[----:B------:R0:W-:Y:S01]  /*5320*/  STG.E.U16 desc[UR36][R8.64], R0 ;  /* 0x0000000008007986 */ /* 0x0001e2000c101524 */
[----:B------:R-:W-:Y:S05]  /*5330*/  BRA `(.L_x_19453) ;  /* 0x0000000400987947 */ /* 0x000fea0003800000 */
.L_x_19460:
        /* <DEDUP_REMOVED lines=10> */
.L_x_19472:
        /* <DEDUP_REMOVED lines=17> */
.L_x_19475:
[----:B------:R-:W-:-:S04]  /*54f0*/  LOP3.LUT R3, R5, 0x80000000, RZ, 0xc0, !PT ;  /* 0x8000000005037812 */ /* 0x000fc800078ec0ff */
[----:B------:R-:W-:-:S04]  /*5500*/  SHF.R.U32.HI R3, RZ, 0x18, R3 ;  /* 0x00000018ff037819 */ /* 0x000fc80000011603 */
[----:B------:R-:W-:-:S04]  /*5510*/  LOP3.LUT R0, R0, R3, RZ, 0xfc, !PT ;  /* 0x0000000300007212 */ /* 0x000fc800078efcff */
[----:B------:R-:W-:-:S07]  /*5520*/  PRMT R4, R0, 0x7610, R4 ;  /* 0x0000761000047816 */ /* 0x000fce0000000004 */
.L_x_19474:
[----:B------:R-:W-:Y:S05]  /*5530*/  BSYNC B0 ;  /* 0x0000000000007941 */ /* 0x000fea0003800000 */
.L_x_19473:
[----:B------:R3:W-:Y:S01]  /*5540*/  STG.E.U8 desc[UR36][R8.64], R4 ;  /* 0x0000000408007986 */ /* 0x0007e2000c101124 */
[----:B------:R-:W-:Y:S05]  /*5550*/  BRA `(.L_x_19453) ;  /* 0x0000000400107947 */ /* 0x000fea0003800000 */
.L_x_19471:
        /* <DEDUP_REMOVED lines=17> */
.L_x_19478:
[----:B------:R-:W-:-:S04]  /*5670*/  LOP3.LUT R3, R5, 0x80000000, RZ, 0xc0, !PT ;  /* 0x8000000005037812 */ /* 0x000fc800078ec0ff */
[----:B------:R-:W-:-:S04]  /*5680*/  SHF.R.U32.HI R3, RZ, 0x18, R3 ;  /* 0x00000018ff037819 */ /* 0x000fc80000011603 */
[----:B------:R-:W-:-:S04]  /*5690*/  LOP3.LUT R0, R0, R3, RZ, 0xfc, !PT ;  /* 0x0000000300007212 */ /* 0x000fc800078efcff */
[----:B------:R-:W-:-:S07]  /*56a0*/  PRMT R4, R0, 0x7610, R4 ;  /* 0x0000761000047816 */ /* 0x000fce0000000004 */
.L_x_19477:
[----:B------:R-:W-:Y:S05]  /*56b0*/  BSYNC B0 ;  /* 0x0000000000007941 */ /* 0x000fea0003800000 */
.L_x_19476:
[----:B------:R0:W-:Y:S01]  /*56c0*/  STG.E.U8 desc[UR36][R8.64], R4 ;  /* 0x0000000408007986 */ /* 0x0001e2000c101124 */
[----:B------:R-:W-:Y:S05]  /*56d0*/  BRA `(.L_x_19453) ;  /* 0x0000000000b07947 */ /* 0x000fea0003800000 */
.L_x_19470:
        /* <DEDUP_REMOVED lines=22> */
.L_x_19452:
        /* <DEDUP_REMOVED lines=16> */
.L_x_19481:
[----:B------:R-:W-:Y:S05]  /*5940*/  BRA `(.L_x_19453) ;  /* 0x0000000000147947 */ /* 0x000fea0003800000 */
.L_x_19480:
[----:B------:R-:W-:Y:S02]  /*5950*/  IMAD.MOV.U32 R4, RZ, RZ, R22 ;  /* 0x000000ffff047224 */ /* 0x000fe400078e0016 */
[----:B------:R-:W-:-:S05]  /*5960*/  IMAD.MOV.U32 R5, RZ, RZ, RZ ;  /* 0x000000ffff057224 */ /* 0x000fca00078e00ff */
[----:B------:R2:W-:Y:S01]  /*5970*/  STG.E.64 desc[UR36][R8.64], R4 ;  /* 0x0000000408007986 */ /* 0x0005e2000c101b24 */
[----:B------:R-:W-:Y:S05]  /*5980*/  BRA `(.L_x_19453) ;  /* 0x0000000000047947 */ /* 0x000fea0003800000 */
.L_x_19479:
[----:B------:R0:W-:Y:S02]  /*5990*/  STG.E desc[UR36][R8.64], R22 ;  /* 0x0000001608007986 */ /* 0x0001e4000c101924 */
.L_x_19453:
        /* <DEDUP_REMOVED lines=23> */
.L_x_19485:
[----:B------:R0:W-:Y:S01]  /*5b10*/  STG.E.U8 desc[UR36][R8.64], R18 ;  /* 0x0000001208007986 */ /* 0x0001e2000c101124 */
[----:B------:R-:W-:Y:S05]  /*5b20*/  BRA `(.L_x_19487) ;  /* 0x0000000c00507947 */ /* 0x000fea0003800000 */
.L_x_19484:
        /* <DEDUP_REMOVED lines=10> */
.L_x_19489:
[----:B------:R3:W-:Y:S01]  /*5bd0*/  STG.E desc[UR36][R8.64], R18 ;  /* 0x0000001208007986 */ /* 0x0007e2000c101924 */
[----:B------:R-:W-:Y:S05]  /*5be0*/  BRA `(.L_x_19487) ;  /* 0x0000000c00207947 */ /* 0x000fea0003800000 */
.L_x_19488:
[----:B------:R2:W-:Y:S01]  /*5bf0*/  STG.E.U16 desc[UR36][R8.64], R18 ;  /* 0x0000001208007986 */ /* 0x0005e2000c101524 */
[----:B------:R-:W-:Y:S05]  /*5c00*/  BRA `(.L_x_19487) ;  /* 0x0000000c00187947 */ /* 0x000fea0003800000 */
.L_x_19483:
        /* <DEDUP_REMOVED lines=9> */
.L_x_19491:
[----:B------:R-:W0:Y:S02]  /*5ca0*/  I2F.S16 R0, R18 ;  /* 0x0000001200007306 */ /* 0x000e240000101400 */
[----:B0-----:R-:W-:-:S05]  /*5cb0*/  F2FP.F16.F32.PACK_AB R0, RZ, R0 ;  /* 0x00000000ff00723e */ /* 0x001fca00000000ff */
[----:B------:R0:W-:Y:S01]  /*5cc0*/  STG.E.U16 desc[UR36][R8.64], R0 ;  /* 0x0000000008007986 */ /* 0x0001e2000c101524 */
[----:B------:R-:W-:Y:S05]  /*5cd0*/  BRA `(.L_x_19487) ;  /* 0x0000000800e47947 */ /* 0x000fea0003800000 */
.L_x_19490:
        /* <DEDUP_REMOVED lines=10> */
.L_x_19493:
[----:B------:R-:W0:Y:S02]  /*5d80*/  I2F.S16 R18, R18 ;  /* 0x0000001200127306 */ /* 0x000e240000101400 */
[----:B0-----:R-:W-:-:S04]  /*5d90*/  F2FP.F16.F32.PACK_AB R3, RZ, R18 ;  /* 0x00000012ff03723e */ /* 0x001fc800000000ff */
[----:B------:R-:W-:-:S05]  /*5da0*/  PRMT R3, R3, 0x5410, RZ ;  /* 0x0000541003037816 */ /* 0x000fca00000000ff */
[----:B------:R0:W-:Y:S01]  /*5db0*/  STG.E desc[UR36][R8.64], R3 ;  /* 0x0000000308007986 */ /* 0x0001e2000c101924 */
[----:B------:R-:W-:Y:S05]  /*5dc0*/  BRA `(.L_x_19487) ;  /* 0x0000000800a87947 */ /* 0x000fea0003800000 */
.L_x_19492:
[----:B------:R-:W0:Y:S02]  /*5dd0*/  I2F.F64.S16 R4, R18 ;  /* 0x0000001200047312 */ /* 0x000e240000101c00 */
[----:B0-----:R0:W-:Y:S01]  /*5de0*/  STG.E.64 desc[UR36][R8.64], R4 ;  /* 0x0000000408007986 */ /* 0x0011e2000c101b24 */
[----:B------:R-:W-:Y:S05]  /*5df0*/  BRA `(.L_x_19487) ;  /* 0x00000008009c7947 */ /* 0x000fea0003800000 */
.L_x_19482:
        /* <DEDUP_REMOVED lines=10> */
.L_x_19496:
[----:B------:R-:W0:Y:S01]  /*5ea0*/  I2F.F64.S16 R4, R18 ;  /* 0x0000001200047312 */ /* 0x000e220000101c00 */
[----:B------:R-:W-:-:S05]  /*5eb0*/  CS2R R6, SRZ ;  /* 0x0000000000067805 */ /* 0x000fca000001ff00 */
[----:B0-----:R0:W-:Y:S01]  /*5ec0*/  STG.E.128 desc[UR36][R8.64], R4 ;  /* 0x0000000408007986 */ /* 0x0011e2000c101d24 */
[----:B------:R-:W-:Y:S05]  /*5ed0*/  BRA `(.L_x_19487) ;  /* 0x0000000800647947 */ /* 0x000fea0003800000 */
.L_x_19495:
        /* <DEDUP_REMOVED lines=21> */
.L_x_19500:
[----:B------:R-:W-:Y:S05]  /*6030*/  BSYNC B0 ;  /* 0x0000000000007941 */ /* 0x000fea0003800000 */
.L_x_19499:
[----:B------:R-:W-:-:S05]  /*6040*/  LOP3.LUT R5, R0, R5, RZ, 0xfc, !PT ;  /* 0x0000000500057212 */ /* 0x000fca00078efcff */
[----:B------:R0:W-:Y:S01]  /*6050*/  STG.E.U8 desc[UR36][R8.64], R5 ;  /* 0x0000000508007986 */ /* 0x0001e2000c101124 */
[----:B------:R-:W-:Y:S05]  /*6060*/  BRA `(.L_x_19487) ;  /* 0x0000000800007947 */ /* 0x000fea0003800000 */
.L_x_19498:
        /* <DEDUP_REMOVED lines=13> */
.L_x_19502:
[----:B------:R-:W-:Y:S01]  /*6140*/  IMAD.MOV.U32 R0, RZ, RZ, 0x7f ;  /* 0x0000007fff007424 */ /* 0x000fe200078e00ff */
[----:B------:R-:W-:-:S04]  /*6150*/  ISETP.GT.U32.AND P0, PT, R3, 0x7f800000, PT ;  /* 0x7f8000000300780c */ /* 0x000fc80003f04070 */
[----:B------:R-:W-:-:S09]  /*6160*/  SEL R0, R0, 0x7c, P0 ;  /* 0x0000007c00007807 */ /* 0x000fd20000000000 */
.L_x_19503:
[----:B------:R-:W-:Y:S05]  /*6170*/  BSYNC B0 ;  /* 0x0000000000007941 */ /* 0x000fea0003800000 */
.L_x_19501:
[----:B------:R-:W-:-:S04]  /*6180*/  LOP3.LUT R3, R5, 0x80000000, RZ, 0xc0, !PT ;  /* 0x8000000005037812 */ /* 0x000fc800078ec0ff */
[----:B------:R-:W-:-:S04]  /*6190*/  SHF.R.U32.HI R3, RZ, 0x18, R3 ;  /* 0x00000018ff037819 */ /* 0x000fc80000011603 */
[----:B------:R-:W-:-:S05]  /*61a0*/  LOP3.LUT R3, R0, R3, RZ, 0xfc, !PT ;  /* 0x0000000300037212 */ /* 0x000fca00078efcff */
[----:B------:R0:W-:Y:S01]  /*61b0*/  STG.E.U8 desc[UR36][R8.64], R3 ;  /* 0x0000000308007986 */ /* 0x0001e2000c101124 */
[----:B------:R-:W-:Y:S05]  /*61c0*/  BRA `(.L_x_19487) ;  /* 0x0000000400a87947 */ /* 0x000fea0003800000 */
.L_x_19497:
[----:B------:R-:W0:Y:S02]  /*61d0*/  I2F.S16 R0, R18 ;  /* 0x0000001200007306 */ /* 0x000e240000101400 */
[----:B0-----:R-:W-:-:S05]  /*61e0*/  F2FP.BF16.F32.PACK_AB R0, RZ, R0 ;  /* 0x00000000ff00723e */ /* 0x001fca00000010ff */
[----:B------:R0:W-:Y:S01]  /*61f0*/  STG.E.U16 desc[UR36][R8.64], R0 ;  /* 0x0000000008007986 */ /* 0x0001e2000c101524 */
[----:B------:R-:W-:Y:S05]  /*6200*/  BRA `(.L_x_19487) ;  /* 0x0000000400987947 */ /* 0x000fea0003800000 */
.L_x_19494:
        /* <DEDUP_REMOVED lines=10> */
.L_x_19506:
        /* <DEDUP_REMOVED lines=17> */
.L_x_19509:
[----:B------:R-:W-:-:S04]  /*63c0*/  LOP3.LUT R3, R5, 0x80000000, RZ, 0xc0, !PT ;  /* 0x8000000005037812 */ /* 0x000fc800078ec0ff */
[----:B------:R-:W-:-:S04]  /*63d0*/  SHF.R.U32.HI R3, RZ, 0x18, R3 ;  /* 0x00000018ff037819 */ /* 0x000fc80000011603 */
[----:B------:R-:W-:-:S04]  /*63e0*/  LOP3.LUT R0, R0, R3, RZ, 0xfc, !PT ;  /* 0x0000000300007212 */ /* 0x000fc800078efcff */
[----:B------:R-:W-:-:S07]  /*63f0*/  PRMT R4, R0, 0x7610, R4 ;  /* 0x0000761000047816 */ /* 0x000fce0000000004 */
.L_x_19508:
[----:B------:R-:W-:Y:S05]  /*6400*/  BSYNC B0 ;  /* 0x0000000000007941 */ /* 0x000fea0003800000 */
.L_x_19507:
[----:B------:R0:W-:Y:S01]  /*6410*/  STG.E.U8 desc[UR36][R8.64], R4 ;  /* 0x0000000408007986 */ /* 0x0001e2000c101124 */
[----:B------:R-:W-:Y:S05]  /*6420*/  BRA `(.L_x_19487) ;  /* 0x0000000400107947 */ /* 0x000fea0003800000 */
.L_x_19505:
        /* <DEDUP_REMOVED lines=17> */
.L_x_19512:
[----:B------:R-:W-:-:S04]  /*6540*/  LOP3.LUT R3, R5, 0x80000000, RZ, 0xc0, !PT ;  /* 0x8000000005037812 */ /* 0x000fc800078ec0ff */
[----:B------:R-:W-:-:S04]  /*6550*/  SHF.R.U32.HI R3, RZ, 0x18, R3 ;  /* 0x00000018ff037819 */ /* 0x000fc80000011603 */
[----:B------:R-:W-:-:S04]  /*6560*/  LOP3.LUT R0, R0, R3, RZ, 0xfc, !PT ;  /* 0x0000000300007212 */ /* 0x000fc800078efcff */
[----:B------:R-:W-:-:S07]  /*6570*/  PRMT R4, R0, 0x7610, R4 ;  /* 0x0000761000047816 */ /* 0x000fce0000000004 */
.L_x_19511:
[----:B------:R-:W-:Y:S05]  /*6580*/  BSYNC B0 ;  /* 0x0000000000007941 */ /* 0x000fea0003800000 */
.L_x_19510:
[----:B------:R0:W-:Y:S01]  /*6590*/  STG.E.U8 desc[UR36][R8.64], R4 ;  /* 0x0000000408007986 */ /* 0x0001e2000c101124 */
[----:B------:R-:W-:Y:S05]  /*65a0*/  BRA `(.L_x_19487) ;  /* 0x0000000000b07947 */ /* 0x000fea0003800000 */
.L_x_19504:
        /* <DEDUP_REMOVED lines=22> */
.L_x_19486:
        /* <DEDUP_REMOVED lines=16> */
.L_x_19515:
[----:B------:R-:W-:Y:S05]  /*6810*/  BRA `(.L_x_19487) ;  /* 0x0000000000147947 */ /* 0x000fea0003800000 */
.L_x_19514:
[----:B------:R-:W-:Y:S02]  /*6820*/  IMAD.MOV.U32 R4, RZ, RZ, R18 ;  /* 0x000000ffff047224 */ /* 0x000fe400078e0012 */
[----:B------:R-:W-:-:S05]  /*6830*/  IMAD.MOV.U32 R5, RZ, RZ, RZ ;  /* 0x000000ffff057224 */ /* 0x000fca00078e00ff */
[----:B------:R0:W-:Y:S01]  /*6840*/  STG.E.64 desc[UR36][R8.64], R4 ;  /* 0x0000000408007986 */ /* 0x0001e2000c101b24 */
[----:B------:R-:W-:Y:S05]  /*6850*/  BRA `(.L_x_19487) ;  /* 0x0000000000047947 */ /* 0x000fea0003800000 */
.L_x_19513:
[----:B------:R0:W-:Y:S02]  /*6860*/  STG.E desc[UR36][R8.64], R18 ;  /* 0x0000001208007986 */ /* 0x0001e4000c101924 */
.L_x_19487:
[----:B------:R-:W-:-:S07]  /*6870*/  VIADD R2, R2, 0x80 ;  /* 0x0000008002027836 */ /* 0x000fce0000000000 */
.L_x_19447:
[----:B------:R-:W-:Y:S05]  /*6880*/  BSYNC B6 ;  /* 0x0000000000067941 */ /* 0x000fea0003800000 */
.L_x_19446:
        /* <DEDUP_REMOVED lines=21> */
.L_x_19519:
[----:B------:R-:W-:Y:S01]  /*69e0*/  STG.E.U8 desc[UR36][R2.64], R16 ;  /* 0x0000001002007986 */ /* 0x000fe2000c101124 */
[----:B------:R-:W-:Y:S05]  /*69f0*/  EXIT ;  /* 0x000000000000794d */ /* 0x000fea0003800000 */
.L_x_19518:
        /* <DEDUP_REMOVED lines=9> */
.L_x_19522:
[----:B------:R-:W-:Y:S01]  /*6a90*/  STG.E desc[UR36][R2.64], R16 ;  /* 0x0000001002007986 */ /* 0x000fe2000c101924 */
[----:B------:R-:W-:Y:S05]  /*6aa0*/  EXIT ;  /* 0x000000000000794d */ /* 0x000fea0003800000 */
.L_x_19521:
[----:B------:R-:W-:Y:S01]  /*6ab0*/  STG.E.U16 desc[UR36][R2.64], R16 ;  /* 0x0000001002007986 */ /* 0x000fe2000c101524 */
[----:B------:R-:W-:Y:S05]  /*6ac0*/  EXIT ;  /* 0x000000000000794d */ /* 0x000fea0003800000 */
.L_x_19517:
        /* <DEDUP_REMOVED lines=9> */
.L_x_19524:
[----:B------:R-:W0:Y:S02]  /*6b60*/  I2F.S16 R0, R16 ;  /* 0x0000001000007306 */ /* 0x000e240000101400 */
[----:B0-----:R-:W-:-:S05]  /*6b70*/  F2FP.F16.F32.PACK_AB R0, RZ, R0 ;  /* 0x00000000ff00723e */ /* 0x001fca00000000ff */
[----:B------:R-:W-:Y:S01]  /*6b80*/  STG.E.U16 desc[UR36][R2.64], R0 ;  /* 0x0000000002007986 */ /* 0x000fe2000c101524 */
[----:B------:R-:W-:Y:S05]  /*6b90*/  EXIT ;  /* 0x000000000000794d */ /* 0x000fea0003800000 */
.L_x_19523:
        /* <DEDUP_REMOVED lines=10> */
.L_x_19526:
[----:B------:R-:W0:Y:S02]  /*6c40*/  I2F.S16 R16, R16 ;  /* 0x0000001000107306 */ /* 0x000e240000101400 */
[----:B0-----:R-:W-:-:S04]  /*6c50*/  F2FP.F16.F32.PACK_AB R5, RZ, R16 ;  /* 0x00000010ff05723e */ /* 0x001fc800000000ff */
[----:B------:R-:W-:-:S05]  /*6c60*/  PRMT R5, R5, 0x5410, RZ ;  /* 0x0000541005057816 */ /* 0x000fca00000000ff */
[----:B------:R-:W-:Y:S01]  /*6c70*/  STG.E desc[UR36][R2.64], R5 ;  /* 0x0000000502007986 */ /* 0x000fe2000c101924 */
[----:B------:R-:W-:Y:S05]  /*6c80*/  EXIT ;  /* 0x000000000000794d */ /* 0x000fea0003800000 */
.L_x_19525:
[----:B------:R-:W0:Y:S02]  /*6c90*/  I2F.F64.S16 R16, R16 ;  /* 0x0000001000107312 */ /* 0x000e240000101c00 */
[----:B0-----:R-:W-:Y:S01]  /*6ca0*/  STG.E.64 desc[UR36][R2.64], R16 ;  /* 0x0000001002007986 */ /* 0x001fe2000c101b24 */
[----:B------:R-:W-:Y:S05]  /*6cb0*/  EXIT ;  /* 0x000000000000794d */ /* 0x000fea0003800000 */
.L_x_19516:
        /* <DEDUP_REMOVED lines=10> */
.L_x_19529:
[----:B------:R-:W0:Y:S01]  /*6d60*/  I2F.F64.S16 R16, R16 ;  /* 0x0000001000107312 */ /* 0x000e220000101c00 */
[----:B------:R-:W-:-:S05]  /*6d70*/  CS2R R18, SRZ ;  /* 0x0000000000127805 */ /* 0x000fca000001ff00 */
[----:B0-----:R-:W-:Y:S01]  /*6d80*/  STG.E.128 desc[UR36][R2.64], R16 ;  /* 0x0000001002007986 */ /* 0x001fe2000c101d24 */
[----:B------:R-:W-:Y:S05]  /*6d90*/  EXIT ;  /* 0x000000000000794d */ /* 0x000fea0003800000 */
.L_x_19528:
        /* <DEDUP_REMOVED lines=21> */
.L_x_19533:
[----:B------:R-:W-:Y:S05]  /*6ef0*/  BSYNC B0 ;  /* 0x0000000000007941 */ /* 0x000fea0003800000 */
.L_x_19532:
[----:B------:R-:W-:-:S05]  /*6f00*/  LOP3.LUT R5, R0, R5, RZ, 0xfc, !PT ;  /* 0x0000000500057212 */ /* 0x000fca00078efcff */
[----:B------:R-:W-:Y:S01]  /*6f10*/  STG.E.U8 desc[UR36][R2.64], R5 ;  /* 0x0000000502007986 */ /* 0x000fe2000c101124 */
[----:B------:R-:W-:Y:S05]  /*6f20*/  EXIT ;  /* 0x000000000000794d */ /* 0x000fea0003800000 */
.L_x_19531:
        /* <DEDUP_REMOVED lines=13> */
.L_x_19535:
[----:B------:R-:W-:Y:S01]  /*7000*/  IMAD.MOV.U32 R0, RZ, RZ, 0x7f ;  /* 0x0000007fff007424 */ /* 0x000fe200078e00ff */
[----:B------:R-:W-:-:S04]  /*7010*/  ISETP.GT.U32.AND P0, PT, R4, 0x7f800000, PT ;  /* 0x7f8000000400780c */ /* 0x000fc80003f04070 */
[----:B------:R-:W-:-:S09]  /*7020*/  SEL R0, R0, 0x7c, P0 ;  /* 0x0000007c00007807 */ /* 0x000fd20000000000 */
.L_x_19536:
[----:B------:R-:W-:Y:S05]  /*7030*/  BSYNC B0 ;  /* 0x0000000000007941 */ /* 0x000fea0003800000 */
.L_x_19534:
[----:B------:R-:W-:-:S04]  /*7040*/  LOP3.LUT R4, R5, 0x80000000, RZ, 0xc0, !PT ;  /* 0x8000000005047812 */ /* 0x000fc800078ec0ff */
[----:B------:R-:W-:-:S04]  /*7050*/  SHF.R.U32.HI R5, RZ, 0x18, R4 ;  /* 0x00000018ff057819 */ /* 0x000fc80000011604 */
[----:B------:R-:W-:-:S05]  /*7060*/  LOP3.LUT R5, R0, R5, RZ, 0xfc, !PT ;  /* 0x0000000500057212 */ /* 0x000fca00078efcff */
[----:B------:R-:W-:Y:S01]  /*7070*/  STG.E.U8 desc[UR36][R2.64], R5 ;  /* 0x0000000502007986 */ /* 0x000fe2000c101124 */
[----:B------:R-:W-:Y:S05]  /*7080*/  EXIT ;  /* 0x000000000000794d */ /* 0x000fea0003800000 */
.L_x_19530:
[----:B------:R-:W0:Y:S02]  /*7090*/  I2F.S16 R0, R16 ;  /* 0x0000001000007306 */ /* 0x000e240000101400 */
[----:B0-----:R-:W-:-:S05]  /*70a0*/  F2FP.BF16.F32.PACK_AB R0, RZ, R0 ;  /* 0x00000000ff00723e */ /* 0x001fca00000010ff */
[----:B------:R-:W-:Y:S01]  /*70b0*/  STG.E.U16 desc[UR36][R2.64], R0 ;  /* 0x0000000002007986 */ /* 0x000fe2000c101524 */
[----:B------:R-:W-:Y:S05]  /*70c0*/  EXIT ;  /* 0x000000000000794d */ /* 0x000fea0003800000 */
.L_x_19527:
        /* <DEDUP_REMOVED lines=10> */
.L_x_19539:
        /* <DEDUP_REMOVED lines=17> */
.L_x_19542:
[----:B------:R-:W-:-:S04]  /*7280*/  LOP3.LUT R0, R7, 0x80000000, RZ, 0xc0, !PT ;  /* 0x8000000007007812 */ /* 0x000fc800078ec0ff */
[----:B------:R-:W-:-:S04]  /*7290*/  SHF.R.U32.HI R5, RZ, 0x18, R0 ;  /* 0x00000018ff057819 */ /* 0x000fc80000011600 */
[----:B------:R-:W-:-:S04]  /*72a0*/  LOP3.LUT R4, R4, R5, RZ, 0xfc, !PT ;  /* 0x0000000504047212 */ /* 0x000fc800078efcff */
[----:B------:R-:W-:-:S07]  /*72b0*/  PRMT R0, R4, 0x7610, R0 ;  /* 0x0000761004007816 */ /* 0x000fce0000000000 */
.L_x_19541:
[----:B------:R-:W-:Y:S05]  /*72c0*/  BSYNC B0 ;  /* 0x0000000000007941 */ /* 0x000fea0003800000 */
.L_x_19540:
[----:B------:R-:W-:Y:S01]  /*72d0*/  STG.E.U8 desc[UR36][R2.64], R0 ;  /* 0x0000000002007986 */ /* 0x000fe2000c101124 */
[----:B------:R-:W-:Y:S05]  /*72e0*/  EXIT ;  /* 0x000000000000794d */ /* 0x000fea0003800000 */
.L_x_19538:
        /* <DEDUP_REMOVED lines=17> */
.L_x_19545:
[----:B------:R-:W-:-:S04]  /*7400*/  LOP3.LUT R0, R7, 0x80000000, RZ, 0xc0, !PT ;  /* 0x8000000007007812 */ /* 0x000fc800078ec0ff */
[----:B------:R-:W-:-:S04]  /*7410*/  SHF.R.U32.HI R5, RZ, 0x18, R0 ;  /* 0x00000018ff057819 */ /* 0x000fc80000011600 */
[----:B------:R-:W-:-:S04]  /*7420*/  LOP3.LUT R4, R4, R5, RZ, 0xfc, !PT ;  /* 0x0000000504047212 */ /* 0x000fc800078efcff */
[----:B------:R-:W-:-:S07]  /*7430*/  PRMT R0, R4, 0x7610, R0 ;  /* 0x0000761004007816 */ /* 0x000fce0000000000 */
.L_x_19544:
[----:B------:R-:W-:Y:S05]  /*7440*/  BSYNC B0 ;  /* 0x0000000000007941 */ /* 0x000fea0003800000 */
.L_x_19543:
[----:B------:R-:W-:Y:S01]  /*7450*/  STG.E.U8 desc[UR36][R2.64], R0 ;  /* 0x0000000002007986 */ /* 0x000fe2000c101124 */
[----:B------:R-:W-:Y:S05]  /*7460*/  EXIT ;  /* 0x000000000000794d */ /* 0x000fea0003800000 */
.L_x_19537:
        /* <DEDUP_REMOVED lines=22> */
.L_x_19520:
        /* <DEDUP_REMOVED lines=16> */
.L_x_19548:
[----:B------:R-:W-:Y:S05]  /*76d0*/  EXIT ;  /* 0x000000000000794d */ /* 0x000fea0003800000 */
.L_x_19547:
[----:B------:R-:W-:-:S05]  /*76e0*/  IMAD.MOV.U32 R17, RZ, RZ, RZ ;  /* 0x000000ffff117224 */ /* 0x000fca00078e00ff */
[----:B------:R-:W-:Y:S01]  /*76f0*/  STG.E.64 desc[UR36][R2.64], R16 ;  /* 0x0000001002007986 */ /* 0x000fe2000c101b24 */
[----:B------:R-:W-:Y:S05]  /*7700*/  EXIT ;  /* 0x000000000000794d */ /* 0x000fea0003800000 */
.L_x_19546:
[----:B------:R-:W-:Y:S01]  /*7710*/  STG.E desc[UR36][R2.64], R16 ;  /* 0x0000001002007986 */ /* 0x000fe2000c101924 */
[----:B------:R-:W-:Y:S05]  /*7720*/  EXIT ;  /* 0x000000000000794d */ /* 0x000fea0003800000 */
.L_x_19549:
        /* <DEDUP_REMOVED lines=13> */
.L_x_43932:


//--------------------- .text._ZN2at6native18elementwise_kernelILi128ELi4EZNS0_22gpu_kernel_impl_nocastINS0_13AUnaryFunctorIffbZZZNS0_22logical_or_kernel_cudaERNS_14TensorIteratorEENKUlvE0_clEvENKUlvE5_clEvEUlffE_EEEEvRNS_18TensorIteratorBaseERKT_EUliE_EEviT1_ --------------------------
	.section	.text._ZN2at6native18elementwise_kernelILi128ELi4EZNS0_22gpu_kernel_impl_nocastINS0_13AUnaryFunctorIffbZZZNS0_22logical_or_kernel_cudaERNS_14TensorIteratorEENKUlvE0_clEvENKUlvE5_clEvEUlffE_EEEEvRNS_18TensorIteratorBaseERKT_EUliE_EEviT1_,"ax",@progbits
	.align	128
        .global         _ZN2at6native18elementwise_kernelILi128ELi4EZNS0_22gpu_kernel_impl_nocastINS0_13AUnaryFunctorIffbZZZNS0_22logical_or_kernel_cudaERNS_14TensorIteratorEENKUlvE0_clEvENKUlvE5_clEvEUlffE_EEEEvRNS_18TensorIteratorBaseERKT_EUliE_EEviT1_
        .type           _ZN2at6native18elementwise_kernelILi128ELi4EZNS0_22gpu_kernel_impl_nocastINS0_13AUnaryFunctorIffbZZZNS0_22logical_or_kernel_cudaERNS_14TensorIteratorEENKUlvE0_clEvENKUlvE5_clEvEUlffE_EEEEvRNS_18TensorIteratorBaseERKT_EUliE_EEviT1_,@function
        .size           _ZN2at6native18elementwise_kernelILi128ELi4EZNS0_22gpu_kernel_impl_nocastINS0_13AUnaryFunctorIffbZZZNS0_22logical_or_kernel_cudaERNS_14TensorIteratorEENKUlvE0_clEvENKUlvE5_clEvEUlffE_EEEEvRNS_18TensorIteratorBaseERKT_EUliE_EEviT1_,(.L_x_43933 - _ZN2at6native18elementwise_kernelILi128ELi4EZNS0_22gpu_kernel_impl_nocastINS0_13AUnaryFunctorIffbZZZNS0_22logical_or_kernel_cudaERNS_14TensorIteratorEENKUlvE0_clEvENKUlvE5_clEvEUlffE_EEEEvRNS_18TensorIteratorBaseERKT_EUliE_EEviT1_)
        .other          _ZN2at6native18elementwise_kernelILi128ELi4EZNS0_22gpu_kernel_impl_nocastINS0_13AUnaryFunctorIffbZZZNS0_22logical_or_kernel_cudaERNS_14TensorIteratorEENKUlvE0_clEvENKUlvE5_clEvEUlffE_EEEEvRNS_18TensorIteratorBaseERKT_EUliE_EEviT1_,@"STO_CUDA_ENTRY STV_DEFAULT"
_ZN2at6native18elementwise_kernelILi128ELi4EZNS0_22gpu_kernel_impl_nocastINS0_13AUnaryFunctorIffbZZZNS0_22logical_or_kernel_cudaERNS_14TensorIteratorEENKUlvE0_clEvENKUlvE5_clEvEUlffE_EEEEvRNS_18TensorIteratorBaseERKT_EUliE_EEviT1_:
.text._ZN2at6native18elementwise_kernelILi128ELi4EZNS0_22gpu_kernel_impl_nocastINS0_13AUnaryFunctorIffbZZZNS0_22logical_or_kernel_cudaERNS_14TensorIteratorEENKUlvE0_clEvENKUlvE5_clEvEUlffE_EEEEvRNS_18TensorIteratorBaseERKT_EUliE_EEviT1_:
        /* <DEDUP_REMOVED lines=311> */
.L_x_19552:
        /* <DEDUP_REMOVED lines=14> */
.L_x_19551:
[----:B------:R-:W-:Y:S05]  /*1450*/  BSYNC B0 ;  /* 0x0000000000007941 */ /* 0x000fea0003800000 */
.L_x_19550:
        /* <DEDUP_REMOVED lines=305> */
.L_x_19555:
        /* <DEDUP_REMOVED lines=318> */
.L_x_19556:
        /* <DEDUP_REMOVED lines=14> */
.L_x_19554:
[----:B------:R-:W-:Y:S05]  /*3c30*/  BSYNC B0 ;  /* 0x0000000000007941 */ /* 0x000fea0003800000 */
.L_x_19553:
        /* <DEDUP_REMOVED lines=304> */
.L_x_19557:
        /* <DEDUP_REMOVED lines=14> */
.L_x_19558:
        /* <DEDUP_REMOVED lines=14> */
.L_x_43933:


//--------------------- .text._ZN2at6native27unrolled_elementwise_kernelINS0_13AUnaryFunctorIffbZZZNS0_22logical_or_kernel_cudaERNS_14TensorIteratorEENKUlvE0_clEvENKUlvE5_clEvEUlffE_EESt5arrayIPcLm2EELi4E23TrivialOffsetCalculatorILi1EjESD_NS0_6memory15LoadWithoutCastENSE_16StoreWithoutCastEEEviT_T0_T2_T3_T4_T5_ --------------------------
	.section	.text._ZN2at6native27unrolled_elementwise_kernelINS0_13AUnaryFunctorIffbZZZNS0_22logical_or_kernel_cudaERNS_14TensorIteratorEENKUlvE0_clEvENKUlvE5_clEvEUlffE_EESt5arrayIPcLm2EELi4E23TrivialOffsetCalculatorILi1EjESD_NS0_6memory15LoadWithoutCastENSE_16StoreWithoutCastEEEviT_T0_T2_T3_T4_T5_,"ax",@progbits
	.align	128
        .global         _ZN2at6native27unrolled_elementwise_kernelINS0_13AUnaryFunctorIffbZZZNS0_22logical_or_kernel_cudaERNS_14TensorIteratorEENKUlvE0_clEvENKUlvE5_clEvEUlffE_EESt5arrayIPcLm2EELi4E23TrivialOffsetCalculatorILi1EjESD_NS0_6memory15LoadWithoutCastENSE_16StoreWithoutCastEEEviT_T0_T2_T3_T4_T5_
        .type           _ZN2at6native27unrolled_elementwise_kernelINS0_13AUnaryFunctorIffbZZZNS0_22logical_or_kernel_cudaERNS_14TensorIteratorEENKUlvE0_clEvENKUlvE5_clEvEUlffE_EESt5arrayIPcLm2EELi4E23TrivialOffsetCalculatorILi1EjESD_NS0_6memory15LoadWithoutCastENSE_16StoreWithoutCastEEEviT_T0_T2_T3_T4_T5_,@function
        .size           _ZN2at6native27unrolled_elementwise_kernelINS0_13AUnaryFunctorIffbZZZNS0_22logical_or_kernel_cudaERNS_14TensorIteratorEENKUlvE0_clEvENKUlvE5_clEvEUlffE_EESt5arrayIPcLm2EELi4E23TrivialOffsetCalculatorILi1EjESD_NS0_6memory15LoadWithoutCastENSE_16StoreWithoutCastEEEviT_T0_T2_T3_T4_T5_,(.L_x_43934 - _ZN2at6native27unrolled_elementwise_kernelINS0_13AUnaryFunctorIffbZZZNS0_22logical_or_kernel_cudaERNS_14TensorIteratorEENKUlvE0_clEvENKUlvE5_clEvEUlffE_EESt5arrayIPcLm2EELi4E23TrivialOffsetCalculatorILi1EjESD_NS0_6memory15LoadWithoutCastENSE_16StoreWithoutCastEEEviT_T0_T2_T3_T4_T5_)
        .other          _ZN2at6native27unrolled_elementwise_kernelINS0_13AUnaryFunctorIffbZZZNS0_22logical_or_kernel_cudaERNS_14TensorIteratorEENKUlvE0_clEvENKUlvE5_clEvEUlffE_EESt5arrayIPcLm2EELi4E23TrivialOffsetCalculatorILi1EjESD_NS0_6memory15LoadWithoutCastENSE_16StoreWithoutCastEEEviT_T0_T2_T3_T4_T5_,@"STO_CUDA_ENTRY STV_DEFAULT"
_ZN2at6native27unrolled_elementwise_kernelINS0_13AUnaryFunctorIffbZZZNS0_22logical_or_kernel_cudaERNS_14TensorIteratorEENKUlvE0_clEvENKUlvE5_clEvEUlffE_EESt5arrayIPcLm2EELi4E23TrivialOffsetCalculatorILi1EjESD_NS0_6memory15LoadWithoutCastENSE_16StoreWithoutCastEEEviT_T0_T2_T3_T4_T5_:
.text._ZN2at6native27unrolled_elementwise_kernelINS0_13AUnaryFunctorIffbZZZNS0_22logical_or_kernel_cudaERNS_14TensorIteratorEENKUlvE0_clEvENKUlvE5_clEvEUlffE_EESt5arrayIPcLm2EELi4E23TrivialOffsetCalculatorILi1EjESD_NS0_6memory15LoadWithoutCastENSE_16StoreWithoutCastEEEviT_T0_T2_T3_T4_T5_:
        /* <DEDUP_REMOVED lines=66> */
.L_x_19560:
[----:B------:R-:W-:Y:S05]  /*0420*/  BSYNC B0 ;  /* 0x0000000000007941 */ /* 0x000fea0003800000 */
.L_x_19559:
        /* <DEDUP_REMOVED lines=11> */
.L_x_19561:
        /* <DEDUP_REMOVED lines=10> */
.L_x_43934:


//--------------------- .text._ZN2at6native29vectorized_elementwise_kernelILi2ENS0_13AUnaryFunctorIffbZZZNS0_22logical_or_kernel_cudaERNS_14TensorIteratorEENKUlvE0_clEvENKUlvE5_clEvEUlffE_EESt5arrayIPcLm2EEEEviT0_T1_ --------------------------
	.section	.text._ZN2at6native29vectorized_elementwise_kernelILi2ENS0_13AUnaryFunctorIffbZZZNS0_22logical_or_kernel_cudaERNS_14TensorIteratorEENKUlvE0_clEvENKUlvE5_clEvEUlffE_EESt5arrayIPcLm2EEEEviT0_T1_,"ax",@progbits
	.align	128
        .global         _ZN2at6native29vectorized_elementwise_kernelILi2ENS0_13AUnaryFunctorIffbZZZNS0_22logical_or_kernel_cudaERNS_14TensorIteratorEENKUlvE0_clEvENKUlvE5_clEvEUlffE_EESt5arrayIPcLm2EEEEviT0_T1_
        .type           _ZN2at6native29vectorized_elementwise_kernelILi2ENS0_13AUnaryFunctorIffbZZZNS0_22logical_or_kernel_cudaERNS_14TensorIteratorEENKUlvE0_clEvENKUlvE5_clEvEUlffE_EESt5arrayIPcLm2EEEEviT0_T1_,@function
        .size           _ZN2at6native29vectorized_elementwise_kernelILi2ENS0_13AUnaryFunctorIffbZZZNS0_22logical_or_kernel_cudaERNS_14TensorIteratorEENKUlvE0_clEvENKUlvE5_clEvEUlffE_EESt5arrayIPcLm2EEEEviT0_T1_,(.L_x_43935 - _ZN2at6native29vectorized_elementwise_kernelILi2ENS0_13AUnaryFunctorIffbZZZNS0_22logical_or_kernel_cudaERNS_14TensorIteratorEENKUlvE0_clEvENKUlvE5_clEvEUlffE_EESt5arrayIPcLm2EEEEviT0_T1_)
        .other          _ZN2at6native29vectorized_elementwise_kernelILi2ENS0_13AUnaryFunctorIffbZZZNS0_22logical_or_kernel_cudaERNS_14TensorIteratorEENKUlvE0_clEvENKUlvE5_clEvEUlffE_EESt5arrayIPcLm2EEEEviT0_T1_,@"STO_CUDA_ENTRY STV_DEFAULT"
_ZN2at6native29vectorized_elementwise_kernelILi2ENS0_13AUnaryFunctorIffbZZZNS0_22logical_or_kernel_cudaERNS_14TensorIteratorEENKUlvE0_clEvENKUlvE5_clEvEUlffE_EESt5arrayIPcLm2EEEEviT0_T1_:
.text._ZN2at6native29vectorized_elementwise_kernelILi2ENS0_13AUnaryFunctorIffbZZZNS0_22logical_or_kernel_cudaERNS_14TensorIteratorEENKUlvE0_clEvENKUlvE5_clEvEUlffE_EESt5arrayIPcLm2EEEEviT0_T1_:
        /* <DEDUP_REMOVED lines=55> */
.L_x_19562:
        /* <DEDUP_REMOVED lines=105> */
.L_x_19565:
        /* <DEDUP_REMOVED lines=8> */
.L_x_19566:
        /* <DEDUP_REMOVED lines=8> */
.L_x_19567:
        /* <DEDUP_REMOVED lines=9> */
.L_x_19568:
[----:B------:R-:W-:Y:S05]  /*0b90*/  BSYNC B1 ;  /* 0x0000000000017941 */ /* 0x000fea0003800000 */
.L_x_19564:
[----:B------:R-:W-:-:S13]  /*0ba0*/  ISETP.GE.AND P1, PT, R16, R19, PT ;  /* 0x000000131000720c */ /* 0x000fda0003f26270 */
[----:B0-----:R-:W0:Y:S01]  /*0bb0*/  @!P1 LDC.64 R4, c[0x0][0x220] ;  /* 0x00008800ff049b82 */ /* 0x001e220000000a00 */
[----:B-12---:R-:W-:Y:S02]  /*0bc0*/  @!P1 IMAD.IADD R3, R17, 0x1, R16 ;  /* 0x0000000111039824 */ /* 0x006fe400078e0210 */
[----:B------:R-:W-:-:S03]  /*0bd0*/  @!P1 VIADD R16, R16, 0x80 ;  /* 0x0000008010109836 */ /* 0x000fc60000000000 */
[----:B0-----:R-:W-:-:S05]  /*0be0*/  @!P1 IADD3 R2, P2, R3, R4, RZ ;  /* 0x0000000403029210 */ /* 0x001fca0007f5e0ff */
[----:B------:R-:W-:-:S05]  /*0bf0*/  @!P1 IMAD.X R3, RZ, RZ, R5, P2 ;  /* 0x000000ffff039224 */ /* 0x000fca00010e0605 */
[----:B------:R2:W-:Y:S03]  /*0c00*/  @!P1 STG.E.U8 desc[UR4][R2.64], R15 ;  /* 0x0000000f02009986 */ /* 0x0005e6000c101104 */
.L_x_19569:
[----:B------:R-:W-:Y:S05]  /*0c10*/  BSYNC B0 ;  /* 0x0000000000007941 */ /* 0x000fea0003800000 */
.L_x_19563:
        /* <DEDUP_REMOVED lines=10> */
.L_x_19570:
        /* <DEDUP_REMOVED lines=12> */
.L_x_43935:


//--------------------- .text._ZN2at6native29vectorized_elementwise_kernelILi4ENS0_13AUnaryFunctorIffbZZZNS0_22logical_or_kernel_cudaERNS_14TensorIteratorEENKUlvE0_clEvENKUlvE5_clEvEUlffE_EESt5arrayIPcLm2EEEEviT0_T1_ --------------------------
	.section	.text._ZN2at6native29vectorized_elementwise_kernelILi4ENS0_13AUnaryFunctorIffbZZZNS0_22logical_or_kernel_cudaERNS_14TensorIteratorEENKUlvE0_clEvENKUlvE5_clEvEUlffE_EESt5arrayIPcLm2EEEEviT0_T1_,"ax",@progbits
	.align	128
        .global         _ZN2at6native29vectorized_elementwise_kernelILi4ENS0_13AUnaryFunctorIffbZZZNS0_22logical_or_kernel_cudaERNS_14TensorIteratorEENKUlvE0_clEvENKUlvE5_clEvEUlffE_EESt5arrayIPcLm2EEEEviT0_T1_
        .type           _ZN2at6native29vectorized_elementwise_kernelILi4ENS0_13AUnaryFunctorIffbZZZNS0_22logical_or_kernel_cudaERNS_14TensorIteratorEENKUlvE0_clEvENKUlvE5_clEvEUlffE_EESt5arrayIPcLm2EEEEviT0_T1_,@function
        .size           _ZN2at6native29vectorized_elementwise_kernelILi4ENS0_13AUnaryFunctorIffbZZZNS0_22logical_or_kernel_cudaERNS_14TensorIteratorEENKUlvE0_clEvENKUlvE5_clEvEUlffE_EESt5arrayIPcLm2EEEEviT0_T1_,(.L_x_43936 - _ZN2at6native29vectorized_elementwise_kernelILi4ENS0_13AUnaryFunctorIffbZZZNS0_22logical_or_kernel_cudaERNS_14TensorIteratorEENKUlvE0_clEvENKUlvE5_clEvEUlffE_EESt5arrayIPcLm2EEEEviT0_T1_)
        .other          _ZN2at6native29vectorized_elementwise_kernelILi4ENS0_13AUnaryFunctorIffbZZZNS0_22logical_or_kernel_cudaERNS_14TensorIteratorEENKUlvE0_clEvENKUlvE5_clEvEUlffE_EESt5arrayIPcLm2EEEEviT0_T1_,@"STO_CUDA_ENTRY STV_DEFAULT"
_ZN2at6native29vectorized_elementwise_kernelILi4ENS0_13AUnaryFunctorIffbZZZNS0_22logical_or_kernel_cudaERNS_14TensorIteratorEENKUlvE0_clEvENKUlvE5_clEvEUlffE_EESt5arrayIPcLm2EEEEviT0_T1_:
.text._ZN2at6native29vectorized_elementwise_kernelILi4ENS0_13AUnaryFunctorIffbZZZNS0_22logical_or_kernel_cudaERNS_14TensorIteratorEENKUlvE0_clEvENKUlvE5_clEvEUlffE_EESt5arrayIPcLm2EEEEviT0_T1_:
        /* <DEDUP_REMOVED lines=53> */
.L_x_19571:
        /* <DEDUP_REMOVED lines=105> */
.L_x_19574:
        /* <DEDUP_REMOVED lines=8> */
.L_x_19575:
        /* <DEDUP_REMOVED lines=8> */
.L_x_19576:
        /* <DEDUP_REMOVED lines=9> */
.L_x_19577:
[----:B------:R-:W-:Y:S05]  /*0b70*/  BSYNC B1 ;  /* 0x0000000000017941 */ /* 0x000fea0003800000 */
.L_x_19573:
[----:B------:R-:W-:-:S13]  /*0b80*/  ISETP.GE.AND P1, PT, R16, R19, PT ;  /* 0x000000131000720c */ /* 0x000fda0003f26270 */
[----:B0-----:R-:W0:Y:S01]  /*0b90*/  @!P1 LDC.64 R4, c[0x0][0x220] ;  /* 0x00008800ff049b82 */ /* 0x001e220000000a00 */
[----:B-12---:R-:W-:Y:S02]  /*0ba0*/  @!P1 IMAD.IADD R3, R17, 0x1, R16 ;  /* 0x0000000111039824 */ /* 0x006fe400078e0210 */
[----:B------:R-:W-:-:S03]  /*0bb0*/  @!P1 VIADD R16, R16, 0x80 ;  /* 0x0000008010109836 */ /* 0x000fc60000000000 */
[----:B0-----:R-:W-:-:S05]  /*0bc0*/  @!P1 IADD3 R2, P2, R3, R4, RZ ;  /* 0x0000000403029210 */ /* 0x001fca0007f5e0ff */
[----:B------:R-:W-:-:S05]  /*0bd0*/  @!P1 IMAD.X R3, RZ, RZ, R5, P2 ;  /* 0x000000ffff039224 */ /* 0x000fca00010e0605 */
[----:B------:R2:W-:Y:S03]  /*0be0*/  @!P1 STG.E.U8 desc[UR4][R2.64], R15 ;  /* 0x0000000f02009986 */ /* 0x0005e6000c101104 */
.L_x_19578:
[----:B------:R-:W-:Y:S05]  /*0bf0*/  BSYNC B0 ;  /* 0x0000000000007941 */ /* 0x000fea0003800000 */
.L_x_19572:
        /* <DEDUP_REMOVED lines=10> */
.L_x_19579:
        /* <DEDUP_REMOVED lines=14> */
.L_x_43936:


//--------------------- .text._ZN2at6native29vectorized_elementwise_kernelILi8ENS0_13AUnaryFunctorIffbZZZNS0_22logical_or_kernel_cudaERNS_14TensorIteratorEENKUlvE0_clEvENKUlvE5_clEvEUlffE_EESt5arrayIPcLm2EEEEviT0_T1_ --------------------------
	.section	.text._ZN2at6native29vectorized_elementwise_kernelILi8ENS0_13AUnaryFunctorIffbZZZNS0_22logical_or_kernel_cudaERNS_14TensorIteratorEENKUlvE0_clEvENKUlvE5_clEvEUlffE_EESt5arrayIPcLm2EEEEviT0_T1_,"ax",@progbits
	.align	128
        .global         _ZN2at6native29vectorized_elementwise_kernelILi8ENS0_13AUnaryFunctorIffbZZZNS0_22logical_or_kernel_cudaERNS_14TensorIteratorEENKUlvE0_clEvENKUlvE5_clEvEUlffE_EESt5arrayIPcLm2EEEEviT0_T1_
        .type           _ZN2at6native29vectorized_elementwise_kernelILi8ENS0_13AUnaryFunctorIffbZZZNS0_22logical_or_kernel_cudaERNS_14TensorIteratorEENKUlvE0_clEvENKUlvE5_clEvEUlffE_EESt5arrayIPcLm2EEEEviT0_T1_,@function
        .size           _ZN2at6native29vectorized_elementwise_kernelILi8ENS0_13AUnaryFunctorIffbZZZNS0_22logical_or_kernel_cudaERNS_14TensorIteratorEENKUlvE0_clEvENKUlvE5_clEvEUlffE_EESt5arrayIPcLm2EEEEviT0_T1_,(.L_x_43937 - _ZN2at6native29vectorized_elementwise_kernelILi8ENS0_13AUnaryFunctorIffbZZZNS0_22logical_or_kernel_cudaERNS_14TensorIteratorEENKUlvE0_clEvENKUlvE5_clEvEUlffE_EESt5arrayIPcLm2EEEEviT0_T1_)
        .other          _ZN2at6native29vectorized_elementwise_kernelILi8ENS0_13AUnaryFunctorIffbZZZNS0_22logical_or_kernel_cudaERNS_14TensorIteratorEENKUlvE0_clEvENKUlvE5_clEvEUlffE_EESt5arrayIPcLm2EEEEviT0_T1_,@"STO_CUDA_ENTRY STV_DEFAULT"
_ZN2at6native29vectorized_elementwise_kernelILi8ENS0_13AUnaryFunctorIffbZZZNS0_22logical_or_kernel_cudaERNS_14TensorIteratorEENKUlvE0_clEvENKUlvE5_clEvEUlffE_EESt5arrayIPcLm2EEEEviT0_T1_:
.text._ZN2at6native29vectorized_elementwise_kernelILi8ENS0_13AUnaryFunctorIffbZZZNS0_22logical_or_kernel_cudaERNS_14TensorIteratorEENKUlvE0_clEvENKUlvE5_clEvEUlffE_EESt5arrayIPcLm2EEEEviT0_T1_:
        /* <DEDUP_REMOVED lines=56> */
.L_x_19580:
        /* <DEDUP_REMOVED lines=105> */
.L_x_19583:
        /* <DEDUP_REMOVED lines=8> */
.L_x_19584:
        /* <DEDUP_REMOVED lines=8> */
.L_x_19585:
        /* <DEDUP_REMOVED lines=9> */
.L_x_19586:
[----:B------:R-:W-:Y:S05]  /*0ba0*/  BSYNC B1 ;  /* 0x0000000000017941 */ /* 0x000fea0003800000 */
.L_x_19582:
[----:B------:R-:W-:-:S13]  /*0bb0*/  ISETP.GE.AND P1, PT, R16, R19, PT ;  /* 0x000000131000720c */ /* 0x000fda0003f26270 */
[----:B0-----:R-:W0:Y:S01]  /*0bc0*/  @!P1 LDC.64 R4, c[0x0][0x220] ;  /* 0x00008800ff049b82 */ /* 0x001e220000000a00 */
[----:B-12---:R-:W-:Y:S02]  /*0bd0*/  @!P1 IMAD.IADD R3, R17, 0x1, R16 ;  /* 0x0000000111039824 */ /* 0x006fe400078e0210 */
[----:B------:R-:W-:-:S03]  /*0be0*/  @!P1 VIADD R16, R16, 0x80 ;  /* 0x0000008010109836 */ /* 0x000fc60000000000 */
[----:B0-----:R-:W-:-:S05]  /*0bf0*/  @!P1 IADD3 R2, P2, R3, R4, RZ ;  /* 0x0000000403029210 */ /* 0x001fca0007f5e0ff */
[----:B------:R-:W-:-:S05]  /*0c00*/  @!P1 IMAD.X R3, RZ, RZ, R5, P2 ;  /* 0x000000ffff039224 */ /* 0x000fca00010e0605 */
[----:B------:R2:W-:Y:S03]  /*0c10*/  @!P1 STG.E.U8 desc[UR4][R2.64], R15 ;  /* 0x0000000f02009986 */ /* 0x0005e6000c101104 */
.L_x_19587:
[----:B------:R-:W-:Y:S05]  /*0c20*/  BSYNC B0 ;  /* 0x0000000000007941 */ /* 0x000fea0003800000 */
.L_x_19581:
        /* <DEDUP_REMOVED lines=10> */
.L_x_19588:
        /* <DEDUP_REMOVED lines=11> */
.L_x_43937:


//--------------------- .text._ZN2at6native18elementwise_kernelILi128ELi4EZNS0_15gpu_kernel_implINS0_13BinaryFunctorIffbZZZNS0_22logical_or_kernel_cudaERNS_14TensorIteratorEENKUlvE0_clEvENKUlvE5_clEvEUlffE_EEEEvRNS_18TensorIteratorBaseERKT_EUliE_EEviT1_ --------------------------
	.section	.text._ZN2at6native18elementwise_kernelILi128ELi4EZNS0_15gpu_kernel_implINS0_13BinaryFunctorIffbZZZNS0_22logical_or_kernel_cudaERNS_14TensorIteratorEENKUlvE0_clEvENKUlvE5_clEvEUlffE_EEEEvRNS_18TensorIteratorBaseERKT_EUliE_EEviT1_,"ax",@progbits
	.align	128
        .global         _ZN2at6native18elementwise_kernelILi128ELi4EZNS0_15gpu_kernel_implINS0_13BinaryFunctorIffbZZZNS0_22logical_or_kernel_cudaERNS_14TensorIteratorEENKUlvE0_clEvENKUlvE5_clEvEUlffE_EEEEvRNS_18TensorIteratorBaseERKT_EUliE_EEviT1_
        .type           _ZN2at6native18elementwise_kernelILi128ELi4EZNS0_15gpu_kernel_implINS0_13BinaryFunctorIffbZZZNS0_22logical_or_kernel_cudaERNS_14TensorIteratorEENKUlvE0_clEvENKUlvE5_clEvEUlffE_EEEEvRNS_18TensorIteratorBaseERKT_EUliE_EEviT1_,@function
        .size           _ZN2at6native18elementwise_kernelILi128ELi4EZNS0_15gpu_kernel_implINS0_13BinaryFunctorIffbZZZNS0_22logical_or_kernel_cudaERNS_14TensorIteratorEENKUlvE0_clEvENKUlvE5_clEvEUlffE_EEEEvRNS_18TensorIteratorBaseERKT_EUliE_EEviT1_,(.L_x_43938 - _ZN2at6native18elementwise_kernelILi128ELi4EZNS0_15gpu_kernel_implINS0_13BinaryFunctorIffbZZZNS0_22logical_or_kernel_cudaERNS_14TensorIteratorEENKUlvE0_clEvENKUlvE5_clEvEUlffE_EEEEvRNS_18TensorIteratorBaseERKT_EUliE_EEviT1_)
        .other          _ZN2at6native18elementwise_kernelILi128ELi4EZNS0_15gpu_kernel_implINS0_13BinaryFunctorIffbZZZNS0_22logical_or_kernel_cudaERNS_14TensorIteratorEENKUlvE0_clEvENKUlvE5_clEvEUlffE_EEEEvRNS_18TensorIteratorBaseERKT_EUliE_EEviT1_,@"STO_CUDA_ENTRY STV_DEFAULT"
_ZN2at6native18elementwise_kernelILi128ELi4EZNS0_15gpu_kernel_implINS0_13BinaryFunctorIffbZZZNS0_22logical_or_kernel_cudaERNS_14TensorIteratorEENKUlvE0_clEvENKUlvE5_clEvEUlffE_EEEEvRNS_18TensorIteratorBaseERKT_EUliE_EEviT1_:
.text._ZN2at6native18elementwise_kernelILi128ELi4EZNS0_15gpu_kernel_implINS0_13BinaryFunctorIffbZZZNS0_22logical_or_kernel_cudaERNS_14TensorIteratorEENKUlvE0_clEvENKUlvE5_clEvEUlffE_EEEEvRNS_18TensorIteratorBaseERKT_EUliE_EEviT1_:
        /* <DEDUP_REMOVED lines=365> */
.L_x_19591:
        /* <DEDUP_REMOVED lines=22> */
.L_x_19596:
[----:B------:R-:W2:Y:S02]  /*1830*/  LDG.E.U8 R2, desc[UR36][R2.64] ;  /* 0x0000002402027981 */ /* 0x000ea4000c1e1100 */
[----:B--2---:R-:W-:Y:S01]  /*1840*/  I2FP.F32.U32 R19, R2 ;  /* 0x0000000200137245 */ /* 0x004fe20000201000 */
[----:B------:R-:W-:Y:S06]  /*1850*/  BRA `(.L_x_19598) ;  /* 0x0000000c002c7947 */ /* 0x000fec0003800000 */
.L_x_19595:
        /* <DEDUP_REMOVED lines=9> */
.L_x_19600:
[----:B------:R-:W2:Y:S02]  /*18f0*/  LDG.E R2, desc[UR36][R2.64] ;  /* 0x0000002402027981 */ /* 0x000ea4000c1e1900 */
[----:B--2---:R-:W-:Y:S01]  /*1900*/  I2FP.F32.S32 R19, R2 ;  /* 0x0000000200137245 */ /* 0x004fe20000201400 */
[----:B------:R-:W-:Y:S06]  /*1910*/  BRA `(.L_x_19598) ;  /* 0x0000000800fc7947 */ /* 0x000fec0003800000 */
.L_x_19599:
[----:B------:R-:W2:Y:S02]  /*1920*/  LDG.E.U16 R2, desc[UR36][R2.64] ;  /* 0x0000002402027981 */ /* 0x000ea4000c1e1500 */
[----:B--2---:R0:W1:Y:S01]  /*1930*/  I2F.S16 R19, R2 ;  /* 0x0000000200137306 */ /* 0x0040620000101400 */
[----:B------:R-:W-:Y:S05]  /*1940*/  BRA `(.L_x_19598) ;  /* 0x0000000800f07947 */ /* 0x000fea0003800000 */
.L_x_19594:
        /* <DEDUP_REMOVED lines=8> */
.L_x_19602:
[----:B------:R-:W2:Y:S02]  /*19d0*/  LDG.E.U16 R2, desc[UR36][R2.64] ;  /* 0x0000002402027981 */ /* 0x000ea4000c1e1500 */
[----:B--2---:R-:W-:Y:S01]  /*19e0*/  HADD2.F32 R19, -RZ, R2.H0_H0 ;  /* 0x20000002ff137230 */ /* 0x004fe20000004100 */
[----:B------:R-:W-:Y:S06]  /*19f0*/  BRA `(.L_x_19598) ;  /* 0x0000000800c47947 */ /* 0x000fec0003800000 */
.L_x_19601:
        /* <DEDUP_REMOVED lines=8> */
.L_x_19604:
[----:B------:R-:W2:Y:S02]  /*1a80*/  LDG.E.U16 R2, desc[UR36][R2.64] ;  /* 0x0000002402027981 */ /* 0x000ea4000c1e1500 */
[----:B--2---:R-:W-:Y:S01]  /*1a90*/  HADD2.F32 R19, -RZ, R2.H0_H0 ;  /* 0x20000002ff137230 */ /* 0x004fe20000004100 */
[----:B------:R-:W-:Y:S06]  /*1aa0*/  BRA `(.L_x_19598) ;  /* 0x0000000800987947 */ /* 0x000fec0003800000 */
.L_x_19603:
[----:B------:R-:W2:Y:S01]  /*1ab0*/  LDG.E.64 R2, desc[UR36][R2.64] ;  /* 0x0000002402027981 */ /* 0x000ea2000c1e1b00 */
[----:B------:R-:W-:Y:S01]  /*1ac0*/  UMOV UR4, 0xf0000000 ;  /* 0xf000000000047882 */ /* 0x000fe20000000000 */
[----:B------:R-:W-:Y:S01]  /*1ad0*/  UMOV UR5, 0x380fffff ;  /* 0x380fffff00057882 */ /* 0x000fe20000000000 */
[----:B--2---:R-:W0:Y:S01]  /*1ae0*/  F2F.F32.F64 R19, R2 ;  /* 0x0000000200137310 */ /* 0x004e220000301000 */
[----:B------:R-:W-:-:S14]  /*1af0*/  DSETP.GEU.AND P0, PT, |R2|, UR4, PT ;  /* 0x0000000402007e2a */ /* 0x000fdc000bf0e200 */
[----:B0-----:R-:W-:Y:S01]  /*1b00*/  @!P0 FMUL R19, R19, 1.175494350822287508e-38 ;  /* 0x0080000013138820 */ /* 0x001fe20000400000 */
[----:B------:R-:W-:Y:S06]  /*1b10*/  BRA `(.L_x_19598) ;  /* 0x00000008007c7947 */ /* 0x000fec0003800000 */
.L_x_19593:
        /* <DEDUP_REMOVED lines=12> */
.L_x_19607:
[----:B------:R-:W2:Y:S01]  /*1be0*/  LDG.E.64 R2, desc[UR36][R2.64] ;  /* 0x0000002402027981 */ /* 0x000ea2000c1e1b00 */
[----:B------:R-:W-:Y:S01]  /*1bf0*/  UMOV UR4, 0xf0000000 ;  /* 0xf000000000047882 */ /* 0x000fe20000000000 */
[----:B------:R-:W-:Y:S01]  /*1c00*/  UMOV UR5, 0x380fffff ;  /* 0x380fffff00057882 */ /* 0x000fe20000000000 */
[----:B--2---:R-:W0:Y:S01]  /*1c10*/  F2F.F32.F64 R19, R2 ;  /* 0x0000000200137310 */ /* 0x004e220000301000 */
[----:B------:R-:W-:-:S14]  /*1c20*/  DSETP.GEU.AND P0, PT, |R2|, UR4, PT ;  /* 0x0000000402007e2a */ /* 0x000fdc000bf0e200 */
[----:B0-----:R-:W-:Y:S01]  /*1c30*/  @!P0 FMUL R19, R19, 1.175494350822287508e-38 ;  /* 0x0080000013138820 */ /* 0x001fe20000400000 */
[----:B------:R-:W-:Y:S06]  /*1c40*/  BRA `(.L_x_19598) ;  /* 0x0000000800307947 */ /* 0x000fec0003800000 */
.L_x_19606:
        /* <DEDUP_REMOVED lines=26> */
.L_x_19609:
        /* <DEDUP_REMOVED lines=13> */
.L_x_19608:
[----:B------:R-:W2:Y:S02]  /*1ec0*/  LDG.E.U16 R2, desc[UR36][R2.64] ;  /* 0x0000002402027981 */ /* 0x000ea4000c1e1500 */
[----:B--2---:R-:W-:Y:S01]  /*1ed0*/  IMAD.U32 R19, R2, 0x10000, RZ ;  /* 0x0001000002137824 */ /* 0x004fe200078e00ff */
[----:B------:R-:W-:Y:S06]  /*1ee0*/  BRA `(.L_x_19598) ;  /* 0x0000000400887947 */ /* 0x000fec0003800000 */
.L_x_19605:
        /* <DEDUP_REMOVED lines=11> */
.L_x_19612:
        /* <DEDUP_REMOVED lines=20> */
.L_x_19614:
[----:B------:R-:W-:Y:S05]  /*20e0*/  BSYNC B0 ;  /* 0x0000000000007941 */ /* 0x000fea0003800000 */
.L_x_19613:
[----:B------:R-:W-:Y:S01]  /*20f0*/  IMAD.SHL.U32 R2, R2, 0x100000, RZ ;  /* 0x0010000002027824 */ /* 0x000fe200078e00ff */
[----:B------:R-:W-:-:S04]  /*2100*/  LEA R0, R0, 0x3b800000, 0x17 ;  /* 0x3b80000000007811 */ /* 0x000fc800078eb8ff */
[----:B------:R-:W-:Y:S01]  /*2110*/  LOP3.LUT R19, R0, R2, R19, 0xfe, !PT ;  /* 0x0000000200137212 */ /* 0x000fe200078efe13 */
[----:B------:R-:W-:Y:S06]  /*2120*/  BRA `(.L_x_19598) ;  /* 0x0000000000f87947 */ /* 0x000fec0003800000 */
.L_x_19611:
        /* <DEDUP_REMOVED lines=20> */
.L_x_19616:
[----:B------:R-:W-:Y:S05]  /*2270*/  BSYNC B0 ;  /* 0x0000000000007941 */ /* 0x000fea0003800000 */
.L_x_19615:
[----:B------:R-:W-:Y:S01]  /*2280*/  IMAD.SHL.U32 R2, R2, 0x200000, RZ ;  /* 0x0020000002027824 */ /* 0x000fe200078e00ff */
[----:B------:R-:W-:-:S04]  /*2290*/  LEA R0, R0, 0x37800000, 0x17 ;  /* 0x3780000000007811 */ /* 0x000fc800078eb8ff */
[----:B------:R-:W-:Y:S01]  /*22a0*/  LOP3.LUT R19, R0, R2, R19, 0xfe, !PT ;  /* 0x0000000200137212 */ /* 0x000fe200078efe13 */
[----:B------:R-:W-:Y:S06]  /*22b0*/  BRA `(.L_x_19598) ;  /* 0x0000000000947947 */ /* 0x000fec0003800000 */
.L_x_19610:
        /* <DEDUP_REMOVED lines=14> */
.L_x_19597:
        /* <DEDUP_REMOVED lines=16> */
.L_x_19619:
[----:B------:R-:W-:Y:S01]  /*24a0*/  IMAD.MOV.U32 R19, RZ, RZ, RZ ;  /* 0x000000ffff137224 */ /* 0x000fe200078e00ff */
[----:B------:R-:W-:Y:S06]  /*24b0*/  BRA `(.L_x_19598) ;  /* 0x0000000000147947 */ /* 0x000fec0003800000 */
.L_x_19618:
[----:B------:R-:W2:Y:S02]  /*24c0*/  LDG.E.64 R2, desc[UR36][R2.64] ;  /* 0x0000002402027981 */ /* 0x000ea4000c1e1b00 */
[----:B--2---:R0:W1:Y:S01]  /*24d0*/  I2F.U64 R19, R2 ;  /* 0x0000000200137312 */ /* 0x0040620000301000 */
[----:B------:R-:W-:Y:S05]  /*24e0*/  BRA `(.L_x_19598) ;  /* 0x0000000000087947 */ /* 0x000fea0003800000 */
.L_x_19617:
[----:B------:R-:W2:Y:S02]  /*24f0*/  LDG.E R2, desc[UR36][R2.64] ;  /* 0x0000002402027981 */ /* 0x000ea4000c1e1900 */
[----:B--2---:R-:W-:-:S07]  /*2500*/  I2FP.F32.U32 R19, R2 ;  /* 0x0000000200137245 */ /* 0x004fce0000201000 */
.L_x_19598:
[----:B------:R-:W-:Y:S05]  /*2510*/  BSYNC B6 ;  /* 0x0000000000067941 */ /* 0x000fea0003800000 */
.L_x_19592:
        /* <DEDUP_REMOVED lines=19> */
.L_x_19624:
[----:B------:R-:W2:Y:S02]  /*2650*/  LDG.E.U8 R0, desc[UR36][R2.64] ;  /* 0x0000002402007981 */ /* 0x000ea4000c1e1100 */
[----:B--2---:R-:W-:Y:S01]  /*2660*/  I2FP.F32.U32 R0, R0 ;  /* 0x0000000000007245 */ /* 0x004fe20000201000 */
[----:B------:R-:W-:Y:S06]  /*2670*/  BRA `(.L_x_19626) ;  /* 0x0000000c002c7947 */ /* 0x000fec0003800000 */
.L_x_19623:
        /* <DEDUP_REMOVED lines=9> */
.L_x_19628:
[----:B------:R-:W2:Y:S02]  /*2710*/  LDG.E R0, desc[UR36][R2.64] ;  /* 0x0000002402007981 */ /* 0x000ea4000c1e1900 */
[----:B--2---:R-:W-:Y:S01]  /*2720*/  I2FP.F32.S32 R0, R0 ;  /* 0x0000000000007245 */ /* 0x004fe20000201400 */
[----:B------:R-:W-:Y:S06]  /*2730*/  BRA `(.L_x_19626) ;  /* 0x0000000800fc7947 */ /* 0x000fec0003800000 */
.L_x_19627:
[----:B------:R-:W2:Y:S02]  /*2740*/  LDG.E.U16 R0, desc[UR36][R2.64] ;  /* 0x0000002402007981 */ /* 0x000ea4000c1e1500 */
[----:B--2---:R-:W4:Y:S01]  /*2750*/  I2F.S16 R0, R0 ;  /* 0x0000000000007306 */ /* 0x004f220000101400 */
[----:B------:R-:W-:Y:S05]  /*2760*/  BRA `(.L_x_19626) ;  /* 0x0000000800f07947 */ /* 0x000fea0003800000 */
.L_x_19622:
        /* <DEDUP_REMOVED lines=8> */
.L_x_19630:
[----:B------:R-:W2:Y:S02]  /*27f0*/  LDG.E.U16 R0, desc[UR36][R2.64] ;  /* 0x0000002402007981 */ /* 0x000ea4000c1e1500 */
[----:B--2---:R-:W-:Y:S01]  /*2800*/  HADD2.F32 R0, -RZ, R0.H0_H0 ;  /* 0x20000000ff007230 */ /* 0x004fe20000004100 */
[----:B------:R-:W-:Y:S06]  /*2810*/  BRA `(.L_x_19626) ;  /* 0x0000000800c47947 */ /* 0x000fec0003800000 */
.L_x_19629:
        /* <DEDUP_REMOVED lines=8> */
.L_x_19632:
[----:B------:R-:W2:Y:S02]  /*28a0*/  LDG.E.U16 R0, desc[UR36][R2.64] ;  /* 0x0000002402007981 */ /* 0x000ea4000c1e1500 */
[----:B--2---:R-:W-:Y:S01]  /*28b0*/  HADD2.F32 R0, -RZ, R0.H0_H0 ;  /* 0x20000000ff007230 */ /* 0x004fe20000004100 */
[----:B------:R-:W-:Y:S06]  /*28c0*/  BRA `(.L_x_19626) ;  /* 0x0000000800987947 */ /* 0x000fec0003800000 */
.L_x_19631:
[----:B------:R-:W2:Y:S01]  /*28d0*/  LDG.E.64 R2, desc[UR36][R2.64] ;  /* 0x0000002402027981 */ /* 0x000ea2000c1e1b00 */
[----:B------:R-:W-:Y:S01]  /*28e0*/  UMOV UR4, 0xf0000000 ;  /* 0xf000000000047882 */ /* 0x000fe20000000000 */
[----:B------:R-:W-:Y:S01]  /*28f0*/  UMOV UR5, 0x380fffff ;  /* 0x380fffff00057882 */ /* 0x000fe20000000000 */
[----:B--2---:R-:W0:Y:S01]  /*2900*/  F2F.F32.F64 R0, R2 ;  /* 0x0000000200007310 */ /* 0x004e220000301000 */
[----:B------:R-:W-:-:S14]  /*2910*/  DSETP.GEU.AND P0, PT, |R2|, UR4, PT ;  /* 0x0000000402007e2a */ /* 0x000fdc000bf0e200 */
[----:B0-----:R-:W-:Y:S01]  /*2920*/  @!P0 FMUL R0, R0, 1.175494350822287508e-38 ;  /* 0x0080000000008820 */ /* 0x001fe20000400000 */
[----:B------:R-:W-:Y:S06]  /*2930*/  BRA `(.L_x_19626) ;  /* 0x00000008007c7947 */ /* 0x000fec0003800000 */
.L_x_19621:
        /* <DEDUP_REMOVED lines=12> */
.L_x_19635:
[----:B------:R-:W2:Y:S01]  /*2a00*/  LDG.E.64 R2, desc[UR36][R2.64] ;  /* 0x0000002402027981 */ /* 0x000ea2000c1e1b00 */
[----:B------:R-:W-:Y:S01]  /*2a10*/  UMOV UR4, 0xf0000000 ;  /* 0xf000000000047882 */ /* 0x000fe20000000000 */
[----:B------:R-:W-:Y:S01]  /*2a20*/  UMOV UR5, 0x380fffff ;  /* 0x380fffff00057882 */ /* 0x000fe20000000000 */
[----:B--2---:R-:W0:Y:S01]  /*2a30*/  F2F.F32.F64 R0, R2 ;  /* 0x0000000200007310 */ /* 0x004e220000301000 */
[----:B------:R-:W-:-:S14]  /*2a40*/  DSETP.GEU.AND P0, PT, |R2|, UR4, PT ;  /* 0x0000000402007e2a */ /* 0x000fdc000bf0e200 */
[----:B0-----:R-:W-:Y:S01]  /*2a50*/  @!P0 FMUL R0, R0, 1.175494350822287508e-38 ;  /* 0x0080000000008820 */ /* 0x001fe20000400000 */
[----:B------:R-:W-:Y:S06]  /*2a60*/  BRA `(.L_x_19626) ;  /* 0x0000000800307947 */ /* 0x000fec0003800000 */
.L_x_19634:
        /* <DEDUP_REMOVED lines=26> */
.L_x_19637:
        /* <DEDUP_REMOVED lines=13> */
.L_x_19636:
[----:B------:R-:W2:Y:S02]  /*2ce0*/  LDG.E.U16 R0, desc[UR36][R2.64] ;  /* 0x0000002402007981 */ /* 0x000ea4000c1e1500 */
[----:B--2---:R-:W-:Y:S01]  /*2cf0*/  IMAD.U32 R0, R0, 0x10000, RZ ;  /* 0x0001000000007824 */ /* 0x004fe200078e00ff */
[----:B------:R-:W-:Y:S06]  /*2d00*/  BRA `(.L_x_19626) ;  /* 0x0000000400887947 */ /* 0x000fec0003800000 */
.L_x_19633:
        /* <DEDUP_REMOVED lines=11> */
.L_x_19640:
        /* <DEDUP_REMOVED lines=20> */
.L_x_19642:
[----:B------:R-:W-:Y:S05]  /*2f00*/  BSYNC B0 ;  /* 0x0000000000007941 */ /* 0x000fea0003800000 */
.L_x_19641:
[----:B------:R-:W-:Y:S01]  /*2f10*/  LEA R3, R0, 0x3b800000, 0x17 ;  /* 0x3b80000000037811 */ /* 0x000fe200078eb8ff */
[----:B------:R-:W-:-:S05]  /*2f20*/  IMAD.SHL.U32 R0, R2, 0x100000, RZ ;  /* 0x0010000002007824 */ /* 0x000fca00078e00ff */
[----:B------:R-:W-:Y:S01]  /*2f30*/  LOP3.LUT R0, R3, R0, R4, 0xfe, !PT ;  /* 0x0000000003007212 */ /* 0x000fe200078efe04 */
[----:B------:R-:W-:Y:S06]  /*2f40*/  BRA `(.L_x_19626) ;  /* 0x0000000000f87947 */ /* 0x000fec0003800000 */
.L_x_19639:
        /* <DEDUP_REMOVED lines=20> */
.L_x_19644:
[----:B------:R-:W-:Y:S05]  /*3090*/  BSYNC B0 ;  /* 0x0000000000007941 */ /* 0x000fea0003800000 */
.L_x_19643:
[----:B------:R-:W-:Y:S01]  /*30a0*/  LEA R3, R0, 0x37800000, 0x17 ;  /* 0x3780000000037811 */ /* 0x000fe200078eb8ff */
[----:B------:R-:W-:-:S05]  /*30b0*/  IMAD.SHL.U32 R0, R2, 0x200000, RZ ;  /* 0x0020000002007824 */ /* 0x000fca00078e00ff */
[----:B------:R-:W-:Y:S01]  /*30c0*/  LOP3.LUT R0, R3, R0, R4, 0xfe, !PT ;  /* 0x0000000003007212 */ /* 0x000fe200078efe04 */
[----:B------:R-:W-:Y:S06]  /*30d0*/  BRA `(.L_x_19626) ;  /* 0x0000000000947947 */ /* 0x000fec0003800000 */
.L_x_19638:
        /* <DEDUP_REMOVED lines=14> */
.L_x_19625:
        /* <DEDUP_REMOVED lines=16> */
.L_x_19647:
[----:B------:R-:W-:Y:S01]  /*32c0*/  IMAD.MOV.U32 R0, RZ, RZ, RZ ;  /* 0x000000ffff007224 */ /* 0x000fe200078e00ff */
[----:B------:R-:W-:Y:S06]  /*32d0*/  BRA `(.L_x_19626) ;  /* 0x0000000000147947 */ /* 0x000fec0003800000 */
.L_x_19646:
[----:B------:R-:W2:Y:S02]  /*32e0*/  LDG.E.64 R2, desc[UR36][R2.64] ;  /* 0x0000002402027981 */ /* 0x000ea4000c1e1b00 */
[----:B--2---:R0:W1:Y:S01]  /*32f0*/  I2F.U64 R0, R2 ;  /* 0x0000000200007312 */ /* 0x0040620000301000 */
[----:B------:R-:W-:Y:S05]  /*3300*/  BRA `(.L_x_19626) ;  /* 0x0000000000087947 */ /* 0x000fea0003800000 */
.L_x_19645:
[----:B------:R-:W2:Y:S02]  /*3310*/  LDG.E R0, desc[UR36][R2.64] ;  /* 0x0000002402007981 */ /* 0x000ea4000c1e1900 */
[----:B--2---:R-:W-:-:S07]  /*3320*/  I2FP.F32.U32 R0, R0 ;  /* 0x0000000000007245 */ /* 0x004fce0000201000 */
.L_x_19626:
[----:B------:R-:W-:Y:S05]  /*3330*/  BSYNC B6 ;  /* 0x0000000000067941 */ /* 0x000fea0003800000 */
.L_x_19620:
        /* <DEDUP_REMOVED lines=19> */
.L_x_19651:
[----:B------:R0:W-:Y:S01]  /*3470*/  STG.E.U8 desc[UR36][R16.64], R2 ;  /* 0x0000000210007986 */ /* 0x0001e2000c101124 */
[----:B------:R-:W-:Y:S05]  /*3480*/  BRA `(.L_x_19653) ;  /* 0x0000000c00487947 */ /* 0x000fea0003800000 */
.L_x_19650:
        /* <DEDUP_REMOVED lines=9> */
.L_x_19655:
[----:B------:R0:W-:Y:S01]  /*3520*/  STG.E desc[UR36][R16.64], R2 ;  /* 0x0000000210007986 */ /* 0x0001e2000c101924 */
[----:B------:R-:W-:Y:S05]  /*3530*/  BRA `(.L_x_19653) ;  /* 0x0000000c001c7947 */ /* 0x000fea0003800000 */
.L_x_19654:
[----:B------:R0:W-:Y:S01]  /*3540*/  STG.E.U16 desc[UR36][R16.64], R2 ;  /* 0x0000000210007986 */ /* 0x0001e2000c101524 */
[----:B------:R-:W-:Y:S05]  /*3550*/  BRA `(.L_x_19653) ;  /* 0x0000000c00147947 */ /* 0x000fea0003800000 */
.L_x_19649:
        /* <DEDUP_REMOVED lines=9> */
.L_x_19657:
[----:B------:R-:W-:-:S04]  /*35f0*/  I2FP.F32.U32 R0, R2 ;  /* 0x0000000200007245 */ /* 0x000fc80000201000 */
[----:B------:R-:W-:-:S05]  /*3600*/  F2FP.F16.F32.PACK_AB R0, RZ, R0 ;  /* 0x00000000ff00723e */ /* 0x000fca00000000ff */
[----:B------:R0:W-:Y:S01]  /*3610*/  STG.E.U16 desc[UR36][R16.64], R0 ;  /* 0x0000000010007986 */ /* 0x0001e2000c101524 */
[----:B------:R-:W-:Y:S05]  /*3620*/  BRA `(.L_x_19653) ;  /* 0x0000000800e07947 */ /* 0x000fea0003800000 */
.L_x_19656:
        /* <DEDUP_REMOVED lines=10> */
.L_x_19659:
[----:B------:R-:W-:-:S04]  /*36d0*/  I2FP.F32.U32 R2, R2 ;  /* 0x0000000200027245 */ /* 0x000fc80000201000 */
[----:B------:R-:W-:-:S04]  /*36e0*/  F2FP.F16.F32.PACK_AB R3, RZ, R2 ;  /* 0x00000002ff03723e */ /* 0x000fc800000000ff */
[----:B------:R-:W-:-:S05]  /*36f0*/  PRMT R3, R3, 0x5410, RZ ;  /* 0x0000541003037816 */ /* 0x000fca00000000ff */
[----:B------:R2:W-:Y:S01]  /*3700*/  STG.E desc[UR36][R16.64], R3 ;  /* 0x0000000310007986 */ /* 0x0005e2000c101924 */
[----:B------:R-:W-:Y:S05]  /*3710*/  BRA `(.L_x_19653) ;  /* 0x0000000800a47947 */ /* 0x000fea0003800000 */
.L_x_19658:
[----:B------:R-:W0:Y:S02]  /*3720*/  I2F.F64.U32 R2, R2 ;  /* 0x0000000200027312 */ /* 0x000e240000201800 */
[----:B0-----:R4:W-:Y:S01]  /*3730*/  STG.E.64 desc[UR36][R16.64], R2 ;  /* 0x0000000210007986 */ /* 0x0019e2000c101b24 */
[----:B------:R-:W-:Y:S05]  /*3740*/  BRA `(.L_x_19653) ;  /* 0x0000000800987947 */ /* 0x000fea0003800000 */
.L_x_19648:
        /* <DEDUP_REMOVED lines=10> */
.L_x_19662:
[----:B------:R-:W0:Y:S01]  /*37f0*/  I2F.F64.U32 R4, R2 ;  /* 0x0000000200047312 */ /* 0x000e220000201800 */
[----:B------:R-:W-:-:S05]  /*3800*/  CS2R R6, SRZ ;  /* 0x0000000000067805 */ /* 0x000fca000001ff00 */
[----:B0-----:R0:W-:Y:S01]  /*3810*/  STG.E.128 desc[UR36][R16.64], R4 ;  /* 0x0000000410007986 */ /* 0x0011e2000c101d24 */
[----:B------:R-:W-:Y:S05]  /*3820*/  BRA `(.L_x_19653) ;  /* 0x0000000800607947 */ /* 0x000fea0003800000 */
.L_x_19661:
        /* <DEDUP_REMOVED lines=21> */
.L_x_19666:
[----:B------:R-:W-:Y:S05]  /*3980*/  BSYNC B0 ;  /* 0x0000000000007941 */ /* 0x000fea0003800000 */
.L_x_19665:
[----:B------:R-:W-:-:S05]  /*3990*/  LOP3.LUT R3, R0, R3, RZ, 0xfc, !PT ;  /* 0x0000000300037212 */ /* 0x000fca00078efcff */
[----:B------:R0:W-:Y:S01]  /*39a0*/  STG.E.U8 desc[UR36][R16.64], R3 ;  /* 0x0000000310007986 */ /* 0x0001e2000c101124 */
[----:B------:R-:W-:Y:S05]  /*39b0*/  BRA `(.L_x_19653) ;  /* 0x0000000400fc7947 */ /* 0x000fea0003800000 */
.L_x_19664:
        /* <DEDUP_REMOVED lines=13> */
.L_x_19668:
[----:B------:R-:W-:Y:S01]  /*3a90*/  IMAD.MOV.U32 R0, RZ, RZ, 0x7f ;  /* 0x0000007fff007424 */ /* 0x000fe200078e00ff */
[----:B------:R-:W-:-:S04]  /*3aa0*/  ISETP.GT.U32.AND P0, PT, R2, 0x7f800000, PT ;  /* 0x7f8000000200780c */ /* 0x000fc80003f04070 */
[----:B------:R-:W-:-:S09]  /*3ab0*/  SEL R0, R0, 0x7c, P0 ;  /* 0x0000007c00007807 */ /* 0x000fd20000000000 */
.L_x_19669:
[----:B------:R-:W-:Y:S05]  /*3ac0*/  BSYNC B0 ;  /* 0x0000000000007941 */ /* 0x000fea0003800000 */
.L_x_19667:
[----:B------:R-:W-:-:S04]  /*3ad0*/  LOP3.LUT R2, R3, 0x80000000, RZ, 0xc0, !PT ;  /* 0x8000000003027812 */ /* 0x000fc800078ec0ff */
[----:B------:R-:W-:-:S04]  /*3ae0*/  SHF.R.U32.HI R3, RZ, 0x18, R2 ;  /* 0x00000018ff037819 */ /* 0x000fc80000011602 */
[----:B------:R-:W-:-:S05]  /*3af0*/  LOP3.LUT R3, R0, R3, RZ, 0xfc, !PT ;  /* 0x0000000300037212 */ /* 0x000fca00078efcff */
[----:B------:R0:W-:Y:S01]  /*3b00*/  STG.E.U8 desc[UR36][R16.64], R3 ;  /* 0x0000000310007986 */ /* 0x0001e2000c101124 */
[----:B------:R-:W-:Y:S05]  /*3b10*/  BRA `(.L_x_19653) ;  /* 0x0000000400a47947 */ /* 0x000fea0003800000 */
.L_x_19663:
[----:B------:R-:W-:-:S04]  /*3b20*/  I2FP.F32.U32 R0, R2 ;  /* 0x0000000200007245 */ /* 0x000fc80000201000 */
[----:B------:R-:W-:-:S05]  /*3b30*/  F2FP.BF16.F32.PACK_AB R0, RZ, R0 ;  /* 0x00000000ff00723e */ /* 0x000fca00000010ff */
[----:B------:R0:W-:Y:S01]  /*3b40*/  STG.E.U16 desc[UR36][R16.64], R0 ;  /* 0x0000000010007986 */ /* 0x0001e2000c101524 */
[----:B------:R-:W-:Y:S05]  /*3b50*/  BRA `(.L_x_19653) ;  /* 0x0000000400947947 */ /* 0x000fea0003800000 */
.L_x_19660:
        /* <DEDUP_REMOVED lines=10> */
.L_x_19672:
        /* <DEDUP_REMOVED lines=17> */
.L_x_19675:
[----:B------:R-:W-:-:S04]  /*3d10*/  LOP3.LUT R2, R3, 0x80000000, RZ, 0xc0, !PT ;  /* 0x8000000003027812 */ /* 0x000fc800078ec0ff */
[----:B------:R-:W-:-:S04]  /*3d20*/  SHF.R.U32.HI R3, RZ, 0x18, R2 ;  /* 0x00000018ff037819 */ /* 0x000fc80000011602 */
[----:B------:R-:W-:-:S04]  /*3d30*/  LOP3.LUT R0, R0, R3, RZ, 0xfc, !PT ;  /* 0x0000000300007212 */ /* 0x000fc800078efcff */
[----:B------:R-:W-:-:S07]  /*3d40*/  PRMT R8, R0, 0x7610, R8 ;  /* 0x0000761000087816 */ /* 0x000fce0000000008 */
.L_x_19674:
[----:B------:R-:W-:Y:S05]  /*3d50*/  BSYNC B0 ;  /* 0x0000000000007941 */ /* 0x000fea0003800000 */
.L_x_19673:
[----:B------:R0:W-:Y:S01]  /*3d60*/  STG.E.U8 desc[UR36][R16.64], R8 ;  /* 0x0000000810007986 */ /* 0x0001e2000c101124 */
[----:B------:R-:W-:Y:S05]  /*3d70*/  BRA `(.L_x_19653) ;  /* 0x00000004000c7947 */ /* 0x000fea0003800000 */
.L_x_19671:
        /* <DEDUP_REMOVED lines=17> */
.L_x_19678:
[----:B------:R-:W-:-:S04]  /*3e90*/  LOP3.LUT R2, R3, 0x80000000, RZ, 0xc0, !PT ;  /* 0x8000000003027812 */ /* 0x000fc800078ec0ff */
[----:B------:R-:W-:-:S04]  /*3ea0*/  SHF.R.U32.HI R3, RZ, 0x18, R2 ;  /* 0x00000018ff037819 */ /* 0x000fc80000011602 */
[----:B------:R-:W-:-:S04]  /*3eb0*/  LOP3.LUT R0, R0, R3, RZ, 0xfc, !PT ;  /* 0x0000000300007212 */ /* 0x000fc800078efcff */
[----:B------:R-:W-:-:S07]  /*3ec0*/  PRMT R8, R0, 0x7610, R8 ;  /* 0x0000761000087816 */ /* 0x000fce0000000008 */
.L_x_19677:
[----:B------:R-:W-:Y:S05]  /*3ed0*/  BSYNC B0 ;  /* 0x0000000000007941 */ /* 0x000fea0003800000 */
.L_x_19676:
[----:B------:R0:W-:Y:S01]  /*3ee0*/  STG.E.U8 desc[UR36][R16.64], R8 ;  /* 0x0000000810007986 */ /* 0x0001e2000c101124 */
[----:B------:R-:W-:Y:S05]  /*3ef0*/  BRA `(.L_x_19653) ;  /* 0x0000000000ac7947 */ /* 0x000fea0003800000 */
.L_x_19670:
        /* <DEDUP_REMOVED lines=22> */
.L_x_19652:
        /* <DEDUP_REMOVED lines=16> */
.L_x_19681:
[----:B------:R-:W-:Y:S05]  /*4160*/  BRA `(.L_x_19653) ;  /* 0x0000000000107947 */ /* 0x000fea0003800000 */
.L_x_19680:
[----:B------:R-:W-:-:S05]  /*4170*/  IMAD.MOV.U32 R3, RZ, RZ, RZ ;  /* 0x000000ffff037224 */ /* 0x000fca00078e00ff */
[----:B------:R0:W-:Y:S01]  /*4180*/  STG.E.64 desc[UR36][R16.64], R2 ;  /* 0x0000000210007986 */ /* 0x0001e2000c101b24 */
[----:B------:R-:W-:Y:S05]  /*4190*/  BRA `(.L_x_19653) ;  /* 0x0000000000047947 */ /* 0x000fea0003800000 */
.L_x_19679:
[----:B------:R0:W-:Y:S02]  /*41a0*/  STG.E desc[UR36][R16.64], R2 ;  /* 0x0000000210007986 */ /* 0x0001e4000c101924 */
.L_x_19653:
[----:B------:R-:W-:-:S04]  /*41b0*/  IMAD R18, R18, 0x200, R23 ;  /* 0x0000020012127824 */ /* 0x000fc800078e0217 */
[----:B------:R-:W-:-:S07]  /*41c0*/  VIADD R19, R18, 0x80 ;  /* 0x0000008012137836 */ /* 0x000fce0000000000 */
.L_x_19590:
[----:B------:R-:W-:Y:S05]  /*41d0*/  BSYNC B7 ;  /* 0x0000000000077941 */ /* 0x000fea0003800000 */
.L_x_19589:
        /* <DEDUP_REMOVED lines=358> */
.L_x_19684:
        /* <DEDUP_REMOVED lines=22> */
.L_x_19689:
[----:B------:R-:W2:Y:S02]  /*59a0*/  LDG.E.U8 R2, desc[UR36][R2.64] ;  /* 0x0000002402027981 */ /* 0x000ea4000c1e1100 */
[----:B--2---:R-:W-:Y:S01]  /*59b0*/  I2FP.F32.U32 R22, R2 ;  /* 0x0000000200167245 */ /* 0x004fe20000201000 */
[----:B------:R-:W-:Y:S06]  /*59c0*/  BRA `(.L_x_19691) ;  /* 0x0000000c002c7947 */ /* 0x000fec0003800000 */
.L_x_19688:
        /* <DEDUP_REMOVED lines=9> */
.L_x_19693:
[----:B------:R-:W2:Y:S02]  /*5a60*/  LDG.E R2, desc[UR36][R2.64] ;  /* 0x0000002402027981 */ /* 0x000ea4000c1e1900 */
[----:B--2---:R-:W-:Y:S01]  /*5a70*/  I2FP.F32.S32 R22, R2 ;  /* 0x0000000200167245 */ /* 0x004fe20000201400 */
[----:B------:R-:W-:Y:S06]  /*5a80*/  BRA `(.L_x_19691) ;  /* 0x0000000800fc7947 */ /* 0x000fec0003800000 */
.L_x_19692:
[----:B------:R-:W2:Y:S02]  /*5a90*/  LDG.E.U16 R2, desc[UR36][R2.64] ;  /* 0x0000002402027981 */ /* 0x000ea4000c1e1500 */
[----:B--2---:R0:W1:Y:S01]  /*5aa0*/  I2F.S16 R22, R2 ;  /* 0x0000000200167306 */ /* 0x0040620000101400 */
[----:B------:R-:W-:Y:S05]  /*5ab0*/  BRA `(.L_x_19691) ;  /* 0x0000000800f07947 */ /* 0x000fea0003800000 */
.L_x_19687:
        /* <DEDUP_REMOVED lines=8> */
.L_x_19695:
[----:B------:R-:W2:Y:S02]  /*5b40*/  LDG.E.U16 R2, desc[UR36][R2.64] ;  /* 0x0000002402027981 */ /* 0x000ea4000c1e1500 */
[----:B--2---:R-:W-:Y:S01]  /*5b50*/  HADD2.F32 R22, -RZ, R2.H0_H0 ;  /* 0x20000002ff167230 */ /* 0x004fe20000004100 */
[----:B------:R-:W-:Y:S06]  /*5b60*/  BRA `(.L_x_19691) ;  /* 0x0000000800c47947 */ /* 0x000fec0003800000 */
.L_x_19694:
        /* <DEDUP_REMOVED lines=8> */
.L_x_19697:
[----:B------:R-:W2:Y:S02]  /*5bf0*/  LDG.E.U16 R2, desc[UR36][R2.64] ;  /* 0x0000002402027981 */ /* 0x000ea4000c1e1500 */
[----:B--2---:R-:W-:Y:S01]  /*5c00*/  HADD2.F32 R22, -RZ, R2.H0_H0 ;  /* 0x20000002ff167230 */ /* 0x004fe20000004100 */
[----:B------:R-:W-:Y:S06]  /*5c10*/  BRA `(.L_x_19691) ;  /* 0x0000000800987947 */ /* 0x000fec0003800000 */
.L_x_19696:
[----:B------:R-:W2:Y:S01]  /*5c20*/  LDG.E.64 R2, desc[UR36][R2.64] ;  /* 0x0000002402027981 */ /* 0x000ea2000c1e1b00 */
[----:B------:R-:W-:Y:S01]  /*5c30*/  UMOV UR4, 0xf0000000 ;  /* 0xf000000000047882 */ /* 0x000fe20000000000 */
[----:B------:R-:W-:Y:S01]  /*5c40*/  UMOV UR5, 0x380fffff ;  /* 0x380fffff00057882 */ /* 0x000fe20000000000 */
[----:B--2---:R-:W0:Y:S01]  /*5c50*/  F2F.F32.F64 R22, R2 ;  /* 0x0000000200167310 */ /* 0x004e220000301000 */
[----:B------:R-:W-:-:S14]  /*5c60*/  DSETP.GEU.AND P0, PT, |R2|, UR4, PT ;  /* 0x0000000402007e2a */ /* 0x000fdc000bf0e200 */
[----:B0-----:R-:W-:Y:S01]  /*5c70*/  @!P0 FMUL R22, R22, 1.175494350822287508e-38 ;  /* 0x0080000016168820 */ /* 0x001fe20000400000 */
[----:B------:R-:W-:Y:S06]  /*5c80*/  BRA `(.L_x_19691) ;  /* 0x00000008007c7947 */ /* 0x000fec0003800000 */
.L_x_19686:
        /* <DEDUP_REMOVED lines=12> */
.L_x_19700:
[----:B------:R-:W2:Y:S01]  /*5d50*/  LDG.E.64 R2, desc[UR36][R2.64] ;  /* 0x0000002402027981 */ /* 0x000ea2000c1e1b00 */
[----:B------:R-:W-:Y:S01]  /*5d60*/  UMOV UR4, 0xf0000000 ;  /* 0xf000000000047882 */ /* 0x000fe20000000000 */
[----:B------:R-:W-:Y:S01]  /*5d70*/  UMOV UR5, 0x380fffff ;  /* 0x380fffff00057882 */ /* 0x000fe20000000000 */
[----:B--2---:R-:W0:Y:S01]  /*5d80*/  F2F.F32.F64 R22, R2 ;  /* 0x0000000200167310 */ /* 0x004e220000301000 */
[----:B------:R-:W-:-:S14]  /*5d90*/  DSETP.GEU.AND P0, PT, |R2|, UR4, PT ;  /* 0x0000000402007e2a */ /* 0x000fdc000bf0e200 */
[----:B0-----:R-:W-:Y:S01]  /*5da0*/  @!P0 FMUL R22, R22, 1.175494350822287508e-38 ;  /* 0x0080000016168820 */ /* 0x001fe20000400000 */
[----:B------:R-:W-:Y:S06]  /*5db0*/  BRA `(.L_x_19691) ;  /* 0x0000000800307947 */ /* 0x000fec0003800000 */
.L_x_19699:
        /* <DEDUP_REMOVED lines=26> */
.L_x_19702:
        /* <DEDUP_REMOVED lines=13> */
.L_x_19701:
[----:B------:R-:W2:Y:S02]  /*6030*/  LDG.E.U16 R2, desc[UR36][R2.64] ;  /* 0x0000002402027981 */ /* 0x000ea4000c1e1500 */
[----:B--2---:R-:W-:Y:S01]  /*6040*/  IMAD.U32 R22, R2, 0x10000, RZ ;  /* 0x0001000002167824 */ /* 0x004fe200078e00ff */
[----:B------:R-:W-:Y:S06]  /*6050*/  BRA `(.L_x_19691) ;  /* 0x0000000400887947 */ /* 0x000fec0003800000 */
.L_x_19698:
        /* <DEDUP_REMOVED lines=11> */
.L_x_19705:
        /* <DEDUP_REMOVED lines=20> */
.L_x_19707:
[----:B------:R-:W-:Y:S05]  /*6250*/  BSYNC B0 ;  /* 0x0000000000007941 */ /* 0x000fea0003800000 */
.L_x_19706:
[----:B------:R-:W-:Y:S01]  /*6260*/  IMAD.SHL.U32 R2, R2, 0x100000, RZ ;  /* 0x0010000002027824 */ /* 0x000fe200078e00ff */
[----:B------:R-:W-:-:S04]  /*6270*/  LEA R3, R0, 0x3b800000, 0x17 ;  /* 0x3b80000000037811 */ /* 0x000fc800078eb8ff */
[----:B------:R-:W-:Y:S01]  /*6280*/  LOP3.LUT R22, R3, R2, R22, 0xfe, !PT ;  /* 0x0000000203167212 */ /* 0x000fe200078efe16 */
[----:B------:R-:W-:Y:S06]  /*6290*/  BRA `(.L_x_19691) ;  /* 0x0000000000f87947 */ /* 0x000fec0003800000 */
.L_x_19704:
        /* <DEDUP_REMOVED lines=20> */
.L_x_19709:
[----:B------:R-:W-:Y:S05]  /*63e0*/  BSYNC B0 ;  /* 0x0000000000007941 */ /* 0x000fea0003800000 */
.L_x_19708:
[----:B------:R-:W-:Y:S01]  /*63f0*/  IMAD.SHL.U32 R2, R2, 0x200000, RZ ;  /* 0x0020000002027824 */ /* 0x000fe200078e00ff */
[----:B------:R-:W-:-:S04]  /*6400*/  LEA R3, R0, 0x37800000, 0x17 ;  /* 0x3780000000037811 */ /* 0x000fc800078eb8ff */
[----:B------:R-:W-:Y:S01]  /*6410*/  LOP3.LUT R22, R3, R2, R22, 0xfe, !PT ;  /* 0x0000000203167212 */ /* 0x000fe200078efe16 */
[----:B------:R-:W-:Y:S06]  /*6420*/  BRA `(.L_x_19691) ;  /* 0x0000000000947947 */ /* 0x000fec0003800000 */
.L_x_19703:
        /* <DEDUP_REMOVED lines=14> */
.L_x_19690:
        /* <DEDUP_REMOVED lines=16> */
.L_x_19712:
[----:B------:R-:W-:Y:S01]  /*6610*/  IMAD.MOV.U32 R22, RZ, RZ, RZ ;  /* 0x000000ffff167224 */ /* 0x000fe200078e00ff */
[----:B------:R-:W-:Y:S06]  /*6620*/  BRA `(.L_x_19691) ;  /* 0x0000000000147947 */ /* 0x000fec0003800000 */
.L_x_19711:
[----:B------:R-:W2:Y:S02]  /*6630*/  LDG.E.64 R22, desc[UR36][R2.64] ;  /* 0x0000002402167981 */ /* 0x000ea4000c1e1b00 */
[----:B--2---:R0:W1:Y:S01]  /*6640*/  I2F.U64 R22, R22 ;  /* 0x0000001600167312 */ /* 0x0040620000301000 */
[----:B------:R-:W-:Y:S05]  /*6650*/  BRA `(.L_x_19691) ;  /* 0x0000000000087947 */ /* 0x000fea0003800000 */
.L_x_19710:
[----:B------:R-:W2:Y:S02]  /*6660*/  LDG.E R2, desc[UR36][R2.64] ;  /* 0x0000002402027981 */ /* 0x000ea4000c1e1900 */
[----:B--2---:R-:W-:-:S07]  /*6670*/  I2FP.F32.U32 R22, R2 ;  /* 0x0000000200167245 */ /* 0x004fce0000201000 */
.L_x_19691:
[----:B------:R-:W-:Y:S05]  /*6680*/  BSYNC B6 ;  /* 0x0000000000067941 */ /* 0x000fea0003800000 */
.L_x_19685:
        /* <DEDUP_REMOVED lines=19> */
.L_x_19717:
[----:B------:R-:W2:Y:S02]  /*67c0*/  LDG.E.U8 R0, desc[UR36][R2.64] ;  /* 0x0000002402007981 */ /* 0x000ea4000c1e1100 */
[----:B--2---:R-:W-:Y:S01]  /*67d0*/  I2FP.F32.U32 R0, R0 ;  /* 0x0000000000007245 */ /* 0x004fe20000201000 */
[----:B------:R-:W-:Y:S06]  /*67e0*/  BRA `(.L_x_19719) ;  /* 0x0000000c002c7947 */ /* 0x000fec0003800000 */
.L_x_19716:
        /* <DEDUP_REMOVED lines=9> */
.L_x_19721:
[----:B------:R-:W2:Y:S02]  /*6880*/  LDG.E R0, desc[UR36][R2.64] ;  /* 0x0000002402007981 */ /* 0x000ea4000c1e1900 */
[----:B--2---:R-:W-:Y:S01]  /*6890*/  I2FP.F32.S32 R0, R0 ;  /* 0x0000000000007245 */ /* 0x004fe20000201400 */
[----:B------:R-:W-:Y:S06]  /*68a0*/  BRA `(.L_x_19719) ;  /* 0x0000000800fc7947 */ /* 0x000fec0003800000 */
.L_x_19720:
[----:B------:R-:W2:Y:S02]  /*68b0*/  LDG.E.U16 R0, desc[UR36][R2.64] ;  /* 0x0000002402007981 */ /* 0x000ea4000c1e1500 */
[----:B--2---:R-:W0:Y:S01]  /*68c0*/  I2F.S16 R0, R0 ;  /* 0x0000000000007306 */ /* 0x004e220000101400 */
[----:B------:R-:W-:Y:S05]  /*68d0*/  BRA `(.L_x_19719) ;  /* 0x0000000800f07947 */ /* 0x000fea0003800000 */
.L_x_19715:
        /* <DEDUP_REMOVED lines=8> */
.L_x_19723:
[----:B------:R-:W2:Y:S02]  /*6960*/  LDG.E.U16 R0, desc[UR36][R2.64] ;  /* 0x0000002402007981 */ /* 0x000ea4000c1e1500 */
[----:B--2---:R-:W-:Y:S01]  /*6970*/  HADD2.F32 R0, -RZ, R0.H0_H0 ;  /* 0x20000000ff007230 */ /* 0x004fe20000004100 */
[----:B------:R-:W-:Y:S06]  /*6980*/  BRA `(.L_x_19719) ;  /* 0x0000000800c47947 */ /* 0x000fec0003800000 */
.L_x_19722:
        /* <DEDUP_REMOVED lines=8> */
.L_x_19725:
[----:B------:R-:W2:Y:S02]  /*6a10*/  LDG.E.U16 R0, desc[UR36][R2.64] ;  /* 0x0000002402007981 */ /* 0x000ea4000c1e1500 */
[----:B--2---:R-:W-:Y:S01]  /*6a20*/  HADD2.F32 R0, -RZ, R0.H0_H0 ;  /* 0x20000000ff007230 */ /* 0x004fe20000004100 */
[----:B------:R-:W-:Y:S06]  /*6a30*/  BRA `(.L_x_19719) ;  /* 0x0000000800987947 */ /* 0x000fec0003800000 */
.L_x_19724:
[----:B------:R-:W2:Y:S01]  /*6a40*/  LDG.E.64 R2, desc[UR36][R2.64] ;  /* 0x0000002402027981 */ /* 0x000ea2000c1e1b00 */
[----:B------:R-:W-:Y:S01]  /*6a50*/  UMOV UR4, 0xf0000000 ;  /* 0xf000000000047882 */ /* 0x000fe20000000000 */
[----:B------:R-:W-:Y:S01]  /*6a60*/  UMOV UR5, 0x380fffff ;  /* 0x380fffff00057882 */ /* 0x000fe20000000000 */
[----:B--2---:R-:W0:Y:S01]  /*6a70*/  F2F.F32.F64 R0, R2 ;  /* 0x0000000200007310 */ /* 0x004e220000301000 */
[----:B------:R-:W-:-:S14]  /*6a80*/  DSETP.GEU.AND P0, PT, |R2|, UR4, PT ;  /* 0x0000000402007e2a */ /* 0x000fdc000bf0e200 */
[----:B0-----:R-:W-:Y:S01]  /*6a90*/  @!P0 FMUL R0, R0, 1.175494350822287508e-38 ;  /* 0x0080000000008820 */ /* 0x001fe20000400000 */
[----:B------:R-:W-:Y:S06]  /*6aa0*/  BRA `(.L_x_19719) ;  /* 0x00000008007c7947 */ /* 0x000fec0003800000 */
.L_x_19714:
        /* <DEDUP_REMOVED lines=12> */
.L_x_19728:
[----:B------:R-:W2:Y:S01]  /*6b70*/  LDG.E.64 R2, desc[UR36][R2.64] ;  /* 0x0000002402027981 */ /* 0x000ea2000c1e1b00 */
[----:B------:R-:W-:Y:S01]  /*6b80*/  UMOV UR4, 0xf0000000 ;  /* 0xf000000000047882 */ /* 0x000fe20000000000 */
[----:B------:R-:W-:Y:S01]  /*6b90*/  UMOV UR5, 0x380fffff ;  /* 0x380fffff00057882 */ /* 0x000fe20000000000 */
[----:B--2---:R-:W0:Y:S01]  /*6ba0*/  F2F.F32.F64 R0, R2 ;  /* 0x0000000200007310 */ /* 0x004e220000301000 */
[----:B------:R-:W-:-:S14]  /*6bb0*/  DSETP.GEU.AND P0, PT, |R2|, UR4, PT ;  /* 0x0000000402007e2a */ /* 0x000fdc000bf0e200 */
[----:B0-----:R-:W-:Y:S01]  /*6bc0*/  @!P0 FMUL R0, R0, 1.175494350822287508e-38 ;  /* 0x0080000000008820 */ /* 0x001fe20000400000 */
[----:B------:R-:W-:Y:S06]  /*6bd0*/  BRA `(.L_x_19719) ;  /* 0x0000000800307947 */ /* 0x000fec0003800000 */
.L_x_19727:
        /* <DEDUP_REMOVED lines=26> */
.L_x_19730:
        /* <DEDUP_REMOVED lines=13> */
.L_x_19729:
[----:B------:R-:W2:Y:S02]  /*6e50*/  LDG.E.U16 R0, desc[UR36][R2.64] ;  /* 0x0000002402007981 */ /* 0x000ea4000c1e1500 */
[----:B--2---:R-:W-:Y:S01]  /*6e60*/  IMAD.U32 R0, R0, 0x10000, RZ ;  /* 0x0001000000007824 */ /* 0x004fe200078e00ff */
[----:B------:R-:W-:Y:S06]  /*6e70*/  BRA `(.L_x_19719) ;  /* 0x0000000400887947 */ /* 0x000fec0003800000 */
.L_x_19726:
        /* <DEDUP_REMOVED lines=11> */
.L_x_19733:
        /* <DEDUP_REMOVED lines=20> */
.L_x_19735:
[----:B------:R-:W-:Y:S05]  /*7070*/  BSYNC B0 ;  /* 0x0000000000007941 */ /* 0x000fea0003800000 */
.L_x_19734:
[----:B------:R-:W-:Y:S01]  /*7080*/  LEA R3, R0, 0x3b800000, 0x17 ;  /* 0x3b80000000037811 */ /* 0x000fe200078eb8ff */
[----:B------:R-:W-:-:S05]  /*7090*/  IMAD.SHL.U32 R0, R2, 0x100000, RZ ;  /* 0x0010000002007824 */ /* 0x000fca00078e00ff */
[----:B------:R-:W-:Y:S01]  /*70a0*/  LOP3.LUT R0, R3, R0, R4, 0xfe, !PT ;  /* 0x0000000003007212 */ /* 0x000fe200078efe04 */
[----:B------:R-:W-:Y:S06]  /*70b0*/  BRA `(.L_x_19719) ;  /* 0x0000000000f87947 */ /* 0x000fec0003800000 */
.L_x_19732:
        /* <DEDUP_REMOVED lines=20> */
.L_x_19737:
[----:B------:R-:W-:Y:S05]  /*7200*/  BSYNC B0 ;  /* 0x0000000000007941 */ /* 0x000fea0003800000 */
.L_x_19736:
[----:B------:R-:W-:Y:S01]  /*7210*/  LEA R3, R0, 0x37800000, 0x17 ;  /* 0x3780000000037811 */ /* 0x000fe200078eb8ff */
[----:B------:R-:W-:-:S05]  /*7220*/  IMAD.SHL.U32 R0, R2, 0x200000, RZ ;  /* 0x0020000002007824 */ /* 0x000fca00078e00ff */
[----:B------:R-:W-:Y:S01]  /*7230*/  LOP3.LUT R0, R3, R0, R4, 0xfe, !PT ;  /* 0x0000000003007212 */ /* 0x000fe200078efe04 */
[----:B------:R-:W-:Y:S06]  /*7240*/  BRA `(.L_x_19719) ;  /* 0x0000000000947947 */ /* 0x000fec0003800000 */
.L_x_19731:
        /* <DEDUP_REMOVED lines=14> */
.L_x_19718:
        /* <DEDUP_REMOVED lines=16> */
.L_x_19740:
[----:B------:R-:W-:Y:S01]  /*7430*/  IMAD.MOV.U32 R0, RZ, RZ, RZ ;  /* 0x000000ffff007224 */ /* 0x000fe200078e00ff */
[----:B------:R-:W-:Y:S06]  /*7440*/  BRA `(.L_x_19719) ;  /* 0x0000000000147947 */ /* 0x000fec0003800000 */
.L_x_19739:
[----:B------:R-:W2:Y:S02]  /*7450*/  LDG.E.64 R2, desc[UR36][R2.64] ;  /* 0x0000002402027981 */ /* 0x000ea4000c1e1b00 */
[----:B--2---:R0:W2:Y:S01]  /*7460*/  I2F.U64 R0, R2 ;  /* 0x0000000200007312 */ /* 0x0040a20000301000 */
[----:B------:R-:W-:Y:S05]  /*7470*/  BRA `(.L_x_19719) ;  /* 0x0000000000087947 */ /* 0x000fea0003800000 */
.L_x_19738:
[----:B------:R-:W2:Y:S02]  /*7480*/  LDG.E R0, desc[UR36][R2.64] ;  /* 0x0000002402007981 */ /* 0x000ea4000c1e1900 */
[----:B--2---:R-:W-:-:S07]  /*7490*/  I2FP.F32.U32 R0, R0 ;  /* 0x0000000000007245 */ /* 0x004fce0000201000 */
.L_x_19719:
[----:B------:R-:W-:Y:S05]  /*74a0*/  BSYNC B6 ;  /* 0x0000000000067941 */ /* 0x000fea0003800000 */
.L_x_19713:
        /* <DEDUP_REMOVED lines=19> */
.L_x_19744:
[----:B------:R0:W-:Y:S01]  /*75e0*/  STG.E.U8 desc[UR36][R16.64], R2 ;  /* 0x0000000210007986 */ /* 0x0001e2000c101124 */
[----:B------:R-:W-:Y:S05]  /*75f0*/  BRA `(.L_x_19746) ;  /* 0x0000000c00487947 */ /* 0x000fea0003800000 */
.L_x_19743:
        /* <DEDUP_REMOVED lines=9> */
.L_x_19748:
[----:B------:R0:W-:Y:S01]  /*7690*/  STG.E desc[UR36][R16.64], R2 ;  /* 0x0000000210007986 */ /* 0x0001e2000c101924 */
[----:B------:R-:W-:Y:S05]  /*76a0*/  BRA `(.L_x_19746) ;  /* 0x0000000c001c7947 */ /* 0x000fea0003800000 */
.L_x_19747:
[----:B------:R0:W-:Y:S01]  /*76b0*/  STG.E.U16 desc[UR36][R16.64], R2 ;  /* 0x0000000210007986 */ /* 0x0001e2000c101524 */
[----:B------:R-:W-:Y:S05]  /*76c0*/  BRA `(.L_x_19746) ;  /* 0x0000000c00147947 */ /* 0x000fea0003800000 */
.L_x_19742:
        /* <DEDUP_REMOVED lines=9> */
.L_x_19750:
[----:B------:R-:W-:-:S04]  /*7760*/  I2FP.F32.U32 R0, R2 ;  /* 0x0000000200007245 */ /* 0x000fc80000201000 */
[----:B------:R-:W-:-:S05]  /*7770*/  F2FP.F16.F32.PACK_AB R0, RZ, R0 ;  /* 0x00000000ff00723e */ /* 0x000fca00000000ff */
[----:B------:R0:W-:Y:S01]  /*7780*/  STG.E.U16 desc[UR36][R16.64], R0 ;  /* 0x0000000010007986 */ /* 0x0001e2000c101524 */
[----:B------:R-:W-:Y:S05]  /*7790*/  BRA `(.L_x_19746) ;  /* 0x0000000800e07947 */ /* 0x000fea0003800000 */
.L_x_19749:
        /* <DEDUP_REMOVED lines=10> */
.L_x_19752:
[----:B------:R-:W-:-:S04]  /*7840*/  I2FP.F32.U32 R2, R2 ;  /* 0x0000000200027245 */ /* 0x000fc80000201000 */
[----:B------:R-:W-:-:S04]  /*7850*/  F2FP.F16.F32.PACK_AB R3, RZ, R2 ;  /* 0x00000002ff03723e */ /* 0x000fc800000000ff */
[----:B------:R-:W-:-:S05]  /*7860*/  PRMT R3, R3, 0x5410, RZ ;  /* 0x0000541003037816 */ /* 0x000fca00000000ff */
[----:B------:R0:W-:Y:S01]  /*7870*/  STG.E desc[UR36][R16.64], R3 ;  /* 0x0000000310007986 */ /* 0x0001e2000c101924 */
[----:B------:R-:W-:Y:S05]  /*7880*/  BRA `(.L_x_19746) ;  /* 0x0000000800a47947 */ /* 0x000fea0003800000 */
.L_x_19751:
[----:B------:R-:W0:Y:S02]  /*7890*/  I2F.F64.U32 R2, R2 ;  /* 0x0000000200027312 */ /* 0x000e240000201800 */
[----:B0-----:R0:W-:Y:S01]  /*78a0*/  STG.E.64 desc[UR36][R16.64], R2 ;  /* 0x0000000210007986 */ /* 0x0011e2000c101b24 */
[----:B------:R-:W-:Y:S05]  /*78b0*/  BRA `(.L_x_19746) ;  /* 0x0000000800987947 */ /* 0x000fea0003800000 */
.L_x_19741:
        /* <DEDUP_REMOVED lines=10> */
.L_x_19755:
[----:B------:R-:W0:Y:S01]  /*7960*/  I2F.F64.U32 R4, R2 ;  /* 0x0000000200047312 */ /* 0x000e220000201800 */
[----:B------:R-:W-:-:S05]  /*7970*/  CS2R R6, SRZ ;  /* 0x0000000000067805 */ /* 0x000fca000001ff00 */
[----:B0-----:R0:W-:Y:S01]  /*7980*/  STG.E.128 desc[UR36][R16.64], R4 ;  /* 0x0000000410007986 */ /* 0x0011e2000c101d24 */
[----:B------:R-:W-:Y:S05]  /*7990*/  BRA `(.L_x_19746) ;  /* 0x0000000800607947 */ /* 0x000fea0003800000 */
.L_x_19754:
        /* <DEDUP_REMOVED lines=21> */
.L_x_19759:
[----:B------:R-:W-:Y:S05]  /*7af0*/  BSYNC B0 ;  /* 0x0000000000007941 */ /* 0x000fea0003800000 */
.L_x_19758:
[----:B------:R-:W-:-:S05]  /*7b00*/  LOP3.LUT R3, R0, R3, RZ, 0xfc, !PT ;  /* 0x0000000300037212 */ /* 0x000fca00078efcff */
[----:B------:R0:W-:Y:S01]  /*7b10*/  STG.E.U8 desc[UR36][R16.64], R3 ;  /* 0x0000000310007986 */ /* 0x0001e2000c101124 */
[----:B------:R-:W-:Y:S05]  /*7b20*/  BRA `(.L_x_19746) ;  /* 0x0000000400fc7947 */ /* 0x000fea0003800000 */
.L_x_19757:
        /* <DEDUP_REMOVED lines=13> */
.L_x_19761:
[----:B------:R-:W-:Y:S01]  /*7c00*/  IMAD.MOV.U32 R0, RZ, RZ, 0x7f ;  /* 0x0000007fff007424 */ /* 0x000fe200078e00ff */
[----:B------:R-:W-:-:S04]  /*7c10*/  ISETP.GT.U32.AND P0, PT, R2, 0x7f800000, PT ;  /* 0x7f8000000200780c */ /* 0x000fc80003f04070 */
[----:B------:R-:W-:-:S09]  /*7c20*/  SEL R0, R0, 0x7c, P0 ;  /* 0x0000007c00007807 */ /* 0x000fd20000000000 */
.L_x_19762:
[----:B------:R-:W-:Y:S05]  /*7c30*/  BSYNC B0 ;  /* 0x0000000000007941 */ /* 0x000fea0003800000 */
.L_x_19760:
[----:B------:R-:W-:-:S04]  /*7c40*/  LOP3.LUT R2, R3, 0x80000000, RZ, 0xc0, !PT ;  /* 0x8000000003027812 */ /* 0x000fc800078ec0ff */
[----:B------:R-:W-:-:S04]  /*7c50*/  SHF.R.U32.HI R3, RZ, 0x18, R2 ;  /* 0x00000018ff037819 */ /* 0x000fc80000011602 */
[----:B------:R-:W-:-:S05]  /*7c60*/  LOP3.LUT R3, R0, R3, RZ, 0xfc, !PT ;  /* 0x0000000300037212 */ /* 0x000fca00078efcff */
[----:B------:R0:W-:Y:S01]  /*7c70*/  STG.E.U8 desc[UR36][R16.64], R3 ;  /* 0x0000000310007986 */ /* 0x0001e2000c101124 */
[----:B------:R-:W-:Y:S05]  /*7c80*/  BRA `(.L_x_19746) ;  /* 0x0000000400a47947 */ /* 0x000fea0003800000 */
.L_x_19756:
[----:B------:R-:W-:-:S04]  /*7c90*/  I2FP.F32.U32 R0, R2 ;  /* 0x0000000200007245 */ /* 0x000fc80000201000 */
[----:B------:R-:W-:-:S05]  /*7ca0*/  F2FP.BF16.F32.PACK_AB R0, RZ, R0 ;  /* 0x00000000ff00723e */ /* 0x000fca00000010ff */
[----:B------:R0:W-:Y:S01]  /*7cb0*/  STG.E.U16 desc[UR36][R16.64], R0 ;  /* 0x0000000010007986 */ /* 0x0001e2000c101524 */
[----:B------:R-:W-:Y:S05]  /*7cc0*/  BRA `(.L_x_19746) ;  /* 0x0000000400947947 */ /* 0x000fea0003800000 */
.L_x_19753:
        /* <DEDUP_REMOVED lines=10> */
.L_x_19765:
        /* <DEDUP_REMOVED lines=17> */
.L_x_19768:
[----:B------:R-:W-:-:S04]  /*7e80*/  LOP3.LUT R2, R3, 0x80000000, RZ, 0xc0, !PT ;  /* 0x8000000003027812 */ /* 0x000fc800078ec0ff */
[----:B------:R-:W-:-:S04]  /*7e90*/  SHF.R.U32.HI R3, RZ, 0x18, R2 ;  /* 0x00000018ff037819 */ /* 0x000fc80000011602 */
[----:B------:R-:W-:-:S04]  /*7ea0*/  LOP3.LUT R0, R0, R3, RZ, 0xfc, !PT ;  /* 0x0000000300007212 */ /* 0x000fc800078efcff */
[----:B------:R-:W-:-:S07]  /*7eb0*/  PRMT R8, R0, 0x7610, R8 ;  /* 0x0000761000087816 */ /* 0x000fce0000000008 */
.L_x_19767:
[----:B------:R-:W-:Y:S05]  /*7ec0*/  BSYNC B0 ;  /* 0x0000000000007941 */ /* 0x000fea0003800000 */
.L_x_19766:
[----:B------:R3:W-:Y:S01]  /*7ed0*/  STG.E.U8 desc[UR36][R16.64], R8 ;  /* 0x0000000810007986 */ /* 0x0007e2000c101124 */
[----:B------:R-:W-:Y:S05]  /*7ee0*/  BRA `(.L_x_19746) ;  /* 0x00000004000c7947 */ /* 0x000fea0003800000 */
.L_x_19764:
        /* <DEDUP_REMOVED lines=17> */
.L_x_19771:
[----:B------:R-:W-:-:S04]  /*8000*/  LOP3.LUT R2, R3, 0x80000000, RZ, 0xc0, !PT ;  /* 0x8000000003027812 */ /* 0x000fc800078ec0ff */
[----:B------:R-:W-:-:S04]  /*8010*/  SHF.R.U32.HI R3, RZ, 0x18, R2 ;  /* 0x00000018ff037819 */ /* 0x000fc80000011602 */
[----:B------:R-:W-:-:S04]  /*8020*/  LOP3.LUT R0, R0, R3, RZ, 0xfc, !PT ;  /* 0x0000000300007212 */ /* 0x000fc800078efcff */
[----:B------:R-:W-:-:S07]  /*8030*/  PRMT R8, R0, 0x7610, R8 ;  /* 0x0000761000087816 */ /* 0x000fce0000000008 */
.L_x_19770:
[----:B------:R-:W-:Y:S05]  /*8040*/  BSYNC B0 ;  /* 0x0000000000007941 */ /* 0x000fea0003800000 */
.L_x_19769:
[----:B------:R0:W-:Y:S01]  /*8050*/  STG.E.U8 desc[UR36][R16.64], R8 ;  /* 0x0000000810007986 */ /* 0x0001e2000c101124 */
[----:B------:R-:W-:Y:S05]  /*8060*/  BRA `(.L_x_19746) ;  /* 0x0000000000ac7947 */ /* 0x000fea0003800000 */
.L_x_19763:
        /* <DEDUP_REMOVED lines=22> */
.L_x_19745:
        /* <DEDUP_REMOVED lines=16> */
.L_x_19774:
[----:B------:R-:W-:Y:S05]  /*82d0*/  BRA `(.L_x_19746) ;  /* 0x0000000000107947 */ /* 0x000fea0003800000 */
.L_x_19773:
[----:B------:R-:W-:-:S05]  /*82e0*/  IMAD.MOV.U32 R3, RZ, RZ, RZ ;  /* 0x000000ffff037224 */ /* 0x000fca00078e00ff */
[----:B------:R2:W-:Y:S01]  /*82f0*/  STG.E.64 desc[UR36][R16.64], R2 ;  /* 0x0000000210007986 */ /* 0x0005e2000c101b24 */
[----:B------:R-:W-:Y:S05]  /*8300*/  BRA `(.L_x_19746) ;  /* 0x0000000000047947 */ /* 0x000fea0003800000 */
.L_x_19772:
[----:B------:R0:W-:Y:S02]  /*8310*/  STG.E desc[UR36][R16.64], R2 ;  /* 0x0000000210007986 */ /* 0x0001e4000c101924 */
.L_x_19746:
[----:B------:R-:W-:-:S07]  /*8320*/  VIADD R19, R19, 0x80 ;  /* 0x0000008013137836 */ /* 0x000fce0000000000 */
.L_x_19683:
[----:B------:R-:W-:Y:S05]  /*8330*/  BSYNC B7 ;  /* 0x0000000000077941 */ /* 0x000fea0003800000 */
.L_x_19682:
        /* <DEDUP_REMOVED lines=358> */
.L_x_19777:
        /* <DEDUP_REMOVED lines=22> */
.L_x_19782:
[----:B------:R-:W2:Y:S02]  /*9b00*/  LDG.E.U8 R2, desc[UR36][R2.64] ;  /* 0x0000002402027981 */ /* 0x000ea4000c1e1100 */
[----:B--2---:R-:W-:Y:S01]  /*9b10*/  I2FP.F32.U32 R22, R2 ;  /* 0x0000000200167245 */ /* 0x004fe20000201000 */
[----:B------:R-:W-:Y:S06]  /*9b20*/  BRA `(.L_x_19784) ;  /* 0x0000000c002c7947 */ /* 0x000fec0003800000 */
.L_x_19781:
        /* <DEDUP_REMOVED lines=9> */
.L_x_19786:
[----:B------:R-:W2:Y:S02]  /*9bc0*/  LDG.E R2, desc[UR36][R2.64] ;  /* 0x0000002402027981 */ /* 0x000ea4000c1e1900 */
[----:B--2---:R-:W-:Y:S01]  /*9bd0*/  I2FP.F32.S32 R22, R2 ;  /* 0x0000000200167245 */ /* 0x004fe20000201400 */
[----:B------:R-:W-:Y:S06]  /*9be0*/  BRA `(.L_x_19784) ;  /* 0x0000000800fc7947 */ /* 0x000fec0003800000 */
.L_x_19785:
[----:B------:R-:W2:Y:S02]  /*9bf0*/  LDG.E.U16 R2, desc[UR36][R2.64] ;  /* 0x0000002402027981 */ /* 0x000ea4000c1e1500 */
[----:B--2---:R2:W3:Y:S01]  /*9c00*/  I2F.S16 R22, R2 ;  /* 0x0000000200167306 */ /* 0x0044e20000101400 */
[----:B------:R-:W-:Y:S05]  /*9c10*/  BRA `(.L_x_19784) ;  /* 0x0000000800f07947 */ /* 0x000fea0003800000 */
.L_x_19780:
        /* <DEDUP_REMOVED lines=8> */
.L_x_19788:
[----:B------:R-:W2:Y:S02]  /*9ca0*/  LDG.E.U16 R2, desc[UR36][R2.64] ;  /* 0x0000002402027981 */ /* 0x000ea4000c1e1500 */
[----:B--2---:R-:W-:Y:S01]  /*9cb0*/  HADD2.F32 R22, -RZ, R2.H0_H0 ;  /* 0x20000002ff167230 */ /* 0x004fe20000004100 */
[----:B------:R-:W-:Y:S06]  /*9cc0*/  BRA `(.L_x_19784) ;  /* 0x0000000800c47947 */ /* 0x000fec0003800000 */
.L_x_19787:
        /* <DEDUP_REMOVED lines=8> */
.L_x_19790:
[----:B------:R-:W2:Y:S02]  /*9d50*/  LDG.E.U16 R2, desc[UR36][R2.64] ;  /* 0x0000002402027981 */ /* 0x000ea4000c1e1500 */
[----:B--2---:R-:W-:Y:S01]  /*9d60*/  HADD2.F32 R22, -RZ, R2.H0_H0 ;  /* 0x20000002ff167230 */ /* 0x004fe20000004100 */
[----:B------:R-:W-:Y:S06]  /*9d70*/  BRA `(.L_x_19784) ;  /* 0x0000000800987947 */ /* 0x000fec0003800000 */
.L_x_19789:
[----:B------:R-:W2:Y:S01]  /*9d80*/  LDG.E.64 R2, desc[UR36][R2.64] ;  /* 0x0000002402027981 */ /* 0x000ea2000c1e1b00 */
[----:B------:R-:W-:Y:S01]  /*9d90*/  UMOV UR4, 0xf0000000 ;  /* 0xf000000000047882 */ /* 0x000fe20000000000 */
[----:B------:R-:W-:Y:S01]  /*9da0*/  UMOV UR5, 0x380fffff ;  /* 0x380fffff00057882 */ /* 0x000fe20000000000 */
[----:B--2---:R-:W0:Y:S01]  /*9db0*/  F2F.F32.F64 R22, R2 ;  /* 0x0000000200167310 */ /* 0x004e220000301000 */
[----:B------:R-:W-:-:S14]  /*9dc0*/  DSETP.GEU.AND P0, PT, |R2|, UR4, PT ;  /* 0x0000000402007e2a */ /* 0x000fdc000bf0e200 */
[----:B0-----:R-:W-:Y:S01]  /*9dd0*/  @!P0 FMUL R22, R22, 1.175494350822287508e-38 ;  /* 0x0080000016168820 */ /* 0x001fe20000400000 */
[----:B------:R-:W-:Y:S06]  /*9de0*/  BRA `(.L_x_19784) ;  /* 0x00000008007c7947 */ /* 0x000fec0003800000 */
.L_x_19779:
        /* <DEDUP_REMOVED lines=12> */
.L_x_19793:
[----:B------:R-:W2:Y:S01]  /*9eb0*/  LDG.E.64 R2, desc[UR36][R2.64] ;  /* 0x0000002402027981 */ /* 0x000ea2000c1e1b00 */
[----:B------:R-:W-:Y:S01]  /*9ec0*/  UMOV UR4, 0xf0000000 ;  /* 0xf000000000047882 */ /* 0x000fe20000000000 */
[----:B------:R-:W-:Y:S01]  /*9ed0*/  UMOV UR5, 0x380fffff ;  /* 0x380fffff00057882 */ /* 0x000fe20000000000 */
[----:B--2---:R-:W0:Y:S01]  /*9ee0*/  F2F.F32.F64 R22, R2 ;  /* 0x0000000200167310 */ /* 0x004e220000301000 */
[----:B------:R-:W-:-:S14]  /*9ef0*/  DSETP.GEU.AND P0, PT, |R2|, UR4, PT ;  /* 0x0000000402007e2a */ /* 0x000fdc000bf0e200 */
[----:B0-----:R-:W-:Y:S01]  /*9f00*/  @!P0 FMUL R22, R22, 1.175494350822287508e-38 ;  /* 0x0080000016168820 */ /* 0x001fe20000400000 */
[----:B------:R-:W-:Y:S06]  /*9f10*/  BRA `(.L_x_19784) ;  /* 0x0000000800307947 */ /* 0x000fec0003800000 */
.L_x_19792:
        /* <DEDUP_REMOVED lines=26> */
.L_x_19795:
        /* <DEDUP_REMOVED lines=13> */
.L_x_19794:
[----:B------:R-:W2:Y:S02]  /*a190*/  LDG.E.U16 R2, desc[UR36][R2.64] ;  /* 0x0000002402027981 */ /* 0x000ea4000c1e1500 */
[----:B--2---:R-:W-:Y:S01]  /*a1a0*/  IMAD.U32 R22, R2, 0x10000, RZ ;  /* 0x0001000002167824 */ /* 0x004fe200078e00ff */
[----:B------:R-:W-:Y:S06]  /*a1b0*/  BRA `(.L_x_19784) ;  /* 0x0000000400887947 */ /* 0x000fec0003800000 */
.L_x_19791:
        /* <DEDUP_REMOVED lines=11> */
.L_x_19798:
        /* <DEDUP_REMOVED lines=20> */
.L_x_19800:
[----:B------:R-:W-:Y:S05]  /*a3b0*/  BSYNC B0 ;  /* 0x0000000000007941 */ /* 0x000fea0003800000 */
.L_x_19799:
[----:B------:R-:W-:Y:S01]  /*a3c0*/  IMAD.SHL.U32 R2, R2, 0x100000, RZ ;  /* 0x0010000002027824 */ /* 0x000fe200078e00ff */
[----:B------:R-:W-:-:S04]  /*a3d0*/  LEA R3, R0, 0x3b800000, 0x17 ;  /* 0x3b80000000037811 */ /* 0x000fc800078eb8ff */
[----:B------:R-:W-:Y:S01]  /*a3e0*/  LOP3.LUT R22, R3, R2, R22, 0xfe, !PT ;  /* 0x0000000203167212 */ /* 0x000fe200078efe16 */
[----:B------:R-:W-:Y:S06]  /*a3f0*/  BRA `(.L_x_19784) ;  /* 0x0000000000f87947 */ /* 0x000fec0003800000 */
.L_x_19797:
        /* <DEDUP_REMOVED lines=20> */
.L_x_19802:
[----:B------:R-:W-:Y:S05]  /*a540*/  BSYNC B0 ;  /* 0x0000000000007941 */ /* 0x000fea0003800000 */
.L_x_19801:
[----:B------:R-:W-:Y:S01]  /*a550*/  IMAD.SHL.U32 R2, R2, 0x200000, RZ ;  /* 0x0020000002027824 */ /* 0x000fe200078e00ff */
[----:B------:R-:W-:-:S04]  /*a560*/  LEA R3, R0, 0x37800000, 0x17 ;  /* 0x3780000000037811 */ /* 0x000fc800078eb8ff */
[----:B------:R-:W-:Y:S01]  /*a570*/  LOP3.LUT R22, R3, R2, R22, 0xfe, !PT ;  /* 0x0000000203167212 */ /* 0x000fe200078efe16 */
[----:B------:R-:W-:Y:S06]  /*a580*/  BRA `(.L_x_19784) ;  /* 0x0000000000947947 */ /* 0x000fec0003800000 */
.L_x_19796:
        /* <DEDUP_REMOVED lines=14> */
.L_x_19783:
        /* <DEDUP_REMOVED lines=16> */
.L_x_19805:
[----:B------:R-:W-:Y:S01]  /*a770*/  IMAD.MOV.U32 R22, RZ, RZ, RZ ;  /* 0x000000ffff167224 */ /* 0x000fe200078e00ff */
[----:B------:R-:W-:Y:S06]  /*a780*/  BRA `(.L_x_19784) ;  /* 0x0000000000147947 */ /* 0x000fec0003800000 */
.L_x_19804:
[----:B------:R-:W2:Y:S02]  /*a790*/  LDG.E.64 R22, desc[UR36][R2.64] ;  /* 0x0000002402167981 */ /* 0x000ea4000c1e1b00 */
[----:B--2---:R0:W1:Y:S01]  /*a7a0*/  I2F.U64 R22, R22 ;  /* 0x0000001600167312 */ /* 0x0040620000301000 */
[----:B------:R-:W-:Y:S05]  /*a7b0*/  BRA `(.L_x_19784) ;  /* 0x0000000000087947 */ /* 0x000fea0003800000 */
.L_x_19803:
[----:B------:R-:W2:Y:S02]  /*a7c0*/  LDG.E R2, desc[UR36][R2.64] ;  /* 0x0000002402027981 */ /* 0x000ea4000c1e1900 */
[----:B--2---:R-:W-:-:S07]  /*a7d0*/  I2FP.F32.U32 R22, R2 ;  /* 0x0000000200167245 */ /* 0x004fce0000201000 */
.L_x_19784:
[----:B------:R-:W-:Y:S05]  /*a7e0*/  BSYNC B6 ;  /* 0x0000000000067941 */ /* 0x000fea0003800000 */
.L_x_19778:
        /* <DEDUP_REMOVED lines=19> */
.L_x_19810:
[----:B------:R-:W2:Y:S02]  /*a920*/  LDG.E.U8 R0, desc[UR36][R2.64] ;  /* 0x0000002402007981 */ /* 0x000ea4000c1e1100 */
[----:B--2---:R-:W-:Y:S01]  /*a930*/  I2FP.F32.U32 R0, R0 ;  /* 0x0000000000007245 */ /* 0x004fe20000201000 */
[----:B------:R-:W-:Y:S06]  /*a940*/  BRA `(.L_x_19812) ;  /* 0x0000000c002c7947 */ /* 0x000fec0003800000 */
.L_x_19809:
        /* <DEDUP_REMOVED lines=9> */
.L_x_19814:
[----:B------:R-:W2:Y:S02]  /*a9e0*/  LDG.E R0, desc[UR36][R2.64] ;  /* 0x0000002402007981 */ /* 0x000ea4000c1e1900 */
[----:B--2---:R-:W-:Y:S01]  /*a9f0*/  I2FP.F32.S32 R0, R0 ;  /* 0x0000000000007245 */ /* 0x004fe20000201400 */
[----:B------:R-:W-:Y:S06]  /*aa00*/  BRA `(.L_x_19812) ;  /* 0x0000000800fc7947 */ /* 0x000fec0003800000 */
.L_x_19813:
[----:B------:R-:W2:Y:S02]  /*aa10*/  LDG.E.U16 R0, desc[UR36][R2.64] ;  /* 0x0000002402007981 */ /* 0x000ea4000c1e1500 */
[----:B--2---:R-:W0:Y:S01]  /*aa20*/  I2F.S16 R0, R0 ;  /* 0x0000000000007306 */ /* 0x004e220000101400 */
[----:B------:R-:W-:Y:S05]  /*aa30*/  BRA `(.L_x_19812) ;  /* 0x0000000800f07947 */ /* 0x000fea0003800000 */
.L_x_19808:
        /* <DEDUP_REMOVED lines=8> */
.L_x_19816:
[----:B------:R-:W2:Y:S02]  /*aac0*/  LDG.E.U16 R0, desc[UR36][R2.64] ;  /* 0x0000002402007981 */ /* 0x000ea4000c1e1500 */
[----:B--2---:R-:W-:Y:S01]  /*aad0*/  HADD2.F32 R0, -RZ, R0.H0_H0 ;  /* 0x20000000ff007230 */ /* 0x004fe20000004100 */
[----:B------:R-:W-:Y:S06]  /*aae0*/  BRA `(.L_x_19812) ;  /* 0x0000000800c47947 */ /* 0x000fec0003800000 */
.L_x_19815:
        /* <DEDUP_REMOVED lines=8> */
.L_x_19818:
[----:B------:R-:W2:Y:S02]  /*ab70*/  LDG.E.U16 R0, desc[UR36][R2.64] ;  /* 0x0000002402007981 */ /* 0x000ea4000c1e1500 */
[----:B--2---:R-:W-:Y:S01]  /*ab80*/  HADD2.F32 R0, -RZ, R0.H0_H0 ;  /* 0x20000000ff007230 */ /* 0x004fe20000004100 */
[----:B------:R-:W-:Y:S06]  /*ab90*/  BRA `(.L_x_19812) ;  /* 0x0000000800987947 */ /* 0x000fec0003800000 */
.L_x_19817:
[----:B------:R-:W2:Y:S01]  /*aba0*/  LDG.E.64 R2, desc[UR36][R2.64] ;  /* 0x0000002402027981 */ /* 0x000ea2000c1e1b00 */
[----:B------:R-:W-:Y:S01]  /*abb0*/  UMOV UR4, 0xf0000000 ;  /* 0xf000000000047882 */ /* 0x000fe20000000000 */
[----:B------:R-:W-:Y:S01]  /*abc0*/  UMOV UR5, 0x380fffff ;  /* 0x380fffff00057882 */ /* 0x000fe20000000000 */
[----:B--2---:R-:W0:Y:S01]  /*abd0*/  F2F.F32.F64 R0, R2 ;  /* 0x0000000200007310 */ /* 0x004e220000301000 */
[----:B------:R-:W-:-:S14]  /*abe0*/  DSETP.GEU.AND P0, PT, |R2|, UR4, PT ;  /* 0x0000000402007e2a */ /* 0x000fdc000bf0e200 */
[----:B0-----:R-:W-:Y:S01]  /*abf0*/  @!P0 FMUL R0, R0, 1.175494350822287508e-38 ;  /* 0x0080000000008820 */ /* 0x001fe20000400000 */
[----:B------:R-:W-:Y:S06]  /*ac00*/  BRA `(.L_x_19812) ;  /* 0x00000008007c7947 */ /* 0x000fec0003800000 */
.L_x_19807:
        /* <DEDUP_REMOVED lines=12> */
.L_x_19821:
[----:B------:R-:W2:Y:S01]  /*acd0*/  LDG.E.64 R2, desc[UR36][R2.64] ;  /* 0x0000002402027981 */ /* 0x000ea2000c1e1b00 */
[----:B------:R-:W-:Y:S01]  /*ace0*/  UMOV UR4, 0xf0000000 ;  /* 0xf000000000047882 */ /* 0x000fe20000000000 */
[----:B------:R-:W-:Y:S01]  /*acf0*/  UMOV UR5, 0x380fffff ;  /* 0x380fffff00057882 */ /* 0x000fe20000000000 */
[----:B--2---:R-:W0:Y:S01]  /*ad00*/  F2F.F32.F64 R0, R2 ;  /* 0x0000000200007310 */ /* 0x004e220000301000 */
[----:B------:R-:W-:-:S14]  /*ad10*/  DSETP.GEU.AND P0, PT, |R2|, UR4, PT ;  /* 0x0000000402007e2a */ /* 0x000fdc000bf0e200 */
[----:B0-----:R-:W-:Y:S01]  /*ad20*/  @!P0 FMUL R0, R0, 1.175494350822287508e-38 ;  /* 0x0080000000008820 */ /* 0x001fe20000400000 */
[----:B------:R-:W-:Y:S06]  /*ad30*/  BRA `(.L_x_19812) ;  /* 0x0000000800307947 */ /* 0x000fec0003800000 */
.L_x_19820:
        /* <DEDUP_REMOVED lines=26> */
.L_x_19823:
        /* <DEDUP_REMOVED lines=13> */
.L_x_19822:
[----:B------:R-:W2:Y:S02]  /*afb0*/  LDG.E.U16 R0, desc[UR36][R2.64] ;  /* 0x0000002402007981 */ /* 0x000ea4000c1e1500 */
[----:B--2---:R-:W-:Y:S01]  /*afc0*/  IMAD.U32 R0, R0, 0x10000, RZ ;  /* 0x0001000000007824 */ /* 0x004fe200078e00ff */
[----:B------:R-:W-:Y:S06]  /*afd0*/  BRA `(.L_x_19812) ;  /* 0x0000000400887947 */ /* 0x000fec0003800000 */
.L_x_19819:
        /* <DEDUP_REMOVED lines=11> */
.L_x_19826:
        /* <DEDUP_REMOVED lines=20> */
.L_x_19828:
[----:B------:R-:W-:Y:S05]  /*b1d0*/  BSYNC B0 ;  /* 0x0000000000007941 */ /* 0x000fea0003800000 */
.L_x_19827:
[----:B------:R-:W-:Y:S01]  /*b1e0*/  LEA R3, R0, 0x3b800000, 0x17 ;  /* 0x3b80000000037811 */ /* 0x000fe200078eb8ff */
[----:B------:R-:W-:-:S05]  /*b1f0*/  IMAD.SHL.U32 R0, R2, 0x100000, RZ ;  /* 0x0010000002007824 */ /* 0x000fca00078e00ff */
[----:B------:R-:W-:Y:S01]  /*b200*/  LOP3.LUT R0, R3, R0, R4, 0xfe, !PT ;  /* 0x0000000003007212 */ /* 0x000fe200078efe04 */
[----:B------:R-:W-:Y:S06]  /*b210*/  BRA `(.L_x_19812) ;  /* 0x0000000000f87947 */ /* 0x000fec0003800000 */
.L_x_19825:
        /* <DEDUP_REMOVED lines=20> */
.L_x_19830:
[----:B------:R-:W-:Y:S05]  /*b360*/  BSYNC B0 ;  /* 0x0000000000007941 */ /* 0x000fea0003800000 */
.L_x_19829:
[----:B------:R-:W-:Y:S01]  /*b370*/  LEA R3, R0, 0x37800000, 0x17 ;  /* 0x3780000000037811 */ /* 0x000fe200078eb8ff */
[----:B------:R-:W-:-:S05]  /*b380*/  IMAD.SHL.U32 R0, R2, 0x200000, RZ ;  /* 0x0020000002007824 */ /* 0x000fca00078e00ff */
[----:B------:R-:W-:Y:S01]  /*b390*/  LOP3.LUT R0, R3, R0, R4, 0xfe, !PT ;  /* 0x0000000003007212 */ /* 0x000fe200078efe04 */
[----:B------:R-:W-:Y:S06]  /*b3a0*/  BRA `(.L_x_19812) ;  /* 0x0000000000947947 */ /* 0x000fec0003800000 */
.L_x_19824:
        /* <DEDUP_REMOVED lines=14> */
.L_x_19811:
        /* <DEDUP_REMOVED lines=16> */
.L_x_19833:
[----:B------:R-:W-:Y:S01]  /*b590*/  IMAD.MOV.U32 R0, RZ, RZ, RZ ;  /* 0x000000ffff007224 */ /* 0x000fe200078e00ff */
[----:B------:R-:W-:Y:S06]  /*b5a0*/  BRA `(.L_x_19812) ;  /* 0x0000000000147947 */ /* 0x000fec0003800000 */
.L_x_19832:
[----:B------:R-:W2:Y:S02]  /*b5b0*/  LDG.E.64 R2, desc[UR36][R2.64] ;  /* 0x0000002402027981 */ /* 0x000ea4000c1e1b00 */
[----:B--2---:R0:W2:Y:S01]  /*b5c0*/  I2F.U64 R0, R2 ;  /* 0x0000000200007312 */ /* 0x0040a20000301000 */
[----:B------:R-:W-:Y:S05]  /*b5d0*/  BRA `(.L_x_19812) ;  /* 0x0000000000087947 */ /* 0x000fea0003800000 */
.L_x_19831:
[----:B------:R-:W2:Y:S02]  /*b5e0*/  LDG.E R0, desc[UR36][R2.64] ;  /* 0x0000002402007981 */ /* 0x000ea4000c1e1900 */
[----:B--2---:R-:W-:-:S07]  /*b5f0*/  I2FP.F32.U32 R0, R0 ;  /* 0x0000000000007245 */ /* 0x004fce0000201000 */
.L_x_19812:
[----:B------:R-:W-:Y:S05]  /*b600*/  BSYNC B6 ;  /* 0x0000000000067941 */ /* 0x000fea0003800000 */
.L_x_19806:
        /* <DEDUP_REMOVED lines=19> */
.L_x_19837:
[----:B------:R0:W-:Y:S01]  /*b740*/  STG.E.U8 desc[UR36][R16.64], R2 ;  /* 0x0000000210007986 */ /* 0x0001e2000c101124 */
[----:B------:R-:W-:Y:S05]  /*b750*/  BRA `(.L_x_19839) ;  /* 0x0000000c00487947 */ /* 0x000fea0003800000 */
.L_x_19836:
        /* <DEDUP_REMOVED lines=9> */
.L_x_19841:
[----:B------:R0:W-:Y:S01]  /*b7f0*/  STG.E desc[UR36][R16.64], R2 ;  /* 0x0000000210007986 */ /* 0x0001e2000c101924 */
[----:B------:R-:W-:Y:S05]  /*b800*/  BRA `(.L_x_19839) ;  /* 0x0000000c001c7947 */ /* 0x000fea0003800000 */
.L_x_19840:
[----:B------:R0:W-:Y:S01]  /*b810*/  STG.E.U16 desc[UR36][R16.64], R2 ;  /* 0x0000000210007986 */ /* 0x0001e2000c101524 */
[----:B------:R-:W-:Y:S05]  /*b820*/  BRA `(.L_x_19839) ;  /* 0x0000000c00147947 */ /* 0x000fea0003800000 */
.L_x_19835:
        /* <DEDUP_REMOVED lines=9> */
.L_x_19843:
[----:B------:R-:W-:-:S04]  /*b8c0*/  I2FP.F32.U32 R0, R2 ;  /* 0x0000000200007245 */ /* 0x000fc80000201000 */
[----:B------:R-:W-:-:S05]  /*b8d0*/  F2FP.F16.F32.PACK_AB R0, RZ, R0 ;  /* 0x00000000ff00723e */ /* 0x000fca00000000ff */
[----:B------:R0:W-:Y:S01]  /*b8e0*/  STG.E.U16 desc[UR36][R16.64], R0 ;  /* 0x0000000010007986 */ /* 0x0001e2000c101524 */
[----:B------:R-:W-:Y:S05]  /*b8f0*/  BRA `(.L_x_19839) ;  /* 0x0000000800e07947 */ /* 0x000fea0003800000 */
.L_x_19842:
        /* <DEDUP_REMOVED lines=10> */
.L_x_19845:
[----:B------:R-:W-:-:S04]  /*b9a0*/  I2FP.F32.U32 R2, R2 ;  /* 0x0000000200027245 */ /* 0x000fc80000201000 */
[----:B------:R-:W-:-:S04]  /*b9b0*/  F2FP.F16.F32.PACK_AB R3, RZ, R2 ;  /* 0x00000002ff03723e */ /* 0x000fc800000000ff */
[----:B------:R-:W-:-:S05]  /*b9c0*/  PRMT R3, R3, 0x5410, RZ ;  /* 0x0000541003037816 */ /* 0x000fca00000000ff */
[----:B------:R2:W-:Y:S01]  /*b9d0*/  STG.E desc[UR36][R16.64], R3 ;  /* 0x0000000310007986 */ /* 0x0005e2000c101924 */
[----:B------:R-:W-:Y:S05]  /*b9e0*/  BRA `(.L_x_19839) ;  /* 0x0000000800a47947 */ /* 0x000fea0003800000 */
.L_x_19844:
[----:B------:R-:W0:Y:S02]  /*b9f0*/  I2F.F64.U32 R2, R2 ;  /* 0x0000000200027312 */ /* 0x000e240000201800 */
[----:B0-----:R4:W-:Y:S01]  /*ba00*/  STG.E.64 desc[UR36][R16.64], R2 ;  /* 0x0000000210007986 */ /* 0x0019e2000c101b24 */
[----:B------:R-:W-:Y:S05]  /*ba10*/  BRA `(.L_x_19839) ;  /* 0x0000000800987947 */ /* 0x000fea0003800000 */
.L_x_19834:
        /* <DEDUP_REMOVED lines=10> */
.L_x_19848:
[----:B------:R-:W0:Y:S01]  /*bac0*/  I2F.F64.U32 R4, R2 ;  /* 0x0000000200047312 */ /* 0x000e220000201800 */
[----:B------:R-:W-:-:S05]  /*bad0*/  CS2R R6, SRZ ;  /* 0x0000000000067805 */ /* 0x000fca000001ff00 */
[----:B0-----:R0:W-:Y:S01]  /*bae0*/  STG.E.128 desc[UR36][R16.64], R4 ;  /* 0x0000000410007986 */ /* 0x0011e2000c101d24 */
[----:B------:R-:W-:Y:S05]  /*baf0*/  BRA `(.L_x_19839) ;  /* 0x0000000800607947 */ /* 0x000fea0003800000 */
.L_x_19847:
        /* <DEDUP_REMOVED lines=21> */
.L_x_19852:
[----:B------:R-:W-:Y:S05]  /*bc50*/  BSYNC B0 ;  /* 0x0000000000007941 */ /* 0x000fea0003800000 */
.L_x_19851:
[----:B------:R-:W-:-:S05]  /*bc60*/  LOP3.LUT R3, R0, R3, RZ, 0xfc, !PT ;  /* 0x0000000300037212 */ /* 0x000fca00078efcff */
[----:B------:R0:W-:Y:S01]  /*bc70*/  STG.E.U8 desc[UR36][R16.64], R3 ;  /* 0x0000000310007986 */ /* 0x0001e2000c101124 */
[----:B------:R-:W-:Y:S05]  /*bc80*/  BRA `(.L_x_19839) ;  /* 0x0000000400fc7947 */ /* 0x000fea0003800000 */
.L_x_19850:
        /* <DEDUP_REMOVED lines=13> */
.L_x_19854:
[----:B------:R-:W-:Y:S01]  /*bd60*/  IMAD.MOV.U32 R0, RZ, RZ, 0x7f ;  /* 0x0000007fff007424 */ /* 0x000fe200078e00ff */
[----:B------:R-:W-:-:S04]  /*bd70*/  ISETP.GT.U32.AND P0, PT, R2, 0x7f800000, PT ;  /* 0x7f8000000200780c */ /* 0x000fc80003f04070 */
[----:B------:R-:W-:-:S09]  /*bd80*/  SEL R0, R0, 0x7c, P0 ;  /* 0x0000007c00007807 */ /* 0x000fd20000000000 */
.L_x_19855:
[----:B------:R-:W-:Y:S05]  /*bd90*/  BSYNC B0 ;  /* 0x0000000000007941 */ /* 0x000fea0003800000 */
.L_x_19853:
[----:B------:R-:W-:-:S04]  /*bda0*/  LOP3.LUT R2, R3, 0x80000000, RZ, 0xc0, !PT ;  /* 0x8000000003027812 */ /* 0x000fc800078ec0ff */
[----:B------:R-:W-:-:S04]  /*bdb0*/  SHF.R.U32.HI R3, RZ, 0x18, R2 ;  /* 0x00000018ff037819 */ /* 0x000fc80000011602 */
[----:B------:R-:W-:-:S05]  /*bdc0*/  LOP3.LUT R3, R0, R3, RZ, 0xfc, !PT ;  /* 0x0000000300037212 */ /* 0x000fca00078efcff */
[----:B------:R0:W-:Y:S01]  /*bdd0*/  STG.E.U8 desc[UR36][R16.64], R3 ;  /* 0x0000000310007986 */ /* 0x0001e2000c101124 */
[----:B------:R-:W-:Y:S05]  /*bde0*/  BRA `(.L_x_19839) ;  /* 0x0000000400a47947 */ /* 0x000fea0003800000 */
.L_x_19849:
[----:B------:R-:W-:-:S04]  /*bdf0*/  I2FP.F32.U32 R0, R2 ;  /* 0x0000000200007245 */ /* 0x000fc80000201000 */
[----:B------:R-:W-:-:S05]  /*be00*/  F2FP.BF16.F32.PACK_AB R0, RZ, R0 ;  /* 0x00000000ff00723e */ /* 0x000fca00000010ff */
[----:B------:R0:W-:Y:S01]  /*be10*/  STG.E.U16 desc[UR36][R16.64], R0 ;  /* 0x0000000010007986 */ /* 0x0001e2000c101524 */
[----:B------:R-:W-:Y:S05]  /*be20*/  BRA `(.L_x_19839) ;  /* 0x0000000400947947 */ /* 0x000fea0003800000 */
.L_x_19846:
        /* <DEDUP_REMOVED lines=10> */
.L_x_19858:
        /* <DEDUP_REMOVED lines=17> */
.L_x_19861:
[----:B------:R-:W-:-:S04]  /*bfe0*/  LOP3.LUT R2, R3, 0x80000000, RZ, 0xc0, !PT ;  /* 0x8000000003027812 */ /* 0x000fc800078ec0ff */
[----:B------:R-:W-:-:S04]  /*bff0*/  SHF.R.U32.HI R3, RZ, 0x18, R2 ;  /* 0x00000018ff037819 */ /* 0x000fc80000011602 */
[----:B------:R-:W-:-:S04]  /*c000*/  LOP3.LUT R0, R0, R3, RZ, 0xfc, !PT ;  /* 0x0000000300007212 */ /* 0x000fc800078efcff */
[----:B------:R-:W-:-:S07]  /*c010*/  PRMT R8, R0, 0x7610, R8 ;  /* 0x0000761000087816 */ /* 0x000fce0000000008 */
.L_x_19860:
[----:B------:R-:W-:Y:S05]  /*c020*/  BSYNC B0 ;  /* 0x0000000000007941 */ /* 0x000fea0003800000 */
.L_x_19859:
[----:B------:R0:W-:Y:S01]  /*c030*/  STG.E.U8 desc[UR36][R16.64], R8 ;  /* 0x0000000810007986 */ /* 0x0001e2000c101124 */
[----:B------:R-:W-:Y:S05]  /*c040*/  BRA `(.L_x_19839) ;  /* 0x00000004000c7947 */ /* 0x000fea0003800000 */
.L_x_19857:
        /* <DEDUP_REMOVED lines=17> */
.L_x_19864:
[----:B------:R-:W-:-:S04]  /*c160*/  LOP3.LUT R2, R3, 0x80000000, RZ, 0xc0, !PT ;  /* 0x8000000003027812 */ /* 0x000fc800078ec0ff */
[----:B------:R-:W-:-:S04]  /*c170*/  SHF.R.U32.HI R3, RZ, 0x18, R2 ;  /* 0x00000018ff037819 */ /* 0x000fc80000011602 */
[----:B------:R-:W-:-:S04]  /*c180*/  LOP3.LUT R0, R0, R3, RZ, 0xfc, !PT ;  /* 0x0000000300007212 */ /* 0x000fc800078efcff */
[----:B------:R-:W-:-:S07]  /*c190*/  PRMT R8, R0, 0x7610, R8 ;  /* 0x0000761000087816 */ /* 0x000fce0000000008 */
.L_x_19863:
[----:B------:R-:W-:Y:S05]  /*c1a0*/  BSYNC B0 ;  /* 0x0000000000007941 */ /* 0x000fea0003800000 */
.L_x_19862:
[----:B------:R0:W-:Y:S01]  /*c1b0*/  STG.E.U8 desc[UR36][R16.64], R8 ;  /* 0x0000000810007986 */ /* 0x0001e2000c101124 */
[----:B------:R-:W-:Y:S05]  /*c1c0*/  BRA `(.L_x_19839) ;  /* 0x0000000000ac7947 */ /* 0x000fea0003800000 */
.L_x_19856:
        /* <DEDUP_REMOVED lines=22> */
.L_x_19838:
        /* <DEDUP_REMOVED lines=16> */
.L_x_19867:
[----:B------:R-:W-:Y:S05]  /*c430*/  BRA `(.L_x_19839) ;  /* 0x0000000000107947 */ /* 0x000fea0003800000 */
.L_x_19866:
[----:B------:R-:W-:-:S05]  /*c440*/  IMAD.MOV.U32 R3, RZ, RZ, RZ ;  /* 0x000000ffff037224 */ /* 0x000fca00078e00ff */
[----:B------:R0:W-:Y:S01]  /*c450*/  STG.E.64 desc[UR36][R16.64], R2 ;  /* 0x0000000210007986 */ /* 0x0001e2000c101b24 */
[----:B------:R-:W-:Y:S05]  /*c460*/  BRA `(.L_x_19839) ;  /* 0x0000000000047947 */ /* 0x000fea0003800000 */
.L_x_19865:
[----:B------:R0:W-:Y:S02]  /*c470*/  STG.E desc[UR36][R16.64], R2 ;  /* 0x0000000210007986 */ /* 0x0001e4000c101924 */
.L_x_19839:
[----:B------:R-:W-:-:S07]  /*c480*/  VIADD R19, R19, 0x80 ;  /* 0x0000008013137836 */ /* 0x000fce0000000000 */
.L_x_19776:
[----:B------:R-:W-:Y:S05]  /*c490*/  BSYNC B7 ;  /* 0x0000000000077941 */ /* 0x000fea0003800000 */
.L_x_19775:
        /* <DEDUP_REMOVED lines=357> */
.L_x_19868:
        /* <DEDUP_REMOVED lines=22> */
.L_x_19873:
[----:B------:R-:W2:Y:S02]  /*dc50*/  LDG.E.U8 R2, desc[UR36][R2.64] ;  /* 0x0000002402027981 */ /* 0x000ea4000c1e1100 */
[----:B--2---:R-:W-:Y:S01]  /*dc60*/  I2FP.F32.U32 R19, R2 ;  /* 0x0000000200137245 */ /* 0x004fe20000201000 */
[----:B------:R-:W-:Y:S06]  /*dc70*/  BRA `(.L_x_19875) ;  /* 0x0000000c002c7947 */ /* 0x000fec0003800000 */
.L_x_19872:
        /* <DEDUP_REMOVED lines=9> */
.L_x_19877:
[----:B------:R-:W2:Y:S02]  /*dd10*/  LDG.E R2, desc[UR36][R2.64] ;  /* 0x0000002402027981 */ /* 0x000ea4000c1e1900 */
[----:B--2---:R-:W-:Y:S01]  /*dd20*/  I2FP.F32.S32 R19, R2 ;  /* 0x0000000200137245 */ /* 0x004fe20000201400 */
[----:B------:R-:W-:Y:S06]  /*dd30*/  BRA `(.L_x_19875) ;  /* 0x0000000800fc7947 */ /* 0x000fec0003800000 */
.L_x_19876:
[----:B------:R-:W2:Y:S02]  /*dd40*/  LDG.E.U16 R2, desc[UR36][R2.64] ;  /* 0x0000002402027981 */ /* 0x000ea4000c1e1500 */
[----:B--2---:R0:W1:Y:S01]  /*dd50*/  I2F.S16 R19, R2 ;  /* 0x0000000200137306 */ /* 0x0040620000101400 */
[----:B------:R-:W-:Y:S05]  /*dd60*/  BRA `(.L_x_19875) ;  /* 0x0000000800f07947 */ /* 0x000fea0003800000 */
.L_x_19871:
        /* <DEDUP_REMOVED lines=8> */
.L_x_19879:
[----:B------:R-:W2:Y:S02]  /*ddf0*/  LDG.E.U16 R2, desc[UR36][R2.64] ;  /* 0x0000002402027981 */ /* 0x000ea4000c1e1500 */
[----:B--2---:R-:W-:Y:S01]  /*de00*/  HADD2.F32 R19, -RZ, R2.H0_H0 ;  /* 0x20000002ff137230 */ /* 0x004fe20000004100 */
[----:B------:R-:W-:Y:S06]  /*de10*/  BRA `(.L_x_19875) ;  /* 0x0000000800c47947 */ /* 0x000fec0003800000 */
.L_x_19878:
        /* <DEDUP_REMOVED lines=8> */
.L_x_19881:
[----:B------:R-:W2:Y:S02]  /*dea0*/  LDG.E.U16 R2, desc[UR36][R2.64] ;  /* 0x0000002402027981 */ /* 0x000ea4000c1e1500 */
[----:B--2---:R-:W-:Y:S01]  /*deb0*/  HADD2.F32 R19, -RZ, R2.H0_H0 ;  /* 0x20000002ff137230 */ /* 0x004fe20000004100 */
[----:B------:R-:W-:Y:S06]  /*dec0*/  BRA `(.L_x_19875) ;  /* 0x0000000800987947 */ /* 0x000fec0003800000 */
.L_x_19880:
[----:B------:R-:W2:Y:S01]  /*ded0*/  LDG.E.64 R2, desc[UR36][R2.64] ;  /* 0x0000002402027981 */ /* 0x000ea2000c1e1b00 */
[----:B------:R-:W-:Y:S01]  /*dee0*/  UMOV UR4, 0xf0000000 ;  /* 0xf000000000047882 */ /* 0x000fe20000000000 */
[----:B------:R-:W-:Y:S01]  /*def0*/  UMOV UR5, 0x380fffff ;  /* 0x380fffff00057882 */ /* 0x000fe20000000000 */
[----:B--2---:R-:W0:Y:S01]  /*df00*/  F2F.F32.F64 R19, R2 ;  /* 0x0000000200137310 */ /* 0x004e220000301000 */
[----:B------:R-:W-:-:S14]  /*df10*/  DSETP.GEU.AND P0, PT, |R2|, UR4, PT ;  /* 0x0000000402007e2a */ /* 0x000fdc000bf0e200 */
[----:B0-----:R-:W-:Y:S01]  /*df20*/  @!P0 FMUL R19, R19, 1.175494350822287508e-38 ;  /* 0x0080000013138820 */ /* 0x001fe20000400000 */
[----:B------:R-:W-:Y:S06]  /*df30*/  BRA `(.L_x_19875) ;  /* 0x00000008007c7947 */ /* 0x000fec0003800000 */
.L_x_19870:
        /* <DEDUP_REMOVED lines=12> */
.L_x_19884:
[----:B------:R-:W2:Y:S01]  /*e000*/  LDG.E.64 R2, desc[UR36][R2.64] ;  /* 0x0000002402027981 */ /* 0x000ea2000c1e1b00 */
[----:B------:R-:W-:Y:S01]  /*e010*/  UMOV UR4, 0xf0000000 ;  /* 0xf000000000047882 */ /* 0x000fe20000000000 */
[----:B------:R-:W-:Y:S01]  /*e020*/  UMOV UR5, 0x380fffff ;  /* 0x380fffff00057882 */ /* 0x000fe20000000000 */
[----:B--2---:R-:W0:Y:S01]  /*e030*/  F2F.F32.F64 R19, R2 ;  /* 0x0000000200137310 */ /* 0x004e220000301000 */
[----:B------:R-:W-:-:S14]  /*e040*/  DSETP.GEU.AND P0, PT, |R2|, UR4, PT ;  /* 0x0000000402007e2a */ /* 0x000fdc000bf0e200 */
[----:B0-----:R-:W-:Y:S01]  /*e050*/  @!P0 FMUL R19, R19, 1.175494350822287508e-38 ;  /* 0x0080000013138820 */ /* 0x001fe20000400000 */
[----:B------:R-:W-:Y:S06]  /*e060*/  BRA `(.L_x_19875) ;  /* 0x0000000800307947 */ /* 0x000fec0003800000 */
.L_x_19883:
        /* <DEDUP_REMOVED lines=26> */
.L_x_19886:
        /* <DEDUP_REMOVED lines=13> */
.L_x_19885:
[----:B------:R-:W2:Y:S02]  /*e2e0*/  LDG.E.U16 R2, desc[UR36][R2.64] ;  /* 0x0000002402027981 */ /* 0x000ea4000c1e1500 */
[----:B--2---:R-:W-:Y:S01]  /*e2f0*/  IMAD.U32 R19, R2, 0x10000, RZ ;  /* 0x0001000002137824 */ /* 0x004fe200078e00ff */
[----:B------:R-:W-:Y:S06]  /*e300*/  BRA `(.L_x_19875) ;  /* 0x0000000400887947 */ /* 0x000fec0003800000 */
.L_x_19882:
        /* <DEDUP_REMOVED lines=11> */
.L_x_19889:
        /* <DEDUP_REMOVED lines=20> */
.L_x_19891:
[----:B------:R-:W-:Y:S05]  /*e500*/  BSYNC B0 ;  /* 0x0000000000007941 */ /* 0x000fea0003800000 */
.L_x_19890:
[----:B------:R-:W-:Y:S01]  /*e510*/  IMAD.SHL.U32 R2, R2, 0x100000, RZ ;  /* 0x0010000002027824 */ /* 0x000fe200078e00ff */
[----:B------:R-:W-:-:S04]  /*e520*/  LEA R0, R0, 0x3b800000, 0x17 ;  /* 0x3b80000000007811 */ /* 0x000fc800078eb8ff */
[----:B------:R-:W-:Y:S01]  /*e530*/  LOP3.LUT R19, R0, R2, R19, 0xfe, !PT ;  /* 0x0000000200137212 */ /* 0x000fe200078efe13 */
[----:B------:R-:W-:Y:S06]  /*e540*/  BRA `(.L_x_19875) ;  /* 0x0000000000f87947 */ /* 0x000fec0003800000 */
.L_x_19888:
        /* <DEDUP_REMOVED lines=20> */
.L_x_19893:
[----:B------:R-:W-:Y:S05]  /*e690*/  BSYNC B0 ;  /* 0x0000000000007941 */ /* 0x000fea0003800000 */
.L_x_19892:
[----:B------:R-:W-:Y:S01]  /*e6a0*/  IMAD.SHL.U32 R2, R2, 0x200000, RZ ;  /* 0x0020000002027824 */ /* 0x000fe200078e00ff */
[----:B------:R-:W-:-:S04]  /*e6b0*/  LEA R0, R0, 0x37800000, 0x17 ;  /* 0x3780000000007811 */ /* 0x000fc800078eb8ff */
[----:B------:R-:W-:Y:S01]  /*e6c0*/  LOP3.LUT R19, R0, R2, R19, 0xfe, !PT ;  /* 0x0000000200137212 */ /* 0x000fe200078efe13 */
[----:B------:R-:W-:Y:S06]  /*e6d0*/  BRA `(.L_x_19875) ;  /* 0x0000000000947947 */ /* 0x000fec0003800000 */
.L_x_19887:
        /* <DEDUP_REMOVED lines=14> */
.L_x_19874:
        /* <DEDUP_REMOVED lines=16> */
.L_x_19896:
[----:B------:R-:W-:Y:S01]  /*e8c0*/  IMAD.MOV.U32 R19, RZ, RZ, RZ ;  /* 0x000000ffff137224 */ /* 0x000fe200078e00ff */
[----:B------:R-:W-:Y:S06]  /*e8d0*/  BRA `(.L_x_19875) ;  /* 0x0000000000147947 */ /* 0x000fec0003800000 */
.L_x_19895:
[----:B------:R-:W2:Y:S02]  /*e8e0*/  LDG.E.64 R2, desc[UR36][R2.64] ;  /* 0x0000002402027981 */ /* 0x000ea4000c1e1b00 */
[----:B--2---:R0:W1:Y:S01]  /*e8f0*/  I2F.U64 R19, R2 ;  /* 0x0000000200137312 */ /* 0x0040620000301000 */
[----:B------:R-:W-:Y:S05]  /*e900*/  BRA `(.L_x_19875) ;  /* 0x0000000000087947 */ /* 0x000fea0003800000 */
.L_x_19894:
[----:B------:R-:W2:Y:S02]  /*e910*/  LDG.E R2, desc[UR36][R2.64] ;  /* 0x0000002402027981 */ /* 0x000ea4000c1e1900 */
[----:B--2---:R-:W-:-:S07]  /*e920*/  I2FP.F32.U32 R19, R2 ;  /* 0x0000000200137245 */ /* 0x004fce0000201000 */
.L_x_19875:
[----:B------:R-:W-:Y:S05]  /*e930*/  BSYNC B6 ;  /* 0x0000000000067941 */ /* 0x000fea0003800000 */
.L_x_19869:
        /* <DEDUP_REMOVED lines=19> */
.L_x_19901:
[----:B------:R-:W2:Y:S02]  /*ea70*/  LDG.E.U8 R0, desc[UR36][R2.64] ;  /* 0x0000002402007981 */ /* 0x000ea4000c1e1100 */
[----:B--2---:R-:W-:Y:S01]  /*ea80*/  I2FP.F32.U32 R0, R0 ;  /* 0x0000000000007245 */ /* 0x004fe20000201000 */
[----:B------:R-:W-:Y:S06]  /*ea90*/  BRA `(.L_x_19903) ;  /* 0x0000000c002c7947 */ /* 0x000fec0003800000 */
.L_x_19900:
        /* <DEDUP_REMOVED lines=9> */
.L_x_19905:
[----:B------:R-:W2:Y:S02]  /*eb30*/  LDG.E R0, desc[UR36][R2.64] ;  /* 0x0000002402007981 */ /* 0x000ea4000c1e1900 */
[----:B--2---:R-:W-:Y:S01]  /*eb40*/  I2FP.F32.S32 R0, R0 ;  /* 0x0000000000007245 */ /* 0x004fe20000201400 */
[----:B------:R-:W-:Y:S06]  /*eb50*/  BRA `(.L_x_19903) ;  /* 0x0000000800fc7947 */ /* 0x000fec0003800000 */
.L_x_19904:
[----:B------:R-:W2:Y:S02]  /*eb60*/  LDG.E.U16 R0, desc[UR36][R2.64] ;  /* 0x0000002402007981 */ /* 0x000ea4000c1e1500 */
[----:B--2---:R-:W0:Y:S01]  /*eb70*/  I2F.S16 R0, R0 ;  /* 0x0000000000007306 */ /* 0x004e220000101400 */
[----:B------:R-:W-:Y:S05]  /*eb80*/  BRA `(.L_x_19903) ;  /* 0x0000000800f07947 */ /* 0x000fea0003800000 */
.L_x_19899:
        /* <DEDUP_REMOVED lines=8> */
.L_x_19907:
[----:B------:R-:W2:Y:S02]  /*ec10*/  LDG.E.U16 R0, desc[UR36][R2.64] ;  /* 0x0000002402007981 */ /* 0x000ea4000c1e1500 */
[----:B--2---:R-:W-:Y:S01]  /*ec20*/  HADD2.F32 R0, -RZ, R0.H0_H0 ;  /* 0x20000000ff007230 */ /* 0x004fe20000004100 */
[----:B------:R-:W-:Y:S06]  /*ec30*/  BRA `(.L_x_19903) ;  /* 0x0000000800c47947 */ /* 0x000fec0003800000 */
.L_x_19906:
        /* <DEDUP_REMOVED lines=8> */
.L_x_19909:
[----:B------:R-:W2:Y:S02]  /*ecc0*/  LDG.E.U16 R0, desc[UR36][R2.64] ;  /* 0x0000002402007981 */ /* 0x000ea4000c1e1500 */
[----:B--2---:R-:W-:Y:S01]  /*ecd0*/  HADD2.F32 R0, -RZ, R0.H0_H0 ;  /* 0x20000000ff007230 */ /* 0x004fe20000004100 */
[----:B------:R-:W-:Y:S06]  /*ece0*/  BRA `(.L_x_19903) ;  /* 0x0000000800987947 */ /* 0x000fec0003800000 */
.L_x_19908:
[----:B------:R-:W2:Y:S01]  /*ecf0*/  LDG.E.64 R2, desc[UR36][R2.64] ;  /* 0x0000002402027981 */ /* 0x000ea2000c1e1b00 */
[----:B------:R-:W-:Y:S01]  /*ed00*/  UMOV UR4, 0xf0000000 ;  /* 0xf000000000047882 */ /* 0x000fe20000000000 */
[----:B------:R-:W-:Y:S01]  /*ed10*/  UMOV UR5, 0x380fffff ;  /* 0x380fffff00057882 */ /* 0x000fe20000000000 */
[----:B--2---:R-:W0:Y:S01]  /*ed20*/  F2F.F32.F64 R0, R2 ;  /* 0x0000000200007310 */ /* 0x004e220000301000 */
[----:B------:R-:W-:-:S14]  /*ed30*/  DSETP.GEU.AND P0, PT, |R2|, UR4, PT ;  /* 0x0000000402007e2a */ /* 0x000fdc000bf0e200 */
[----:B0-----:R-:W-:Y:S01]  /*ed40*/  @!P0 FMUL R0, R0, 1.175494350822287508e-38 ;  /* 0x0080000000008820 */ /* 0x001fe20000400000 */
[----:B------:R-:W-:Y:S06]  /*ed50*/  BRA `(.L_x_19903) ;  /* 0x00000008007c7947 */ /* 0x000fec0003800000 */
.L_x_19898:
        /* <DEDUP_REMOVED lines=12> */
.L_x_19912:
[----:B------:R-:W2:Y:S01]  /*ee20*/  LDG.E.64 R2, desc[UR36][R2.64] ;  /* 0x0000002402027981 */ /* 0x000ea2000c1e1b00 */
[----:B------:R-:W-:Y:S01]  /*ee30*/  UMOV UR4, 0xf0000000 ;  /* 0xf000000000047882 */ /* 0x000fe20000000000 */
[----:B------:R-:W-:Y:S01]  /*ee40*/  UMOV UR5, 0x380fffff ;  /* 0x380fffff00057882 */ /* 0x000fe20000000000 */
[----:B--2---:R-:W0:Y:S01]  /*ee50*/  F2F.F32.F64 R0, R2 ;  /* 0x0000000200007310 */ /* 0x004e220000301000 */
[----:B------:R-:W-:-:S14]  /*ee60*/  DSETP.GEU.AND P0, PT, |R2|, UR4, PT ;  /* 0x0000000402007e2a */ /* 0x000fdc000bf0e200 */
[----:B0-----:R-:W-:Y:S01]  /*ee70*/  @!P0 FMUL R0, R0, 1.175494350822287508e-38 ;  /* 0x0080000000008820 */ /* 0x001fe20000400000 */
[----:B------:R-:W-:Y:S06]  /*ee80*/  BRA `(.L_x_19903) ;  /* 0x0000000800307947 */ /* 0x000fec0003800000 */
.L_x_19911:
        /* <DEDUP_REMOVED lines=26> */
.L_x_19914:
        /* <DEDUP_REMOVED lines=13> */
.L_x_19913:
[----:B------:R-:W2:Y:S02]  /*f100*/  LDG.E.U16 R0, desc[UR36][R2.64] ;  /* 0x0000002402007981 */ /* 0x000ea4000c1e1500 */
[----:B--2---:R-:W-:Y:S01]  /*f110*/  IMAD.U32 R0, R0, 0x10000, RZ ;  /* 0x0001000000007824 */ /* 0x004fe200078e00ff */
[----:B------:R-:W-:Y:S06]  /*f120*/  BRA `(.L_x_19903) ;  /* 0x0000000400887947 */ /* 0x000fec0003800000 */
.L_x_19910:
        /* <DEDUP_REMOVED lines=11> */
.L_x_19917:
        /* <DEDUP_REMOVED lines=20> */
.L_x_19919:
[----:B------:R-:W-:Y:S05]  /*f320*/  BSYNC B0 ;  /* 0x0000000000007941 */ /* 0x000fea0003800000 */
.L_x_19918:
[----:B------:R-:W-:Y:S01]  /*f330*/  LEA R3, R0, 0x3b800000, 0x17 ;  /* 0x3b80000000037811 */ /* 0x000fe200078eb8ff */
[----:B------:R-:W-:-:S05]  /*f340*/  IMAD.SHL.U32 R0, R2, 0x100000, RZ ;  /* 0x0010000002007824 */ /* 0x000fca00078e00ff */
[----:B------:R-:W-:Y:S01]  /*f350*/  LOP3.LUT R0, R3, R0, R4, 0xfe, !PT ;  /* 0x0000000003007212 */ /* 0x000fe200078efe04 */
[----:B------:R-:W-:Y:S06]  /*f360*/  BRA `(.L_x_19903) ;  /* 0x0000000000f87947 */ /* 0x000fec0003800000 */
.L_x_19916:
        /* <DEDUP_REMOVED lines=20> */
.L_x_19921:
[----:B------:R-:W-:Y:S05]  /*f4b0*/  BSYNC B0 ;  /* 0x0000000000007941 */ /* 0x000fea0003800000 */
.L_x_19920:
[----:B------:R-:W-:Y:S01]  /*f4c0*/  LEA R3, R0, 0x37800000, 0x17 ;  /* 0x3780000000037811 */ /* 0x000fe200078eb8ff */
[----:B------:R-:W-:-:S05]  /*f4d0*/  IMAD.SHL.U32 R0, R2, 0x200000, RZ ;  /* 0x0020000002007824 */ /* 0x000fca00078e00ff */
[----:B------:R-:W-:Y:S01]  /*f4e0*/  LOP3.LUT R0, R3, R0, R4, 0xfe, !PT ;  /* 0x0000000003007212 */ /* 0x000fe200078efe04 */
[----:B------:R-:W-:Y:S06]  /*f4f0*/  BRA `(.L_x_19903) ;  /* 0x0000000000947947 */ /* 0x000fec0003800000 */
.L_x_19915:
        /* <DEDUP_REMOVED lines=14> */
.L_x_19902:
        /* <DEDUP_REMOVED lines=16> */
.L_x_19924:
[----:B------:R-:W-:Y:S01]  /*f6e0*/  IMAD.MOV.U32 R0, RZ, RZ, RZ ;  /* 0x000000ffff007224 */ /* 0x000fe200078e00ff */
[----:B------:R-:W-:Y:S06]  /*f6f0*/  BRA `(.L_x_19903) ;  /* 0x0000000000147947 */ /* 0x000fec0003800000 */
.L_x_19923:
[----:B------:R-:W2:Y:S02]  /*f700*/  LDG.E.64 R2, desc[UR36][R2.64] ;  /* 0x0000002402027981 */ /* 0x000ea4000c1e1b00 */
[----:B--2---:R0:W1:Y:S01]  /*f710*/  I2F.U64 R0, R2 ;  /* 0x0000000200007312 */ /* 0x0040620000301000 */
[----:B------:R-:W-:Y:S05]  /*f720*/  BRA `(.L_x_19903) ;  /* 0x0000000000087947 */ /* 0x000fea0003800000 */
.L_x_19922:
[----:B------:R-:W2:Y:S02]  /*f730*/  LDG.E R0, desc[UR36][R2.64] ;  /* 0x0000002402007981 */ /* 0x000ea4000c1e1900 */
[----:B--2---:R-:W-:-:S07]  /*f740*/  I2FP.F32.U32 R0, R0 ;  /* 0x0000000000007245 */ /* 0x004fce0000201000 */
.L_x_19903:
[----:B------:R-:W-:Y:S05]  /*f750*/  BSYNC B6 ;  /* 0x0000000000067941 */ /* 0x000fea0003800000 */
.L_x_19897:
        /* <DEDUP_REMOVED lines=19> */
.L_x_19928:
[----:B------:R-:W-:Y:S01]  /*f890*/  STG.E.U8 desc[UR36][R16.64], R2 ;  /* 0x0000000210007986 */ /* 0x000fe2000c101124 */
[----:B------:R-:W-:Y:S05]  /*f8a0*/  EXIT ;  /* 0x000000000000794d */ /* 0x000fea0003800000 */
.L_x_19927:
        /* <DEDUP_REMOVED lines=9> */
.L_x_19931:
[----:B------:R-:W-:Y:S01]  /*f940*/  STG.E desc[UR36][R16.64], R2 ;  /* 0x0000000210007986 */ /* 0x000fe2000c101924 */
[----:B------:R-:W-:Y:S05]  /*f950*/  EXIT ;  /* 0x000000000000794d */ /* 0x000fea0003800000 */
.L_x_19930:
[----:B------:R-:W-:Y:S01]  /*f960*/  STG.E.U16 desc[UR36][R16.64], R2 ;  /* 0x0000000210007986 */ /* 0x000fe2000c101524 */
[----:B------:R-:W-:Y:S05]  /*f970*/  EXIT ;  /* 0x000000000000794d */ /* 0x000fea0003800000 */
.L_x_19926:
        /* <DEDUP_REMOVED lines=9> */
.L_x_19933:
[----:B------:R-:W-:-:S04]  /*fa10*/  I2FP.F32.U32 R0, R2 ;  /* 0x0000000200007245 */ /* 0x000fc80000201000 */
[----:B------:R-:W-:-:S05]  /*fa20*/  F2FP.F16.F32.PACK_AB R0, RZ, R0 ;  /* 0x00000000ff00723e */ /* 0x000fca00000000ff */
[----:B------:R-:W-:Y:S01]  /*fa30*/  STG.E.U16 desc[UR36][R16.64], R0 ;  /* 0x0000000010007986 */ /* 0x000fe2000c101524 */
[----:B------:R-:W-:Y:S05]  /*fa40*/  EXIT ;  /* 0x000000000000794d */ /* 0x000fea0003800000 */
.L_x_19932:
        /* <DEDUP_REMOVED lines=10> */
.L_x_19935:
[----:B------:R-:W-:-:S04]  /*faf0*/  I2FP.F32.U32 R2, R2 ;  /* 0x0000000200027245 */ /* 0x000fc80000201000 */
[----:B------:R-:W-:-:S04]  /*fb00*/  F2FP.F16.F32.PACK_AB R3, RZ, R2 ;  /* 0x00000002ff03723e */ /* 0x000fc800000000ff */
[----:B------:R-:W-:-:S05]  /*fb10*/  PRMT R3, R3, 0x5410, RZ ;  /* 0x0000541003037816 */ /* 0x000fca00000000ff */
[----:B------:R-:W-:Y:S01]  /*fb20*/  STG.E desc[UR36][R16.64], R3 ;  /* 0x0000000310007986 */ /* 0x000fe2000c101924 */
[----:B------:R-:W-:Y:S05]  /*fb30*/  EXIT ;  /* 0x000000000000794d */ /* 0x000fea0003800000 */
.L_x_19934:
[----:B------:R-:W0:Y:S02]  /*fb40*/  I2F.F64.U32 R2, R2 ;  /* 0x0000000200027312 */ /* 0x000e240000201800 */
[----:B0-----:R-:W-:Y:S01]  /*fb50*/  STG.E.64 desc[UR36][R16.64], R2 ;  /* 0x0000000210007986 */ /* 0x001fe2000c101b24 */
[----:B------:R-:W-:Y:S05]  /*fb60*/  EXIT ;  /* 0x000000000000794d */ /* 0x000fea0003800000 */
.L_x_19925:
        /* <DEDUP_REMOVED lines=10> */
.L_x_19938:
[----:B------:R-:W0:Y:S01]  /*fc10*/  I2F.F64.U32 R4, R2 ;  /* 0x0000000200047312 */ /* 0x000e220000201800 */
[----:B------:R-:W-:-:S05]  /*fc20*/  CS2R R6, SRZ ;  /* 0x0000000000067805 */ /* 0x000fca000001ff00 */
[----:B0-----:R-:W-:Y:S01]  /*fc30*/  STG.E.128 desc[UR36][R16.64], R4 ;  /* 0x0000000410007986 */ /* 0x001fe2000c101d24 */
[----:B------:R-:W-:Y:S05]  /*fc40*/  EXIT ;  /* 0x000000000000794d */ /* 0x000fea0003800000 */
.L_x_19937:
        /* <DEDUP_REMOVED lines=21> */
.L_x_19942:
[----:B------:R-:W-:Y:S05]  /*fda0*/  BSYNC B0 ;  /* 0x0000000000007941 */ /* 0x000fea0003800000 */
.L_x_19941:
[----:B------:R-:W-:-:S05]  /*fdb0*/  LOP3.LUT R3, R0, R3, RZ, 0xfc, !PT ;  /* 0x0000000300037212 */ /* 0x000fca00078efcff */
[----:B------:R-:W-:Y:S01]  /*fdc0*/  STG.E.U8 desc[UR36][R16.64], R3 ;  /* 0x0000000310007986 */ /* 0x000fe2000c101124 */
[----:B------:R-:W-:Y:S05]  /*fdd0*/  EXIT ;  /* 0x000000000000794d */ /* 0x000fea0003800000 */
.L_x_19940:
        /* <DEDUP_REMOVED lines=13> */
.L_x_19944:
[----:B------:R-:W-:Y:S01]  /*feb0*/  IMAD.MOV.U32 R0, RZ, RZ, 0x7f ;  /* 0x0000007fff007424 */ /* 0x000fe200078e00ff */
[----:B------:R-:W-:-:S04]  /*fec0*/  ISETP.GT.U32.AND P0, PT, R2, 0x7f800000, PT ;  /* 0x7f8000000200780c */ /* 0x000fc80003f04070 */
[----:B------:R-:W-:-:S09]  /*fed0*/  SEL R0, R0, 0x7c, P0 ;  /* 0x0000007c00007807 */ /* 0x000fd20000000000 */
.L_x_19945:
[----:B------:R-:W-:Y:S05]  /*fee0*/  BSYNC B0 ;  /* 0x0000000000007941 */ /* 0x000fea0003800000 */
.L_x_19943:
[----:B------:R-:W-:-:S04]  /*fef0*/  LOP3.LUT R2, R3, 0x80000000, RZ, 0xc0, !PT ;  /* 0x8000000003027812 */ /* 0x000fc800078ec0ff */
[----:B------:R-:W-:-:S04]  /*ff00*/  SHF.R.U32.HI R3, RZ, 0x18, R2 ;  /* 0x00000018ff037819 */ /* 0x000fc80000011602 */
[----:B------:R-:W-:-:S05]  /*ff10*/  LOP3.LUT R3, R0, R3, RZ, 0xfc, !PT ;  /* 0x0000000300037212 */ /* 0x000fca00078efcff */
[----:B------:R-:W-:Y:S01]  /*ff20*/  STG.E.U8 desc[UR36][R16.64], R3 ;  /* 0x0000000310007986 */ /* 0x000fe2000c101124 */
[----:B------:R-:W-:Y:S05]  /*ff30*/  EXIT ;  /* 0x000000000000794d */ /* 0x000fea0003800000 */
.L_x_19939:
[----:B------:R-:W-:-:S04]  /*ff40*/  I2FP.F32.U32 R0, R2 ;  /* 0x0000000200007245 */ /* 0x000fc80000201000 */
[----:B------:R-:W-:-:S05]  /*ff50*/  F2FP.BF16.F32.PACK_AB R0, RZ, R0 ;  /* 0x00000000ff00723e */ /* 0x000fca00000010ff */
[----:B------:R-:W-:Y:S01]  /*ff60*/  STG.E.U16 desc[UR36][R16.64], R0 ;  /* 0x0000000010007986 */ /* 0x000fe2000c101524 */
[----:B------:R-:W-:Y:S05]  /*ff70*/  EXIT ;  /* 0x000000000000794d */ /* 0x000fea0003800000 */
.L_x_19936:
        /* <DEDUP_REMOVED lines=10> */
.L_x_19948:
        /* <DEDUP_REMOVED lines=17> */
.L_x_19951:
[----:B------:R-:W-:-:S04]  /*10130*/  LOP3.LUT R2, R3, 0x80000000, RZ, 0xc0, !PT ;  /* 0x8000000003027812 */ /* 0x000fc800078ec0ff */
[----:B------:R-:W-:-:S04]  /*10140*/  SHF.R.U32.HI R3, RZ, 0x18, R2 ;  /* 0x00000018ff037819 */ /* 0x000fc80000011602 */
[----:B------:R-:W-:-:S04]  /*10150*/  LOP3.LUT R0, R0, R3, RZ, 0xfc, !PT ;  /* 0x0000000300007212 */ /* 0x000fc800078efcff */
[----:B------:R-:W-:-:S07]  /*10160*/  PRMT R8, R0, 0x7610, R8 ;  /* 0x0000761000087816 */ /* 0x000fce0000000008 */
.L_x_19950:
[----:B------:R-:W-:Y:S05]  /*10170*/  BSYNC B0 ;  /* 0x0000000000007941 */ /* 0x000fea0003800000 */
.L_x_19949:
[----:B------:R-:W-:Y:S01]  /*10180*/  STG.E.U8 desc[UR36][R16.64], R8 ;  /* 0x0000000810007986 */ /* 0x000fe2000c101124 */
[----:B------:R-:W-:Y:S05]  /*10190*/  EXIT ;  /* 0x000000000000794d */ /* 0x000fea0003800000 */
.L_x_19947:
        /* <DEDUP_REMOVED lines=17> */
.L_x_19954:
[----:B------:R-:W-:-:S04]  /*102b0*/  LOP3.LUT R2, R3, 0x80000000, RZ, 0xc0, !PT ;  /* 0x8000000003027812 */ /* 0x000fc800078ec0ff */
[----:B------:R-:W-:-:S04]  /*102c0*/  SHF.R.U32.HI R3, RZ, 0x18, R2 ;  /* 0x00000018ff037819 */ /* 0x000fc80000011602 */
[----:B------:R-:W-:-:S04]  /*102d0*/  LOP3.LUT R0, R0, R3, RZ, 0xfc, !PT ;  /* 0x0000000300007212 */ /* 0x000fc800078efcff */
[----:B------:R-:W-:-:S07]  /*102e0*/  PRMT R8, R0, 0x7610, R8 ;  /* 0x0000761000087816 */ /* 0x000fce0000000008 */
.L_x_19953:
[----:B------:R-:W-:Y:S05]  /*102f0*/  BSYNC B0 ;  /* 0x0000000000007941 */ /* 0x000fea0003800000 */
.L_x_19952:
[----:B------:R-:W-:Y:S01]  /*10300*/  STG.E.U8 desc[UR36][R16.64], R8 ;  /* 0x0000000810007986 */ /* 0x000fe2000c101124 */
[----:B------:R-:W-:Y:S05]  /*10310*/  EXIT ;  /* 0x000000000000794d */ /* 0x000fea0003800000 */
.L_x_19946:
        /* <DEDUP_REMOVED lines=22> */
.L_x_19929:
        /* <DEDUP_REMOVED lines=16> */
.L_x_19957:
[----:B------:R-:W-:Y:S05]  /*10580*/  EXIT ;  /* 0x000000000000794d */ /* 0x000fea0003800000 */
.L_x_19956:
[----:B------:R-:W-:-:S05]  /*10590*/  IMAD.MOV.U32 R3, RZ, RZ, RZ ;  /* 0x000000ffff037224 */ /* 0x000fca00078e00ff */
[----:B------:R-:W-:Y:S01]  /*105a0*/  STG.E.64 desc[UR36][R16.64], R2 ;  /* 0x0000000210007986 */ /* 0x000fe2000c101b24 */
[----:B------:R-:W-:Y:S05]  /*105b0*/  EXIT ;  /* 0x000000000000794d */ /* 0x000fea0003800000 */
.L_x_19955:
[----:B------:R-:W-:Y:S01]  /*105c0*/  STG.E desc[UR36][R16.64], R2 ;  /* 0x0000000210007986 */ /* 0x000fe2000c101924 */
[----:B------:R-:W-:Y:S05]  /*105d0*/  EXIT ;  /* 0x000000000000794d */ /* 0x000fea0003800000 */
.L_x_19958:
        /* <DEDUP_REMOVED lines=10> */
.L_x_43938:


//--------------------- .text._ZN2at6native27unrolled_elementwise_kernelINS0_13BinaryFunctorIffbZZZNS0_22logical_or_kernel_cudaERNS_14TensorIteratorEENKUlvE0_clEvENKUlvE5_clEvEUlffE_EESt5arrayIPcLm3EELi4E23TrivialOffsetCalculatorILi2EjESC_ILi1EjENS0_6memory12LoadWithCastILi2EEENSF_13StoreWithCastILi1EEEEEviT_T0_T2_T3_T4_T5_ --------------------------
	.section	.text._ZN2at6native27unrolled_elementwise_kernelINS0_13BinaryFunctorIffbZZZNS0_22logical_or_kernel_cudaERNS_14TensorIteratorEENKUlvE0_clEvENKUlvE5_clEvEUlffE_EESt5arrayIPcLm3EELi4E23TrivialOffsetCalculatorILi2EjESC_ILi1EjENS0_6memory12LoadWithCastILi2EEENSF_13StoreWithCastILi1EEEEEviT_T0_T2_T3_T4_T5_,"ax",@progbits
	.align	128
        .global         _ZN2at6native27unrolled_elementwise_kernelINS0_13BinaryFunctorIffbZZZNS0_22logical_or_kernel_cudaERNS_14TensorIteratorEENKUlvE0_clEvENKUlvE5_clEvEUlffE_EESt5arrayIPcLm3EELi4E23TrivialOffsetCalculatorILi2EjESC_ILi1EjENS0_6memory12LoadWithCastILi2EEENSF_13StoreWithCastILi1EEEEEviT_T0_T2_T3_T4_T5_
        .type           _ZN2at6native27unrolled_elementwise_kernelINS0_13BinaryFunctorIffbZZZNS0_22logical_or_kernel_cudaERNS_14TensorIteratorEENKUlvE0_clEvENKUlvE5_clEvEUlffE_EESt5arrayIPcLm3EELi4E23TrivialOffsetCalculatorILi2EjESC_ILi1EjENS0_6memory12LoadWithCastILi2EEENSF_13StoreWithCastILi1EEEEEviT_T0_T2_T3_T4_T5_,@function
        .size           _ZN2at6native27unrolled_elementwise_kernelINS0_13BinaryFunctorIffbZZZNS0_22logical_or_kernel_cudaERNS_14TensorIteratorEENKUlvE0_clEvENKUlvE5_clEvEUlffE_EESt5arrayIPcLm3EELi4E23TrivialOffsetCalculatorILi2EjESC_ILi1EjENS0_6memory12LoadWithCastILi2EEENSF_13StoreWithCastILi1EEEEEviT_T0_T2_T3_T4_T5_,(.L_x_43939 - _ZN2at6native27unrolled_elementwise_kernelINS0_13BinaryFunctorIffbZZZNS0_22logical_or_kernel_cudaERNS_14TensorIteratorEENKUlvE0_clEvENKUlvE5_clEvEUlffE_EESt5arrayIPcLm3EELi4E23TrivialOffsetCalculatorILi2EjESC_ILi1EjENS0_6memory12LoadWithCastILi2EEENSF_13StoreWithCastILi1EEEEEviT_T0_T2_T3_T4_T5_)
        .other          _ZN2at6native27unrolled_elementwise_kernelINS0_13BinaryFunctorIffbZZZNS0_22logical_or_kernel_cudaERNS_14TensorIteratorEENKUlvE0_clEvENKUlvE5_clEvEUlffE_EESt5arrayIPcLm3EELi4E23TrivialOffsetCalculatorILi2EjESC_ILi1EjENS0_6memory12LoadWithCastILi2EEENSF_13StoreWithCastILi1EEEEEviT_T0_T2_T3_T4_T5_,@"STO_CUDA_ENTRY STV_DEFAULT"
_ZN2at6native27unrolled_elementwise_kernelINS0_13BinaryFunctorIffbZZZNS0_22logical_or_kernel_cudaERNS_14TensorIteratorEENKUlvE0_clEvENKUlvE5_clEvEUlffE_EESt5arrayIPcLm3EELi4E23TrivialOffsetCalculatorILi2EjESC_ILi1EjENS0_6memory12LoadWithCastILi2EEENSF_13StoreWithCastILi1EEEEEviT_T0_T2_T3_T4_T5_:
.text._ZN2at6native27unrolled_elementwise_kernelINS0_13BinaryFunctorIffbZZZNS0_22logical_or_kernel_cudaERNS_14TensorIteratorEENKUlvE0_clEvENKUlvE5_clEvEUlffE_EESt5arrayIPcLm3EELi4E23TrivialOffsetCalculatorILi2EjESC_ILi1EjENS0_6memory12LoadWithCastILi2EEENSF_13StoreWithCastILi1EEEEEviT_T0_T2_T3_T4_T5_:
        /* <DEDUP_REMOVED lines=34> */
.L_x_19965:
[----:B------:R-:W2:Y:S02]  /*0220*/  LDG.E.U8 R4, desc[UR36][R4.64] ;  /* 0x0000002404047981 */ /* 0x000ea4000c1e1100 */
[----:B--2---:R-:W-:Y:S01]  /*0230*/  I2FP.F32.U32 R18, R4 ;  /* 0x0000000400127245 */ /* 0x004fe20000201000 */
[----:B------:R-:W-:Y:S06]  /*0240*/  BRA `(.L_x_19967) ;  /* 0x0000000c00307947 */ /* 0x000fec0003800000 */
.L_x_19964:
        /* <DEDUP_REMOVED lines=9> */
.L_x_19969:
[----:B------:R-:W2:Y:S02]  /*02e0*/  LDG.E R4, desc[UR36][R4.64] ;  /* 0x0000002404047981 */ /* 0x000ea4000c1e1900 */
[----:B--2---:R-:W-:Y:S01]  /*02f0*/  I2FP.F32.S32 R18, R4 ;  /* 0x0000000400127245 */ /* 0x004fe20000201400 */
[----:B------:R-:W-:Y:S06]  /*0300*/  BRA `(.L_x_19967) ;  /* 0x0000000c00007947 */ /* 0x000fec0003800000 */
.L_x_19968:
[----:B------:R-:W2:Y:S02]  /*0310*/  LDG.E.U16 R4, desc[UR36][R4.64] ;  /* 0x0000002404047981 */ /* 0x000ea4000c1e1500 */
[----:B--2---:R2:W3:Y:S01]  /*0320*/  I2F.S16 R18, R4 ;  /* 0x0000000400127306 */ /* 0x0044e20000101400 */
[----:B------:R-:W-:Y:S05]  /*0330*/  BRA `(.L_x_19967) ;  /* 0x0000000800f47947 */ /* 0x000fea0003800000 */
.L_x_19963:
        /* <DEDUP_REMOVED lines=8> */
.L_x_19971:
[----:B------:R-:W2:Y:S02]  /*03c0*/  LDG.E.U16 R4, desc[UR36][R4.64] ;  /* 0x0000002404047981 */ /* 0x000ea4000c1e1500 */
[----:B--2---:R-:W-:Y:S01]  /*03d0*/  HADD2.F32 R18, -RZ, R4.H0_H0 ;  /* 0x20000004ff127230 */ /* 0x004fe20000004100 */
[----:B------:R-:W-:Y:S06]  /*03e0*/  BRA `(.L_x_19967) ;  /* 0x0000000800c87947 */ /* 0x000fec0003800000 */
.L_x_19970:
        /* <DEDUP_REMOVED lines=8> */
.L_x_19973:
[----:B------:R-:W2:Y:S02]  /*0470*/  LDG.E.U16 R4, desc[UR36][R4.64] ;  /* 0x0000002404047981 */ /* 0x000ea4000c1e1500 */
[----:B--2---:R-:W-:Y:S01]  /*0480*/  HADD2.F32 R18, -RZ, R4.H0_H0 ;  /* 0x20000004ff127230 */ /* 0x004fe20000004100 */
[----:B------:R-:W-:Y:S06]  /*0490*/  BRA `(.L_x_19967) ;  /* 0x00000008009c7947 */ /* 0x000fec0003800000 */
.L_x_19972:
[----:B------:R-:W2:Y:S01]  /*04a0*/  LDG.E.64 R4, desc[UR36][R4.64] ;  /* 0x0000002404047981 */ /* 0x000ea2000c1e1b00 */
[----:B------:R-:W-:Y:S01]  /*04b0*/  UMOV UR4, 0xf0000000 ;  /* 0xf000000000047882 */ /* 0x000fe20000000000 */
[----:B------:R-:W-:Y:S01]  /*04c0*/  UMOV UR5, 0x380fffff ;  /* 0x380fffff00057882 */ /* 0x000fe20000000000 */
[----:B--2---:R-:W0:Y:S01]  /*04d0*/  F2F.F32.F64 R18, R4 ;  /* 0x0000000400127310 */ /* 0x004e220000301000 */
[----:B------:R-:W-:-:S14]  /*04e0*/  DSETP.GEU.AND P0, PT, |R4|, UR4, PT ;  /* 0x0000000404007e2a */ /* 0x000fdc000bf0e200 */
[----:B0-----:R-:W-:Y:S01]  /*04f0*/  @!P0 FMUL R18, R18, 1.175494350822287508e-38 ;  /* 0x0080000012128820 */ /* 0x001fe20000400000 */
[----:B------:R-:W-:Y:S06]  /*0500*/  BRA `(.L_x_19967) ;  /* 0x0000000800807947 */ /* 0x000fec0003800000 */
.L_x_19962:
        /* <DEDUP_REMOVED lines=12> */
.L_x_19976:
[----:B------:R-:W2:Y:S01]  /*05d0*/  LDG.E.64 R4, desc[UR36][R4.64] ;  /* 0x0000002404047981 */ /* 0x000ea2000c1e1b00 */
[----:B------:R-:W-:Y:S01]  /*05e0*/  UMOV UR4, 0xf0000000 ;  /* 0xf000000000047882 */ /* 0x000fe20000000000 */
[----:B------:R-:W-:Y:S01]  /*05f0*/  UMOV UR5, 0x380fffff ;  /* 0x380fffff00057882 */ /* 0x000fe20000000000 */
[----:B--2---:R-:W0:Y:S01]  /*0600*/  F2F.F32.F64 R18, R4 ;  /* 0x0000000400127310 */ /* 0x004e220000301000 */
[----:B------:R-:W-:-:S14]  /*0610*/  DSETP.GEU.AND P0, PT, |R4|, UR4, PT ;  /* 0x0000000404007e2a */ /* 0x000fdc000bf0e200 */
[----:B0-----:R-:W-:Y:S01]  /*0620*/  @!P0 FMUL R18, R18, 1.175494350822287508e-38 ;  /* 0x0080000012128820 */ /* 0x001fe20000400000 */
[----:B------:R-:W-:Y:S06]  /*0630*/  BRA `(.L_x_19967) ;  /* 0x0000000800347947 */ /* 0x000fec0003800000 */
.L_x_19975:
        /* <DEDUP_REMOVED lines=26> */
.L_x_19978:
        /* <DEDUP_REMOVED lines=14> */
.L_x_19977:
[----:B------:R-:W2:Y:S02]  /*08c0*/  LDG.E.U16 R4, desc[UR36][R4.64] ;  /* 0x0000002404047981 */ /* 0x000ea4000c1e1500 */
[----:B--2---:R-:W-:Y:S01]  /*08d0*/  IMAD.U32 R18, R4, 0x10000, RZ ;  /* 0x0001000004127824 */ /* 0x004fe200078e00ff */
[----:B------:R-:W-:Y:S06]  /*08e0*/  BRA `(.L_x_19967) ;  /* 0x0000000400887947 */ /* 0x000fec0003800000 */
.L_x_19974:
        /* <DEDUP_REMOVED lines=11> */
.L_x_19981:
        /* <DEDUP_REMOVED lines=20> */
.L_x_19983:
[----:B------:R-:W-:Y:S05]  /*0ae0*/  BSYNC B0 ;  /* 0x0000000000007941 */ /* 0x000fea0003800000 */
.L_x_19982:
[----:B------:R-:W-:Y:S01]  /*0af0*/  IMAD.SHL.U32 R3, R3, 0x100000, RZ ;  /* 0x0010000003037824 */ /* 0x000fe200078e00ff */
[----:B------:R-:W-:-:S04]  /*0b00*/  LEA R5, R0, 0x3b800000, 0x17 ;  /* 0x3b80000000057811 */ /* 0x000fc800078eb8ff */
[----:B------:R-:W-:Y:S01]  /*0b10*/  LOP3.LUT R18, R5, R3, R18, 0xfe, !PT ;  /* 0x0000000305127212 */ /* 0x000fe200078efe12 */
[----:B------:R-:W-:Y:S06]  /*0b20*/  BRA `(.L_x_19967) ;  /* 0x0000000000f87947 */ /* 0x000fec0003800000 */
.L_x_19980:
        /* <DEDUP_REMOVED lines=20> */
.L_x_19985:
[----:B------:R-:W-:Y:S05]  /*0c70*/  BSYNC B0 ;  /* 0x0000000000007941 */ /* 0x000fea0003800000 */
.L_x_19984:
[----:B------:R-:W-:Y:S01]  /*0c80*/  IMAD.SHL.U32 R3, R3, 0x200000, RZ ;  /* 0x0020000003037824 */ /* 0x000fe200078e00ff */
[----:B------:R-:W-:-:S04]  /*0c90*/  LEA R5, R0, 0x37800000, 0x17 ;  /* 0x3780000000057811 */ /* 0x000fc800078eb8ff */
[----:B------:R-:W-:Y:S01]  /*0ca0*/  LOP3.LUT R18, R5, R3, R18, 0xfe, !PT ;  /* 0x0000000305127212 */ /* 0x000fe200078efe12 */
[----:B------:R-:W-:Y:S06]  /*0cb0*/  BRA `(.L_x_19967) ;  /* 0x0000000000947947 */ /* 0x000fec0003800000 */
.L_x_19979:
        /* <DEDUP_REMOVED lines=14> */
.L_x_19966:
        /* <DEDUP_REMOVED lines=16> */
.L_x_19988:
[----:B------:R-:W-:Y:S01]  /*0ea0*/  IMAD.MOV.U32 R18, RZ, RZ, RZ ;  /* 0x000000ffff127224 */ /* 0x000fe200078e00ff */
[----:B------:R-:W-:Y:S06]  /*0eb0*/  BRA `(.L_x_19967) ;  /* 0x0000000000147947 */ /* 0x000fec0003800000 */
.L_x_19987:
[----:B------:R-:W2:Y:S02]  /*0ec0*/  LDG.E.64 R18, desc[UR36][R4.64] ;  /* 0x0000002404127981 */ /* 0x000ea4000c1e1b00 */
[----:B--2---:R0:W1:Y:S01]  /*0ed0*/  I2F.U64 R18, R18 ;  /* 0x0000001200127312 */ /* 0x0040620000301000 */
[----:B------:R-:W-:Y:S05]  /*0ee0*/  BRA `(.L_x_19967) ;  /* 0x0000000000087947 */ /* 0x000fea0003800000 */
.L_x_19986:
[----:B------:R-:W2:Y:S02]  /*0ef0*/  LDG.E R4, desc[UR36][R4.64] ;  /* 0x0000002404047981 */ /* 0x000ea4000c1e1900 */
[----:B--2---:R-:W-:-:S07]  /*0f00*/  I2FP.F32.U32 R18, R4 ;  /* 0x0000000400127245 */ /* 0x004fce0000201000 */
.L_x_19967:
[----:B------:R-:W-:Y:S05]  /*0f10*/  BSYNC B6 ;  /* 0x0000000000067941 */ /* 0x000fea0003800000 */
.L_x_19961:
        /* <DEDUP_REMOVED lines=20> */
.L_x_19993:
[----:B------:R-:W2:Y:S02]  /*1060*/  LDG.E.U8 R4, desc[UR36][R4.64] ;  /* 0x0000002404047981 */ /* 0x000ea4000c1e1100 */
[----:B--2---:R-:W-:Y:S01]  /*1070*/  I2FP.F32.U32 R19, R4 ;  /* 0x0000000400137245 */ /* 0x004fe20000201000 */
[----:B------:R-:W-:Y:S06]  /*1080*/  BRA `(.L_x_19995) ;  /* 0x0000000c002c7947 */ /* 0x000fec0003800000 */
.L_x_19992:
        /* <DEDUP_REMOVED lines=9> */
.L_x_19997:
[----:B------:R-:W2:Y:S02]  /*1120*/  LDG.E R4, desc[UR36][R4.64] ;  /* 0x0000002404047981 */ /* 0x000ea4000c1e1900 */
[----:B--2---:R-:W-:Y:S01]  /*1130*/  I2FP.F32.S32 R19, R4 ;  /* 0x0000000400137245 */ /* 0x004fe20000201400 */
[----:B------:R-:W-:Y:S06]  /*1140*/  BRA `(.L_x_19995) ;  /* 0x0000000800fc7947 */ /* 0x000fec0003800000 */
.L_x_19996:
[----:B------:R-:W2:Y:S02]  /*1150*/  LDG.E.U16 R4, desc[UR36][R4.64] ;  /* 0x0000002404047981 */ /* 0x000ea4000c1e1500 */
[----:B--2---:R0:W2:Y:S01]  /*1160*/  I2F.S16 R19, R4 ;  /* 0x0000000400137306 */ /* 0x0040a20000101400 */
[----:B------:R-:W-:Y:S05]  /*1170*/  BRA `(.L_x_19995) ;  /* 0x0000000800f07947 */ /* 0x000fea0003800000 */
.L_x_19991:
        /* <DEDUP_REMOVED lines=8> */
.L_x_19999:
[----:B------:R-:W2:Y:S02]  /*1200*/  LDG.E.U16 R4, desc[UR36][R4.64] ;  /* 0x0000002404047981 */ /* 0x000ea4000c1e1500 */
[----:B--2---:R-:W-:Y:S01]  /*1210*/  HADD2.F32 R19, -RZ, R4.H0_H0 ;  /* 0x20000004ff137230 */ /* 0x004fe20000004100 */
[----:B------:R-:W-:Y:S06]  /*1220*/  BRA `(.L_x_19995) ;  /* 0x0000000800c47947 */ /* 0x000fec0003800000 */
.L_x_19998:
        /* <DEDUP_REMOVED lines=8> */
.L_x_20001:
[----:B------:R-:W2:Y:S02]  /*12b0*/  LDG.E.U16 R4, desc[UR36][R4.64] ;  /* 0x0000002404047981 */ /* 0x000ea4000c1e1500 */
[----:B--2---:R-:W-:Y:S01]  /*12c0*/  HADD2.F32 R19, -RZ, R4.H0_H0 ;  /* 0x20000004ff137230 */ /* 0x004fe20000004100 */
[----:B------:R-:W-:Y:S06]  /*12d0*/  BRA `(.L_x_19995) ;  /* 0x0000000800987947 */ /* 0x000fec0003800000 */
.L_x_20000:
[----:B------:R-:W2:Y:S01]  /*12e0*/  LDG.E.64 R4, desc[UR36][R4.64] ;  /* 0x0000002404047981 */ /* 0x000ea2000c1e1b00 */
[----:B------:R-:W-:Y:S01]  /*12f0*/  UMOV UR4, 0xf0000000 ;  /* 0xf000000000047882 */ /* 0x000fe20000000000 */
[----:B------:R-:W-:Y:S01]  /*1300*/  UMOV UR5, 0x380fffff ;  /* 0x380fffff00057882 */ /* 0x000fe20000000000 */
[----:B--2---:R-:W0:Y:S01]  /*1310*/  F2F.F32.F64 R19, R4 ;  /* 0x0000000400137310 */ /* 0x004e220000301000 */
[----:B------:R-:W-:-:S14]  /*1320*/  DSETP.GEU.AND P0, PT, |R4|, UR4, PT ;  /* 0x0000000404007e2a */ /* 0x000fdc000bf0e200 */
[----:B0-----:R-:W-:Y:S01]  /*1330*/  @!P0 FMUL R19, R19, 1.175494350822287508e-38 ;  /* 0x0080000013138820 */ /* 0x001fe20000400000 */
[----:B------:R-:W-:Y:S06]  /*1340*/  BRA `(.L_x_19995) ;  /* 0x00000008007c7947 */ /* 0x000fec0003800000 */
.L_x_19990:
        /* <DEDUP_REMOVED lines=12> */
.L_x_20004:
[----:B------:R-:W2:Y:S01]  /*1410*/  LDG.E.64 R4, desc[UR36][R4.64] ;  /* 0x0000002404047981 */ /* 0x000ea2000c1e1b00 */
[----:B------:R-:W-:Y:S01]  /*1420*/  UMOV UR4, 0xf0000000 ;  /* 0xf000000000047882 */ /* 0x000fe20000000000 */
[----:B------:R-:W-:Y:S01]  /*1430*/  UMOV UR5, 0x380fffff ;  /* 0x380fffff00057882 */ /* 0x000fe20000000000 */
[----:B--2---:R-:W0:Y:S01]  /*1440*/  F2F.F32.F64 R19, R4 ;  /* 0x0000000400137310 */ /* 0x004e220000301000 */
[----:B------:R-:W-:-:S14]  /*1450*/  DSETP.GEU.AND P0, PT, |R4|, UR4, PT ;  /* 0x0000000404007e2a */ /* 0x000fdc000bf0e200 */
[----:B0-----:R-:W-:Y:S01]  /*1460*/  @!P0 FMUL R19, R19, 1.175494350822287508e-38 ;  /* 0x0080000013138820 */ /* 0x001fe20000400000 */
[----:B------:R-:W-:Y:S06]  /*1470*/  BRA `(.L_x_19995) ;  /* 0x0000000800307947 */ /* 0x000fec0003800000 */
.L_x_20003:
        /* <DEDUP_REMOVED lines=26> */
.L_x_20006:
        /* <DEDUP_REMOVED lines=13> */
.L_x_20005:
[----:B------:R-:W2:Y:S02]  /*16f0*/  LDG.E.U16 R4, desc[UR36][R4.64] ;  /* 0x0000002404047981 */ /* 0x000ea4000c1e1500 */
[----:B--2---:R-:W-:Y:S01]  /*1700*/  IMAD.U32 R19, R4, 0x10000, RZ ;  /* 0x0001000004137824 */ /* 0x004fe200078e00ff */
[----:B------:R-:W-:Y:S06]  /*1710*/  BRA `(.L_x_19995) ;  /* 0x0000000400887947 */ /* 0x000fec0003800000 */
.L_x_20002:
        /* <DEDUP_REMOVED lines=11> */
.L_x_20009:
        /* <DEDUP_REMOVED lines=20> */
.L_x_20011:
[----:B------:R-:W-:Y:S05]  /*1910*/  BSYNC B0 ;  /* 0x0000000000007941 */ /* 0x000fea0003800000 */
.L_x_20010:
[----:B------:R-:W-:Y:S01]  /*1920*/  IMAD.SHL.U32 R3, R3, 0x100000, RZ ;  /* 0x0010000003037824 */ /* 0x000fe200078e00ff */
[----:B------:R-:W-:-:S04]  /*1930*/  LEA R0, R0, 0x3b800000, 0x17 ;  /* 0x3b80000000007811 */ /* 0x000fc800078eb8ff */
[----:B------:R-:W-:Y:S01]  /*1940*/  LOP3.LUT R19, R0, R3, R19, 0xfe, !PT ;  /* 0x0000000300137212 */ /* 0x000fe200078efe13 */
[----:B------:R-:W-:Y:S06]  /*1950*/  BRA `(.L_x_19995) ;  /* 0x0000000000f87947 */ /* 0x000fec0003800000 */
.L_x_20008:
        /* <DEDUP_REMOVED lines=20> */
.L_x_20013:
[----:B------:R-:W-:Y:S05]  /*1aa0*/  BSYNC B0 ;  /* 0x0000000000007941 */ /* 0x000fea0003800000 */
.L_x_20012:
[----:B------:R-:W-:Y:S01]  /*1ab0*/  IMAD.SHL.U32 R3, R3, 0x200000, RZ ;  /* 0x0020000003037824 */ /* 0x000fe200078e00ff */
[----:B------:R-:W-:-:S04]  /*1ac0*/  LEA R0, R0, 0x37800000, 0x17 ;  /* 0x3780000000007811 */ /* 0x000fc800078eb8ff */
[----:B------:R-:W-:Y:S01]  /*1ad0*/  LOP3.LUT R19, R0, R3, R19, 0xfe, !PT ;  /* 0x0000000300137212 */ /* 0x000fe200078efe13 */
[----:B------:R-:W-:Y:S06]  /*1ae0*/  BRA `(.L_x_19995) ;  /* 0x0000000000947947 */ /* 0x000fec0003800000 */
.L_x_20007:
        /* <DEDUP_REMOVED lines=14> */
.L_x_19994:
        /* <DEDUP_REMOVED lines=16> */
.L_x_20016:
[----:B------:R-:W-:Y:S01]  /*1cd0*/  IMAD.MOV.U32 R19, RZ, RZ, RZ ;  /* 0x000000ffff137224 */ /* 0x000fe200078e00ff */
[----:B------:R-:W-:Y:S06]  /*1ce0*/  BRA `(.L_x_19995) ;  /* 0x0000000000147947 */ /* 0x000fec0003800000 */
.L_x_20015:
[----:B------:R-:W2:Y:S02]  /*1cf0*/  LDG.E.64 R4, desc[UR36][R4.64] ;  /* 0x0000002404047981 */ /* 0x000ea4000c1e1b00 */
[----:B--2---:R0:W2:Y:S01]  /*1d00*/  I2F.U64 R19, R4 ;  /* 0x0000000400137312 */ /* 0x0040a20000301000 */
[----:B------:R-:W-:Y:S05]  /*1d10*/  BRA `(.L_x_19995) ;  /* 0x0000000000087947 */ /* 0x000fea0003800000 */
.L_x_20014:
[----:B------:R-:W2:Y:S02]  /*1d20*/  LDG.E R4, desc[UR36][R4.64] ;  /* 0x0000002404047981 */ /* 0x000ea4000c1e1900 */
[----:B--2---:R-:W-:-:S07]  /*1d30*/  I2FP.F32.U32 R19, R4 ;  /* 0x0000000400137245 */ /* 0x004fce0000201000 */
.L_x_19995:
[----:B------:R-:W-:Y:S05]  /*1d40*/  BSYNC B6 ;  /* 0x0000000000067941 */ /* 0x000fea0003800000 */
.L_x_19989:
[----:B------:R-:W0:Y:S02]  /*1d50*/  S2R R27, SR_TID.X ;  /* 0x00000000001b7919 */ /* 0x000e240000002100 */
[----:B0-----:R-:W-:-:S07]  /*1d60*/  VIADD R27, R27, 0x80 ;  /* 0x000000801b1b7836 */ /* 0x001fce0000000000 */
.L_x_19960:
[----:B------:R-:W-:Y:S05]  /*1d70*/  BSYNC B7 ;  /* 0x0000000000077941 */ /* 0x000fea0003800000 */
.L_x_19959:
        /* <DEDUP_REMOVED lines=25> */
.L_x_20023:
[----:B------:R-:W4:Y:S02]  /*1f10*/  LDG.E.U8 R4, desc[UR36][R4.64] ;  /* 0x0000002404047981 */ /* 0x000f24000c1e1100 */
[----:B----4-:R-:W-:Y:S01]  /*1f20*/  I2FP.F32.U32 R17, R4 ;  /* 0x0000000400117245 */ /* 0x010fe20000201000 */
[----:B------:R-:W-:Y:S06]  /*1f30*/  BRA `(.L_x_20025) ;  /* 0x0000000c002c7947 */ /* 0x000fec0003800000 */
.L_x_20022:
        /* <DEDUP_REMOVED lines=9> */
.L_x_20027:
[----:B------:R-:W4:Y:S02]  /*1fd0*/  LDG.E R4, desc[UR36][R4.64] ;  /* 0x0000002404047981 */ /* 0x000f24000c1e1900 */
[----:B----4-:R-:W-:Y:S01]  /*1fe0*/  I2FP.F32.S32 R17, R4 ;  /* 0x0000000400117245 */ /* 0x010fe20000201400 */
[----:B------:R-:W-:Y:S06]  /*1ff0*/  BRA `(.L_x_20025) ;  /* 0x0000000800fc7947 */ /* 0x000fec0003800000 */
.L_x_20026:
[----:B------:R-:W4:Y:S02]  /*2000*/  LDG.E.U16 R4, desc[UR36][R4.64] ;  /* 0x0000002404047981 */ /* 0x000f24000c1e1500 */
[----:B----4-:R0:W4:Y:S01]  /*2010*/  I2F.S16 R17, R4 ;  /* 0x0000000400117306 */ /* 0x0101220000101400 */
[----:B------:R-:W-:Y:S05]  /*2020*/  BRA `(.L_x_20025) ;  /* 0x0000000800f07947 */ /* 0x000fea0003800000 */
.L_x_20021:
        /* <DEDUP_REMOVED lines=8> */
.L_x_20029:
[----:B------:R-:W4:Y:S02]  /*20b0*/  LDG.E.U16 R4, desc[UR36][R4.64] ;  /* 0x0000002404047981 */ /* 0x000f24000c1e1500 */
[----:B----4-:R-:W-:Y:S01]  /*20c0*/  HADD2.F32 R17, -RZ, R4.H0_H0 ;  /* 0x20000004ff117230 */ /* 0x010fe20000004100 */
[----:B------:R-:W-:Y:S06]  /*20d0*/  BRA `(.L_x_20025) ;  /* 0x0000000800c47947 */ /* 0x000fec0003800000 */
.L_x_20028:
        /* <DEDUP_REMOVED lines=8> */
.L_x_20031:
[----:B------:R-:W4:Y:S02]  /*2160*/  LDG.E.U16 R4, desc[UR36][R4.64] ;  /* 0x0000002404047981 */ /* 0x000f24000c1e1500 */
[----:B----4-:R-:W-:Y:S01]  /*2170*/  HADD2.F32 R17, -RZ, R4.H0_H0 ;  /* 0x20000004ff117230 */ /* 0x010fe20000004100 */
[----:B------:R-:W-:Y:S06]  /*2180*/  BRA `(.L_x_20025) ;  /* 0x0000000800987947 */ /* 0x000fec0003800000 */
.L_x_20030:
[----:B------:R-:W4:Y:S01]  /*2190*/  LDG.E.64 R4, desc[UR36][R4.64] ;  /* 0x0000002404047981 */ /* 0x000f22000c1e1b00 */
[----:B------:R-:W-:Y:S01]  /*21a0*/  UMOV UR4, 0xf0000000 ;  /* 0xf000000000047882 */ /* 0x000fe20000000000 */
[----:B------:R-:W-:Y:S01]  /*21b0*/  UMOV UR5, 0x380fffff ;  /* 0x380fffff00057882 */ /* 0x000fe20000000000 */
[----:B----4-:R-:W0:Y:S01]  /*21c0*/  F2F.F32.F64 R17, R4 ;  /* 0x0000000400117310 */ /* 0x010e220000301000 */
[----:B------:R-:W-:-:S14]  /*21d0*/  DSETP.GEU.AND P0, PT, |R4|, UR4, PT ;  /* 0x0000000404007e2a */ /* 0x000fdc000bf0e200 */
[----:B0-----:R-:W-:Y:S01]  /*21e0*/  @!P0 FMUL R17, R17, 1.175494350822287508e-38 ;  /* 0x0080000011118820 */ /* 0x001fe20000400000 */
[----:B------:R-:W-:Y:S06]  /*21f0*/  BRA `(.L_x_20025) ;  /* 0x00000008007c7947 */ /* 0x000fec0003800000 */
.L_x_20020:
        /* <DEDUP_REMOVED lines=12> */
.L_x_20034:
[----:B------:R-:W4:Y:S01]  /*22c0*/  LDG.E.64 R4, desc[UR36][R4.64] ;  /* 0x0000002404047981 */ /* 0x000f22000c1e1b00 */
[----:B------:R-:W-:Y:S01]  /*22d0*/  UMOV UR4, 0xf0000000 ;  /* 0xf000000000047882 */ /* 0x000fe20000000000 */
[----:B------:R-:W-:Y:S01]  /*22e0*/  UMOV UR5, 0x380fffff ;  /* 0x380fffff00057882 */ /* 0x000fe20000000000 */
[----:B----4-:R-:W0:Y:S01]  /*22f0*/  F2F.F32.F64 R17, R4 ;  /* 0x0000000400117310 */ /* 0x010e220000301000 */
[----:B------:R-:W-:-:S14]  /*2300*/  DSETP.GEU.AND P0, PT, |R4|, UR4, PT ;  /* 0x0000000404007e2a */ /* 0x000fdc000bf0e200 */
[----:B0-----:R-:W-:Y:S01]  /*2310*/  @!P0 FMUL R17, R17, 1.175494350822287508e-38 ;  /* 0x0080000011118820 */ /* 0x001fe20000400000 */
[----:B------:R-:W-:Y:S06]  /*2320*/  BRA `(.L_x_20025) ;  /* 0x0000000800307947 */ /* 0x000fec0003800000 */
.L_x_20033:
        /* <DEDUP_REMOVED lines=26> */
.L_x_20036:
        /* <DEDUP_REMOVED lines=13> */
.L_x_20035:
[----:B------:R-:W4:Y:S02]  /*25a0*/  LDG.E.U16 R4, desc[UR36][R4.64] ;  /* 0x0000002404047981 */ /* 0x000f24000c1e1500 */
[----:B----4-:R-:W-:Y:S01]  /*25b0*/  IMAD.U32 R17, R4, 0x10000, RZ ;  /* 0x0001000004117824 */ /* 0x010fe200078e00ff */
[----:B------:R-:W-:Y:S06]  /*25c0*/  BRA `(.L_x_20025) ;  /* 0x0000000400887947 */ /* 0x000fec0003800000 */
.L_x_20032:
        /* <DEDUP_REMOVED lines=11> */
.L_x_20039:
        /* <DEDUP_REMOVED lines=20> */
.L_x_20041:
[----:B------:R-:W-:Y:S05]  /*27c0*/  BSYNC B0 ;  /* 0x0000000000007941 */ /* 0x000fea0003800000 */
.L_x_20040:
[----:B------:R-:W-:Y:S01]  /*27d0*/  IMAD.SHL.U32 R3, R3, 0x100000, RZ ;  /* 0x0010000003037824 */ /* 0x000fe200078e00ff */
[----:B------:R-:W-:-:S04]  /*27e0*/  LEA R0, R0, 0x3b800000, 0x17 ;  /* 0x3b80000000007811 */ /* 0x000fc800078eb8ff */
[----:B------:R-:W-:Y:S01]  /*27f0*/  LOP3.LUT R17, R0, R3, R17, 0xfe, !PT ;  /* 0x0000000300117212 */ /* 0x000fe200078efe11 */
[----:B------:R-:W-:Y:S06]  /*2800*/  BRA `(.L_x_20025) ;  /* 0x0000000000f87947 */ /* 0x000fec0003800000 */
.L_x_20038:
        /* <DEDUP_REMOVED lines=20> */
.L_x_20043:
[----:B------:R-:W-:Y:S05]  /*2950*/  BSYNC B0 ;  /* 0x0000000000007941 */ /* 0x000fea0003800000 */
.L_x_20042:
[----:B------:R-:W-:Y:S01]  /*2960*/  IMAD.SHL.U32 R3, R3, 0x200000, RZ ;  /* 0x0020000003037824 */ /* 0x000fe200078e00ff */
[----:B------:R-:W-:-:S04]  /*2970*/  LEA R0, R0, 0x37800000, 0x17 ;  /* 0x3780000000007811 */ /* 0x000fc800078eb8ff */
[----:B------:R-:W-:Y:S01]  /*2980*/  LOP3.LUT R17, R0, R3, R17, 0xfe, !PT ;  /* 0x0000000300117212 */ /* 0x000fe200078efe11 */
[----:B------:R-:W-:Y:S06]  /*2990*/  BRA `(.L_x_20025) ;  /* 0x0000000000947947 */ /* 0x000fec0003800000 */
.L_x_20037:
        /* <DEDUP_REMOVED lines=14> */
.L_x_20024:
        /* <DEDUP_REMOVED lines=16> */
.L_x_20046:
[----:B------:R-:W-:Y:S01]  /*2b80*/  IMAD.MOV.U32 R17, RZ, RZ, RZ ;  /* 0x000000ffff117224 */ /* 0x000fe200078e00ff */
[----:B------:R-:W-:Y:S06]  /*2b90*/  BRA `(.L_x_20025) ;  /* 0x0000000000147947 */ /* 0x000fec0003800000 */
.L_x_20045:
[----:B------:R-:W4:Y:S02]  /*2ba0*/  LDG.E.64 R4, desc[UR36][R4.64] ;  /* 0x0000002404047981 */ /* 0x000f24000c1e1b00 */
[----:B----4-:R0:W4:Y:S01]  /*2bb0*/  I2F.U64 R17, R4 ;  /* 0x0000000400117312 */ /* 0x0101220000301000 */
[----:B------:R-:W-:Y:S05]  /*2bc0*/  BRA `(.L_x_20025) ;  /* 0x0000000000087947 */ /* 0x000fea0003800000 */
.L_x_20044:
[----:B------:R-:W4:Y:S02]  /*2bd0*/  LDG.E R4, desc[UR36][R4.64] ;  /* 0x0000002404047981 */ /* 0x000f24000c1e1900 */
[----:B----4-:R-:W-:-:S07]  /*2be0*/  I2FP.F32.U32 R17, R4 ;  /* 0x0000000400117245 */ /* 0x010fce0000201000 */
.L_x_20025:
[----:B------:R-:W-:Y:S05]  /*2bf0*/  BSYNC B6 ;  /* 0x0000000000067941 */ /* 0x000fea0003800000 */
.L_x_20019:
        /* <DEDUP_REMOVED lines=20> */
.L_x_20051:
[----:B------:R-:W2:Y:S02]  /*2d40*/  LDG.E.U8 R4, desc[UR36][R4.64] ;  /* 0x0000002404047981 */ /* 0x000ea4000c1e1100 */
[----:B--2---:R-:W-:Y:S01]  /*2d50*/  I2FP.F32.U32 R22, R4 ;  /* 0x0000000400167245 */ /* 0x004fe20000201000 */
[----:B------:R-:W-:Y:S06]  /*2d60*/  BRA `(.L_x_20053) ;  /* 0x0000000c002c7947 */ /* 0x000fec0003800000 */
.L_x_20050:
        /* <DEDUP_REMOVED lines=9> */
.L_x_20055:
[----:B------:R-:W2:Y:S02]  /*2e00*/  LDG.E R4, desc[UR36][R4.64] ;  /* 0x0000002404047981 */ /* 0x000ea4000c1e1900 */
[----:B--2---:R-:W-:Y:S01]  /*2e10*/  I2FP.F32.S32 R22, R4 ;  /* 0x0000000400167245 */ /* 0x004fe20000201400 */
[----:B------:R-:W-:Y:S06]  /*2e20*/  BRA `(.L_x_20053) ;  /* 0x0000000800fc7947 */ /* 0x000fec0003800000 */
.L_x_20054:
[----:B------:R-:W2:Y:S02]  /*2e30*/  LDG.E.U16 R4, desc[UR36][R4.64] ;  /* 0x0000002404047981 */ /* 0x000ea4000c1e1500 */
[----:B--2---:R0:W2:Y:S01]  /*2e40*/  I2F.S16 R22, R4 ;  /* 0x0000000400167306 */ /* 0x0040a20000101400 */
[----:B------:R-:W-:Y:S05]  /*2e50*/  BRA `(.L_x_20053) ;  /* 0x0000000800f07947 */ /* 0x000fea0003800000 */
.L_x_20049:
        /* <DEDUP_REMOVED lines=8> */
.L_x_20057:
[----:B------:R-:W2:Y:S02]  /*2ee0*/  LDG.E.U16 R4, desc[UR36][R4.64] ;  /* 0x0000002404047981 */ /* 0x000ea4000c1e1500 */
[----:B--2---:R-:W-:Y:S01]  /*2ef0*/  HADD2.F32 R22, -RZ, R4.H0_H0 ;  /* 0x20000004ff167230 */ /* 0x004fe20000004100 */
[----:B------:R-:W-:Y:S06]  /*2f00*/  BRA `(.L_x_20053) ;  /* 0x0000000800c47947 */ /* 0x000fec0003800000 */
.L_x_20056:
        /* <DEDUP_REMOVED lines=8> */
.L_x_20059:
[----:B------:R-:W2:Y:S02]  /*2f90*/  LDG.E.U16 R4, desc[UR36][R4.64] ;  /* 0x0000002404047981 */ /* 0x000ea4000c1e1500 */
[----:B--2---:R-:W-:Y:S01]  /*2fa0*/  HADD2.F32 R22, -RZ, R4.H0_H0 ;  /* 0x20000004ff167230 */ /* 0x004fe20000004100 */
[----:B------:R-:W-:Y:S06]  /*2fb0*/  BRA `(.L_x_20053) ;  /* 0x0000000800987947 */ /* 0x000fec0003800000 */
.L_x_20058:
[----:B------:R-:W2:Y:S01]  /*2fc0*/  LDG.E.64 R4, desc[UR36][R4.64] ;  /* 0x0000002404047981 */ /* 0x000ea2000c1e1b00 */
[----:B------:R-:W-:Y:S01]  /*2fd0*/  UMOV UR4, 0xf0000000 ;  /* 0xf000000000047882 */ /* 0x000fe20000000000 */
[----:B------:R-:W-:Y:S01]  /*2fe0*/  UMOV UR5, 0x380fffff ;  /* 0x380fffff00057882 */ /* 0x000fe20000000000 */
[----:B--2---:R-:W0:Y:S01]  /*2ff0*/  F2F.F32.F64 R22, R4 ;  /* 0x0000000400167310 */ /* 0x004e220000301000 */
[----:B------:R-:W-:-:S14]  /*3000*/  DSETP.GEU.AND P0, PT, |R4|, UR4, PT ;  /* 0x0000000404007e2a */ /* 0x000fdc000bf0e200 */
[----:B0-----:R-:W-:Y:S01]  /*3010*/  @!P0 FMUL R22, R22, 1.175494350822287508e-38 ;  /* 0x0080000016168820 */ /* 0x001fe20000400000 */
[----:B------:R-:W-:Y:S06]  /*3020*/  BRA `(.L_x_20053) ;  /* 0x00000008007c7947 */ /* 0x000fec0003800000 */
.L_x_20048:
        /* <DEDUP_REMOVED lines=12> */
.L_x_20062:
[----:B------:R-:W2:Y:S01]  /*30f0*/  LDG.E.64 R4, desc[UR36][R4.64] ;  /* 0x0000002404047981 */ /* 0x000ea2000c1e1b00 */
[----:B------:R-:W-:Y:S01]  /*3100*/  UMOV UR4, 0xf0000000 ;  /* 0xf000000000047882 */ /* 0x000fe20000000000 */
[----:B------:R-:W-:Y:S01]  /*3110*/  UMOV UR5, 0x380fffff ;  /* 0x380fffff00057882 */ /* 0x000fe20000000000 */
[----:B--2---:R-:W0:Y:S01]  /*3120*/  F2F.F32.F64 R22, R4 ;  /* 0x0000000400167310 */ /* 0x004e220000301000 */
[----:B------:R-:W-:-:S14]  /*3130*/  DSETP.GEU.AND P0, PT, |R4|, UR4, PT ;  /* 0x0000000404007e2a */ /* 0x000fdc000bf0e200 */
[----:B0-----:R-:W-:Y:S01]  /*3140*/  @!P0 FMUL R22, R22, 1.175494350822287508e-38 ;  /* 0x0080000016168820 */ /* 0x001fe20000400000 */
[----:B------:R-:W-:Y:S06]  /*3150*/  BRA `(.L_x_20053) ;  /* 0x0000000800307947 */ /* 0x000fec0003800000 */
.L_x_20061:
        /* <DEDUP_REMOVED lines=26> */
.L_x_20064:
        /* <DEDUP_REMOVED lines=13> */
.L_x_20063:
[----:B------:R-:W2:Y:S02]  /*33d0*/  LDG.E.U16 R4, desc[UR36][R4.64] ;  /* 0x0000002404047981 */ /* 0x000ea4000c1e1500 */
[----:B--2---:R-:W-:Y:S01]  /*33e0*/  IMAD.U32 R22, R4, 0x10000, RZ ;  /* 0x0001000004167824 */ /* 0x004fe200078e00ff */
[----:B------:R-:W-:Y:S06]  /*33f0*/  BRA `(.L_x_20053) ;  /* 0x0000000400887947 */ /* 0x000fec0003800000 */
.L_x_20060:
        /* <DEDUP_REMOVED lines=11> */
.L_x_20067:
        /* <DEDUP_REMOVED lines=20> */
.L_x_20069:
[----:B------:R-:W-:Y:S05]  /*35f0*/  BSYNC B0 ;  /* 0x0000000000007941 */ /* 0x000fea0003800000 */
.L_x_20068:
[----:B------:R-:W-:Y:S01]  /*3600*/  IMAD.SHL.U32 R3, R3, 0x100000, RZ ;  /* 0x0010000003037824 */ /* 0x000fe200078e00ff */
[----:B------:R-:W-:-:S04]  /*3610*/  LEA R5, R0, 0x3b800000, 0x17 ;  /* 0x3b80000000057811 */ /* 0x000fc800078eb8ff */
[----:B------:R-:W-:Y:S01]  /*3620*/  LOP3.LUT R22, R5, R3, R22, 0xfe, !PT ;  /* 0x0000000305167212 */ /* 0x000fe200078efe16 */
[----:B------:R-:W-:Y:S06]  /*3630*/  BRA `(.L_x_20053) ;  /* 0x0000000000f87947 */ /* 0x000fec0003800000 */
.L_x_20066:
        /* <DEDUP_REMOVED lines=20> */
.L_x_20071:
[----:B------:R-:W-:Y:S05]  /*3780*/  BSYNC B0 ;  /* 0x0000000000007941 */ /* 0x000fea0003800000 */
.L_x_20070:
[----:B------:R-:W-:Y:S01]  /*3790*/  IMAD.SHL.U32 R3, R3, 0x200000, RZ ;  /* 0x0020000003037824 */ /* 0x000fe200078e00ff */
[----:B------:R-:W-:-:S04]  /*37a0*/  LEA R5, R0, 0x37800000, 0x17 ;  /* 0x3780000000057811 */ /* 0x000fc800078eb8ff */
[----:B------:R-:W-:Y:S01]  /*37b0*/  LOP3.LUT R22, R5, R3, R22, 0xfe, !PT ;  /* 0x0000000305167212 */ /* 0x000fe200078efe16 */
[----:B------:R-:W-:Y:S06]  /*37c0*/  BRA `(.L_x_20053) ;  /* 0x0000000000947947 */ /* 0x000fec0003800000 */
.L_x_20065:
        /* <DEDUP_REMOVED lines=14> */
.L_x_20052:
        /* <DEDUP_REMOVED lines=16> */
.L_x_20074:
[----:B------:R-:W-:Y:S01]  /*39b0*/  IMAD.MOV.U32 R22, RZ, RZ, RZ ;  /* 0x000000ffff167224 */ /* 0x000fe200078e00ff */
[----:B------:R-:W-:Y:S06]  /*39c0*/  BRA `(.L_x_20053) ;  /* 0x0000000000147947 */ /* 0x000fec0003800000 */
.L_x_20073:
[----:B------:R-:W2:Y:S02]  /*39d0*/  LDG.E.64 R22, desc[UR36][R4.64] ;  /* 0x0000002404167981 */ /* 0x000ea4000c1e1b00 */
[----:B--2---:R0:W2:Y:S01]  /*39e0*/  I2F.U64 R22, R22 ;  /* 0x0000001600167312 */ /* 0x0040a20000301000 */
[----:B------:R-:W-:Y:S05]  /*39f0*/  BRA `(.L_x_20053) ;  /* 0x0000000000087947 */ /* 0x000fea0003800000 */
.L_x_20072:
[----:B------:R-:W2:Y:S02]  /*3a00*/  LDG.E R4, desc[UR36][R4.64] ;  /* 0x0000002404047981 */ /* 0x000ea4000c1e1900 */
[----:B--2---:R-:W-:-:S07]  /*3a10*/  I2FP.F32.U32 R22, R4 ;  /* 0x0000000400167245 */ /* 0x004fce0000201000 */
.L_x_20053:
[----:B------:R-:W-:Y:S05]  /*3a20*/  BSYNC B6 ;  /* 0x0000000000067941 */ /* 0x000fea0003800000 */
.L_x_20047:
[----:B------:R-:W-:-:S07]  /*3a30*/  VIADD R27, R27, 0x80 ;  /* 0x000000801b1b7836 */ /* 0x000fce0000000000 */
.L_x_20018:
[----:B------:R-:W-:Y:S05]  /*3a40*/  BSYNC B7 ;  /* 0x0000000000077941 */ /* 0x000fea0003800000 */
.L_x_20017:
        /* <DEDUP_REMOVED lines=26> */
.L_x_20081:
[----:B------:R-:W4:Y:S02]  /*3bf0*/  LDG.E.U8 R4, desc[UR36][R4.64] ;  /* 0x0000002404047981 */ /* 0x000f24000c1e1100 */
[----:B----4-:R-:W-:Y:S01]  /*3c00*/  I2FP.F32.U32 R24, R4 ;  /* 0x0000000400187245 */ /* 0x010fe20000201000 */
[----:B------:R-:W-:Y:S06]  /*3c10*/  BRA `(.L_x_20083) ;  /* 0x0000000c002c7947 */ /* 0x000fec0003800000 */
.L_x_20080:
        /* <DEDUP_REMOVED lines=9> */
.L_x_20085:
[----:B------:R-:W4:Y:S02]  /*3cb0*/  LDG.E R4, desc[UR36][R4.64] ;  /* 0x0000002404047981 */ /* 0x000f24000c1e1900 */
[----:B----4-:R-:W-:Y:S01]  /*3cc0*/  I2FP.F32.S32 R24, R4 ;  /* 0x0000000400187245 */ /* 0x010fe20000201400 */
[----:B------:R-:W-:Y:S06]  /*3cd0*/  BRA `(.L_x_20083) ;  /* 0x0000000800fc7947 */ /* 0x000fec0003800000 */
.L_x_20084:
[----:B------:R-:W4:Y:S02]  /*3ce0*/  LDG.E.U16 R4, desc[UR36][R4.64] ;  /* 0x0000002404047981 */ /* 0x000f24000c1e1500 */
[----:B----4-:R0:W4:Y:S01]  /*3cf0*/  I2F.S16 R24, R4 ;  /* 0x0000000400187306 */ /* 0x0101220000101400 */
[----:B------:R-:W-:Y:S05]  /*3d00*/  BRA `(.L_x_20083) ;  /* 0x0000000800f07947 */ /* 0x000fea0003800000 */
.L_x_20079:
        /* <DEDUP_REMOVED lines=8> */
.L_x_20087:
[----:B------:R-:W4:Y:S02]  /*3d90*/  LDG.E.U16 R4, desc[UR36][R4.64] ;  /* 0x0000002404047981 */ /* 0x000f24000c1e1500 */
[----:B----4-:R-:W-:Y:S01]  /*3da0*/  HADD2.F32 R24, -RZ, R4.H0_H0 ;  /* 0x20000004ff187230 */ /* 0x010fe20000004100 */
[----:B------:R-:W-:Y:S06]  /*3db0*/  BRA `(.L_x_20083) ;  /* 0x0000000800c47947 */ /* 0x000fec0003800000 */
.L_x_20086:
        /* <DEDUP_REMOVED lines=8> */
.L_x_20089:
[----:B------:R-:W4:Y:S02]  /*3e40*/  LDG.E.U16 R4, desc[UR36][R4.64] ;  /* 0x0000002404047981 */ /* 0x000f24000c1e1500 */
[----:B----4-:R-:W-:Y:S01]  /*3e50*/  HADD2.F32 R24, -RZ, R4.H0_H0 ;  /* 0x20000004ff187230 */ /* 0x010fe20000004100 */
[----:B------:R-:W-:Y:S06]  /*3e60*/  BRA `(.L_x_20083) ;  /* 0x0000000800987947 */ /* 0x000fec0003800000 */
.L_x_20088:
[----:B------:R-:W4:Y:S01]  /*3e70*/  LDG.E.64 R4, desc[UR36][R4.64] ;  /* 0x0000002404047981 */ /* 0x000f22000c1e1b00 */
[----:B------:R-:W-:Y:S01]  /*3e80*/  UMOV UR4, 0xf0000000 ;  /* 0xf000000000047882 */ /* 0x000fe20000000000 */
[----:B------:R-:W-:Y:S01]  /*3e90*/  UMOV UR5, 0x380fffff ;  /* 0x380fffff00057882 */ /* 0x000fe20000000000 */
[----:B----4-:R-:W0:Y:S01]  /*3ea0*/  F2F.F32.F64 R24, R4 ;  /* 0x0000000400187310 */ /* 0x010e220000301000 */
[----:B------:R-:W-:-:S14]  /*3eb0*/  DSETP.GEU.AND P0, PT, |R4|, UR4, PT ;  /* 0x0000000404007e2a */ /* 0x000fdc000bf0e200 */
[----:B0-----:R-:W-:Y:S01]  /*3ec0*/  @!P0 FMUL R24, R24, 1.175494350822287508e-38 ;  /* 0x0080000018188820 */ /* 0x001fe20000400000 */
[----:B------:R-:W-:Y:S06]  /*3ed0*/  BRA `(.L_x_20083) ;  /* 0x00000008007c7947 */ /* 0x000fec0003800000 */
.L_x_20078:
        /* <DEDUP_REMOVED lines=12> */
.L_x_20092:
[----:B------:R-:W4:Y:S01]  /*3fa0*/  LDG.E.64 R4, desc[UR36][R4.64] ;  /* 0x0000002404047981 */ /* 0x000f22000c1e1b00 */
[----:B------:R-:W-:Y:S01]  /*3fb0*/  UMOV UR4, 0xf0000000 ;  /* 0xf000000000047882 */ /* 0x000fe20000000000 */
[----:B------:R-:W-:Y:S01]  /*3fc0*/  UMOV UR5, 0x380fffff ;  /* 0x380fffff00057882 */ /* 0x000fe20000000000 */
[----:B----4-:R-:W0:Y:S01]  /*3fd0*/  F2F.F32.F64 R24, R4 ;  /* 0x0000000400187310 */ /* 0x010e220000301000 */
[----:B------:R-:W-:-:S14]  /*3fe0*/  DSETP.GEU.AND P0, PT, |R4|, UR4, PT ;  /* 0x0000000404007e2a */ /* 0x000fdc000bf0e200 */
[----:B0-----:R-:W-:Y:S01]  /*3ff0*/  @!P0 FMUL R24, R24, 1.175494350822287508e-38 ;  /* 0x0080000018188820 */ /* 0x001fe20000400000 */
[----:B------:R-:W-:Y:S06]  /*4000*/  BRA `(.L_x_20083) ;  /* 0x0000000800307947 */ /* 0x000fec0003800000 */
.L_x_20091:
        /* <DEDUP_REMOVED lines=26> */
.L_x_20094:
        /* <DEDUP_REMOVED lines=13> */
.L_x_20093:
[----:B------:R-:W4:Y:S02]  /*4280*/  LDG.E.U16 R4, desc[UR36][R4.64] ;  /* 0x0000002404047981 */ /* 0x000f24000c1e1500 */
[----:B----4-:R-:W-:Y:S01]  /*4290*/  IMAD.U32 R24, R4, 0x10000, RZ ;  /* 0x0001000004187824 */ /* 0x010fe200078e00ff */
[----:B------:R-:W-:Y:S06]  /*42a0*/  BRA `(.L_x_20083) ;  /* 0x0000000400887947 */ /* 0x000fec0003800000 */
.L_x_20090:
        /* <DEDUP_REMOVED lines=11> */
.L_x_20097:
        /* <DEDUP_REMOVED lines=20> */
.L_x_20099:
[----:B------:R-:W-:Y:S05]  /*44a0*/  BSYNC B0 ;  /* 0x0000000000007941 */ /* 0x000fea0003800000 */
.L_x_20098:
[----:B------:R-:W-:Y:S01]  /*44b0*/  IMAD.SHL.U32 R3, R3, 0x100000, RZ ;  /* 0x0010000003037824 */ /* 0x000fe200078e00ff */
[----:B------:R-:W-:-:S04]  /*44c0*/  LEA R5, R0, 0x3b800000, 0x17 ;  /* 0x3b80000000057811 */ /* 0x000fc800078eb8ff */
[----:B------:R-:W-:Y:S01]  /*44d0*/  LOP3.LUT R24, R5, R3, R24, 0xfe, !PT ;  /* 0x0000000305187212 */ /* 0x000fe200078efe18 */
[----:B------:R-:W-:Y:S06]  /*44e0*/  BRA `(.L_x_20083) ;  /* 0x0000000000f87947 */ /* 0x000fec0003800000 */
.L_x_20096:
        /* <DEDUP_REMOVED lines=20> */
.L_x_20101:
[----:B------:R-:W-:Y:S05]  /*4630*/  BSYNC B0 ;  /* 0x0000000000007941 */ /* 0x000fea0003800000 */
.L_x_20100:
[----:B------:R-:W-:Y:S01]  /*4640*/  IMAD.SHL.U32 R3, R3, 0x200000, RZ ;  /* 0x0020000003037824 */ /* 0x000fe200078e00ff */
[----:B------:R-:W-:-:S04]  /*4650*/  LEA R5, R0, 0x37800000, 0x17 ;  /* 0x3780000000057811 */ /* 0x000fc800078eb8ff */
[----:B------:R-:W-:Y:S01]  /*4660*/  LOP3.LUT R24, R5, R3, R24, 0xfe, !PT ;  /* 0x0000000305187212 */ /* 0x000fe200078efe18 */
[----:B------:R-:W-:Y:S06]  /*4670*/  BRA `(.L_x_20083) ;  /* 0x0000000000947947 */ /* 0x000fec0003800000 */
.L_x_20095:
        /* <DEDUP_REMOVED lines=14> */
.L_x_20082:
        /* <DEDUP_REMOVED lines=16> */
.L_x_20104:
[----:B------:R-:W-:Y:S01]  /*4860*/  IMAD.MOV.U32 R24, RZ, RZ, RZ ;  /* 0x000000ffff187224 */ /* 0x000fe200078e00ff */
[----:B------:R-:W-:Y:S06]  /*4870*/  BRA `(.L_x_20083) ;  /* 0x0000000000147947 */ /* 0x000fec0003800000 */
.L_x_20103:
[----:B------:R-:W4:Y:S02]  /*4880*/  LDG.E.64 R4, desc[UR36][R4.64] ;  /* 0x0000002404047981 */ /* 0x000f24000c1e1b00 */
[----:B----4-:R0:W4:Y:S01]  /*4890*/  I2F.U64 R24, R4 ;  /* 0x0000000400187312 */ /* 0x0101220000301000 */
[----:B------:R-:W-:Y:S05]  /*48a0*/  BRA `(.L_x_20083) ;  /* 0x0000000000087947 */ /* 0x000fea0003800000 */
.L_x_20102:
[----:B------:R-:W4:Y:S02]  /*48b0*/  LDG.E R4, desc[UR36][R4.64] ;  /* 0x0000002404047981 */ /* 0x000f24000c1e1900 */
[----:B----4-:R-:W-:-:S07]  /*48c0*/  I2FP.F32.U32 R24, R4 ;  /* 0x0000000400187245 */ /* 0x010fce0000201000 */
.L_x_20083:
[----:B------:R-:W-:Y:S05]  /*48d0*/  BSYNC B6 ;  /* 0x0000000000067941 */ /* 0x000fea0003800000 */
.L_x_20077:
        /* <DEDUP_REMOVED lines=21> */
.L_x_20109:
[----:B------:R-:W2:Y:S02]  /*4a30*/  LDG.E.U8 R4, desc[UR36][R4.64] ;  /* 0x0000002404047981 */ /* 0x000ea4000c1e1100 */
[----:B--2---:R-:W-:Y:S01]  /*4a40*/  I2FP.F32.U32 R25, R4 ;  /* 0x0000000400197245 */ /* 0x004fe20000201000 */
[----:B------:R-:W-:Y:S06]  /*4a50*/  BRA `(.L_x_20111) ;  /* 0x0000000c002c7947 */ /* 0x000fec0003800000 */
.L_x_20108:
        /* <DEDUP_REMOVED lines=9> */
.L_x_20113:
[----:B------:R-:W2:Y:S02]  /*4af0*/  LDG.E R4, desc[UR36][R4.64] ;  /* 0x0000002404047981 */ /* 0x000ea4000c1e1900 */
[----:B--2---:R-:W-:Y:S01]  /*4b00*/  I2FP.F32.S32 R25, R4 ;  /* 0x0000000400197245 */ /* 0x004fe20000201400 */
[----:B------:R-:W-:Y:S06]  /*4b10*/  BRA `(.L_x_20111) ;  /* 0x0000000800fc7947 */ /* 0x000fec0003800000 */
.L_x_20112:
[----:B------:R-:W2:Y:S02]  /*4b20*/  LDG.E.U16 R4, desc[UR36][R4.64] ;  /* 0x0000002404047981 */ /* 0x000ea4000c1e1500 */
[----:B--2---:R0:W1:Y:S01]  /*4b30*/  I2F.S16 R25, R4 ;  /* 0x0000000400197306 */ /* 0x0040620000101400 */
[----:B------:R-:W-:Y:S05]  /*4b40*/  BRA `(.L_x_20111) ;  /* 0x0000000800f07947 */ /* 0x000fea0003800000 */
.L_x_20107:
        /* <DEDUP_REMOVED lines=8> */
.L_x_20115:
[----:B------:R-:W2:Y:S02]  /*4bd0*/  LDG.E.U16 R4, desc[UR36][R4.64] ;  /* 0x0000002404047981 */ /* 0x000ea4000c1e1500 */
[----:B--2---:R-:W-:Y:S01]  /*4be0*/  HADD2.F32 R25, -RZ, R4.H0_H0 ;  /* 0x20000004ff197230 */ /* 0x004fe20000004100 */
[----:B------:R-:W-:Y:S06]  /*4bf0*/  BRA `(.L_x_20111) ;  /* 0x0000000800c47947 */ /* 0x000fec0003800000 */
.L_x_20114:
        /* <DEDUP_REMOVED lines=8> */
.L_x_20117:
[----:B------:R-:W2:Y:S02]  /*4c80*/  LDG.E.U16 R4, desc[UR36][R4.64] ;  /* 0x0000002404047981 */ /* 0x000ea4000c1e1500 */
[----:B--2---:R-:W-:Y:S01]  /*4c90*/  HADD2.F32 R25, -RZ, R4.H0_H0 ;  /* 0x20000004ff197230 */ /* 0x004fe20000004100 */
[----:B------:R-:W-:Y:S06]  /*4ca0*/  BRA `(.L_x_20111) ;  /* 0x0000000800987947 */ /* 0x000fec0003800000 */
.L_x_20116:
[----:B------:R-:W2:Y:S01]  /*4cb0*/  LDG.E.64 R4, desc[UR36][R4.64] ;  /* 0x0000002404047981 */ /* 0x000ea2000c1e1b00 */
[----:B------:R-:W-:Y:S01]  /*4cc0*/  UMOV UR4, 0xf0000000 ;  /* 0xf000000000047882 */ /* 0x000fe20000000000 */
[----:B------:R-:W-:Y:S01]  /*4cd0*/  UMOV UR5, 0x380fffff ;  /* 0x380fffff00057882 */ /* 0x000fe20000000000 */
[----:B--2---:R-:W0:Y:S01]  /*4ce0*/  F2F.F32.F64 R25, R4 ;  /* 0x0000000400197310 */ /* 0x004e220000301000 */
[----:B------:R-:W-:-:S14]  /*4cf0*/  DSETP.GEU.AND P0, PT, |R4|, UR4, PT ;  /* 0x0000000404007e2a */ /* 0x000fdc000bf0e200 */
[----:B0-----:R-:W-:Y:S01]  /*4d00*/  @!P0 FMUL R25, R25, 1.175494350822287508e-38 ;  /* 0x0080000019198820 */ /* 0x001fe20000400000 */
[----:B------:R-:W-:Y:S06]  /*4d10*/  BRA `(.L_x_20111) ;  /* 0x00000008007c7947 */ /* 0x000fec0003800000 */
.L_x_20106:
        /* <DEDUP_REMOVED lines=12> */
.L_x_20120:
[----:B------:R-:W2:Y:S01]  /*4de0*/  LDG.E.64 R4, desc[UR36][R4.64] ;  /* 0x0000002404047981 */ /* 0x000ea2000c1e1b00 */
[----:B------:R-:W-:Y:S01]  /*4df0*/  UMOV UR4, 0xf0000000 ;  /* 0xf000000000047882 */ /* 0x000fe20000000000 */
[----:B------:R-:W-:Y:S01]  /*4e00*/  UMOV UR5, 0x380fffff ;  /* 0x380fffff00057882 */ /* 0x000fe20000000000 */
[----:B--2---:R-:W0:Y:S01]  /*4e10*/  F2F.F32.F64 R25, R4 ;  /* 0x0000000400197310 */ /* 0x004e220000301000 */
[----:B------:R-:W-:-:S14]  /*4e20*/  DSETP.GEU.AND P0, PT, |R4|, UR4, PT ;  /* 0x0000000404007e2a */ /* 0x000fdc000bf0e200 */
[----:B0-----:R-:W-:Y:S01]  /*4e30*/  @!P0 FMUL R25, R25, 1.175494350822287508e-38 ;  /* 0x0080000019198820 */ /* 0x001fe20000400000 */
[----:B------:R-:W-:Y:S06]  /*4e40*/  BRA `(.L_x_20111) ;  /* 0x0000000800307947 */ /* 0x000fec0003800000 */
.L_x_20119:
        /* <DEDUP_REMOVED lines=26> */
.L_x_20122:
        /* <DEDUP_REMOVED lines=13> */
.L_x_20121:
[----:B------:R-:W2:Y:S02]  /*50c0*/  LDG.E.U16 R4, desc[UR36][R4.64] ;  /* 0x0000002404047981 */ /* 0x000ea4000c1e1500 */
[----:B--2---:R-:W-:Y:S01]  /*50d0*/  IMAD.U32 R25, R4, 0x10000, RZ ;  /* 0x0001000004197824 */ /* 0x004fe200078e00ff */
[----:B------:R-:W-:Y:S06]  /*50e0*/  BRA `(.L_x_20111) ;  /* 0x0000000400887947 */ /* 0x000fec0003800000 */
.L_x_20118:
        /* <DEDUP_REMOVED lines=11> */
.L_x_20125:
        /* <DEDUP_REMOVED lines=20> */
.L_x_20127:
[----:B------:R-:W-:Y:S05]  /*52e0*/  BSYNC B0 ;  /* 0x0000000000007941 */ /* 0x000fea0003800000 */
.L_x_20126:
[----:B------:R-:W-:Y:S01]  /*52f0*/  IMAD.SHL.U32 R3, R3, 0x100000, RZ ;  /* 0x0010000003037824 */ /* 0x000fe200078e00ff */
[----:B------:R-:W-:-:S04]  /*5300*/  LEA R0, R0, 0x3b800000, 0x17 ;  /* 0x3b80000000007811 */ /* 0x000fc800078eb8ff */
[----:B------:R-:W-:Y:S01]  /*5310*/  LOP3.LUT R25, R0, R3, R25, 0xfe, !PT ;  /* 0x0000000300197212 */ /* 0x000fe200078efe19 */
[----:B------:R-:W-:Y:S06]  /*5320*/  BRA `(.L_x_20111) ;  /* 0x0000000000f87947 */ /* 0x000fec0003800000 */
.L_x_20124:
        /* <DEDUP_REMOVED lines=20> */
.L_x_20129:
[----:B------:R-:W-:Y:S05]  /*5470*/  BSYNC B0 ;  /* 0x0000000000007941 */ /* 0x000fea0003800000 */
.L_x_20128:
[----:B------:R-:W-:Y:S01]  /*5480*/  IMAD.SHL.U32 R3, R3, 0x200000, RZ ;  /* 0x0020000003037824 */ /* 0x000fe200078e00ff */
[----:B------:R-:W-:-:S04]  /*5490*/  LEA R0, R0, 0x37800000, 0x17 ;  /* 0x3780000000007811 */ /* 0x000fc800078eb8ff */
[----:B------:R-:W-:Y:S01]  /*54a0*/  LOP3.LUT R25, R0, R3, R25, 0xfe, !PT ;  /* 0x0000000300197212 */ /* 0x000fe200078efe19 */
[----:B------:R-:W-:Y:S06]  /*54b0*/  BRA `(.L_x_20111) ;  /* 0x0000000000947947 */ /* 0x000fec0003800000 */
.L_x_20123:
        /* <DEDUP_REMOVED lines=14> */
.L_x_20110:
        /* <DEDUP_REMOVED lines=16> */
.L_x_20132:
[----:B------:R-:W-:Y:S01]  /*56a0*/  IMAD.MOV.U32 R25, RZ, RZ, RZ ;  /* 0x000000ffff197224 */ /* 0x000fe200078e00ff */
[----:B------:R-:W-:Y:S06]  /*56b0*/  BRA `(.L_x_20111) ;  /* 0x0000000000147947 */ /* 0x000fec0003800000 */
.L_x_20131:
[----:B------:R-:W2:Y:S02]  /*56c0*/  LDG.E.64 R4, desc[UR36][R4.64] ;  /* 0x0000002404047981 */ /* 0x000ea4000c1e1b00 */
[----:B--2---:R0:W1:Y:S01]  /*56d0*/  I2F.U64 R25, R4 ;  /* 0x0000000400197312 */ /* 0x0040620000301000 */
[----:B------:R-:W-:Y:S05]  /*56e0*/  BRA `(.L_x_20111) ;  /* 0x0000000000087947 */ /* 0x000fea0003800000 */
.L_x_20130:
[----:B------:R-:W2:Y:S02]  /*56f0*/  LDG.E R4, desc[UR36][R4.64] ;  /* 0x0000002404047981 */ /* 0x000ea4000c1e1900 */
[----:B--2---:R-:W-:-:S07]  /*5700*/  I2FP.F32.U32 R25, R4 ;  /* 0x0000000400197245 */ /* 0x004fce0000201000 */
.L_x_20111:
[----:B------:R-:W-:Y:S05]  /*5710*/  BSYNC B6 ;  /* 0x0000000000067941 */ /* 0x000fea0003800000 */
.L_x_20105:
[----:B------:R-:W-:-:S07]  /*5720*/  VIADD R27, R27, 0x80 ;  /* 0x000000801b1b7836 */ /* 0x000fce0000000000 */
.L_x_20076:
[----:B------:R-:W-:Y:S05]  /*5730*/  BSYNC B7 ;  /* 0x0000000000077941 */ /* 0x000fea0003800000 */
.L_x_20075:
        /* <DEDUP_REMOVED lines=25> */
.L_x_20139:
[----:B------:R-:W4:Y:S02]  /*58d0*/  LDG.E.U8 R4, desc[UR36][R4.64] ;  /* 0x0000002404047981 */ /* 0x000f24000c1e1100 */
[----:B----4-:R-:W-:Y:S01]  /*58e0*/  I2FP.F32.U32 R26, R4 ;  /* 0x00000004001a7245 */ /* 0x010fe20000201000 */
[----:B------:R-:W-:Y:S06]  /*58f0*/  BRA `(.L_x_20141) ;  /* 0x0000000c002c7947 */ /* 0x000fec0003800000 */
.L_x_20138:
        /* <DEDUP_REMOVED lines=9> */
.L_x_20143:
[----:B------:R-:W4:Y:S02]  /*5990*/  LDG.E R4, desc[UR36][R4.64] ;  /* 0x0000002404047981 */ /* 0x000f24000c1e1900 */
[----:B----4-:R-:W-:Y:S01]  /*59a0*/  I2FP.F32.S32 R26, R4 ;  /* 0x00000004001a7245 */ /* 0x010fe20000201400 */
[----:B------:R-:W-:Y:S06]  /*59b0*/  BRA `(.L_x_20141) ;  /* 0x0000000800fc7947 */ /* 0x000fec0003800000 */
.L_x_20142:
[----:B------:R-:W4:Y:S02]  /*59c0*/  LDG.E.U16 R4, desc[UR36][R4.64] ;  /* 0x0000002404047981 */ /* 0x000f24000c1e1500 */
[----:B----4-:R0:W4:Y:S01]  /*59d0*/  I2F.S16 R26, R4 ;  /* 0x00000004001a7306 */ /* 0x0101220000101400 */
[----:B------:R-:W-:Y:S05]  /*59e0*/  BRA `(.L_x_20141) ;  /* 0x0000000800f07947 */ /* 0x000fea0003800000 */
.L_x_20137:
        /* <DEDUP_REMOVED lines=8> */
.L_x_20145:
[----:B------:R-:W4:Y:S02]  /*5a70*/  LDG.E.U16 R4, desc[UR36][R4.64] ;  /* 0x0000002404047981 */ /* 0x000f24000c1e1500 */
[----:B----4-:R-:W-:Y:S01]  /*5a80*/  HADD2.F32 R26, -RZ, R4.H0_H0 ;  /* 0x20000004ff1a7230 */ /* 0x010fe20000004100 */
[----:B------:R-:W-:Y:S06]  /*5a90*/  BRA `(.L_x_20141) ;  /* 0x0000000800c47947 */ /* 0x000fec0003800000 */
.L_x_20144:
        /* <DEDUP_REMOVED lines=8> */
.L_x_20147:
[----:B------:R-:W4:Y:S02]  /*5b20*/  LDG.E.U16 R4, desc[UR36][R4.64] ;  /* 0x0000002404047981 */ /* 0x000f24000c1e1500 */
[----:B----4-:R-:W-:Y:S01]  /*5b30*/  HADD2.F32 R26, -RZ, R4.H0_H0 ;  /* 0x20000004ff1a7230 */ /* 0x010fe20000004100 */
[----:B------:R-:W-:Y:S06]  /*5b40*/  BRA `(.L_x_20141) ;  /* 0x0000000800987947 */ /* 0x000fec0003800000 */
.L_x_20146:
[----:B------:R-:W4:Y:S01]  /*5b50*/  LDG.E.64 R4, desc[UR36][R4.64] ;  /* 0x0000002404047981 */ /* 0x000f22000c1e1b00 */
[----:B------:R-:W-:Y:S01]  /*5b60*/  UMOV UR4, 0xf0000000 ;  /* 0xf000000000047882 */ /* 0x000fe20000000000 */
[----:B------:R-:W-:Y:S01]  /*5b70*/  UMOV UR5, 0x380fffff ;  /* 0x380fffff00057882 */ /* 0x000fe20000000000 */
[----:B----4-:R-:W0:Y:S01]  /*5b80*/  F2F.F32.F64 R26, R4 ;  /* 0x00000004001a7310 */ /* 0x010e220000301000 */
[----:B------:R-:W-:-:S14]  /*5b90*/  DSETP.GEU.AND P0, PT, |R4|, UR4, PT ;  /* 0x0000000404007e2a */ /* 0x000fdc000bf0e200 */
[----:B0-----:R-:W-:Y:S01]  /*5ba0*/  @!P0 FMUL R26, R26, 1.175494350822287508e-38 ;  /* 0x008000001a1a8820 */ /* 0x001fe20000400000 */
[----:B------:R-:W-:Y:S06]  /*5bb0*/  BRA `(.L_x_20141) ;  /* 0x00000008007c7947 */ /* 0x000fec0003800000 */
.L_x_20136:
        /* <DEDUP_REMOVED lines=12> */
.L_x_20150:
[----:B------:R-:W4:Y:S01]  /*5c80*/  LDG.E.64 R4, desc[UR36][R4.64] ;  /* 0x0000002404047981 */ /* 0x000f22000c1e1b00 */
[----:B------:R-:W-:Y:S01]  /*5c90*/  UMOV UR4, 0xf0000000 ;  /* 0xf000000000047882 */ /* 0x000fe20000000000 */
[----:B------:R-:W-:Y:S01]  /*5ca0*/  UMOV UR5, 0x380fffff ;  /* 0x380fffff00057882 */ /* 0x000fe20000000000 */
[----:B----4-:R-:W0:Y:S01]  /*5cb0*/  F2F.F32.F64 R26, R4 ;  /* 0x00000004001a7310 */ /* 0x010e220000301000 */
[----:B------:R-:W-:-:S14]  /*5cc0*/  DSETP.GEU.AND P0, PT, |R4|, UR4, PT ;  /* 0x0000000404007e2a */ /* 0x000fdc000bf0e200 */
[----:B0-----:R-:W-:Y:S01]  /*5cd0*/  @!P0 FMUL R26, R26, 1.175494350822287508e-38 ;  /* 0x008000001a1a8820 */ /* 0x001fe20000400000 */
[----:B------:R-:W-:Y:S06]  /*5ce0*/  BRA `(.L_x_20141) ;  /* 0x0000000800307947 */ /* 0x000fec0003800000 */
.L_x_20149:
        /* <DEDUP_REMOVED lines=26> */
.L_x_20152:
        /* <DEDUP_REMOVED lines=13> */
.L_x_20151:
[----:B------:R-:W4:Y:S02]  /*5f60*/  LDG.E.U16 R4, desc[UR36][R4.64] ;  /* 0x0000002404047981 */ /* 0x000f24000c1e1500 */
[----:B----4-:R-:W-:Y:S01]  /*5f70*/  IMAD.U32 R26, R4, 0x10000, RZ ;  /* 0x00010000041a7824 */ /* 0x010fe200078e00ff */
[----:B------:R-:W-:Y:S06]  /*5f80*/  BRA `(.L_x_20141) ;  /* 0x0000000400887947 */ /* 0x000fec0003800000 */
.L_x_20148:
        /* <DEDUP_REMOVED lines=11> */
.L_x_20155:
        /* <DEDUP_REMOVED lines=20> */
.L_x_20157:
[----:B------:R-:W-:Y:S05]  /*6180*/  BSYNC B0 ;  /* 0x0000000000007941 */ /* 0x000fea0003800000 */
.L_x_20156:
[----:B------:R-:W-:Y:S01]  /*6190*/  IMAD.SHL.U32 R2, R2, 0x100000, RZ ;  /* 0x0010000002027824 */ /* 0x000fe200078e00ff */
[----:B------:R-:W-:-:S04]  /*61a0*/  LEA R3, R0, 0x3b800000, 0x17 ;  /* 0x3b80000000037811 */ /* 0x000fc800078eb8ff */
[----:B------:R-:W-:Y:S01]  /*61b0*/  LOP3.LUT R26, R3, R2, R26, 0xfe, !PT ;  /* 0x00000002031a7212 */ /* 0x000fe200078efe1a */
[----:B------:R-:W-:Y:S06]  /*61c0*/  BRA `(.L_x_20141) ;  /* 0x0000000000f87947 */ /* 0x000fec0003800000 */
.L_x_20154:
        /* <DEDUP_REMOVED lines=20> */
.L_x_20159:
[----:B------:R-:W-:Y:S05]  /*6310*/  BSYNC B0 ;  /* 0x0000000000007941 */ /* 0x000fea0003800000 */
.L_x_20158:
[----:B------:R-:W-:Y:S01]  /*6320*/  IMAD.SHL.U32 R2, R2, 0x200000, RZ ;  /* 0x0020000002027824 */ /* 0x000fe200078e00ff */
[----:B------:R-:W-:-:S04]  /*6330*/  LEA R3, R0, 0x37800000, 0x17 ;  /* 0x3780000000037811 */ /* 0x000fc800078eb8ff */
[----:B------:R-:W-:Y:S01]  /*6340*/  LOP3.LUT R26, R3, R2, R26, 0xfe, !PT ;  /* 0x00000002031a7212 */ /* 0x000fe200078efe1a */
[----:B------:R-:W-:Y:S06]  /*6350*/  BRA `(.L_x_20141) ;  /* 0x0000000000947947 */ /* 0x000fec0003800000 */
.L_x_20153:
        /* <DEDUP_REMOVED lines=14> */
.L_x_20140:
        /* <DEDUP_REMOVED lines=16> */
.L_x_20162:
[----:B------:R-:W-:Y:S01]  /*6540*/  IMAD.MOV.U32 R26, RZ, RZ, RZ ;  /* 0x000000ffff1a7224 */ /* 0x000fe200078e00ff */
[----:B------:R-:W-:Y:S06]  /*6550*/  BRA `(.L_x_20141) ;  /* 0x0000000000147947 */ /* 0x000fec0003800000 */
.L_x_20161:
[----:B------:R-:W4:Y:S02]  /*6560*/  LDG.E.64 R2, desc[UR36][R4.64] ;  /* 0x0000002404027981 */ /* 0x000f24000c1e1b00 */
[----:B----4-:R0:W4:Y:S01]  /*6570*/  I2F.U64 R26, R2 ;  /* 0x00000002001a7312 */ /* 0x0101220000301000 */
[----:B------:R-:W-:Y:S05]  /*6580*/  BRA `(.L_x_20141) ;  /* 0x0000000000087947 */ /* 0x000fea0003800000 */
.L_x_20160:
[----:B------:R-:W4:Y:S02]  /*6590*/  LDG.E R4, desc[UR36][R4.64] ;  /* 0x0000002404047981 */ /* 0x000f24000c1e1900 */
[----:B----4-:R-:W-:-:S07]  /*65a0*/  I2FP.F32.U32 R26, R4 ;  /* 0x00000004001a7245 */ /* 0x010fce0000201000 */
.L_x_20141:
[----:B------:R-:W-:Y:S05]  /*65b0*/  BSYNC B6 ;  /* 0x0000000000067941 */ /* 0x000fea0003800000 */
.L_x_20135:
        /* <DEDUP_REMOVED lines=20> */
.L_x_20166:
[----:B------:R-:W2:Y:S02]  /*6700*/  LDG.E.U8 R2, desc[UR36][R2.64] ;  /* 0x0000002402027981 */ /* 0x000ea4000c1e1100 */
[----:B--2---:R-:W-:Y:S01]  /*6710*/  I2FP.F32.U32 R23, R2 ;  /* 0x0000000200177245 */ /* 0x004fe20000201000 */
[----:B------:R-:W-:Y:S06]  /*6720*/  BRA `(.L_x_20134) ;  /* 0x0000000c00207947 */ /* 0x000fec0003800000 */
.L_x_20165:
        /* <DEDUP_REMOVED lines=9> */
.L_x_20169:
[----:B------:R-:W2:Y:S02]  /*67c0*/  LDG.E R2, desc[UR36][R2.64] ;  /* 0x0000002402027981 */ /* 0x000ea4000c1e1900 */
[----:B--2---:R-:W-:Y:S01]  /*67d0*/  I2FP.F32.S32 R23, R2 ;  /* 0x0000000200177245 */ /* 0x004fe20000201400 */
[----:B------:R-:W-:Y:S06]  /*67e0*/  BRA `(.L_x_20134) ;  /* 0x0000000800f07947 */ /* 0x000fec0003800000 */
.L_x_20168:
[----:B------:R-:W2:Y:S02]  /*67f0*/  LDG.E.U16 R2, desc[UR36][R2.64] ;  /* 0x0000002402027981 */ /* 0x000ea4000c1e1500 */
[----:B--2---:R0:W1:Y:S01]  /*6800*/  I2F.S16 R23, R2 ;  /* 0x0000000200177306 */ /* 0x0040620000101400 */
[----:B------:R-:W-:Y:S05]  /*6810*/  BRA `(.L_x_20134) ;  /* 0x0000000800e47947 */ /* 0x000fea0003800000 */
.L_x_20164:
        /* <DEDUP_REMOVED lines=8> */
.L_x_20171:
[----:B------:R-:W2:Y:S02]  /*68a0*/  LDG.E.U16 R2, desc[UR36][R2.64] ;  /* 0x0000002402027981 */ /* 0x000ea4000c1e1500 */
[----:B--2---:R-:W-:Y:S01]  /*68b0*/  HADD2.F32 R23, -RZ, R2.H0_H0 ;  /* 0x20000002ff177230 */ /* 0x004fe20000004100 */
[----:B------:R-:W-:Y:S06]  /*68c0*/  BRA `(.L_x_20134) ;  /* 0x0000000800b87947 */ /* 0x000fec0003800000 */
.L_x_20170:
        /* <DEDUP_REMOVED lines=8> */
.L_x_20173:
[----:B------:R-:W2:Y:S02]  /*6950*/  LDG.E.U16 R2, desc[UR36][R2.64] ;  /* 0x0000002402027981 */ /* 0x000ea4000c1e1500 */
[----:B--2---:R-:W-:Y:S01]  /*6960*/  HADD2.F32 R23, -RZ, R2.H0_H0 ;  /* 0x20000002ff177230 */ /* 0x004fe20000004100 */
[----:B------:R-:W-:Y:S06]  /*6970*/  BRA `(.L_x_20134) ;  /* 0x00000008008c7947 */ /* 0x000fec0003800000 */
.L_x_20172:
[----:B------:R-:W2:Y:S01]  /*6980*/  LDG.E.64 R2, desc[UR36][R2.64] ;  /* 0x0000002402027981 */ /* 0x000ea2000c1e1b00 */
[----:B------:R-:W-:Y:S01]  /*6990*/  UMOV UR4, 0xf0000000 ;  /* 0xf000000000047882 */ /* 0x000fe20000000000 */
[----:B------:R-:W-:Y:S01]  /*69a0*/  UMOV UR5, 0x380fffff ;  /* 0x380fffff00057882 */ /* 0x000fe20000000000 */
[----:B--2---:R-:W0:Y:S01]  /*69b0*/  F2F.F32.F64 R23, R2 ;  /* 0x0000000200177310 */ /* 0x004e220000301000 */
[----:B------:R-:W-:-:S14]  /*69c0*/  DSETP.GEU.AND P0, PT, |R2|, UR4, PT ;  /* 0x0000000402007e2a */ /* 0x000fdc000bf0e200 */
[----:B0-----:R-:W-:Y:S01]  /*69d0*/  @!P0 FMUL R23, R23, 1.175494350822287508e-38 ;  /* 0x0080000017178820 */ /* 0x001fe20000400000 */
[----:B------:R-:W-:Y:S06]  /*69e0*/  BRA `(.L_x_20134) ;  /* 0x0000000800707947 */ /* 0x000fec0003800000 */
.L_x_20163:
        /* <DEDUP_REMOVED lines=12> */
.L_x_20176:
[----:B------:R-:W2:Y:S01]  /*6ab0*/  LDG.E.64 R2, desc[UR36][R2.64] ;  /* 0x0000002402027981 */ /* 0x000ea2000c1e1b00 */
[----:B------:R-:W-:Y:S01]  /*6ac0*/  UMOV UR4, 0xf0000000 ;  /* 0xf000000000047882 */ /* 0x000fe20000000000 */
[----:B------:R-:W-:Y:S01]  /*6ad0*/  UMOV UR5, 0x380fffff ;  /* 0x380fffff00057882 */ /* 0x000fe20000000000 */
[----:B--2---:R-:W0:Y:S01]  /*6ae0*/  F2F.F32.F64 R23, R2 ;  /* 0x0000000200177310 */ /* 0x004e220000301000 */
[----:B------:R-:W-:-:S14]  /*6af0*/  DSETP.GEU.AND P0, PT, |R2|, UR4, PT ;  /* 0x0000000402007e2a */ /* 0x000fdc000bf0e200 */
[----:B0-----:R-:W-:Y:S01]  /*6b00*/  @!P0 FMUL R23, R23, 1.175494350822287508e-38 ;  /* 0x0080000017178820 */ /* 0x001fe20000400000 */
[----:B------:R-:W-:Y:S06]  /*6b10*/  BRA `(.L_x_20134) ;  /* 0x0000000800247947 */ /* 0x000fec0003800000 */
.L_x_20175:
        /* <DEDUP_REMOVED lines=26> */
.L_x_20178:
        /* <DEDUP_REMOVED lines=13> */
.L_x_20177:
[----:B------:R-:W2:Y:S02]  /*6d90*/  LDG.E.U16 R2, desc[UR36][R2.64] ;  /* 0x0000002402027981 */ /* 0x000ea4000c1e1500 */
[----:B--2---:R-:W-:Y:S01]  /*6da0*/  IMAD.U32 R23, R2, 0x10000, RZ ;  /* 0x0001000002177824 */ /* 0x004fe200078e00ff */
[----:B------:R-:W-:Y:S06]  /*6db0*/  BRA `(.L_x_20134) ;  /* 0x00000004007c7947 */ /* 0x000fec0003800000 */
.L_x_20174:
        /* <DEDUP_REMOVED lines=11> */
.L_x_20181:
        /* <DEDUP_REMOVED lines=19> */
.L_x_20183:
[----:B------:R-:W-:Y:S05]  /*6fa0*/  BSYNC B0 ;  /* 0x0000000000007941 */ /* 0x000fea0003800000 */
.L_x_20182:
[----:B------:R-:W-:Y:S01]  /*6fb0*/  IMAD.SHL.U32 R2, R2, 0x100000, RZ ;  /* 0x0010000002027824 */ /* 0x000fe200078e00ff */
[----:B------:R-:W-:-:S04]  /*6fc0*/  LEA R0, R0, 0x3b800000, 0x17 ;  /* 0x3b80000000007811 */ /* 0x000fc800078eb8ff */
[----:B------:R-:W-:Y:S01]  /*6fd0*/  LOP3.LUT R23, R0, R2, R23, 0xfe, !PT ;  /* 0x0000000200177212 */ /* 0x000fe200078efe17 */
[----:B------:R-:W-:Y:S06]  /*6fe0*/  BRA `(.L_x_20134) ;  /* 0x0000000000f07947 */ /* 0x000fec0003800000 */
.L_x_20180:
        /* <DEDUP_REMOVED lines=19> */
.L_x_20185:
[----:B------:R-:W-:Y:S05]  /*7120*/  BSYNC B0 ;  /* 0x0000000000007941 */ /* 0x000fea0003800000 */
.L_x_20184:
[----:B------:R-:W-:Y:S01]  /*7130*/  IMAD.SHL.U32 R2, R2, 0x200000, RZ ;  /* 0x0020000002027824 */ /* 0x000fe200078e00ff */
[----:B------:R-:W-:-:S04]  /*7140*/  LEA R0, R0, 0x37800000, 0x17 ;  /* 0x3780000000007811 */ /* 0x000fc800078eb8ff */
[----:B------:R-:W-:Y:S01]  /*7150*/  LOP3.LUT R23, R0, R2, R23, 0xfe, !PT ;  /* 0x0000000200177212 */ /* 0x000fe200078efe17 */
[----:B------:R-:W-:Y:S06]  /*7160*/  BRA `(.L_x_20134) ;  /* 0x0000000000907947 */ /* 0x000fec0003800000 */
.L_x_20179:
        /* <DEDUP_REMOVED lines=14> */
.L_x_20167:
        /* <DEDUP_REMOVED lines=16> */
.L_x_20188:
[----:B------:R-:W-:Y:S05]  /*7350*/  BRA `(.L_x_20134) ;  /* 0x0000000000147947 */ /* 0x000fea0003800000 */
.L_x_20187:
[----:B------:R-:W2:Y:S02]  /*7360*/  LDG.E.64 R2, desc[UR36][R2.64] ;  /* 0x0000002402027981 */ /* 0x000ea4000c1e1b00 */
[----:B--2---:R0:W1:Y:S01]  /*7370*/  I2F.U64 R23, R2 ;  /* 0x0000000200177312 */ /* 0x0040620000301000 */
[----:B------:R-:W-:Y:S05]  /*7380*/  BRA `(.L_x_20134) ;  /* 0x0000000000087947 */ /* 0x000fea0003800000 */
.L_x_20186:
[----:B------:R-:W2:Y:S02]  /*7390*/  LDG.E R2, desc[UR36][R2.64] ;  /* 0x0000002402027981 */ /* 0x000ea4000c1e1900 */
[----:B--2---:R-:W-:-:S07]  /*73a0*/  I2FP.F32.U32 R23, R2 ;  /* 0x0000000200177245 */ /* 0x004fce0000201000 */
.L_x_20134:
[----:B------:R-:W-:Y:S05]  /*73b0*/  BSYNC B7 ;  /* 0x0000000000077941 */ /* 0x000fea0003800000 */
.L_x_20133:
        /* <DEDUP_REMOVED lines=42> */
.L_x_20194:
[----:B------:R0:W-:Y:S01]  /*7660*/  STG.E.U8 desc[UR36][R8.64], R3 ;  /* 0x0000000308007986 */ /* 0x0001e2000c101124 */
[----:B------:R-:W-:Y:S05]  /*7670*/  BRA `(.L_x_20190) ;  /* 0x0000000c00547947 */ /* 0x000fea0003800000 */
.L_x_20193:
        /* <DEDUP_REMOVED lines=10> */
.L_x_20197:
[----:B------:R0:W-:Y:S01]  /*7720*/  STG.E desc[UR36][R8.64], R3 ;  /* 0x0000000308007986 */ /* 0x0001e2000c101924 */
[----:B------:R-:W-:Y:S05]  /*7730*/  BRA `(.L_x_20190) ;  /* 0x0000000c00247947 */ /* 0x000fea0003800000 */
.L_x_20196:
[----:B------:R0:W-:Y:S01]  /*7740*/  STG.E.U16 desc[UR36][R8.64], R3 ;  /* 0x0000000308007986 */ /* 0x0001e2000c101524 */
[----:B------:R-:W-:Y:S05]  /*7750*/  BRA `(.L_x_20190) ;  /* 0x0000000c001c7947 */ /* 0x000fea0003800000 */
.L_x_20192:
        /* <DEDUP_REMOVED lines=9> */
.L_x_20199:
[----:B------:R-:W0:Y:S02]  /*77f0*/  I2F.S16 R0, R3 ;  /* 0x0000000300007306 */ /* 0x000e240000101400 */
[----:B0-----:R-:W-:-:S05]  /*7800*/  F2FP.F16.F32.PACK_AB R0, RZ, R0 ;  /* 0x00000000ff00723e */ /* 0x001fca00000000ff */
[----:B------:R0:W-:Y:S01]  /*7810*/  STG.E.U16 desc[UR36][R8.64], R0 ;  /* 0x0000000008007986 */ /* 0x0001e2000c101524 */
[----:B------:R-:W-:Y:S05]  /*7820*/  BRA `(.L_x_20190) ;  /* 0x0000000800e87947 */ /* 0x000fea0003800000 */
.L_x_20198:
        /* <DEDUP_REMOVED lines=10> */
.L_x_20201:
[----:B------:R-:W0:Y:S02]  /*78d0*/  I2F.S16 R3, R3 ;  /* 0x0000000300037306 */ /* 0x000e240000101400 */
[----:B0-----:R-:W-:-:S04]  /*78e0*/  F2FP.F16.F32.PACK_AB R3, RZ, R3 ;  /* 0x00000003ff03723e */ /* 0x001fc800000000ff */
[----:B------:R-:W-:-:S05]  /*78f0*/  PRMT R3, R3, 0x5410, RZ ;  /* 0x0000541003037816 */ /* 0x000fca00000000ff */
[----:B------:R3:W-:Y:S01]  /*7900*/  STG.E desc[UR36][R8.64], R3 ;  /* 0x0000000308007986 */ /* 0x0007e2000c101924 */
[----:B------:R-:W-:Y:S05]  /*7910*/  BRA `(.L_x_20190) ;  /* 0x0000000800ac7947 */ /* 0x000fea0003800000 */
.L_x_20200:
[----:B------:R-:W0:Y:S02]  /*7920*/  I2F.F64.S16 R4, R3 ;  /* 0x0000000300047312 */ /* 0x000e240000101c00 */
[----:B0-----:R1:W-:Y:S01]  /*7930*/  STG.E.64 desc[UR36][R8.64], R4 ;  /* 0x0000000408007986 */ /* 0x0013e2000c101b24 */
[----:B------:R-:W-:Y:S05]  /*7940*/  BRA `(.L_x_20190) ;  /* 0x0000000800a07947 */ /* 0x000fea0003800000 */
.L_x_20191:
        /* <DEDUP_REMOVED lines=10> */
.L_x_20204:
[----:B------:R-:W0:Y:S01]  /*79f0*/  I2F.F64.S16 R4, R3 ;  /* 0x0000000300047312 */ /* 0x000e220000101c00 */
[----:B------:R-:W-:-:S05]  /*7a00*/  CS2R R6, SRZ ;  /* 0x0000000000067805 */ /* 0x000fca000001ff00 */
[----:B0-----:R0:W-:Y:S01]  /*7a10*/  STG.E.128 desc[UR36][R8.64], R4 ;  /* 0x0000000408007986 */ /* 0x0011e2000c101d24 */
[----:B------:R-:W-:Y:S05]  /*7a20*/  BRA `(.L_x_20190) ;  /* 0x0000000800687947 */ /* 0x000fea0003800000 */
.L_x_20203:
        /* <DEDUP_REMOVED lines=21> */
.L_x_20208:
[----:B------:R-:W-:Y:S05]  /*7b80*/  BSYNC B0 ;  /* 0x0000000000007941 */ /* 0x000fea0003800000 */
.L_x_20207:
[----:B------:R-:W-:-:S05]  /*7b90*/  LOP3.LUT R5, R0, R5, RZ, 0xfc, !PT ;  /* 0x0000000500057212 */ /* 0x000fca00078efcff */
[----:B------:R0:W-:Y:S01]  /*7ba0*/  STG.E.U8 desc[UR36][R8.64], R5 ;  /* 0x0000000508007986 */ /* 0x0001e2000c101124 */
[----:B------:R-:W-:Y:S05]  /*7bb0*/  BRA `(.L_x_20190) ;  /* 0x0000000800047947 */ /* 0x000fea0003800000 */
.L_x_20206:
        /* <DEDUP_REMOVED lines=13> */
.L_x_20210:
[----:B------:R-:W-:Y:S01]  /*7c90*/  IMAD.MOV.U32 R0, RZ, RZ, 0x7f ;  /* 0x0000007fff007424 */ /* 0x000fe200078e00ff */
[----:B------:R-:W-:-:S04]  /*7ca0*/  ISETP.GT.U32.AND P0, PT, R4, 0x7f800000, PT ;  /* 0x7f8000000400780c */ /* 0x000fc80003f04070 */
[----:B------:R-:W-:-:S09]  /*7cb0*/  SEL R0, R0, 0x7c, P0 ;  /* 0x0000007c00007807 */ /* 0x000fd20000000000 */
.L_x_20211:
[----:B------:R-:W-:Y:S05]  /*7cc0*/  BSYNC B0 ;  /* 0x0000000000007941 */ /* 0x000fea0003800000 */
.L_x_20209:
[----:B------:R-:W-:-:S04]  /*7cd0*/  LOP3.LUT R3, R5, 0x80000000, RZ, 0xc0, !PT ;  /* 0x8000000005037812 */ /* 0x000fc800078ec0ff */
[----:B------:R-:W-:-:S04]  /*7ce0*/  SHF.R.U32.HI R3, RZ, 0x18, R3 ;  /* 0x00000018ff037819 */ /* 0x000fc80000011603 */
[----:B------:R-:W-:-:S05]  /*7cf0*/  LOP3.LUT R3, R0, R3, RZ, 0xfc, !PT ;  /* 0x0000000300037212 */ /* 0x000fca00078efcff */
[----:B------:R0:W-:Y:S01]  /*7d00*/  STG.E.U8 desc[UR36][R8.64], R3 ;  /* 0x0000000308007986 */ /* 0x0001e2000c101124 */
[----:B------:R-:W-:Y:S05]  /*7d10*/  BRA `(.L_x_20190) ;  /* 0x0000000400ac7947 */ /* 0x000fea0003800000 */
.L_x_20205:
[----:B------:R-:W0:Y:S02]  /*7d20*/  I2F.S16 R0, R3 ;  /* 0x0000000300007306 */ /* 0x000e240000101400 */
[----:B0-----:R-:W-:-:S05]  /*7d30*/  F2FP.BF16.F32.PACK_AB R0, RZ, R0 ;  /* 0x00000000ff00723e */ /* 0x001fca00000010ff */
[----:B------:R0:W-:Y:S01]  /*7d40*/  STG.E.U16 desc[UR36][R8.64], R0 ;  /* 0x0000000008007986 */ /* 0x0001e2000c101524 */
[----:B------:R-:W-:Y:S05]  /*7d50*/  BRA `(.L_x_20190) ;  /* 0x00000004009c7947 */ /* 0x000fea0003800000 */
.L_x_20202:
        /* <DEDUP_REMOVED lines=10> */
.L_x_20214:
        /* <DEDUP_REMOVED lines=17> */
.L_x_20217:
[----:B------:R-:W-:-:S04]  /*7f10*/  LOP3.LUT R3, R3, 0x80000000, RZ, 0xc0, !PT ;  /* 0x8000000003037812 */ /* 0x000fc800078ec0ff */
[----:B------:R-:W-:-:S04]  /*7f20*/  SHF.R.U32.HI R3, RZ, 0x18, R3 ;  /* 0x00000018ff037819 */ /* 0x000fc80000011603 */
[----:B------:R-:W-:-:S04]  /*7f30*/  LOP3.LUT R0, R0, R3, RZ, 0xfc, !PT ;  /* 0x0000000300007212 */ /* 0x000fc800078efcff */
[----:B------:R-:W-:-:S07]  /*7f40*/  PRMT R4, R0, 0x7610, R4 ;  /* 0x0000761000047816 */ /* 0x000fce0000000004 */
.L_x_20216:
[----:B------:R-:W-:Y:S05]  /*7f50*/  BSYNC B0 ;  /* 0x0000000000007941 */ /* 0x000fea0003800000 */
.L_x_20215:
[----:B------:R0:W-:Y:S01]  /*7f60*/  STG.E.U8 desc[UR36][R8.64], R4 ;  /* 0x0000000408007986 */ /* 0x0001e2000c101124 */
[----:B------:R-:W-:Y:S05]  /*7f70*/  BRA `(.L_x_20190) ;  /* 0x0000000400147947 */ /* 0x000fea0003800000 */
.L_x_20213:
        /* <DEDUP_REMOVED lines=17> */
.L_x_20220:
[----:B------:R-:W-:-:S04]  /*8090*/  LOP3.LUT R3, R3, 0x80000000, RZ, 0xc0, !PT ;  /* 0x8000000003037812 */ /* 0x000fc800078ec0ff */
[----:B------:R-:W-:-:S04]  /*80a0*/  SHF.R.U32.HI R3, RZ, 0x18, R3 ;  /* 0x00000018ff037819 */ /* 0x000fc80000011603 */
[----:B------:R-:W-:-:S04]  /*80b0*/  LOP3.LUT R0, R0, R3, RZ, 0xfc, !PT ;  /* 0x0000000300007212 */ /* 0x000fc800078efcff */
[----:B------:R-:W-:-:S07]  /*80c0*/  PRMT R4, R0, 0x7610, R4 ;  /* 0x0000761000047816 */ /* 0x000fce0000000004 */
.L_x_20219:
[----:B------:R-:W-:Y:S05]  /*80d0*/  BSYNC B0 ;  /* 0x0000000000007941 */ /* 0x000fea0003800000 */
.L_x_20218:
[----:B------:R0:W-:Y:S01]  /*80e0*/  STG.E.U8 desc[UR36][R8.64], R4 ;  /* 0x0000000408007986 */ /* 0x0001e2000c101124 */
[----:B------:R-:W-:Y:S05]  /*80f0*/  BRA `(.L_x_20190) ;  /* 0x0000000000b47947 */ /* 0x000fea0003800000 */
.L_x_20212:
        /* <DEDUP_REMOVED lines=23> */
.L_x_20195:
        /* <DEDUP_REMOVED lines=16> */
.L_x_20223:
[----:B------:R-:W-:Y:S05]  /*8370*/  BRA `(.L_x_20190) ;  /* 0x0000000000147947 */ /* 0x000fea0003800000 */
.L_x_20222:
[----:B------:R-:W-:Y:S02]  /*8380*/  IMAD.MOV.U32 R4, RZ, RZ, R3 ;  /* 0x000000ffff047224 */ /* 0x000fe400078e0003 */
[----:B------:R-:W-:-:S05]  /*8390*/  IMAD.MOV.U32 R5, RZ, RZ, RZ ;  /* 0x000000ffff057224 */ /* 0x000fca00078e00ff */
[----:B------:R0:W-:Y:S01]  /*83a0*/  STG.E.64 desc[UR36][R8.64], R4 ;  /* 0x0000000408007986 */ /* 0x0001e2000c101b24 */
[----:B------:R-:W-:Y:S05]  /*83b0*/  BRA `(.L_x_20190) ;  /* 0x0000000000047947 */ /* 0x000fea0003800000 */
.L_x_20221:
[----:B------:R0:W-:Y:S02]  /*83c0*/  STG.E desc[UR36][R8.64], R3 ;  /* 0x0000000308007986 */ /* 0x0001e4000c101924 */
.L_x_20190:
[----:B------:R-:W-:Y:S05]  /*83d0*/  BSYNC B6 ;  /* 0x0000000000067941 */ /* 0x000fea0003800000 */
.L_x_20189:
        /* <DEDUP_REMOVED lines=23> */
.L_x_20229:
[----:B------:R0:W-:Y:S01]  /*8550*/  STG.E.U8 desc[UR36][R8.64], R24 ;  /* 0x0000001808007986 */ /* 0x0001e2000c101124 */
[----:B------:R-:W-:Y:S05]  /*8560*/  BRA `(.L_x_20231) ;  /* 0x0000000c00487947 */ /* 0x000fea0003800000 */
.L_x_20228:
        /* <DEDUP_REMOVED lines=9> */
.L_x_20233:
[----:B------:R0:W-:Y:S01]  /*8600*/  STG.E desc[UR36][R8.64], R24 ;  /* 0x0000001808007986 */ /* 0x0001e2000c101924 */
[----:B------:R-:W-:Y:S05]  /*8610*/  BRA `(.L_x_20231) ;  /* 0x0000000c001c7947 */ /* 0x000fea0003800000 */
.L_x_20232:
[----:B------:R0:W-:Y:S01]  /*8620*/  STG.E.U16 desc[UR36][R8.64], R24 ;  /* 0x0000001808007986 */ /* 0x0001e2000c101524 */
[----:B------:R-:W-:Y:S05]  /*8630*/  BRA `(.L_x_20231) ;  /* 0x0000000c00147947 */ /* 0x000fea0003800000 */
.L_x_20227:
        /* <DEDUP_REMOVED lines=9> */
.L_x_20235:
[----:B------:R-:W0:Y:S02]  /*86d0*/  I2F.S16 R0, R24 ;  /* 0x0000001800007306 */ /* 0x000e240000101400 */
[----:B0-----:R-:W-:-:S05]  /*86e0*/  F2FP.F16.F32.PACK_AB R0, RZ, R0 ;  /* 0x00000000ff00723e */ /* 0x001fca00000000ff */
[----:B------:R4:W-:Y:S01]  /*86f0*/  STG.E.U16 desc[UR36][R8.64], R0 ;  /* 0x0000000008007986 */ /* 0x0009e2000c101524 */
[----:B------:R-:W-:Y:S05]  /*8700*/  BRA `(.L_x_20231) ;  /* 0x0000000800e07947 */ /* 0x000fea0003800000 */
.L_x_20234:
        /* <DEDUP_REMOVED lines=10> */
.L_x_20237:
[----:B------:R-:W0:Y:S02]  /*87b0*/  I2F.S16 R24, R24 ;  /* 0x0000001800187306 */ /* 0x000e240000101400 */
[----:B0-----:R-:W-:-:S04]  /*87c0*/  F2FP.F16.F32.PACK_AB R3, RZ, R24 ;  /* 0x00000018ff03723e */ /* 0x001fc800000000ff */
[----:B------:R-:W-:-:S05]  /*87d0*/  PRMT R3, R3, 0x5410, RZ ;  /* 0x0000541003037816 */ /* 0x000fca00000000ff */
[----:B------:R2:W-:Y:S01]  /*87e0*/  STG.E desc[UR36][R8.64], R3 ;  /* 0x0000000308007986 */ /* 0x0005e2000c101924 */
[----:B------:R-:W-:Y:S05]  /*87f0*/  BRA `(.L_x_20231) ;  /* 0x0000000800a47947 */ /* 0x000fea0003800000 */
.L_x_20236:
[----:B------:R-:W0:Y:S02]  /*8800*/  I2F.F64.S16 R24, R24 ;  /* 0x0000001800187312 */ /* 0x000e240000101c00 */
[----:B0-----:R0:W-:Y:S01]  /*8810*/  STG.E.64 desc[UR36][R8.64], R24 ;  /* 0x0000001808007986 */ /* 0x0011e2000c101b24 */
[----:B------:R-:W-:Y:S05]  /*8820*/  BRA `(.L_x_20231) ;  /* 0x0000000800987947 */ /* 0x000fea0003800000 */
.L_x_20226:
        /* <DEDUP_REMOVED lines=10> */
.L_x_20240:
[----:B------:R-:W0:Y:S01]  /*88d0*/  I2F.F64.S16 R4, R24 ;  /* 0x0000001800047312 */ /* 0x000e220000101c00 */
[----:B------:R-:W-:-:S05]  /*88e0*/  CS2R R6, SRZ ;  /* 0x0000000000067805 */ /* 0x000fca000001ff00 */
[----:B0-----:R0:W-:Y:S01]  /*88f0*/  STG.E.128 desc[UR36][R8.64], R4 ;  /* 0x0000000408007986 */ /* 0x0011e2000c101d24 */
[----:B------:R-:W-:Y:S05]  /*8900*/  BRA `(.L_x_20231) ;  /* 0x0000000800607947 */ /* 0x000fea0003800000 */
.L_x_20239:
        /* <DEDUP_REMOVED lines=21> */
.L_x_20244:
[----:B------:R-:W-:Y:S05]  /*8a60*/  BSYNC B0 ;  /* 0x0000000000007941 */ /* 0x000fea0003800000 */
.L_x_20243:
[----:B------:R-:W-:-:S05]  /*8a70*/  LOP3.LUT R5, R0, R5, RZ, 0xfc, !PT ;  /* 0x0000000500057212 */ /* 0x000fca00078efcff */
[----:B------:R0:W-:Y:S01]  /*8a80*/  STG.E.U8 desc[UR36][R8.64], R5 ;  /* 0x0000000508007986 */ /* 0x0001e2000c101124 */
[----:B------:R-:W-:Y:S05]  /*8a90*/  BRA `(.L_x_20231) ;  /* 0x0000000400fc7947 */ /* 0x000fea0003800000 */
.L_x_20242:
        /* <DEDUP_REMOVED lines=13> */
.L_x_20246:
[----:B------:R-:W-:Y:S01]  /*8b70*/  IMAD.MOV.U32 R0, RZ, RZ, 0x7f ;  /* 0x0000007fff007424 */ /* 0x000fe200078e00ff */
[----:B------:R-:W-:-:S04]  /*8b80*/  ISETP.GT.U32.AND P0, PT, R3, 0x7f800000, PT ;  /* 0x7f8000000300780c */ /* 0x000fc80003f04070 */
[----:B------:R-:W-:-:S09]  /*8b90*/  SEL R0, R0, 0x7c, P0 ;  /* 0x0000007c00007807 */ /* 0x000fd20000000000 */
.L_x_20247:
[----:B------:R-:W-:Y:S05]  /*8ba0*/  BSYNC B0 ;  /* 0x0000000000007941 */ /* 0x000fea0003800000 */
.L_x_20245:
[----:B------:R-:W-:-:S04]  /*8bb0*/  LOP3.LUT R3, R5, 0x80000000, RZ, 0xc0, !PT ;  /* 0x8000000005037812 */ /* 0x000fc800078ec0ff */
[----:B------:R-:W-:-:S04]  /*8bc0*/  SHF.R.U32.HI R3, RZ, 0x18, R3 ;  /* 0x00000018ff037819 */ /* 0x000fc80000011603 */
[----:B------:R-:W-:-:S05]  /*8bd0*/  LOP3.LUT R3, R0, R3, RZ, 0xfc, !PT ;  /* 0x0000000300037212 */ /* 0x000fca00078efcff */
[----:B------:R0:W-:Y:S01]  /*8be0*/  STG.E.U8 desc[UR36][R8.64], R3 ;  /* 0x0000000308007986 */ /* 0x0001e2000c101124 */
[----:B------:R-:W-:Y:S05]  /*8bf0*/  BRA `(.L_x_20231) ;  /* 0x0000000400a47947 */ /* 0x000fea0003800000 */
.L_x_20241:
[----:B------:R-:W0:Y:S02]  /*8c00*/  I2F.S16 R0, R24 ;  /* 0x0000001800007306 */ /* 0x000e240000101400 */
[----:B0-----:R-:W-:-:S05]  /*8c10*/  F2FP.BF16.F32.PACK_AB R0, RZ, R0 ;  /* 0x00000000ff00723e */ /* 0x001fca00000010ff */
[----:B------:R0:W-:Y:S01]  /*8c20*/  STG.E.U16 desc[UR36][R8.64], R0 ;  /* 0x0000000008007986 */ /* 0x0001e2000c101524 */
[----:B------:R-:W-:Y:S05]  /*8c30*/  BRA `(.L_x_20231) ;  /* 0x0000000400947947 */ /* 0x000fea0003800000 */
.L_x_20238:
        /* <DEDUP_REMOVED lines=10> */
.L_x_20250:
        /* <DEDUP_REMOVED lines=17> */
.L_x_20253:
[----:B------:R-:W-:-:S04]  /*8df0*/  LOP3.LUT R3, R5, 0x80000000, RZ, 0xc0, !PT ;  /* 0x8000000005037812 */ /* 0x000fc800078ec0ff */
[----:B------:R-:W-:-:S04]  /*8e00*/  SHF.R.U32.HI R3, RZ, 0x18, R3 ;  /* 0x00000018ff037819 */ /* 0x000fc80000011603 */
[----:B------:R-:W-:-:S04]  /*8e10*/  LOP3.LUT R0, R0, R3, RZ, 0xfc, !PT ;  /* 0x0000000300007212 */ /* 0x000fc800078efcff */
[----:B------:R-:W-:-:S07]  /*8e20*/  PRMT R4, R0, 0x7610, R4 ;  /* 0x0000761000047816 */ /* 0x000fce0000000004 */
.L_x_20252:
[----:B------:R-:W-:Y:S05]  /*8e30*/  BSYNC B0 ;  /* 0x0000000000007941 */ /* 0x000fea0003800000 */
.L_x_20251:
[----:B------:R0:W-:Y:S01]  /*8e40*/  STG.E.U8 desc[UR36][R8.64], R4 ;  /* 0x0000000408007986 */ /* 0x0001e2000c101124 */
[----:B------:R-:W-:Y:S05]  /*8e50*/  BRA `(.L_x_20231) ;  /* 0x00000004000c7947 */ /* 0x000fea0003800000 */
.L_x_20249:
        /* <DEDUP_REMOVED lines=17> */
.L_x_20256:
[----:B------:R-:W-:-:S04]  /*8f70*/  LOP3.LUT R3, R5, 0x80000000, RZ, 0xc0, !PT ;  /* 0x8000000005037812 */ /* 0x000fc800078ec0ff */
[----:B------:R-:W-:-:S04]  /*8f80*/  SHF.R.U32.HI R3, RZ, 0x18, R3 ;  /* 0x00000018ff037819 */ /* 0x000fc80000011603 */
[----:B------:R-:W-:-:S04]  /*8f90*/  LOP3.LUT R0, R0, R3, RZ, 0xfc, !PT ;  /* 0x0000000300007212 */ /* 0x000fc800078efcff */
[----:B------:R-:W-:-:S07]  /*8fa0*/  PRMT R4, R0, 0x7610, R4 ;  /* 0x0000761000047816 */ /* 0x000fce0000000004 */
.L_x_20255:
[----:B------:R-:W-:Y:S05]  /*8fb0*/  BSYNC B0 ;  /* 0x0000000000007941 */ /* 0x000fea0003800000 */
.L_x_20254:
[----:B------:R0:W-:Y:S01]  /*8fc0*/  STG.E.U8 desc[UR36][R8.64], R4 ;  /* 0x0000000408007986 */ /* 0x0001e2000c101124 */
[----:B------:R-:W-:Y:S05]  /*8fd0*/  BRA `(.L_x_20231) ;  /* 0x0000000000ac7947 */ /* 0x000fea0003800000 */
.L_x_20248:
        /* <DEDUP_REMOVED lines=22> */
.L_x_20230:
        /* <DEDUP_REMOVED lines=16> */
.L_x_20259:
[----:B------:R-:W-:Y:S05]  /*9240*/  BRA `(.L_x_20231) ;  /* 0x0000000000107947 */ /* 0x000fea0003800000 */
.L_x_20258:
[----:B------:R-:W-:-:S05]  /*9250*/  IMAD.MOV.U32 R25, RZ, RZ, RZ ;  /* 0x000000ffff197224 */ /* 0x000fca00078e00ff */
[----:B------:R0:W-:Y:S01]  /*9260*/  STG.E.64 desc[UR36][R8.64], R24 ;  /* 0x0000001808007986 */ /* 0x0001e2000c101b24 */
[----:B------:R-:W-:Y:S05]  /*9270*/  BRA `(.L_x_20231) ;  /* 0x0000000000047947 */ /* 0x000fea0003800000 */
.L_x_20257:
[----:B------:R0:W-:Y:S02]  /*9280*/  STG.E desc[UR36][R8.64], R24 ;  /* 0x0000001808007986 */ /* 0x0001e4000c101924 */
.L_x_20231:
        /* <DEDUP_REMOVED lines=23> */
.L_x_20263:
[----:B------:R0:W-:Y:S01]  /*9400*/  STG.E.U8 desc[UR36][R8.64], R22 ;  /* 0x0000001608007986 */ /* 0x0001e2000c101124 */
[----:B------:R-:W-:Y:S05]  /*9410*/  BRA `(.L_x_20265) ;  /* 0x0000000c00487947 */ /* 0x000fea0003800000 */
.L_x_20262:
        /* <DEDUP_REMOVED lines=9> */
.L_x_20267:
[----:B------:R0:W-:Y:S01]  /*94b0*/  STG.E desc[UR36][R8.64], R22 ;  /* 0x0000001608007986 */ /* 0x0001e2000c101924 */
[----:B------:R-:W-:Y:S05]  /*94c0*/  BRA `(.L_x_20265) ;  /* 0x0000000c001c7947 */ /* 0x000fea0003800000 */
.L_x_20266:
[----:B------:R0:W-:Y:S01]  /*94d0*/  STG.E.U16 desc[UR36][R8.64], R22 ;  /* 0x0000001608007986 */ /* 0x0001e2000c101524 */
[----:B------:R-:W-:Y:S05]  /*94e0*/  BRA `(.L_x_20265) ;  /* 0x0000000c00147947 */ /* 0x000fea0003800000 */
.L_x_20261:
        /* <DEDUP_REMOVED lines=9> */
.L_x_20269:
[----:B------:R-:W0:Y:S02]  /*9580*/  I2F.S16 R0, R22 ;  /* 0x0000001600007306 */ /* 0x000e240000101400 */
[----:B0-----:R-:W-:-:S05]  /*9590*/  F2FP.F16.F32.PACK_AB R0, RZ, R0 ;  /* 0x00000000ff00723e */ /* 0x001fca00000000ff */
[----:B------:R0:W-:Y:S01]  /*95a0*/  STG.E.U16 desc[UR36][R8.64], R0 ;  /* 0x0000000008007986 */ /* 0x0001e2000c101524 */
[----:B------:R-:W-:Y:S05]  /*95b0*/  BRA `(.L_x_20265) ;  /* 0x0000000800e07947 */ /* 0x000fea0003800000 */
.L_x_20268:
        /* <DEDUP_REMOVED lines=10> */
.L_x_20271:
[----:B------:R-:W0:Y:S02]  /*9660*/  I2F.S16 R22, R22 ;  /* 0x0000001600167306 */ /* 0x000e240000101400 */
[----:B0-----:R-:W-:-:S04]  /*9670*/  F2FP.F16.F32.PACK_AB R3, RZ, R22 ;  /* 0x00000016ff03723e */ /* 0x001fc800000000ff */
[----:B------:R-:W-:-:S05]  /*9680*/  PRMT R3, R3, 0x5410, RZ ;  /* 0x0000541003037816 */ /* 0x000fca00000000ff */
[----:B------:R0:W-:Y:S01]  /*9690*/  STG.E desc[UR36][R8.64], R3 ;  /* 0x0000000308007986 */ /* 0x0001e2000c101924 */
[----:B------:R-:W-:Y:S05]  /*96a0*/  BRA `(.L_x_20265) ;  /* 0x0000000800a47947 */ /* 0x000fea0003800000 */
.L_x_20270:
[----:B------:R-:W0:Y:S02]  /*96b0*/  I2F.F64.S16 R22, R22 ;  /* 0x0000001600167312 */ /* 0x000e240000101c00 */
[----:B0-----:R0:W-:Y:S01]  /*96c0*/  STG.E.64 desc[UR36][R8.64], R22 ;  /* 0x0000001608007986 */ /* 0x0011e2000c101b24 */
[----:B------:R-:W-:Y:S05]  /*96d0*/  BRA `(.L_x_20265) ;  /* 0x0000000800987947 */ /* 0x000fea0003800000 */
.L_x_20260:
        /* <DEDUP_REMOVED lines=10> */
.L_x_20274:
[----:B------:R-:W0:Y:S01]  /*9780*/  I2F.F64.S16 R4, R22 ;  /* 0x0000001600047312 */ /* 0x000e220000101c00 */
[----:B------:R-:W-:-:S05]  /*9790*/  CS2R R6, SRZ ;  /* 0x0000000000067805 */ /* 0x000fca000001ff00 */
[----:B0-----:R0:W-:Y:S01]  /*97a0*/  STG.E.128 desc[UR36][R8.64], R4 ;  /* 0x0000000408007986 */ /* 0x0011e2000c101d24 */
[----:B------:R-:W-:Y:S05]  /*97b0*/  BRA `(.L_x_20265) ;  /* 0x0000000800607947 */ /* 0x000fea0003800000 */
.L_x_20273:
        /* <DEDUP_REMOVED lines=21> */
.L_x_20278:
[----:B------:R-:W-:Y:S05]  /*9910*/  BSYNC B0 ;  /* 0x0000000000007941 */ /* 0x000fea0003800000 */
.L_x_20277:
[----:B------:R-:W-:-:S05]  /*9920*/  LOP3.LUT R5, R0, R5, RZ, 0xfc, !PT ;  /* 0x0000000500057212 */ /* 0x000fca00078efcff */
[----:B------:R0:W-:Y:S01]  /*9930*/  STG.E.U8 desc[UR36][R8.64], R5 ;  /* 0x0000000508007986 */ /* 0x0001e2000c101124 */
[----:B------:R-:W-:Y:S05]  /*9940*/  BRA `(.L_x_20265) ;  /* 0x0000000400fc7947 */ /* 0x000fea0003800000 */
.L_x_20276:
        /* <DEDUP_REMOVED lines=13> */
.L_x_20280:
[----:B------:R-:W-:Y:S01]  /*9a20*/  IMAD.MOV.U32 R0, RZ, RZ, 0x7f ;  /* 0x0000007fff007424 */ /* 0x000fe200078e00ff */
[----:B------:R-:W-:-:S04]  /*9a30*/  ISETP.GT.U32.AND P0, PT, R3, 0x7f800000, PT ;  /* 0x7f8000000300780c */ /* 0x000fc80003f04070 */
[----:B------:R-:W-:-:S09]  /*9a40*/  SEL R0, R0, 0x7c, P0 ;  /* 0x0000007c00007807 */ /* 0x000fd20000000000 */
.L_x_20281:
[----:B------:R-:W-:Y:S05]  /*9a50*/  BSYNC B0 ;  /* 0x0000000000007941 */ /* 0x000fea0003800000 */
.L_x_20279:
[----:B------:R-:W-:-:S04]  /*9a60*/  LOP3.LUT R3, R5, 0x80000000, RZ, 0xc0, !PT ;  /* 0x8000000005037812 */ /* 0x000fc800078ec0ff */
[----:B------:R-:W-:-:S04]  /*9a70*/  SHF.R.U32.HI R3, RZ, 0x18, R3 ;  /* 0x00000018ff037819 */ /* 0x000fc80000011603 */
[----:B------:R-:W-:-:S05]  /*9a80*/  LOP3.LUT R3, R0, R3, RZ, 0xfc, !PT ;  /* 0x0000000300037212 */ /* 0x000fca00078efcff */
[----:B------:R0:W-:Y:S01]  /*9a90*/  STG.E.U8 desc[UR36][R8.64], R3 ;  /* 0x0000000308007986 */ /* 0x0001e2000c101124 */
[----:B------:R-:W-:Y:S05]  /*9aa0*/  BRA `(.L_x_20265) ;  /* 0x0000000400a47947 */ /* 0x000fea0003800000 */
.L_x_20275:
[----:B------:R-:W0:Y:S02]  /*9ab0*/  I2F.S16 R0, R22 ;  /* 0x0000001600007306 */ /* 0x000e240000101400 */
[----:B0-----:R-:W-:-:S05]  /*9ac0*/  F2FP.BF16.F32.PACK_AB R0, RZ, R0 ;  /* 0x00000000ff00723e */ /* 0x001fca00000010ff */
[----:B------:R0:W-:Y:S01]  /*9ad0*/  STG.E.U16 desc[UR36][R8.64], R0 ;  /* 0x0000000008007986 */ /* 0x0001e2000c101524 */
[----:B------:R-:W-:Y:S05]  /*9ae0*/  BRA `(.L_x_20265) ;  /* 0x0000000400947947 */ /* 0x000fea0003800000 */
.L_x_20272:
        /* <DEDUP_REMOVED lines=10> */
.L_x_20284:
        /* <DEDUP_REMOVED lines=17> */
.L_x_20287:
[----:B------:R-:W-:-:S04]  /*9ca0*/  LOP3.LUT R3, R5, 0x80000000, RZ, 0xc0, !PT ;  /* 0x8000000005037812 */ /* 0x000fc800078ec0ff */
[----:B------:R-:W-:-:S04]  /*9cb0*/  SHF.R.U32.HI R3, RZ, 0x18, R3 ;  /* 0x00000018ff037819 */ /* 0x000fc80000011603 */
[----:B------:R-:W-:-:S04]  /*9cc0*/  LOP3.LUT R0, R0, R3, RZ, 0xfc, !PT ;  /* 0x0000000300007212 */ /* 0x000fc800078efcff */
[----:B------:R-:W-:-:S07]  /*9cd0*/  PRMT R4, R0, 0x7610, R4 ;  /* 0x0000761000047816 */ /* 0x000fce0000000004 */
.L_x_20286:
[----:B------:R-:W-:Y:S05]  /*9ce0*/  BSYNC B0 ;  /* 0x0000000000007941 */ /* 0x000fea0003800000 */
.L_x_20285:
[----:B------:R0:W-:Y:S01]  /*9cf0*/  STG.E.U8 desc[UR36][R8.64], R4 ;  /* 0x0000000408007986 */ /* 0x0001e2000c101124 */
[----:B------:R-:W-:Y:S05]  /*9d00*/  BRA `(.L_x_20265) ;  /* 0x00000004000c7947 */ /* 0x000fea0003800000 */
.L_x_20283:
        /* <DEDUP_REMOVED lines=17> */
.L_x_20290:
[----:B------:R-:W-:-:S04]  /*9e20*/  LOP3.LUT R3, R5, 0x80000000, RZ, 0xc0, !PT ;  /* 0x8000000005037812 */ /* 0x000fc800078ec0ff */
[----:B------:R-:W-:-:S04]  /*9e30*/  SHF.R.U32.HI R3, RZ, 0x18, R3 ;  /* 0x00000018ff037819 */ /* 0x000fc80000011603 */
[----:B------:R-:W-:-:S04]  /*9e40*/  LOP3.LUT R0, R0, R3, RZ, 0xfc, !PT ;  /* 0x0000000300007212 */ /* 0x000fc800078efcff */
[----:B------:R-:W-:-:S07]  /*9e50*/  PRMT R4, R0, 0x7610, R4 ;  /* 0x0000761000047816 */ /* 0x000fce0000000004 */
.L_x_20289:
[----:B------:R-:W-:Y:S05]  /*9e60*/  BSYNC B0 ;  /* 0x0000000000007941 */ /* 0x000fea0003800000 */
.L_x_20288:
[----:B------:R3:W-:Y:S01]  /*9e70*/  STG.E.U8 desc[UR36][R8.64], R4 ;  /* 0x0000000408007986 */ /* 0x0007e2000c101124 */
[----:B------:R-:W-:Y:S05]  /*9e80*/  BRA `(.L_x_20265) ;  /* 0x0000000000ac7947 */ /* 0x000fea0003800000 */
.L_x_20282:
        /* <DEDUP_REMOVED lines=22> */
.L_x_20264:
        /* <DEDUP_REMOVED lines=16> */
.L_x_20293:
[----:B------:R-:W-:Y:S05]  /*a0f0*/  BRA `(.L_x_20265) ;  /* 0x0000000000107947 */ /* 0x000fea0003800000 */
.L_x_20292:
[----:B------:R-:W-:-:S05]  /*a100*/  IMAD.MOV.U32 R23, RZ, RZ, RZ ;  /* 0x000000ffff177224 */ /* 0x000fca00078e00ff */
[----:B------:R2:W-:Y:S01]  /*a110*/  STG.E.64 desc[UR36][R8.64], R22 ;  /* 0x0000001608007986 */ /* 0x0005e2000c101b24 */
[----:B------:R-:W-:Y:S05]  /*a120*/  BRA `(.L_x_20265) ;  /* 0x0000000000047947 */ /* 0x000fea0003800000 */
.L_x_20291:
[----:B------:R0:W-:Y:S02]  /*a130*/  STG.E desc[UR36][R8.64], R22 ;  /* 0x0000001608007986 */ /* 0x0001e4000c101924 */
.L_x_20265:
[----:B------:R-:W-:-:S07]  /*a140*/  VIADD R27, R27, 0x80 ;  /* 0x000000801b1b7836 */ /* 0x000fce0000000000 */
.L_x_20225:
[----:B------:R-:W-:Y:S05]  /*a150*/  BSYNC B6 ;  /* 0x0000000000067941 */ /* 0x000fea0003800000 */
.L_x_20224:
        /* <DEDUP_REMOVED lines=21> */
.L_x_20297:
[----:B------:R-:W-:Y:S01]  /*a2b0*/  STG.E.U8 desc[UR36][R4.64], R18 ;  /* 0x0000001204007986 */ /* 0x000fe2000c101124 */
[----:B------:R-:W-:Y:S05]  /*a2c0*/  EXIT ;  /* 0x000000000000794d */ /* 0x000fea0003800000 */
.L_x_20296:
        /* <DEDUP_REMOVED lines=9> */
.L_x_20300:
[----:B------:R-:W-:Y:S01]  /*a360*/  STG.E desc[UR36][R4.64], R18 ;  /* 0x0000001204007986 */ /* 0x000fe2000c101924 */
[----:B------:R-:W-:Y:S05]  /*a370*/  EXIT ;  /* 0x000000000000794d */ /* 0x000fea0003800000 */
.L_x_20299:
[----:B------:R-:W-:Y:S01]  /*a380*/  STG.E.U16 desc[UR36][R4.64], R18 ;  /* 0x0000001204007986 */ /* 0x000fe2000c101524 */
[----:B------:R-:W-:Y:S05]  /*a390*/  EXIT ;  /* 0x000000000000794d */ /* 0x000fea0003800000 */
.L_x_20295:
        /* <DEDUP_REMOVED lines=9> */
.L_x_20302:
[----:B------:R-:W0:Y:S02]  /*a430*/  I2F.S16 R0, R18 ;  /* 0x0000001200007306 */ /* 0x000e240000101400 */
[----:B0-----:R-:W-:-:S05]  /*a440*/  F2FP.F16.F32.PACK_AB R0, RZ, R0 ;  /* 0x00000000ff00723e */ /* 0x001fca00000000ff */
[----:B------:R-:W-:Y:S01]  /*a450*/  STG.E.U16 desc[UR36][R4.64], R0 ;  /* 0x0000000004007986 */ /* 0x000fe2000c101524 */
[----:B------:R-:W-:Y:S05]  /*a460*/  EXIT ;  /* 0x000000000000794d */ /* 0x000fea0003800000 */
.L_x_20301:
        /* <DEDUP_REMOVED lines=10> */
.L_x_20304:
[----:B------:R-:W0:Y:S02]  /*a510*/  I2F.S16 R18, R18 ;  /* 0x0000001200127306 */ /* 0x000e240000101400 */
[----:B0-----:R-:W-:-:S04]  /*a520*/  F2FP.F16.F32.PACK_AB R3, RZ, R18 ;  /* 0x00000012ff03723e */ /* 0x001fc800000000ff */
[----:B------:R-:W-:-:S05]  /*a530*/  PRMT R3, R3, 0x5410, RZ ;  /* 0x0000541003037816 */ /* 0x000fca00000000ff */
[----:B------:R-:W-:Y:S01]  /*a540*/  STG.E desc[UR36][R4.64], R3 ;  /* 0x0000000304007986 */ /* 0x000fe2000c101924 */
[----:B------:R-:W-:Y:S05]  /*a550*/  EXIT ;  /* 0x000000000000794d */ /* 0x000fea0003800000 */
.L_x_20303:
[----:B------:R-:W0:Y:S02]  /*a560*/  I2F.F64.S16 R18, R18 ;  /* 0x0000001200127312 */ /* 0x000e240000101c00 */
[----:B0-----:R-:W-:Y:S01]  /*a570*/  STG.E.64 desc[UR36][R4.64], R18 ;  /* 0x0000001204007986 */ /* 0x001fe2000c101b24 */
[----:B------:R-:W-:Y:S05]  /*a580*/  EXIT ;  /* 0x000000000000794d */ /* 0x000fea0003800000 */
.L_x_20294:
        /* <DEDUP_REMOVED lines=10> */
.L_x_20307:
[----:B------:R-:W0:Y:S01]  /*a630*/  I2F.F64.S16 R8, R18 ;  /* 0x0000001200087312 */ /* 0x000e220000101c00 */
[----:B------:R-:W-:-:S05]  /*a640*/  CS2R R10, SRZ ;  /* 0x00000000000a7805 */ /* 0x000fca000001ff00 */
[----:B0-----:R-:W-:Y:S01]  /*a650*/  STG.E.128 desc[UR36][R4.64], R8 ;  /* 0x0000000804007986 */ /* 0x001fe2000c101d24 */
[----:B------:R-:W-:Y:S05]  /*a660*/  EXIT ;  /* 0x000000000000794d */ /* 0x000fea0003800000 */
.L_x_20306:
        /* <DEDUP_REMOVED lines=21> */
.L_x_20311:
[----:B------:R-:W-:Y:S05]  /*a7c0*/  BSYNC B0 ;  /* 0x0000000000007941 */ /* 0x000fea0003800000 */
.L_x_20310:
[----:B------:R-:W-:-:S05]  /*a7d0*/  LOP3.LUT R3, R0, R3, RZ, 0xfc, !PT ;  /* 0x0000000300037212 */ /* 0x000fca00078efcff */
[----:B------:R-:W-:Y:S01]  /*a7e0*/  STG.E.U8 desc[UR36][R4.64], R3 ;  /* 0x0000000304007986 */ /* 0x000fe2000c101124 */
[----:B------:R-:W-:Y:S05]  /*a7f0*/  EXIT ;  /* 0x000000000000794d */ /* 0x000fea0003800000 */
.L_x_20309:
        /* <DEDUP_REMOVED lines=13> */
.L_x_20313:
[----:B------:R-:W-:Y:S01]  /*a8d0*/  IMAD.MOV.U32 R0, RZ, RZ, 0x7f ;  /* 0x0000007fff007424 */ /* 0x000fe200078e00ff */
[----:B------:R-:W-:-:S04]  /*a8e0*/  ISETP.GT.U32.AND P0, PT, R2, 0x7f800000, PT ;  /* 0x7f8000000200780c */ /* 0x000fc80003f04070 */
[----:B------:R-:W-:-:S09]  /*a8f0*/  SEL R0, R0, 0x7c, P0 ;  /* 0x0000007c00007807 */ /* 0x000fd20000000000 */
.L_x_20314:
[----:B------:R-:W-:Y:S05]  /*a900*/  BSYNC B0 ;  /* 0x0000000000007941 */ /* 0x000fea0003800000 */
.L_x_20312:
[----:B------:R-:W-:-:S04]  /*a910*/  LOP3.LUT R2, R3, 0x80000000, RZ, 0xc0, !PT ;  /* 0x8000000003027812 */ /* 0x000fc800078ec0ff */
[----:B------:R-:W-:-:S04]  /*a920*/  SHF.R.U32.HI R3, RZ, 0x18, R2 ;  /* 0x00000018ff037819 */ /* 0x000fc80000011602 */
[----:B------:R-:W-:-:S05]  /*a930*/  LOP3.LUT R3, R0, R3, RZ, 0xfc, !PT ;  /* 0x0000000300037212 */ /* 0x000fca00078efcff */
[----:B------:R-:W-:Y:S01]  /*a940*/  STG.E.U8 desc[UR36][R4.64], R3 ;  /* 0x0000000304007986 */ /* 0x000fe2000c101124 */
[----:B------:R-:W-:Y:S05]  /*a950*/  EXIT ;  /* 0x000000000000794d */ /* 0x000fea0003800000 */
.L_x_20308:
[----:B------:R-:W0:Y:S02]  /*a960*/  I2F.S16 R0, R18 ;  /* 0x0000001200007306 */ /* 0x000e240000101400 */
[----:B0-----:R-:W-:-:S05]  /*a970*/  F2FP.BF16.F32.PACK_AB R0, RZ, R0 ;  /* 0x00000000ff00723e */ /* 0x001fca00000010ff */
[----:B------:R-:W-:Y:S01]  /*a980*/  STG.E.U16 desc[UR36][R4.64], R0 ;  /* 0x0000000004007986 */ /* 0x000fe2000c101524 */
[----:B------:R-:W-:Y:S05]  /*a990*/  EXIT ;  /* 0x000000000000794d */ /* 0x000fea0003800000 */
.L_x_20305:
        /* <DEDUP_REMOVED lines=10> */
.L_x_20317:
        /* <DEDUP_REMOVED lines=17> */
.L_x_20320:
[----:B------:R-:W-:-:S04]  /*ab50*/  LOP3.LUT R2, R7, 0x80000000, RZ, 0xc0, !PT ;  /* 0x8000000007027812 */ /* 0x000fc800078ec0ff */
[----:B------:R-:W-:-:S04]  /*ab60*/  SHF.R.U32.HI R3, RZ, 0x18, R2 ;  /* 0x00000018ff037819 */ /* 0x000fc80000011602 */
[----:B------:R-:W-:-:S04]  /*ab70*/  LOP3.LUT R0, R0, R3, RZ, 0xfc, !PT ;  /* 0x0000000300007212 */ /* 0x000fc800078efcff */
[----:B------:R-:W-:-:S07]  /*ab80*/  PRMT R2, R0, 0x7610, R2 ;  /* 0x0000761000027816 */ /* 0x000fce0000000002 */
.L_x_20319:
[----:B------:R-:W-:Y:S05]  /*ab90*/  BSYNC B0 ;  /* 0x0000000000007941 */ /* 0x000fea0003800000 */
.L_x_20318:
[----:B------:R-:W-:Y:S01]  /*aba0*/  STG.E.U8 desc[UR36][R4.64], R2 ;  /* 0x0000000204007986 */ /* 0x000fe2000c101124 */
[----:B------:R-:W-:Y:S05]  /*abb0*/  EXIT ;  /* 0x000000000000794d */ /* 0x000fea0003800000 */
.L_x_20316:
        /* <DEDUP_REMOVED lines=17> */
.L_x_20323:
[----:B------:R-:W-:-:S04]  /*acd0*/  LOP3.LUT R2, R7, 0x80000000, RZ, 0xc0, !PT ;  /* 0x8000000007027812 */ /* 0x000fc800078ec0ff */
[----:B------:R-:W-:-:S04]  /*ace0*/  SHF.R.U32.HI R3, RZ, 0x18, R2 ;  /* 0x00000018ff037819 */ /* 0x000fc80000011602 */
[----:B------:R-:W-:-:S04]  /*acf0*/  LOP3.LUT R0, R0, R3, RZ, 0xfc, !PT ;  /* 0x0000000300007212 */ /* 0x000fc800078efcff */
[----:B------:R-:W-:-:S07]  /*ad00*/  PRMT R2, R0, 0x7610, R2 ;  /* 0x0000761000027816 */ /* 0x000fce0000000002 */
.L_x_20322:
[----:B------:R-:W-:Y:S05]  /*ad10*/  BSYNC B0 ;  /* 0x0000000000007941 */ /* 0x000fea0003800000 */
.L_x_20321:
[----:B------:R-:W-:Y:S01]  /*ad20*/  STG.E.U8 desc[UR36][R4.64], R2 ;  /* 0x0000000204007986 */ /* 0x000fe2000c101124 */
[----:B------:R-:W-:Y:S05]  /*ad30*/  EXIT ;  /* 0x000000000000794d */ /* 0x000fea0003800000 */
.L_x_20315:
        /* <DEDUP_REMOVED lines=22> */
.L_x_20298:
        /* <DEDUP_REMOVED lines=16> */
.L_x_20326:
[----:B------:R-:W-:Y:S05]  /*afa0*/  EXIT ;  /* 0x000000000000794d */ /* 0x000fea0003800000 */
.L_x_20325:
[----:B------:R-:W-:-:S05]  /*afb0*/  IMAD.MOV.U32 R19, RZ, RZ, RZ ;  /* 0x000000ffff137224 */ /* 0x000fca00078e00ff */
[----:B------:R-:W-:Y:S01]  /*afc0*/  STG.E.64 desc[UR36][R4.64], R18 ;  /* 0x0000001204007986 */ /* 0x000fe2000c101b24 */
[----:B------:R-:W-:Y:S05]  /*afd0*/  EXIT ;  /* 0x000000000000794d */ /* 0x000fea0003800000 */
.L_x_20324:
[----:B------:R-:W-:Y:S01]  /*afe0*/  STG.E desc[UR36][R4.64], R18 ;  /* 0x0000001204007986 */ /* 0x000fe2000c101924 */
[----:B------:R-:W-:Y:S05]  /*aff0*/  EXIT ;  /* 0x000000000000794d */ /* 0x000fea0003800000 */
.L_x_20327:
        /* <DEDUP_REMOVED lines=16> */
.L_x_43939:


//--------------------- .text._ZN2at6native18elementwise_kernelILi128ELi4EZNS0_22gpu_kernel_impl_nocastINS0_13BinaryFunctorIffbZZZNS0_22logical_or_kernel_cudaERNS_14TensorIteratorEENKUlvE0_clEvENKUlvE5_clEvEUlffE_EEEEvRNS_18TensorIteratorBaseERKT_EUliE_EEviT1_ --------------------------
	.section	.text._ZN2at6native18elementwise_kernelILi128ELi4EZNS0_22gpu_kernel_impl_nocastINS0_13BinaryFunctorIffbZZZNS0_22logical_or_kernel_cudaERNS_14TensorIteratorEENKUlvE0_clEvENKUlvE5_clEvEUlffE_EEEEvRNS_18TensorIteratorBaseERKT_EUliE_EEviT1_,"ax",@progbits
	.align	128
        .global         _ZN2at6native18elementwise_kernelILi128ELi4EZNS0_22gpu_kernel_impl_nocastINS0_13BinaryFunctorIffbZZZNS0_22logical_or_kernel_cudaERNS_14TensorIteratorEENKUlvE0_clEvENKUlvE5_clEvEUlffE_EEEEvRNS_18TensorIteratorBaseERKT_EUliE_EEviT1_
        .type           _ZN2at6native18elementwise_kernelILi128ELi4EZNS0_22gpu_kernel_impl_nocastINS0_13BinaryFunctorIffbZZZNS0_22logical_or_kernel_cudaERNS_14TensorIteratorEENKUlvE0_clEvENKUlvE5_clEvEUlffE_EEEEvRNS_18TensorIteratorBaseERKT_EUliE_EEviT1_,@function
        .size           _ZN2at6native18elementwise_kernelILi128ELi4EZNS0_22gpu_kernel_impl_nocastINS0_13BinaryFunctorIffbZZZNS0_22logical_or_kernel_cudaERNS_14TensorIteratorEENKUlvE0_clEvENKUlvE5_clEvEUlffE_EEEEvRNS_18TensorIteratorBaseERKT_EUliE_EEviT1_,(.L_x_43940 - _ZN2at6native18elementwise_kernelILi128ELi4EZNS0_22gpu_kernel_impl_nocastINS0_13BinaryFunctorIffbZZZNS0_22logical_or_kernel_cudaERNS_14TensorIteratorEENKUlvE0_clEvENKUlvE5_clEvEUlffE_EEEEvRNS_18TensorIteratorBaseERKT_EUliE_EEviT1_)
        .other          _ZN2at6native18elementwise_kernelILi128ELi4EZNS0_22gpu_kernel_impl_nocastINS0_13BinaryFunctorIffbZZZNS0_22logical_or_kernel_cudaERNS_14TensorIteratorEENKUlvE0_clEvENKUlvE5_clEvEUlffE_EEEEvRNS_18TensorIteratorBaseERKT_EUliE_EEviT1_,@"STO_CUDA_ENTRY STV_DEFAULT"
_ZN2at6native18elementwise_kernelILi128ELi4EZNS0_22gpu_kernel_impl_nocastINS0_13BinaryFunctorIffbZZZNS0_22logical_or_kernel_cudaERNS_14TensorIteratorEENKUlvE0_clEvENKUlvE5_clEvEUlffE_EEEEvRNS_18TensorIteratorBaseERKT_EUliE_EEviT1_:
.text._ZN2at6native18elementwise_kernelILi128ELi4EZNS0_22gpu_kernel_impl_nocastINS0_13BinaryFunctorIffbZZZNS0_22logical_or_kernel_cudaERNS_14TensorIteratorEENKUlvE0_clEvENKUlvE5_clEvEUlffE_EEEEvRNS_18TensorIteratorBaseERKT_EUliE_EEviT1_:
        /* <DEDUP_REMOVED lines=363> */
.L_x_20330:
        /* <DEDUP_REMOVED lines=17> */
.L_x_20329:
[----:B------:R-:W-:Y:S05]  /*17c0*/  BSYNC B0 ;  /* 0x0000000000007941 */ /* 0x000fea0003800000 */
.L_x_20328:
        /* <DEDUP_REMOVED lines=356> */
.L_x_20333:
        /* <DEDUP_REMOVED lines=372> */
.L_x_20334:
        /* <DEDUP_REMOVED lines=17> */
.L_x_20332:
[----:B------:R-:W-:Y:S05]  /*4660*/  BSYNC B0 ;  /* 0x0000000000007941 */ /* 0x000fea0003800000 */
.L_x_20331:
        /* <DEDUP_REMOVED lines=355> */
.L_x_20335:
        /* <DEDUP_REMOVED lines=17> */
.L_x_20336:
        /* <DEDUP_REMOVED lines=13> */
.L_x_43940:


//--------------------- .text._ZN2at6native27unrolled_elementwise_kernelINS0_13BinaryFunctorIffbZZZNS0_22logical_or_kernel_cudaERNS_14TensorIteratorEENKUlvE0_clEvENKUlvE5_clEvEUlffE_EESt5arrayIPcLm3EELi4E23TrivialOffsetCalculatorILi2EjESC_ILi1EjENS0_6memory15LoadWithoutCastENSF_16StoreWithoutCastEEEviT_T0_T2_T3_T4_T5_ --------------------------
	.section	.text._ZN2at6native27unrolled_elementwise_kernelINS0_13BinaryFunctorIffbZZZNS0_22logical_or_kernel_cudaERNS_14TensorIteratorEENKUlvE0_clEvENKUlvE5_clEvEUlffE_EESt5arrayIPcLm3EELi4E23TrivialOffsetCalculatorILi2EjESC_ILi1EjENS0_6memory15LoadWithoutCastENSF_16StoreWithoutCastEEEviT_T0_T2_T3_T4_T5_,"ax",@progbits
	.align	128
        .global         _ZN2at6native27unrolled_elementwise_kernelINS0_13BinaryFunctorIffbZZZNS0_22logical_or_kernel_cudaERNS_14TensorIteratorEENKUlvE0_clEvENKUlvE5_clEvEUlffE_EESt5arrayIPcLm3EELi4E23TrivialOffsetCalculatorILi2EjESC_ILi1EjENS0_6memory15LoadWithoutCastENSF_16StoreWithoutCastEEEviT_T0_T2_T3_T4_T5_
        .type           _ZN2at6native27unrolled_elementwise_kernelINS0_13BinaryFunctorIffbZZZNS0_22logical_or_kernel_cudaERNS_14TensorIteratorEENKUlvE0_clEvENKUlvE5_clEvEUlffE_EESt5arrayIPcLm3EELi4E23TrivialOffsetCalculatorILi2EjESC_ILi1EjENS0_6memory15LoadWithoutCastENSF_16StoreWithoutCastEEEviT_T0_T2_T3_T4_T5_,@function
        .size           _ZN2at6native27unrolled_elementwise_kernelINS0_13BinaryFunctorIffbZZZNS0_22logical_or_kernel_cudaERNS_14TensorIteratorEENKUlvE0_clEvENKUlvE5_clEvEUlffE_EESt5arrayIPcLm3EELi4E23TrivialOffsetCalculatorILi2EjESC_ILi1EjENS0_6memory15LoadWithoutCastENSF_16StoreWithoutCastEEEviT_T0_T2_T3_T4_T5_,(.L_x_43941 - _ZN2at6native27unrolled_elementwise_kernelINS0_13BinaryFunctorIffbZZZNS0_22logical_or_kernel_cudaERNS_14TensorIteratorEENKUlvE0_clEvENKUlvE5_clEvEUlffE_EESt5arrayIPcLm3EELi4E23TrivialOffsetCalculatorILi2EjESC_ILi1EjENS0_6memory15LoadWithoutCastENSF_16StoreWithoutCastEEEviT_T0_T2_T3_T4_T5_)
        .other          _ZN2at6native27unrolled_elementwise_kernelINS0_13BinaryFunctorIffbZZZNS0_22logical_or_kernel_cudaERNS_14TensorIteratorEENKUlvE0_clEvENKUlvE5_clEvEUlffE_EESt5arrayIPcLm3EELi4E23TrivialOffsetCalculatorILi2EjESC_ILi1EjENS0_6memory15LoadWithoutCastENSF_16StoreWithoutCastEEEviT_T0_T2_T3_T4_T5_,@"STO_CUDA_ENTRY STV_DEFAULT"
_ZN2at6native27unrolled_elementwise_kernelINS0_13BinaryFunctorIffbZZZNS0_22logical_or_kernel_cudaERNS_14TensorIteratorEENKUlvE0_clEvENKUlvE5_clEvEUlffE_EESt5arrayIPcLm3EELi4E23TrivialOffsetCalculatorILi2EjESC_ILi1EjENS0_6memory15LoadWithoutCastENSF_16StoreWithoutCastEEEviT_T0_T2_T3_T4_T5_:
.text._ZN2at6native27unrolled_elementwise_kernelINS0_13BinaryFunctorIffbZZZNS0_22logical_or_kernel_cudaERNS_14TensorIteratorEENKUlvE0_clEvENKUlvE5_clEvEUlffE_EESt5arrayIPcLm3EELi4E23TrivialOffsetCalculatorILi2EjESC_ILi1EjENS0_6memory15LoadWithoutCastENSF_16StoreWithoutCastEEEviT_T0_T2_T3_T4_T5_:
        /* <DEDUP_REMOVED lines=81> */
.L_x_20338:
[----:B------:R-:W-:Y:S05]  /*0510*/  BSYNC B0 ;  /* 0x0000000000007941 */ /* 0x000fea0003800000 */
.L_x_20337:
        /* <DEDUP_REMOVED lines=12> */
.L_x_20339:
        /* <DEDUP_REMOVED lines=10> */
.L_x_43941:


//--------------------- .text._ZN2at6native29vectorized_elementwise_kernelILi2ENS0_13BinaryFunctorIffbZZZNS0_22logical_or_kernel_cudaERNS_14TensorIteratorEENKUlvE0_clEvENKUlvE5_clEvEUlffE_EESt5arrayIPcLm3EEEEviT0_T1_ --------------------------
	.section	.text._ZN2at6native29vectorized_elementwise_kernelILi2ENS0_13BinaryFunctorIffbZZZNS0_22logical_or_kernel_cudaERNS_14TensorIteratorEENKUlvE0_clEvENKUlvE5_clEvEUlffE_EESt5arrayIPcLm3EEEEviT0_T1_,"ax",@progbits
	.align	128
        .global         _ZN2at6native29vectorized_elementwise_kernelILi2ENS0_13BinaryFunctorIffbZZZNS0_22logical_or_kernel_cudaERNS_14TensorIteratorEENKUlvE0_clEvENKUlvE5_clEvEUlffE_EESt5arrayIPcLm3EEEEviT0_T1_
        .type           _ZN2at6native29vectorized_elementwise_kernelILi2ENS0_13BinaryFunctorIffbZZZNS0_22logical_or_kernel_cudaERNS_14TensorIteratorEENKUlvE0_clEvENKUlvE5_clEvEUlffE_EESt5arrayIPcLm3EEEEviT0_T1_,@function
        .size           _ZN2at6native29vectorized_elementwise_kernelILi2ENS0_13BinaryFunctorIffbZZZNS0_22logical_or_kernel_cudaERNS_14TensorIteratorEENKUlvE0_clEvENKUlvE5_clEvEUlffE_EESt5arrayIPcLm3EEEEviT0_T1_,(.L_x_43942 - _ZN2at6native29vectorized_elementwise_kernelILi2ENS0_13BinaryFunctorIffbZZZNS0_22logical_or_kernel_cudaERNS_14TensorIteratorEENKUlvE0_clEvENKUlvE5_clEvEUlffE_EESt5arrayIPcLm3EEEEviT0_T1_)
        .other          _ZN2at6native29vectorized_elementwise_kernelILi2ENS0_13BinaryFunctorIffbZZZNS0_22logical_or_kernel_cudaERNS_14TensorIteratorEENKUlvE0_clEvENKUlvE5_clEvEUlffE_EESt5arrayIPcLm3EEEEviT0_T1_,@"STO_CUDA_ENTRY STV_DEFAULT"
_ZN2at6native29vectorized_elementwise_kernelILi2ENS0_13BinaryFunctorIffbZZZNS0_22logical_or_kernel_cudaERNS_14TensorIteratorEENKUlvE0_clEvENKUlvE5_clEvEUlffE_EESt5arrayIPcLm3EEEEviT0_T1_:
.text._ZN2at6native29vectorized_elementwise_kernelILi2ENS0_13BinaryFunctorIffbZZZNS0_22logical_or_kernel_cudaERNS_14TensorIteratorEENKUlvE0_clEvENKUlvE5_clEvEUlffE_EESt5arrayIPcLm3EEEEviT0_T1_:
        /* <DEDUP_REMOVED lines=68> */
.L_x_20340:
        /* <DEDUP_REMOVED lines=140> */
.L_x_20343:
        /* <DEDUP_REMOVED lines=8> */
.L_x_20344:
        /* <DEDUP_REMOVED lines=8> */
.L_x_20345:
        /* <DEDUP_REMOVED lines=9> */
.L_x_20346:
[----:B------:R-:W-:Y:S05]  /*0e90*/  BSYNC B1 ;  /* 0x0000000000017941 */ /* 0x000fea0003800000 */
.L_x_20342:
[----:B------:R-:W-:-:S13]  /*0ea0*/  ISETP.GE.AND P0, PT, R5, R2, PT ;  /* 0x000000020500720c */ /* 0x000fda0003f06270 */
[----:B--2---:R-:W2:Y:S01]  /*0eb0*/  @!P0 LDC.64 R8, c[0x0][0x218] ;  /* 0x00008600ff088b82 */ /* 0x004ea20000000a00 */
[----:B01----:R-:W-:Y:S02]  /*0ec0*/  @!P0 IMAD.IADD R7, R0, 0x1, R5 ;  /* 0x0000000100078824 */ /* 0x003fe400078e0205 */
[----:B------:R-:W-:-:S03]  /*0ed0*/  @!P0 VIADD R5, R5, 0x80 ;  /* 0x0000008005058836 */ /* 0x000fc60000000000 */
[----:B--2---:R-:W-:-:S05]  /*0ee0*/  @!P0 IADD3 R6, P1, R7, R8, RZ ;  /* 0x0000000807068210 */ /* 0x004fca0007f3e0ff */
[----:B------:R-:W-:-:S05]  /*0ef0*/  @!P0 IMAD.X R7, RZ, RZ, R9, P1 ;  /* 0x000000ffff078224 */ /* 0x000fca00008e0609 */
[----:B------:R2:W-:Y:S03]  /*0f00*/  @!P0 STG.E.U8 desc[UR4][R6.64], R17 ;  /* 0x0000001106008986 */ /* 0x0005e6000c101104 */
.L_x_20347:
[----:B------:R-:W-:Y:S05]  /*0f10*/  BSYNC B0 ;  /* 0x0000000000007941 */ /* 0x000fea0003800000 */
.L_x_20341:
        /* <DEDUP_REMOVED lines=10> */
.L_x_20348:
        /* <DEDUP_REMOVED lines=12> */
.L_x_43942:


//--------------------- .text._ZN2at6native29vectorized_elementwise_kernelILi4ENS0_13BinaryFunctorIffbZZZNS0_22logical_or_kernel_cudaERNS_14TensorIteratorEENKUlvE0_clEvENKUlvE5_clEvEUlffE_EESt5arrayIPcLm3EEEEviT0_T1_ --------------------------
	.section	.text._ZN2at6native29vectorized_elementwise_kernelILi4ENS0_13BinaryFunctorIffbZZZNS0_22logical_or_kernel_cudaERNS_14TensorIteratorEENKUlvE0_clEvENKUlvE5_clEvEUlffE_EESt5arrayIPcLm3EEEEviT0_T1_,"ax",@progbits
	.align	128
        .global         _ZN2at6native29vectorized_elementwise_kernelILi4ENS0_13BinaryFunctorIffbZZZNS0_22logical_or_kernel_cudaERNS_14TensorIteratorEENKUlvE0_clEvENKUlvE5_clEvEUlffE_EESt5arrayIPcLm3EEEEviT0_T1_
        .type           _ZN2at6native29vectorized_elementwise_kernelILi4ENS0_13BinaryFunctorIffbZZZNS0_22logical_or_kernel_cudaERNS_14TensorIteratorEENKUlvE0_clEvENKUlvE5_clEvEUlffE_EESt5arrayIPcLm3EEEEviT0_T1_,@function
        .size           _ZN2at6native29vectorized_elementwise_kernelILi4ENS0_13BinaryFunctorIffbZZZNS0_22logical_or_kernel_cudaERNS_14TensorIteratorEENKUlvE0_clEvENKUlvE5_clEvEUlffE_EESt5arrayIPcLm3EEEEviT0_T1_,(.L_x_43943 - _ZN2at6native29vectorized_elementwise_kernelILi4ENS0_13BinaryFunctorIffbZZZNS0_22logical_or_kernel_cudaERNS_14TensorIteratorEENKUlvE0_clEvENKUlvE5_clEvEUlffE_EESt5arrayIPcLm3EEEEviT0_T1_)
        .other          _ZN2at6native29vectorized_elementwise_kernelILi4ENS0_13BinaryFunctorIffbZZZNS0_22logical_or_kernel_cudaERNS_14TensorIteratorEENKUlvE0_clEvENKUlvE5_clEvEUlffE_EESt5arrayIPcLm3EEEEviT0_T1_,@"STO_CUDA_ENTRY STV_DEFAULT"
_ZN2at6native29vectorized_elementwise_kernelILi4ENS0_13BinaryFunctorIffbZZZNS0_22logical_or_kernel_cudaERNS_14TensorIteratorEENKUlvE0_clEvENKUlvE5_clEvEUlffE_EESt5arrayIPcLm3EEEEviT0_T1_:
.text._ZN2at6native29vectorized_elementwise_kernelILi4ENS0_13BinaryFunctorIffbZZZNS0_22logical_or_kernel_cudaERNS_14TensorIteratorEENKUlvE0_clEvENKUlvE5_clEvEUlffE_EESt5arrayIPcLm3EEEEviT0_T1_:
        /* <DEDUP_REMOVED lines=64> */
.L_x_20349:
        /* <DEDUP_REMOVED lines=140> */
.L_x_20352:
        /* <DEDUP_REMOVED lines=8> */
.L_x_20353:
        /* <DEDUP_REMOVED lines=8> */
.L_x_20354:
        /* <DEDUP_REMOVED lines=9> */
.L_x_20355:
[----:B------:R-:W-:Y:S05]  /*0e50*/  BSYNC B1 ;  /* 0x0000000000017941 */ /* 0x000fea0003800000 */
.L_x_20351:
[----:B------:R-:W-:-:S13]  /*0e60*/  ISETP.GE.AND P0, PT, R5, R2, PT ;  /* 0x000000020500720c */ /* 0x000fda0003f06270 */
[----:B--2---:R-:W2:Y:S01]  /*0e70*/  @!P0 LDC.64 R8, c[0x0][0x218] ;  /* 0x00008600ff088b82 */ /* 0x004ea20000000a00 */
[----:B01----:R-:W-:Y:S02]  /*0e80*/  @!P0 IMAD.IADD R7, R0, 0x1, R5 ;  /* 0x0000000100078824 */ /* 0x003fe400078e0205 */
[----:B------:R-:W-:-:S03]  /*0e90*/  @!P0 VIADD R5, R5, 0x80 ;  /* 0x0000008005058836 */ /* 0x000fc60000000000 */
[----:B--2---:R-:W-:-:S05]  /*0ea0*/  @!P0 IADD3 R6, P1, R7, R8, RZ ;  /* 0x0000000807068210 */ /* 0x004fca0007f3e0ff */
[----:B------:R-:W-:-:S05]  /*0eb0*/  @!P0 IMAD.X R7, RZ, RZ, R9, P1 ;  /* 0x000000ffff078224 */ /* 0x000fca00008e0609 */
[----:B------:R2:W-:Y:S03]  /*0ec0*/  @!P0 STG.E.U8 desc[UR4][R6.64], R17 ;  /* 0x0000001106008986 */ /* 0x0005e6000c101104 */
.L_x_20356:
[----:B------:R-:W-:Y:S05]  /*0ed0*/  BSYNC B0 ;  /* 0x0000000000007941 */ /* 0x000fea0003800000 */
.L_x_20350:
        /* <DEDUP_REMOVED lines=10> */
.L_x_20357:
        /* <DEDUP_REMOVED lines=16> */
.L_x_43943:


//--------------------- .text._ZN2at6native29vectorized_elementwise_kernelILi8ENS0_13BinaryFunctorIffbZZZNS0_22logical_or_kernel_cudaERNS_14TensorIteratorEENKUlvE0_clEvENKUlvE5_clEvEUlffE_EESt5arrayIPcLm3EEEEviT0_T1_ --------------------------
	.section	.text._ZN2at6native29vectorized_elementwise_kernelILi8ENS0_13BinaryFunctorIffbZZZNS0_22logical_or_kernel_cudaERNS_14TensorIteratorEENKUlvE0_clEvENKUlvE5_clEvEUlffE_EESt5arrayIPcLm3EEEEviT0_T1_,"ax",@progbits
	.align	128
        .global         _ZN2at6native29vectorized_elementwise_kernelILi8ENS0_13BinaryFunctorIffbZZZNS0_22logical_or_kernel_cudaERNS_14TensorIteratorEENKUlvE0_clEvENKUlvE5_clEvEUlffE_EESt5arrayIPcLm3EEEEviT0_T1_
        .type           _ZN2at6native29vectorized_elementwise_kernelILi8ENS0_13BinaryFunctorIffbZZZNS0_22logical_or_kernel_cudaERNS_14TensorIteratorEENKUlvE0_clEvENKUlvE5_clEvEUlffE_EESt5arrayIPcLm3EEEEviT0_T1_,@function
        .size           _ZN2at6native29vectorized_elementwise_kernelILi8ENS0_13BinaryFunctorIffbZZZNS0_22logical_or_kernel_cudaERNS_14TensorIteratorEENKUlvE0_clEvENKUlvE5_clEvEUlffE_EESt5arrayIPcLm3EEEEviT0_T1_,(.L_x_43944 - _ZN2at6native29vectorized_elementwise_kernelILi8ENS0_13BinaryFunctorIffbZZZNS0_22logical_or_kernel_cudaERNS_14TensorIteratorEENKUlvE0_clEvENKUlvE5_clEvEUlffE_EESt5arrayIPcLm3EEEEviT0_T1_)
        .other          _ZN2at6native29vectorized_elementwise_kernelILi8ENS0_13BinaryFunctorIffbZZZNS0_22logical_or_kernel_cudaERNS_14TensorIteratorEENKUlvE0_clEvENKUlvE5_clEvEUlffE_EESt5arrayIPcLm3EEEEviT0_T1_,@"STO_CUDA_ENTRY STV_DEFAULT"
_ZN2at6native29vectorized_elementwise_kernelILi8ENS0_13BinaryFunctorIffbZZZNS0_22logical_or_kernel_cudaERNS_14TensorIteratorEENKUlvE0_clEvENKUlvE5_clEvEUlffE_EESt5arrayIPcLm3EEEEviT0_T1_:
.text._ZN2at6native29vectorized_elementwise_kernelILi8ENS0_13BinaryFunctorIffbZZZNS0_22logical_or_kernel_cudaERNS_14TensorIteratorEENKUlvE0_clEvENKUlvE5_clEvEUlffE_EESt5arrayIPcLm3EEEEviT0_T1_:
        /* <DEDUP_REMOVED lines=67> */
.L_x_20358:
        /* <DEDUP_REMOVED lines=140> */
.L_x_20361:
        /* <DEDUP_REMOVED lines=8> */
.L_x_20362:
        /* <DEDUP_REMOVED lines=8> */
.L_x_20363:
        /* <DEDUP_REMOVED lines=9> */
.L_x_20364:
[----:B------:R-:W-:Y:S05]  /*0e80*/  BSYNC B1 ;  /* 0x0000000000017941 */ /* 0x000fea0003800000 */
.L_x_20360:
[----:B------:R-:W-:-:S13]  /*0e90*/  ISETP.GE.AND P0, PT, R5, R2, PT ;  /* 0x000000020500720c */ /* 0x000fda0003f06270 */
[----:B--2---:R-:W2:Y:S01]  /*0ea0*/  @!P0 LDC.64 R8, c[0x0][0x218] ;  /* 0x00008600ff088b82 */ /* 0x004ea20000000a00 */
[----:B01----:R-:W-:Y:S02]  /*0eb0*/  @!P0 IMAD.IADD R7, R0, 0x1, R5 ;  /* 0x0000000100078824 */ /* 0x003fe400078e0205 */
[----:B------:R-:W-:-:S03]  /*0ec0*/  @!P0 VIADD R5, R5, 0x80 ;  /* 0x0000008005058836 */ /* 0x000fc60000000000 */
[----:B--2---:R-:W-:-:S05]  /*0ed0*/  @!P0 IADD3 R6, P1, R7, R8, RZ ;  /* 0x0000000807068210 */ /* 0x004fca0007f3e0ff */
[----:B------:R-:W-:-:S05]  /*0ee0*/  @!P0 IMAD.X R7, RZ, RZ, R9, P1 ;  /* 0x000000ffff078224 */ /* 0x000fca00008e0609 */
[----:B------:R2:W-:Y:S03]  /*0ef0*/  @!P0 STG.E.U8 desc[UR4][R6.64], R17 ;  /* 0x0000001106008986 */ /* 0x0005e6000c101104 */
.L_x_20365:
[----:B------:R-:W-:Y:S05]  /*0f00*/  BSYNC B0 ;  /* 0x0000000000007941 */ /* 0x000fea0003800000 */
.L_x_20359:
        /* <DEDUP_REMOVED lines=10> */
.L_x_20366:
        /* <DEDUP_REMOVED lines=13> */
.L_x_43944:


//--------------------- .text._ZN2at6native18elementwise_kernelILi128ELi4EZNS0_15gpu_kernel_implINS0_13AUnaryFunctorIddbZZZNS0_22logical_or_kernel_cudaERNS_14TensorIteratorEENKUlvE0_clEvENKUlvE4_clEvEUlddE_EEEEvRNS_18TensorIteratorBaseERKT_EUliE_EEviT1_ --------------------------
	.section	.text._ZN2at6native18elementwise_kernelILi128ELi4EZNS0_15gpu_kernel_implINS0_13AUnaryFunctorIddbZZZNS0_22logical_or_kernel_cudaERNS_14TensorIteratorEENKUlvE0_clEvENKUlvE4_clEvEUlddE_EEEEvRNS_18TensorIteratorBaseERKT_EUliE_EEviT1_,"ax",@progbits
	.align	128
        .global         _ZN2at6native18elementwise_kernelILi128ELi4EZNS0_15gpu_kernel_implINS0_13AUnaryFunctorIddbZZZNS0_22logical_or_kernel_cudaERNS_14TensorIteratorEENKUlvE0_clEvENKUlvE4_clEvEUlddE_EEEEvRNS_18TensorIteratorBaseERKT_EUliE_EEviT1_
        .type           _ZN2at6native18elementwise_kernelILi128ELi4EZNS0_15gpu_kernel_implINS0_13AUnaryFunctorIddbZZZNS0_22logical_or_kernel_cudaERNS_14TensorIteratorEENKUlvE0_clEvENKUlvE4_clEvEUlddE_EEEEvRNS_18TensorIteratorBaseERKT_EUliE_EEviT1_,@function
        .size           _ZN2at6native18elementwise_kernelILi128ELi4EZNS0_15gpu_kernel_implINS0_13AUnaryFunctorIddbZZZNS0_22logical_or_kernel_cudaERNS_14TensorIteratorEENKUlvE0_clEvENKUlvE4_clEvEUlddE_EEEEvRNS_18TensorIteratorBaseERKT_EUliE_EEviT1_,(.L_x_43945 - _ZN2at6native18elementwise_kernelILi128ELi4EZNS0_15gpu_kernel_implINS0_13AUnaryFunctorIddbZZZNS0_22logical_or_kernel_cudaERNS_14TensorIteratorEENKUlvE0_clEvENKUlvE4_clEvEUlddE_EEEEvRNS_18TensorIteratorBaseERKT_EUliE_EEviT1_)
        .other          _ZN2at6native18elementwise_kernelILi128ELi4EZNS0_15gpu_kernel_implINS0_13AUnaryFunctorIddbZZZNS0_22logical_or_kernel_cudaERNS_14TensorIteratorEENKUlvE0_clEvENKUlvE4_clEvEUlddE_EEEEvRNS_18TensorIteratorBaseERKT_EUliE_EEviT1_,@"STO_CUDA_ENTRY STV_DEFAULT"
_ZN2at6native18elementwise_kernelILi128ELi4EZNS0_15gpu_kernel_implINS0_13AUnaryFunctorIddbZZZNS0_22logical_or_kernel_cudaERNS_14TensorIteratorEENKUlvE0_clEvENKUlvE4_clEvEUlddE_EEEEvRNS_18TensorIteratorBaseERKT_EUliE_EEviT1_:
.text._ZN2at6native18elementwise_kernelILi128ELi4EZNS0_15gpu_kernel_implINS0_13AUnaryFunctorIddbZZZNS0_22logical_or_kernel_cudaERNS_14TensorIteratorEENKUlvE0_clEvENKUlvE4_clEvEUlddE_EEEEvRNS_18TensorIteratorBaseERKT_EUliE_EEviT1_:
        /* <DEDUP_REMOVED lines=314> */
.L_x_20369:
        /* <DEDUP_REMOVED lines=21> */
.L_x_20373:
[----:B------:R-:W2:Y:S02]  /*14f0*/  LDG.E.U8 R2, desc[UR36][R4.64] ;  /* 0x0000002404027981 */ /* 0x000ea4000c1e1100 */
[----:B--2---:R-:W0:Y:S01]  /*1500*/  I2F.F64.U16 R2, R2 ;  /* 0x0000000200027312 */ /* 0x004e220000101800 */
[----:B------:R-:W-:Y:S05]  /*1510*/  BRA `(.L_x_20375) ;  /* 0x0000000c00707947 */ /* 0x000fea0003800000 */
.L_x_20372:
        /* <DEDUP_REMOVED lines=9> */
.L_x_20377:
[----:B------:R-:W2:Y:S02]  /*15b0*/  LDG.E R2, desc[UR36][R4.64] ;  /* 0x0000002404027981 */ /* 0x000ea4000c1e1900 */
[----:B--2---:R-:W0:Y:S01]  /*15c0*/  I2F.F64 R2, R2 ;  /* 0x0000000200027312 */ /* 0x004e220000201c00 */
[----:B------:R-:W-:Y:S05]  /*15d0*/  BRA `(.L_x_20375) ;  /* 0x0000000c00407947 */ /* 0x000fea0003800000 */
.L_x_20376:
[----:B------:R-:W2:Y:S02]  /*15e0*/  LDG.E.U16 R2, desc[UR36][R4.64] ;  /* 0x0000002404027981 */ /* 0x000ea4000c1e1500 */
[----:B--2---:R-:W0:Y:S01]  /*15f0*/  I2F.F64.S16 R2, R2 ;  /* 0x0000000200027312 */ /* 0x004e220000101c00 */
[----:B------:R-:W-:Y:S05]  /*1600*/  BRA `(.L_x_20375) ;  /* 0x0000000c00347947 */ /* 0x000fea0003800000 */
.L_x_20371:
        /* <DEDUP_REMOVED lines=10> */
.L_x_20379:
[----:B------:R-:W2:Y:S02]  /*16b0*/  LDG.E.U16 R0, desc[UR36][R4.64] ;  /* 0x0000002404007981 */ /* 0x000ea4000c1e1500 */
[----:B--2---:R-:W-:-:S05]  /*16c0*/  HADD2.F32 R0, -RZ, R0.H0_H0 ;  /* 0x20000000ff007230 */ /* 0x004fca0000004100 */
[----:B------:R-:W-:-:S04]  /*16d0*/  FMUL.FTZ R0, R0, 1 ;  /* 0x3f80000000007820 */ /* 0x000fc80000410000 */
[----:B------:R0:W1:Y:S01]  /*16e0*/  F2F.F64.F32 R2, R0 ;  /* 0x0000000000027310 */ /* 0x0000620000201800 */
[----:B------:R-:W-:Y:S05]  /*16f0*/  BRA `(.L_x_20375) ;  /* 0x0000000800f87947 */ /* 0x000fea0003800000 */
.L_x_20378:
        /* <DEDUP_REMOVED lines=10> */
.L_x_20381:
[----:B------:R-:W2:Y:S02]  /*17a0*/  LDG.E.U16 R4, desc[UR36][R4.64] ;  /* 0x0000002404047981 */ /* 0x000ea4000c1e1500 */
[----:B--2---:R-:W-:-:S05]  /*17b0*/  HADD2.F32 R0, -RZ, R4.H0_H0 ;  /* 0x20000004ff007230 */ /* 0x004fca0000004100 */
[----:B------:R-:W-:-:S04]  /*17c0*/  FMUL.FTZ R0, R0, 1 ;  /* 0x3f80000000007820 */ /* 0x000fc80000410000 */
[----:B------:R0:W1:Y:S01]  /*17d0*/  F2F.F64.F32 R2, R0 ;  /* 0x0000000000027310 */ /* 0x0000620000201800 */
[----:B------:R-:W-:Y:S05]  /*17e0*/  BRA `(.L_x_20375) ;  /* 0x0000000800bc7947 */ /* 0x000fea0003800000 */
.L_x_20380:
[----:B------:R0:W5:Y:S01]  /*17f0*/  LDG.E.64 R2, desc[UR36][R4.64] ;  /* 0x0000002404027981 */ /* 0x000162000c1e1b00 */
[----:B------:R-:W-:Y:S05]  /*1800*/  BRA `(.L_x_20375) ;  /* 0x0000000800b47947 */ /* 0x000fea0003800000 */
.L_x_20370:
        /* <DEDUP_REMOVED lines=13> */
.L_x_20384:
[----:B------:R0:W5:Y:S01]  /*18e0*/  LDG.E.64 R2, desc[UR36][R4.64] ;  /* 0x0000002404027981 */ /* 0x000162000c1e1b00 */
[----:B------:R-:W-:Y:S05]  /*18f0*/  BRA `(.L_x_20375) ;  /* 0x0000000800787947 */ /* 0x000fea0003800000 */
.L_x_20383:
        /* <DEDUP_REMOVED lines=28> */
.L_x_20386:
        /* <DEDUP_REMOVED lines=15> */
.L_x_20385:
[----:B------:R-:W2:Y:S02]  /*1bb0*/  LDG.E.U16 R0, desc[UR36][R4.64] ;  /* 0x0000002404007981 */ /* 0x000ea4000c1e1500 */
[----:B--2---:R-:W-:-:S04]  /*1bc0*/  IMAD.U32 R0, R0, 0x10000, RZ ;  /* 0x0001000000007824 */ /* 0x004fc800078e00ff */
[----:B------:R-:W-:-:S04]  /*1bd0*/  FMUL.FTZ R0, R0, 1 ;  /* 0x3f80000000007820 */ /* 0x000fc80000410000 */
[----:B------:R0:W1:Y:S01]  /*1be0*/  F2F.F64.F32 R2, R0 ;  /* 0x0000000000027310 */ /* 0x0000620000201800 */
[----:B------:R-:W-:Y:S05]  /*1bf0*/  BRA `(.L_x_20375) ;  /* 0x0000000400b87947 */ /* 0x000fea0003800000 */
.L_x_20382:
        /* <DEDUP_REMOVED lines=11> */
.L_x_20389:
        /* <DEDUP_REMOVED lines=21> */
.L_x_20393:
[----:B------:R-:W-:Y:S05]  /*1e00*/  BSYNC B1 ;  /* 0x0000000000017941 */ /* 0x000fea0003800000 */
.L_x_20392:
[----:B------:R-:W-:Y:S01]  /*1e10*/  LEA R3, R0, 0x3b800000, 0x17 ;  /* 0x3b80000000037811 */ /* 0x000fe200078eb8ff */
[----:B------:R-:W-:-:S05]  /*1e20*/  IMAD.SHL.U32 R0, R2, 0x100000, RZ ;  /* 0x0010000002007824 */ /* 0x000fca00078e00ff */
[----:B------:R-:W-:-:S07]  /*1e30*/  LOP3.LUT R0, R3, R0, R4, 0xfe, !PT ;  /* 0x0000000003007212 */ /* 0x000fce00078efe04 */
.L_x_20391:
[----:B------:R-:W-:Y:S05]  /*1e40*/  BSYNC B0 ;  /* 0x0000000000007941 */ /* 0x000fea0003800000 */
.L_x_20390:
[----:B------:R-:W-:-:S04]  /*1e50*/  FMUL.FTZ R0, R0, 1 ;  /* 0x3f80000000007820 */ /* 0x000fc80000410000 */
[----:B------:R1:W2:Y:S01]  /*1e60*/  F2F.F64.F32 R2, R0 ;  /* 0x0000000000027310 */ /* 0x0002a20000201800 */
[----:B------:R-:W-:Y:S05]  /*1e70*/  BRA `(.L_x_20375) ;  /* 0x0000000400187947 */ /* 0x000fea0003800000 */
.L_x_20388:
        /* <DEDUP_REMOVED lines=21> */
.L_x_20397:
[----:B------:R-:W-:Y:S05]  /*1fd0*/  BSYNC B1 ;  /* 0x0000000000017941 */ /* 0x000fea0003800000 */
.L_x_20396:
[----:B------:R-:W-:Y:S01]  /*1fe0*/  LEA R3, R0, 0x37800000, 0x17 ;  /* 0x3780000000037811 */ /* 0x000fe200078eb8ff */
[----:B------:R-:W-:-:S05]  /*1ff0*/  IMAD.SHL.U32 R0, R2, 0x200000, RZ ;  /* 0x0020000002007824 */ /* 0x000fca00078e00ff */
[----:B------:R-:W-:-:S07]  /*2000*/  LOP3.LUT R0, R3, R0, R4, 0xfe, !PT ;  /* 0x0000000003007212 */ /* 0x000fce00078efe04 */
.L_x_20395:
[----:B------:R-:W-:Y:S05]  /*2010*/  BSYNC B0 ;  /* 0x0000000000007941 */ /* 0x000fea0003800000 */
.L_x_20394:
[----:B------:R-:W-:-:S04]  /*2020*/  FMUL.FTZ R0, R0, 1 ;  /* 0x3f80000000007820 */ /* 0x000fc80000410000 */
[----:B------:R3:W4:Y:S01]  /*2030*/  F2F.F64.F32 R2, R0 ;  /* 0x0000000000027310 */ /* 0x0007220000201800 */
[----:B------:R-:W-:Y:S05]  /*2040*/  BRA `(.L_x_20375) ;  /* 0x0000000000a47947 */ /* 0x000fea0003800000 */
.L_x_20387:
        /* <DEDUP_REMOVED lines=14> */
.L_x_20401:
[----:B------:R-:W-:Y:S05]  /*2130*/  BSYNC B0 ;  /* 0x0000000000007941 */ /* 0x000fea0003800000 */
.L_x_20400:
[----:B------:R-:W-:-:S04]  /*2140*/  FMUL.FTZ R0, R0, 1 ;  /* 0x3f80000000007820 */ /* 0x000fc80000410000 */
[----:B------:R0:W1:Y:S01]  /*2150*/  F2F.F64.F32 R2, R0 ;  /* 0x0000000000027310 */ /* 0x0000620000201800 */
[----:B------:R-:W-:Y:S05]  /*2160*/  BRA `(.L_x_20375) ;  /* 0x00000000005c7947 */ /* 0x000fea0003800000 */
.L_x_20374:
        /* <DEDUP_REMOVED lines=16> */
.L_x_20402:
[----:B------:R-:W-:Y:S01]  /*2270*/  CS2R R2, SRZ ;  /* 0x0000000000027805 */ /* 0x000fe2000001ff00 */
[----:B------:R-:W-:Y:S06]  /*2280*/  BRA `(.L_x_20375) ;  /* 0x0000000000147947 */ /* 0x000fec0003800000 */
.L_x_20399:
[----:B------:R-:W2:Y:S02]  /*2290*/  LDG.E.64 R2, desc[UR36][R4.64] ;  /* 0x0000002404027981 */ /* 0x000ea4000c1e1b00 */
[----:B--2---:R-:W0:Y:S01]  /*22a0*/  I2F.F64.U64 R2, R2 ;  /* 0x0000000200027312 */ /* 0x004e220000301800 */
[----:B------:R-:W-:Y:S05]  /*22b0*/  BRA `(.L_x_20375) ;  /* 0x0000000000087947 */ /* 0x000fea0003800000 */
.L_x_20398:
[----:B------:R-:W2:Y:S02]  /*22c0*/  LDG.E R2, desc[UR36][R4.64] ;  /* 0x0000002404027981 */ /* 0x000ea4000c1e1900 */
[----:B--2---:R-:W0:Y:S02]  /*22d0*/  I2F.F64.U32 R2, R2 ;  /* 0x0000000200027312 */ /* 0x004e240000201800 */
.L_x_20375:
[----:B0-----:R-:W3:Y:S01]  /*22e0*/  LDC.U8 R4, c[0x0][0x430] ;  /* 0x00010c00ff047b82 */ /* 0x001ee20000000000 */
[----:B------:R-:W-:Y:S02]  /*22f0*/  ULDC.64 UR4, c[0x0][0x428] ;  /* 0x00010a0000047ab9 */ /* 0x000fe40000000a00 */
[----:B------:R-:W-:-:S06]  /*2300*/  DSETP.NEU.AND P0, PT, RZ, UR4, PT ;  /* 0x00000004ff007e2a */ /* 0x000fcc000bf0d000 */
[----:B-12-45:R-:W-:-:S06]  /*2310*/  DSETP.NEU.OR P0, PT, R2, RZ, P0 ;  /* 0x000000ff0200722a */ /* 0x036fcc000070d400 */
        /* <DEDUP_REMOVED lines=14> */
.L_x_20406:
[----:B------:R3:W-:Y:S01]  /*2400*/  STG.E.U8 desc[UR36][R16.64], R2 ;  /* 0x0000000210007986 */ /* 0x0007e2000c101124 */
[----:B------:R-:W-:Y:S05]  /*2410*/  BRA `(.L_x_20408) ;  /* 0x0000000c00487947 */ /* 0x000fea0003800000 */
.L_x_20405:
        /* <DEDUP_REMOVED lines=9> */
.L_x_20410:
[----:B------:R1:W-:Y:S01]  /*24b0*/  STG.E desc[UR36][R16.64], R2 ;  /* 0x0000000210007986 */ /* 0x0003e2000c101924 */
[----:B------:R-:W-:Y:S05]  /*24c0*/  BRA `(.L_x_20408) ;  /* 0x0000000c001c7947 */ /* 0x000fea0003800000 */
.L_x_20409:
[----:B------:R2:W-:Y:S01]  /*24d0*/  STG.E.U16 desc[UR36][R16.64], R2 ;  /* 0x0000000210007986 */ /* 0x0005e2000c101524 */
[----:B------:R-:W-:Y:S05]  /*24e0*/  BRA `(.L_x_20408) ;  /* 0x0000000c00147947 */ /* 0x000fea0003800000 */
.L_x_20404:
        /* <DEDUP_REMOVED lines=9> */
.L_x_20412:
[----:B------:R-:W-:-:S04]  /*2580*/  I2FP.F32.U32 R0, R2 ;  /* 0x0000000200007245 */ /* 0x000fc80000201000 */
[----:B------:R-:W-:-:S05]  /*2590*/  F2FP.F16.F32.PACK_AB R0, RZ, R0 ;  /* 0x00000000ff00723e */ /* 0x000fca00000000ff */
[----:B------:R0:W-:Y:S01]  /*25a0*/  STG.E.U16 desc[UR36][R16.64], R0 ;  /* 0x0000000010007986 */ /* 0x0001e2000c101524 */
[----:B------:R-:W-:Y:S05]  /*25b0*/  BRA `(.L_x_20408) ;  /* 0x0000000800e07947 */ /* 0x000fea0003800000 */
.L_x_20411:
        /* <DEDUP_REMOVED lines=10> */
.L_x_20414:
[----:B------:R-:W-:-:S04]  /*2660*/  I2FP.F32.U32 R2, R2 ;  /* 0x0000000200027245 */ /* 0x000fc80000201000 */
[----:B------:R-:W-:-:S04]  /*2670*/  F2FP.F16.F32.PACK_AB R3, RZ, R2 ;  /* 0x00000002ff03723e */ /* 0x000fc800000000ff */
[----:B------:R-:W-:-:S05]  /*2680*/  PRMT R3, R3, 0x5410, RZ ;  /* 0x0000541003037816 */ /* 0x000fca00000000ff */
[----:B------:R0:W-:Y:S01]  /*2690*/  STG.E desc[UR36][R16.64], R3 ;  /* 0x0000000310007986 */ /* 0x0001e2000c101924 */
[----:B------:R-:W-:Y:S05]  /*26a0*/  BRA `(.L_x_20408) ;  /* 0x0000000800a47947 */ /* 0x000fea0003800000 */
.L_x_20413:
[----:B------:R-:W0:Y:S02]  /*26b0*/  I2F.F64.U32 R2, R2 ;  /* 0x0000000200027312 */ /* 0x000e240000201800 */
[----:B0-----:R0:W-:Y:S01]  /*26c0*/  STG.E.64 desc[UR36][R16.64], R2 ;  /* 0x0000000210007986 */ /* 0x0011e2000c101b24 */
[----:B------:R-:W-:Y:S05]  /*26d0*/  BRA `(.L_x_20408) ;  /* 0x0000000800987947 */ /* 0x000fea0003800000 */
.L_x_20403:
        /* <DEDUP_REMOVED lines=10> */
.L_x_20417:
[----:B------:R-:W0:Y:S01]  /*2780*/  I2F.F64.U32 R4, R2 ;  /* 0x0000000200047312 */ /* 0x000e220000201800 */
[----:B------:R-:W-:-:S05]  /*2790*/  CS2R R6, SRZ ;  /* 0x0000000000067805 */ /* 0x000fca000001ff00 */
[----:B0-----:R0:W-:Y:S01]  /*27a0*/  STG.E.128 desc[UR36][R16.64], R4 ;  /* 0x0000000410007986 */ /* 0x0011e2000c101d24 */
[----:B------:R-:W-:Y:S05]  /*27b0*/  BRA `(.L_x_20408) ;  /* 0x0000000800607947 */ /* 0x000fea0003800000 */
.L_x_20416:
        /* <DEDUP_REMOVED lines=21> */
.L_x_20421:
[----:B------:R-:W-:Y:S05]  /*2910*/  BSYNC B0 ;  /* 0x0000000000007941 */ /* 0x000fea0003800000 */
.L_x_20420:
[----:B------:R-:W-:-:S05]  /*2920*/  LOP3.LUT R3, R0, R3, RZ, 0xfc, !PT ;  /* 0x0000000300037212 */ /* 0x000fca00078efcff */
[----:B------:R0:W-:Y:S01]  /*2930*/  STG.E.U8 desc[UR36][R16.64], R3 ;  /* 0x0000000310007986 */ /* 0x0001e2000c101124 */
[----:B------:R-:W-:Y:S05]  /*2940*/  BRA `(.L_x_20408) ;  /* 0x0000000400fc7947 */ /* 0x000fea0003800000 */
.L_x_20419:
        /* <DEDUP_REMOVED lines=13> */
.L_x_20423:
[----:B------:R-:W-:Y:S01]  /*2a20*/  IMAD.MOV.U32 R0, RZ, RZ, 0x7f ;  /* 0x0000007fff007424 */ /* 0x000fe200078e00ff */
[----:B------:R-:W-:-:S04]  /*2a30*/  ISETP.GT.U32.AND P0, PT, R2, 0x7f800000, PT ;  /* 0x7f8000000200780c */ /* 0x000fc80003f04070 */
[----:B------:R-:W-:-:S09]  /*2a40*/  SEL R0, R0, 0x7c, P0 ;  /* 0x0000007c00007807 */ /* 0x000fd20000000000 */
.L_x_20424:
[----:B------:R-:W-:Y:S05]  /*2a50*/  BSYNC B0 ;  /* 0x0000000000007941 */ /* 0x000fea0003800000 */
.L_x_20422:
[----:B------:R-:W-:-:S04]  /*2a60*/  LOP3.LUT R2, R3, 0x80000000, RZ, 0xc0, !PT ;  /* 0x8000000003027812 */ /* 0x000fc800078ec0ff */
[----:B------:R-:W-:-:S04]  /*2a70*/  SHF.R.U32.HI R3, RZ, 0x18, R2 ;  /* 0x00000018ff037819 */ /* 0x000fc80000011602 */
[----:B------:R-:W-:-:S05]  /*2a80*/  LOP3.LUT R3, R0, R3, RZ, 0xfc, !PT ;  /* 0x0000000300037212 */ /* 0x000fca00078efcff */
[----:B------:R0:W-:Y:S01]  /*2a90*/  STG.E.U8 desc[UR36][R16.64], R3 ;  /* 0x0000000310007986 */ /* 0x0001e2000c101124 */
[----:B------:R-:W-:Y:S05]  /*2aa0*/  BRA `(.L_x_20408) ;  /* 0x0000000400a47947 */ /* 0x000fea0003800000 */
.L_x_20418:
[----:B------:R-:W-:-:S04]  /*2ab0*/  I2FP.F32.U32 R0, R2 ;  /* 0x0000000200007245 */ /* 0x000fc80000201000 */
[----:B------:R-:W-:-:S05]  /*2ac0*/  F2FP.BF16.F32.PACK_AB R0, RZ, R0 ;  /* 0x00000000ff00723e */ /* 0x000fca00000010ff */
[----:B------:R0:W-:Y:S01]  /*2ad0*/  STG.E.U16 desc[UR36][R16.64], R0 ;  /* 0x0000000010007986 */ /* 0x0001e2000c101524 */
[----:B------:R-:W-:Y:S05]  /*2ae0*/  BRA `(.L_x_20408) ;  /* 0x0000000400947947 */ /* 0x000fea0003800000 */
.L_x_20415:
        /* <DEDUP_REMOVED lines=10> */
.L_x_20427:
        /* <DEDUP_REMOVED lines=17> */
.L_x_20430:
[----:B------:R-:W-:-:S04]  /*2ca0*/  LOP3.LUT R2, R3, 0x80000000, RZ, 0xc0, !PT ;  /* 0x8000000003027812 */ /* 0x000fc800078ec0ff */
[----:B------:R-:W-:-:S04]  /*2cb0*/  SHF.R.U32.HI R3, RZ, 0x18, R2 ;  /* 0x00000018ff037819 */ /* 0x000fc80000011602 */
[----:B------:R-:W-:-:S04]  /*2cc0*/  LOP3.LUT R0, R0, R3, RZ, 0xfc, !PT ;  /* 0x0000000300007212 */ /* 0x000fc800078efcff */
[----:B------:R-:W-:-:S07]  /*2cd0*/  PRMT R8, R0, 0x7610, R8 ;  /* 0x0000761000087816 */ /* 0x000fce0000000008 */
.L_x_20429:
[----:B------:R-:W-:Y:S05]  /*2ce0*/  BSYNC B0 ;  /* 0x0000000000007941 */ /* 0x000fea0003800000 */
.L_x_20428:
[----:B------:R0:W-:Y:S01]  /*2cf0*/  STG.E.U8 desc[UR36][R16.64], R8 ;  /* 0x0000000810007986 */ /* 0x0001e2000c101124 */
[----:B------:R-:W-:Y:S05]  /*2d00*/  BRA `(.L_x_20408) ;  /* 0x00000004000c7947 */ /* 0x000fea0003800000 */
.L_x_20426:
        /* <DEDUP_REMOVED lines=17> */
.L_x_20433:
[----:B------:R-:W-:-:S04]  /*2e20*/  LOP3.LUT R2, R3, 0x80000000, RZ, 0xc0, !PT ;  /* 0x8000000003027812 */ /* 0x000fc800078ec0ff */
[----:B------:R-:W-:-:S04]  /*2e30*/  SHF.R.U32.HI R3, RZ, 0x18, R2 ;  /* 0x00000018ff037819 */ /* 0x000fc80000011602 */
[----:B------:R-:W-:-:S04]  /*2e40*/  LOP3.LUT R0, R0, R3, RZ, 0xfc, !PT ;  /* 0x0000000300007212 */ /* 0x000fc800078efcff */
[----:B------:R-:W-:-:S07]  /*2e50*/  PRMT R8, R0, 0x7610, R8 ;  /* 0x0000761000087816 */ /* 0x000fce0000000008 */
.L_x_20432:
[----:B------:R-:W-:Y:S05]  /*2e60*/  BSYNC B0 ;  /* 0x0000000000007941 */ /* 0x000fea0003800000 */
.L_x_20431:
[----:B------:R0:W-:Y:S01]  /*2e70*/  STG.E.U8 desc[UR36][R16.64], R8 ;  /* 0x0000000810007986 */ /* 0x0001e2000c101124 */
[----:B------:R-:W-:Y:S05]  /*2e80*/  BRA `(.L_x_20408) ;  /* 0x0000000000ac7947 */ /* 0x000fea0003800000 */
.L_x_20425:
        /* <DEDUP_REMOVED lines=22> */
.L_x_20407:
        /* <DEDUP_REMOVED lines=16> */
.L_x_20436:
[----:B------:R-:W-:Y:S05]  /*30f0*/  BRA `(.L_x_20408) ;  /* 0x0000000000107947 */ /* 0x000fea0003800000 */
.L_x_20435:
[----:B------:R-:W-:-:S05]  /*3100*/  IMAD.MOV.U32 R3, RZ, RZ, RZ ;  /* 0x000000ffff037224 */ /* 0x000fca00078e00ff */
[----:B------:R0:W-:Y:S01]  /*3110*/  STG.E.64 desc[UR36][R16.64], R2 ;  /* 0x0000000210007986 */ /* 0x0001e2000c101b24 */
[----:B------:R-:W-:Y:S05]  /*3120*/  BRA `(.L_x_20408) ;  /* 0x0000000000047947 */ /* 0x000fea0003800000 */
.L_x_20434:
[----:B------:R0:W-:Y:S02]  /*3130*/  STG.E desc[UR36][R16.64], R2 ;  /* 0x0000000210007986 */ /* 0x0001e4000c101924 */
.L_x_20408:
[----:B------:R-:W-:-:S04]  /*3140*/  IMAD R18, R23, 0x200, R18 ;  /* 0x0000020017127824 */ /* 0x000fc800078e0212 */
[----:B------:R-:W-:-:S07]  /*3150*/  VIADD R19, R18, 0x80 ;  /* 0x0000008012137836 */ /* 0x000fce0000000000 */
.L_x_20368:
[----:B------:R-:W-:Y:S05]  /*3160*/  BSYNC B6 ;  /* 0x0000000000067941 */ /* 0x000fea0003800000 */
.L_x_20367:
        /* <DEDUP_REMOVED lines=307> */
.L_x_20439:
        /* <DEDUP_REMOVED lines=21> */
.L_x_20443:
[----:B------:R-:W2:Y:S02]  /*45f0*/  LDG.E.U8 R2, desc[UR36][R4.64] ;  /* 0x0000002404027981 */ /* 0x000ea4000c1e1100 */
[----:B--2---:R-:W0:Y:S01]  /*4600*/  I2F.F64.U16 R2, R2 ;  /* 0x0000000200027312 */ /* 0x004e220000101800 */
[----:B------:R-:W-:Y:S05]  /*4610*/  BRA `(.L_x_20445) ;  /* 0x0000000c00707947 */ /* 0x000fea0003800000 */
.L_x_20442:
        /* <DEDUP_REMOVED lines=9> */
.L_x_20447:
[----:B------:R-:W2:Y:S02]  /*46b0*/  LDG.E R2, desc[UR36][R4.64] ;  /* 0x0000002404027981 */ /* 0x000ea4000c1e1900 */
[----:B--2---:R-:W0:Y:S01]  /*46c0*/  I2F.F64 R2, R2 ;  /* 0x0000000200027312 */ /* 0x004e220000201c00 */
[----:B------:R-:W-:Y:S05]  /*46d0*/  BRA `(.L_x_20445) ;  /* 0x0000000c00407947 */ /* 0x000fea0003800000 */
.L_x_20446:
[----:B------:R-:W2:Y:S02]  /*46e0*/  LDG.E.U16 R2, desc[UR36][R4.64] ;  /* 0x0000002404027981 */ /* 0x000ea4000c1e1500 */
[----:B--2---:R-:W0:Y:S01]  /*46f0*/  I2F.F64.S16 R2, R2 ;  /* 0x0000000200027312 */ /* 0x004e220000101c00 */
[----:B------:R-:W-:Y:S05]  /*4700*/  BRA `(.L_x_20445) ;  /* 0x0000000c00347947 */ /* 0x000fea0003800000 */
.L_x_20441:
        /* <DEDUP_REMOVED lines=10> */
.L_x_20449:
[----:B------:R-:W2:Y:S02]  /*47b0*/  LDG.E.U16 R0, desc[UR36][R4.64] ;  /* 0x0000002404007981 */ /* 0x000ea4000c1e1500 */
[----:B--2---:R-:W-:-:S05]  /*47c0*/  HADD2.F32 R0, -RZ, R0.H0_H0 ;  /* 0x20000000ff007230 */ /* 0x004fca0000004100 */
[----:B------:R-:W-:-:S04]  /*47d0*/  FMUL.FTZ R0, R0, 1 ;  /* 0x3f80000000007820 */ /* 0x000fc80000410000 */
[----:B------:R0:W1:Y:S01]  /*47e0*/  F2F.F64.F32 R2, R0 ;  /* 0x0000000000027310 */ /* 0x0000620000201800 */
[----:B------:R-:W-:Y:S05]  /*47f0*/  BRA `(.L_x_20445) ;  /* 0x0000000800f87947 */ /* 0x000fea0003800000 */
.L_x_20448:
        /* <DEDUP_REMOVED lines=10> */
.L_x_20451:
[----:B------:R-:W2:Y:S02]  /*48a0*/  LDG.E.U16 R4, desc[UR36][R4.64] ;  /* 0x0000002404047981 */ /* 0x000ea4000c1e1500 */
[----:B--2---:R-:W-:-:S05]  /*48b0*/  HADD2.F32 R0, -RZ, R4.H0_H0 ;  /* 0x20000004ff007230 */ /* 0x004fca0000004100 */
[----:B------:R-:W-:-:S04]  /*48c0*/  FMUL.FTZ R0, R0, 1 ;  /* 0x3f80000000007820 */ /* 0x000fc80000410000 */
[----:B------:R0:W1:Y:S01]  /*48d0*/  F2F.F64.F32 R2, R0 ;  /* 0x0000000000027310 */ /* 0x0000620000201800 */
[----:B------:R-:W-:Y:S05]  /*48e0*/  BRA `(.L_x_20445) ;  /* 0x0000000800bc7947 */ /* 0x000fea0003800000 */
.L_x_20450:
[----:B------:R0:W5:Y:S01]  /*48f0*/  LDG.E.64 R2, desc[UR36][R4.64] ;  /* 0x0000002404027981 */ /* 0x000162000c1e1b00 */
[----:B------:R-:W-:Y:S05]  /*4900*/  BRA `(.L_x_20445) ;  /* 0x0000000800b47947 */ /* 0x000fea0003800000 */
.L_x_20440:
        /* <DEDUP_REMOVED lines=13> */
.L_x_20454:
[----:B------:R0:W5:Y:S01]  /*49e0*/  LDG.E.64 R2, desc[UR36][R4.64] ;  /* 0x0000002404027981 */ /* 0x000162000c1e1b00 */
[----:B------:R-:W-:Y:S05]  /*49f0*/  BRA `(.L_x_20445) ;  /* 0x0000000800787947 */ /* 0x000fea0003800000 */
.L_x_20453:
        /* <DEDUP_REMOVED lines=28> */
.L_x_20456:
        /* <DEDUP_REMOVED lines=15> */
.L_x_20455:
[----:B------:R-:W2:Y:S02]  /*4cb0*/  LDG.E.U16 R0, desc[UR36][R4.64] ;  /* 0x0000002404007981 */ /* 0x000ea4000c1e1500 */
[----:B--2---:R-:W-:-:S04]  /*4cc0*/  IMAD.U32 R0, R0, 0x10000, RZ ;  /* 0x0001000000007824 */ /* 0x004fc800078e00ff */
[----:B------:R-:W-:-:S04]  /*4cd0*/  FMUL.FTZ R0, R0, 1 ;  /* 0x3f80000000007820 */ /* 0x000fc80000410000 */
[----:B------:R0:W1:Y:S01]  /*4ce0*/  F2F.F64.F32 R2, R0 ;  /* 0x0000000000027310 */ /* 0x0000620000201800 */
[----:B------:R-:W-:Y:S05]  /*4cf0*/  BRA `(.L_x_20445) ;  /* 0x0000000400b87947 */ /* 0x000fea0003800000 */
.L_x_20452:
        /* <DEDUP_REMOVED lines=11> */
.L_x_20459:
        /* <DEDUP_REMOVED lines=21> */
.L_x_20463:
[----:B------:R-:W-:Y:S05]  /*4f00*/  BSYNC B1 ;  /* 0x0000000000017941 */ /* 0x000fea0003800000 */
.L_x_20462:
[----:B------:R-:W-:Y:S01]  /*4f10*/  LEA R3, R0, 0x3b800000, 0x17 ;  /* 0x3b80000000037811 */ /* 0x000fe200078eb8ff */
[----:B------:R-:W-:-:S05]  /*4f20*/  IMAD.SHL.U32 R0, R2, 0x100000, RZ ;  /* 0x0010000002007824 */ /* 0x000fca00078e00ff */
[----:B------:R-:W-:-:S07]  /*4f30*/  LOP3.LUT R0, R3, R0, R4, 0xfe, !PT ;  /* 0x0000000003007212 */ /* 0x000fce00078efe04 */
.L_x_20461:
[----:B------:R-:W-:Y:S05]  /*4f40*/  BSYNC B0 ;  /* 0x0000000000007941 */ /* 0x000fea0003800000 */
.L_x_20460:
[----:B------:R-:W-:-:S04]  /*4f50*/  FMUL.FTZ R0, R0, 1 ;  /* 0x3f80000000007820 */ /* 0x000fc80000410000 */
[----:B------:R1:W2:Y:S01]  /*4f60*/  F2F.F64.F32 R2, R0 ;  /* 0x0000000000027310 */ /* 0x0002a20000201800 */
[----:B------:R-:W-:Y:S05]  /*4f70*/  BRA `(.L_x_20445) ;  /* 0x0000000400187947 */ /* 0x000fea0003800000 */
.L_x_20458:
        /* <DEDUP_REMOVED lines=21> */
.L_x_20467:
[----:B------:R-:W-:Y:S05]  /*50d0*/  BSYNC B1 ;  /* 0x0000000000017941 */ /* 0x000fea0003800000 */
.L_x_20466:
[----:B------:R-:W-:Y:S01]  /*50e0*/  LEA R3, R0, 0x37800000, 0x17 ;  /* 0x3780000000037811 */ /* 0x000fe200078eb8ff */
[----:B------:R-:W-:-:S05]  /*50f0*/  IMAD.SHL.U32 R0, R2, 0x200000, RZ ;  /* 0x0020000002007824 */ /* 0x000fca00078e00ff */
[----:B------:R-:W-:-:S07]  /*5100*/  LOP3.LUT R0, R3, R0, R4, 0xfe, !PT ;  /* 0x0000000003007212 */ /* 0x000fce00078efe04 */
.L_x_20465:
[----:B------:R-:W-:Y:S05]  /*5110*/  BSYNC B0 ;  /* 0x0000000000007941 */ /* 0x000fea0003800000 */
.L_x_20464:
[----:B------:R-:W-:-:S04]  /*5120*/  FMUL.FTZ R0, R0, 1 ;  /* 0x3f80000000007820 */ /* 0x000fc80000410000 */
[----:B------:R3:W4:Y:S01]  /*5130*/  F2F.F64.F32 R2, R0 ;  /* 0x0000000000027310 */ /* 0x0007220000201800 */
[----:B------:R-:W-:Y:S05]  /*5140*/  BRA `(.L_x_20445) ;  /* 0x0000000000a47947 */ /* 0x000fea0003800000 */
.L_x_20457:
        /* <DEDUP_REMOVED lines=14> */
.L_x_20471:
[----:B------:R-:W-:Y:S05]  /*5230*/  BSYNC B0 ;  /* 0x0000000000007941 */ /* 0x000fea0003800000 */
.L_x_20470:
[----:B------:R-:W-:-:S04]  /*5240*/  FMUL.FTZ R0, R0, 1 ;  /* 0x3f80000000007820 */ /* 0x000fc80000410000 */
[----:B------:R0:W1:Y:S01]  /*5250*/  F2F.F64.F32 R2, R0 ;  /* 0x0000000000027310 */ /* 0x0000620000201800 */
[----:B------:R-:W-:Y:S05]  /*5260*/  BRA `(.L_x_20445) ;  /* 0x00000000005c7947 */ /* 0x000fea0003800000 */
.L_x_20444:
        /* <DEDUP_REMOVED lines=16> */
.L_x_20472:
[----:B------:R-:W-:Y:S01]  /*5370*/  CS2R R2, SRZ ;  /* 0x0000000000027805 */ /* 0x000fe2000001ff00 */
[----:B------:R-:W-:Y:S06]  /*5380*/  BRA `(.L_x_20445) ;  /* 0x0000000000147947 */ /* 0x000fec0003800000 */
.L_x_20469:
[----:B------:R-:W2:Y:S02]  /*5390*/  LDG.E.64 R2, desc[UR36][R4.64] ;  /* 0x0000002404027981 */ /* 0x000ea4000c1e1b00 */
[----:B--2---:R-:W0:Y:S01]  /*53a0*/  I2F.F64.U64 R2, R2 ;  /* 0x0000000200027312 */ /* 0x004e220000301800 */
[----:B------:R-:W-:Y:S05]  /*53b0*/  BRA `(.L_x_20445) ;  /* 0x0000000000087947 */ /* 0x000fea0003800000 */
.L_x_20468:
[----:B------:R-:W2:Y:S02]  /*53c0*/  LDG.E R2, desc[UR36][R4.64] ;  /* 0x0000002404027981 */ /* 0x000ea4000c1e1900 */
[----:B--2---:R-:W0:Y:S02]  /*53d0*/  I2F.F64.U32 R2, R2 ;  /* 0x0000000200027312 */ /* 0x004e240000201800 */
.L_x_20445:
        /* <DEDUP_REMOVED lines=18> */
.L_x_20476:
[----:B------:R0:W-:Y:S01]  /*5500*/  STG.E.U8 desc[UR36][R16.64], R2 ;  /* 0x0000000210007986 */ /* 0x0001e2000c101124 */
[----:B------:R-:W-:Y:S05]  /*5510*/  BRA `(.L_x_20478) ;  /* 0x0000000c00487947 */ /* 0x000fea0003800000 */
.L_x_20475:
        /* <DEDUP_REMOVED lines=9> */
.L_x_20480:
[----:B------:R0:W-:Y:S01]  /*55b0*/  STG.E desc[UR36][R16.64], R2 ;  /* 0x0000000210007986 */ /* 0x0001e2000c101924 */
[----:B------:R-:W-:Y:S05]  /*55c0*/  BRA `(.L_x_20478) ;  /* 0x0000000c001c7947 */ /* 0x000fea0003800000 */
.L_x_20479:
[----:B------:R0:W-:Y:S01]  /*55d0*/  STG.E.U16 desc[UR36][R16.64], R2 ;  /* 0x0000000210007986 */ /* 0x0001e2000c101524 */
[----:B------:R-:W-:Y:S05]  /*55e0*/  BRA `(.L_x_20478) ;  /* 0x0000000c00147947 */ /* 0x000fea0003800000 */
.L_x_20474:
        /* <DEDUP_REMOVED lines=9> */
.L_x_20482:
[----:B------:R-:W-:-:S04]  /*5680*/  I2FP.F32.U32 R0, R2 ;  /* 0x0000000200007245 */ /* 0x000fc80000201000 */
[----:B------:R-:W-:-:S05]  /*5690*/  F2FP.F16.F32.PACK_AB R0, RZ, R0 ;  /* 0x00000000ff00723e */ /* 0x000fca00000000ff */
[----:B------:R0:W-:Y:S01]  /*56a0*/  STG.E.U16 desc[UR36][R16.64], R0 ;  /* 0x0000000010007986 */ /* 0x0001e2000c101524 */
[----:B------:R-:W-:Y:S05]  /*56b0*/  BRA `(.L_x_20478) ;  /* 0x0000000800e07947 */ /* 0x000fea0003800000 */
.L_x_20481:
        /* <DEDUP_REMOVED lines=10> */
.L_x_20484:
[----:B------:R-:W-:-:S04]  /*5760*/  I2FP.F32.U32 R2, R2 ;  /* 0x0000000200027245 */ /* 0x000fc80000201000 */
[----:B------:R-:W-:-:S04]  /*5770*/  F2FP.F16.F32.PACK_AB R3, RZ, R2 ;  /* 0x00000002ff03723e */ /* 0x000fc800000000ff */
[----:B------:R-:W-:-:S05]  /*5780*/  PRMT R3, R3, 0x5410, RZ ;  /* 0x0000541003037816 */ /* 0x000fca00000000ff */
[----:B------:R0:W-:Y:S01]  /*5790*/  STG.E desc[UR36][R16.64], R3 ;  /* 0x0000000310007986 */ /* 0x0001e2000c101924 */
[----:B------:R-:W-:Y:S05]  /*57a0*/  BRA `(.L_x_20478) ;  /* 0x0000000800a47947 */ /* 0x000fea0003800000 */
.L_x_20483:
[----:B------:R-:W0:Y:S02]  /*57b0*/  I2F.F64.U32 R2, R2 ;  /* 0x0000000200027312 */ /* 0x000e240000201800 */
[----:B0-----:R0:W-:Y:S01]  /*57c0*/  STG.E.64 desc[UR36][R16.64], R2 ;  /* 0x0000000210007986 */ /* 0x0011e2000c101b24 */
[----:B------:R-:W-:Y:S05]  /*57d0*/  BRA `(.L_x_20478) ;  /* 0x0000000800987947 */ /* 0x000fea0003800000 */
.L_x_20473:
        /* <DEDUP_REMOVED lines=10> */
.L_x_20487:
[----:B------:R-:W0:Y:S01]  /*5880*/  I2F.F64.U32 R4, R2 ;  /* 0x0000000200047312 */ /* 0x000e220000201800 */
[----:B------:R-:W-:-:S05]  /*5890*/  CS2R R6, SRZ ;  /* 0x0000000000067805 */ /* 0x000fca000001ff00 */
[----:B0-----:R0:W-:Y:S01]  /*58a0*/  STG.E.128 desc[UR36][R16.64], R4 ;  /* 0x0000000410007986 */ /* 0x0011e2000c101d24 */
[----:B------:R-:W-:Y:S05]  /*58b0*/  BRA `(.L_x_20478) ;  /* 0x0000000800607947 */ /* 0x000fea0003800000 */
.L_x_20486:
        /* <DEDUP_REMOVED lines=21> */
.L_x_20491:
[----:B------:R-:W-:Y:S05]  /*5a10*/  BSYNC B0 ;  /* 0x0000000000007941 */ /* 0x000fea0003800000 */
.L_x_20490:
[----:B------:R-:W-:-:S05]  /*5a20*/  LOP3.LUT R3, R0, R3, RZ, 0xfc, !PT ;  /* 0x0000000300037212 */ /* 0x000fca00078efcff */
[----:B------:R0:W-:Y:S01]  /*5a30*/  STG.E.U8 desc[UR36][R16.64], R3 ;  /* 0x0000000310007986 */ /* 0x0001e2000c101124 */
[----:B------:R-:W-:Y:S05]  /*5a40*/  BRA `(.L_x_20478) ;  /* 0x0000000400fc7947 */ /* 0x000fea0003800000 */
.L_x_20489:
        /* <DEDUP_REMOVED lines=13> */
.L_x_20493:
[----:B------:R-:W-:Y:S01]  /*5b20*/  IMAD.MOV.U32 R0, RZ, RZ, 0x7f ;  /* 0x0000007fff007424 */ /* 0x000fe200078e00ff */
[----:B------:R-:W-:-:S04]  /*5b30*/  ISETP.GT.U32.AND P0, PT, R2, 0x7f800000, PT ;  /* 0x7f8000000200780c */ /* 0x000fc80003f04070 */
[----:B------:R-:W-:-:S09]  /*5b40*/  SEL R0, R0, 0x7c, P0 ;  /* 0x0000007c00007807 */ /* 0x000fd20000000000 */
.L_x_20494:
[----:B------:R-:W-:Y:S05]  /*5b50*/  BSYNC B0 ;  /* 0x0000000000007941 */ /* 0x000fea0003800000 */
.L_x_20492:
[----:B------:R-:W-:-:S04]  /*5b60*/  LOP3.LUT R2, R3, 0x80000000, RZ, 0xc0, !PT ;  /* 0x8000000003027812 */ /* 0x000fc800078ec0ff */
[----:B------:R-:W-:-:S04]  /*5b70*/  SHF.R.U32.HI R3, RZ, 0x18, R2 ;  /* 0x00000018ff037819 */ /* 0x000fc80000011602 */
[----:B------:R-:W-:-:S05]  /*5b80*/  LOP3.LUT R3, R0, R3, RZ, 0xfc, !PT ;  /* 0x0000000300037212 */ /* 0x000fca00078efcff */
[----:B------:R0:W-:Y:S01]  /*5b90*/  STG.E.U8 desc[UR36][R16.64], R3 ;  /* 0x0000000310007986 */ /* 0x0001e2000c101124 */
[----:B------:R-:W-:Y:S05]  /*5ba0*/  BRA `(.L_x_20478) ;  /* 0x0000000400a47947 */ /* 0x000fea0003800000 */
.L_x_20488:
[----:B------:R-:W-:-:S04]  /*5bb0*/  I2FP.F32.U32 R0, R2 ;  /* 0x0000000200007245 */ /* 0x000fc80000201000 */
[----:B------:R-:W-:-:S05]  /*5bc0*/  F2FP.BF16.F32.PACK_AB R0, RZ, R0 ;  /* 0x00000000ff00723e */ /* 0x000fca00000010ff */
[----:B------:R0:W-:Y:S01]  /*5bd0*/  STG.E.U16 desc[UR36][R16.64], R0 ;  /* 0x0000000010007986 */ /* 0x0001e2000c101524 */
[----:B------:R-:W-:Y:S05]  /*5be0*/  BRA `(.L_x_20478) ;  /* 0x0000000400947947 */ /* 0x000fea0003800000 */
.L_x_20485:
        /* <DEDUP_REMOVED lines=10> */
.L_x_20497:
        /* <DEDUP_REMOVED lines=17> */
.L_x_20500:
[----:B------:R-:W-:-:S04]  /*5da0*/  LOP3.LUT R2, R3, 0x80000000, RZ, 0xc0, !PT ;  /* 0x8000000003027812 */ /* 0x000fc800078ec0ff */
[----:B------:R-:W-:-:S04]  /*5db0*/  SHF.R.U32.HI R3, RZ, 0x18, R2 ;  /* 0x00000018ff037819 */ /* 0x000fc80000011602 */
[----:B------:R-:W-:-:S04]  /*5dc0*/  LOP3.LUT R0, R0, R3, RZ, 0xfc, !PT ;  /* 0x0000000300007212 */ /* 0x000fc800078efcff */
[----:B------:R-:W-:-:S07]  /*5dd0*/  PRMT R8, R0, 0x7610, R8 ;  /* 0x0000761000087816 */ /* 0x000fce0000000008 */
.L_x_20499:
[----:B------:R-:W-:Y:S05]  /*5de0*/  BSYNC B0 ;  /* 0x0000000000007941 */ /* 0x000fea0003800000 */
.L_x_20498:
[----:B------:R3:W-:Y:S01]  /*5df0*/  STG.E.U8 desc[UR36][R16.64], R8 ;  /* 0x0000000810007986 */ /* 0x0007e2000c101124 */
[----:B------:R-:W-:Y:S05]  /*5e00*/  BRA `(.L_x_20478) ;  /* 0x00000004000c7947 */ /* 0x000fea0003800000 */
.L_x_20496:
        /* <DEDUP_REMOVED lines=17> */
.L_x_20503:
[----:B------:R-:W-:-:S04]  /*5f20*/  LOP3.LUT R2, R3, 0x80000000, RZ, 0xc0, !PT ;  /* 0x8000000003027812 */ /* 0x000fc800078ec0ff */
[----:B------:R-:W-:-:S04]  /*5f30*/  SHF.R.U32.HI R3, RZ, 0x18, R2 ;  /* 0x00000018ff037819 */ /* 0x000fc80000011602 */
[----:B------:R-:W-:-:S04]  /*5f40*/  LOP3.LUT R0, R0, R3, RZ, 0xfc, !PT ;  /* 0x0000000300007212 */ /* 0x000fc800078efcff */
[----:B------:R-:W-:-:S07]  /*5f50*/  PRMT R8, R0, 0x7610, R8 ;  /* 0x0000761000087816 */ /* 0x000fce0000000008 */
.L_x_20502:
[----:B------:R-:W-:Y:S05]  /*5f60*/  BSYNC B0 ;  /* 0x0000000000007941 */ /* 0x000fea0003800000 */
.L_x_20501:
[----:B------:R0:W-:Y:S01]  /*5f70*/  STG.E.U8 desc[UR36][R16.64], R8 ;  /* 0x0000000810007986 */ /* 0x0001e2000c101124 */
[----:B------:R-:W-:Y:S05]  /*5f80*/  BRA `(.L_x_20478) ;  /* 0x0000000000ac7947 */ /* 0x000fea0003800000 */
.L_x_20495:
        /* <DEDUP_REMOVED lines=22> */
.L_x_20477:
        /* <DEDUP_REMOVED lines=16> */
.L_x_20506:
[----:B------:R-:W-:Y:S05]  /*61f0*/  BRA `(.L_x_20478) ;  /* 0x0000000000107947 */ /* 0x000fea0003800000 */
.L_x_20505:
[----:B------:R-:W-:-:S05]  /*6200*/  IMAD.MOV.U32 R3, RZ, RZ, RZ ;  /* 0x000000ffff037224 */ /* 0x000fca00078e00ff */
[----:B------:R2:W-:Y:S01]  /*6210*/  STG.E.64 desc[UR36][R16.64], R2 ;  /* 0x0000000210007986 */ /* 0x0005e2000c101b24 */
[----:B------:R-:W-:Y:S05]  /*6220*/  BRA `(.L_x_20478) ;  /* 0x0000000000047947 */ /* 0x000fea0003800000 */
.L_x_20504:
[----:B------:R0:W-:Y:S02]  /*6230*/  STG.E desc[UR36][R16.64], R2 ;  /* 0x0000000210007986 */ /* 0x0001e4000c101924 */
.L_x_20478:
[----:B------:R-:W-:-:S07]  /*6240*/  VIADD R19, R19, 0x80 ;  /* 0x0000008013137836 */ /* 0x000fce0000000000 */
.L_x_20438:
[----:B------:R-:W-:Y:S05]  /*6250*/  BSYNC B6 ;  /* 0x0000000000067941 */ /* 0x000fea0003800000 */
.L_x_20437:
        /* <DEDUP_REMOVED lines=307> */
.L_x_20509:
        /* <DEDUP_REMOVED lines=21> */
.L_x_20513:
[----:B------:R-:W2:Y:S02]  /*76e0*/  LDG.E.U8 R2, desc[UR36][R4.64] ;  /* 0x0000002404027981 */ /* 0x000ea4000c1e1100 */
[----:B--2---:R-:W0:Y:S01]  /*76f0*/  I2F.F64.U16 R2, R2 ;  /* 0x0000000200027312 */ /* 0x004e220000101800 */
[----:B------:R-:W-:Y:S05]  /*7700*/  BRA `(.L_x_20515) ;  /* 0x0000000c00707947 */ /* 0x000fea0003800000 */
.L_x_20512:
        /* <DEDUP_REMOVED lines=9> */
.L_x_20517:
[----:B------:R-:W2:Y:S02]  /*77a0*/  LDG.E R2, desc[UR36][R4.64] ;  /* 0x0000002404027981 */ /* 0x000ea4000c1e1900 */
[----:B--2---:R-:W0:Y:S01]  /*77b0*/  I2F.F64 R2, R2 ;  /* 0x0000000200027312 */ /* 0x004e220000201c00 */
[----:B------:R-:W-:Y:S05]  /*77c0*/  BRA `(.L_x_20515) ;  /* 0x0000000c00407947 */ /* 0x000fea0003800000 */
.L_x_20516:
[----:B------:R-:W2:Y:S02]  /*77d0*/  LDG.E.U16 R2, desc[UR36][R4.64] ;  /* 0x0000002404027981 */ /* 0x000ea4000c1e1500 */
[----:B--2---:R-:W0:Y:S01]  /*77e0*/  I2F.F64.S16 R2, R2 ;  /* 0x0000000200027312 */ /* 0x004e220000101c00 */
[----:B------:R-:W-:Y:S05]  /*77f0*/  BRA `(.L_x_20515) ;  /* 0x0000000c00347947 */ /* 0x000fea0003800000 */
.L_x_20511:
        /* <DEDUP_REMOVED lines=10> */
.L_x_20519:
[----:B------:R-:W2:Y:S02]  /*78a0*/  LDG.E.U16 R0, desc[UR36][R4.64] ;  /* 0x0000002404007981 */ /* 0x000ea4000c1e1500 */
[----:B--2---:R-:W-:-:S05]  /*78b0*/  HADD2.F32 R0, -RZ, R0.H0_H0 ;  /* 0x20000000ff007230 */ /* 0x004fca0000004100 */
[----:B------:R-:W-:-:S04]  /*78c0*/  FMUL.FTZ R0, R0, 1 ;  /* 0x3f80000000007820 */ /* 0x000fc80000410000 */
[----:B------:R0:W1:Y:S01]  /*78d0*/  F2F.F64.F32 R2, R0 ;  /* 0x0000000000027310 */ /* 0x0000620000201800 */
[----:B------:R-:W-:Y:S05]  /*78e0*/  BRA `(.L_x_20515) ;  /* 0x0000000800f87947 */ /* 0x000fea0003800000 */
.L_x_20518:
        /* <DEDUP_REMOVED lines=10> */
.L_x_20521:
[----:B------:R-:W2:Y:S02]  /*7990*/  LDG.E.U16 R4, desc[UR36][R4.64] ;  /* 0x0000002404047981 */ /* 0x000ea4000c1e1500 */
[----:B--2---:R-:W-:-:S05]  /*79a0*/  HADD2.F32 R0, -RZ, R4.H0_H0 ;  /* 0x20000004ff007230 */ /* 0x004fca0000004100 */
[----:B------:R-:W-:-:S04]  /*79b0*/  FMUL.FTZ R0, R0, 1 ;  /* 0x3f80000000007820 */ /* 0x000fc80000410000 */
[----:B------:R0:W1:Y:S01]  /*79c0*/  F2F.F64.F32 R2, R0 ;  /* 0x0000000000027310 */ /* 0x0000620000201800 */
[----:B------:R-:W-:Y:S05]  /*79d0*/  BRA `(.L_x_20515) ;  /* 0x0000000800bc7947 */ /* 0x000fea0003800000 */
.L_x_20520:
[----:B------:R0:W5:Y:S01]  /*79e0*/  LDG.E.64 R2, desc[UR36][R4.64] ;  /* 0x0000002404027981 */ /* 0x000162000c1e1b00 */
[----:B------:R-:W-:Y:S05]  /*79f0*/  BRA `(.L_x_20515) ;  /* 0x0000000800b47947 */ /* 0x000fea0003800000 */
.L_x_20510:
        /* <DEDUP_REMOVED lines=13> */
.L_x_20524:
[----:B------:R0:W5:Y:S01]  /*7ad0*/  LDG.E.64 R2, desc[UR36][R4.64] ;  /* 0x0000002404027981 */ /* 0x000162000c1e1b00 */
[----:B------:R-:W-:Y:S05]  /*7ae0*/  BRA `(.L_x_20515) ;  /* 0x0000000800787947 */ /* 0x000fea0003800000 */
.L_x_20523:
        /* <DEDUP_REMOVED lines=28> */
.L_x_20526:
        /* <DEDUP_REMOVED lines=15> */
.L_x_20525:
[----:B------:R-:W2:Y:S02]  /*7da0*/  LDG.E.U16 R0, desc[UR36][R4.64] ;  /* 0x0000002404007981 */ /* 0x000ea4000c1e1500 */
[----:B--2---:R-:W-:-:S04]  /*7db0*/  IMAD.U32 R0, R0, 0x10000, RZ ;  /* 0x0001000000007824 */ /* 0x004fc800078e00ff */
[----:B------:R-:W-:-:S04]  /*7dc0*/  FMUL.FTZ R0, R0, 1 ;  /* 0x3f80000000007820 */ /* 0x000fc80000410000 */
[----:B------:R0:W1:Y:S01]  /*7dd0*/  F2F.F64.F32 R2, R0 ;  /* 0x0000000000027310 */ /* 0x0000620000201800 */
[----:B------:R-:W-:Y:S05]  /*7de0*/  BRA `(.L_x_20515) ;  /* 0x0000000400b87947 */ /* 0x000fea0003800000 */
.L_x_20522:
        /* <DEDUP_REMOVED lines=11> */
.L_x_20529:
        /* <DEDUP_REMOVED lines=21> */
.L_x_20533:
[----:B------:R-:W-:Y:S05]  /*7ff0*/  BSYNC B1 ;  /* 0x0000000000017941 */ /* 0x000fea0003800000 */
.L_x_20532:
[----:B------:R-:W-:Y:S01]  /*8000*/  LEA R3, R0, 0x3b800000, 0x17 ;  /* 0x3b80000000037811 */ /* 0x000fe200078eb8ff */
[----:B------:R-:W-:-:S05]  /*8010*/  IMAD.SHL.U32 R0, R2, 0x100000, RZ ;  /* 0x0010000002007824 */ /* 0x000fca00078e00ff */
[----:B------:R-:W-:-:S07]  /*8020*/  LOP3.LUT R0, R3, R0, R4, 0xfe, !PT ;  /* 0x0000000003007212 */ /* 0x000fce00078efe04 */
.L_x_20531:
[----:B------:R-:W-:Y:S05]  /*8030*/  BSYNC B0 ;  /* 0x0000000000007941 */ /* 0x000fea0003800000 */
.L_x_20530:
[----:B------:R-:W-:-:S04]  /*8040*/  FMUL.FTZ R0, R0, 1 ;  /* 0x3f80000000007820 */ /* 0x000fc80000410000 */
[----:B------:R1:W2:Y:S01]  /*8050*/  F2F.F64.F32 R2, R0 ;  /* 0x0000000000027310 */ /* 0x0002a20000201800 */
[----:B------:R-:W-:Y:S05]  /*8060*/  BRA `(.L_x_20515) ;  /* 0x0000000400187947 */ /* 0x000fea0003800000 */
.L_x_20528:
        /* <DEDUP_REMOVED lines=21> */
.L_x_20537:
[----:B------:R-:W-:Y:S05]  /*81c0*/  BSYNC B1 ;  /* 0x0000000000017941 */ /* 0x000fea0003800000 */
.L_x_20536:
[----:B------:R-:W-:Y:S01]  /*81d0*/  LEA R3, R0, 0x37800000, 0x17 ;  /* 0x3780000000037811 */ /* 0x000fe200078eb8ff */
[----:B------:R-:W-:-:S05]  /*81e0*/  IMAD.SHL.U32 R0, R2, 0x200000, RZ ;  /* 0x0020000002007824 */ /* 0x000fca00078e00ff */
[----:B------:R-:W-:-:S07]  /*81f0*/  LOP3.LUT R0, R3, R0, R4, 0xfe, !PT ;  /* 0x0000000003007212 */ /* 0x000fce00078efe04 */
.L_x_20535:
[----:B------:R-:W-:Y:S05]  /*8200*/  BSYNC B0 ;  /* 0x0000000000007941 */ /* 0x000fea0003800000 */
.L_x_20534:
[----:B------:R-:W-:-:S04]  /*8210*/  FMUL.FTZ R0, R0, 1 ;  /* 0x3f80000000007820 */ /* 0x000fc80000410000 */
[----:B------:R3:W4:Y:S01]  /*8220*/  F2F.F64.F32 R2, R0 ;  /* 0x0000000000027310 */ /* 0x0007220000201800 */
[----:B------:R-:W-:Y:S05]  /*8230*/  BRA `(.L_x_20515) ;  /* 0x0000000000a47947 */ /* 0x000fea0003800000 */
.L_x_20527:
        /* <DEDUP_REMOVED lines=14> */
.L_x_20541:
[----:B------:R-:W-:Y:S05]  /*8320*/  BSYNC B0 ;  /* 0x0000000000007941 */ /* 0x000fea0003800000 */
.L_x_20540:
[----:B------:R-:W-:-:S04]  /*8330*/  FMUL.FTZ R0, R0, 1 ;  /* 0x3f80000000007820 */ /* 0x000fc80000410000 */
[----:B------:R0:W1:Y:S01]  /*8340*/  F2F.F64.F32 R2, R0 ;  /* 0x0000000000027310 */ /* 0x0000620000201800 */
[----:B------:R-:W-:Y:S05]  /*8350*/  BRA `(.L_x_20515) ;  /* 0x00000000005c7947 */ /* 0x000fea0003800000 */
.L_x_20514:
        /* <DEDUP_REMOVED lines=16> */
.L_x_20542:
[----:B------:R-:W-:Y:S01]  /*8460*/  CS2R R2, SRZ ;  /* 0x0000000000027805 */ /* 0x000fe2000001ff00 */
[----:B------:R-:W-:Y:S06]  /*8470*/  BRA `(.L_x_20515) ;  /* 0x0000000000147947 */ /* 0x000fec0003800000 */
.L_x_20539:
[----:B------:R-:W2:Y:S02]  /*8480*/  LDG.E.64 R2, desc[UR36][R4.64] ;  /* 0x0000002404027981 */ /* 0x000ea4000c1e1b00 */
[----:B--2---:R-:W0:Y:S01]  /*8490*/  I2F.F64.U64 R2, R2 ;  /* 0x0000000200027312 */ /* 0x004e220000301800 */
[----:B------:R-:W-:Y:S05]  /*84a0*/  BRA `(.L_x_20515) ;  /* 0x0000000000087947 */ /* 0x000fea0003800000 */
.L_x_20538:
[----:B------:R-:W2:Y:S02]  /*84b0*/  LDG.E R2, desc[UR36][R4.64] ;  /* 0x0000002404027981 */ /* 0x000ea4000c1e1900 */
[----:B--2---:R-:W0:Y:S02]  /*84c0*/  I2F.F64.U32 R2, R2 ;  /* 0x0000000200027312 */ /* 0x004e240000201800 */
.L_x_20515:
        /* <DEDUP_REMOVED lines=18> */
.L_x_20546:
[----:B------:R3:W-:Y:S01]  /*85f0*/  STG.E.U8 desc[UR36][R16.64], R2 ;  /* 0x0000000210007986 */ /* 0x0007e2000c101124 */
[----:B------:R-:W-:Y:S05]  /*8600*/  BRA `(.L_x_20548) ;  /* 0x0000000c00487947 */ /* 0x000fea0003800000 */
.L_x_20545:
        /* <DEDUP_REMOVED lines=9> */
.L_x_20550:
[----:B------:R2:W-:Y:S01]  /*86a0*/  STG.E desc[UR36][R16.64], R2 ;  /* 0x0000000210007986 */ /* 0x0005e2000c101924 */
[----:B------:R-:W-:Y:S05]  /*86b0*/  BRA `(.L_x_20548) ;  /* 0x0000000c001c7947 */ /* 0x000fea0003800000 */
.L_x_20549:
[----:B------:R0:W-:Y:S01]  /*86c0*/  STG.E.U16 desc[UR36][R16.64], R2 ;  /* 0x0000000210007986 */ /* 0x0001e2000c101524 */
[----:B------:R-:W-:Y:S05]  /*86d0*/  BRA `(.L_x_20548) ;  /* 0x0000000c00147947 */ /* 0x000fea0003800000 */
.L_x_20544:
        /* <DEDUP_REMOVED lines=9> */
.L_x_20552:
[----:B------:R-:W-:-:S04]  /*8770*/  I2FP.F32.U32 R0, R2 ;  /* 0x0000000200007245 */ /* 0x000fc80000201000 */
[----:B------:R-:W-:-:S05]  /*8780*/  F2FP.F16.F32.PACK_AB R0, RZ, R0 ;  /* 0x00000000ff00723e */ /* 0x000fca00000000ff */
[----:B------:R0:W-:Y:S01]  /*8790*/  STG.E.U16 desc[UR36][R16.64], R0 ;  /* 0x0000000010007986 */ /* 0x0001e2000c101524 */
[----:B------:R-:W-:Y:S05]  /*87a0*/  BRA `(.L_x_20548) ;  /* 0x0000000800e07947 */ /* 0x000fea0003800000 */
.L_x_20551:
        /* <DEDUP_REMOVED lines=10> */
.L_x_20554:
[----:B------:R-:W-:-:S04]  /*8850*/  I2FP.F32.U32 R2, R2 ;  /* 0x0000000200027245 */ /* 0x000fc80000201000 */
[----:B------:R-:W-:-:S04]  /*8860*/  F2FP.F16.F32.PACK_AB R3, RZ, R2 ;  /* 0x00000002ff03723e */ /* 0x000fc800000000ff */
[----:B------:R-:W-:-:S05]  /*8870*/  PRMT R3, R3, 0x5410, RZ ;  /* 0x0000541003037816 */ /* 0x000fca00000000ff */
[----:B------:R0:W-:Y:S01]  /*8880*/  STG.E desc[UR36][R16.64], R3 ;  /* 0x0000000310007986 */ /* 0x0001e2000c101924 */
[----:B------:R-:W-:Y:S05]  /*8890*/  BRA `(.L_x_20548) ;  /* 0x0000000800a47947 */ /* 0x000fea0003800000 */
.L_x_20553:
[----:B------:R-:W0:Y:S02]  /*88a0*/  I2F.F64.U32 R2, R2 ;  /* 0x0000000200027312 */ /* 0x000e240000201800 */
[----:B0-----:R0:W-:Y:S01]  /*88b0*/  STG.E.64 desc[UR36][R16.64], R2 ;  /* 0x0000000210007986 */ /* 0x0011e2000c101b24 */
[----:B------:R-:W-:Y:S05]  /*88c0*/  BRA `(.L_x_20548) ;  /* 0x0000000800987947 */ /* 0x000fea0003800000 */
.L_x_20543:
        /* <DEDUP_REMOVED lines=10> */
.L_x_20557:
[----:B------:R-:W0:Y:S01]  /*8970*/  I2F.F64.U32 R4, R2 ;  /* 0x0000000200047312 */ /* 0x000e220000201800 */
[----:B------:R-:W-:-:S05]  /*8980*/  CS2R R6, SRZ ;  /* 0x0000000000067805 */ /* 0x000fca000001ff00 */
[----:B0-----:R0:W-:Y:S01]  /*8990*/  STG.E.128 desc[UR36][R16.64], R4 ;  /* 0x0000000410007986 */ /* 0x0011e2000c101d24 */
[----:B------:R-:W-:Y:S05]  /*89a0*/  BRA `(.L_x_20548) ;  /* 0x0000000800607947 */ /* 0x000fea0003800000 */
.L_x_20556:
        /* <DEDUP_REMOVED lines=21> */
.L_x_20561:
[----:B------:R-:W-:Y:S05]  /*8b00*/  BSYNC B0 ;  /* 0x0000000000007941 */ /* 0x000fea0003800000 */
.L_x_20560:
[----:B------:R-:W-:-:S05]  /*8b10*/  LOP3.LUT R3, R0, R3, RZ, 0xfc, !PT ;  /* 0x0000000300037212 */ /* 0x000fca00078efcff */
[----:B------:R0:W-:Y:S01]  /*8b20*/  STG.E.U8 desc[UR36][R16.64], R3 ;  /* 0x0000000310007986 */ /* 0x0001e2000c101124 */
[----:B------:R-:W-:Y:S05]  /*8b30*/  BRA `(.L_x_20548) ;  /* 0x0000000400fc7947 */ /* 0x000fea0003800000 */
.L_x_20559:
        /* <DEDUP_REMOVED lines=13> */
.L_x_20563:
[----:B------:R-:W-:Y:S01]  /*8c10*/  IMAD.MOV.U32 R0, RZ, RZ, 0x7f ;  /* 0x0000007fff007424 */ /* 0x000fe200078e00ff */
[----:B------:R-:W-:-:S04]  /*8c20*/  ISETP.GT.U32.AND P0, PT, R2, 0x7f800000, PT ;  /* 0x7f8000000200780c */ /* 0x000fc80003f04070 */
[----:B------:R-:W-:-:S09]  /*8c30*/  SEL R0, R0, 0x7c, P0 ;  /* 0x0000007c00007807 */ /* 0x000fd20000000000 */
.L_x_20564:
[----:B------:R-:W-:Y:S05]  /*8c40*/  BSYNC B0 ;  /* 0x0000000000007941 */ /* 0x000fea0003800000 */
.L_x_20562:
[----:B------:R-:W-:-:S04]  /*8c50*/  LOP3.LUT R2, R3, 0x80000000, RZ, 0xc0, !PT ;  /* 0x8000000003027812 */ /* 0x000fc800078ec0ff */
[----:B------:R-:W-:-:S04]  /*8c60*/  SHF.R.U32.HI R3, RZ, 0x18, R2 ;  /* 0x00000018ff037819 */ /* 0x000fc80000011602 */
[----:B------:R-:W-:-:S05]  /*8c70*/  LOP3.LUT R3, R0, R3, RZ, 0xfc, !PT ;  /* 0x0000000300037212 */ /* 0x000fca00078efcff */
[----:B------:R0:W-:Y:S01]  /*8c80*/  STG.E.U8 desc[UR36][R16.64], R3 ;  /* 0x0000000310007986 */ /* 0x0001e2000c101124 */
[----:B------:R-:W-:Y:S05]  /*8c90*/  BRA `(.L_x_20548) ;  /* 0x0000000400a47947 */ /* 0x000fea0003800000 */
.L_x_20558:
[----:B------:R-:W-:-:S04]  /*8ca0*/  I2FP.F32.U32 R0, R2 ;  /* 0x0000000200007245 */ /* 0x000fc80000201000 */
[----:B------:R-:W-:-:S05]  /*8cb0*/  F2FP.BF16.F32.PACK_AB R0, RZ, R0 ;  /* 0x00000000ff00723e */ /* 0x000fca00000010ff */
[----:B------:R0:W-:Y:S01]  /*8cc0*/  STG.E.U16 desc[UR36][R16.64], R0 ;  /* 0x0000000010007986 */ /* 0x0001e2000c101524 */
[----:B------:R-:W-:Y:S05]  /*8cd0*/  BRA `(.L_x_20548) ;  /* 0x0000000400947947 */ /* 0x000fea0003800000 */
.L_x_20555:
        /* <DEDUP_REMOVED lines=10> */
.L_x_20567:
        /* <DEDUP_REMOVED lines=17> */
.L_x_20570:
[----:B------:R-:W-:-:S04]  /*8e90*/  LOP3.LUT R2, R3, 0x80000000, RZ, 0xc0, !PT ;  /* 0x8000000003027812 */ /* 0x000fc800078ec0ff */
[----:B------:R-:W-:-:S04]  /*8ea0*/  SHF.R.U32.HI R3, RZ, 0x18, R2 ;  /* 0x00000018ff037819 */ /* 0x000fc80000011602 */
[----:B------:R-:W-:-:S04]  /*8eb0*/  LOP3.LUT R0, R0, R3, RZ, 0xfc, !PT ;  /* 0x0000000300007212 */ /* 0x000fc800078efcff */
[----:B------:R-:W-:-:S07]  /*8ec0*/  PRMT R8, R0, 0x7610, R8 ;  /* 0x0000761000087816 */ /* 0x000fce0000000008 */
.L_x_20569:
[----:B------:R-:W-:Y:S05]  /*8ed0*/  BSYNC B0 ;  /* 0x0000000000007941 */ /* 0x000fea0003800000 */
.L_x_20568:
[----:B------:R0:W-:Y:S01]  /*8ee0*/  STG.E.U8 desc[UR36][R16.64], R8 ;  /* 0x0000000810007986 */ /* 0x0001e2000c101124 */
[----:B------:R-:W-:Y:S05]  /*8ef0*/  BRA `(.L_x_20548) ;  /* 0x00000004000c7947 */ /* 0x000fea0003800000 */
.L_x_20566:
        /* <DEDUP_REMOVED lines=17> */
.L_x_20573:
[----:B------:R-:W-:-:S04]  /*9010*/  LOP3.LUT R2, R3, 0x80000000, RZ, 0xc0, !PT ;  /* 0x8000000003027812 */ /* 0x000fc800078ec0ff */
[----:B------:R-:W-:-:S04]  /*9020*/  SHF.R.U32.HI R3, RZ, 0x18, R2 ;  /* 0x00000018ff037819 */ /* 0x000fc80000011602 */
[----:B------:R-:W-:-:S04]  /*9030*/  LOP3.LUT R0, R0, R3, RZ, 0xfc, !PT ;  /* 0x0000000300007212 */ /* 0x000fc800078efcff */
[----:B------:R-:W-:-:S07]  /*9040*/  PRMT R8, R0, 0x7610, R8 ;  /* 0x0000761000087816 */ /* 0x000fce0000000008 */
.L_x_20572:
[----:B------:R-:W-:Y:S05]  /*9050*/  BSYNC B0 ;  /* 0x0000000000007941 */ /* 0x000fea0003800000 */
.L_x_20571:
[----:B------:R0:W-:Y:S01]  /*9060*/  STG.E.U8 desc[UR36][R16.64], R8 ;  /* 0x0000000810007986 */ /* 0x0001e2000c101124 */
[----:B------:R-:W-:Y:S05]  /*9070*/  BRA `(.L_x_20548) ;  /* 0x0000000000ac7947 */ /* 0x000fea0003800000 */
.L_x_20565:
        /* <DEDUP_REMOVED lines=22> */
.L_x_20547:
        /* <DEDUP_REMOVED lines=16> */
.L_x_20576:
[----:B------:R-:W-:Y:S05]  /*92e0*/  BRA `(.L_x_20548) ;  /* 0x0000000000107947 */ /* 0x000fea0003800000 */
.L_x_20575:
[----:B------:R-:W-:-:S05]  /*92f0*/  IMAD.MOV.U32 R3, RZ, RZ, RZ ;  /* 0x000000ffff037224 */ /* 0x000fca00078e00ff */
[----:B------:R0:W-:Y:S01]  /*9300*/  STG.E.64 desc[UR36][R16.64], R2 ;  /* 0x0000000210007986 */ /* 0x0001e2000c101b24 */
[----:B------:R-:W-:Y:S05]  /*9310*/  BRA `(.L_x_20548) ;  /* 0x0000000000047947 */ /* 0x000fea0003800000 */
.L_x_20574:
[----:B------:R0:W-:Y:S02]  /*9320*/  STG.E desc[UR36][R16.64], R2 ;  /* 0x0000000210007986 */ /* 0x0001e4000c101924 */
.L_x_20548:
[----:B------:R-:W-:-:S07]  /*9330*/  VIADD R19, R19, 0x80 ;  /* 0x0000008013137836 */ /* 0x000fce0000000000 */
.L_x_20508:
[----:B------:R-:W-:Y:S05]  /*9340*/  BSYNC B6 ;  /* 0x0000000000067941 */ /* 0x000fea0003800000 */
.L_x_20507:
        /* <DEDUP_REMOVED lines=306> */
.L_x_20577:
        /* <DEDUP_REMOVED lines=21> */
.L_x_20581:
[----:B------:R-:W2:Y:S02]  /*a7c0*/  LDG.E.U8 R2, desc[UR36][R4.64] ;  /* 0x0000002404027981 */ /* 0x000ea4000c1e1100 */
[----:B--2---:R-:W4:Y:S01]  /*a7d0*/  I2F.F64.U16 R2, R2 ;  /* 0x0000000200027312 */ /* 0x004f220000101800 */
[----:B------:R-:W-:Y:S05]  /*a7e0*/  BRA `(.L_x_20583) ;  /* 0x0000000c00707947 */ /* 0x000fea0003800000 */
.L_x_20580:
        /* <DEDUP_REMOVED lines=9> */
.L_x_20585:
[----:B------:R-:W2:Y:S02]  /*a880*/  LDG.E R2, desc[UR36][R4.64] ;  /* 0x0000002404027981 */ /* 0x000ea4000c1e1900 */
[----:B--2---:R-:W2:Y:S01]  /*a890*/  I2F.F64 R2, R2 ;  /* 0x0000000200027312 */ /* 0x004ea20000201c00 */
[----:B------:R-:W-:Y:S05]  /*a8a0*/  BRA `(.L_x_20583) ;  /* 0x0000000c00407947 */ /* 0x000fea0003800000 */
.L_x_20584:
[----:B------:R-:W2:Y:S02]  /*a8b0*/  LDG.E.U16 R2, desc[UR36][R4.64] ;  /* 0x0000002404027981 */ /* 0x000ea4000c1e1500 */
[----:B--2---:R-:W0:Y:S01]  /*a8c0*/  I2F.F64.S16 R2, R2 ;  /* 0x0000000200027312 */ /* 0x004e220000101c00 */
[----:B------:R-:W-:Y:S05]  /*a8d0*/  BRA `(.L_x_20583) ;  /* 0x0000000c00347947 */ /* 0x000fea0003800000 */
.L_x_20579:
        /* <DEDUP_REMOVED lines=10> */
.L_x_20587:
[----:B------:R-:W2:Y:S02]  /*a980*/  LDG.E.U16 R0, desc[UR36][R4.64] ;  /* 0x0000002404007981 */ /* 0x000ea4000c1e1500 */
[----:B--2---:R-:W-:-:S05]  /*a990*/  HADD2.F32 R0, -RZ, R0.H0_H0 ;  /* 0x20000000ff007230 */ /* 0x004fca0000004100 */
[----:B------:R-:W-:-:S04]  /*a9a0*/  FMUL.FTZ R0, R0, 1 ;  /* 0x3f80000000007820 */ /* 0x000fc80000410000 */
[----:B------:R0:W1:Y:S01]  /*a9b0*/  F2F.F64.F32 R2, R0 ;  /* 0x0000000000027310 */ /* 0x0000620000201800 */
[----:B------:R-:W-:Y:S05]  /*a9c0*/  BRA `(.L_x_20583) ;  /* 0x0000000800f87947 */ /* 0x000fea0003800000 */
.L_x_20586:
        /* <DEDUP_REMOVED lines=10> */
.L_x_20589:
[----:B------:R-:W2:Y:S02]  /*aa70*/  LDG.E.U16 R4, desc[UR36][R4.64] ;  /* 0x0000002404047981 */ /* 0x000ea4000c1e1500 */
[----:B--2---:R-:W-:-:S05]  /*aa80*/  HADD2.F32 R0, -RZ, R4.H0_H0 ;  /* 0x20000004ff007230 */ /* 0x004fca0000004100 */
[----:B------:R-:W-:-:S04]  /*aa90*/  FMUL.FTZ R0, R0, 1 ;  /* 0x3f80000000007820 */ /* 0x000fc80000410000 */
[----:B------:R0:W1:Y:S01]  /*aaa0*/  F2F.F64.F32 R2, R0 ;  /* 0x0000000000027310 */ /* 0x0000620000201800 */
[----:B------:R-:W-:Y:S05]  /*aab0*/  BRA `(.L_x_20583) ;  /* 0x0000000800bc7947 */ /* 0x000fea0003800000 */
.L_x_20588:
[----:B------:R0:W5:Y:S01]  /*aac0*/  LDG.E.64 R2, desc[UR36][R4.64] ;  /* 0x0000002404027981 */ /* 0x000162000c1e1b00 */
[----:B------:R-:W-:Y:S05]  /*aad0*/  BRA `(.L_x_20583) ;  /* 0x0000000800b47947 */ /* 0x000fea0003800000 */
.L_x_20578:
        /* <DEDUP_REMOVED lines=13> */
.L_x_20592:
[----:B------:R0:W5:Y:S01]  /*abb0*/  LDG.E.64 R2, desc[UR36][R4.64] ;  /* 0x0000002404027981 */ /* 0x000162000c1e1b00 */
[----:B------:R-:W-:Y:S05]  /*abc0*/  BRA `(.L_x_20583) ;  /* 0x0000000800787947 */ /* 0x000fea0003800000 */
.L_x_20591:
        /* <DEDUP_REMOVED lines=28> */
.L_x_20594:
        /* <DEDUP_REMOVED lines=15> */
.L_x_20593:
[----:B------:R-:W2:Y:S02]  /*ae80*/  LDG.E.U16 R0, desc[UR36][R4.64] ;  /* 0x0000002404007981 */ /* 0x000ea4000c1e1500 */
[----:B--2---:R-:W-:-:S04]  /*ae90*/  IMAD.U32 R0, R0, 0x10000, RZ ;  /* 0x0001000000007824 */ /* 0x004fc800078e00ff */
[----:B------:R-:W-:-:S04]  /*aea0*/  FMUL.FTZ R0, R0, 1 ;  /* 0x3f80000000007820 */ /* 0x000fc80000410000 */
[----:B------:R0:W1:Y:S01]  /*aeb0*/  F2F.F64.F32 R2, R0 ;  /* 0x0000000000027310 */ /* 0x0000620000201800 */
[----:B------:R-:W-:Y:S05]  /*aec0*/  BRA `(.L_x_20583) ;  /* 0x0000000400b87947 */ /* 0x000fea0003800000 */
.L_x_20590:
        /* <DEDUP_REMOVED lines=11> */
.L_x_20597:
        /* <DEDUP_REMOVED lines=21> */
.L_x_20601:
[----:B------:R-:W-:Y:S05]  /*b0d0*/  BSYNC B1 ;  /* 0x0000000000017941 */ /* 0x000fea0003800000 */
.L_x_20600:
[----:B------:R-:W-:Y:S01]  /*b0e0*/  LEA R3, R0, 0x3b800000, 0x17 ;  /* 0x3b80000000037811 */ /* 0x000fe200078eb8ff */
[----:B------:R-:W-:-:S05]  /*b0f0*/  IMAD.SHL.U32 R0, R2, 0x100000, RZ ;  /* 0x0010000002007824 */ /* 0x000fca00078e00ff */
[----:B------:R-:W-:-:S07]  /*b100*/  LOP3.LUT R0, R3, R0, R4, 0xfe, !PT ;  /* 0x0000000003007212 */ /* 0x000fce00078efe04 */
.L_x_20599:
[----:B------:R-:W-:Y:S05]  /*b110*/  BSYNC B0 ;  /* 0x0000000000007941 */ /* 0x000fea0003800000 */
.L_x_20598:
[----:B------:R-:W-:-:S04]  /*b120*/  FMUL.FTZ R0, R0, 1 ;  /* 0x3f80000000007820 */ /* 0x000fc80000410000 */
[----:B------:R0:W1:Y:S01]  /*b130*/  F2F.F64.F32 R2, R0 ;  /* 0x0000000000027310 */ /* 0x0000620000201800 */
[----:B------:R-:W-:Y:S05]  /*b140*/  BRA `(.L_x_20583) ;  /* 0x0000000400187947 */ /* 0x000fea0003800000 */
.L_x_20596:
        /* <DEDUP_REMOVED lines=21> */
.L_x_20605:
[----:B------:R-:W-:Y:S05]  /*b2a0*/  BSYNC B1 ;  /* 0x0000000000017941 */ /* 0x000fea0003800000 */
.L_x_20604:
[----:B------:R-:W-:Y:S01]  /*b2b0*/  LEA R3, R0, 0x37800000, 0x17 ;  /* 0x3780000000037811 */ /* 0x000fe200078eb8ff */
[----:B------:R-:W-:-:S05]  /*b2c0*/  IMAD.SHL.U32 R0, R2, 0x200000, RZ ;  /* 0x0020000002007824 */ /* 0x000fca00078e00ff */
[----:B------:R-:W-:-:S07]  /*b2d0*/  LOP3.LUT R0, R3, R0, R4, 0xfe, !PT ;  /* 0x0000000003007212 */ /* 0x000fce00078efe04 */
.L_x_20603:
[----:B------:R-:W-:Y:S05]  /*b2e0*/  BSYNC B0 ;  /* 0x0000000000007941 */ /* 0x000fea0003800000 */
.L_x_20602:
[----:B------:R-:W-:-:S04]  /*b2f0*/  FMUL.FTZ R0, R0, 1 ;  /* 0x3f80000000007820 */ /* 0x000fc80000410000 */
[----:B------:R0:W1:Y:S01]  /*b300*/  F2F.F64.F32 R2, R0 ;  /* 0x0000000000027310 */ /* 0x0000620000201800 */
[----:B------:R-:W-:Y:S05]  /*b310*/  BRA `(.L_x_20583) ;  /* 0x0000000000a47947 */ /* 0x000fea0003800000 */
.L_x_20595:
        /* <DEDUP_REMOVED lines=14> */
.L_x_20609:
[----:B------:R-:W-:Y:S05]  /*b400*/  BSYNC B0 ;  /* 0x0000000000007941 */ /* 0x000fea0003800000 */
.L_x_20608:
[----:B------:R-:W-:-:S04]  /*b410*/  FMUL.FTZ R0, R0, 1 ;  /* 0x3f80000000007820 */ /* 0x000fc80000410000 */
[----:B------:R0:W1:Y:S01]  /*b420*/  F2F.F64.F32 R2, R0 ;  /* 0x0000000000027310 */ /* 0x0000620000201800 */
[----:B------:R-:W-:Y:S05]  /*b430*/  BRA `(.L_x_20583) ;  /* 0x00000000005c7947 */ /* 0x000fea0003800000 */
.L_x_20582:
        /* <DEDUP_REMOVED lines=16> */
.L_x_20610:
[----:B------:R-:W-:Y:S01]  /*b540*/  CS2R R2, SRZ ;  /* 0x0000000000027805 */ /* 0x000fe2000001ff00 */
[----:B------:R-:W-:Y:S06]  /*b550*/  BRA `(.L_x_20583) ;  /* 0x0000000000147947 */ /* 0x000fec0003800000 */
.L_x_20607:
[----:B------:R-:W2:Y:S02]  /*b560*/  LDG.E.64 R2, desc[UR36][R4.64] ;  /* 0x0000002404027981 */ /* 0x000ea4000c1e1b00 */
[----:B--2---:R-:W0:Y:S01]  /*b570*/  I2F.F64.U64 R2, R2 ;  /* 0x0000000200027312 */ /* 0x004e220000301800 */
[----:B------:R-:W-:Y:S05]  /*b580*/  BRA `(.L_x_20583) ;  /* 0x0000000000087947 */ /* 0x000fea0003800000 */
.L_x_20606:
[----:B------:R-:W2:Y:S02]  /*b590*/  LDG.E R2, desc[UR36][R4.64] ;  /* 0x0000002404027981 */ /* 0x000ea4000c1e1900 */
[----:B--2---:R-:W0:Y:S02]  /*b5a0*/  I2F.F64.U32 R2, R2 ;  /* 0x0000000200027312 */ /* 0x004e240000201800 */
.L_x_20583:
[----:B0-----:R-:W0:Y:S01]  /*b5b0*/  LDC.U8 R4, c[0x0][0x430] ;  /* 0x00010c00ff047b82 */ /* 0x001e220000000000 */
[----:B------:R-:W-:Y:S02]  /*b5c0*/  ULDC.64 UR4, c[0x0][0x428] ;  /* 0x00010a0000047ab9 */ /* 0x000fe40000000a00 */
[----:B------:R-:W-:-:S06]  /*b5d0*/  DSETP.NEU.AND P0, PT, RZ, UR4, PT ;  /* 0x00000004ff007e2a */ /* 0x000fcc000bf0d000 */
[----:B-12345:R-:W-:-:S06]  /*b5e0*/  DSETP.NEU.OR P0, PT, R2, RZ, P0 ;  /* 0x000000ff0200722a */ /* 0x03efcc000070d400 */
        /* <DEDUP_REMOVED lines=14> */
.L_x_20614:
[----:B------:R-:W-:Y:S01]  /*b6d0*/  STG.E.U8 desc[UR36][R16.64], R2 ;  /* 0x0000000210007986 */ /* 0x000fe2000c101124 */
[----:B------:R-:W-:Y:S05]  /*b6e0*/  EXIT ;  /* 0x000000000000794d */ /* 0x000fea0003800000 */
.L_x_20613:
        /* <DEDUP_REMOVED lines=9> */
.L_x_20617:
[----:B------:R-:W-:Y:S01]  /*b780*/  STG.E desc[UR36][R16.64], R2 ;  /* 0x0000000210007986 */ /* 0x000fe2000c101924 */
[----:B------:R-:W-:Y:S05]  /*b790*/  EXIT ;  /* 0x000000000000794d */ /* 0x000fea0003800000 */
.L_x_20616:
[----:B------:R-:W-:Y:S01]  /*b7a0*/  STG.E.U16 desc[UR36][R16.64], R2 ;  /* 0x0000000210007986 */ /* 0x000fe2000c101524 */
[----:B------:R-:W-:Y:S05]  /*b7b0*/  EXIT ;  /* 0x000000000000794d */ /* 0x000fea0003800000 */
.L_x_20612:
        /* <DEDUP_REMOVED lines=9> */
.L_x_20619:
[----:B------:R-:W-:-:S04]  /*b850*/  I2FP.F32.U32 R0, R2 ;  /* 0x0000000200007245 */ /* 0x000fc80000201000 */
[----:B------:R-:W-:-:S05]  /*b860*/  F2FP.F16.F32.PACK_AB R0, RZ, R0 ;  /* 0x00000000ff00723e */ /* 0x000fca00000000ff */
[----:B------:R-:W-:Y:S01]  /*b870*/  STG.E.U16 desc[UR36][R16.64], R0 ;  /* 0x0000000010007986 */ /* 0x000fe2000c101524 */
[----:B------:R-:W-:Y:S05]  /*b880*/  EXIT ;  /* 0x000000000000794d */ /* 0x000fea0003800000 */
.L_x_20618:
        /* <DEDUP_REMOVED lines=10> */
.L_x_20621:
[----:B------:R-:W-:-:S04]  /*b930*/  I2FP.F32.U32 R2, R2 ;  /* 0x0000000200027245 */ /* 0x000fc80000201000 */
[----:B------:R-:W-:-:S04]  /*b940*/  F2FP.F16.F32.PACK_AB R3, RZ, R2 ;  /* 0x00000002ff03723e */ /* 0x000fc800000000ff */
[----:B------:R-:W-:-:S05]  /*b950*/  PRMT R3, R3, 0x5410, RZ ;  /* 0x0000541003037816 */ /* 0x000fca00000000ff */
[----:B------:R-:W-:Y:S01]  /*b960*/  STG.E desc[UR36][R16.64], R3 ;  /* 0x0000000310007986 */ /* 0x000fe2000c101924 */
[----:B------:R-:W-:Y:S05]  /*b970*/  EXIT ;  /* 0x000000000000794d */ /* 0x000fea0003800000 */
.L_x_20620:
[----:B------:R-:W0:Y:S02]  /*b980*/  I2F.F64.U32 R2, R2 ;  /* 0x0000000200027312 */ /* 0x000e240000201800 */
[----:B0-----:R-:W-:Y:S01]  /*b990*/  STG.E.64 desc[UR36][R16.64], R2 ;  /* 0x0000000210007986 */ /* 0x001fe2000c101b24 */
[----:B------:R-:W-:Y:S05]  /*b9a0*/  EXIT ;  /* 0x000000000000794d */ /* 0x000fea0003800000 */
.L_x_20611:
        /* <DEDUP_REMOVED lines=10> */
.L_x_20624:
[----:B------:R-:W0:Y:S01]  /*ba50*/  I2F.F64.U32 R4, R2 ;  /* 0x0000000200047312 */ /* 0x000e220000201800 */
[----:B------:R-:W-:-:S05]  /*ba60*/  CS2R R6, SRZ ;  /* 0x0000000000067805 */ /* 0x000fca000001ff00 */
[----:B0-----:R-:W-:Y:S01]  /*ba70*/  STG.E.128 desc[UR36][R16.64], R4 ;  /* 0x0000000410007986 */ /* 0x001fe2000c101d24 */
[----:B------:R-:W-:Y:S05]  /*ba80*/  EXIT ;  /* 0x000000000000794d */ /* 0x000fea0003800000 */
.L_x_20623:
        /* <DEDUP_REMOVED lines=21> */
.L_x_20628:
[----:B------:R-:W-:Y:S05]  /*bbe0*/  BSYNC B0 ;  /* 0x0000000000007941 */ /* 0x000fea0003800000 */
.L_x_20627:
[----:B------:R-:W-:-:S05]  /*bbf0*/  LOP3.LUT R3, R0, R3, RZ, 0xfc, !PT ;  /* 0x0000000300037212 */ /* 0x000fca00078efcff */
[----:B------:R-:W-:Y:S01]  /*bc00*/  STG.E.U8 desc[UR36][R16.64], R3 ;  /* 0x0000000310007986 */ /* 0x000fe2000c101124 */
[----:B------:R-:W-:Y:S05]  /*bc10*/  EXIT ;  /* 0x000000000000794d */ /* 0x000fea0003800000 */
.L_x_20626:
        /* <DEDUP_REMOVED lines=13> */
.L_x_20630:
[----:B------:R-:W-:Y:S01]  /*bcf0*/  IMAD.MOV.U32 R0, RZ, RZ, 0x7f ;  /* 0x0000007fff007424 */ /* 0x000fe200078e00ff */
[----:B------:R-:W-:-:S04]  /*bd00*/  ISETP.GT.U32.AND P0, PT, R2, 0x7f800000, PT ;  /* 0x7f8000000200780c */ /* 0x000fc80003f04070 */
[----:B------:R-:W-:-:S09]  /*bd10*/  SEL R0, R0, 0x7c, P0 ;  /* 0x0000007c00007807 */ /* 0x000fd20000000000 */
.L_x_20631:
[----:B------:R-:W-:Y:S05]  /*bd20*/  BSYNC B0 ;  /* 0x0000000000007941 */ /* 0x000fea0003800000 */
.L_x_20629:
[----:B------:R-:W-:-:S04]  /*bd30*/  LOP3.LUT R2, R3, 0x80000000, RZ, 0xc0, !PT ;  /* 0x8000000003027812 */ /* 0x000fc800078ec0ff */
[----:B------:R-:W-:-:S04]  /*bd40*/  SHF.R.U32.HI R3, RZ, 0x18, R2 ;  /* 0x00000018ff037819 */ /* 0x000fc80000011602 */
[----:B------:R-:W-:-:S05]  /*bd50*/  LOP3.LUT R3, R0, R3, RZ, 0xfc, !PT ;  /* 0x0000000300037212 */ /* 0x000fca00078efcff */
[----:B------:R-:W-:Y:S01]  /*bd60*/  STG.E.U8 desc[UR36][R16.64], R3 ;  /* 0x0000000310007986 */ /* 0x000fe2000c101124 */
[----:B------:R-:W-:Y:S05]  /*bd70*/  EXIT ;  /* 0x000000000000794d */ /* 0x000fea0003800000 */
.L_x_20625:
[----:B------:R-:W-:-:S04]  /*bd80*/  I2FP.F32.U32 R0, R2 ;  /* 0x0000000200007245 */ /* 0x000fc80000201000 */
[----:B------:R-:W-:-:S05]  /*bd90*/  F2FP.BF16.F32.PACK_AB R0, RZ, R0 ;  /* 0x00000000ff00723e */ /* 0x000fca00000010ff */
[----:B------:R-:W-:Y:S01]  /*bda0*/  STG.E.U16 desc[UR36][R16.64], R0 ;  /* 0x0000000010007986 */ /* 0x000fe2000c101524 */
[----:B------:R-:W-:Y:S05]  /*bdb0*/  EXIT ;  /* 0x000000000000794d */ /* 0x000fea0003800000 */
.L_x_20622:
        /* <DEDUP_REMOVED lines=10> */
.L_x_20634:
        /* <DEDUP_REMOVED lines=17> */
.L_x_20637:
[----:B------:R-:W-:-:S04]  /*bf70*/  LOP3.LUT R2, R3, 0x80000000, RZ, 0xc0, !PT ;  /* 0x8000000003027812 */ /* 0x000fc800078ec0ff */
[----:B------:R-:W-:-:S04]  /*bf80*/  SHF.R.U32.HI R3, RZ, 0x18, R2 ;  /* 0x00000018ff037819 */ /* 0x000fc80000011602 */
[----:B------:R-:W-:-:S04]  /*bf90*/  LOP3.LUT R0, R0, R3, RZ, 0xfc, !PT ;  /* 0x0000000300007212 */ /* 0x000fc800078efcff */
[----:B------:R-:W-:-:S07]  /*bfa0*/  PRMT R8, R0, 0x7610, R8 ;  /* 0x0000761000087816 */ /* 0x000fce0000000008 */
.L_x_20636:
[----:B------:R-:W-:Y:S05]  /*bfb0*/  BSYNC B0 ;  /* 0x0000000000007941 */ /* 0x000fea0003800000 */
.L_x_20635:
[----:B------:R-:W-:Y:S01]  /*bfc0*/  STG.E.U8 desc[UR36][R16.64], R8 ;  /* 0x0000000810007986 */ /* 0x000fe2000c101124 */
[----:B------:R-:W-:Y:S05]  /*bfd0*/  EXIT ;  /* 0x000000000000794d */ /* 0x000fea0003800000 */
.L_x_20633:
        /* <DEDUP_REMOVED lines=17> */
.L_x_20640:
[----:B------:R-:W-:-:S04]  /*c0f0*/  LOP3.LUT R2, R3, 0x80000000, RZ, 0xc0, !PT ;  /* 0x8000000003027812 */ /* 0x000fc800078ec0ff */
[----:B------:R-:W-:-:S04]  /*c100*/  SHF.R.U32.HI R3, RZ, 0x18, R2 ;  /* 0x00000018ff037819 */ /* 0x000fc80000011602 */
[----:B------:R-:W-:-:S04]  /*c110*/  LOP3.LUT R0, R0, R3, RZ, 0xfc, !PT ;  /* 0x0000000300007212 */ /* 0x000fc800078efcff */
[----:B------:R-:W-:-:S07]  /*c120*/  PRMT R8, R0, 0x7610, R8 ;  /* 0x0000761000087816 */ /* 0x000fce0000000008 */
.L_x_20639:
[----:B------:R-:W-:Y:S05]  /*c130*/  BSYNC B0 ;  /* 0x0000000000007941 */ /* 0x000fea0003800000 */
.L_x_20638:
[----:B------:R-:W-:Y:S01]  /*c140*/  STG.E.U8 desc[UR36][R16.64], R8 ;  /* 0x0000000810007986 */ /* 0x000fe2000c101124 */
[----:B------:R-:W-:Y:S05]  /*c150*/  EXIT ;  /* 0x000000000000794d */ /* 0x000fea0003800000 */
.L_x_20632:
        /* <DEDUP_REMOVED lines=22> */
.L_x_20615:
        /* <DEDUP_REMOVED lines=16> */
.L_x_20643:
[----:B------:R-:W-:Y:S05]  /*c3c0*/  EXIT ;  /* 0x000000000000794d */ /* 0x000fea0003800000 */
.L_x_20642:
[----:B------:R-:W-:-:S05]  /*c3d0*/  IMAD.MOV.U32 R3, RZ, RZ, RZ ;  /* 0x000000ffff037224 */ /* 0x000fca00078e00ff */
[----:B------:R-:W-:Y:S01]  /*c3e0*/  STG.E.64 desc[UR36][R16.64], R2 ;  /* 0x0000000210007986 */ /* 0x000fe2000c101b24 */
[----:B------:R-:W-:Y:S05]  /*c3f0*/  EXIT ;  /* 0x000000000000794d */ /* 0x000fea0003800000 */
.L_x_20641:
[----:B------:R-:W-:Y:S01]  /*c400*/  STG.E desc[UR36][R16.64], R2 ;  /* 0x0000000210007986 */ /* 0x000fe2000c101924 */
[----:B------:R-:W-:Y:S05]  /*c410*/  EXIT ;  /* 0x000000000000794d */ /* 0x000fea0003800000 */
.L_x_20644:
        /* <DEDUP_REMOVED lines=14> */
.L_x_43945:


//--------------------- .text._ZN2at6native27unrolled_elementwise_kernelINS0_13AUnaryFunctorIddbZZZNS0_22logical_or_kernel_cudaERNS_14TensorIteratorEENKUlvE0_clEvENKUlvE4_clEvEUlddE_EESt5arrayIPcLm2EELi4E23TrivialOffsetCalculatorILi1EjESD_NS0_6memory12LoadWithCastILi1EEENSE_13StoreWithCastILi1EEEEEviT_T0_T2_T3_T4_T5_ --------------------------
	.section	.text._ZN2at6native27unrolled_elementwise_kernelINS0_13AUnaryFunctorIddbZZZNS0_22logical_or_kernel_cudaERNS_14TensorIteratorEENKUlvE0_clEvENKUlvE4_clEvEUlddE_EESt5arrayIPcLm2EELi4E23TrivialOffsetCalculatorILi1EjESD_NS0_6memory12LoadWithCastILi1EEENSE_13StoreWithCastILi1EEEEEviT_T0_T2_T3_T4_T5_,"ax",@progbits
	.align	128
        .global         _ZN2at6native27unrolled_elementwise_kernelINS0_13AUnaryFunctorIddbZZZNS0_22logical_or_kernel_cudaERNS_14TensorIteratorEENKUlvE0_clEvENKUlvE4_clEvEUlddE_EESt5arrayIPcLm2EELi4E23TrivialOffsetCalculatorILi1EjESD_NS0_6memory12LoadWithCastILi1EEENSE_13StoreWithCastILi1EEEEEviT_T0_T2_T3_T4_T5_
        .type           _ZN2at6native27unrolled_elementwise_kernelINS0_13AUnaryFunctorIddbZZZNS0_22logical_or_kernel_cudaERNS_14TensorIteratorEENKUlvE0_clEvENKUlvE4_clEvEUlddE_EESt5arrayIPcLm2EELi4E23TrivialOffsetCalculatorILi1EjESD_NS0_6memory12LoadWithCastILi1EEENSE_13StoreWithCastILi1EEEEEviT_T0_T2_T3_T4_T5_,@function
        .size           _ZN2at6native27unrolled_elementwise_kernelINS0_13AUnaryFunctorIddbZZZNS0_22logical_or_kernel_cudaERNS_14TensorIteratorEENKUlvE0_clEvENKUlvE4_clEvEUlddE_EESt5arrayIPcLm2EELi4E23TrivialOffsetCalculatorILi1EjESD_NS0_6memory12LoadWithCastILi1EEENSE_13StoreWithCastILi1EEEEEviT_T0_T2_T3_T4_T5_,(.L_x_43946 - _ZN2at6native27unrolled_elementwise_kernelINS0_13AUnaryFunctorIddbZZZNS0_22logical_or_kernel_cudaERNS_14TensorIteratorEENKUlvE0_clEvENKUlvE4_clEvEUlddE_EESt5arrayIPcLm2EELi4E23TrivialOffsetCalculatorILi1EjESD_NS0_6memory12LoadWithCastILi1EEENSE_13StoreWithCastILi1EEEEEviT_T0_T2_T3_T4_T5_)
        .other          _ZN2at6native27unrolled_elementwise_kernelINS0_13AUnaryFunctorIddbZZZNS0_22logical_or_kernel_cudaERNS_14TensorIteratorEENKUlvE0_clEvENKUlvE4_clEvEUlddE_EESt5arrayIPcLm2EELi4E23TrivialOffsetCalculatorILi1EjESD_NS0_6memory12LoadWithCastILi1EEENSE_13StoreWithCastILi1EEEEEviT_T0_T2_T3_T4_T5_,@"STO_CUDA_ENTRY STV_DEFAULT"
_ZN2at6native27unrolled_elementwise_kernelINS0_13AUnaryFunctorIddbZZZNS0_22logical_or_kernel_cudaERNS_14TensorIteratorEENKUlvE0_clEvENKUlvE4_clEvEUlddE_EESt5arrayIPcLm2EELi4E23TrivialOffsetCalculatorILi1EjESD_NS0_6memory12LoadWithCastILi1EEENSE_13StoreWithCastILi1EEEEEviT_T0_T2_T3_T4_T5_:
.text._ZN2at6native27unrolled_elementwise_kernelINS0_13AUnaryFunctorIddbZZZNS0_22logical_or_kernel_cudaERNS_14TensorIteratorEENKUlvE0_clEvENKUlvE4_clEvEUlddE_EESt5arrayIPcLm2EELi4E23TrivialOffsetCalculatorILi1EjESD_NS0_6memory12LoadWithCastILi1EEENSE_13StoreWithCastILi1EEEEEviT_T0_T2_T3_T4_T5_:
        /* <DEDUP_REMOVED lines=32> */
.L_x_20650:
[----:B------:R-:W2:Y:S02]  /*0200*/  LDG.E.U8 R4, desc[UR36][R4.64] ;  /* 0x0000002404047981 */ /* 0x000ea4000c1e1100 */
[----:B--2---:R0:W1:Y:S01]  /*0210*/  I2F.F64.U16 R22, R4 ;  /* 0x0000000400167312 */ /* 0x0040620000101800 */
[----:B------:R-:W-:Y:S05]  /*0220*/  BRA `(.L_x_20652) ;  /* 0x0000000c00747947 */ /* 0x000fea0003800000 */
.L_x_20649:
        /* <DEDUP_REMOVED lines=9> */
.L_x_20654:
[----:B------:R-:W2:Y:S02]  /*02c0*/  LDG.E R4, desc[UR36][R4.64] ;  /* 0x0000002404047981 */ /* 0x000ea4000c1e1900 */
[----:B--2---:R1:W2:Y:S01]  /*02d0*/  I2F.F64 R22, R4 ;  /* 0x0000000400167312 */ /* 0x0042a20000201c00 */
[----:B------:R-:W-:Y:S05]  /*02e0*/  BRA `(.L_x_20652) ;  /* 0x0000000c00447947 */ /* 0x000fea0003800000 */
.L_x_20653:
[----:B------:R-:W2:Y:S02]  /*02f0*/  LDG.E.U16 R4, desc[UR36][R4.64] ;  /* 0x0000002404047981 */ /* 0x000ea4000c1e1500 */
[----:B--2---:R3:W4:Y:S01]  /*0300*/  I2F.F64.S16 R22, R4 ;  /* 0x0000000400167312 */ /* 0x0047220000101c00 */
[----:B------:R-:W-:Y:S05]  /*0310*/  BRA `(.L_x_20652) ;  /* 0x0000000c00387947 */ /* 0x000fea0003800000 */
.L_x_20648:
        /* <DEDUP_REMOVED lines=10> */
.L_x_20656:
[----:B------:R-:W2:Y:S02]  /*03c0*/  LDG.E.U16 R0, desc[UR36][R4.64] ;  /* 0x0000002404007981 */ /* 0x000ea4000c1e1500 */
[----:B--2---:R-:W-:-:S05]  /*03d0*/  HADD2.F32 R0, -RZ, R0.H0_H0 ;  /* 0x20000000ff007230 */ /* 0x004fca0000004100 */
[----:B------:R-:W-:-:S04]  /*03e0*/  FMUL.FTZ R0, R0, 1 ;  /* 0x3f80000000007820 */ /* 0x000fc80000410000 */
[----:B------:R0:W1:Y:S01]  /*03f0*/  F2F.F64.F32 R22, R0 ;  /* 0x0000000000167310 */ /* 0x0000620000201800 */
[----:B------:R-:W-:Y:S05]  /*0400*/  BRA `(.L_x_20652) ;  /* 0x0000000800fc7947 */ /* 0x000fea0003800000 */
.L_x_20655:
        /* <DEDUP_REMOVED lines=10> */
.L_x_20658:
[----:B------:R-:W2:Y:S02]  /*04b0*/  LDG.E.U16 R4, desc[UR36][R4.64] ;  /* 0x0000002404047981 */ /* 0x000ea4000c1e1500 */
[----:B--2---:R-:W-:-:S05]  /*04c0*/  HADD2.F32 R0, -RZ, R4.H0_H0 ;  /* 0x20000004ff007230 */ /* 0x004fca0000004100 */
[----:B------:R-:W-:-:S04]  /*04d0*/  FMUL.FTZ R0, R0, 1 ;  /* 0x3f80000000007820 */ /* 0x000fc80000410000 */
[----:B------:R0:W1:Y:S01]  /*04e0*/  F2F.F64.F32 R22, R0 ;  /* 0x0000000000167310 */ /* 0x0000620000201800 */
[----:B------:R-:W-:Y:S05]  /*04f0*/  BRA `(.L_x_20652) ;  /* 0x0000000800c07947 */ /* 0x000fea0003800000 */
.L_x_20657:
[----:B------:R0:W5:Y:S01]  /*0500*/  LDG.E.64 R22, desc[UR36][R4.64] ;  /* 0x0000002404167981 */ /* 0x000162000c1e1b00 */
[----:B------:R-:W-:Y:S05]  /*0510*/  BRA `(.L_x_20652) ;  /* 0x0000000800b87947 */ /* 0x000fea0003800000 */
.L_x_20647:
        /* <DEDUP_REMOVED lines=13> */
.L_x_20661:
[----:B------:R0:W5:Y:S01]  /*05f0*/  LDG.E.64 R22, desc[UR36][R4.64] ;  /* 0x0000002404167981 */ /* 0x000162000c1e1b00 */
[----:B------:R-:W-:Y:S05]  /*0600*/  BRA `(.L_x_20652) ;  /* 0x00000008007c7947 */ /* 0x000fea0003800000 */
.L_x_20660:
        /* <DEDUP_REMOVED lines=28> */
.L_x_20663:
        /* <DEDUP_REMOVED lines=16> */
.L_x_20662:
[----:B------:R-:W2:Y:S02]  /*08d0*/  LDG.E.U16 R0, desc[UR36][R4.64] ;  /* 0x0000002404007981 */ /* 0x000ea4000c1e1500 */
[----:B--2---:R-:W-:-:S04]  /*08e0*/  IMAD.U32 R0, R0, 0x10000, RZ ;  /* 0x0001000000007824 */ /* 0x004fc800078e00ff */
[----:B------:R-:W-:-:S04]  /*08f0*/  FMUL.FTZ R0, R0, 1 ;  /* 0x3f80000000007820 */ /* 0x000fc80000410000 */
[----:B------:R0:W1:Y:S01]  /*0900*/  F2F.F64.F32 R22, R0 ;  /* 0x0000000000167310 */ /* 0x0000620000201800 */
[----:B------:R-:W-:Y:S05]  /*0910*/  BRA `(.L_x_20652) ;  /* 0x0000000400b87947 */ /* 0x000fea0003800000 */
.L_x_20659:
        /* <DEDUP_REMOVED lines=11> */
.L_x_20666:
        /* <DEDUP_REMOVED lines=21> */
.L_x_20670:
[----:B------:R-:W-:Y:S05]  /*0b20*/  BSYNC B1 ;  /* 0x0000000000017941 */ /* 0x000fea0003800000 */
.L_x_20669:
[----:B------:R-:W-:Y:S01]  /*0b30*/  LEA R5, R0, 0x3b800000, 0x17 ;  /* 0x3b80000000057811 */ /* 0x000fe200078eb8ff */
[----:B------:R-:W-:-:S05]  /*0b40*/  IMAD.SHL.U32 R0, R3, 0x100000, RZ ;  /* 0x0010000003007824 */ /* 0x000fca00078e00ff */
[----:B------:R-:W-:-:S07]  /*0b50*/  LOP3.LUT R0, R5, R0, R6, 0xfe, !PT ;  /* 0x0000000005007212 */ /* 0x000fce00078efe06 */
.L_x_20668:
[----:B------:R-:W-:Y:S05]  /*0b60*/  BSYNC B0 ;  /* 0x0000000000007941 */ /* 0x000fea0003800000 */
.L_x_20667:
[----:B------:R-:W-:-:S04]  /*0b70*/  FMUL.FTZ R0, R0, 1 ;  /* 0x3f80000000007820 */ /* 0x000fc80000410000 */
[----:B------:R0:W1:Y:S01]  /*0b80*/  F2F.F64.F32 R22, R0 ;  /* 0x0000000000167310 */ /* 0x0000620000201800 */
[----:B------:R-:W-:Y:S05]  /*0b90*/  BRA `(.L_x_20652) ;  /* 0x0000000400187947 */ /* 0x000fea0003800000 */
.L_x_20665:
        /* <DEDUP_REMOVED lines=21> */
.L_x_20674:
[----:B------:R-:W-:Y:S05]  /*0cf0*/  BSYNC B1 ;  /* 0x0000000000017941 */ /* 0x000fea0003800000 */
.L_x_20673:
[----:B------:R-:W-:Y:S01]  /*0d00*/  LEA R5, R0, 0x37800000, 0x17 ;  /* 0x3780000000057811 */ /* 0x000fe200078eb8ff */
[----:B------:R-:W-:-:S05]  /*0d10*/  IMAD.SHL.U32 R0, R3, 0x200000, RZ ;  /* 0x0020000003007824 */ /* 0x000fca00078e00ff */
[----:B------:R-:W-:-:S07]  /*0d20*/  LOP3.LUT R0, R5, R0, R6, 0xfe, !PT ;  /* 0x0000000005007212 */ /* 0x000fce00078efe06 */
.L_x_20672:
[----:B------:R-:W-:Y:S05]  /*0d30*/  BSYNC B0 ;  /* 0x0000000000007941 */ /* 0x000fea0003800000 */
.L_x_20671:
[----:B------:R-:W-:-:S04]  /*0d40*/  FMUL.FTZ R0, R0, 1 ;  /* 0x3f80000000007820 */ /* 0x000fc80000410000 */
[----:B------:R0:W1:Y:S01]  /*0d50*/  F2F.F64.F32 R22, R0 ;  /* 0x0000000000167310 */ /* 0x0000620000201800 */
[----:B------:R-:W-:Y:S05]  /*0d60*/  BRA `(.L_x_20652) ;  /* 0x0000000000a47947 */ /* 0x000fea0003800000 */
.L_x_20664:
        /* <DEDUP_REMOVED lines=14> */
.L_x_20678:
[----:B------:R-:W-:Y:S05]  /*0e50*/  BSYNC B0 ;  /* 0x0000000000007941 */ /* 0x000fea0003800000 */
.L_x_20677:
[----:B------:R-:W-:-:S04]  /*0e60*/  FMUL.FTZ R0, R0, 1 ;  /* 0x3f80000000007820 */ /* 0x000fc80000410000 */
[----:B------:R0:W1:Y:S01]  /*0e70*/  F2F.F64.F32 R22, R0 ;  /* 0x0000000000167310 */ /* 0x0000620000201800 */
[----:B------:R-:W-:Y:S05]  /*0e80*/  BRA `(.L_x_20652) ;  /* 0x00000000005c7947 */ /* 0x000fea0003800000 */
.L_x_20651:
        /* <DEDUP_REMOVED lines=16> */
.L_x_20679:
[----:B------:R-:W-:Y:S01]  /*0f90*/  CS2R R22, SRZ ;  /* 0x0000000000167805 */ /* 0x000fe2000001ff00 */
[----:B------:R-:W-:Y:S06]  /*0fa0*/  BRA `(.L_x_20652) ;  /* 0x0000000000147947 */ /* 0x000fec0003800000 */
.L_x_20676:
[----:B------:R-:W2:Y:S02]  /*0fb0*/  LDG.E.64 R22, desc[UR36][R4.64] ;  /* 0x0000002404167981 */ /* 0x000ea4000c1e1b00 */
[----:B--2---:R-:W0:Y:S01]  /*0fc0*/  I2F.F64.U64 R22, R22 ;  /* 0x0000001600167312 */ /* 0x004e220000301800 */
[----:B------:R-:W-:Y:S05]  /*0fd0*/  BRA `(.L_x_20652) ;  /* 0x0000000000087947 */ /* 0x000fea0003800000 */
.L_x_20675:
[----:B------:R-:W2:Y:S02]  /*0fe0*/  LDG.E R4, desc[UR36][R4.64] ;  /* 0x0000002404047981 */ /* 0x000ea4000c1e1900 */
[----:B--2---:R0:W1:Y:S02]  /*0ff0*/  I2F.F64.U32 R22, R4 ;  /* 0x0000000400167312 */ /* 0x0040640000201800 */
.L_x_20652:
[----:B------:R-:W3:Y:S02]  /*1000*/  S2R R27, SR_TID.X ;  /* 0x00000000001b7919 */ /* 0x000ee40000002100 */
[----:B---3--:R-:W-:-:S07]  /*1010*/  VIADD R27, R27, 0x80 ;  /* 0x000000801b1b7836 */ /* 0x008fce0000000000 */
.L_x_20646:
[----:B------:R-:W-:Y:S05]  /*1020*/  BSYNC B6 ;  /* 0x0000000000067941 */ /* 0x000fea0003800000 */
.L_x_20645:
        /* <DEDUP_REMOVED lines=24> */
.L_x_20685:
[----:B------:R-:W3:Y:S02]  /*11b0*/  LDG.E.U8 R4, desc[UR36][R4.64] ;  /* 0x0000002404047981 */ /* 0x000ee4000c1e1100 */
[----:B---3--:R0:W1:Y:S01]  /*11c0*/  I2F.F64.U16 R28, R4 ;  /* 0x00000004001c7312 */ /* 0x0080620000101800 */
[----:B------:R-:W-:Y:S05]  /*11d0*/  BRA `(.L_x_20687) ;  /* 0x0000000c00707947 */ /* 0x000fea0003800000 */
.L_x_20684:
        /* <DEDUP_REMOVED lines=9> */
.L_x_20689:
[----:B------:R-:W3:Y:S02]  /*1270*/  LDG.E R4, desc[UR36][R4.64] ;  /* 0x0000002404047981 */ /* 0x000ee4000c1e1900 */
[----:B---3--:R0:W1:Y:S01]  /*1280*/  I2F.F64 R28, R4 ;  /* 0x00000004001c7312 */ /* 0x0080620000201c00 */
[----:B------:R-:W-:Y:S05]  /*1290*/  BRA `(.L_x_20687) ;  /* 0x0000000c00407947 */ /* 0x000fea0003800000 */
.L_x_20688:
[----:B------:R-:W3:Y:S02]  /*12a0*/  LDG.E.U16 R4, desc[UR36][R4.64] ;  /* 0x0000002404047981 */ /* 0x000ee4000c1e1500 */
[----:B---3--:R0:W1:Y:S01]  /*12b0*/  I2F.F64.S16 R28, R4 ;  /* 0x00000004001c7312 */ /* 0x0080620000101c00 */
[----:B------:R-:W-:Y:S05]  /*12c0*/  BRA `(.L_x_20687) ;  /* 0x0000000c00347947 */ /* 0x000fea0003800000 */
.L_x_20683:
        /* <DEDUP_REMOVED lines=10> */
.L_x_20691:
[----:B------:R-:W3:Y:S02]  /*1370*/  LDG.E.U16 R0, desc[UR36][R4.64] ;  /* 0x0000002404007981 */ /* 0x000ee4000c1e1500 */
[----:B---3--:R-:W-:-:S05]  /*1380*/  HADD2.F32 R0, -RZ, R0.H0_H0 ;  /* 0x20000000ff007230 */ /* 0x008fca0000004100 */
[----:B------:R-:W-:-:S04]  /*1390*/  FMUL.FTZ R0, R0, 1 ;  /* 0x3f80000000007820 */ /* 0x000fc80000410000 */
[----:B------:R0:W1:Y:S01]  /*13a0*/  F2F.F64.F32 R28, R0 ;  /* 0x00000000001c7310 */ /* 0x0000620000201800 */
[----:B------:R-:W-:Y:S05]  /*13b0*/  BRA `(.L_x_20687) ;  /* 0x0000000800f87947 */ /* 0x000fea0003800000 */
.L_x_20690:
        /* <DEDUP_REMOVED lines=10> */
.L_x_20693:
[----:B------:R-:W3:Y:S02]  /*1460*/  LDG.E.U16 R4, desc[UR36][R4.64] ;  /* 0x0000002404047981 */ /* 0x000ee4000c1e1500 */
[----:B---3--:R-:W-:-:S05]  /*1470*/  HADD2.F32 R0, -RZ, R4.H0_H0 ;  /* 0x20000004ff007230 */ /* 0x008fca0000004100 */
[----:B------:R-:W-:-:S04]  /*1480*/  FMUL.FTZ R0, R0, 1 ;  /* 0x3f80000000007820 */ /* 0x000fc80000410000 */
[----:B------:R0:W1:Y:S01]  /*1490*/  F2F.F64.F32 R28, R0 ;  /* 0x00000000001c7310 */ /* 0x0000620000201800 */
[----:B------:R-:W-:Y:S05]  /*14a0*/  BRA `(.L_x_20687) ;  /* 0x0000000800bc7947 */ /* 0x000fea0003800000 */
.L_x_20692:
[----:B------:R0:W5:Y:S01]  /*14b0*/  LDG.E.64 R28, desc[UR36][R4.64] ;  /* 0x00000024041c7981 */ /* 0x000162000c1e1b00 */
[----:B------:R-:W-:Y:S05]  /*14c0*/  BRA `(.L_x_20687) ;  /* 0x0000000800b47947 */ /* 0x000fea0003800000 */
.L_x_20682:
        /* <DEDUP_REMOVED lines=13> */
.L_x_20696:
[----:B------:R0:W5:Y:S01]  /*15a0*/  LDG.E.64 R28, desc[UR36][R4.64] ;  /* 0x00000024041c7981 */ /* 0x000162000c1e1b00 */
[----:B------:R-:W-:Y:S05]  /*15b0*/  BRA `(.L_x_20687) ;  /* 0x0000000800787947 */ /* 0x000fea0003800000 */
.L_x_20695:
        /* <DEDUP_REMOVED lines=28> */
.L_x_20698:
        /* <DEDUP_REMOVED lines=15> */
.L_x_20697:
[----:B------:R-:W3:Y:S02]  /*1870*/  LDG.E.U16 R0, desc[UR36][R4.64] ;  /* 0x0000002404007981 */ /* 0x000ee4000c1e1500 */
[----:B---3--:R-:W-:-:S04]  /*1880*/  IMAD.U32 R0, R0, 0x10000, RZ ;  /* 0x0001000000007824 */ /* 0x008fc800078e00ff */
[----:B------:R-:W-:-:S04]  /*1890*/  FMUL.FTZ R0, R0, 1 ;  /* 0x3f80000000007820 */ /* 0x000fc80000410000 */
[----:B------:R0:W1:Y:S01]  /*18a0*/  F2F.F64.F32 R28, R0 ;  /* 0x00000000001c7310 */ /* 0x0000620000201800 */
[----:B------:R-:W-:Y:S05]  /*18b0*/  BRA `(.L_x_20687) ;  /* 0x0000000400b87947 */ /* 0x000fea0003800000 */
.L_x_20694:
        /* <DEDUP_REMOVED lines=11> */
.L_x_20701:
        /* <DEDUP_REMOVED lines=21> */
.L_x_20705:
[----:B------:R-:W-:Y:S05]  /*1ac0*/  BSYNC B1 ;  /* 0x0000000000017941 */ /* 0x000fea0003800000 */
.L_x_20704:
[----:B------:R-:W-:Y:S01]  /*1ad0*/  LEA R5, R0, 0x3b800000, 0x17 ;  /* 0x3b80000000057811 */ /* 0x000fe200078eb8ff */
[----:B------:R-:W-:-:S05]  /*1ae0*/  IMAD.SHL.U32 R0, R3, 0x100000, RZ ;  /* 0x0010000003007824 */ /* 0x000fca00078e00ff */
[----:B------:R-:W-:-:S07]  /*1af0*/  LOP3.LUT R0, R5, R0, R6, 0xfe, !PT ;  /* 0x0000000005007212 */ /* 0x000fce00078efe06 */
.L_x_20703:
[----:B------:R-:W-:Y:S05]  /*1b00*/  BSYNC B0 ;  /* 0x0000000000007941 */ /* 0x000fea0003800000 */
.L_x_20702:
[----:B------:R-:W-:-:S04]  /*1b10*/  FMUL.FTZ R0, R0, 1 ;  /* 0x3f80000000007820 */ /* 0x000fc80000410000 */
[----:B------:R0:W1:Y:S01]  /*1b20*/  F2F.F64.F32 R28, R0 ;  /* 0x00000000001c7310 */ /* 0x0000620000201800 */
[----:B------:R-:W-:Y:S05]  /*1b30*/  BRA `(.L_x_20687) ;  /* 0x0000000400187947 */ /* 0x000fea0003800000 */
.L_x_20700:
        /* <DEDUP_REMOVED lines=21> */
.L_x_20709:
[----:B------:R-:W-:Y:S05]  /*1c90*/  BSYNC B1 ;  /* 0x0000000000017941 */ /* 0x000fea0003800000 */
.L_x_20708:
[----:B------:R-:W-:Y:S01]  /*1ca0*/  LEA R5, R0, 0x37800000, 0x17 ;  /* 0x3780000000057811 */ /* 0x000fe200078eb8ff */
[----:B------:R-:W-:-:S05]  /*1cb0*/  IMAD.SHL.U32 R0, R3, 0x200000, RZ ;  /* 0x0020000003007824 */ /* 0x000fca00078e00ff */
[----:B------:R-:W-:-:S07]  /*1cc0*/  LOP3.LUT R0, R5, R0, R6, 0xfe, !PT ;  /* 0x0000000005007212 */ /* 0x000fce00078efe06 */
.L_x_20707:
[----:B------:R-:W-:Y:S05]  /*1cd0*/  BSYNC B0 ;  /* 0x0000000000007941 */ /* 0x000fea0003800000 */
.L_x_20706:
[----:B------:R-:W-:-:S04]  /*1ce0*/  FMUL.FTZ R0, R0, 1 ;  /* 0x3f80000000007820 */ /* 0x000fc80000410000 */
[----:B------:R0:W1:Y:S01]  /*1cf0*/  F2F.F64.F32 R28, R0 ;  /* 0x00000000001c7310 */ /* 0x0000620000201800 */
[----:B------:R-:W-:Y:S05]  /*1d00*/  BRA `(.L_x_20687) ;  /* 0x0000000000a47947 */ /* 0x000fea0003800000 */
.L_x_20699:
        /* <DEDUP_REMOVED lines=14> */
.L_x_20713:
[----:B------:R-:W-:Y:S05]  /*1df0*/  BSYNC B0 ;  /* 0x0000000000007941 */ /* 0x000fea0003800000 */
.L_x_20712:
[----:B------:R-:W-:-:S04]  /*1e00*/  FMUL.FTZ R0, R0, 1 ;  /* 0x3f80000000007820 */ /* 0x000fc80000410000 */
[----:B------:R0:W1:Y:S01]  /*1e10*/  F2F.F64.F32 R28, R0 ;  /* 0x00000000001c7310 */ /* 0x0000620000201800 */
[----:B------:R-:W-:Y:S05]  /*1e20*/  BRA `(.L_x_20687) ;  /* 0x00000000005c7947 */ /* 0x000fea0003800000 */
.L_x_20686:
        /* <DEDUP_REMOVED lines=16> */
.L_x_20714:
[----:B------:R-:W-:Y:S01]  /*1f30*/  CS2R R28, SRZ ;  /* 0x00000000001c7805 */ /* 0x000fe2000001ff00 */
[----:B------:R-:W-:Y:S06]  /*1f40*/  BRA `(.L_x_20687) ;  /* 0x0000000000147947 */ /* 0x000fec0003800000 */
.L_x_20711:
[----:B------:R-:W3:Y:S02]  /*1f50*/  LDG.E.64 R28, desc[UR36][R4.64] ;  /* 0x00000024041c7981 */ /* 0x000ee4000c1e1b00 */
[----:B---3--:R-:W0:Y:S01]  /*1f60*/  I2F.F64.U64 R28, R28 ;  /* 0x0000001c001c7312 */ /* 0x008e220000301800 */
[----:B------:R-:W-:Y:S05]  /*1f70*/  BRA `(.L_x_20687) ;  /* 0x0000000000087947 */ /* 0x000fea0003800000 */
.L_x_20710:
[----:B------:R-:W3:Y:S02]  /*1f80*/  LDG.E R4, desc[UR36][R4.64] ;  /* 0x0000002404047981 */ /* 0x000ee4000c1e1900 */
[----:B---3--:R0:W1:Y:S02]  /*1f90*/  I2F.F64.U32 R28, R4 ;  /* 0x00000004001c7312 */ /* 0x0080640000201800 */
.L_x_20687:
[----:B------:R-:W-:-:S07]  /*1fa0*/  VIADD R27, R27, 0x80 ;  /* 0x000000801b1b7836 */ /* 0x000fce0000000000 */
.L_x_20681:
[----:B------:R-:W-:Y:S05]  /*1fb0*/  BSYNC B6 ;  /* 0x0000000000067941 */ /* 0x000fea0003800000 */
.L_x_20680:
        /* <DEDUP_REMOVED lines=26> */
.L_x_20720:
[----:B------:R-:W3:Y:S02]  /*2160*/  LDG.E.U8 R4, desc[UR36][R4.64] ;  /* 0x0000002404047981 */ /* 0x000ee4000c1e1100 */
[----:B---3--:R0:W1:Y:S01]  /*2170*/  I2F.F64.U16 R16, R4 ;  /* 0x0000000400107312 */ /* 0x0080620000101800 */
[----:B------:R-:W-:Y:S05]  /*2180*/  BRA `(.L_x_20722) ;  /* 0x0000000c00707947 */ /* 0x000fea0003800000 */
.L_x_20719:
        /* <DEDUP_REMOVED lines=9> */
.L_x_20724:
[----:B------:R-:W3:Y:S02]  /*2220*/  LDG.E R4, desc[UR36][R4.64] ;  /* 0x0000002404047981 */ /* 0x000ee4000c1e1900 */
[----:B---3--:R0:W1:Y:S01]  /*2230*/  I2F.F64 R16, R4 ;  /* 0x0000000400107312 */ /* 0x0080620000201c00 */
[----:B------:R-:W-:Y:S05]  /*2240*/  BRA `(.L_x_20722) ;  /* 0x0000000c00407947 */ /* 0x000fea0003800000 */
.L_x_20723:
[----:B------:R-:W3:Y:S02]  /*2250*/  LDG.E.U16 R4, desc[UR36][R4.64] ;  /* 0x0000002404047981 */ /* 0x000ee4000c1e1500 */
[----:B---3--:R0:W1:Y:S01]  /*2260*/  I2F.F64.S16 R16, R4 ;  /* 0x0000000400107312 */ /* 0x0080620000101c00 */
[----:B------:R-:W-:Y:S05]  /*2270*/  BRA `(.L_x_20722) ;  /* 0x0000000c00347947 */ /* 0x000fea0003800000 */
.L_x_20718:
        /* <DEDUP_REMOVED lines=10> */
.L_x_20726:
[----:B------:R-:W3:Y:S02]  /*2320*/  LDG.E.U16 R0, desc[UR36][R4.64] ;  /* 0x0000002404007981 */ /* 0x000ee4000c1e1500 */
[----:B---3--:R-:W-:-:S05]  /*2330*/  HADD2.F32 R0, -RZ, R0.H0_H0 ;  /* 0x20000000ff007230 */ /* 0x008fca0000004100 */
[----:B------:R-:W-:-:S04]  /*2340*/  FMUL.FTZ R0, R0, 1 ;  /* 0x3f80000000007820 */ /* 0x000fc80000410000 */
[----:B------:R0:W1:Y:S01]  /*2350*/  F2F.F64.F32 R16, R0 ;  /* 0x0000000000107310 */ /* 0x0000620000201800 */
[----:B------:R-:W-:Y:S05]  /*2360*/  BRA `(.L_x_20722) ;  /* 0x0000000800f87947 */ /* 0x000fea0003800000 */
.L_x_20725:
        /* <DEDUP_REMOVED lines=10> */
.L_x_20728:
[----:B------:R-:W3:Y:S02]  /*2410*/  LDG.E.U16 R4, desc[UR36][R4.64] ;  /* 0x0000002404047981 */ /* 0x000ee4000c1e1500 */
[----:B---3--:R-:W-:-:S05]  /*2420*/  HADD2.F32 R0, -RZ, R4.H0_H0 ;  /* 0x20000004ff007230 */ /* 0x008fca0000004100 */
[----:B------:R-:W-:-:S04]  /*2430*/  FMUL.FTZ R0, R0, 1 ;  /* 0x3f80000000007820 */ /* 0x000fc80000410000 */
[----:B------:R0:W1:Y:S01]  /*2440*/  F2F.F64.F32 R16, R0 ;  /* 0x0000000000107310 */ /* 0x0000620000201800 */
[----:B------:R-:W-:Y:S05]  /*2450*/  BRA `(.L_x_20722) ;  /* 0x0000000800bc7947 */ /* 0x000fea0003800000 */
.L_x_20727:
[----:B------:R0:W5:Y:S01]  /*2460*/  LDG.E.64 R16, desc[UR36][R4.64] ;  /* 0x0000002404107981 */ /* 0x000162000c1e1b00 */
[----:B------:R-:W-:Y:S05]  /*2470*/  BRA `(.L_x_20722) ;  /* 0x0000000800b47947 */ /* 0x000fea0003800000 */
.L_x_20717:
        /* <DEDUP_REMOVED lines=13> */
.L_x_20731:
[----:B------:R0:W5:Y:S01]  /*2550*/  LDG.E.64 R16, desc[UR36][R4.64] ;  /* 0x0000002404107981 */ /* 0x000162000c1e1b00 */
[----:B------:R-:W-:Y:S05]  /*2560*/  BRA `(.L_x_20722) ;  /* 0x0000000800787947 */ /* 0x000fea0003800000 */
.L_x_20730:
        /* <DEDUP_REMOVED lines=28> */
.L_x_20733:
        /* <DEDUP_REMOVED lines=15> */
.L_x_20732:
[----:B------:R-:W3:Y:S02]  /*2820*/  LDG.E.U16 R0, desc[UR36][R4.64] ;  /* 0x0000002404007981 */ /* 0x000ee4000c1e1500 */
[----:B---3--:R-:W-:-:S04]  /*2830*/  IMAD.U32 R0, R0, 0x10000, RZ ;  /* 0x0001000000007824 */ /* 0x008fc800078e00ff */
[----:B------:R-:W-:-:S04]  /*2840*/  FMUL.FTZ R0, R0, 1 ;  /* 0x3f80000000007820 */ /* 0x000fc80000410000 */
[----:B------:R0:W1:Y:S01]  /*2850*/  F2F.F64.F32 R16, R0 ;  /* 0x0000000000107310 */ /* 0x0000620000201800 */
[----:B------:R-:W-:Y:S05]  /*2860*/  BRA `(.L_x_20722) ;  /* 0x0000000400b87947 */ /* 0x000fea0003800000 */
.L_x_20729:
        /* <DEDUP_REMOVED lines=11> */
.L_x_20736:
        /* <DEDUP_REMOVED lines=21> */
.L_x_20740:
[----:B------:R-:W-:Y:S05]  /*2a70*/  BSYNC B1 ;  /* 0x0000000000017941 */ /* 0x000fea0003800000 */
.L_x_20739:
[----:B------:R-:W-:Y:S01]  /*2a80*/  LEA R5, R0, 0x3b800000, 0x17 ;  /* 0x3b80000000057811 */ /* 0x000fe200078eb8ff */
[----:B------:R-:W-:-:S05]  /*2a90*/  IMAD.SHL.U32 R0, R3, 0x100000, RZ ;  /* 0x0010000003007824 */ /* 0x000fca00078e00ff */
[----:B------:R-:W-:-:S07]  /*2aa0*/  LOP3.LUT R0, R5, R0, R6, 0xfe, !PT ;  /* 0x0000000005007212 */ /* 0x000fce00078efe06 */
.L_x_20738:
[----:B------:R-:W-:Y:S05]  /*2ab0*/  BSYNC B0 ;  /* 0x0000000000007941 */ /* 0x000fea0003800000 */
.L_x_20737:
[----:B------:R-:W-:-:S04]  /*2ac0*/  FMUL.FTZ R0, R0, 1 ;  /* 0x3f80000000007820 */ /* 0x000fc80000410000 */
[----:B------:R3:W0:Y:S01]  /*2ad0*/  F2F.F64.F32 R16, R0 ;  /* 0x0000000000107310 */ /* 0x0006220000201800 */
[----:B------:R-:W-:Y:S05]  /*2ae0*/  BRA `(.L_x_20722) ;  /* 0x0000000400187947 */ /* 0x000fea0003800000 */
.L_x_20735:
        /* <DEDUP_REMOVED lines=21> */
.L_x_20744:
[----:B------:R-:W-:Y:S05]  /*2c40*/  BSYNC B1 ;  /* 0x0000000000017941 */ /* 0x000fea0003800000 */
.L_x_20743:
[----:B------:R-:W-:Y:S01]  /*2c50*/  LEA R5, R0, 0x37800000, 0x17 ;  /* 0x3780000000057811 */ /* 0x000fe200078eb8ff */
[----:B------:R-:W-:-:S05]  /*2c60*/  IMAD.SHL.U32 R0, R3, 0x200000, RZ ;  /* 0x0020000003007824 */ /* 0x000fca00078e00ff */
[----:B------:R-:W-:-:S07]  /*2c70*/  LOP3.LUT R0, R5, R0, R6, 0xfe, !PT ;  /* 0x0000000005007212 */ /* 0x000fce00078efe06 */
.L_x_20742:
[----:B------:R-:W-:Y:S05]  /*2c80*/  BSYNC B0 ;  /* 0x0000000000007941 */ /* 0x000fea0003800000 */
.L_x_20741:
[----:B------:R-:W-:-:S04]  /*2c90*/  FMUL.FTZ R0, R0, 1 ;  /* 0x3f80000000007820 */ /* 0x000fc80000410000 */
[----:B------:R0:W1:Y:S01]  /*2ca0*/  F2F.F64.F32 R16, R0 ;  /* 0x0000000000107310 */ /* 0x0000620000201800 */
[----:B------:R-:W-:Y:S05]  /*2cb0*/  BRA `(.L_x_20722) ;  /* 0x0000000000a47947 */ /* 0x000fea0003800000 */
.L_x_20734:
        /* <DEDUP_REMOVED lines=14> */
.L_x_20748:
[----:B------:R-:W-:Y:S05]  /*2da0*/  BSYNC B0 ;  /* 0x0000000000007941 */ /* 0x000fea0003800000 */
.L_x_20747:
[----:B------:R-:W-:-:S04]  /*2db0*/  FMUL.FTZ R0, R0, 1 ;  /* 0x3f80000000007820 */ /* 0x000fc80000410000 */
[----:B------:R0:W1:Y:S01]  /*2dc0*/  F2F.F64.F32 R16, R0 ;  /* 0x0000000000107310 */ /* 0x0000620000201800 */
[----:B------:R-:W-:Y:S05]  /*2dd0*/  BRA `(.L_x_20722) ;  /* 0x00000000005c7947 */ /* 0x000fea0003800000 */
.L_x_20721:
        /* <DEDUP_REMOVED lines=16> */
.L_x_20749:
[----:B------:R-:W-:Y:S01]  /*2ee0*/  CS2R R16, SRZ ;  /* 0x0000000000107805 */ /* 0x000fe2000001ff00 */
[----:B------:R-:W-:Y:S06]  /*2ef0*/  BRA `(.L_x_20722) ;  /* 0x0000000000147947 */ /* 0x000fec0003800000 */
.L_x_20746:
[----:B------:R-:W3:Y:S02]  /*2f00*/  LDG.E.64 R16, desc[UR36][R4.64] ;  /* 0x0000002404107981 */ /* 0x000ee4000c1e1b00 */
[----:B---3--:R-:W0:Y:S01]  /*2f10*/  I2F.F64.U64 R16, R16 ;  /* 0x0000001000107312 */ /* 0x008e220000301800 */
[----:B------:R-:W-:Y:S05]  /*2f20*/  BRA `(.L_x_20722) ;  /* 0x0000000000087947 */ /* 0x000fea0003800000 */
.L_x_20745:
[----:B------:R-:W3:Y:S02]  /*2f30*/  LDG.E R4, desc[UR36][R4.64] ;  /* 0x0000002404047981 */ /* 0x000ee4000c1e1900 */
[----:B---3--:R0:W1:Y:S02]  /*2f40*/  I2F.F64.U32 R16, R4 ;  /* 0x0000000400107312 */ /* 0x0080640000201800 */
.L_x_20722:
[----:B------:R-:W-:-:S07]  /*2f50*/  VIADD R27, R27, 0x80 ;  /* 0x000000801b1b7836 */ /* 0x000fce0000000000 */
.L_x_20716:
[----:B------:R-:W-:Y:S05]  /*2f60*/  BSYNC B6 ;  /* 0x0000000000067941 */ /* 0x000fea0003800000 */
.L_x_20715:
        /* <DEDUP_REMOVED lines=23> */
.L_x_20755:
[----:B------:R-:W3:Y:S02]  /*30e0*/  LDG.E.U8 R4, desc[UR36][R4.64] ;  /* 0x0000002404047981 */ /* 0x000ee4000c1e1100 */
[----:B---3--:R0:W1:Y:S01]  /*30f0*/  I2F.F64.U16 R18, R4 ;  /* 0x0000000400127312 */ /* 0x0080620000101800 */
[----:B------:R-:W-:Y:S05]  /*3100*/  BRA `(.L_x_20751) ;  /* 0x0000000c006c7947 */ /* 0x000fea0003800000 */
.L_x_20754:
        /* <DEDUP_REMOVED lines=9> */
.L_x_20758:
[----:B------:R-:W3:Y:S02]  /*31a0*/  LDG.E R4, desc[UR36][R4.64] ;  /* 0x0000002404047981 */ /* 0x000ee4000c1e1900 */
[----:B---3--:R0:W1:Y:S01]  /*31b0*/  I2F.F64 R18, R4 ;  /* 0x0000000400127312 */ /* 0x0080620000201c00 */
[----:B------:R-:W-:Y:S05]  /*31c0*/  BRA `(.L_x_20751) ;  /* 0x0000000c003c7947 */ /* 0x000fea0003800000 */
.L_x_20757:
[----:B------:R-:W3:Y:S02]  /*31d0*/  LDG.E.U16 R4, desc[UR36][R4.64] ;  /* 0x0000002404047981 */ /* 0x000ee4000c1e1500 */
[----:B---3--:R0:W1:Y:S01]  /*31e0*/  I2F.F64.S16 R18, R4 ;  /* 0x0000000400127312 */ /* 0x0080620000101c00 */
[----:B------:R-:W-:Y:S05]  /*31f0*/  BRA `(.L_x_20751) ;  /* 0x0000000c00307947 */ /* 0x000fea0003800000 */
.L_x_20753:
        /* <DEDUP_REMOVED lines=10> */
.L_x_20760:
[----:B------:R-:W3:Y:S02]  /*32a0*/  LDG.E.U16 R0, desc[UR36][R4.64] ;  /* 0x0000002404007981 */ /* 0x000ee4000c1e1500 */
[----:B---3--:R-:W-:-:S05]  /*32b0*/  HADD2.F32 R0, -RZ, R0.H0_H0 ;  /* 0x20000000ff007230 */ /* 0x008fca0000004100 */
[----:B------:R-:W-:-:S04]  /*32c0*/  FMUL.FTZ R0, R0, 1 ;  /* 0x3f80000000007820 */ /* 0x000fc80000410000 */
[----:B------:R0:W1:Y:S01]  /*32d0*/  F2F.F64.F32 R18, R0 ;  /* 0x0000000000127310 */ /* 0x0000620000201800 */
[----:B------:R-:W-:Y:S05]  /*32e0*/  BRA `(.L_x_20751) ;  /* 0x0000000800f47947 */ /* 0x000fea0003800000 */
.L_x_20759:
        /* <DEDUP_REMOVED lines=10> */
.L_x_20762:
[----:B------:R-:W3:Y:S02]  /*3390*/  LDG.E.U16 R4, desc[UR36][R4.64] ;  /* 0x0000002404047981 */ /* 0x000ee4000c1e1500 */
[----:B---3--:R-:W-:-:S05]  /*33a0*/  HADD2.F32 R0, -RZ, R4.H0_H0 ;  /* 0x20000004ff007230 */ /* 0x008fca0000004100 */
[----:B------:R-:W-:-:S04]  /*33b0*/  FMUL.FTZ R0, R0, 1 ;  /* 0x3f80000000007820 */ /* 0x000fc80000410000 */
[----:B------:R0:W1:Y:S01]  /*33c0*/  F2F.F64.F32 R18, R0 ;  /* 0x0000000000127310 */ /* 0x0000620000201800 */
[----:B------:R-:W-:Y:S05]  /*33d0*/  BRA `(.L_x_20751) ;  /* 0x0000000800b87947 */ /* 0x000fea0003800000 */
.L_x_20761:
[----:B------:R0:W5:Y:S01]  /*33e0*/  LDG.E.64 R18, desc[UR36][R4.64] ;  /* 0x0000002404127981 */ /* 0x000162000c1e1b00 */
[----:B------:R-:W-:Y:S05]  /*33f0*/  BRA `(.L_x_20751) ;  /* 0x0000000800b07947 */ /* 0x000fea0003800000 */
.L_x_20752:
        /* <DEDUP_REMOVED lines=13> */
.L_x_20765:
[----:B------:R0:W5:Y:S01]  /*34d0*/  LDG.E.64 R18, desc[UR36][R4.64] ;  /* 0x0000002404127981 */ /* 0x000162000c1e1b00 */
[----:B------:R-:W-:Y:S05]  /*34e0*/  BRA `(.L_x_20751) ;  /* 0x0000000800747947 */ /* 0x000fea0003800000 */
.L_x_20764:
        /* <DEDUP_REMOVED lines=28> */
.L_x_20767:
        /* <DEDUP_REMOVED lines=15> */
.L_x_20766:
[----:B------:R-:W3:Y:S02]  /*37a0*/  LDG.E.U16 R0, desc[UR36][R4.64] ;  /* 0x0000002404007981 */ /* 0x000ee4000c1e1500 */
[----:B---3--:R-:W-:-:S04]  /*37b0*/  IMAD.U32 R0, R0, 0x10000, RZ ;  /* 0x0001000000007824 */ /* 0x008fc800078e00ff */
[----:B------:R-:W-:-:S04]  /*37c0*/  FMUL.FTZ R0, R0, 1 ;  /* 0x3f80000000007820 */ /* 0x000fc80000410000 */
[----:B------:R0:W1:Y:S01]  /*37d0*/  F2F.F64.F32 R18, R0 ;  /* 0x0000000000127310 */ /* 0x0000620000201800 */
[----:B------:R-:W-:Y:S05]  /*37e0*/  BRA `(.L_x_20751) ;  /* 0x0000000400b47947 */ /* 0x000fea0003800000 */
.L_x_20763:
        /* <DEDUP_REMOVED lines=11> */
.L_x_20770:
        /* <DEDUP_REMOVED lines=21> */
.L_x_20774:
[----:B------:R-:W-:Y:S05]  /*39f0*/  BSYNC B1 ;  /* 0x0000000000017941 */ /* 0x000fea0003800000 */
.L_x_20773:
[----:B------:R-:W-:Y:S01]  /*3a00*/  LEA R5, R0, 0x3b800000, 0x17 ;  /* 0x3b80000000057811 */ /* 0x000fe200078eb8ff */
[----:B------:R-:W-:-:S05]  /*3a10*/  IMAD.SHL.U32 R0, R3, 0x100000, RZ ;  /* 0x0010000003007824 */ /* 0x000fca00078e00ff */
[----:B------:R-:W-:-:S07]  /*3a20*/  LOP3.LUT R0, R5, R0, R6, 0xfe, !PT ;  /* 0x0000000005007212 */ /* 0x000fce00078efe06 */
.L_x_20772:
[----:B------:R-:W-:Y:S05]  /*3a30*/  BSYNC B0 ;  /* 0x0000000000007941 */ /* 0x000fea0003800000 */
.L_x_20771:
[----:B------:R-:W-:-:S04]  /*3a40*/  FMUL.FTZ R0, R0, 1 ;  /* 0x3f80000000007820 */ /* 0x000fc80000410000 */
[----:B------:R0:W1:Y:S01]  /*3a50*/  F2F.F64.F32 R18, R0 ;  /* 0x0000000000127310 */ /* 0x0000620000201800 */
[----:B------:R-:W-:Y:S05]  /*3a60*/  BRA `(.L_x_20751) ;  /* 0x0000000400147947 */ /* 0x000fea0003800000 */
.L_x_20769:
        /* <DEDUP_REMOVED lines=21> */
.L_x_20778:
[----:B------:R-:W-:Y:S05]  /*3bc0*/  BSYNC B1 ;  /* 0x0000000000017941 */ /* 0x000fea0003800000 */
.L_x_20777:
[----:B------:R-:W-:Y:S01]  /*3bd0*/  LEA R5, R0, 0x37800000, 0x17 ;  /* 0x3780000000057811 */ /* 0x000fe200078eb8ff */
[----:B------:R-:W-:-:S05]  /*3be0*/  IMAD.SHL.U32 R0, R3, 0x200000, RZ ;  /* 0x0020000003007824 */ /* 0x000fca00078e00ff */
[----:B------:R-:W-:-:S07]  /*3bf0*/  LOP3.LUT R0, R5, R0, R6, 0xfe, !PT ;  /* 0x0000000005007212 */ /* 0x000fce00078efe06 */
.L_x_20776:
[----:B------:R-:W-:Y:S05]  /*3c00*/  BSYNC B0 ;  /* 0x0000000000007941 */ /* 0x000fea0003800000 */
.L_x_20775:
[----:B------:R-:W-:-:S04]  /*3c10*/  FMUL.FTZ R0, R0, 1 ;  /* 0x3f80000000007820 */ /* 0x000fc80000410000 */
[----:B------:R0:W1:Y:S01]  /*3c20*/  F2F.F64.F32 R18, R0 ;  /* 0x0000000000127310 */ /* 0x0000620000201800 */
[----:B------:R-:W-:Y:S05]  /*3c30*/  BRA `(.L_x_20751) ;  /* 0x0000000000a07947 */ /* 0x000fea0003800000 */
.L_x_20768:
        /* <DEDUP_REMOVED lines=14> */
.L_x_20782:
[----:B------:R-:W-:Y:S05]  /*3d20*/  BSYNC B0 ;  /* 0x0000000000007941 */ /* 0x000fea0003800000 */
.L_x_20781:
[----:B------:R-:W-:-:S04]  /*3d30*/  FMUL.FTZ R0, R0, 1 ;  /* 0x3f80000000007820 */ /* 0x000fc80000410000 */
[----:B------:R0:W1:Y:S01]  /*3d40*/  F2F.F64.F32 R18, R0 ;  /* 0x0000000000127310 */ /* 0x0000620000201800 */
[----:B------:R-:W-:Y:S05]  /*3d50*/  BRA `(.L_x_20751) ;  /* 0x0000000000587947 */ /* 0x000fea0003800000 */
.L_x_20756:
        /* <DEDUP_REMOVED lines=16> */
.L_x_20783:
[----:B------:R-:W-:Y:S05]  /*3e60*/  BRA `(.L_x_20751) ;  /* 0x0000000000147947 */ /* 0x000fea0003800000 */
.L_x_20780:
[----:B------:R-:W3:Y:S02]  /*3e70*/  LDG.E.64 R18, desc[UR36][R4.64] ;  /* 0x0000002404127981 */ /* 0x000ee4000c1e1b00 */
[----:B---3--:R-:W0:Y:S01]  /*3e80*/  I2F.F64.U64 R18, R18 ;  /* 0x0000001200127312 */ /* 0x008e220000301800 */
[----:B------:R-:W-:Y:S05]  /*3e90*/  BRA `(.L_x_20751) ;  /* 0x0000000000087947 */ /* 0x000fea0003800000 */
.L_x_20779:
[----:B------:R-:W3:Y:S02]  /*3ea0*/  LDG.E R4, desc[UR36][R4.64] ;  /* 0x0000002404047981 */ /* 0x000ee4000c1e1900 */
[----:B---3--:R0:W1:Y:S02]  /*3eb0*/  I2F.F64.U32 R18, R4 ;  /* 0x0000000400127312 */ /* 0x0080640000201800 */
.L_x_20751:
[----:B------:R-:W-:Y:S05]  /*3ec0*/  BSYNC B6 ;  /* 0x0000000000067941 */ /* 0x000fea0003800000 */
.L_x_20750:
[----:B------:R-:W3:Y:S01]  /*3ed0*/  S2R R25, SR_TID.X ;  /* 0x0000000000197919 */ /* 0x000ee20000002100 */
[----:B------:R-:W3:Y:S01]  /*3ee0*/  LDC.U8 R26, c[0x0][0x244] ;  /* 0x00009100ff1a7b82 */ /* 0x000ee20000000000 */
[----:B------:R-:W-:Y:S01]  /*3ef0*/  ULDC.64 UR4, c[0x0][0x220] ;  /* 0x0000880000047ab9 */ /* 0x000fe20000000a00 */
[----:B------:R-:W-:Y:S01]  /*3f00*/  BSSY B6, `(.L_x_20784) ;  /* 0x00000f8000067945 */ /* 0x000fe20003800000 */
[----:B------:R-:W-:-:S06]  /*3f10*/  DSETP.NEU.AND P0, PT, RZ, UR4, PT ;  /* 0x00000004ff007e2a */ /* 0x000fcc000bf0d000 */
[----:B012-45:R-:W-:Y:S02]  /*3f20*/  DSETP.NEU.OR P3, PT, R22, RZ, P0 ;  /* 0x000000ff1600722a */ /* 0x037fe4000076d400 */
[----:B------:R-:W-:Y:S02]  /*3f30*/  DSETP.NEU.OR P2, PT, R28, RZ, P0 ;  /* 0x000000ff1c00722a */ /* 0x000fe4000074d400 */
[----:B------:R-:W-:Y:S02]  /*3f40*/  DSETP.NEU.OR P1, PT, R16, RZ, P0 ;  /* 0x000000ff1000722a */ /* 0x000fe4000072d400 */
[----:B------:R-:W-:Y:S01]  /*3f50*/  DSETP.NEU.OR P0, PT, R18, RZ, P0 ;  /* 0x000000ff1200722a */ /* 0x000fe2000070d400 */
        /* <DEDUP_REMOVED lines=27> */
.L_x_20789:
[----:B------:R0:W-:Y:S01]  /*4110*/  STG.E.U8 desc[UR36][R8.64], R3 ;  /* 0x0000000308007986 */ /* 0x0001e2000c101124 */
[----:B------:R-:W-:Y:S05]  /*4120*/  BRA `(.L_x_20785) ;  /* 0x0000000c00547947 */ /* 0x000fea0003800000 */
.L_x_20788:
        /* <DEDUP_REMOVED lines=10> */
.L_x_20792:
[----:B------:R0:W-:Y:S01]  /*41d0*/  STG.E desc[UR36][R8.64], R3 ;  /* 0x0000000308007986 */ /* 0x0001e2000c101924 */
[----:B------:R-:W-:Y:S05]  /*41e0*/  BRA `(.L_x_20785) ;  /* 0x0000000c00247947 */ /* 0x000fea0003800000 */
.L_x_20791:
[----:B------:R0:W-:Y:S01]  /*41f0*/  STG.E.U16 desc[UR36][R8.64], R3 ;  /* 0x0000000308007986 */ /* 0x0001e2000c101524 */
[----:B------:R-:W-:Y:S05]  /*4200*/  BRA `(.L_x_20785) ;  /* 0x0000000c001c7947 */ /* 0x000fea0003800000 */
.L_x_20787:
        /* <DEDUP_REMOVED lines=9> */
.L_x_20794:
[----:B------:R-:W0:Y:S02]  /*42a0*/  I2F.S16 R0, R3 ;  /* 0x0000000300007306 */ /* 0x000e240000101400 */
[----:B0-----:R-:W-:-:S05]  /*42b0*/  F2FP.F16.F32.PACK_AB R0, RZ, R0 ;  /* 0x00000000ff00723e */ /* 0x001fca00000000ff */
[----:B------:R0:W-:Y:S01]  /*42c0*/  STG.E.U16 desc[UR36][R8.64], R0 ;  /* 0x0000000008007986 */ /* 0x0001e2000c101524 */
[----:B------:R-:W-:Y:S05]  /*42d0*/  BRA `(.L_x_20785) ;  /* 0x0000000800e87947 */ /* 0x000fea0003800000 */
.L_x_20793:
        /* <DEDUP_REMOVED lines=10> */
.L_x_20796:
[----:B------:R-:W0:Y:S02]  /*4380*/  I2F.S16 R3, R3 ;  /* 0x0000000300037306 */ /* 0x000e240000101400 */
[----:B0-----:R-:W-:-:S04]  /*4390*/  F2FP.F16.F32.PACK_AB R3, RZ, R3 ;  /* 0x00000003ff03723e */ /* 0x001fc800000000ff */
[----:B------:R-:W-:-:S05]  /*43a0*/  PRMT R3, R3, 0x5410, RZ ;  /* 0x0000541003037816 */ /* 0x000fca00000000ff */
[----:B------:R0:W-:Y:S01]  /*43b0*/  STG.E desc[UR36][R8.64], R3 ;  /* 0x0000000308007986 */ /* 0x0001e2000c101924 */
[----:B------:R-:W-:Y:S05]  /*43c0*/  BRA `(.L_x_20785) ;  /* 0x0000000800ac7947 */ /* 0x000fea0003800000 */
.L_x_20795:
[----:B------:R-:W0:Y:S02]  /*43d0*/  I2F.F64.S16 R4, R3 ;  /* 0x0000000300047312 */ /* 0x000e240000101c00 */
[----:B0-----:R0:W-:Y:S01]  /*43e0*/  STG.E.64 desc[UR36][R8.64], R4 ;  /* 0x0000000408007986 */ /* 0x0011e2000c101b24 */
[----:B------:R-:W-:Y:S05]  /*43f0*/  BRA `(.L_x_20785) ;  /* 0x0000000800a07947 */ /* 0x000fea0003800000 */
.L_x_20786:
        /* <DEDUP_REMOVED lines=10> */
.L_x_20799:
[----:B------:R-:W0:Y:S01]  /*44a0*/  I2F.F64.S16 R4, R3 ;  /* 0x0000000300047312 */ /* 0x000e220000101c00 */
[----:B------:R-:W-:-:S05]  /*44b0*/  CS2R R6, SRZ ;  /* 0x0000000000067805 */ /* 0x000fca000001ff00 */
[----:B0-----:R0:W-:Y:S01]  /*44c0*/  STG.E.128 desc[UR36][R8.64], R4 ;  /* 0x0000000408007986 */ /* 0x0011e2000c101d24 */
[----:B------:R-:W-:Y:S05]  /*44d0*/  BRA `(.L_x_20785) ;  /* 0x0000000800687947 */ /* 0x000fea0003800000 */
.L_x_20798:
        /* <DEDUP_REMOVED lines=21> */
.L_x_20803:
[----:B------:R-:W-:Y:S05]  /*4630*/  BSYNC B0 ;  /* 0x0000000000007941 */ /* 0x000fea0003800000 */
.L_x_20802:
[----:B------:R-:W-:-:S05]  /*4640*/  LOP3.LUT R5, R0, R5, RZ, 0xfc, !PT ;  /* 0x0000000500057212 */ /* 0x000fca00078efcff */
[----:B------:R0:W-:Y:S01]  /*4650*/  STG.E.U8 desc[UR36][R8.64], R5 ;  /* 0x0000000508007986 */ /* 0x0001e2000c101124 */
[----:B------:R-:W-:Y:S05]  /*4660*/  BRA `(.L_x_20785) ;  /* 0x0000000800047947 */ /* 0x000fea0003800000 */
.L_x_20801:
        /* <DEDUP_REMOVED lines=13> */
.L_x_20805:
[----:B------:R-:W-:Y:S01]  /*4740*/  IMAD.MOV.U32 R0, RZ, RZ, 0x7f ;  /* 0x0000007fff007424 */ /* 0x000fe200078e00ff */
[----:B------:R-:W-:-:S04]  /*4750*/  ISETP.GT.U32.AND P0, PT, R4, 0x7f800000, PT ;  /* 0x7f8000000400780c */ /* 0x000fc80003f04070 */
[----:B------:R-:W-:-:S09]  /*4760*/  SEL R0, R0, 0x7c, P0 ;  /* 0x0000007c00007807 */ /* 0x000fd20000000000 */
.L_x_20806:
[----:B------:R-:W-:Y:S05]  /*4770*/  BSYNC B0 ;  /* 0x0000000000007941 */ /* 0x000fea0003800000 */
.L_x_20804:
[----:B------:R-:W-:-:S04]  /*4780*/  LOP3.LUT R3, R5, 0x80000000, RZ, 0xc0, !PT ;  /* 0x8000000005037812 */ /* 0x000fc800078ec0ff */
[----:B------:R-:W-:-:S04]  /*4790*/  SHF.R.U32.HI R3, RZ, 0x18, R3 ;  /* 0x00000018ff037819 */ /* 0x000fc80000011603 */
[----:B------:R-:W-:-:S05]  /*47a0*/  LOP3.LUT R3, R0, R3, RZ, 0xfc, !PT ;  /* 0x0000000300037212 */ /* 0x000fca00078efcff */
[----:B------:R0:W-:Y:S01]  /*47b0*/  STG.E.U8 desc[UR36][R8.64], R3 ;  /* 0x0000000308007986 */ /* 0x0001e2000c101124 */
[----:B------:R-:W-:Y:S05]  /*47c0*/  BRA `(.L_x_20785) ;  /* 0x0000000400ac7947 */ /* 0x000fea0003800000 */
.L_x_20800:
[----:B------:R-:W0:Y:S02]  /*47d0*/  I2F.S16 R0, R3 ;  /* 0x0000000300007306 */ /* 0x000e240000101400 */
[----:B0-----:R-:W-:-:S05]  /*47e0*/  F2FP.BF16.F32.PACK_AB R0, RZ, R0 ;  /* 0x00000000ff00723e */ /* 0x001fca00000010ff */
[----:B------:R0:W-:Y:S01]  /*47f0*/  STG.E.U16 desc[UR36][R8.64], R0 ;  /* 0x0000000008007986 */ /* 0x0001e2000c101524 */
[----:B------:R-:W-:Y:S05]  /*4800*/  BRA `(.L_x_20785) ;  /* 0x00000004009c7947 */ /* 0x000fea0003800000 */
.L_x_20797:
        /* <DEDUP_REMOVED lines=10> */
.L_x_20809:
        /* <DEDUP_REMOVED lines=17> */
.L_x_20812:
[----:B------:R-:W-:-:S04]  /*49c0*/  LOP3.LUT R3, R3, 0x80000000, RZ, 0xc0, !PT ;  /* 0x8000000003037812 */ /* 0x000fc800078ec0ff */
[----:B------:R-:W-:-:S04]  /*49d0*/  SHF.R.U32.HI R3, RZ, 0x18, R3 ;  /* 0x00000018ff037819 */ /* 0x000fc80000011603 */
[----:B------:R-:W-:-:S04]  /*49e0*/  LOP3.LUT R0, R0, R3, RZ, 0xfc, !PT ;  /* 0x0000000300007212 */ /* 0x000fc800078efcff */
[----:B------:R-:W-:-:S07]  /*49f0*/  PRMT R4, R0, 0x7610, R4 ;  /* 0x0000761000047816 */ /* 0x000fce0000000004 */
.L_x_20811:
[----:B------:R-:W-:Y:S05]  /*4a00*/  BSYNC B0 ;  /* 0x0000000000007941 */ /* 0x000fea0003800000 */
.L_x_20810:
[----:B------:R3:W-:Y:S01]  /*4a10*/  STG.E.U8 desc[UR36][R8.64], R4 ;  /* 0x0000000408007986 */ /* 0x0007e2000c101124 */
[----:B------:R-:W-:Y:S05]  /*4a20*/  BRA `(.L_x_20785) ;  /* 0x0000000400147947 */ /* 0x000fea0003800000 */
.L_x_20808:
        /* <DEDUP_REMOVED lines=17> */
.L_x_20815:
[----:B------:R-:W-:-:S04]  /*4b40*/  LOP3.LUT R3, R3, 0x80000000, RZ, 0xc0, !PT ;  /* 0x8000000003037812 */ /* 0x000fc800078ec0ff */
[----:B------:R-:W-:-:S04]  /*4b50*/  SHF.R.U32.HI R3, RZ, 0x18, R3 ;  /* 0x00000018ff037819 */ /* 0x000fc80000011603 */
[----:B------:R-:W-:-:S04]  /*4b60*/  LOP3.LUT R0, R0, R3, RZ, 0xfc, !PT ;  /* 0x0000000300007212 */ /* 0x000fc800078efcff */
[----:B------:R-:W-:-:S07]  /*4b70*/  PRMT R4, R0, 0x7610, R4 ;  /* 0x0000761000047816 */ /* 0x000fce0000000004 */
.L_x_20814:
[----:B------:R-:W-:Y:S05]  /*4b80*/  BSYNC B0 ;  /* 0x0000000000007941 */ /* 0x000fea0003800000 */
.L_x_20813:
[----:B------:R0:W-:Y:S01]  /*4b90*/  STG.E.U8 desc[UR36][R8.64], R4 ;  /* 0x0000000408007986 */ /* 0x0001e2000c101124 */
[----:B------:R-:W-:Y:S05]  /*4ba0*/  BRA `(.L_x_20785) ;  /* 0x0000000000b47947 */ /* 0x000fea0003800000 */
.L_x_20807:
        /* <DEDUP_REMOVED lines=23> */
.L_x_20790:
        /* <DEDUP_REMOVED lines=16> */
.L_x_20818:
[----:B------:R-:W-:Y:S05]  /*4e20*/  BRA `(.L_x_20785) ;  /* 0x0000000000147947 */ /* 0x000fea0003800000 */
.L_x_20817:
[----:B------:R-:W-:Y:S02]  /*4e30*/  IMAD.MOV.U32 R4, RZ, RZ, R3 ;  /* 0x000000ffff047224 */ /* 0x000fe400078e0003 */
[----:B------:R-:W-:-:S05]  /*4e40*/  IMAD.MOV.U32 R5, RZ, RZ, RZ ;  /* 0x000000ffff057224 */ /* 0x000fca00078e00ff */
[----:B------:R2:W-:Y:S01]  /*4e50*/  STG.E.64 desc[UR36][R8.64], R4 ;  /* 0x0000000408007986 */ /* 0x0005e2000c101b24 */
[----:B------:R-:W-:Y:S05]  /*4e60*/  BRA `(.L_x_20785) ;  /* 0x0000000000047947 */ /* 0x000fea0003800000 */
.L_x_20816:
[----:B------:R0:W-:Y:S02]  /*4e70*/  STG.E desc[UR36][R8.64], R3 ;  /* 0x0000000308007986 */ /* 0x0001e4000c101924 */
.L_x_20785:
[----:B------:R-:W-:Y:S05]  /*4e80*/  BSYNC B6 ;  /* 0x0000000000067941 */ /* 0x000fea0003800000 */
.L_x_20784:
        /* <DEDUP_REMOVED lines=23> */
.L_x_20824:
[----:B------:R0:W-:Y:S01]  /*5000*/  STG.E.U8 desc[UR36][R8.64], R22 ;  /* 0x0000001608007986 */ /* 0x0001e2000c101124 */
[----:B------:R-:W-:Y:S05]  /*5010*/  BRA `(.L_x_20826) ;  /* 0x0000000c00487947 */ /* 0x000fea0003800000 */
.L_x_20823:
        /* <DEDUP_REMOVED lines=9> */
.L_x_20828:
[----:B------:R0:W-:Y:S01]  /*50b0*/  STG.E desc[UR36][R8.64], R22 ;  /* 0x0000001608007986 */ /* 0x0001e2000c101924 */
[----:B------:R-:W-:Y:S05]  /*50c0*/  BRA `(.L_x_20826) ;  /* 0x0000000c001c7947 */ /* 0x000fea0003800000 */
.L_x_20827:
[----:B------:R0:W-:Y:S01]  /*50d0*/  STG.E.U16 desc[UR36][R8.64], R22 ;  /* 0x0000001608007986 */ /* 0x0001e2000c101524 */
[----:B------:R-:W-:Y:S05]  /*50e0*/  BRA `(.L_x_20826) ;  /* 0x0000000c00147947 */ /* 0x000fea0003800000 */
.L_x_20822:
        /* <DEDUP_REMOVED lines=9> */
.L_x_20830:
[----:B------:R-:W0:Y:S02]  /*5180*/  I2F.S16 R0, R22 ;  /* 0x0000001600007306 */ /* 0x000e240000101400 */
[----:B0-----:R-:W-:-:S05]  /*5190*/  F2FP.F16.F32.PACK_AB R0, RZ, R0 ;  /* 0x00000000ff00723e */ /* 0x001fca00000000ff */
[----:B------:R0:W-:Y:S01]  /*51a0*/  STG.E.U16 desc[UR36][R8.64], R0 ;  /* 0x0000000008007986 */ /* 0x0001e2000c101524 */
[----:B------:R-:W-:Y:S05]  /*51b0*/  BRA `(.L_x_20826) ;  /* 0x0000000800e07947 */ /* 0x000fea0003800000 */
.L_x_20829:
        /* <DEDUP_REMOVED lines=10> */
.L_x_20832:
[----:B------:R-:W0:Y:S02]  /*5260*/  I2F.S16 R22, R22 ;  /* 0x0000001600167306 */ /* 0x000e240000101400 */
[----:B0-----:R-:W-:-:S04]  /*5270*/  F2FP.F16.F32.PACK_AB R3, RZ, R22 ;  /* 0x00000016ff03723e */ /* 0x001fc800000000ff */
[----:B------:R-:W-:-:S05]  /*5280*/  PRMT R3, R3, 0x5410, RZ ;  /* 0x0000541003037816 */ /* 0x000fca00000000ff */
[----:B------:R0:W-:Y:S01]  /*5290*/  STG.E desc[UR36][R8.64], R3 ;  /* 0x0000000308007986 */ /* 0x0001e2000c101924 */
[----:B------:R-:W-:Y:S05]  /*52a0*/  BRA `(.L_x_20826) ;  /* 0x0000000800a47947 */ /* 0x000fea0003800000 */
.L_x_20831:
[----:B------:R-:W0:Y:S02]  /*52b0*/  I2F.F64.S16 R22, R22 ;  /* 0x0000001600167312 */ /* 0x000e240000101c00 */
[----:B0-----:R0:W-:Y:S01]  /*52c0*/  STG.E.64 desc[UR36][R8.64], R22 ;  /* 0x0000001608007986 */ /* 0x0011e2000c101b24 */
[----:B------:R-:W-:Y:S05]  /*52d0*/  BRA `(.L_x_20826) ;  /* 0x0000000800987947 */ /* 0x000fea0003800000 */
.L_x_20821:
        /* <DEDUP_REMOVED lines=10> */
.L_x_20835:
[----:B------:R-:W0:Y:S01]  /*5380*/  I2F.F64.S16 R4, R22 ;  /* 0x0000001600047312 */ /* 0x000e220000101c00 */
[----:B------:R-:W-:-:S05]  /*5390*/  CS2R R6, SRZ ;  /* 0x0000000000067805 */ /* 0x000fca000001ff00 */
[----:B0-----:R0:W-:Y:S01]  /*53a0*/  STG.E.128 desc[UR36][R8.64], R4 ;  /* 0x0000000408007986 */ /* 0x0011e2000c101d24 */
[----:B------:R-:W-:Y:S05]  /*53b0*/  BRA `(.L_x_20826) ;  /* 0x0000000800607947 */ /* 0x000fea0003800000 */
.L_x_20834:
        /* <DEDUP_REMOVED lines=21> */
.L_x_20839:
[----:B------:R-:W-:Y:S05]  /*5510*/  BSYNC B0 ;  /* 0x0000000000007941 */ /* 0x000fea0003800000 */
.L_x_20838:
[----:B------:R-:W-:-:S05]  /*5520*/  LOP3.LUT R5, R0, R5, RZ, 0xfc, !PT ;  /* 0x0000000500057212 */ /* 0x000fca00078efcff */
[----:B------:R0:W-:Y:S01]  /*5530*/  STG.E.U8 desc[UR36][R8.64], R5 ;  /* 0x0000000508007986 */ /* 0x0001e2000c101124 */
[----:B------:R-:W-:Y:S05]  /*5540*/  BRA `(.L_x_20826) ;  /* 0x0000000400fc7947 */ /* 0x000fea0003800000 */
.L_x_20837:
        /* <DEDUP_REMOVED lines=13> */
.L_x_20841:
[----:B------:R-:W-:Y:S01]  /*5620*/  IMAD.MOV.U32 R0, RZ, RZ, 0x7f ;  /* 0x0000007fff007424 */ /* 0x000fe200078e00ff */
[----:B------:R-:W-:-:S04]  /*5630*/  ISETP.GT.U32.AND P0, PT, R3, 0x7f800000, PT ;  /* 0x7f8000000300780c */ /* 0x000fc80003f04070 */
[----:B------:R-:W-:-:S09]  /*5640*/  SEL R0, R0, 0x7c, P0 ;  /* 0x0000007c00007807 */ /* 0x000fd20000000000 */
.L_x_20842:
[----:B------:R-:W-:Y:S05]  /*5650*/  BSYNC B0 ;  /* 0x0000000000007941 */ /* 0x000fea0003800000 */
.L_x_20840:
[----:B------:R-:W-:-:S04]  /*5660*/  LOP3.LUT R3, R5, 0x80000000, RZ, 0xc0, !PT ;  /* 0x8000000005037812 */ /* 0x000fc800078ec0ff */
[----:B------:R-:W-:-:S04]  /*5670*/  SHF.R.U32.HI R3, RZ, 0x18, R3 ;  /* 0x00000018ff037819 */ /* 0x000fc80000011603 */
[----:B------:R-:W-:-:S05]  /*5680*/  LOP3.LUT R3, R0, R3, RZ, 0xfc, !PT ;  /* 0x0000000300037212 */ /* 0x000fca00078efcff */
[----:B------:R0:W-:Y:S01]  /*5690*/  STG.E.U8 desc[UR36][R8.64], R3 ;  /* 0x0000000308007986 */ /* 0x0001e2000c101124 */
[----:B------:R-:W-:Y:S05]  /*56a0*/  BRA `(.L_x_20826) ;  /* 0x0000000400a47947 */ /* 0x000fea0003800000 */
.L_x_20836:
[----:B------:R-:W0:Y:S02]  /*56b0*/  I2F.S16 R0, R22 ;  /* 0x0000001600007306 */ /* 0x000e240000101400 */
[----:B0-----:R-:W-:-:S05]  /*56c0*/  F2FP.BF16.F32.PACK_AB R0, RZ, R0 ;  /* 0x00000000ff00723e */ /* 0x001fca00000010ff */
[----:B------:R0:W-:Y:S01]  /*56d0*/  STG.E.U16 desc[UR36][R8.64], R0 ;  /* 0x0000000008007986 */ /* 0x0001e2000c101524 */
[----:B------:R-:W-:Y:S05]  /*56e0*/  BRA `(.L_x_20826) ;  /* 0x0000000400947947 */ /* 0x000fea0003800000 */
.L_x_20833:
        /* <DEDUP_REMOVED lines=10> */
.L_x_20845:
        /* <DEDUP_REMOVED lines=17> */
.L_x_20848:
[----:B------:R-:W-:-:S04]  /*58a0*/  LOP3.LUT R3, R5, 0x80000000, RZ, 0xc0, !PT ;  /* 0x8000000005037812 */ /* 0x000fc800078ec0ff */
[----:B------:R-:W-:-:S04]  /*58b0*/  SHF.R.U32.HI R3, RZ, 0x18, R3 ;  /* 0x00000018ff037819 */ /* 0x000fc80000011603 */
[----:B------:R-:W-:-:S04]  /*58c0*/  LOP3.LUT R0, R0, R3, RZ, 0xfc, !PT ;  /* 0x0000000300007212 */ /* 0x000fc800078efcff */
[----:B------:R-:W-:-:S07]  /*58d0*/  PRMT R4, R0, 0x7610, R4 ;  /* 0x0000761000047816 */ /* 0x000fce0000000004 */
.L_x_20847:
[----:B------:R-:W-:Y:S05]  /*58e0*/  BSYNC B0 ;  /* 0x0000000000007941 */ /* 0x000fea0003800000 */
.L_x_20846:
[----:B------:R3:W-:Y:S01]  /*58f0*/  STG.E.U8 desc[UR36][R8.64], R4 ;  /* 0x0000000408007986 */ /* 0x0007e2000c101124 */
[----:B------:R-:W-:Y:S05]  /*5900*/  BRA `(.L_x_20826) ;  /* 0x00000004000c7947 */ /* 0x000fea0003800000 */
.L_x_20844:
        /* <DEDUP_REMOVED lines=17> */
.L_x_20851:
[----:B------:R-:W-:-:S04]  /*5a20*/  LOP3.LUT R3, R5, 0x80000000, RZ, 0xc0, !PT ;  /* 0x8000000005037812 */ /* 0x000fc800078ec0ff */
[----:B------:R-:W-:-:S04]  /*5a30*/  SHF.R.U32.HI R3, RZ, 0x18, R3 ;  /* 0x00000018ff037819 */ /* 0x000fc80000011603 */
[----:B------:R-:W-:-:S04]  /*5a40*/  LOP3.LUT R0, R0, R3, RZ, 0xfc, !PT ;  /* 0x0000000300007212 */ /* 0x000fc800078efcff */
[----:B------:R-:W-:-:S07]  /*5a50*/  PRMT R4, R0, 0x7610, R4 ;  /* 0x0000761000047816 */ /* 0x000fce0000000004 */
.L_x_20850:
[----:B------:R-:W-:Y:S05]  /*5a60*/  BSYNC B0 ;  /* 0x0000000000007941 */ /* 0x000fea0003800000 */
.L_x_20849:
[----:B------:R0:W-:Y:S01]  /*5a70*/  STG.E.U8 desc[UR36][R8.64], R4 ;  /* 0x0000000408007986 */ /* 0x0001e2000c101124 */
[----:B------:R-:W-:Y:S05]  /*5a80*/  BRA `(.L_x_20826) ;  /* 0x0000000000ac7947 */ /* 0x000fea0003800000 */
.L_x_20843:
        /* <DEDUP_REMOVED lines=22> */
.L_x_20825:
        /* <DEDUP_REMOVED lines=16> */
.L_x_20854:
[----:B------:R-:W-:Y:S05]  /*5cf0*/  BRA `(.L_x_20826) ;  /* 0x0000000000107947 */ /* 0x000fea0003800000 */
.L_x_20853:
[----:B------:R-:W-:-:S05]  /*5d00*/  IMAD.MOV.U32 R23, RZ, RZ, RZ ;  /* 0x000000ffff177224 */ /* 0x000fca00078e00ff */
[----:B------:R2:W-:Y:S01]  /*5d10*/  STG.E.64 desc[UR36][R8.64], R22 ;  /* 0x0000001608007986 */ /* 0x0005e2000c101b24 */
[----:B------:R-:W-:Y:S05]  /*5d20*/  BRA `(.L_x_20826) ;  /* 0x0000000000047947 */ /* 0x000fea0003800000 */
.L_x_20852:
[----:B------:R0:W-:Y:S02]  /*5d30*/  STG.E desc[UR36][R8.64], R22 ;  /* 0x0000001608007986 */ /* 0x0001e4000c101924 */
.L_x_20826:
        /* <DEDUP_REMOVED lines=23> */
.L_x_20858:
[----:B------:R3:W-:Y:S01]  /*5eb0*/  STG.E.U8 desc[UR36][R8.64], R18 ;  /* 0x0000001208007986 */ /* 0x0007e2000c101124 */
[----:B------:R-:W-:Y:S05]  /*5ec0*/  BRA `(.L_x_20860) ;  /* 0x0000000c00487947 */ /* 0x000fea0003800000 */
.L_x_20857:
        /* <DEDUP_REMOVED lines=9> */
.L_x_20862:
[----:B------:R2:W-:Y:S01]  /*5f60*/  STG.E desc[UR36][R8.64], R18 ;  /* 0x0000001208007986 */ /* 0x0005e2000c101924 */
[----:B------:R-:W-:Y:S05]  /*5f70*/  BRA `(.L_x_20860) ;  /* 0x0000000c001c7947 */ /* 0x000fea0003800000 */
.L_x_20861:
[----:B------:R0:W-:Y:S01]  /*5f80*/  STG.E.U16 desc[UR36][R8.64], R18 ;  /* 0x0000001208007986 */ /* 0x0001e2000c101524 */
[----:B------:R-:W-:Y:S05]  /*5f90*/  BRA `(.L_x_20860) ;  /* 0x0000000c00147947 */ /* 0x000fea0003800000 */
.L_x_20856:
        /* <DEDUP_REMOVED lines=9> */
.L_x_20864:
[----:B------:R-:W0:Y:S02]  /*6030*/  I2F.S16 R0, R18 ;  /* 0x0000001200007306 */ /* 0x000e240000101400 */
[----:B0-----:R-:W-:-:S05]  /*6040*/  F2FP.F16.F32.PACK_AB R0, RZ, R0 ;  /* 0x00000000ff00723e */ /* 0x001fca00000000ff */
[----:B------:R0:W-:Y:S01]  /*6050*/  STG.E.U16 desc[UR36][R8.64], R0 ;  /* 0x0000000008007986 */ /* 0x0001e2000c101524 */
[----:B------:R-:W-:Y:S05]  /*6060*/  BRA `(.L_x_20860) ;  /* 0x0000000800e07947 */ /* 0x000fea0003800000 */
.L_x_20863:
        /* <DEDUP_REMOVED lines=10> */
.L_x_20866:
[----:B------:R-:W0:Y:S02]  /*6110*/  I2F.S16 R18, R18 ;  /* 0x0000001200127306 */ /* 0x000e240000101400 */
[----:B0-----:R-:W-:-:S04]  /*6120*/  F2FP.F16.F32.PACK_AB R3, RZ, R18 ;  /* 0x00000012ff03723e */ /* 0x001fc800000000ff */
[----:B------:R-:W-:-:S05]  /*6130*/  PRMT R3, R3, 0x5410, RZ ;  /* 0x0000541003037816 */ /* 0x000fca00000000ff */
[----:B------:R0:W-:Y:S01]  /*6140*/  STG.E desc[UR36][R8.64], R3 ;  /* 0x0000000308007986 */ /* 0x0001e2000c101924 */
[----:B------:R-:W-:Y:S05]  /*6150*/  BRA `(.L_x_20860) ;  /* 0x0000000800a47947 */ /* 0x000fea0003800000 */
.L_x_20865:
[----:B------:R-:W0:Y:S02]  /*6160*/  I2F.F64.S16 R18, R18 ;  /* 0x0000001200127312 */ /* 0x000e240000101c00 */
[----:B0-----:R0:W-:Y:S01]  /*6170*/  STG.E.64 desc[UR36][R8.64], R18 ;  /* 0x0000001208007986 */ /* 0x0011e2000c101b24 */
[----:B------:R-:W-:Y:S05]  /*6180*/  BRA `(.L_x_20860) ;  /* 0x0000000800987947 */ /* 0x000fea0003800000 */
.L_x_20855:
        /* <DEDUP_REMOVED lines=10> */
.L_x_20869:
[----:B------:R-:W0:Y:S01]  /*6230*/  I2F.F64.S16 R4, R18 ;  /* 0x0000001200047312 */ /* 0x000e220000101c00 */
[----:B------:R-:W-:-:S05]  /*6240*/  CS2R R6, SRZ ;  /* 0x0000000000067805 */ /* 0x000fca000001ff00 */
[----:B0-----:R0:W-:Y:S01]  /*6250*/  STG.E.128 desc[UR36][R8.64], R4 ;  /* 0x0000000408007986 */ /* 0x0011e2000c101d24 */
[----:B------:R-:W-:Y:S05]  /*6260*/  BRA `(.L_x_20860) ;  /* 0x0000000800607947 */ /* 0x000fea0003800000 */
.L_x_20868:
        /* <DEDUP_REMOVED lines=21> */
.L_x_20873:
[----:B------:R-:W-:Y:S05]  /*63c0*/  BSYNC B0 ;  /* 0x0000000000007941 */ /* 0x000fea0003800000 */
.L_x_20872:
[----:B------:R-:W-:-:S05]  /*63d0*/  LOP3.LUT R5, R0, R5, RZ, 0xfc, !PT ;  /* 0x0000000500057212 */ /* 0x000fca00078efcff */
[----:B------:R0:W-:Y:S01]  /*63e0*/  STG.E.U8 desc[UR36][R8.64], R5 ;  /* 0x0000000508007986 */ /* 0x0001e2000c101124 */
[----:B------:R-:W-:Y:S05]  /*63f0*/  BRA `(.L_x_20860) ;  /* 0x0000000400fc7947 */ /* 0x000fea0003800000 */
.L_x_20871:
        /* <DEDUP_REMOVED lines=13> */
.L_x_20875:
[----:B------:R-:W-:Y:S01]  /*64d0*/  IMAD.MOV.U32 R0, RZ, RZ, 0x7f ;  /* 0x0000007fff007424 */ /* 0x000fe200078e00ff */
[----:B------:R-:W-:-:S04]  /*64e0*/  ISETP.GT.U32.AND P0, PT, R3, 0x7f800000, PT ;  /* 0x7f8000000300780c */ /* 0x000fc80003f04070 */
[----:B------:R-:W-:-:S09]  /*64f0*/  SEL R0, R0, 0x7c, P0 ;  /* 0x0000007c00007807 */ /* 0x000fd20000000000 */
.L_x_20876:
[----:B------:R-:W-:Y:S05]  /*6500*/  BSYNC B0 ;  /* 0x0000000000007941 */ /* 0x000fea0003800000 */
.L_x_20874:
[----:B------:R-:W-:-:S04]  /*6510*/  LOP3.LUT R3, R5, 0x80000000, RZ, 0xc0, !PT ;  /* 0x8000000005037812 */ /* 0x000fc800078ec0ff */
[----:B------:R-:W-:-:S04]  /*6520*/  SHF.R.U32.HI R3, RZ, 0x18, R3 ;  /* 0x00000018ff037819 */ /* 0x000fc80000011603 */
[----:B------:R-:W-:-:S05]  /*6530*/  LOP3.LUT R3, R0, R3, RZ, 0xfc, !PT ;  /* 0x0000000300037212 */ /* 0x000fca00078efcff */
[----:B------:R0:W-:Y:S01]  /*6540*/  STG.E.U8 desc[UR36][R8.64], R3 ;  /* 0x0000000308007986 */ /* 0x0001e2000c101124 */
[----:B------:R-:W-:Y:S05]  /*6550*/  BRA `(.L_x_20860) ;  /* 0x0000000400a47947 */ /* 0x000fea0003800000 */
.L_x_20870:
[----:B------:R-:W0:Y:S02]  /*6560*/  I2F.S16 R0, R18 ;  /* 0x0000001200007306 */ /* 0x000e240000101400 */
[----:B0-----:R-:W-:-:S05]  /*6570*/  F2FP.BF16.F32.PACK_AB R0, RZ, R0 ;  /* 0x00000000ff00723e */ /* 0x001fca00000010ff */
[----:B------:R0:W-:Y:S01]  /*6580*/  STG.E.U16 desc[UR36][R8.64], R0 ;  /* 0x0000000008007986 */ /* 0x0001e2000c101524 */
[----:B------:R-:W-:Y:S05]  /*6590*/  BRA `(.L_x_20860) ;  /* 0x0000000400947947 */ /* 0x000fea0003800000 */
.L_x_20867:
        /* <DEDUP_REMOVED lines=10> */
.L_x_20879:
        /* <DEDUP_REMOVED lines=17> */
.L_x_20882:
[----:B------:R-:W-:-:S04]  /*6750*/  LOP3.LUT R3, R5, 0x80000000, RZ, 0xc0, !PT ;  /* 0x8000000005037812 */ /* 0x000fc800078ec0ff */
[----:B------:R-:W-:-:S04]  /*6760*/  SHF.R.U32.HI R3, RZ, 0x18, R3 ;  /* 0x00000018ff037819 */ /* 0x000fc80000011603 */
[----:B------:R-:W-:-:S04]  /*6770*/  LOP3.LUT R0, R0, R3, RZ, 0xfc, !PT ;  /* 0x0000000300007212 */ /* 0x000fc800078efcff */
[----:B------:R-:W-:-:S07]  /*6780*/  PRMT R4, R0, 0x7610, R4 ;  /* 0x0000761000047816 */ /* 0x000fce0000000004 */
.L_x_20881:
[----:B------:R-:W-:Y:S05]  /*6790*/  BSYNC B0 ;  /* 0x0000000000007941 */ /* 0x000fea0003800000 */
.L_x_20880:
[----:B------:R0:W-:Y:S01]  /*67a0*/  STG.E.U8 desc[UR36][R8.64], R4 ;  /* 0x0000000408007986 */ /* 0x0001e2000c101124 */
[----:B------:R-:W-:Y:S05]  /*67b0*/  BRA `(.L_x_20860) ;  /* 0x00000004000c7947 */ /* 0x000fea0003800000 */
.L_x_20878:
        /* <DEDUP_REMOVED lines=17> */
.L_x_20885:
[----:B------:R-:W-:-:S04]  /*68d0*/  LOP3.LUT R3, R5, 0x80000000, RZ, 0xc0, !PT ;  /* 0x8000000005037812 */ /* 0x000fc800078ec0ff */
[----:B------:R-:W-:-:S04]  /*68e0*/  SHF.R.U32.HI R3, RZ, 0x18, R3 ;  /* 0x00000018ff037819 */ /* 0x000fc80000011603 */
[----:B------:R-:W-:-:S04]  /*68f0*/  LOP3.LUT R0, R0, R3, RZ, 0xfc, !PT ;  /* 0x0000000300007212 */ /* 0x000fc800078efcff */
[----:B------:R-:W-:-:S07]  /*6900*/  PRMT R4, R0, 0x7610, R4 ;  /* 0x0000761000047816 */ /* 0x000fce0000000004 */
.L_x_20884:
[----:B------:R-:W-:Y:S05]  /*6910*/  BSYNC B0 ;  /* 0x0000000000007941 */ /* 0x000fea0003800000 */
.L_x_20883:
[----:B------:R0:W-:Y:S01]  /*6920*/  STG.E.U8 desc[UR36][R8.64], R4 ;  /* 0x0000000408007986 */ /* 0x0001e2000c101124 */
[----:B------:R-:W-:Y:S05]  /*6930*/  BRA `(.L_x_20860) ;  /* 0x0000000000ac7947 */ /* 0x000fea0003800000 */
.L_x_20877:
        /* <DEDUP_REMOVED lines=22> */
.L_x_20859:
        /* <DEDUP_REMOVED lines=16> */
.L_x_20888:
[----:B------:R-:W-:Y:S05]  /*6ba0*/  BRA `(.L_x_20860) ;  /* 0x0000000000107947 */ /* 0x000fea0003800000 */
.L_x_20887:
[----:B------:R-:W-:-:S05]  /*6bb0*/  IMAD.MOV.U32 R19, RZ, RZ, RZ ;  /* 0x000000ffff137224 */ /* 0x000fca00078e00ff */
[----:B------:R0:W-:Y:S01]  /*6bc0*/  STG.E.64 desc[UR36][R8.64], R18 ;  /* 0x0000001208007986 */ /* 0x0001e2000c101b24 */
[----:B------:R-:W-:Y:S05]  /*6bd0*/  BRA `(.L_x_20860) ;  /* 0x0000000000047947 */ /* 0x000fea0003800000 */
.L_x_20886:
[----:B------:R0:W-:Y:S02]  /*6be0*/  STG.E desc[UR36][R8.64], R18 ;  /* 0x0000001208007986 */ /* 0x0001e4000c101924 */
.L_x_20860:
[----:B------:R-:W-:-:S07]  /*6bf0*/  VIADD R25, R25, 0x80 ;  /* 0x0000008019197836 */ /* 0x000fce0000000000 */
.L_x_20820:
[----:B------:R-:W-:Y:S05]  /*6c00*/  BSYNC B6 ;  /* 0x0000000000067941 */ /* 0x000fea0003800000 */
.L_x_20819:
        /* <DEDUP_REMOVED lines=21> */
.L_x_20892:
[----:B------:R-:W-:Y:S01]  /*6d60*/  STG.E.U8 desc[UR36][R2.64], R16 ;  /* 0x0000001002007986 */ /* 0x000fe2000c101124 */
[----:B------:R-:W-:Y:S05]  /*6d70*/  EXIT ;  /* 0x000000000000794d */ /* 0x000fea0003800000 */
.L_x_20891:
        /* <DEDUP_REMOVED lines=9> */
.L_x_20895:
[----:B------:R-:W-:Y:S01]  /*6e10*/  STG.E desc[UR36][R2.64], R16 ;  /* 0x0000001002007986 */ /* 0x000fe2000c101924 */
[----:B------:R-:W-:Y:S05]  /*6e20*/  EXIT ;  /* 0x000000000000794d */ /* 0x000fea0003800000 */
.L_x_20894:
[----:B------:R-:W-:Y:S01]  /*6e30*/  STG.E.U16 desc[UR36][R2.64], R16 ;  /* 0x0000001002007986 */ /* 0x000fe2000c101524 */
[----:B------:R-:W-:Y:S05]  /*6e40*/  EXIT ;  /* 0x000000000000794d */ /* 0x000fea0003800000 */
.L_x_20890:
        /* <DEDUP_REMOVED lines=9> */
.L_x_20897:
[----:B------:R-:W0:Y:S02]  /*6ee0*/  I2F.S16 R0, R16 ;  /* 0x0000001000007306 */ /* 0x000e240000101400 */
[----:B0-----:R-:W-:-:S05]  /*6ef0*/  F2FP.F16.F32.PACK_AB R0, RZ, R0 ;  /* 0x00000000ff00723e */ /* 0x001fca00000000ff */
[----:B------:R-:W-:Y:S01]  /*6f00*/  STG.E.U16 desc[UR36][R2.64], R0 ;  /* 0x0000000002007986 */ /* 0x000fe2000c101524 */
[----:B------:R-:W-:Y:S05]  /*6f10*/  EXIT ;  /* 0x000000000000794d */ /* 0x000fea0003800000 */
.L_x_20896:
        /* <DEDUP_REMOVED lines=10> */
.L_x_20899:
[----:B------:R-:W0:Y:S02]  /*6fc0*/  I2F.S16 R16, R16 ;  /* 0x0000001000107306 */ /* 0x000e240000101400 */
[----:B0-----:R-:W-:-:S04]  /*6fd0*/  F2FP.F16.F32.PACK_AB R5, RZ, R16 ;  /* 0x00000010ff05723e */ /* 0x001fc800000000ff */
[----:B------:R-:W-:-:S05]  /*6fe0*/  PRMT R5, R5, 0x5410, RZ ;  /* 0x0000541005057816 */ /* 0x000fca00000000ff */
[----:B------:R-:W-:Y:S01]  /*6ff0*/  STG.E desc[UR36][R2.64], R5 ;  /* 0x0000000502007986 */ /* 0x000fe2000c101924 */
[----:B------:R-:W-:Y:S05]  /*7000*/  EXIT ;  /* 0x000000000000794d */ /* 0x000fea0003800000 */
.L_x_20898:
[----:B------:R-:W0:Y:S02]  /*7010*/  I2F.F64.S16 R16, R16 ;  /* 0x0000001000107312 */ /* 0x000e240000101c00 */
[----:B0-----:R-:W-:Y:S01]  /*7020*/  STG.E.64 desc[UR36][R2.64], R16 ;  /* 0x0000001002007986 */ /* 0x001fe2000c101b24 */
[----:B------:R-:W-:Y:S05]  /*7030*/  EXIT ;  /* 0x000000000000794d */ /* 0x000fea0003800000 */
.L_x_20889:
        /* <DEDUP_REMOVED lines=10> */
.L_x_20902:
[----:B------:R-:W0:Y:S01]  /*70e0*/  I2F.F64.S16 R16, R16 ;  /* 0x0000001000107312 */ /* 0x000e220000101c00 */
[----:B---3--:R-:W-:-:S05]  /*70f0*/  CS2R R18, SRZ ;  /* 0x0000000000127805 */ /* 0x008fca000001ff00 */
[----:B0-----:R-:W-:Y:S01]  /*7100*/  STG.E.128 desc[UR36][R2.64], R16 ;  /* 0x0000001002007986 */ /* 0x001fe2000c101d24 */
[----:B------:R-:W-:Y:S05]  /*7110*/  EXIT ;  /* 0x000000000000794d */ /* 0x000fea0003800000 */
.L_x_20901:
        /* <DEDUP_REMOVED lines=21> */
.L_x_20906:
[----:B------:R-:W-:Y:S05]  /*7270*/  BSYNC B0 ;  /* 0x0000000000007941 */ /* 0x000fea0003800000 */
.L_x_20905:
[----:B------:R-:W-:-:S05]  /*7280*/  LOP3.LUT R5, R0, R5, RZ, 0xfc, !PT ;  /* 0x0000000500057212 */ /* 0x000fca00078efcff */
[----:B------:R-:W-:Y:S01]  /*7290*/  STG.E.U8 desc[UR36][R2.64], R5 ;  /* 0x0000000502007986 */ /* 0x000fe2000c101124 */
[----:B------:R-:W-:Y:S05]  /*72a0*/  EXIT ;  /* 0x000000000000794d */ /* 0x000fea0003800000 */
.L_x_20904:
        /* <DEDUP_REMOVED lines=13> */
.L_x_20908:
[----:B------:R-:W-:Y:S01]  /*7380*/  IMAD.MOV.U32 R0, RZ, RZ, 0x7f ;  /* 0x0000007fff007424 */ /* 0x000fe200078e00ff */
[----:B------:R-:W-:-:S04]  /*7390*/  ISETP.GT.U32.AND P0, PT, R4, 0x7f800000, PT ;  /* 0x7f8000000400780c */ /* 0x000fc80003f04070 */
[----:B------:R-:W-:-:S09]  /*73a0*/  SEL R0, R0, 0x7c, P0 ;  /* 0x0000007c00007807 */ /* 0x000fd20000000000 */
.L_x_20909:
[----:B------:R-:W-:Y:S05]  /*73b0*/  BSYNC B0 ;  /* 0x0000000000007941 */ /* 0x000fea0003800000 */
.L_x_20907:
[----:B------:R-:W-:-:S04]  /*73c0*/  LOP3.LUT R4, R5, 0x80000000, RZ, 0xc0, !PT ;  /* 0x8000000005047812 */ /* 0x000fc800078ec0ff */
[----:B------:R-:W-:-:S04]  /*73d0*/  SHF.R.U32.HI R5, RZ, 0x18, R4 ;  /* 0x00000018ff057819 */ /* 0x000fc80000011604 */
[----:B------:R-:W-:-:S05]  /*73e0*/  LOP3.LUT R5, R0, R5, RZ, 0xfc, !PT ;  /* 0x0000000500057212 */ /* 0x000fca00078efcff */
[----:B------:R-:W-:Y:S01]  /*73f0*/  STG.E.U8 desc[UR36][R2.64], R5 ;  /* 0x0000000502007986 */ /* 0x000fe2000c101124 */
[----:B------:R-:W-:Y:S05]  /*7400*/  EXIT ;  /* 0x000000000000794d */ /* 0x000fea0003800000 */
.L_x_20903:
[----:B------:R-:W0:Y:S02]  /*7410*/  I2F.S16 R0, R16 ;  /* 0x0000001000007306 */ /* 0x000e240000101400 */
[----:B0-----:R-:W-:-:S05]  /*7420*/  F2FP.BF16.F32.PACK_AB R0, RZ, R0 ;  /* 0x00000000ff00723e */ /* 0x001fca00000010ff */
[----:B------:R-:W-:Y:S01]  /*7430*/  STG.E.U16 desc[UR36][R2.64], R0 ;  /* 0x0000000002007986 */ /* 0x000fe2000c101524 */
[----:B------:R-:W-:Y:S05]  /*7440*/  EXIT ;  /* 0x000000000000794d */ /* 0x000fea0003800000 */
.L_x_20900:
        /* <DEDUP_REMOVED lines=10> */
.L_x_20912:
        /* <DEDUP_REMOVED lines=17> */
.L_x_20915:
[----:B------:R-:W-:-:S04]  /*7600*/  LOP3.LUT R0, R7, 0x80000000, RZ, 0xc0, !PT ;  /* 0x8000000007007812 */ /* 0x000fc800078ec0ff */
[----:B------:R-:W-:-:S04]  /*7610*/  SHF.R.U32.HI R5, RZ, 0x18, R0 ;  /* 0x00000018ff057819 */ /* 0x000fc80000011600 */
[----:B------:R-:W-:-:S04]  /*7620*/  LOP3.LUT R4, R4, R5, RZ, 0xfc, !PT ;  /* 0x0000000504047212 */ /* 0x000fc800078efcff */
[----:B------:R-:W-:-:S07]  /*7630*/  PRMT R0, R4, 0x7610, R0 ;  /* 0x0000761004007816 */ /* 0x000fce0000000000 */
.L_x_20914:
[----:B------:R-:W-:Y:S05]  /*7640*/  BSYNC B0 ;  /* 0x0000000000007941 */ /* 0x000fea0003800000 */
.L_x_20913:
[----:B------:R-:W-:Y:S01]  /*7650*/  STG.E.U8 desc[UR36][R2.64], R0 ;  /* 0x0000000002007986 */ /* 0x000fe2000c101124 */
[----:B------:R-:W-:Y:S05]  /*7660*/  EXIT ;  /* 0x000000000000794d */ /* 0x000fea0003800000 */
.L_x_20911:
        /* <DEDUP_REMOVED lines=17> */
.L_x_20918:
[----:B------:R-:W-:-:S04]  /*7780*/  LOP3.LUT R0, R7, 0x80000000, RZ, 0xc0, !PT ;  /* 0x8000000007007812 */ /* 0x000fc800078ec0ff */
[----:B------:R-:W-:-:S04]  /*7790*/  SHF.R.U32.HI R5, RZ, 0x18, R0 ;  /* 0x00000018ff057819 */ /* 0x000fc80000011600 */
[----:B------:R-:W-:-:S04]  /*77a0*/  LOP3.LUT R4, R4, R5, RZ, 0xfc, !PT ;  /* 0x0000000504047212 */ /* 0x000fc800078efcff */
[----:B------:R-:W-:-:S07]  /*77b0*/  PRMT R0, R4, 0x7610, R0 ;  /* 0x0000761004007816 */ /* 0x000fce0000000000 */
.L_x_20917:
[----:B------:R-:W-:Y:S05]  /*77c0*/  BSYNC B0 ;  /* 0x0000000000007941 */ /* 0x000fea0003800000 */
.L_x_20916:
[----:B------:R-:W-:Y:S01]  /*77d0*/  STG.E.U8 desc[UR36][R2.64], R0 ;  /* 0x0000000002007986 */ /* 0x000fe2000c101124 */
[----:B------:R-:W-:Y:S05]  /*77e0*/  EXIT ;  /* 0x000000000000794d */ /* 0x000fea0003800000 */
.L_x_20910:
        /* <DEDUP_REMOVED lines=22> */
.L_x_20893:
        /* <DEDUP_REMOVED lines=16> */
.L_x_20921:
[----:B------:R-:W-:Y:S05]  /*7a50*/  EXIT ;  /* 0x000000000000794d */ /* 0x000fea0003800000 */
.L_x_20920:
[----:B------:R-:W-:-:S05]  /*7a60*/  IMAD.MOV.U32 R17, RZ, RZ, RZ ;  /* 0x000000ffff117224 */ /* 0x000fca00078e00ff */
[----:B------:R-:W-:Y:S01]  /*7a70*/  STG.E.64 desc[UR36][R2.64], R16 ;  /* 0x0000001002007986 */ /* 0x000fe2000c101b24 */
[----:B------:R-:W-:Y:S05]  /*7a80*/  EXIT ;  /* 0x000000000000794d */ /* 0x000fea0003800000 */
.L_x_20919:
[----:B------:R-:W-:Y:S01]  /*7a90*/  STG.E desc[UR36][R2.64], R16 ;  /* 0x0000001002007986 */ /* 0x000fe2000c101924 */
[----:B------:R-:W-:Y:S05]  /*7aa0*/  EXIT ;  /* 0x000000000000794d */ /* 0x000fea0003800000 */
.L_x_20922:
        /* <DEDUP_REMOVED lines=13> */
.L_x_43946:


//--------------------- .text._ZN2at6native18elementwise_kernelILi128ELi4EZNS0_22gpu_kernel_impl_nocastINS0_13AUnaryFunctorIddbZZZNS0_22logical_or_kernel_cudaERNS_14TensorIteratorEENKUlvE0_clEvENKUlvE4_clEvEUlddE_EEEEvRNS_18TensorIteratorBaseERKT_EUliE_EEviT1_ --------------------------
	.section	.text._ZN2at6native18elementwise_kernelILi128ELi4EZNS0_22gpu_kernel_impl_nocastINS0_13AUnaryFunctorIddbZZZNS0_22logical_or_kernel_cudaERNS_14TensorIteratorEENKUlvE0_clEvENKUlvE4_clEvEUlddE_EEEEvRNS_18TensorIteratorBaseERKT_EUliE_EEviT1_,"ax",@progbits
	.align	128
        .global         _ZN2at6native18elementwise_kernelILi128ELi4EZNS0_22gpu_kernel_impl_nocastINS0_13AUnaryFunctorIddbZZZNS0_22logical_or_kernel_cudaERNS_14TensorIteratorEENKUlvE0_clEvENKUlvE4_clEvEUlddE_EEEEvRNS_18TensorIteratorBaseERKT_EUliE_EEviT1_
        .type           _ZN2at6native18elementwise_kernelILi128ELi4EZNS0_22gpu_kernel_impl_nocastINS0_13AUnaryFunctorIddbZZZNS0_22logical_or_kernel_cudaERNS_14TensorIteratorEENKUlvE0_clEvENKUlvE4_clEvEUlddE_EEEEvRNS_18TensorIteratorBaseERKT_EUliE_EEviT1_,@function
        .size           _ZN2at6native18elementwise_kernelILi128ELi4EZNS0_22gpu_kernel_impl_nocastINS0_13AUnaryFunctorIddbZZZNS0_22logical_or_kernel_cudaERNS_14TensorIteratorEENKUlvE0_clEvENKUlvE4_clEvEUlddE_EEEEvRNS_18TensorIteratorBaseERKT_EUliE_EEviT1_,(.L_x_43947 - _ZN2at6native18elementwise_kernelILi128ELi4EZNS0_22gpu_kernel_impl_nocastINS0_13AUnaryFunctorIddbZZZNS0_22logical_or_kernel_cudaERNS_14TensorIteratorEENKUlvE0_clEvENKUlvE4_clEvEUlddE_EEEEvRNS_18TensorIteratorBaseERKT_EUliE_EEviT1_)
        .other          _ZN2at6native18elementwise_kernelILi128ELi4EZNS0_22gpu_kernel_impl_nocastINS0_13AUnaryFunctorIddbZZZNS0_22logical_or_kernel_cudaERNS_14TensorIteratorEENKUlvE0_clEvENKUlvE4_clEvEUlddE_EEEEvRNS_18TensorIteratorBaseERKT_EUliE_EEviT1_,@"STO_CUDA_ENTRY STV_DEFAULT"
_ZN2at6native18elementwise_kernelILi128ELi4EZNS0_22gpu_kernel_impl_nocastINS0_13AUnaryFunctorIddbZZZNS0_22logical_or_kernel_cudaERNS_14TensorIteratorEENKUlvE0_clEvENKUlvE4_clEvEUlddE_EEEEvRNS_18TensorIteratorBaseERKT_EUliE_EEviT1_:
.text._ZN2at6native18elementwise_kernelILi128ELi4EZNS0_22gpu_kernel_impl_nocastINS0_13AUnaryFunctorIddbZZZNS0_22logical_or_kernel_cudaERNS_14TensorIteratorEENKUlvE0_clEvENKUlvE4_clEvEUlddE_EEEEvRNS_18TensorIteratorBaseERKT_EUliE_EEviT1_:
        /* <DEDUP_REMOVED lines=312> */
.L_x_20925:
        /* <DEDUP_REMOVED lines=10> */
[----:B--2---:R-:W-:-:S06]  /*1420*/  DSETP.NEU.OR P0, PT, R6, RZ, P0 ;  /* 0x000000ff0600722a */ /* 0x004fcc000070d400 */
[----:B------:R-:W-:-:S05]  /*1430*/  SEL R9, RZ, 0x1, !P0 ;  /* 0x00000001ff097807 */ /* 0x000fca0004000000 */
[----:B------:R0:W-:Y:S03]  /*1440*/  STG.E.U8 desc[UR4][R4.64], R9 ;  /* 0x0000000904007986 */ /* 0x0001e6000c101104 */
.L_x_20924:
[----:B------:R-:W-:Y:S05]  /*1450*/  BSYNC B0 ;  /* 0x0000000000007941 */ /* 0x000fea0003800000 */
.L_x_20923:
        /* <DEDUP_REMOVED lines=305> */
.L_x_20928:
        /* <DEDUP_REMOVED lines=10> */
[----:B--2---:R-:W-:-:S06]  /*2810*/  DSETP.NEU.OR P0, PT, R6, RZ, P0 ;  /* 0x000000ff0600722a */ /* 0x004fcc000070d400 */
        /* <DEDUP_REMOVED lines=306> */
.L_x_20929:
        /* <DEDUP_REMOVED lines=11> */
[----:B------:R-:W-:-:S05]  /*3bf0*/  SEL R9, RZ, 0x1, !P0 ;  /* 0x00000001ff097807 */ /* 0x000fca0004000000 */
[----:B------:R2:W-:Y:S03]  /*3c00*/  STG.E.U8 desc[UR4][R4.64], R9 ;  /* 0x0000000904007986 */ /* 0x0005e6000c101104 */
.L_x_20927:
[----:B------:R-:W-:Y:S05]  /*3c10*/  BSYNC B0 ;  /* 0x0000000000007941 */ /* 0x000fea0003800000 */
.L_x_20926:
        /* <DEDUP_REMOVED lines=304> */
.L_x_20930:
        /* <DEDUP_REMOVED lines=9> */
[----:B--2---:R-:W-:-:S06]  /*4fb0*/  DSETP.NEU.OR P0, PT, R2, RZ, P0 ;  /* 0x000000ff0200722a */ /* 0x004fcc000070d400 */
[----:B------:R-:W-:-:S05]  /*4fc0*/  SEL R7, RZ, 0x1, !P0 ;  /* 0x00000001ff077807 */ /* 0x000fca0004000000 */
[----:B------:R-:W-:Y:S01]  /*4fd0*/  STG.E.U8 desc[UR4][R4.64], R7 ;  /* 0x0000000704007986 */ /* 0x000fe2000c101104 */
[----:B------:R-:W-:Y:S05]  /*4fe0*/  EXIT ;  /* 0x000000000000794d */ /* 0x000fea0003800000 */
.L_x_20931:
        /* <DEDUP_REMOVED lines=9> */
.L_x_43947:


//--------------------- .text._ZN2at6native27unrolled_elementwise_kernelINS0_13AUnaryFunctorIddbZZZNS0_22logical_or_kernel_cudaERNS_14TensorIteratorEENKUlvE0_clEvENKUlvE4_clEvEUlddE_EESt5arrayIPcLm2EELi4E23TrivialOffsetCalculatorILi1EjESD_NS0_6memory15LoadWithoutCastENSE_16StoreWithoutCastEEEviT_T0_T2_T3_T4_T5_ --------------------------
	.section	.text._ZN2at6native27unrolled_elementwise_kernelINS0_13AUnaryFunctorIddbZZZNS0_22logical_or_kernel_cudaERNS_14TensorIteratorEENKUlvE0_clEvENKUlvE4_clEvEUlddE_EESt5arrayIPcLm2EELi4E23TrivialOffsetCalculatorILi1EjESD_NS0_6memory15LoadWithoutCastENSE_16StoreWithoutCastEEEviT_T0_T2_T3_T4_T5_,"ax",@progbits
	.align	128
        .global         _ZN2at6native27unrolled_elementwise_kernelINS0_13AUnaryFunctorIddbZZZNS0_22logical_or_kernel_cudaERNS_14TensorIteratorEENKUlvE0_clEvENKUlvE4_clEvEUlddE_EESt5arrayIPcLm2EELi4E23TrivialOffsetCalculatorILi1EjESD_NS0_6memory15LoadWithoutCastENSE_16StoreWithoutCastEEEviT_T0_T2_T3_T4_T5_
        .type           _ZN2at6native27unrolled_elementwise_kernelINS0_13AUnaryFunctorIddbZZZNS0_22logical_or_kernel_cudaERNS_14TensorIteratorEENKUlvE0_clEvENKUlvE4_clEvEUlddE_EESt5arrayIPcLm2EELi4E23TrivialOffsetCalculatorILi1EjESD_NS0_6memory15LoadWithoutCastENSE_16StoreWithoutCastEEEviT_T0_T2_T3_T4_T5_,@function
        .size           _ZN2at6native27unrolled_elementwise_kernelINS0_13AUnaryFunctorIddbZZZNS0_22logical_or_kernel_cudaERNS_14TensorIteratorEENKUlvE0_clEvENKUlvE4_clEvEUlddE_EESt5arrayIPcLm2EELi4E23TrivialOffsetCalculatorILi1EjESD_NS0_6memory15LoadWithoutCastENSE_16StoreWithoutCastEEEviT_T0_T2_T3_T4_T5_,(.L_x_43948 - _ZN2at6native27unrolled_elementwise_kernelINS0_13AUnaryFunctorIddbZZZNS0_22logical_or_kernel_cudaERNS_14TensorIteratorEENKUlvE0_clEvENKUlvE4_clEvEUlddE_EESt5arrayIPcLm2EELi4E23TrivialOffsetCalculatorILi1EjESD_NS0_6memory15LoadWithoutCastENSE_16StoreWithoutCastEEEviT_T0_T2_T3_T4_T5_)
        .other          _ZN2at6native27unrolled_elementwise_kernelINS0_13AUnaryFunctorIddbZZZNS0_22logical_or_kernel_cudaERNS_14TensorIteratorEENKUlvE0_clEvENKUlvE4_clEvEUlddE_EESt5arrayIPcLm2EELi4E23TrivialOffsetCalculatorILi1EjESD_NS0_6memory15LoadWithoutCastENSE_16StoreWithoutCastEEEviT_T0_T2_T3_T4_T5_,@"STO_CUDA_ENTRY STV_DEFAULT"
_ZN2at6native27unrolled_elementwise_kernelINS0_13AUnaryFunctorIddbZZZNS0_22logical_or_kernel_cudaERNS_14TensorIteratorEENKUlvE0_clEvENKUlvE4_clEvEUlddE_EESt5arrayIPcLm2EELi4E23TrivialOffsetCalculatorILi1EjESD_NS0_6memory15LoadWithoutCastENSE_16StoreWithoutCastEEEviT_T0_T2_T3_T4_T5_:
.text._ZN2at6native27unrolled_elementwise_kernelINS0_13AUnaryFunctorIddbZZZNS0_22logical_or_kernel_cudaERNS_14TensorIteratorEENKUlvE0_clEvENKUlvE4_clEvEUlddE_EESt5arrayIPcLm2EELi4E23TrivialOffsetCalculatorILi1EjESD_NS0_6memory15LoadWithoutCastENSE_16StoreWithoutCastEEEviT_T0_T2_T3_T4_T5_:
        /* <DEDUP_REMOVED lines=40> */
[----:B------:R-:W-:Y:S01]  /*0280*/  DSETP.NEU.OR P0, PT, RZ, UR6, P0 ;  /* 0x00000006ff007e2a */ /* 0x000fe2000870d400 */
        /* <DEDUP_REMOVED lines=9> */
[----:B------:R-:W-:-:S04]  /*0320*/  DSETP.NEU.OR P2, PT, RZ, UR6, P2 ;  /* 0x00000006ff007e2a */ /* 0x000fc8000974d400 */
[----:B------:R-:W-:Y:S02]  /*0330*/  DSETP.NEU.OR P1, PT, RZ, UR6, P1 ;  /* 0x00000006ff007e2a */ /* 0x000fe40008f2d400 */
[----:B---3--:R-:W-:Y:S01]  /*0340*/  @!P3 DSETP.NEU.AND P0, PT, R4, RZ, PT ;  /* 0x000000ff0400b22a */ /* 0x008fe20003f0d000 */
[----:B------:R-:W-:-:S03]  /*0350*/  SEL R9, RZ, 0x1, !P2 ;  /* 0x00000001ff097807 */ /* 0x000fc60005000000 */
[----:B------:R-:W-:Y:S02]  /*0360*/  SEL R11, RZ, 0x1, !P1 ;  /* 0x00000001ff0b7807 */ /* 0x000fe40004800000 */
[----:B------:R-:W-:Y:S01]  /*0370*/  DSETP.NEU.OR P0, PT, RZ, UR6, P0 ;  /* 0x00000006ff007e2a */ /* 0x000fe2000870d400 */
        /* <DEDUP_REMOVED lines=13> */
.L_x_20933:
[----:B------:R-:W-:Y:S05]  /*0450*/  BSYNC B0 ;  /* 0x0000000000007941 */ /* 0x000fea0003800000 */
.L_x_20932:
        /* <DEDUP_REMOVED lines=9> */
.L_x_20934:
        /* <DEDUP_REMOVED lines=9> */
.L_x_43948:


//--------------------- .text._ZN2at6native29vectorized_elementwise_kernelILi2ENS0_13AUnaryFunctorIddbZZZNS0_22logical_or_kernel_cudaERNS_14TensorIteratorEENKUlvE0_clEvENKUlvE4_clEvEUlddE_EESt5arrayIPcLm2EEEEviT0_T1_ --------------------------
	.section	.text._ZN2at6native29vectorized_elementwise_kernelILi2ENS0_13AUnaryFunctorIddbZZZNS0_22logical_or_kernel_cudaERNS_14TensorIteratorEENKUlvE0_clEvENKUlvE4_clEvEUlddE_EESt5arrayIPcLm2EEEEviT0_T1_,"ax",@progbits
	.align	128
        .global         _ZN2at6native29vectorized_elementwise_kernelILi2ENS0_13AUnaryFunctorIddbZZZNS0_22logical_or_kernel_cudaERNS_14TensorIteratorEENKUlvE0_clEvENKUlvE4_clEvEUlddE_EESt5arrayIPcLm2EEEEviT0_T1_
        .type           _ZN2at6native29vectorized_elementwise_kernelILi2ENS0_13AUnaryFunctorIddbZZZNS0_22logical_or_kernel_cudaERNS_14TensorIteratorEENKUlvE0_clEvENKUlvE4_clEvEUlddE_EESt5arrayIPcLm2EEEEviT0_T1_,@function
        .size           _ZN2at6native29vectorized_elementwise_kernelILi2ENS0_13AUnaryFunctorIddbZZZNS0_22logical_or_kernel_cudaERNS_14TensorIteratorEENKUlvE0_clEvENKUlvE4_clEvEUlddE_EESt5arrayIPcLm2EEEEviT0_T1_,(.L_x_43949 - _ZN2at6native29vectorized_elementwise_kernelILi2ENS0_13AUnaryFunctorIddbZZZNS0_22logical_or_kernel_cudaERNS_14TensorIteratorEENKUlvE0_clEvENKUlvE4_clEvEUlddE_EESt5arrayIPcLm2EEEEviT0_T1_)
        .other          _ZN2at6native29vectorized_elementwise_kernelILi2ENS0_13AUnaryFunctorIddbZZZNS0_22logical_or_kernel_cudaERNS_14TensorIteratorEENKUlvE0_clEvENKUlvE4_clEvEUlddE_EESt5arrayIPcLm2EEEEviT0_T1_,@"STO_CUDA_ENTRY STV_DEFAULT"
_ZN2at6native29vectorized_elementwise_kernelILi2ENS0_13AUnaryFunctorIddbZZZNS0_22logical_or_kernel_cudaERNS_14TensorIteratorEENKUlvE0_clEvENKUlvE4_clEvEUlddE_EESt5arrayIPcLm2EEEEviT0_T1_:
.text._ZN2at6native29vectorized_elementwise_kernelILi2ENS0_13AUnaryFunctorIddbZZZNS0_22logical_or_kernel_cudaERNS_14TensorIteratorEENKUlvE0_clEvENKUlvE4_clEvEUlddE_EESt5arrayIPcLm2EEEEviT0_T1_:
        /* <DEDUP_REMOVED lines=19> */
[----:B--2---:R-:W-:Y:S01]  /*0130*/  DSETP.NEU.OR P1, PT, R16, RZ, P0 ;  /* 0x000000ff1000722a */ /* 0x004fe2000072d400 */
[----:B------:R-:W-:Y:S01]  /*0140*/  IADD3 R16, P2, R0, UR6, RZ ;  /* 0x0000000600107c10 */ /* 0x000fe2000ff5e0ff */
[----:B------:R-:W-:Y:S02]  /*0150*/  DSETP.NEU.OR P6, PT, R18, RZ, P0 ;  /* 0x000000ff1200722a */ /* 0x000fe400007cd400 */
[----:B---3--:R-:W-:Y:S02]  /*0160*/  DSETP.NEU.OR P5, PT, R12, RZ, P0 ;  /* 0x000000ff0c00722a */ /* 0x008fe400007ad400 */
[----:B------:R-:W-:Y:S01]  /*0170*/  SEL R0, RZ, 0x1, !P1 ;  /* 0x00000001ff007807 */ /* 0x000fe20004800000 */
[----:B------:R-:W-:Y:S01]  /*0180*/  IMAD.X R17, RZ, RZ, UR7, P2 ;  /* 0x00000007ff117e24 */ /* 0x000fe200090e06ff */
[----:B------:R-:W-:Y:S02]  /*0190*/  DSETP.NEU.OR P4, PT, R14, RZ, P0 ;  /* 0x000000ff0e00722a */ /* 0x000fe4000078d400 */
[----:B----4-:R-:W-:Y:S01]  /*01a0*/  DSETP.NEU.OR P3, PT, R8, RZ, P0 ;  /* 0x000000ff0800722a */ /* 0x010fe2000076d400 */
[----:B0-----:R-:W-:Y:S01]  /*01b0*/  IMAD.WIDE R2, R21, 0x2, R16 ;  /* 0x0000000215027825 */ /* 0x001fe200078e0210 */
[----:B------:R-:W-:-:S02]  /*01c0*/  DSETP.NEU.OR P2, PT, R10, RZ, P0 ;  /* 0x000000ff0a00722a */ /* 0x000fc4000074d400 */
[----:B-----5:R-:W-:Y:S02]  /*01d0*/  DSETP.NEU.OR P1, PT, R4, RZ, P0 ;  /* 0x000000ff0400722a */ /* 0x020fe4000072d400 */
[----:B------:R-:W-:Y:S01]  /*01e0*/  DSETP.NEU.OR P0, PT, R6, RZ, P0 ;  /* 0x000000ff0600722a */ /* 0x000fe2000070d400 */
        /* <DEDUP_REMOVED lines=16> */
.L_x_20935:
        /* <DEDUP_REMOVED lines=39> */
[----:B--2---:R-:W-:-:S06]  /*0560*/  DSETP.NEU.OR P2, PT, R8, RZ, P3 ;  /* 0x000000ff0800722a */ /* 0x004fcc0001f4d400 */
        /* <DEDUP_REMOVED lines=26> */
[----:B------:R-:W-:Y:S02]  /*0710*/  DSETP.NEU.OR P4, PT, RZ, UR6, P4 ;  /* 0x00000006ff007e2a */ /* 0x000fe4000a78d400 */
[----:B------:R-:W-:Y:S01]  /*0720*/  DSETP.NEU.OR P0, PT, RZ, UR6, P0 ;  /* 0x00000006ff007e2a */ /* 0x000fe2000870d400 */
[----:B------:R-:W-:Y:S04]  /*0730*/  BSSY B0, `(.L_x_20936) ;  /* 0x0000044000007945 */ /* 0x000fe80003800000 */
[----:B------:R-:W-:Y:S01]  /*0740*/  BSSY B1, `(.L_x_20937) ;  /* 0x000003b000017945 */ /* 0x000fe20003800000 */
[----:B--2---:R-:W-:Y:S01]  /*0750*/  @!P2 DSETP.NEU.AND P1, PT, R8, RZ, PT ;  /* 0x000000ff0800a22a */ /* 0x004fe20003f2d000 */
[----:B------:R-:W-:-:S07]  /*0760*/  PLOP3.LUT P2, PT, PT, PT, PT, 0x8, 0x0 ;  /* 0x000000000000781c */ /* 0x000fce0003f4e170 */
[----:B---3--:R-:W-:Y:S02]  /*0770*/  @!P6 DSETP.NEU.AND P2, PT, R10, RZ, PT ;  /* 0x000000ff0a00e22a */ /* 0x008fe40003f4d000 */
[----:B------:R-:W-:-:S06]  /*0780*/  DSETP.NEU.OR P6, PT, R14, RZ, P3 ;  /* 0x000000ff0e00722a */ /* 0x000fcc0001fcd400 */
[----:B------:R-:W-:Y:S02]  /*0790*/  @!P5 SEL R3, RZ, 0x1, !P6 ;  /* 0x00000001ff03d807 */ /* 0x000fe40007000000 */
[----:B0-----:R-:W-:-:S05]  /*07a0*/  @!P5 IADD3 R20, P6, R7, R20, RZ ;  /* 0x000000140714d210 */ /* 0x001fca0007fde0ff */
[----:B------:R-:W-:-:S05]  /*07b0*/  @!P5 IMAD.X R21, RZ, RZ, R21, P6 ;  /* 0x000000ffff15d224 */ /* 0x000fca00030e0615 */
[----:B------:R0:W-:Y:S01]  /*07c0*/  @!P5 STG.E.U8 desc[UR4][R20.64], R3 ;  /* 0x000000031400d986 */ /* 0x0001e2000c101104 */
[----:B------:R-:W-:Y:S01]  /*07d0*/  ISETP.GE.AND P5, PT, R19, R16, PT ;  /* 0x000000101300720c */ /* 0x000fe20003fa6270 */
[----:B------:R-:W-:Y:S02]  /*07e0*/  DSETP.NEU.OR P6, PT, R22, RZ, P3 ;  /* 0x000000ff1600722a */ /* 0x000fe40001fcd400 */
[----:B------:R-:W-:Y:S02]  /*07f0*/  DSETP.NEU.OR P3, PT, R4, RZ, P3 ;  /* 0x000000ff0400722a */ /* 0x000fe40001f6d400 */
[----:B------:R-:W-:Y:S02]  /*0800*/  DSETP.NEU.OR P1, PT, RZ, UR6, P1 ;  /* 0x00000006ff007e2a */ /* 0x000fe40008f2d400 */
[----:B------:R-:W-:Y:S01]  /*0810*/  DSETP.NEU.OR P2, PT, RZ, UR6, P2 ;  /* 0x00000006ff007e2a */ /* 0x000fe2000974d400 */
        /* <DEDUP_REMOVED lines=20> */
.L_x_20938:
        /* <DEDUP_REMOVED lines=8> */
.L_x_20939:
        /* <DEDUP_REMOVED lines=8> */
.L_x_20940:
        /* <DEDUP_REMOVED lines=9> */
.L_x_20941:
[----:B------:R-:W-:Y:S05]  /*0af0*/  BSYNC B1 ;  /* 0x0000000000017941 */ /* 0x000fea0003800000 */
.L_x_20937:
[----:B------:R-:W-:-:S13]  /*0b00*/  ISETP.GE.AND P0, PT, R19, R16, PT ;  /* 0x000000101300720c */ /* 0x000fda0003f06270 */
[----:B------:R-:W3:Y:S01]  /*0b10*/  @!P0 LDC.64 R4, c[0x0][0x228] ;  /* 0x00008a00ff048b82 */ /* 0x000ee20000000a00 */
[----:B012---:R-:W-:Y:S02]  /*0b20*/  @!P0 IMAD.IADD R3, R0, 0x1, R19 ;  /* 0x0000000100038824 */ /* 0x007fe400078e0213 */
[----:B------:R-:W-:-:S03]  /*0b30*/  @!P0 VIADD R19, R19, 0x80 ;  /* 0x0000008013138836 */ /* 0x000fc60000000000 */
[----:B---3--:R-:W-:-:S05]  /*0b40*/  @!P0 IADD3 R2, P1, R3, R4, RZ ;  /* 0x0000000403028210 */ /* 0x008fca0007f3e0ff */
[----:B------:R-:W-:-:S05]  /*0b50*/  @!P0 IMAD.X R3, RZ, RZ, R5, P1 ;  /* 0x000000ffff038224 */ /* 0x000fca00008e0605 */
[----:B------:R2:W-:Y:S03]  /*0b60*/  @!P0 STG.E.U8 desc[UR4][R2.64], R13 ;  /* 0x0000000d02008986 */ /* 0x0005e6000c101104 */
.L_x_20942:
[----:B------:R-:W-:Y:S05]  /*0b70*/  BSYNC B0 ;  /* 0x0000000000007941 */ /* 0x000fea0003800000 */
.L_x_20936:
        /* <DEDUP_REMOVED lines=10> */
.L_x_20943:
        /* <DEDUP_REMOVED lines=14> */
.L_x_43949:


//--------------------- .text._ZN2at6native29vectorized_elementwise_kernelILi4ENS0_13AUnaryFunctorIddbZZZNS0_22logical_or_kernel_cudaERNS_14TensorIteratorEENKUlvE0_clEvENKUlvE4_clEvEUlddE_EESt5arrayIPcLm2EEEEviT0_T1_ --------------------------
	.section	.text._ZN2at6native29vectorized_elementwise_kernelILi4ENS0_13AUnaryFunctorIddbZZZNS0_22logical_or_kernel_cudaERNS_14TensorIteratorEENKUlvE0_clEvENKUlvE4_clEvEUlddE_EESt5arrayIPcLm2EEEEviT0_T1_,"ax",@progbits
	.align	128
        .global         _ZN2at6native29vectorized_elementwise_kernelILi4ENS0_13AUnaryFunctorIddbZZZNS0_22logical_or_kernel_cudaERNS_14TensorIteratorEENKUlvE0_clEvENKUlvE4_clEvEUlddE_EESt5arrayIPcLm2EEEEviT0_T1_
        .type           _ZN2at6native29vectorized_elementwise_kernelILi4ENS0_13AUnaryFunctorIddbZZZNS0_22logical_or_kernel_cudaERNS_14TensorIteratorEENKUlvE0_clEvENKUlvE4_clEvEUlddE_EESt5arrayIPcLm2EEEEviT0_T1_,@function
        .size           _ZN2at6native29vectorized_elementwise_kernelILi4ENS0_13AUnaryFunctorIddbZZZNS0_22logical_or_kernel_cudaERNS_14TensorIteratorEENKUlvE0_clEvENKUlvE4_clEvEUlddE_EESt5arrayIPcLm2EEEEviT0_T1_,(.L_x_43950 - _ZN2at6native29vectorized_elementwise_kernelILi4ENS0_13AUnaryFunctorIddbZZZNS0_22logical_or_kernel_cudaERNS_14TensorIteratorEENKUlvE0_clEvENKUlvE4_clEvEUlddE_EESt5arrayIPcLm2EEEEviT0_T1_)
        .other          _ZN2at6native29vectorized_elementwise_kernelILi4ENS0_13AUnaryFunctorIddbZZZNS0_22logical_or_kernel_cudaERNS_14TensorIteratorEENKUlvE0_clEvENKUlvE4_clEvEUlddE_EESt5arrayIPcLm2EEEEviT0_T1_,@"STO_CUDA_ENTRY STV_DEFAULT"
_ZN2at6native29vectorized_elementwise_kernelILi4ENS0_13AUnaryFunctorIddbZZZNS0_22logical_or_kernel_cudaERNS_14TensorIteratorEENKUlvE0_clEvENKUlvE4_clEvEUlddE_EESt5arrayIPcLm2EEEEviT0_T1_:
.text._ZN2at6native29vectorized_elementwise_kernelILi4ENS0_13AUnaryFunctorIddbZZZNS0_22logical_or_kernel_cudaERNS_14TensorIteratorEENKUlvE0_clEvENKUlvE4_clEvEUlddE_EESt5arrayIPcLm2EEEEviT0_T1_:
        /* <DEDUP_REMOVED lines=19> */
[----:B--2---:R-:W-:Y:S02]  /*0130*/  DSETP.NEU.OR P3, PT, R18, RZ, P0 ;  /* 0x000000ff1200722a */ /* 0x004fe4000076d400 */
[----:B------:R-:W-:Y:S02]  /*0140*/  DSETP.NEU.OR P2, PT, R16, RZ, P0 ;  /* 0x000000ff1000722a */ /* 0x000fe4000074d400 */
[----:B---3--:R-:W-:Y:S02]  /*0150*/  DSETP.NEU.OR P4, PT, R4, RZ, P0 ;  /* 0x000000ff0400722a */ /* 0x008fe4000078d400 */
[----:B------:R-:W-:Y:S01]  /*0160*/  DSETP.NEU.OR P5, PT, R6, RZ, P0 ;  /* 0x000000ff0600722a */ /* 0x000fe200007ad400 */
[----:B------:R-:W-:Y:S01]  /*0170*/  SEL R4, RZ, 0x1, !P3 ;  /* 0x00000001ff047807 */ /* 0x000fe20005800000 */
[----:B----4-:R-:W-:Y:S01]  /*0180*/  DSETP.NEU.OR P1, PT, R8, RZ, P0 ;  /* 0x000000ff0800722a */ /* 0x010fe2000072d400 */
[----:B------:R-:W-:Y:S01]  /*0190*/  SEL R3, RZ, 0x1, !P2 ;  /* 0x00000001ff037807 */ /* 0x000fe20005000000 */
[----:B------:R-:W-:Y:S01]  /*01a0*/  DSETP.NEU.OR P2, PT, R10, RZ, P0 ;  /* 0x000000ff0a00722a */ /* 0x000fe2000074d400 */
[----:B------:R-:W-:Y:S01]  /*01b0*/  SEL R5, RZ, 0x1, !P4 ;  /* 0x00000001ff057807 */ /* 0x000fe20006000000 */
[----:B-----5:R-:W-:Y:S01]  /*01c0*/  DSETP.NEU.OR P3, PT, R12, RZ, P0 ;  /* 0x000000ff0c00722a */ /* 0x020fe2000076d400 */
[----:B------:R-:W-:Y:S01]  /*01d0*/  SEL R6, RZ, 0x1, !P5 ;  /* 0x00000001ff067807 */ /* 0x000fe20006800000 */
[----:B------:R-:W-:Y:S01]  /*01e0*/  DSETP.NEU.OR P0, PT, R14, RZ, P0 ;  /* 0x000000ff0e00722a */ /* 0x000fe2000070d400 */
        /* <DEDUP_REMOVED lines=16> */
.L_x_20944:
        /* <DEDUP_REMOVED lines=103> */
.L_x_20947:
        /* <DEDUP_REMOVED lines=8> */
.L_x_20948:
        /* <DEDUP_REMOVED lines=8> */
.L_x_20949:
        /* <DEDUP_REMOVED lines=9> */
.L_x_20950:
[----:B------:R-:W-:Y:S05]  /*0af0*/  BSYNC B1 ;  /* 0x0000000000017941 */ /* 0x000fea0003800000 */
.L_x_20946:
[----:B------:R-:W-:-:S13]  /*0b00*/  ISETP.GE.AND P0, PT, R19, R16, PT ;  /* 0x000000101300720c */ /* 0x000fda0003f06270 */
[----:B------:R-:W3:Y:S01]  /*0b10*/  @!P0 LDC.64 R4, c[0x0][0x228] ;  /* 0x00008a00ff048b82 */ /* 0x000ee20000000a00 */
[----:B012---:R-:W-:Y:S02]  /*0b20*/  @!P0 IMAD.IADD R3, R0, 0x1, R19 ;  /* 0x0000000100038824 */ /* 0x007fe400078e0213 */
[----:B------:R-:W-:-:S03]  /*0b30*/  @!P0 VIADD R19, R19, 0x80 ;  /* 0x0000008013138836 */ /* 0x000fc60000000000 */
[----:B---3--:R-:W-:-:S05]  /*0b40*/  @!P0 IADD3 R2, P1, R3, R4, RZ ;  /* 0x0000000403028210 */ /* 0x008fca0007f3e0ff */
[----:B------:R-:W-:-:S05]  /*0b50*/  @!P0 IMAD.X R3, RZ, RZ, R5, P1 ;  /* 0x000000ffff038224 */ /* 0x000fca00008e0605 */
[----:B------:R2:W-:Y:S03]  /*0b60*/  @!P0 STG.E.U8 desc[UR4][R2.64], R13 ;  /* 0x0000000d02008986 */ /* 0x0005e6000c101104 */
.L_x_20951:
[----:B------:R-:W-:Y:S05]  /*0b70*/  BSYNC B0 ;  /* 0x0000000000007941 */ /* 0x000fea0003800000 */
.L_x_20945:
        /* <DEDUP_REMOVED lines=10> */
.L_x_20952:
        /* <DEDUP_REMOVED lines=14> */
.L_x_43950:


//--------------------- .text._ZN2at6native29vectorized_elementwise_kernelILi8ENS0_13AUnaryFunctorIddbZZZNS0_22logical_or_kernel_cudaERNS_14TensorIteratorEENKUlvE0_clEvENKUlvE4_clEvEUlddE_EESt5arrayIPcLm2EEEEviT0_T1_ --------------------------
	.section	.text._ZN2at6native29vectorized_elementwise_kernelILi8ENS0_13AUnaryFunctorIddbZZZNS0_22logical_or_kernel_cudaERNS_14TensorIteratorEENKUlvE0_clEvENKUlvE4_clEvEUlddE_EESt5arrayIPcLm2EEEEviT0_T1_,"ax",@progbits
	.align	128
        .global         _ZN2at6native29vectorized_elementwise_kernelILi8ENS0_13AUnaryFunctorIddbZZZNS0_22logical_or_kernel_cudaERNS_14TensorIteratorEENKUlvE0_clEvENKUlvE4_clEvEUlddE_EESt5arrayIPcLm2EEEEviT0_T1_
        .type           _ZN2at6native29vectorized_elementwise_kernelILi8ENS0_13AUnaryFunctorIddbZZZNS0_22logical_or_kernel_cudaERNS_14TensorIteratorEENKUlvE0_clEvENKUlvE4_clEvEUlddE_EESt5arrayIPcLm2EEEEviT0_T1_,@function
        .size           _ZN2at6native29vectorized_elementwise_kernelILi8ENS0_13AUnaryFunctorIddbZZZNS0_22logical_or_kernel_cudaERNS_14TensorIteratorEENKUlvE0_clEvENKUlvE4_clEvEUlddE_EESt5arrayIPcLm2EEEEviT0_T1_,(.L_x_43951 - _ZN2at6native29vectorized_elementwise_kernelILi8ENS0_13AUnaryFunctorIddbZZZNS0_22logical_or_kernel_cudaERNS_14TensorIteratorEENKUlvE0_clEvENKUlvE4_clEvEUlddE_EESt5arrayIPcLm2EEEEviT0_T1_)
        .other          _ZN2at6native29vectorized_elementwise_kernelILi8ENS0_13AUnaryFunctorIddbZZZNS0_22logical_or_kernel_cudaERNS_14TensorIteratorEENKUlvE0_clEvENKUlvE4_clEvEUlddE_EESt5arrayIPcLm2EEEEviT0_T1_,@"STO_CUDA_ENTRY STV_DEFAULT"
_ZN2at6native29vectorized_elementwise_kernelILi8ENS0_13AUnaryFunctorIddbZZZNS0_22logical_or_kernel_cudaERNS_14TensorIteratorEENKUlvE0_clEvENKUlvE4_clEvEUlddE_EESt5arrayIPcLm2EEEEviT0_T1_:
.text._ZN2at6native29vectorized_elementwise_kernelILi8ENS0_13AUnaryFunctorIddbZZZNS0_22logical_or_kernel_cudaERNS_14TensorIteratorEENKUlvE0_clEvENKUlvE4_clEvEUlddE_EESt5arrayIPcLm2EEEEviT0_T1_:
        /* <DEDUP_REMOVED lines=22> */
[----:B------:R-:W-:Y:S01]  /*0160*/  SEL R11, RZ, 0xffffffff, !P1 ;  /* 0xffffffffff0b7807 */ /* 0x000fe20004800000 */
[----:B------:R-:W-:Y:S01]  /*0170*/  DSETP.NEU.OR P5, PT, R8, RZ, P0 ;  /* 0x000000ff0800722a */ /* 0x000fe200007ad400 */
[----:B------:R-:W-:Y:S01]  /*0180*/  SEL R10, RZ, 0x1, !P6 ;  /* 0x00000001ff0a7807 */ /* 0x000fe20007000000 */
[----:B----4-:R-:W-:Y:S01]  /*0190*/  DSETP.NEU.OR P3, PT, R12, RZ, P0 ;  /* 0x000000ff0c00722a */ /* 0x010fe2000076d400 */
[----:B------:R-:W-:Y:S01]  /*01a0*/  IADD3 R8, P6, R0, UR6, RZ ;  /* 0x0000000600087c10 */ /* 0x000fe2000ffde0ff */
[----:B------:R-:W-:-:S02]  /*01b0*/  DSETP.NEU.OR P2, PT, R14, RZ, P0 ;  /* 0x000000ff0e00722a */ /* 0x000fc4000074d400 */
[----:B-----5:R-:W-:Y:S01]  /*01c0*/  DSETP.NEU.OR P1, PT, R4, RZ, P0 ;  /* 0x000000ff0400722a */ /* 0x020fe2000072d400 */
[----:B------:R-:W-:Y:S01]  /*01d0*/  IMAD.SHL.U32 R15, R11, 0x100, RZ ;  /* 0x000001000b0f7824 */ /* 0x000fe200078e00ff */
[----:B------:R-:W-:Y:S01]  /*01e0*/  DSETP.NEU.OR P0, PT, R6, RZ, P0 ;  /* 0x000000ff0600722a */ /* 0x000fe2000070d400 */
        /* <DEDUP_REMOVED lines=19> */
.L_x_20953:
        /* <DEDUP_REMOVED lines=103> */
.L_x_20956:
        /* <DEDUP_REMOVED lines=8> */
.L_x_20957:
        /* <DEDUP_REMOVED lines=8> */
.L_x_20958:
        /* <DEDUP_REMOVED lines=9> */
.L_x_20959:
[----:B------:R-:W-:Y:S05]  /*0b20*/  BSYNC B1 ;  /* 0x0000000000017941 */ /* 0x000fea0003800000 */
.L_x_20955:
[----:B------:R-:W-:-:S13]  /*0b30*/  ISETP.GE.AND P0, PT, R19, R16, PT ;  /* 0x000000101300720c */ /* 0x000fda0003f06270 */
[----:B------:R-:W3:Y:S01]  /*0b40*/  @!P0 LDC.64 R4, c[0x0][0x228] ;  /* 0x00008a00ff048b82 */ /* 0x000ee20000000a00 */
[----:B012---:R-:W-:Y:S02]  /*0b50*/  @!P0 IMAD.IADD R3, R0, 0x1, R19 ;  /* 0x0000000100038824 */ /* 0x007fe400078e0213 */
[----:B------:R-:W-:-:S03]  /*0b60*/  @!P0 VIADD R19, R19, 0x80 ;  /* 0x0000008013138836 */ /* 0x000fc60000000000 */
[----:B---3--:R-:W-:-:S05]  /*0b70*/  @!P0 IADD3 R2, P1, R3, R4, RZ ;  /* 0x0000000403028210 */ /* 0x008fca0007f3e0ff */
[----:B------:R-:W-:-:S05]  /*0b80*/  @!P0 IMAD.X R3, RZ, RZ, R5, P1 ;  /* 0x000000ffff038224 */ /* 0x000fca00008e0605 */
[----:B------:R2:W-:Y:S03]  /*0b90*/  @!P0 STG.E.U8 desc[UR4][R2.64], R13 ;  /* 0x0000000d02008986 */ /* 0x0005e6000c101104 */
.L_x_20960:
[----:B------:R-:W-:Y:S05]  /*0ba0*/  BSYNC B0 ;  /* 0x0000000000007941 */ /* 0x000fea0003800000 */
.L_x_20954:
        /* <DEDUP_REMOVED lines=10> */
.L_x_20961:
        /* <DEDUP_REMOVED lines=11> */
.L_x_43951:


//--------------------- .text._ZN2at6native18elementwise_kernelILi128ELi4EZNS0_15gpu_kernel_implINS0_13BinaryFunctorIddbZZZNS0_22logical_or_kernel_cudaERNS_14TensorIteratorEENKUlvE0_clEvENKUlvE4_clEvEUlddE_EEEEvRNS_18TensorIteratorBaseERKT_EUliE_EEviT1_ --------------------------
	.section	.text._ZN2at6native18elementwise_kernelILi128ELi4EZNS0_15gpu_kernel_implINS0_13BinaryFunctorIddbZZZNS0_22logical_or_kernel_cudaERNS_14TensorIteratorEENKUlvE0_clEvENKUlvE4_clEvEUlddE_EEEEvRNS_18TensorIteratorBaseERKT_EUliE_EEviT1_,"ax",@progbits
	.align	128
        .global         _ZN2at6native18elementwise_kernelILi128ELi4EZNS0_15gpu_kernel_implINS0_13BinaryFunctorIddbZZZNS0_22logical_or_kernel_cudaERNS_14TensorIteratorEENKUlvE0_clEvENKUlvE4_clEvEUlddE_EEEEvRNS_18TensorIteratorBaseERKT_EUliE_EEviT1_
        .type           _ZN2at6native18elementwise_kernelILi128ELi4EZNS0_15gpu_kernel_implINS0_13BinaryFunctorIddbZZZNS0_22logical_or_kernel_cudaERNS_14TensorIteratorEENKUlvE0_clEvENKUlvE4_clEvEUlddE_EEEEvRNS_18TensorIteratorBaseERKT_EUliE_EEviT1_,@function
        .size           _ZN2at6native18elementwise_kernelILi128ELi4EZNS0_15gpu_kernel_implINS0_13BinaryFunctorIddbZZZNS0_22logical_or_kernel_cudaERNS_14TensorIteratorEENKUlvE0_clEvENKUlvE4_clEvEUlddE_EEEEvRNS_18TensorIteratorBaseERKT_EUliE_EEviT1_,(.L_x_43952 - _ZN2at6native18elementwise_kernelILi128ELi4EZNS0_15gpu_kernel_implINS0_13BinaryFunctorIddbZZZNS0_22logical_or_kernel_cudaERNS_14TensorIteratorEENKUlvE0_clEvENKUlvE4_clEvEUlddE_EEEEvRNS_18TensorIteratorBaseERKT_EUliE_EEviT1_)
        .other          _ZN2at6native18elementwise_kernelILi128ELi4EZNS0_15gpu_kernel_implINS0_13BinaryFunctorIddbZZZNS0_22logical_or_kernel_cudaERNS_14TensorIteratorEENKUlvE0_clEvENKUlvE4_clEvEUlddE_EEEEvRNS_18TensorIteratorBaseERKT_EUliE_EEviT1_,@"STO_CUDA_ENTRY STV_DEFAULT"
_ZN2at6native18elementwise_kernelILi128ELi4EZNS0_15gpu_kernel_implINS0_13BinaryFunctorIddbZZZNS0_22logical_or_kernel_cudaERNS_14TensorIteratorEENKUlvE0_clEvENKUlvE4_clEvEUlddE_EEEEvRNS_18TensorIteratorBaseERKT_EUliE_EEviT1_:
.text._ZN2at6native18elementwise_kernelILi128ELi4EZNS0_15gpu_kernel_implINS0_13BinaryFunctorIddbZZZNS0_22logical_or_kernel_cudaERNS_14TensorIteratorEENKUlvE0_clEvENKUlvE4_clEvEUlddE_EEEEvRNS_18TensorIteratorBaseERKT_EUliE_EEviT1_:
        /* <DEDUP_REMOVED lines=365> */
.L_x_20964:
        /* <DEDUP_REMOVED lines=21> */
.L_x_20968:
[----:B------:R-:W2:Y:S02]  /*1820*/  LDG.E.U8 R2, desc[UR36][R2.64] ;  /* 0x0000002402027981 */ /* 0x000ea4000c1e1100 */
[----:B--2---:R0:W1:Y:S01]  /*1830*/  I2F.F64.U16 R18, R2 ;  /* 0x0000000200127312 */ /* 0x0040620000101800 */
[----:B------:R-:W-:Y:S05]  /*1840*/  BRA `(.L_x_20970) ;  /* 0x0000000c00707947 */ /* 0x000fea0003800000 */
.L_x_20967:
        /* <DEDUP_REMOVED lines=9> */
.L_x_20972:
[----:B------:R-:W2:Y:S02]  /*18e0*/  LDG.E R2, desc[UR36][R2.64] ;  /* 0x0000002402027981 */ /* 0x000ea4000c1e1900 */
[----:B--2---:R0:W1:Y:S01]  /*18f0*/  I2F.F64 R18, R2 ;  /* 0x0000000200127312 */ /* 0x0040620000201c00 */
[----:B------:R-:W-:Y:S05]  /*1900*/  BRA `(.L_x_20970) ;  /* 0x0000000c00407947 */ /* 0x000fea0003800000 */
.L_x_20971:
[----:B------:R-:W2:Y:S02]  /*1910*/  LDG.E.U16 R2, desc[UR36][R2.64] ;  /* 0x0000002402027981 */ /* 0x000ea4000c1e1500 */
[----:B--2---:R0:W1:Y:S01]  /*1920*/  I2F.F64.S16 R18, R2 ;  /* 0x0000000200127312 */ /* 0x0040620000101c00 */
[----:B------:R-:W-:Y:S05]  /*1930*/  BRA `(.L_x_20970) ;  /* 0x0000000c00347947 */ /* 0x000fea0003800000 */
.L_x_20966:
        /* <DEDUP_REMOVED lines=10> */
.L_x_20974:
[----:B------:R-:W2:Y:S02]  /*19e0*/  LDG.E.U16 R0, desc[UR36][R2.64] ;  /* 0x0000002402007981 */ /* 0x000ea4000c1e1500 */
[----:B--2---:R-:W-:-:S05]  /*19f0*/  HADD2.F32 R0, -RZ, R0.H0_H0 ;  /* 0x20000000ff007230 */ /* 0x004fca0000004100 */
[----:B------:R-:W-:-:S04]  /*1a00*/  FMUL.FTZ R0, R0, 1 ;  /* 0x3f80000000007820 */ /* 0x000fc80000410000 */
[----:B------:R0:W1:Y:S01]  /*1a10*/  F2F.F64.F32 R18, R0 ;  /* 0x0000000000127310 */ /* 0x0000620000201800 */
[----:B------:R-:W-:Y:S05]  /*1a20*/  BRA `(.L_x_20970) ;  /* 0x0000000800f87947 */ /* 0x000fea0003800000 */
.L_x_20973:
        /* <DEDUP_REMOVED lines=10> */
.L_x_20976:
[----:B------:R-:W2:Y:S02]  /*1ad0*/  LDG.E.U16 R2, desc[UR36][R2.64] ;  /* 0x0000002402027981 */ /* 0x000ea4000c1e1500 */
[----:B--2---:R-:W-:-:S05]  /*1ae0*/  HADD2.F32 R0, -RZ, R2.H0_H0 ;  /* 0x20000002ff007230 */ /* 0x004fca0000004100 */
[----:B------:R-:W-:-:S04]  /*1af0*/  FMUL.FTZ R0, R0, 1 ;  /* 0x3f80000000007820 */ /* 0x000fc80000410000 */
[----:B------:R0:W1:Y:S01]  /*1b00*/  F2F.F64.F32 R18, R0 ;  /* 0x0000000000127310 */ /* 0x0000620000201800 */
[----:B------:R-:W-:Y:S05]  /*1b10*/  BRA `(.L_x_20970) ;  /* 0x0000000800bc7947 */ /* 0x000fea0003800000 */
.L_x_20975:
[----:B------:R0:W5:Y:S01]  /*1b20*/  LDG.E.64 R18, desc[UR36][R2.64] ;  /* 0x0000002402127981 */ /* 0x000162000c1e1b00 */
[----:B------:R-:W-:Y:S05]  /*1b30*/  BRA `(.L_x_20970) ;  /* 0x0000000800b47947 */ /* 0x000fea0003800000 */
.L_x_20965:
        /* <DEDUP_REMOVED lines=13> */
.L_x_20979:
[----:B------:R0:W5:Y:S01]  /*1c10*/  LDG.E.64 R18, desc[UR36][R2.64] ;  /* 0x0000002402127981 */ /* 0x000162000c1e1b00 */
[----:B------:R-:W-:Y:S05]  /*1c20*/  BRA `(.L_x_20970) ;  /* 0x0000000800787947 */ /* 0x000fea0003800000 */
.L_x_20978:
        /* <DEDUP_REMOVED lines=28> */
.L_x_20981:
        /* <DEDUP_REMOVED lines=15> */
.L_x_20980:
[----:B------:R-:W2:Y:S02]  /*1ee0*/  LDG.E.U16 R0, desc[UR36][R2.64] ;  /* 0x0000002402007981 */ /* 0x000ea4000c1e1500 */
[----:B--2---:R-:W-:-:S04]  /*1ef0*/  IMAD.U32 R0, R0, 0x10000, RZ ;  /* 0x0001000000007824 */ /* 0x004fc800078e00ff */
[----:B------:R-:W-:-:S04]  /*1f00*/  FMUL.FTZ R0, R0, 1 ;  /* 0x3f80000000007820 */ /* 0x000fc80000410000 */
[----:B------:R0:W1:Y:S01]  /*1f10*/  F2F.F64.F32 R18, R0 ;  /* 0x0000000000127310 */ /* 0x0000620000201800 */
[----:B------:R-:W-:Y:S05]  /*1f20*/  BRA `(.L_x_20970) ;  /* 0x0000000400b87947 */ /* 0x000fea0003800000 */
.L_x_20977:
        /* <DEDUP_REMOVED lines=11> */
.L_x_20984:
        /* <DEDUP_REMOVED lines=21> */
.L_x_20988:
[----:B------:R-:W-:Y:S05]  /*2130*/  BSYNC B1 ;  /* 0x0000000000017941 */ /* 0x000fea0003800000 */
.L_x_20987:
[----:B------:R-:W-:Y:S01]  /*2140*/  LEA R3, R0, 0x3b800000, 0x17 ;  /* 0x3b80000000037811 */ /* 0x000fe200078eb8ff */
[----:B------:R-:W-:-:S05]  /*2150*/  IMAD.SHL.U32 R0, R2, 0x100000, RZ ;  /* 0x0010000002007824 */ /* 0x000fca00078e00ff */
[----:B------:R-:W-:-:S07]  /*2160*/  LOP3.LUT R0, R3, R0, R4, 0xfe, !PT ;  /* 0x0000000003007212 */ /* 0x000fce00078efe04 */
.L_x_20986:
[----:B------:R-:W-:Y:S05]  /*2170*/  BSYNC B0 ;  /* 0x0000000000007941 */ /* 0x000fea0003800000 */
.L_x_20985:
[----:B------:R-:W-:-:S04]  /*2180*/  FMUL.FTZ R0, R0, 1 ;  /* 0x3f80000000007820 */ /* 0x000fc80000410000 */
[----:B------:R2:W3:Y:S01]  /*2190*/  F2F.F64.F32 R18, R0 ;  /* 0x0000000000127310 */ /* 0x0004e20000201800 */
[----:B------:R-:W-:Y:S05]  /*21a0*/  BRA `(.L_x_20970) ;  /* 0x0000000400187947 */ /* 0x000fea0003800000 */
.L_x_20983:
        /* <DEDUP_REMOVED lines=21> */
.L_x_20992:
[----:B------:R-:W-:Y:S05]  /*2300*/  BSYNC B1 ;  /* 0x0000000000017941 */ /* 0x000fea0003800000 */
.L_x_20991:
[----:B------:R-:W-:Y:S01]  /*2310*/  LEA R3, R0, 0x37800000, 0x17 ;  /* 0x3780000000037811 */ /* 0x000fe200078eb8ff */
[----:B------:R-:W-:-:S05]  /*2320*/  IMAD.SHL.U32 R0, R2, 0x200000, RZ ;  /* 0x0020000002007824 */ /* 0x000fca00078e00ff */
[----:B------:R-:W-:-:S07]  /*2330*/  LOP3.LUT R0, R3, R0, R4, 0xfe, !PT ;  /* 0x0000000003007212 */ /* 0x000fce00078efe04 */
.L_x_20990:
[----:B------:R-:W-:Y:S05]  /*2340*/  BSYNC B0 ;  /* 0x0000000000007941 */ /* 0x000fea0003800000 */
.L_x_20989:
[----:B------:R-:W-:-:S04]  /*2350*/  FMUL.FTZ R0, R0, 1 ;  /* 0x3f80000000007820 */ /* 0x000fc80000410000 */
[----:B------:R4:W0:Y:S01]  /*2360*/  F2F.F64.F32 R18, R0 ;  /* 0x0000000000127310 */ /* 0x0008220000201800 */
[----:B------:R-:W-:Y:S05]  /*2370*/  BRA `(.L_x_20970) ;  /* 0x0000000000a47947 */ /* 0x000fea0003800000 */
.L_x_20982:
        /* <DEDUP_REMOVED lines=14> */
.L_x_20996:
[----:B------:R-:W-:Y:S05]  /*2460*/  BSYNC B0 ;  /* 0x0000000000007941 */ /* 0x000fea0003800000 */
.L_x_20995:
[----:B------:R-:W-:-:S04]  /*2470*/  FMUL.FTZ R0, R0, 1 ;  /* 0x3f80000000007820 */ /* 0x000fc80000410000 */
[----:B------:R0:W1:Y:S01]  /*2480*/  F2F.F64.F32 R18, R0 ;  /* 0x0000000000127310 */ /* 0x0000620000201800 */
[----:B------:R-:W-:Y:S05]  /*2490*/  BRA `(.L_x_20970) ;  /* 0x00000000005c7947 */ /* 0x000fea0003800000 */
.L_x_20969:
        /* <DEDUP_REMOVED lines=16> */
.L_x_20997:
[----:B------:R-:W-:Y:S01]  /*25a0*/  CS2R R18, SRZ ;  /* 0x0000000000127805 */ /* 0x000fe2000001ff00 */
[----:B------:R-:W-:Y:S06]  /*25b0*/  BRA `(.L_x_20970) ;  /* 0x0000000000147947 */ /* 0x000fec0003800000 */
.L_x_20994:
[----:B------:R-:W2:Y:S02]  /*25c0*/  LDG.E.64 R18, desc[UR36][R2.64] ;  /* 0x0000002402127981 */ /* 0x000ea4000c1e1b00 */
[----:B--2---:R-:W0:Y:S01]  /*25d0*/  I2F.F64.U64 R18, R18 ;  /* 0x0000001200127312 */ /* 0x004e220000301800 */
[----:B------:R-:W-:Y:S05]  /*25e0*/  BRA `(.L_x_20970) ;  /* 0x0000000000087947 */ /* 0x000fea0003800000 */
.L_x_20993:
[----:B------:R-:W2:Y:S02]  /*25f0*/  LDG.E R2, desc[UR36][R2.64] ;  /* 0x0000002402027981 */ /* 0x000ea4000c1e1900 */
[----:B--2---:R0:W1:Y:S02]  /*2600*/  I2F.F64.U32 R18, R2 ;  /* 0x0000000200127312 */ /* 0x0040640000201800 */
.L_x_20970:
        /* <DEDUP_REMOVED lines=18> */
.L_x_21001:
[----:B------:R-:W2:Y:S02]  /*2730*/  LDG.E.U8 R2, desc[UR36][R4.64] ;  /* 0x0000002404027981 */ /* 0x000ea4000c1e1100 */
[----:B--2---:R-:W0:Y:S01]  /*2740*/  I2F.F64.U16 R2, R2 ;  /* 0x0000000200027312 */ /* 0x004e220000101800 */
[----:B------:R-:W-:Y:S05]  /*2750*/  BRA `(.L_x_21003) ;  /* 0x0000000c00707947 */ /* 0x000fea0003800000 */
.L_x_21000:
        /* <DEDUP_REMOVED lines=9> */
.L_x_21005:
[----:B------:R-:W2:Y:S02]  /*27f0*/  LDG.E R2, desc[UR36][R4.64] ;  /* 0x0000002404027981 */ /* 0x000ea4000c1e1900 */
[----:B--2---:R-:W2:Y:S01]  /*2800*/  I2F.F64 R2, R2 ;  /* 0x0000000200027312 */ /* 0x004ea20000201c00 */
[----:B------:R-:W-:Y:S05]  /*2810*/  BRA `(.L_x_21003) ;  /* 0x0000000c00407947 */ /* 0x000fea0003800000 */
.L_x_21004:
[----:B------:R-:W2:Y:S02]  /*2820*/  LDG.E.U16 R2, desc[UR36][R4.64] ;  /* 0x0000002404027981 */ /* 0x000ea4000c1e1500 */
[----:B--2---:R-:W4:Y:S01]  /*2830*/  I2F.F64.S16 R2, R2 ;  /* 0x0000000200027312 */ /* 0x004f220000101c00 */
[----:B------:R-:W-:Y:S05]  /*2840*/  BRA `(.L_x_21003) ;  /* 0x0000000c00347947 */ /* 0x000fea0003800000 */
.L_x_20999:
        /* <DEDUP_REMOVED lines=10> */
.L_x_21007:
[----:B------:R-:W2:Y:S02]  /*28f0*/  LDG.E.U16 R0, desc[UR36][R4.64] ;  /* 0x0000002404007981 */ /* 0x000ea4000c1e1500 */
[----:B--2---:R-:W-:-:S05]  /*2900*/  HADD2.F32 R0, -RZ, R0.H0_H0 ;  /* 0x20000000ff007230 */ /* 0x004fca0000004100 */
[----:B------:R-:W-:-:S04]  /*2910*/  FMUL.FTZ R0, R0, 1 ;  /* 0x3f80000000007820 */ /* 0x000fc80000410000 */
[----:B------:R0:W2:Y:S01]  /*2920*/  F2F.F64.F32 R2, R0 ;  /* 0x0000000000027310 */ /* 0x0000a20000201800 */
[----:B------:R-:W-:Y:S05]  /*2930*/  BRA `(.L_x_21003) ;  /* 0x0000000800f87947 */ /* 0x000fea0003800000 */
.L_x_21006:
        /* <DEDUP_REMOVED lines=10> */
.L_x_21009:
[----:B------:R-:W2:Y:S02]  /*29e0*/  LDG.E.U16 R4, desc[UR36][R4.64] ;  /* 0x0000002404047981 */ /* 0x000ea4000c1e1500 */
[----:B--2---:R-:W-:-:S05]  /*29f0*/  HADD2.F32 R0, -RZ, R4.H0_H0 ;  /* 0x20000004ff007230 */ /* 0x004fca0000004100 */
[----:B------:R-:W-:-:S04]  /*2a00*/  FMUL.FTZ R0, R0, 1 ;  /* 0x3f80000000007820 */ /* 0x000fc80000410000 */
[----:B------:R0:W2:Y:S01]  /*2a10*/  F2F.F64.F32 R2, R0 ;  /* 0x0000000000027310 */ /* 0x0000a20000201800 */
[----:B------:R-:W-:Y:S05]  /*2a20*/  BRA `(.L_x_21003) ;  /* 0x0000000800bc7947 */ /* 0x000fea0003800000 */
.L_x_21008:
[----:B------:R0:W5:Y:S01]  /*2a30*/  LDG.E.64 R2, desc[UR36][R4.64] ;  /* 0x0000002404027981 */ /* 0x000162000c1e1b00 */
[----:B------:R-:W-:Y:S05]  /*2a40*/  BRA `(.L_x_21003) ;  /* 0x0000000800b47947 */ /* 0x000fea0003800000 */
.L_x_20998:
        /* <DEDUP_REMOVED lines=13> */
.L_x_21012:
[----:B------:R0:W5:Y:S01]  /*2b20*/  LDG.E.64 R2, desc[UR36][R4.64] ;  /* 0x0000002404027981 */ /* 0x000162000c1e1b00 */
[----:B------:R-:W-:Y:S05]  /*2b30*/  BRA `(.L_x_21003) ;  /* 0x0000000800787947 */ /* 0x000fea0003800000 */
.L_x_21011:
        /* <DEDUP_REMOVED lines=28> */
.L_x_21014:
        /* <DEDUP_REMOVED lines=15> */
.L_x_21013:
[----:B------:R-:W2:Y:S02]  /*2df0*/  LDG.E.U16 R0, desc[UR36][R4.64] ;  /* 0x0000002404007981 */ /* 0x000ea4000c1e1500 */
[----:B--2---:R-:W-:-:S04]  /*2e00*/  IMAD.U32 R0, R0, 0x10000, RZ ;  /* 0x0001000000007824 */ /* 0x004fc800078e00ff */
[----:B------:R-:W-:-:S04]  /*2e10*/  FMUL.FTZ R0, R0, 1 ;  /* 0x3f80000000007820 */ /* 0x000fc80000410000 */
[----:B------:R0:W2:Y:S01]  /*2e20*/  F2F.F64.F32 R2, R0 ;  /* 0x0000000000027310 */ /* 0x0000a20000201800 */
[----:B------:R-:W-:Y:S05]  /*2e30*/  BRA `(.L_x_21003) ;  /* 0x0000000400b87947 */ /* 0x000fea0003800000 */
.L_x_21010:
        /* <DEDUP_REMOVED lines=11> */
.L_x_21017:
        /* <DEDUP_REMOVED lines=21> */
.L_x_21021:
[----:B------:R-:W-:Y:S05]  /*3040*/  BSYNC B1 ;  /* 0x0000000000017941 */ /* 0x000fea0003800000 */
.L_x_21020:
[----:B------:R-:W-:Y:S01]  /*3050*/  LEA R3, R0, 0x3b800000, 0x17 ;  /* 0x3b80000000037811 */ /* 0x000fe200078eb8ff */
[----:B------:R-:W-:-:S05]  /*3060*/  IMAD.SHL.U32 R0, R2, 0x100000, RZ ;  /* 0x0010000002007824 */ /* 0x000fca00078e00ff */
[----:B------:R-:W-:-:S07]  /*3070*/  LOP3.LUT R0, R3, R0, R4, 0xfe, !PT ;  /* 0x0000000003007212 */ /* 0x000fce00078efe04 */
.L_x_21019:
[----:B------:R-:W-:Y:S05]  /*3080*/  BSYNC B0 ;  /* 0x0000000000007941 */ /* 0x000fea0003800000 */
.L_x_21018:
[----:B------:R-:W-:-:S04]  /*3090*/  FMUL.FTZ R0, R0, 1 ;  /* 0x3f80000000007820 */ /* 0x000fc80000410000 */
[----:B------:R0:W2:Y:S01]  /*30a0*/  F2F.F64.F32 R2, R0 ;  /* 0x0000000000027310 */ /* 0x0000a20000201800 */
[----:B------:R-:W-:Y:S05]  /*30b0*/  BRA `(.L_x_21003) ;  /* 0x0000000400187947 */ /* 0x000fea0003800000 */
.L_x_21016:
        /* <DEDUP_REMOVED lines=21> */
.L_x_21025:
[----:B------:R-:W-:Y:S05]  /*3210*/  BSYNC B1 ;  /* 0x0000000000017941 */ /* 0x000fea0003800000 */
.L_x_21024:
[----:B------:R-:W-:Y:S01]  /*3220*/  LEA R3, R0, 0x37800000, 0x17 ;  /* 0x3780000000037811 */ /* 0x000fe200078eb8ff */
[----:B------:R-:W-:-:S05]  /*3230*/  IMAD.SHL.U32 R0, R2, 0x200000, RZ ;  /* 0x0020000002007824 */ /* 0x000fca00078e00ff */
[----:B------:R-:W-:-:S07]  /*3240*/  LOP3.LUT R0, R3, R0, R4, 0xfe, !PT ;  /* 0x0000000003007212 */ /* 0x000fce00078efe04 */
.L_x_21023:
[----:B------:R-:W-:Y:S05]  /*3250*/  BSYNC B0 ;  /* 0x0000000000007941 */ /* 0x000fea0003800000 */
.L_x_21022:
[----:B------:R-:W-:-:S04]  /*3260*/  FMUL.FTZ R0, R0, 1 ;  /* 0x3f80000000007820 */ /* 0x000fc80000410000 */
[----:B------:R0:W2:Y:S01]  /*3270*/  F2F.F64.F32 R2, R0 ;  /* 0x0000000000027310 */ /* 0x0000a20000201800 */
[----:B------:R-:W-:Y:S05]  /*3280*/  BRA `(.L_x_21003) ;  /* 0x0000000000a47947 */ /* 0x000fea0003800000 */
.L_x_21015:
        /* <DEDUP_REMOVED lines=14> */
.L_x_21029:
[----:B------:R-:W-:Y:S05]  /*3370*/  BSYNC B0 ;  /* 0x0000000000007941 */ /* 0x000fea0003800000 */
.L_x_21028:
[----:B------:R-:W-:-:S04]  /*3380*/  FMUL.FTZ R0, R0, 1 ;  /* 0x3f80000000007820 */ /* 0x000fc80000410000 */
[----:B------:R0:W2:Y:S01]  /*3390*/  F2F.F64.F32 R2, R0 ;  /* 0x0000000000027310 */ /* 0x0000a20000201800 */
[----:B------:R-:W-:Y:S05]  /*33a0*/  BRA `(.L_x_21003) ;  /* 0x00000000005c7947 */ /* 0x000fea0003800000 */
.L_x_21002:
        /* <DEDUP_REMOVED lines=16> */
.L_x_21030:
[----:B------:R-:W-:Y:S01]  /*34b0*/  CS2R R2, SRZ ;  /* 0x0000000000027805 */ /* 0x000fe2000001ff00 */
[----:B------:R-:W-:Y:S06]  /*34c0*/  BRA `(.L_x_21003) ;  /* 0x0000000000147947 */ /* 0x000fec0003800000 */
.L_x_21027:
[----:B------:R-:W2:Y:S02]  /*34d0*/  LDG.E.64 R2, desc[UR36][R4.64] ;  /* 0x0000002404027981 */ /* 0x000ea4000c1e1b00 */
[----:B--2---:R-:W0:Y:S01]  /*34e0*/  I2F.F64.U64 R2, R2 ;  /* 0x0000000200027312 */ /* 0x004e220000301800 */
[----:B------:R-:W-:Y:S05]  /*34f0*/  BRA `(.L_x_21003) ;  /* 0x0000000000087947 */ /* 0x000fea0003800000 */
.L_x_21026:
[----:B------:R-:W2:Y:S02]  /*3500*/  LDG.E R2, desc[UR36][R4.64] ;  /* 0x0000002404027981 */ /* 0x000ea4000c1e1900 */
[----:B--2---:R-:W0:Y:S02]  /*3510*/  I2F.F64.U32 R2, R2 ;  /* 0x0000000200027312 */ /* 0x004e240000201800 */
.L_x_21003:
[----:B0-----:R-:W0:Y:S01]  /*3520*/  LDC.U8 R4, c[0x0][0x491] ;  /* 0x00012440ff047b82 */ /* 0x001e220000000000 */
[----:B--2-45:R-:W-:-:S06]  /*3530*/  DSETP.NEU.AND P0, PT, R2, RZ, PT ;  /* 0x000000ff0200722a */ /* 0x034fcc0003f0d000 */
[----:B-1-3--:R-:W-:-:S06]  /*3540*/  DSETP.NEU.OR P0, PT, R18, RZ, P0 ;  /* 0x000000ff1200722a */ /* 0x00afcc000070d400 */
        /* <DEDUP_REMOVED lines=14> */
.L_x_21034:
[----:B------:R1:W-:Y:S01]  /*3630*/  STG.E.U8 desc[UR36][R16.64], R2 ;  /* 0x0000000210007986 */ /* 0x0003e2000c101124 */
[----:B------:R-:W-:Y:S05]  /*3640*/  BRA `(.L_x_21036) ;  /* 0x0000000c00487947 */ /* 0x000fea0003800000 */
.L_x_21033:
        /* <DEDUP_REMOVED lines=9> */
.L_x_21038:
[----:B------:R3:W-:Y:S01]  /*36e0*/  STG.E desc[UR36][R16.64], R2 ;  /* 0x0000000210007986 */ /* 0x0007e2000c101924 */
[----:B------:R-:W-:Y:S05]  /*36f0*/  BRA `(.L_x_21036) ;  /* 0x0000000c001c7947 */ /* 0x000fea0003800000 */
.L_x_21037:
[----:B------:R2:W-:Y:S01]  /*3700*/  STG.E.U16 desc[UR36][R16.64], R2 ;  /* 0x0000000210007986 */ /* 0x0005e2000c101524 */
[----:B------:R-:W-:Y:S05]  /*3710*/  BRA `(.L_x_21036) ;  /* 0x0000000c00147947 */ /* 0x000fea0003800000 */
.L_x_21032:
        /* <DEDUP_REMOVED lines=9> */
.L_x_21040:
[----:B------:R-:W-:-:S04]  /*37b0*/  I2FP.F32.U32 R0, R2 ;  /* 0x0000000200007245 */ /* 0x000fc80000201000 */
[----:B------:R-:W-:-:S05]  /*37c0*/  F2FP.F16.F32.PACK_AB R0, RZ, R0 ;  /* 0x00000000ff00723e */ /* 0x000fca00000000ff */
[----:B------:R0:W-:Y:S01]  /*37d0*/  STG.E.U16 desc[UR36][R16.64], R0 ;  /* 0x0000000010007986 */ /* 0x0001e2000c101524 */
[----:B------:R-:W-:Y:S05]  /*37e0*/  BRA `(.L_x_21036) ;  /* 0x0000000800e07947 */ /* 0x000fea0003800000 */
.L_x_21039:
        /* <DEDUP_REMOVED lines=10> */
.L_x_21042:
[----:B------:R-:W-:-:S04]  /*3890*/  I2FP.F32.U32 R2, R2 ;  /* 0x0000000200027245 */ /* 0x000fc80000201000 */
[----:B------:R-:W-:-:S04]  /*38a0*/  F2FP.F16.F32.PACK_AB R3, RZ, R2 ;  /* 0x00000002ff03723e */ /* 0x000fc800000000ff */
[----:B------:R-:W-:-:S05]  /*38b0*/  PRMT R3, R3, 0x5410, RZ ;  /* 0x0000541003037816 */ /* 0x000fca00000000ff */
[----:B------:R0:W-:Y:S01]  /*38c0*/  STG.E desc[UR36][R16.64], R3 ;  /* 0x0000000310007986 */ /* 0x0001e2000c101924 */
[----:B------:R-:W-:Y:S05]  /*38d0*/  BRA `(.L_x_21036) ;  /* 0x0000000800a47947 */ /* 0x000fea0003800000 */
.L_x_21041:
[----:B------:R-:W0:Y:S02]  /*38e0*/  I2F.F64.U32 R2, R2 ;  /* 0x0000000200027312 */ /* 0x000e240000201800 */
[----:B0-----:R0:W-:Y:S01]  /*38f0*/  STG.E.64 desc[UR36][R16.64], R2 ;  /* 0x0000000210007986 */ /* 0x0011e2000c101b24 */
[----:B------:R-:W-:Y:S05]  /*3900*/  BRA `(.L_x_21036) ;  /* 0x0000000800987947 */ /* 0x000fea0003800000 */
.L_x_21031:
        /* <DEDUP_REMOVED lines=10> */
.L_x_21045:
[----:B------:R-:W0:Y:S01]  /*39b0*/  I2F.F64.U32 R4, R2 ;  /* 0x0000000200047312 */ /* 0x000e220000201800 */
[----:B------:R-:W-:-:S05]  /*39c0*/  CS2R R6, SRZ ;  /* 0x0000000000067805 */ /* 0x000fca000001ff00 */
[----:B0-----:R0:W-:Y:S01]  /*39d0*/  STG.E.128 desc[UR36][R16.64], R4 ;  /* 0x0000000410007986 */ /* 0x0011e2000c101d24 */
[----:B------:R-:W-:Y:S05]  /*39e0*/  BRA `(.L_x_21036) ;  /* 0x0000000800607947 */ /* 0x000fea0003800000 */
.L_x_21044:
        /* <DEDUP_REMOVED lines=21> */
.L_x_21049:
[----:B------:R-:W-:Y:S05]  /*3b40*/  BSYNC B0 ;  /* 0x0000000000007941 */ /* 0x000fea0003800000 */
.L_x_21048:
[----:B------:R-:W-:-:S05]  /*3b50*/  LOP3.LUT R3, R0, R3, RZ, 0xfc, !PT ;  /* 0x0000000300037212 */ /* 0x000fca00078efcff */
[----:B------:R0:W-:Y:S01]  /*3b60*/  STG.E.U8 desc[UR36][R16.64], R3 ;  /* 0x0000000310007986 */ /* 0x0001e2000c101124 */
[----:B------:R-:W-:Y:S05]  /*3b70*/  BRA `(.L_x_21036) ;  /* 0x0000000400fc7947 */ /* 0x000fea0003800000 */
.L_x_21047:
        /* <DEDUP_REMOVED lines=13> */
.L_x_21051:
[----:B------:R-:W-:Y:S01]  /*3c50*/  IMAD.MOV.U32 R0, RZ, RZ, 0x7f ;  /* 0x0000007fff007424 */ /* 0x000fe200078e00ff */
[----:B------:R-:W-:-:S04]  /*3c60*/  ISETP.GT.U32.AND P0, PT, R2, 0x7f800000, PT ;  /* 0x7f8000000200780c */ /* 0x000fc80003f04070 */
[----:B------:R-:W-:-:S09]  /*3c70*/  SEL R0, R0, 0x7c, P0 ;  /* 0x0000007c00007807 */ /* 0x000fd20000000000 */
.L_x_21052:
[----:B------:R-:W-:Y:S05]  /*3c80*/  BSYNC B0 ;  /* 0x0000000000007941 */ /* 0x000fea0003800000 */
.L_x_21050:
[----:B------:R-:W-:-:S04]  /*3c90*/  LOP3.LUT R2, R3, 0x80000000, RZ, 0xc0, !PT ;  /* 0x8000000003027812 */ /* 0x000fc800078ec0ff */
[----:B------:R-:W-:-:S04]  /*3ca0*/  SHF.R.U32.HI R3, RZ, 0x18, R2 ;  /* 0x00000018ff037819 */ /* 0x000fc80000011602 */
[----:B------:R-:W-:-:S05]  /*3cb0*/  LOP3.LUT R3, R0, R3, RZ, 0xfc, !PT ;  /* 0x0000000300037212 */ /* 0x000fca00078efcff */
[----:B------:R0:W-:Y:S01]  /*3cc0*/  STG.E.U8 desc[UR36][R16.64], R3 ;  /* 0x0000000310007986 */ /* 0x0001e2000c101124 */
[----:B------:R-:W-:Y:S05]  /*3cd0*/  BRA `(.L_x_21036) ;  /* 0x0000000400a47947 */ /* 0x000fea0003800000 */
.L_x_21046:
[----:B------:R-:W-:-:S04]  /*3ce0*/  I2FP.F32.U32 R0, R2 ;  /* 0x0000000200007245 */ /* 0x000fc80000201000 */
[----:B------:R-:W-:-:S05]  /*3cf0*/  F2FP.BF16.F32.PACK_AB R0, RZ, R0 ;  /* 0x00000000ff00723e */ /* 0x000fca00000010ff */
[----:B------:R0:W-:Y:S01]  /*3d00*/  STG.E.U16 desc[UR36][R16.64], R0 ;  /* 0x0000000010007986 */ /* 0x0001e2000c101524 */
[----:B------:R-:W-:Y:S05]  /*3d10*/  BRA `(.L_x_21036) ;  /* 0x0000000400947947 */ /* 0x000fea0003800000 */
.L_x_21043:
        /* <DEDUP_REMOVED lines=10> */
.L_x_21055:
        /* <DEDUP_REMOVED lines=17> */
.L_x_21058:
[----:B------:R-:W-:-:S04]  /*3ed0*/  LOP3.LUT R2, R3, 0x80000000, RZ, 0xc0, !PT ;  /* 0x8000000003027812 */ /* 0x000fc800078ec0ff */
[----:B------:R-:W-:-:S04]  /*3ee0*/  SHF.R.U32.HI R3, RZ, 0x18, R2 ;  /* 0x00000018ff037819 */ /* 0x000fc80000011602 */
[----:B------:R-:W-:-:S04]  /*3ef0*/  LOP3.LUT R0, R0, R3, RZ, 0xfc, !PT ;  /* 0x0000000300007212 */ /* 0x000fc800078efcff */
[----:B------:R-:W-:-:S07]  /*3f00*/  PRMT R8, R0, 0x7610, R8 ;  /* 0x0000761000087816 */ /* 0x000fce0000000008 */
.L_x_21057:
[----:B------:R-:W-:Y:S05]  /*3f10*/  BSYNC B0 ;  /* 0x0000000000007941 */ /* 0x000fea0003800000 */
.L_x_21056:
[----:B------:R0:W-:Y:S01]  /*3f20*/  STG.E.U8 desc[UR36][R16.64], R8 ;  /* 0x0000000810007986 */ /* 0x0001e2000c101124 */
[----:B------:R-:W-:Y:S05]  /*3f30*/  BRA `(.L_x_21036) ;  /* 0x00000004000c7947 */ /* 0x000fea0003800000 */
.L_x_21054:
        /* <DEDUP_REMOVED lines=17> */
.L_x_21061:
[----:B------:R-:W-:-:S04]  /*4050*/  LOP3.LUT R2, R3, 0x80000000, RZ, 0xc0, !PT ;  /* 0x8000000003027812 */ /* 0x000fc800078ec0ff */
[----:B------:R-:W-:-:S04]  /*4060*/  SHF.R.U32.HI R3, RZ, 0x18, R2 ;  /* 0x00000018ff037819 */ /* 0x000fc80000011602 */
[----:B------:R-:W-:-:S04]  /*4070*/  LOP3.LUT R0, R0, R3, RZ, 0xfc, !PT ;  /* 0x0000000300007212 */ /* 0x000fc800078efcff */
[----:B------:R-:W-:-:S07]  /*4080*/  PRMT R8, R0, 0x7610, R8 ;  /* 0x0000761000087816 */ /* 0x000fce0000000008 */
.L_x_21060:
[----:B------:R-:W-:Y:S05]  /*4090*/  BSYNC B0 ;  /* 0x0000000000007941 */ /* 0x000fea0003800000 */
.L_x_21059:
[----:B------:R0:W-:Y:S01]  /*40a0*/  STG.E.U8 desc[UR36][R16.64], R8 ;  /* 0x0000000810007986 */ /* 0x0001e2000c101124 */
[----:B------:R-:W-:Y:S05]  /*40b0*/  BRA `(.L_x_21036) ;  /* 0x0000000000ac7947 */ /* 0x000fea0003800000 */
.L_x_21053:
        /* <DEDUP_REMOVED lines=22> */
.L_x_21035:
        /* <DEDUP_REMOVED lines=16> */
.L_x_21064:
[----:B------:R-:W-:Y:S05]  /*4320*/  BRA `(.L_x_21036) ;  /* 0x0000000000107947 */ /* 0x000fea0003800000 */
.L_x_21063:
[----:B------:R-:W-:-:S05]  /*4330*/  IMAD.MOV.U32 R3, RZ, RZ, RZ ;  /* 0x000000ffff037224 */ /* 0x000fca00078e00ff */
[----:B------:R0:W-:Y:S01]  /*4340*/  STG.E.64 desc[UR36][R16.64], R2 ;  /* 0x0000000210007986 */ /* 0x0001e2000c101b24 */
[----:B------:R-:W-:Y:S05]  /*4350*/  BRA `(.L_x_21036) ;  /* 0x0000000000047947 */ /* 0x000fea0003800000 */
.L_x_21062:
[----:B------:R0:W-:Y:S02]  /*4360*/  STG.E desc[UR36][R16.64], R2 ;  /* 0x0000000210007986 */ /* 0x0001e4000c101924 */
.L_x_21036:
[----:B------:R-:W-:-:S04]  /*4370*/  IMAD R22, R25, 0x200, R22 ;  /* 0x0000020019167824 */ /* 0x000fc800078e0216 */
[----:B------:R-:W-:-:S07]  /*4380*/  VIADD R23, R22, 0x80 ;  /* 0x0000008016177836 */ /* 0x000fce0000000000 */
.L_x_20963:
[----:B------:R-:W-:Y:S05]  /*4390*/  BSYNC B6 ;  /* 0x0000000000067941 */ /* 0x000fea0003800000 */
.L_x_20962:
        /* <DEDUP_REMOVED lines=358> */
.L_x_21067:
        /* <DEDUP_REMOVED lines=21> */
.L_x_21071:
[----:B------:R-:W2:Y:S02]  /*5b50*/  LDG.E.U8 R2, desc[UR36][R2.64] ;  /* 0x0000002402027981 */ /* 0x000ea4000c1e1100 */
[----:B--2---:R0:W1:Y:S01]  /*5b60*/  I2F.F64.U16 R18, R2 ;  /* 0x0000000200127312 */ /* 0x0040620000101800 */
[----:B------:R-:W-:Y:S05]  /*5b70*/  BRA `(.L_x_21073) ;  /* 0x0000000c00707947 */ /* 0x000fea0003800000 */
.L_x_21070:
        /* <DEDUP_REMOVED lines=9> */
.L_x_21075:
[----:B------:R-:W2:Y:S02]  /*5c10*/  LDG.E R2, desc[UR36][R2.64] ;  /* 0x0000002402027981 */ /* 0x000ea4000c1e1900 */
[----:B--2---:R0:W1:Y:S01]  /*5c20*/  I2F.F64 R18, R2 ;  /* 0x0000000200127312 */ /* 0x0040620000201c00 */
[----:B------:R-:W-:Y:S05]  /*5c30*/  BRA `(.L_x_21073) ;  /* 0x0000000c00407947 */ /* 0x000fea0003800000 */
.L_x_21074:
[----:B------:R-:W2:Y:S02]  /*5c40*/  LDG.E.U16 R2, desc[UR36][R2.64] ;  /* 0x0000002402027981 */ /* 0x000ea4000c1e1500 */
[----:B--2---:R0:W1:Y:S01]  /*5c50*/  I2F.F64.S16 R18, R2 ;  /* 0x0000000200127312 */ /* 0x0040620000101c00 */
[----:B------:R-:W-:Y:S05]  /*5c60*/  BRA `(.L_x_21073) ;  /* 0x0000000c00347947 */ /* 0x000fea0003800000 */
.L_x_21069:
        /* <DEDUP_REMOVED lines=10> */
.L_x_21077:
[----:B------:R-:W2:Y:S02]  /*5d10*/  LDG.E.U16 R0, desc[UR36][R2.64] ;  /* 0x0000002402007981 */ /* 0x000ea4000c1e1500 */
[----:B--2---:R-:W-:-:S05]  /*5d20*/  HADD2.F32 R0, -RZ, R0.H0_H0 ;  /* 0x20000000ff007230 */ /* 0x004fca0000004100 */
[----:B------:R-:W-:-:S04]  /*5d30*/  FMUL.FTZ R0, R0, 1 ;  /* 0x3f80000000007820 */ /* 0x000fc80000410000 */
[----:B------:R0:W1:Y:S01]  /*5d40*/  F2F.F64.F32 R18, R0 ;  /* 0x0000000000127310 */ /* 0x0000620000201800 */
[----:B------:R-:W-:Y:S05]  /*5d50*/  BRA `(.L_x_21073) ;  /* 0x0000000800f87947 */ /* 0x000fea0003800000 */
.L_x_21076:
        /* <DEDUP_REMOVED lines=10> */
.L_x_21079:
[----:B------:R-:W2:Y:S02]  /*5e00*/  LDG.E.U16 R2, desc[UR36][R2.64] ;  /* 0x0000002402027981 */ /* 0x000ea4000c1e1500 */
[----:B--2---:R-:W-:-:S05]  /*5e10*/  HADD2.F32 R0, -RZ, R2.H0_H0 ;  /* 0x20000002ff007230 */ /* 0x004fca0000004100 */
[----:B------:R-:W-:-:S04]  /*5e20*/  FMUL.FTZ R0, R0, 1 ;  /* 0x3f80000000007820 */ /* 0x000fc80000410000 */
[----:B------:R0:W1:Y:S01]  /*5e30*/  F2F.F64.F32 R18, R0 ;  /* 0x0000000000127310 */ /* 0x0000620000201800 */
[----:B------:R-:W-:Y:S05]  /*5e40*/  BRA `(.L_x_21073) ;  /* 0x0000000800bc7947 */ /* 0x000fea0003800000 */
.L_x_21078:
[----:B------:R0:W5:Y:S01]  /*5e50*/  LDG.E.64 R18, desc[UR36][R2.64] ;  /* 0x0000002402127981 */ /* 0x000162000c1e1b00 */
[----:B------:R-:W-:Y:S05]  /*5e60*/  BRA `(.L_x_21073) ;  /* 0x0000000800b47947 */ /* 0x000fea0003800000 */
.L_x_21068:
        /* <DEDUP_REMOVED lines=13> */
.L_x_21082:
[----:B------:R0:W5:Y:S01]  /*5f40*/  LDG.E.64 R18, desc[UR36][R2.64] ;  /* 0x0000002402127981 */ /* 0x000162000c1e1b00 */
[----:B------:R-:W-:Y:S05]  /*5f50*/  BRA `(.L_x_21073) ;  /* 0x0000000800787947 */ /* 0x000fea0003800000 */
.L_x_21081:
        /* <DEDUP_REMOVED lines=28> */
.L_x_21084:
        /* <DEDUP_REMOVED lines=15> */
.L_x_21083:
[----:B------:R-:W2:Y:S02]  /*6210*/  LDG.E.U16 R0, desc[UR36][R2.64] ;  /* 0x0000002402007981 */ /* 0x000ea4000c1e1500 */
[----:B--2---:R-:W-:-:S04]  /*6220*/  IMAD.U32 R0, R0, 0x10000, RZ ;  /* 0x0001000000007824 */ /* 0x004fc800078e00ff */
[----:B------:R-:W-:-:S04]  /*6230*/  FMUL.FTZ R0, R0, 1 ;  /* 0x3f80000000007820 */ /* 0x000fc80000410000 */
[----:B------:R0:W1:Y:S01]  /*6240*/  F2F.F64.F32 R18, R0 ;  /* 0x0000000000127310 */ /* 0x0000620000201800 */
[----:B------:R-:W-:Y:S05]  /*6250*/  BRA `(.L_x_21073) ;  /* 0x0000000400b87947 */ /* 0x000fea0003800000 */
.L_x_21080:
        /* <DEDUP_REMOVED lines=11> */
.L_x_21087:
        /* <DEDUP_REMOVED lines=21> */
.L_x_21091:
[----:B------:R-:W-:Y:S05]  /*6460*/  BSYNC B1 ;  /* 0x0000000000017941 */ /* 0x000fea0003800000 */
.L_x_21090:
[----:B------:R-:W-:Y:S01]  /*6470*/  LEA R3, R0, 0x3b800000, 0x17 ;  /* 0x3b80000000037811 */ /* 0x000fe200078eb8ff */
[----:B------:R-:W-:-:S05]  /*6480*/  IMAD.SHL.U32 R0, R2, 0x100000, RZ ;  /* 0x0010000002007824 */ /* 0x000fca00078e00ff */
[----:B------:R-:W-:-:S07]  /*6490*/  LOP3.LUT R0, R3, R0, R4, 0xfe, !PT ;  /* 0x0000000003007212 */ /* 0x000fce00078efe04 */
.L_x_21089:
[----:B------:R-:W-:Y:S05]  /*64a0*/  BSYNC B0 ;  /* 0x0000000000007941 */ /* 0x000fea0003800000 */
.L_x_21088:
[----:B------:R-:W-:-:S04]  /*64b0*/  FMUL.FTZ R0, R0, 1 ;  /* 0x3f80000000007820 */ /* 0x000fc80000410000 */
[----:B------:R0:W1:Y:S01]  /*64c0*/  F2F.F64.F32 R18, R0 ;  /* 0x0000000000127310 */ /* 0x0000620000201800 */
[----:B------:R-:W-:Y:S05]  /*64d0*/  BRA `(.L_x_21073) ;  /* 0x0000000400187947 */ /* 0x000fea0003800000 */
.L_x_21086:
        /* <DEDUP_REMOVED lines=21> */
.L_x_21095:
[----:B------:R-:W-:Y:S05]  /*6630*/  BSYNC B1 ;  /* 0x0000000000017941 */ /* 0x000fea0003800000 */
.L_x_21094:
[----:B------:R-:W-:Y:S01]  /*6640*/  LEA R3, R0, 0x37800000, 0x17 ;  /* 0x3780000000037811 */ /* 0x000fe200078eb8ff */
[----:B------:R-:W-:-:S05]  /*6650*/  IMAD.SHL.U32 R0, R2, 0x200000, RZ ;  /* 0x0020000002007824 */ /* 0x000fca00078e00ff */
[----:B------:R-:W-:-:S07]  /*6660*/  LOP3.LUT R0, R3, R0, R4, 0xfe, !PT ;  /* 0x0000000003007212 */ /* 0x000fce00078efe04 */
.L_x_21093:
[----:B------:R-:W-:Y:S05]  /*6670*/  BSYNC B0 ;  /* 0x0000000000007941 */ /* 0x000fea0003800000 */
.L_x_21092:
[----:B------:R-:W-:-:S04]  /*6680*/  FMUL.FTZ R0, R0, 1 ;  /* 0x3f80000000007820 */ /* 0x000fc80000410000 */
[----:B------:R0:W1:Y:S01]  /*6690*/  F2F.F64.F32 R18, R0 ;  /* 0x0000000000127310 */ /* 0x0000620000201800 */
[----:B------:R-:W-:Y:S05]  /*66a0*/  BRA `(.L_x_21073) ;  /* 0x0000000000a47947 */ /* 0x000fea0003800000 */
.L_x_21085:
        /* <DEDUP_REMOVED lines=14> */
.L_x_21099:
[----:B------:R-:W-:Y:S05]  /*6790*/  BSYNC B0 ;  /* 0x0000000000007941 */ /* 0x000fea0003800000 */
.L_x_21098:
[----:B------:R-:W-:-:S04]  /*67a0*/  FMUL.FTZ R0, R0, 1 ;  /* 0x3f80000000007820 */ /* 0x000fc80000410000 */
[----:B------:R0:W1:Y:S01]  /*67b0*/  F2F.F64.F32 R18, R0 ;  /* 0x0000000000127310 */ /* 0x0000620000201800 */
[----:B------:R-:W-:Y:S05]  /*67c0*/  BRA `(.L_x_21073) ;  /* 0x00000000005c7947 */ /* 0x000fea0003800000 */
.L_x_21072:
        /* <DEDUP_REMOVED lines=16> */
.L_x_21100:
[----:B------:R-:W-:Y:S01]  /*68d0*/  CS2R R18, SRZ ;  /* 0x0000000000127805 */ /* 0x000fe2000001ff00 */
[----:B------:R-:W-:Y:S06]  /*68e0*/  BRA `(.L_x_21073) ;  /* 0x0000000000147947 */ /* 0x000fec0003800000 */
.L_x_21097:
[----:B------:R-:W2:Y:S02]  /*68f0*/  LDG.E.64 R18, desc[UR36][R2.64] ;  /* 0x0000002402127981 */ /* 0x000ea4000c1e1b00 */
[----:B--2---:R-:W0:Y:S01]  /*6900*/  I2F.F64.U64 R18, R18 ;  /* 0x0000001200127312 */ /* 0x004e220000301800 */
[----:B------:R-:W-:Y:S05]  /*6910*/  BRA `(.L_x_21073) ;  /* 0x0000000000087947 */ /* 0x000fea0003800000 */
.L_x_21096:
[----:B------:R-:W2:Y:S02]  /*6920*/  LDG.E R2, desc[UR36][R2.64] ;  /* 0x0000002402027981 */ /* 0x000ea4000c1e1900 */
[----:B--2---:R0:W1:Y:S02]  /*6930*/  I2F.F64.U32 R18, R2 ;  /* 0x0000000200127312 */ /* 0x0040640000201800 */
.L_x_21073:
        /* <DEDUP_REMOVED lines=18> */
.L_x_21104:
[----:B------:R-:W3:Y:S02]  /*6a60*/  LDG.E.U8 R2, desc[UR36][R4.64] ;  /* 0x0000002404027981 */ /* 0x000ee4000c1e1100 */
[----:B---3--:R-:W0:Y:S01]  /*6a70*/  I2F.F64.U16 R2, R2 ;  /* 0x0000000200027312 */ /* 0x008e220000101800 */
[----:B------:R-:W-:Y:S05]  /*6a80*/  BRA `(.L_x_21106) ;  /* 0x0000000c00707947 */ /* 0x000fea0003800000 */
.L_x_21103:
        /* <DEDUP_REMOVED lines=9> */
.L_x_21108:
[----:B------:R-:W3:Y:S02]  /*6b20*/  LDG.E R2, desc[UR36][R4.64] ;  /* 0x0000002404027981 */ /* 0x000ee4000c1e1900 */
[----:B---3--:R-:W3:Y:S01]  /*6b30*/  I2F.F64 R2, R2 ;  /* 0x0000000200027312 */ /* 0x008ee20000201c00 */
[----:B------:R-:W-:Y:S05]  /*6b40*/  BRA `(.L_x_21106) ;  /* 0x0000000c00407947 */ /* 0x000fea0003800000 */
.L_x_21107:
[----:B------:R-:W3:Y:S02]  /*6b50*/  LDG.E.U16 R2, desc[UR36][R4.64] ;  /* 0x0000002404027981 */ /* 0x000ee4000c1e1500 */
[----:B---3--:R-:W0:Y:S01]  /*6b60*/  I2F.F64.S16 R2, R2 ;  /* 0x0000000200027312 */ /* 0x008e220000101c00 */
[----:B------:R-:W-:Y:S05]  /*6b70*/  BRA `(.L_x_21106) ;  /* 0x0000000c00347947 */ /* 0x000fea0003800000 */
.L_x_21102:
        /* <DEDUP_REMOVED lines=10> */
.L_x_21110:
[----:B------:R-:W3:Y:S02]  /*6c20*/  LDG.E.U16 R0, desc[UR36][R4.64] ;  /* 0x0000002404007981 */ /* 0x000ee4000c1e1500 */
[----:B---3--:R-:W-:-:S05]  /*6c30*/  HADD2.F32 R0, -RZ, R0.H0_H0 ;  /* 0x20000000ff007230 */ /* 0x008fca0000004100 */
[----:B------:R-:W-:-:S04]  /*6c40*/  FMUL.FTZ R0, R0, 1 ;  /* 0x3f80000000007820 */ /* 0x000fc80000410000 */
[----:B------:R0:W1:Y:S01]  /*6c50*/  F2F.F64.F32 R2, R0 ;  /* 0x0000000000027310 */ /* 0x0000620000201800 */
[----:B------:R-:W-:Y:S05]  /*6c60*/  BRA `(.L_x_21106) ;  /* 0x0000000800f87947 */ /* 0x000fea0003800000 */
.L_x_21109:
        /* <DEDUP_REMOVED lines=10> */
.L_x_21112:
[----:B------:R-:W3:Y:S02]  /*6d10*/  LDG.E.U16 R4, desc[UR36][R4.64] ;  /* 0x0000002404047981 */ /* 0x000ee4000c1e1500 */
[----:B---3--:R-:W-:-:S05]  /*6d20*/  HADD2.F32 R0, -RZ, R4.H0_H0 ;  /* 0x20000004ff007230 */ /* 0x008fca0000004100 */
[----:B------:R-:W-:-:S04]  /*6d30*/  FMUL.FTZ R0, R0, 1 ;  /* 0x3f80000000007820 */ /* 0x000fc80000410000 */
[----:B------:R0:W1:Y:S01]  /*6d40*/  F2F.F64.F32 R2, R0 ;  /* 0x0000000000027310 */ /* 0x0000620000201800 */
[----:B------:R-:W-:Y:S05]  /*6d50*/  BRA `(.L_x_21106) ;  /* 0x0000000800bc7947 */ /* 0x000fea0003800000 */
.L_x_21111:
[----:B------:R0:W5:Y:S01]  /*6d60*/  LDG.E.64 R2, desc[UR36][R4.64] ;  /* 0x0000002404027981 */ /* 0x000162000c1e1b00 */
[----:B------:R-:W-:Y:S05]  /*6d70*/  BRA `(.L_x_21106) ;  /* 0x0000000800b47947 */ /* 0x000fea0003800000 */
.L_x_21101:
        /* <DEDUP_REMOVED lines=13> */
.L_x_21115:
[----:B------:R0:W5:Y:S01]  /*6e50*/  LDG.E.64 R2, desc[UR36][R4.64] ;  /* 0x0000002404027981 */ /* 0x000162000c1e1b00 */
[----:B------:R-:W-:Y:S05]  /*6e60*/  BRA `(.L_x_21106) ;  /* 0x0000000800787947 */ /* 0x000fea0003800000 */
.L_x_21114:
        /* <DEDUP_REMOVED lines=28> */
.L_x_21117:
        /* <DEDUP_REMOVED lines=15> */
.L_x_21116:
[----:B------:R-:W3:Y:S02]  /*7120*/  LDG.E.U16 R0, desc[UR36][R4.64] ;  /* 0x0000002404007981 */ /* 0x000ee4000c1e1500 */
[----:B---3--:R-:W-:-:S04]  /*7130*/  IMAD.U32 R0, R0, 0x10000, RZ ;  /* 0x0001000000007824 */ /* 0x008fc800078e00ff */
[----:B------:R-:W-:-:S04]  /*7140*/  FMUL.FTZ R0, R0, 1 ;  /* 0x3f80000000007820 */ /* 0x000fc80000410000 */
[----:B------:R0:W1:Y:S01]  /*7150*/  F2F.F64.F32 R2, R0 ;  /* 0x0000000000027310 */ /* 0x0000620000201800 */
[----:B------:R-:W-:Y:S05]  /*7160*/  BRA `(.L_x_21106) ;  /* 0x0000000400b87947 */ /* 0x000fea0003800000 */
.L_x_21113:
        /* <DEDUP_REMOVED lines=11> */
.L_x_21120:
        /* <DEDUP_REMOVED lines=21> */
.L_x_21124:
[----:B------:R-:W-:Y:S05]  /*7370*/  BSYNC B1 ;  /* 0x0000000000017941 */ /* 0x000fea0003800000 */
.L_x_21123:
[----:B------:R-:W-:Y:S01]  /*7380*/  LEA R3, R0, 0x3b800000, 0x17 ;  /* 0x3b80000000037811 */ /* 0x000fe200078eb8ff */
[----:B------:R-:W-:-:S05]  /*7390*/  IMAD.SHL.U32 R0, R2, 0x100000, RZ ;  /* 0x0010000002007824 */ /* 0x000fca00078e00ff */
[----:B------:R-:W-:-:S07]  /*73a0*/  LOP3.LUT R0, R3, R0, R4, 0xfe, !PT ;  /* 0x0000000003007212 */ /* 0x000fce00078efe04 */
.L_x_21122:
[----:B------:R-:W-:Y:S05]  /*73b0*/  BSYNC B0 ;  /* 0x0000000000007941 */ /* 0x000fea0003800000 */
.L_x_21121:
[----:B------:R-:W-:-:S04]  /*73c0*/  FMUL.FTZ R0, R0, 1 ;  /* 0x3f80000000007820 */ /* 0x000fc80000410000 */
[----:B------:R0:W1:Y:S01]  /*73d0*/  F2F.F64.F32 R2, R0 ;  /* 0x0000000000027310 */ /* 0x0000620000201800 */
[----:B------:R-:W-:Y:S05]  /*73e0*/  BRA `(.L_x_21106) ;  /* 0x0000000400187947 */ /* 0x000fea0003800000 */
.L_x_21119:
        /* <DEDUP_REMOVED lines=21> */
.L_x_21128:
[----:B------:R-:W-:Y:S05]  /*7540*/  BSYNC B1 ;  /* 0x0000000000017941 */ /* 0x000fea0003800000 */
.L_x_21127:
[----:B------:R-:W-:Y:S01]  /*7550*/  LEA R3, R0, 0x37800000, 0x17 ;  /* 0x3780000000037811 */ /* 0x000fe200078eb8ff */
[----:B------:R-:W-:-:S05]  /*7560*/  IMAD.SHL.U32 R0, R2, 0x200000, RZ ;  /* 0x0020000002007824 */ /* 0x000fca00078e00ff */
[----:B------:R-:W-:-:S07]  /*7570*/  LOP3.LUT R0, R3, R0, R4, 0xfe, !PT ;  /* 0x0000000003007212 */ /* 0x000fce00078efe04 */
.L_x_21126:
[----:B------:R-:W-:Y:S05]  /*7580*/  BSYNC B0 ;  /* 0x0000000000007941 */ /* 0x000fea0003800000 */
.L_x_21125:
[----:B------:R-:W-:-:S04]  /*7590*/  FMUL.FTZ R0, R0, 1 ;  /* 0x3f80000000007820 */ /* 0x000fc80000410000 */
[----:B------:R0:W1:Y:S01]  /*75a0*/  F2F.F64.F32 R2, R0 ;  /* 0x0000000000027310 */ /* 0x0000620000201800 */
[----:B------:R-:W-:Y:S05]  /*75b0*/  BRA `(.L_x_21106) ;  /* 0x0000000000a47947 */ /* 0x000fea0003800000 */
.L_x_21118:
        /* <DEDUP_REMOVED lines=14> */
.L_x_21132:
[----:B------:R-:W-:Y:S05]  /*76a0*/  BSYNC B0 ;  /* 0x0000000000007941 */ /* 0x000fea0003800000 */
.L_x_21131:
[----:B------:R-:W-:-:S04]  /*76b0*/  FMUL.FTZ R0, R0, 1 ;  /* 0x3f80000000007820 */ /* 0x000fc80000410000 */
[----:B------:R0:W1:Y:S01]  /*76c0*/  F2F.F64.F32 R2, R0 ;  /* 0x0000000000027310 */ /* 0x0000620000201800 */
[----:B------:R-:W-:Y:S05]  /*76d0*/  BRA `(.L_x_21106) ;  /* 0x00000000005c7947 */ /* 0x000fea0003800000 */
.L_x_21105:
        /* <DEDUP_REMOVED lines=16> */
.L_x_21133:
[----:B------:R-:W-:Y:S01]  /*77e0*/  CS2R R2, SRZ ;  /* 0x0000000000027805 */ /* 0x000fe2000001ff00 */
[----:B------:R-:W-:Y:S06]  /*77f0*/  BRA `(.L_x_21106) ;  /* 0x0000000000147947 */ /* 0x000fec0003800000 */
.L_x_21130:
[----:B------:R-:W3:Y:S02]  /*7800*/  LDG.E.64 R2, desc[UR36][R4.64] ;  /* 0x0000002404027981 */ /* 0x000ee4000c1e1b00 */
[----:B---3--:R-:W0:Y:S01]  /*7810*/  I2F.F64.U64 R2, R2 ;  /* 0x0000000200027312 */ /* 0x008e220000301800 */
[----:B------:R-:W-:Y:S05]  /*7820*/  BRA `(.L_x_21106) ;  /* 0x0000000000087947 */ /* 0x000fea0003800000 */
.L_x_21129:
[----:B------:R-:W3:Y:S02]  /*7830*/  LDG.E R2, desc[UR36][R4.64] ;  /* 0x0000002404027981 */ /* 0x000ee4000c1e1900 */
[----:B---3--:R-:W0:Y:S02]  /*7840*/  I2F.F64.U32 R2, R2 ;  /* 0x0000000200027312 */ /* 0x008e240000201800 */
.L_x_21106:
[----:B0-----:R-:W0:Y:S01]  /*7850*/  LDC.U8 R4, c[0x0][0x491] ;  /* 0x00012440ff047b82 */ /* 0x001e220000000000 */
[----:B-1-3-5:R-:W-:-:S06]  /*7860*/  DSETP.NEU.AND P0, PT, R2, RZ, PT ;  /* 0x000000ff0200722a */ /* 0x02afcc0003f0d000 */
[----:B--2-4-:R-:W-:-:S06]  /*7870*/  DSETP.NEU.OR P0, PT, R18, RZ, P0 ;  /* 0x000000ff1200722a */ /* 0x014fcc000070d400 */
        /* <DEDUP_REMOVED lines=14> */
.L_x_21137:
[----:B------:R0:W-:Y:S01]  /*7960*/  STG.E.U8 desc[UR36][R16.64], R2 ;  /* 0x0000000210007986 */ /* 0x0001e2000c101124 */
[----:B------:R-:W-:Y:S05]  /*7970*/  BRA `(.L_x_21139) ;  /* 0x0000000c00487947 */ /* 0x000fea0003800000 */
.L_x_21136:
        /* <DEDUP_REMOVED lines=9> */
.L_x_21141:
[----:B------:R3:W-:Y:S01]  /*7a10*/  STG.E desc[UR36][R16.64], R2 ;  /* 0x0000000210007986 */ /* 0x0007e2000c101924 */
[----:B------:R-:W-:Y:S05]  /*7a20*/  BRA `(.L_x_21139) ;  /* 0x0000000c001c7947 */ /* 0x000fea0003800000 */
.L_x_21140:
[----:B------:R2:W-:Y:S01]  /*7a30*/  STG.E.U16 desc[UR36][R16.64], R2 ;  /* 0x0000000210007986 */ /* 0x0005e2000c101524 */
[----:B------:R-:W-:Y:S05]  /*7a40*/  BRA `(.L_x_21139) ;  /* 0x0000000c00147947 */ /* 0x000fea0003800000 */
.L_x_21135:
        /* <DEDUP_REMOVED lines=9> */
.L_x_21143:
[----:B------:R-:W-:-:S04]  /*7ae0*/  I2FP.F32.U32 R0, R2 ;  /* 0x0000000200007245 */ /* 0x000fc80000201000 */
[----:B------:R-:W-:-:S05]  /*7af0*/  F2FP.F16.F32.PACK_AB R0, RZ, R0 ;  /* 0x00000000ff00723e */ /* 0x000fca00000000ff */
[----:B------:R0:W-:Y:S01]  /*7b00*/  STG.E.U16 desc[UR36][R16.64], R0 ;  /* 0x0000000010007986 */ /* 0x0001e2000c101524 */
[----:B------:R-:W-:Y:S05]  /*7b10*/  BRA `(.L_x_21139) ;  /* 0x0000000800e07947 */ /* 0x000fea0003800000 */
.L_x_21142:
        /* <DEDUP_REMOVED lines=10> */
.L_x_21145:
[----:B------:R-:W-:-:S04]  /*7bc0*/  I2FP.F32.U32 R2, R2 ;  /* 0x0000000200027245 */ /* 0x000fc80000201000 */
[----:B------:R-:W-:-:S04]  /*7bd0*/  F2FP.F16.F32.PACK_AB R3, RZ, R2 ;  /* 0x00000002ff03723e */ /* 0x000fc800000000ff */
[----:B------:R-:W-:-:S05]  /*7be0*/  PRMT R3, R3, 0x5410, RZ ;  /* 0x0000541003037816 */ /* 0x000fca00000000ff */
[----:B------:R0:W-:Y:S01]  /*7bf0*/  STG.E desc[UR36][R16.64], R3 ;  /* 0x0000000310007986 */ /* 0x0001e2000c101924 */
[----:B------:R-:W-:Y:S05]  /*7c00*/  BRA `(.L_x_21139) ;  /* 0x0000000800a47947 */ /* 0x000fea0003800000 */
.L_x_21144:
[----:B------:R-:W0:Y:S02]  /*7c10*/  I2F.F64.U32 R2, R2 ;  /* 0x0000000200027312 */ /* 0x000e240000201800 */
[----:B0-----:R0:W-:Y:S01]  /*7c20*/  STG.E.64 desc[UR36][R16.64], R2 ;  /* 0x0000000210007986 */ /* 0x0011e2000c101b24 */
[----:B------:R-:W-:Y:S05]  /*7c30*/  BRA `(.L_x_21139) ;  /* 0x0000000800987947 */ /* 0x000fea0003800000 */
.L_x_21134:
        /* <DEDUP_REMOVED lines=10> */
.L_x_21148:
[----:B------:R-:W0:Y:S01]  /*7ce0*/  I2F.F64.U32 R4, R2 ;  /* 0x0000000200047312 */ /* 0x000e220000201800 */
[----:B------:R-:W-:-:S05]  /*7cf0*/  CS2R R6, SRZ ;  /* 0x0000000000067805 */ /* 0x000fca000001ff00 */
[----:B0-----:R0:W-:Y:S01]  /*7d00*/  STG.E.128 desc[UR36][R16.64], R4 ;  /* 0x0000000410007986 */ /* 0x0011e2000c101d24 */
[----:B------:R-:W-:Y:S05]  /*7d10*/  BRA `(.L_x_21139) ;  /* 0x0000000800607947 */ /* 0x000fea0003800000 */
.L_x_21147:
        /* <DEDUP_REMOVED lines=21> */
.L_x_21152:
[----:B------:R-:W-:Y:S05]  /*7e70*/  BSYNC B0 ;  /* 0x0000000000007941 */ /* 0x000fea0003800000 */
.L_x_21151:
[----:B------:R-:W-:-:S05]  /*7e80*/  LOP3.LUT R3, R0, R3, RZ, 0xfc, !PT ;  /* 0x0000000300037212 */ /* 0x000fca00078efcff */
[----:B------:R0:W-:Y:S01]  /*7e90*/  STG.E.U8 desc[UR36][R16.64], R3 ;  /* 0x0000000310007986 */ /* 0x0001e2000c101124 */
[----:B------:R-:W-:Y:S05]  /*7ea0*/  BRA `(.L_x_21139) ;  /* 0x0000000400fc7947 */ /* 0x000fea0003800000 */
.L_x_21150:
        /* <DEDUP_REMOVED lines=13> */
.L_x_21154:
[----:B------:R-:W-:Y:S01]  /*7f80*/  IMAD.MOV.U32 R0, RZ, RZ, 0x7f ;  /* 0x0000007fff007424 */ /* 0x000fe200078e00ff */
[----:B------:R-:W-:-:S04]  /*7f90*/  ISETP.GT.U32.AND P0, PT, R2, 0x7f800000, PT ;  /* 0x7f8000000200780c */ /* 0x000fc80003f04070 */
[----:B------:R-:W-:-:S09]  /*7fa0*/  SEL R0, R0, 0x7c, P0 ;  /* 0x0000007c00007807 */ /* 0x000fd20000000000 */
.L_x_21155:
[----:B------:R-:W-:Y:S05]  /*7fb0*/  BSYNC B0 ;  /* 0x0000000000007941 */ /* 0x000fea0003800000 */
.L_x_21153:
[----:B------:R-:W-:-:S04]  /*7fc0*/  LOP3.LUT R2, R3, 0x80000000, RZ, 0xc0, !PT ;  /* 0x8000000003027812 */ /* 0x000fc800078ec0ff */
[----:B------:R-:W-:-:S04]  /*7fd0*/  SHF.R.U32.HI R3, RZ, 0x18, R2 ;  /* 0x00000018ff037819 */ /* 0x000fc80000011602 */
[----:B------:R-:W-:-:S05]  /*7fe0*/  LOP3.LUT R3, R0, R3, RZ, 0xfc, !PT ;  /* 0x0000000300037212 */ /* 0x000fca00078efcff */
[----:B------:R0:W-:Y:S01]  /*7ff0*/  STG.E.U8 desc[UR36][R16.64], R3 ;  /* 0x0000000310007986 */ /* 0x0001e2000c101124 */
[----:B------:R-:W-:Y:S05]  /*8000*/  BRA `(.L_x_21139) ;  /* 0x0000000400a47947 */ /* 0x000fea0003800000 */
.L_x_21149:
[----:B------:R-:W-:-:S04]  /*8010*/  I2FP.F32.U32 R0, R2 ;  /* 0x0000000200007245 */ /* 0x000fc80000201000 */
[----:B------:R-:W-:-:S05]  /*8020*/  F2FP.BF16.F32.PACK_AB R0, RZ, R0 ;  /* 0x00000000ff00723e */ /* 0x000fca00000010ff */
[----:B------:R0:W-:Y:S01]  /*8030*/  STG.E.U16 desc[UR36][R16.64], R0 ;  /* 0x0000000010007986 */ /* 0x0001e2000c101524 */
[----:B------:R-:W-:Y:S05]  /*8040*/  BRA `(.L_x_21139) ;  /* 0x0000000400947947 */ /* 0x000fea0003800000 */
.L_x_21146:
        /* <DEDUP_REMOVED lines=10> */
.L_x_21158:
        /* <DEDUP_REMOVED lines=17> */
.L_x_21161:
[----:B------:R-:W-:-:S04]  /*8200*/  LOP3.LUT R2, R3, 0x80000000, RZ, 0xc0, !PT ;  /* 0x8000000003027812 */ /* 0x000fc800078ec0ff */
[----:B------:R-:W-:-:S04]  /*8210*/  SHF.R.U32.HI R3, RZ, 0x18, R2 ;  /* 0x00000018ff037819 */ /* 0x000fc80000011602 */
[----:B------:R-:W-:-:S04]  /*8220*/  LOP3.LUT R0, R0, R3, RZ, 0xfc, !PT ;  /* 0x0000000300007212 */ /* 0x000fc800078efcff */
[----:B------:R-:W-:-:S07]  /*8230*/  PRMT R8, R0, 0x7610, R8 ;  /* 0x0000761000087816 */ /* 0x000fce0000000008 */
.L_x_21160:
[----:B------:R-:W-:Y:S05]  /*8240*/  BSYNC B0 ;  /* 0x0000000000007941 */ /* 0x000fea0003800000 */
.L_x_21159:
[----:B------:R0:W-:Y:S01]  /*8250*/  STG.E.U8 desc[UR36][R16.64], R8 ;  /* 0x0000000810007986 */ /* 0x0001e2000c101124 */
[----:B------:R-:W-:Y:S05]  /*8260*/  BRA `(.L_x_21139) ;  /* 0x00000004000c7947 */ /* 0x000fea0003800000 */
.L_x_21157:
        /* <DEDUP_REMOVED lines=17> */
.L_x_21164:
[----:B------:R-:W-:-:S04]  /*8380*/  LOP3.LUT R2, R3, 0x80000000, RZ, 0xc0, !PT ;  /* 0x8000000003027812 */ /* 0x000fc800078ec0ff */
[----:B------:R-:W-:-:S04]  /*8390*/  SHF.R.U32.HI R3, RZ, 0x18, R2 ;  /* 0x00000018ff037819 */ /* 0x000fc80000011602 */
[----:B------:R-:W-:-:S04]  /*83a0*/  LOP3.LUT R0, R0, R3, RZ, 0xfc, !PT ;  /* 0x0000000300007212 */ /* 0x000fc800078efcff */
[----:B------:R-:W-:-:S07]  /*83b0*/  PRMT R8, R0, 0x7610, R8 ;  /* 0x0000761000087816 */ /* 0x000fce0000000008 */
.L_x_21163:
[----:B------:R-:W-:Y:S05]  /*83c0*/  BSYNC B0 ;  /* 0x0000000000007941 */ /* 0x000fea0003800000 */
.L_x_21162:
[----:B------:R0:W-:Y:S01]  /*83d0*/  STG.E.U8 desc[UR36][R16.64], R8 ;  /* 0x0000000810007986 */ /* 0x0001e2000c101124 */
[----:B------:R-:W-:Y:S05]  /*83e0*/  BRA `(.L_x_21139) ;  /* 0x0000000000ac7947 */ /* 0x000fea0003800000 */
.L_x_21156:
        /* <DEDUP_REMOVED lines=22> */
.L_x_21138:
        /* <DEDUP_REMOVED lines=16> */
.L_x_21167:
[----:B------:R-:W-:Y:S05]  /*8650*/  BRA `(.L_x_21139) ;  /* 0x0000000000107947 */ /* 0x000fea0003800000 */
.L_x_21166:
[----:B------:R-:W-:-:S05]  /*8660*/  IMAD.MOV.U32 R3, RZ, RZ, RZ ;  /* 0x000000ffff037224 */ /* 0x000fca00078e00ff */
[----:B------:R0:W-:Y:S01]  /*8670*/  STG.E.64 desc[UR36][R16.64], R2 ;  /* 0x0000000210007986 */ /* 0x0001e2000c101b24 */
[----:B------:R-:W-:Y:S05]  /*8680*/  BRA `(.L_x_21139) ;  /* 0x0000000000047947 */ /* 0x000fea0003800000 */
.L_x_21165:
[----:B------:R0:W-:Y:S02]  /*8690*/  STG.E desc[UR36][R16.64], R2 ;  /* 0x0000000210007986 */ /* 0x0001e4000c101924 */
.L_x_21139:
[----:B------:R-:W-:-:S07]  /*86a0*/  VIADD R23, R23, 0x80 ;  /* 0x0000008017177836 */ /* 0x000fce0000000000 */
.L_x_21066:
[----:B------:R-:W-:Y:S05]  /*86b0*/  BSYNC B6 ;  /* 0x0000000000067941 */ /* 0x000fea0003800000 */
.L_x_21065:
        /* <DEDUP_REMOVED lines=358> */
.L_x_21170:
        /* <DEDUP_REMOVED lines=21> */
.L_x_21174:
[----:B------:R-:W2:Y:S02]  /*9e70*/  LDG.E.U8 R2, desc[UR36][R2.64] ;  /* 0x0000002402027981 */ /* 0x000ea4000c1e1100 */
[----:B--2---:R0:W1:Y:S01]  /*9e80*/  I2F.F64.U16 R18, R2 ;  /* 0x0000000200127312 */ /* 0x0040620000101800 */
[----:B------:R-:W-:Y:S05]  /*9e90*/  BRA `(.L_x_21176) ;  /* 0x0000000c00707947 */ /* 0x000fea0003800000 */
.L_x_21173:
        /* <DEDUP_REMOVED lines=9> */
.L_x_21178:
[----:B------:R-:W2:Y:S02]  /*9f30*/  LDG.E R2, desc[UR36][R2.64] ;  /* 0x0000002402027981 */ /* 0x000ea4000c1e1900 */
[----:B--2---:R0:W1:Y:S01]  /*9f40*/  I2F.F64 R18, R2 ;  /* 0x0000000200127312 */ /* 0x0040620000201c00 */
[----:B------:R-:W-:Y:S05]  /*9f50*/  BRA `(.L_x_21176) ;  /* 0x0000000c00407947 */ /* 0x000fea0003800000 */
.L_x_21177:
[----:B------:R-:W2:Y:S02]  /*9f60*/  LDG.E.U16 R2, desc[UR36][R2.64] ;  /* 0x0000002402027981 */ /* 0x000ea4000c1e1500 */
[----:B--2---:R0:W1:Y:S01]  /*9f70*/  I2F.F64.S16 R18, R2 ;  /* 0x0000000200127312 */ /* 0x0040620000101c00 */
[----:B------:R-:W-:Y:S05]  /*9f80*/  BRA `(.L_x_21176) ;  /* 0x0000000c00347947 */ /* 0x000fea0003800000 */
.L_x_21172:
        /* <DEDUP_REMOVED lines=10> */
.L_x_21180:
[----:B------:R-:W2:Y:S02]  /*a030*/  LDG.E.U16 R0, desc[UR36][R2.64] ;  /* 0x0000002402007981 */ /* 0x000ea4000c1e1500 */
[----:B--2---:R-:W-:-:S05]  /*a040*/  HADD2.F32 R0, -RZ, R0.H0_H0 ;  /* 0x20000000ff007230 */ /* 0x004fca0000004100 */
[----:B------:R-:W-:-:S04]  /*a050*/  FMUL.FTZ R0, R0, 1 ;  /* 0x3f80000000007820 */ /* 0x000fc80000410000 */
[----:B------:R1:W2:Y:S01]  /*a060*/  F2F.F64.F32 R18, R0 ;  /* 0x0000000000127310 */ /* 0x0002a20000201800 */
[----:B------:R-:W-:Y:S05]  /*a070*/  BRA `(.L_x_21176) ;  /* 0x0000000800f87947 */ /* 0x000fea0003800000 */
.L_x_21179:
        /* <DEDUP_REMOVED lines=10> */
.L_x_21182:
[----:B------:R-:W2:Y:S02]  /*a120*/  LDG.E.U16 R2, desc[UR36][R2.64] ;  /* 0x0000002402027981 */ /* 0x000ea4000c1e1500 */
[----:B--2---:R-:W-:-:S05]  /*a130*/  HADD2.F32 R0, -RZ, R2.H0_H0 ;  /* 0x20000002ff007230 */ /* 0x004fca0000004100 */
[----:B------:R-:W-:-:S04]  /*a140*/  FMUL.FTZ R0, R0, 1 ;  /* 0x3f80000000007820 */ /* 0x000fc80000410000 */
[----:B------:R0:W1:Y:S01]  /*a150*/  F2F.F64.F32 R18, R0 ;  /* 0x0000000000127310 */ /* 0x0000620000201800 */
[----:B------:R-:W-:Y:S05]  /*a160*/  BRA `(.L_x_21176) ;  /* 0x0000000800bc7947 */ /* 0x000fea0003800000 */
.L_x_21181:
[----:B------:R3:W5:Y:S01]  /*a170*/  LDG.E.64 R18, desc[UR36][R2.64] ;  /* 0x0000002402127981 */ /* 0x000762000c1e1b00 */
[----:B------:R-:W-:Y:S05]  /*a180*/  BRA `(.L_x_21176) ;  /* 0x0000000800b47947 */ /* 0x000fea0003800000 */
.L_x_21171:
        /* <DEDUP_REMOVED lines=13> */
.L_x_21185:
[----:B------:R0:W5:Y:S01]  /*a260*/  LDG.E.64 R18, desc[UR36][R2.64] ;  /* 0x0000002402127981 */ /* 0x000162000c1e1b00 */
[----:B------:R-:W-:Y:S05]  /*a270*/  BRA `(.L_x_21176) ;  /* 0x0000000800787947 */ /* 0x000fea0003800000 */
.L_x_21184:
        /* <DEDUP_REMOVED lines=28> */
.L_x_21187:
        /* <DEDUP_REMOVED lines=15> */
.L_x_21186:
[----:B------:R-:W2:Y:S02]  /*a530*/  LDG.E.U16 R0, desc[UR36][R2.64] ;  /* 0x0000002402007981 */ /* 0x000ea4000c1e1500 */
[----:B--2---:R-:W-:-:S04]  /*a540*/  IMAD.U32 R0, R0, 0x10000, RZ ;  /* 0x0001000000007824 */ /* 0x004fc800078e00ff */
[----:B------:R-:W-:-:S04]  /*a550*/  FMUL.FTZ R0, R0, 1 ;  /* 0x3f80000000007820 */ /* 0x000fc80000410000 */
[----:B------:R0:W1:Y:S01]  /*a560*/  F2F.F64.F32 R18, R0 ;  /* 0x0000000000127310 */ /* 0x0000620000201800 */
[----:B------:R-:W-:Y:S05]  /*a570*/  BRA `(.L_x_21176) ;  /* 0x0000000400b87947 */ /* 0x000fea0003800000 */
.L_x_21183:
        /* <DEDUP_REMOVED lines=11> */
.L_x_21190:
        /* <DEDUP_REMOVED lines=21> */
.L_x_21194:
[----:B------:R-:W-:Y:S05]  /*a780*/  BSYNC B1 ;  /* 0x0000000000017941 */ /* 0x000fea0003800000 */
.L_x_21193:
[----:B------:R-:W-:Y:S01]  /*a790*/  LEA R3, R0, 0x3b800000, 0x17 ;  /* 0x3b80000000037811 */ /* 0x000fe200078eb8ff */
[----:B------:R-:W-:-:S05]  /*a7a0*/  IMAD.SHL.U32 R0, R2, 0x100000, RZ ;  /* 0x0010000002007824 */ /* 0x000fca00078e00ff */
[----:B------:R-:W-:-:S07]  /*a7b0*/  LOP3.LUT R0, R3, R0, R4, 0xfe, !PT ;  /* 0x0000000003007212 */ /* 0x000fce00078efe04 */
.L_x_21192:
[----:B------:R-:W-:Y:S05]  /*a7c0*/  BSYNC B0 ;  /* 0x0000000000007941 */ /* 0x000fea0003800000 */
.L_x_21191:
[----:B------:R-:W-:-:S04]  /*a7d0*/  FMUL.FTZ R0, R0, 1 ;  /* 0x3f80000000007820 */ /* 0x000fc80000410000 */
[----:B------:R0:W1:Y:S01]  /*a7e0*/  F2F.F64.F32 R18, R0 ;  /* 0x0000000000127310 */ /* 0x0000620000201800 */
[----:B------:R-:W-:Y:S05]  /*a7f0*/  BRA `(.L_x_21176) ;  /* 0x0000000400187947 */ /* 0x000fea0003800000 */
.L_x_21189:
        /* <DEDUP_REMOVED lines=21> */
.L_x_21198:
[----:B------:R-:W-:Y:S05]  /*a950*/  BSYNC B1 ;  /* 0x0000000000017941 */ /* 0x000fea0003800000 */
.L_x_21197:
[----:B------:R-:W-:Y:S01]  /*a960*/  LEA R3, R0, 0x37800000, 0x17 ;  /* 0x3780000000037811 */ /* 0x000fe200078eb8ff */
[----:B------:R-:W-:-:S05]  /*a970*/  IMAD.SHL.U32 R0, R2, 0x200000, RZ ;  /* 0x0020000002007824 */ /* 0x000fca00078e00ff */
[----:B------:R-:W-:-:S07]  /*a980*/  LOP3.LUT R0, R3, R0, R4, 0xfe, !PT ;  /* 0x0000000003007212 */ /* 0x000fce00078efe04 */
.L_x_21196:
[----:B------:R-:W-:Y:S05]  /*a990*/  BSYNC B0 ;  /* 0x0000000000007941 */ /* 0x000fea0003800000 */
.L_x_21195:
[----:B------:R-:W-:-:S04]  /*a9a0*/  FMUL.FTZ R0, R0, 1 ;  /* 0x3f80000000007820 */ /* 0x000fc80000410000 */
[----:B------:R0:W1:Y:S01]  /*a9b0*/  F2F.F64.F32 R18, R0 ;  /* 0x0000000000127310 */ /* 0x0000620000201800 */
[----:B------:R-:W-:Y:S05]  /*a9c0*/  BRA `(.L_x_21176) ;  /* 0x0000000000a47947 */ /* 0x000fea0003800000 */
.L_x_21188:
        /* <DEDUP_REMOVED lines=14> */
.L_x_21202:
[----:B------:R-:W-:Y:S05]  /*aab0*/  BSYNC B0 ;  /* 0x0000000000007941 */ /* 0x000fea0003800000 */
.L_x_21201:
[----:B------:R-:W-:-:S04]  /*aac0*/  FMUL.FTZ R0, R0, 1 ;  /* 0x3f80000000007820 */ /* 0x000fc80000410000 */
[----:B------:R0:W1:Y:S01]  /*aad0*/  F2F.F64.F32 R18, R0 ;  /* 0x0000000000127310 */ /* 0x0000620000201800 */
[----:B------:R-:W-:Y:S05]  /*aae0*/  BRA `(.L_x_21176) ;  /* 0x00000000005c7947 */ /* 0x000fea0003800000 */
.L_x_21175:
        /* <DEDUP_REMOVED lines=16> */
.L_x_21203:
[----:B------:R-:W-:Y:S01]  /*abf0*/  CS2R R18, SRZ ;  /* 0x0000000000127805 */ /* 0x000fe2000001ff00 */
[----:B------:R-:W-:Y:S06]  /*ac00*/  BRA `(.L_x_21176) ;  /* 0x0000000000147947 */ /* 0x000fec0003800000 */
.L_x_21200:
[----:B------:R-:W2:Y:S02]  /*ac10*/  LDG.E.64 R18, desc[UR36][R2.64] ;  /* 0x0000002402127981 */ /* 0x000ea4000c1e1b00 */
[----:B--2---:R-:W0:Y:S01]  /*ac20*/  I2F.F64.U64 R18, R18 ;  /* 0x0000001200127312 */ /* 0x004e220000301800 */
[----:B------:R-:W-:Y:S05]  /*ac30*/  BRA `(.L_x_21176) ;  /* 0x0000000000087947 */ /* 0x000fea0003800000 */
.L_x_21199:
[----:B------:R-:W2:Y:S02]  /*ac40*/  LDG.E R2, desc[UR36][R2.64] ;  /* 0x0000002402027981 */ /* 0x000ea4000c1e1900 */
[----:B--2---:R0:W1:Y:S02]  /*ac50*/  I2F.F64.U32 R18, R2 ;  /* 0x0000000200127312 */ /* 0x0040640000201800 */
.L_x_21176:
        /* <DEDUP_REMOVED lines=18> */
.L_x_21207:
[----:B------:R-:W3:Y:S02]  /*ad80*/  LDG.E.U8 R2, desc[UR36][R4.64] ;  /* 0x0000002404027981 */ /* 0x000ee4000c1e1100 */
[----:B---3--:R-:W0:Y:S01]  /*ad90*/  I2F.F64.U16 R2, R2 ;  /* 0x0000000200027312 */ /* 0x008e220000101800 */
[----:B------:R-:W-:Y:S05]  /*ada0*/  BRA `(.L_x_21209) ;  /* 0x0000000c00707947 */ /* 0x000fea0003800000 */
.L_x_21206:
        /* <DEDUP_REMOVED lines=9> */
.L_x_21211:
[----:B------:R-:W3:Y:S02]  /*ae40*/  LDG.E R2, desc[UR36][R4.64] ;  /* 0x0000002404027981 */ /* 0x000ee4000c1e1900 */
[----:B---3--:R-:W0:Y:S01]  /*ae50*/  I2F.F64 R2, R2 ;  /* 0x0000000200027312 */ /* 0x008e220000201c00 */
[----:B------:R-:W-:Y:S05]  /*ae60*/  BRA `(.L_x_21209) ;  /* 0x0000000c00407947 */ /* 0x000fea0003800000 */
.L_x_21210:
[----:B------:R-:W3:Y:S02]  /*ae70*/  LDG.E.U16 R2, desc[UR36][R4.64] ;  /* 0x0000002404027981 */ /* 0x000ee4000c1e1500 */
[----:B---3--:R-:W0:Y:S01]  /*ae80*/  I2F.F64.S16 R2, R2 ;  /* 0x0000000200027312 */ /* 0x008e220000101c00 */
[----:B------:R-:W-:Y:S05]  /*ae90*/  BRA `(.L_x_21209) ;  /* 0x0000000c00347947 */ /* 0x000fea0003800000 */
.L_x_21205:
        /* <DEDUP_REMOVED lines=10> */
.L_x_21213:
[----:B------:R-:W3:Y:S02]  /*af40*/  LDG.E.U16 R0, desc[UR36][R4.64] ;  /* 0x0000002404007981 */ /* 0x000ee4000c1e1500 */
[----:B---3--:R-:W-:-:S05]  /*af50*/  HADD2.F32 R0, -RZ, R0.H0_H0 ;  /* 0x20000000ff007230 */ /* 0x008fca0000004100 */
[----:B------:R-:W-:-:S04]  /*af60*/  FMUL.FTZ R0, R0, 1 ;  /* 0x3f80000000007820 */ /* 0x000fc80000410000 */
[----:B------:R0:W1:Y:S01]  /*af70*/  F2F.F64.F32 R2, R0 ;  /* 0x0000000000027310 */ /* 0x0000620000201800 */
[----:B------:R-:W-:Y:S05]  /*af80*/  BRA `(.L_x_21209) ;  /* 0x0000000800f87947 */ /* 0x000fea0003800000 */
.L_x_21212:
        /* <DEDUP_REMOVED lines=10> */
.L_x_21215:
[----:B------:R-:W3:Y:S02]  /*b030*/  LDG.E.U16 R4, desc[UR36][R4.64] ;  /* 0x0000002404047981 */ /* 0x000ee4000c1e1500 */
[----:B---3--:R-:W-:-:S05]  /*b040*/  HADD2.F32 R0, -RZ, R4.H0_H0 ;  /* 0x20000004ff007230 */ /* 0x008fca0000004100 */
[----:B------:R-:W-:-:S04]  /*b050*/  FMUL.FTZ R0, R0, 1 ;  /* 0x3f80000000007820 */ /* 0x000fc80000410000 */
[----:B------:R0:W1:Y:S01]  /*b060*/  F2F.F64.F32 R2, R0 ;  /* 0x0000000000027310 */ /* 0x0000620000201800 */
[----:B------:R-:W-:Y:S05]  /*b070*/  BRA `(.L_x_21209) ;  /* 0x0000000800bc7947 */ /* 0x000fea0003800000 */
.L_x_21214:
[----:B------:R0:W5:Y:S01]  /*b080*/  LDG.E.64 R2, desc[UR36][R4.64] ;  /* 0x0000002404027981 */ /* 0x000162000c1e1b00 */
[----:B------:R-:W-:Y:S05]  /*b090*/  BRA `(.L_x_21209) ;  /* 0x0000000800b47947 */ /* 0x000fea0003800000 */
.L_x_21204:
        /* <DEDUP_REMOVED lines=13> */
.L_x_21218:
[----:B------:R0:W5:Y:S01]  /*b170*/  LDG.E.64 R2, desc[UR36][R4.64] ;  /* 0x0000002404027981 */ /* 0x000162000c1e1b00 */
[----:B------:R-:W-:Y:S05]  /*b180*/  BRA `(.L_x_21209) ;  /* 0x0000000800787947 */ /* 0x000fea0003800000 */
.L_x_21217:
        /* <DEDUP_REMOVED lines=28> */
.L_x_21220:
        /* <DEDUP_REMOVED lines=15> */
.L_x_21219:
[----:B------:R-:W3:Y:S02]  /*b440*/  LDG.E.U16 R0, desc[UR36][R4.64] ;  /* 0x0000002404007981 */ /* 0x000ee4000c1e1500 */
[----:B---3--:R-:W-:-:S04]  /*b450*/  IMAD.U32 R0, R0, 0x10000, RZ ;  /* 0x0001000000007824 */ /* 0x008fc800078e00ff */
[----:B------:R-:W-:-:S04]  /*b460*/  FMUL.FTZ R0, R0, 1 ;  /* 0x3f80000000007820 */ /* 0x000fc80000410000 */
[----:B------:R0:W1:Y:S01]  /*b470*/  F2F.F64.F32 R2, R0 ;  /* 0x0000000000027310 */ /* 0x0000620000201800 */
[----:B------:R-:W-:Y:S05]  /*b480*/  BRA `(.L_x_21209) ;  /* 0x0000000400b87947 */ /* 0x000fea0003800000 */
.L_x_21216:
        /* <DEDUP_REMOVED lines=11> */
.L_x_21223:
        /* <DEDUP_REMOVED lines=21> */
.L_x_21227:
[----:B------:R-:W-:Y:S05]  /*b690*/  BSYNC B1 ;  /* 0x0000000000017941 */ /* 0x000fea0003800000 */
.L_x_21226:
[----:B------:R-:W-:Y:S01]  /*b6a0*/  LEA R3, R0, 0x3b800000, 0x17 ;  /* 0x3b80000000037811 */ /* 0x000fe200078eb8ff */
[----:B------:R-:W-:-:S05]  /*b6b0*/  IMAD.SHL.U32 R0, R2, 0x100000, RZ ;  /* 0x0010000002007824 */ /* 0x000fca00078e00ff */
[----:B------:R-:W-:-:S07]  /*b6c0*/  LOP3.LUT R0, R3, R0, R4, 0xfe, !PT ;  /* 0x0000000003007212 */ /* 0x000fce00078efe04 */
.L_x_21225:
[----:B------:R-:W-:Y:S05]  /*b6d0*/  BSYNC B0 ;  /* 0x0000000000007941 */ /* 0x000fea0003800000 */
.L_x_21224:
[----:B------:R-:W-:-:S04]  /*b6e0*/  FMUL.FTZ R0, R0, 1 ;  /* 0x3f80000000007820 */ /* 0x000fc80000410000 */
[----:B------:R0:W1:Y:S01]  /*b6f0*/  F2F.F64.F32 R2, R0 ;  /* 0x0000000000027310 */ /* 0x0000620000201800 */
[----:B------:R-:W-:Y:S05]  /*b700*/  BRA `(.L_x_21209) ;  /* 0x0000000400187947 */ /* 0x000fea0003800000 */
.L_x_21222:
        /* <DEDUP_REMOVED lines=21> */
.L_x_21231:
[----:B------:R-:W-:Y:S05]  /*b860*/  BSYNC B1 ;  /* 0x0000000000017941 */ /* 0x000fea0003800000 */
.L_x_21230:
[----:B------:R-:W-:Y:S01]  /*b870*/  LEA R3, R0, 0x37800000, 0x17 ;  /* 0x3780000000037811 */ /* 0x000fe200078eb8ff */
[----:B------:R-:W-:-:S05]  /*b880*/  IMAD.SHL.U32 R0, R2, 0x200000, RZ ;  /* 0x0020000002007824 */ /* 0x000fca00078e00ff */
[----:B------:R-:W-:-:S07]  /*b890*/  LOP3.LUT R0, R3, R0, R4, 0xfe, !PT ;  /* 0x0000000003007212 */ /* 0x000fce00078efe04 */
.L_x_21229:
[----:B------:R-:W-:Y:S05]  /*b8a0*/  BSYNC B0 ;  /* 0x0000000000007941 */ /* 0x000fea0003800000 */
.L_x_21228:
[----:B------:R-:W-:-:S04]  /*b8b0*/  FMUL.FTZ R0, R0, 1 ;  /* 0x3f80000000007820 */ /* 0x000fc80000410000 */
[----:B------:R0:W1:Y:S01]  /*b8c0*/  F2F.F64.F32 R2, R0 ;  /* 0x0000000000027310 */ /* 0x0000620000201800 */
[----:B------:R-:W-:Y:S05]  /*b8d0*/  BRA `(.L_x_21209) ;  /* 0x0000000000a47947 */ /* 0x000fea0003800000 */
.L_x_21221:
        /* <DEDUP_REMOVED lines=14> */
.L_x_21235:
[----:B------:R-:W-:Y:S05]  /*b9c0*/  BSYNC B0 ;  /* 0x0000000000007941 */ /* 0x000fea0003800000 */
.L_x_21234:
[----:B------:R-:W-:-:S04]  /*b9d0*/  FMUL.FTZ R0, R0, 1 ;  /* 0x3f80000000007820 */ /* 0x000fc80000410000 */
[----:B------:R0:W1:Y:S01]  /*b9e0*/  F2F.F64.F32 R2, R0 ;  /* 0x0000000000027310 */ /* 0x0000620000201800 */
[----:B------:R-:W-:Y:S05]  /*b9f0*/  BRA `(.L_x_21209) ;  /* 0x00000000005c7947 */ /* 0x000fea0003800000 */
.L_x_21208:
        /* <DEDUP_REMOVED lines=16> */
.L_x_21236:
[----:B------:R-:W-:Y:S01]  /*bb00*/  CS2R R2, SRZ ;  /* 0x0000000000027805 */ /* 0x000fe2000001ff00 */
[----:B------:R-:W-:Y:S06]  /*bb10*/  BRA `(.L_x_21209) ;  /* 0x0000000000147947 */ /* 0x000fec0003800000 */
.L_x_21233:
[----:B------:R-:W3:Y:S02]  /*bb20*/  LDG.E.64 R2, desc[UR36][R4.64] ;  /* 0x0000002404027981 */ /* 0x000ee4000c1e1b00 */
[----:B---3--:R-:W0:Y:S01]  /*bb30*/  I2F.F64.U64 R2, R2 ;  /* 0x0000000200027312 */ /* 0x008e220000301800 */
[----:B------:R-:W-:Y:S05]  /*bb40*/  BRA `(.L_x_21209) ;  /* 0x0000000000087947 */ /* 0x000fea0003800000 */
.L_x_21232:
[----:B------:R-:W3:Y:S02]  /*bb50*/  LDG.E R2, desc[UR36][R4.64] ;  /* 0x0000002404027981 */ /* 0x000ee4000c1e1900 */
[----:B---3--:R-:W0:Y:S02]  /*bb60*/  I2F.F64.U32 R2, R2 ;  /* 0x0000000200027312 */ /* 0x008e240000201800 */
.L_x_21209:
        /* <DEDUP_REMOVED lines=17> */
.L_x_21240:
[----:B------:R0:W-:Y:S01]  /*bc80*/  STG.E.U8 desc[UR36][R16.64], R2 ;  /* 0x0000000210007986 */ /* 0x0001e2000c101124 */
[----:B------:R-:W-:Y:S05]  /*bc90*/  BRA `(.L_x_21242) ;  /* 0x0000000c00487947 */ /* 0x000fea0003800000 */
.L_x_21239:
        /* <DEDUP_REMOVED lines=9> */
.L_x_21244:
[----:B------:R0:W-:Y:S01]  /*bd30*/  STG.E desc[UR36][R16.64], R2 ;  /* 0x0000000210007986 */ /* 0x0001e2000c101924 */
[----:B------:R-:W-:Y:S05]  /*bd40*/  BRA `(.L_x_21242) ;  /* 0x0000000c001c7947 */ /* 0x000fea0003800000 */
.L_x_21243:
[----:B------:R0:W-:Y:S01]  /*bd50*/  STG.E.U16 desc[UR36][R16.64], R2 ;  /* 0x0000000210007986 */ /* 0x0001e2000c101524 */
[----:B------:R-:W-:Y:S05]  /*bd60*/  BRA `(.L_x_21242) ;  /* 0x0000000c00147947 */ /* 0x000fea0003800000 */
.L_x_21238:
        /* <DEDUP_REMOVED lines=9> */
.L_x_21246:
[----:B------:R-:W-:-:S04]  /*be00*/  I2FP.F32.U32 R0, R2 ;  /* 0x0000000200007245 */ /* 0x000fc80000201000 */
[----:B------:R-:W-:-:S05]  /*be10*/  F2FP.F16.F32.PACK_AB R0, RZ, R0 ;  /* 0x00000000ff00723e */ /* 0x000fca00000000ff */
[----:B------:R0:W-:Y:S01]  /*be20*/  STG.E.U16 desc[UR36][R16.64], R0 ;  /* 0x0000000010007986 */ /* 0x0001e2000c101524 */
[----:B------:R-:W-:Y:S05]  /*be30*/  BRA `(.L_x_21242) ;  /* 0x0000000800e07947 */ /* 0x000fea0003800000 */
.L_x_21245:
        /* <DEDUP_REMOVED lines=10> */
.L_x_21248:
[----:B------:R-:W-:-:S04]  /*bee0*/  I2FP.F32.U32 R2, R2 ;  /* 0x0000000200027245 */ /* 0x000fc80000201000 */
[----:B------:R-:W-:-:S04]  /*bef0*/  F2FP.F16.F32.PACK_AB R3, RZ, R2 ;  /* 0x00000002ff03723e */ /* 0x000fc800000000ff */
[----:B------:R-:W-:-:S05]  /*bf00*/  PRMT R3, R3, 0x5410, RZ ;  /* 0x0000541003037816 */ /* 0x000fca00000000ff */
[----:B------:R0:W-:Y:S01]  /*bf10*/  STG.E desc[UR36][R16.64], R3 ;  /* 0x0000000310007986 */ /* 0x0001e2000c101924 */
[----:B------:R-:W-:Y:S05]  /*bf20*/  BRA `(.L_x_21242) ;  /* 0x0000000800a47947 */ /* 0x000fea0003800000 */
.L_x_21247:
[----:B------:R-:W0:Y:S02]  /*bf30*/  I2F.F64.U32 R2, R2 ;  /* 0x0000000200027312 */ /* 0x000e240000201800 */
[----:B0-----:R0:W-:Y:S01]  /*bf40*/  STG.E.64 desc[UR36][R16.64], R2 ;  /* 0x0000000210007986 */ /* 0x0011e2000c101b24 */
[----:B------:R-:W-:Y:S05]  /*bf50*/  BRA `(.L_x_21242) ;  /* 0x0000000800987947 */ /* 0x000fea0003800000 */
.L_x_21237:
        /* <DEDUP_REMOVED lines=10> */
.L_x_21251:
[----:B------:R-:W0:Y:S01]  /*c000*/  I2F.F64.U32 R4, R2 ;  /* 0x0000000200047312 */ /* 0x000e220000201800 */
[----:B------:R-:W-:-:S05]  /*c010*/  CS2R R6, SRZ ;  /* 0x0000000000067805 */ /* 0x000fca000001ff00 */
[----:B0-----:R0:W-:Y:S01]  /*c020*/  STG.E.128 desc[UR36][R16.64], R4 ;  /* 0x0000000410007986 */ /* 0x0011e2000c101d24 */
[----:B------:R-:W-:Y:S05]  /*c030*/  BRA `(.L_x_21242) ;  /* 0x0000000800607947 */ /* 0x000fea0003800000 */
.L_x_21250:
        /* <DEDUP_REMOVED lines=21> */
.L_x_21255:
[----:B------:R-:W-:Y:S05]  /*c190*/  BSYNC B0 ;  /* 0x0000000000007941 */ /* 0x000fea0003800000 */
.L_x_21254:
[----:B------:R-:W-:-:S05]  /*c1a0*/  LOP3.LUT R3, R0, R3, RZ, 0xfc, !PT ;  /* 0x0000000300037212 */ /* 0x000fca00078efcff */
[----:B------:R0:W-:Y:S01]  /*c1b0*/  STG.E.U8 desc[UR36][R16.64], R3 ;  /* 0x0000000310007986 */ /* 0x0001e2000c101124 */
[----:B------:R-:W-:Y:S05]  /*c1c0*/  BRA `(.L_x_21242) ;  /* 0x0000000400fc7947 */ /* 0x000fea0003800000 */
.L_x_21253:
        /* <DEDUP_REMOVED lines=13> */
.L_x_21257:
[----:B------:R-:W-:Y:S01]  /*c2a0*/  IMAD.MOV.U32 R0, RZ, RZ, 0x7f ;  /* 0x0000007fff007424 */ /* 0x000fe200078e00ff */
[----:B------:R-:W-:-:S04]  /*c2b0*/  ISETP.GT.U32.AND P0, PT, R2, 0x7f800000, PT ;  /* 0x7f8000000200780c */ /* 0x000fc80003f04070 */
[----:B------:R-:W-:-:S09]  /*c2c0*/  SEL R0, R0, 0x7c, P0 ;  /* 0x0000007c00007807 */ /* 0x000fd20000000000 */
.L_x_21258:
[----:B------:R-:W-:Y:S05]  /*c2d0*/  BSYNC B0 ;  /* 0x0000000000007941 */ /* 0x000fea0003800000 */
.L_x_21256:
[----:B------:R-:W-:-:S04]  /*c2e0*/  LOP3.LUT R2, R3, 0x80000000, RZ, 0xc0, !PT ;  /* 0x8000000003027812 */ /* 0x000fc800078ec0ff */
[----:B------:R-:W-:-:S04]  /*c2f0*/  SHF.R.U32.HI R3, RZ, 0x18, R2 ;  /* 0x00000018ff037819 */ /* 0x000fc80000011602 */
[----:B------:R-:W-:-:S05]  /*c300*/  LOP3.LUT R3, R0, R3, RZ, 0xfc, !PT ;  /* 0x0000000300037212 */ /* 0x000fca00078efcff */
[----:B------:R0:W-:Y:S01]  /*c310*/  STG.E.U8 desc[UR36][R16.64], R3 ;  /* 0x0000000310007986 */ /* 0x0001e2000c101124 */
[----:B------:R-:W-:Y:S05]  /*c320*/  BRA `(.L_x_21242) ;  /* 0x0000000400a47947 */ /* 0x000fea0003800000 */
.L_x_21252:
[----:B------:R-:W-:-:S04]  /*c330*/  I2FP.F32.U32 R0, R2 ;  /* 0x0000000200007245 */ /* 0x000fc80000201000 */
[----:B------:R-:W-:-:S05]  /*c340*/  F2FP.BF16.F32.PACK_AB R0, RZ, R0 ;  /* 0x00000000ff00723e */ /* 0x000fca00000010ff */
[----:B------:R0:W-:Y:S01]  /*c350*/  STG.E.U16 desc[UR36][R16.64], R0 ;  /* 0x0000000010007986 */ /* 0x0001e2000c101524 */
[----:B------:R-:W-:Y:S05]  /*c360*/  BRA `(.L_x_21242) ;  /* 0x0000000400947947 */ /* 0x000fea0003800000 */
.L_x_21249:
        /* <DEDUP_REMOVED lines=10> */
.L_x_21261:
        /* <DEDUP_REMOVED lines=17> */
.L_x_21264:
[----:B------:R-:W-:-:S04]  /*c520*/  LOP3.LUT R2, R3, 0x80000000, RZ, 0xc0, !PT ;  /* 0x8000000003027812 */ /* 0x000fc800078ec0ff */
[----:B------:R-:W-:-:S04]  /*c530*/  SHF.R.U32.HI R3, RZ, 0x18, R2 ;  /* 0x00000018ff037819 */ /* 0x000fc80000011602 */
[----:B------:R-:W-:-:S04]  /*c540*/  LOP3.LUT R0, R0, R3, RZ, 0xfc, !PT ;  /* 0x0000000300007212 */ /* 0x000fc800078efcff */
[----:B------:R-:W-:-:S07]  /*c550*/  PRMT R8, R0, 0x7610, R8 ;  /* 0x0000761000087816 */ /* 0x000fce0000000008 */
.L_x_21263:
[----:B------:R-:W-:Y:S05]  /*c560*/  BSYNC B0 ;  /* 0x0000000000007941 */ /* 0x000fea0003800000 */
.L_x_21262:
[----:B------:R3:W-:Y:S01]  /*c570*/  STG.E.U8 desc[UR36][R16.64], R8 ;  /* 0x0000000810007986 */ /* 0x0007e2000c101124 */
[----:B------:R-:W-:Y:S05]  /*c580*/  BRA `(.L_x_21242) ;  /* 0x00000004000c7947 */ /* 0x000fea0003800000 */
.L_x_21260:
        /* <DEDUP_REMOVED lines=17> */
.L_x_21267:
[----:B------:R-:W-:-:S04]  /*c6a0*/  LOP3.LUT R2, R3, 0x80000000, RZ, 0xc0, !PT ;  /* 0x8000000003027812 */ /* 0x000fc800078ec0ff */
[----:B------:R-:W-:-:S04]  /*c6b0*/  SHF.R.U32.HI R3, RZ, 0x18, R2 ;  /* 0x00000018ff037819 */ /* 0x000fc80000011602 */
[----:B------:R-:W-:-:S04]  /*c6c0*/  LOP3.LUT R0, R0, R3, RZ, 0xfc, !PT ;  /* 0x0000000300007212 */ /* 0x000fc800078efcff */
[----:B------:R-:W-:-:S07]  /*c6d0*/  PRMT R8, R0, 0x7610, R8 ;  /* 0x0000761000087816 */ /* 0x000fce0000000008 */
.L_x_21266:
[----:B------:R-:W-:Y:S05]  /*c6e0*/  BSYNC B0 ;  /* 0x0000000000007941 */ /* 0x000fea0003800000 */
.L_x_21265:
[----:B------:R0:W-:Y:S01]  /*c6f0*/  STG.E.U8 desc[UR36][R16.64], R8 ;  /* 0x0000000810007986 */ /* 0x0001e2000c101124 */
[----:B------:R-:W-:Y:S05]  /*c700*/  BRA `(.L_x_21242) ;  /* 0x0000000000ac7947 */ /* 0x000fea0003800000 */
.L_x_21259:
        /* <DEDUP_REMOVED lines=22> */
.L_x_21241:
        /* <DEDUP_REMOVED lines=16> */
.L_x_21270:
[----:B------:R-:W-:Y:S05]  /*c970*/  BRA `(.L_x_21242) ;  /* 0x0000000000107947 */ /* 0x000fea0003800000 */
.L_x_21269:
[----:B------:R-:W-:-:S05]  /*c980*/  IMAD.MOV.U32 R3, RZ, RZ, RZ ;  /* 0x000000ffff037224 */ /* 0x000fca00078e00ff */
[----:B------:R1:W-:Y:S01]  /*c990*/  STG.E.64 desc[UR36][R16.64], R2 ;  /* 0x0000000210007986 */ /* 0x0003e2000c101b24 */
[----:B------:R-:W-:Y:S05]  /*c9a0*/  BRA `(.L_x_21242) ;  /* 0x0000000000047947 */ /* 0x000fea0003800000 */
.L_x_21268:
[----:B------:R0:W-:Y:S02]  /*c9b0*/  STG.E desc[UR36][R16.64], R2 ;  /* 0x0000000210007986 */ /* 0x0001e4000c101924 */
.L_x_21242:
[----:B------:R-:W-:-:S07]  /*c9c0*/  VIADD R23, R23, 0x80 ;  /* 0x0000008017177836 */ /* 0x000fce0000000000 */
.L_x_21169:
[----:B------:R-:W-:Y:S05]  /*c9d0*/  BSYNC B6 ;  /* 0x0000000000067941 */ /* 0x000fea0003800000 */
.L_x_21168:
        /* <DEDUP_REMOVED lines=357> */
.L_x_21271:
        /* <DEDUP_REMOVED lines=21> */
.L_x_21275:
[----:B------:R-:W2:Y:S02]  /*e180*/  LDG.E.U8 R2, desc[UR36][R2.64] ;  /* 0x0000002402027981 */ /* 0x000ea4000c1e1100 */
[----:B--2---:R0:W1:Y:S01]  /*e190*/  I2F.F64.U16 R18, R2 ;  /* 0x0000000200127312 */ /* 0x0040620000101800 */
[----:B------:R-:W-:Y:S05]  /*e1a0*/  BRA `(.L_x_21277) ;  /* 0x0000000c00707947 */ /* 0x000fea0003800000 */
.L_x_21274:
        /* <DEDUP_REMOVED lines=9> */
.L_x_21279:
[----:B------:R-:W2:Y:S02]  /*e240*/  LDG.E R2, desc[UR36][R2.64] ;  /* 0x0000002402027981 */ /* 0x000ea4000c1e1900 */
[----:B--2---:R0:W1:Y:S01]  /*e250*/  I2F.F64 R18, R2 ;  /* 0x0000000200127312 */ /* 0x0040620000201c00 */
[----:B------:R-:W-:Y:S05]  /*e260*/  BRA `(.L_x_21277) ;  /* 0x0000000c00407947 */ /* 0x000fea0003800000 */
.L_x_21278:
[----:B------:R-:W2:Y:S02]  /*e270*/  LDG.E.U16 R2, desc[UR36][R2.64] ;  /* 0x0000002402027981 */ /* 0x000ea4000c1e1500 */
[----:B--2---:R0:W1:Y:S01]  /*e280*/  I2F.F64.S16 R18, R2 ;  /* 0x0000000200127312 */ /* 0x0040620000101c00 */
[----:B------:R-:W-:Y:S05]  /*e290*/  BRA `(.L_x_21277) ;  /* 0x0000000c00347947 */ /* 0x000fea0003800000 */
.L_x_21273:
        /* <DEDUP_REMOVED lines=10> */
.L_x_21281:
[----:B------:R-:W2:Y:S02]  /*e340*/  LDG.E.U16 R0, desc[UR36][R2.64] ;  /* 0x0000002402007981 */ /* 0x000ea4000c1e1500 */
[----:B--2---:R-:W-:-:S05]  /*e350*/  HADD2.F32 R0, -RZ, R0.H0_H0 ;  /* 0x20000000ff007230 */ /* 0x004fca0000004100 */
[----:B------:R-:W-:-:S04]  /*e360*/  FMUL.FTZ R0, R0, 1 ;  /* 0x3f80000000007820 */ /* 0x000fc80000410000 */
[----:B------:R0:W1:Y:S01]  /*e370*/  F2F.F64.F32 R18, R0 ;  /* 0x0000000000127310 */ /* 0x0000620000201800 */
[----:B------:R-:W-:Y:S05]  /*e380*/  BRA `(.L_x_21277) ;  /* 0x0000000800f87947 */ /* 0x000fea0003800000 */
.L_x_21280:
        /* <DEDUP_REMOVED lines=10> */
.L_x_21283:
[----:B------:R-:W2:Y:S02]  /*e430*/  LDG.E.U16 R2, desc[UR36][R2.64] ;  /* 0x0000002402027981 */ /* 0x000ea4000c1e1500 */
[----:B--2---:R-:W-:-:S05]  /*e440*/  HADD2.F32 R0, -RZ, R2.H0_H0 ;  /* 0x20000002ff007230 */ /* 0x004fca0000004100 */
[----:B------:R-:W-:-:S04]  /*e450*/  FMUL.FTZ R0, R0, 1 ;  /* 0x3f80000000007820 */ /* 0x000fc80000410000 */
[----:B------:R0:W1:Y:S01]  /*e460*/  F2F.F64.F32 R18, R0 ;  /* 0x0000000000127310 */ /* 0x0000620000201800 */
[----:B------:R-:W-:Y:S05]  /*e470*/  BRA `(.L_x_21277) ;  /* 0x0000000800bc7947 */ /* 0x000fea0003800000 */
.L_x_21282:
[----:B------:R0:W5:Y:S01]  /*e480*/  LDG.E.64 R18, desc[UR36][R2.64] ;  /* 0x0000002402127981 */ /* 0x000162000c1e1b00 */
[----:B------:R-:W-:Y:S05]  /*e490*/  BRA `(.L_x_21277) ;  /* 0x0000000800b47947 */ /* 0x000fea0003800000 */
.L_x_21272:
        /* <DEDUP_REMOVED lines=13> */
.L_x_21286:
[----:B------:R0:W5:Y:S01]  /*e570*/  LDG.E.64 R18, desc[UR36][R2.64] ;  /* 0x0000002402127981 */ /* 0x000162000c1e1b00 */
[----:B------:R-:W-:Y:S05]  /*e580*/  BRA `(.L_x_21277) ;  /* 0x0000000800787947 */ /* 0x000fea0003800000 */
.L_x_21285:
        /* <DEDUP_REMOVED lines=28> */
.L_x_21288:
        /* <DEDUP_REMOVED lines=15> */
.L_x_21287:
[----:B------:R-:W2:Y:S02]  /*e840*/  LDG.E.U16 R0, desc[UR36][R2.64] ;  /* 0x0000002402007981 */ /* 0x000ea4000c1e1500 */
[----:B--2---:R-:W-:-:S04]  /*e850*/  IMAD.U32 R0, R0, 0x10000, RZ ;  /* 0x0001000000007824 */ /* 0x004fc800078e00ff */
[----:B------:R-:W-:-:S04]  /*e860*/  FMUL.FTZ R0, R0, 1 ;  /* 0x3f80000000007820 */ /* 0x000fc80000410000 */
[----:B------:R4:W0:Y:S01]  /*e870*/  F2F.F64.F32 R18, R0 ;  /* 0x0000000000127310 */ /* 0x0008220000201800 */
[----:B------:R-:W-:Y:S05]  /*e880*/  BRA `(.L_x_21277) ;  /* 0x0000000400b87947 */ /* 0x000fea0003800000 */
.L_x_21284:
        /* <DEDUP_REMOVED lines=11> */
.L_x_21291:
        /* <DEDUP_REMOVED lines=21> */
.L_x_21295:
[----:B------:R-:W-:Y:S05]  /*ea90*/  BSYNC B1 ;  /* 0x0000000000017941 */ /* 0x000fea0003800000 */
.L_x_21294:
[----:B------:R-:W-:Y:S01]  /*eaa0*/  LEA R3, R0, 0x3b800000, 0x17 ;  /* 0x3b80000000037811 */ /* 0x000fe200078eb8ff */
[----:B------:R-:W-:-:S05]  /*eab0*/  IMAD.SHL.U32 R0, R2, 0x100000, RZ ;  /* 0x0010000002007824 */ /* 0x000fca00078e00ff */
[----:B------:R-:W-:-:S07]  /*eac0*/  LOP3.LUT R0, R3, R0, R4, 0xfe, !PT ;  /* 0x0000000003007212 */ /* 0x000fce00078efe04 */
.L_x_21293:
[----:B------:R-:W-:Y:S05]  /*ead0*/  BSYNC B0 ;  /* 0x0000000000007941 */ /* 0x000fea0003800000 */
.L_x_21292:
[----:B------:R-:W-:-:S04]  /*eae0*/  FMUL.FTZ R0, R0, 1 ;  /* 0x3f80000000007820 */ /* 0x000fc80000410000 */
[----:B------:R0:W1:Y:S01]  /*eaf0*/  F2F.F64.F32 R18, R0 ;  /* 0x0000000000127310 */ /* 0x0000620000201800 */
[----:B------:R-:W-:Y:S05]  /*eb00*/  BRA `(.L_x_21277) ;  /* 0x0000000400187947 */ /* 0x000fea0003800000 */
.L_x_21290:
        /* <DEDUP_REMOVED lines=21> */
.L_x_21299:
[----:B------:R-:W-:Y:S05]  /*ec60*/  BSYNC B1 ;  /* 0x0000000000017941 */ /* 0x000fea0003800000 */
.L_x_21298:
[----:B------:R-:W-:Y:S01]  /*ec70*/  LEA R3, R0, 0x37800000, 0x17 ;  /* 0x3780000000037811 */ /* 0x000fe200078eb8ff */
[----:B------:R-:W-:-:S05]  /*ec80*/  IMAD.SHL.U32 R0, R2, 0x200000, RZ ;  /* 0x0020000002007824 */ /* 0x000fca00078e00ff */
[----:B------:R-:W-:-:S07]  /*ec90*/  LOP3.LUT R0, R3, R0, R4, 0xfe, !PT ;  /* 0x0000000003007212 */ /* 0x000fce00078efe04 */
.L_x_21297:
[----:B------:R-:W-:Y:S05]  /*eca0*/  BSYNC B0 ;  /* 0x0000000000007941 */ /* 0x000fea0003800000 */
.L_x_21296:
[----:B------:R-:W-:-:S04]  /*ecb0*/  FMUL.FTZ R0, R0, 1 ;  /* 0x3f80000000007820 */ /* 0x000fc80000410000 */
[----:B------:R0:W1:Y:S01]  /*ecc0*/  F2F.F64.F32 R18, R0 ;  /* 0x0000000000127310 */ /* 0x0000620000201800 */
[----:B------:R-:W-:Y:S05]  /*ecd0*/  BRA `(.L_x_21277) ;  /* 0x0000000000a47947 */ /* 0x000fea0003800000 */
.L_x_21289:
        /* <DEDUP_REMOVED lines=14> */
.L_x_21303:
[----:B------:R-:W-:Y:S05]  /*edc0*/  BSYNC B0 ;  /* 0x0000000000007941 */ /* 0x000fea0003800000 */
.L_x_21302:
[----:B------:R-:W-:-:S04]  /*edd0*/  FMUL.FTZ R0, R0, 1 ;  /* 0x3f80000000007820 */ /* 0x000fc80000410000 */
[----:B------:R0:W1:Y:S01]  /*ede0*/  F2F.F64.F32 R18, R0 ;  /* 0x0000000000127310 */ /* 0x0000620000201800 */
[----:B------:R-:W-:Y:S05]  /*edf0*/  BRA `(.L_x_21277) ;  /* 0x00000000005c7947 */ /* 0x000fea0003800000 */
.L_x_21276:
        /* <DEDUP_REMOVED lines=16> */
.L_x_21304:
[----:B------:R-:W-:Y:S01]  /*ef00*/  CS2R R18, SRZ ;  /* 0x0000000000127805 */ /* 0x000fe2000001ff00 */
[----:B------:R-:W-:Y:S06]  /*ef10*/  BRA `(.L_x_21277) ;  /* 0x0000000000147947 */ /* 0x000fec0003800000 */
.L_x_21301:
[----:B------:R-:W2:Y:S02]  /*ef20*/  LDG.E.64 R18, desc[UR36][R2.64] ;  /* 0x0000002402127981 */ /* 0x000ea4000c1e1b00 */
[----:B--2---:R-:W0:Y:S01]  /*ef30*/  I2F.F64.U64 R18, R18 ;  /* 0x0000001200127312 */ /* 0x004e220000301800 */
[----:B------:R-:W-:Y:S05]  /*ef40*/  BRA `(.L_x_21277) ;  /* 0x0000000000087947 */ /* 0x000fea0003800000 */
.L_x_21300:
[----:B------:R-:W2:Y:S02]  /*ef50*/  LDG.E R2, desc[UR36][R2.64] ;  /* 0x0000002402027981 */ /* 0x000ea4000c1e1900 */
[----:B--2---:R0:W1:Y:S02]  /*ef60*/  I2F.F64.U32 R18, R2 ;  /* 0x0000000200127312 */ /* 0x0040640000201800 */
.L_x_21277:
        /* <DEDUP_REMOVED lines=18> */
.L_x_21308:
[----:B------:R-:W4:Y:S02]  /*f090*/  LDG.E.U8 R2, desc[UR36][R22.64] ;  /* 0x0000002416027981 */ /* 0x000f24000c1e1100 */
[----:B----4-:R-:W4:Y:S01]  /*f0a0*/  I2F.F64.U16 R2, R2 ;  /* 0x0000000200027312 */ /* 0x010f220000101800 */
[----:B------:R-:W-:Y:S05]  /*f0b0*/  BRA `(.L_x_21310) ;  /* 0x0000000c00707947 */ /* 0x000fea0003800000 */
.L_x_21307:
        /* <DEDUP_REMOVED lines=9> */
.L_x_21312:
[----:B------:R-:W4:Y:S02]  /*f150*/  LDG.E R2, desc[UR36][R22.64] ;  /* 0x0000002416027981 */ /* 0x000f24000c1e1900 */
[----:B----4-:R-:W0:Y:S01]  /*f160*/  I2F.F64 R2, R2 ;  /* 0x0000000200027312 */ /* 0x010e220000201c00 */
[----:B------:R-:W-:Y:S05]  /*f170*/  BRA `(.L_x_21310) ;  /* 0x0000000c00407947 */ /* 0x000fea0003800000 */
.L_x_21311:
[----:B------:R-:W4:Y:S02]  /*f180*/  LDG.E.U16 R2, desc[UR36][R22.64] ;  /* 0x0000002416027981 */ /* 0x000f24000c1e1500 */
[----:B----4-:R-:W0:Y:S01]  /*f190*/  I2F.F64.S16 R2, R2 ;  /* 0x0000000200027312 */ /* 0x010e220000101c00 */
[----:B------:R-:W-:Y:S05]  /*f1a0*/  BRA `(.L_x_21310) ;  /* 0x0000000c00347947 */ /* 0x000fea0003800000 */
.L_x_21306:
        /* <DEDUP_REMOVED lines=10> */
.L_x_21314:
[----:B------:R-:W4:Y:S02]  /*f250*/  LDG.E.U16 R0, desc[UR36][R22.64] ;  /* 0x0000002416007981 */ /* 0x000f24000c1e1500 */
[----:B----4-:R-:W-:-:S05]  /*f260*/  HADD2.F32 R0, -RZ, R0.H0_H0 ;  /* 0x20000000ff007230 */ /* 0x010fca0000004100 */
[----:B------:R-:W-:-:S04]  /*f270*/  FMUL.FTZ R0, R0, 1 ;  /* 0x3f80000000007820 */ /* 0x000fc80000410000 */
[----:B------:R0:W4:Y:S01]  /*f280*/  F2F.F64.F32 R2, R0 ;  /* 0x0000000000027310 */ /* 0x0001220000201800 */
[----:B------:R-:W-:Y:S05]  /*f290*/  BRA `(.L_x_21310) ;  /* 0x0000000800f87947 */ /* 0x000fea0003800000 */
.L_x_21313:
        /* <DEDUP_REMOVED lines=10> */
.L_x_21316:
[----:B------:R-:W4:Y:S02]  /*f340*/  LDG.E.U16 R22, desc[UR36][R22.64] ;  /* 0x0000002416167981 */ /* 0x000f24000c1e1500 */
[----:B----4-:R-:W-:-:S05]  /*f350*/  HADD2.F32 R0, -RZ, R22.H0_H0 ;  /* 0x20000016ff007230 */ /* 0x010fca0000004100 */
[----:B------:R-:W-:-:S04]  /*f360*/  FMUL.FTZ R0, R0, 1 ;  /* 0x3f80000000007820 */ /* 0x000fc80000410000 */
[----:B------:R0:W4:Y:S01]  /*f370*/  F2F.F64.F32 R2, R0 ;  /* 0x0000000000027310 */ /* 0x0001220000201800 */
[----:B------:R-:W-:Y:S05]  /*f380*/  BRA `(.L_x_21310) ;  /* 0x0000000800bc7947 */ /* 0x000fea0003800000 */
.L_x_21315:
[----:B------:R0:W5:Y:S01]  /*f390*/  LDG.E.64 R2, desc[UR36][R22.64] ;  /* 0x0000002416027981 */ /* 0x000162000c1e1b00 */
[----:B------:R-:W-:Y:S05]  /*f3a0*/  BRA `(.L_x_21310) ;  /* 0x0000000800b47947 */ /* 0x000fea0003800000 */
.L_x_21305:
        /* <DEDUP_REMOVED lines=13> */
.L_x_21319:
[----:B------:R0:W5:Y:S01]  /*f480*/  LDG.E.64 R2, desc[UR36][R22.64] ;  /* 0x0000002416027981 */ /* 0x000162000c1e1b00 */
[----:B------:R-:W-:Y:S05]  /*f490*/  BRA `(.L_x_21310) ;  /* 0x0000000800787947 */ /* 0x000fea0003800000 */
.L_x_21318:
        /* <DEDUP_REMOVED lines=28> */
.L_x_21321:
        /* <DEDUP_REMOVED lines=15> */
.L_x_21320:
[----:B------:R-:W4:Y:S02]  /*f750*/  LDG.E.U16 R0, desc[UR36][R22.64] ;  /* 0x0000002416007981 */ /* 0x000f24000c1e1500 */
[----:B----4-:R-:W-:-:S04]  /*f760*/  IMAD.U32 R0, R0, 0x10000, RZ ;  /* 0x0001000000007824 */ /* 0x010fc800078e00ff */
[----:B------:R-:W-:-:S04]  /*f770*/  FMUL.FTZ R0, R0, 1 ;  /* 0x3f80000000007820 */ /* 0x000fc80000410000 */
[----:B------:R0:W4:Y:S01]  /*f780*/  F2F.F64.F32 R2, R0 ;  /* 0x0000000000027310 */ /* 0x0001220000201800 */
[----:B------:R-:W-:Y:S05]  /*f790*/  BRA `(.L_x_21310) ;  /* 0x0000000400b87947 */ /* 0x000fea0003800000 */
.L_x_21317:
        /* <DEDUP_REMOVED lines=11> */
.L_x_21324:
        /* <DEDUP_REMOVED lines=21> */
.L_x_21328:
[----:B------:R-:W-:Y:S05]  /*f9a0*/  BSYNC B1 ;  /* 0x0000000000017941 */ /* 0x000fea0003800000 */
.L_x_21327:
[----:B------:R-:W-:Y:S01]  /*f9b0*/  LEA R3, R0, 0x3b800000, 0x17 ;  /* 0x3b80000000037811 */ /* 0x000fe200078eb8ff */
[----:B------:R-:W-:-:S05]  /*f9c0*/  IMAD.SHL.U32 R0, R2, 0x100000, RZ ;  /* 0x0010000002007824 */ /* 0x000fca00078e00ff */
[----:B------:R-:W-:-:S07]  /*f9d0*/  LOP3.LUT R0, R3, R0, R4, 0xfe, !PT ;  /* 0x0000000003007212 */ /* 0x000fce00078efe04 */
.L_x_21326:
[----:B------:R-:W-:Y:S05]  /*f9e0*/  BSYNC B0 ;  /* 0x0000000000007941 */ /* 0x000fea0003800000 */
.L_x_21325:
[----:B------:R-:W-:-:S04]  /*f9f0*/  FMUL.FTZ R0, R0, 1 ;  /* 0x3f80000000007820 */ /* 0x000fc80000410000 */
[----:B------:R0:W4:Y:S01]  /*fa00*/  F2F.F64.F32 R2, R0 ;  /* 0x0000000000027310 */ /* 0x0001220000201800 */
[----:B------:R-:W-:Y:S05]  /*fa10*/  BRA `(.L_x_21310) ;  /* 0x0000000400187947 */ /* 0x000fea0003800000 */
.L_x_21323:
        /* <DEDUP_REMOVED lines=21> */
.L_x_21332:
[----:B------:R-:W-:Y:S05]  /*fb70*/  BSYNC B1 ;  /* 0x0000000000017941 */ /* 0x000fea0003800000 */
.L_x_21331:
[----:B------:R-:W-:Y:S01]  /*fb80*/  LEA R3, R0, 0x37800000, 0x17 ;  /* 0x3780000000037811 */ /* 0x000fe200078eb8ff */
[----:B------:R-:W-:-:S05]  /*fb90*/  IMAD.SHL.U32 R0, R2, 0x200000, RZ ;  /* 0x0020000002007824 */ /* 0x000fca00078e00ff */
[----:B------:R-:W-:-:S07]  /*fba0*/  LOP3.LUT R0, R3, R0, R4, 0xfe, !PT ;  /* 0x0000000003007212 */ /* 0x000fce00078efe04 */
.L_x_21330:
[----:B------:R-:W-:Y:S05]  /*fbb0*/  BSYNC B0 ;  /* 0x0000000000007941 */ /* 0x000fea0003800000 */
.L_x_21329:
[----:B------:R-:W-:-:S04]  /*fbc0*/  FMUL.FTZ R0, R0, 1 ;  /* 0x3f80000000007820 */ /* 0x000fc80000410000 */
[----:B------:R0:W4:Y:S01]  /*fbd0*/  F2F.F64.F32 R2, R0 ;  /* 0x0000000000027310 */ /* 0x0001220000201800 */
[----:B------:R-:W-:Y:S05]  /*fbe0*/  BRA `(.L_x_21310) ;  /* 0x0000000000a47947 */ /* 0x000fea0003800000 */
.L_x_21322:
        /* <DEDUP_REMOVED lines=14> */
.L_x_21336:
[----:B------:R-:W-:Y:S05]  /*fcd0*/  BSYNC B0 ;  /* 0x0000000000007941 */ /* 0x000fea0003800000 */
.L_x_21335:
[----:B------:R-:W-:-:S04]  /*fce0*/  FMUL.FTZ R0, R0, 1 ;  /* 0x3f80000000007820 */ /* 0x000fc80000410000 */
[----:B------:R0:W4:Y:S01]  /*fcf0*/  F2F.F64.F32 R2, R0 ;  /* 0x0000000000027310 */ /* 0x0001220000201800 */
[----:B------:R-:W-:Y:S05]  /*fd00*/  BRA `(.L_x_21310) ;  /* 0x00000000005c7947 */ /* 0x000fea0003800000 */
.L_x_21309:
        /* <DEDUP_REMOVED lines=16> */
.L_x_21337:
[----:B------:R-:W-:Y:S01]  /*fe10*/  CS2R R2, SRZ ;  /* 0x0000000000027805 */ /* 0x000fe2000001ff00 */
[----:B------:R-:W-:Y:S06]  /*fe20*/  BRA `(.L_x_21310) ;  /* 0x0000000000147947 */ /* 0x000fec0003800000 */
.L_x_21334:
[----:B------:R-:W4:Y:S02]  /*fe30*/  LDG.E.64 R2, desc[UR36][R22.64] ;  /* 0x0000002416027981 */ /* 0x000f24000c1e1b00 */
[----:B----4-:R-:W0:Y:S01]  /*fe40*/  I2F.F64.U64 R2, R2 ;  /* 0x0000000200027312 */ /* 0x010e220000301800 */
[----:B------:R-:W-:Y:S05]  /*fe50*/  BRA `(.L_x_21310) ;  /* 0x0000000000087947 */ /* 0x000fea0003800000 */
.L_x_21333:
[----:B------:R-:W4:Y:S02]  /*fe60*/  LDG.E R2, desc[UR36][R22.64] ;  /* 0x0000002416027981 */ /* 0x000f24000c1e1900 */
[----:B----4-:R-:W0:Y:S02]  /*fe70*/  I2F.F64.U32 R2, R2 ;  /* 0x0000000200027312 */ /* 0x010e240000201800 */
.L_x_21310:
[----:B--2---:R-:W2:Y:S01]  /*fe80*/  LDC.U8 R4, c[0x0][0x491] ;  /* 0x00012440ff047b82 */ /* 0x004ea20000000000 */
[----:B0---45:R-:W-:-:S06]  /*fe90*/  DSETP.NEU.AND P0, PT, R2, RZ, PT ;  /* 0x000000ff0200722a */ /* 0x031fcc0003f0d000 */
[----:B-1-3--:R-:W-:-:S06]  /*fea0*/  DSETP.NEU.OR P0, PT, R18, RZ, P0 ;  /* 0x000000ff1200722a */ /* 0x00afcc000070d400 */
        /* <DEDUP_REMOVED lines=14> */
.L_x_21341:
[----:B------:R-:W-:Y:S01]  /*ff90*/  STG.E.U8 desc[UR36][R16.64], R2 ;  /* 0x0000000210007986 */ /* 0x000fe2000c101124 */
[----:B------:R-:W-:Y:S05]  /*ffa0*/  EXIT ;  /* 0x000000000000794d */ /* 0x000fea0003800000 */
.L_x_21340:
        /* <DEDUP_REMOVED lines=9> */
.L_x_21344:
[----:B------:R-:W-:Y:S01]  /*10040*/  STG.E desc[UR36][R16.64], R2 ;  /* 0x0000000210007986 */ /* 0x000fe2000c101924 */
[----:B------:R-:W-:Y:S05]  /*10050*/  EXIT ;  /* 0x000000000000794d */ /* 0x000fea0003800000 */
.L_x_21343:
[----:B------:R-:W-:Y:S01]  /*10060*/  STG.E.U16 desc[UR36][R16.64], R2 ;  /* 0x0000000210007986 */ /* 0x000fe2000c101524 */
[----:B------:R-:W-:Y:S05]  /*10070*/  EXIT ;  /* 0x000000000000794d */ /* 0x000fea0003800000 */
.L_x_21339:
        /* <DEDUP_REMOVED lines=9> */
.L_x_21346:
[----:B------:R-:W-:-:S04]  /*10110*/  I2FP.F32.U32 R0, R2 ;  /* 0x0000000200007245 */ /* 0x000fc80000201000 */
[----:B------:R-:W-:-:S05]  /*10120*/  F2FP.F16.F32.PACK_AB R0, RZ, R0 ;  /* 0x00000000ff00723e */ /* 0x000fca00000000ff */
[----:B------:R-:W-:Y:S01]  /*10130*/  STG.E.U16 desc[UR36][R16.64], R0 ;  /* 0x0000000010007986 */ /* 0x000fe2000c101524 */
[----:B------:R-:W-:Y:S05]  /*10140*/  EXIT ;  /* 0x000000000000794d */ /* 0x000fea0003800000 */
.L_x_21345:
        /* <DEDUP_REMOVED lines=10> */
.L_x_21348:
[----:B------:R-:W-:-:S04]  /*101f0*/  I2FP.F32.U32 R2, R2 ;  /* 0x0000000200027245 */ /* 0x000fc80000201000 */
[----:B------:R-:W-:-:S04]  /*10200*/  F2FP.F16.F32.PACK_AB R3, RZ, R2 ;  /* 0x00000002ff03723e */ /* 0x000fc800000000ff */
[----:B------:R-:W-:-:S05]  /*10210*/  PRMT R3, R3, 0x5410, RZ ;  /* 0x0000541003037816 */ /* 0x000fca00000000ff */
[----:B------:R-:W-:Y:S01]  /*10220*/  STG.E desc[UR36][R16.64], R3 ;  /* 0x0000000310007986 */ /* 0x000fe2000c101924 */
[----:B------:R-:W-:Y:S05]  /*10230*/  EXIT ;  /* 0x000000000000794d */ /* 0x000fea0003800000 */
.L_x_21347:
[----:B------:R-:W0:Y:S02]  /*10240*/  I2F.F64.U32 R2, R2 ;  /* 0x0000000200027312 */ /* 0x000e240000201800 */
[----:B0-----:R-:W-:Y:S01]  /*10250*/  STG.E.64 desc[UR36][R16.64], R2 ;  /* 0x0000000210007986 */ /* 0x001fe2000c101b24 */
[----:B------:R-:W-:Y:S05]  /*10260*/  EXIT ;  /* 0x000000000000794d */ /* 0x000fea0003800000 */
.L_x_21338:
        /* <DEDUP_REMOVED lines=10> */
.L_x_21351:
[----:B------:R-:W0:Y:S01]  /*10310*/  I2F.F64.U32 R4, R2 ;  /* 0x0000000200047312 */ /* 0x000e220000201800 */
[----:B------:R-:W-:-:S05]  /*10320*/  CS2R R6, SRZ ;  /* 0x0000000000067805 */ /* 0x000fca000001ff00 */
[----:B0-----:R-:W-:Y:S01]  /*10330*/  STG.E.128 desc[UR36][R16.64], R4 ;  /* 0x0000000410007986 */ /* 0x001fe2000c101d24 */
[----:B------:R-:W-:Y:S05]  /*10340*/  EXIT ;  /* 0x000000000000794d */ /* 0x000fea0003800000 */
.L_x_21350:
        /* <DEDUP_REMOVED lines=21> */
.L_x_21355:
[----:B------:R-:W-:Y:S05]  /*104a0*/  BSYNC B0 ;  /* 0x0000000000007941 */ /* 0x000fea0003800000 */
.L_x_21354:
[----:B------:R-:W-:-:S05]  /*104b0*/  LOP3.LUT R3, R0, R3, RZ, 0xfc, !PT ;  /* 0x0000000300037212 */ /* 0x000fca00078efcff */
[----:B------:R-:W-:Y:S01]  /*104c0*/  STG.E.U8 desc[UR36][R16.64], R3 ;  /* 0x0000000310007986 */ /* 0x000fe2000c101124 */
[----:B------:R-:W-:Y:S05]  /*104d0*/  EXIT ;  /* 0x000000000000794d */ /* 0x000fea0003800000 */
.L_x_21353:
        /* <DEDUP_REMOVED lines=13> */
.L_x_21357:
[----:B------:R-:W-:Y:S01]  /*105b0*/  IMAD.MOV.U32 R0, RZ, RZ, 0x7f ;  /* 0x0000007fff007424 */ /* 0x000fe200078e00ff */
[----:B------:R-:W-:-:S04]  /*105c0*/  ISETP.GT.U32.AND P0, PT, R2, 0x7f800000, PT ;  /* 0x7f8000000200780c */ /* 0x000fc80003f04070 */
[----:B------:R-:W-:-:S09]  /*105d0*/  SEL R0, R0, 0x7c, P0 ;  /* 0x0000007c00007807 */ /* 0x000fd20000000000 */
.L_x_21358:
[----:B------:R-:W-:Y:S05]  /*105e0*/  BSYNC B0 ;  /* 0x0000000000007941 */ /* 0x000fea0003800000 */
.L_x_21356:
[----:B------:R-:W-:-:S04]  /*105f0*/  LOP3.LUT R2, R3, 0x80000000, RZ, 0xc0, !PT ;  /* 0x8000000003027812 */ /* 0x000fc800078ec0ff */
[----:B------:R-:W-:-:S04]  /*10600*/  SHF.R.U32.HI R3, RZ, 0x18, R2 ;  /* 0x00000018ff037819 */ /* 0x000fc80000011602 */
[----:B------:R-:W-:-:S05]  /*10610*/  LOP3.LUT R3, R0, R3, RZ, 0xfc, !PT ;  /* 0x0000000300037212 */ /* 0x000fca00078efcff */
[----:B------:R-:W-:Y:S01]  /*10620*/  STG.E.U8 desc[UR36][R16.64], R3 ;  /* 0x0000000310007986 */ /* 0x000fe2000c101124 */
[----:B------:R-:W-:Y:S05]  /*10630*/  EXIT ;  /* 0x000000000000794d */ /* 0x000fea0003800000 */
.L_x_21352:
[----:B------:R-:W-:-:S04]  /*10640*/  I2FP.F32.U32 R0, R2 ;  /* 0x0000000200007245 */ /* 0x000fc80000201000 */
[----:B------:R-:W-:-:S05]  /*10650*/  F2FP.BF16.F32.PACK_AB R0, RZ, R0 ;  /* 0x00000000ff00723e */ /* 0x000fca00000010ff */
[----:B------:R-:W-:Y:S01]  /*10660*/  STG.E.U16 desc[UR36][R16.64], R0 ;  /* 0x0000000010007986 */ /* 0x000fe2000c101524 */
[----:B------:R-:W-:Y:S05]  /*10670*/  EXIT ;  /* 0x000000000000794d */ /* 0x000fea0003800000 */
.L_x_21349:
        /* <DEDUP_REMOVED lines=10> */
.L_x_21361:
        /* <DEDUP_REMOVED lines=17> */
.L_x_21364:
[----:B------:R-:W-:-:S04]  /*10830*/  LOP3.LUT R2, R3, 0x80000000, RZ, 0xc0, !PT ;  /* 0x8000000003027812 */ /* 0x000fc800078ec0ff */
[----:B------:R-:W-:-:S04]  /*10840*/  SHF.R.U32.HI R3, RZ, 0x18, R2 ;  /* 0x00000018ff037819 */ /* 0x000fc80000011602 */
[----:B------:R-:W-:-:S04]  /*10850*/  LOP3.LUT R0, R0, R3, RZ, 0xfc, !PT ;  /* 0x0000000300007212 */ /* 0x000fc800078efcff */
[----:B------:R-:W-:-:S07]  /*10860*/  PRMT R8, R0, 0x7610, R8 ;  /* 0x0000761000087816 */ /* 0x000fce0000000008 */
.L_x_21363:
[----:B------:R-:W-:Y:S05]  /*10870*/  BSYNC B0 ;  /* 0x0000000000007941 */ /* 0x000fea0003800000 */
.L_x_21362:
[----:B------:R-:W-:Y:S01]  /*10880*/  STG.E.U8 desc[UR36][R16.64], R8 ;  /* 0x0000000810007986 */ /* 0x000fe2000c101124 */
[----:B------:R-:W-:Y:S05]  /*10890*/  EXIT ;  /* 0x000000000000794d */ /* 0x000fea0003800000 */
.L_x_21360:
        /* <DEDUP_REMOVED lines=17> */
.L_x_21367:
[----:B------:R-:W-:-:S04]  /*109b0*/  LOP3.LUT R2, R3, 0x80000000, RZ, 0xc0, !PT ;  /* 0x8000000003027812 */ /* 0x000fc800078ec0ff */
[----:B------:R-:W-:-:S04]  /*109c0*/  SHF.R.U32.HI R3, RZ, 0x18, R2 ;  /* 0x00000018ff037819 */ /* 0x000fc80000011602 */
[----:B------:R-:W-:-:S04]  /*109d0*/  LOP3.LUT R0, R0, R3, RZ, 0xfc, !PT ;  /* 0x0000000300007212 */ /* 0x000fc800078efcff */
[----:B------:R-:W-:-:S07]  /*109e0*/  PRMT R8, R0, 0x7610, R8 ;  /* 0x0000761000087816 */ /* 0x000fce0000000008 */
.L_x_21366:
[----:B------:R-:W-:Y:S05]  /*109f0*/  BSYNC B0 ;  /* 0x0000000000007941 */ /* 0x000fea0003800000 */
.L_x_21365:
[----:B------:R-:W-:Y:S01]  /*10a00*/  STG.E.U8 desc[UR36][R16.64], R8 ;  /* 0x0000000810007986 */ /* 0x000fe2000c101124 */
[----:B------:R-:W-:Y:S05]  /*10a10*/  EXIT ;  /* 0x000000000000794d */ /* 0x000fea0003800000 */
.L_x_21359:
        /* <DEDUP_REMOVED lines=22> */
.L_x_21342:
        /* <DEDUP_REMOVED lines=16> */
.L_x_21370:
[----:B------:R-:W-:Y:S05]  /*10c80*/  EXIT ;  /* 0x000000000000794d */ /* 0x000fea0003800000 */
.L_x_21369:
[----:B------:R-:W-:-:S05]  /*10c90*/  IMAD.MOV.U32 R3, RZ, RZ, RZ ;  /* 0x000000ffff037224 */ /* 0x000fca00078e00ff */
[----:B------:R-:W-:Y:S01]  /*10ca0*/  STG.E.64 desc[UR36][R16.64], R2 ;  /* 0x0000000210007986 */ /* 0x000fe2000c101b24 */
[----:B------:R-:W-:Y:S05]  /*10cb0*/  EXIT ;  /* 0x000000000000794d */ /* 0x000fea0003800000 */
.L_x_21368:
[----:B------:R-:W-:Y:S01]  /*10cc0*/  STG.E desc[UR36][R16.64], R2 ;  /* 0x0000000210007986 */ /* 0x000fe2000c101924 */
[----:B------:R-:W-:Y:S05]  /*10cd0*/  EXIT ;  /* 0x000000000000794d */ /* 0x000fea0003800000 */
.L_x_21371:
        /* <DEDUP_REMOVED lines=10> */
.L_x_43952:


//--------------------- .text._ZN2at6native27unrolled_elementwise_kernelINS0_13BinaryFunctorIddbZZZNS0_22logical_or_kernel_cudaERNS_14TensorIteratorEENKUlvE0_clEvENKUlvE4_clEvEUlddE_EESt5arrayIPcLm3EELi4E23TrivialOffsetCalculatorILi2EjESC_ILi1EjENS0_6memory12LoadWithCastILi2EEENSF_13StoreWithCastILi1EEEEEviT_T0_T2_T3_T4_T5_ --------------------------
	.section	.text._ZN2at6native27unrolled_elementwise_kernelINS0_13BinaryFunctorIddbZZZNS0_22logical_or_kernel_cudaERNS_14TensorIteratorEENKUlvE0_clEvENKUlvE4_clEvEUlddE_EESt5arrayIPcLm3EELi4E23TrivialOffsetCalculatorILi2EjESC_ILi1EjENS0_6memory12LoadWithCastILi2EEENSF_13StoreWithCastILi1EEEEEviT_T0_T2_T3_T4_T5_,"ax",@progbits
	.align	128
        .global         _ZN2at6native27unrolled_elementwise_kernelINS0_13BinaryFunctorIddbZZZNS0_22logical_or_kernel_cudaERNS_14TensorIteratorEENKUlvE0_clEvENKUlvE4_clEvEUlddE_EESt5arrayIPcLm3EELi4E23TrivialOffsetCalculatorILi2EjESC_ILi1EjENS0_6memory12LoadWithCastILi2EEENSF_13StoreWithCastILi1EEEEEviT_T0_T2_T3_T4_T5_
        .type           _ZN2at6native27unrolled_elementwise_kernelINS0_13BinaryFunctorIddbZZZNS0_22logical_or_kernel_cudaERNS_14TensorIteratorEENKUlvE0_clEvENKUlvE4_clEvEUlddE_EESt5arrayIPcLm3EELi4E23TrivialOffsetCalculatorILi2EjESC_ILi1EjENS0_6memory12LoadWithCastILi2EEENSF_13StoreWithCastILi1EEEEEviT_T0_T2_T3_T4_T5_,@function
        .size           _ZN2at6native27unrolled_elementwise_kernelINS0_13BinaryFunctorIddbZZZNS0_22logical_or_kernel_cudaERNS_14TensorIteratorEENKUlvE0_clEvENKUlvE4_clEvEUlddE_EESt5arrayIPcLm3EELi4E23TrivialOffsetCalculatorILi2EjESC_ILi1EjENS0_6memory12LoadWithCastILi2EEENSF_13StoreWithCastILi1EEEEEviT_T0_T2_T3_T4_T5_,(.L_x_43953 - _ZN2at6native27unrolled_elementwise_kernelINS0_13BinaryFunctorIddbZZZNS0_22logical_or_kernel_cudaERNS_14TensorIteratorEENKUlvE0_clEvENKUlvE4_clEvEUlddE_EESt5arrayIPcLm3EELi4E23TrivialOffsetCalculatorILi2EjESC_ILi1EjENS0_6memory12LoadWithCastILi2EEENSF_13StoreWithCastILi1EEEEEviT_T0_T2_T3_T4_T5_)
        .other          _ZN2at6native27unrolled_elementwise_kernelINS0_13BinaryFunctorIddbZZZNS0_22logical_or_kernel_cudaERNS_14TensorIteratorEENKUlvE0_clEvENKUlvE4_clEvEUlddE_EESt5arrayIPcLm3EELi4E23TrivialOffsetCalculatorILi2EjESC_ILi1EjENS0_6memory12LoadWithCastILi2EEENSF_13StoreWithCastILi1EEEEEviT_T0_T2_T3_T4_T5_,@"STO_CUDA_ENTRY STV_DEFAULT"
_ZN2at6native27unrolled_elementwise_kernelINS0_13BinaryFunctorIddbZZZNS0_22logical_or_kernel_cudaERNS_14TensorIteratorEENKUlvE0_clEvENKUlvE4_clEvEUlddE_EESt5arrayIPcLm3EELi4E23TrivialOffsetCalculatorILi2EjESC_ILi1EjENS0_6memory12LoadWithCastILi2EEENSF_13StoreWithCastILi1EEEEEviT_T0_T2_T3_T4_T5_:
.text._ZN2at6native27unrolled_elementwise_kernelINS0_13BinaryFunctorIddbZZZNS0_22logical_or_kernel_cudaERNS_14TensorIteratorEENKUlvE0_clEvENKUlvE4_clEvEUlddE_EESt5arrayIPcLm3EELi4E23TrivialOffsetCalculatorILi2EjESC_ILi1EjENS0_6memory12LoadWithCastILi2EEENSF_13StoreWithCastILi1EEEEEviT_T0_T2_T3_T4_T5_:
        /* <DEDUP_REMOVED lines=34> */
.L_x_21377:
[----:B------:R-:W2:Y:S02]  /*0220*/  LDG.E.U8 R4, desc[UR36][R4.64] ;  /* 0x0000002404047981 */ /* 0x000ea4000c1e1100 */
[----:B--2---:R0:W1:Y:S01]  /*0230*/  I2F.F64.U16 R30, R4 ;  /* 0x00000004001e7312 */ /* 0x0040620000101800 */
[----:B------:R-:W-:Y:S05]  /*0240*/  BRA `(.L_x_21379) ;  /* 0x0000000c00747947 */ /* 0x000fea0003800000 */
.L_x_21376:
        /* <DEDUP_REMOVED lines=9> */
.L_x_21381:
[----:B------:R-:W2:Y:S02]  /*02e0*/  LDG.E R4, desc[UR36][R4.64] ;  /* 0x0000002404047981 */ /* 0x000ea4000c1e1900 */
[----:B--2---:R1:W2:Y:S01]  /*02f0*/  I2F.F64 R30, R4 ;  /* 0x00000004001e7312 */ /* 0x0042a20000201c00 */
[----:B------:R-:W-:Y:S05]  /*0300*/  BRA `(.L_x_21379) ;  /* 0x0000000c00447947 */ /* 0x000fea0003800000 */
.L_x_21380:
[----:B------:R-:W2:Y:S02]  /*0310*/  LDG.E.U16 R4, desc[UR36][R4.64] ;  /* 0x0000002404047981 */ /* 0x000ea4000c1e1500 */
[----:B--2---:R3:W4:Y:S01]  /*0320*/  I2F.F64.S16 R30, R4 ;  /* 0x00000004001e7312 */ /* 0x0047220000101c00 */
[----:B------:R-:W-:Y:S05]  /*0330*/  BRA `(.L_x_21379) ;  /* 0x0000000c00387947 */ /* 0x000fea0003800000 */
.L_x_21375:
        /* <DEDUP_REMOVED lines=10> */
.L_x_21383:
[----:B------:R-:W2:Y:S02]  /*03e0*/  LDG.E.U16 R0, desc[UR36][R4.64] ;  /* 0x0000002404007981 */ /* 0x000ea4000c1e1500 */
[----:B--2---:R-:W-:-:S05]  /*03f0*/  HADD2.F32 R0, -RZ, R0.H0_H0 ;  /* 0x20000000ff007230 */ /* 0x004fca0000004100 */
[----:B------:R-:W-:-:S04]  /*0400*/  FMUL.FTZ R0, R0, 1 ;  /* 0x3f80000000007820 */ /* 0x000fc80000410000 */
[----:B------:R0:W1:Y:S01]  /*0410*/  F2F.F64.F32 R30, R0 ;  /* 0x00000000001e7310 */ /* 0x0000620000201800 */
[----:B------:R-:W-:Y:S05]  /*0420*/  BRA `(.L_x_21379) ;  /* 0x0000000800fc7947 */ /* 0x000fea0003800000 */
.L_x_21382:
        /* <DEDUP_REMOVED lines=10> */
.L_x_21385:
[----:B------:R-:W2:Y:S02]  /*04d0*/  LDG.E.U16 R4, desc[UR36][R4.64] ;  /* 0x0000002404047981 */ /* 0x000ea4000c1e1500 */
[----:B--2---:R-:W-:-:S05]  /*04e0*/  HADD2.F32 R0, -RZ, R4.H0_H0 ;  /* 0x20000004ff007230 */ /* 0x004fca0000004100 */
[----:B------:R-:W-:-:S04]  /*04f0*/  FMUL.FTZ R0, R0, 1 ;  /* 0x3f80000000007820 */ /* 0x000fc80000410000 */
[----:B------:R0:W1:Y:S01]  /*0500*/  F2F.F64.F32 R30, R0 ;  /* 0x00000000001e7310 */ /* 0x0000620000201800 */
[----:B------:R-:W-:Y:S05]  /*0510*/  BRA `(.L_x_21379) ;  /* 0x0000000800c07947 */ /* 0x000fea0003800000 */
.L_x_21384:
[----:B------:R0:W5:Y:S01]  /*0520*/  LDG.E.64 R30, desc[UR36][R4.64] ;  /* 0x00000024041e7981 */ /* 0x000162000c1e1b00 */
[----:B------:R-:W-:Y:S05]  /*0530*/  BRA `(.L_x_21379) ;  /* 0x0000000800b87947 */ /* 0x000fea0003800000 */
.L_x_21374:
        /* <DEDUP_REMOVED lines=13> */
.L_x_21388:
[----:B------:R0:W5:Y:S01]  /*0610*/  LDG.E.64 R30, desc[UR36][R4.64] ;  /* 0x00000024041e7981 */ /* 0x000162000c1e1b00 */
[----:B------:R-:W-:Y:S05]  /*0620*/  BRA `(.L_x_21379) ;  /* 0x00000008007c7947 */ /* 0x000fea0003800000 */
.L_x_21387:
        /* <DEDUP_REMOVED lines=28> */
.L_x_21390:
        /* <DEDUP_REMOVED lines=16> */
.L_x_21389:
[----:B------:R-:W2:Y:S02]  /*08f0*/  LDG.E.U16 R0, desc[UR36][R4.64] ;  /* 0x0000002404007981 */ /* 0x000ea4000c1e1500 */
[----:B--2---:R-:W-:-:S04]  /*0900*/  IMAD.U32 R0, R0, 0x10000, RZ ;  /* 0x0001000000007824 */ /* 0x004fc800078e00ff */
[----:B------:R-:W-:-:S04]  /*0910*/  FMUL.FTZ R0, R0, 1 ;  /* 0x3f80000000007820 */ /* 0x000fc80000410000 */
[----:B------:R0:W1:Y:S01]  /*0920*/  F2F.F64.F32 R30, R0 ;  /* 0x00000000001e7310 */ /* 0x0000620000201800 */
[----:B------:R-:W-:Y:S05]  /*0930*/  BRA `(.L_x_21379) ;  /* 0x0000000400b87947 */ /* 0x000fea0003800000 */
.L_x_21386:
        /* <DEDUP_REMOVED lines=11> */
.L_x_21393:
        /* <DEDUP_REMOVED lines=21> */
.L_x_21397:
[----:B------:R-:W-:Y:S05]  /*0b40*/  BSYNC B1 ;  /* 0x0000000000017941 */ /* 0x000fea0003800000 */
.L_x_21396:
[----:B------:R-:W-:Y:S01]  /*0b50*/  LEA R5, R0, 0x3b800000, 0x17 ;  /* 0x3b80000000057811 */ /* 0x000fe200078eb8ff */
[----:B------:R-:W-:-:S05]  /*0b60*/  IMAD.SHL.U32 R0, R3, 0x100000, RZ ;  /* 0x0010000003007824 */ /* 0x000fca00078e00ff */
[----:B------:R-:W-:-:S07]  /*0b70*/  LOP3.LUT R0, R5, R0, R6, 0xfe, !PT ;  /* 0x0000000005007212 */ /* 0x000fce00078efe06 */
.L_x_21395:
[----:B------:R-:W-:Y:S05]  /*0b80*/  BSYNC B0 ;  /* 0x0000000000007941 */ /* 0x000fea0003800000 */
.L_x_21394:
[----:B------:R-:W-:-:S04]  /*0b90*/  FMUL.FTZ R0, R0, 1 ;  /* 0x3f80000000007820 */ /* 0x000fc80000410000 */
[----:B------:R0:W1:Y:S01]  /*0ba0*/  F2F.F64.F32 R30, R0 ;  /* 0x00000000001e7310 */ /* 0x0000620000201800 */
[----:B------:R-:W-:Y:S05]  /*0bb0*/  BRA `(.L_x_21379) ;  /* 0x0000000400187947 */ /* 0x000fea0003800000 */
.L_x_21392:
        /* <DEDUP_REMOVED lines=21> */
.L_x_21401:
[----:B------:R-:W-:Y:S05]  /*0d10*/  BSYNC B1 ;  /* 0x0000000000017941 */ /* 0x000fea0003800000 */
.L_x_21400:
[----:B------:R-:W-:Y:S01]  /*0d20*/  LEA R5, R0, 0x37800000, 0x17 ;  /* 0x3780000000057811 */ /* 0x000fe200078eb8ff */
[----:B------:R-:W-:-:S05]  /*0d30*/  IMAD.SHL.U32 R0, R3, 0x200000, RZ ;  /* 0x0020000003007824 */ /* 0x000fca00078e00ff */
[----:B------:R-:W-:-:S07]  /*0d40*/  LOP3.LUT R0, R5, R0, R6, 0xfe, !PT ;  /* 0x0000000005007212 */ /* 0x000fce00078efe06 */
.L_x_21399:
[----:B------:R-:W-:Y:S05]  /*0d50*/  BSYNC B0 ;  /* 0x0000000000007941 */ /* 0x000fea0003800000 */
.L_x_21398:
[----:B------:R-:W-:-:S04]  /*0d60*/  FMUL.FTZ R0, R0, 1 ;  /* 0x3f80000000007820 */ /* 0x000fc80000410000 */
[----:B------:R0:W1:Y:S01]  /*0d70*/  F2F.F64.F32 R30, R0 ;  /* 0x00000000001e7310 */ /* 0x0000620000201800 */
[----:B------:R-:W-:Y:S05]  /*0d80*/  BRA `(.L_x_21379) ;  /* 0x0000000000a47947 */ /* 0x000fea0003800000 */
.L_x_21391:
        /* <DEDUP_REMOVED lines=14> */
.L_x_21405:
[----:B------:R-:W-:Y:S05]  /*0e70*/  BSYNC B0 ;  /* 0x0000000000007941 */ /* 0x000fea0003800000 */
.L_x_21404:
[----:B------:R-:W-:-:S04]  /*0e80*/  FMUL.FTZ R0, R0, 1 ;  /* 0x3f80000000007820 */ /* 0x000fc80000410000 */
[----:B------:R0:W1:Y:S01]  /*0e90*/  F2F.F64.F32 R30, R0 ;  /* 0x00000000001e7310 */ /* 0x0000620000201800 */
[----:B------:R-:W-:Y:S05]  /*0ea0*/  BRA `(.L_x_21379) ;  /* 0x00000000005c7947 */ /* 0x000fea0003800000 */
.L_x_21378:
        /* <DEDUP_REMOVED lines=16> */
.L_x_21406:
[----:B------:R-:W-:Y:S01]  /*0fb0*/  CS2R R30, SRZ ;  /* 0x00000000001e7805 */ /* 0x000fe2000001ff00 */
[----:B------:R-:W-:Y:S06]  /*0fc0*/  BRA `(.L_x_21379) ;  /* 0x0000000000147947 */ /* 0x000fec0003800000 */
.L_x_21403:
[----:B------:R-:W2:Y:S02]  /*0fd0*/  LDG.E.64 R30, desc[UR36][R4.64] ;  /* 0x00000024041e7981 */ /* 0x000ea4000c1e1b00 */
[----:B--2---:R-:W0:Y:S01]  /*0fe0*/  I2F.F64.U64 R30, R30 ;  /* 0x0000001e001e7312 */ /* 0x004e220000301800 */
[----:B------:R-:W-:Y:S05]  /*0ff0*/  BRA `(.L_x_21379) ;  /* 0x0000000000087947 */ /* 0x000fea0003800000 */
.L_x_21402:
[----:B------:R-:W2:Y:S02]  /*1000*/  LDG.E R4, desc[UR36][R4.64] ;  /* 0x0000002404047981 */ /* 0x000ea4000c1e1900 */
[----:B--2---:R0:W1:Y:S02]  /*1010*/  I2F.F64.U32 R30, R4 ;  /* 0x00000004001e7312 */ /* 0x0040640000201800 */
.L_x_21379:
        /* <DEDUP_REMOVED lines=19> */
.L_x_21410:
[----:B------:R-:W3:Y:S02]  /*1150*/  LDG.E.U8 R4, desc[UR36][R4.64] ;  /* 0x0000002404047981 */ /* 0x000ee4000c1e1100 */
[----:B---3--:R3:W0:Y:S01]  /*1160*/  I2F.F64.U16 R28, R4 ;  /* 0x00000004001c7312 */ /* 0x0086220000101800 */
[----:B------:R-:W-:Y:S05]  /*1170*/  BRA `(.L_x_21412) ;  /* 0x0000000c00707947 */ /* 0x000fea0003800000 */
.L_x_21409:
        /* <DEDUP_REMOVED lines=9> */
.L_x_21414:
[----:B------:R-:W3:Y:S02]  /*1210*/  LDG.E R4, desc[UR36][R4.64] ;  /* 0x0000002404047981 */ /* 0x000ee4000c1e1900 */
[----:B---3--:R0:W1:Y:S01]  /*1220*/  I2F.F64 R28, R4 ;  /* 0x00000004001c7312 */ /* 0x0080620000201c00 */
[----:B------:R-:W-:Y:S05]  /*1230*/  BRA `(.L_x_21412) ;  /* 0x0000000c00407947 */ /* 0x000fea0003800000 */
.L_x_21413:
[----:B------:R-:W3:Y:S02]  /*1240*/  LDG.E.U16 R4, desc[UR36][R4.64] ;  /* 0x0000002404047981 */ /* 0x000ee4000c1e1500 */
[----:B---3--:R0:W1:Y:S01]  /*1250*/  I2F.F64.S16 R28, R4 ;  /* 0x00000004001c7312 */ /* 0x0080620000101c00 */
[----:B------:R-:W-:Y:S05]  /*1260*/  BRA `(.L_x_21412) ;  /* 0x0000000c00347947 */ /* 0x000fea0003800000 */
.L_x_21408:
        /* <DEDUP_REMOVED lines=10> */
.L_x_21416:
[----:B------:R-:W3:Y:S02]  /*1310*/  LDG.E.U16 R0, desc[UR36][R4.64] ;  /* 0x0000002404007981 */ /* 0x000ee4000c1e1500 */
[----:B---3--:R-:W-:-:S05]  /*1320*/  HADD2.F32 R0, -RZ, R0.H0_H0 ;  /* 0x20000000ff007230 */ /* 0x008fca0000004100 */
[----:B------:R-:W-:-:S04]  /*1330*/  FMUL.FTZ R0, R0, 1 ;  /* 0x3f80000000007820 */ /* 0x000fc80000410000 */
[----:B------:R0:W1:Y:S01]  /*1340*/  F2F.F64.F32 R28, R0 ;  /* 0x00000000001c7310 */ /* 0x0000620000201800 */
[----:B------:R-:W-:Y:S05]  /*1350*/  BRA `(.L_x_21412) ;  /* 0x0000000800f87947 */ /* 0x000fea0003800000 */
.L_x_21415:
        /* <DEDUP_REMOVED lines=10> */
.L_x_21418:
[----:B------:R-:W3:Y:S02]  /*1400*/  LDG.E.U16 R4, desc[UR36][R4.64] ;  /* 0x0000002404047981 */ /* 0x000ee4000c1e1500 */
[----:B---3--:R-:W-:-:S05]  /*1410*/  HADD2.F32 R0, -RZ, R4.H0_H0 ;  /* 0x20000004ff007230 */ /* 0x008fca0000004100 */
[----:B------:R-:W-:-:S04]  /*1420*/  FMUL.FTZ R0, R0, 1 ;  /* 0x3f80000000007820 */ /* 0x000fc80000410000 */
[----:B------:R0:W1:Y:S01]  /*1430*/  F2F.F64.F32 R28, R0 ;  /* 0x00000000001c7310 */ /* 0x0000620000201800 */
[----:B------:R-:W-:Y:S05]  /*1440*/  BRA `(.L_x_21412) ;  /* 0x0000000800bc7947 */ /* 0x000fea0003800000 */
.L_x_21417:
[----:B------:R0:W5:Y:S01]  /*1450*/  LDG.E.64 R28, desc[UR36][R4.64] ;  /* 0x00000024041c7981 */ /* 0x000162000c1e1b00 */
[----:B------:R-:W-:Y:S05]  /*1460*/  BRA `(.L_x_21412) ;  /* 0x0000000800b47947 */ /* 0x000fea0003800000 */
.L_x_21407:
        /* <DEDUP_REMOVED lines=13> */
.L_x_21421:
[----:B------:R0:W5:Y:S01]  /*1540*/  LDG.E.64 R28, desc[UR36][R4.64] ;  /* 0x00000024041c7981 */ /* 0x000162000c1e1b00 */
[----:B------:R-:W-:Y:S05]  /*1550*/  BRA `(.L_x_21412) ;  /* 0x0000000800787947 */ /* 0x000fea0003800000 */
.L_x_21420:
        /* <DEDUP_REMOVED lines=28> */
.L_x_21423:
        /* <DEDUP_REMOVED lines=15> */
.L_x_21422:
[----:B------:R-:W3:Y:S02]  /*1810*/  LDG.E.U16 R0, desc[UR36][R4.64] ;  /* 0x0000002404007981 */ /* 0x000ee4000c1e1500 */
[----:B---3--:R-:W-:-:S04]  /*1820*/  IMAD.U32 R0, R0, 0x10000, RZ ;  /* 0x0001000000007824 */ /* 0x008fc800078e00ff */
[----:B------:R-:W-:-:S04]  /*1830*/  FMUL.FTZ R0, R0, 1 ;  /* 0x3f80000000007820 */ /* 0x000fc80000410000 */
[----:B------:R0:W1:Y:S01]  /*1840*/  F2F.F64.F32 R28, R0 ;  /* 0x00000000001c7310 */ /* 0x0000620000201800 */
[----:B------:R-:W-:Y:S05]  /*1850*/  BRA `(.L_x_21412) ;  /* 0x0000000400b87947 */ /* 0x000fea0003800000 */
.L_x_21419:
        /* <DEDUP_REMOVED lines=11> */
.L_x_21426:
        /* <DEDUP_REMOVED lines=21> */
.L_x_21430:
[----:B------:R-:W-:Y:S05]  /*1a60*/  BSYNC B1 ;  /* 0x0000000000017941 */ /* 0x000fea0003800000 */
.L_x_21429:
[----:B------:R-:W-:Y:S01]  /*1a70*/  LEA R5, R0, 0x3b800000, 0x17 ;  /* 0x3b80000000057811 */ /* 0x000fe200078eb8ff */
[----:B------:R-:W-:-:S05]  /*1a80*/  IMAD.SHL.U32 R0, R3, 0x100000, RZ ;  /* 0x0010000003007824 */ /* 0x000fca00078e00ff */
[----:B------:R-:W-:-:S07]  /*1a90*/  LOP3.LUT R0, R5, R0, R6, 0xfe, !PT ;  /* 0x0000000005007212 */ /* 0x000fce00078efe06 */
.L_x_21428:
[----:B------:R-:W-:Y:S05]  /*1aa0*/  BSYNC B0 ;  /* 0x0000000000007941 */ /* 0x000fea0003800000 */
.L_x_21427:
[----:B------:R-:W-:-:S04]  /*1ab0*/  FMUL.FTZ R0, R0, 1 ;  /* 0x3f80000000007820 */ /* 0x000fc80000410000 */
[----:B------:R0:W1:Y:S01]  /*1ac0*/  F2F.F64.F32 R28, R0 ;  /* 0x00000000001c7310 */ /* 0x0000620000201800 */
[----:B------:R-:W-:Y:S05]  /*1ad0*/  BRA `(.L_x_21412) ;  /* 0x0000000400187947 */ /* 0x000fea0003800000 */
.L_x_21425:
        /* <DEDUP_REMOVED lines=21> */
.L_x_21434:
[----:B------:R-:W-:Y:S05]  /*1c30*/  BSYNC B1 ;  /* 0x0000000000017941 */ /* 0x000fea0003800000 */
.L_x_21433:
[----:B------:R-:W-:Y:S01]  /*1c40*/  LEA R5, R0, 0x37800000, 0x17 ;  /* 0x3780000000057811 */ /* 0x000fe200078eb8ff */
[----:B------:R-:W-:-:S05]  /*1c50*/  IMAD.SHL.U32 R0, R3, 0x200000, RZ ;  /* 0x0020000003007824 */ /* 0x000fca00078e00ff */
[----:B------:R-:W-:-:S07]  /*1c60*/  LOP3.LUT R0, R5, R0, R6, 0xfe, !PT ;  /* 0x0000000005007212 */ /* 0x000fce00078efe06 */
.L_x_21432:
[----:B------:R-:W-:Y:S05]  /*1c70*/  BSYNC B0 ;  /* 0x0000000000007941 */ /* 0x000fea0003800000 */
.L_x_21431:
[----:B------:R-:W-:-:S04]  /*1c80*/  FMUL.FTZ R0, R0, 1 ;  /* 0x3f80000000007820 */ /* 0x000fc80000410000 */
[----:B------:R0:W1:Y:S01]  /*1c90*/  F2F.F64.F32 R28, R0 ;  /* 0x00000000001c7310 */ /* 0x0000620000201800 */
[----:B------:R-:W-:Y:S05]  /*1ca0*/  BRA `(.L_x_21412) ;  /* 0x0000000000a47947 */ /* 0x000fea0003800000 */
.L_x_21424:
        /* <DEDUP_REMOVED lines=14> */
.L_x_21438:
[----:B------:R-:W-:Y:S05]  /*1d90*/  BSYNC B0 ;  /* 0x0000000000007941 */ /* 0x000fea0003800000 */
.L_x_21437:
[----:B------:R-:W-:-:S04]  /*1da0*/  FMUL.FTZ R0, R0, 1 ;  /* 0x3f80000000007820 */ /* 0x000fc80000410000 */
[----:B------:R0:W1:Y:S01]  /*1db0*/  F2F.F64.F32 R28, R0 ;  /* 0x00000000001c7310 */ /* 0x0000620000201800 */
[----:B------:R-:W-:Y:S05]  /*1dc0*/  BRA `(.L_x_21412) ;  /* 0x00000000005c7947 */ /* 0x000fea0003800000 */
.L_x_21411:
        /* <DEDUP_REMOVED lines=16> */
.L_x_21439:
[----:B------:R-:W-:Y:S01]  /*1ed0*/  CS2R R28, SRZ ;  /* 0x00000000001c7805 */ /* 0x000fe2000001ff00 */
[----:B------:R-:W-:Y:S06]  /*1ee0*/  BRA `(.L_x_21412) ;  /* 0x0000000000147947 */ /* 0x000fec0003800000 */
.L_x_21436:
[----:B------:R-:W3:Y:S02]  /*1ef0*/  LDG.E.64 R28, desc[UR36][R4.64] ;  /* 0x00000024041c7981 */ /* 0x000ee4000c1e1b00 */
[----:B---3--:R-:W0:Y:S01]  /*1f00*/  I2F.F64.U64 R28, R28 ;  /* 0x0000001c001c7312 */ /* 0x008e220000301800 */
[----:B------:R-:W-:Y:S05]  /*1f10*/  BRA `(.L_x_21412) ;  /* 0x0000000000087947 */ /* 0x000fea0003800000 */
.L_x_21435:
[----:B------:R-:W3:Y:S02]  /*1f20*/  LDG.E R4, desc[UR36][R4.64] ;  /* 0x0000002404047981 */ /* 0x000ee4000c1e1900 */
[----:B---3--:R0:W1:Y:S02]  /*1f30*/  I2F.F64.U32 R28, R4 ;  /* 0x00000004001c7312 */ /* 0x0080640000201800 */
.L_x_21412:
[----:B------:R-:W2:Y:S02]  /*1f40*/  S2R R33, SR_TID.X ;  /* 0x0000000000217919 */ /* 0x000ea40000002100 */
[----:B--2---:R-:W-:-:S07]  /*1f50*/  VIADD R33, R33, 0x80 ;  /* 0x0000008021217836 */ /* 0x004fce0000000000 */
.L_x_21373:
[----:B------:R-:W-:Y:S05]  /*1f60*/  BSYNC B6 ;  /* 0x0000000000067941 */ /* 0x000fea0003800000 */
.L_x_21372:
        /* <DEDUP_REMOVED lines=24> */
.L_x_21445:
[----:B------:R-:W2:Y:S02]  /*20f0*/  LDG.E.U8 R4, desc[UR36][R4.64] ;  /* 0x0000002404047981 */ /* 0x000ea4000c1e1100 */
[----:B--2---:R0:W2:Y:S01]  /*2100*/  I2F.F64.U16 R36, R4 ;  /* 0x0000000400247312 */ /* 0x0040a20000101800 */
[----:B------:R-:W-:Y:S05]  /*2110*/  BRA `(.L_x_21447) ;  /* 0x0000000c00707947 */ /* 0x000fea0003800000 */
.L_x_21444:
        /* <DEDUP_REMOVED lines=9> */
.L_x_21449:
[----:B------:R-:W2:Y:S02]  /*21b0*/  LDG.E R4, desc[UR36][R4.64] ;  /* 0x0000002404047981 */ /* 0x000ea4000c1e1900 */
[----:B--2---:R0:W2:Y:S01]  /*21c0*/  I2F.F64 R36, R4 ;  /* 0x0000000400247312 */ /* 0x0040a20000201c00 */
[----:B------:R-:W-:Y:S05]  /*21d0*/  BRA `(.L_x_21447) ;  /* 0x0000000c00407947 */ /* 0x000fea0003800000 */
.L_x_21448:
[----:B------:R-:W2:Y:S02]  /*21e0*/  LDG.E.U16 R4, desc[UR36][R4.64] ;  /* 0x0000002404047981 */ /* 0x000ea4000c1e1500 */
[----:B--2---:R0:W2:Y:S01]  /*21f0*/  I2F.F64.S16 R36, R4 ;  /* 0x0000000400247312 */ /* 0x0040a20000101c00 */
[----:B------:R-:W-:Y:S05]  /*2200*/  BRA `(.L_x_21447) ;  /* 0x0000000c00347947 */ /* 0x000fea0003800000 */
.L_x_21443:
        /* <DEDUP_REMOVED lines=10> */
.L_x_21451:
[----:B------:R-:W2:Y:S02]  /*22b0*/  LDG.E.U16 R0, desc[UR36][R4.64] ;  /* 0x0000002404007981 */ /* 0x000ea4000c1e1500 */
[----:B--2---:R-:W-:-:S05]  /*22c0*/  HADD2.F32 R0, -RZ, R0.H0_H0 ;  /* 0x20000000ff007230 */ /* 0x004fca0000004100 */
[----:B------:R-:W-:-:S04]  /*22d0*/  FMUL.FTZ R0, R0, 1 ;  /* 0x3f80000000007820 */ /* 0x000fc80000410000 */
[----:B------:R0:W2:Y:S01]  /*22e0*/  F2F.F64.F32 R36, R0 ;  /* 0x0000000000247310 */ /* 0x0000a20000201800 */
[----:B------:R-:W-:Y:S05]  /*22f0*/  BRA `(.L_x_21447) ;  /* 0x0000000800f87947 */ /* 0x000fea0003800000 */
.L_x_21450:
        /* <DEDUP_REMOVED lines=10> */
.L_x_21453:
[----:B------:R-:W2:Y:S02]  /*23a0*/  LDG.E.U16 R4, desc[UR36][R4.64] ;  /* 0x0000002404047981 */ /* 0x000ea4000c1e1500 */
[----:B--2---:R-:W-:-:S05]  /*23b0*/  HADD2.F32 R0, -RZ, R4.H0_H0 ;  /* 0x20000004ff007230 */ /* 0x004fca0000004100 */
[----:B------:R-:W-:-:S04]  /*23c0*/  FMUL.FTZ R0, R0, 1 ;  /* 0x3f80000000007820 */ /* 0x000fc80000410000 */
[----:B------:R0:W2:Y:S01]  /*23d0*/  F2F.F64.F32 R36, R0 ;  /* 0x0000000000247310 */ /* 0x0000a20000201800 */
[----:B------:R-:W-:Y:S05]  /*23e0*/  BRA `(.L_x_21447) ;  /* 0x0000000800bc7947 */ /* 0x000fea0003800000 */
.L_x_21452:
[----:B------:R0:W5:Y:S01]  /*23f0*/  LDG.E.64 R36, desc[UR36][R4.64] ;  /* 0x0000002404247981 */ /* 0x000162000c1e1b00 */
[----:B------:R-:W-:Y:S05]  /*2400*/  BRA `(.L_x_21447) ;  /* 0x0000000800b47947 */ /* 0x000fea0003800000 */
.L_x_21442:
        /* <DEDUP_REMOVED lines=13> */
.L_x_21456:
[----:B------:R0:W5:Y:S01]  /*24e0*/  LDG.E.64 R36, desc[UR36][R4.64] ;  /* 0x0000002404247981 */ /* 0x000162000c1e1b00 */
[----:B------:R-:W-:Y:S05]  /*24f0*/  BRA `(.L_x_21447) ;  /* 0x0000000800787947 */ /* 0x000fea0003800000 */
.L_x_21455:
        /* <DEDUP_REMOVED lines=28> */
.L_x_21458:
        /* <DEDUP_REMOVED lines=15> */
.L_x_21457:
[----:B------:R-:W2:Y:S02]  /*27b0*/  LDG.E.U16 R0, desc[UR36][R4.64] ;  /* 0x0000002404007981 */ /* 0x000ea4000c1e1500 */
[----:B--2---:R-:W-:-:S04]  /*27c0*/  IMAD.U32 R0, R0, 0x10000, RZ ;  /* 0x0001000000007824 */ /* 0x004fc800078e00ff */
[----:B------:R-:W-:-:S04]  /*27d0*/  FMUL.FTZ R0, R0, 1 ;  /* 0x3f80000000007820 */ /* 0x000fc80000410000 */
[----:B------:R2:W3:Y:S01]  /*27e0*/  F2F.F64.F32 R36, R0 ;  /* 0x0000000000247310 */ /* 0x0004e20000201800 */
[----:B------:R-:W-:Y:S05]  /*27f0*/  BRA `(.L_x_21447) ;  /* 0x0000000400b87947 */ /* 0x000fea0003800000 */
.L_x_21454:
        /* <DEDUP_REMOVED lines=11> */
.L_x_21461:
        /* <DEDUP_REMOVED lines=21> */
.L_x_21465:
[----:B------:R-:W-:Y:S05]  /*2a00*/  BSYNC B1 ;  /* 0x0000000000017941 */ /* 0x000fea0003800000 */
.L_x_21464:
[----:B------:R-:W-:Y:S01]  /*2a10*/  LEA R5, R0, 0x3b800000, 0x17 ;  /* 0x3b80000000057811 */ /* 0x000fe200078eb8ff */
[----:B------:R-:W-:-:S05]  /*2a20*/  IMAD.SHL.U32 R0, R3, 0x100000, RZ ;  /* 0x0010000003007824 */ /* 0x000fca00078e00ff */
[----:B------:R-:W-:-:S07]  /*2a30*/  LOP3.LUT R0, R5, R0, R6, 0xfe, !PT ;  /* 0x0000000005007212 */ /* 0x000fce00078efe06 */
.L_x_21463:
[----:B------:R-:W-:Y:S05]  /*2a40*/  BSYNC B0 ;  /* 0x0000000000007941 */ /* 0x000fea0003800000 */
.L_x_21462:
[----:B------:R-:W-:-:S04]  /*2a50*/  FMUL.FTZ R0, R0, 1 ;  /* 0x3f80000000007820 */ /* 0x000fc80000410000 */
[----:B------:R0:W2:Y:S01]  /*2a60*/  F2F.F64.F32 R36, R0 ;  /* 0x0000000000247310 */ /* 0x0000a20000201800 */
[----:B------:R-:W-:Y:S05]  /*2a70*/  BRA `(.L_x_21447) ;  /* 0x0000000400187947 */ /* 0x000fea0003800000 */
.L_x_21460:
        /* <DEDUP_REMOVED lines=21> */
.L_x_21469:
[----:B------:R-:W-:Y:S05]  /*2bd0*/  BSYNC B1 ;  /* 0x0000000000017941 */ /* 0x000fea0003800000 */
.L_x_21468:
[----:B------:R-:W-:Y:S01]  /*2be0*/  LEA R5, R0, 0x37800000, 0x17 ;  /* 0x3780000000057811 */ /* 0x000fe200078eb8ff */
[----:B------:R-:W-:-:S05]  /*2bf0*/  IMAD.SHL.U32 R0, R3, 0x200000, RZ ;  /* 0x0020000003007824 */ /* 0x000fca00078e00ff */
[----:B------:R-:W-:-:S07]  /*2c00*/  LOP3.LUT R0, R5, R0, R6, 0xfe, !PT ;  /* 0x0000000005007212 */ /* 0x000fce00078efe06 */
.L_x_21467:
[----:B------:R-:W-:Y:S05]  /*2c10*/  BSYNC B0 ;  /* 0x0000000000007941 */ /* 0x000fea0003800000 */
.L_x_21466:
[----:B------:R-:W-:-:S04]  /*2c20*/  FMUL.FTZ R0, R0, 1 ;  /* 0x3f80000000007820 */ /* 0x000fc80000410000 */
[----:B------:R0:W2:Y:S01]  /*2c30*/  F2F.F64.F32 R36, R0 ;  /* 0x0000000000247310 */ /* 0x0000a20000201800 */
[----:B------:R-:W-:Y:S05]  /*2c40*/  BRA `(.L_x_21447) ;  /* 0x0000000000a47947 */ /* 0x000fea0003800000 */
.L_x_21459:
        /* <DEDUP_REMOVED lines=14> */
.L_x_21473:
[----:B------:R-:W-:Y:S05]  /*2d30*/  BSYNC B0 ;  /* 0x0000000000007941 */ /* 0x000fea0003800000 */
.L_x_21472:
[----:B------:R-:W-:-:S04]  /*2d40*/  FMUL.FTZ R0, R0, 1 ;  /* 0x3f80000000007820 */ /* 0x000fc80000410000 */
[----:B------:R0:W2:Y:S01]  /*2d50*/  F2F.F64.F32 R36, R0 ;  /* 0x0000000000247310 */ /* 0x0000a20000201800 */
[----:B------:R-:W-:Y:S05]  /*2d60*/  BRA `(.L_x_21447) ;  /* 0x00000000005c7947 */ /* 0x000fea0003800000 */
.L_x_21446:
        /* <DEDUP_REMOVED lines=16> */
.L_x_21474:
[----:B------:R-:W-:Y:S01]  /*2e70*/  CS2R R36, SRZ ;  /* 0x0000000000247805 */ /* 0x000fe2000001ff00 */
[----:B------:R-:W-:Y:S06]  /*2e80*/  BRA `(.L_x_21447) ;  /* 0x0000000000147947 */ /* 0x000fec0003800000 */
.L_x_21471:
[----:B------:R-:W2:Y:S02]  /*2e90*/  LDG.E.64 R36, desc[UR36][R4.64] ;  /* 0x0000002404247981 */ /* 0x000ea4000c1e1b00 */
[----:B--2---:R-:W0:Y:S01]  /*2ea0*/  I2F.F64.U64 R36, R36 ;  /* 0x0000002400247312 */ /* 0x004e220000301800 */
[----:B------:R-:W-:Y:S05]  /*2eb0*/  BRA `(.L_x_21447) ;  /* 0x0000000000087947 */ /* 0x000fea0003800000 */
.L_x_21470:
[----:B------:R-:W2:Y:S02]  /*2ec0*/  LDG.E R4, desc[UR36][R4.64] ;  /* 0x0000002404047981 */ /* 0x000ea4000c1e1900 */
[----:B--2---:R0:W2:Y:S02]  /*2ed0*/  I2F.F64.U32 R36, R4 ;  /* 0x0000000400247312 */ /* 0x0040a40000201800 */
.L_x_21447:
        /* <DEDUP_REMOVED lines=19> */
.L_x_21478:
[----:B------:R-:W2:Y:S02]  /*3010*/  LDG.E.U8 R4, desc[UR36][R4.64] ;  /* 0x0000002404047981 */ /* 0x000ea4000c1e1100 */
[----:B--2---:R0:W2:Y:S01]  /*3020*/  I2F.F64.U16 R26, R4 ;  /* 0x00000004001a7312 */ /* 0x0040a20000101800 */
[----:B------:R-:W-:Y:S05]  /*3030*/  BRA `(.L_x_21480) ;  /* 0x0000000c00707947 */ /* 0x000fea0003800000 */
.L_x_21477:
        /* <DEDUP_REMOVED lines=9> */
.L_x_21482:
[----:B------:R-:W2:Y:S02]  /*30d0*/  LDG.E R4, desc[UR36][R4.64] ;  /* 0x0000002404047981 */ /* 0x000ea4000c1e1900 */
[----:B--2---:R0:W2:Y:S01]  /*30e0*/  I2F.F64 R26, R4 ;  /* 0x00000004001a7312 */ /* 0x0040a20000201c00 */
[----:B------:R-:W-:Y:S05]  /*30f0*/  BRA `(.L_x_21480) ;  /* 0x0000000c00407947 */ /* 0x000fea0003800000 */
.L_x_21481:
[----:B------:R-:W2:Y:S02]  /*3100*/  LDG.E.U16 R4, desc[UR36][R4.64] ;  /* 0x0000002404047981 */ /* 0x000ea4000c1e1500 */
[----:B--2---:R0:W2:Y:S01]  /*3110*/  I2F.F64.S16 R26, R4 ;  /* 0x00000004001a7312 */ /* 0x0040a20000101c00 */
[----:B------:R-:W-:Y:S05]  /*3120*/  BRA `(.L_x_21480) ;  /* 0x0000000c00347947 */ /* 0x000fea0003800000 */
.L_x_21476:
        /* <DEDUP_REMOVED lines=10> */
.L_x_21484:
[----:B------:R-:W2:Y:S02]  /*31d0*/  LDG.E.U16 R0, desc[UR36][R4.64] ;  /* 0x0000002404007981 */ /* 0x000ea4000c1e1500 */
[----:B--2---:R-:W-:-:S05]  /*31e0*/  HADD2.F32 R0, -RZ, R0.H0_H0 ;  /* 0x20000000ff007230 */ /* 0x004fca0000004100 */
[----:B------:R-:W-:-:S04]  /*31f0*/  FMUL.FTZ R0, R0, 1 ;  /* 0x3f80000000007820 */ /* 0x000fc80000410000 */
[----:B------:R0:W2:Y:S01]  /*3200*/  F2F.F64.F32 R26, R0 ;  /* 0x00000000001a7310 */ /* 0x0000a20000201800 */
[----:B------:R-:W-:Y:S05]  /*3210*/  BRA `(.L_x_21480) ;  /* 0x0000000800f87947 */ /* 0x000fea0003800000 */
.L_x_21483:
        /* <DEDUP_REMOVED lines=10> */
.L_x_21486:
[----:B------:R-:W2:Y:S02]  /*32c0*/  LDG.E.U16 R4, desc[UR36][R4.64] ;  /* 0x0000002404047981 */ /* 0x000ea4000c1e1500 */
[----:B--2---:R-:W-:-:S05]  /*32d0*/  HADD2.F32 R0, -RZ, R4.H0_H0 ;  /* 0x20000004ff007230 */ /* 0x004fca0000004100 */
[----:B------:R-:W-:-:S04]  /*32e0*/  FMUL.FTZ R0, R0, 1 ;  /* 0x3f80000000007820 */ /* 0x000fc80000410000 */
[----:B------:R0:W2:Y:S01]  /*32f0*/  F2F.F64.F32 R26, R0 ;  /* 0x00000000001a7310 */ /* 0x0000a20000201800 */
[----:B------:R-:W-:Y:S05]  /*3300*/  BRA `(.L_x_21480) ;  /* 0x0000000800bc7947 */ /* 0x000fea0003800000 */
.L_x_21485:
[----:B------:R0:W5:Y:S01]  /*3310*/  LDG.E.64 R26, desc[UR36][R4.64] ;  /* 0x00000024041a7981 */ /* 0x000162000c1e1b00 */
[----:B------:R-:W-:Y:S05]  /*3320*/  BRA `(.L_x_21480) ;  /* 0x0000000800b47947 */ /* 0x000fea0003800000 */
.L_x_21475:
        /* <DEDUP_REMOVED lines=13> */
.L_x_21489:
[----:B------:R0:W5:Y:S01]  /*3400*/  LDG.E.64 R26, desc[UR36][R4.64] ;  /* 0x00000024041a7981 */ /* 0x000162000c1e1b00 */
[----:B------:R-:W-:Y:S05]  /*3410*/  BRA `(.L_x_21480) ;  /* 0x0000000800787947 */ /* 0x000fea0003800000 */
.L_x_21488:
        /* <DEDUP_REMOVED lines=28> */
.L_x_21491:
        /* <DEDUP_REMOVED lines=15> */
.L_x_21490:
[----:B------:R-:W2:Y:S02]  /*36d0*/  LDG.E.U16 R0, desc[UR36][R4.64] ;  /* 0x0000002404007981 */ /* 0x000ea4000c1e1500 */
[----:B--2---:R-:W-:-:S04]  /*36e0*/  IMAD.U32 R0, R0, 0x10000, RZ ;  /* 0x0001000000007824 */ /* 0x004fc800078e00ff */
[----:B------:R-:W-:-:S04]  /*36f0*/  FMUL.FTZ R0, R0, 1 ;  /* 0x3f80000000007820 */ /* 0x000fc80000410000 */
[----:B------:R0:W2:Y:S01]  /*3700*/  F2F.F64.F32 R26, R0 ;  /* 0x00000000001a7310 */ /* 0x0000a20000201800 */
[----:B------:R-:W-:Y:S05]  /*3710*/  BRA `(.L_x_21480) ;  /* 0x0000000400b87947 */ /* 0x000fea0003800000 */
.L_x_21487:
        /* <DEDUP_REMOVED lines=11> */
.L_x_21494:
        /* <DEDUP_REMOVED lines=21> */
.L_x_21498:
[----:B------:R-:W-:Y:S05]  /*3920*/  BSYNC B1 ;  /* 0x0000000000017941 */ /* 0x000fea0003800000 */
.L_x_21497:
[----:B------:R-:W-:Y:S01]  /*3930*/  LEA R5, R0, 0x3b800000, 0x17 ;  /* 0x3b80000000057811 */ /* 0x000fe200078eb8ff */
[----:B------:R-:W-:-:S05]  /*3940*/  IMAD.SHL.U32 R0, R3, 0x100000, RZ ;  /* 0x0010000003007824 */ /* 0x000fca00078e00ff */
[----:B------:R-:W-:-:S07]  /*3950*/  LOP3.LUT R0, R5, R0, R6, 0xfe, !PT ;  /* 0x0000000005007212 */ /* 0x000fce00078efe06 */
.L_x_21496:
[----:B------:R-:W-:Y:S05]  /*3960*/  BSYNC B0 ;  /* 0x0000000000007941 */ /* 0x000fea0003800000 */
.L_x_21495:
[----:B------:R-:W-:-:S04]  /*3970*/  FMUL.FTZ R0, R0, 1 ;  /* 0x3f80000000007820 */ /* 0x000fc80000410000 */
[----:B------:R0:W2:Y:S01]  /*3980*/  F2F.F64.F32 R26, R0 ;  /* 0x00000000001a7310 */ /* 0x0000a20000201800 */
[----:B------:R-:W-:Y:S05]  /*3990*/  BRA `(.L_x_21480) ;  /* 0x0000000400187947 */ /* 0x000fea0003800000 */
.L_x_21493:
        /* <DEDUP_REMOVED lines=21> */
.L_x_21502:
[----:B------:R-:W-:Y:S05]  /*3af0*/  BSYNC B1 ;  /* 0x0000000000017941 */ /* 0x000fea0003800000 */
.L_x_21501:
[----:B------:R-:W-:Y:S01]  /*3b00*/  LEA R5, R0, 0x37800000, 0x17 ;  /* 0x3780000000057811 */ /* 0x000fe200078eb8ff */
[----:B------:R-:W-:-:S05]  /*3b10*/  IMAD.SHL.U32 R0, R3, 0x200000, RZ ;  /* 0x0020000003007824 */ /* 0x000fca00078e00ff */
[----:B------:R-:W-:-:S07]  /*3b20*/  LOP3.LUT R0, R5, R0, R6, 0xfe, !PT ;  /* 0x0000000005007212 */ /* 0x000fce00078efe06 */
.L_x_21500:
[----:B------:R-:W-:Y:S05]  /*3b30*/  BSYNC B0 ;  /* 0x0000000000007941 */ /* 0x000fea0003800000 */
.L_x_21499:
[----:B------:R-:W-:-:S04]  /*3b40*/  FMUL.FTZ R0, R0, 1 ;  /* 0x3f80000000007820 */ /* 0x000fc80000410000 */
[----:B------:R0:W2:Y:S01]  /*3b50*/  F2F.F64.F32 R26, R0 ;  /* 0x00000000001a7310 */ /* 0x0000a20000201800 */
[----:B------:R-:W-:Y:S05]  /*3b60*/  BRA `(.L_x_21480) ;  /* 0x0000000000a47947 */ /* 0x000fea0003800000 */
.L_x_21492:
        /* <DEDUP_REMOVED lines=14> */
.L_x_21506:
[----:B------:R-:W-:Y:S05]  /*3c50*/  BSYNC B0 ;  /* 0x0000000000007941 */ /* 0x000fea0003800000 */
.L_x_21505:
[----:B------:R-:W-:-:S04]  /*3c60*/  FMUL.FTZ R0, R0, 1 ;  /* 0x3f80000000007820 */ /* 0x000fc80000410000 */
[----:B------:R0:W2:Y:S01]  /*3c70*/  F2F.F64.F32 R26, R0 ;  /* 0x00000000001a7310 */ /* 0x0000a20000201800 */
[----:B------:R-:W-:Y:S05]  /*3c80*/  BRA `(.L_x_21480) ;  /* 0x00000000005c7947 */ /* 0x000fea0003800000 */
.L_x_21479:
        /* <DEDUP_REMOVED lines=16> */
.L_x_21507:
[----:B------:R-:W-:Y:S01]  /*3d90*/  CS2R R26, SRZ ;  /* 0x00000000001a7805 */ /* 0x000fe2000001ff00 */
[----:B------:R-:W-:Y:S06]  /*3da0*/  BRA `(.L_x_21480) ;  /* 0x0000000000147947 */ /* 0x000fec0003800000 */
.L_x_21504:
[----:B------:R-:W2:Y:S02]  /*3db0*/  LDG.E.64 R26, desc[UR36][R4.64] ;  /* 0x00000024041a7981 */ /* 0x000ea4000c1e1b00 */
[----:B--2---:R-:W0:Y:S01]  /*3dc0*/  I2F.F64.U64 R26, R26 ;  /* 0x0000001a001a7312 */ /* 0x004e220000301800 */
[----:B------:R-:W-:Y:S05]  /*3dd0*/  BRA `(.L_x_21480) ;  /* 0x0000000000087947 */ /* 0x000fea0003800000 */
.L_x_21503:
[----:B------:R-:W2:Y:S02]  /*3de0*/  LDG.E R4, desc[UR36][R4.64] ;  /* 0x0000002404047981 */ /* 0x000ea4000c1e1900 */
[----:B--2---:R0:W2:Y:S02]  /*3df0*/  I2F.F64.U32 R26, R4 ;  /* 0x00000004001a7312 */ /* 0x0040a40000201800 */
.L_x_21480:
[----:B------:R-:W-:-:S07]  /*3e00*/  VIADD R33, R33, 0x80 ;  /* 0x0000008021217836 */ /* 0x000fce0000000000 */
.L_x_21441:
[----:B------:R-:W-:Y:S05]  /*3e10*/  BSYNC B6 ;  /* 0x0000000000067941 */ /* 0x000fea0003800000 */
.L_x_21440:
        /* <DEDUP_REMOVED lines=26> */
.L_x_21513:
[----:B------:R-:W3:Y:S02]  /*3fc0*/  LDG.E.U8 R4, desc[UR36][R4.64] ;  /* 0x0000002404047981 */ /* 0x000ee4000c1e1100 */
[----:B---3--:R0:W3:Y:S01]  /*3fd0*/  I2F.F64.U16 R22, R4 ;  /* 0x0000000400167312 */ /* 0x0080e20000101800 */
[----:B------:R-:W-:Y:S05]  /*3fe0*/  BRA `(.L_x_21515) ;  /* 0x0000000c00707947 */ /* 0x000fea0003800000 */
.L_x_21512:
        /* <DEDUP_REMOVED lines=9> */
.L_x_21517:
[----:B------:R-:W3:Y:S02]  /*4080*/  LDG.E R4, desc[UR36][R4.64] ;  /* 0x0000002404047981 */ /* 0x000ee4000c1e1900 */
[----:B---3--:R0:W3:Y:S01]  /*4090*/  I2F.F64 R22, R4 ;  /* 0x0000000400167312 */ /* 0x0080e20000201c00 */
[----:B------:R-:W-:Y:S05]  /*40a0*/  BRA `(.L_x_21515) ;  /* 0x0000000c00407947 */ /* 0x000fea0003800000 */
.L_x_21516:
[----:B------:R-:W3:Y:S02]  /*40b0*/  LDG.E.U16 R4, desc[UR36][R4.64] ;  /* 0x0000002404047981 */ /* 0x000ee4000c1e1500 */
[----:B---3--:R0:W3:Y:S01]  /*40c0*/  I2F.F64.S16 R22, R4 ;  /* 0x0000000400167312 */ /* 0x0080e20000101c00 */
[----:B------:R-:W-:Y:S05]  /*40d0*/  BRA `(.L_x_21515) ;  /* 0x0000000c00347947 */ /* 0x000fea0003800000 */
.L_x_21511:
        /* <DEDUP_REMOVED lines=10> */
.L_x_21519:
[----:B------:R-:W3:Y:S02]  /*4180*/  LDG.E.U16 R0, desc[UR36][R4.64] ;  /* 0x0000002404007981 */ /* 0x000ee4000c1e1500 */
[----:B---3--:R-:W-:-:S05]  /*4190*/  HADD2.F32 R0, -RZ, R0.H0_H0 ;  /* 0x20000000ff007230 */ /* 0x008fca0000004100 */
[----:B------:R-:W-:-:S04]  /*41a0*/  FMUL.FTZ R0, R0, 1 ;  /* 0x3f80000000007820 */ /* 0x000fc80000410000 */
[----:B------:R0:W3:Y:S01]  /*41b0*/  F2F.F64.F32 R22, R0 ;  /* 0x0000000000167310 */ /* 0x0000e20000201800 */
[----:B------:R-:W-:Y:S05]  /*41c0*/  BRA `(.L_x_21515) ;  /* 0x0000000800f87947 */ /* 0x000fea0003800000 */
.L_x_21518:
        /* <DEDUP_REMOVED lines=10> */
.L_x_21521:
[----:B------:R-:W3:Y:S02]  /*4270*/  LDG.E.U16 R4, desc[UR36][R4.64] ;  /* 0x0000002404047981 */ /* 0x000ee4000c1e1500 */
[----:B---3--:R-:W-:-:S05]  /*4280*/  HADD2.F32 R0, -RZ, R4.H0_H0 ;  /* 0x20000004ff007230 */ /* 0x008fca0000004100 */
[----:B------:R-:W-:-:S04]  /*4290*/  FMUL.FTZ R0, R0, 1 ;  /* 0x3f80000000007820 */ /* 0x000fc80000410000 */
[----:B------:R0:W3:Y:S01]  /*42a0*/  F2F.F64.F32 R22, R0 ;  /* 0x0000000000167310 */ /* 0x0000e20000201800 */
[----:B------:R-:W-:Y:S05]  /*42b0*/  BRA `(.L_x_21515) ;  /* 0x0000000800bc7947 */ /* 0x000fea0003800000 */
.L_x_21520:
[----:B------:R0:W5:Y:S01]  /*42c0*/  LDG.E.64 R22, desc[UR36][R4.64] ;  /* 0x0000002404167981 */ /* 0x000162000c1e1b00 */
[----:B------:R-:W-:Y:S05]  /*42d0*/  BRA `(.L_x_21515) ;  /* 0x0000000800b47947 */ /* 0x000fea0003800000 */
.L_x_21510:
        /* <DEDUP_REMOVED lines=13> */
.L_x_21524:
[----:B------:R0:W5:Y:S01]  /*43b0*/  LDG.E.64 R22, desc[UR36][R4.64] ;  /* 0x0000002404167981 */ /* 0x000162000c1e1b00 */
[----:B------:R-:W-:Y:S05]  /*43c0*/  BRA `(.L_x_21515) ;  /* 0x0000000800787947 */ /* 0x000fea0003800000 */
.L_x_21523:
        /* <DEDUP_REMOVED lines=28> */
.L_x_21526:
        /* <DEDUP_REMOVED lines=15> */
.L_x_21525:
[----:B------:R-:W3:Y:S02]  /*4680*/  LDG.E.U16 R0, desc[UR36][R4.64] ;  /* 0x0000002404007981 */ /* 0x000ee4000c1e1500 */
[----:B---3--:R-:W-:-:S04]  /*4690*/  IMAD.U32 R0, R0, 0x10000, RZ ;  /* 0x0001000000007824 */ /* 0x008fc800078e00ff */
[----:B------:R-:W-:-:S04]  /*46a0*/  FMUL.FTZ R0, R0, 1 ;  /* 0x3f80000000007820 */ /* 0x000fc80000410000 */
[----:B------:R3:W0:Y:S01]  /*46b0*/  F2F.F64.F32 R22, R0 ;  /* 0x0000000000167310 */ /* 0x0006220000201800 */
[----:B------:R-:W-:Y:S05]  /*46c0*/  BRA `(.L_x_21515) ;  /* 0x0000000400b87947 */ /* 0x000fea0003800000 */
.L_x_21522:
        /* <DEDUP_REMOVED lines=11> */
.L_x_21529:
        /* <DEDUP_REMOVED lines=21> */
.L_x_21533:
[----:B------:R-:W-:Y:S05]  /*48d0*/  BSYNC B1 ;  /* 0x0000000000017941 */ /* 0x000fea0003800000 */
.L_x_21532:
[----:B------:R-:W-:Y:S01]  /*48e0*/  LEA R5, R0, 0x3b800000, 0x17 ;  /* 0x3b80000000057811 */ /* 0x000fe200078eb8ff */
[----:B------:R-:W-:-:S05]  /*48f0*/  IMAD.SHL.U32 R0, R3, 0x100000, RZ ;  /* 0x0010000003007824 */ /* 0x000fca00078e00ff */
[----:B------:R-:W-:-:S07]  /*4900*/  LOP3.LUT R0, R5, R0, R6, 0xfe, !PT ;  /* 0x0000000005007212 */ /* 0x000fce00078efe06 */
.L_x_21531:
[----:B------:R-:W-:Y:S05]  /*4910*/  BSYNC B0 ;  /* 0x0000000000007941 */ /* 0x000fea0003800000 */
.L_x_21530:
[----:B------:R-:W-:-:S04]  /*4920*/  FMUL.FTZ R0, R0, 1 ;  /* 0x3f80000000007820 */ /* 0x000fc80000410000 */
[----:B------:R0:W3:Y:S01]  /*4930*/  F2F.F64.F32 R22, R0 ;  /* 0x0000000000167310 */ /* 0x0000e20000201800 */
[----:B------:R-:W-:Y:S05]  /*4940*/  BRA `(.L_x_21515) ;  /* 0x0000000400187947 */ /* 0x000fea0003800000 */
.L_x_21528:
        /* <DEDUP_REMOVED lines=21> */
.L_x_21537:
[----:B------:R-:W-:Y:S05]  /*4aa0*/  BSYNC B1 ;  /* 0x0000000000017941 */ /* 0x000fea0003800000 */
.L_x_21536:
[----:B------:R-:W-:Y:S01]  /*4ab0*/  LEA R5, R0, 0x37800000, 0x17 ;  /* 0x3780000000057811 */ /* 0x000fe200078eb8ff */
[----:B------:R-:W-:-:S05]  /*4ac0*/  IMAD.SHL.U32 R0, R3, 0x200000, RZ ;  /* 0x0020000003007824 */ /* 0x000fca00078e00ff */
[----:B------:R-:W-:-:S07]  /*4ad0*/  LOP3.LUT R0, R5, R0, R6, 0xfe, !PT ;  /* 0x0000000005007212 */ /* 0x000fce00078efe06 */
.L_x_21535:
[----:B------:R-:W-:Y:S05]  /*4ae0*/  BSYNC B0 ;  /* 0x0000000000007941 */ /* 0x000fea0003800000 */
.L_x_21534:
[----:B------:R-:W-:-:S04]  /*4af0*/  FMUL.FTZ R0, R0, 1 ;  /* 0x3f80000000007820 */ /* 0x000fc80000410000 */
[----:B------:R0:W3:Y:S01]  /*4b00*/  F2F.F64.F32 R22, R0 ;  /* 0x0000000000167310 */ /* 0x0000e20000201800 */
[----:B------:R-:W-:Y:S05]  /*4b10*/  BRA `(.L_x_21515) ;  /* 0x0000000000a47947 */ /* 0x000fea0003800000 */
.L_x_21527:
        /* <DEDUP_REMOVED lines=14> */
.L_x_21541:
[----:B------:R-:W-:Y:S05]  /*4c00*/  BSYNC B0 ;  /* 0x0000000000007941 */ /* 0x000fea0003800000 */
.L_x_21540:
[----:B------:R-:W-:-:S04]  /*4c10*/  FMUL.FTZ R0, R0, 1 ;  /* 0x3f80000000007820 */ /* 0x000fc80000410000 */
[----:B------:R0:W3:Y:S01]  /*4c20*/  F2F.F64.F32 R22, R0 ;  /* 0x0000000000167310 */ /* 0x0000e20000201800 */
[----:B------:R-:W-:Y:S05]  /*4c30*/  BRA `(.L_x_21515) ;  /* 0x00000000005c7947 */ /* 0x000fea0003800000 */
.L_x_21514:
        /* <DEDUP_REMOVED lines=16> */
.L_x_21542:
[----:B------:R-:W-:Y:S01]  /*4d40*/  CS2R R22, SRZ ;  /* 0x0000000000167805 */ /* 0x000fe2000001ff00 */
[----:B------:R-:W-:Y:S06]  /*4d50*/  BRA `(.L_x_21515) ;  /* 0x0000000000147947 */ /* 0x000fec0003800000 */
.L_x_21539:
[----:B------:R-:W3:Y:S02]  /*4d60*/  LDG.E.64 R22, desc[UR36][R4.64] ;  /* 0x0000002404167981 */ /* 0x000ee4000c1e1b00 */
[----:B---3--:R-:W0:Y:S01]  /*4d70*/  I2F.F64.U64 R22, R22 ;  /* 0x0000001600167312 */ /* 0x008e220000301800 */
[----:B------:R-:W-:Y:S05]  /*4d80*/  BRA `(.L_x_21515) ;  /* 0x0000000000087947 */ /* 0x000fea0003800000 */
.L_x_21538:
[----:B------:R-:W3:Y:S02]  /*4d90*/  LDG.E R4, desc[UR36][R4.64] ;  /* 0x0000002404047981 */ /* 0x000ee4000c1e1900 */
[----:B---3--:R0:W3:Y:S02]  /*4da0*/  I2F.F64.U32 R22, R4 ;  /* 0x0000000400167312 */ /* 0x0080e40000201800 */
.L_x_21515:
        /* <DEDUP_REMOVED lines=19> */
.L_x_21546:
[----:B------:R-:W3:Y:S02]  /*4ee0*/  LDG.E.U8 R4, desc[UR36][R4.64] ;  /* 0x0000002404047981 */ /* 0x000ee4000c1e1100 */
[----:B---3--:R0:W3:Y:S01]  /*4ef0*/  I2F.F64.U16 R18, R4 ;  /* 0x0000000400127312 */ /* 0x0080e20000101800 */
[----:B------:R-:W-:Y:S05]  /*4f00*/  BRA `(.L_x_21548) ;  /* 0x0000000c00707947 */ /* 0x000fea0003800000 */
.L_x_21545:
        /* <DEDUP_REMOVED lines=9> */
.L_x_21550:
[----:B------:R-:W3:Y:S02]  /*4fa0*/  LDG.E R4, desc[UR36][R4.64] ;  /* 0x0000002404047981 */ /* 0x000ee4000c1e1900 */
[----:B---3--:R0:W3:Y:S01]  /*4fb0*/  I2F.F64 R18, R4 ;  /* 0x0000000400127312 */ /* 0x0080e20000201c00 */
[----:B------:R-:W-:Y:S05]  /*4fc0*/  BRA `(.L_x_21548) ;  /* 0x0000000c00407947 */ /* 0x000fea0003800000 */
.L_x_21549:
[----:B------:R-:W3:Y:S02]  /*4fd0*/  LDG.E.U16 R4, desc[UR36][R4.64] ;  /* 0x0000002404047981 */ /* 0x000ee4000c1e1500 */
[----:B---3--:R0:W3:Y:S01]  /*4fe0*/  I2F.F64.S16 R18, R4 ;  /* 0x0000000400127312 */ /* 0x0080e20000101c00 */
[----:B------:R-:W-:Y:S05]  /*4ff0*/  BRA `(.L_x_21548) ;  /* 0x0000000c00347947 */ /* 0x000fea0003800000 */
.L_x_21544:
        /* <DEDUP_REMOVED lines=10> */
.L_x_21552:
[----:B------:R-:W3:Y:S02]  /*50a0*/  LDG.E.U16 R0, desc[UR36][R4.64] ;  /* 0x0000002404007981 */ /* 0x000ee4000c1e1500 */
[----:B---3--:R-:W-:-:S05]  /*50b0*/  HADD2.F32 R0, -RZ, R0.H0_H0 ;  /* 0x20000000ff007230 */ /* 0x008fca0000004100 */
[----:B------:R-:W-:-:S04]  /*50c0*/  FMUL.FTZ R0, R0, 1 ;  /* 0x3f80000000007820 */ /* 0x000fc80000410000 */
[----:B------:R0:W3:Y:S01]  /*50d0*/  F2F.F64.F32 R18, R0 ;  /* 0x0000000000127310 */ /* 0x0000e20000201800 */
[----:B------:R-:W-:Y:S05]  /*50e0*/  BRA `(.L_x_21548) ;  /* 0x0000000800f87947 */ /* 0x000fea0003800000 */
.L_x_21551:
        /* <DEDUP_REMOVED lines=10> */
.L_x_21554:
[----:B------:R-:W3:Y:S02]  /*5190*/  LDG.E.U16 R4, desc[UR36][R4.64] ;  /* 0x0000002404047981 */ /* 0x000ee4000c1e1500 */
[----:B---3--:R-:W-:-:S05]  /*51a0*/  HADD2.F32 R0, -RZ, R4.H0_H0 ;  /* 0x20000004ff007230 */ /* 0x008fca0000004100 */
[----:B------:R-:W-:-:S04]  /*51b0*/  FMUL.FTZ R0, R0, 1 ;  /* 0x3f80000000007820 */ /* 0x000fc80000410000 */
[----:B------:R0:W3:Y:S01]  /*51c0*/  F2F.F64.F32 R18, R0 ;  /* 0x0000000000127310 */ /* 0x0000e20000201800 */
[----:B------:R-:W-:Y:S05]  /*51d0*/  BRA `(.L_x_21548) ;  /* 0x0000000800bc7947 */ /* 0x000fea0003800000 */
.L_x_21553:
[----:B------:R0:W5:Y:S01]  /*51e0*/  LDG.E.64 R18, desc[UR36][R4.64] ;  /* 0x0000002404127981 */ /* 0x000162000c1e1b00 */
[----:B------:R-:W-:Y:S05]  /*51f0*/  BRA `(.L_x_21548) ;  /* 0x0000000800b47947 */ /* 0x000fea0003800000 */
.L_x_21543:
        /* <DEDUP_REMOVED lines=13> */
.L_x_21557:
[----:B------:R0:W5:Y:S01]  /*52d0*/  LDG.E.64 R18, desc[UR36][R4.64] ;  /* 0x0000002404127981 */ /* 0x000162000c1e1b00 */
[----:B------:R-:W-:Y:S05]  /*52e0*/  BRA `(.L_x_21548) ;  /* 0x0000000800787947 */ /* 0x000fea0003800000 */
.L_x_21556:
        /* <DEDUP_REMOVED lines=28> */
.L_x_21559:
        /* <DEDUP_REMOVED lines=15> */
.L_x_21558:
[----:B------:R-:W3:Y:S02]  /*55a0*/  LDG.E.U16 R0, desc[UR36][R4.64] ;  /* 0x0000002404007981 */ /* 0x000ee4000c1e1500 */
[----:B---3--:R-:W-:-:S04]  /*55b0*/  IMAD.U32 R0, R0, 0x10000, RZ ;  /* 0x0001000000007824 */ /* 0x008fc800078e00ff */
[----:B------:R-:W-:-:S04]  /*55c0*/  FMUL.FTZ R0, R0, 1 ;  /* 0x3f80000000007820 */ /* 0x000fc80000410000 */
[----:B------:R0:W3:Y:S01]  /*55d0*/  F2F.F64.F32 R18, R0 ;  /* 0x0000000000127310 */ /* 0x0000e20000201800 */
[----:B------:R-:W-:Y:S05]  /*55e0*/  BRA `(.L_x_21548) ;  /* 0x0000000400b87947 */ /* 0x000fea0003800000 */
.L_x_21555:
        /* <DEDUP_REMOVED lines=11> */
.L_x_21562:
        /* <DEDUP_REMOVED lines=21> */
.L_x_21566:
[----:B------:R-:W-:Y:S05]  /*57f0*/  BSYNC B1 ;  /* 0x0000000000017941 */ /* 0x000fea0003800000 */
.L_x_21565:
[----:B------:R-:W-:Y:S01]  /*5800*/  LEA R5, R0, 0x3b800000, 0x17 ;  /* 0x3b80000000057811 */ /* 0x000fe200078eb8ff */
[----:B------:R-:W-:-:S05]  /*5810*/  IMAD.SHL.U32 R0, R3, 0x100000, RZ ;  /* 0x0010000003007824 */ /* 0x000fca00078e00ff */
[----:B------:R-:W-:-:S07]  /*5820*/  LOP3.LUT R0, R5, R0, R6, 0xfe, !PT ;  /* 0x0000000005007212 */ /* 0x000fce00078efe06 */
.L_x_21564:
[----:B------:R-:W-:Y:S05]  /*5830*/  BSYNC B0 ;  /* 0x0000000000007941 */ /* 0x000fea0003800000 */
.L_x_21563:
[----:B------:R-:W-:-:S04]  /*5840*/  FMUL.FTZ R0, R0, 1 ;  /* 0x3f80000000007820 */ /* 0x000fc80000410000 */
[----:B------:R0:W3:Y:S01]  /*5850*/  F2F.F64.F32 R18, R0 ;  /* 0x0000000000127310 */ /* 0x0000e20000201800 */
[----:B------:R-:W-:Y:S05]  /*5860*/  BRA `(.L_x_21548) ;  /* 0x0000000400187947 */ /* 0x000fea0003800000 */
.L_x_21561:
        /* <DEDUP_REMOVED lines=21> */
.L_x_21570:
[----:B------:R-:W-:Y:S05]  /*59c0*/  BSYNC B1 ;  /* 0x0000000000017941 */ /* 0x000fea0003800000 */
.L_x_21569:
[----:B------:R-:W-:Y:S01]  /*59d0*/  LEA R5, R0, 0x37800000, 0x17 ;  /* 0x3780000000057811 */ /* 0x000fe200078eb8ff */
[----:B------:R-:W-:-:S05]  /*59e0*/  IMAD.SHL.U32 R0, R3, 0x200000, RZ ;  /* 0x0020000003007824 */ /* 0x000fca00078e00ff */
[----:B------:R-:W-:-:S07]  /*59f0*/  LOP3.LUT R0, R5, R0, R6, 0xfe, !PT ;  /* 0x0000000005007212 */ /* 0x000fce00078efe06 */
.L_x_21568:
[----:B------:R-:W-:Y:S05]  /*5a00*/  BSYNC B0 ;  /* 0x0000000000007941 */ /* 0x000fea0003800000 */
.L_x_21567:
[----:B------:R-:W-:-:S04]  /*5a10*/  FMUL.FTZ R0, R0, 1 ;  /* 0x3f80000000007820 */ /* 0x000fc80000410000 */
[----:B------:R0:W3:Y:S01]  /*5a20*/  F2F.F64.F32 R18, R0 ;  /* 0x0000000000127310 */ /* 0x0000e20000201800 */
[----:B------:R-:W-:Y:S05]  /*5a30*/  BRA `(.L_x_21548) ;  /* 0x0000000000a47947 */ /* 0x000fea0003800000 */
.L_x_21560:
        /* <DEDUP_REMOVED lines=14> */
.L_x_21574:
[----:B------:R-:W-:Y:S05]  /*5b20*/  BSYNC B0 ;  /* 0x0000000000007941 */ /* 0x000fea0003800000 */
.L_x_21573:
[----:B------:R-:W-:-:S04]  /*5b30*/  FMUL.FTZ R0, R0, 1 ;  /* 0x3f80000000007820 */ /* 0x000fc80000410000 */
[----:B------:R0:W3:Y:S01]  /*5b40*/  F2F.F64.F32 R18, R0 ;  /* 0x0000000000127310 */ /* 0x0000e20000201800 */
[----:B------:R-:W-:Y:S05]  /*5b50*/  BRA `(.L_x_21548) ;  /* 0x00000000005c7947 */ /* 0x000fea0003800000 */
.L_x_21547:
        /* <DEDUP_REMOVED lines=16> */
.L_x_21575:
[----:B------:R-:W-:Y:S01]  /*5c60*/  CS2R R18, SRZ ;  /* 0x0000000000127805 */ /* 0x000fe2000001ff00 */
[----:B------:R-:W-:Y:S06]  /*5c70*/  BRA `(.L_x_21548) ;  /* 0x0000000000147947 */ /* 0x000fec0003800000 */
.L_x_21572:
[----:B------:R-:W3:Y:S02]  /*5c80*/  LDG.E.64 R18, desc[UR36][R4.64] ;  /* 0x0000002404127981 */ /* 0x000ee4000c1e1b00 */
[----:B---3--:R-:W0:Y:S01]  /*5c90*/  I2F.F64.U64 R18, R18 ;  /* 0x0000001200127312 */ /* 0x008e220000301800 */
[----:B------:R-:W-:Y:S05]  /*5ca0*/  BRA `(.L_x_21548) ;  /* 0x0000000000087947 */ /* 0x000fea0003800000 */
.L_x_21571:
[----:B------:R-:W3:Y:S02]  /*5cb0*/  LDG.E R4, desc[UR36][R4.64] ;  /* 0x0000002404047981 */ /* 0x000ee4000c1e1900 */
[----:B---3--:R0:W3:Y:S02]  /*5cc0*/  I2F.F64.U32 R18, R4 ;  /* 0x0000000400127312 */ /* 0x0080e40000201800 */
.L_x_21548:
[----:B------:R-:W-:-:S07]  /*5cd0*/  VIADD R33, R33, 0x80 ;  /* 0x0000008021217836 */ /* 0x000fce0000000000 */
.L_x_21509:
[----:B------:R-:W-:Y:S05]  /*5ce0*/  BSYNC B6 ;  /* 0x0000000000067941 */ /* 0x000fea0003800000 */
.L_x_21508:
        /* <DEDUP_REMOVED lines=24> */
.L_x_21581:
[----:B------:R-:W3:Y:S02]  /*5e70*/  LDG.E.U8 R4, desc[UR36][R4.64] ;  /* 0x0000002404047981 */ /* 0x000ee4000c1e1100 */
[----:B---3--:R0:W3:Y:S01]  /*5e80*/  I2F.F64.U16 R16, R4 ;  /* 0x0000000400107312 */ /* 0x0080e20000101800 */
[----:B------:R-:W-:Y:S05]  /*5e90*/  BRA `(.L_x_21583) ;  /* 0x0000000c00707947 */ /* 0x000fea0003800000 */
.L_x_21580:
        /* <DEDUP_REMOVED lines=9> */
.L_x_21585:
[----:B------:R-:W3:Y:S02]  /*5f30*/  LDG.E R4, desc[UR36][R4.64] ;  /* 0x0000002404047981 */ /* 0x000ee4000c1e1900 */
[----:B---3--:R0:W3:Y:S01]  /*5f40*/  I2F.F64 R16, R4 ;  /* 0x0000000400107312 */ /* 0x0080e20000201c00 */
[----:B------:R-:W-:Y:S05]  /*5f50*/  BRA `(.L_x_21583) ;  /* 0x0000000c00407947 */ /* 0x000fea0003800000 */
.L_x_21584:
[----:B------:R-:W3:Y:S02]  /*5f60*/  LDG.E.U16 R4, desc[UR36][R4.64] ;  /* 0x0000002404047981 */ /* 0x000ee4000c1e1500 */
[----:B---3--:R0:W3:Y:S01]  /*5f70*/  I2F.F64.S16 R16, R4 ;  /* 0x0000000400107312 */ /* 0x0080e20000101c00 */
[----:B------:R-:W-:Y:S05]  /*5f80*/  BRA `(.L_x_21583) ;  /* 0x0000000c00347947 */ /* 0x000fea0003800000 */
.L_x_21579:
        /* <DEDUP_REMOVED lines=10> */
.L_x_21587:
[----:B------:R-:W3:Y:S02]  /*6030*/  LDG.E.U16 R0, desc[UR36][R4.64] ;  /* 0x0000002404007981 */ /* 0x000ee4000c1e1500 */
[----:B---3--:R-:W-:-:S05]  /*6040*/  HADD2.F32 R0, -RZ, R0.H0_H0 ;  /* 0x20000000ff007230 */ /* 0x008fca0000004100 */
[----:B------:R-:W-:-:S04]  /*6050*/  FMUL.FTZ R0, R0, 1 ;  /* 0x3f80000000007820 */ /* 0x000fc80000410000 */
[----:B------:R0:W3:Y:S01]  /*6060*/  F2F.F64.F32 R16, R0 ;  /* 0x0000000000107310 */ /* 0x0000e20000201800 */
[----:B------:R-:W-:Y:S05]  /*6070*/  BRA `(.L_x_21583) ;  /* 0x0000000800f87947 */ /* 0x000fea0003800000 */
.L_x_21586:
        /* <DEDUP_REMOVED lines=10> */
.L_x_21589:
[----:B------:R-:W3:Y:S02]  /*6120*/  LDG.E.U16 R4, desc[UR36][R4.64] ;  /* 0x0000002404047981 */ /* 0x000ee4000c1e1500 */
[----:B---3--:R-:W-:-:S05]  /*6130*/  HADD2.F32 R0, -RZ, R4.H0_H0 ;  /* 0x20000004ff007230 */ /* 0x008fca0000004100 */
[----:B------:R-:W-:-:S04]  /*6140*/  FMUL.FTZ R0, R0, 1 ;  /* 0x3f80000000007820 */ /* 0x000fc80000410000 */
[----:B------:R0:W3:Y:S01]  /*6150*/  F2F.F64.F32 R16, R0 ;  /* 0x0000000000107310 */ /* 0x0000e20000201800 */
[----:B------:R-:W-:Y:S05]  /*6160*/  BRA `(.L_x_21583) ;  /* 0x0000000800bc7947 */ /* 0x000fea0003800000 */
.L_x_21588:
[----:B------:R0:W5:Y:S01]  /*6170*/  LDG.E.64 R16, desc[UR36][R4.64] ;  /* 0x0000002404107981 */ /* 0x000162000c1e1b00 */
[----:B------:R-:W-:Y:S05]  /*6180*/  BRA `(.L_x_21583) ;  /* 0x0000000800b47947 */ /* 0x000fea0003800000 */
.L_x_21578:
        /* <DEDUP_REMOVED lines=13> */
.L_x_21592:
[----:B------:R0:W5:Y:S01]  /*6260*/  LDG.E.64 R16, desc[UR36][R4.64] ;  /* 0x0000002404107981 */ /* 0x000162000c1e1b00 */
[----:B------:R-:W-:Y:S05]  /*6270*/  BRA `(.L_x_21583) ;  /* 0x0000000800787947 */ /* 0x000fea0003800000 */
.L_x_21591:
        /* <DEDUP_REMOVED lines=28> */
.L_x_21594:
        /* <DEDUP_REMOVED lines=15> */
.L_x_21593:
[----:B------:R-:W3:Y:S02]  /*6530*/  LDG.E.U16 R0, desc[UR36][R4.64] ;  /* 0x0000002404007981 */ /* 0x000ee4000c1e1500 */
[----:B---3--:R-:W-:-:S04]  /*6540*/  IMAD.U32 R0, R0, 0x10000, RZ ;  /* 0x0001000000007824 */ /* 0x008fc800078e00ff */
[----:B------:R-:W-:-:S04]  /*6550*/  FMUL.FTZ R0, R0, 1 ;  /* 0x3f80000000007820 */ /* 0x000fc80000410000 */
[----:B------:R0:W3:Y:S01]  /*6560*/  F2F.F64.F32 R16, R0 ;  /* 0x0000000000107310 */ /* 0x0000e20000201800 */
[----:B------:R-:W-:Y:S05]  /*6570*/  BRA `(.L_x_21583) ;  /* 0x0000000400b87947 */ /* 0x000fea0003800000 */
.L_x_21590:
        /* <DEDUP_REMOVED lines=11> */
.L_x_21597:
        /* <DEDUP_REMOVED lines=21> */
.L_x_21601:
[----:B------:R-:W-:Y:S05]  /*6780*/  BSYNC B1 ;  /* 0x0000000000017941 */ /* 0x000fea0003800000 */
.L_x_21600:
[----:B------:R-:W-:Y:S01]  /*6790*/  LEA R5, R0, 0x3b800000, 0x17 ;  /* 0x3b80000000057811 */ /* 0x000fe200078eb8ff */
[----:B------:R-:W-:-:S05]  /*67a0*/  IMAD.SHL.U32 R0, R3, 0x100000, RZ ;  /* 0x0010000003007824 */ /* 0x000fca00078e00ff */
[----:B------:R-:W-:-:S07]  /*67b0*/  LOP3.LUT R0, R5, R0, R6, 0xfe, !PT ;  /* 0x0000000005007212 */ /* 0x000fce00078efe06 */
.L_x_21599:
[----:B------:R-:W-:Y:S05]  /*67c0*/  BSYNC B0 ;  /* 0x0000000000007941 */ /* 0x000fea0003800000 */
.L_x_21598:
[----:B------:R-:W-:-:S04]  /*67d0*/  FMUL.FTZ R0, R0, 1 ;  /* 0x3f80000000007820 */ /* 0x000fc80000410000 */
[----:B------:R0:W3:Y:S01]  /*67e0*/  F2F.F64.F32 R16, R0 ;  /* 0x0000000000107310 */ /* 0x0000e20000201800 */
[----:B------:R-:W-:Y:S05]  /*67f0*/  BRA `(.L_x_21583) ;  /* 0x0000000400187947 */ /* 0x000fea0003800000 */
.L_x_21596:
        /* <DEDUP_REMOVED lines=21> */
.L_x_21605:
[----:B------:R-:W-:Y:S05]  /*6950*/  BSYNC B1 ;  /* 0x0000000000017941 */ /* 0x000fea0003800000 */
.L_x_21604:
[----:B------:R-:W-:Y:S01]  /*6960*/  LEA R5, R0, 0x37800000, 0x17 ;  /* 0x3780000000057811 */ /* 0x000fe200078eb8ff */
[----:B------:R-:W-:-:S05]  /*6970*/  IMAD.SHL.U32 R0, R3, 0x200000, RZ ;  /* 0x0020000003007824 */ /* 0x000fca00078e00ff */
[----:B------:R-:W-:-:S07]  /*6980*/  LOP3.LUT R0, R5, R0, R6, 0xfe, !PT ;  /* 0x0000000005007212 */ /* 0x000fce00078efe06 */
.L_x_21603:
[----:B------:R-:W-:Y:S05]  /*6990*/  BSYNC B0 ;  /* 0x0000000000007941 */ /* 0x000fea0003800000 */
.L_x_21602:
[----:B------:R-:W-:-:S04]  /*69a0*/  FMUL.FTZ R0, R0, 1 ;  /* 0x3f80000000007820 */ /* 0x000fc80000410000 */
[----:B------:R0:W3:Y:S01]  /*69b0*/  F2F.F64.F32 R16, R0 ;  /* 0x0000000000107310 */ /* 0x0000e20000201800 */
[----:B------:R-:W-:Y:S05]  /*69c0*/  BRA `(.L_x_21583) ;  /* 0x0000000000a47947 */ /* 0x000fea0003800000 */
.L_x_21595:
        /* <DEDUP_REMOVED lines=14> */
.L_x_21609:
[----:B------:R-:W-:Y:S05]  /*6ab0*/  BSYNC B0 ;  /* 0x0000000000007941 */ /* 0x000fea0003800000 */
.L_x_21608:
[----:B------:R-:W-:-:S04]  /*6ac0*/  FMUL.FTZ R0, R0, 1 ;  /* 0x3f80000000007820 */ /* 0x000fc80000410000 */
[----:B------:R0:W3:Y:S01]  /*6ad0*/  F2F.F64.F32 R16, R0 ;  /* 0x0000000000107310 */ /* 0x0000e20000201800 */
[----:B------:R-:W-:Y:S05]  /*6ae0*/  BRA `(.L_x_21583) ;  /* 0x00000000005c7947 */ /* 0x000fea0003800000 */
.L_x_21582:
        /* <DEDUP_REMOVED lines=16> */
.L_x_21610:
[----:B------:R-:W-:Y:S01]  /*6bf0*/  CS2R R16, SRZ ;  /* 0x0000000000107805 */ /* 0x000fe2000001ff00 */
[----:B------:R-:W-:Y:S06]  /*6c00*/  BRA `(.L_x_21583) ;  /* 0x0000000000147947 */ /* 0x000fec0003800000 */
.L_x_21607:
[----:B------:R-:W3:Y:S02]  /*6c10*/  LDG.E.64 R16, desc[UR36][R4.64] ;  /* 0x0000002404107981 */ /* 0x000ee4000c1e1b00 */
[----:B---3--:R-:W0:Y:S01]  /*6c20*/  I2F.F64.U64 R16, R16 ;  /* 0x0000001000107312 */ /* 0x008e220000301800 */
[----:B------:R-:W-:Y:S05]  /*6c30*/  BRA `(.L_x_21583) ;  /* 0x0000000000087947 */ /* 0x000fea0003800000 */
.L_x_21606:
[----:B------:R-:W3:Y:S02]  /*6c40*/  LDG.E R4, desc[UR36][R4.64] ;  /* 0x0000002404047981 */ /* 0x000ee4000c1e1900 */
[----:B---3--:R0:W3:Y:S02]  /*6c50*/  I2F.F64.U32 R16, R4 ;  /* 0x0000000400107312 */ /* 0x0080e40000201800 */
.L_x_21583:
        /* <DEDUP_REMOVED lines=20> */
.L_x_21614:
[----:B------:R-:W2:Y:S02]  /*6da0*/  LDG.E.U8 R4, desc[UR36][R4.64] ;  /* 0x0000002404047981 */ /* 0x000ea4000c1e1100 */
[----:B--2---:R0:W1:Y:S01]  /*6db0*/  I2F.F64.U16 R24, R4 ;  /* 0x0000000400187312 */ /* 0x0040620000101800 */
[----:B------:R-:W-:Y:S05]  /*6dc0*/  BRA `(.L_x_21577) ;  /* 0x0000000c006c7947 */ /* 0x000fea0003800000 */
.L_x_21613:
        /* <DEDUP_REMOVED lines=9> */
.L_x_21617:
[----:B------:R-:W2:Y:S02]  /*6e60*/  LDG.E R4, desc[UR36][R4.64] ;  /* 0x0000002404047981 */ /* 0x000ea4000c1e1900 */
[----:B--2---:R0:W1:Y:S01]  /*6e70*/  I2F.F64 R24, R4 ;  /* 0x0000000400187312 */ /* 0x0040620000201c00 */
[----:B------:R-:W-:Y:S05]  /*6e80*/  BRA `(.L_x_21577) ;  /* 0x0000000c003c7947 */ /* 0x000fea0003800000 */
.L_x_21616:
[----:B------:R-:W2:Y:S02]  /*6e90*/  LDG.E.U16 R4, desc[UR36][R4.64] ;  /* 0x0000002404047981 */ /* 0x000ea4000c1e1500 */
[----:B--2---:R0:W1:Y:S01]  /*6ea0*/  I2F.F64.S16 R24, R4 ;  /* 0x0000000400187312 */ /* 0x0040620000101c00 */
[----:B------:R-:W-:Y:S05]  /*6eb0*/  BRA `(.L_x_21577) ;  /* 0x0000000c00307947 */ /* 0x000fea0003800000 */
.L_x_21612:
        /* <DEDUP_REMOVED lines=10> */
.L_x_21619:
[----:B------:R-:W2:Y:S02]  /*6f60*/  LDG.E.U16 R0, desc[UR36][R4.64] ;  /* 0x0000002404007981 */ /* 0x000ea4000c1e1500 */
[----:B--2---:R-:W-:-:S05]  /*6f70*/  HADD2.F32 R0, -RZ, R0.H0_H0 ;  /* 0x20000000ff007230 */ /* 0x004fca0000004100 */
[----:B------:R-:W-:-:S04]  /*6f80*/  FMUL.FTZ R0, R0, 1 ;  /* 0x3f80000000007820 */ /* 0x000fc80000410000 */
[----:B------:R0:W1:Y:S01]  /*6f90*/  F2F.F64.F32 R24, R0 ;  /* 0x0000000000187310 */ /* 0x0000620000201800 */
[----:B------:R-:W-:Y:S05]  /*6fa0*/  BRA `(.L_x_21577) ;  /* 0x0000000800f47947 */ /* 0x000fea0003800000 */
.L_x_21618:
        /* <DEDUP_REMOVED lines=10> */
.L_x_21621:
[----:B------:R-:W2:Y:S02]  /*7050*/  LDG.E.U16 R4, desc[UR36][R4.64] ;  /* 0x0000002404047981 */ /* 0x000ea4000c1e1500 */
[----:B--2---:R-:W-:-:S05]  /*7060*/  HADD2.F32 R0, -RZ, R4.H0_H0 ;  /* 0x20000004ff007230 */ /* 0x004fca0000004100 */
[----:B------:R-:W-:-:S04]  /*7070*/  FMUL.FTZ R0, R0, 1 ;  /* 0x3f80000000007820 */ /* 0x000fc80000410000 */
[----:B------:R0:W1:Y:S01]  /*7080*/  F2F.F64.F32 R24, R0 ;  /* 0x0000000000187310 */ /* 0x0000620000201800 */
[----:B------:R-:W-:Y:S05]  /*7090*/  BRA `(.L_x_21577) ;  /* 0x0000000800b87947 */ /* 0x000fea0003800000 */
.L_x_21620:
[----:B------:R0:W5:Y:S01]  /*70a0*/  LDG.E.64 R24, desc[UR36][R4.64] ;  /* 0x0000002404187981 */ /* 0x000162000c1e1b00 */
[----:B------:R-:W-:Y:S05]  /*70b0*/  BRA `(.L_x_21577) ;  /* 0x0000000800b07947 */ /* 0x000fea0003800000 */
.L_x_21611:
        /* <DEDUP_REMOVED lines=13> */
.L_x_21624:
[----:B------:R0:W5:Y:S01]  /*7190*/  LDG.E.64 R24, desc[UR36][R4.64] ;  /* 0x0000002404187981 */ /* 0x000162000c1e1b00 */
[----:B------:R-:W-:Y:S05]  /*71a0*/  BRA `(.L_x_21577) ;  /* 0x0000000800747947 */ /* 0x000fea0003800000 */
.L_x_21623:
        /* <DEDUP_REMOVED lines=28> */
.L_x_21626:
        /* <DEDUP_REMOVED lines=15> */
.L_x_21625:
[----:B------:R-:W2:Y:S02]  /*7460*/  LDG.E.U16 R0, desc[UR36][R4.64] ;  /* 0x0000002404007981 */ /* 0x000ea4000c1e1500 */
[----:B--2---:R-:W-:-:S04]  /*7470*/  IMAD.U32 R0, R0, 0x10000, RZ ;  /* 0x0001000000007824 */ /* 0x004fc800078e00ff */
[----:B------:R-:W-:-:S04]  /*7480*/  FMUL.FTZ R0, R0, 1 ;  /* 0x3f80000000007820 */ /* 0x000fc80000410000 */
[----:B------:R0:W1:Y:S01]  /*7490*/  F2F.F64.F32 R24, R0 ;  /* 0x0000000000187310 */ /* 0x0000620000201800 */
[----:B------:R-:W-:Y:S05]  /*74a0*/  BRA `(.L_x_21577) ;  /* 0x0000000400b47947 */ /* 0x000fea0003800000 */
.L_x_21622:
        /* <DEDUP_REMOVED lines=11> */
.L_x_21629:
        /* <DEDUP_REMOVED lines=21> */
.L_x_21633:
[----:B------:R-:W-:Y:S05]  /*76b0*/  BSYNC B1 ;  /* 0x0000000000017941 */ /* 0x000fea0003800000 */
.L_x_21632:
[----:B------:R-:W-:Y:S01]  /*76c0*/  LEA R5, R0, 0x3b800000, 0x17 ;  /* 0x3b80000000057811 */ /* 0x000fe200078eb8ff */
[----:B------:R-:W-:-:S05]  /*76d0*/  IMAD.SHL.U32 R0, R3, 0x100000, RZ ;  /* 0x0010000003007824 */ /* 0x000fca00078e00ff */
[----:B------:R-:W-:-:S07]  /*76e0*/  LOP3.LUT R0, R5, R0, R6, 0xfe, !PT ;  /* 0x0000000005007212 */ /* 0x000fce00078efe06 */
.L_x_21631:
[----:B------:R-:W-:Y:S05]  /*76f0*/  BSYNC B0 ;  /* 0x0000000000007941 */ /* 0x000fea0003800000 */
.L_x_21630:
[----:B------:R-:W-:-:S04]  /*7700*/  FMUL.FTZ R0, R0, 1 ;  /* 0x3f80000000007820 */ /* 0x000fc80000410000 */
[----:B------:R0:W1:Y:S01]  /*7710*/  F2F.F64.F32 R24, R0 ;  /* 0x0000000000187310 */ /* 0x0000620000201800 */
[----:B------:R-:W-:Y:S05]  /*7720*/  BRA `(.L_x_21577) ;  /* 0x0000000400147947 */ /* 0x000fea0003800000 */
.L_x_21628:
        /* <DEDUP_REMOVED lines=21> */
.L_x_21637:
[----:B------:R-:W-:Y:S05]  /*7880*/  BSYNC B1 ;  /* 0x0000000000017941 */ /* 0x000fea0003800000 */
.L_x_21636:
[----:B------:R-:W-:Y:S01]  /*7890*/  LEA R5, R0, 0x37800000, 0x17 ;  /* 0x3780000000057811 */ /* 0x000fe200078eb8ff */
[----:B------:R-:W-:-:S05]  /*78a0*/  IMAD.SHL.U32 R0, R3, 0x200000, RZ ;  /* 0x0020000003007824 */ /* 0x000fca00078e00ff */
[----:B------:R-:W-:-:S07]  /*78b0*/  LOP3.LUT R0, R5, R0, R6, 0xfe, !PT ;  /* 0x0000000005007212 */ /* 0x000fce00078efe06 */
.L_x_21635:
[----:B------:R-:W-:Y:S05]  /*78c0*/  BSYNC B0 ;  /* 0x0000000000007941 */ /* 0x000fea0003800000 */
.L_x_21634:
[----:B------:R-:W-:-:S04]  /*78d0*/  FMUL.FTZ R0, R0, 1 ;  /* 0x3f80000000007820 */ /* 0x000fc80000410000 */
[----:B------:R0:W1:Y:S01]  /*78e0*/  F2F.F64.F32 R24, R0 ;  /* 0x0000000000187310 */ /* 0x0000620000201800 */
[----:B------:R-:W-:Y:S05]  /*78f0*/  BRA `(.L_x_21577) ;  /* 0x0000000000a07947 */ /* 0x000fea0003800000 */
.L_x_21627:
        /* <DEDUP_REMOVED lines=14> */
.L_x_21641:
[----:B------:R-:W-:Y:S05]  /*79e0*/  BSYNC B0 ;  /* 0x0000000000007941 */ /* 0x000fea0003800000 */
.L_x_21640:
[----:B------:R-:W-:-:S04]  /*79f0*/  FMUL.FTZ R0, R0, 1 ;  /* 0x3f80000000007820 */ /* 0x000fc80000410000 */
[----:B------:R0:W1:Y:S01]  /*7a00*/  F2F.F64.F32 R24, R0 ;  /* 0x0000000000187310 */ /* 0x0000620000201800 */
[----:B------:R-:W-:Y:S05]  /*7a10*/  BRA `(.L_x_21577) ;  /* 0x0000000000587947 */ /* 0x000fea0003800000 */
.L_x_21615:
        /* <DEDUP_REMOVED lines=16> */
.L_x_21642:
[----:B------:R-:W-:Y:S05]  /*7b20*/  BRA `(.L_x_21577) ;  /* 0x0000000000147947 */ /* 0x000fea0003800000 */
.L_x_21639:
[----:B------:R-:W2:Y:S02]  /*7b30*/  LDG.E.64 R24, desc[UR36][R4.64] ;  /* 0x0000002404187981 */ /* 0x000ea4000c1e1b00 */
[----:B--2---:R-:W0:Y:S01]  /*7b40*/  I2F.F64.U64 R24, R24 ;  /* 0x0000001800187312 */ /* 0x004e220000301800 */
[----:B------:R-:W-:Y:S05]  /*7b50*/  BRA `(.L_x_21577) ;  /* 0x0000000000087947 */ /* 0x000fea0003800000 */
.L_x_21638:
[----:B------:R-:W2:Y:S02]  /*7b60*/  LDG.E R4, desc[UR36][R4.64] ;  /* 0x0000002404047981 */ /* 0x000ea4000c1e1900 */
[----:B--2---:R0:W1:Y:S02]  /*7b70*/  I2F.F64.U32 R24, R4 ;  /* 0x0000000400187312 */ /* 0x0040640000201800 */
.L_x_21577:
[----:B------:R-:W-:Y:S05]  /*7b80*/  BSYNC B6 ;  /* 0x0000000000067941 */ /* 0x000fea0003800000 */
.L_x_21576:
[----:B------:R-:W4:Y:S01]  /*7b90*/  S2R R33, SR_TID.X ;  /* 0x0000000000217919 */ /* 0x000f220000002100 */
[----:B01---5:R-:W-:Y:S01]  /*7ba0*/  DSETP.NEU.AND P2, PT, R28, RZ, PT ;  /* 0x000000ff1c00722a */ /* 0x023fe20003f4d000 */
[----:B------:R-:W-:Y:S01]  /*7bb0*/  BSSY B6, `(.L_x_21643) ;  /* 0x00000fb000067945 */ /* 0x000fe20003800000 */
[----:B------:R-:W0:Y:S01]  /*7bc0*/  LDC.U8 R28, c[0x0][0x240] ;  /* 0x00009000ff1c7b82 */ /* 0x000e220000000000 */
[----:B--2---:R-:W-:Y:S02]  /*7bd0*/  DSETP.NEU.AND P3, PT, R26, RZ, PT ;  /* 0x000000ff1a00722a */ /* 0x004fe40003f6d000 */
[----:B---3--:R-:W-:Y:S02]  /*7be0*/  DSETP.NEU.AND P1, PT, R18, RZ, PT ;  /* 0x000000ff1200722a */ /* 0x008fe40003f2d000 */
[----:B------:R-:W-:Y:S02]  /*7bf0*/  DSETP.NEU.AND P0, PT, R24, RZ, PT ;  /* 0x000000ff1800722a */ /* 0x000fe40003f0d000 */
[----:B----4-:R-:W-:-:S02]  /*7c00*/  DSETP.NEU.OR P2, PT, R30, RZ, P2 ;  /* 0x000000ff1e00722a */ /* 0x010fc4000174d400 */
[----:B------:R-:W-:Y:S02]  /*7c10*/  DSETP.NEU.OR P3, PT, R36, RZ, P3 ;  /* 0x000000ff2400722a */ /* 0x000fe40001f6d400 */
[----:B------:R-:W-:Y:S02]  /*7c20*/  DSETP.NEU.OR P1, PT, R22, RZ, P1 ;  /* 0x000000ff1600722a */ /* 0x000fe40000f2d400 */
[----:B------:R-:W-:Y:S01]  /*7c30*/  DSETP.NEU.OR P0, PT, R16, RZ, P0 ;  /* 0x000000ff1000722a */ /* 0x000fe2000070d400 */
        /* <DEDUP_REMOVED lines=27> */
.L_x_21648:
[----:B------:R0:W-:Y:S01]  /*7df0*/  STG.E.U8 desc[UR36][R8.64], R3 ;  /* 0x0000000308007986 */ /* 0x0001e2000c101124 */
[----:B------:R-:W-:Y:S05]  /*7e00*/  BRA `(.L_x_21644) ;  /* 0x0000000c00547947 */ /* 0x000fea0003800000 */
.L_x_21647:
        /* <DEDUP_REMOVED lines=10> */
.L_x_21651:
[----:B------:R0:W-:Y:S01]  /*7eb0*/  STG.E desc[UR36][R8.64], R3 ;  /* 0x0000000308007986 */ /* 0x0001e2000c101924 */
[----:B------:R-:W-:Y:S05]  /*7ec0*/  BRA `(.L_x_21644) ;  /* 0x0000000c00247947 */ /* 0x000fea0003800000 */
.L_x_21650:
[----:B------:R0:W-:Y:S01]  /*7ed0*/  STG.E.U16 desc[UR36][R8.64], R3 ;  /* 0x0000000308007986 */ /* 0x0001e2000c101524 */
[----:B------:R-:W-:Y:S05]  /*7ee0*/  BRA `(.L_x_21644) ;  /* 0x0000000c001c7947 */ /* 0x000fea0003800000 */
.L_x_21646:
        /* <DEDUP_REMOVED lines=9> */
.L_x_21653:
[----:B------:R-:W0:Y:S02]  /*7f80*/  I2F.S16 R0, R3 ;  /* 0x0000000300007306 */ /* 0x000e240000101400 */
[----:B0-----:R-:W-:-:S05]  /*7f90*/  F2FP.F16.F32.PACK_AB R0, RZ, R0 ;  /* 0x00000000ff00723e */ /* 0x001fca00000000ff */
[----:B------:R1:W-:Y:S01]  /*7fa0*/  STG.E.U16 desc[UR36][R8.64], R0 ;  /* 0x0000000008007986 */ /* 0x0003e2000c101524 */
[----:B------:R-:W-:Y:S05]  /*7fb0*/  BRA `(.L_x_21644) ;  /* 0x0000000800e87947 */ /* 0x000fea0003800000 */
.L_x_21652:
        /* <DEDUP_REMOVED lines=10> */
.L_x_21655:
[----:B------:R-:W0:Y:S02]  /*8060*/  I2F.S16 R3, R3 ;  /* 0x0000000300037306 */ /* 0x000e240000101400 */
[----:B0-----:R-:W-:-:S04]  /*8070*/  F2FP.F16.F32.PACK_AB R3, RZ, R3 ;  /* 0x00000003ff03723e */ /* 0x001fc800000000ff */
[----:B------:R-:W-:-:S05]  /*8080*/  PRMT R3, R3, 0x5410, RZ ;  /* 0x0000541003037816 */ /* 0x000fca00000000ff */
[----:B------:R4:W-:Y:S01]  /*8090*/  STG.E desc[UR36][R8.64], R3 ;  /* 0x0000000308007986 */ /* 0x0009e2000c101924 */
[----:B------:R-:W-:Y:S05]  /*80a0*/  BRA `(.L_x_21644) ;  /* 0x0000000800ac7947 */ /* 0x000fea0003800000 */
.L_x_21654:
[----:B------:R-:W0:Y:S02]  /*80b0*/  I2F.F64.S16 R4, R3 ;  /* 0x0000000300047312 */ /* 0x000e240000101c00 */
[----:B0-----:R0:W-:Y:S01]  /*80c0*/  STG.E.64 desc[UR36][R8.64], R4 ;  /* 0x0000000408007986 */ /* 0x0011e2000c101b24 */
[----:B------:R-:W-:Y:S05]  /*80d0*/  BRA `(.L_x_21644) ;  /* 0x0000000800a07947 */ /* 0x000fea0003800000 */
.L_x_21645:
        /* <DEDUP_REMOVED lines=10> */
.L_x_21658:
[----:B------:R-:W0:Y:S01]  /*8180*/  I2F.F64.S16 R4, R3 ;  /* 0x0000000300047312 */ /* 0x000e220000101c00 */
[----:B------:R-:W-:-:S05]  /*8190*/  CS2R R6, SRZ ;  /* 0x0000000000067805 */ /* 0x000fca000001ff00 */
[----:B0-----:R0:W-:Y:S01]  /*81a0*/  STG.E.128 desc[UR36][R8.64], R4 ;  /* 0x0000000408007986 */ /* 0x0011e2000c101d24 */
[----:B------:R-:W-:Y:S05]  /*81b0*/  BRA `(.L_x_21644) ;  /* 0x0000000800687947 */ /* 0x000fea0003800000 */
.L_x_21657:
        /* <DEDUP_REMOVED lines=21> */
.L_x_21662:
[----:B------:R-:W-:Y:S05]  /*8310*/  BSYNC B0 ;  /* 0x0000000000007941 */ /* 0x000fea0003800000 */
.L_x_21661:
[----:B------:R-:W-:-:S05]  /*8320*/  LOP3.LUT R5, R0, R5, RZ, 0xfc, !PT ;  /* 0x0000000500057212 */ /* 0x000fca00078efcff */
[----:B------:R0:W-:Y:S01]  /*8330*/  STG.E.U8 desc[UR36][R8.64], R5 ;  /* 0x0000000508007986 */ /* 0x0001e2000c101124 */
[----:B------:R-:W-:Y:S05]  /*8340*/  BRA `(.L_x_21644) ;  /* 0x0000000800047947 */ /* 0x000fea0003800000 */
.L_x_21660:
        /* <DEDUP_REMOVED lines=13> */
.L_x_21664:
[----:B------:R-:W-:Y:S01]  /*8420*/  IMAD.MOV.U32 R0, RZ, RZ, 0x7f ;  /* 0x0000007fff007424 */ /* 0x000fe200078e00ff */
[----:B------:R-:W-:-:S04]  /*8430*/  ISETP.GT.U32.AND P0, PT, R4, 0x7f800000, PT ;  /* 0x7f8000000400780c */ /* 0x000fc80003f04070 */
[----:B------:R-:W-:-:S09]  /*8440*/  SEL R0, R0, 0x7c, P0 ;  /* 0x0000007c00007807 */ /* 0x000fd20000000000 */
.L_x_21665:
[----:B------:R-:W-:Y:S05]  /*8450*/  BSYNC B0 ;  /* 0x0000000000007941 */ /* 0x000fea0003800000 */
.L_x_21663:
[----:B------:R-:W-:-:S04]  /*8460*/  LOP3.LUT R3, R5, 0x80000000, RZ, 0xc0, !PT ;  /* 0x8000000005037812 */ /* 0x000fc800078ec0ff */
[----:B------:R-:W-:-:S04]  /*8470*/  SHF.R.U32.HI R3, RZ, 0x18, R3 ;  /* 0x00000018ff037819 */ /* 0x000fc80000011603 */
[----:B------:R-:W-:-:S05]  /*8480*/  LOP3.LUT R3, R0, R3, RZ, 0xfc, !PT ;  /* 0x0000000300037212 */ /* 0x000fca00078efcff */
[----:B------:R0:W-:Y:S01]  /*8490*/  STG.E.U8 desc[UR36][R8.64], R3 ;  /* 0x0000000308007986 */ /* 0x0001e2000c101124 */
[----:B------:R-:W-:Y:S05]  /*84a0*/  BRA `(.L_x_21644) ;  /* 0x0000000400ac7947 */ /* 0x000fea0003800000 */
.L_x_21659:
[----:B------:R-:W0:Y:S02]  /*84b0*/  I2F.S16 R0, R3 ;  /* 0x0000000300007306 */ /* 0x000e240000101400 */
[----:B0-----:R-:W-:-:S05]  /*84c0*/  F2FP.BF16.F32.PACK_AB R0, RZ, R0 ;  /* 0x00000000ff00723e */ /* 0x001fca00000010ff */
[----:B------:R0:W-:Y:S01]  /*84d0*/  STG.E.U16 desc[UR36][R8.64], R0 ;  /* 0x0000000008007986 */ /* 0x0001e2000c101524 */
[----:B------:R-:W-:Y:S05]  /*84e0*/  BRA `(.L_x_21644) ;  /* 0x00000004009c7947 */ /* 0x000fea0003800000 */
.L_x_21656:
        /* <DEDUP_REMOVED lines=10> */
.L_x_21668:
        /* <DEDUP_REMOVED lines=17> */
.L_x_21671:
[----:B------:R-:W-:-:S04]  /*86a0*/  LOP3.LUT R3, R3, 0x80000000, RZ, 0xc0, !PT ;  /* 0x8000000003037812 */ /* 0x000fc800078ec0ff */
[----:B------:R-:W-:-:S04]  /*86b0*/  SHF.R.U32.HI R3, RZ, 0x18, R3 ;  /* 0x00000018ff037819 */ /* 0x000fc80000011603 */
[----:B------:R-:W-:-:S04]  /*86c0*/  LOP3.LUT R0, R0, R3, RZ, 0xfc, !PT ;  /* 0x0000000300007212 */ /* 0x000fc800078efcff */
[----:B------:R-:W-:-:S07]  /*86d0*/  PRMT R4, R0, 0x7610, R4 ;  /* 0x0000761000047816 */ /* 0x000fce0000000004 */
.L_x_21670:
[----:B------:R-:W-:Y:S05]  /*86e0*/  BSYNC B0 ;  /* 0x0000000000007941 */ /* 0x000fea0003800000 */
.L_x_21669:
[----:B------:R0:W-:Y:S01]  /*86f0*/  STG.E.U8 desc[UR36][R8.64], R4 ;  /* 0x0000000408007986 */ /* 0x0001e2000c101124 */
[----:B------:R-:W-:Y:S05]  /*8700*/  BRA `(.L_x_21644) ;  /* 0x0000000400147947 */ /* 0x000fea0003800000 */
.L_x_21667:
        /* <DEDUP_REMOVED lines=17> */
.L_x_21674:
[----:B------:R-:W-:-:S04]  /*8820*/  LOP3.LUT R3, R3, 0x80000000, RZ, 0xc0, !PT ;  /* 0x8000000003037812 */ /* 0x000fc800078ec0ff */
[----:B------:R-:W-:-:S04]  /*8830*/  SHF.R.U32.HI R3, RZ, 0x18, R3 ;  /* 0x00000018ff037819 */ /* 0x000fc80000011603 */
[----:B------:R-:W-:-:S04]  /*8840*/  LOP3.LUT R0, R0, R3, RZ, 0xfc, !PT ;  /* 0x0000000300007212 */ /* 0x000fc800078efcff */
[----:B------:R-:W-:-:S07]  /*8850*/  PRMT R4, R0, 0x7610, R4 ;  /* 0x0000761000047816 */ /* 0x000fce0000000004 */
.L_x_21673:
[----:B------:R-:W-:Y:S05]  /*8860*/  BSYNC B0 ;  /* 0x0000000000007941 */ /* 0x000fea0003800000 */
.L_x_21672:
[----:B------:R0:W-:Y:S01]  /*8870*/  STG.E.U8 desc[UR36][R8.64], R4 ;  /* 0x0000000408007986 */ /* 0x0001e2000c101124 */
[----:B------:R-:W-:Y:S05]  /*8880*/  BRA `(.L_x_21644) ;  /* 0x0000000000b47947 */ /* 0x000fea0003800000 */
.L_x_21666:
        /* <DEDUP_REMOVED lines=23> */
.L_x_21649:
        /* <DEDUP_REMOVED lines=16> */
.L_x_21677:
[----:B------:R-:W-:Y:S05]  /*8b00*/  BRA `(.L_x_21644) ;  /* 0x0000000000147947 */ /* 0x000fea0003800000 */
.L_x_21676:
[----:B------:R-:W-:Y:S02]  /*8b10*/  IMAD.MOV.U32 R4, RZ, RZ, R3 ;  /* 0x000000ffff047224 */ /* 0x000fe400078e0003 */
[----:B------:R-:W-:-:S05]  /*8b20*/  IMAD.MOV.U32 R5, RZ, RZ, RZ ;  /* 0x000000ffff057224 */ /* 0x000fca00078e00ff */
[----:B------:R0:W-:Y:S01]  /*8b30*/  STG.E.64 desc[UR36][R8.64], R4 ;  /* 0x0000000408007986 */ /* 0x0001e2000c101b24 */
[----:B------:R-:W-:Y:S05]  /*8b40*/  BRA `(.L_x_21644) ;  /* 0x0000000000047947 */ /* 0x000fea0003800000 */
.L_x_21675:
[----:B------:R0:W-:Y:S02]  /*8b50*/  STG.E desc[UR36][R8.64], R3 ;  /* 0x0000000308007986 */ /* 0x0001e4000c101924 */
.L_x_21644:
[----:B------:R-:W-:Y:S05]  /*8b60*/  BSYNC B6 ;  /* 0x0000000000067941 */ /* 0x000fea0003800000 */
.L_x_21643:
        /* <DEDUP_REMOVED lines=23> */
.L_x_21683:
[----:B------:R0:W-:Y:S01]  /*8ce0*/  STG.E.U8 desc[UR36][R4.64], R22 ;  /* 0x0000001604007986 */ /* 0x0001e2000c101124 */
[----:B------:R-:W-:Y:S05]  /*8cf0*/  BRA `(.L_x_21685) ;  /* 0x0000000c00407947 */ /* 0x000fea0003800000 */
.L_x_21682:
        /* <DEDUP_REMOVED lines=9> */
.L_x_21687:
[----:B------:R0:W-:Y:S01]  /*8d90*/  STG.E desc[UR36][R4.64], R22 ;  /* 0x0000001604007986 */ /* 0x0001e2000c101924 */
[----:B------:R-:W-:Y:S05]  /*8da0*/  BRA `(.L_x_21685) ;  /* 0x0000000c00147947 */ /* 0x000fea0003800000 */
.L_x_21686:
[----:B------:R0:W-:Y:S01]  /*8db0*/  STG.E.U16 desc[UR36][R4.64], R22 ;  /* 0x0000001604007986 */ /* 0x0001e2000c101524 */
[----:B------:R-:W-:Y:S05]  /*8dc0*/  BRA `(.L_x_21685) ;  /* 0x0000000c000c7947 */ /* 0x000fea0003800000 */
.L_x_21681:
        /* <DEDUP_REMOVED lines=9> */
.L_x_21689:
[----:B------:R-:W0:Y:S02]  /*8e60*/  I2F.S16 R0, R22 ;  /* 0x0000001600007306 */ /* 0x000e240000101400 */
[----:B0-----:R-:W-:-:S05]  /*8e70*/  F2FP.F16.F32.PACK_AB R0, RZ, R0 ;  /* 0x00000000ff00723e */ /* 0x001fca00000000ff */
[----:B------:R0:W-:Y:S01]  /*8e80*/  STG.E.U16 desc[UR36][R4.64], R0 ;  /* 0x0000000004007986 */ /* 0x0001e2000c101524 */
[----:B------:R-:W-:Y:S05]  /*8e90*/  BRA `(.L_x_21685) ;  /* 0x0000000800d87947 */ /* 0x000fea0003800000 */
.L_x_21688:
        /* <DEDUP_REMOVED lines=10> */
.L_x_21691:
[----:B------:R-:W0:Y:S02]  /*8f40*/  I2F.S16 R22, R22 ;  /* 0x0000001600167306 */ /* 0x000e240000101400 */
[----:B0-----:R-:W-:-:S04]  /*8f50*/  F2FP.F16.F32.PACK_AB R3, RZ, R22 ;  /* 0x00000016ff03723e */ /* 0x001fc800000000ff */
[----:B------:R-:W-:-:S05]  /*8f60*/  PRMT R3, R3, 0x5410, RZ ;  /* 0x0000541003037816 */ /* 0x000fca00000000ff */
[----:B------:R3:W-:Y:S01]  /*8f70*/  STG.E desc[UR36][R4.64], R3 ;  /* 0x0000000304007986 */ /* 0x0007e2000c101924 */
[----:B------:R-:W-:Y:S05]  /*8f80*/  BRA `(.L_x_21685) ;  /* 0x00000008009c7947 */ /* 0x000fea0003800000 */
.L_x_21690:
[----:B------:R-:W0:Y:S02]  /*8f90*/  I2F.F64.S16 R22, R22 ;  /* 0x0000001600167312 */ /* 0x000e240000101c00 */
[----:B0-----:R4:W-:Y:S01]  /*8fa0*/  STG.E.64 desc[UR36][R4.64], R22 ;  /* 0x0000001604007986 */ /* 0x0019e2000c101b24 */
[----:B------:R-:W-:Y:S05]  /*8fb0*/  BRA `(.L_x_21685) ;  /* 0x0000000800907947 */ /* 0x000fea0003800000 */
.L_x_21680:
        /* <DEDUP_REMOVED lines=10> */
.L_x_21694:
[----:B------:R-:W0:Y:S01]  /*9060*/  I2F.F64.S16 R8, R22 ;  /* 0x0000001600087312 */ /* 0x000e220000101c00 */
[----:B------:R-:W-:-:S05]  /*9070*/  CS2R R10, SRZ ;  /* 0x00000000000a7805 */ /* 0x000fca000001ff00 */
[----:B0-----:R0:W-:Y:S01]  /*9080*/  STG.E.128 desc[UR36][R4.64], R8 ;  /* 0x0000000804007986 */ /* 0x0011e2000c101d24 */
[----:B------:R-:W-:Y:S05]  /*9090*/  BRA `(.L_x_21685) ;  /* 0x0000000800587947 */ /* 0x000fea0003800000 */
.L_x_21693:
        /* <DEDUP_REMOVED lines=21> */
.L_x_21698:
[----:B------:R-:W-:Y:S05]  /*91f0*/  BSYNC B0 ;  /* 0x0000000000007941 */ /* 0x000fea0003800000 */
.L_x_21697:
[----:B------:R-:W-:-:S05]  /*9200*/  LOP3.LUT R7, R0, R7, RZ, 0xfc, !PT ;  /* 0x0000000700077212 */ /* 0x000fca00078efcff */
[----:B------:R0:W-:Y:S01]  /*9210*/  STG.E.U8 desc[UR36][R4.64], R7 ;  /* 0x0000000704007986 */ /* 0x0001e2000c101124 */
[----:B------:R-:W-:Y:S05]  /*9220*/  BRA `(.L_x_21685) ;  /* 0x0000000400f47947 */ /* 0x000fea0003800000 */
.L_x_21696:
        /* <DEDUP_REMOVED lines=13> */
.L_x_21700:
[----:B------:R-:W-:Y:S01]  /*9300*/  IMAD.MOV.U32 R0, RZ, RZ, 0x7f ;  /* 0x0000007fff007424 */ /* 0x000fe200078e00ff */
[----:B------:R-:W-:-:S04]  /*9310*/  ISETP.GT.U32.AND P0, PT, R3, 0x7f800000, PT ;  /* 0x7f8000000300780c */ /* 0x000fc80003f04070 */
[----:B------:R-:W-:-:S09]  /*9320*/  SEL R0, R0, 0x7c, P0 ;  /* 0x0000007c00007807 */ /* 0x000fd20000000000 */
.L_x_21701:
[----:B------:R-:W-:Y:S05]  /*9330*/  BSYNC B0 ;  /* 0x0000000000007941 */ /* 0x000fea0003800000 */
.L_x_21699:
[----:B------:R-:W-:-:S04]  /*9340*/  LOP3.LUT R3, R7, 0x80000000, RZ, 0xc0, !PT ;  /* 0x8000000007037812 */ /* 0x000fc800078ec0ff */
[----:B------:R-:W-:-:S04]  /*9350*/  SHF.R.U32.HI R3, RZ, 0x18, R3 ;  /* 0x00000018ff037819 */ /* 0x000fc80000011603 */
[----:B------:R-:W-:-:S05]  /*9360*/  LOP3.LUT R3, R0, R3, RZ, 0xfc, !PT ;  /* 0x0000000300037212 */ /* 0x000fca00078efcff */
[----:B------:R0:W-:Y:S01]  /*9370*/  STG.E.U8 desc[UR36][R4.64], R3 ;  /* 0x0000000304007986 */ /* 0x0001e2000c101124 */
[----:B------:R-:W-:Y:S05]  /*9380*/  BRA `(.L_x_21685) ;  /* 0x00000004009c7947 */ /* 0x000fea0003800000 */
.L_x_21695:
[----:B------:R-:W0:Y:S02]  /*9390*/  I2F.S16 R0, R22 ;  /* 0x0000001600007306 */ /* 0x000e240000101400 */
[----:B0-----:R-:W-:-:S05]  /*93a0*/  F2FP.BF16.F32.PACK_AB R0, RZ, R0 ;  /* 0x00000000ff00723e */ /* 0x001fca00000010ff */
[----:B------:R0:W-:Y:S01]  /*93b0*/  STG.E.U16 desc[UR36][R4.64], R0 ;  /* 0x0000000004007986 */ /* 0x0001e2000c101524 */
[----:B------:R-:W-:Y:S05]  /*93c0*/  BRA `(.L_x_21685) ;  /* 0x00000004008c7947 */ /* 0x000fea0003800000 */
.L_x_21692:
        /* <DEDUP_REMOVED lines=10> */
.L_x_21704:
        /* <DEDUP_REMOVED lines=17> */
.L_x_21707:
[----:B------:R-:W-:-:S04]  /*9580*/  LOP3.LUT R0, R7, 0x80000000, RZ, 0xc0, !PT ;  /* 0x8000000007007812 */ /* 0x000fc800078ec0ff */
[----:B------:R-:W-:-:S04]  /*9590*/  SHF.R.U32.HI R0, RZ, 0x18, R0 ;  /* 0x00000018ff007819 */ /* 0x000fc80000011600 */
[----:B------:R-:W-:-:S07]  /*95a0*/  LOP3.LUT R0, R3, R0, RZ, 0xfc, !PT ;  /* 0x0000000003007212 */ /* 0x000fce00078efcff */
.L_x_21706:
[----:B------:R-:W-:Y:S05]  /*95b0*/  BSYNC B0 ;  /* 0x0000000000007941 */ /* 0x000fea0003800000 */
.L_x_21705:
[----:B------:R0:W-:Y:S01]  /*95c0*/  STG.E.U8 desc[UR36][R4.64], R0 ;  /* 0x0000000004007986 */ /* 0x0001e2000c101124 */
[----:B------:R-:W-:Y:S05]  /*95d0*/  BRA `(.L_x_21685) ;  /* 0x0000000400087947 */ /* 0x000fea0003800000 */
.L_x_21703:
        /* <DEDUP_REMOVED lines=17> */
.L_x_21710:
[----:B------:R-:W-:-:S04]  /*96f0*/  LOP3.LUT R0, R7, 0x80000000, RZ, 0xc0, !PT ;  /* 0x8000000007007812 */ /* 0x000fc800078ec0ff */
[----:B------:R-:W-:-:S04]  /*9700*/  SHF.R.U32.HI R0, RZ, 0x18, R0 ;  /* 0x00000018ff007819 */ /* 0x000fc80000011600 */
[----:B------:R-:W-:-:S07]  /*9710*/  LOP3.LUT R0, R3, R0, RZ, 0xfc, !PT ;  /* 0x0000000003007212 */ /* 0x000fce00078efcff */
.L_x_21709:
[----:B------:R-:W-:Y:S05]  /*9720*/  BSYNC B0 ;  /* 0x0000000000007941 */ /* 0x000fea0003800000 */
.L_x_21708:
[----:B------:R0:W-:Y:S01]  /*9730*/  STG.E.U8 desc[UR36][R4.64], R0 ;  /* 0x0000000004007986 */ /* 0x0001e2000c101124 */
[----:B------:R-:W-:Y:S05]  /*9740*/  BRA `(.L_x_21685) ;  /* 0x0000000000ac7947 */ /* 0x000fea0003800000 */
.L_x_21702:
        /* <DEDUP_REMOVED lines=22> */
.L_x_21684:
        /* <DEDUP_REMOVED lines=16> */
.L_x_21713:
[----:B------:R-:W-:Y:S05]  /*99b0*/  BRA `(.L_x_21685) ;  /* 0x0000000000107947 */ /* 0x000fea0003800000 */
.L_x_21712:
[----:B------:R-:W-:-:S05]  /*99c0*/  IMAD.MOV.U32 R23, RZ, RZ, RZ ;  /* 0x000000ffff177224 */ /* 0x000fca00078e00ff */
[----:B------:R0:W-:Y:S01]  /*99d0*/  STG.E.64 desc[UR36][R4.64], R22 ;  /* 0x0000001604007986 */ /* 0x0001e2000c101b24 */
[----:B------:R-:W-:Y:S05]  /*99e0*/  BRA `(.L_x_21685) ;  /* 0x0000000000047947 */ /* 0x000fea0003800000 */
.L_x_21711:
[----:B------:R0:W-:Y:S02]  /*99f0*/  STG.E desc[UR36][R4.64], R22 ;  /* 0x0000001604007986 */ /* 0x0001e4000c101924 */
.L_x_21685:
        /* <DEDUP_REMOVED lines=23> */
.L_x_21717:
[----:B------:R0:W-:Y:S01]  /*9b70*/  STG.E.U8 desc[UR36][R4.64], R18 ;  /* 0x0000001204007986 */ /* 0x0001e2000c101124 */
[----:B------:R-:W-:Y:S05]  /*9b80*/  BRA `(.L_x_21719) ;  /* 0x0000000c00407947 */ /* 0x000fea0003800000 */
.L_x_21716:
        /* <DEDUP_REMOVED lines=9> */
.L_x_21721:
[----:B------:R0:W-:Y:S01]  /*9c20*/  STG.E desc[UR36][R4.64], R18 ;  /* 0x0000001204007986 */ /* 0x0001e2000c101924 */
[----:B------:R-:W-:Y:S05]  /*9c30*/  BRA `(.L_x_21719) ;  /* 0x0000000c00147947 */ /* 0x000fea0003800000 */
.L_x_21720:
[----:B------:R0:W-:Y:S01]  /*9c40*/  STG.E.U16 desc[UR36][R4.64], R18 ;  /* 0x0000001204007986 */ /* 0x0001e2000c101524 */
[----:B------:R-:W-:Y:S05]  /*9c50*/  BRA `(.L_x_21719) ;  /* 0x0000000c000c7947 */ /* 0x000fea0003800000 */
.L_x_21715:
        /* <DEDUP_REMOVED lines=9> */
.L_x_21723:
[----:B------:R-:W0:Y:S02]  /*9cf0*/  I2F.S16 R0, R18 ;  /* 0x0000001200007306 */ /* 0x000e240000101400 */
[----:B0-----:R-:W-:-:S05]  /*9d00*/  F2FP.F16.F32.PACK_AB R0, RZ, R0 ;  /* 0x00000000ff00723e */ /* 0x001fca00000000ff */
[----:B------:R4:W-:Y:S01]  /*9d10*/  STG.E.U16 desc[UR36][R4.64], R0 ;  /* 0x0000000004007986 */ /* 0x0009e2000c101524 */
[----:B------:R-:W-:Y:S05]  /*9d20*/  BRA `(.L_x_21719) ;  /* 0x0000000800d87947 */ /* 0x000fea0003800000 */
.L_x_21722:
        /* <DEDUP_REMOVED lines=10> */
.L_x_21725:
[----:B------:R-:W0:Y:S02]  /*9dd0*/  I2F.S16 R18, R18 ;  /* 0x0000001200127306 */ /* 0x000e240000101400 */
[----:B0-----:R-:W-:-:S04]  /*9de0*/  F2FP.F16.F32.PACK_AB R3, RZ, R18 ;  /* 0x00000012ff03723e */ /* 0x001fc800000000ff */
[----:B------:R-:W-:-:S05]  /*9df0*/  PRMT R3, R3, 0x5410, RZ ;  /* 0x0000541003037816 */ /* 0x000fca00000000ff */
[----:B------:R2:W-:Y:S01]  /*9e00*/  STG.E desc[UR36][R4.64], R3 ;  /* 0x0000000304007986 */ /* 0x0005e2000c101924 */
[----:B------:R-:W-:Y:S05]  /*9e10*/  BRA `(.L_x_21719) ;  /* 0x00000008009c7947 */ /* 0x000fea0003800000 */
.L_x_21724:
[----:B------:R-:W0:Y:S02]  /*9e20*/  I2F.F64.S16 R18, R18 ;  /* 0x0000001200127312 */ /* 0x000e240000101c00 */
[----:B0-----:R0:W-:Y:S01]  /*9e30*/  STG.E.64 desc[UR36][R4.64], R18 ;  /* 0x0000001204007986 */ /* 0x0011e2000c101b24 */
[----:B------:R-:W-:Y:S05]  /*9e40*/  BRA `(.L_x_21719) ;  /* 0x0000000800907947 */ /* 0x000fea0003800000 */
.L_x_21714:
        /* <DEDUP_REMOVED lines=10> */
.L_x_21728:
[----:B------:R-:W0:Y:S01]  /*9ef0*/  I2F.F64.S16 R8, R18 ;  /* 0x0000001200087312 */ /* 0x000e220000101c00 */
[----:B------:R-:W-:-:S05]  /*9f00*/  CS2R R10, SRZ ;  /* 0x00000000000a7805 */ /* 0x000fca000001ff00 */
[----:B0-----:R0:W-:Y:S01]  /*9f10*/  STG.E.128 desc[UR36][R4.64], R8 ;  /* 0x0000000804007986 */ /* 0x0011e2000c101d24 */
[----:B------:R-:W-:Y:S05]  /*9f20*/  BRA `(.L_x_21719) ;  /* 0x0000000800587947 */ /* 0x000fea0003800000 */
.L_x_21727:
        /* <DEDUP_REMOVED lines=21> */
.L_x_21732:
[----:B------:R-:W-:Y:S05]  /*a080*/  BSYNC B0 ;  /* 0x0000000000007941 */ /* 0x000fea0003800000 */
.L_x_21731:
[----:B------:R-:W-:-:S05]  /*a090*/  LOP3.LUT R7, R0, R7, RZ, 0xfc, !PT ;  /* 0x0000000700077212 */ /* 0x000fca00078efcff */
[----:B------:R0:W-:Y:S01]  /*a0a0*/  STG.E.U8 desc[UR36][R4.64], R7 ;  /* 0x0000000704007986 */ /* 0x0001e2000c101124 */
[----:B------:R-:W-:Y:S05]  /*a0b0*/  BRA `(.L_x_21719) ;  /* 0x0000000400f47947 */ /* 0x000fea0003800000 */
.L_x_21730:
        /* <DEDUP_REMOVED lines=13> */
.L_x_21734:
[----:B------:R-:W-:Y:S01]  /*a190*/  IMAD.MOV.U32 R0, RZ, RZ, 0x7f ;  /* 0x0000007fff007424 */ /* 0x000fe200078e00ff */
[----:B------:R-:W-:-:S04]  /*a1a0*/  ISETP.GT.U32.AND P0, PT, R3, 0x7f800000, PT ;  /* 0x7f8000000300780c */ /* 0x000fc80003f04070 */
[----:B------:R-:W-:-:S09]  /*a1b0*/  SEL R0, R0, 0x7c, P0 ;  /* 0x0000007c00007807 */ /* 0x000fd20000000000 */
.L_x_21735:
[----:B------:R-:W-:Y:S05]  /*a1c0*/  BSYNC B0 ;  /* 0x0000000000007941 */ /* 0x000fea0003800000 */
.L_x_21733:
[----:B------:R-:W-:-:S04]  /*a1d0*/  LOP3.LUT R3, R7, 0x80000000, RZ, 0xc0, !PT ;  /* 0x8000000007037812 */ /* 0x000fc800078ec0ff */
[----:B------:R-:W-:-:S04]  /*a1e0*/  SHF.R.U32.HI R3, RZ, 0x18, R3 ;  /* 0x00000018ff037819 */ /* 0x000fc80000011603 */
[----:B------:R-:W-:-:S05]  /*a1f0*/  LOP3.LUT R3, R0, R3, RZ, 0xfc, !PT ;  /* 0x0000000300037212 */ /* 0x000fca00078efcff */
[----:B------:R0:W-:Y:S01]  /*a200*/  STG.E.U8 desc[UR36][R4.64], R3 ;  /* 0x0000000304007986 */ /* 0x0001e2000c101124 */
[----:B------:R-:W-:Y:S05]  /*a210*/  BRA `(.L_x_21719) ;  /* 0x00000004009c7947 */ /* 0x000fea0003800000 */
.L_x_21729:
[----:B------:R-:W0:Y:S02]  /*a220*/  I2F.S16 R0, R18 ;  /* 0x0000001200007306 */ /* 0x000e240000101400 */
[----:B0-----:R-:W-:-:S05]  /*a230*/  F2FP.BF16.F32.PACK_AB R0, RZ, R0 ;  /* 0x00000000ff00723e */ /* 0x001fca00000010ff */
[----:B------:R0:W-:Y:S01]  /*a240*/  STG.E.U16 desc[UR36][R4.64], R0 ;  /* 0x0000000004007986 */ /* 0x0001e2000c101524 */
[----:B------:R-:W-:Y:S05]  /*a250*/  BRA `(.L_x_21719) ;  /* 0x00000004008c7947 */ /* 0x000fea0003800000 */
.L_x_21726:
        /* <DEDUP_REMOVED lines=10> */
.L_x_21738:
        /* <DEDUP_REMOVED lines=17> */
.L_x_21741:
[----:B------:R-:W-:-:S04]  /*a410*/  LOP3.LUT R0, R7, 0x80000000, RZ, 0xc0, !PT ;  /* 0x8000000007007812 */ /* 0x000fc800078ec0ff */
[----:B------:R-:W-:-:S04]  /*a420*/  SHF.R.U32.HI R0, RZ, 0x18, R0 ;  /* 0x00000018ff007819 */ /* 0x000fc80000011600 */
[----:B------:R-:W-:-:S07]  /*a430*/  LOP3.LUT R0, R3, R0, RZ, 0xfc, !PT ;  /* 0x0000000003007212 */ /* 0x000fce00078efcff */
.L_x_21740:
[----:B------:R-:W-:Y:S05]  /*a440*/  BSYNC B0 ;  /* 0x0000000000007941 */ /* 0x000fea0003800000 */
.L_x_21739:
[----:B------:R0:W-:Y:S01]  /*a450*/  STG.E.U8 desc[UR36][R4.64], R0 ;  /* 0x0000000004007986 */ /* 0x0001e2000c101124 */
[----:B------:R-:W-:Y:S05]  /*a460*/  BRA `(.L_x_21719) ;  /* 0x0000000400087947 */ /* 0x000fea0003800000 */
.L_x_21737:
        /* <DEDUP_REMOVED lines=17> */
.L_x_21744:
[----:B------:R-:W-:-:S04]  /*a580*/  LOP3.LUT R0, R7, 0x80000000, RZ, 0xc0, !PT ;  /* 0x8000000007007812 */ /* 0x000fc800078ec0ff */
[----:B------:R-:W-:-:S04]  /*a590*/  SHF.R.U32.HI R0, RZ, 0x18, R0 ;  /* 0x00000018ff007819 */ /* 0x000fc80000011600 */
[----:B------:R-:W-:-:S07]  /*a5a0*/  LOP3.LUT R0, R3, R0, RZ, 0xfc, !PT ;  /* 0x0000000003007212 */ /* 0x000fce00078efcff */
.L_x_21743:
[----:B------:R-:W-:Y:S05]  /*a5b0*/  BSYNC B0 ;  /* 0x0000000000007941 */ /* 0x000fea0003800000 */
.L_x_21742:
[----:B------:R0:W-:Y:S01]  /*a5c0*/  STG.E.U8 desc[UR36][R4.64], R0 ;  /* 0x0000000004007986 */ /* 0x0001e2000c101124 */
[----:B------:R-:W-:Y:S05]  /*a5d0*/  BRA `(.L_x_21719) ;  /* 0x0000000000ac7947 */ /* 0x000fea0003800000 */
.L_x_21736:
        /* <DEDUP_REMOVED lines=22> */
.L_x_21718:
        /* <DEDUP_REMOVED lines=16> */
.L_x_21747:
[----:B------:R-:W-:Y:S05]  /*a840*/  BRA `(.L_x_21719) ;  /* 0x0000000000107947 */ /* 0x000fea0003800000 */
.L_x_21746:
[----:B------:R-:W-:-:S05]  /*a850*/  IMAD.MOV.U32 R19, RZ, RZ, RZ ;  /* 0x000000ffff137224 */ /* 0x000fca00078e00ff */
[----:B------:R0:W-:Y:S01]  /*a860*/  STG.E.64 desc[UR36][R4.64], R18 ;  /* 0x0000001204007986 */ /* 0x0001e2000c101b24 */
[----:B------:R-:W-:Y:S05]  /*a870*/  BRA `(.L_x_21719) ;  /* 0x0000000000047947 */ /* 0x000fea0003800000 */
.L_x_21745:
[----:B------:R0:W-:Y:S02]  /*a880*/  STG.E desc[UR36][R4.64], R18 ;  /* 0x0000001204007986 */ /* 0x0001e4000c101924 */
.L_x_21719:
[----:B------:R-:W-:-:S07]  /*a890*/  VIADD R33, R33, 0x80 ;  /* 0x0000008021217836 */ /* 0x000fce0000000000 */
.L_x_21679:
[----:B------:R-:W-:Y:S05]  /*a8a0*/  BSYNC B6 ;  /* 0x0000000000067941 */ /* 0x000fea0003800000 */
.L_x_21678:
        /* <DEDUP_REMOVED lines=21> */
.L_x_21751:
[----:B------:R-:W-:Y:S01]  /*aa00*/  STG.E.U8 desc[UR36][R2.64], R16 ;  /* 0x0000001002007986 */ /* 0x000fe2000c101124 */
[----:B------:R-:W-:Y:S05]  /*aa10*/  EXIT ;  /* 0x000000000000794d */ /* 0x000fea0003800000 */
.L_x_21750:
        /* <DEDUP_REMOVED lines=9> */
.L_x_21754:
[----:B------:R-:W-:Y:S01]  /*aab0*/  STG.E desc[UR36][R2.64], R16 ;  /* 0x0000001002007986 */ /* 0x000fe2000c101924 */
[----:B------:R-:W-:Y:S05]  /*aac0*/  EXIT ;  /* 0x000000000000794d */ /* 0x000fea0003800000 */
.L_x_21753:
[----:B------:R-:W-:Y:S01]  /*aad0*/  STG.E.U16 desc[UR36][R2.64], R16 ;  /* 0x0000001002007986 */ /* 0x000fe2000c101524 */
[----:B------:R-:W-:Y:S05]  /*aae0*/  EXIT ;  /* 0x000000000000794d */ /* 0x000fea0003800000 */
.L_x_21749:
        /* <DEDUP_REMOVED lines=9> */
.L_x_21756:
[----:B------:R-:W0:Y:S02]  /*ab80*/  I2F.S16 R0, R16 ;  /* 0x0000001000007306 */ /* 0x000e240000101400 */
[----:B0-----:R-:W-:-:S05]  /*ab90*/  F2FP.F16.F32.PACK_AB R0, RZ, R0 ;  /* 0x00000000ff00723e */ /* 0x001fca00000000ff */
[----:B------:R-:W-:Y:S01]  /*aba0*/  STG.E.U16 desc[UR36][R2.64], R0 ;  /* 0x0000000002007986 */ /* 0x000fe2000c101524 */
[----:B------:R-:W-:Y:S05]  /*abb0*/  EXIT ;  /* 0x000000000000794d */ /* 0x000fea0003800000 */
.L_x_21755:
        /* <DEDUP_REMOVED lines=10> */
.L_x_21758:
[----:B------:R-:W0:Y:S02]  /*ac60*/  I2F.S16 R16, R16 ;  /* 0x0000001000107306 */ /* 0x000e240000101400 */
[----:B0-----:R-:W-:-:S04]  /*ac70*/  F2FP.F16.F32.PACK_AB R5, RZ, R16 ;  /* 0x00000010ff05723e */ /* 0x001fc800000000ff */
[----:B------:R-:W-:-:S05]  /*ac80*/  PRMT R5, R5, 0x5410, RZ ;  /* 0x0000541005057816 */ /* 0x000fca00000000ff */
[----:B------:R-:W-:Y:S01]  /*ac90*/  STG.E desc[UR36][R2.64], R5 ;  /* 0x0000000502007986 */ /* 0x000fe2000c101924 */
[----:B------:R-:W-:Y:S05]  /*aca0*/  EXIT ;  /* 0x000000000000794d */ /* 0x000fea0003800000 */
.L_x_21757:
[----:B------:R-:W0:Y:S02]  /*acb0*/  I2F.F64.S16 R16, R16 ;  /* 0x0000001000107312 */ /* 0x000e240000101c00 */
[----:B0-----:R-:W-:Y:S01]  /*acc0*/  STG.E.64 desc[UR36][R2.64], R16 ;  /* 0x0000001002007986 */ /* 0x001fe2000c101b24 */
[----:B------:R-:W-:Y:S05]  /*acd0*/  EXIT ;  /* 0x000000000000794d */ /* 0x000fea0003800000 */
.L_x_21748:
        /* <DEDUP_REMOVED lines=10> */
.L_x_21761:
[----:B------:R-:W0:Y:S01]  /*ad80*/  I2F.F64.S16 R16, R16 ;  /* 0x0000001000107312 */ /* 0x000e220000101c00 */
[----:B------:R-:W-:-:S05]  /*ad90*/  CS2R R18, SRZ ;  /* 0x0000000000127805 */ /* 0x000fca000001ff00 */
[----:B0-----:R-:W-:Y:S01]  /*ada0*/  STG.E.128 desc[UR36][R2.64], R16 ;  /* 0x0000001002007986 */ /* 0x001fe2000c101d24 */
[----:B------:R-:W-:Y:S05]  /*adb0*/  EXIT ;  /* 0x000000000000794d */ /* 0x000fea0003800000 */
.L_x_21760:
        /* <DEDUP_REMOVED lines=21> */
.L_x_21765:
[----:B------:R-:W-:Y:S05]  /*af10*/  BSYNC B0 ;  /* 0x0000000000007941 */ /* 0x000fea0003800000 */
.L_x_21764:
[----:B------:R-:W-:-:S05]  /*af20*/  LOP3.LUT R5, R0, R5, RZ, 0xfc, !PT ;  /* 0x0000000500057212 */ /* 0x000fca00078efcff */
[----:B------:R-:W-:Y:S01]  /*af30*/  STG.E.U8 desc[UR36][R2.64], R5 ;  /* 0x0000000502007986 */ /* 0x000fe2000c101124 */
[----:B------:R-:W-:Y:S05]  /*af40*/  EXIT ;  /* 0x000000000000794d */ /* 0x000fea0003800000 */
.L_x_21763:
        /* <DEDUP_REMOVED lines=13> */
.L_x_21767:
[----:B------:R-:W-:Y:S01]  /*b020*/  IMAD.MOV.U32 R0, RZ, RZ, 0x7f ;  /* 0x0000007fff007424 */ /* 0x000fe200078e00ff */
[----:B------:R-:W-:-:S04]  /*b030*/  ISETP.GT.U32.AND P0, PT, R4, 0x7f800000, PT ;  /* 0x7f8000000400780c */ /* 0x000fc80003f04070 */
[----:B------:R-:W-:-:S09]  /*b040*/  SEL R0, R0, 0x7c, P0 ;  /* 0x0000007c00007807 */ /* 0x000fd20000000000 */
.L_x_21768:
[----:B------:R-:W-:Y:S05]  /*b050*/  BSYNC B0 ;  /* 0x0000000000007941 */ /* 0x000fea0003800000 */
.L_x_21766:
[----:B------:R-:W-:-:S04]  /*b060*/  LOP3.LUT R4, R5, 0x80000000, RZ, 0xc0, !PT ;  /* 0x8000000005047812 */ /* 0x000fc800078ec0ff */
[----:B------:R-:W-:-:S04]  /*b070*/  SHF.R.U32.HI R5, RZ, 0x18, R4 ;  /* 0x00000018ff057819 */ /* 0x000fc80000011604 */
[----:B------:R-:W-:-:S05]  /*b080*/  LOP3.LUT R5, R0, R5, RZ, 0xfc, !PT ;  /* 0x0000000500057212 */ /* 0x000fca00078efcff */
[----:B------:R-:W-:Y:S01]  /*b090*/  STG.E.U8 desc[UR36][R2.64], R5 ;  /* 0x0000000502007986 */ /* 0x000fe2000c101124 */
[----:B------:R-:W-:Y:S05]  /*b0a0*/  EXIT ;  /* 0x000000000000794d */ /* 0x000fea0003800000 */
.L_x_21762:
[----:B------:R-:W0:Y:S02]  /*b0b0*/  I2F.S16 R0, R16 ;  /* 0x0000001000007306 */ /* 0x000e240000101400 */
[----:B0-----:R-:W-:-:S05]  /*b0c0*/  F2FP.BF16.F32.PACK_AB R0, RZ, R0 ;  /* 0x00000000ff00723e */ /* 0x001fca00000010ff */
[----:B------:R-:W-:Y:S01]  /*b0d0*/  STG.E.U16 desc[UR36][R2.64], R0 ;  /* 0x0000000002007986 */ /* 0x000fe2000c101524 */
[----:B------:R-:W-:Y:S05]  /*b0e0*/  EXIT ;  /* 0x000000000000794d */ /* 0x000fea0003800000 */
.L_x_21759:
        /* <DEDUP_REMOVED lines=10> */
.L_x_21771:
        /* <DEDUP_REMOVED lines=17> */
.L_x_21774:
[----:B------:R-:W-:-:S04]  /*b2a0*/  LOP3.LUT R0, R7, 0x80000000, RZ, 0xc0, !PT ;  /* 0x8000000007007812 */ /* 0x000fc800078ec0ff */
[----:B------:R-:W-:-:S04]  /*b2b0*/  SHF.R.U32.HI R5, RZ, 0x18, R0 ;  /* 0x00000018ff057819 */ /* 0x000fc80000011600 */
[----:B------:R-:W-:-:S04]  /*b2c0*/  LOP3.LUT R4, R4, R5, RZ, 0xfc, !PT ;  /* 0x0000000504047212 */ /* 0x000fc800078efcff */
[----:B------:R-:W-:-:S07]  /*b2d0*/  PRMT R0, R4, 0x7610, R0 ;  /* 0x0000761004007816 */ /* 0x000fce0000000000 */
.L_x_21773:
[----:B------:R-:W-:Y:S05]  /*b2e0*/  BSYNC B0 ;  /* 0x0000000000007941 */ /* 0x000fea0003800000 */
.L_x_21772:
[----:B------:R-:W-:Y:S01]  /*b2f0*/  STG.E.U8 desc[UR36][R2.64], R0 ;  /* 0x0000000002007986 */ /* 0x000fe2000c101124 */
[----:B------:R-:W-:Y:S05]  /*b300*/  EXIT ;  /* 0x000000000000794d */ /* 0x000fea0003800000 */
.L_x_21770:
        /* <DEDUP_REMOVED lines=17> */
.L_x_21777:
[----:B------:R-:W-:-:S04]  /*b420*/  LOP3.LUT R0, R7, 0x80000000, RZ, 0xc0, !PT ;  /* 0x8000000007007812 */ /* 0x000fc800078ec0ff */
[----:B------:R-:W-:-:S04]  /*b430*/  SHF.R.U32.HI R5, RZ, 0x18, R0 ;  /* 0x00000018ff057819 */ /* 0x000fc80000011600 */
[----:B------:R-:W-:-:S04]  /*b440*/  LOP3.LUT R4, R4, R5, RZ, 0xfc, !PT ;  /* 0x0000000504047212 */ /* 0x000fc800078efcff */
[----:B------:R-:W-:-:S07]  /*b450*/  PRMT R0, R4, 0x7610, R0 ;  /* 0x0000761004007816 */ /* 0x000fce0000000000 */
.L_x_21776:
[----:B------:R-:W-:Y:S05]  /*b460*/  BSYNC B0 ;  /* 0x0000000000007941 */ /* 0x000fea0003800000 */
.L_x_21775:
[----:B------:R-:W-:Y:S01]  /*b470*/  STG.E.U8 desc[UR36][R2.64], R0 ;  /* 0x0000000002007986 */ /* 0x000fe2000c101124 */
[----:B------:R-:W-:Y:S05]  /*b480*/  EXIT ;  /* 0x000000000000794d */ /* 0x000fea0003800000 */
.L_x_21769:
        /* <DEDUP_REMOVED lines=22> */
.L_x_21752:
        /* <DEDUP_REMOVED lines=16> */
.L_x_21780:
[----:B------:R-:W-:Y:S05]  /*b6f0*/  EXIT ;  /* 0x000000000000794d */ /* 0x000fea0003800000 */
.L_x_21779:
[----:B------:R-:W-:-:S05]  /*b700*/  IMAD.MOV.U32 R17, RZ, RZ, RZ ;  /* 0x000000ffff117224 */ /* 0x000fca00078e00ff */
[----:B------:R-:W-:Y:S01]  /*b710*/  STG.E.64 desc[UR36][R2.64], R16 ;  /* 0x0000001002007986 */ /* 0x000fe2000c101b24 */
[----:B------:R-:W-:Y:S05]  /*b720*/  EXIT ;  /* 0x000000000000794d */ /* 0x000fea0003800000 */
.L_x_21778:
[----:B------:R-:W-:Y:S01]  /*b730*/  STG.E desc[UR36][R2.64], R16 ;  /* 0x0000001002007986 */ /* 0x000fe2000c101924 */
[----:B------:R-:W-:Y:S05]  /*b740*/  EXIT ;  /* 0x000000000000794d */ /* 0x000fea0003800000 */
.L_x_21781:
        /* <DEDUP_REMOVED lines=11> */
.L_x_43953:


//--------------------- .text._ZN2at6native18elementwise_kernelILi128ELi4EZNS0_22gpu_kernel_impl_nocastINS0_13BinaryFunctorIddbZZZNS0_22logical_or_kernel_cudaERNS_14TensorIteratorEENKUlvE0_clEvENKUlvE4_clEvEUlddE_EEEEvRNS_18TensorIteratorBaseERKT_EUliE_EEviT1_ --------------------------
	.section	.text._ZN2at6native18elementwise_kernelILi128ELi4EZNS0_22gpu_kernel_impl_nocastINS0_13BinaryFunctorIddbZZZNS0_22logical_or_kernel_cudaERNS_14TensorIteratorEENKUlvE0_clEvENKUlvE4_clEvEUlddE_EEEEvRNS_18TensorIteratorBaseERKT_EUliE_EEviT1_,"ax",@progbits
	.align	128
        .global         _ZN2at6native18elementwise_kernelILi128ELi4EZNS0_22gpu_kernel_impl_nocastINS0_13BinaryFunctorIddbZZZNS0_22logical_or_kernel_cudaERNS_14TensorIteratorEENKUlvE0_clEvENKUlvE4_clEvEUlddE_EEEEvRNS_18TensorIteratorBaseERKT_EUliE_EEviT1_
        .type           _ZN2at6native18elementwise_kernelILi128ELi4EZNS0_22gpu_kernel_impl_nocastINS0_13BinaryFunctorIddbZZZNS0_22logical_or_kernel_cudaERNS_14TensorIteratorEENKUlvE0_clEvENKUlvE4_clEvEUlddE_EEEEvRNS_18TensorIteratorBaseERKT_EUliE_EEviT1_,@function
        .size           _ZN2at6native18elementwise_kernelILi128ELi4EZNS0_22gpu_kernel_impl_nocastINS0_13BinaryFunctorIddbZZZNS0_22logical_or_kernel_cudaERNS_14TensorIteratorEENKUlvE0_clEvENKUlvE4_clEvEUlddE_EEEEvRNS_18TensorIteratorBaseERKT_EUliE_EEviT1_,(.L_x_43954 - _ZN2at6native18elementwise_kernelILi128ELi4EZNS0_22gpu_kernel_impl_nocastINS0_13BinaryFunctorIddbZZZNS0_22logical_or_kernel_cudaERNS_14TensorIteratorEENKUlvE0_clEvENKUlvE4_clEvEUlddE_EEEEvRNS_18TensorIteratorBaseERKT_EUliE_EEviT1_)
        .other          _ZN2at6native18elementwise_kernelILi128ELi4EZNS0_22gpu_kernel_impl_nocastINS0_13BinaryFunctorIddbZZZNS0_22logical_or_kernel_cudaERNS_14TensorIteratorEENKUlvE0_clEvENKUlvE4_clEvEUlddE_EEEEvRNS_18TensorIteratorBaseERKT_EUliE_EEviT1_,@"STO_CUDA_ENTRY STV_DEFAULT"
_ZN2at6native18elementwise_kernelILi128ELi4EZNS0_22gpu_kernel_impl_nocastINS0_13BinaryFunctorIddbZZZNS0_22logical_or_kernel_cudaERNS_14TensorIteratorEENKUlvE0_clEvENKUlvE4_clEvEUlddE_EEEEvRNS_18TensorIteratorBaseERKT_EUliE_EEviT1_:
.text._ZN2at6native18elementwise_kernelILi128ELi4EZNS0_22gpu_kernel_impl_nocastINS0_13BinaryFunctorIddbZZZNS0_22logical_or_kernel_cudaERNS_14TensorIteratorEENKUlvE0_clEvENKUlvE4_clEvEUlddE_EEEEvRNS_18TensorIteratorBaseERKT_EUliE_EEviT1_:
        /* <DEDUP_REMOVED lines=363> */
.L_x_21784:
        /* <DEDUP_REMOVED lines=13> */
[----:B---3--:R-:W-:-:S06]  /*1780*/  DSETP.NEU.OR P0, PT, R6, RZ, P0 ;  /* 0x000000ff0600722a */ /* 0x008fcc000070d400 */
[----:B------:R-:W-:-:S05]  /*1790*/  SEL R11, RZ, 0x1, !P0 ;  /* 0x00000001ff0b7807 */ /* 0x000fca0004000000 */
[----:B------:R0:W-:Y:S03]  /*17a0*/  STG.E.U8 desc[UR4][R4.64], R11 ;  /* 0x0000000b04007986 */ /* 0x0001e6000c101104 */
.L_x_21783:
[----:B------:R-:W-:Y:S05]  /*17b0*/  BSYNC B0 ;  /* 0x0000000000007941 */ /* 0x000fea0003800000 */
.L_x_21782:
        /* <DEDUP_REMOVED lines=356> */
.L_x_21787:
        /* <DEDUP_REMOVED lines=371> */
.L_x_21788:
        /* <DEDUP_REMOVED lines=16> */
.L_x_21786:
[----:B------:R-:W-:Y:S05]  /*4630*/  BSYNC B0 ;  /* 0x0000000000007941 */ /* 0x000fea0003800000 */
.L_x_21785:
        /* <DEDUP_REMOVED lines=355> */
.L_x_21789:
        /* <DEDUP_REMOVED lines=12> */
[----:B---3--:R-:W-:-:S06]  /*5d30*/  DSETP.NEU.OR P0, PT, R2, RZ, P0 ;  /* 0x000000ff0200722a */ /* 0x008fcc000070d400 */
[----:B------:R-:W-:-:S05]  /*5d40*/  SEL R9, RZ, 0x1, !P0 ;  /* 0x00000001ff097807 */ /* 0x000fca0004000000 */
[----:B------:R-:W-:Y:S01]  /*5d50*/  STG.E.U8 desc[UR4][R4.64], R9 ;  /* 0x0000000904007986 */ /* 0x000fe2000c101104 */
[----:B------:R-:W-:Y:S05]  /*5d60*/  EXIT ;  /* 0x000000000000794d */ /* 0x000fea0003800000 */
.L_x_21790:
        /* <DEDUP_REMOVED lines=9> */
.L_x_43954:


//--------------------- .text._ZN2at6native27unrolled_elementwise_kernelINS0_13BinaryFunctorIddbZZZNS0_22logical_or_kernel_cudaERNS_14TensorIteratorEENKUlvE0_clEvENKUlvE4_clEvEUlddE_EESt5arrayIPcLm3EELi4E23TrivialOffsetCalculatorILi2EjESC_ILi1EjENS0_6memory15LoadWithoutCastENSF_16StoreWithoutCastEEEviT_T0_T2_T3_T4_T5_ --------------------------
	.section	.text._ZN2at6native27unrolled_elementwise_kernelINS0_13BinaryFunctorIddbZZZNS0_22logical_or_kernel_cudaERNS_14TensorIteratorEENKUlvE0_clEvENKUlvE4_clEvEUlddE_EESt5arrayIPcLm3EELi4E23TrivialOffsetCalculatorILi2EjESC_ILi1EjENS0_6memory15LoadWithoutCastENSF_16StoreWithoutCastEEEviT_T0_T2_T3_T4_T5_,"ax",@progbits
	.align	128
        .global         _ZN2at6native27unrolled_elementwise_kernelINS0_13BinaryFunctorIddbZZZNS0_22logical_or_kernel_cudaERNS_14TensorIteratorEENKUlvE0_clEvENKUlvE4_clEvEUlddE_EESt5arrayIPcLm3EELi4E23TrivialOffsetCalculatorILi2EjESC_ILi1EjENS0_6memory15LoadWithoutCastENSF_16StoreWithoutCastEEEviT_T0_T2_T3_T4_T5_
        .type           _ZN2at6native27unrolled_elementwise_kernelINS0_13BinaryFunctorIddbZZZNS0_22logical_or_kernel_cudaERNS_14TensorIteratorEENKUlvE0_clEvENKUlvE4_clEvEUlddE_EESt5arrayIPcLm3EELi4E23TrivialOffsetCalculatorILi2EjESC_ILi1EjENS0_6memory15LoadWithoutCastENSF_16StoreWithoutCastEEEviT_T0_T2_T3_T4_T5_,@function
        .size           _ZN2at6native27unrolled_elementwise_kernelINS0_13BinaryFunctorIddbZZZNS0_22logical_or_kernel_cudaERNS_14TensorIteratorEENKUlvE0_clEvENKUlvE4_clEvEUlddE_EESt5arrayIPcLm3EELi4E23TrivialOffsetCalculatorILi2EjESC_ILi1EjENS0_6memory15LoadWithoutCastENSF_16StoreWithoutCastEEEviT_T0_T2_T3_T4_T5_,(.L_x_43955 - _ZN2at6native27unrolled_elementwise_kernelINS0_13BinaryFunctorIddbZZZNS0_22logical_or_kernel_cudaERNS_14TensorIteratorEENKUlvE0_clEvENKUlvE4_clEvEUlddE_EESt5arrayIPcLm3EELi4E23TrivialOffsetCalculatorILi2EjESC_ILi1EjENS0_6memory15LoadWithoutCastENSF_16StoreWithoutCastEEEviT_T0_T2_T3_T4_T5_)
        .other          _ZN2at6native27unrolled_elementwise_kernelINS0_13BinaryFunctorIddbZZZNS0_22logical_or_kernel_cudaERNS_14TensorIteratorEENKUlvE0_clEvENKUlvE4_clEvEUlddE_EESt5arrayIPcLm3EELi4E23TrivialOffsetCalculatorILi2EjESC_ILi1EjENS0_6memory15LoadWithoutCastENSF_16StoreWithoutCastEEEviT_T0_T2_T3_T4_T5_,@"STO_CUDA_ENTRY STV_DEFAULT"
_ZN2at6native27unrolled_elementwise_kernelINS0_13BinaryFunctorIddbZZZNS0_22logical_or_kernel_cudaERNS_14TensorIteratorEENKUlvE0_clEvENKUlvE4_clEvEUlddE_EESt5arrayIPcLm3EELi4E23TrivialOffsetCalculatorILi2EjESC_ILi1EjENS0_6memory15LoadWithoutCastENSF_16StoreWithoutCastEEEviT_T0_T2_T3_T4_T5_:
.text._ZN2at6native27unrolled_elementwise_kernelINS0_13BinaryFunctorIddbZZZNS0_22logical_or_kernel_cudaERNS_14TensorIteratorEENKUlvE0_clEvENKUlvE4_clEvEUlddE_EESt5arrayIPcLm3EELi4E23TrivialOffsetCalculatorILi2EjESC_ILi1EjENS0_6memory15LoadWithoutCastENSF_16StoreWithoutCastEEEviT_T0_T2_T3_T4_T5_:
        /* <DEDUP_REMOVED lines=82> */
.L_x_21792:
[----:B------:R-:W-:Y:S05]  /*0520*/  BSYNC B0 ;  /* 0x0000000000007941 */ /* 0x000fea0003800000 */
.L_x_21791:
        /* <DEDUP_REMOVED lines=14> */
.L_x_21793:
        /* <DEDUP_REMOVED lines=15> */
.L_x_43955:


//--------------------- .text._ZN2at6native29vectorized_elementwise_kernelILi2ENS0_13BinaryFunctorIddbZZZNS0_22logical_or_kernel_cudaERNS_14TensorIteratorEENKUlvE0_clEvENKUlvE4_clEvEUlddE_EESt5arrayIPcLm3EEEEviT0_T1_ --------------------------
	.section	.text._ZN2at6native29vectorized_elementwise_kernelILi2ENS0_13BinaryFunctorIddbZZZNS0_22logical_or_kernel_cudaERNS_14TensorIteratorEENKUlvE0_clEvENKUlvE4_clEvEUlddE_EESt5arrayIPcLm3EEEEviT0_T1_,"ax",@progbits
	.align	128
        .global         _ZN2at6native29vectorized_elementwise_kernelILi2ENS0_13BinaryFunctorIddbZZZNS0_22logical_or_kernel_cudaERNS_14TensorIteratorEENKUlvE0_clEvENKUlvE4_clEvEUlddE_EESt5arrayIPcLm3EEEEviT0_T1_
        .type           _ZN2at6native29vectorized_elementwise_kernelILi2ENS0_13BinaryFunctorIddbZZZNS0_22logical_or_kernel_cudaERNS_14TensorIteratorEENKUlvE0_clEvENKUlvE4_clEvEUlddE_EESt5arrayIPcLm3EEEEviT0_T1_,@function
        .size           _ZN2at6native29vectorized_elementwise_kernelILi2ENS0_13BinaryFunctorIddbZZZNS0_22logical_or_kernel_cudaERNS_14TensorIteratorEENKUlvE0_clEvENKUlvE4_clEvEUlddE_EESt5arrayIPcLm3EEEEviT0_T1_,(.L_x_43956 - _ZN2at6native29vectorized_elementwise_kernelILi2ENS0_13BinaryFunctorIddbZZZNS0_22logical_or_kernel_cudaERNS_14TensorIteratorEENKUlvE0_clEvENKUlvE4_clEvEUlddE_EESt5arrayIPcLm3EEEEviT0_T1_)
        .other          _ZN2at6native29vectorized_elementwise_kernelILi2ENS0_13BinaryFunctorIddbZZZNS0_22logical_or_kernel_cudaERNS_14TensorIteratorEENKUlvE0_clEvENKUlvE4_clEvEUlddE_EESt5arrayIPcLm3EEEEviT0_T1_,@"STO_CUDA_ENTRY STV_DEFAULT"
_ZN2at6native29vectorized_elementwise_kernelILi2ENS0_13BinaryFunctorIddbZZZNS0_22logical_or_kernel_cudaERNS_14TensorIteratorEENKUlvE0_clEvENKUlvE4_clEvEUlddE_EESt5arrayIPcLm3EEEEviT0_T1_:
.text._ZN2at6native29vectorized_elementwise_kernelILi2ENS0_13BinaryFunctorIddbZZZNS0_22logical_or_kernel_cudaERNS_14TensorIteratorEENKUlvE0_clEvENKUlvE4_clEvEUlddE_EESt5arrayIPcLm3EEEEviT0_T1_:
        /* <DEDUP_REMOVED lines=29> */
[----:B-----5:R-:W-:Y:S01]  /*01d0*/  DSETP.NEU.OR P4, PT, R8, RZ, P4 ;  /* 0x000000ff0800722a */ /* 0x020fe2000278d400 */
[----:B------:R-:W-:Y:S01]  /*01e0*/  IADD3 R8, P6, R0, UR6, RZ ;  /* 0x0000000600087c10 */ /* 0x000fe2000ffde0ff */
[----:B--2---:R-:W-:Y:S02]  /*01f0*/  DSETP.NEU.AND P5, PT, R16, RZ, PT ;  /* 0x000000ff1000722a */ /* 0x004fe40003fad000 */
[----:B------:R-:W-:Y:S02]  /*0200*/  DSETP.NEU.AND P1, PT, R18, RZ, PT ;  /* 0x000000ff1200722a */ /* 0x000fe40003f2d000 */
[----:B------:R-:W-:Y:S01]  /*0210*/  SEL R0, RZ, 0x1, !P4 ;  /* 0x00000001ff007807 */ /* 0x000fe20006000000 */
[----:B------:R-:W-:Y:S01]  /*0220*/  IMAD.X R9, RZ, RZ, UR7, P6 ;  /* 0x00000007ff097e24 */ /* 0x000fe2000b0e06ff */
[----:B------:R-:W-:-:S02]  /*0230*/  DSETP.NEU.OR P0, PT, R10, RZ, P0 ;  /* 0x000000ff0a00722a */ /* 0x000fc4000070d400 */
[----:B------:R-:W-:Y:S02]  /*0240*/  DSETP.NEU.OR P3, PT, R20, RZ, P3 ;  /* 0x000000ff1400722a */ /* 0x000fe40001f6d400 */
[----:B------:R-:W-:Y:S02]  /*0250*/  DSETP.NEU.OR P2, PT, R22, RZ, P2 ;  /* 0x000000ff1600722a */ /* 0x000fe4000174d400 */
[----:B------:R-:W-:Y:S02]  /*0260*/  DSETP.NEU.OR P5, PT, R12, RZ, P5 ;  /* 0x000000ff0c00722a */ /* 0x000fe40002fad400 */
[----:B------:R-:W-:Y:S01]  /*0270*/  DSETP.NEU.OR P1, PT, R14, RZ, P1 ;  /* 0x000000ff0e00722a */ /* 0x000fe20000f2d400 */
[----:B-1----:R-:W-:-:S05]  /*0280*/  IMAD.WIDE R2, R29, 0x2, R8 ;  /* 0x000000021d027825 */ /* 0x002fca00078e0208 */
[----:B------:R-:W-:Y:S01]  /*0290*/  SEL R9, RZ, 0x1, !P1 ;  /* 0x00000001ff097807 */ /* 0x000fe20004800000 */
[----:B---3--:R-:W-:Y:S02]  /*02a0*/  DSETP.NEU.AND P4, PT, R4, RZ, PT ;  /* 0x000000ff0400722a */ /* 0x008fe40003f8d000 */
[----:B------:R-:W-:-:S04]  /*02b0*/  DSETP.NEU.AND P6, PT, R6, RZ, PT ;  /* 0x000000ff0600722a */ /* 0x000fc80003fcd000 */
[----:B----4-:R-:W-:Y:S02]  /*02c0*/  DSETP.NEU.OR P4, PT, R24, RZ, P4 ;  /* 0x000000ff1800722a */ /* 0x010fe4000278d400 */
[----:B------:R-:W-:Y:S01]  /*02d0*/  DSETP.NEU.OR P6, PT, R26, RZ, P6 ;  /* 0x000000ff1a00722a */ /* 0x000fe200037cd400 */
        /* <DEDUP_REMOVED lines=15> */
.L_x_21794:
        /* <DEDUP_REMOVED lines=112> */
[----:B--2---:R-:W-:-:S06]  /*0ad0*/  DSETP.NEU.OR P6, PT, R28, RZ, P6 ;  /* 0x000000ff1c00722a */ /* 0x004fcc00037cd400 */
[----:B------:R-:W-:Y:S01]  /*0ae0*/  @!P2 SEL R27, RZ, 0x1, !P6 ;  /* 0x00000001ff1ba807 */ /* 0x000fe20007000000 */
[----:B------:R-:W-:-:S06]  /*0af0*/  DSETP.NEU.AND P6, PT, R8, RZ, PT ;  /* 0x000000ff0800722a */ /* 0x000fcc0003fcd000 */
[----:B------:R-:W-:-:S06]  /*0b00*/  DSETP.NEU.OR P6, PT, R6, RZ, P6 ;  /* 0x000000ff0600722a */ /* 0x000fcc00037cd400 */
[----:B------:R-:W-:Y:S01]  /*0b10*/  SEL R9, RZ, 0x1, !P6 ;  /* 0x00000001ff097807 */ /* 0x000fe20007000000 */
[----:B------:R-:W-:-:S06]  /*0b20*/  DSETP.NEU.AND P6, PT, R12, RZ, PT ;  /* 0x000000ff0c00722a */ /* 0x000fcc0003fcd000 */
[----:B------:R-:W-:-:S06]  /*0b30*/  DSETP.NEU.OR P6, PT, R10, RZ, P6 ;  /* 0x000000ff0a00722a */ /* 0x000fcc00037cd400 */
        /* <DEDUP_REMOVED lines=12> */
[----:B------:R-:W-:Y:S01]  /*0c00*/  DSETP.NEU.OR P2, PT, R14, RZ, P5 ;  /* 0x000000ff0e00722a */ /* 0x000fe20002f4d400 */
        /* <DEDUP_REMOVED lines=19> */
.L_x_21797:
        /* <DEDUP_REMOVED lines=8> */
.L_x_21798:
        /* <DEDUP_REMOVED lines=8> */
.L_x_21799:
        /* <DEDUP_REMOVED lines=9> */
.L_x_21800:
[----:B------:R-:W-:Y:S05]  /*0ed0*/  BSYNC B1 ;  /* 0x0000000000017941 */ /* 0x000fea0003800000 */
.L_x_21796:
[----:B------:R-:W-:-:S13]  /*0ee0*/  ISETP.GE.AND P0, PT, R5, R2, PT ;  /* 0x000000020500720c */ /* 0x000fda0003f06270 */
[----:B0-----:R-:W0:Y:S01]  /*0ef0*/  @!P0 LDC.64 R8, c[0x0][0x218] ;  /* 0x00008600ff088b82 */ /* 0x001e220000000a00 */
[----:B-12---:R-:W-:Y:S02]  /*0f00*/  @!P0 IMAD.IADD R7, R0, 0x1, R5 ;  /* 0x0000000100078824 */ /* 0x006fe400078e0205 */
[----:B------:R-:W-:-:S03]  /*0f10*/  @!P0 VIADD R5, R5, 0x80 ;  /* 0x0000008005058836 */ /* 0x000fc60000000000 */
[----:B0-----:R-:W-:-:S05]  /*0f20*/  @!P0 IADD3 R6, P2, R7, R8, RZ ;  /* 0x0000000807068210 */ /* 0x001fca0007f5e0ff */
[----:B------:R-:W-:-:S05]  /*0f30*/  @!P0 IMAD.X R7, RZ, RZ, R9, P2 ;  /* 0x000000ffff078224 */ /* 0x000fca00010e0609 */
[----:B------:R2:W-:Y:S03]  /*0f40*/  @!P0 STG.E.U8 desc[UR4][R6.64], R17 ;  /* 0x0000001106008986 */ /* 0x0005e6000c101104 */
.L_x_21801:
[----:B------:R-:W-:Y:S05]  /*0f50*/  BSYNC B0 ;  /* 0x0000000000007941 */ /* 0x000fea0003800000 */
.L_x_21795:
        /* <DEDUP_REMOVED lines=10> */
.L_x_21802:
        /* <DEDUP_REMOVED lines=16> */
.L_x_43956:


//--------------------- .text._ZN2at6native29vectorized_elementwise_kernelILi4ENS0_13BinaryFunctorIddbZZZNS0_22logical_or_kernel_cudaERNS_14TensorIteratorEENKUlvE0_clEvENKUlvE4_clEvEUlddE_EESt5arrayIPcLm3EEEEviT0_T1_ --------------------------
	.section	.text._ZN2at6native29vectorized_elementwise_kernelILi4ENS0_13BinaryFunctorIddbZZZNS0_22logical_or_kernel_cudaERNS_14TensorIteratorEENKUlvE0_clEvENKUlvE4_clEvEUlddE_EESt5arrayIPcLm3EEEEviT0_T1_,"ax",@progbits
	.align	128
        .global         _ZN2at6native29vectorized_elementwise_kernelILi4ENS0_13BinaryFunctorIddbZZZNS0_22logical_or_kernel_cudaERNS_14TensorIteratorEENKUlvE0_clEvENKUlvE4_clEvEUlddE_EESt5arrayIPcLm3EEEEviT0_T1_
        .type           _ZN2at6native29vectorized_elementwise_kernelILi4ENS0_13BinaryFunctorIddbZZZNS0_22logical_or_kernel_cudaERNS_14TensorIteratorEENKUlvE0_clEvENKUlvE4_clEvEUlddE_EESt5arrayIPcLm3EEEEviT0_T1_,@function
        .size           _ZN2at6native29vectorized_elementwise_kernelILi4ENS0_13BinaryFunctorIddbZZZNS0_22logical_or_kernel_cudaERNS_14TensorIteratorEENKUlvE0_clEvENKUlvE4_clEvEUlddE_EESt5arrayIPcLm3EEEEviT0_T1_,(.L_x_43957 - _ZN2at6native29vectorized_elementwise_kernelILi4ENS0_13BinaryFunctorIddbZZZNS0_22logical_or_kernel_cudaERNS_14TensorIteratorEENKUlvE0_clEvENKUlvE4_clEvEUlddE_EESt5arrayIPcLm3EEEEviT0_T1_)
        .other          _ZN2at6native29vectorized_elementwise_kernelILi4ENS0_13BinaryFunctorIddbZZZNS0_22logical_or_kernel_cudaERNS_14TensorIteratorEENKUlvE0_clEvENKUlvE4_clEvEUlddE_EESt5arrayIPcLm3EEEEviT0_T1_,@"STO_CUDA_ENTRY STV_DEFAULT"
_ZN2at6native29vectorized_elementwise_kernelILi4ENS0_13BinaryFunctorIddbZZZNS0_22logical_or_kernel_cudaERNS_14TensorIteratorEENKUlvE0_clEvENKUlvE4_clEvEUlddE_EESt5arrayIPcLm3EEEEviT0_T1_:
.text._ZN2at6native29vectorized_elementwise_kernelILi4ENS0_13BinaryFunctorIddbZZZNS0_22logical_or_kernel_cudaERNS_14TensorIteratorEENKUlvE0_clEvENKUlvE4_clEvEUlddE_EESt5arrayIPcLm3EEEEviT0_T1_:
        /* <DEDUP_REMOVED lines=30> */
[----:B-----5:R-:W-:Y:S02]  /*01e0*/  DSETP.NEU.OR P0, PT, R28, RZ, P0 ;  /* 0x000000ff1c00722a */ /* 0x020fe4000070d400 */
[----:B------:R-:W-:-:S02]  /*01f0*/  DSETP.NEU.OR P1, PT, R30, RZ, P1 ;  /* 0x000000ff1e00722a */ /* 0x000fc40000f2d400 */
[----:B------:R-:W-:Y:S02]  /*0200*/  DSETP.NEU.OR P4, PT, R24, RZ, P4 ;  /* 0x000000ff1800722a */ /* 0x000fe4000278d400 */
[----:B------:R-:W-:Y:S01]  /*0210*/  DSETP.NEU.OR P6, PT, R26, RZ, P6 ;  /* 0x000000ff1a00722a */ /* 0x000fe200037cd400 */
[----:B0-----:R-:W-:Y:S01]  /*0220*/  SEL R2, RZ, 0x1, !P0 ;  /* 0x00000001ff027807 */ /* 0x001fe20004000000 */
[----:B------:R-:W-:Y:S01]  /*0230*/  DSETP.NEU.AND P2, PT, R14, RZ, PT ;  /* 0x000000ff0e00722a */ /* 0x000fe20003f4d000 */
[----:B------:R-:W-:Y:S01]  /*0240*/  SEL R3, RZ, 0x1, !P1 ;  /* 0x00000001ff037807 */ /* 0x000fe20004800000 */
[----:B------:R-:W-:-:S04]  /*0250*/  DSETP.NEU.OR P3, PT, R20, RZ, P3 ;  /* 0x000000ff1400722a */ /* 0x000fc80001f6d400 */
[----:B------:R-:W-:Y:S02]  /*0260*/  DSETP.NEU.OR P2, PT, R22, RZ, P2 ;  /* 0x000000ff1600722a */ /* 0x000fe4000174d400 */
[----:B--2---:R-:W-:Y:S02]  /*0270*/  DSETP.NEU.AND P5, PT, R4, RZ, PT ;  /* 0x000000ff0400722a */ /* 0x004fe40003fad000 */
[----:B------:R-:W-:Y:S01]  /*0280*/  DSETP.NEU.AND P0, PT, R6, RZ, PT ;  /* 0x000000ff0600722a */ /* 0x000fe20003f0d000 */
[----:B------:R-:W-:Y:S02]  /*0290*/  SEL R4, RZ, 0x1, !P4 ;  /* 0x00000001ff047807 */ /* 0x000fe40006000000 */
[----:B------:R-:W-:Y:S01]  /*02a0*/  SEL R5, RZ, 0x1, !P6 ;  /* 0x00000001ff057807 */ /* 0x000fe20007000000 */
[----:B------:R-:W-:Y:S01]  /*02b0*/  DSETP.NEU.OR P5, PT, R8, RZ, P5 ;  /* 0x000000ff0800722a */ /* 0x000fe20002fad400 */
[----:B------:R-:W-:Y:S01]  /*02c0*/  PRMT R7, R3, 0x7604, R2 ;  /* 0x0000760403077816 */ /* 0x000fe20000000002 */
[----:B------:R-:W-:Y:S01]  /*02d0*/  DSETP.NEU.OR P0, PT, R10, RZ, P0 ;  /* 0x000000ff0a00722a */ /* 0x000fe2000070d400 */
        /* <DEDUP_REMOVED lines=15> */
.L_x_21803:
        /* <DEDUP_REMOVED lines=113> */
[----:B---3--:R-:W-:-:S06]  /*0ae0*/  DSETP.NEU.OR P6, PT, R22, RZ, P6 ;  /* 0x000000ff1600722a */ /* 0x008fcc00037cd400 */
[----:B------:R-:W-:Y:S01]  /*0af0*/  @!P2 SEL R27, RZ, 0x1, !P6 ;  /* 0x00000001ff1ba807 */ /* 0x000fe20007000000 */
[----:B------:R-:W-:-:S06]  /*0b00*/  DSETP.NEU.AND P6, PT, R8, RZ, PT ;  /* 0x000000ff0800722a */ /* 0x000fcc0003fcd000 */
[----:B------:R-:W-:-:S06]  /*0b10*/  DSETP.NEU.OR P6, PT, R6, RZ, P6 ;  /* 0x000000ff0600722a */ /* 0x000fcc00037cd400 */
[----:B------:R-:W-:Y:S01]  /*0b20*/  SEL R7, RZ, 0x1, !P6 ;  /* 0x00000001ff077807 */ /* 0x000fe20007000000 */
[----:B------:R-:W-:-:S06]  /*0b30*/  DSETP.NEU.AND P6, PT, R12, RZ, PT ;  /* 0x000000ff0c00722a */ /* 0x000fcc0003fcd000 */
[----:B------:R-:W-:-:S06]  /*0b40*/  DSETP.NEU.OR P6, PT, R10, RZ, P6 ;  /* 0x000000ff0a00722a */ /* 0x000fcc00037cd400 */
        /* <DEDUP_REMOVED lines=32> */
.L_x_21806:
        /* <DEDUP_REMOVED lines=8> */
.L_x_21807:
        /* <DEDUP_REMOVED lines=8> */
.L_x_21808:
        /* <DEDUP_REMOVED lines=9> */
.L_x_21809:
[----:B------:R-:W-:Y:S05]  /*0ee0*/  BSYNC B1 ;  /* 0x0000000000017941 */ /* 0x000fea0003800000 */
.L_x_21805:
[----:B------:R-:W-:-:S13]  /*0ef0*/  ISETP.GE.AND P0, PT, R3, R2, PT ;  /* 0x000000020300720c */ /* 0x000fda0003f06270 */
[----:B0-----:R-:W0:Y:S01]  /*0f00*/  @!P0 LDC.64 R6, c[0x0][0x218] ;  /* 0x00008600ff068b82 */ /* 0x001e220000000a00 */
[----:B-12---:R-:W-:Y:S02]  /*0f10*/  @!P0 IMAD.IADD R5, R0, 0x1, R3 ;  /* 0x0000000100058824 */ /* 0x006fe400078e0203 */
[----:B------:R-:W-:-:S03]  /*0f20*/  @!P0 VIADD R3, R3, 0x80 ;  /* 0x0000008003038836 */ /* 0x000fc60000000000 */
[----:B0-----:R-:W-:-:S05]  /*0f30*/  @!P0 IADD3 R4, P2, R5, R6, RZ ;  /* 0x0000000605048210 */ /* 0x001fca0007f5e0ff */
[----:B------:R-:W-:-:S05]  /*0f40*/  @!P0 IMAD.X R5, RZ, RZ, R7, P2 ;  /* 0x000000ffff058224 */ /* 0x000fca00010e0607 */
[----:B------:R2:W-:Y:S03]  /*0f50*/  @!P0 STG.E.U8 desc[UR4][R4.64], R17 ;  /* 0x0000001104008986 */ /* 0x0005e6000c101104 */
.L_x_21810:
[----:B------:R-:W-:Y:S05]  /*0f60*/  BSYNC B0 ;  /* 0x0000000000007941 */ /* 0x000fea0003800000 */
.L_x_21804:
        /* <DEDUP_REMOVED lines=10> */
.L_x_21811:
        /* <DEDUP_REMOVED lines=15> */
.L_x_43957:


//--------------------- .text._ZN2at6native29vectorized_elementwise_kernelILi8ENS0_13BinaryFunctorIddbZZZNS0_22logical_or_kernel_cudaERNS_14TensorIteratorEENKUlvE0_clEvENKUlvE4_clEvEUlddE_EESt5arrayIPcLm3EEEEviT0_T1_ --------------------------
	.section	.text._ZN2at6native29vectorized_elementwise_kernelILi8ENS0_13BinaryFunctorIddbZZZNS0_22logical_or_kernel_cudaERNS_14TensorIteratorEENKUlvE0_clEvENKUlvE4_clEvEUlddE_EESt5arrayIPcLm3EEEEviT0_T1_,"ax",@progbits
	.align	128
        .global         _ZN2at6native29vectorized_elementwise_kernelILi8ENS0_13BinaryFunctorIddbZZZNS0_22logical_or_kernel_cudaERNS_14TensorIteratorEENKUlvE0_clEvENKUlvE4_clEvEUlddE_EESt5arrayIPcLm3EEEEviT0_T1_
        .type           _ZN2at6native29vectorized_elementwise_kernelILi8ENS0_13BinaryFunctorIddbZZZNS0_22logical_or_kernel_cudaERNS_14TensorIteratorEENKUlvE0_clEvENKUlvE4_clEvEUlddE_EESt5arrayIPcLm3EEEEviT0_T1_,@function
        .size           _ZN2at6native29vectorized_elementwise_kernelILi8ENS0_13BinaryFunctorIddbZZZNS0_22logical_or_kernel_cudaERNS_14TensorIteratorEENKUlvE0_clEvENKUlvE4_clEvEUlddE_EESt5arrayIPcLm3EEEEviT0_T1_,(.L_x_43958 - _ZN2at6native29vectorized_elementwise_kernelILi8ENS0_13BinaryFunctorIddbZZZNS0_22logical_or_kernel_cudaERNS_14TensorIteratorEENKUlvE0_clEvENKUlvE4_clEvEUlddE_EESt5arrayIPcLm3EEEEviT0_T1_)
        .other          _ZN2at6native29vectorized_elementwise_kernelILi8ENS0_13BinaryFunctorIddbZZZNS0_22logical_or_kernel_cudaERNS_14TensorIteratorEENKUlvE0_clEvENKUlvE4_clEvEUlddE_EESt5arrayIPcLm3EEEEviT0_T1_,@"STO_CUDA_ENTRY STV_DEFAULT"
_ZN2at6native29vectorized_elementwise_kernelILi8ENS0_13BinaryFunctorIddbZZZNS0_22logical_or_kernel_cudaERNS_14TensorIteratorEENKUlvE0_clEvENKUlvE4_clEvEUlddE_EESt5arrayIPcLm3EEEEviT0_T1_:
.text._ZN2at6native29vectorized_elementwise_kernelILi8ENS0_13BinaryFunctorIddbZZZNS0_22logical_or_kernel_cudaERNS_14TensorIteratorEENKUlvE0_clEvENKUlvE4_clEvEUlddE_EESt5arrayIPcLm3EEEEviT0_T1_:
        /* <DEDUP_REMOVED lines=30> */
[----:B-----5:R-:W-:Y:S02]  /*01e0*/  DSETP.NEU.OR P0, PT, R20, RZ, P0 ;  /* 0x000000ff1400722a */ /* 0x020fe4000070d400 */
[----:B------:R-:W-:Y:S02]  /*01f0*/  DSETP.NEU.AND P6, PT, R18, RZ, PT ;  /* 0x000000ff1200722a */ /* 0x000fe40003fcd000 */
[----:B------:R-:W-:Y:S02]  /*0200*/  DSETP.NEU.OR P4, PT, R8, RZ, P4 ;  /* 0x000000ff0800722a */ /* 0x000fe4000278d400 */
[----:B------:R-:W-:Y:S01]  /*0210*/  SEL R9, RZ, 0x1, !P0 ;  /* 0x00000001ff097807 */ /* 0x000fe20004000000 */
[----:B------:R-:W-:-:S02]  /*0220*/  DSETP.NEU.OR P1, PT, R22, RZ, P1 ;  /* 0x000000ff1600722a */ /* 0x000fc40000f2d400 */
[----:B------:R-:W-:Y:S02]  /*0230*/  DSETP.NEU.OR P3, PT, R14, RZ, P3 ;  /* 0x000000ff0e00722a */ /* 0x000fe40001f6d400 */
[----:B------:R-:W-:Y:S02]  /*0240*/  DSETP.NEU.OR P6, PT, R10, RZ, P6 ;  /* 0x000000ff0a00722a */ /* 0x000fe400037cd400 */
[----:B------:R-:W-:Y:S01]  /*0250*/  DSETP.NEU.OR P2, PT, R12, RZ, P2 ;  /* 0x000000ff0c00722a */ /* 0x000fe2000174d400 */
        /* <DEDUP_REMOVED lines=9> */
[----:B----4-:R-:W-:Y:S01]  /*02f0*/  DSETP.NEU.OR P0, PT, R26, RZ, P0 ;  /* 0x000000ff1a00722a */ /* 0x010fe2000070d400 */
[----:B------:R-:W-:Y:S01]  /*0300*/  SEL R6, RZ, 0xffffffff, !P6 ;  /* 0xffffffffff067807 */ /* 0x000fe20007000000 */
[----:B------:R-:W-:-:S04]  /*0310*/  DSETP.NEU.OR P5, PT, R24, RZ, P5 ;  /* 0x000000ff1800722a */ /* 0x000fc80002fad400 */
        /* <DEDUP_REMOVED lines=14> */
.L_x_21812:
        /* <DEDUP_REMOVED lines=151> */
.L_x_21815:
        /* <DEDUP_REMOVED lines=8> */
.L_x_21816:
        /* <DEDUP_REMOVED lines=8> */
.L_x_21817:
        /* <DEDUP_REMOVED lines=9> */
.L_x_21818:
[----:B------:R-:W-:Y:S05]  /*0f00*/  BSYNC B1 ;  /* 0x0000000000017941 */ /* 0x000fea0003800000 */
.L_x_21814:
[----:B------:R-:W-:-:S13]  /*0f10*/  ISETP.GE.AND P0, PT, R5, R2, PT ;  /* 0x000000020500720c */ /* 0x000fda0003f06270 */
[----:B0-----:R-:W0:Y:S01]  /*0f20*/  @!P0 LDC.64 R8, c[0x0][0x218] ;  /* 0x00008600ff088b82 */ /* 0x001e220000000a00 */
[----:B-12---:R-:W-:Y:S02]  /*0f30*/  @!P0 IMAD.IADD R7, R0, 0x1, R5 ;  /* 0x0000000100078824 */ /* 0x006fe400078e0205 */
[----:B------:R-:W-:-:S03]  /*0f40*/  @!P0 VIADD R5, R5, 0x80 ;  /* 0x0000008005058836 */ /* 0x000fc60000000000 */
[----:B0-----:R-:W-:-:S05]  /*0f50*/  @!P0 IADD3 R6, P2, R7, R8, RZ ;  /* 0x0000000807068210 */ /* 0x001fca0007f5e0ff */
[----:B------:R-:W-:-:S05]  /*0f60*/  @!P0 IMAD.X R7, RZ, RZ, R9, P2 ;  /* 0x000000ffff078224 */ /* 0x000fca00010e0609 */
[----:B------:R2:W-:Y:S03]  /*0f70*/  @!P0 STG.E.U8 desc[UR4][R6.64], R17 ;  /* 0x0000001106008986 */ /* 0x0005e6000c101104 */
.L_x_21819:
[----:B------:R-:W-:Y:S05]  /*0f80*/  BSYNC B0 ;  /* 0x0000000000007941 */ /* 0x000fea0003800000 */
.L_x_21813:
        /* <DEDUP_REMOVED lines=10> */
.L_x_21820:
        /* <DEDUP_REMOVED lines=13> */
.L_x_43958:


//--------------------- .text._ZN2at6native18elementwise_kernelILi128ELi4EZNS0_15gpu_kernel_implINS0_13AUnaryFunctorIssbZZZNS0_22logical_or_kernel_cudaERNS_14TensorIteratorEENKUlvE0_clEvENKUlvE3_clEvEUlssE_EEEEvRNS_18TensorIteratorBaseERKT_EUliE_EEviT1_ --------------------------
	.section	.text._ZN2at6native18elementwise_kernelILi128ELi4EZNS0_15gpu_kernel_implINS0_13AUnaryFunctorIssbZZZNS0_22logical_or_kernel_cudaERNS_14TensorIteratorEENKUlvE0_clEvENKUlvE3_clEvEUlssE_EEEEvRNS_18TensorIteratorBaseERKT_EUliE_EEviT1_,"ax",@progbits
	.align	128
        .global         _ZN2at6native18elementwise_kernelILi128ELi4EZNS0_15gpu_kernel_implINS0_13AUnaryFunctorIssbZZZNS0_22logical_or_kernel_cudaERNS_14TensorIteratorEENKUlvE0_clEvENKUlvE3_clEvEUlssE_EEEEvRNS_18TensorIteratorBaseERKT_EUliE_EEviT1_
        .type           _ZN2at6native18elementwise_kernelILi128ELi4EZNS0_15gpu_kernel_implINS0_13AUnaryFunctorIssbZZZNS0_22logical_or_kernel_cudaERNS_14TensorIteratorEENKUlvE0_clEvENKUlvE3_clEvEUlssE_EEEEvRNS_18TensorIteratorBaseERKT_EUliE_EEviT1_,@function
        .size           _ZN2at6native18elementwise_kernelILi128ELi4EZNS0_15gpu_kernel_implINS0_13AUnaryFunctorIssbZZZNS0_22logical_or_kernel_cudaERNS_14TensorIteratorEENKUlvE0_clEvENKUlvE3_clEvEUlssE_EEEEvRNS_18TensorIteratorBaseERKT_EUliE_EEviT1_,(.L_x_43959 - _ZN2at6native18elementwise_kernelILi128ELi4EZNS0_15gpu_kernel_implINS0_13AUnaryFunctorIssbZZZNS0_22logical_or_kernel_cudaERNS_14TensorIteratorEENKUlvE0_clEvENKUlvE3_clEvEUlssE_EEEEvRNS_18TensorIteratorBaseERKT_EUliE_EEviT1_)
        .other          _ZN2at6native18elementwise_kernelILi128ELi4EZNS0_15gpu_kernel_implINS0_13AUnaryFunctorIssbZZZNS0_22logical_or_kernel_cudaERNS_14TensorIteratorEENKUlvE0_clEvENKUlvE3_clEvEUlssE_EEEEvRNS_18TensorIteratorBaseERKT_EUliE_EEviT1_,@"STO_CUDA_ENTRY STV_DEFAULT"
_ZN2at6native18elementwise_kernelILi128ELi4EZNS0_15gpu_kernel_implINS0_13AUnaryFunctorIssbZZZNS0_22logical_or_kernel_cudaERNS_14TensorIteratorEENKUlvE0_clEvENKUlvE3_clEvEUlssE_EEEEvRNS_18TensorIteratorBaseERKT_EUliE_EEviT1_:
.text._ZN2at6native18elementwise_kernelILi128ELi4EZNS0_15gpu_kernel_implINS0_13AUnaryFunctorIssbZZZNS0_22logical_or_kernel_cudaERNS_14TensorIteratorEENKUlvE0_clEvENKUlvE3_clEvEUlssE_EEEEvRNS_18TensorIteratorBaseERKT_EUliE_EEviT1_:
        /* <DEDUP_REMOVED lines=314> */
.L_x_21823:
        /* <DEDUP_REMOVED lines=20> */
.L_x_21827:
[----:B------:R0:W5:Y:S01]  /*14e0*/  LDG.E.U8 R0, desc[UR36][R2.64] ;  /* 0x0000002402007981 */ /* 0x000162000c1e1100 */
[----:B------:R-:W-:Y:S05]  /*14f0*/  BRA `(.L_x_21829) ;  /* 0x0000000c00547947 */ /* 0x000fea0003800000 */
.L_x_21826:
        /* <DEDUP_REMOVED lines=8> */
.L_x_21831:
[----:B------:R0:W5:Y:S01]  /*1580*/  LDG.E.U16 R0, desc[UR36][R2.64] ;  /* 0x0000002402007981 */ /* 0x000162000c1e1500 */
[----:B------:R-:W-:Y:S05]  /*1590*/  BRA `(.L_x_21829) ;  /* 0x0000000c002c7947 */ /* 0x000fea0003800000 */
.L_x_21830:
[----:B------:R0:W5:Y:S01]  /*15a0*/  LDG.E.U16 R0, desc[UR36][R2.64] ;  /* 0x0000002402007981 */ /* 0x000162000c1e1500 */
[----:B------:R-:W-:Y:S05]  /*15b0*/  BRA `(.L_x_21829) ;  /* 0x0000000c00247947 */ /* 0x000fea0003800000 */
.L_x_21825:
        /* <DEDUP_REMOVED lines=9> */
.L_x_21833:
[----:B------:R-:W2:Y:S02]  /*1650*/  LDG.E.U16 R4, desc[UR36][R2.64] ;  /* 0x0000002402047981 */ /* 0x000ea4000c1e1500 */
[----:B--2---:R-:W-:-:S06]  /*1660*/  HADD2.F32 R4, -RZ, R4.H0_H0 ;  /* 0x20000004ff047230 */ /* 0x004fcc0000004100 */
[----:B------:R-:W0:Y:S02]  /*1670*/  F2I.FTZ.TRUNC.NTZ R4, R4 ;  /* 0x0000000400047305 */ /* 0x000e24000021f100 */
[----:B0-----:R-:W-:Y:S01]  /*1680*/  PRMT R0, R4, 0x7610, R0 ;  /* 0x0000761004007816 */ /* 0x001fe20000000000 */
[----:B------:R-:W-:Y:S06]  /*1690*/  BRA `(.L_x_21829) ;  /* 0x0000000800ec7947 */ /* 0x000fec0003800000 */
.L_x_21832:
        /* <DEDUP_REMOVED lines=9> */
.L_x_21835:
[----:B------:R-:W2:Y:S02]  /*1730*/  LDG.E.U16 R2, desc[UR36][R2.64] ;  /* 0x0000002402027981 */ /* 0x000ea4000c1e1500 */
[----:B--2---:R-:W-:-:S06]  /*1740*/  HADD2.F32 R4, -RZ, R2.H0_H0 ;  /* 0x20000002ff047230 */ /* 0x004fcc0000004100 */
[----:B------:R-:W0:Y:S02]  /*1750*/  F2I.FTZ.TRUNC.NTZ R4, R4 ;  /* 0x0000000400047305 */ /* 0x000e24000021f100 */
[----:B0-----:R-:W-:Y:S01]  /*1760*/  PRMT R0, R4, 0x7610, R0 ;  /* 0x0000761004007816 */ /* 0x001fe20000000000 */
[----:B------:R-:W-:Y:S06]  /*1770*/  BRA `(.L_x_21829) ;  /* 0x0000000800b47947 */ /* 0x000fec0003800000 */
.L_x_21834:
[----:B------:R-:W2:Y:S02]  /*1780*/  LDG.E.64 R2, desc[UR36][R2.64] ;  /* 0x0000002402027981 */ /* 0x000ea4000c1e1b00 */
[----:B--2---:R0:W1:Y:S01]  /*1790*/  F2I.F64.TRUNC R0, R2 ;  /* 0x0000000200007311 */ /* 0x004062000030d100 */
[----:B------:R-:W-:Y:S05]  /*17a0*/  BRA `(.L_x_21829) ;  /* 0x0000000800a87947 */ /* 0x000fea0003800000 */
.L_x_21824:
        /* <DEDUP_REMOVED lines=12> */
.L_x_21838:
[----:B------:R-:W2:Y:S02]  /*1870*/  LDG.E.64 R2, desc[UR36][R2.64] ;  /* 0x0000002402027981 */ /* 0x000ea4000c1e1b00 */
[----:B--2---:R3:W4:Y:S01]  /*1880*/  F2I.F64.TRUNC R0, R2 ;  /* 0x0000000200007311 */ /* 0x004722000030d100 */
[----:B------:R-:W-:Y:S05]  /*1890*/  BRA `(.L_x_21829) ;  /* 0x00000008006c7947 */ /* 0x000fea0003800000 */
.L_x_21837:
        /* <DEDUP_REMOVED lines=28> */
.L_x_21840:
        /* <DEDUP_REMOVED lines=15> */
.L_x_21839:
[----:B------:R-:W2:Y:S02]  /*1b50*/  LDG.E.U16 R4, desc[UR36][R2.64] ;  /* 0x0000002402047981 */ /* 0x000ea4000c1e1500 */
[----:B--2---:R-:W-:-:S06]  /*1b60*/  IMAD.U32 R4, R4, 0x10000, RZ ;  /* 0x0001000004047824 */ /* 0x004fcc00078e00ff */
[----:B------:R-:W0:Y:S02]  /*1b70*/  F2I.FTZ.TRUNC.NTZ R4, R4 ;  /* 0x0000000400047305 */ /* 0x000e24000021f100 */
[----:B0-----:R-:W-:Y:S01]  /*1b80*/  PRMT R0, R4, 0x7610, R0 ;  /* 0x0000761004007816 */ /* 0x001fe20000000000 */
[----:B------:R-:W-:Y:S06]  /*1b90*/  BRA `(.L_x_21829) ;  /* 0x0000000400ac7947 */ /* 0x000fec0003800000 */
.L_x_21836:
        /* <DEDUP_REMOVED lines=10> */
.L_x_21843:
        /* <DEDUP_REMOVED lines=21> */
.L_x_21847:
[----:B------:R-:W-:Y:S05]  /*1d90*/  BSYNC B1 ;  /* 0x0000000000017941 */ /* 0x000fea0003800000 */
.L_x_21846:
[----:B------:R-:W-:Y:S01]  /*1da0*/  IMAD.SHL.U32 R2, R2, 0x100000, RZ ;  /* 0x0010000002027824 */ /* 0x000fe200078e00ff */
[----:B------:R-:W-:-:S04]  /*1db0*/  LEA R3, R0, 0x3b800000, 0x17 ;  /* 0x3b80000000037811 */ /* 0x000fc800078eb8ff */
[----:B------:R-:W-:-:S07]  /*1dc0*/  LOP3.LUT R4, R3, R2, R4, 0xfe, !PT ;  /* 0x0000000203047212 */ /* 0x000fce00078efe04 */
.L_x_21845:
[----:B------:R-:W-:Y:S05]  /*1dd0*/  BSYNC B0 ;  /* 0x0000000000007941 */ /* 0x000fea0003800000 */
.L_x_21844:
[----:B------:R-:W0:Y:S02]  /*1de0*/  F2I.FTZ.TRUNC.NTZ R4, R4 ;  /* 0x0000000400047305 */ /* 0x000e24000021f100 */
[----:B0-----:R-:W-:Y:S01]  /*1df0*/  PRMT R0, R4, 0x7610, R0 ;  /* 0x0000761004007816 */ /* 0x001fe20000000000 */
[----:B------:R-:W-:Y:S06]  /*1e00*/  BRA `(.L_x_21829) ;  /* 0x0000000400107947 */ /* 0x000fec0003800000 */
.L_x_21842:
        /* <DEDUP_REMOVED lines=21> */
.L_x_21851:
[----:B------:R-:W-:Y:S05]  /*1f60*/  BSYNC B1 ;  /* 0x0000000000017941 */ /* 0x000fea0003800000 */
.L_x_21850:
[----:B------:R-:W-:Y:S01]  /*1f70*/  IMAD.SHL.U32 R2, R2, 0x200000, RZ ;  /* 0x0020000002027824 */ /* 0x000fe200078e00ff */
[----:B------:R-:W-:-:S04]  /*1f80*/  LEA R3, R0, 0x37800000, 0x17 ;  /* 0x3780000000037811 */ /* 0x000fc800078eb8ff */
[----:B------:R-:W-:-:S07]  /*1f90*/  LOP3.LUT R4, R3, R2, R4, 0xfe, !PT ;  /* 0x0000000203047212 */ /* 0x000fce00078efe04 */
.L_x_21849:
[----:B------:R-:W-:Y:S05]  /*1fa0*/  BSYNC B0 ;  /* 0x0000000000007941 */ /* 0x000fea0003800000 */
.L_x_21848:
[----:B------:R-:W0:Y:S02]  /*1fb0*/  F2I.FTZ.TRUNC.NTZ R4, R4 ;  /* 0x0000000400047305 */ /* 0x000e24000021f100 */
[----:B0-----:R-:W-:Y:S01]  /*1fc0*/  PRMT R0, R4, 0x7610, R0 ;  /* 0x0000761004007816 */ /* 0x001fe20000000000 */
[----:B------:R-:W-:Y:S06]  /*1fd0*/  BRA `(.L_x_21829) ;  /* 0x00000000009c7947 */ /* 0x000fec0003800000 */
.L_x_21841:
        /* <DEDUP_REMOVED lines=14> */
.L_x_21855:
[----:B------:R-:W-:Y:S05]  /*20c0*/  BSYNC B0 ;  /* 0x0000000000007941 */ /* 0x000fea0003800000 */
.L_x_21854:
[----:B------:R-:W0:Y:S02]  /*20d0*/  F2I.FTZ.TRUNC.NTZ R4, R4 ;  /* 0x0000000400047305 */ /* 0x000e24000021f100 */
[----:B0-----:R-:W-:Y:S01]  /*20e0*/  PRMT R0, R4, 0x7610, R0 ;  /* 0x0000761004007816 */ /* 0x001fe20000000000 */
[----:B------:R-:W-:Y:S06]  /*20f0*/  BRA `(.L_x_21829) ;  /* 0x0000000000547947 */ /* 0x000fec0003800000 */
.L_x_21828:
        /* <DEDUP_REMOVED lines=16> */
.L_x_21856:
[----:B------:R-:W-:Y:S01]  /*2200*/  PRMT R0, RZ, 0x7610, R0 ;  /* 0x00007610ff007816 */ /* 0x000fe20000000000 */
[----:B------:R-:W-:Y:S06]  /*2210*/  BRA `(.L_x_21829) ;  /* 0x00000000000c7947 */ /* 0x000fec0003800000 */
.L_x_21853:
[----:B------:R2:W5:Y:S01]  /*2220*/  LDG.E.U16 R0, desc[UR36][R2.64] ;  /* 0x0000002402007981 */ /* 0x000562000c1e1500 */
[----:B------:R-:W-:Y:S05]  /*2230*/  BRA `(.L_x_21829) ;  /* 0x0000000000047947 */ /* 0x000fea0003800000 */
.L_x_21852:
[----:B------:R1:W5:Y:S02]  /*2240*/  LDG.E.U16 R0, desc[UR36][R2.64] ;  /* 0x0000002402007981 */ /* 0x000364000c1e1500 */
.L_x_21829:
[----:B0123--:R-:W0:Y:S01]  /*2250*/  LDC.U8 R3, c[0x0][0x424] ;  /* 0x00010900ff037b82 */ /* 0x00fe220000000000 */
[----:B------:R-:W-:Y:S01]  /*2260*/  ULDC.U16 UR4, c[0x0][0x422] ;  /* 0x0001088000047ab9 */ /* 0x000fe20000000400 */
[----:B------:R-:W-:Y:S01]  /*2270*/  BSSY B6, `(.L_x_21857) ;  /* 0x00000d9000067945 */ /* 0x000fe20003800000 */
[----:B----45:R-:W-:-:S04]  /*2280*/  LOP3.LUT R0, R0, UR4, RZ, 0xfc, !PT ;  /* 0x0000000400007c12 */ /* 0x030fc8000f8efcff */
[----:B------:R-:W-:-:S04]  /*2290*/  PRMT R0, R0, 0x9910, RZ ;  /* 0x0000991000007816 */ /* 0x000fc800000000ff */
[----:B------:R-:W-:-:S04]  /*22a0*/  ISETP.NE.AND P0, PT, R0, RZ, PT ;  /* 0x000000ff0000720c */ /* 0x000fc80003f05270 */
        /* <DEDUP_REMOVED lines=14> */
.L_x_21861:
[----:B------:R3:W-:Y:S01]  /*2390*/  STG.E.U8 desc[UR36][R16.64], R5 ;  /* 0x0000000510007986 */ /* 0x0007e2000c101124 */
[----:B------:R-:W-:Y:S05]  /*23a0*/  BRA `(.L_x_21863) ;  /* 0x0000000c00147947 */ /* 0x000fea0003800000 */
.L_x_21860:
        /* <DEDUP_REMOVED lines=10> */
.L_x_21865:
[----:B------:R1:W-:Y:S01]  /*2450*/  STG.E desc[UR36][R16.64], R5 ;  /* 0x0000000510007986 */ /* 0x0003e2000c101924 */
[----:B------:R-:W-:Y:S05]  /*2460*/  BRA `(.L_x_21863) ;  /* 0x0000000800e47947 */ /* 0x000fea0003800000 */
.L_x_21864:
[----:B------:R2:W-:Y:S01]  /*2470*/  STG.E.U16 desc[UR36][R16.64], R5 ;  /* 0x0000000510007986 */ /* 0x0005e2000c101524 */
[----:B------:R-:W-:Y:S05]  /*2480*/  BRA `(.L_x_21863) ;  /* 0x0000000800dc7947 */ /* 0x000fea0003800000 */
.L_x_21859:
        /* <DEDUP_REMOVED lines=9> */
.L_x_21867:
[----:B------:R-:W-:-:S04]  /*2520*/  FSEL R0, RZ, 1, !P0 ;  /* 0x3f800000ff007808 */ /* 0x000fc80004000000 */
[----:B------:R-:W-:-:S05]  /*2530*/  F2FP.F16.F32.PACK_AB R0, RZ, R0 ;  /* 0x00000000ff00723e */ /* 0x000fca00000000ff */
[----:B------:R0:W-:Y:S01]  /*2540*/  STG.E.U16 desc[UR36][R16.64], R0 ;  /* 0x0000000010007986 */ /* 0x0001e2000c101524 */
[----:B------:R-:W-:Y:S05]  /*2550*/  BRA `(.L_x_21863) ;  /* 0x0000000800a87947 */ /* 0x000fea0003800000 */
.L_x_21866:
        /* <DEDUP_REMOVED lines=10> */
.L_x_21869:
[----:B------:R-:W-:-:S04]  /*2600*/  FSEL R0, RZ, 1, !P0 ;  /* 0x3f800000ff007808 */ /* 0x000fc80004000000 */
[----:B------:R-:W-:-:S04]  /*2610*/  F2FP.F16.F32.PACK_AB R3, RZ, R0 ;  /* 0x00000000ff03723e */ /* 0x000fc800000000ff */
[----:B------:R-:W-:-:S05]  /*2620*/  PRMT R3, R3, 0x5410, RZ ;  /* 0x0000541003037816 */ /* 0x000fca00000000ff */
[----:B------:R0:W-:Y:S01]  /*2630*/  STG.E desc[UR36][R16.64], R3 ;  /* 0x0000000310007986 */ /* 0x0001e2000c101924 */
[----:B------:R-:W-:Y:S05]  /*2640*/  BRA `(.L_x_21863) ;  /* 0x00000008006c7947 */ /* 0x000fea0003800000 */
.L_x_21868:
[----:B------:R-:W-:Y:S01]  /*2650*/  FSEL R3, RZ, 1.875, !P0 ;  /* 0x3ff00000ff037808 */ /* 0x000fe20004000000 */
[----:B------:R-:W-:-:S05]  /*2660*/  IMAD.MOV.U32 R2, RZ, RZ, RZ ;  /* 0x000000ffff027224 */ /* 0x000fca00078e00ff */
[----:B------:R0:W-:Y:S01]  /*2670*/  STG.E.64 desc[UR36][R16.64], R2 ;  /* 0x0000000210007986 */ /* 0x0001e2000c101b24 */
[----:B------:R-:W-:Y:S05]  /*2680*/  BRA `(.L_x_21863) ;  /* 0x00000008005c7947 */ /* 0x000fea0003800000 */
.L_x_21858:
        /* <DEDUP_REMOVED lines=10> */
.L_x_21872:
[----:B------:R-:W-:Y:S02]  /*2730*/  FSEL R5, RZ, 1.875, !P0 ;  /* 0x3ff00000ff057808 */ /* 0x000fe40004000000 */
[----:B------:R-:W-:Y:S01]  /*2740*/  CS2R R6, SRZ ;  /* 0x0000000000067805 */ /* 0x000fe2000001ff00 */
[----:B------:R-:W-:-:S05]  /*2750*/  IMAD.MOV.U32 R4, RZ, RZ, RZ ;  /* 0x000000ffff047224 */ /* 0x000fca00078e00ff */
[----:B------:R0:W-:Y:S01]  /*2760*/  STG.E.128 desc[UR36][R16.64], R4 ;  /* 0x0000000410007986 */ /* 0x0001e2000c101d24 */
[----:B------:R-:W-:Y:S05]  /*2770*/  BRA `(.L_x_21863) ;  /* 0x0000000800207947 */ /* 0x000fea0003800000 */
.L_x_21871:
        /* <DEDUP_REMOVED lines=18> */
.L_x_21876:
[----:B------:R-:W-:Y:S05]  /*28a0*/  BSYNC B0 ;  /* 0x0000000000007941 */ /* 0x000fea0003800000 */
.L_x_21875:
[----:B------:R0:W-:Y:S01]  /*28b0*/  STG.E.U8 desc[UR36][R16.64], R3 ;  /* 0x0000000310007986 */ /* 0x0001e2000c101124 */
[----:B------:R-:W-:Y:S05]  /*28c0*/  BRA `(.L_x_21863) ;  /* 0x0000000400cc7947 */ /* 0x000fea0003800000 */
.L_x_21874:
        /* <DEDUP_REMOVED lines=13> */
.L_x_21877:
[----:B------:R-:W-:Y:S01]  /*29a0*/  ISETP.GT.U32.AND P0, PT, R3, 0x7f800000, PT ;  /* 0x7f8000000300780c */ /* 0x000fe20003f04070 */
[----:B------:R-:W-:-:S05]  /*29b0*/  IMAD.MOV.U32 R3, RZ, RZ, 0x7f ;  /* 0x0000007fff037424 */ /* 0x000fca00078e00ff */
[----:B------:R-:W-:-:S05]  /*29c0*/  SEL R3, R3, 0x7c, P0 ;  /* 0x0000007c03037807 */ /* 0x000fca0000000000 */
[----:B------:R0:W-:Y:S01]  /*29d0*/  STG.E.U8 desc[UR36][R16.64], R3 ;  /* 0x0000000310007986 */ /* 0x0001e2000c101124 */
[----:B------:R-:W-:Y:S05]  /*29e0*/  BRA `(.L_x_21863) ;  /* 0x0000000400847947 */ /* 0x000fea0003800000 */
.L_x_21873:
[----:B------:R-:W-:-:S04]  /*29f0*/  FSEL R0, RZ, 1, !P0 ;  /* 0x3f800000ff007808 */ /* 0x000fc80004000000 */
[----:B------:R-:W-:-:S05]  /*2a00*/  F2FP.BF16.F32.PACK_AB R0, RZ, R0 ;  /* 0x00000000ff00723e */ /* 0x000fca00000010ff */
[----:B------:R0:W-:Y:S01]  /*2a10*/  STG.E.U16 desc[UR36][R16.64], R0 ;  /* 0x0000000010007986 */ /* 0x0001e2000c101524 */
[----:B------:R-:W-:Y:S05]  /*2a20*/  BRA `(.L_x_21863) ;  /* 0x0000000400747947 */ /* 0x000fea0003800000 */
.L_x_21870:
        /* <DEDUP_REMOVED lines=10> */
.L_x_21880:
        /* <DEDUP_REMOVED lines=16> */
.L_x_21883:
[----:B------:R-:W-:-:S07]  /*2bd0*/  PRMT R8, R0, 0x7610, R8 ;  /* 0x0000761000087816 */ /* 0x000fce0000000008 */
.L_x_21882:
[----:B------:R-:W-:Y:S05]  /*2be0*/  BSYNC B0 ;  /* 0x0000000000007941 */ /* 0x000fea0003800000 */
.L_x_21881:
[----:B------:R0:W-:Y:S01]  /*2bf0*/  STG.E.U8 desc[UR36][R16.64], R8 ;  /* 0x0000000810007986 */ /* 0x0001e2000c101124 */
[----:B------:R-:W-:Y:S05]  /*2c00*/  BRA `(.L_x_21863) ;  /* 0x0000000000fc7947 */ /* 0x000fea0003800000 */
.L_x_21879:
        /* <DEDUP_REMOVED lines=16> */
.L_x_21886:
[----:B------:R-:W-:-:S07]  /*2d10*/  PRMT R8, R0, 0x7610, R8 ;  /* 0x0000761000087816 */ /* 0x000fce0000000008 */
.L_x_21885:
[----:B------:R-:W-:Y:S05]  /*2d20*/  BSYNC B0 ;  /* 0x0000000000007941 */ /* 0x000fea0003800000 */
.L_x_21884:
[----:B------:R0:W-:Y:S01]  /*2d30*/  STG.E.U8 desc[UR36][R16.64], R8 ;  /* 0x0000000810007986 */ /* 0x0001e2000c101124 */
[----:B------:R-:W-:Y:S05]  /*2d40*/  BRA `(.L_x_21863) ;  /* 0x0000000000ac7947 */ /* 0x000fea0003800000 */
.L_x_21878:
        /* <DEDUP_REMOVED lines=21> */
.L_x_21862:
        /* <DEDUP_REMOVED lines=16> */
.L_x_21889:
[----:B------:R-:W-:Y:S05]  /*2fa0*/  BRA `(.L_x_21863) ;  /* 0x0000000000147947 */ /* 0x000fea0003800000 */
.L_x_21888:
[----:B------:R-:W-:Y:S02]  /*2fb0*/  IMAD.MOV.U32 R2, RZ, RZ, R5 ;  /* 0x000000ffff027224 */ /* 0x000fe400078e0005 */
[----:B------:R-:W-:-:S05]  /*2fc0*/  IMAD.MOV.U32 R3, RZ, RZ, RZ ;  /* 0x000000ffff037224 */ /* 0x000fca00078e00ff */
[----:B------:R0:W-:Y:S01]  /*2fd0*/  STG.E.64 desc[UR36][R16.64], R2 ;  /* 0x0000000210007986 */ /* 0x0001e2000c101b24 */
[----:B------:R-:W-:Y:S05]  /*2fe0*/  BRA `(.L_x_21863) ;  /* 0x0000000000047947 */ /* 0x000fea0003800000 */
.L_x_21887:
[----:B------:R0:W-:Y:S02]  /*2ff0*/  STG.E desc[UR36][R16.64], R5 ;  /* 0x0000000510007986 */ /* 0x0001e4000c101924 */
.L_x_21863:
[----:B------:R-:W-:Y:S05]  /*3000*/  BSYNC B6 ;  /* 0x0000000000067941 */ /* 0x000fea0003800000 */
.L_x_21857:
[----:B------:R-:W-:-:S04]  /*3010*/  IMAD R18, R23, 0x200, R18 ;  /* 0x0000020017127824 */ /* 0x000fc800078e0212 */
[----:B------:R-:W-:-:S07]  /*3020*/  VIADD R19, R18, 0x80 ;  /* 0x0000008012137836 */ /* 0x000fce0000000000 */
.L_x_21822:
[----:B------:R-:W-:Y:S05]  /*3030*/  BSYNC B7 ;  /* 0x0000000000077941 */ /* 0x000fea0003800000 */
.L_x_21821:
        /* <DEDUP_REMOVED lines=307> */
.L_x_21892:
        /* <DEDUP_REMOVED lines=20> */
.L_x_21896:
[----:B------:R0:W5:Y:S01]  /*44b0*/  LDG.E.U8 R0, desc[UR36][R2.64] ;  /* 0x0000002402007981 */ /* 0x000162000c1e1100 */
[----:B------:R-:W-:Y:S05]  /*44c0*/  BRA `(.L_x_21898) ;  /* 0x0000000c00547947 */ /* 0x000fea0003800000 */
.L_x_21895:
        /* <DEDUP_REMOVED lines=8> */
.L_x_21900:
[----:B------:R0:W5:Y:S01]  /*4550*/  LDG.E.U16 R0, desc[UR36][R2.64] ;  /* 0x0000002402007981 */ /* 0x000162000c1e1500 */
[----:B------:R-:W-:Y:S05]  /*4560*/  BRA `(.L_x_21898) ;  /* 0x0000000c002c7947 */ /* 0x000fea0003800000 */
.L_x_21899:
[----:B------:R0:W5:Y:S01]  /*4570*/  LDG.E.U16 R0, desc[UR36][R2.64] ;  /* 0x0000002402007981 */ /* 0x000162000c1e1500 */
[----:B------:R-:W-:Y:S05]  /*4580*/  BRA `(.L_x_21898) ;  /* 0x0000000c00247947 */ /* 0x000fea0003800000 */
.L_x_21894:
        /* <DEDUP_REMOVED lines=9> */
.L_x_21902:
[----:B------:R-:W2:Y:S02]  /*4620*/  LDG.E.U16 R4, desc[UR36][R2.64] ;  /* 0x0000002402047981 */ /* 0x000ea4000c1e1500 */
[----:B--2---:R-:W-:-:S06]  /*4630*/  HADD2.F32 R4, -RZ, R4.H0_H0 ;  /* 0x20000004ff047230 */ /* 0x004fcc0000004100 */
[----:B------:R-:W0:Y:S02]  /*4640*/  F2I.FTZ.TRUNC.NTZ R4, R4 ;  /* 0x0000000400047305 */ /* 0x000e24000021f100 */
[----:B0-----:R-:W-:Y:S01]  /*4650*/  PRMT R0, R4, 0x7610, R0 ;  /* 0x0000761004007816 */ /* 0x001fe20000000000 */
[----:B------:R-:W-:Y:S06]  /*4660*/  BRA `(.L_x_21898) ;  /* 0x0000000800ec7947 */ /* 0x000fec0003800000 */
.L_x_21901:
        /* <DEDUP_REMOVED lines=9> */
.L_x_21904:
[----:B------:R-:W2:Y:S02]  /*4700*/  LDG.E.U16 R2, desc[UR36][R2.64] ;  /* 0x0000002402027981 */ /* 0x000ea4000c1e1500 */
[----:B--2---:R-:W-:-:S06]  /*4710*/  HADD2.F32 R4, -RZ, R2.H0_H0 ;  /* 0x20000002ff047230 */ /* 0x004fcc0000004100 */
[----:B------:R-:W0:Y:S02]  /*4720*/  F2I.FTZ.TRUNC.NTZ R4, R4 ;  /* 0x0000000400047305 */ /* 0x000e24000021f100 */
[----:B0-----:R-:W-:Y:S01]  /*4730*/  PRMT R0, R4, 0x7610, R0 ;  /* 0x0000761004007816 */ /* 0x001fe20000000000 */
[----:B------:R-:W-:Y:S06]  /*4740*/  BRA `(.L_x_21898) ;  /* 0x0000000800b47947 */ /* 0x000fec0003800000 */
.L_x_21903:
[----:B------:R-:W2:Y:S02]  /*4750*/  LDG.E.64 R2, desc[UR36][R2.64] ;  /* 0x0000002402027981 */ /* 0x000ea4000c1e1b00 */
[----:B--2---:R0:W1:Y:S01]  /*4760*/  F2I.F64.TRUNC R0, R2 ;  /* 0x0000000200007311 */ /* 0x004062000030d100 */
[----:B------:R-:W-:Y:S05]  /*4770*/  BRA `(.L_x_21898) ;  /* 0x0000000800a87947 */ /* 0x000fea0003800000 */
.L_x_21893:
        /* <DEDUP_REMOVED lines=12> */
.L_x_21907:
[----:B------:R-:W2:Y:S02]  /*4840*/  LDG.E.64 R2, desc[UR36][R2.64] ;  /* 0x0000002402027981 */ /* 0x000ea4000c1e1b00 */
[----:B--2---:R3:W4:Y:S01]  /*4850*/  F2I.F64.TRUNC R0, R2 ;  /* 0x0000000200007311 */ /* 0x004722000030d100 */
[----:B------:R-:W-:Y:S05]  /*4860*/  BRA `(.L_x_21898) ;  /* 0x00000008006c7947 */ /* 0x000fea0003800000 */
.L_x_21906:
        /* <DEDUP_REMOVED lines=28> */
.L_x_21909:
        /* <DEDUP_REMOVED lines=15> */
.L_x_21908:
[----:B------:R-:W2:Y:S02]  /*4b20*/  LDG.E.U16 R4, desc[UR36][R2.64] ;  /* 0x0000002402047981 */ /* 0x000ea4000c1e1500 */
[----:B--2---:R-:W-:-:S06]  /*4b30*/  IMAD.U32 R4, R4, 0x10000, RZ ;  /* 0x0001000004047824 */ /* 0x004fcc00078e00ff */
[----:B------:R-:W0:Y:S02]  /*4b40*/  F2I.FTZ.TRUNC.NTZ R4, R4 ;  /* 0x0000000400047305 */ /* 0x000e24000021f100 */
[----:B0-----:R-:W-:Y:S01]  /*4b50*/  PRMT R0, R4, 0x7610, R0 ;  /* 0x0000761004007816 */ /* 0x001fe20000000000 */
[----:B------:R-:W-:Y:S06]  /*4b60*/  BRA `(.L_x_21898) ;  /* 0x0000000400ac7947 */ /* 0x000fec0003800000 */
.L_x_21905:
        /* <DEDUP_REMOVED lines=10> */
.L_x_21912:
        /* <DEDUP_REMOVED lines=21> */
.L_x_21916:
[----:B------:R-:W-:Y:S05]  /*4d60*/  BSYNC B1 ;  /* 0x0000000000017941 */ /* 0x000fea0003800000 */
.L_x_21915:
[----:B------:R-:W-:Y:S01]  /*4d70*/  IMAD.SHL.U32 R2, R2, 0x100000, RZ ;  /* 0x0010000002027824 */ /* 0x000fe200078e00ff */
[----:B------:R-:W-:-:S04]  /*4d80*/  LEA R3, R0, 0x3b800000, 0x17 ;  /* 0x3b80000000037811 */ /* 0x000fc800078eb8ff */
[----:B------:R-:W-:-:S07]  /*4d90*/  LOP3.LUT R4, R3, R2, R4, 0xfe, !PT ;  /* 0x0000000203047212 */ /* 0x000fce00078efe04 */
.L_x_21914:
[----:B------:R-:W-:Y:S05]  /*4da0*/  BSYNC B0 ;  /* 0x0000000000007941 */ /* 0x000fea0003800000 */
.L_x_21913:
[----:B------:R-:W0:Y:S02]  /*4db0*/  F2I.FTZ.TRUNC.NTZ R4, R4 ;  /* 0x0000000400047305 */ /* 0x000e24000021f100 */
[----:B0-----:R-:W-:Y:S01]  /*4dc0*/  PRMT R0, R4, 0x7610, R0 ;  /* 0x0000761004007816 */ /* 0x001fe20000000000 */
[----:B------:R-:W-:Y:S06]  /*4dd0*/  BRA `(.L_x_21898) ;  /* 0x0000000400107947 */ /* 0x000fec0003800000 */
.L_x_21911:
        /* <DEDUP_REMOVED lines=21> */
.L_x_21920:
[----:B------:R-:W-:Y:S05]  /*4f30*/  BSYNC B1 ;  /* 0x0000000000017941 */ /* 0x000fea0003800000 */
.L_x_21919:
[----:B------:R-:W-:Y:S01]  /*4f40*/  IMAD.SHL.U32 R2, R2, 0x200000, RZ ;  /* 0x0020000002027824 */ /* 0x000fe200078e00ff */
[----:B------:R-:W-:-:S04]  /*4f50*/  LEA R3, R0, 0x37800000, 0x17 ;  /* 0x3780000000037811 */ /* 0x000fc800078eb8ff */
[----:B------:R-:W-:-:S07]  /*4f60*/  LOP3.LUT R4, R3, R2, R4, 0xfe, !PT ;  /* 0x0000000203047212 */ /* 0x000fce00078efe04 */
.L_x_21918:
[----:B------:R-:W-:Y:S05]  /*4f70*/  BSYNC B0 ;  /* 0x0000000000007941 */ /* 0x000fea0003800000 */
.L_x_21917:
[----:B------:R-:W0:Y:S02]  /*4f80*/  F2I.FTZ.TRUNC.NTZ R4, R4 ;  /* 0x0000000400047305 */ /* 0x000e24000021f100 */
[----:B0-----:R-:W-:Y:S01]  /*4f90*/  PRMT R0, R4, 0x7610, R0 ;  /* 0x0000761004007816 */ /* 0x001fe20000000000 */
[----:B------:R-:W-:Y:S06]  /*4fa0*/  BRA `(.L_x_21898) ;  /* 0x00000000009c7947 */ /* 0x000fec0003800000 */
.L_x_21910:
        /* <DEDUP_REMOVED lines=14> */
.L_x_21924:
[----:B------:R-:W-:Y:S05]  /*5090*/  BSYNC B0 ;  /* 0x0000000000007941 */ /* 0x000fea0003800000 */
.L_x_21923:
[----:B------:R-:W0:Y:S02]  /*50a0*/  F2I.FTZ.TRUNC.NTZ R4, R4 ;  /* 0x0000000400047305 */ /* 0x000e24000021f100 */
[----:B0-----:R-:W-:Y:S01]  /*50b0*/  PRMT R0, R4, 0x7610, R0 ;  /* 0x0000761004007816 */ /* 0x001fe20000000000 */
[----:B------:R-:W-:Y:S06]  /*50c0*/  BRA `(.L_x_21898) ;  /* 0x0000000000547947 */ /* 0x000fec0003800000 */
.L_x_21897:
        /* <DEDUP_REMOVED lines=16> */
.L_x_21925:
[----:B------:R-:W-:Y:S01]  /*51d0*/  PRMT R0, RZ, 0x7610, R0 ;  /* 0x00007610ff007816 */ /* 0x000fe20000000000 */
[----:B------:R-:W-:Y:S06]  /*51e0*/  BRA `(.L_x_21898) ;  /* 0x00000000000c7947 */ /* 0x000fec0003800000 */
.L_x_21922:
[----:B------:R2:W5:Y:S01]  /*51f0*/  LDG.E.U16 R0, desc[UR36][R2.64] ;  /* 0x0000002402007981 */ /* 0x000562000c1e1500 */
[----:B------:R-:W-:Y:S05]  /*5200*/  BRA `(.L_x_21898) ;  /* 0x0000000000047947 */ /* 0x000fea0003800000 */
.L_x_21921:
[----:B------:R1:W5:Y:S02]  /*5210*/  LDG.E.U16 R0, desc[UR36][R2.64] ;  /* 0x0000002402007981 */ /* 0x000364000c1e1500 */
.L_x_21898:
[----:B------:R-:W0:Y:S01]  /*5220*/  LDC.U8 R4, c[0x0][0x424] ;  /* 0x00010900ff047b82 */ /* 0x000e220000000000 */
[----:B------:R-:W-:Y:S01]  /*5230*/  ULDC.U16 UR4, c[0x0][0x422] ;  /* 0x0001088000047ab9 */ /* 0x000fe20000000400 */
[----:B------:R-:W-:Y:S01]  /*5240*/  BSSY B6, `(.L_x_21926) ;  /* 0x00000d7000067945 */ /* 0x000fe20003800000 */
[----:B-1--45:R-:W-:-:S04]  /*5250*/  LOP3.LUT R0, R0, UR4, RZ, 0xfc, !PT ;  /* 0x0000000400007c12 */ /* 0x032fc8000f8efcff */
[----:B------:R-:W-:-:S04]  /*5260*/  PRMT R0, R0, 0x9910, RZ ;  /* 0x0000991000007816 */ /* 0x000fc800000000ff */
[----:B------:R-:W-:-:S04]  /*5270*/  ISETP.NE.AND P0, PT, R0, RZ, PT ;  /* 0x000000ff0000720c */ /* 0x000fc80003f05270 */
        /* <DEDUP_REMOVED lines=14> */
.L_x_21930:
[----:B------:R0:W-:Y:S01]  /*5360*/  STG.E.U8 desc[UR36][R16.64], R2 ;  /* 0x0000000210007986 */ /* 0x0001e2000c101124 */
[----:B------:R-:W-:Y:S05]  /*5370*/  BRA `(.L_x_21932) ;  /* 0x0000000c000c7947 */ /* 0x000fea0003800000 */
.L_x_21929:
        /* <DEDUP_REMOVED lines=9> */
.L_x_21934:
[----:B------:R0:W-:Y:S01]  /*5410*/  STG.E desc[UR36][R16.64], R2 ;  /* 0x0000000210007986 */ /* 0x0001e2000c101924 */
[----:B------:R-:W-:Y:S05]  /*5420*/  BRA `(.L_x_21932) ;  /* 0x0000000800e07947 */ /* 0x000fea0003800000 */
.L_x_21933:
[----:B------:R0:W-:Y:S01]  /*5430*/  STG.E.U16 desc[UR36][R16.64], R2 ;  /* 0x0000000210007986 */ /* 0x0001e2000c101524 */
[----:B------:R-:W-:Y:S05]  /*5440*/  BRA `(.L_x_21932) ;  /* 0x0000000800d87947 */ /* 0x000fea0003800000 */
.L_x_21928:
        /* <DEDUP_REMOVED lines=9> */
.L_x_21936:
[----:B------:R-:W-:-:S04]  /*54e0*/  FSEL R0, RZ, 1, !P0 ;  /* 0x3f800000ff007808 */ /* 0x000fc80004000000 */
[----:B------:R-:W-:-:S05]  /*54f0*/  F2FP.F16.F32.PACK_AB R0, RZ, R0 ;  /* 0x00000000ff00723e */ /* 0x000fca00000000ff */
[----:B------:R0:W-:Y:S01]  /*5500*/  STG.E.U16 desc[UR36][R16.64], R0 ;  /* 0x0000000010007986 */ /* 0x0001e2000c101524 */
[----:B------:R-:W-:Y:S05]  /*5510*/  BRA `(.L_x_21932) ;  /* 0x0000000800a47947 */ /* 0x000fea0003800000 */
.L_x_21935:
        /* <DEDUP_REMOVED lines=10> */
.L_x_21938:
[----:B------:R-:W-:-:S04]  /*55c0*/  FSEL R0, RZ, 1, !P0 ;  /* 0x3f800000ff007808 */ /* 0x000fc80004000000 */
[----:B------:R-:W-:-:S04]  /*55d0*/  F2FP.F16.F32.PACK_AB R3, RZ, R0 ;  /* 0x00000000ff03723e */ /* 0x000fc800000000ff */
[----:B------:R-:W-:-:S05]  /*55e0*/  PRMT R3, R3, 0x5410, RZ ;  /* 0x0000541003037816 */ /* 0x000fca00000000ff */
[----:B------:R0:W-:Y:S01]  /*55f0*/  STG.E desc[UR36][R16.64], R3 ;  /* 0x0000000310007986 */ /* 0x0001e2000c101924 */
[----:B------:R-:W-:Y:S05]  /*5600*/  BRA `(.L_x_21932) ;  /* 0x0000000800687947 */ /* 0x000fea0003800000 */
.L_x_21937:
[----:B------:R-:W-:Y:S01]  /*5610*/  FSEL R3, RZ, 1.875, !P0 ;  /* 0x3ff00000ff037808 */ /* 0x000fe20004000000 */
[----:B------:R-:W-:-:S05]  /*5620*/  IMAD.MOV.U32 R2, RZ, RZ, RZ ;  /* 0x000000ffff027224 */ /* 0x000fca00078e00ff */
[----:B------:R0:W-:Y:S01]  /*5630*/  STG.E.64 desc[UR36][R16.64], R2 ;  /* 0x0000000210007986 */ /* 0x0001e2000c101b24 */
[----:B------:R-:W-:Y:S05]  /*5640*/  BRA `(.L_x_21932) ;  /* 0x0000000800587947 */ /* 0x000fea0003800000 */
.L_x_21927:
        /* <DEDUP_REMOVED lines=10> */
.L_x_21941:
[----:B------:R-:W-:Y:S02]  /*56f0*/  FSEL R5, RZ, 1.875, !P0 ;  /* 0x3ff00000ff057808 */ /* 0x000fe40004000000 */
[----:B------:R-:W-:Y:S01]  /*5700*/  CS2R R6, SRZ ;  /* 0x0000000000067805 */ /* 0x000fe2000001ff00 */
[----:B------:R-:W-:-:S05]  /*5710*/  IMAD.MOV.U32 R4, RZ, RZ, RZ ;  /* 0x000000ffff047224 */ /* 0x000fca00078e00ff */
[----:B------:R0:W-:Y:S01]  /*5720*/  STG.E.128 desc[UR36][R16.64], R4 ;  /* 0x0000000410007986 */ /* 0x0001e2000c101d24 */
[----:B------:R-:W-:Y:S05]  /*5730*/  BRA `(.L_x_21932) ;  /* 0x00000008001c7947 */ /* 0x000fea0003800000 */
.L_x_21940:
        /* <DEDUP_REMOVED lines=18> */
.L_x_21945:
[----:B------:R-:W-:Y:S05]  /*5860*/  BSYNC B0 ;  /* 0x0000000000007941 */ /* 0x000fea0003800000 */
.L_x_21944:
[----:B------:R0:W-:Y:S01]  /*5870*/  STG.E.U8 desc[UR36][R16.64], R3 ;  /* 0x0000000310007986 */ /* 0x0001e2000c101124 */
[----:B------:R-:W-:Y:S05]  /*5880*/  BRA `(.L_x_21932) ;  /* 0x0000000400c87947 */ /* 0x000fea0003800000 */
.L_x_21943:
        /* <DEDUP_REMOVED lines=13> */
.L_x_21946:
[----:B------:R-:W-:Y:S01]  /*5960*/  ISETP.GT.U32.AND P0, PT, R3, 0x7f800000, PT ;  /* 0x7f8000000300780c */ /* 0x000fe20003f04070 */
[----:B------:R-:W-:-:S05]  /*5970*/  IMAD.MOV.U32 R3, RZ, RZ, 0x7f ;  /* 0x0000007fff037424 */ /* 0x000fca00078e00ff */
[----:B------:R-:W-:-:S05]  /*5980*/  SEL R3, R3, 0x7c, P0 ;  /* 0x0000007c03037807 */ /* 0x000fca0000000000 */
[----:B------:R0:W-:Y:S01]  /*5990*/  STG.E.U8 desc[UR36][R16.64], R3 ;  /* 0x0000000310007986 */ /* 0x0001e2000c101124 */
[----:B------:R-:W-:Y:S05]  /*59a0*/  BRA `(.L_x_21932) ;  /* 0x0000000400807947 */ /* 0x000fea0003800000 */
.L_x_21942:
[----:B------:R-:W-:-:S04]  /*59b0*/  FSEL R0, RZ, 1, !P0 ;  /* 0x3f800000ff007808 */ /* 0x000fc80004000000 */
[----:B------:R-:W-:-:S05]  /*59c0*/  F2FP.BF16.F32.PACK_AB R0, RZ, R0 ;  /* 0x00000000ff00723e */ /* 0x000fca00000010ff */
[----:B------:R0:W-:Y:S01]  /*59d0*/  STG.E.U16 desc[UR36][R16.64], R0 ;  /* 0x0000000010007986 */ /* 0x0001e2000c101524 */
[----:B------:R-:W-:Y:S05]  /*59e0*/  BRA `(.L_x_21932) ;  /* 0x0000000400707947 */ /* 0x000fea0003800000 */
.L_x_21939:
        /* <DEDUP_REMOVED lines=10> */
.L_x_21949:
        /* <DEDUP_REMOVED lines=16> */
.L_x_21952:
[----:B------:R-:W-:-:S07]  /*5b90*/  PRMT R8, R0, 0x7610, R8 ;  /* 0x0000761000087816 */ /* 0x000fce0000000008 */
.L_x_21951:
[----:B------:R-:W-:Y:S05]  /*5ba0*/  BSYNC B0 ;  /* 0x0000000000007941 */ /* 0x000fea0003800000 */
.L_x_21950:
[----:B------:R3:W-:Y:S01]  /*5bb0*/  STG.E.U8 desc[UR36][R16.64], R8 ;  /* 0x0000000810007986 */ /* 0x0007e2000c101124 */
[----:B------:R-:W-:Y:S05]  /*5bc0*/  BRA `(.L_x_21932) ;  /* 0x0000000000f87947 */ /* 0x000fea0003800000 */
.L_x_21948:
        /* <DEDUP_REMOVED lines=16> */
.L_x_21955:
[----:B------:R-:W-:-:S07]  /*5cd0*/  PRMT R8, R0, 0x7610, R8 ;  /* 0x0000761000087816 */ /* 0x000fce0000000008 */
.L_x_21954:
[----:B------:R-:W-:Y:S05]  /*5ce0*/  BSYNC B0 ;  /* 0x0000000000007941 */ /* 0x000fea0003800000 */
.L_x_21953:
[----:B------:R0:W-:Y:S01]  /*5cf0*/  STG.E.U8 desc[UR36][R16.64], R8 ;  /* 0x0000000810007986 */ /* 0x0001e2000c101124 */
[----:B------:R-:W-:Y:S05]  /*5d00*/  BRA `(.L_x_21932) ;  /* 0x0000000000a87947 */ /* 0x000fea0003800000 */
.L_x_21947:
        /* <DEDUP_REMOVED lines=21> */
.L_x_21931:
        /* <DEDUP_REMOVED lines=16> */
.L_x_21958:
[----:B------:R-:W-:Y:S05]  /*5f60*/  BRA `(.L_x_21932) ;  /* 0x0000000000107947 */ /* 0x000fea0003800000 */
.L_x_21957:
[----:B------:R-:W-:-:S05]  /*5f70*/  IMAD.MOV.U32 R3, RZ, RZ, RZ ;  /* 0x000000ffff037224 */ /* 0x000fca00078e00ff */
[----:B------:R2:W-:Y:S01]  /*5f80*/  STG.E.64 desc[UR36][R16.64], R2 ;  /* 0x0000000210007986 */ /* 0x0005e2000c101b24 */
[----:B------:R-:W-:Y:S05]  /*5f90*/  BRA `(.L_x_21932) ;  /* 0x0000000000047947 */ /* 0x000fea0003800000 */
.L_x_21956:
[----:B------:R0:W-:Y:S02]  /*5fa0*/  STG.E desc[UR36][R16.64], R2 ;  /* 0x0000000210007986 */ /* 0x0001e4000c101924 */
.L_x_21932:
[----:B------:R-:W-:Y:S05]  /*5fb0*/  BSYNC B6 ;  /* 0x0000000000067941 */ /* 0x000fea0003800000 */
.L_x_21926:
[----:B------:R-:W-:-:S07]  /*5fc0*/  VIADD R19, R19, 0x80 ;  /* 0x0000008013137836 */ /* 0x000fce0000000000 */
.L_x_21891:
[----:B------:R-:W-:Y:S05]  /*5fd0*/  BSYNC B7 ;  /* 0x0000000000077941 */ /* 0x000fea0003800000 */
.L_x_21890:
        /* <DEDUP_REMOVED lines=307> */
.L_x_21961:
        /* <DEDUP_REMOVED lines=20> */
.L_x_21965:
[----:B------:R3:W5:Y:S01]  /*7450*/  LDG.E.U8 R0, desc[UR36][R2.64] ;  /* 0x0000002402007981 */ /* 0x000762000c1e1100 */
[----:B------:R-:W-:Y:S05]  /*7460*/  BRA `(.L_x_21967) ;  /* 0x0000000c00547947 */ /* 0x000fea0003800000 */
.L_x_21964:
        /* <DEDUP_REMOVED lines=8> */
.L_x_21969:
[----:B------:R2:W5:Y:S01]  /*74f0*/  LDG.E.U16 R0, desc[UR36][R2.64] ;  /* 0x0000002402007981 */ /* 0x000562000c1e1500 */
[----:B------:R-:W-:Y:S05]  /*7500*/  BRA `(.L_x_21967) ;  /* 0x0000000c002c7947 */ /* 0x000fea0003800000 */
.L_x_21968:
[----:B------:R0:W5:Y:S01]  /*7510*/  LDG.E.U16 R0, desc[UR36][R2.64] ;  /* 0x0000002402007981 */ /* 0x000162000c1e1500 */
[----:B------:R-:W-:Y:S05]  /*7520*/  BRA `(.L_x_21967) ;  /* 0x0000000c00247947 */ /* 0x000fea0003800000 */
.L_x_21963:
        /* <DEDUP_REMOVED lines=9> */
.L_x_21971:
[----:B------:R-:W2:Y:S02]  /*75c0*/  LDG.E.U16 R4, desc[UR36][R2.64] ;  /* 0x0000002402047981 */ /* 0x000ea4000c1e1500 */
[----:B--2---:R-:W-:-:S06]  /*75d0*/  HADD2.F32 R4, -RZ, R4.H0_H0 ;  /* 0x20000004ff047230 */ /* 0x004fcc0000004100 */
[----:B------:R-:W0:Y:S02]  /*75e0*/  F2I.FTZ.TRUNC.NTZ R4, R4 ;  /* 0x0000000400047305 */ /* 0x000e24000021f100 */
[----:B0-----:R-:W-:Y:S01]  /*75f0*/  PRMT R0, R4, 0x7610, R0 ;  /* 0x0000761004007816 */ /* 0x001fe20000000000 */
[----:B------:R-:W-:Y:S06]  /*7600*/  BRA `(.L_x_21967) ;  /* 0x0000000800ec7947 */ /* 0x000fec0003800000 */
.L_x_21970:
        /* <DEDUP_REMOVED lines=9> */
.L_x_21973:
[----:B------:R-:W2:Y:S02]  /*76a0*/  LDG.E.U16 R2, desc[UR36][R2.64] ;  /* 0x0000002402027981 */ /* 0x000ea4000c1e1500 */
[----:B--2---:R-:W-:-:S06]  /*76b0*/  HADD2.F32 R4, -RZ, R2.H0_H0 ;  /* 0x20000002ff047230 */ /* 0x004fcc0000004100 */
[----:B------:R-:W0:Y:S02]  /*76c0*/  F2I.FTZ.TRUNC.NTZ R4, R4 ;  /* 0x0000000400047305 */ /* 0x000e24000021f100 */
[----:B0-----:R-:W-:Y:S01]  /*76d0*/  PRMT R0, R4, 0x7610, R0 ;  /* 0x0000761004007816 */ /* 0x001fe20000000000 */
[----:B------:R-:W-:Y:S06]  /*76e0*/  BRA `(.L_x_21967) ;  /* 0x0000000800b47947 */ /* 0x000fec0003800000 */
.L_x_21972:
[----:B------:R-:W2:Y:S02]  /*76f0*/  LDG.E.64 R2, desc[UR36][R2.64] ;  /* 0x0000002402027981 */ /* 0x000ea4000c1e1b00 */
[----:B--2---:R0:W1:Y:S01]  /*7700*/  F2I.F64.TRUNC R0, R2 ;  /* 0x0000000200007311 */ /* 0x004062000030d100 */
[----:B------:R-:W-:Y:S05]  /*7710*/  BRA `(.L_x_21967) ;  /* 0x0000000800a87947 */ /* 0x000fea0003800000 */
.L_x_21962:
        /* <DEDUP_REMOVED lines=12> */
.L_x_21976:
[----:B------:R-:W2:Y:S02]  /*77e0*/  LDG.E.64 R2, desc[UR36][R2.64] ;  /* 0x0000002402027981 */ /* 0x000ea4000c1e1b00 */
[----:B--2---:R0:W1:Y:S01]  /*77f0*/  F2I.F64.TRUNC R0, R2 ;  /* 0x0000000200007311 */ /* 0x004062000030d100 */
[----:B------:R-:W-:Y:S05]  /*7800*/  BRA `(.L_x_21967) ;  /* 0x00000008006c7947 */ /* 0x000fea0003800000 */
.L_x_21975:
        /* <DEDUP_REMOVED lines=28> */
.L_x_21978:
        /* <DEDUP_REMOVED lines=15> */
.L_x_21977:
[----:B------:R-:W2:Y:S02]  /*7ac0*/  LDG.E.U16 R4, desc[UR36][R2.64] ;  /* 0x0000002402047981 */ /* 0x000ea4000c1e1500 */
[----:B--2---:R-:W-:-:S06]  /*7ad0*/  IMAD.U32 R4, R4, 0x10000, RZ ;  /* 0x0001000004047824 */ /* 0x004fcc00078e00ff */
[----:B------:R-:W0:Y:S02]  /*7ae0*/  F2I.FTZ.TRUNC.NTZ R4, R4 ;  /* 0x0000000400047305 */ /* 0x000e24000021f100 */
[----:B0-----:R-:W-:Y:S01]  /*7af0*/  PRMT R0, R4, 0x7610, R0 ;  /* 0x0000761004007816 */ /* 0x001fe20000000000 */
[----:B------:R-:W-:Y:S06]  /*7b00*/  BRA `(.L_x_21967) ;  /* 0x0000000400ac7947 */ /* 0x000fec0003800000 */
.L_x_21974:
        /* <DEDUP_REMOVED lines=10> */
.L_x_21981:
        /* <DEDUP_REMOVED lines=21> */
.L_x_21985:
[----:B------:R-:W-:Y:S05]  /*7d00*/  BSYNC B1 ;  /* 0x0000000000017941 */ /* 0x000fea0003800000 */
.L_x_21984:
[----:B------:R-:W-:Y:S01]  /*7d10*/  IMAD.SHL.U32 R2, R2, 0x100000, RZ ;  /* 0x0010000002027824 */ /* 0x000fe200078e00ff */
[----:B------:R-:W-:-:S04]  /*7d20*/  LEA R3, R0, 0x3b800000, 0x17 ;  /* 0x3b80000000037811 */ /* 0x000fc800078eb8ff */
[----:B------:R-:W-:-:S07]  /*7d30*/  LOP3.LUT R4, R3, R2, R4, 0xfe, !PT ;  /* 0x0000000203047212 */ /* 0x000fce00078efe04 */
.L_x_21983:
[----:B------:R-:W-:Y:S05]  /*7d40*/  BSYNC B0 ;  /* 0x0000000000007941 */ /* 0x000fea0003800000 */
.L_x_21982:
[----:B------:R-:W0:Y:S02]  /*7d50*/  F2I.FTZ.TRUNC.NTZ R4, R4 ;  /* 0x0000000400047305 */ /* 0x000e24000021f100 */
[----:B0-----:R-:W-:Y:S01]  /*7d60*/  PRMT R0, R4, 0x7610, R0 ;  /* 0x0000761004007816 */ /* 0x001fe20000000000 */
[----:B------:R-:W-:Y:S06]  /*7d70*/  BRA `(.L_x_21967) ;  /* 0x0000000400107947 */ /* 0x000fec0003800000 */
.L_x_21980:
        /* <DEDUP_REMOVED lines=21> */
.L_x_21989:
[----:B------:R-:W-:Y:S05]  /*7ed0*/  BSYNC B1 ;  /* 0x0000000000017941 */ /* 0x000fea0003800000 */
.L_x_21988:
[----:B------:R-:W-:Y:S01]  /*7ee0*/  IMAD.SHL.U32 R2, R2, 0x200000, RZ ;  /* 0x0020000002027824 */ /* 0x000fe200078e00ff */
[----:B------:R-:W-:-:S04]  /*7ef0*/  LEA R3, R0, 0x37800000, 0x17 ;  /* 0x3780000000037811 */ /* 0x000fc800078eb8ff */
[----:B------:R-:W-:-:S07]  /*7f00*/  LOP3.LUT R4, R3, R2, R4, 0xfe, !PT ;  /* 0x0000000203047212 */ /* 0x000fce00078efe04 */
.L_x_21987:
[----:B------:R-:W-:Y:S05]  /*7f10*/  BSYNC B0 ;  /* 0x0000000000007941 */ /* 0x000fea0003800000 */
.L_x_21986:
[----:B------:R-:W0:Y:S02]  /*7f20*/  F2I.FTZ.TRUNC.NTZ R4, R4 ;  /* 0x0000000400047305 */ /* 0x000e24000021f100 */
[----:B0-----:R-:W-:Y:S01]  /*7f30*/  PRMT R0, R4, 0x7610, R0 ;  /* 0x0000761004007816 */ /* 0x001fe20000000000 */
[----:B------:R-:W-:Y:S06]  /*7f40*/  BRA `(.L_x_21967) ;  /* 0x00000000009c7947 */ /* 0x000fec0003800000 */
.L_x_21979:
        /* <DEDUP_REMOVED lines=14> */
.L_x_21993:
[----:B------:R-:W-:Y:S05]  /*8030*/  BSYNC B0 ;  /* 0x0000000000007941 */ /* 0x000fea0003800000 */
.L_x_21992:
[----:B------:R-:W0:Y:S02]  /*8040*/  F2I.FTZ.TRUNC.NTZ R4, R4 ;  /* 0x0000000400047305 */ /* 0x000e24000021f100 */
[----:B0-----:R-:W-:Y:S01]  /*8050*/  PRMT R0, R4, 0x7610, R0 ;  /* 0x0000761004007816 */ /* 0x001fe20000000000 */
[----:B------:R-:W-:Y:S06]  /*8060*/  BRA `(.L_x_21967) ;  /* 0x0000000000547947 */ /* 0x000fec0003800000 */
.L_x_21966:
        /* <DEDUP_REMOVED lines=16> */
.L_x_21994:
[----:B------:R-:W-:Y:S01]  /*8170*/  PRMT R0, RZ, 0x7610, R0 ;  /* 0x00007610ff007816 */ /* 0x000fe20000000000 */
[----:B------:R-:W-:Y:S06]  /*8180*/  BRA `(.L_x_21967) ;  /* 0x00000000000c7947 */ /* 0x000fec0003800000 */
.L_x_21991:
[----:B------:R0:W5:Y:S01]  /*8190*/  LDG.E.U16 R0, desc[UR36][R2.64] ;  /* 0x0000002402007981 */ /* 0x000162000c1e1500 */
[----:B------:R-:W-:Y:S05]  /*81a0*/  BRA `(.L_x_21967) ;  /* 0x0000000000047947 */ /* 0x000fea0003800000 */
.L_x_21990:
[----:B------:R0:W5:Y:S02]  /*81b0*/  LDG.E.U16 R0, desc[UR36][R2.64] ;  /* 0x0000002402007981 */ /* 0x000164000c1e1500 */
.L_x_21967:
[----:B------:R-:W0:Y:S01]  /*81c0*/  LDC.U8 R4, c[0x0][0x424] ;  /* 0x00010900ff047b82 */ /* 0x000e220000000000 */
[----:B------:R-:W-:Y:S01]  /*81d0*/  ULDC.U16 UR4, c[0x0][0x422] ;  /* 0x0001088000047ab9 */ /* 0x000fe20000000400 */
[----:B------:R-:W-:Y:S01]  /*81e0*/  BSSY B6, `(.L_x_21995) ;  /* 0x00000d7000067945 */ /* 0x000fe20003800000 */
[----:B-1---5:R-:W-:-:S04]  /*81f0*/  LOP3.LUT R0, R0, UR4, RZ, 0xfc, !PT ;  /* 0x0000000400007c12 */ /* 0x022fc8000f8efcff */
[----:B------:R-:W-:-:S04]  /*8200*/  PRMT R0, R0, 0x9910, RZ ;  /* 0x0000991000007816 */ /* 0x000fc800000000ff */
[----:B------:R-:W-:-:S04]  /*8210*/  ISETP.NE.AND P0, PT, R0, RZ, PT ;  /* 0x000000ff0000720c */ /* 0x000fc80003f05270 */
        /* <DEDUP_REMOVED lines=14> */
.L_x_21999:
[----:B------:R0:W-:Y:S01]  /*8300*/  STG.E.U8 desc[UR36][R16.64], R2 ;  /* 0x0000000210007986 */ /* 0x0001e2000c101124 */
[----:B------:R-:W-:Y:S05]  /*8310*/  BRA `(.L_x_22001) ;  /* 0x0000000c000c7947 */ /* 0x000fea0003800000 */
.L_x_21998:
        /* <DEDUP_REMOVED lines=9> */
.L_x_22003:
[----:B------:R0:W-:Y:S01]  /*83b0*/  STG.E desc[UR36][R16.64], R2 ;  /* 0x0000000210007986 */ /* 0x0001e2000c101924 */
[----:B------:R-:W-:Y:S05]  /*83c0*/  BRA `(.L_x_22001) ;  /* 0x0000000800e07947 */ /* 0x000fea0003800000 */
.L_x_22002:
[----:B------:R0:W-:Y:S01]  /*83d0*/  STG.E.U16 desc[UR36][R16.64], R2 ;  /* 0x0000000210007986 */ /* 0x0001e2000c101524 */
[----:B------:R-:W-:Y:S05]  /*83e0*/  BRA `(.L_x_22001) ;  /* 0x0000000800d87947 */ /* 0x000fea0003800000 */
.L_x_21997:
        /* <DEDUP_REMOVED lines=9> */
.L_x_22005:
[----:B------:R-:W-:-:S04]  /*8480*/  FSEL R0, RZ, 1, !P0 ;  /* 0x3f800000ff007808 */ /* 0x000fc80004000000 */
[----:B------:R-:W-:-:S05]  /*8490*/  F2FP.F16.F32.PACK_AB R0, RZ, R0 ;  /* 0x00000000ff00723e */ /* 0x000fca00000000ff */
[----:B------:R0:W-:Y:S01]  /*84a0*/  STG.E.U16 desc[UR36][R16.64], R0 ;  /* 0x0000000010007986 */ /* 0x0001e2000c101524 */
[----:B------:R-:W-:Y:S05]  /*84b0*/  BRA `(.L_x_22001) ;  /* 0x0000000800a47947 */ /* 0x000fea0003800000 */
.L_x_22004:
        /* <DEDUP_REMOVED lines=10> */
.L_x_22007:
[----:B------:R-:W-:-:S04]  /*8560*/  FSEL R0, RZ, 1, !P0 ;  /* 0x3f800000ff007808 */ /* 0x000fc80004000000 */
[----:B------:R-:W-:-:S04]  /*8570*/  F2FP.F16.F32.PACK_AB R3, RZ, R0 ;  /* 0x00000000ff03723e */ /* 0x000fc800000000ff */
[----:B------:R-:W-:-:S05]  /*8580*/  PRMT R3, R3, 0x5410, RZ ;  /* 0x0000541003037816 */ /* 0x000fca00000000ff */
[----:B------:R0:W-:Y:S01]  /*8590*/  STG.E desc[UR36][R16.64], R3 ;  /* 0x0000000310007986 */ /* 0x0001e2000c101924 */
[----:B------:R-:W-:Y:S05]  /*85a0*/  BRA `(.L_x_22001) ;  /* 0x0000000800687947 */ /* 0x000fea0003800000 */
.L_x_22006:
[----:B------:R-:W-:Y:S01]  /*85b0*/  FSEL R3, RZ, 1.875, !P0 ;  /* 0x3ff00000ff037808 */ /* 0x000fe20004000000 */
[----:B------:R-:W-:-:S05]  /*85c0*/  IMAD.MOV.U32 R2, RZ, RZ, RZ ;  /* 0x000000ffff027224 */ /* 0x000fca00078e00ff */
[----:B------:R0:W-:Y:S01]  /*85d0*/  STG.E.64 desc[UR36][R16.64], R2 ;  /* 0x0000000210007986 */ /* 0x0001e2000c101b24 */
[----:B------:R-:W-:Y:S05]  /*85e0*/  BRA `(.L_x_22001) ;  /* 0x0000000800587947 */ /* 0x000fea0003800000 */
.L_x_21996:
        /* <DEDUP_REMOVED lines=10> */
.L_x_22010:
[----:B------:R-:W-:Y:S02]  /*8690*/  FSEL R5, RZ, 1.875, !P0 ;  /* 0x3ff00000ff057808 */ /* 0x000fe40004000000 */
[----:B------:R-:W-:Y:S01]  /*86a0*/  CS2R R6, SRZ ;  /* 0x0000000000067805 */ /* 0x000fe2000001ff00 */
[----:B------:R-:W-:-:S05]  /*86b0*/  IMAD.MOV.U32 R4, RZ, RZ, RZ ;  /* 0x000000ffff047224 */ /* 0x000fca00078e00ff */
[----:B------:R0:W-:Y:S01]  /*86c0*/  STG.E.128 desc[UR36][R16.64], R4 ;  /* 0x0000000410007986 */ /* 0x0001e2000c101d24 */
[----:B------:R-:W-:Y:S05]  /*86d0*/  BRA `(.L_x_22001) ;  /* 0x00000008001c7947 */ /* 0x000fea0003800000 */
.L_x_22009:
        /* <DEDUP_REMOVED lines=18> */
.L_x_22014:
[----:B------:R-:W-:Y:S05]  /*8800*/  BSYNC B0 ;  /* 0x0000000000007941 */ /* 0x000fea0003800000 */
.L_x_22013:
[----:B------:R0:W-:Y:S01]  /*8810*/  STG.E.U8 desc[UR36][R16.64], R3 ;  /* 0x0000000310007986 */ /* 0x0001e2000c101124 */
[----:B------:R-:W-:Y:S05]  /*8820*/  BRA `(.L_x_22001) ;  /* 0x0000000400c87947 */ /* 0x000fea0003800000 */
.L_x_22012:
        /* <DEDUP_REMOVED lines=13> */
.L_x_22015:
[----:B------:R-:W-:Y:S01]  /*8900*/  ISETP.GT.U32.AND P0, PT, R3, 0x7f800000, PT ;  /* 0x7f8000000300780c */ /* 0x000fe20003f04070 */
[----:B------:R-:W-:-:S05]  /*8910*/  IMAD.MOV.U32 R3, RZ, RZ, 0x7f ;  /* 0x0000007fff037424 */ /* 0x000fca00078e00ff */
[----:B------:R-:W-:-:S05]  /*8920*/  SEL R3, R3, 0x7c, P0 ;  /* 0x0000007c03037807 */ /* 0x000fca0000000000 */
[----:B------:R0:W-:Y:S01]  /*8930*/  STG.E.U8 desc[UR36][R16.64], R3 ;  /* 0x0000000310007986 */ /* 0x0001e2000c101124 */
[----:B------:R-:W-:Y:S05]  /*8940*/  BRA `(.L_x_22001) ;  /* 0x0000000400807947 */ /* 0x000fea0003800000 */
.L_x_22011:
[----:B------:R-:W-:-:S04]  /*8950*/  FSEL R0, RZ, 1, !P0 ;  /* 0x3f800000ff007808 */ /* 0x000fc80004000000 */
[----:B------:R-:W-:-:S05]  /*8960*/  F2FP.BF16.F32.PACK_AB R0, RZ, R0 ;  /* 0x00000000ff00723e */ /* 0x000fca00000010ff */
[----:B------:R0:W-:Y:S01]  /*8970*/  STG.E.U16 desc[UR36][R16.64], R0 ;  /* 0x0000000010007986 */ /* 0x0001e2000c101524 */
[----:B------:R-:W-:Y:S05]  /*8980*/  BRA `(.L_x_22001) ;  /* 0x0000000400707947 */ /* 0x000fea0003800000 */
.L_x_22008:
        /* <DEDUP_REMOVED lines=10> */
.L_x_22018:
        /* <DEDUP_REMOVED lines=16> */
.L_x_22021:
[----:B------:R-:W-:-:S07]  /*8b30*/  PRMT R8, R0, 0x7610, R8 ;  /* 0x0000761000087816 */ /* 0x000fce0000000008 */
.L_x_22020:
[----:B------:R-:W-:Y:S05]  /*8b40*/  BSYNC B0 ;  /* 0x0000000000007941 */ /* 0x000fea0003800000 */
.L_x_22019:
[----:B------:R3:W-:Y:S01]  /*8b50*/  STG.E.U8 desc[UR36][R16.64], R8 ;  /* 0x0000000810007986 */ /* 0x0007e2000c101124 */
[----:B------:R-:W-:Y:S05]  /*8b60*/  BRA `(.L_x_22001) ;  /* 0x0000000000f87947 */ /* 0x000fea0003800000 */
.L_x_22017:
        /* <DEDUP_REMOVED lines=16> */
.L_x_22024:
[----:B------:R-:W-:-:S07]  /*8c70*/  PRMT R8, R0, 0x7610, R8 ;  /* 0x0000761000087816 */ /* 0x000fce0000000008 */
.L_x_22023:
[----:B------:R-:W-:Y:S05]  /*8c80*/  BSYNC B0 ;  /* 0x0000000000007941 */ /* 0x000fea0003800000 */
.L_x_22022:
[----:B------:R0:W-:Y:S01]  /*8c90*/  STG.E.U8 desc[UR36][R16.64], R8 ;  /* 0x0000000810007986 */ /* 0x0001e2000c101124 */
[----:B------:R-:W-:Y:S05]  /*8ca0*/  BRA `(.L_x_22001) ;  /* 0x0000000000a87947 */ /* 0x000fea0003800000 */
.L_x_22016:
        /* <DEDUP_REMOVED lines=21> */
.L_x_22000:
        /* <DEDUP_REMOVED lines=16> */
.L_x_22027:
[----:B------:R-:W-:Y:S05]  /*8f00*/  BRA `(.L_x_22001) ;  /* 0x0000000000107947 */ /* 0x000fea0003800000 */
.L_x_22026:
[----:B------:R-:W-:-:S05]  /*8f10*/  IMAD.MOV.U32 R3, RZ, RZ, RZ ;  /* 0x000000ffff037224 */ /* 0x000fca00078e00ff */
[----:B------:R2:W-:Y:S01]  /*8f20*/  STG.E.64 desc[UR36][R16.64], R2 ;  /* 0x0000000210007986 */ /* 0x0005e2000c101b24 */
[----:B------:R-:W-:Y:S05]  /*8f30*/  BRA `(.L_x_22001) ;  /* 0x0000000000047947 */ /* 0x000fea0003800000 */
.L_x_22025:
[----:B------:R0:W-:Y:S02]  /*8f40*/  STG.E desc[UR36][R16.64], R2 ;  /* 0x0000000210007986 */ /* 0x0001e4000c101924 */
.L_x_22001:
[----:B------:R-:W-:Y:S05]  /*8f50*/  BSYNC B6 ;  /* 0x0000000000067941 */ /* 0x000fea0003800000 */
.L_x_21995:
[----:B------:R-:W-:-:S07]  /*8f60*/  VIADD R19, R19, 0x80 ;  /* 0x0000008013137836 */ /* 0x000fce0000000000 */
.L_x_21960:
[----:B------:R-:W-:Y:S05]  /*8f70*/  BSYNC B7 ;  /* 0x0000000000077941 */ /* 0x000fea0003800000 */
.L_x_21959:
        /* <DEDUP_REMOVED lines=306> */
.L_x_22028:
        /* <DEDUP_REMOVED lines=20> */
.L_x_22032:
[----:B------:R0:W5:Y:S01]  /*a3e0*/  LDG.E.U8 R0, desc[UR36][R2.64] ;  /* 0x0000002402007981 */ /* 0x000162000c1e1100 */
[----:B------:R-:W-:Y:S05]  /*a3f0*/  BRA `(.L_x_22034) ;  /* 0x0000000c00547947 */ /* 0x000fea0003800000 */
.L_x_22031:
        /* <DEDUP_REMOVED lines=8> */
.L_x_22036:
[----:B------:R0:W5:Y:S01]  /*a480*/  LDG.E.U16 R0, desc[UR36][R2.64] ;  /* 0x0000002402007981 */ /* 0x000162000c1e1500 */
[----:B------:R-:W-:Y:S05]  /*a490*/  BRA `(.L_x_22034) ;  /* 0x0000000c002c7947 */ /* 0x000fea0003800000 */
.L_x_22035:
[----:B------:R0:W5:Y:S01]  /*a4a0*/  LDG.E.U16 R0, desc[UR36][R2.64] ;  /* 0x0000002402007981 */ /* 0x000162000c1e1500 */
[----:B------:R-:W-:Y:S05]  /*a4b0*/  BRA `(.L_x_22034) ;  /* 0x0000000c00247947 */ /* 0x000fea0003800000 */
.L_x_22030:
        /* <DEDUP_REMOVED lines=9> */
.L_x_22038:
[----:B------:R-:W2:Y:S02]  /*a550*/  LDG.E.U16 R4, desc[UR36][R2.64] ;  /* 0x0000002402047981 */ /* 0x000ea4000c1e1500 */
[----:B--2---:R-:W-:-:S06]  /*a560*/  HADD2.F32 R4, -RZ, R4.H0_H0 ;  /* 0x20000004ff047230 */ /* 0x004fcc0000004100 */
[----:B------:R-:W0:Y:S02]  /*a570*/  F2I.FTZ.TRUNC.NTZ R4, R4 ;  /* 0x0000000400047305 */ /* 0x000e24000021f100 */
[----:B0-----:R-:W-:Y:S01]  /*a580*/  PRMT R0, R4, 0x7610, R0 ;  /* 0x0000761004007816 */ /* 0x001fe20000000000 */
[----:B------:R-:W-:Y:S06]  /*a590*/  BRA `(.L_x_22034) ;  /* 0x0000000800ec7947 */ /* 0x000fec0003800000 */
.L_x_22037:
[----:B------:R-:W-:-:S13]  /*a5a0*/  ISETP.NE.AND P0, PT, R4, 0x7, PT ;  /* 0x000000070400780c */ /* 0x000fda0003f05270 */
[----:B------:R-:W-:Y:S05]  /*a5b0*/  @!P0 BRA `(.L_x_22039) ;  /* 0x0000000000308947 */ /* 0x000fea0003800000 */
[----:B------:R-:W-:-:S13]  /*a5c0*/  ISETP.NE.AND P0, PT, R4, 0x8, PT ;  /* 0x000000080400780c */ /* 0x000fda0003f05270 */
[----:B------:R-:W-:Y:S05]  /*a5d0*/  @!P0 BRA `(.L_x_22040) ;  /* 0x0000000000148947 */ /* 0x000fea0003800000 */
[----:B------:R-:W-:-:S13]  /*a5e0*/  ISETP.NE.AND P0, PT, R4, 0x9, PT ;  /* 0x000000090400780c */ /* 0x000fda0003f05270 */
[----:B------:R-:W-:Y:S05]  /*a5f0*/  @P0 BRA `(.L_x_22033) ;  /* 0x0000000800800947 */ /* 0x000fea0003800000 */
[----:B------:R-:W2:Y:S02]  /*a600*/  LDG.E R2, desc[UR36][R2.64] ;  /* 0x0000002402027981 */ /* 0x000ea4000c1e1900 */
[----:B--2---:R2:W3:Y:S01]  /*a610*/  F2I.FTZ.TRUNC.NTZ R0, R2 ;  /* 0x0000000200007305 */ /* 0x0044e2000021f100 */
[----:B------:R-:W-:Y:S05]  /*a620*/  BRA `(.L_x_22034) ;  /* 0x0000000800c87947 */ /* 0x000fea0003800000 */
.L_x_22040:
[----:B------:R-:W2:Y:S02]  /*a630*/  LDG.E.U16 R2, desc[UR36][R2.64] ;  /* 0x0000002402027981 */ /* 0x000ea4000c1e1500 */
[----:B--2---:R-:W-:-:S06]  /*a640*/  HADD2.F32 R4, -RZ, R2.H0_H0 ;  /* 0x20000002ff047230 */ /* 0x004fcc0000004100 */
[----:B------:R-:W0:Y:S02]  /*a650*/  F2I.FTZ.TRUNC.NTZ R4, R4 ;  /* 0x0000000400047305 */ /* 0x000e24000021f100 */
[----:B0-----:R-:W-:Y:S01]  /*a660*/  PRMT R0, R4, 0x7610, R0 ;  /* 0x0000761004007816 */ /* 0x001fe20000000000 */
[----:B------:R-:W-:Y:S06]  /*a670*/  BRA `(.L_x_22034) ;  /* 0x0000000800b47947 */ /* 0x000fec0003800000 */
.L_x_22039:
[----:B------:R-:W2:Y:S02]  /*a680*/  LDG.E.64 R2, desc[UR36][R2.64] ;  /* 0x0000002402027981 */ /* 0x000ea4000c1e1b00 */
[----:B--2---:R0:W1:Y:S01]  /*a690*/  F2I.F64.TRUNC R0, R2 ;  /* 0x0000000200007311 */ /* 0x004062000030d100 */
[----:B------:R-:W-:Y:S05]  /*a6a0*/  BRA `(.L_x_22034) ;  /* 0x0000000800a87947 */ /* 0x000fea0003800000 */
.L_x_22029:
        /* <DEDUP_REMOVED lines=12> */
.L_x_22043:
[----:B------:R-:W2:Y:S02]  /*a770*/  LDG.E.64 R2, desc[UR36][R2.64] ;  /* 0x0000002402027981 */ /* 0x000ea4000c1e1b00 */
[----:B--2---:R0:W1:Y:S01]  /*a780*/  F2I.F64.TRUNC R0, R2 ;  /* 0x0000000200007311 */ /* 0x004062000030d100 */
[----:B------:R-:W-:Y:S05]  /*a790*/  BRA `(.L_x_22034) ;  /* 0x00000008006c7947 */ /* 0x000fea0003800000 */
.L_x_22042:
        /* <DEDUP_REMOVED lines=28> */
.L_x_22045:
        /* <DEDUP_REMOVED lines=15> */
.L_x_22044:
[----:B------:R-:W2:Y:S02]  /*aa50*/  LDG.E.U16 R4, desc[UR36][R2.64] ;  /* 0x0000002402047981 */ /* 0x000ea4000c1e1500 */
[----:B--2---:R-:W-:-:S06]  /*aa60*/  IMAD.U32 R4, R4, 0x10000, RZ ;  /* 0x0001000004047824 */ /* 0x004fcc00078e00ff */
[----:B------:R-:W0:Y:S02]  /*aa70*/  F2I.FTZ.TRUNC.NTZ R4, R4 ;  /* 0x0000000400047305 */ /* 0x000e24000021f100 */
[----:B0-----:R-:W-:Y:S01]  /*aa80*/  PRMT R0, R4, 0x7610, R0 ;  /* 0x0000761004007816 */ /* 0x001fe20000000000 */
[----:B------:R-:W-:Y:S06]  /*aa90*/  BRA `(.L_x_22034) ;  /* 0x0000000400ac7947 */ /* 0x000fec0003800000 */
.L_x_22041:
        /* <DEDUP_REMOVED lines=10> */
.L_x_22048:
        /* <DEDUP_REMOVED lines=21> */
.L_x_22052:
[----:B------:R-:W-:Y:S05]  /*ac90*/  BSYNC B1 ;  /* 0x0000000000017941 */ /* 0x000fea0003800000 */
.L_x_22051:
[----:B------:R-:W-:Y:S01]  /*aca0*/  IMAD.SHL.U32 R2, R2, 0x100000, RZ ;  /* 0x0010000002027824 */ /* 0x000fe200078e00ff */
[----:B------:R-:W-:-:S04]  /*acb0*/  LEA R3, R0, 0x3b800000, 0x17 ;  /* 0x3b80000000037811 */ /* 0x000fc800078eb8ff */
[----:B------:R-:W-:-:S07]  /*acc0*/  LOP3.LUT R4, R3, R2, R4, 0xfe, !PT ;  /* 0x0000000203047212 */ /* 0x000fce00078efe04 */
.L_x_22050:
[----:B------:R-:W-:Y:S05]  /*acd0*/  BSYNC B0 ;  /* 0x0000000000007941 */ /* 0x000fea0003800000 */
.L_x_22049:
[----:B------:R-:W0:Y:S02]  /*ace0*/  F2I.FTZ.TRUNC.NTZ R4, R4 ;  /* 0x0000000400047305 */ /* 0x000e24000021f100 */
[----:B0-----:R-:W-:Y:S01]  /*acf0*/  PRMT R0, R4, 0x7610, R0 ;  /* 0x0000761004007816 */ /* 0x001fe20000000000 */
[----:B------:R-:W-:Y:S06]  /*ad00*/  BRA `(.L_x_22034) ;  /* 0x0000000400107947 */ /* 0x000fec0003800000 */
.L_x_22047:
        /* <DEDUP_REMOVED lines=21> */
.L_x_22056:
[----:B------:R-:W-:Y:S05]  /*ae60*/  BSYNC B1 ;  /* 0x0000000000017941 */ /* 0x000fea0003800000 */
.L_x_22055:
[----:B------:R-:W-:Y:S01]  /*ae70*/  IMAD.SHL.U32 R2, R2, 0x200000, RZ ;  /* 0x0020000002027824 */ /* 0x000fe200078e00ff */
[----:B------:R-:W-:-:S04]  /*ae80*/  LEA R3, R0, 0x37800000, 0x17 ;  /* 0x3780000000037811 */ /* 0x000fc800078eb8ff */
[----:B------:R-:W-:-:S07]  /*ae90*/  LOP3.LUT R4, R3, R2, R4, 0xfe, !PT ;  /* 0x0000000203047212 */ /* 0x000fce00078efe04 */
.L_x_22054:
[----:B------:R-:W-:Y:S05]  /*aea0*/  BSYNC B0 ;  /* 0x0000000000007941 */ /* 0x000fea0003800000 */
.L_x_22053:
[----:B------:R-:W0:Y:S02]  /*aeb0*/  F2I.FTZ.TRUNC.NTZ R4, R4 ;  /* 0x0000000400047305 */ /* 0x000e24000021f100 */
[----:B0-----:R-:W-:Y:S01]  /*aec0*/  PRMT R0, R4, 0x7610, R0 ;  /* 0x0000761004007816 */ /* 0x001fe20000000000 */
[----:B------:R-:W-:Y:S06]  /*aed0*/  BRA `(.L_x_22034) ;  /* 0x00000000009c7947 */ /* 0x000fec0003800000 */
.L_x_22046:
        /* <DEDUP_REMOVED lines=14> */
.L_x_22060:
[----:B------:R-:W-:Y:S05]  /*afc0*/  BSYNC B0 ;  /* 0x0000000000007941 */ /* 0x000fea0003800000 */
.L_x_22059:
[----:B------:R-:W0:Y:S02]  /*afd0*/  F2I.FTZ.TRUNC.NTZ R4, R4 ;  /* 0x0000000400047305 */ /* 0x000e24000021f100 */
[----:B0-----:R-:W-:Y:S01]  /*afe0*/  PRMT R0, R4, 0x7610, R0 ;  /* 0x0000761004007816 */ /* 0x001fe20000000000 */
[----:B------:R-:W-:Y:S06]  /*aff0*/  BRA `(.L_x_22034) ;  /* 0x0000000000547947 */ /* 0x000fec0003800000 */
.L_x_22033:
        /* <DEDUP_REMOVED lines=16> */
.L_x_22061:
[----:B------:R-:W-:Y:S01]  /*b100*/  PRMT R0, RZ, 0x7610, R0 ;  /* 0x00007610ff007816 */ /* 0x000fe20000000000 */
[----:B------:R-:W-:Y:S06]  /*b110*/  BRA `(.L_x_22034) ;  /* 0x00000000000c7947 */ /* 0x000fec0003800000 */
.L_x_22058:
[----:B------:R0:W5:Y:S01]  /*b120*/  LDG.E.U16 R0, desc[UR36][R2.64] ;  /* 0x0000002402007981 */ /* 0x000162000c1e1500 */
[----:B------:R-:W-:Y:S05]  /*b130*/  BRA `(.L_x_22034) ;  /* 0x0000000000047947 */ /* 0x000fea0003800000 */
.L_x_22057:
[----:B------:R0:W5:Y:S02]  /*b140*/  LDG.E.U16 R0, desc[UR36][R2.64] ;  /* 0x0000002402007981 */ /* 0x000164000c1e1500 */
.L_x_22034:
[----:B------:R-:W2:Y:S01]  /*b150*/  LDC.U8 R4, c[0x0][0x424] ;  /* 0x00010900ff047b82 */ /* 0x000ea20000000000 */
[----:B------:R-:W-:Y:S02]  /*b160*/  ULDC.U16 UR4, c[0x0][0x422] ;  /* 0x0001088000047ab9 */ /* 0x000fe40000000400 */
[----:B01-3-5:R-:W-:-:S04]  /*b170*/  LOP3.LUT R0, R0, UR4, RZ, 0xfc, !PT ;  /* 0x0000000400007c12 */ /* 0x02bfc8000f8efcff */
[----:B------:R-:W-:-:S04]  /*b180*/  PRMT R0, R0, 0x9910, RZ ;  /* 0x0000991000007816 */ /* 0x000fc800000000ff */
[----:B------:R-:W-:-:S04]  /*b190*/  ISETP.NE.AND P0, PT, R0, RZ, PT ;  /* 0x000000ff0000720c */ /* 0x000fc80003f05270 */
[----:B--2-4-:R-:W-:Y:S02]  /*b1a0*/  SEL R2, RZ, 0x1, !P0 ;  /* 0x00000001ff027807 */ /* 0x014fe40004000000 */
        /* <DEDUP_REMOVED lines=13> */
.L_x_22065:
[----:B------:R-:W-:Y:S01]  /*b280*/  STG.E.U8 desc[UR36][R16.64], R2 ;  /* 0x0000000210007986 */ /* 0x000fe2000c101124 */
[----:B------:R-:W-:Y:S05]  /*b290*/  EXIT ;  /* 0x000000000000794d */ /* 0x000fea0003800000 */
.L_x_22064:
        /* <DEDUP_REMOVED lines=9> */
.L_x_22068:
[----:B------:R-:W-:Y:S01]  /*b330*/  STG.E desc[UR36][R16.64], R2 ;  /* 0x0000000210007986 */ /* 0x000fe2000c101924 */
[----:B------:R-:W-:Y:S05]  /*b340*/  EXIT ;  /* 0x000000000000794d */ /* 0x000fea0003800000 */
.L_x_22067:
[----:B------:R-:W-:Y:S01]  /*b350*/  STG.E.U16 desc[UR36][R16.64], R2 ;  /* 0x0000000210007986 */ /* 0x000fe2000c101524 */
[----:B------:R-:W-:Y:S05]  /*b360*/  EXIT ;  /* 0x000000000000794d */ /* 0x000fea0003800000 */
.L_x_22063:
        /* <DEDUP_REMOVED lines=9> */
.L_x_22070:
[----:B------:R-:W-:-:S04]  /*b400*/  FSEL R0, RZ, 1, !P0 ;  /* 0x3f800000ff007808 */ /* 0x000fc80004000000 */
[----:B------:R-:W-:-:S05]  /*b410*/  F2FP.F16.F32.PACK_AB R0, RZ, R0 ;  /* 0x00000000ff00723e */ /* 0x000fca00000000ff */
[----:B------:R-:W-:Y:S01]  /*b420*/  STG.E.U16 desc[UR36][R16.64], R0 ;  /* 0x0000000010007986 */ /* 0x000fe2000c101524 */
[----:B------:R-:W-:Y:S05]  /*b430*/  EXIT ;  /* 0x000000000000794d */ /* 0x000fea0003800000 */
.L_x_22069:
        /* <DEDUP_REMOVED lines=10> */
.L_x_22072:
[----:B------:R-:W-:-:S04]  /*b4e0*/  FSEL R0, RZ, 1, !P0 ;  /* 0x3f800000ff007808 */ /* 0x000fc80004000000 */
[----:B------:R-:W-:-:S04]  /*b4f0*/  F2FP.F16.F32.PACK_AB R3, RZ, R0 ;  /* 0x00000000ff03723e */ /* 0x000fc800000000ff */
[----:B------:R-:W-:-:S05]  /*b500*/  PRMT R3, R3, 0x5410, RZ ;  /* 0x0000541003037816 */ /* 0x000fca00000000ff */
[----:B------:R-:W-:Y:S01]  /*b510*/  STG.E desc[UR36][R16.64], R3 ;  /* 0x0000000310007986 */ /* 0x000fe2000c101924 */
[----:B------:R-:W-:Y:S05]  /*b520*/  EXIT ;  /* 0x000000000000794d */ /* 0x000fea0003800000 */
.L_x_22071:
[----:B------:R-:W-:Y:S01]  /*b530*/  FSEL R3, RZ, 1.875, !P0 ;  /* 0x3ff00000ff037808 */ /* 0x000fe20004000000 */
[----:B------:R-:W-:-:S05]  /*b540*/  IMAD.MOV.U32 R2, RZ, RZ, RZ ;  /* 0x000000ffff027224 */ /* 0x000fca00078e00ff */
[----:B------:R-:W-:Y:S01]  /*b550*/  STG.E.64 desc[UR36][R16.64], R2 ;  /* 0x0000000210007986 */ /* 0x000fe2000c101b24 */
[----:B------:R-:W-:Y:S05]  /*b560*/  EXIT ;  /* 0x000000000000794d */ /* 0x000fea0003800000 */
.L_x_22062:
        /* <DEDUP_REMOVED lines=10> */
.L_x_22075:
[----:B------:R-:W-:Y:S02]  /*b610*/  FSEL R5, RZ, 1.875, !P0 ;  /* 0x3ff00000ff057808 */ /* 0x000fe40004000000 */
[----:B------:R-:W-:Y:S01]  /*b620*/  CS2R R6, SRZ ;  /* 0x0000000000067805 */ /* 0x000fe2000001ff00 */
[----:B------:R-:W-:-:S05]  /*b630*/  IMAD.MOV.U32 R4, RZ, RZ, RZ ;  /* 0x000000ffff047224 */ /* 0x000fca00078e00ff */
[----:B------:R-:W-:Y:S01]  /*b640*/  STG.E.128 desc[UR36][R16.64], R4 ;  /* 0x0000000410007986 */ /* 0x000fe2000c101d24 */
[----:B------:R-:W-:Y:S05]  /*b650*/  EXIT ;  /* 0x000000000000794d */ /* 0x000fea0003800000 */
.L_x_22074:
        /* <DEDUP_REMOVED lines=18> */
.L_x_22079:
[----:B------:R-:W-:Y:S05]  /*b780*/  BSYNC B0 ;  /* 0x0000000000007941 */ /* 0x000fea0003800000 */
.L_x_22078:
[----:B------:R-:W-:Y:S01]  /*b790*/  STG.E.U8 desc[UR36][R16.64], R3 ;  /* 0x0000000310007986 */ /* 0x000fe2000c101124 */
[----:B------:R-:W-:Y:S05]  /*b7a0*/  EXIT ;  /* 0x000000000000794d */ /* 0x000fea0003800000 */
.L_x_22077:
        /* <DEDUP_REMOVED lines=14> */
.L_x_22080:
[----:B------:R-:W-:Y:S01]  /*b890*/  IMAD.MOV.U32 R3, RZ, RZ, 0x7f ;  /* 0x0000007fff037424 */ /* 0x000fe200078e00ff */
[----:B------:R-:W-:-:S04]  /*b8a0*/  ISETP.GT.U32.AND P0, PT, R5, 0x7f800000, PT ;  /* 0x7f8000000500780c */ /* 0x000fc80003f04070 */
[----:B------:R-:W-:-:S05]  /*b8b0*/  SEL R3, R3, 0x7c, P0 ;  /* 0x0000007c03037807 */ /* 0x000fca0000000000 */
[----:B------:R-:W-:Y:S01]  /*b8c0*/  STG.E.U8 desc[UR36][R16.64], R3 ;  /* 0x0000000310007986 */ /* 0x000fe2000c101124 */
[----:B------:R-:W-:Y:S05]  /*b8d0*/  EXIT ;  /* 0x000000000000794d */ /* 0x000fea0003800000 */
.L_x_22076:
[----:B------:R-:W-:-:S04]  /*b8e0*/  FSEL R0, RZ, 1, !P0 ;  /* 0x3f800000ff007808 */ /* 0x000fc80004000000 */
[----:B------:R-:W-:-:S05]  /*b8f0*/  F2FP.BF16.F32.PACK_AB R0, RZ, R0 ;  /* 0x00000000ff00723e */ /* 0x000fca00000010ff */
[----:B------:R-:W-:Y:S01]  /*b900*/  STG.E.U16 desc[UR36][R16.64], R0 ;  /* 0x0000000010007986 */ /* 0x000fe2000c101524 */
[----:B------:R-:W-:Y:S05]  /*b910*/  EXIT ;  /* 0x000000000000794d */ /* 0x000fea0003800000 */
.L_x_22073:
        /* <DEDUP_REMOVED lines=10> */
.L_x_22083:
        /* <DEDUP_REMOVED lines=16> */
.L_x_22086:
[----:B------:R-:W-:-:S07]  /*bac0*/  PRMT R8, R0, 0x7610, R8 ;  /* 0x0000761000087816 */ /* 0x000fce0000000008 */
.L_x_22085:
[----:B------:R-:W-:Y:S05]  /*bad0*/  BSYNC B0 ;  /* 0x0000000000007941 */ /* 0x000fea0003800000 */
.L_x_22084:
[----:B------:R-:W-:Y:S01]  /*bae0*/  STG.E.U8 desc[UR36][R16.64], R8 ;  /* 0x0000000810007986 */ /* 0x000fe2000c101124 */
[----:B------:R-:W-:Y:S05]  /*baf0*/  EXIT ;  /* 0x000000000000794d */ /* 0x000fea0003800000 */
.L_x_22082:
        /* <DEDUP_REMOVED lines=16> */
.L_x_22089:
[----:B------:R-:W-:-:S07]  /*bc00*/  PRMT R8, R0, 0x7610, R8 ;  /* 0x0000761000087816 */ /* 0x000fce0000000008 */
.L_x_22088:
[----:B------:R-:W-:Y:S05]  /*bc10*/  BSYNC B0 ;  /* 0x0000000000007941 */ /* 0x000fea0003800000 */
.L_x_22087:
[----:B------:R-:W-:Y:S01]  /*bc20*/  STG.E.U8 desc[UR36][R16.64], R8 ;  /* 0x0000000810007986 */ /* 0x000fe2000c101124 */
[----:B------:R-:W-:Y:S05]  /*bc30*/  EXIT ;  /* 0x000000000000794d */ /* 0x000fea0003800000 */
.L_x_22081:
        /* <DEDUP_REMOVED lines=21> */
.L_x_22066:
        /* <DEDUP_REMOVED lines=16> */
.L_x_22092:
[----:B------:R-:W-:Y:S05]  /*be90*/  EXIT ;  /* 0x000000000000794d */ /* 0x000fea0003800000 */
.L_x_22091:
[----:B------:R-:W-:-:S05]  /*bea0*/  IMAD.MOV.U32 R3, RZ, RZ, RZ ;  /* 0x000000ffff037224 */ /* 0x000fca00078e00ff */
[----:B------:R-:W-:Y:S01]  /*beb0*/  STG.E.64 desc[UR36][R16.64], R2 ;  /* 0x0000000210007986 */ /* 0x000fe2000c101b24 */
[----:B------:R-:W-:Y:S05]  /*bec0*/  EXIT ;  /* 0x000000000000794d */ /* 0x000fea0003800000 */
.L_x_22090:
[----:B------:R-:W-:Y:S01]  /*bed0*/  STG.E desc[UR36][R16.64], R2 ;  /* 0x0000000210007986 */ /* 0x000fe2000c101924 */
[----:B------:R-:W-:Y:S05]  /*bee0*/  EXIT ;  /* 0x000000000000794d */ /* 0x000fea0003800000 */
.L_x_22093:
        /* <DEDUP_REMOVED lines=9> */
.L_x_43959:


//--------------------- .text._ZN2at6native27unrolled_elementwise_kernelINS0_13AUnaryFunctorIssbZZZNS0_22logical_or_kernel_cudaERNS_14TensorIteratorEENKUlvE0_clEvENKUlvE3_clEvEUlssE_EESt5arrayIPcLm2EELi4E23TrivialOffsetCalculatorILi1EjESD_NS0_6memory12LoadWithCastILi1EEENSE_13StoreWithCastILi1EEEEEviT_T0_T2_T3_T4_T5_ --------------------------
	.section	.text._ZN2at6native27unrolled_elementwise_kernelINS0_13AUnaryFunctorIssbZZZNS0_22logical_or_kernel_cudaERNS_14TensorIteratorEENKUlvE0_clEvENKUlvE3_clEvEUlssE_EESt5arrayIPcLm2EELi4E23TrivialOffsetCalculatorILi1EjESD_NS0_6memory12LoadWithCastILi1EEENSE_13StoreWithCastILi1EEEEEviT_T0_T2_T3_T4_T5_,"ax",@progbits
	.align	128
        .global         _ZN2at6native27unrolled_elementwise_kernelINS0_13AUnaryFunctorIssbZZZNS0_22logical_or_kernel_cudaERNS_14TensorIteratorEENKUlvE0_clEvENKUlvE3_clEvEUlssE_EESt5arrayIPcLm2EELi4E23TrivialOffsetCalculatorILi1EjESD_NS0_6memory12LoadWithCastILi1EEENSE_13StoreWithCastILi1EEEEEviT_T0_T2_T3_T4_T5_
        .type           _ZN2at6native27unrolled_elementwise_kernelINS0_13AUnaryFunctorIssbZZZNS0_22logical_or_kernel_cudaERNS_14TensorIteratorEENKUlvE0_clEvENKUlvE3_clEvEUlssE_EESt5arrayIPcLm2EELi4E23TrivialOffsetCalculatorILi1EjESD_NS0_6memory12LoadWithCastILi1EEENSE_13StoreWithCastILi1EEEEEviT_T0_T2_T3_T4_T5_,@function
        .size           _ZN2at6native27unrolled_elementwise_kernelINS0_13AUnaryFunctorIssbZZZNS0_22logical_or_kernel_cudaERNS_14TensorIteratorEENKUlvE0_clEvENKUlvE3_clEvEUlssE_EESt5arrayIPcLm2EELi4E23TrivialOffsetCalculatorILi1EjESD_NS0_6memory12LoadWithCastILi1EEENSE_13StoreWithCastILi1EEEEEviT_T0_T2_T3_T4_T5_,(.L_x_43960 - _ZN2at6native27unrolled_elementwise_kernelINS0_13AUnaryFunctorIssbZZZNS0_22logical_or_kernel_cudaERNS_14TensorIteratorEENKUlvE0_clEvENKUlvE3_clEvEUlssE_EESt5arrayIPcLm2EELi4E23TrivialOffsetCalculatorILi1EjESD_NS0_6memory12LoadWithCastILi1EEENSE_13StoreWithCastILi1EEEEEviT_T0_T2_T3_T4_T5_)
        .other          _ZN2at6native27unrolled_elementwise_kernelINS0_13AUnaryFunctorIssbZZZNS0_22logical_or_kernel_cudaERNS_14TensorIteratorEENKUlvE0_clEvENKUlvE3_clEvEUlssE_EESt5arrayIPcLm2EELi4E23TrivialOffsetCalculatorILi1EjESD_NS0_6memory12LoadWithCastILi1EEENSE_13StoreWithCastILi1EEEEEviT_T0_T2_T3_T4_T5_,@"STO_CUDA_ENTRY STV_DEFAULT"
_ZN2at6native27unrolled_elementwise_kernelINS0_13AUnaryFunctorIssbZZZNS0_22logical_or_kernel_cudaERNS_14TensorIteratorEENKUlvE0_clEvENKUlvE3_clEvEUlssE_EESt5arrayIPcLm2EELi4E23TrivialOffsetCalculatorILi1EjESD_NS0_6memory12LoadWithCastILi1EEENSE_13StoreWithCastILi1EEEEEviT_T0_T2_T3_T4_T5_:
.text._ZN2at6native27unrolled_elementwise_kernelINS0_13AUnaryFunctorIssbZZZNS0_22logical_or_kernel_cudaERNS_14TensorIteratorEENKUlvE0_clEvENKUlvE3_clEvEUlssE_EESt5arrayIPcLm2EELi4E23TrivialOffsetCalculatorILi1EjESD_NS0_6memory12LoadWithCastILi1EEENSE_13StoreWithCastILi1EEEEEviT_T0_T2_T3_T4_T5_:
        /* <DEDUP_REMOVED lines=31> */
.L_x_22099:
[----:B------:R3:W5:Y:S01]  /*01f0*/  LDG.E.U8 R17, desc[UR36][R2.64] ;  /* 0x0000002402117981 */ /* 0x000762000c1e1100 */
[----:B------:R-:W-:Y:S05]  /*0200*/  BRA `(.L_x_22101) ;  /* 0x0000000c00587947 */ /* 0x000fea0003800000 */
.L_x_22098:
        /* <DEDUP_REMOVED lines=8> */
.L_x_22103:
[----:B------:R1:W5:Y:S01]  /*0290*/  LDG.E.U16 R17, desc[UR36][R2.64] ;  /* 0x0000002402117981 */ /* 0x000362000c1e1500 */
[----:B------:R-:W-:Y:S05]  /*02a0*/  BRA `(.L_x_22101) ;  /* 0x0000000c00307947 */ /* 0x000fea0003800000 */
.L_x_22102:
[----:B------:R2:W5:Y:S01]  /*02b0*/  LDG.E.U16 R17, desc[UR36][R2.64] ;  /* 0x0000002402117981 */ /* 0x000562000c1e1500 */
[----:B------:R-:W-:Y:S05]  /*02c0*/  BRA `(.L_x_22101) ;  /* 0x0000000c00287947 */ /* 0x000fea0003800000 */
.L_x_22097:
        /* <DEDUP_REMOVED lines=9> */
.L_x_22105:
[----:B------:R-:W2:Y:S02]  /*0360*/  LDG.E.U16 R0, desc[UR36][R2.64] ;  /* 0x0000002402007981 */ /* 0x000ea4000c1e1500 */
[----:B--2---:R-:W-:-:S06]  /*0370*/  HADD2.F32 R0, -RZ, R0.H0_H0 ;  /* 0x20000000ff007230 */ /* 0x004fcc0000004100 */
[----:B------:R-:W0:Y:S02]  /*0380*/  F2I.FTZ.TRUNC.NTZ R0, R0 ;  /* 0x0000000000007305 */ /* 0x000e24000021f100 */
[----:B0-----:R-:W-:Y:S01]  /*0390*/  PRMT R17, R0, 0x7610, R17 ;  /* 0x0000761000117816 */ /* 0x001fe20000000011 */
[----:B------:R-:W-:Y:S06]  /*03a0*/  BRA `(.L_x_22101) ;  /* 0x0000000800f07947 */ /* 0x000fec0003800000 */
.L_x_22104:
        /* <DEDUP_REMOVED lines=9> */
.L_x_22107:
[----:B------:R-:W2:Y:S02]  /*0440*/  LDG.E.U16 R2, desc[UR36][R2.64] ;  /* 0x0000002402027981 */ /* 0x000ea4000c1e1500 */
[----:B--2---:R-:W-:-:S06]  /*0450*/  HADD2.F32 R0, -RZ, R2.H0_H0 ;  /* 0x20000002ff007230 */ /* 0x004fcc0000004100 */
[----:B------:R-:W0:Y:S02]  /*0460*/  F2I.FTZ.TRUNC.NTZ R0, R0 ;  /* 0x0000000000007305 */ /* 0x000e24000021f100 */
[----:B0-----:R-:W-:Y:S01]  /*0470*/  PRMT R17, R0, 0x7610, R17 ;  /* 0x0000761000117816 */ /* 0x001fe20000000011 */
[----:B------:R-:W-:Y:S06]  /*0480*/  BRA `(.L_x_22101) ;  /* 0x0000000800b87947 */ /* 0x000fec0003800000 */
.L_x_22106:
[----:B------:R-:W2:Y:S02]  /*0490*/  LDG.E.64 R2, desc[UR36][R2.64] ;  /* 0x0000002402027981 */ /* 0x000ea4000c1e1b00 */
[----:B--2---:R0:W1:Y:S01]  /*04a0*/  F2I.F64.TRUNC R17, R2 ;  /* 0x0000000200117311 */ /* 0x004062000030d100 */
[----:B------:R-:W-:Y:S05]  /*04b0*/  BRA `(.L_x_22101) ;  /* 0x0000000800ac7947 */ /* 0x000fea0003800000 */
.L_x_22096:
        /* <DEDUP_REMOVED lines=12> */
.L_x_22110:
[----:B------:R-:W2:Y:S02]  /*0580*/  LDG.E.64 R2, desc[UR36][R2.64] ;  /* 0x0000002402027981 */ /* 0x000ea4000c1e1b00 */
[----:B--2---:R0:W1:Y:S01]  /*0590*/  F2I.F64.TRUNC R17, R2 ;  /* 0x0000000200117311 */ /* 0x004062000030d100 */
[----:B------:R-:W-:Y:S05]  /*05a0*/  BRA `(.L_x_22101) ;  /* 0x0000000800707947 */ /* 0x000fea0003800000 */
.L_x_22109:
        /* <DEDUP_REMOVED lines=28> */
.L_x_22112:
        /* <DEDUP_REMOVED lines=16> */
.L_x_22111:
[----:B------:R-:W2:Y:S02]  /*0870*/  LDG.E.U16 R0, desc[UR36][R2.64] ;  /* 0x0000002402007981 */ /* 0x000ea4000c1e1500 */
[----:B--2---:R-:W-:-:S06]  /*0880*/  IMAD.U32 R0, R0, 0x10000, RZ ;  /* 0x0001000000007824 */ /* 0x004fcc00078e00ff */
[----:B------:R-:W0:Y:S02]  /*0890*/  F2I.FTZ.TRUNC.NTZ R0, R0 ;  /* 0x0000000000007305 */ /* 0x000e24000021f100 */
[----:B0-----:R-:W-:Y:S01]  /*08a0*/  PRMT R17, R0, 0x7610, R17 ;  /* 0x0000761000117816 */ /* 0x001fe20000000011 */
[----:B------:R-:W-:Y:S06]  /*08b0*/  BRA `(.L_x_22101) ;  /* 0x0000000400ac7947 */ /* 0x000fec0003800000 */
.L_x_22108:
        /* <DEDUP_REMOVED lines=10> */
.L_x_22115:
        /* <DEDUP_REMOVED lines=21> */
.L_x_22119:
[----:B------:R-:W-:Y:S05]  /*0ab0*/  BSYNC B1 ;  /* 0x0000000000017941 */ /* 0x000fea0003800000 */
.L_x_22118:
[----:B------:R-:W-:Y:S01]  /*0ac0*/  LEA R3, R0, 0x3b800000, 0x17 ;  /* 0x3b80000000037811 */ /* 0x000fe200078eb8ff */
[----:B------:R-:W-:-:S05]  /*0ad0*/  IMAD.SHL.U32 R0, R2, 0x100000, RZ ;  /* 0x0010000002007824 */ /* 0x000fca00078e00ff */
[----:B------:R-:W-:-:S07]  /*0ae0*/  LOP3.LUT R0, R3, R0, R4, 0xfe, !PT ;  /* 0x0000000003007212 */ /* 0x000fce00078efe04 */
.L_x_22117:
[----:B------:R-:W-:Y:S05]  /*0af0*/  BSYNC B0 ;  /* 0x0000000000007941 */ /* 0x000fea0003800000 */
.L_x_22116:
[----:B------:R-:W0:Y:S02]  /*0b00*/  F2I.FTZ.TRUNC.NTZ R0, R0 ;  /* 0x0000000000007305 */ /* 0x000e24000021f100 */
[----:B0-----:R-:W-:Y:S01]  /*0b10*/  PRMT R17, R0, 0x7610, R17 ;  /* 0x0000761000117816 */ /* 0x001fe20000000011 */
[----:B------:R-:W-:Y:S06]  /*0b20*/  BRA `(.L_x_22101) ;  /* 0x0000000400107947 */ /* 0x000fec0003800000 */
.L_x_22114:
        /* <DEDUP_REMOVED lines=21> */
.L_x_22123:
[----:B------:R-:W-:Y:S05]  /*0c80*/  BSYNC B1 ;  /* 0x0000000000017941 */ /* 0x000fea0003800000 */
.L_x_22122:
[----:B------:R-:W-:Y:S01]  /*0c90*/  LEA R3, R0, 0x37800000, 0x17 ;  /* 0x3780000000037811 */ /* 0x000fe200078eb8ff */
[----:B------:R-:W-:-:S05]  /*0ca0*/  IMAD.SHL.U32 R0, R2, 0x200000, RZ ;  /* 0x0020000002007824 */ /* 0x000fca00078e00ff */
[----:B------:R-:W-:-:S07]  /*0cb0*/  LOP3.LUT R0, R3, R0, R4, 0xfe, !PT ;  /* 0x0000000003007212 */ /* 0x000fce00078efe04 */
.L_x_22121:
[----:B------:R-:W-:Y:S05]  /*0cc0*/  BSYNC B0 ;  /* 0x0000000000007941 */ /* 0x000fea0003800000 */
.L_x_22120:
[----:B------:R-:W0:Y:S02]  /*0cd0*/  F2I.FTZ.TRUNC.NTZ R0, R0 ;  /* 0x0000000000007305 */ /* 0x000e24000021f100 */
[----:B0-----:R-:W-:Y:S01]  /*0ce0*/  PRMT R17, R0, 0x7610, R17 ;  /* 0x0000761000117816 */ /* 0x001fe20000000011 */
[----:B------:R-:W-:Y:S06]  /*0cf0*/  BRA `(.L_x_22101) ;  /* 0x00000000009c7947 */ /* 0x000fec0003800000 */
.L_x_22113:
        /* <DEDUP_REMOVED lines=14> */
.L_x_22127:
[----:B------:R-:W-:Y:S05]  /*0de0*/  BSYNC B0 ;  /* 0x0000000000007941 */ /* 0x000fea0003800000 */
.L_x_22126:
[----:B------:R-:W0:Y:S02]  /*0df0*/  F2I.FTZ.TRUNC.NTZ R0, R0 ;  /* 0x0000000000007305 */ /* 0x000e24000021f100 */
[----:B0-----:R-:W-:Y:S01]  /*0e00*/  PRMT R17, R0, 0x7610, R17 ;  /* 0x0000761000117816 */ /* 0x001fe20000000011 */
[----:B------:R-:W-:Y:S06]  /*0e10*/  BRA `(.L_x_22101) ;  /* 0x0000000000547947 */ /* 0x000fec0003800000 */
.L_x_22100:
        /* <DEDUP_REMOVED lines=16> */
.L_x_22128:
[----:B------:R-:W-:Y:S01]  /*0f20*/  PRMT R17, RZ, 0x7610, R17 ;  /* 0x00007610ff117816 */ /* 0x000fe20000000011 */
[----:B------:R-:W-:Y:S06]  /*0f30*/  BRA `(.L_x_22101) ;  /* 0x00000000000c7947 */ /* 0x000fec0003800000 */
.L_x_22125:
[----:B------:R0:W5:Y:S01]  /*0f40*/  LDG.E.U16 R17, desc[UR36][R2.64] ;  /* 0x0000002402117981 */ /* 0x000162000c1e1500 */
[----:B------:R-:W-:Y:S05]  /*0f50*/  BRA `(.L_x_22101) ;  /* 0x0000000000047947 */ /* 0x000fea0003800000 */
.L_x_22124:
[----:B------:R0:W5:Y:S02]  /*0f60*/  LDG.E.U16 R17, desc[UR36][R2.64] ;  /* 0x0000002402117981 */ /* 0x000164000c1e1500 */
.L_x_22101:
[----:B------:R-:W2:Y:S02]  /*0f70*/  S2R R24, SR_TID.X ;  /* 0x0000000000187919 */ /* 0x000ea40000002100 */
[----:B--2---:R-:W-:-:S07]  /*0f80*/  VIADD R24, R24, 0x80 ;  /* 0x0000008018187836 */ /* 0x004fce0000000000 */
.L_x_22095:
[----:B------:R-:W-:Y:S05]  /*0f90*/  BSYNC B6 ;  /* 0x0000000000067941 */ /* 0x000fea0003800000 */
.L_x_22094:
        /* <DEDUP_REMOVED lines=23> */
.L_x_22134:
[----:B------:R0:W5:Y:S01]  /*1110*/  LDG.E.U8 R16, desc[UR36][R2.64] ;  /* 0x0000002402107981 */ /* 0x000162000c1e1100 */
[----:B------:R-:W-:Y:S05]  /*1120*/  BRA `(.L_x_22136) ;  /* 0x0000000c00547947 */ /* 0x000fea0003800000 */
.L_x_22133:
        /* <DEDUP_REMOVED lines=8> */
.L_x_22138:
[----:B------:R0:W5:Y:S01]  /*11b0*/  LDG.E.U16 R16, desc[UR36][R2.64] ;  /* 0x0000002402107981 */ /* 0x000162000c1e1500 */
[----:B------:R-:W-:Y:S05]  /*11c0*/  BRA `(.L_x_22136) ;  /* 0x0000000c002c7947 */ /* 0x000fea0003800000 */
.L_x_22137:
[----:B------:R0:W5:Y:S01]  /*11d0*/  LDG.E.U16 R16, desc[UR36][R2.64] ;  /* 0x0000002402107981 */ /* 0x000162000c1e1500 */
[----:B------:R-:W-:Y:S05]  /*11e0*/  BRA `(.L_x_22136) ;  /* 0x0000000c00247947 */ /* 0x000fea0003800000 */
.L_x_22132:
        /* <DEDUP_REMOVED lines=9> */
.L_x_22140:
[----:B------:R-:W2:Y:S02]  /*1280*/  LDG.E.U16 R0, desc[UR36][R2.64] ;  /* 0x0000002402007981 */ /* 0x000ea4000c1e1500 */
[----:B--2---:R-:W-:-:S06]  /*1290*/  HADD2.F32 R0, -RZ, R0.H0_H0 ;  /* 0x20000000ff007230 */ /* 0x004fcc0000004100 */
[----:B------:R-:W0:Y:S02]  /*12a0*/  F2I.FTZ.TRUNC.NTZ R0, R0 ;  /* 0x0000000000007305 */ /* 0x000e24000021f100 */
[----:B0-----:R-:W-:Y:S01]  /*12b0*/  PRMT R16, R0, 0x7610, R16 ;  /* 0x0000761000107816 */ /* 0x001fe20000000010 */
[----:B------:R-:W-:Y:S06]  /*12c0*/  BRA `(.L_x_22136) ;  /* 0x0000000800ec7947 */ /* 0x000fec0003800000 */
.L_x_22139:
        /* <DEDUP_REMOVED lines=9> */
.L_x_22142:
[----:B------:R-:W2:Y:S02]  /*1360*/  LDG.E.U16 R2, desc[UR36][R2.64] ;  /* 0x0000002402027981 */ /* 0x000ea4000c1e1500 */
[----:B--2---:R-:W-:-:S06]  /*1370*/  HADD2.F32 R0, -RZ, R2.H0_H0 ;  /* 0x20000002ff007230 */ /* 0x004fcc0000004100 */
[----:B------:R-:W0:Y:S02]  /*1380*/  F2I.FTZ.TRUNC.NTZ R0, R0 ;  /* 0x0000000000007305 */ /* 0x000e24000021f100 */
[----:B0-----:R-:W-:Y:S01]  /*1390*/  PRMT R16, R0, 0x7610, R16 ;  /* 0x0000761000107816 */ /* 0x001fe20000000010 */
[----:B------:R-:W-:Y:S06]  /*13a0*/  BRA `(.L_x_22136) ;  /* 0x0000000800b47947 */ /* 0x000fec0003800000 */
.L_x_22141:
[----:B------:R-:W2:Y:S02]  /*13b0*/  LDG.E.64 R2, desc[UR36][R2.64] ;  /* 0x0000002402027981 */ /* 0x000ea4000c1e1b00 */
[----:B--2---:R0:W1:Y:S01]  /*13c0*/  F2I.F64.TRUNC R16, R2 ;  /* 0x0000000200107311 */ /* 0x004062000030d100 */
[----:B------:R-:W-:Y:S05]  /*13d0*/  BRA `(.L_x_22136) ;  /* 0x0000000800a87947 */ /* 0x000fea0003800000 */
.L_x_22131:
        /* <DEDUP_REMOVED lines=12> */
.L_x_22145:
[----:B------:R-:W2:Y:S02]  /*14a0*/  LDG.E.64 R2, desc[UR36][R2.64] ;  /* 0x0000002402027981 */ /* 0x000ea4000c1e1b00 */
[----:B--2---:R0:W1:Y:S01]  /*14b0*/  F2I.F64.TRUNC R16, R2 ;  /* 0x0000000200107311 */ /* 0x004062000030d100 */
[----:B------:R-:W-:Y:S05]  /*14c0*/  BRA `(.L_x_22136) ;  /* 0x00000008006c7947 */ /* 0x000fea0003800000 */
.L_x_22144:
        /* <DEDUP_REMOVED lines=28> */
.L_x_22147:
        /* <DEDUP_REMOVED lines=15> */
.L_x_22146:
[----:B------:R-:W2:Y:S02]  /*1780*/  LDG.E.U16 R0, desc[UR36][R2.64] ;  /* 0x0000002402007981 */ /* 0x000ea4000c1e1500 */
[----:B--2---:R-:W-:-:S06]  /*1790*/  IMAD.U32 R0, R0, 0x10000, RZ ;  /* 0x0001000000007824 */ /* 0x004fcc00078e00ff */
[----:B------:R-:W0:Y:S02]  /*17a0*/  F2I.FTZ.TRUNC.NTZ R0, R0 ;  /* 0x0000000000007305 */ /* 0x000e24000021f100 */
[----:B0-----:R-:W-:Y:S01]  /*17b0*/  PRMT R16, R0, 0x7610, R16 ;  /* 0x0000761000107816 */ /* 0x001fe20000000010 */
[----:B------:R-:W-:Y:S06]  /*17c0*/  BRA `(.L_x_22136) ;  /* 0x0000000400ac7947 */ /* 0x000fec0003800000 */
.L_x_22143:
        /* <DEDUP_REMOVED lines=10> */
.L_x_22150:
        /* <DEDUP_REMOVED lines=21> */
.L_x_22154:
[----:B------:R-:W-:Y:S05]  /*19c0*/  BSYNC B1 ;  /* 0x0000000000017941 */ /* 0x000fea0003800000 */
.L_x_22153:
[----:B------:R-:W-:Y:S01]  /*19d0*/  LEA R3, R0, 0x3b800000, 0x17 ;  /* 0x3b80000000037811 */ /* 0x000fe200078eb8ff */
[----:B------:R-:W-:-:S05]  /*19e0*/  IMAD.SHL.U32 R0, R2, 0x100000, RZ ;  /* 0x0010000002007824 */ /* 0x000fca00078e00ff */
[----:B------:R-:W-:-:S07]  /*19f0*/  LOP3.LUT R0, R3, R0, R4, 0xfe, !PT ;  /* 0x0000000003007212 */ /* 0x000fce00078efe04 */
.L_x_22152:
[----:B------:R-:W-:Y:S05]  /*1a00*/  BSYNC B0 ;  /* 0x0000000000007941 */ /* 0x000fea0003800000 */
.L_x_22151:
[----:B------:R-:W0:Y:S02]  /*1a10*/  F2I.FTZ.TRUNC.NTZ R0, R0 ;  /* 0x0000000000007305 */ /* 0x000e24000021f100 */
[----:B0-----:R-:W-:Y:S01]  /*1a20*/  PRMT R16, R0, 0x7610, R16 ;  /* 0x0000761000107816 */ /* 0x001fe20000000010 */
[----:B------:R-:W-:Y:S06]  /*1a30*/  BRA `(.L_x_22136) ;  /* 0x0000000400107947 */ /* 0x000fec0003800000 */
.L_x_22149:
        /* <DEDUP_REMOVED lines=21> */
.L_x_22158:
[----:B------:R-:W-:Y:S05]  /*1b90*/  BSYNC B1 ;  /* 0x0000000000017941 */ /* 0x000fea0003800000 */
.L_x_22157:
[----:B------:R-:W-:Y:S01]  /*1ba0*/  LEA R3, R0, 0x37800000, 0x17 ;  /* 0x3780000000037811 */ /* 0x000fe200078eb8ff */
[----:B------:R-:W-:-:S05]  /*1bb0*/  IMAD.SHL.U32 R0, R2, 0x200000, RZ ;  /* 0x0020000002007824 */ /* 0x000fca00078e00ff */
[----:B------:R-:W-:-:S07]  /*1bc0*/  LOP3.LUT R0, R3, R0, R4, 0xfe, !PT ;  /* 0x0000000003007212 */ /* 0x000fce00078efe04 */
.L_x_22156:
[----:B------:R-:W-:Y:S05]  /*1bd0*/  BSYNC B0 ;  /* 0x0000000000007941 */ /* 0x000fea0003800000 */
.L_x_22155:
[----:B------:R-:W0:Y:S02]  /*1be0*/  F2I.FTZ.TRUNC.NTZ R0, R0 ;  /* 0x0000000000007305 */ /* 0x000e24000021f100 */
[----:B0-----:R-:W-:Y:S01]  /*1bf0*/  PRMT R16, R0, 0x7610, R16 ;  /* 0x0000761000107816 */ /* 0x001fe20000000010 */
[----:B------:R-:W-:Y:S06]  /*1c00*/  BRA `(.L_x_22136) ;  /* 0x00000000009c7947 */ /* 0x000fec0003800000 */
.L_x_22148:
        /* <DEDUP_REMOVED lines=14> */
.L_x_22162:
[----:B------:R-:W-:Y:S05]  /*1cf0*/  BSYNC B0 ;  /* 0x0000000000007941 */ /* 0x000fea0003800000 */
.L_x_22161:
[----:B------:R-:W0:Y:S02]  /*1d00*/  F2I.FTZ.TRUNC.NTZ R0, R0 ;  /* 0x0000000000007305 */ /* 0x000e24000021f100 */
[----:B0-----:R-:W-:Y:S01]  /*1d10*/  PRMT R16, R0, 0x7610, R16 ;  /* 0x0000761000107816 */ /* 0x001fe20000000010 */
[----:B------:R-:W-:Y:S06]  /*1d20*/  BRA `(.L_x_22136) ;  /* 0x0000000000547947 */ /* 0x000fec0003800000 */
.L_x_22135:
        /* <DEDUP_REMOVED lines=16> */
.L_x_22163:
[----:B------:R-:W-:Y:S01]  /*1e30*/  PRMT R16, RZ, 0x7610, R16 ;  /* 0x00007610ff107816 */ /* 0x000fe20000000010 */
[----:B------:R-:W-:Y:S06]  /*1e40*/  BRA `(.L_x_22136) ;  /* 0x00000000000c7947 */ /* 0x000fec0003800000 */
.L_x_22160:
[----:B------:R3:W5:Y:S01]  /*1e50*/  LDG.E.U16 R16, desc[UR36][R2.64] ;  /* 0x0000002402107981 */ /* 0x000762000c1e1500 */
[----:B------:R-:W-:Y:S05]  /*1e60*/  BRA `(.L_x_22136) ;  /* 0x0000000000047947 */ /* 0x000fea0003800000 */
.L_x_22159:
[----:B------:R2:W5:Y:S02]  /*1e70*/  LDG.E.U16 R16, desc[UR36][R2.64] ;  /* 0x0000002402107981 */ /* 0x000564000c1e1500 */
.L_x_22136:
[----:B------:R-:W-:-:S07]  /*1e80*/  VIADD R24, R24, 0x80 ;  /* 0x0000008018187836 */ /* 0x000fce0000000000 */
.L_x_22130:
[----:B------:R-:W-:Y:S05]  /*1e90*/  BSYNC B6 ;  /* 0x0000000000067941 */ /* 0x000fea0003800000 */
.L_x_22129:
        /* <DEDUP_REMOVED lines=25> */
.L_x_22169:
[----:B------:R0:W5:Y:S01]  /*2030*/  LDG.E.U8 R22, desc[UR36][R2.64] ;  /* 0x0000002402167981 */ /* 0x000162000c1e1100 */
[----:B------:R-:W-:Y:S05]  /*2040*/  BRA `(.L_x_22171) ;  /* 0x0000000c00547947 */ /* 0x000fea0003800000 */
.L_x_22168:
        /* <DEDUP_REMOVED lines=8> */
.L_x_22173:
[----:B------:R0:W5:Y:S01]  /*20d0*/  LDG.E.U16 R22, desc[UR36][R2.64] ;  /* 0x0000002402167981 */ /* 0x000162000c1e1500 */
[----:B------:R-:W-:Y:S05]  /*20e0*/  BRA `(.L_x_22171) ;  /* 0x0000000c002c7947 */ /* 0x000fea0003800000 */
.L_x_22172:
[----:B------:R0:W5:Y:S01]  /*20f0*/  LDG.E.U16 R22, desc[UR36][R2.64] ;  /* 0x0000002402167981 */ /* 0x000162000c1e1500 */
[----:B------:R-:W-:Y:S05]  /*2100*/  BRA `(.L_x_22171) ;  /* 0x0000000c00247947 */ /* 0x000fea0003800000 */
.L_x_22167:
        /* <DEDUP_REMOVED lines=9> */
.L_x_22175:
[----:B------:R-:W2:Y:S02]  /*21a0*/  LDG.E.U16 R0, desc[UR36][R2.64] ;  /* 0x0000002402007981 */ /* 0x000ea4000c1e1500 */
[----:B--2---:R-:W-:-:S06]  /*21b0*/  HADD2.F32 R0, -RZ, R0.H0_H0 ;  /* 0x20000000ff007230 */ /* 0x004fcc0000004100 */
[----:B------:R-:W0:Y:S02]  /*21c0*/  F2I.FTZ.TRUNC.NTZ R0, R0 ;  /* 0x0000000000007305 */ /* 0x000e24000021f100 */
[----:B0-----:R-:W-:Y:S01]  /*21d0*/  PRMT R22, R0, 0x7610, R22 ;  /* 0x0000761000167816 */ /* 0x001fe20000000016 */
[----:B------:R-:W-:Y:S06]  /*21e0*/  BRA `(.L_x_22171) ;  /* 0x0000000800ec7947 */ /* 0x000fec0003800000 */
.L_x_22174:
        /* <DEDUP_REMOVED lines=9> */
.L_x_22177:
[----:B------:R-:W2:Y:S02]  /*2280*/  LDG.E.U16 R2, desc[UR36][R2.64] ;  /* 0x0000002402027981 */ /* 0x000ea4000c1e1500 */
[----:B--2---:R-:W-:-:S06]  /*2290*/  HADD2.F32 R0, -RZ, R2.H0_H0 ;  /* 0x20000002ff007230 */ /* 0x004fcc0000004100 */
[----:B------:R-:W0:Y:S02]  /*22a0*/  F2I.FTZ.TRUNC.NTZ R0, R0 ;  /* 0x0000000000007305 */ /* 0x000e24000021f100 */
[----:B0-----:R-:W-:Y:S01]  /*22b0*/  PRMT R22, R0, 0x7610, R22 ;  /* 0x0000761000167816 */ /* 0x001fe20000000016 */
[----:B------:R-:W-:Y:S06]  /*22c0*/  BRA `(.L_x_22171) ;  /* 0x0000000800b47947 */ /* 0x000fec0003800000 */
.L_x_22176:
[----:B------:R-:W2:Y:S02]  /*22d0*/  LDG.E.64 R2, desc[UR36][R2.64] ;  /* 0x0000002402027981 */ /* 0x000ea4000c1e1b00 */
[----:B--2---:R0:W1:Y:S01]  /*22e0*/  F2I.F64.TRUNC R22, R2 ;  /* 0x0000000200167311 */ /* 0x004062000030d100 */
[----:B------:R-:W-:Y:S05]  /*22f0*/  BRA `(.L_x_22171) ;  /* 0x0000000800a87947 */ /* 0x000fea0003800000 */
.L_x_22166:
        /* <DEDUP_REMOVED lines=12> */
.L_x_22180:
[----:B------:R-:W2:Y:S02]  /*23c0*/  LDG.E.64 R2, desc[UR36][R2.64] ;  /* 0x0000002402027981 */ /* 0x000ea4000c1e1b00 */
[----:B--2---:R3:W4:Y:S01]  /*23d0*/  F2I.F64.TRUNC R22, R2 ;  /* 0x0000000200167311 */ /* 0x004722000030d100 */
[----:B------:R-:W-:Y:S05]  /*23e0*/  BRA `(.L_x_22171) ;  /* 0x00000008006c7947 */ /* 0x000fea0003800000 */
.L_x_22179:
        /* <DEDUP_REMOVED lines=28> */
.L_x_22182:
        /* <DEDUP_REMOVED lines=15> */
.L_x_22181:
[----:B------:R-:W2:Y:S02]  /*26a0*/  LDG.E.U16 R0, desc[UR36][R2.64] ;  /* 0x0000002402007981 */ /* 0x000ea4000c1e1500 */
[----:B--2---:R-:W-:-:S06]  /*26b0*/  IMAD.U32 R0, R0, 0x10000, RZ ;  /* 0x0001000000007824 */ /* 0x004fcc00078e00ff */
[----:B------:R-:W0:Y:S02]  /*26c0*/  F2I.FTZ.TRUNC.NTZ R0, R0 ;  /* 0x0000000000007305 */ /* 0x000e24000021f100 */
[----:B0-----:R-:W-:Y:S01]  /*26d0*/  PRMT R22, R0, 0x7610, R22 ;  /* 0x0000761000167816 */ /* 0x001fe20000000016 */
[----:B------:R-:W-:Y:S06]  /*26e0*/  BRA `(.L_x_22171) ;  /* 0x0000000400ac7947 */ /* 0x000fec0003800000 */
.L_x_22178:
        /* <DEDUP_REMOVED lines=10> */
.L_x_22185:
        /* <DEDUP_REMOVED lines=21> */
.L_x_22189:
[----:B------:R-:W-:Y:S05]  /*28e0*/  BSYNC B1 ;  /* 0x0000000000017941 */ /* 0x000fea0003800000 */
.L_x_22188:
[----:B------:R-:W-:Y:S01]  /*28f0*/  LEA R3, R0, 0x3b800000, 0x17 ;  /* 0x3b80000000037811 */ /* 0x000fe200078eb8ff */
[----:B------:R-:W-:-:S05]  /*2900*/  IMAD.SHL.U32 R0, R2, 0x100000, RZ ;  /* 0x0010000002007824 */ /* 0x000fca00078e00ff */
[----:B------:R-:W-:-:S07]  /*2910*/  LOP3.LUT R0, R3, R0, R4, 0xfe, !PT ;  /* 0x0000000003007212 */ /* 0x000fce00078efe04 */
.L_x_22187:
[----:B------:R-:W-:Y:S05]  /*2920*/  BSYNC B0 ;  /* 0x0000000000007941 */ /* 0x000fea0003800000 */
.L_x_22186:
[----:B------:R-:W0:Y:S02]  /*2930*/  F2I.FTZ.TRUNC.NTZ R0, R0 ;  /* 0x0000000000007305 */ /* 0x000e24000021f100 */
[----:B0-----:R-:W-:Y:S01]  /*2940*/  PRMT R22, R0, 0x7610, R22 ;  /* 0x0000761000167816 */ /* 0x001fe20000000016 */
[----:B------:R-:W-:Y:S06]  /*2950*/  BRA `(.L_x_22171) ;  /* 0x0000000400107947 */ /* 0x000fec0003800000 */
.L_x_22184:
        /* <DEDUP_REMOVED lines=21> */
.L_x_22193:
[----:B------:R-:W-:Y:S05]  /*2ab0*/  BSYNC B1 ;  /* 0x0000000000017941 */ /* 0x000fea0003800000 */
.L_x_22192:
[----:B------:R-:W-:Y:S01]  /*2ac0*/  LEA R3, R0, 0x37800000, 0x17 ;  /* 0x3780000000037811 */ /* 0x000fe200078eb8ff */
[----:B------:R-:W-:-:S05]  /*2ad0*/  IMAD.SHL.U32 R0, R2, 0x200000, RZ ;  /* 0x0020000002007824 */ /* 0x000fca00078e00ff */
[----:B------:R-:W-:-:S07]  /*2ae0*/  LOP3.LUT R0, R3, R0, R4, 0xfe, !PT ;  /* 0x0000000003007212 */ /* 0x000fce00078efe04 */
.L_x_22191:
[----:B------:R-:W-:Y:S05]  /*2af0*/  BSYNC B0 ;  /* 0x0000000000007941 */ /* 0x000fea0003800000 */
.L_x_22190:
[----:B------:R-:W0:Y:S02]  /*2b00*/  F2I.FTZ.TRUNC.NTZ R0, R0 ;  /* 0x0000000000007305 */ /* 0x000e24000021f100 */
[----:B0-----:R-:W-:Y:S01]  /*2b10*/  PRMT R22, R0, 0x7610, R22 ;  /* 0x0000761000167816 */ /* 0x001fe20000000016 */
[----:B------:R-:W-:Y:S06]  /*2b20*/  BRA `(.L_x_22171) ;  /* 0x00000000009c7947 */ /* 0x000fec0003800000 */
.L_x_22183:
        /* <DEDUP_REMOVED lines=14> */
.L_x_22197:
[----:B------:R-:W-:Y:S05]  /*2c10*/  BSYNC B0 ;  /* 0x0000000000007941 */ /* 0x000fea0003800000 */
.L_x_22196:
[----:B------:R-:W0:Y:S02]  /*2c20*/  F2I.FTZ.TRUNC.NTZ R0, R0 ;  /* 0x0000000000007305 */ /* 0x000e24000021f100 */
[----:B0-----:R-:W-:Y:S01]  /*2c30*/  PRMT R22, R0, 0x7610, R22 ;  /* 0x0000761000167816 */ /* 0x001fe20000000016 */
[----:B------:R-:W-:Y:S06]  /*2c40*/  BRA `(.L_x_22171) ;  /* 0x0000000000547947 */ /* 0x000fec0003800000 */
.L_x_22170:
        /* <DEDUP_REMOVED lines=16> */
.L_x_22198:
[----:B------:R-:W-:Y:S01]  /*2d50*/  PRMT R22, RZ, 0x7610, R22 ;  /* 0x00007610ff167816 */ /* 0x000fe20000000016 */
[----:B------:R-:W-:Y:S06]  /*2d60*/  BRA `(.L_x_22171) ;  /* 0x00000000000c7947 */ /* 0x000fec0003800000 */
.L_x_22195:
[----:B------:R2:W5:Y:S01]  /*2d70*/  LDG.E.U16 R22, desc[UR36][R2.64] ;  /* 0x0000002402167981 */ /* 0x000562000c1e1500 */
[----:B------:R-:W-:Y:S05]  /*2d80*/  BRA `(.L_x_22171) ;  /* 0x0000000000047947 */ /* 0x000fea0003800000 */
.L_x_22194:
[----:B------:R1:W5:Y:S02]  /*2d90*/  LDG.E.U16 R22, desc[UR36][R2.64] ;  /* 0x0000002402167981 */ /* 0x000364000c1e1500 */
.L_x_22171:
[----:B------:R-:W-:-:S07]  /*2da0*/  VIADD R24, R24, 0x80 ;  /* 0x0000008018187836 */ /* 0x000fce0000000000 */
.L_x_22165:
[----:B------:R-:W-:Y:S05]  /*2db0*/  BSYNC B6 ;  /* 0x0000000000067941 */ /* 0x000fea0003800000 */
.L_x_22164:
[----:B------:R-:W0:Y:S01]  /*2dc0*/  LDC.U16 R25, c[0x0][0x216] ;  /* 0x00008580ff197b82 */ /* 0x000e220000000400 */
        /* <DEDUP_REMOVED lines=22> */
.L_x_22204:
[----:B------:R0:W5:Y:S01]  /*2f30*/  LDG.E.U8 R18, desc[UR36][R2.64] ;  /* 0x0000002402127981 */ /* 0x000162000c1e1100 */
[----:B------:R-:W-:Y:S05]  /*2f40*/  BRA `(.L_x_22200) ;  /* 0x0000000c00507947 */ /* 0x000fea0003800000 */
.L_x_22203:
        /* <DEDUP_REMOVED lines=8> */
.L_x_22207:
[----:B------:R0:W5:Y:S01]  /*2fd0*/  LDG.E.U16 R18, desc[UR36][R2.64] ;  /* 0x0000002402127981 */ /* 0x000162000c1e1500 */
[----:B------:R-:W-:Y:S05]  /*2fe0*/  BRA `(.L_x_22200) ;  /* 0x0000000c00287947 */ /* 0x000fea0003800000 */
.L_x_22206:
[----:B------:R0:W5:Y:S01]  /*2ff0*/  LDG.E.U16 R18, desc[UR36][R2.64] ;  /* 0x0000002402127981 */ /* 0x000162000c1e1500 */
[----:B------:R-:W-:Y:S05]  /*3000*/  BRA `(.L_x_22200) ;  /* 0x0000000c00207947 */ /* 0x000fea0003800000 */
.L_x_22202:
        /* <DEDUP_REMOVED lines=9> */
.L_x_22209:
[----:B------:R-:W2:Y:S02]  /*30a0*/  LDG.E.U16 R0, desc[UR36][R2.64] ;  /* 0x0000002402007981 */ /* 0x000ea4000c1e1500 */
[----:B--2---:R-:W-:-:S06]  /*30b0*/  HADD2.F32 R0, -RZ, R0.H0_H0 ;  /* 0x20000000ff007230 */ /* 0x004fcc0000004100 */
[----:B------:R-:W0:Y:S02]  /*30c0*/  F2I.FTZ.TRUNC.NTZ R0, R0 ;  /* 0x0000000000007305 */ /* 0x000e24000021f100 */
[----:B0-----:R-:W-:Y:S01]  /*30d0*/  PRMT R18, R0, 0x7610, R18 ;  /* 0x0000761000127816 */ /* 0x001fe20000000012 */
[----:B------:R-:W-:Y:S06]  /*30e0*/  BRA `(.L_x_22200) ;  /* 0x0000000800e87947 */ /* 0x000fec0003800000 */
.L_x_22208:
        /* <DEDUP_REMOVED lines=9> */
.L_x_22211:
[----:B------:R-:W2:Y:S02]  /*3180*/  LDG.E.U16 R2, desc[UR36][R2.64] ;  /* 0x0000002402027981 */ /* 0x000ea4000c1e1500 */
[----:B--2---:R-:W-:-:S06]  /*3190*/  HADD2.F32 R0, -RZ, R2.H0_H0 ;  /* 0x20000002ff007230 */ /* 0x004fcc0000004100 */
[----:B------:R-:W0:Y:S02]  /*31a0*/  F2I.FTZ.TRUNC.NTZ R0, R0 ;  /* 0x0000000000007305 */ /* 0x000e24000021f100 */
[----:B0-----:R-:W-:Y:S01]  /*31b0*/  PRMT R18, R0, 0x7610, R18 ;  /* 0x0000761000127816 */ /* 0x001fe20000000012 */
[----:B------:R-:W-:Y:S06]  /*31c0*/  BRA `(.L_x_22200) ;  /* 0x0000000800b07947 */ /* 0x000fec0003800000 */
.L_x_22210:
[----:B------:R-:W2:Y:S02]  /*31d0*/  LDG.E.64 R2, desc[UR36][R2.64] ;  /* 0x0000002402027981 */ /* 0x000ea4000c1e1b00 */
[----:B--2---:R0:W1:Y:S01]  /*31e0*/  F2I.F64.TRUNC R18, R2 ;  /* 0x0000000200127311 */ /* 0x004062000030d100 */
[----:B------:R-:W-:Y:S05]  /*31f0*/  BRA `(.L_x_22200) ;  /* 0x0000000800a47947 */ /* 0x000fea0003800000 */
.L_x_22201:
        /* <DEDUP_REMOVED lines=12> */
.L_x_22214:
[----:B------:R-:W2:Y:S02]  /*32c0*/  LDG.E.64 R2, desc[UR36][R2.64] ;  /* 0x0000002402027981 */ /* 0x000ea4000c1e1b00 */
[----:B--2---:R0:W1:Y:S01]  /*32d0*/  F2I.F64.TRUNC R18, R2 ;  /* 0x0000000200127311 */ /* 0x004062000030d100 */
[----:B------:R-:W-:Y:S05]  /*32e0*/  BRA `(.L_x_22200) ;  /* 0x0000000800687947 */ /* 0x000fea0003800000 */
.L_x_22213:
        /* <DEDUP_REMOVED lines=28> */
.L_x_22216:
        /* <DEDUP_REMOVED lines=15> */
.L_x_22215:
[----:B------:R-:W2:Y:S02]  /*35a0*/  LDG.E.U16 R0, desc[UR36][R2.64] ;  /* 0x0000002402007981 */ /* 0x000ea4000c1e1500 */
[----:B--2---:R-:W-:-:S06]  /*35b0*/  IMAD.U32 R0, R0, 0x10000, RZ ;  /* 0x0001000000007824 */ /* 0x004fcc00078e00ff */
[----:B------:R-:W0:Y:S02]  /*35c0*/  F2I.FTZ.TRUNC.NTZ R0, R0 ;  /* 0x0000000000007305 */ /* 0x000e24000021f100 */
[----:B0-----:R-:W-:Y:S01]  /*35d0*/  PRMT R18, R0, 0x7610, R18 ;  /* 0x0000761000127816 */ /* 0x001fe20000000012 */
[----:B------:R-:W-:Y:S06]  /*35e0*/  BRA `(.L_x_22200) ;  /* 0x0000000400a87947 */ /* 0x000fec0003800000 */
.L_x_22212:
        /* <DEDUP_REMOVED lines=10> */
.L_x_22219:
        /* <DEDUP_REMOVED lines=21> */
.L_x_22223:
[----:B------:R-:W-:Y:S05]  /*37e0*/  BSYNC B1 ;  /* 0x0000000000017941 */ /* 0x000fea0003800000 */
.L_x_22222:
[----:B------:R-:W-:Y:S01]  /*37f0*/  LEA R3, R0, 0x3b800000, 0x17 ;  /* 0x3b80000000037811 */ /* 0x000fe200078eb8ff */
[----:B------:R-:W-:-:S05]  /*3800*/  IMAD.SHL.U32 R0, R2, 0x100000, RZ ;  /* 0x0010000002007824 */ /* 0x000fca00078e00ff */
[----:B------:R-:W-:-:S07]  /*3810*/  LOP3.LUT R0, R3, R0, R4, 0xfe, !PT ;  /* 0x0000000003007212 */ /* 0x000fce00078efe04 */
.L_x_22221:
[----:B------:R-:W-:Y:S05]  /*3820*/  BSYNC B0 ;  /* 0x0000000000007941 */ /* 0x000fea0003800000 */
.L_x_22220:
[----:B------:R-:W0:Y:S02]  /*3830*/  F2I.FTZ.TRUNC.NTZ R0, R0 ;  /* 0x0000000000007305 */ /* 0x000e24000021f100 */
[----:B0-----:R-:W-:Y:S01]  /*3840*/  PRMT R18, R0, 0x7610, R18 ;  /* 0x0000761000127816 */ /* 0x001fe20000000012 */
[----:B------:R-:W-:Y:S06]  /*3850*/  BRA `(.L_x_22200) ;  /* 0x00000004000c7947 */ /* 0x000fec0003800000 */
.L_x_22218:
        /* <DEDUP_REMOVED lines=21> */
.L_x_22227:
[----:B------:R-:W-:Y:S05]  /*39b0*/  BSYNC B1 ;  /* 0x0000000000017941 */ /* 0x000fea0003800000 */
.L_x_22226:
[----:B------:R-:W-:Y:S01]  /*39c0*/  LEA R3, R0, 0x37800000, 0x17 ;  /* 0x3780000000037811 */ /* 0x000fe200078eb8ff */
[----:B------:R-:W-:-:S05]  /*39d0*/  IMAD.SHL.U32 R0, R2, 0x200000, RZ ;  /* 0x0020000002007824 */ /* 0x000fca00078e00ff */
[----:B------:R-:W-:-:S07]  /*39e0*/  LOP3.LUT R0, R3, R0, R4, 0xfe, !PT ;  /* 0x0000000003007212 */ /* 0x000fce00078efe04 */
.L_x_22225:
[----:B------:R-:W-:Y:S05]  /*39f0*/  BSYNC B0 ;  /* 0x0000000000007941 */ /* 0x000fea0003800000 */
.L_x_22224:
[----:B------:R-:W0:Y:S02]  /*3a00*/  F2I.FTZ.TRUNC.NTZ R0, R0 ;  /* 0x0000000000007305 */ /* 0x000e24000021f100 */
[----:B0-----:R-:W-:Y:S01]  /*3a10*/  PRMT R18, R0, 0x7610, R18 ;  /* 0x0000761000127816 */ /* 0x001fe20000000012 */
[----:B------:R-:W-:Y:S06]  /*3a20*/  BRA `(.L_x_22200) ;  /* 0x0000000000987947 */ /* 0x000fec0003800000 */
.L_x_22217:
        /* <DEDUP_REMOVED lines=14> */
.L_x_22231:
[----:B------:R-:W-:Y:S05]  /*3b10*/  BSYNC B0 ;  /* 0x0000000000007941 */ /* 0x000fea0003800000 */
.L_x_22230:
[----:B------:R-:W0:Y:S02]  /*3b20*/  F2I.FTZ.TRUNC.NTZ R0, R0 ;  /* 0x0000000000007305 */ /* 0x000e24000021f100 */
[----:B0-----:R-:W-:Y:S01]  /*3b30*/  PRMT R18, R0, 0x7610, R18 ;  /* 0x0000761000127816 */ /* 0x001fe20000000012 */
[----:B------:R-:W-:Y:S06]  /*3b40*/  BRA `(.L_x_22200) ;  /* 0x0000000000507947 */ /* 0x000fec0003800000 */
.L_x_22205:
        /* <DEDUP_REMOVED lines=16> */
.L_x_22232:
[----:B------:R-:W-:Y:S05]  /*3c50*/  BRA `(.L_x_22200) ;  /* 0x00000000000c7947 */ /* 0x000fea0003800000 */
.L_x_22229:
[----:B------:R0:W5:Y:S01]  /*3c60*/  LDG.E.U16 R18, desc[UR36][R2.64] ;  /* 0x0000002402127981 */ /* 0x000162000c1e1500 */
[----:B------:R-:W-:Y:S05]  /*3c70*/  BRA `(.L_x_22200) ;  /* 0x0000000000047947 */ /* 0x000fea0003800000 */
.L_x_22228:
[----:B------:R0:W5:Y:S02]  /*3c80*/  LDG.E.U16 R18, desc[UR36][R2.64] ;  /* 0x0000002402127981 */ /* 0x000164000c1e1500 */
.L_x_22200:
[----:B------:R-:W-:Y:S05]  /*3c90*/  BSYNC B6 ;  /* 0x0000000000067941 */ /* 0x000fea0003800000 */
.L_x_22199:
[----:B01234-:R-:W0:Y:S01]  /*3ca0*/  S2R R2, SR_TID.X ;  /* 0x0000000000027919 */ /* 0x01fe220000002100 */
[-C--:B-----5:R-:W-:Y:S01]  /*3cb0*/  LOP3.LUT R0, R17, R25.reuse, RZ, 0xfc, !PT ;  /* 0x0000001911007212 */ /* 0x0a0fe200078efcff */
[----:B------:R-:W-:Y:S01]  /*3cc0*/  BSSY B6, `(.L_x_22233) ;  /* 0x00000ff000067945 */ /* 0x000fe20003800000 */
[----:B------:R-:W1:Y:S01]  /*3cd0*/  LDC.U8 R17, c[0x0][0x234] ;  /* 0x00008d00ff117b82 */ /* 0x000e620000000000 */
[-C--:B------:R-:W-:Y:S02]  /*3ce0*/  LOP3.LUT R16, R16, R25.reuse, RZ, 0xfc, !PT ;  /* 0x0000001910107212 */ /* 0x080fe400078efcff */
[-C--:B------:R-:W-:Y:S02]  /*3cf0*/  LOP3.LUT R22, R22, R25.reuse, RZ, 0xfc, !PT ;  /* 0x0000001916167212 */ /* 0x080fe400078efcff */
[----:B------:R-:W-:Y:S02]  /*3d00*/  LOP3.LUT R18, R18, R25, RZ, 0xfc, !PT ;  /* 0x0000001912127212 */ /* 0x000fe400078efcff */
[----:B------:R-:W-:-:S02]  /*3d10*/  PRMT R0, R0, 0x9910, RZ ;  /* 0x0000991000007816 */ /* 0x000fc400000000ff */
[----:B------:R-:W-:Y:S02]  /*3d20*/  PRMT R3, R16, 0x9910, RZ ;  /* 0x0000991010037816 */ /* 0x000fe400000000ff */
[----:B------:R-:W-:Y:S02]  /*3d30*/  PRMT R4, R22, 0x9910, RZ ;  /* 0x0000991016047816 */ /* 0x000fe400000000ff */
[----:B------:R-:W-:Y:S02]  /*3d40*/  PRMT R5, R18, 0x9910, RZ ;  /* 0x0000991012057816 */ /* 0x000fe400000000ff */
[----:B------:R-:W-:Y:S02]  /*3d50*/  ISETP.NE.AND P0, PT, R0, RZ, PT ;  /* 0x000000ff0000720c */ /* 0x000fe40003f05270 */
[----:B------:R-:W-:Y:S02]  /*3d60*/  ISETP.NE.AND P1, PT, R3, RZ, PT ;  /* 0x000000ff0300720c */ /* 0x000fe40003f25270 */
[----:B------:R-:W-:-:S02]  /*3d70*/  ISETP.NE.AND P2, PT, R4, RZ, PT ;  /* 0x000000ff0400720c */ /* 0x000fc40003f45270 */
[----:B------:R-:W-:Y:S02]  /*3d80*/  ISETP.NE.AND P3, PT, R5, RZ, PT ;  /* 0x000000ff0500720c */ /* 0x000fe40003f65270 */
[----:B------:R-:W-:Y:S02]  /*3d90*/  SEL R3, RZ, 0x1, !P0 ;  /* 0x00000001ff037807 */ /* 0x000fe40004000000 */
[----:B------:R-:W-:Y:S02]  /*3da0*/  SEL R22, RZ, 0x1, !P1 ;  /* 0x00000001ff167807 */ /* 0x000fe40004800000 */
[----:B------:R-:W-:Y:S02]  /*3db0*/  SEL R18, RZ, 0x1, !P2 ;  /* 0x00000001ff127807 */ /* 0x000fe40005000000 */
[----:B0-----:R-:W-:Y:S02]  /*3dc0*/  ISETP.GE.AND P4, PT, R2, R19, PT ;  /* 0x000000130200720c */ /* 0x001fe40003f86270 */
[----:B------:R-:W-:-:S11]  /*3dd0*/  SEL R16, RZ, 0x1, !P3 ;  /* 0x00000001ff107807 */ /* 0x000fd60005800000 */
        /* <DEDUP_REMOVED lines=22> */
.L_x_22238:
[----:B------:R0:W-:Y:S01]  /*3f40*/  STG.E.U8 desc[UR36][R8.64], R3 ;  /* 0x0000000308007986 */ /* 0x0001e2000c101124 */
[----:B------:R-:W-:Y:S05]  /*3f50*/  BRA `(.L_x_22234) ;  /* 0x0000000c00547947 */ /* 0x000fea0003800000 */
.L_x_22237:
        /* <DEDUP_REMOVED lines=10> */
.L_x_22241:
[----:B------:R0:W-:Y:S01]  /*4000*/  STG.E desc[UR36][R8.64], R3 ;  /* 0x0000000308007986 */ /* 0x0001e2000c101924 */
[----:B------:R-:W-:Y:S05]  /*4010*/  BRA `(.L_x_22234) ;  /* 0x0000000c00247947 */ /* 0x000fea0003800000 */
.L_x_22240:
[----:B------:R0:W-:Y:S01]  /*4020*/  STG.E.U16 desc[UR36][R8.64], R3 ;  /* 0x0000000308007986 */ /* 0x0001e2000c101524 */
[----:B------:R-:W-:Y:S05]  /*4030*/  BRA `(.L_x_22234) ;  /* 0x0000000c001c7947 */ /* 0x000fea0003800000 */
.L_x_22236:
        /* <DEDUP_REMOVED lines=9> */
.L_x_22243:
[----:B------:R-:W0:Y:S02]  /*40d0*/  I2F.S16 R0, R3 ;  /* 0x0000000300007306 */ /* 0x000e240000101400 */
[----:B0-----:R-:W-:-:S05]  /*40e0*/  F2FP.F16.F32.PACK_AB R0, RZ, R0 ;  /* 0x00000000ff00723e */ /* 0x001fca00000000ff */
[----:B------:R0:W-:Y:S01]  /*40f0*/  STG.E.U16 desc[UR36][R8.64], R0 ;  /* 0x0000000008007986 */ /* 0x0001e2000c101524 */
[----:B------:R-:W-:Y:S05]  /*4100*/  BRA `(.L_x_22234) ;  /* 0x0000000800e87947 */ /* 0x000fea0003800000 */
.L_x_22242:
        /* <DEDUP_REMOVED lines=10> */
.L_x_22245:
[----:B------:R-:W0:Y:S02]  /*41b0*/  I2F.S16 R3, R3 ;  /* 0x0000000300037306 */ /* 0x000e240000101400 */
[----:B0-----:R-:W-:-:S04]  /*41c0*/  F2FP.F16.F32.PACK_AB R3, RZ, R3 ;  /* 0x00000003ff03723e */ /* 0x001fc800000000ff */
[----:B------:R-:W-:-:S05]  /*41d0*/  PRMT R3, R3, 0x5410, RZ ;  /* 0x0000541003037816 */ /* 0x000fca00000000ff */
[----:B------:R0:W-:Y:S01]  /*41e0*/  STG.E desc[UR36][R8.64], R3 ;  /* 0x0000000308007986 */ /* 0x0001e2000c101924 */
[----:B------:R-:W-:Y:S05]  /*41f0*/  BRA `(.L_x_22234) ;  /* 0x0000000800ac7947 */ /* 0x000fea0003800000 */
.L_x_22244:
[----:B------:R-:W0:Y:S02]  /*4200*/  I2F.F64.S16 R4, R3 ;  /* 0x0000000300047312 */ /* 0x000e240000101c00 */
[----:B0-----:R0:W-:Y:S01]  /*4210*/  STG.E.64 desc[UR36][R8.64], R4 ;  /* 0x0000000408007986 */ /* 0x0011e2000c101b24 */
[----:B------:R-:W-:Y:S05]  /*4220*/  BRA `(.L_x_22234) ;  /* 0x0000000800a07947 */ /* 0x000fea0003800000 */
.L_x_22235:
        /* <DEDUP_REMOVED lines=10> */
.L_x_22248:
[----:B------:R-:W0:Y:S01]  /*42d0*/  I2F.F64.S16 R4, R3 ;  /* 0x0000000300047312 */ /* 0x000e220000101c00 */
[----:B------:R-:W-:-:S05]  /*42e0*/  CS2R R6, SRZ ;  /* 0x0000000000067805 */ /* 0x000fca000001ff00 */
[----:B0-----:R0:W-:Y:S01]  /*42f0*/  STG.E.128 desc[UR36][R8.64], R4 ;  /* 0x0000000408007986 */ /* 0x0011e2000c101d24 */
[----:B------:R-:W-:Y:S05]  /*4300*/  BRA `(.L_x_22234) ;  /* 0x0000000800687947 */ /* 0x000fea0003800000 */
.L_x_22247:
        /* <DEDUP_REMOVED lines=21> */
.L_x_22252:
[----:B------:R-:W-:Y:S05]  /*4460*/  BSYNC B0 ;  /* 0x0000000000007941 */ /* 0x000fea0003800000 */
.L_x_22251:
[----:B------:R-:W-:-:S05]  /*4470*/  LOP3.LUT R5, R0, R5, RZ, 0xfc, !PT ;  /* 0x0000000500057212 */ /* 0x000fca00078efcff */
[----:B------:R0:W-:Y:S01]  /*4480*/  STG.E.U8 desc[UR36][R8.64], R5 ;  /* 0x0000000508007986 */ /* 0x0001e2000c101124 */
[----:B------:R-:W-:Y:S05]  /*4490*/  BRA `(.L_x_22234) ;  /* 0x0000000800047947 */ /* 0x000fea0003800000 */
.L_x_22250:
        /* <DEDUP_REMOVED lines=13> */
.L_x_22254:
[----:B------:R-:W-:Y:S01]  /*4570*/  IMAD.MOV.U32 R0, RZ, RZ, 0x7f ;  /* 0x0000007fff007424 */ /* 0x000fe200078e00ff */
[----:B------:R-:W-:-:S04]  /*4580*/  ISETP.GT.U32.AND P0, PT, R4, 0x7f800000, PT ;  /* 0x7f8000000400780c */ /* 0x000fc80003f04070 */
[----:B------:R-:W-:-:S09]  /*4590*/  SEL R0, R0, 0x7c, P0 ;  /* 0x0000007c00007807 */ /* 0x000fd20000000000 */
.L_x_22255:
[----:B------:R-:W-:Y:S05]  /*45a0*/  BSYNC B0 ;  /* 0x0000000000007941 */ /* 0x000fea0003800000 */
.L_x_22253:
[----:B------:R-:W-:-:S04]  /*45b0*/  LOP3.LUT R3, R5, 0x80000000, RZ, 0xc0, !PT ;  /* 0x8000000005037812 */ /* 0x000fc800078ec0ff */
[----:B------:R-:W-:-:S04]  /*45c0*/  SHF.R.U32.HI R3, RZ, 0x18, R3 ;  /* 0x00000018ff037819 */ /* 0x000fc80000011603 */
[----:B------:R-:W-:-:S05]  /*45d0*/  LOP3.LUT R3, R0, R3, RZ, 0xfc, !PT ;  /* 0x0000000300037212 */ /* 0x000fca00078efcff */
[----:B------:R0:W-:Y:S01]  /*45e0*/  STG.E.U8 desc[UR36][R8.64], R3 ;  /* 0x0000000308007986 */ /* 0x0001e2000c101124 */
[----:B------:R-:W-:Y:S05]  /*45f0*/  BRA `(.L_x_22234) ;  /* 0x0000000400ac7947 */ /* 0x000fea0003800000 */
.L_x_22249:
[----:B------:R-:W0:Y:S02]  /*4600*/  I2F.S16 R0, R3 ;  /* 0x0000000300007306 */ /* 0x000e240000101400 */
[----:B0-----:R-:W-:-:S05]  /*4610*/  F2FP.BF16.F32.PACK_AB R0, RZ, R0 ;  /* 0x00000000ff00723e */ /* 0x001fca00000010ff */
[----:B------:R0:W-:Y:S01]  /*4620*/  STG.E.U16 desc[UR36][R8.64], R0 ;  /* 0x0000000008007986 */ /* 0x0001e2000c101524 */
[----:B------:R-:W-:Y:S05]  /*4630*/  BRA `(.L_x_22234) ;  /* 0x00000004009c7947 */ /* 0x000fea0003800000 */
.L_x_22246:
        /* <DEDUP_REMOVED lines=10> */
.L_x_22258:
        /* <DEDUP_REMOVED lines=17> */
.L_x_22261:
[----:B------:R-:W-:-:S04]  /*47f0*/  LOP3.LUT R3, R3, 0x80000000, RZ, 0xc0, !PT ;  /* 0x8000000003037812 */ /* 0x000fc800078ec0ff */
[----:B------:R-:W-:-:S04]  /*4800*/  SHF.R.U32.HI R3, RZ, 0x18, R3 ;  /* 0x00000018ff037819 */ /* 0x000fc80000011603 */
[----:B------:R-:W-:-:S04]  /*4810*/  LOP3.LUT R0, R0, R3, RZ, 0xfc, !PT ;  /* 0x0000000300007212 */ /* 0x000fc800078efcff */
[----:B------:R-:W-:-:S07]  /*4820*/  PRMT R4, R0, 0x7610, R4 ;  /* 0x0000761000047816 */ /* 0x000fce0000000004 */
.L_x_22260:
[----:B------:R-:W-:Y:S05]  /*4830*/  BSYNC B0 ;  /* 0x0000000000007941 */ /* 0x000fea0003800000 */
.L_x_22259:
[----:B------:R4:W-:Y:S01]  /*4840*/  STG.E.U8 desc[UR36][R8.64], R4 ;  /* 0x0000000408007986 */ /* 0x0009e2000c101124 */
[----:B------:R-:W-:Y:S05]  /*4850*/  BRA `(.L_x_22234) ;  /* 0x0000000400147947 */ /* 0x000fea0003800000 */
.L_x_22257:
        /* <DEDUP_REMOVED lines=17> */
.L_x_22264:
[----:B------:R-:W-:-:S04]  /*4970*/  LOP3.LUT R3, R3, 0x80000000, RZ, 0xc0, !PT ;  /* 0x8000000003037812 */ /* 0x000fc800078ec0ff */
[----:B------:R-:W-:-:S04]  /*4980*/  SHF.R.U32.HI R3, RZ, 0x18, R3 ;  /* 0x00000018ff037819 */ /* 0x000fc80000011603 */
[----:B------:R-:W-:-:S04]  /*4990*/  LOP3.LUT R0, R0, R3, RZ, 0xfc, !PT ;  /* 0x0000000300007212 */ /* 0x000fc800078efcff */
[----:B------:R-:W-:-:S07]  /*49a0*/  PRMT R4, R0, 0x7610, R4 ;  /* 0x0000761000047816 */ /* 0x000fce0000000004 */
.L_x_22263:
[----:B------:R-:W-:Y:S05]  /*49b0*/  BSYNC B0 ;  /* 0x0000000000007941 */ /* 0x000fea0003800000 */
.L_x_22262:
[----:B------:R0:W-:Y:S01]  /*49c0*/  STG.E.U8 desc[UR36][R8.64], R4 ;  /* 0x0000000408007986 */ /* 0x0001e2000c101124 */
[----:B------:R-:W-:Y:S05]  /*49d0*/  BRA `(.L_x_22234) ;  /* 0x0000000000b47947 */ /* 0x000fea0003800000 */
.L_x_22256:
        /* <DEDUP_REMOVED lines=23> */
.L_x_22239:
        /* <DEDUP_REMOVED lines=16> */
.L_x_22267:
[----:B------:R-:W-:Y:S05]  /*4c50*/  BRA `(.L_x_22234) ;  /* 0x0000000000147947 */ /* 0x000fea0003800000 */
.L_x_22266:
[----:B------:R-:W-:Y:S02]  /*4c60*/  IMAD.MOV.U32 R4, RZ, RZ, R3 ;  /* 0x000000ffff047224 */ /* 0x000fe400078e0003 */
[----:B------:R-:W-:-:S05]  /*4c70*/  IMAD.MOV.U32 R5, RZ, RZ, RZ ;  /* 0x000000ffff057224 */ /* 0x000fca00078e00ff */
[----:B------:R3:W-:Y:S01]  /*4c80*/  STG.E.64 desc[UR36][R8.64], R4 ;  /* 0x0000000408007986 */ /* 0x0007e2000c101b24 */
[----:B------:R-:W-:Y:S05]  /*4c90*/  BRA `(.L_x_22234) ;  /* 0x0000000000047947 */ /* 0x000fea0003800000 */
.L_x_22265:
[----:B------:R0:W-:Y:S02]  /*4ca0*/  STG.E desc[UR36][R8.64], R3 ;  /* 0x0000000308007986 */ /* 0x0001e4000c101924 */
.L_x_22234:
[----:B------:R-:W-:Y:S05]  /*4cb0*/  BSYNC B6 ;  /* 0x0000000000067941 */ /* 0x000fea0003800000 */
.L_x_22233:
        /* <DEDUP_REMOVED lines=23> */
.L_x_22273:
[----:B------:R0:W-:Y:S01]  /*4e30*/  STG.E.U8 desc[UR36][R8.64], R22 ;  /* 0x0000001608007986 */ /* 0x0001e2000c101124 */
[----:B------:R-:W-:Y:S05]  /*4e40*/  BRA `(.L_x_22275) ;  /* 0x0000000c00507947 */ /* 0x000fea0003800000 */
.L_x_22272:
        /* <DEDUP_REMOVED lines=10> */
.L_x_22277:
[----:B------:R0:W-:Y:S01]  /*4ef0*/  STG.E desc[UR36][R8.64], R22 ;  /* 0x0000001608007986 */ /* 0x0001e2000c101924 */
[----:B------:R-:W-:Y:S05]  /*4f00*/  BRA `(.L_x_22275) ;  /* 0x0000000c00207947 */ /* 0x000fea0003800000 */
.L_x_22276:
[----:B------:R0:W-:Y:S01]  /*4f10*/  STG.E.U16 desc[UR36][R8.64], R22 ;  /* 0x0000001608007986 */ /* 0x0001e2000c101524 */
[----:B------:R-:W-:Y:S05]  /*4f20*/  BRA `(.L_x_22275) ;  /* 0x0000000c00187947 */ /* 0x000fea0003800000 */
.L_x_22271:
        /* <DEDUP_REMOVED lines=9> */
.L_x_22279:
[----:B------:R-:W0:Y:S02]  /*4fc0*/  I2F.S16 R0, R22 ;  /* 0x0000001600007306 */ /* 0x000e240000101400 */
[----:B0-----:R-:W-:-:S05]  /*4fd0*/  F2FP.F16.F32.PACK_AB R0, RZ, R0 ;  /* 0x00000000ff00723e */ /* 0x001fca00000000ff */
[----:B------:R0:W-:Y:S01]  /*4fe0*/  STG.E.U16 desc[UR36][R8.64], R0 ;  /* 0x0000000008007986 */ /* 0x0001e2000c101524 */
[----:B------:R-:W-:Y:S05]  /*4ff0*/  BRA `(.L_x_22275) ;  /* 0x0000000800e47947 */ /* 0x000fea0003800000 */
.L_x_22278:
        /* <DEDUP_REMOVED lines=10> */
.L_x_22281:
[----:B------:R-:W0:Y:S02]  /*50a0*/  I2F.S16 R22, R22 ;  /* 0x0000001600167306 */ /* 0x000e240000101400 */
[----:B0-----:R-:W-:-:S04]  /*50b0*/  F2FP.F16.F32.PACK_AB R3, RZ, R22 ;  /* 0x00000016ff03723e */ /* 0x001fc800000000ff */
[----:B------:R-:W-:-:S05]  /*50c0*/  PRMT R3, R3, 0x5410, RZ ;  /* 0x0000541003037816 */ /* 0x000fca00000000ff */
[----:B------:R0:W-:Y:S01]  /*50d0*/  STG.E desc[UR36][R8.64], R3 ;  /* 0x0000000308007986 */ /* 0x0001e2000c101924 */
[----:B------:R-:W-:Y:S05]  /*50e0*/  BRA `(.L_x_22275) ;  /* 0x0000000800a87947 */ /* 0x000fea0003800000 */
.L_x_22280:
[----:B------:R-:W0:Y:S02]  /*50f0*/  I2F.F64.S16 R4, R22 ;  /* 0x0000001600047312 */ /* 0x000e240000101c00 */
[----:B0-----:R0:W-:Y:S01]  /*5100*/  STG.E.64 desc[UR36][R8.64], R4 ;  /* 0x0000000408007986 */ /* 0x0011e2000c101b24 */
[----:B------:R-:W-:Y:S05]  /*5110*/  BRA `(.L_x_22275) ;  /* 0x00000008009c7947 */ /* 0x000fea0003800000 */
.L_x_22270:
        /* <DEDUP_REMOVED lines=10> */
.L_x_22284:
[----:B------:R-:W0:Y:S01]  /*51c0*/  I2F.F64.S16 R4, R22 ;  /* 0x0000001600047312 */ /* 0x000e220000101c00 */
[----:B------:R-:W-:-:S05]  /*51d0*/  CS2R R6, SRZ ;  /* 0x0000000000067805 */ /* 0x000fca000001ff00 */
[----:B0-----:R0:W-:Y:S01]  /*51e0*/  STG.E.128 desc[UR36][R8.64], R4 ;  /* 0x0000000408007986 */ /* 0x0011e2000c101d24 */
[----:B------:R-:W-:Y:S05]  /*51f0*/  BRA `(.L_x_22275) ;  /* 0x0000000800647947 */ /* 0x000fea0003800000 */
.L_x_22283:
        /* <DEDUP_REMOVED lines=21> */
.L_x_22288:
[----:B------:R-:W-:Y:S05]  /*5350*/  BSYNC B0 ;  /* 0x0000000000007941 */ /* 0x000fea0003800000 */
.L_x_22287:
[----:B------:R-:W-:-:S05]  /*5360*/  LOP3.LUT R5, R0, R5, RZ, 0xfc, !PT ;  /* 0x0000000500057212 */ /* 0x000fca00078efcff */
[----:B------:R0:W-:Y:S01]  /*5370*/  STG.E.U8 desc[UR36][R8.64], R5 ;  /* 0x0000000508007986 */ /* 0x0001e2000c101124 */
[----:B------:R-:W-:Y:S05]  /*5380*/  BRA `(.L_x_22275) ;  /* 0x0000000800007947 */ /* 0x000fea0003800000 */
.L_x_22286:
        /* <DEDUP_REMOVED lines=13> */
.L_x_22290:
[----:B------:R-:W-:Y:S01]  /*5460*/  IMAD.MOV.U32 R0, RZ, RZ, 0x7f ;  /* 0x0000007fff007424 */ /* 0x000fe200078e00ff */
[----:B------:R-:W-:-:S04]  /*5470*/  ISETP.GT.U32.AND P0, PT, R3, 0x7f800000, PT ;  /* 0x7f8000000300780c */ /* 0x000fc80003f04070 */
[----:B------:R-:W-:-:S09]  /*5480*/  SEL R0, R0, 0x7c, P0 ;  /* 0x0000007c00007807 */ /* 0x000fd20000000000 */
.L_x_22291:
[----:B------:R-:W-:Y:S05]  /*5490*/  BSYNC B0 ;  /* 0x0000000000007941 */ /* 0x000fea0003800000 */
.L_x_22289:
[----:B------:R-:W-:-:S04]  /*54a0*/  LOP3.LUT R3, R5, 0x80000000, RZ, 0xc0, !PT ;  /* 0x8000000005037812 */ /* 0x000fc800078ec0ff */
[----:B------:R-:W-:-:S04]  /*54b0*/  SHF.R.U32.HI R3, RZ, 0x18, R3 ;  /* 0x00000018ff037819 */ /* 0x000fc80000011603 */
[----:B------:R-:W-:-:S05]  /*54c0*/  LOP3.LUT R3, R0, R3, RZ, 0xfc, !PT ;  /* 0x0000000300037212 */ /* 0x000fca00078efcff */
[----:B------:R0:W-:Y:S01]  /*54d0*/  STG.E.U8 desc[UR36][R8.64], R3 ;  /* 0x0000000308007986 */ /* 0x0001e2000c101124 */
[----:B------:R-:W-:Y:S05]  /*54e0*/  BRA `(.L_x_22275) ;  /* 0x0000000400a87947 */ /* 0x000fea0003800000 */
.L_x_22285:
[----:B------:R-:W0:Y:S02]  /*54f0*/  I2F.S16 R0, R22 ;  /* 0x0000001600007306 */ /* 0x000e240000101400 */
[----:B0-----:R-:W-:-:S05]  /*5500*/  F2FP.BF16.F32.PACK_AB R0, RZ, R0 ;  /* 0x00000000ff00723e */ /* 0x001fca00000010ff */
[----:B------:R0:W-:Y:S01]  /*5510*/  STG.E.U16 desc[UR36][R8.64], R0 ;  /* 0x0000000008007986 */ /* 0x0001e2000c101524 */
[----:B------:R-:W-:Y:S05]  /*5520*/  BRA `(.L_x_22275) ;  /* 0x0000000400987947 */ /* 0x000fea0003800000 */
.L_x_22282:
        /* <DEDUP_REMOVED lines=10> */
.L_x_22294:
        /* <DEDUP_REMOVED lines=17> */
.L_x_22297:
[----:B------:R-:W-:-:S04]  /*56e0*/  LOP3.LUT R3, R5, 0x80000000, RZ, 0xc0, !PT ;  /* 0x8000000005037812 */ /* 0x000fc800078ec0ff */
[----:B------:R-:W-:-:S04]  /*56f0*/  SHF.R.U32.HI R3, RZ, 0x18, R3 ;  /* 0x00000018ff037819 */ /* 0x000fc80000011603 */
[----:B------:R-:W-:-:S04]  /*5700*/  LOP3.LUT R0, R0, R3, RZ, 0xfc, !PT ;  /* 0x0000000300007212 */ /* 0x000fc800078efcff */
[----:B------:R-:W-:-:S07]  /*5710*/  PRMT R4, R0, 0x7610, R4 ;  /* 0x0000761000047816 */ /* 0x000fce0000000004 */
.L_x_22296:
[----:B------:R-:W-:Y:S05]  /*5720*/  BSYNC B0 ;  /* 0x0000000000007941 */ /* 0x000fea0003800000 */
.L_x_22295:
[----:B------:R3:W-:Y:S01]  /*5730*/  STG.E.U8 desc[UR36][R8.64], R4 ;  /* 0x0000000408007986 */ /* 0x0007e2000c101124 */
[----:B------:R-:W-:Y:S05]  /*5740*/  BRA `(.L_x_22275) ;  /* 0x0000000400107947 */ /* 0x000fea0003800000 */
.L_x_22293:
        /* <DEDUP_REMOVED lines=17> */
.L_x_22300:
[----:B------:R-:W-:-:S04]  /*5860*/  LOP3.LUT R3, R5, 0x80000000, RZ, 0xc0, !PT ;  /* 0x8000000005037812 */ /* 0x000fc800078ec0ff */
[----:B------:R-:W-:-:S04]  /*5870*/  SHF.R.U32.HI R3, RZ, 0x18, R3 ;  /* 0x00000018ff037819 */ /* 0x000fc80000011603 */
[----:B------:R-:W-:-:S04]  /*5880*/  LOP3.LUT R0, R0, R3, RZ, 0xfc, !PT ;  /* 0x0000000300007212 */ /* 0x000fc800078efcff */
[----:B------:R-:W-:-:S07]  /*5890*/  PRMT R4, R0, 0x7610, R4 ;  /* 0x0000761000047816 */ /* 0x000fce0000000004 */
.L_x_22299:
[----:B------:R-:W-:Y:S05]  /*58a0*/  BSYNC B0 ;  /* 0x0000000000007941 */ /* 0x000fea0003800000 */
.L_x_22298:
[----:B------:R0:W-:Y:S01]  /*58b0*/  STG.E.U8 desc[UR36][R8.64], R4 ;  /* 0x0000000408007986 */ /* 0x0001e2000c101124 */
[----:B------:R-:W-:Y:S05]  /*58c0*/  BRA `(.L_x_22275) ;  /* 0x0000000000b07947 */ /* 0x000fea0003800000 */
.L_x_22292:
        /* <DEDUP_REMOVED lines=22> */
.L_x_22274:
        /* <DEDUP_REMOVED lines=16> */
.L_x_22303:
[----:B------:R-:W-:Y:S05]  /*5b30*/  BRA `(.L_x_22275) ;  /* 0x0000000000147947 */ /* 0x000fea0003800000 */
.L_x_22302:
[----:B------:R-:W-:Y:S02]  /*5b40*/  IMAD.MOV.U32 R4, RZ, RZ, R22 ;  /* 0x000000ffff047224 */ /* 0x000fe400078e0016 */
[----:B------:R-:W-:-:S05]  /*5b50*/  IMAD.MOV.U32 R5, RZ, RZ, RZ ;  /* 0x000000ffff057224 */ /* 0x000fca00078e00ff */
[----:B------:R2:W-:Y:S01]  /*5b60*/  STG.E.64 desc[UR36][R8.64], R4 ;  /* 0x0000000408007986 */ /* 0x0005e2000c101b24 */
[----:B------:R-:W-:Y:S05]  /*5b70*/  BRA `(.L_x_22275) ;  /* 0x0000000000047947 */ /* 0x000fea0003800000 */
.L_x_22301:
[----:B------:R0:W-:Y:S02]  /*5b80*/  STG.E desc[UR36][R8.64], R22 ;  /* 0x0000001608007986 */ /* 0x0001e4000c101924 */
.L_x_22275:
        /* <DEDUP_REMOVED lines=23> */
.L_x_22307:
[----:B------:R3:W-:Y:S01]  /*5d00*/  STG.E.U8 desc[UR36][R8.64], R18 ;  /* 0x0000001208007986 */ /* 0x0007e2000c101124 */
[----:B------:R-:W-:Y:S05]  /*5d10*/  BRA `(.L_x_22309) ;  /* 0x0000000c00507947 */ /* 0x000fea0003800000 */
.L_x_22306:
        /* <DEDUP_REMOVED lines=10> */
.L_x_22311:
[----:B------:R2:W-:Y:S01]  /*5dc0*/  STG.E desc[UR36][R8.64], R18 ;  /* 0x0000001208007986 */ /* 0x0005e2000c101924 */
[----:B------:R-:W-:Y:S05]  /*5dd0*/  BRA `(.L_x_22309) ;  /* 0x0000000c00207947 */ /* 0x000fea0003800000 */
.L_x_22310:
[----:B------:R0:W-:Y:S01]  /*5de0*/  STG.E.U16 desc[UR36][R8.64], R18 ;  /* 0x0000001208007986 */ /* 0x0001e2000c101524 */
[----:B------:R-:W-:Y:S05]  /*5df0*/  BRA `(.L_x_22309) ;  /* 0x0000000c00187947 */ /* 0x000fea0003800000 */
.L_x_22305:
        /* <DEDUP_REMOVED lines=9> */
.L_x_22313:
[----:B------:R-:W0:Y:S02]  /*5e90*/  I2F.S16 R0, R18 ;  /* 0x0000001200007306 */ /* 0x000e240000101400 */
[----:B0-----:R-:W-:-:S05]  /*5ea0*/  F2FP.F16.F32.PACK_AB R0, RZ, R0 ;  /* 0x00000000ff00723e */ /* 0x001fca00000000ff */
[----:B------:R0:W-:Y:S01]  /*5eb0*/  STG.E.U16 desc[UR36][R8.64], R0 ;  /* 0x0000000008007986 */ /* 0x0001e2000c101524 */
[----:B------:R-:W-:Y:S05]  /*5ec0*/  BRA `(.L_x_22309) ;  /* 0x0000000800e47947 */ /* 0x000fea0003800000 */
.L_x_22312:
        /* <DEDUP_REMOVED lines=10> */
.L_x_22315:
[----:B------:R-:W0:Y:S02]  /*5f70*/  I2F.S16 R18, R18 ;  /* 0x0000001200127306 */ /* 0x000e240000101400 */
[----:B0-----:R-:W-:-:S04]  /*5f80*/  F2FP.F16.F32.PACK_AB R3, RZ, R18 ;  /* 0x00000012ff03723e */ /* 0x001fc800000000ff */
[----:B------:R-:W-:-:S05]  /*5f90*/  PRMT R3, R3, 0x5410, RZ ;  /* 0x0000541003037816 */ /* 0x000fca00000000ff */
[----:B------:R0:W-:Y:S01]  /*5fa0*/  STG.E desc[UR36][R8.64], R3 ;  /* 0x0000000308007986 */ /* 0x0001e2000c101924 */
[----:B------:R-:W-:Y:S05]  /*5fb0*/  BRA `(.L_x_22309) ;  /* 0x0000000800a87947 */ /* 0x000fea0003800000 */
.L_x_22314:
[----:B------:R-:W0:Y:S02]  /*5fc0*/  I2F.F64.S16 R4, R18 ;  /* 0x0000001200047312 */ /* 0x000e240000101c00 */
[----:B0-----:R0:W-:Y:S01]  /*5fd0*/  STG.E.64 desc[UR36][R8.64], R4 ;  /* 0x0000000408007986 */ /* 0x0011e2000c101b24 */
[----:B------:R-:W-:Y:S05]  /*5fe0*/  BRA `(.L_x_22309) ;  /* 0x00000008009c7947 */ /* 0x000fea0003800000 */
.L_x_22304:
        /* <DEDUP_REMOVED lines=10> */
.L_x_22318:
[----:B------:R-:W0:Y:S01]  /*6090*/  I2F.F64.S16 R4, R18 ;  /* 0x0000001200047312 */ /* 0x000e220000101c00 */
[----:B------:R-:W-:-:S05]  /*60a0*/  CS2R R6, SRZ ;  /* 0x0000000000067805 */ /* 0x000fca000001ff00 */
[----:B0-----:R0:W-:Y:S01]  /*60b0*/  STG.E.128 desc[UR36][R8.64], R4 ;  /* 0x0000000408007986 */ /* 0x0011e2000c101d24 */
[----:B------:R-:W-:Y:S05]  /*60c0*/  BRA `(.L_x_22309) ;  /* 0x0000000800647947 */ /* 0x000fea0003800000 */
.L_x_22317:
        /* <DEDUP_REMOVED lines=21> */
.L_x_22322:
[----:B------:R-:W-:Y:S05]  /*6220*/  BSYNC B0 ;  /* 0x0000000000007941 */ /* 0x000fea0003800000 */
.L_x_22321:
[----:B------:R-:W-:-:S05]  /*6230*/  LOP3.LUT R5, R0, R5, RZ, 0xfc, !PT ;  /* 0x0000000500057212 */ /* 0x000fca00078efcff */
[----:B------:R0:W-:Y:S01]  /*6240*/  STG.E.U8 desc[UR36][R8.64], R5 ;  /* 0x0000000508007986 */ /* 0x0001e2000c101124 */
[----:B------:R-:W-:Y:S05]  /*6250*/  BRA `(.L_x_22309) ;  /* 0x0000000800007947 */ /* 0x000fea0003800000 */
.L_x_22320:
        /* <DEDUP_REMOVED lines=13> */
.L_x_22324:
[----:B------:R-:W-:Y:S01]  /*6330*/  IMAD.MOV.U32 R0, RZ, RZ, 0x7f ;  /* 0x0000007fff007424 */ /* 0x000fe200078e00ff */
[----:B------:R-:W-:-:S04]  /*6340*/  ISETP.GT.U32.AND P0, PT, R3, 0x7f800000, PT ;  /* 0x7f8000000300780c */ /* 0x000fc80003f04070 */
[----:B------:R-:W-:-:S09]  /*6350*/  SEL R0, R0, 0x7c, P0 ;  /* 0x0000007c00007807 */ /* 0x000fd20000000000 */
.L_x_22325:
[----:B------:R-:W-:Y:S05]  /*6360*/  BSYNC B0 ;  /* 0x0000000000007941 */ /* 0x000fea0003800000 */
.L_x_22323:
[----:B------:R-:W-:-:S04]  /*6370*/  LOP3.LUT R3, R5, 0x80000000, RZ, 0xc0, !PT ;  /* 0x8000000005037812 */ /* 0x000fc800078ec0ff */
[----:B------:R-:W-:-:S04]  /*6380*/  SHF.R.U32.HI R3, RZ, 0x18, R3 ;  /* 0x00000018ff037819 */ /* 0x000fc80000011603 */
[----:B------:R-:W-:-:S05]  /*6390*/  LOP3.LUT R3, R0, R3, RZ, 0xfc, !PT ;  /* 0x0000000300037212 */ /* 0x000fca00078efcff */
[----:B------:R0:W-:Y:S01]  /*63a0*/  STG.E.U8 desc[UR36][R8.64], R3 ;  /* 0x0000000308007986 */ /* 0x0001e2000c101124 */
[----:B------:R-:W-:Y:S05]  /*63b0*/  BRA `(.L_x_22309) ;  /* 0x0000000400a87947 */ /* 0x000fea0003800000 */
.L_x_22319:
[----:B------:R-:W0:Y:S02]  /*63c0*/  I2F.S16 R0, R18 ;  /* 0x0000001200007306 */ /* 0x000e240000101400 */
[----:B0-----:R-:W-:-:S05]  /*63d0*/  F2FP.BF16.F32.PACK_AB R0, RZ, R0 ;  /* 0x00000000ff00723e */ /* 0x001fca00000010ff */
[----:B------:R0:W-:Y:S01]  /*63e0*/  STG.E.U16 desc[UR36][R8.64], R0 ;  /* 0x0000000008007986 */ /* 0x0001e2000c101524 */
[----:B------:R-:W-:Y:S05]  /*63f0*/  BRA `(.L_x_22309) ;  /* 0x0000000400987947 */ /* 0x000fea0003800000 */
.L_x_22316:
        /* <DEDUP_REMOVED lines=10> */
.L_x_22328:
        /* <DEDUP_REMOVED lines=17> */
.L_x_22331:
[----:B------:R-:W-:-:S04]  /*65b0*/  LOP3.LUT R3, R5, 0x80000000, RZ, 0xc0, !PT ;  /* 0x8000000005037812 */ /* 0x000fc800078ec0ff */
[----:B------:R-:W-:-:S04]  /*65c0*/  SHF.R.U32.HI R3, RZ, 0x18, R3 ;  /* 0x00000018ff037819 */ /* 0x000fc80000011603 */
[----:B------:R-:W-:-:S04]  /*65d0*/  LOP3.LUT R0, R0, R3, RZ, 0xfc, !PT ;  /* 0x0000000300007212 */ /* 0x000fc800078efcff */
[----:B------:R-:W-:-:S07]  /*65e0*/  PRMT R4, R0, 0x7610, R4 ;  /* 0x0000761000047816 */ /* 0x000fce0000000004 */
.L_x_22330:
[----:B------:R-:W-:Y:S05]  /*65f0*/  BSYNC B0 ;  /* 0x0000000000007941 */ /* 0x000fea0003800000 */
.L_x_22329:
[----:B------:R0:W-:Y:S01]  /*6600*/  STG.E.U8 desc[UR36][R8.64], R4 ;  /* 0x0000000408007986 */ /* 0x0001e2000c101124 */
[----:B------:R-:W-:Y:S05]  /*6610*/  BRA `(.L_x_22309) ;  /* 0x0000000400107947 */ /* 0x000fea0003800000 */
.L_x_22327:
        /* <DEDUP_REMOVED lines=17> */
.L_x_22334:
[----:B------:R-:W-:-:S04]  /*6730*/  LOP3.LUT R3, R5, 0x80000000, RZ, 0xc0, !PT ;  /* 0x8000000005037812 */ /* 0x000fc800078ec0ff */
[----:B------:R-:W-:-:S04]  /*6740*/  SHF.R.U32.HI R3, RZ, 0x18, R3 ;  /* 0x00000018ff037819 */ /* 0x000fc80000011603 */
[----:B------:R-:W-:-:S04]  /*6750*/  LOP3.LUT R0, R0, R3, RZ, 0xfc, !PT ;  /* 0x0000000300007212 */ /* 0x000fc800078efcff */
[----:B------:R-:W-:-:S07]  /*6760*/  PRMT R4, R0, 0x7610, R4 ;  /* 0x0000761000047816 */ /* 0x000fce0000000004 */
.L_x_22333:
[----:B------:R-:W-:Y:S05]  /*6770*/  BSYNC B0 ;  /* 0x0000000000007941 */ /* 0x000fea0003800000 */
.L_x_22332:
[----:B------:R0:W-:Y:S01]  /*6780*/  STG.E.U8 desc[UR36][R8.64], R4 ;  /* 0x0000000408007986 */ /* 0x0001e2000c101124 */
[----:B------:R-:W-:Y:S05]  /*6790*/  BRA `(.L_x_22309) ;  /* 0x0000000000b07947 */ /* 0x000fea0003800000 */
.L_x_22326:
        /* <DEDUP_REMOVED lines=22> */
.L_x_22308:
        /* <DEDUP_REMOVED lines=16> */
.L_x_22337:
[----:B------:R-:W-:Y:S05]  /*6a00*/  BRA `(.L_x_22309) ;  /* 0x0000000000147947 */ /* 0x000fea0003800000 */
.L_x_22336:
[----:B------:R-:W-:Y:S02]  /*6a10*/  IMAD.MOV.U32 R4, RZ, RZ, R18 ;  /* 0x000000ffff047224 */ /* 0x000fe400078e0012 */
[----:B------:R-:W-:-:S05]  /*6a20*/  IMAD.MOV.U32 R5, RZ, RZ, RZ ;  /* 0x000000ffff057224 */ /* 0x000fca00078e00ff */
[----:B------:R0:W-:Y:S01]  /*6a30*/  STG.E.64 desc[UR36][R8.64], R4 ;  /* 0x0000000408007986 */ /* 0x0001e2000c101b24 */
[----:B------:R-:W-:Y:S05]  /*6a40*/  BRA `(.L_x_22309) ;  /* 0x0000000000047947 */ /* 0x000fea0003800000 */
.L_x_22335:
[----:B------:R0:W-:Y:S02]  /*6a50*/  STG.E desc[UR36][R8.64], R18 ;  /* 0x0000001208007986 */ /* 0x0001e4000c101924 */
.L_x_22309:
[----:B------:R-:W-:-:S07]  /*6a60*/  VIADD R2, R2, 0x80 ;  /* 0x0000008002027836 */ /* 0x000fce0000000000 */
.L_x_22269:
[----:B------:R-:W-:Y:S05]  /*6a70*/  BSYNC B6 ;  /* 0x0000000000067941 */ /* 0x000fea0003800000 */
.L_x_22268:
        /* <DEDUP_REMOVED lines=21> */
.L_x_22341:
[----:B------:R-:W-:Y:S01]  /*6bd0*/  STG.E.U8 desc[UR36][R2.64], R16 ;  /* 0x0000001002007986 */ /* 0x000fe2000c101124 */
[----:B------:R-:W-:Y:S05]  /*6be0*/  EXIT ;  /* 0x000000000000794d */ /* 0x000fea0003800000 */
.L_x_22340:
        /* <DEDUP_REMOVED lines=9> */
.L_x_22344:
[----:B------:R-:W-:Y:S01]  /*6c80*/  STG.E desc[UR36][R2.64], R16 ;  /* 0x0000001002007986 */ /* 0x000fe2000c101924 */
[----:B------:R-:W-:Y:S05]  /*6c90*/  EXIT ;  /* 0x000000000000794d */ /* 0x000fea0003800000 */
.L_x_22343:
[----:B------:R-:W-:Y:S01]  /*6ca0*/  STG.E.U16 desc[UR36][R2.64], R16 ;  /* 0x0000001002007986 */ /* 0x000fe2000c101524 */
[----:B------:R-:W-:Y:S05]  /*6cb0*/  EXIT ;  /* 0x000000000000794d */ /* 0x000fea0003800000 */
.L_x_22339:
        /* <DEDUP_REMOVED lines=9> */
.L_x_22346:
[----:B------:R-:W0:Y:S02]  /*6d50*/  I2F.S16 R0, R16 ;  /* 0x0000001000007306 */ /* 0x000e240000101400 */
[----:B0-----:R-:W-:-:S05]  /*6d60*/  F2FP.F16.F32.PACK_AB R0, RZ, R0 ;  /* 0x00000000ff00723e */ /* 0x001fca00000000ff */
[----:B------:R-:W-:Y:S01]  /*6d70*/  STG.E.U16 desc[UR36][R2.64], R0 ;  /* 0x0000000002007986 */ /* 0x000fe2000c101524 */
[----:B------:R-:W-:Y:S05]  /*6d80*/  EXIT ;  /* 0x000000000000794d */ /* 0x000fea0003800000 */
.L_x_22345:
        /* <DEDUP_REMOVED lines=10> */
.L_x_22348:
[----:B------:R-:W0:Y:S02]  /*6e30*/  I2F.S16 R16, R16 ;  /* 0x0000001000107306 */ /* 0x000e240000101400 */
[----:B0-----:R-:W-:-:S04]  /*6e40*/  F2FP.F16.F32.PACK_AB R5, RZ, R16 ;  /* 0x00000010ff05723e */ /* 0x001fc800000000ff */
[----:B------:R-:W-:-:S05]  /*6e50*/  PRMT R5, R5, 0x5410, RZ ;  /* 0x0000541005057816 */ /* 0x000fca00000000ff */
[----:B------:R-:W-:Y:S01]  /*6e60*/  STG.E desc[UR36][R2.64], R5 ;  /* 0x0000000502007986 */ /* 0x000fe2000c101924 */
[----:B------:R-:W-:Y:S05]  /*6e70*/  EXIT ;  /* 0x000000000000794d */ /* 0x000fea0003800000 */
.L_x_22347:
[----:B------:R-:W0:Y:S02]  /*6e80*/  I2F.F64.S16 R16, R16 ;  /* 0x0000001000107312 */ /* 0x000e240000101c00 */
[----:B0-----:R-:W-:Y:S01]  /*6e90*/  STG.E.64 desc[UR36][R2.64], R16 ;  /* 0x0000001002007986 */ /* 0x001fe2000c101b24 */
[----:B------:R-:W-:Y:S05]  /*6ea0*/  EXIT ;  /* 0x000000000000794d */ /* 0x000fea0003800000 */
.L_x_22338:
        /* <DEDUP_REMOVED lines=10> */
.L_x_22351:
[----:B------:R-:W0:Y:S01]  /*6f50*/  I2F.F64.S16 R16, R16 ;  /* 0x0000001000107312 */ /* 0x000e220000101c00 */
[----:B------:R-:W-:-:S05]  /*6f60*/  CS2R R18, SRZ ;  /* 0x0000000000127805 */ /* 0x000fca000001ff00 */
[----:B0-----:R-:W-:Y:S01]  /*6f70*/  STG.E.128 desc[UR36][R2.64], R16 ;  /* 0x0000001002007986 */ /* 0x001fe2000c101d24 */
[----:B------:R-:W-:Y:S05]  /*6f80*/  EXIT ;  /* 0x000000000000794d */ /* 0x000fea0003800000 */
.L_x_22350:
        /* <DEDUP_REMOVED lines=21> */
.L_x_22355:
[----:B------:R-:W-:Y:S05]  /*70e0*/  BSYNC B0 ;  /* 0x0000000000007941 */ /* 0x000fea0003800000 */
.L_x_22354:
[----:B------:R-:W-:-:S05]  /*70f0*/  LOP3.LUT R5, R0, R5, RZ, 0xfc, !PT ;  /* 0x0000000500057212 */ /* 0x000fca00078efcff */
[----:B------:R-:W-:Y:S01]  /*7100*/  STG.E.U8 desc[UR36][R2.64], R5 ;  /* 0x0000000502007986 */ /* 0x000fe2000c101124 */
[----:B------:R-:W-:Y:S05]  /*7110*/  EXIT ;  /* 0x000000000000794d */ /* 0x000fea0003800000 */
.L_x_22353:
        /* <DEDUP_REMOVED lines=13> */
.L_x_22357:
[----:B------:R-:W-:Y:S01]  /*71f0*/  IMAD.MOV.U32 R0, RZ, RZ, 0x7f ;  /* 0x0000007fff007424 */ /* 0x000fe200078e00ff */
[----:B------:R-:W-:-:S04]  /*7200*/  ISETP.GT.U32.AND P0, PT, R4, 0x7f800000, PT ;  /* 0x7f8000000400780c */ /* 0x000fc80003f04070 */
[----:B------:R-:W-:-:S09]  /*7210*/  SEL R0, R0, 0x7c, P0 ;  /* 0x0000007c00007807 */ /* 0x000fd20000000000 */
.L_x_22358:
[----:B------:R-:W-:Y:S05]  /*7220*/  BSYNC B0 ;  /* 0x0000000000007941 */ /* 0x000fea0003800000 */
.L_x_22356:
[----:B------:R-:W-:-:S04]  /*7230*/  LOP3.LUT R4, R5, 0x80000000, RZ, 0xc0, !PT ;  /* 0x8000000005047812 */ /* 0x000fc800078ec0ff */
[----:B------:R-:W-:-:S04]  /*7240*/  SHF.R.U32.HI R5, RZ, 0x18, R4 ;  /* 0x00000018ff057819 */ /* 0x000fc80000011604 */
[----:B------:R-:W-:-:S05]  /*7250*/  LOP3.LUT R5, R0, R5, RZ, 0xfc, !PT ;  /* 0x0000000500057212 */ /* 0x000fca00078efcff */
[----:B------:R-:W-:Y:S01]  /*7260*/  STG.E.U8 desc[UR36][R2.64], R5 ;  /* 0x0000000502007986 */ /* 0x000fe2000c101124 */
[----:B------:R-:W-:Y:S05]  /*7270*/  EXIT ;  /* 0x000000000000794d */ /* 0x000fea0003800000 */
.L_x_22352:
[----:B------:R-:W0:Y:S02]  /*7280*/  I2F.S16 R0, R16 ;  /* 0x0000001000007306 */ /* 0x000e240000101400 */
[----:B0-----:R-:W-:-:S05]  /*7290*/  F2FP.BF16.F32.PACK_AB R0, RZ, R0 ;  /* 0x00000000ff00723e */ /* 0x001fca00000010ff */
[----:B------:R-:W-:Y:S01]  /*72a0*/  STG.E.U16 desc[UR36][R2.64], R0 ;  /* 0x0000000002007986 */ /* 0x000fe2000c101524 */
[----:B------:R-:W-:Y:S05]  /*72b0*/  EXIT ;  /* 0x000000000000794d */ /* 0x000fea0003800000 */
.L_x_22349:
        /* <DEDUP_REMOVED lines=10> */
.L_x_22361:
        /* <DEDUP_REMOVED lines=17> */
.L_x_22364:
[----:B------:R-:W-:-:S04]  /*7470*/  LOP3.LUT R0, R7, 0x80000000, RZ, 0xc0, !PT ;  /* 0x8000000007007812 */ /* 0x000fc800078ec0ff */
[----:B------:R-:W-:-:S04]  /*7480*/  SHF.R.U32.HI R5, RZ, 0x18, R0 ;  /* 0x00000018ff057819 */ /* 0x000fc80000011600 */
[----:B------:R-:W-:-:S04]  /*7490*/  LOP3.LUT R4, R4, R5, RZ, 0xfc, !PT ;  /* 0x0000000504047212 */ /* 0x000fc800078efcff */
[----:B------:R-:W-:-:S07]  /*74a0*/  PRMT R0, R4, 0x7610, R0 ;  /* 0x0000761004007816 */ /* 0x000fce0000000000 */
.L_x_22363:
[----:B------:R-:W-:Y:S05]  /*74b0*/  BSYNC B0 ;  /* 0x0000000000007941 */ /* 0x000fea0003800000 */
.L_x_22362:
[----:B------:R-:W-:Y:S01]  /*74c0*/  STG.E.U8 desc[UR36][R2.64], R0 ;  /* 0x0000000002007986 */ /* 0x000fe2000c101124 */
[----:B------:R-:W-:Y:S05]  /*74d0*/  EXIT ;  /* 0x000000000000794d */ /* 0x000fea0003800000 */
.L_x_22360:
        /* <DEDUP_REMOVED lines=17> */
.L_x_22367:
[----:B------:R-:W-:-:S04]  /*75f0*/  LOP3.LUT R0, R7, 0x80000000, RZ, 0xc0, !PT ;  /* 0x8000000007007812 */ /* 0x000fc800078ec0ff */
[----:B------:R-:W-:-:S04]  /*7600*/  SHF.R.U32.HI R5, RZ, 0x18, R0 ;  /* 0x00000018ff057819 */ /* 0x000fc80000011600 */
[----:B------:R-:W-:-:S04]  /*7610*/  LOP3.LUT R4, R4, R5, RZ, 0xfc, !PT ;  /* 0x0000000504047212 */ /* 0x000fc800078efcff */
[----:B------:R-:W-:-:S07]  /*7620*/  PRMT R0, R4, 0x7610, R0 ;  /* 0x0000761004007816 */ /* 0x000fce0000000000 */
.L_x_22366:
[----:B------:R-:W-:Y:S05]  /*7630*/  BSYNC B0 ;  /* 0x0000000000007941 */ /* 0x000fea0003800000 */
.L_x_22365:
[----:B------:R-:W-:Y:S01]  /*7640*/  STG.E.U8 desc[UR36][R2.64], R0 ;  /* 0x0000000002007986 */ /* 0x000fe2000c101124 */
[----:B------:R-:W-:Y:S05]  /*7650*/  EXIT ;  /* 0x000000000000794d */ /* 0x000fea0003800000 */
.L_x_22359:
        /* <DEDUP_REMOVED lines=22> */
.L_x_22342:
        /* <DEDUP_REMOVED lines=16> */
.L_x_22370:
[----:B------:R-:W-:Y:S05]  /*78c0*/  EXIT ;  /* 0x000000000000794d */ /* 0x000fea0003800000 */
.L_x_22369:
[----:B------:R-:W-:-:S05]  /*78d0*/  IMAD.MOV.U32 R17, RZ, RZ, RZ ;  /* 0x000000ffff117224 */ /* 0x000fca00078e00ff */
[----:B------:R-:W-:Y:S01]  /*78e0*/  STG.E.64 desc[UR36][R2.64], R16 ;  /* 0x0000001002007986 */ /* 0x000fe2000c101b24 */
[----:B------:R-:W-:Y:S05]  /*78f0*/  EXIT ;  /* 0x000000000000794d */ /* 0x000fea0003800000 */
.L_x_22368:
[----:B------:R-:W-:Y:S01]  /*7900*/  STG.E desc[UR36][R2.64], R16 ;  /* 0x0000001002007986 */ /* 0x000fe2000c101924 */
[----:B------:R-:W-:Y:S05]  /*7910*/  EXIT ;  /* 0x000000000000794d */ /* 0x000fea0003800000 */
.L_x_22371:
        /* <DEDUP_REMOVED lines=14> */
.L_x_43960:


//--------------------- .text._ZN2at6native18elementwise_kernelILi128ELi4EZNS0_22gpu_kernel_impl_nocastINS0_13AUnaryFunctorIssbZZZNS0_22logical_or_kernel_cudaERNS_14TensorIteratorEENKUlvE0_clEvENKUlvE3_clEvEUlssE_EEEEvRNS_18TensorIteratorBaseERKT_EUliE_EEviT1_ --------------------------
	.section	.text._ZN2at6native18elementwise_kernelILi128ELi4EZNS0_22gpu_kernel_impl_nocastINS0_13AUnaryFunctorIssbZZZNS0_22logical_or_kernel_cudaERNS_14TensorIteratorEENKUlvE0_clEvENKUlvE3_clEvEUlssE_EEEEvRNS_18TensorIteratorBaseERKT_EUliE_EEviT1_,"ax",@progbits
	.align	128
        .global         _ZN2at6native18elementwise_kernelILi128ELi4EZNS0_22gpu_kernel_impl_nocastINS0_13AUnaryFunctorIssbZZZNS0_22logical_or_kernel_cudaERNS_14TensorIteratorEENKUlvE0_clEvENKUlvE3_clEvEUlssE_EEEEvRNS_18TensorIteratorBaseERKT_EUliE_EEviT1_
        .type           _ZN2at6native18elementwise_kernelILi128ELi4EZNS0_22gpu_kernel_impl_nocastINS0_13AUnaryFunctorIssbZZZNS0_22logical_or_kernel_cudaERNS_14TensorIteratorEENKUlvE0_clEvENKUlvE3_clEvEUlssE_EEEEvRNS_18TensorIteratorBaseERKT_EUliE_EEviT1_,@function
        .size           _ZN2at6native18elementwise_kernelILi128ELi4EZNS0_22gpu_kernel_impl_nocastINS0_13AUnaryFunctorIssbZZZNS0_22logical_or_kernel_cudaERNS_14TensorIteratorEENKUlvE0_clEvENKUlvE3_clEvEUlssE_EEEEvRNS_18TensorIteratorBaseERKT_EUliE_EEviT1_,(.L_x_43961 - _ZN2at6native18elementwise_kernelILi128ELi4EZNS0_22gpu_kernel_impl_nocastINS0_13AUnaryFunctorIssbZZZNS0_22logical_or_kernel_cudaERNS_14TensorIteratorEENKUlvE0_clEvENKUlvE3_clEvEUlssE_EEEEvRNS_18TensorIteratorBaseERKT_EUliE_EEviT1_)
        .other          _ZN2at6native18elementwise_kernelILi128ELi4EZNS0_22gpu_kernel_impl_nocastINS0_13AUnaryFunctorIssbZZZNS0_22logical_or_kernel_cudaERNS_14TensorIteratorEENKUlvE0_clEvENKUlvE3_clEvEUlssE_EEEEvRNS_18TensorIteratorBaseERKT_EUliE_EEviT1_,@"STO_CUDA_ENTRY STV_DEFAULT"
_ZN2at6native18elementwise_kernelILi128ELi4EZNS0_22gpu_kernel_impl_nocastINS0_13AUnaryFunctorIssbZZZNS0_22logical_or_kernel_cudaERNS_14TensorIteratorEENKUlvE0_clEvENKUlvE3_clEvEUlssE_EEEEvRNS_18TensorIteratorBaseERKT_EUliE_EEviT1_:
.text._ZN2at6native18elementwise_kernelILi128ELi4EZNS0_22gpu_kernel_impl_nocastINS0_13AUnaryFunctorIssbZZZNS0_22logical_or_kernel_cudaERNS_14TensorIteratorEENKUlvE0_clEvENKUlvE3_clEvEUlssE_EEEEvRNS_18TensorIteratorBaseERKT_EUliE_EEviT1_:
        /* <DEDUP_REMOVED lines=312> */
.L_x_22374:
[----:B------:R-:W-:Y:S02]  /*1380*/  ULDC.64 UR8, c[0x0][0x418] ;  /* 0x0001060000087ab9 */ /* 0x000fe40000000a00 */
[----:B------:R-:W-:-:S04]  /*1390*/  IADD3 R4, P0, R2, UR8, RZ ;  /* 0x0000000802047c10 */ /* 0x000fc8000ff1e0ff */
[----:B------:R-:W-:Y:S01]  /*13a0*/  IADD3.X R5, RZ, UR9, RZ, P0, !PT ;  /* 0x00000009ff057c10 */ /* 0x000fe200087fe4ff */
[----:B------:R-:W-:-:S04]  /*13b0*/  ULDC.64 UR8, c[0x0][0x410] ;  /* 0x0001040000087ab9 */ /* 0x000fc80000000a00 */
[----:B------:R-:W2:Y:S01]  /*13c0*/  LDG.E.U16 R4, desc[UR4][R4.64] ;  /* 0x0000000404047981 */ /* 0x000ea2000c1e1500 */
[----:B------:R-:W-:Y:S02]  /*13d0*/  IADD3 R0, R0, 0x80, RZ ;  /* 0x0000008000007810 */ /* 0x000fe40007ffe0ff */
[----:B--2---:R-:W-:-:S04]  /*13e0*/  LOP3.LUT R2, R4, UR7, RZ, 0xfc, !PT ;  /* 0x0000000704027c12 */ /* 0x004fc8000f8efcff */
[----:B------:R-:W-:Y:S02]  /*13f0*/  PRMT R6, R2, 0x9910, RZ ;  /* 0x0000991002067816 */ /* 0x000fe400000000ff */
[----:B------:R-:W-:Y:S02]  /*1400*/  IADD3 R2, P1, R3, UR8, RZ ;  /* 0x0000000803027c10 */ /* 0x000fe4000ff3e0ff */
[----:B------:R-:W-:Y:S02]  /*1410*/  ISETP.NE.AND P0, PT, R6, RZ, PT ;  /* 0x000000ff0600720c */ /* 0x000fe40003f05270 */
[----:B------:R-:W-:Y:S02]  /*1420*/  IADD3.X R3, RZ, UR9, RZ, P1, !PT ;  /* 0x00000009ff037c10 */ /* 0x000fe40008ffe4ff */
[----:B------:R-:W-:-:S05]  /*1430*/  SEL R7, RZ, 0x1, !P0 ;  /* 0x00000001ff077807 */ /* 0x000fca0004000000 */
[----:B------:R0:W-:Y:S04]  /*1440*/  STG.E.U8 desc[UR4][R2.64], R7 ;  /* 0x0000000702007986 */ /* 0x0001e8000c101104 */
.L_x_22373:
[----:B------:R-:W-:Y:S05]  /*1450*/  BSYNC B0 ;  /* 0x0000000000007941 */ /* 0x000fea0003800000 */
.L_x_22372:
        /* <DEDUP_REMOVED lines=305> */
.L_x_22377:
[----:B------:R-:W-:Y:S02]  /*2770*/  ULDC.64 UR8, c[0x0][0x418] ;  /* 0x0001060000087ab9 */ /* 0x000fe40000000a00 */
[----:B------:R-:W-:-:S04]  /*2780*/  IADD3 R4, P0, R2, UR8, RZ ;  /* 0x0000000802047c10 */ /* 0x000fc8000ff1e0ff */
[----:B------:R-:W-:Y:S01]  /*2790*/  IADD3.X R5, RZ, UR9, RZ, P0, !PT ;  /* 0x00000009ff057c10 */ /* 0x000fe200087fe4ff */
[----:B------:R-:W-:-:S04]  /*27a0*/  ULDC.64 UR8, c[0x0][0x410] ;  /* 0x0001040000087ab9 */ /* 0x000fc80000000a00 */
[----:B------:R-:W2:Y:S01]  /*27b0*/  LDG.E.U16 R4, desc[UR4][R4.64] ;  /* 0x0000000404047981 */ /* 0x000ea2000c1e1500 */
[----:B------:R-:W-:Y:S01]  /*27c0*/  VIADD R0, R0, 0x80 ;  /* 0x0000008000007836 */ /* 0x000fe20000000000 */
[----:B--2---:R-:W-:-:S04]  /*27d0*/  LOP3.LUT R2, R4, UR7, RZ, 0xfc, !PT ;  /* 0x0000000704027c12 */ /* 0x004fc8000f8efcff */
[----:B------:R-:W-:Y:S02]  /*27e0*/  PRMT R6, R2, 0x9910, RZ ;  /* 0x0000991002067816 */ /* 0x000fe400000000ff */
[----:B------:R-:W-:Y:S02]  /*27f0*/  IADD3 R2, P1, R3, UR8, RZ ;  /* 0x0000000803027c10 */ /* 0x000fe4000ff3e0ff */
[----:B------:R-:W-:Y:S02]  /*2800*/  ISETP.NE.AND P0, PT, R6, RZ, PT ;  /* 0x000000ff0600720c */ /* 0x000fe40003f05270 */
        /* <DEDUP_REMOVED lines=307> */
.L_x_22378:
        /* <DEDUP_REMOVED lines=11> */
[----:B------:R-:W-:-:S05]  /*3bf0*/  SEL R7, RZ, 0x1, !P0 ;  /* 0x00000001ff077807 */ /* 0x000fca0004000000 */
[----:B------:R2:W-:Y:S04]  /*3c00*/  STG.E.U8 desc[UR4][R2.64], R7 ;  /* 0x0000000702007986 */ /* 0x0005e8000c101104 */
.L_x_22376:
[----:B------:R-:W-:Y:S05]  /*3c10*/  BSYNC B0 ;  /* 0x0000000000007941 */ /* 0x000fea0003800000 */
.L_x_22375:
        /* <DEDUP_REMOVED lines=304> */
.L_x_22379:
[----:B------:R-:W-:Y:S02]  /*4f20*/  ULDC.64 UR8, c[0x0][0x418] ;  /* 0x0001060000087ab9 */ /* 0x000fe40000000a00 */
[----:B------:R-:W-:-:S04]  /*4f30*/  IADD3 R4, P0, R2, UR8, RZ ;  /* 0x0000000802047c10 */ /* 0x000fc8000ff1e0ff */
[----:B------:R-:W-:Y:S01]  /*4f40*/  IADD3.X R5, RZ, UR9, RZ, P0, !PT ;  /* 0x00000009ff057c10 */ /* 0x000fe200087fe4ff */
[----:B------:R-:W-:-:S04]  /*4f50*/  ULDC.64 UR8, c[0x0][0x410] ;  /* 0x0001040000087ab9 */ /* 0x000fc80000000a00 */
[----:B------:R-:W2:Y:S01]  /*4f60*/  LDG.E.U16 R4, desc[UR4][R4.64] ;  /* 0x0000000404047981 */ /* 0x000ea2000c1e1500 */
[----:B------:R-:W-:-:S04]  /*4f70*/  IADD3 R2, P1, R3, UR8, RZ ;  /* 0x0000000803027c10 */ /* 0x000fc8000ff3e0ff */
[----:B------:R-:W-:Y:S02]  /*4f80*/  IADD3.X R3, RZ, UR9, RZ, P1, !PT ;  /* 0x00000009ff037c10 */ /* 0x000fe40008ffe4ff */
[----:B--2---:R-:W-:-:S04]  /*4f90*/  LOP3.LUT R0, R4, UR7, RZ, 0xfc, !PT ;  /* 0x0000000704007c12 */ /* 0x004fc8000f8efcff */
[----:B------:R-:W-:-:S04]  /*4fa0*/  PRMT R0, R0, 0x9910, RZ ;  /* 0x0000991000007816 */ /* 0x000fc800000000ff */
[----:B------:R-:W-:-:S04]  /*4fb0*/  ISETP.NE.AND P0, PT, R0, RZ, PT ;  /* 0x000000ff0000720c */ /* 0x000fc80003f05270 */
[----:B------:R-:W-:-:S05]  /*4fc0*/  SEL R7, RZ, 0x1, !P0 ;  /* 0x00000001ff077807 */ /* 0x000fca0004000000 */
[----:B------:R-:W-:Y:S01]  /*4fd0*/  STG.E.U8 desc[UR4][R2.64], R7 ;  /* 0x0000000702007986 */ /* 0x000fe2000c101104 */
[----:B------:R-:W-:Y:S05]  /*4fe0*/  EXIT ;  /* 0x000000000000794d */ /* 0x000fea0003800000 */
.L_x_22380:
        /* <DEDUP_REMOVED lines=9> */
.L_x_43961:


//--------------------- .text._ZN2at6native27unrolled_elementwise_kernelINS0_13AUnaryFunctorIssbZZZNS0_22logical_or_kernel_cudaERNS_14TensorIteratorEENKUlvE0_clEvENKUlvE3_clEvEUlssE_EESt5arrayIPcLm2EELi4E23TrivialOffsetCalculatorILi1EjESD_NS0_6memory15LoadWithoutCastENSE_16StoreWithoutCastEEEviT_T0_T2_T3_T4_T5_ --------------------------
	.section	.text._ZN2at6native27unrolled_elementwise_kernelINS0_13AUnaryFunctorIssbZZZNS0_22logical_or_kernel_cudaERNS_14TensorIteratorEENKUlvE0_clEvENKUlvE3_clEvEUlssE_EESt5arrayIPcLm2EELi4E23TrivialOffsetCalculatorILi1EjESD_NS0_6memory15LoadWithoutCastENSE_16StoreWithoutCastEEEviT_T0_T2_T3_T4_T5_,"ax",@progbits
	.align	128
        .global         _ZN2at6native27unrolled_elementwise_kernelINS0_13AUnaryFunctorIssbZZZNS0_22logical_or_kernel_cudaERNS_14TensorIteratorEENKUlvE0_clEvENKUlvE3_clEvEUlssE_EESt5arrayIPcLm2EELi4E23TrivialOffsetCalculatorILi1EjESD_NS0_6memory15LoadWithoutCastENSE_16StoreWithoutCastEEEviT_T0_T2_T3_T4_T5_
        .type           _ZN2at6native27unrolled_elementwise_kernelINS0_13AUnaryFunctorIssbZZZNS0_22logical_or_kernel_cudaERNS_14TensorIteratorEENKUlvE0_clEvENKUlvE3_clEvEUlssE_EESt5arrayIPcLm2EELi4E23TrivialOffsetCalculatorILi1EjESD_NS0_6memory15LoadWithoutCastENSE_16StoreWithoutCastEEEviT_T0_T2_T3_T4_T5_,@function
        .size           _ZN2at6native27unrolled_elementwise_kernelINS0_13AUnaryFunctorIssbZZZNS0_22logical_or_kernel_cudaERNS_14TensorIteratorEENKUlvE0_clEvENKUlvE3_clEvEUlssE_EESt5arrayIPcLm2EELi4E23TrivialOffsetCalculatorILi1EjESD_NS0_6memory15LoadWithoutCastENSE_16StoreWithoutCastEEEviT_T0_T2_T3_T4_T5_,(.L_x_43962 - _ZN2at6native27unrolled_elementwise_kernelINS0_13AUnaryFunctorIssbZZZNS0_22logical_or_kernel_cudaERNS_14TensorIteratorEENKUlvE0_clEvENKUlvE3_clEvEUlssE_EESt5arrayIPcLm2EELi4E23TrivialOffsetCalculatorILi1EjESD_NS0_6memory15LoadWithoutCastENSE_16StoreWithoutCastEEEviT_T0_T2_T3_T4_T5_)
        .other          _ZN2at6native27unrolled_elementwise_kernelINS0_13AUnaryFunctorIssbZZZNS0_22logical_or_kernel_cudaERNS_14TensorIteratorEENKUlvE0_clEvENKUlvE3_clEvEUlssE_EESt5arrayIPcLm2EELi4E23TrivialOffsetCalculatorILi1EjESD_NS0_6memory15LoadWithoutCastENSE_16StoreWithoutCastEEEviT_T0_T2_T3_T4_T5_,@"STO_CUDA_ENTRY STV_DEFAULT"
_ZN2at6native27unrolled_elementwise_kernelINS0_13AUnaryFunctorIssbZZZNS0_22logical_or_kernel_cudaERNS_14TensorIteratorEENKUlvE0_clEvENKUlvE3_clEvEUlssE_EESt5arrayIPcLm2EELi4E23TrivialOffsetCalculatorILi1EjESD_NS0_6memory15LoadWithoutCastENSE_16StoreWithoutCastEEEviT_T0_T2_T3_T4_T5_:
.text._ZN2at6native27unrolled_elementwise_kernelINS0_13AUnaryFunctorIssbZZZNS0_22logical_or_kernel_cudaERNS_14TensorIteratorEENKUlvE0_clEvENKUlvE3_clEvEUlssE_EESt5arrayIPcLm2EELi4E23TrivialOffsetCalculatorILi1EjESD_NS0_6memory15LoadWithoutCastENSE_16StoreWithoutCastEEEviT_T0_T2_T3_T4_T5_:
        /* <DEDUP_REMOVED lines=23> */
[C---:B------:R-:W-:Y:S01]  /*0170*/  @!P0 IMAD R17, R0.reuse, 0x200, R9 ;  /* 0x0000020000118824 */ /* 0x040fe200078e0209 */
[----:B------:R-:W-:Y:S01]  /*0180*/  PRMT R14, RZ, 0x7610, R14 ;  /* 0x00007610ff0e7816 */ /* 0x000fe2000000000e */
[----:B------:R-:W3:Y:S10]  /*0190*/  @!P1 LDG.E.U16 R8, desc[UR4][R10.64] ;  /* 0x000000040a089981 */ /* 0x000ef4000c1e1500 */
[----:B------:R-:W1:Y:S01]  /*01a0*/  @!P2 LDC.64 R4, c[0x0][0x220] ;  /* 0x00008800ff04ab82 */ /* 0x000e620000000a00 */
[----:B------:R-:W-:-:S02]  /*01b0*/  @!P2 IMAD R15, R0, 0x200, R15 ;  /* 0x00000200000fa824 */ /* 0x000fc400078e020f */
[----:B0-----:R-:W-:-:S04]  /*01c0*/  @!P0 IMAD.WIDE.U32 R6, R17, 0x2, R6 ;  /* 0x0000000211068825 */ /* 0x001fc800078e0006 */
[----:B--2---:R-:W-:Y:S01]  /*01d0*/  @!P3 IMAD.WIDE.U32 R12, R19, 0x2, R12 ;  /* 0x00000002130cb825 */ /* 0x004fe200078e000c */
[----:B------:R-:W2:Y:S04]  /*01e0*/  @!P0 LDG.E.U16 R14, desc[UR4][R6.64] ;  /* 0x00000004060e8981 */ /* 0x000ea8000c1e1500 */
[----:B------:R-:W4:Y:S01]  /*01f0*/  @!P3 LDG.E.U16 R16, desc[UR4][R12.64] ;  /* 0x000000040c10b981 */ /* 0x000f22000c1e1500 */
[----:B-1----:R-:W-:Y:S01]  /*0200*/  @!P2 IMAD.WIDE.U32 R4, R15, 0x2, R4 ;  /* 0x000000020f04a825 */ /* 0x002fe200078e0004 */
[----:B------:R-:W-:-:S06]  /*0210*/  PRMT R15, RZ, 0x7610, R15 ;  /* 0x00007610ff0f7816 */ /* 0x000fcc000000000f */
[----:B------:R-:W5:Y:S01]  /*0220*/  @!P2 LDG.E.U16 R15, desc[UR4][R4.64] ;  /* 0x00000004040fa981 */ /* 0x000f62000c1e1500 */
[----:B------:R-:W-:Y:S01]  /*0230*/  ULDC.U16 UR6, c[0x0][0x216] ;  /* 0x0000858000067ab9 */ /* 0x000fe20000000400 */
[----:B------:R-:W-:Y:S01]  /*0240*/  BSSY B0, `(.L_x_22381) ;  /* 0x0000011000007945 */ /* 0x000fe20003800000 */
[----:B---3--:R-:W-:-:S04]  /*0250*/  LOP3.LUT R8, R8, UR6, RZ, 0xfc, !PT ;  /* 0x0000000608087c12 */ /* 0x008fc8000f8efcff */
[----:B------:R-:W-:Y:S02]  /*0260*/  PRMT R8, R8, 0x9910, RZ ;  /* 0x0000991008087816 */ /* 0x000fe400000000ff */
[----:B--2---:R-:W-:Y:S02]  /*0270*/  LOP3.LUT R14, R14, UR6, RZ, 0xfc, !PT ;  /* 0x000000060e0e7c12 */ /* 0x004fe4000f8efcff */
[----:B----4-:R-:W-:-:S04]  /*0280*/  LOP3.LUT R16, R16, UR6, RZ, 0xfc, !PT ;  /* 0x0000000610107c12 */ /* 0x010fc8000f8efcff */
[----:B------:R-:W-:Y:S02]  /*0290*/  PRMT R10, R16, 0x9910, RZ ;  /* 0x00009910100a7816 */ /* 0x000fe400000000ff */
[----:B-----5:R-:W-:Y:S01]  /*02a0*/  LOP3.LUT R15, R15, UR6, RZ, 0xfc, !PT ;  /* 0x000000060f0f7c12 */ /* 0x020fe2000f8efcff */
[----:B------:R-:W-:Y:S06]  /*02b0*/  @P0 BRA `(.L_x_22382) ;  /* 0x0000000000240947 */ /* 0x000fec0003800000 */
[----:B------:R-:W-:Y:S01]  /*02c0*/  IMAD R4, R0, 0x200, R9 ;  /* 0x0000020000047824 */ /* 0x000fe200078e0209 */
[----:B------:R-:W-:Y:S01]  /*02d0*/  PRMT R5, R14, 0x9910, RZ ;  /* 0x000099100e057816 */ /* 0x000fe200000000ff */
[----:B------:R-:W-:Y:S01]  /*02e0*/  ULDC.64 UR6, c[0x0][0x218] ;  /* 0x0000860000067ab9 */ /* 0x000fe20000000a00 */
[----:B------:R-:W-:Y:S02]  /*02f0*/  IMAD.MOV.U32 R9, RZ, RZ, R3 ;  /* 0x000000ffff097224 */ /* 0x000fe400078e0003 */
[----:B------:R-:W-:Y:S02]  /*0300*/  IADD3 R4, P1, R4, UR6, RZ ;  /* 0x0000000604047c10 */ /* 0x000fe4000ff3e0ff */
[----:B------:R-:W-:-:S03]  /*0310*/  ISETP.NE.AND P0, PT, R5, RZ, PT ;  /* 0x000000ff0500720c */ /* 0x000fc60003f05270 */
[----:B------:R-:W-:Y:S01]  /*0320*/  IMAD.X R5, RZ, RZ, UR7, P1 ;  /* 0x00000007ff057e24 */ /* 0x000fe200088e06ff */
[----:B------:R-:W-:-:S05]  /*0330*/  SEL R7, RZ, 0x1, !P0 ;  /* 0x00000001ff077807 */ /* 0x000fca0004000000 */
[----:B------:R0:W-:Y:S04]  /*0340*/  STG.E.U8 desc[UR4][R4.64], R7 ;  /* 0x0000000704007986 */ /* 0x0001e8000c101104 */
.L_x_22382:
[----:B------:R-:W-:Y:S05]  /*0350*/  BSYNC B0 ;  /* 0x0000000000007941 */ /* 0x000fea0003800000 */
.L_x_22381:
[----:B------:R-:W-:Y:S01]  /*0360*/  ISETP.GE.AND P2, PT, R9, R2, PT ;  /* 0x000000020900720c */ /* 0x000fe20003f46270 */
[----:B------:R-:W-:Y:S01]  /*0370*/  BSSY B0, `(.L_x_22383) ;  /* 0x0000012000007945 */ /* 0x000fe20003800000 */
[----:B------:R-:W-:Y:S02]  /*0380*/  ISETP.NE.AND P0, PT, R8, RZ, PT ;  /* 0x000000ff0800720c */ /* 0x000fe40003f05270 */
[----:B------:R-:W-:Y:S02]  /*0390*/  ISETP.NE.AND P1, PT, R10, RZ, PT ;  /* 0x000000ff0a00720c */ /* 0x000fe40003f25270 */
[----:B------:R-:W-:Y:S02]  /*03a0*/  SEL R3, RZ, 0x1, !P0 ;  /* 0x00000001ff037807 */ /* 0x000fe40004000000 */
[----:B------:R-:W-:-:S05]  /*03b0*/  SEL R11, RZ, 0x1, !P1 ;  /* 0x00000001ff0b7807 */ /* 0x000fca0004800000 */
        /* <DEDUP_REMOVED lines=13> */
.L_x_22384:
[----:B------:R-:W-:Y:S05]  /*0490*/  BSYNC B0 ;  /* 0x0000000000007941 */ /* 0x000fea0003800000 */
.L_x_22383:
[----:B------:R-:W-:-:S13]  /*04a0*/  ISETP.GE.AND P0, PT, R9, R2, PT ;  /* 0x000000020900720c */ /* 0x000fda0003f06270 */
[----:B------:R-:W-:Y:S05]  /*04b0*/  @P0 EXIT ;  /* 0x000000000000094d */ /* 0x000fea0003800000 */
[----:B------:R-:W-:Y:S01]  /*04c0*/  IMAD R0, R0, 0x200, R9 ;  /* 0x0000020000007824 */ /* 0x000fe200078e0209 */
[----:B-1----:R-:W-:Y:S01]  /*04d0*/  PRMT R3, R15, 0x9910, RZ ;  /* 0x000099100f037816 */ /* 0x002fe200000000ff */
[----:B------:R-:W-:-:S03]  /*04e0*/  ULDC.64 UR6, c[0x0][0x218] ;  /* 0x0000860000067ab9 */ /* 0x000fc60000000a00 */
[----:B------:R-:W-:Y:S02]  /*04f0*/  IADD3 R2, P1, R0, UR6, RZ ;  /* 0x0000000600027c10 */ /* 0x000fe4000ff3e0ff */
[----:B------:R-:W-:-:S03]  /*0500*/  ISETP.NE.AND P0, PT, R3, RZ, PT ;  /* 0x000000ff0300720c */ /* 0x000fc60003f05270 */
[----:B------:R-:W-:Y:S01]  /*0510*/  IMAD.X R3, RZ, RZ, UR7, P1 ;  /* 0x00000007ff037e24 */ /* 0x000fe200088e06ff */
[----:B0-----:R-:W-:-:S05]  /*0520*/  SEL R5, RZ, 0x1, !P0 ;  /* 0x00000001ff057807 */ /* 0x001fca0004000000 */
[----:B------:R-:W-:Y:S01]  /*0530*/  STG.E.U8 desc[UR4][R2.64], R5 ;  /* 0x0000000502007986 */ /* 0x000fe2000c101104 */
[----:B------:R-:W-:Y:S05]  /*0540*/  EXIT ;  /* 0x000000000000794d */ /* 0x000fea0003800000 */
.L_x_22385:
        /* <DEDUP_REMOVED lines=11> */
.L_x_43962:


//--------------------- .text._ZN2at6native29vectorized_elementwise_kernelILi2ENS0_13AUnaryFunctorIssbZZZNS0_22logical_or_kernel_cudaERNS_14TensorIteratorEENKUlvE0_clEvENKUlvE3_clEvEUlssE_EESt5arrayIPcLm2EEEEviT0_T1_ --------------------------
	.section	.text._ZN2at6native29vectorized_elementwise_kernelILi2ENS0_13AUnaryFunctorIssbZZZNS0_22logical_or_kernel_cudaERNS_14TensorIteratorEENKUlvE0_clEvENKUlvE3_clEvEUlssE_EESt5arrayIPcLm2EEEEviT0_T1_,"ax",@progbits
	.align	128
        .global         _ZN2at6native29vectorized_elementwise_kernelILi2ENS0_13AUnaryFunctorIssbZZZNS0_22logical_or_kernel_cudaERNS_14TensorIteratorEENKUlvE0_clEvENKUlvE3_clEvEUlssE_EESt5arrayIPcLm2EEEEviT0_T1_
        .type           _ZN2at6native29vectorized_elementwise_kernelILi2ENS0_13AUnaryFunctorIssbZZZNS0_22logical_or_kernel_cudaERNS_14TensorIteratorEENKUlvE0_clEvENKUlvE3_clEvEUlssE_EESt5arrayIPcLm2EEEEviT0_T1_,@function
        .size           _ZN2at6native29vectorized_elementwise_kernelILi2ENS0_13AUnaryFunctorIssbZZZNS0_22logical_or_kernel_cudaERNS_14TensorIteratorEENKUlvE0_clEvENKUlvE3_clEvEUlssE_EESt5arrayIPcLm2EEEEviT0_T1_,(.L_x_43963 - _ZN2at6native29vectorized_elementwise_kernelILi2ENS0_13AUnaryFunctorIssbZZZNS0_22logical_or_kernel_cudaERNS_14TensorIteratorEENKUlvE0_clEvENKUlvE3_clEvEUlssE_EESt5arrayIPcLm2EEEEviT0_T1_)
        .other          _ZN2at6native29vectorized_elementwise_kernelILi2ENS0_13AUnaryFunctorIssbZZZNS0_22logical_or_kernel_cudaERNS_14TensorIteratorEENKUlvE0_clEvENKUlvE3_clEvEUlssE_EESt5arrayIPcLm2EEEEviT0_T1_,@"STO_CUDA_ENTRY STV_DEFAULT"
_ZN2at6native29vectorized_elementwise_kernelILi2ENS0_13AUnaryFunctorIssbZZZNS0_22logical_or_kernel_cudaERNS_14TensorIteratorEENKUlvE0_clEvENKUlvE3_clEvEUlssE_EESt5arrayIPcLm2EEEEviT0_T1_:
.text._ZN2at6native29vectorized_elementwise_kernelILi2ENS0_13AUnaryFunctorIssbZZZNS0_22logical_or_kernel_cudaERNS_14TensorIteratorEENKUlvE0_clEvENKUlvE3_clEvEUlssE_EESt5arrayIPcLm2EEEEviT0_T1_:
        /* <DEDUP_REMOVED lines=18> */
[----:B------:R-:W-:-:S05]  /*0120*/  IADD3 R2, P0, R0, UR8, RZ ;  /* 0x0000000800027c10 */ /* 0x000fca000ff1e0ff */
[----:B------:R-:W-:Y:S02]  /*0130*/  IMAD.X R3, RZ, RZ, UR9, P0 ;  /* 0x00000009ff037e24 */ /* 0x000fe400080e06ff */
[----:B------:R-:W-:Y:S01]  /*0140*/  IMAD.WIDE R2, R11, 0x2, R2 ;  /* 0x000000020b027825 */ /* 0x000fe200078e0202 */
[C---:B--2---:R-:W-:Y:S02]  /*0150*/  PRMT R0, R7.reuse, 0x7632, R0 ;  /* 0x0000763207007816 */ /* 0x044fe40000000000 */
[----:B------:R-:W-:Y:S02]  /*0160*/  LOP3.LUT R7, R7, UR4, RZ, 0xfc, !PT ;  /* 0x0000000407077c12 */ /* 0x000fe4000f8efcff */
[----:B------:R-:W-:Y:S02]  /*0170*/  LOP3.LUT R0, R0, UR4, RZ, 0xfc, !PT ;  /* 0x0000000400007c12 */ /* 0x000fe4000f8efcff */
[----:B------:R-:W-:Y:S02]  /*0180*/  PRMT R7, R7, 0x9910, RZ ;  /* 0x0000991007077816 */ /* 0x000fe400000000ff */
[----:B---3--:R-:W-:-:S02]  /*0190*/  PRMT R6, R8, 0x7632, R6 ;  /* 0x0000763208067816 */ /* 0x008fc40000000006 */
[----:B------:R-:W-:Y:S02]  /*01a0*/  LOP3.LUT R8, R8, UR4, RZ, 0xfc, !PT ;  /* 0x0000000408087c12 */ /* 0x000fe4000f8efcff */
[----:B0-----:R-:W-:Y:S01]  /*01b0*/  PRMT R4, R0, 0x9910, RZ ;  /* 0x0000991000047816 */ /* 0x001fe200000000ff */
[----:B------:R-:W-:Y:S01]  /*01c0*/  IMAD.MOV.U32 R0, RZ, RZ, R7 ;  /* 0x000000ffff007224 */ /* 0x000fe200078e0007 */
[----:B------:R-:W-:Y:S02]  /*01d0*/  LOP3.LUT R6, R6, UR4, RZ, 0xfc, !PT ;  /* 0x0000000406067c12 */ /* 0x000fe4000f8efcff */
[----:B------:R-:W-:Y:S02]  /*01e0*/  PRMT R5, R8, 0x9910, RZ ;  /* 0x0000991008057816 */ /* 0x000fe400000000ff */
[----:B------:R-:W-:Y:S02]  /*01f0*/  PRMT R6, R6, 0x9910, RZ ;  /* 0x0000991006067816 */ /* 0x000fe400000000ff */
[----:B------:R-:W-:-:S02]  /*0200*/  ISETP.NE.AND P6, PT, R0, RZ, PT ;  /* 0x000000ff0000720c */ /* 0x000fc40003fc5270 */
[----:B------:R-:W-:Y:S02]  /*0210*/  ISETP.NE.AND P2, PT, R4, RZ, PT ;  /* 0x000000ff0400720c */ /* 0x000fe40003f45270 */
[----:B----4-:R-:W-:Y:S02]  /*0220*/  PRMT R0, R9, 0x7632, R0 ;  /* 0x0000763209007816 */ /* 0x010fe40000000000 */
[----:B-----5:R-:W-:Y:S02]  /*0230*/  PRMT R4, R10, 0x7632, R4 ;  /* 0x000076320a047816 */ /* 0x020fe40000000004 */
[----:B------:R-:W-:Y:S02]  /*0240*/  ISETP.NE.AND P5, PT, R5, RZ, PT ;  /* 0x000000ff0500720c */ /* 0x000fe40003fa5270 */
[----:B------:R-:W-:Y:S02]  /*0250*/  ISETP.NE.AND P1, PT, R6, RZ, PT ;  /* 0x000000ff0600720c */ /* 0x000fe40003f25270 */
[----:B------:R-:W-:-:S02]  /*0260*/  LOP3.LUT R5, R9, UR4, RZ, 0xfc, !PT ;  /* 0x0000000409057c12 */ /* 0x000fc4000f8efcff */
[----:B------:R-:W-:Y:S02]  /*0270*/  LOP3.LUT R6, R10, UR4, RZ, 0xfc, !PT ;  /* 0x000000040a067c12 */ /* 0x000fe4000f8efcff */
[----:B------:R-:W-:Y:S02]  /*0280*/  LOP3.LUT R0, R0, UR4, RZ, 0xfc, !PT ;  /* 0x0000000400007c12 */ /* 0x000fe4000f8efcff */
[----:B------:R-:W-:Y:S02]  /*0290*/  LOP3.LUT R4, R4, UR4, RZ, 0xfc, !PT ;  /* 0x0000000404047c12 */ /* 0x000fe4000f8efcff */
[----:B------:R-:W-:Y:S02]  /*02a0*/  PRMT R5, R5, 0x9910, RZ ;  /* 0x0000991005057816 */ /* 0x000fe400000000ff */
[----:B------:R-:W-:Y:S02]  /*02b0*/  PRMT R6, R6, 0x9910, RZ ;  /* 0x0000991006067816 */ /* 0x000fe400000000ff */
[----:B------:R-:W-:Y:S01]  /*02c0*/  PRMT R7, R0, 0x9910, RZ ;  /* 0x0000991000077816 */ /* 0x000fe200000000ff */
[----:B------:R-:W-:Y:S01]  /*02d0*/  IMAD.MOV.U32 R0, RZ, RZ, R5 ;  /* 0x000000ffff007224 */ /* 0x000fe200078e0005 */
[----:B------:R-:W-:Y:S01]  /*02e0*/  PRMT R8, R4, 0x9910, RZ ;  /* 0x0000991004087816 */ /* 0x000fe200000000ff */
[----:B------:R-:W-:-:S02]  /*02f0*/  IMAD.MOV.U32 R5, RZ, RZ, R6 ;  /* 0x000000ffff057224 */ /* 0x000fc400078e0006 */
[----:B------:R-:W-:Y:S01]  /*0300*/  IMAD.MOV.U32 R4, RZ, RZ, R7 ;  /* 0x000000ffff047224 */ /* 0x000fe200078e0007 */
[----:B------:R-:W-:Y:S01]  /*0310*/  ISETP.NE.AND P4, PT, R0, RZ, PT ;  /* 0x000000ff0000720c */ /* 0x000fe20003f85270 */
[----:B------:R-:W-:Y:S01]  /*0320*/  IMAD.MOV.U32 R6, RZ, RZ, R8 ;  /* 0x000000ffff067224 */ /* 0x000fe200078e0008 */
[----:B------:R-:W-:Y:S02]  /*0330*/  SEL R0, RZ, 0x1, !P6 ;  /* 0x00000001ff007807 */ /* 0x000fe40007000000 */
[----:B------:R-:W-:Y:S02]  /*0340*/  ISETP.NE.AND P0, PT, R4, RZ, PT ;  /* 0x000000ff0400720c */ /* 0x000fe40003f05270 */
[----:B------:R-:W-:Y:S02]  /*0350*/  ISETP.NE.AND P3, PT, R5, RZ, PT ;  /* 0x000000ff0500720c */ /* 0x000fe40003f65270 */
[----:B------:R-:W-:Y:S02]  /*0360*/  ISETP.NE.AND P6, PT, R6, RZ, PT ;  /* 0x000000ff0600720c */ /* 0x000fe40003fc5270 */
[----:B------:R-:W-:-:S02]  /*0370*/  SEL R4, RZ, 0x1, !P5 ;  /* 0x00000001ff047807 */ /* 0x000fc40006800000 */
[----:B------:R-:W-:Y:S02]  /*0380*/  SEL R6, RZ, 0x1, !P4 ;  /* 0x00000001ff067807 */ /* 0x000fe40006000000 */
[----:B------:R-:W-:Y:S02]  /*0390*/  SEL R8, RZ, 0x1, !P3 ;  /* 0x00000001ff087807 */ /* 0x000fe40005800000 */
[----:B------:R-:W-:Y:S02]  /*03a0*/  SEL R5, RZ, 0x1, !P2 ;  /* 0x00000001ff057807 */ /* 0x000fe40005000000 */
[----:B------:R-:W-:Y:S02]  /*03b0*/  SEL R7, RZ, 0x1, !P1 ;  /* 0x00000001ff077807 */ /* 0x000fe40004800000 */
[----:B------:R-:W-:Y:S02]  /*03c0*/  SEL R9, RZ, 0x1, !P0 ;  /* 0x00000001ff097807 */ /* 0x000fe40004000000 */
[----:B------:R-:W-:-:S02]  /*03d0*/  SEL R11, RZ, 0x1, !P6 ;  /* 0x00000001ff0b7807 */ /* 0x000fc40007000000 */
        /* <DEDUP_REMOVED lines=9> */
.L_x_22386:
[----:B------:R-:W0:Y:S01]  /*0470*/  S2R R17, SR_TID.X ;  /* 0x0000000000117919 */ /* 0x000e220000002100 */
[----:B------:R-:W-:Y:S02]  /*0480*/  PRMT R19, RZ, 0x7610, R19 ;  /* 0x00007610ff137816 */ /* 0x000fe40000000013 */
        /* <DEDUP_REMOVED lines=14> */
[----:B------:R0:W2:Y:S11]  /*0570*/  @!P6 LDG.E.U16 R19, desc[UR6][R12.64] ;  /* 0x000000060c13e981 */ /* 0x0000b6000c1e1500 */
[----:B------:R-:W-:Y:S01]  /*0580*/  @!P4 IMAD.IADD R15, R0, 0x1, R21 ;  /* 0x00000001000fc824 */ /* 0x000fe200078e0215 */
[----:B------:R-:W3:Y:S01]  /*0590*/  @!P4 LDC.64 R10, c[0x0][0x220] ;  /* 0x00008800ff0acb82 */ /* 0x000ee20000000a00 */
        /* <DEDUP_REMOVED lines=13> */
[----:B------:R-:W-:Y:S01]  /*0670*/  ISETP.GE.AND P6, PT, R21, R16, PT ;  /* 0x000000101500720c */ /* 0x000fe20003fc6270 */
[----:B---3--:R-:W-:Y:S02]  /*0680*/  @!P4 IMAD.WIDE.U32 R10, R15, 0x2, R10 ;  /* 0x000000020f0ac825 */ /* 0x008fe400078e000a */
[----:B------:R-:W3:Y:S02]  /*0690*/  @!P0 LDC.64 R14, c[0x0][0x220] ;  /* 0x00008800ff0e8b82 */ /* 0x000ee40000000a00 */
[----:B-1----:R-:W-:-:S08]  /*06a0*/  @!P5 IMAD.WIDE.U32 R28, R29, 0x2, R8 ;  /* 0x000000021d1cd825 */ /* 0x002fd000078e0008 */
[----:B------:R-:W1:Y:S01]  /*06b0*/  @!P6 LDC.64 R8, c[0x0][0x220] ;  /* 0x00008800ff08eb82 */ /* 0x000e620000000a00 */
[----:B------:R-:W-:Y:S01]  /*06c0*/  PRMT R20, RZ, 0x7610, R20 ;  /* 0x00007610ff147816 */ /* 0x000fe20000000014 */
[----:B-----5:R-:W-:Y:S01]  /*06d0*/  @!P2 IMAD.WIDE.U32 R4, R25, 0x2, R4 ;  /* 0x000000021904a825 */ /* 0x020fe200078e0004 */
[----:B------:R-:W-:Y:S02]  /*06e0*/  PRMT R22, RZ, 0x7610, R22 ;  /* 0x00007610ff167816 */ /* 0x000fe40000000016 */
[----:B0-----:R-:W-:Y:S01]  /*06f0*/  PRMT R13, RZ, 0x7610, R13 ;  /* 0x00007610ff0d7816 */ /* 0x001fe2000000000d */
[----:B----4-:R-:W-:Y:S01]  /*0700*/  @!P1 IMAD.WIDE.U32 R6, R23, 0x2, R6 ;  /* 0x0000000217069825 */ /* 0x010fe200078e0006 */
[----:B------:R-:W-:Y:S01]  /*0710*/  PRMT R23, RZ, 0x7610, R23 ;  /* 0x00007610ff177816 */ /* 0x000fe20000000017 */
[----:B------:R-:W4:Y:S01]  /*0720*/  @!P5 LDG.E.U16 R20, desc[UR6][R28.64] ;  /* 0x000000061c14d981 */ /* 0x000f22000c1e1500 */
[----:B------:R-:W-:Y:S01]  /*0730*/  PRMT R12, RZ, 0x7610, R12 ;  /* 0x00007610ff0c7816 */ /* 0x000fe2000000000c */
[----:B------:R-:W-:-:S02]  /*0740*/  @!P0 IMAD.IADD R25, R0, 0x1, R17 ;  /* 0x0000000100198824 */ /* 0x000fc400078e0211 */
[----:B------:R-:W-:Y:S01]  /*0750*/  @!P3 IMAD.WIDE.U32 R2, R27, 0x2, R2 ;  /* 0x000000021b02b825 */ /* 0x000fe200078e0002 */
[----:B------:R-:W5:Y:S03]  /*0760*/  @!P4 LDG.E.U16 R23, desc[UR6][R10.64] ;  /* 0x000000060a17c981 */ /* 0x000f66000c1e1500 */
[----:B------:R-:W-:Y:S01]  /*0770*/  @!P6 IMAD.IADD R21, R0, 0x1, R21 ;  /* 0x000000010015e824 */ /* 0x000fe200078e0215 */
[----:B------:R0:W5:Y:S01]  /*0780*/  @!P3 LDG.E.U16 R22, desc[UR6][R2.64] ;  /* 0x000000060216b981 */ /* 0x000162000c1e1500 */
[--C-:B---3--:R-:W-:Y:S01]  /*0790*/  @!P0 IMAD.WIDE.U32 R24, R25, 0x2, R14.reuse ;  /* 0x0000000219188825 */ /* 0x108fe200078e000e */
[----:B------:R-:W-:Y:S02]  /*07a0*/  PRMT R15, RZ, 0x7610, R15 ;  /* 0x00007610ff0f7816 */ /* 0x000fe4000000000f */
[----:B------:R-:W-:Y:S01]  /*07b0*/  PRMT R14, RZ, 0x7610, R14 ;  /* 0x00007610ff0e7816 */ /* 0x000fe2000000000e */
[----:B------:R-:W3:Y:S01]  /*07c0*/  @!P2 LDG.E.U16 R13, desc[UR6][R4.64] ;  /* 0x00000006040da981 */ /* 0x000ee2000c1e1500 */
[----:B-1----:R-:W-:-:S03]  /*07d0*/  @!P6 IMAD.WIDE.U32 R8, R21, 0x2, R8 ;  /* 0x000000021508e825 */ /* 0x002fc600078e0008 */
[----:B------:R-:W3:Y:S04]  /*07e0*/  @!P1 LDG.E.U16 R12, desc[UR6][R6.64] ;  /* 0x00000006060c9981 */ /* 0x000ee8000c1e1500 */
[----:B------:R-:W3:Y:S04]  /*07f0*/  @!P0 LDG.E.U16 R15, desc[UR6][R24.64] ;  /* 0x00000006180f8981 */ /* 0x000ee8000c1e1500 */
[----:B------:R-:W3:Y:S01]  /*0800*/  @!P6 LDG.E.U16 R14, desc[UR6][R8.64] ;  /* 0x00000006080ee981 */ /* 0x000ee2000c1e1500 */
[----:B------:R-:W-:Y:S01]  /*0810*/  BSSY B0, `(.L_x_22387) ;  /* 0x000001f000007945 */ /* 0x000fe20003800000 */
[----:B--2---:R-:W-:-:S04]  /*0820*/  LOP3.LUT R19, R19, UR4, RZ, 0xfc, !PT ;  /* 0x0000000413137c12 */ /* 0x004fc8000f8efcff */
[----:B0-----:R-:W-:-:S04]  /*0830*/  PRMT R2, R19, 0x9910, RZ ;  /* 0x0000991013027816 */ /* 0x001fc800000000ff */
[----:B------:R-:W-:Y:S02]  /*0840*/  ISETP.NE.AND P1, PT, R2, RZ, PT ;  /* 0x000000ff0200720c */ /* 0x000fe40003f25270 */
[----:B----4-:R-:W-:-:S04]  /*0850*/  LOP3.LUT R20, R20, UR4, RZ, 0xfc, !PT ;  /* 0x0000000414147c12 */ /* 0x010fc8000f8efcff */
[----:B------:R-:W-:Y:S02]  /*0860*/  PRMT R3, R20, 0x9910, RZ ;  /* 0x0000991014037816 */ /* 0x000fe400000000ff */
[----:B-----5:R-:W-:Y:S02]  /*0870*/  LOP3.LUT R23, R23, UR4, RZ, 0xfc, !PT ;  /* 0x0000000417177c12 */ /* 0x020fe4000f8efcff */
[----:B------:R-:W-:Y:S02]  /*0880*/  LOP3.LUT R22, R22, UR4, RZ, 0xfc, !PT ;  /* 0x0000000416167c12 */ /* 0x000fe4000f8efcff */
[----:B------:R-:W-:Y:S02]  /*0890*/  ISETP.NE.AND P2, PT, R3, RZ, PT ;  /* 0x000000ff0300720c */ /* 0x000fe40003f45270 */
[----:B---3--:R-:W-:Y:S02]  /*08a0*/  LOP3.LUT R13, R13, UR4, RZ, 0xfc, !PT ;  /* 0x000000040d0d7c12 */ /* 0x008fe4000f8efcff */
[----:B------:R-:W-:-:S02]  /*08b0*/  LOP3.LUT R12, R12, UR4, RZ, 0xfc, !PT ;  /* 0x000000040c0c7c12 */ /* 0x000fc4000f8efcff */
[----:B------:R-:W-:Y:S02]  /*08c0*/  PRMT R2, R23, 0x9910, RZ ;  /* 0x0000991017027816 */ /* 0x000fe400000000ff */
[----:B------:R-:W-:Y:S02]  /*08d0*/  PRMT R3, R22, 0x9910, RZ ;  /* 0x0000991016037816 */ /* 0x000fe400000000ff */
[----:B------:R-:W-:Y:S02]  /*08e0*/  PRMT R4, R13, 0x9910, RZ ;  /* 0x000099100d047816 */ /* 0x000fe400000000ff */
[----:B------:R-:W-:Y:S02]  /*08f0*/  PRMT R5, R12, 0x9910, RZ ;  /* 0x000099100c057816 */ /* 0x000fe400000000ff */
[----:B------:R-:W-:Y:S02]  /*0900*/  LOP3.LUT R15, R15, UR4, RZ, 0xfc, !PT ;  /* 0x000000040f0f7c12 */ /* 0x000fe4000f8efcff */
[----:B------:R-:W-:-:S02]  /*0910*/  LOP3.LUT R14, R14, UR4, RZ, 0xfc, !PT ;  /* 0x000000040e0e7c12 */ /* 0x000fc4000f8efcff */
[----:B------:R-:W-:Y:S02]  /*0920*/  ISETP.NE.AND P3, PT, R2, RZ, PT ;  /* 0x000000ff0200720c */ /* 0x000fe40003f65270 */
[----:B------:R-:W-:Y:S02]  /*0930*/  ISETP.NE.AND P4, PT, R3, RZ, PT ;  /* 0x000000ff0300720c */ /* 0x000fe40003f85270 */
[----:B------:R-:W-:Y:S02]  /*0940*/  ISETP.NE.AND P5, PT, R4, RZ, PT ;  /* 0x000000ff0400720c */ /* 0x000fe40003fa5270 */
[----:B------:R-:W-:Y:S01]  /*0950*/  ISETP.NE.AND P6, PT, R5, RZ, PT ;  /* 0x000000ff0500720c */ /* 0x000fe20003fc5270 */
[----:B------:R-:W-:-:S12]  /*0960*/  @P0 BRA `(.L_x_22388) ;  /* 0x0000000000240947 */ /* 0x000fd80003800000 */
[----:B------:R-:W-:Y:S01]  /*0970*/  IMAD.IADD R2, R0, 0x1, R17 ;  /* 0x0000000100027824 */ /* 0x000fe200078e0211 */
[----:B------:R-:W-:Y:S01]  /*0980*/  ULDC.64 UR4, c[0x0][0x218] ;  /* 0x0000860000047ab9 */ /* 0x000fe20000000a00 */
[----:B------:R-:W-:Y:S01]  /*0990*/  PRMT R4, R15, 0x9910, RZ ;  /* 0x000099100f047816 */ /* 0x000fe200000000ff */
[----:B------:R-:W-:Y:S02]  /*09a0*/  IMAD.MOV.U32 R17, RZ, RZ, R18 ;  /* 0x000000ffff117224 */ /* 0x000fe400078e0012 */
[----:B------:R-:W-:-:S05]  /*09b0*/  IADD3 R2, P0, R2, UR4, RZ ;  /* 0x0000000402027c10 */ /* 0x000fca000ff1e0ff */
[----:B------:R-:W-:Y:S01]  /*09c0*/  IMAD.X R3, RZ, RZ, UR5, P0 ;  /* 0x00000005ff037e24 */ /* 0x000fe200080e06ff */
[----:B------:R-:W-:-:S04]  /*09d0*/  ISETP.NE.AND P0, PT, R4, RZ, PT ;  /* 0x000000ff0400720c */ /* 0x000fc80003f05270 */
[----:B------:R-:W-:-:S05]  /*09e0*/  SEL R5, RZ, 0x1, !P0 ;  /* 0x00000001ff057807 */ /* 0x000fca0004000000 */
[----:B------:R0:W-:Y:S04]  /*09f0*/  STG.E.U8 desc[UR6][R2.64], R5 ;  /* 0x0000000502007986 */ /* 0x0001e8000c101106 */
.L_x_22388:
[----:B------:R-:W-:Y:S05]  /*0a00*/  BSYNC B0 ;  /* 0x0000000000007941 */ /* 0x000fea0003800000 */
.L_x_22387:
[----:B------:R-:W-:Y:S01]  /*0a10*/  ISETP.GE.AND P0, PT, R17, R16, PT ;  /* 0x000000101100720c */ /* 0x000fe20003f06270 */
[----:B------:R-:W-:Y:S04]  /*0a20*/  BSSY B0, `(.L_x_22389) ;  /* 0x0000038000007945 */ /* 0x000fe80003800000 */
[----:B------:R-:W-:Y:S01]  /*0a30*/  BSSY B1, `(.L_x_22390) ;  /* 0x000002f000017945 */ /* 0x000fe20003800000 */
[----:B0-----:R-:W-:Y:S02]  /*0a40*/  SEL R3, RZ, 0x1, !P1 ;  /* 0x00000001ff037807 */ /* 0x001fe40004800000 */
[----:B------:R-:W-:Y:S02]  /*0a50*/  SEL R7, RZ, 0x1, !P2 ;  /* 0x00000001ff077807 */ /* 0x000fe40005000000 */
[----:B------:R-:W-:-:S02]  /*0a60*/  SEL R9, RZ, 0x1, !P3 ;  /* 0x00000001ff097807 */ /* 0x000fc40005800000 */
        /* <DEDUP_REMOVED lines=18> */
.L_x_22391:
        /* <DEDUP_REMOVED lines=8> */
.L_x_22392:
        /* <DEDUP_REMOVED lines=8> */
.L_x_22393:
        /* <DEDUP_REMOVED lines=9> */
.L_x_22394:
[----:B------:R-:W-:Y:S05]  /*0d20*/  BSYNC B1 ;  /* 0x0000000000017941 */ /* 0x000fea0003800000 */
.L_x_22390:
[----:B------:R-:W-:-:S13]  /*0d30*/  ISETP.GE.AND P0, PT, R17, R16, PT ;  /* 0x000000101100720c */ /* 0x000fda0003f06270 */
[----:B------:R-:W3:Y:S01]  /*0d40*/  @!P0 LDC.64 R6, c[0x0][0x218] ;  /* 0x00008600ff068b82 */ /* 0x000ee20000000a00 */
[----:B012---:R-:W-:Y:S02]  /*0d50*/  @!P0 IMAD.IADD R5, R0, 0x1, R17 ;  /* 0x0000000100058824 */ /* 0x007fe400078e0211 */
[----:B------:R-:W-:-:S03]  /*0d60*/  @!P0 VIADD R17, R17, 0x80 ;  /* 0x0000008011118836 */ /* 0x000fc60000000000 */
[----:B---3--:R-:W-:-:S05]  /*0d70*/  @!P0 IADD3 R4, P1, R5, R6, RZ ;  /* 0x0000000605048210 */ /* 0x008fca0007f3e0ff */
[----:B------:R-:W-:-:S05]  /*0d80*/  @!P0 IMAD.X R5, RZ, RZ, R7, P1 ;  /* 0x000000ffff058224 */ /* 0x000fca00008e0607 */
[----:B------:R2:W-:Y:S03]  /*0d90*/  @!P0 STG.E.U8 desc[UR6][R4.64], R2 ;  /* 0x0000000204008986 */ /* 0x0005e6000c101106 */
.L_x_22395:
[----:B------:R-:W-:Y:S05]  /*0da0*/  BSYNC B0 ;  /* 0x0000000000007941 */ /* 0x000fea0003800000 */
.L_x_22389:
[----:B------:R-:W-:Y:S05]  /*0db0*/  WARPSYNC.ALL ;  /* 0x0000000000007948 */ /* 0x000fea0003800000 */
[----:B------:R-:W-:-:S13]  /*0dc0*/  ISETP.GE.AND P0, PT, R17, R16, PT ;  /* 0x000000101100720c */ /* 0x000fda0003f06270 */
[----:B------:R-:W-:Y:S05]  /*0dd0*/  @P0 EXIT ;  /* 0x000000000000094d */ /* 0x000fea0003800000 */
[----:B------:R-:W-:Y:S01]  /*0de0*/  IMAD.IADD R0, R0, 0x1, R17 ;  /* 0x0000000100007824 */ /* 0x000fe200078e0211 */
[----:B------:R-:W-:Y:S01]  /*0df0*/  PRMT R3, R14, 0x9910, RZ ;  /* 0x000099100e037816 */ /* 0x000fe200000000ff */
[----:B------:R-:W-:-:S03]  /*0e00*/  ULDC.64 UR4, c[0x0][0x218] ;  /* 0x0000860000047ab9 */ /* 0x000fc60000000a00 */
[----:B--2---:R-:W-:Y:S02]  /*0e10*/  IADD3 R2, P1, R0, UR4, RZ ;  /* 0x0000000400027c10 */ /* 0x004fe4000ff3e0ff */
[----:B------:R-:W-:-:S03]  /*0e20*/  ISETP.NE.AND P0, PT, R3, RZ, PT ;  /* 0x000000ff0300720c */ /* 0x000fc60003f05270 */
[----:B------:R-:W-:Y:S01]  /*0e30*/  IMAD.X R3, RZ, RZ, UR5, P1 ;  /* 0x00000005ff037e24 */ /* 0x000fe200088e06ff */
[----:B01----:R-:W-:-:S05]  /*0e40*/  SEL R5, RZ, 0x1, !P0 ;  /* 0x00000001ff057807 */ /* 0x003fca0004000000 */
[----:B------:R-:W-:Y:S01]  /*0e50*/  STG.E.U8 desc[UR6][R2.64], R5 ;  /* 0x0000000502007986 */ /* 0x000fe2000c101106 */
[----:B------:R-:W-:Y:S05]  /*0e60*/  EXIT ;  /* 0x000000000000794d */ /* 0x000fea0003800000 */
.L_x_22396:
        /* <DEDUP_REMOVED lines=9> */
.L_x_43963:


//--------------------- .text._ZN2at6native29vectorized_elementwise_kernelILi4ENS0_13AUnaryFunctorIssbZZZNS0_22logical_or_kernel_cudaERNS_14TensorIteratorEENKUlvE0_clEvENKUlvE3_clEvEUlssE_EESt5arrayIPcLm2EEEEviT0_T1_ --------------------------
	.section	.text._ZN2at6native29vectorized_elementwise_kernelILi4ENS0_13AUnaryFunctorIssbZZZNS0_22logical_or_kernel_cudaERNS_14TensorIteratorEENKUlvE0_clEvENKUlvE3_clEvEUlssE_EESt5arrayIPcLm2EEEEviT0_T1_,"ax",@progbits
	.align	128
        .global         _ZN2at6native29vectorized_elementwise_kernelILi4ENS0_13AUnaryFunctorIssbZZZNS0_22logical_or_kernel_cudaERNS_14TensorIteratorEENKUlvE0_clEvENKUlvE3_clEvEUlssE_EESt5arrayIPcLm2EEEEviT0_T1_
        .type           _ZN2at6native29vectorized_elementwise_kernelILi4ENS0_13AUnaryFunctorIssbZZZNS0_22logical_or_kernel_cudaERNS_14TensorIteratorEENKUlvE0_clEvENKUlvE3_clEvEUlssE_EESt5arrayIPcLm2EEEEviT0_T1_,@function
        .size           _ZN2at6native29vectorized_elementwise_kernelILi4ENS0_13AUnaryFunctorIssbZZZNS0_22logical_or_kernel_cudaERNS_14TensorIteratorEENKUlvE0_clEvENKUlvE3_clEvEUlssE_EESt5arrayIPcLm2EEEEviT0_T1_,(.L_x_43964 - _ZN2at6native29vectorized_elementwise_kernelILi4ENS0_13AUnaryFunctorIssbZZZNS0_22logical_or_kernel_cudaERNS_14TensorIteratorEENKUlvE0_clEvENKUlvE3_clEvEUlssE_EESt5arrayIPcLm2EEEEviT0_T1_)
        .other          _ZN2at6native29vectorized_elementwise_kernelILi4ENS0_13AUnaryFunctorIssbZZZNS0_22logical_or_kernel_cudaERNS_14TensorIteratorEENKUlvE0_clEvENKUlvE3_clEvEUlssE_EESt5arrayIPcLm2EEEEviT0_T1_,@"STO_CUDA_ENTRY STV_DEFAULT"
_ZN2at6native29vectorized_elementwise_kernelILi4ENS0_13AUnaryFunctorIssbZZZNS0_22logical_or_kernel_cudaERNS_14TensorIteratorEENKUlvE0_clEvENKUlvE3_clEvEUlssE_EESt5arrayIPcLm2EEEEviT0_T1_:
.text._ZN2at6native29vectorized_elementwise_kernelILi4ENS0_13AUnaryFunctorIssbZZZNS0_22logical_or_kernel_cudaERNS_14TensorIteratorEENKUlvE0_clEvENKUlvE3_clEvEUlssE_EESt5arrayIPcLm2EEEEviT0_T1_:
        /* <DEDUP_REMOVED lines=15> */
[C---:B--2---:R-:W-:Y:S02]  /*00f0*/  LOP3.LUT R3, R10.reuse, UR4, RZ, 0xfc, !PT ;  /* 0x000000040a037c12 */ /* 0x044fe4000f8efcff */
[----:B------:R-:W-:Y:S02]  /*0100*/  LOP3.LUT R8, R11, UR4, RZ, 0xfc, !PT ;  /* 0x000000040b087c12 */ /* 0x000fe4000f8efcff */
[----:B------:R-:W-:Y:S02]  /*0110*/  PRMT R9, R3, 0x9910, RZ ;  /* 0x0000991003097816 */ /* 0x000fe400000000ff */
[----:B------:R-:W-:-:S02]  /*0120*/  PRMT R3, R10, 0x7632, R3 ;  /* 0x000076320a037816 */ /* 0x000fc40000000003 */
[----:B------:R-:W-:Y:S02]  /*0130*/  ISETP.NE.AND P2, PT, R9, RZ, PT ;  /* 0x000000ff0900720c */ /* 0x000fe40003f45270 */
[----:B------:R-:W-:Y:S02]  /*0140*/  LOP3.LUT R9, R3, UR4, RZ, 0xfc, !PT ;  /* 0x0000000403097c12 */ /* 0x000fe4000f8efcff */
[----:B---3--:R-:W-:Y:S02]  /*0150*/  PRMT R3, R4, 0x7632, R3 ;  /* 0x0000763204037816 */ /* 0x008fe40000000003 */
[----:B------:R-:W-:Y:S02]  /*0160*/  PRMT R12, R8, 0x9910, RZ ;  /* 0x00009910080c7816 */ /* 0x000fe400000000ff */
[----:B------:R-:W-:Y:S02]  /*0170*/  LOP3.LUT R3, R3, UR4, RZ, 0xfc, !PT ;  /* 0x0000000403037c12 */ /* 0x000fe4000f8efcff */
[----:B------:R-:W-:Y:S01]  /*0180*/  PRMT R8, R11, 0x7632, R8 ;  /* 0x000076320b087816 */ /* 0x000fe20000000008 */
[----:B------:R-:W-:Y:S01]  /*0190*/  IMAD.MOV.U32 R10, RZ, RZ, R12 ;  /* 0x000000ffff0a7224 */ /* 0x000fe200078e000c */
[----:B------:R-:W-:-:S02]  /*01a0*/  PRMT R6, R9, 0x9910, RZ ;  /* 0x0000991009067816 */ /* 0x000fc400000000ff */
[----:B------:R-:W-:Y:S02]  /*01b0*/  PRMT R3, R3, 0x9910, RZ ;  /* 0x0000991003037816 */ /* 0x000fe400000000ff */
[----:B------:R-:W-:Y:S02]  /*01c0*/  LOP3.LUT R8, R8, UR4, RZ, 0xfc, !PT ;  /* 0x0000000408087c12 */ /* 0x000fe4000f8efcff */
[----:B------:R-:W-:Y:S02]  /*01d0*/  LOP3.LUT R4, R4, UR4, RZ, 0xfc, !PT ;  /* 0x0000000404047c12 */ /* 0x000fe4000f8efcff */
[----:B------:R-:W-:Y:S01]  /*01e0*/  ISETP.NE.AND P3, PT, R6, RZ, PT ;  /* 0x000000ff0600720c */ /* 0x000fe20003f65270 */
[----:B------:R-:W-:Y:S01]  /*01f0*/  IMAD.MOV.U32 R6, RZ, RZ, R3 ;  /* 0x000000ffff067224 */ /* 0x000fe200078e0003 */
[----:B------:R-:W-:Y:S02]  /*0200*/  PRMT R7, R8, 0x9910, RZ ;  /* 0x0000991008077816 */ /* 0x000fe400000000ff */
[----:B------:R-:W-:-:S02]  /*0210*/  LOP3.LUT R3, R5, UR4, RZ, 0xfc, !PT ;  /* 0x0000000405037c12 */ /* 0x000fc4000f8efcff */
[----:B------:R-:W-:Y:S02]  /*0220*/  PRMT R4, R4, 0x9910, RZ ;  /* 0x0000991004047816 */ /* 0x000fe400000000ff */
[----:B------:R-:W-:Y:S02]  /*0230*/  PRMT R5, R5, 0x7632, R5 ;  /* 0x0000763205057816 */ /* 0x000fe40000000005 */
[----:B------:R-:W-:Y:S02]  /*0240*/  ISETP.NE.AND P0, PT, R7, RZ, PT ;  /* 0x000000ff0700720c */ /* 0x000fe40003f05270 */
[----:B------:R-:W-:Y:S02]  /*0250*/  ISETP.NE.AND P4, PT, R4, RZ, PT ;  /* 0x000000ff0400720c */ /* 0x000fe40003f85270 */
[----:B------:R-:W-:Y:S02]  /*0260*/  ISETP.NE.AND P5, PT, R6, RZ, PT ;  /* 0x000000ff0600720c */ /* 0x000fe40003fa5270 */
[----:B------:R-:W-:Y:S01]  /*0270*/  LOP3.LUT R7, R5, UR4, RZ, 0xfc, !PT ;  /* 0x0000000405077c12 */ /* 0x000fe2000f8efcff */
[----:B------:R-:W-:Y:S01]  /*0280*/  ULDC.64 UR4, c[0x0][0x218] ;  /* 0x0000860000047ab9 */ /* 0x000fe20000000a00 */
[----:B------:R-:W-:-:S02]  /*0290*/  SEL R5, RZ, 0x1, !P4 ;  /* 0x00000001ff057807 */ /* 0x000fc40006000000 */
[----:B------:R-:W-:Y:S02]  /*02a0*/  SEL R6, RZ, 0x1, !P5 ;  /* 0x00000001ff067807 */ /* 0x000fe40006800000 */
[----:B------:R-:W-:Y:S02]  /*02b0*/  PRMT R7, R7, 0x9910, RZ ;  /* 0x0000991007077816 */ /* 0x000fe400000000ff */
[----:B------:R-:W-:Y:S02]  /*02c0*/  PRMT R8, R3, 0x9910, RZ ;  /* 0x0000991003087816 */ /* 0x000fe400000000ff */
[----:B------:R-:W-:Y:S02]  /*02d0*/  SEL R3, RZ, 0x1, !P2 ;  /* 0x00000001ff037807 */ /* 0x000fe40005000000 */
[----:B------:R-:W-:Y:S02]  /*02e0*/  SEL R4, RZ, 0x1, !P3 ;  /* 0x00000001ff047807 */ /* 0x000fe40005800000 */
[----:B------:R-:W-:Y:S01]  /*02f0*/  PRMT R6, R6, 0x7604, R5 ;  /* 0x0000760406067816 */ /* 0x000fe20000000005 */
[----:B------:R-:W-:Y:S01]  /*0300*/  IMAD.MOV.U32 R5, RZ, RZ, R7 ;  /* 0x000000ffff057224 */ /* 0x000fe200078e0007 */
[----:B------:R-:W-:-:S02]  /*0310*/  ISETP.NE.AND P1, PT, R10, RZ, PT ;  /* 0x000000ff0a00720c */ /* 0x000fc40003f25270 */
[----:B------:R-:W-:Y:S02]  /*0320*/  ISETP.NE.AND P2, PT, R8, RZ, PT ;  /* 0x000000ff0800720c */ /* 0x000fe40003f45270 */
[----:B------:R-:W-:Y:S02]  /*0330*/  PRMT R9, R4, 0x7604, R3 ;  /* 0x0000760404097816 */ /* 0x000fe40000000003 */
[----:B------:R-:W-:Y:S02]  /*0340*/  IADD3 R4, P3, R0, UR4, RZ ;  /* 0x0000000400047c10 */ /* 0x000fe4000ff7e0ff */
[----:B------:R-:W-:Y:S02]  /*0350*/  SEL R0, RZ, 0x1, !P1 ;  /* 0x00000001ff007807 */ /* 0x000fe40004800000 */
[----:B------:R-:W-:Y:S02]  /*0360*/  SEL R3, RZ, 0x1, !P2 ;  /* 0x00000001ff037807 */ /* 0x000fe40005000000 */
[----:B------:R-:W-:Y:S01]  /*0370*/  ISETP.NE.AND P1, PT, R5, RZ, PT ;  /* 0x000000ff0500720c */ /* 0x000fe20003f25270 */
[----:B------:R-:W-:Y:S01]  /*0380*/  IMAD.X R5, RZ, RZ, UR5, P3 ;  /* 0x00000005ff057e24 */ /* 0x000fe200098e06ff */
        /* <DEDUP_REMOVED lines=10> */
.L_x_22397:
        /* <DEDUP_REMOVED lines=89> */
.L_x_22399:
[----:B------:R-:W-:Y:S05]  /*09c0*/  BSYNC B0 ;  /* 0x0000000000007941 */ /* 0x000fea0003800000 */
.L_x_22398:
        /* <DEDUP_REMOVED lines=24> */
.L_x_22402:
        /* <DEDUP_REMOVED lines=8> */
.L_x_22403:
        /* <DEDUP_REMOVED lines=8> */
.L_x_22404:
        /* <DEDUP_REMOVED lines=9> */
.L_x_22405:
[----:B------:R-:W-:Y:S05]  /*0ce0*/  BSYNC B1 ;  /* 0x0000000000017941 */ /* 0x000fea0003800000 */
.L_x_22401:
[----:B------:R-:W-:-:S13]  /*0cf0*/  ISETP.GE.AND P0, PT, R17, R16, PT ;  /* 0x000000101100720c */ /* 0x000fda0003f06270 */
[----:B------:R-:W3:Y:S01]  /*0d00*/  @!P0 LDC.64 R6, c[0x0][0x218] ;  /* 0x00008600ff068b82 */ /* 0x000ee20000000a00 */
[----:B012---:R-:W-:Y:S02]  /*0d10*/  @!P0 IMAD.IADD R5, R0, 0x1, R17 ;  /* 0x0000000100058824 */ /* 0x007fe400078e0211 */
[----:B------:R-:W-:-:S03]  /*0d20*/  @!P0 VIADD R17, R17, 0x80 ;  /* 0x0000008011118836 */ /* 0x000fc60000000000 */
[----:B---3--:R-:W-:-:S05]  /*0d30*/  @!P0 IADD3 R4, P1, R5, R6, RZ ;  /* 0x0000000605048210 */ /* 0x008fca0007f3e0ff */
[----:B------:R-:W-:-:S05]  /*0d40*/  @!P0 IMAD.X R5, RZ, RZ, R7, P1 ;  /* 0x000000ffff058224 */ /* 0x000fca00008e0607 */
[----:B------:R2:W-:Y:S03]  /*0d50*/  @!P0 STG.E.U8 desc[UR6][R4.64], R2 ;  /* 0x0000000204008986 */ /* 0x0005e6000c101106 */
.L_x_22406:
[----:B------:R-:W-:Y:S05]  /*0d60*/  BSYNC B0 ;  /* 0x0000000000007941 */ /* 0x000fea0003800000 */
.L_x_22400:
        /* <DEDUP_REMOVED lines=12> */
.L_x_22407:
        /* <DEDUP_REMOVED lines=13> */
.L_x_43964:


//--------------------- .text._ZN2at6native29vectorized_elementwise_kernelILi8ENS0_13AUnaryFunctorIssbZZZNS0_22logical_or_kernel_cudaERNS_14TensorIteratorEENKUlvE0_clEvENKUlvE3_clEvEUlssE_EESt5arrayIPcLm2EEEEviT0_T1_ --------------------------
	.section	.text._ZN2at6native29vectorized_elementwise_kernelILi8ENS0_13AUnaryFunctorIssbZZZNS0_22logical_or_kernel_cudaERNS_14TensorIteratorEENKUlvE0_clEvENKUlvE3_clEvEUlssE_EESt5arrayIPcLm2EEEEviT0_T1_,"ax",@progbits
	.align	128
        .global         _ZN2at6native29vectorized_elementwise_kernelILi8ENS0_13AUnaryFunctorIssbZZZNS0_22logical_or_kernel_cudaERNS_14TensorIteratorEENKUlvE0_clEvENKUlvE3_clEvEUlssE_EESt5arrayIPcLm2EEEEviT0_T1_
        .type           _ZN2at6native29vectorized_elementwise_kernelILi8ENS0_13AUnaryFunctorIssbZZZNS0_22logical_or_kernel_cudaERNS_14TensorIteratorEENKUlvE0_clEvENKUlvE3_clEvEUlssE_EESt5arrayIPcLm2EEEEviT0_T1_,@function
        .size           _ZN2at6native29vectorized_elementwise_kernelILi8ENS0_13AUnaryFunctorIssbZZZNS0_22logical_or_kernel_cudaERNS_14TensorIteratorEENKUlvE0_clEvENKUlvE3_clEvEUlssE_EESt5arrayIPcLm2EEEEviT0_T1_,(.L_x_43965 - _ZN2at6native29vectorized_elementwise_kernelILi8ENS0_13AUnaryFunctorIssbZZZNS0_22logical_or_kernel_cudaERNS_14TensorIteratorEENKUlvE0_clEvENKUlvE3_clEvEUlssE_EESt5arrayIPcLm2EEEEviT0_T1_)
        .other          _ZN2at6native29vectorized_elementwise_kernelILi8ENS0_13AUnaryFunctorIssbZZZNS0_22logical_or_kernel_cudaERNS_14TensorIteratorEENKUlvE0_clEvENKUlvE3_clEvEUlssE_EESt5arrayIPcLm2EEEEviT0_T1_,@"STO_CUDA_ENTRY STV_DEFAULT"
_ZN2at6native29vectorized_elementwise_kernelILi8ENS0_13AUnaryFunctorIssbZZZNS0_22logical_or_kernel_cudaERNS_14TensorIteratorEENKUlvE0_clEvENKUlvE3_clEvEUlssE_EESt5arrayIPcLm2EEEEviT0_T1_:
.text._ZN2at6native29vectorized_elementwise_kernelILi8ENS0_13AUnaryFunctorIssbZZZNS0_22logical_or_kernel_cudaERNS_14TensorIteratorEENKUlvE0_clEvENKUlvE3_clEvEUlssE_EESt5arrayIPcLm2EEEEviT0_T1_:
        /* <DEDUP_REMOVED lines=12> */
[----:B0-----:R-:W-:-:S06]  /*00c0*/  IMAD.WIDE.U32 R4, R2, 0x10, R4 ;  /* 0x0000001002047825 */ /* 0x001fcc00078e0004 */
[----:B------:R-:W2:Y:S02]  /*00d0*/  LDG.E.128 R4, desc[UR6][R4.64] ;  /* 0x0000000604047981 */ /* 0x000ea4000c1e1d00 */
[----:B--2---:R-:W-:Y:S02]  /*00e0*/  LOP3.LUT R10, R5, UR4, RZ, 0xfc, !PT ;  /* 0x00000004050a7c12 */ /* 0x004fe4000f8efcff */
[C---:B------:R-:W-:Y:S02]  /*00f0*/  LOP3.LUT R9, R4.reuse, UR4, RZ, 0xfc, !PT ;  /* 0x0000000404097c12 */ /* 0x040fe4000f8efcff */
[----:B------:R-:W-:Y:S02]  /*0100*/  PRMT R3, R4, 0x7632, R3 ;  /* 0x0000763204037816 */ /* 0x000fe40000000003 */
[----:B------:R-:W-:Y:S02]  /*0110*/  PRMT R4, R10, 0x9910, RZ ;  /* 0x000099100a047816 */ /* 0x000fe400000000ff */
[----:B------:R-:W-:-:S02]  /*0120*/  LOP3.LUT R10, R6, UR4, RZ, 0xfc, !PT ;  /* 0x00000004060a7c12 */ /* 0x000fc4000f8efcff */
[----:B------:R-:W-:Y:S02]  /*0130*/  PRMT R11, R9, 0x9910, RZ ;  /* 0x00009910090b7816 */ /* 0x000fe400000000ff */
[----:B------:R-:W-:Y:S02]  /*0140*/  PRMT R10, R10, 0x9910, RZ ;  /* 0x000099100a0a7816 */ /* 0x000fe400000000ff */
[----:B------:R-:W-:Y:S02]  /*0150*/  PRMT R8, R5, 0x7632, R8 ;  /* 0x0000763205087816 */ /* 0x000fe40000000008 */
[----:B------:R-:W-:Y:S02]  /*0160*/  PRMT R9, R6, 0x7632, R9 ;  /* 0x0000763206097816 */ /* 0x000fe40000000009 */
[----:B------:R-:W-:Y:S02]  /*0170*/  PRMT R6, R7, 0x7632, R6 ;  /* 0x0000763207067816 */ /* 0x000fe40000000006 */
[----:B------:R-:W-:Y:S01]  /*0180*/  ISETP.NE.AND P0, PT, R4, RZ, PT ;  /* 0x000000ff0400720c */ /* 0x000fe20003f05270 */
[----:B------:R-:W-:Y:S01]  /*0190*/  IMAD.MOV.U32 R4, RZ, RZ, R10 ;  /* 0x000000ffff047224 */ /* 0x000fe200078e000a */
[----:B------:R-:W-:-:S02]  /*01a0*/  LOP3.LUT R8, R8, UR4, RZ, 0xfc, !PT ;  /* 0x0000000408087c12 */ /* 0x000fc4000f8efcff */
[----:B------:R-:W-:Y:S02]  /*01b0*/  LOP3.LUT R6, R6, UR4, RZ, 0xfc, !PT ;  /* 0x0000000406067c12 */ /* 0x000fe4000f8efcff */
[----:B------:R-:W-:Y:S02]  /*01c0*/  LOP3.LUT R3, R3, UR4, RZ, 0xfc, !PT ;  /* 0x0000000403037c12 */ /* 0x000fe4000f8efcff */
[----:B------:R-:W-:Y:S02]  /*01d0*/  ISETP.NE.AND P1, PT, R4, RZ, PT ;  /* 0x000000ff0400720c */ /* 0x000fe40003f25270 */
[----:B------:R-:W-:Y:S02]  /*01e0*/  PRMT R4, R8, 0x9910, RZ ;  /* 0x0000991008047816 */ /* 0x000fe400000000ff */
[----:B------:R-:W-:Y:S02]  /*01f0*/  PRMT R6, R6, 0x9910, RZ ;  /* 0x0000991006067816 */ /* 0x000fe400000000ff */
[----:B------:R-:W-:-:S02]  /*0200*/  LOP3.LUT R7, R7, UR4, RZ, 0xfc, !PT ;  /* 0x0000000407077c12 */ /* 0x000fc4000f8efcff */
[----:B------:R-:W-:Y:S02]  /*0210*/  PRMT R3, R3, 0x9910, RZ ;  /* 0x0000991003037816 */ /* 0x000fe400000000ff */
[----:B------:R-:W-:Y:S01]  /*0220*/  LOP3.LUT R9, R9, UR4, RZ, 0xfc, !PT ;  /* 0x0000000409097c12 */ /* 0x000fe2000f8efcff */
[----:B------:R-:W-:Y:S01]  /*0230*/  ULDC.64 UR4, c[0x0][0x218] ;  /* 0x0000860000047ab9 */ /* 0x000fe20000000a00 */
[----:B------:R-:W-:Y:S02]  /*0240*/  ISETP.NE.AND P4, PT, R4, RZ, PT ;  /* 0x000000ff0400720c */ /* 0x000fe40003f85270 */
[----:B------:R-:W-:Y:S01]  /*0250*/  IADD3 R4, P5, R0, UR4, RZ ;  /* 0x0000000400047c10 */ /* 0x000fe2000ffbe0ff */
[----:B------:R-:W-:Y:S01]  /*0260*/  IMAD.MOV.U32 R0, RZ, RZ, R6 ;  /* 0x000000ffff007224 */ /* 0x000fe200078e0006 */
[----:B------:R-:W-:Y:S02]  /*0270*/  ISETP.NE.AND P6, PT, R11, RZ, PT ;  /* 0x000000ff0b00720c */ /* 0x000fe40003fc5270 */
[----:B------:R-:W-:-:S02]  /*0280*/  ISETP.NE.AND P3, PT, R3, RZ, PT ;  /* 0x000000ff0300720c */ /* 0x000fc40003f65270 */
[----:B------:R-:W-:Y:S02]  /*0290*/  PRMT R3, R9, 0x9910, RZ ;  /* 0x0000991009037816 */ /* 0x000fe400000000ff */
[----:B------:R-:W-:Y:S02]  /*02a0*/  SEL R10, RZ, 0x1, !P6 ;  /* 0x00000001ff0a7807 */ /* 0x000fe40007000000 */
[----:B------:R-:W-:Y:S02]  /*02b0*/  SEL R8, RZ, 0x1, !P0 ;  /* 0x00000001ff087807 */ /* 0x000fe40004000000 */
[----:B------:R-:W-:Y:S02]  /*02c0*/  ISETP.NE.AND P6, PT, R3, RZ, PT ;  /* 0x000000ff0300720c */ /* 0x000fe40003fc5270 */
[----:B------:R-:W-:Y:S02]  /*02d0*/  ISETP.NE.AND P0, PT, R0, RZ, PT ;  /* 0x000000ff0000720c */ /* 0x000fe40003f05270 */
[----:B------:R-:W-:-:S02]  /*02e0*/  PRMT R5, R7, 0x9910, RZ ;  /* 0x0000991007057816 */ /* 0x000fc400000000ff */
[----:B------:R-:W-:Y:S02]  /*02f0*/  SEL R11, RZ, 0xffffffff, !P3 ;  /* 0xffffffffff0b7807 */ /* 0x000fe40005800000 */
[----:B------:R-:W-:Y:S02]  /*0300*/  SEL R9, RZ, 0xffffffff, !P4 ;  /* 0xffffffffff097807 */ /* 0x000fe40006000000 */
[----:B------:R-:W-:Y:S01]  /*0310*/  SEL R7, RZ, 0xffffffff, !P6 ;  /* 0xffffffffff077807 */ /* 0x000fe20007000000 */
[----:B------:R-:W-:Y:S01]  /*0320*/  IMAD.SHL.U32 R15, R11, 0x100, RZ ;  /* 0x000001000b0f7824 */ /* 0x000fe200078e00ff */
[----:B------:R-:W-:Y:S01]  /*0330*/  SEL R3, RZ, 0xffffffff, !P0 ;  /* 0xffffffffff037807 */ /* 0x000fe20004000000 */
[----:B------:R-:W-:Y:S01]  /*0340*/  IMAD.SHL.U32 R13, R9, 0x100, RZ ;  /* 0x00000100090d7824 */ /* 0x000fe200078e00ff */
[----:B------:R-:W-:Y:S01]  /*0350*/  ISETP.NE.AND P2, PT, R5, RZ, PT ;  /* 0x000000ff0500720c */ /* 0x000fe20003f45270 */
        /* <DEDUP_REMOVED lines=14> */
.L_x_22408:
        /* <DEDUP_REMOVED lines=89> */
.L_x_22410:
[----:B------:R-:W-:Y:S05]  /*09d0*/  BSYNC B0 ;  /* 0x0000000000007941 */ /* 0x000fea0003800000 */
.L_x_22409:
        /* <DEDUP_REMOVED lines=24> */
.L_x_22413:
        /* <DEDUP_REMOVED lines=8> */
.L_x_22414:
        /* <DEDUP_REMOVED lines=8> */
.L_x_22415:
        /* <DEDUP_REMOVED lines=9> */
.L_x_22416:
[----:B------:R-:W-:Y:S05]  /*0cf0*/  BSYNC B1 ;  /* 0x0000000000017941 */ /* 0x000fea0003800000 */
.L_x_22412:
[----:B------:R-:W-:-:S13]  /*0d00*/  ISETP.GE.AND P0, PT, R17, R16, PT ;  /* 0x000000101100720c */ /* 0x000fda0003f06270 */
[----:B------:R-:W3:Y:S01]  /*0d10*/  @!P0 LDC.64 R6, c[0x0][0x218] ;  /* 0x00008600ff068b82 */ /* 0x000ee20000000a00 */
[----:B012---:R-:W-:Y:S02]  /*0d20*/  @!P0 IMAD.IADD R5, R0, 0x1, R17 ;  /* 0x0000000100058824 */ /* 0x007fe400078e0211 */
[----:B------:R-:W-:-:S03]  /*0d30*/  @!P0 VIADD R17, R17, 0x80 ;  /* 0x0000008011118836 */ /* 0x000fc60000000000 */
[----:B---3--:R-:W-:-:S05]  /*0d40*/  @!P0 IADD3 R4, P1, R5, R6, RZ ;  /* 0x0000000605048210 */ /* 0x008fca0007f3e0ff */
[----:B------:R-:W-:-:S05]  /*0d50*/  @!P0 IMAD.X R5, RZ, RZ, R7, P1 ;  /* 0x000000ffff058224 */ /* 0x000fca00008e0607 */
[----:B------:R2:W-:Y:S03]  /*0d60*/  @!P0 STG.E.U8 desc[UR6][R4.64], R2 ;  /* 0x0000000204008986 */ /* 0x0005e6000c101106 */
.L_x_22417:
[----:B------:R-:W-:Y:S05]  /*0d70*/  BSYNC B0 ;  /* 0x0000000000007941 */ /* 0x000fea0003800000 */
.L_x_22411:
        /* <DEDUP_REMOVED lines=12> */
.L_x_22418:
        /* <DEDUP_REMOVED lines=12> */
.L_x_43965:


//--------------------- .text._ZN2at6native18elementwise_kernelILi128ELi4EZNS0_15gpu_kernel_implINS0_13BinaryFunctorIssbZZZNS0_22logical_or_kernel_cudaERNS_14TensorIteratorEENKUlvE0_clEvENKUlvE3_clEvEUlssE_EEEEvRNS_18TensorIteratorBaseERKT_EUliE_EEviT1_ --------------------------
	.section	.text._ZN2at6native18elementwise_kernelILi128ELi4EZNS0_15gpu_kernel_implINS0_13BinaryFunctorIssbZZZNS0_22logical_or_kernel_cudaERNS_14TensorIteratorEENKUlvE0_clEvENKUlvE3_clEvEUlssE_EEEEvRNS_18TensorIteratorBaseERKT_EUliE_EEviT1_,"ax",@progbits
	.align	128
        .global         _ZN2at6native18elementwise_kernelILi128ELi4EZNS0_15gpu_kernel_implINS0_13BinaryFunctorIssbZZZNS0_22logical_or_kernel_cudaERNS_14TensorIteratorEENKUlvE0_clEvENKUlvE3_clEvEUlssE_EEEEvRNS_18TensorIteratorBaseERKT_EUliE_EEviT1_
        .type           _ZN2at6native18elementwise_kernelILi128ELi4EZNS0_15gpu_kernel_implINS0_13BinaryFunctorIssbZZZNS0_22logical_or_kernel_cudaERNS_14TensorIteratorEENKUlvE0_clEvENKUlvE3_clEvEUlssE_EEEEvRNS_18TensorIteratorBaseERKT_EUliE_EEviT1_,@function
        .size           _ZN2at6native18elementwise_kernelILi128ELi4EZNS0_15gpu_kernel_implINS0_13BinaryFunctorIssbZZZNS0_22logical_or_kernel_cudaERNS_14TensorIteratorEENKUlvE0_clEvENKUlvE3_clEvEUlssE_EEEEvRNS_18TensorIteratorBaseERKT_EUliE_EEviT1_,(.L_x_43966 - _ZN2at6native18elementwise_kernelILi128ELi4EZNS0_15gpu_kernel_implINS0_13BinaryFunctorIssbZZZNS0_22logical_or_kernel_cudaERNS_14TensorIteratorEENKUlvE0_clEvENKUlvE3_clEvEUlssE_EEEEvRNS_18TensorIteratorBaseERKT_EUliE_EEviT1_)
        .other          _ZN2at6native18elementwise_kernelILi128ELi4EZNS0_15gpu_kernel_implINS0_13BinaryFunctorIssbZZZNS0_22logical_or_kernel_cudaERNS_14TensorIteratorEENKUlvE0_clEvENKUlvE3_clEvEUlssE_EEEEvRNS_18TensorIteratorBaseERKT_EUliE_EEviT1_,@"STO_CUDA_ENTRY STV_DEFAULT"
_ZN2at6native18elementwise_kernelILi128ELi4EZNS0_15gpu_kernel_implINS0_13BinaryFunctorIssbZZZNS0_22logical_or_kernel_cudaERNS_14TensorIteratorEENKUlvE0_clEvENKUlvE3_clEvEUlssE_EEEEvRNS_18TensorIteratorBaseERKT_EUliE_EEviT1_:
.text._ZN2at6native18elementwise_kernelILi128ELi4EZNS0_15gpu_kernel_implINS0_13BinaryFunctorIssbZZZNS0_22logical_or_kernel_cudaERNS_14TensorIteratorEENKUlvE0_clEvENKUlvE3_clEvEUlssE_EEEEvRNS_18TensorIteratorBaseERKT_EUliE_EEviT1_:
        /* <DEDUP_REMOVED lines=365> */
.L_x_22421:
        /* <DEDUP_REMOVED lines=20> */
.L_x_22425:
[----:B------:R0:W5:Y:S01]  /*1810*/  LDG.E.U8 R19, desc[UR36][R2.64] ;  /* 0x0000002402137981 */ /* 0x000162000c1e1100 */
[----:B------:R-:W-:Y:S05]  /*1820*/  BRA `(.L_x_22427) ;  /* 0x0000000c00547947 */ /* 0x000fea0003800000 */
.L_x_22424:
        /* <DEDUP_REMOVED lines=8> */
.L_x_22429:
[----:B------:R0:W5:Y:S01]  /*18b0*/  LDG.E.U16 R19, desc[UR36][R2.64] ;  /* 0x0000002402137981 */ /* 0x000162000c1e1500 */
[----:B------:R-:W-:Y:S05]  /*18c0*/  BRA `(.L_x_22427) ;  /* 0x0000000c002c7947 */ /* 0x000fea0003800000 */
.L_x_22428:
[----:B------:R0:W5:Y:S01]  /*18d0*/  LDG.E.U16 R19, desc[UR36][R2.64] ;  /* 0x0000002402137981 */ /* 0x000162000c1e1500 */
[----:B------:R-:W-:Y:S05]  /*18e0*/  BRA `(.L_x_22427) ;  /* 0x0000000c00247947 */ /* 0x000fea0003800000 */
.L_x_22423:
        /* <DEDUP_REMOVED lines=9> */
.L_x_22431:
[----:B------:R-:W2:Y:S02]  /*1980*/  LDG.E.U16 R0, desc[UR36][R2.64] ;  /* 0x0000002402007981 */ /* 0x000ea4000c1e1500 */
[----:B--2---:R-:W-:-:S06]  /*1990*/  HADD2.F32 R0, -RZ, R0.H0_H0 ;  /* 0x20000000ff007230 */ /* 0x004fcc0000004100 */
[----:B------:R-:W0:Y:S02]  /*19a0*/  F2I.FTZ.TRUNC.NTZ R0, R0 ;  /* 0x0000000000007305 */ /* 0x000e24000021f100 */
[----:B0-----:R-:W-:Y:S01]  /*19b0*/  PRMT R19, R0, 0x7610, R19 ;  /* 0x0000761000137816 */ /* 0x001fe20000000013 */
[----:B------:R-:W-:Y:S06]  /*19c0*/  BRA `(.L_x_22427) ;  /* 0x0000000800ec7947 */ /* 0x000fec0003800000 */
.L_x_22430:
        /* <DEDUP_REMOVED lines=9> */
.L_x_22433:
[----:B------:R-:W2:Y:S02]  /*1a60*/  LDG.E.U16 R2, desc[UR36][R2.64] ;  /* 0x0000002402027981 */ /* 0x000ea4000c1e1500 */
[----:B--2---:R-:W-:-:S06]  /*1a70*/  HADD2.F32 R0, -RZ, R2.H0_H0 ;  /* 0x20000002ff007230 */ /* 0x004fcc0000004100 */
[----:B------:R-:W0:Y:S02]  /*1a80*/  F2I.FTZ.TRUNC.NTZ R0, R0 ;  /* 0x0000000000007305 */ /* 0x000e24000021f100 */
[----:B0-----:R-:W-:Y:S01]  /*1a90*/  PRMT R19, R0, 0x7610, R19 ;  /* 0x0000761000137816 */ /* 0x001fe20000000013 */
[----:B------:R-:W-:Y:S06]  /*1aa0*/  BRA `(.L_x_22427) ;  /* 0x0000000800b47947 */ /* 0x000fec0003800000 */
.L_x_22432:
[----:B------:R-:W2:Y:S02]  /*1ab0*/  LDG.E.64 R2, desc[UR36][R2.64] ;  /* 0x0000002402027981 */ /* 0x000ea4000c1e1b00 */
[----:B--2---:R0:W1:Y:S01]  /*1ac0*/  F2I.F64.TRUNC R19, R2 ;  /* 0x0000000200137311 */ /* 0x004062000030d100 */
[----:B------:R-:W-:Y:S05]  /*1ad0*/  BRA `(.L_x_22427) ;  /* 0x0000000800a87947 */ /* 0x000fea0003800000 */
.L_x_22422:
        /* <DEDUP_REMOVED lines=12> */
.L_x_22436:
[----:B------:R-:W2:Y:S02]  /*1ba0*/  LDG.E.64 R2, desc[UR36][R2.64] ;  /* 0x0000002402027981 */ /* 0x000ea4000c1e1b00 */
[----:B--2---:R3:W4:Y:S01]  /*1bb0*/  F2I.F64.TRUNC R19, R2 ;  /* 0x0000000200137311 */ /* 0x004722000030d100 */
[----:B------:R-:W-:Y:S05]  /*1bc0*/  BRA `(.L_x_22427) ;  /* 0x00000008006c7947 */ /* 0x000fea0003800000 */
.L_x_22435:
        /* <DEDUP_REMOVED lines=28> */
.L_x_22438:
        /* <DEDUP_REMOVED lines=15> */
.L_x_22437:
[----:B------:R-:W2:Y:S02]  /*1e80*/  LDG.E.U16 R0, desc[UR36][R2.64] ;  /* 0x0000002402007981 */ /* 0x000ea4000c1e1500 */
[----:B--2---:R-:W-:-:S06]  /*1e90*/  IMAD.U32 R0, R0, 0x10000, RZ ;  /* 0x0001000000007824 */ /* 0x004fcc00078e00ff */
[----:B------:R-:W0:Y:S02]  /*1ea0*/  F2I.FTZ.TRUNC.NTZ R0, R0 ;  /* 0x0000000000007305 */ /* 0x000e24000021f100 */
[----:B0-----:R-:W-:Y:S01]  /*1eb0*/  PRMT R19, R0, 0x7610, R19 ;  /* 0x0000761000137816 */ /* 0x001fe20000000013 */
[----:B------:R-:W-:Y:S06]  /*1ec0*/  BRA `(.L_x_22427) ;  /* 0x0000000400ac7947 */ /* 0x000fec0003800000 */
.L_x_22434:
        /* <DEDUP_REMOVED lines=10> */
.L_x_22441:
        /* <DEDUP_REMOVED lines=21> */
.L_x_22445:
[----:B------:R-:W-:Y:S05]  /*20c0*/  BSYNC B1 ;  /* 0x0000000000017941 */ /* 0x000fea0003800000 */
.L_x_22444:
[----:B------:R-:W-:Y:S01]  /*20d0*/  LEA R3, R0, 0x3b800000, 0x17 ;  /* 0x3b80000000037811 */ /* 0x000fe200078eb8ff */
[----:B------:R-:W-:-:S05]  /*20e0*/  IMAD.SHL.U32 R0, R2, 0x100000, RZ ;  /* 0x0010000002007824 */ /* 0x000fca00078e00ff */
[----:B------:R-:W-:-:S07]  /*20f0*/  LOP3.LUT R0, R3, R0, R4, 0xfe, !PT ;  /* 0x0000000003007212 */ /* 0x000fce00078efe04 */
.L_x_22443:
[----:B------:R-:W-:Y:S05]  /*2100*/  BSYNC B0 ;  /* 0x0000000000007941 */ /* 0x000fea0003800000 */
.L_x_22442:
[----:B------:R-:W0:Y:S02]  /*2110*/  F2I.FTZ.TRUNC.NTZ R0, R0 ;  /* 0x0000000000007305 */ /* 0x000e24000021f100 */
[----:B0-----:R-:W-:Y:S01]  /*2120*/  PRMT R19, R0, 0x7610, R19 ;  /* 0x0000761000137816 */ /* 0x001fe20000000013 */
[----:B------:R-:W-:Y:S06]  /*2130*/  BRA `(.L_x_22427) ;  /* 0x0000000400107947 */ /* 0x000fec0003800000 */
.L_x_22440:
        /* <DEDUP_REMOVED lines=21> */
.L_x_22449:
[----:B------:R-:W-:Y:S05]  /*2290*/  BSYNC B1 ;  /* 0x0000000000017941 */ /* 0x000fea0003800000 */
.L_x_22448:
[----:B------:R-:W-:Y:S01]  /*22a0*/  LEA R3, R0, 0x37800000, 0x17 ;  /* 0x3780000000037811 */ /* 0x000fe200078eb8ff */
[----:B------:R-:W-:-:S05]  /*22b0*/  IMAD.SHL.U32 R0, R2, 0x200000, RZ ;  /* 0x0020000002007824 */ /* 0x000fca00078e00ff */
[----:B------:R-:W-:-:S07]  /*22c0*/  LOP3.LUT R0, R3, R0, R4, 0xfe, !PT ;  /* 0x0000000003007212 */ /* 0x000fce00078efe04 */
.L_x_22447:
[----:B------:R-:W-:Y:S05]  /*22d0*/  BSYNC B0 ;  /* 0x0000000000007941 */ /* 0x000fea0003800000 */
.L_x_22446:
[----:B------:R-:W0:Y:S02]  /*22e0*/  F2I.FTZ.TRUNC.NTZ R0, R0 ;  /* 0x0000000000007305 */ /* 0x000e24000021f100 */
[----:B0-----:R-:W-:Y:S01]  /*22f0*/  PRMT R19, R0, 0x7610, R19 ;  /* 0x0000761000137816 */ /* 0x001fe20000000013 */
[----:B------:R-:W-:Y:S06]  /*2300*/  BRA `(.L_x_22427) ;  /* 0x00000000009c7947 */ /* 0x000fec0003800000 */
.L_x_22439:
        /* <DEDUP_REMOVED lines=14> */
.L_x_22453:
[----:B------:R-:W-:Y:S05]  /*23f0*/  BSYNC B0 ;  /* 0x0000000000007941 */ /* 0x000fea0003800000 */
.L_x_22452:
[----:B------:R-:W0:Y:S02]  /*2400*/  F2I.FTZ.TRUNC.NTZ R0, R0 ;  /* 0x0000000000007305 */ /* 0x000e24000021f100 */
[----:B0-----:R-:W-:Y:S01]  /*2410*/  PRMT R19, R0, 0x7610, R19 ;  /* 0x0000761000137816 */ /* 0x001fe20000000013 */
[----:B------:R-:W-:Y:S06]  /*2420*/  BRA `(.L_x_22427) ;  /* 0x0000000000547947 */ /* 0x000fec0003800000 */
.L_x_22426:
        /* <DEDUP_REMOVED lines=16> */
.L_x_22454:
[----:B------:R-:W-:Y:S01]  /*2530*/  PRMT R19, RZ, 0x7610, R19 ;  /* 0x00007610ff137816 */ /* 0x000fe20000000013 */
[----:B------:R-:W-:Y:S06]  /*2540*/  BRA `(.L_x_22427) ;  /* 0x00000000000c7947 */ /* 0x000fec0003800000 */
.L_x_22451:
[----:B------:R2:W5:Y:S01]  /*2550*/  LDG.E.U16 R19, desc[UR36][R2.64] ;  /* 0x0000002402137981 */ /* 0x000562000c1e1500 */
[----:B------:R-:W-:Y:S05]  /*2560*/  BRA `(.L_x_22427) ;  /* 0x0000000000047947 */ /* 0x000fea0003800000 */
.L_x_22450:
[----:B------:R1:W5:Y:S02]  /*2570*/  LDG.E.U16 R19, desc[UR36][R2.64] ;  /* 0x0000002402137981 */ /* 0x000364000c1e1500 */
.L_x_22427:
        /* <DEDUP_REMOVED lines=17> */
.L_x_22458:
[----:B------:R3:W5:Y:S01]  /*2690*/  LDG.E.U8 R0, desc[UR36][R2.64] ;  /* 0x0000002402007981 */ /* 0x000762000c1e1100 */
[----:B------:R-:W-:Y:S05]  /*26a0*/  BRA `(.L_x_22460) ;  /* 0x0000000c00547947 */ /* 0x000fea0003800000 */
.L_x_22457:
        /* <DEDUP_REMOVED lines=8> */
.L_x_22462:
[----:B------:R1:W5:Y:S01]  /*2730*/  LDG.E.U16 R0, desc[UR36][R2.64] ;  /* 0x0000002402007981 */ /* 0x000362000c1e1500 */
[----:B------:R-:W-:Y:S05]  /*2740*/  BRA `(.L_x_22460) ;  /* 0x0000000c002c7947 */ /* 0x000fea0003800000 */
.L_x_22461:
[----:B------:R2:W5:Y:S01]  /*2750*/  LDG.E.U16 R0, desc[UR36][R2.64] ;  /* 0x0000002402007981 */ /* 0x000562000c1e1500 */
[----:B------:R-:W-:Y:S05]  /*2760*/  BRA `(.L_x_22460) ;  /* 0x0000000c00247947 */ /* 0x000fea0003800000 */
.L_x_22456:
        /* <DEDUP_REMOVED lines=9> */
.L_x_22464:
[----:B------:R-:W2:Y:S02]  /*2800*/  LDG.E.U16 R4, desc[UR36][R2.64] ;  /* 0x0000002402047981 */ /* 0x000ea4000c1e1500 */
[----:B--2---:R-:W-:-:S06]  /*2810*/  HADD2.F32 R4, -RZ, R4.H0_H0 ;  /* 0x20000004ff047230 */ /* 0x004fcc0000004100 */
[----:B------:R-:W0:Y:S02]  /*2820*/  F2I.FTZ.TRUNC.NTZ R4, R4 ;  /* 0x0000000400047305 */ /* 0x000e24000021f100 */
[----:B0-----:R-:W-:Y:S01]  /*2830*/  PRMT R0, R4, 0x7610, R0 ;  /* 0x0000761004007816 */ /* 0x001fe20000000000 */
[----:B------:R-:W-:Y:S06]  /*2840*/  BRA `(.L_x_22460) ;  /* 0x0000000800ec7947 */ /* 0x000fec0003800000 */
.L_x_22463:
        /* <DEDUP_REMOVED lines=9> */
.L_x_22466:
[----:B------:R-:W2:Y:S02]  /*28e0*/  LDG.E.U16 R2, desc[UR36][R2.64] ;  /* 0x0000002402027981 */ /* 0x000ea4000c1e1500 */
[----:B--2---:R-:W-:-:S06]  /*28f0*/  HADD2.F32 R4, -RZ, R2.H0_H0 ;  /* 0x20000002ff047230 */ /* 0x004fcc0000004100 */
[----:B------:R-:W0:Y:S02]  /*2900*/  F2I.FTZ.TRUNC.NTZ R4, R4 ;  /* 0x0000000400047305 */ /* 0x000e24000021f100 */
[----:B0-----:R-:W-:Y:S01]  /*2910*/  PRMT R0, R4, 0x7610, R0 ;  /* 0x0000761004007816 */ /* 0x001fe20000000000 */
[----:B------:R-:W-:Y:S06]  /*2920*/  BRA `(.L_x_22460) ;  /* 0x0000000800b47947 */ /* 0x000fec0003800000 */
.L_x_22465:
[----:B------:R-:W2:Y:S02]  /*2930*/  LDG.E.64 R2, desc[UR36][R2.64] ;  /* 0x0000002402027981 */ /* 0x000ea4000c1e1b00 */
[----:B--2---:R0:W1:Y:S01]  /*2940*/  F2I.F64.TRUNC R0, R2 ;  /* 0x0000000200007311 */ /* 0x004062000030d100 */
[----:B------:R-:W-:Y:S05]  /*2950*/  BRA `(.L_x_22460) ;  /* 0x0000000800a87947 */ /* 0x000fea0003800000 */
.L_x_22455:
        /* <DEDUP_REMOVED lines=12> */
.L_x_22469:
[----:B------:R-:W2:Y:S02]  /*2a20*/  LDG.E.64 R2, desc[UR36][R2.64] ;  /* 0x0000002402027981 */ /* 0x000ea4000c1e1b00 */
[----:B--2---:R0:W1:Y:S01]  /*2a30*/  F2I.F64.TRUNC R0, R2 ;  /* 0x0000000200007311 */ /* 0x004062000030d100 */
[----:B------:R-:W-:Y:S05]  /*2a40*/  BRA `(.L_x_22460) ;  /* 0x00000008006c7947 */ /* 0x000fea0003800000 */
.L_x_22468:
        /* <DEDUP_REMOVED lines=28> */
.L_x_22471:
        /* <DEDUP_REMOVED lines=15> */
.L_x_22470:
[----:B------:R-:W2:Y:S02]  /*2d00*/  LDG.E.U16 R4, desc[UR36][R2.64] ;  /* 0x0000002402047981 */ /* 0x000ea4000c1e1500 */
[----:B--2---:R-:W-:-:S06]  /*2d10*/  IMAD.U32 R4, R4, 0x10000, RZ ;  /* 0x0001000004047824 */ /* 0x004fcc00078e00ff */
[----:B------:R-:W0:Y:S02]  /*2d20*/  F2I.FTZ.TRUNC.NTZ R4, R4 ;  /* 0x0000000400047305 */ /* 0x000e24000021f100 */
[----:B0-----:R-:W-:Y:S01]  /*2d30*/  PRMT R0, R4, 0x7610, R0 ;  /* 0x0000761004007816 */ /* 0x001fe20000000000 */
[----:B------:R-:W-:Y:S06]  /*2d40*/  BRA `(.L_x_22460) ;  /* 0x0000000400ac7947 */ /* 0x000fec0003800000 */
.L_x_22467:
        /* <DEDUP_REMOVED lines=10> */
.L_x_22474:
        /* <DEDUP_REMOVED lines=21> */
.L_x_22478:
[----:B------:R-:W-:Y:S05]  /*2f40*/  BSYNC B1 ;  /* 0x0000000000017941 */ /* 0x000fea0003800000 */
.L_x_22477:
[----:B------:R-:W-:Y:S01]  /*2f50*/  IMAD.SHL.U32 R2, R2, 0x100000, RZ ;  /* 0x0010000002027824 */ /* 0x000fe200078e00ff */
[----:B------:R-:W-:-:S04]  /*2f60*/  LEA R3, R0, 0x3b800000, 0x17 ;  /* 0x3b80000000037811 */ /* 0x000fc800078eb8ff */
[----:B------:R-:W-:-:S07]  /*2f70*/  LOP3.LUT R4, R3, R2, R4, 0xfe, !PT ;  /* 0x0000000203047212 */ /* 0x000fce00078efe04 */
.L_x_22476:
[----:B------:R-:W-:Y:S05]  /*2f80*/  BSYNC B0 ;  /* 0x0000000000007941 */ /* 0x000fea0003800000 */
.L_x_22475:
[----:B------:R-:W0:Y:S02]  /*2f90*/  F2I.FTZ.TRUNC.NTZ R4, R4 ;  /* 0x0000000400047305 */ /* 0x000e24000021f100 */
[----:B0-----:R-:W-:Y:S01]  /*2fa0*/  PRMT R0, R4, 0x7610, R0 ;  /* 0x0000761004007816 */ /* 0x001fe20000000000 */
[----:B------:R-:W-:Y:S06]  /*2fb0*/  BRA `(.L_x_22460) ;  /* 0x0000000400107947 */ /* 0x000fec0003800000 */
.L_x_22473:
        /* <DEDUP_REMOVED lines=21> */
.L_x_22482:
[----:B------:R-:W-:Y:S05]  /*3110*/  BSYNC B1 ;  /* 0x0000000000017941 */ /* 0x000fea0003800000 */
.L_x_22481:
[----:B------:R-:W-:Y:S01]  /*3120*/  IMAD.SHL.U32 R2, R2, 0x200000, RZ ;  /* 0x0020000002027824 */ /* 0x000fe200078e00ff */
[----:B------:R-:W-:-:S04]  /*3130*/  LEA R3, R0, 0x37800000, 0x17 ;  /* 0x3780000000037811 */ /* 0x000fc800078eb8ff */
[----:B------:R-:W-:-:S07]  /*3140*/  LOP3.LUT R4, R3, R2, R4, 0xfe, !PT ;  /* 0x0000000203047212 */ /* 0x000fce00078efe04 */
.L_x_22480:
[----:B------:R-:W-:Y:S05]  /*3150*/  BSYNC B0 ;  /* 0x0000000000007941 */ /* 0x000fea0003800000 */
.L_x_22479:
[----:B------:R-:W0:Y:S02]  /*3160*/  F2I.FTZ.TRUNC.NTZ R4, R4 ;  /* 0x0000000400047305 */ /* 0x000e24000021f100 */
[----:B0-----:R-:W-:Y:S01]  /*3170*/  PRMT R0, R4, 0x7610, R0 ;  /* 0x0000761004007816 */ /* 0x001fe20000000000 */
[----:B------:R-:W-:Y:S06]  /*3180*/  BRA `(.L_x_22460) ;  /* 0x00000000009c7947 */ /* 0x000fec0003800000 */
.L_x_22472:
        /* <DEDUP_REMOVED lines=14> */
.L_x_22486:
[----:B------:R-:W-:Y:S05]  /*3270*/  BSYNC B0 ;  /* 0x0000000000007941 */ /* 0x000fea0003800000 */
.L_x_22485:
[----:B------:R-:W0:Y:S02]  /*3280*/  F2I.FTZ.TRUNC.NTZ R4, R4 ;  /* 0x0000000400047305 */ /* 0x000e24000021f100 */
[----:B0-----:R-:W-:Y:S01]  /*3290*/  PRMT R0, R4, 0x7610, R0 ;  /* 0x0000761004007816 */ /* 0x001fe20000000000 */
[----:B------:R-:W-:Y:S06]  /*32a0*/  BRA `(.L_x_22460) ;  /* 0x0000000000547947 */ /* 0x000fec0003800000 */
.L_x_22459:
        /* <DEDUP_REMOVED lines=16> */
.L_x_22487:
[----:B------:R-:W-:Y:S01]  /*33b0*/  PRMT R0, RZ, 0x7610, R0 ;  /* 0x00007610ff007816 */ /* 0x000fe20000000000 */
[----:B------:R-:W-:Y:S06]  /*33c0*/  BRA `(.L_x_22460) ;  /* 0x00000000000c7947 */ /* 0x000fec0003800000 */
.L_x_22484:
[----:B------:R0:W5:Y:S01]  /*33d0*/  LDG.E.U16 R0, desc[UR36][R2.64] ;  /* 0x0000002402007981 */ /* 0x000162000c1e1500 */
[----:B------:R-:W-:Y:S05]  /*33e0*/  BRA `(.L_x_22460) ;  /* 0x0000000000047947 */ /* 0x000fea0003800000 */
.L_x_22483:
[----:B------:R0:W5:Y:S02]  /*33f0*/  LDG.E.U16 R0, desc[UR36][R2.64] ;  /* 0x0000002402007981 */ /* 0x000164000c1e1500 */
.L_x_22460:
[----:B01234-:R-:W0:Y:S01]  /*3400*/  LDC.U8 R3, c[0x0][0x491] ;  /* 0x00012440ff037b82 */ /* 0x01fe220000000000 */
[----:B-----5:R-:W-:Y:S01]  /*3410*/  LOP3.LUT R0, R0, R19, RZ, 0xfc, !PT ;  /* 0x0000001300007212 */ /* 0x020fe200078efcff */
[----:B------:R-:W-:Y:S03]  /*3420*/  BSSY B6, `(.L_x_22488) ;  /* 0x00000d8000067945 */ /* 0x000fe60003800000 */
        /* <DEDUP_REMOVED lines=16> */
.L_x_22492:
[----:B------:R1:W-:Y:S01]  /*3530*/  STG.E.U8 desc[UR36][R16.64], R5 ;  /* 0x0000000510007986 */ /* 0x0003e2000c101124 */
[----:B------:R-:W-:Y:S05]  /*3540*/  BRA `(.L_x_22494) ;  /* 0x0000000c00147947 */ /* 0x000fea0003800000 */
.L_x_22491:
        /* <DEDUP_REMOVED lines=10> */
.L_x_22496:
[----:B------:R3:W-:Y:S01]  /*35f0*/  STG.E desc[UR36][R16.64], R5 ;  /* 0x0000000510007986 */ /* 0x0007e2000c101924 */
[----:B------:R-:W-:Y:S05]  /*3600*/  BRA `(.L_x_22494) ;  /* 0x0000000800e47947 */ /* 0x000fea0003800000 */
.L_x_22495:
[----:B------:R2:W-:Y:S01]  /*3610*/  STG.E.U16 desc[UR36][R16.64], R5 ;  /* 0x0000000510007986 */ /* 0x0005e2000c101524 */
[----:B------:R-:W-:Y:S05]  /*3620*/  BRA `(.L_x_22494) ;  /* 0x0000000800dc7947 */ /* 0x000fea0003800000 */
.L_x_22490:
        /* <DEDUP_REMOVED lines=9> */
.L_x_22498:
[----:B------:R-:W-:-:S04]  /*36c0*/  FSEL R0, RZ, 1, !P0 ;  /* 0x3f800000ff007808 */ /* 0x000fc80004000000 */
[----:B------:R-:W-:-:S05]  /*36d0*/  F2FP.F16.F32.PACK_AB R0, RZ, R0 ;  /* 0x00000000ff00723e */ /* 0x000fca00000000ff */
[----:B------:R0:W-:Y:S01]  /*36e0*/  STG.E.U16 desc[UR36][R16.64], R0 ;  /* 0x0000000010007986 */ /* 0x0001e2000c101524 */
[----:B------:R-:W-:Y:S05]  /*36f0*/  BRA `(.L_x_22494) ;  /* 0x0000000800a87947 */ /* 0x000fea0003800000 */
.L_x_22497:
        /* <DEDUP_REMOVED lines=10> */
.L_x_22500:
[----:B------:R-:W-:-:S04]  /*37a0*/  FSEL R0, RZ, 1, !P0 ;  /* 0x3f800000ff007808 */ /* 0x000fc80004000000 */
[----:B------:R-:W-:-:S04]  /*37b0*/  F2FP.F16.F32.PACK_AB R3, RZ, R0 ;  /* 0x00000000ff03723e */ /* 0x000fc800000000ff */
[----:B------:R-:W-:-:S05]  /*37c0*/  PRMT R3, R3, 0x5410, RZ ;  /* 0x0000541003037816 */ /* 0x000fca00000000ff */
[----:B------:R0:W-:Y:S01]  /*37d0*/  STG.E desc[UR36][R16.64], R3 ;  /* 0x0000000310007986 */ /* 0x0001e2000c101924 */
[----:B------:R-:W-:Y:S05]  /*37e0*/  BRA `(.L_x_22494) ;  /* 0x00000008006c7947 */ /* 0x000fea0003800000 */
.L_x_22499:
[----:B------:R-:W-:Y:S01]  /*37f0*/  FSEL R3, RZ, 1.875, !P0 ;  /* 0x3ff00000ff037808 */ /* 0x000fe20004000000 */
[----:B------:R-:W-:-:S05]  /*3800*/  IMAD.MOV.U32 R2, RZ, RZ, RZ ;  /* 0x000000ffff027224 */ /* 0x000fca00078e00ff */
[----:B------:R0:W-:Y:S01]  /*3810*/  STG.E.64 desc[UR36][R16.64], R2 ;  /* 0x0000000210007986 */ /* 0x0001e2000c101b24 */
[----:B------:R-:W-:Y:S05]  /*3820*/  BRA `(.L_x_22494) ;  /* 0x00000008005c7947 */ /* 0x000fea0003800000 */
.L_x_22489:
        /* <DEDUP_REMOVED lines=10> */
.L_x_22503:
[----:B------:R-:W-:Y:S02]  /*38d0*/  FSEL R5, RZ, 1.875, !P0 ;  /* 0x3ff00000ff057808 */ /* 0x000fe40004000000 */
[----:B------:R-:W-:Y:S01]  /*38e0*/  CS2R R6, SRZ ;  /* 0x0000000000067805 */ /* 0x000fe2000001ff00 */
[----:B------:R-:W-:-:S05]  /*38f0*/  IMAD.MOV.U32 R4, RZ, RZ, RZ ;  /* 0x000000ffff047224 */ /* 0x000fca00078e00ff */
[----:B------:R0:W-:Y:S01]  /*3900*/  STG.E.128 desc[UR36][R16.64], R4 ;  /* 0x0000000410007986 */ /* 0x0001e2000c101d24 */
[----:B------:R-:W-:Y:S05]  /*3910*/  BRA `(.L_x_22494) ;  /* 0x0000000800207947 */ /* 0x000fea0003800000 */
.L_x_22502:
        /* <DEDUP_REMOVED lines=18> */
.L_x_22507:
[----:B------:R-:W-:Y:S05]  /*3a40*/  BSYNC B0 ;  /* 0x0000000000007941 */ /* 0x000fea0003800000 */
.L_x_22506:
[----:B------:R0:W-:Y:S01]  /*3a50*/  STG.E.U8 desc[UR36][R16.64], R3 ;  /* 0x0000000310007986 */ /* 0x0001e2000c101124 */
[----:B------:R-:W-:Y:S05]  /*3a60*/  BRA `(.L_x_22494) ;  /* 0x0000000400cc7947 */ /* 0x000fea0003800000 */
.L_x_22505:
        /* <DEDUP_REMOVED lines=13> */
.L_x_22508:
[----:B------:R-:W-:Y:S01]  /*3b40*/  ISETP.GT.U32.AND P0, PT, R3, 0x7f800000, PT ;  /* 0x7f8000000300780c */ /* 0x000fe20003f04070 */
[----:B------:R-:W-:-:S05]  /*3b50*/  IMAD.MOV.U32 R3, RZ, RZ, 0x7f ;  /* 0x0000007fff037424 */ /* 0x000fca00078e00ff */
[----:B------:R-:W-:-:S05]  /*3b60*/  SEL R3, R3, 0x7c, P0 ;  /* 0x0000007c03037807 */ /* 0x000fca0000000000 */
[----:B------:R0:W-:Y:S01]  /*3b70*/  STG.E.U8 desc[UR36][R16.64], R3 ;  /* 0x0000000310007986 */ /* 0x0001e2000c101124 */
[----:B------:R-:W-:Y:S05]  /*3b80*/  BRA `(.L_x_22494) ;  /* 0x0000000400847947 */ /* 0x000fea0003800000 */
.L_x_22504:
[----:B------:R-:W-:-:S04]  /*3b90*/  FSEL R0, RZ, 1, !P0 ;  /* 0x3f800000ff007808 */ /* 0x000fc80004000000 */
[----:B------:R-:W-:-:S05]  /*3ba0*/  F2FP.BF16.F32.PACK_AB R0, RZ, R0 ;  /* 0x00000000ff00723e */ /* 0x000fca00000010ff */
[----:B------:R0:W-:Y:S01]  /*3bb0*/  STG.E.U16 desc[UR36][R16.64], R0 ;  /* 0x0000000010007986 */ /* 0x0001e2000c101524 */
[----:B------:R-:W-:Y:S05]  /*3bc0*/  BRA `(.L_x_22494) ;  /* 0x0000000400747947 */ /* 0x000fea0003800000 */
.L_x_22501:
        /* <DEDUP_REMOVED lines=10> */
.L_x_22511:
        /* <DEDUP_REMOVED lines=16> */
.L_x_22514:
[----:B------:R-:W-:-:S07]  /*3d70*/  PRMT R8, R0, 0x7610, R8 ;  /* 0x0000761000087816 */ /* 0x000fce0000000008 */
.L_x_22513:
[----:B------:R-:W-:Y:S05]  /*3d80*/  BSYNC B0 ;  /* 0x0000000000007941 */ /* 0x000fea0003800000 */
.L_x_22512:
[----:B------:R0:W-:Y:S01]  /*3d90*/  STG.E.U8 desc[UR36][R16.64], R8 ;  /* 0x0000000810007986 */ /* 0x0001e2000c101124 */
[----:B------:R-:W-:Y:S05]  /*3da0*/  BRA `(.L_x_22494) ;  /* 0x0000000000fc7947 */ /* 0x000fea0003800000 */
.L_x_22510:
        /* <DEDUP_REMOVED lines=16> */
.L_x_22517:
[----:B------:R-:W-:-:S07]  /*3eb0*/  PRMT R8, R0, 0x7610, R8 ;  /* 0x0000761000087816 */ /* 0x000fce0000000008 */
.L_x_22516:
[----:B------:R-:W-:Y:S05]  /*3ec0*/  BSYNC B0 ;  /* 0x0000000000007941 */ /* 0x000fea0003800000 */
.L_x_22515:
[----:B------:R0:W-:Y:S01]  /*3ed0*/  STG.E.U8 desc[UR36][R16.64], R8 ;  /* 0x0000000810007986 */ /* 0x0001e2000c101124 */
[----:B------:R-:W-:Y:S05]  /*3ee0*/  BRA `(.L_x_22494) ;  /* 0x0000000000ac7947 */ /* 0x000fea0003800000 */
.L_x_22509:
        /* <DEDUP_REMOVED lines=21> */
.L_x_22493:
        /* <DEDUP_REMOVED lines=16> */
.L_x_22520:
[----:B------:R-:W-:Y:S05]  /*4140*/  BRA `(.L_x_22494) ;  /* 0x0000000000147947 */ /* 0x000fea0003800000 */
.L_x_22519:
[----:B------:R-:W-:Y:S02]  /*4150*/  IMAD.MOV.U32 R2, RZ, RZ, R5 ;  /* 0x000000ffff027224 */ /* 0x000fe400078e0005 */
[----:B------:R-:W-:-:S05]  /*4160*/  IMAD.MOV.U32 R3, RZ, RZ, RZ ;  /* 0x000000ffff037224 */ /* 0x000fca00078e00ff */
[----:B------:R0:W-:Y:S01]  /*4170*/  STG.E.64 desc[UR36][R16.64], R2 ;  /* 0x0000000210007986 */ /* 0x0001e2000c101b24 */
[----:B------:R-:W-:Y:S05]  /*4180*/  BRA `(.L_x_22494) ;  /* 0x0000000000047947 */ /* 0x000fea0003800000 */
.L_x_22518:
[----:B------:R0:W-:Y:S02]  /*4190*/  STG.E desc[UR36][R16.64], R5 ;  /* 0x0000000510007986 */ /* 0x0001e4000c101924 */
.L_x_22494:
[----:B------:R-:W-:Y:S05]  /*41a0*/  BSYNC B6 ;  /* 0x0000000000067941 */ /* 0x000fea0003800000 */
.L_x_22488:
[----:B------:R-:W-:-:S04]  /*41b0*/  IMAD R18, R18, 0x200, R23 ;  /* 0x0000020012127824 */ /* 0x000fc800078e0217 */
[----:B------:R-:W-:-:S07]  /*41c0*/  VIADD R19, R18, 0x80 ;  /* 0x0000008012137836 */ /* 0x000fce0000000000 */
.L_x_22420:
[----:B------:R-:W-:Y:S05]  /*41d0*/  BSYNC B7 ;  /* 0x0000000000077941 */ /* 0x000fea0003800000 */
.L_x_22419:
        /* <DEDUP_REMOVED lines=358> */
.L_x_22523:
        /* <DEDUP_REMOVED lines=20> */
.L_x_22527:
[----:B------:R0:W5:Y:S01]  /*5980*/  LDG.E.U8 R22, desc[UR36][R2.64] ;  /* 0x0000002402167981 */ /* 0x000162000c1e1100 */
[----:B------:R-:W-:Y:S05]  /*5990*/  BRA `(.L_x_22529) ;  /* 0x0000000c00547947 */ /* 0x000fea0003800000 */
.L_x_22526:
        /* <DEDUP_REMOVED lines=8> */
.L_x_22531:
[----:B------:R0:W5:Y:S01]  /*5a20*/  LDG.E.U16 R22, desc[UR36][R2.64] ;  /* 0x0000002402167981 */ /* 0x000162000c1e1500 */
[----:B------:R-:W-:Y:S05]  /*5a30*/  BRA `(.L_x_22529) ;  /* 0x0000000c002c7947 */ /* 0x000fea0003800000 */
.L_x_22530:
[----:B------:R0:W5:Y:S01]  /*5a40*/  LDG.E.U16 R22, desc[UR36][R2.64] ;  /* 0x0000002402167981 */ /* 0x000162000c1e1500 */
[----:B------:R-:W-:Y:S05]  /*5a50*/  BRA `(.L_x_22529) ;  /* 0x0000000c00247947 */ /* 0x000fea0003800000 */
.L_x_22525:
        /* <DEDUP_REMOVED lines=9> */
.L_x_22533:
[----:B------:R-:W2:Y:S02]  /*5af0*/  LDG.E.U16 R0, desc[UR36][R2.64] ;  /* 0x0000002402007981 */ /* 0x000ea4000c1e1500 */
[----:B--2---:R-:W-:-:S06]  /*5b00*/  HADD2.F32 R0, -RZ, R0.H0_H0 ;  /* 0x20000000ff007230 */ /* 0x004fcc0000004100 */
[----:B------:R-:W0:Y:S02]  /*5b10*/  F2I.FTZ.TRUNC.NTZ R0, R0 ;  /* 0x0000000000007305 */ /* 0x000e24000021f100 */
[----:B0-----:R-:W-:Y:S01]  /*5b20*/  PRMT R22, R0, 0x7610, R22 ;  /* 0x0000761000167816 */ /* 0x001fe20000000016 */
[----:B------:R-:W-:Y:S06]  /*5b30*/  BRA `(.L_x_22529) ;  /* 0x0000000800ec7947 */ /* 0x000fec0003800000 */
.L_x_22532:
        /* <DEDUP_REMOVED lines=9> */
.L_x_22535:
[----:B------:R-:W2:Y:S02]  /*5bd0*/  LDG.E.U16 R2, desc[UR36][R2.64] ;  /* 0x0000002402027981 */ /* 0x000ea4000c1e1500 */
[----:B--2---:R-:W-:-:S06]  /*5be0*/  HADD2.F32 R0, -RZ, R2.H0_H0 ;  /* 0x20000002ff007230 */ /* 0x004fcc0000004100 */
[----:B------:R-:W0:Y:S02]  /*5bf0*/  F2I.FTZ.TRUNC.NTZ R0, R0 ;  /* 0x0000000000007305 */ /* 0x000e24000021f100 */
[----:B0-----:R-:W-:Y:S01]  /*5c00*/  PRMT R22, R0, 0x7610, R22 ;  /* 0x0000761000167816 */ /* 0x001fe20000000016 */
[----:B------:R-:W-:Y:S06]  /*5c10*/  BRA `(.L_x_22529) ;  /* 0x0000000800b47947 */ /* 0x000fec0003800000 */
.L_x_22534:
[----:B------:R-:W2:Y:S02]  /*5c20*/  LDG.E.64 R2, desc[UR36][R2.64] ;  /* 0x0000002402027981 */ /* 0x000ea4000c1e1b00 */
[----:B--2---:R0:W1:Y:S01]  /*5c30*/  F2I.F64.TRUNC R22, R2 ;  /* 0x0000000200167311 */ /* 0x004062000030d100 */
[----:B------:R-:W-:Y:S05]  /*5c40*/  BRA `(.L_x_22529) ;  /* 0x0000000800a87947 */ /* 0x000fea0003800000 */
.L_x_22524:
        /* <DEDUP_REMOVED lines=12> */
.L_x_22538:
[----:B------:R-:W2:Y:S02]  /*5d10*/  LDG.E.64 R2, desc[UR36][R2.64] ;  /* 0x0000002402027981 */ /* 0x000ea4000c1e1b00 */
[----:B--2---:R0:W1:Y:S01]  /*5d20*/  F2I.F64.TRUNC R22, R2 ;  /* 0x0000000200167311 */ /* 0x004062000030d100 */
[----:B------:R-:W-:Y:S05]  /*5d30*/  BRA `(.L_x_22529) ;  /* 0x00000008006c7947 */ /* 0x000fea0003800000 */
.L_x_22537:
        /* <DEDUP_REMOVED lines=28> */
.L_x_22540:
        /* <DEDUP_REMOVED lines=15> */
.L_x_22539:
[----:B------:R-:W2:Y:S02]  /*5ff0*/  LDG.E.U16 R0, desc[UR36][R2.64] ;  /* 0x0000002402007981 */ /* 0x000ea4000c1e1500 */
[----:B--2---:R-:W-:-:S06]  /*6000*/  IMAD.U32 R0, R0, 0x10000, RZ ;  /* 0x0001000000007824 */ /* 0x004fcc00078e00ff */
[----:B------:R-:W0:Y:S02]  /*6010*/  F2I.FTZ.TRUNC.NTZ R0, R0 ;  /* 0x0000000000007305 */ /* 0x000e24000021f100 */
[----:B0-----:R-:W-:Y:S01]  /*6020*/  PRMT R22, R0, 0x7610, R22 ;  /* 0x0000761000167816 */ /* 0x001fe20000000016 */
[----:B------:R-:W-:Y:S06]  /*6030*/  BRA `(.L_x_22529) ;  /* 0x0000000400ac7947 */ /* 0x000fec0003800000 */
.L_x_22536:
        /* <DEDUP_REMOVED lines=10> */
.L_x_22543:
        /* <DEDUP_REMOVED lines=21> */
.L_x_22547:
[----:B------:R-:W-:Y:S05]  /*6230*/  BSYNC B1 ;  /* 0x0000000000017941 */ /* 0x000fea0003800000 */
.L_x_22546:
[----:B------:R-:W-:Y:S01]  /*6240*/  LEA R3, R0, 0x3b800000, 0x17 ;  /* 0x3b80000000037811 */ /* 0x000fe200078eb8ff */
[----:B------:R-:W-:-:S05]  /*6250*/  IMAD.SHL.U32 R0, R2, 0x100000, RZ ;  /* 0x0010000002007824 */ /* 0x000fca00078e00ff */
[----:B------:R-:W-:-:S07]  /*6260*/  LOP3.LUT R0, R3, R0, R4, 0xfe, !PT ;  /* 0x0000000003007212 */ /* 0x000fce00078efe04 */
.L_x_22545:
[----:B------:R-:W-:Y:S05]  /*6270*/  BSYNC B0 ;  /* 0x0000000000007941 */ /* 0x000fea0003800000 */
.L_x_22544:
[----:B------:R-:W0:Y:S02]  /*6280*/  F2I.FTZ.TRUNC.NTZ R0, R0 ;  /* 0x0000000000007305 */ /* 0x000e24000021f100 */
[----:B0-----:R-:W-:Y:S01]  /*6290*/  PRMT R22, R0, 0x7610, R22 ;  /* 0x0000761000167816 */ /* 0x001fe20000000016 */
[----:B------:R-:W-:Y:S06]  /*62a0*/  BRA `(.L_x_22529) ;  /* 0x0000000400107947 */ /* 0x000fec0003800000 */
.L_x_22542:
        /* <DEDUP_REMOVED lines=21> */
.L_x_22551:
[----:B------:R-:W-:Y:S05]  /*6400*/  BSYNC B1 ;  /* 0x0000000000017941 */ /* 0x000fea0003800000 */
.L_x_22550:
[----:B------:R-:W-:Y:S01]  /*6410*/  LEA R3, R0, 0x37800000, 0x17 ;  /* 0x3780000000037811 */ /* 0x000fe200078eb8ff */
[----:B------:R-:W-:-:S05]  /*6420*/  IMAD.SHL.U32 R0, R2, 0x200000, RZ ;  /* 0x0020000002007824 */ /* 0x000fca00078e00ff */
[----:B------:R-:W-:-:S07]  /*6430*/  LOP3.LUT R0, R3, R0, R4, 0xfe, !PT ;  /* 0x0000000003007212 */ /* 0x000fce00078efe04 */
.L_x_22549:
[----:B------:R-:W-:Y:S05]  /*6440*/  BSYNC B0 ;  /* 0x0000000000007941 */ /* 0x000fea0003800000 */
.L_x_22548:
[----:B------:R-:W0:Y:S02]  /*6450*/  F2I.FTZ.TRUNC.NTZ R0, R0 ;  /* 0x0000000000007305 */ /* 0x000e24000021f100 */
[----:B0-----:R-:W-:Y:S01]  /*6460*/  PRMT R22, R0, 0x7610, R22 ;  /* 0x0000761000167816 */ /* 0x001fe20000000016 */
[----:B------:R-:W-:Y:S06]  /*6470*/  BRA `(.L_x_22529) ;  /* 0x00000000009c7947 */ /* 0x000fec0003800000 */
.L_x_22541:
        /* <DEDUP_REMOVED lines=14> */
.L_x_22555:
[----:B------:R-:W-:Y:S05]  /*6560*/  BSYNC B0 ;  /* 0x0000000000007941 */ /* 0x000fea0003800000 */
.L_x_22554:
[----:B------:R-:W0:Y:S02]  /*6570*/  F2I.FTZ.TRUNC.NTZ R0, R0 ;  /* 0x0000000000007305 */ /* 0x000e24000021f100 */
[----:B0-----:R-:W-:Y:S01]  /*6580*/  PRMT R22, R0, 0x7610, R22 ;  /* 0x0000761000167816 */ /* 0x001fe20000000016 */
[----:B------:R-:W-:Y:S06]  /*6590*/  BRA `(.L_x_22529) ;  /* 0x0000000000547947 */ /* 0x000fec0003800000 */
.L_x_22528:
        /* <DEDUP_REMOVED lines=16> */
.L_x_22556:
[----:B------:R-:W-:Y:S01]  /*66a0*/  PRMT R22, RZ, 0x7610, R22 ;  /* 0x00007610ff167816 */ /* 0x000fe20000000016 */
[----:B------:R-:W-:Y:S06]  /*66b0*/  BRA `(.L_x_22529) ;  /* 0x00000000000c7947 */ /* 0x000fec0003800000 */
.L_x_22553:
[----:B------:R2:W5:Y:S01]  /*66c0*/  LDG.E.U16 R22, desc[UR36][R2.64] ;  /* 0x0000002402167981 */ /* 0x000562000c1e1500 */
[----:B------:R-:W-:Y:S05]  /*66d0*/  BRA `(.L_x_22529) ;  /* 0x0000000000047947 */ /* 0x000fea0003800000 */
.L_x_22552:
[----:B------:R3:W5:Y:S02]  /*66e0*/  LDG.E.U16 R22, desc[UR36][R2.64] ;  /* 0x0000002402167981 */ /* 0x000764000c1e1500 */
.L_x_22529:
        /* <DEDUP_REMOVED lines=17> */
.L_x_22560:
[----:B------:R0:W5:Y:S01]  /*6800*/  LDG.E.U8 R5, desc[UR36][R2.64] ;  /* 0x0000002402057981 */ /* 0x000162000c1e1100 */
[----:B------:R-:W-:Y:S05]  /*6810*/  BRA `(.L_x_22562) ;  /* 0x0000000c00547947 */ /* 0x000fea0003800000 */
.L_x_22559:
        /* <DEDUP_REMOVED lines=8> */
.L_x_22564:
[----:B------:R0:W5:Y:S01]  /*68a0*/  LDG.E.U16 R5, desc[UR36][R2.64] ;  /* 0x0000002402057981 */ /* 0x000162000c1e1500 */
[----:B------:R-:W-:Y:S05]  /*68b0*/  BRA `(.L_x_22562) ;  /* 0x0000000c002c7947 */ /* 0x000fea0003800000 */
.L_x_22563:
[----:B------:R0:W5:Y:S01]  /*68c0*/  LDG.E.U16 R5, desc[UR36][R2.64] ;  /* 0x0000002402057981 */ /* 0x000162000c1e1500 */
[----:B------:R-:W-:Y:S05]  /*68d0*/  BRA `(.L_x_22562) ;  /* 0x0000000c00247947 */ /* 0x000fea0003800000 */
.L_x_22558:
        /* <DEDUP_REMOVED lines=9> */
.L_x_22566:
[----:B------:R-:W2:Y:S02]  /*6970*/  LDG.E.U16 R0, desc[UR36][R2.64] ;  /* 0x0000002402007981 */ /* 0x000ea4000c1e1500 */
[----:B--2---:R-:W-:-:S06]  /*6980*/  HADD2.F32 R0, -RZ, R0.H0_H0 ;  /* 0x20000000ff007230 */ /* 0x004fcc0000004100 */
[----:B------:R-:W0:Y:S02]  /*6990*/  F2I.FTZ.TRUNC.NTZ R0, R0 ;  /* 0x0000000000007305 */ /* 0x000e24000021f100 */
[----:B0-----:R-:W-:Y:S01]  /*69a0*/  PRMT R5, R0, 0x7610, R5 ;  /* 0x0000761000057816 */ /* 0x001fe20000000005 */
[----:B------:R-:W-:Y:S06]  /*69b0*/  BRA `(.L_x_22562) ;  /* 0x0000000800ec7947 */ /* 0x000fec0003800000 */
.L_x_22565:
        /* <DEDUP_REMOVED lines=9> */
.L_x_22568:
[----:B------:R-:W2:Y:S02]  /*6a50*/  LDG.E.U16 R2, desc[UR36][R2.64] ;  /* 0x0000002402027981 */ /* 0x000ea4000c1e1500 */
[----:B--2---:R-:W-:-:S06]  /*6a60*/  HADD2.F32 R0, -RZ, R2.H0_H0 ;  /* 0x20000002ff007230 */ /* 0x004fcc0000004100 */
[----:B------:R-:W0:Y:S02]  /*6a70*/  F2I.FTZ.TRUNC.NTZ R0, R0 ;  /* 0x0000000000007305 */ /* 0x000e24000021f100 */
[----:B0-----:R-:W-:Y:S01]  /*6a80*/  PRMT R5, R0, 0x7610, R5 ;  /* 0x0000761000057816 */ /* 0x001fe20000000005 */
[----:B------:R-:W-:Y:S06]  /*6a90*/  BRA `(.L_x_22562) ;  /* 0x0000000800b47947 */ /* 0x000fec0003800000 */
.L_x_22567:
[----:B------:R-:W2:Y:S02]  /*6aa0*/  LDG.E.64 R2, desc[UR36][R2.64] ;  /* 0x0000002402027981 */ /* 0x000ea4000c1e1b00 */
[----:B--2---:R0:W1:Y:S01]  /*6ab0*/  F2I.F64.TRUNC R5, R2 ;  /* 0x0000000200057311 */ /* 0x004062000030d100 */
[----:B------:R-:W-:Y:S05]  /*6ac0*/  BRA `(.L_x_22562) ;  /* 0x0000000800a87947 */ /* 0x000fea0003800000 */
.L_x_22557:
        /* <DEDUP_REMOVED lines=12> */
.L_x_22571:
[----:B------:R-:W2:Y:S02]  /*6b90*/  LDG.E.64 R2, desc[UR36][R2.64] ;  /* 0x0000002402027981 */ /* 0x000ea4000c1e1b00 */
[----:B--2---:R0:W1:Y:S01]  /*6ba0*/  F2I.F64.TRUNC R5, R2 ;  /* 0x0000000200057311 */ /* 0x004062000030d100 */
[----:B------:R-:W-:Y:S05]  /*6bb0*/  BRA `(.L_x_22562) ;  /* 0x00000008006c7947 */ /* 0x000fea0003800000 */
.L_x_22570:
        /* <DEDUP_REMOVED lines=28> */
.L_x_22573:
        /* <DEDUP_REMOVED lines=15> */
.L_x_22572:
[----:B------:R-:W2:Y:S02]  /*6e70*/  LDG.E.U16 R0, desc[UR36][R2.64] ;  /* 0x0000002402007981 */ /* 0x000ea4000c1e1500 */
[----:B--2---:R-:W-:-:S06]  /*6e80*/  IMAD.U32 R0, R0, 0x10000, RZ ;  /* 0x0001000000007824 */ /* 0x004fcc00078e00ff */
[----:B------:R-:W0:Y:S02]  /*6e90*/  F2I.FTZ.TRUNC.NTZ R0, R0 ;  /* 0x0000000000007305 */ /* 0x000e24000021f100 */
[----:B0-----:R-:W-:Y:S01]  /*6ea0*/  PRMT R5, R0, 0x7610, R5 ;  /* 0x0000761000057816 */ /* 0x001fe20000000005 */
[----:B------:R-:W-:Y:S06]  /*6eb0*/  BRA `(.L_x_22562) ;  /* 0x0000000400ac7947 */ /* 0x000fec0003800000 */
.L_x_22569:
        /* <DEDUP_REMOVED lines=10> */
.L_x_22576:
        /* <DEDUP_REMOVED lines=21> */
.L_x_22580:
[----:B------:R-:W-:Y:S05]  /*70b0*/  BSYNC B1 ;  /* 0x0000000000017941 */ /* 0x000fea0003800000 */
.L_x_22579:
[----:B------:R-:W-:Y:S01]  /*70c0*/  LEA R3, R0, 0x3b800000, 0x17 ;  /* 0x3b80000000037811 */ /* 0x000fe200078eb8ff */
[----:B------:R-:W-:-:S05]  /*70d0*/  IMAD.SHL.U32 R0, R2, 0x100000, RZ ;  /* 0x0010000002007824 */ /* 0x000fca00078e00ff */
[----:B------:R-:W-:-:S07]  /*70e0*/  LOP3.LUT R0, R3, R0, R4, 0xfe, !PT ;  /* 0x0000000003007212 */ /* 0x000fce00078efe04 */
.L_x_22578:
[----:B------:R-:W-:Y:S05]  /*70f0*/  BSYNC B0 ;  /* 0x0000000000007941 */ /* 0x000fea0003800000 */
.L_x_22577:
[----:B------:R-:W0:Y:S02]  /*7100*/  F2I.FTZ.TRUNC.NTZ R0, R0 ;  /* 0x0000000000007305 */ /* 0x000e24000021f100 */
[----:B0-----:R-:W-:Y:S01]  /*7110*/  PRMT R5, R0, 0x7610, R5 ;  /* 0x0000761000057816 */ /* 0x001fe20000000005 */
[----:B------:R-:W-:Y:S06]  /*7120*/  BRA `(.L_x_22562) ;  /* 0x0000000400107947 */ /* 0x000fec0003800000 */
.L_x_22575:
        /* <DEDUP_REMOVED lines=21> */
.L_x_22584:
[----:B------:R-:W-:Y:S05]  /*7280*/  BSYNC B1 ;  /* 0x0000000000017941 */ /* 0x000fea0003800000 */
.L_x_22583:
[----:B------:R-:W-:Y:S01]  /*7290*/  LEA R3, R0, 0x37800000, 0x17 ;  /* 0x3780000000037811 */ /* 0x000fe200078eb8ff */
[----:B------:R-:W-:-:S05]  /*72a0*/  IMAD.SHL.U32 R0, R2, 0x200000, RZ ;  /* 0x0020000002007824 */ /* 0x000fca00078e00ff */
[----:B------:R-:W-:-:S07]  /*72b0*/  LOP3.LUT R0, R3, R0, R4, 0xfe, !PT ;  /* 0x0000000003007212 */ /* 0x000fce00078efe04 */
.L_x_22582:
[----:B------:R-:W-:Y:S05]  /*72c0*/  BSYNC B0 ;  /* 0x0000000000007941 */ /* 0x000fea0003800000 */
.L_x_22581:
[----:B------:R-:W0:Y:S02]  /*72d0*/  F2I.FTZ.TRUNC.NTZ R0, R0 ;  /* 0x0000000000007305 */ /* 0x000e24000021f100 */
[----:B0-----:R-:W-:Y:S01]  /*72e0*/  PRMT R5, R0, 0x7610, R5 ;  /* 0x0000761000057816 */ /* 0x001fe20000000005 */
[----:B------:R-:W-:Y:S06]  /*72f0*/  BRA `(.L_x_22562) ;  /* 0x00000000009c7947 */ /* 0x000fec0003800000 */
.L_x_22574:
        /* <DEDUP_REMOVED lines=14> */
.L_x_22588:
[----:B------:R-:W-:Y:S05]  /*73e0*/  BSYNC B0 ;  /* 0x0000000000007941 */ /* 0x000fea0003800000 */
.L_x_22587:
[----:B------:R-:W0:Y:S02]  /*73f0*/  F2I.FTZ.TRUNC.NTZ R0, R0 ;  /* 0x0000000000007305 */ /* 0x000e24000021f100 */
[----:B0-----:R-:W-:Y:S01]  /*7400*/  PRMT R5, R0, 0x7610, R5 ;  /* 0x0000761000057816 */ /* 0x001fe20000000005 */
[----:B------:R-:W-:Y:S06]  /*7410*/  BRA `(.L_x_22562) ;  /* 0x0000000000547947 */ /* 0x000fec0003800000 */
.L_x_22561:
        /* <DEDUP_REMOVED lines=16> */
.L_x_22589:
[----:B------:R-:W-:Y:S01]  /*7520*/  PRMT R5, RZ, 0x7610, R5 ;  /* 0x00007610ff057816 */ /* 0x000fe20000000005 */
[----:B------:R-:W-:Y:S06]  /*7530*/  BRA `(.L_x_22562) ;  /* 0x00000000000c7947 */ /* 0x000fec0003800000 */
.L_x_22586:
[----:B------:R3:W5:Y:S01]  /*7540*/  LDG.E.U16 R5, desc[UR36][R2.64] ;  /* 0x0000002402057981 */ /* 0x000762000c1e1500 */
[----:B------:R-:W-:Y:S05]  /*7550*/  BRA `(.L_x_22562) ;  /* 0x0000000000047947 */ /* 0x000fea0003800000 */
.L_x_22585:
[----:B------:R4:W5:Y:S02]  /*7560*/  LDG.E.U16 R5, desc[UR36][R2.64] ;  /* 0x0000002402057981 */ /* 0x000964000c1e1500 */
.L_x_22562:
[----:B------:R-:W0:Y:S01]  /*7570*/  LDC.U8 R4, c[0x0][0x491] ;  /* 0x00012440ff047b82 */ /* 0x000e220000000000 */
[----:B-1---5:R-:W-:Y:S01]  /*7580*/  LOP3.LUT R5, R5, R22, RZ, 0xfc, !PT ;  /* 0x0000001605057212 */ /* 0x022fe200078efcff */
[----:B------:R-:W-:Y:S03]  /*7590*/  BSSY B6, `(.L_x_22590) ;  /* 0x00000d6000067945 */ /* 0x000fe60003800000 */
        /* <DEDUP_REMOVED lines=16> */
.L_x_22594:
[----:B------:R0:W-:Y:S01]  /*76a0*/  STG.E.U8 desc[UR36][R16.64], R2 ;  /* 0x0000000210007986 */ /* 0x0001e2000c101124 */
[----:B------:R-:W-:Y:S05]  /*76b0*/  BRA `(.L_x_22596) ;  /* 0x0000000c000c7947 */ /* 0x000fea0003800000 */
.L_x_22593:
        /* <DEDUP_REMOVED lines=9> */
.L_x_22598:
[----:B------:R0:W-:Y:S01]  /*7750*/  STG.E desc[UR36][R16.64], R2 ;  /* 0x0000000210007986 */ /* 0x0001e2000c101924 */
[----:B------:R-:W-:Y:S05]  /*7760*/  BRA `(.L_x_22596) ;  /* 0x0000000800e07947 */ /* 0x000fea0003800000 */
.L_x_22597:
[----:B------:R0:W-:Y:S01]  /*7770*/  STG.E.U16 desc[UR36][R16.64], R2 ;  /* 0x0000000210007986 */ /* 0x0001e2000c101524 */
[----:B------:R-:W-:Y:S05]  /*7780*/  BRA `(.L_x_22596) ;  /* 0x0000000800d87947 */ /* 0x000fea0003800000 */
.L_x_22592:
        /* <DEDUP_REMOVED lines=9> */
.L_x_22600:
[----:B------:R-:W-:-:S04]  /*7820*/  FSEL R0, RZ, 1, !P0 ;  /* 0x3f800000ff007808 */ /* 0x000fc80004000000 */
[----:B------:R-:W-:-:S05]  /*7830*/  F2FP.F16.F32.PACK_AB R0, RZ, R0 ;  /* 0x00000000ff00723e */ /* 0x000fca00000000ff */
[----:B------:R0:W-:Y:S01]  /*7840*/  STG.E.U16 desc[UR36][R16.64], R0 ;  /* 0x0000000010007986 */ /* 0x0001e2000c101524 */
[----:B------:R-:W-:Y:S05]  /*7850*/  BRA `(.L_x_22596) ;  /* 0x0000000800a47947 */ /* 0x000fea0003800000 */
.L_x_22599:
        /* <DEDUP_REMOVED lines=10> */
.L_x_22602:
[----:B------:R-:W-:-:S04]  /*7900*/  FSEL R0, RZ, 1, !P0 ;  /* 0x3f800000ff007808 */ /* 0x000fc80004000000 */
[----:B------:R-:W-:-:S04]  /*7910*/  F2FP.F16.F32.PACK_AB R3, RZ, R0 ;  /* 0x00000000ff03723e */ /* 0x000fc800000000ff */
[----:B------:R-:W-:-:S05]  /*7920*/  PRMT R3, R3, 0x5410, RZ ;  /* 0x0000541003037816 */ /* 0x000fca00000000ff */
[----:B------:R0:W-:Y:S01]  /*7930*/  STG.E desc[UR36][R16.64], R3 ;  /* 0x0000000310007986 */ /* 0x0001e2000c101924 */
[----:B------:R-:W-:Y:S05]  /*7940*/  BRA `(.L_x_22596) ;  /* 0x0000000800687947 */ /* 0x000fea0003800000 */
.L_x_22601:
[----:B------:R-:W-:Y:S01]  /*7950*/  FSEL R3, RZ, 1.875, !P0 ;  /* 0x3ff00000ff037808 */ /* 0x000fe20004000000 */
[----:B------:R-:W-:-:S05]  /*7960*/  IMAD.MOV.U32 R2, RZ, RZ, RZ ;  /* 0x000000ffff027224 */ /* 0x000fca00078e00ff */
[----:B------:R0:W-:Y:S01]  /*7970*/  STG.E.64 desc[UR36][R16.64], R2 ;  /* 0x0000000210007986 */ /* 0x0001e2000c101b24 */
[----:B------:R-:W-:Y:S05]  /*7980*/  BRA `(.L_x_22596) ;  /* 0x0000000800587947 */ /* 0x000fea0003800000 */
.L_x_22591:
        /* <DEDUP_REMOVED lines=10> */
.L_x_22605:
[----:B------:R-:W-:Y:S02]  /*7a30*/  FSEL R5, RZ, 1.875, !P0 ;  /* 0x3ff00000ff057808 */ /* 0x000fe40004000000 */
[----:B------:R-:W-:Y:S01]  /*7a40*/  CS2R R6, SRZ ;  /* 0x0000000000067805 */ /* 0x000fe2000001ff00 */
[----:B------:R-:W-:-:S05]  /*7a50*/  IMAD.MOV.U32 R4, RZ, RZ, RZ ;  /* 0x000000ffff047224 */ /* 0x000fca00078e00ff */
[----:B------:R0:W-:Y:S01]  /*7a60*/  STG.E.128 desc[UR36][R16.64], R4 ;  /* 0x0000000410007986 */ /* 0x0001e2000c101d24 */
[----:B------:R-:W-:Y:S05]  /*7a70*/  BRA `(.L_x_22596) ;  /* 0x00000008001c7947 */ /* 0x000fea0003800000 */
.L_x_22604:
        /* <DEDUP_REMOVED lines=18> */
.L_x_22609:
[----:B------:R-:W-:Y:S05]  /*7ba0*/  BSYNC B0 ;  /* 0x0000000000007941 */ /* 0x000fea0003800000 */
.L_x_22608:
[----:B------:R0:W-:Y:S01]  /*7bb0*/  STG.E.U8 desc[UR36][R16.64], R3 ;  /* 0x0000000310007986 */ /* 0x0001e2000c101124 */
[----:B------:R-:W-:Y:S05]  /*7bc0*/  BRA `(.L_x_22596) ;  /* 0x0000000400c87947 */ /* 0x000fea0003800000 */
.L_x_22607:
        /* <DEDUP_REMOVED lines=13> */
.L_x_22610:
[----:B------:R-:W-:Y:S01]  /*7ca0*/  ISETP.GT.U32.AND P0, PT, R3, 0x7f800000, PT ;  /* 0x7f8000000300780c */ /* 0x000fe20003f04070 */
[----:B------:R-:W-:-:S05]  /*7cb0*/  IMAD.MOV.U32 R3, RZ, RZ, 0x7f ;  /* 0x0000007fff037424 */ /* 0x000fca00078e00ff */
[----:B------:R-:W-:-:S05]  /*7cc0*/  SEL R3, R3, 0x7c, P0 ;  /* 0x0000007c03037807 */ /* 0x000fca0000000000 */
[----:B------:R0:W-:Y:S01]  /*7cd0*/  STG.E.U8 desc[UR36][R16.64], R3 ;  /* 0x0000000310007986 */ /* 0x0001e2000c101124 */
[----:B------:R-:W-:Y:S05]  /*7ce0*/  BRA `(.L_x_22596) ;  /* 0x0000000400807947 */ /* 0x000fea0003800000 */
.L_x_22606:
[----:B------:R-:W-:-:S04]  /*7cf0*/  FSEL R0, RZ, 1, !P0 ;  /* 0x3f800000ff007808 */ /* 0x000fc80004000000 */
[----:B------:R-:W-:-:S05]  /*7d00*/  F2FP.BF16.F32.PACK_AB R0, RZ, R0 ;  /* 0x00000000ff00723e */ /* 0x000fca00000010ff */
[----:B------:R0:W-:Y:S01]  /*7d10*/  STG.E.U16 desc[UR36][R16.64], R0 ;  /* 0x0000000010007986 */ /* 0x0001e2000c101524 */
[----:B------:R-:W-:Y:S05]  /*7d20*/  BRA `(.L_x_22596) ;  /* 0x0000000400707947 */ /* 0x000fea0003800000 */
.L_x_22603:
        /* <DEDUP_REMOVED lines=10> */
.L_x_22613:
        /* <DEDUP_REMOVED lines=16> */
.L_x_22616:
[----:B------:R-:W-:-:S07]  /*7ed0*/  PRMT R8, R0, 0x7610, R8 ;  /* 0x0000761000087816 */ /* 0x000fce0000000008 */
.L_x_22615:
[----:B------:R-:W-:Y:S05]  /*7ee0*/  BSYNC B0 ;  /* 0x0000000000007941 */ /* 0x000fea0003800000 */
.L_x_22614:
[----:B------:R0:W-:Y:S01]  /*7ef0*/  STG.E.U8 desc[UR36][R16.64], R8 ;  /* 0x0000000810007986 */ /* 0x0001e2000c101124 */
[----:B------:R-:W-:Y:S05]  /*7f00*/  BRA `(.L_x_22596) ;  /* 0x0000000000f87947 */ /* 0x000fea0003800000 */
.L_x_22612:
        /* <DEDUP_REMOVED lines=16> */
.L_x_22619:
[----:B------:R-:W-:-:S07]  /*8010*/  PRMT R8, R0, 0x7610, R8 ;  /* 0x0000761000087816 */ /* 0x000fce0000000008 */
.L_x_22618:
[----:B------:R-:W-:Y:S05]  /*8020*/  BSYNC B0 ;  /* 0x0000000000007941 */ /* 0x000fea0003800000 */
.L_x_22617:
[----:B------:R3:W-:Y:S01]  /*8030*/  STG.E.U8 desc[UR36][R16.64], R8 ;  /* 0x0000000810007986 */ /* 0x0007e2000c101124 */
[----:B------:R-:W-:Y:S05]  /*8040*/  BRA `(.L_x_22596) ;  /* 0x0000000000a87947 */ /* 0x000fea0003800000 */
.L_x_22611:
        /* <DEDUP_REMOVED lines=21> */
.L_x_22595:
        /* <DEDUP_REMOVED lines=16> */
.L_x_22622:
[----:B------:R-:W-:Y:S05]  /*82a0*/  BRA `(.L_x_22596) ;  /* 0x0000000000107947 */ /* 0x000fea0003800000 */
.L_x_22621:
[----:B------:R-:W-:-:S05]  /*82b0*/  IMAD.MOV.U32 R3, RZ, RZ, RZ ;  /* 0x000000ffff037224 */ /* 0x000fca00078e00ff */
[----:B------:R2:W-:Y:S01]  /*82c0*/  STG.E.64 desc[UR36][R16.64], R2 ;  /* 0x0000000210007986 */ /* 0x0005e2000c101b24 */
[----:B------:R-:W-:Y:S05]  /*82d0*/  BRA `(.L_x_22596) ;  /* 0x0000000000047947 */ /* 0x000fea0003800000 */
.L_x_22620:
[----:B------:R0:W-:Y:S02]  /*82e0*/  STG.E desc[UR36][R16.64], R2 ;  /* 0x0000000210007986 */ /* 0x0001e4000c101924 */
.L_x_22596:
[----:B------:R-:W-:Y:S05]  /*82f0*/  BSYNC B6 ;  /* 0x0000000000067941 */ /* 0x000fea0003800000 */
.L_x_22590:
[----:B------:R-:W-:-:S07]  /*8300*/  VIADD R19, R19, 0x80 ;  /* 0x0000008013137836 */ /* 0x000fce0000000000 */
.L_x_22522:
[----:B------:R-:W-:Y:S05]  /*8310*/  BSYNC B7 ;  /* 0x0000000000077941 */ /* 0x000fea0003800000 */
.L_x_22521:
        /* <DEDUP_REMOVED lines=358> */
.L_x_22625:
        /* <DEDUP_REMOVED lines=20> */
.L_x_22629:
[----:B------:R0:W5:Y:S01]  /*9ac0*/  LDG.E.U8 R22, desc[UR36][R2.64] ;  /* 0x0000002402167981 */ /* 0x000162000c1e1100 */
[----:B------:R-:W-:Y:S05]  /*9ad0*/  BRA `(.L_x_22631) ;  /* 0x0000000c00547947 */ /* 0x000fea0003800000 */
.L_x_22628:
        /* <DEDUP_REMOVED lines=8> */
.L_x_22633:
[----:B------:R0:W5:Y:S01]  /*9b60*/  LDG.E.U16 R22, desc[UR36][R2.64] ;  /* 0x0000002402167981 */ /* 0x000162000c1e1500 */
[----:B------:R-:W-:Y:S05]  /*9b70*/  BRA `(.L_x_22631) ;  /* 0x0000000c002c7947 */ /* 0x000fea0003800000 */
.L_x_22632:
[----:B------:R0:W5:Y:S01]  /*9b80*/  LDG.E.U16 R22, desc[UR36][R2.64] ;  /* 0x0000002402167981 */ /* 0x000162000c1e1500 */
[----:B------:R-:W-:Y:S05]  /*9b90*/  BRA `(.L_x_22631) ;  /* 0x0000000c00247947 */ /* 0x000fea0003800000 */
.L_x_22627:
        /* <DEDUP_REMOVED lines=9> */
.L_x_22635:
[----:B------:R-:W2:Y:S02]  /*9c30*/  LDG.E.U16 R0, desc[UR36][R2.64] ;  /* 0x0000002402007981 */ /* 0x000ea4000c1e1500 */
[----:B--2---:R-:W-:-:S06]  /*9c40*/  HADD2.F32 R0, -RZ, R0.H0_H0 ;  /* 0x20000000ff007230 */ /* 0x004fcc0000004100 */
[----:B------:R-:W0:Y:S02]  /*9c50*/  F2I.FTZ.TRUNC.NTZ R0, R0 ;  /* 0x0000000000007305 */ /* 0x000e24000021f100 */
[----:B0-----:R-:W-:Y:S01]  /*9c60*/  PRMT R22, R0, 0x7610, R22 ;  /* 0x0000761000167816 */ /* 0x001fe20000000016 */
[----:B------:R-:W-:Y:S06]  /*9c70*/  BRA `(.L_x_22631) ;  /* 0x0000000800ec7947 */ /* 0x000fec0003800000 */
.L_x_22634:
        /* <DEDUP_REMOVED lines=9> */
.L_x_22637:
[----:B------:R-:W2:Y:S02]  /*9d10*/  LDG.E.U16 R2, desc[UR36][R2.64] ;  /* 0x0000002402027981 */ /* 0x000ea4000c1e1500 */
[----:B--2---:R-:W-:-:S06]  /*9d20*/  HADD2.F32 R0, -RZ, R2.H0_H0 ;  /* 0x20000002ff007230 */ /* 0x004fcc0000004100 */
[----:B------:R-:W0:Y:S02]  /*9d30*/  F2I.FTZ.TRUNC.NTZ R0, R0 ;  /* 0x0000000000007305 */ /* 0x000e24000021f100 */
[----:B0-----:R-:W-:Y:S01]  /*9d40*/  PRMT R22, R0, 0x7610, R22 ;  /* 0x0000761000167816 */ /* 0x001fe20000000016 */
[----:B------:R-:W-:Y:S06]  /*9d50*/  BRA `(.L_x_22631) ;  /* 0x0000000800b47947 */ /* 0x000fec0003800000 */
.L_x_22636:
[----:B------:R-:W2:Y:S02]  /*9d60*/  LDG.E.64 R2, desc[UR36][R2.64] ;  /* 0x0000002402027981 */ /* 0x000ea4000c1e1b00 */
[----:B--2---:R0:W1:Y:S01]  /*9d70*/  F2I.F64.TRUNC R22, R2 ;  /* 0x0000000200167311 */ /* 0x004062000030d100 */
[----:B------:R-:W-:Y:S05]  /*9d80*/  BRA `(.L_x_22631) ;  /* 0x0000000800a87947 */ /* 0x000fea0003800000 */
.L_x_22626:
        /* <DEDUP_REMOVED lines=12> */
.L_x_22640:
[----:B------:R-:W2:Y:S02]  /*9e50*/  LDG.E.64 R2, desc[UR36][R2.64] ;  /* 0x0000002402027981 */ /* 0x000ea4000c1e1b00 */
[----:B--2---:R0:W1:Y:S01]  /*9e60*/  F2I.F64.TRUNC R22, R2 ;  /* 0x0000000200167311 */ /* 0x004062000030d100 */
[----:B------:R-:W-:Y:S05]  /*9e70*/  BRA `(.L_x_22631) ;  /* 0x00000008006c7947 */ /* 0x000fea0003800000 */
.L_x_22639:
        /* <DEDUP_REMOVED lines=28> */
.L_x_22642:
        /* <DEDUP_REMOVED lines=15> */
.L_x_22641:
[----:B------:R-:W2:Y:S02]  /*a130*/  LDG.E.U16 R0, desc[UR36][R2.64] ;  /* 0x0000002402007981 */ /* 0x000ea4000c1e1500 */
[----:B--2---:R-:W-:-:S06]  /*a140*/  IMAD.U32 R0, R0, 0x10000, RZ ;  /* 0x0001000000007824 */ /* 0x004fcc00078e00ff */
[----:B------:R-:W0:Y:S02]  /*a150*/  F2I.FTZ.TRUNC.NTZ R0, R0 ;  /* 0x0000000000007305 */ /* 0x000e24000021f100 */
[----:B0-----:R-:W-:Y:S01]  /*a160*/  PRMT R22, R0, 0x7610, R22 ;  /* 0x0000761000167816 */ /* 0x001fe20000000016 */
[----:B------:R-:W-:Y:S06]  /*a170*/  BRA `(.L_x_22631) ;  /* 0x0000000400ac7947 */ /* 0x000fec0003800000 */
.L_x_22638:
        /* <DEDUP_REMOVED lines=10> */
.L_x_22645:
        /* <DEDUP_REMOVED lines=21> */
.L_x_22649:
[----:B------:R-:W-:Y:S05]  /*a370*/  BSYNC B1 ;  /* 0x0000000000017941 */ /* 0x000fea0003800000 */
.L_x_22648:
[----:B------:R-:W-:Y:S01]  /*a380*/  LEA R3, R0, 0x3b800000, 0x17 ;  /* 0x3b80000000037811 */ /* 0x000fe200078eb8ff */
[----:B------:R-:W-:-:S05]  /*a390*/  IMAD.SHL.U32 R0, R2, 0x100000, RZ ;  /* 0x0010000002007824 */ /* 0x000fca00078e00ff */
[----:B------:R-:W-:-:S07]  /*a3a0*/  LOP3.LUT R0, R3, R0, R4, 0xfe, !PT ;  /* 0x0000000003007212 */ /* 0x000fce00078efe04 */
.L_x_22647:
[----:B------:R-:W-:Y:S05]  /*a3b0*/  BSYNC B0 ;  /* 0x0000000000007941 */ /* 0x000fea0003800000 */
.L_x_22646:
[----:B------:R-:W0:Y:S02]  /*a3c0*/  F2I.FTZ.TRUNC.NTZ R0, R0 ;  /* 0x0000000000007305 */ /* 0x000e24000021f100 */
[----:B0-----:R-:W-:Y:S01]  /*a3d0*/  PRMT R22, R0, 0x7610, R22 ;  /* 0x0000761000167816 */ /* 0x001fe20000000016 */
[----:B------:R-:W-:Y:S06]  /*a3e0*/  BRA `(.L_x_22631) ;  /* 0x0000000400107947 */ /* 0x000fec0003800000 */
.L_x_22644:
        /* <DEDUP_REMOVED lines=21> */
.L_x_22653:
[----:B------:R-:W-:Y:S05]  /*a540*/  BSYNC B1 ;  /* 0x0000000000017941 */ /* 0x000fea0003800000 */
.L_x_22652:
[----:B------:R-:W-:Y:S01]  /*a550*/  LEA R3, R0, 0x37800000, 0x17 ;  /* 0x3780000000037811 */ /* 0x000fe200078eb8ff */
[----:B------:R-:W-:-:S05]  /*a560*/  IMAD.SHL.U32 R0, R2, 0x200000, RZ ;  /* 0x0020000002007824 */ /* 0x000fca00078e00ff */
[----:B------:R-:W-:-:S07]  /*a570*/  LOP3.LUT R0, R3, R0, R4, 0xfe, !PT ;  /* 0x0000000003007212 */ /* 0x000fce00078efe04 */
.L_x_22651:
[----:B------:R-:W-:Y:S05]  /*a580*/  BSYNC B0 ;  /* 0x0000000000007941 */ /* 0x000fea0003800000 */
.L_x_22650:
[----:B------:R-:W0:Y:S02]  /*a590*/  F2I.FTZ.TRUNC.NTZ R0, R0 ;  /* 0x0000000000007305 */ /* 0x000e24000021f100 */
[----:B0-----:R-:W-:Y:S01]  /*a5a0*/  PRMT R22, R0, 0x7610, R22 ;  /* 0x0000761000167816 */ /* 0x001fe20000000016 */
[----:B------:R-:W-:Y:S06]  /*a5b0*/  BRA `(.L_x_22631) ;  /* 0x00000000009c7947 */ /* 0x000fec0003800000 */
.L_x_22643:
        /* <DEDUP_REMOVED lines=14> */
.L_x_22657:
[----:B------:R-:W-:Y:S05]  /*a6a0*/  BSYNC B0 ;  /* 0x0000000000007941 */ /* 0x000fea0003800000 */
.L_x_22656:
[----:B------:R-:W0:Y:S02]  /*a6b0*/  F2I.FTZ.TRUNC.NTZ R0, R0 ;  /* 0x0000000000007305 */ /* 0x000e24000021f100 */
[----:B0-----:R-:W-:Y:S01]  /*a6c0*/  PRMT R22, R0, 0x7610, R22 ;  /* 0x0000761000167816 */ /* 0x001fe20000000016 */
[----:B------:R-:W-:Y:S06]  /*a6d0*/  BRA `(.L_x_22631) ;  /* 0x0000000000547947 */ /* 0x000fec0003800000 */
.L_x_22630:
        /* <DEDUP_REMOVED lines=16> */
.L_x_22658:
[----:B------:R-:W-:Y:S01]  /*a7e0*/  PRMT R22, RZ, 0x7610, R22 ;  /* 0x00007610ff167816 */ /* 0x000fe20000000016 */
[----:B------:R-:W-:Y:S06]  /*a7f0*/  BRA `(.L_x_22631) ;  /* 0x00000000000c7947 */ /* 0x000fec0003800000 */
.L_x_22655:
[----:B------:R3:W5:Y:S01]  /*a800*/  LDG.E.U16 R22, desc[UR36][R2.64] ;  /* 0x0000002402167981 */ /* 0x000762000c1e1500 */
[----:B------:R-:W-:Y:S05]  /*a810*/  BRA `(.L_x_22631) ;  /* 0x0000000000047947 */ /* 0x000fea0003800000 */
.L_x_22654:
[----:B------:R2:W5:Y:S02]  /*a820*/  LDG.E.U16 R22, desc[UR36][R2.64] ;  /* 0x0000002402167981 */ /* 0x000564000c1e1500 */
.L_x_22631:
        /* <DEDUP_REMOVED lines=17> */
.L_x_22662:
[----:B------:R0:W5:Y:S01]  /*a940*/  LDG.E.U8 R5, desc[UR36][R2.64] ;  /* 0x0000002402057981 */ /* 0x000162000c1e1100 */
[----:B------:R-:W-:Y:S05]  /*a950*/  BRA `(.L_x_22664) ;  /* 0x0000000c00547947 */ /* 0x000fea0003800000 */
.L_x_22661:
        /* <DEDUP_REMOVED lines=8> */
.L_x_22666:
[----:B------:R0:W5:Y:S01]  /*a9e0*/  LDG.E.U16 R5, desc[UR36][R2.64] ;  /* 0x0000002402057981 */ /* 0x000162000c1e1500 */
[----:B------:R-:W-:Y:S05]  /*a9f0*/  BRA `(.L_x_22664) ;  /* 0x0000000c002c7947 */ /* 0x000fea0003800000 */
.L_x_22665:
[----:B------:R0:W5:Y:S01]  /*aa00*/  LDG.E.U16 R5, desc[UR36][R2.64] ;  /* 0x0000002402057981 */ /* 0x000162000c1e1500 */
[----:B------:R-:W-:Y:S05]  /*aa10*/  BRA `(.L_x_22664) ;  /* 0x0000000c00247947 */ /* 0x000fea0003800000 */
.L_x_22660:
        /* <DEDUP_REMOVED lines=9> */
.L_x_22668:
[----:B------:R-:W2:Y:S02]  /*aab0*/  LDG.E.U16 R0, desc[UR36][R2.64] ;  /* 0x0000002402007981 */ /* 0x000ea4000c1e1500 */
[----:B--2---:R-:W-:-:S06]  /*aac0*/  HADD2.F32 R0, -RZ, R0.H0_H0 ;  /* 0x20000000ff007230 */ /* 0x004fcc0000004100 */
[----:B------:R-:W0:Y:S02]  /*aad0*/  F2I.FTZ.TRUNC.NTZ R0, R0 ;  /* 0x0000000000007305 */ /* 0x000e24000021f100 */
[----:B0-----:R-:W-:Y:S01]  /*aae0*/  PRMT R5, R0, 0x7610, R5 ;  /* 0x0000761000057816 */ /* 0x001fe20000000005 */
[----:B------:R-:W-:Y:S06]  /*aaf0*/  BRA `(.L_x_22664) ;  /* 0x0000000800ec7947 */ /* 0x000fec0003800000 */
.L_x_22667:
        /* <DEDUP_REMOVED lines=9> */
.L_x_22670:
[----:B------:R-:W2:Y:S02]  /*ab90*/  LDG.E.U16 R2, desc[UR36][R2.64] ;  /* 0x0000002402027981 */ /* 0x000ea4000c1e1500 */
[----:B--2---:R-:W-:-:S06]  /*aba0*/  HADD2.F32 R0, -RZ, R2.H0_H0 ;  /* 0x20000002ff007230 */ /* 0x004fcc0000004100 */
[----:B------:R-:W0:Y:S02]  /*abb0*/  F2I.FTZ.TRUNC.NTZ R0, R0 ;  /* 0x0000000000007305 */ /* 0x000e24000021f100 */
[----:B0-----:R-:W-:Y:S01]  /*abc0*/  PRMT R5, R0, 0x7610, R5 ;  /* 0x0000761000057816 */ /* 0x001fe20000000005 */
[----:B------:R-:W-:Y:S06]  /*abd0*/  BRA `(.L_x_22664) ;  /* 0x0000000800b47947 */ /* 0x000fec0003800000 */
.L_x_22669:
[----:B------:R-:W2:Y:S02]  /*abe0*/  LDG.E.64 R2, desc[UR36][R2.64] ;  /* 0x0000002402027981 */ /* 0x000ea4000c1e1b00 */
[----:B--2---:R0:W1:Y:S01]  /*abf0*/  F2I.F64.TRUNC R5, R2 ;  /* 0x0000000200057311 */ /* 0x004062000030d100 */
[----:B------:R-:W-:Y:S05]  /*ac00*/  BRA `(.L_x_22664) ;  /* 0x0000000800a87947 */ /* 0x000fea0003800000 */
.L_x_22659:
        /* <DEDUP_REMOVED lines=12> */
.L_x_22673:
[----:B------:R-:W2:Y:S02]  /*acd0*/  LDG.E.64 R2, desc[UR36][R2.64] ;  /* 0x0000002402027981 */ /* 0x000ea4000c1e1b00 */
[----:B--2---:R3:W4:Y:S01]  /*ace0*/  F2I.F64.TRUNC R5, R2 ;  /* 0x0000000200057311 */ /* 0x004722000030d100 */
[----:B------:R-:W-:Y:S05]  /*acf0*/  BRA `(.L_x_22664) ;  /* 0x00000008006c7947 */ /* 0x000fea0003800000 */
.L_x_22672:
        /* <DEDUP_REMOVED lines=28> */
.L_x_22675:
        /* <DEDUP_REMOVED lines=15> */
.L_x_22674:
[----:B------:R-:W2:Y:S02]  /*afb0*/  LDG.E.U16 R0, desc[UR36][R2.64] ;  /* 0x0000002402007981 */ /* 0x000ea4000c1e1500 */
[----:B--2---:R-:W-:-:S06]  /*afc0*/  IMAD.U32 R0, R0, 0x10000, RZ ;  /* 0x0001000000007824 */ /* 0x004fcc00078e00ff */
[----:B------:R-:W0:Y:S02]  /*afd0*/  F2I.FTZ.TRUNC.NTZ R0, R0 ;  /* 0x0000000000007305 */ /* 0x000e24000021f100 */
[----:B0-----:R-:W-:Y:S01]  /*afe0*/  PRMT R5, R0, 0x7610, R5 ;  /* 0x0000761000057816 */ /* 0x001fe20000000005 */
[----:B------:R-:W-:Y:S06]  /*aff0*/  BRA `(.L_x_22664) ;  /* 0x0000000400ac7947 */ /* 0x000fec0003800000 */
.L_x_22671:
        /* <DEDUP_REMOVED lines=10> */
.L_x_22678:
        /* <DEDUP_REMOVED lines=21> */
.L_x_22682:
[----:B------:R-:W-:Y:S05]  /*b1f0*/  BSYNC B1 ;  /* 0x0000000000017941 */ /* 0x000fea0003800000 */
.L_x_22681:
[----:B------:R-:W-:Y:S01]  /*b200*/  LEA R3, R0, 0x3b800000, 0x17 ;  /* 0x3b80000000037811 */ /* 0x000fe200078eb8ff */
[----:B------:R-:W-:-:S05]  /*b210*/  IMAD.SHL.U32 R0, R2, 0x100000, RZ ;  /* 0x0010000002007824 */ /* 0x000fca00078e00ff */
[----:B------:R-:W-:-:S07]  /*b220*/  LOP3.LUT R0, R3, R0, R4, 0xfe, !PT ;  /* 0x0000000003007212 */ /* 0x000fce00078efe04 */
.L_x_22680:
[----:B------:R-:W-:Y:S05]  /*b230*/  BSYNC B0 ;  /* 0x0000000000007941 */ /* 0x000fea0003800000 */
.L_x_22679:
[----:B------:R-:W0:Y:S02]  /*b240*/  F2I.FTZ.TRUNC.NTZ R0, R0 ;  /* 0x0000000000007305 */ /* 0x000e24000021f100 */
[----:B0-----:R-:W-:Y:S01]  /*b250*/  PRMT R5, R0, 0x7610, R5 ;  /* 0x0000761000057816 */ /* 0x001fe20000000005 */
[----:B------:R-:W-:Y:S06]  /*b260*/  BRA `(.L_x_22664) ;  /* 0x0000000400107947 */ /* 0x000fec0003800000 */
.L_x_22677:
        /* <DEDUP_REMOVED lines=21> */
.L_x_22686:
[----:B------:R-:W-:Y:S05]  /*b3c0*/  BSYNC B1 ;  /* 0x0000000000017941 */ /* 0x000fea0003800000 */
.L_x_22685:
[----:B------:R-:W-:Y:S01]  /*b3d0*/  LEA R3, R0, 0x37800000, 0x17 ;  /* 0x3780000000037811 */ /* 0x000fe200078eb8ff */
[----:B------:R-:W-:-:S05]  /*b3e0*/  IMAD.SHL.U32 R0, R2, 0x200000, RZ ;  /* 0x0020000002007824 */ /* 0x000fca00078e00ff */
[----:B------:R-:W-:-:S07]  /*b3f0*/  LOP3.LUT R0, R3, R0, R4, 0xfe, !PT ;  /* 0x0000000003007212 */ /* 0x000fce00078efe04 */
.L_x_22684:
[----:B------:R-:W-:Y:S05]  /*b400*/  BSYNC B0 ;  /* 0x0000000000007941 */ /* 0x000fea0003800000 */
.L_x_22683:
[----:B------:R-:W0:Y:S02]  /*b410*/  F2I.FTZ.TRUNC.NTZ R0, R0 ;  /* 0x0000000000007305 */ /* 0x000e24000021f100 */
[----:B0-----:R-:W-:Y:S01]  /*b420*/  PRMT R5, R0, 0x7610, R5 ;  /* 0x0000761000057816 */ /* 0x001fe20000000005 */
[----:B------:R-:W-:Y:S06]  /*b430*/  BRA `(.L_x_22664) ;  /* 0x00000000009c7947 */ /* 0x000fec0003800000 */
.L_x_22676:
        /* <DEDUP_REMOVED lines=14> */
.L_x_22690:
[----:B------:R-:W-:Y:S05]  /*b520*/  BSYNC B0 ;  /* 0x0000000000007941 */ /* 0x000fea0003800000 */
.L_x_22689:
[----:B------:R-:W0:Y:S02]  /*b530*/  F2I.FTZ.TRUNC.NTZ R0, R0 ;  /* 0x0000000000007305 */ /* 0x000e24000021f100 */
[----:B0-----:R-:W-:Y:S01]  /*b540*/  PRMT R5, R0, 0x7610, R5 ;  /* 0x0000761000057816 */ /* 0x001fe20000000005 */
[----:B------:R-:W-:Y:S06]  /*b550*/  BRA `(.L_x_22664) ;  /* 0x0000000000547947 */ /* 0x000fec0003800000 */
.L_x_22663:
        /* <DEDUP_REMOVED lines=16> */
.L_x_22691:
[----:B------:R-:W-:Y:S01]  /*b660*/  PRMT R5, RZ, 0x7610, R5 ;  /* 0x00007610ff057816 */ /* 0x000fe20000000005 */
[----:B------:R-:W-:Y:S06]  /*b670*/  BRA `(.L_x_22664) ;  /* 0x00000000000c7947 */ /* 0x000fec0003800000 */
.L_x_22688:
[----:B------:R2:W5:Y:S01]  /*b680*/  LDG.E.U16 R5, desc[UR36][R2.64] ;  /* 0x0000002402057981 */ /* 0x000562000c1e1500 */
[----:B------:R-:W-:Y:S05]  /*b690*/  BRA `(.L_x_22664) ;  /* 0x0000000000047947 */ /* 0x000fea0003800000 */
.L_x_22687:
[----:B------:R1:W5:Y:S02]  /*b6a0*/  LDG.E.U16 R5, desc[UR36][R2.64] ;  /* 0x0000002402057981 */ /* 0x000364000c1e1500 */
.L_x_22664:
[----:B------:R-:W0:Y:S01]  /*b6b0*/  LDC.U8 R4, c[0x0][0x491] ;  /* 0x00012440ff047b82 */ /* 0x000e220000000000 */
[----:B-1--45:R-:W-:Y:S01]  /*b6c0*/  LOP3.LUT R5, R5, R22, RZ, 0xfc, !PT ;  /* 0x0000001605057212 */ /* 0x032fe200078efcff */
[----:B------:R-:W-:Y:S03]  /*b6d0*/  BSSY B6, `(.L_x_22692) ;  /* 0x00000d6000067945 */ /* 0x000fe60003800000 */
        /* <DEDUP_REMOVED lines=16> */
.L_x_22696:
[----:B------:R0:W-:Y:S01]  /*b7e0*/  STG.E.U8 desc[UR36][R16.64], R2 ;  /* 0x0000000210007986 */ /* 0x0001e2000c101124 */
[----:B------:R-:W-:Y:S05]  /*b7f0*/  BRA `(.L_x_22698) ;  /* 0x0000000c000c7947 */ /* 0x000fea0003800000 */
.L_x_22695:
        /* <DEDUP_REMOVED lines=9> */
.L_x_22700:
[----:B------:R0:W-:Y:S01]  /*b890*/  STG.E desc[UR36][R16.64], R2 ;  /* 0x0000000210007986 */ /* 0x0001e2000c101924 */
[----:B------:R-:W-:Y:S05]  /*b8a0*/  BRA `(.L_x_22698) ;  /* 0x0000000800e07947 */ /* 0x000fea0003800000 */
.L_x_22699:
[----:B------:R0:W-:Y:S01]  /*b8b0*/  STG.E.U16 desc[UR36][R16.64], R2 ;  /* 0x0000000210007986 */ /* 0x0001e2000c101524 */
[----:B------:R-:W-:Y:S05]  /*b8c0*/  BRA `(.L_x_22698) ;  /* 0x0000000800d87947 */ /* 0x000fea0003800000 */
.L_x_22694:
        /* <DEDUP_REMOVED lines=9> */
.L_x_22702:
[----:B------:R-:W-:-:S04]  /*b960*/  FSEL R0, RZ, 1, !P0 ;  /* 0x3f800000ff007808 */ /* 0x000fc80004000000 */
[----:B------:R-:W-:-:S05]  /*b970*/  F2FP.F16.F32.PACK_AB R0, RZ, R0 ;  /* 0x00000000ff00723e */ /* 0x000fca00000000ff */
[----:B------:R4:W-:Y:S01]  /*b980*/  STG.E.U16 desc[UR36][R16.64], R0 ;  /* 0x0000000010007986 */ /* 0x0009e2000c101524 */
[----:B------:R-:W-:Y:S05]  /*b990*/  BRA `(.L_x_22698) ;  /* 0x0000000800a47947 */ /* 0x000fea0003800000 */
.L_x_22701:
        /* <DEDUP_REMOVED lines=10> */
.L_x_22704:
[----:B------:R-:W-:-:S04]  /*ba40*/  FSEL R0, RZ, 1, !P0 ;  /* 0x3f800000ff007808 */ /* 0x000fc80004000000 */
[----:B------:R-:W-:-:S04]  /*ba50*/  F2FP.F16.F32.PACK_AB R3, RZ, R0 ;  /* 0x00000000ff03723e */ /* 0x000fc800000000ff */
[----:B------:R-:W-:-:S05]  /*ba60*/  PRMT R3, R3, 0x5410, RZ ;  /* 0x0000541003037816 */ /* 0x000fca00000000ff */
[----:B------:R2:W-:Y:S01]  /*ba70*/  STG.E desc[UR36][R16.64], R3 ;  /* 0x0000000310007986 */ /* 0x0005e2000c101924 */
[----:B------:R-:W-:Y:S05]  /*ba80*/  BRA `(.L_x_22698) ;  /* 0x0000000800687947 */ /* 0x000fea0003800000 */
.L_x_22703:
[----:B------:R-:W-:Y:S01]  /*ba90*/  FSEL R3, RZ, 1.875, !P0 ;  /* 0x3ff00000ff037808 */ /* 0x000fe20004000000 */
[----:B------:R-:W-:-:S05]  /*baa0*/  IMAD.MOV.U32 R2, RZ, RZ, RZ ;  /* 0x000000ffff027224 */ /* 0x000fca00078e00ff */
[----:B------:R0:W-:Y:S01]  /*bab0*/  STG.E.64 desc[UR36][R16.64], R2 ;  /* 0x0000000210007986 */ /* 0x0001e2000c101b24 */
[----:B------:R-:W-:Y:S05]  /*bac0*/  BRA `(.L_x_22698) ;  /* 0x0000000800587947 */ /* 0x000fea0003800000 */
.L_x_22693:
        /* <DEDUP_REMOVED lines=10> */
.L_x_22707:
[----:B------:R-:W-:Y:S02]  /*bb70*/  FSEL R5, RZ, 1.875, !P0 ;  /* 0x3ff00000ff057808 */ /* 0x000fe40004000000 */
[----:B------:R-:W-:Y:S01]  /*bb80*/  CS2R R6, SRZ ;  /* 0x0000000000067805 */ /* 0x000fe2000001ff00 */
[----:B------:R-:W-:-:S05]  /*bb90*/  IMAD.MOV.U32 R4, RZ, RZ, RZ ;  /* 0x000000ffff047224 */ /* 0x000fca00078e00ff */
[----:B------:R0:W-:Y:S01]  /*bba0*/  STG.E.128 desc[UR36][R16.64], R4 ;  /* 0x0000000410007986 */ /* 0x0001e2000c101d24 */
[----:B------:R-:W-:Y:S05]  /*bbb0*/  BRA `(.L_x_22698) ;  /* 0x00000008001c7947 */ /* 0x000fea0003800000 */
.L_x_22706:
        /* <DEDUP_REMOVED lines=18> */
.L_x_22711:
[----:B------:R-:W-:Y:S05]  /*bce0*/  BSYNC B0 ;  /* 0x0000000000007941 */ /* 0x000fea0003800000 */
.L_x_22710:
[----:B------:R0:W-:Y:S01]  /*bcf0*/  STG.E.U8 desc[UR36][R16.64], R3 ;  /* 0x0000000310007986 */ /* 0x0001e2000c101124 */
[----:B------:R-:W-:Y:S05]  /*bd00*/  BRA `(.L_x_22698) ;  /* 0x0000000400c87947 */ /* 0x000fea0003800000 */
.L_x_22709:
        /* <DEDUP_REMOVED lines=13> */
.L_x_22712:
[----:B------:R-:W-:Y:S01]  /*bde0*/  ISETP.GT.U32.AND P0, PT, R3, 0x7f800000, PT ;  /* 0x7f8000000300780c */ /* 0x000fe20003f04070 */
[----:B------:R-:W-:-:S05]  /*bdf0*/  IMAD.MOV.U32 R3, RZ, RZ, 0x7f ;  /* 0x0000007fff037424 */ /* 0x000fca00078e00ff */
[----:B------:R-:W-:-:S05]  /*be00*/  SEL R3, R3, 0x7c, P0 ;  /* 0x0000007c03037807 */ /* 0x000fca0000000000 */
[----:B------:R0:W-:Y:S01]  /*be10*/  STG.E.U8 desc[UR36][R16.64], R3 ;  /* 0x0000000310007986 */ /* 0x0001e2000c101124 */
[----:B------:R-:W-:Y:S05]  /*be20*/  BRA `(.L_x_22698) ;  /* 0x0000000400807947 */ /* 0x000fea0003800000 */
.L_x_22708:
[----:B------:R-:W-:-:S04]  /*be30*/  FSEL R0, RZ, 1, !P0 ;  /* 0x3f800000ff007808 */ /* 0x000fc80004000000 */
[----:B------:R-:W-:-:S05]  /*be40*/  F2FP.BF16.F32.PACK_AB R0, RZ, R0 ;  /* 0x00000000ff00723e */ /* 0x000fca00000010ff */
[----:B------:R0:W-:Y:S01]  /*be50*/  STG.E.U16 desc[UR36][R16.64], R0 ;  /* 0x0000000010007986 */ /* 0x0001e2000c101524 */
[----:B------:R-:W-:Y:S05]  /*be60*/  BRA `(.L_x_22698) ;  /* 0x0000000400707947 */ /* 0x000fea0003800000 */
.L_x_22705:
        /* <DEDUP_REMOVED lines=10> */
.L_x_22715:
        /* <DEDUP_REMOVED lines=16> */
.L_x_22718:
[----:B------:R-:W-:-:S07]  /*c010*/  PRMT R8, R0, 0x7610, R8 ;  /* 0x0000761000087816 */ /* 0x000fce0000000008 */
.L_x_22717:
[----:B------:R-:W-:Y:S05]  /*c020*/  BSYNC B0 ;  /* 0x0000000000007941 */ /* 0x000fea0003800000 */
.L_x_22716:
[----:B------:R0:W-:Y:S01]  /*c030*/  STG.E.U8 desc[UR36][R16.64], R8 ;  /* 0x0000000810007986 */ /* 0x0001e2000c101124 */
[----:B------:R-:W-:Y:S05]  /*c040*/  BRA `(.L_x_22698) ;  /* 0x0000000000f87947 */ /* 0x000fea0003800000 */
.L_x_22714:
        /* <DEDUP_REMOVED lines=16> */
.L_x_22721:
[----:B------:R-:W-:-:S07]  /*c150*/  PRMT R8, R0, 0x7610, R8 ;  /* 0x0000761000087816 */ /* 0x000fce0000000008 */
.L_x_22720:
[----:B------:R-:W-:Y:S05]  /*c160*/  BSYNC B0 ;  /* 0x0000000000007941 */ /* 0x000fea0003800000 */
.L_x_22719:
[----:B------:R0:W-:Y:S01]  /*c170*/  STG.E.U8 desc[UR36][R16.64], R8 ;  /* 0x0000000810007986 */ /* 0x0001e2000c101124 */
[----:B------:R-:W-:Y:S05]  /*c180*/  BRA `(.L_x_22698) ;  /* 0x0000000000a87947 */ /* 0x000fea0003800000 */
.L_x_22713:
        /* <DEDUP_REMOVED lines=21> */
.L_x_22697:
        /* <DEDUP_REMOVED lines=16> */
.L_x_22724:
[----:B------:R-:W-:Y:S05]  /*c3e0*/  BRA `(.L_x_22698) ;  /* 0x0000000000107947 */ /* 0x000fea0003800000 */
.L_x_22723:
[----:B------:R-:W-:-:S05]  /*c3f0*/  IMAD.MOV.U32 R3, RZ, RZ, RZ ;  /* 0x000000ffff037224 */ /* 0x000fca00078e00ff */
[----:B------:R0:W-:Y:S01]  /*c400*/  STG.E.64 desc[UR36][R16.64], R2 ;  /* 0x0000000210007986 */ /* 0x0001e2000c101b24 */
[----:B------:R-:W-:Y:S05]  /*c410*/  BRA `(.L_x_22698) ;  /* 0x0000000000047947 */ /* 0x000fea0003800000 */
.L_x_22722:
[----:B------:R0:W-:Y:S02]  /*c420*/  STG.E desc[UR36][R16.64], R2 ;  /* 0x0000000210007986 */ /* 0x0001e4000c101924 */
.L_x_22698:
[----:B------:R-:W-:Y:S05]  /*c430*/  BSYNC B6 ;  /* 0x0000000000067941 */ /* 0x000fea0003800000 */
.L_x_22692:
[----:B------:R-:W-:-:S07]  /*c440*/  VIADD R19, R19, 0x80 ;  /* 0x0000008013137836 */ /* 0x000fce0000000000 */
.L_x_22624:
[----:B------:R-:W-:Y:S05]  /*c450*/  BSYNC B7 ;  /* 0x0000000000077941 */ /* 0x000fea0003800000 */
.L_x_22623:
[----:B------:R-:W-:Y:S02]  /*c460*/  ULDC UR4, c[0x0][0x210] ;  /* 0x0000840000047ab9 */ /* 0x000fe40000000800 */
[----:B------:R-:W-:-:S13]  /*c470*/  ISETP.GE.AND P0, PT, R19, UR4, PT ;  /* 0x0000000413007c0c */ /* 0x000fda000bf06270 */
[----:B------:R-:W-:Y:S05]  /*c480*/  @P0 EXIT ;  /* 0x000000000000094d */ /* 0x000fea0003800000 */
[----:B0-----:R-:W0:Y:S01]  /*c490*/  LDC R6, c[0x0][0x218] ;  /* 0x00008600ff067b82 */ /* 0x001e220000000800 */
[----:B------:R-:W-:Y:S02]  /*c4a0*/  IMAD.MOV.U32 R18, RZ, RZ, RZ ;  /* 0x000000ffff127224 */ /* 0x000fe400078e00ff */
[----:B----4-:R-:W-:Y:S02]  /*c4b0*/  IMAD.MOV.U32 R0, RZ, RZ, RZ ;  /* 0x000000ffff007224 */ /* 0x010fe400078e00ff */
[----:B-123--:R-:W-:Y:S01]  /*c4c0*/  IMAD.MOV.U32 R16, RZ, RZ, RZ ;  /* 0x000000ffff107224 */ /* 0x00efe200078e00ff */
        /* <DEDUP_REMOVED lines=350> */
.L_x_22725:
        /* <DEDUP_REMOVED lines=20> */
.L_x_22729:
[----:B------:R0:W5:Y:S01]  /*dbf0*/  LDG.E.U8 R19, desc[UR36][R2.64] ;  /* 0x0000002402137981 */ /* 0x000162000c1e1100 */
[----:B------:R-:W-:Y:S05]  /*dc00*/  BRA `(.L_x_22731) ;  /* 0x0000000c00547947 */ /* 0x000fea0003800000 */
.L_x_22728:
        /* <DEDUP_REMOVED lines=8> */
.L_x_22733:
[----:B------:R0:W5:Y:S01]  /*dc90*/  LDG.E.U16 R19, desc[UR36][R2.64] ;  /* 0x0000002402137981 */ /* 0x000162000c1e1500 */
[----:B------:R-:W-:Y:S05]  /*dca0*/  BRA `(.L_x_22731) ;  /* 0x0000000c002c7947 */ /* 0x000fea0003800000 */
.L_x_22732:
[----:B------:R0:W5:Y:S01]  /*dcb0*/  LDG.E.U16 R19, desc[UR36][R2.64] ;  /* 0x0000002402137981 */ /* 0x000162000c1e1500 */
[----:B------:R-:W-:Y:S05]  /*dcc0*/  BRA `(.L_x_22731) ;  /* 0x0000000c00247947 */ /* 0x000fea0003800000 */
.L_x_22727:
        /* <DEDUP_REMOVED lines=9> */
.L_x_22735:
[----:B------:R-:W2:Y:S02]  /*dd60*/  LDG.E.U16 R0, desc[UR36][R2.64] ;  /* 0x0000002402007981 */ /* 0x000ea4000c1e1500 */
[----:B--2---:R-:W-:-:S06]  /*dd70*/  HADD2.F32 R0, -RZ, R0.H0_H0 ;  /* 0x20000000ff007230 */ /* 0x004fcc0000004100 */
[----:B------:R-:W0:Y:S02]  /*dd80*/  F2I.FTZ.TRUNC.NTZ R0, R0 ;  /* 0x0000000000007305 */ /* 0x000e24000021f100 */
[----:B0-----:R-:W-:Y:S01]  /*dd90*/  PRMT R19, R0, 0x7610, R19 ;  /* 0x0000761000137816 */ /* 0x001fe20000000013 */
[----:B------:R-:W-:Y:S06]  /*dda0*/  BRA `(.L_x_22731) ;  /* 0x0000000800ec7947 */ /* 0x000fec0003800000 */
.L_x_22734:
        /* <DEDUP_REMOVED lines=9> */
.L_x_22737:
[----:B------:R-:W2:Y:S02]  /*de40*/  LDG.E.U16 R2, desc[UR36][R2.64] ;  /* 0x0000002402027981 */ /* 0x000ea4000c1e1500 */
[----:B--2---:R-:W-:-:S06]  /*de50*/  HADD2.F32 R0, -RZ, R2.H0_H0 ;  /* 0x20000002ff007230 */ /* 0x004fcc0000004100 */
[----:B------:R-:W0:Y:S02]  /*de60*/  F2I.FTZ.TRUNC.NTZ R0, R0 ;  /* 0x0000000000007305 */ /* 0x000e24000021f100 */
[----:B0-----:R-:W-:Y:S01]  /*de70*/  PRMT R19, R0, 0x7610, R19 ;  /* 0x0000761000137816 */ /* 0x001fe20000000013 */
[----:B------:R-:W-:Y:S06]  /*de80*/  BRA `(.L_x_22731) ;  /* 0x0000000800b47947 */ /* 0x000fec0003800000 */
.L_x_22736:
[----:B------:R-:W2:Y:S02]  /*de90*/  LDG.E.64 R2, desc[UR36][R2.64] ;  /* 0x0000002402027981 */ /* 0x000ea4000c1e1b00 */
[----:B--2---:R0:W1:Y:S01]  /*dea0*/  F2I.F64.TRUNC R19, R2 ;  /* 0x0000000200137311 */ /* 0x004062000030d100 */
[----:B------:R-:W-:Y:S05]  /*deb0*/  BRA `(.L_x_22731) ;  /* 0x0000000800a87947 */ /* 0x000fea0003800000 */
.L_x_22726:
        /* <DEDUP_REMOVED lines=12> */
.L_x_22740:
[----:B------:R-:W2:Y:S02]  /*df80*/  LDG.E.64 R2, desc[UR36][R2.64] ;  /* 0x0000002402027981 */ /* 0x000ea4000c1e1b00 */
[----:B--2---:R3:W4:Y:S01]  /*df90*/  F2I.F64.TRUNC R19, R2 ;  /* 0x0000000200137311 */ /* 0x004722000030d100 */
[----:B------:R-:W-:Y:S05]  /*dfa0*/  BRA `(.L_x_22731) ;  /* 0x00000008006c7947 */ /* 0x000fea0003800000 */
.L_x_22739:
        /* <DEDUP_REMOVED lines=28> */
.L_x_22742:
        /* <DEDUP_REMOVED lines=15> */
.L_x_22741:
[----:B------:R-:W2:Y:S02]  /*e260*/  LDG.E.U16 R0, desc[UR36][R2.64] ;  /* 0x0000002402007981 */ /* 0x000ea4000c1e1500 */
[----:B--2---:R-:W-:-:S06]  /*e270*/  IMAD.U32 R0, R0, 0x10000, RZ ;  /* 0x0001000000007824 */ /* 0x004fcc00078e00ff */
[----:B------:R-:W0:Y:S02]  /*e280*/  F2I.FTZ.TRUNC.NTZ R0, R0 ;  /* 0x0000000000007305 */ /* 0x000e24000021f100 */
[----:B0-----:R-:W-:Y:S01]  /*e290*/  PRMT R19, R0, 0x7610, R19 ;  /* 0x0000761000137816 */ /* 0x001fe20000000013 */
[----:B------:R-:W-:Y:S06]  /*e2a0*/  BRA `(.L_x_22731) ;  /* 0x0000000400ac7947 */ /* 0x000fec0003800000 */
.L_x_22738:
        /* <DEDUP_REMOVED lines=10> */
.L_x_22745:
        /* <DEDUP_REMOVED lines=21> */
.L_x_22749:
[----:B------:R-:W-:Y:S05]  /*e4a0*/  BSYNC B1 ;  /* 0x0000000000017941 */ /* 0x000fea0003800000 */
.L_x_22748:
[----:B------:R-:W-:Y:S01]  /*e4b0*/  LEA R3, R0, 0x3b800000, 0x17 ;  /* 0x3b80000000037811 */ /* 0x000fe200078eb8ff */
[----:B------:R-:W-:-:S05]  /*e4c0*/  IMAD.SHL.U32 R0, R2, 0x100000, RZ ;  /* 0x0010000002007824 */ /* 0x000fca00078e00ff */
[----:B------:R-:W-:-:S07]  /*e4d0*/  LOP3.LUT R0, R3, R0, R4, 0xfe, !PT ;  /* 0x0000000003007212 */ /* 0x000fce00078efe04 */
.L_x_22747:
[----:B------:R-:W-:Y:S05]  /*e4e0*/  BSYNC B0 ;  /* 0x0000000000007941 */ /* 0x000fea0003800000 */
.L_x_22746:
[----:B------:R-:W0:Y:S02]  /*e4f0*/  F2I.FTZ.TRUNC.NTZ R0, R0 ;  /* 0x0000000000007305 */ /* 0x000e24000021f100 */
[----:B0-----:R-:W-:Y:S01]  /*e500*/  PRMT R19, R0, 0x7610, R19 ;  /* 0x0000761000137816 */ /* 0x001fe20000000013 */
[----:B------:R-:W-:Y:S06]  /*e510*/  BRA `(.L_x_22731) ;  /* 0x0000000400107947 */ /* 0x000fec0003800000 */
.L_x_22744:
        /* <DEDUP_REMOVED lines=21> */
.L_x_22753:
[----:B------:R-:W-:Y:S05]  /*e670*/  BSYNC B1 ;  /* 0x0000000000017941 */ /* 0x000fea0003800000 */
.L_x_22752:
[----:B------:R-:W-:Y:S01]  /*e680*/  LEA R3, R0, 0x37800000, 0x17 ;  /* 0x3780000000037811 */ /* 0x000fe200078eb8ff */
[----:B------:R-:W-:-:S05]  /*e690*/  IMAD.SHL.U32 R0, R2, 0x200000, RZ ;  /* 0x0020000002007824 */ /* 0x000fca00078e00ff */
[----:B------:R-:W-:-:S07]  /*e6a0*/  LOP3.LUT R0, R3, R0, R4, 0xfe, !PT ;  /* 0x0000000003007212 */ /* 0x000fce00078efe04 */
.L_x_22751:
[----:B------:R-:W-:Y:S05]  /*e6b0*/  BSYNC B0 ;  /* 0x0000000000007941 */ /* 0x000fea0003800000 */
.L_x_22750:
[----:B------:R-:W0:Y:S02]  /*e6c0*/  F2I.FTZ.TRUNC.NTZ R0, R0 ;  /* 0x0000000000007305 */ /* 0x000e24000021f100 */
[----:B0-----:R-:W-:Y:S01]  /*e6d0*/  PRMT R19, R0, 0x7610, R19 ;  /* 0x0000761000137816 */ /* 0x001fe20000000013 */
[----:B------:R-:W-:Y:S06]  /*e6e0*/  BRA `(.L_x_22731) ;  /* 0x00000000009c7947 */ /* 0x000fec0003800000 */
.L_x_22743:
        /* <DEDUP_REMOVED lines=14> */
.L_x_22757:
[----:B------:R-:W-:Y:S05]  /*e7d0*/  BSYNC B0 ;  /* 0x0000000000007941 */ /* 0x000fea0003800000 */
.L_x_22756:
[----:B------:R-:W0:Y:S02]  /*e7e0*/  F2I.FTZ.TRUNC.NTZ R0, R0 ;  /* 0x0000000000007305 */ /* 0x000e24000021f100 */
[----:B0-----:R-:W-:Y:S01]  /*e7f0*/  PRMT R19, R0, 0x7610, R19 ;  /* 0x0000761000137816 */ /* 0x001fe20000000013 */
[----:B------:R-:W-:Y:S06]  /*e800*/  BRA `(.L_x_22731) ;  /* 0x0000000000547947 */ /* 0x000fec0003800000 */
.L_x_22730:
        /* <DEDUP_REMOVED lines=16> */
.L_x_22758:
[----:B------:R-:W-:Y:S01]  /*e910*/  PRMT R19, RZ, 0x7610, R19 ;  /* 0x00007610ff137816 */ /* 0x000fe20000000013 */
[----:B------:R-:W-:Y:S06]  /*e920*/  BRA `(.L_x_22731) ;  /* 0x00000000000c7947 */ /* 0x000fec0003800000 */
.L_x_22755:
[----:B------:R0:W5:Y:S01]  /*e930*/  LDG.E.U16 R19, desc[UR36][R2.64] ;  /* 0x0000002402137981 */ /* 0x000162000c1e1500 */
[----:B------:R-:W-:Y:S05]  /*e940*/  BRA `(.L_x_22731) ;  /* 0x0000000000047947 */ /* 0x000fea0003800000 */
.L_x_22754:
[----:B------:R1:W5:Y:S02]  /*e950*/  LDG.E.U16 R19, desc[UR36][R2.64] ;  /* 0x0000002402137981 */ /* 0x000364000c1e1500 */
.L_x_22731:
        /* <DEDUP_REMOVED lines=17> */
.L_x_22762:
[----:B------:R0:W5:Y:S01]  /*ea70*/  LDG.E.U8 R0, desc[UR36][R2.64] ;  /* 0x0000002402007981 */ /* 0x000162000c1e1100 */
[----:B------:R-:W-:Y:S05]  /*ea80*/  BRA `(.L_x_22764) ;  /* 0x0000000c00547947 */ /* 0x000fea0003800000 */
.L_x_22761:
        /* <DEDUP_REMOVED lines=8> */
.L_x_22766:
[----:B------:R0:W5:Y:S01]  /*eb10*/  LDG.E.U16 R0, desc[UR36][R2.64] ;  /* 0x0000002402007981 */ /* 0x000162000c1e1500 */
[----:B------:R-:W-:Y:S05]  /*eb20*/  BRA `(.L_x_22764) ;  /* 0x0000000c002c7947 */ /* 0x000fea0003800000 */
.L_x_22765:
[----:B------:R0:W5:Y:S01]  /*eb30*/  LDG.E.U16 R0, desc[UR36][R2.64] ;  /* 0x0000002402007981 */ /* 0x000162000c1e1500 */
[----:B------:R-:W-:Y:S05]  /*eb40*/  BRA `(.L_x_22764) ;  /* 0x0000000c00247947 */ /* 0x000fea0003800000 */
.L_x_22760:
        /* <DEDUP_REMOVED lines=9> */
.L_x_22768:
[----:B------:R-:W2:Y:S02]  /*ebe0*/  LDG.E.U16 R4, desc[UR36][R2.64] ;  /* 0x0000002402047981 */ /* 0x000ea4000c1e1500 */
[----:B--2---:R-:W-:-:S06]  /*ebf0*/  HADD2.F32 R4, -RZ, R4.H0_H0 ;  /* 0x20000004ff047230 */ /* 0x004fcc0000004100 */
[----:B------:R-:W0:Y:S02]  /*ec00*/  F2I.FTZ.TRUNC.NTZ R4, R4 ;  /* 0x0000000400047305 */ /* 0x000e24000021f100 */
[----:B0-----:R-:W-:Y:S01]  /*ec10*/  PRMT R0, R4, 0x7610, R0 ;  /* 0x0000761004007816 */ /* 0x001fe20000000000 */
[----:B------:R-:W-:Y:S06]  /*ec20*/  BRA `(.L_x_22764) ;  /* 0x0000000800ec7947 */ /* 0x000fec0003800000 */
.L_x_22767:
        /* <DEDUP_REMOVED lines=9> */
.L_x_22770:
[----:B------:R-:W2:Y:S02]  /*ecc0*/  LDG.E.U16 R2, desc[UR36][R2.64] ;  /* 0x0000002402027981 */ /* 0x000ea4000c1e1500 */
[----:B--2---:R-:W-:-:S06]  /*ecd0*/  HADD2.F32 R4, -RZ, R2.H0_H0 ;  /* 0x20000002ff047230 */ /* 0x004fcc0000004100 */
[----:B------:R-:W0:Y:S02]  /*ece0*/  F2I.FTZ.TRUNC.NTZ R4, R4 ;  /* 0x0000000400047305 */ /* 0x000e24000021f100 */
[----:B0-----:R-:W-:Y:S01]  /*ecf0*/  PRMT R0, R4, 0x7610, R0 ;  /* 0x0000761004007816 */ /* 0x001fe20000000000 */
[----:B------:R-:W-:Y:S06]  /*ed00*/  BRA `(.L_x_22764) ;  /* 0x0000000800b47947 */ /* 0x000fec0003800000 */
.L_x_22769:
[----:B------:R-:W2:Y:S02]  /*ed10*/  LDG.E.64 R2, desc[UR36][R2.64] ;  /* 0x0000002402027981 */ /* 0x000ea4000c1e1b00 */
[----:B--2---:R0:W1:Y:S01]  /*ed20*/  F2I.F64.TRUNC R0, R2 ;  /* 0x0000000200007311 */ /* 0x004062000030d100 */
[----:B------:R-:W-:Y:S05]  /*ed30*/  BRA `(.L_x_22764) ;  /* 0x0000000800a87947 */ /* 0x000fea0003800000 */
.L_x_22759:
        /* <DEDUP_REMOVED lines=12> */
.L_x_22773:
[----:B------:R-:W2:Y:S02]  /*ee00*/  LDG.E.64 R2, desc[UR36][R2.64] ;  /* 0x0000002402027981 */ /* 0x000ea4000c1e1b00 */
[----:B--2---:R3:W4:Y:S01]  /*ee10*/  F2I.F64.TRUNC R0, R2 ;  /* 0x0000000200007311 */ /* 0x004722000030d100 */
[----:B------:R-:W-:Y:S05]  /*ee20*/  BRA `(.L_x_22764) ;  /* 0x00000008006c7947 */ /* 0x000fea0003800000 */
.L_x_22772:
        /* <DEDUP_REMOVED lines=28> */
.L_x_22775:
        /* <DEDUP_REMOVED lines=15> */
.L_x_22774:
[----:B------:R-:W2:Y:S02]  /*f0e0*/  LDG.E.U16 R4, desc[UR36][R2.64] ;  /* 0x0000002402047981 */ /* 0x000ea4000c1e1500 */
[----:B--2---:R-:W-:-:S06]  /*f0f0*/  IMAD.U32 R4, R4, 0x10000, RZ ;  /* 0x0001000004047824 */ /* 0x004fcc00078e00ff */
[----:B------:R-:W0:Y:S02]  /*f100*/  F2I.FTZ.TRUNC.NTZ R4, R4 ;  /* 0x0000000400047305 */ /* 0x000e24000021f100 */
[----:B0-----:R-:W-:Y:S01]  /*f110*/  PRMT R0, R4, 0x7610, R0 ;  /* 0x0000761004007816 */ /* 0x001fe20000000000 */
[----:B------:R-:W-:Y:S06]  /*f120*/  BRA `(.L_x_22764) ;  /* 0x0000000400ac7947 */ /* 0x000fec0003800000 */
.L_x_22771:
        /* <DEDUP_REMOVED lines=10> */
.L_x_22778:
        /* <DEDUP_REMOVED lines=21> */
.L_x_22782:
[----:B------:R-:W-:Y:S05]  /*f320*/  BSYNC B1 ;  /* 0x0000000000017941 */ /* 0x000fea0003800000 */
.L_x_22781:
[----:B------:R-:W-:Y:S01]  /*f330*/  IMAD.SHL.U32 R2, R2, 0x100000, RZ ;  /* 0x0010000002027824 */ /* 0x000fe200078e00ff */
[----:B------:R-:W-:-:S04]  /*f340*/  LEA R3, R0, 0x3b800000, 0x17 ;  /* 0x3b80000000037811 */ /* 0x000fc800078eb8ff */
[----:B------:R-:W-:-:S07]  /*f350*/  LOP3.LUT R4, R3, R2, R4, 0xfe, !PT ;  /* 0x0000000203047212 */ /* 0x000fce00078efe04 */
.L_x_22780:
[----:B------:R-:W-:Y:S05]  /*f360*/  BSYNC B0 ;  /* 0x0000000000007941 */ /* 0x000fea0003800000 */
.L_x_22779:
[----:B------:R-:W0:Y:S02]  /*f370*/  F2I.FTZ.TRUNC.NTZ R4, R4 ;  /* 0x0000000400047305 */ /* 0x000e24000021f100 */
[----:B0-----:R-:W-:Y:S01]  /*f380*/  PRMT R0, R4, 0x7610, R0 ;  /* 0x0000761004007816 */ /* 0x001fe20000000000 */
[----:B------:R-:W-:Y:S06]  /*f390*/  BRA `(.L_x_22764) ;  /* 0x0000000400107947 */ /* 0x000fec0003800000 */
.L_x_22777:
        /* <DEDUP_REMOVED lines=21> */
.L_x_22786:
[----:B------:R-:W-:Y:S05]  /*f4f0*/  BSYNC B1 ;  /* 0x0000000000017941 */ /* 0x000fea0003800000 */
.L_x_22785:
[----:B------:R-:W-:Y:S01]  /*f500*/  IMAD.SHL.U32 R2, R2, 0x200000, RZ ;  /* 0x0020000002027824 */ /* 0x000fe200078e00ff */
[----:B------:R-:W-:-:S04]  /*f510*/  LEA R3, R0, 0x37800000, 0x17 ;  /* 0x3780000000037811 */ /* 0x000fc800078eb8ff */
[----:B------:R-:W-:-:S07]  /*f520*/  LOP3.LUT R4, R3, R2, R4, 0xfe, !PT ;  /* 0x0000000203047212 */ /* 0x000fce00078efe04 */
.L_x_22784:
[----:B------:R-:W-:Y:S05]  /*f530*/  BSYNC B0 ;  /* 0x0000000000007941 */ /* 0x000fea0003800000 */
.L_x_22783:
[----:B------:R-:W0:Y:S02]  /*f540*/  F2I.FTZ.TRUNC.NTZ R4, R4 ;  /* 0x0000000400047305 */ /* 0x000e24000021f100 */
[----:B0-----:R-:W-:Y:S01]  /*f550*/  PRMT R0, R4, 0x7610, R0 ;  /* 0x0000761004007816 */ /* 0x001fe20000000000 */
[----:B------:R-:W-:Y:S06]  /*f560*/  BRA `(.L_x_22764) ;  /* 0x00000000009c7947 */ /* 0x000fec0003800000 */
.L_x_22776:
        /* <DEDUP_REMOVED lines=14> */
.L_x_22790:
[----:B------:R-:W-:Y:S05]  /*f650*/  BSYNC B0 ;  /* 0x0000000000007941 */ /* 0x000fea0003800000 */
.L_x_22789:
[----:B------:R-:W0:Y:S02]  /*f660*/  F2I.FTZ.TRUNC.NTZ R4, R4 ;  /* 0x0000000400047305 */ /* 0x000e24000021f100 */
[----:B0-----:R-:W-:Y:S01]  /*f670*/  PRMT R0, R4, 0x7610, R0 ;  /* 0x0000761004007816 */ /* 0x001fe20000000000 */
[----:B------:R-:W-:Y:S06]  /*f680*/  BRA `(.L_x_22764) ;  /* 0x0000000000547947 */ /* 0x000fec0003800000 */
.L_x_22763:
        /* <DEDUP_REMOVED lines=16> */
.L_x_22791:
[----:B------:R-:W-:Y:S01]  /*f790*/  PRMT R0, RZ, 0x7610, R0 ;  /* 0x00007610ff007816 */ /* 0x000fe20000000000 */
[----:B------:R-:W-:Y:S06]  /*f7a0*/  BRA `(.L_x_22764) ;  /* 0x00000000000c7947 */ /* 0x000fec0003800000 */
.L_x_22788:
[----:B------:R2:W5:Y:S01]  /*f7b0*/  LDG.E.U16 R0, desc[UR36][R2.64] ;  /* 0x0000002402007981 */ /* 0x000562000c1e1500 */
[----:B------:R-:W-:Y:S05]  /*f7c0*/  BRA `(.L_x_22764) ;  /* 0x0000000000047947 */ /* 0x000fea0003800000 */
.L_x_22787:
[----:B------:R1:W5:Y:S02]  /*f7d0*/  LDG.E.U16 R0, desc[UR36][R2.64] ;  /* 0x0000002402007981 */ /* 0x000364000c1e1500 */
.L_x_22764:
[----:B------:R-:W0:Y:S01]  /*f7e0*/  LDC.U8 R4, c[0x0][0x491] ;  /* 0x00012440ff047b82 */ /* 0x000e220000000000 */
[----:B-1--45:R-:W-:-:S04]  /*f7f0*/  LOP3.LUT R0, R0, R19, RZ, 0xfc, !PT ;  /* 0x0000001300007212 */ /* 0x032fc800078efcff */
        /* <DEDUP_REMOVED lines=16> */
.L_x_22795:
[----:B------:R-:W-:Y:S01]  /*f900*/  STG.E.U8 desc[UR36][R16.64], R2 ;  /* 0x0000000210007986 */ /* 0x000fe2000c101124 */
[----:B------:R-:W-:Y:S05]  /*f910*/  EXIT ;  /* 0x000000000000794d */ /* 0x000fea0003800000 */
.L_x_22794:
        /* <DEDUP_REMOVED lines=9> */
.L_x_22798:
[----:B------:R-:W-:Y:S01]  /*f9b0*/  STG.E desc[UR36][R16.64], R2 ;  /* 0x0000000210007986 */ /* 0x000fe2000c101924 */
[----:B------:R-:W-:Y:S05]  /*f9c0*/  EXIT ;  /* 0x000000000000794d */ /* 0x000fea0003800000 */
.L_x_22797:
[----:B------:R-:W-:Y:S01]  /*f9d0*/  STG.E.U16 desc[UR36][R16.64], R2 ;  /* 0x0000000210007986 */ /* 0x000fe2000c101524 */
[----:B------:R-:W-:Y:S05]  /*f9e0*/  EXIT ;  /* 0x000000000000794d */ /* 0x000fea0003800000 */
.L_x_22793:
        /* <DEDUP_REMOVED lines=9> */
.L_x_22800:
[----:B------:R-:W-:-:S04]  /*fa80*/  FSEL R0, RZ, 1, !P0 ;  /* 0x3f800000ff007808 */ /* 0x000fc80004000000 */
[----:B------:R-:W-:-:S05]  /*fa90*/  F2FP.F16.F32.PACK_AB R0, RZ, R0 ;  /* 0x00000000ff00723e */ /* 0x000fca00000000ff */
[----:B------:R-:W-:Y:S01]  /*faa0*/  STG.E.U16 desc[UR36][R16.64], R0 ;  /* 0x0000000010007986 */ /* 0x000fe2000c101524 */
[----:B------:R-:W-:Y:S05]  /*fab0*/  EXIT ;  /* 0x000000000000794d */ /* 0x000fea0003800000 */
.L_x_22799:
        /* <DEDUP_REMOVED lines=10> */
.L_x_22802:
[----:B------:R-:W-:-:S04]  /*fb60*/  FSEL R0, RZ, 1, !P0 ;  /* 0x3f800000ff007808 */ /* 0x000fc80004000000 */
[----:B------:R-:W-:-:S04]  /*fb70*/  F2FP.F16.F32.PACK_AB R3, RZ, R0 ;  /* 0x00000000ff03723e */ /* 0x000fc800000000ff */
[----:B------:R-:W-:-:S05]  /*fb80*/  PRMT R3, R3, 0x5410, RZ ;  /* 0x0000541003037816 */ /* 0x000fca00000000ff */
[----:B------:R-:W-:Y:S01]  /*fb90*/  STG.E desc[UR36][R16.64], R3 ;  /* 0x0000000310007986 */ /* 0x000fe2000c101924 */
[----:B------:R-:W-:Y:S05]  /*fba0*/  EXIT ;  /* 0x000000000000794d */ /* 0x000fea0003800000 */
.L_x_22801:
[----:B------:R-:W-:Y:S01]  /*fbb0*/  FSEL R3, RZ, 1.875, !P0 ;  /* 0x3ff00000ff037808 */ /* 0x000fe20004000000 */
[----:B------:R-:W-:-:S05]  /*fbc0*/  IMAD.MOV.U32 R2, RZ, RZ, RZ ;  /* 0x000000ffff027224 */ /* 0x000fca00078e00ff */
[----:B------:R-:W-:Y:S01]  /*fbd0*/  STG.E.64 desc[UR36][R16.64], R2 ;  /* 0x0000000210007986 */ /* 0x000fe2000c101b24 */
[----:B------:R-:W-:Y:S05]  /*fbe0*/  EXIT ;  /* 0x000000000000794d */ /* 0x000fea0003800000 */
.L_x_22792:
        /* <DEDUP_REMOVED lines=10> */
.L_x_22805:
[----:B------:R-:W-:Y:S02]  /*fc90*/  FSEL R5, RZ, 1.875, !P0 ;  /* 0x3ff00000ff057808 */ /* 0x000fe40004000000 */
[----:B------:R-:W-:Y:S01]  /*fca0*/  CS2R R6, SRZ ;  /* 0x0000000000067805 */ /* 0x000fe2000001ff00 */
[----:B------:R-:W-:-:S05]  /*fcb0*/  IMAD.MOV.U32 R4, RZ, RZ, RZ ;  /* 0x000000ffff047224 */ /* 0x000fca00078e00ff */
[----:B------:R-:W-:Y:S01]  /*fcc0*/  STG.E.128 desc[UR36][R16.64], R4 ;  /* 0x0000000410007986 */ /* 0x000fe2000c101d24 */
[----:B------:R-:W-:Y:S05]  /*fcd0*/  EXIT ;  /* 0x000000000000794d */ /* 0x000fea0003800000 */
.L_x_22804:
        /* <DEDUP_REMOVED lines=18> */
.L_x_22809:
[----:B------:R-:W-:Y:S05]  /*fe00*/  BSYNC B0 ;  /* 0x0000000000007941 */ /* 0x000fea0003800000 */
.L_x_22808:
[----:B------:R-:W-:Y:S01]  /*fe10*/  STG.E.U8 desc[UR36][R16.64], R3 ;  /* 0x0000000310007986 */ /* 0x000fe2000c101124 */
[----:B------:R-:W-:Y:S05]  /*fe20*/  EXIT ;  /* 0x000000000000794d */ /* 0x000fea0003800000 */
.L_x_22807:
        /* <DEDUP_REMOVED lines=14> */
.L_x_22810:
[----:B------:R-:W-:Y:S01]  /*ff10*/  IMAD.MOV.U32 R3, RZ, RZ, 0x7f ;  /* 0x0000007fff037424 */ /* 0x000fe200078e00ff */
[----:B------:R-:W-:-:S04]  /*ff20*/  ISETP.GT.U32.AND P0, PT, R5, 0x7f800000, PT ;  /* 0x7f8000000500780c */ /* 0x000fc80003f04070 */
[----:B------:R-:W-:-:S05]  /*ff30*/  SEL R3, R3, 0x7c, P0 ;  /* 0x0000007c03037807 */ /* 0x000fca0000000000 */
[----:B------:R-:W-:Y:S01]  /*ff40*/  STG.E.U8 desc[UR36][R16.64], R3 ;  /* 0x0000000310007986 */ /* 0x000fe2000c101124 */
[----:B------:R-:W-:Y:S05]  /*ff50*/  EXIT ;  /* 0x000000000000794d */ /* 0x000fea0003800000 */
.L_x_22806:
[----:B------:R-:W-:-:S04]  /*ff60*/  FSEL R0, RZ, 1, !P0 ;  /* 0x3f800000ff007808 */ /* 0x000fc80004000000 */
[----:B------:R-:W-:-:S05]  /*ff70*/  F2FP.BF16.F32.PACK_AB R0, RZ, R0 ;  /* 0x00000000ff00723e */ /* 0x000fca00000010ff */
[----:B------:R-:W-:Y:S01]  /*ff80*/  STG.E.U16 desc[UR36][R16.64], R0 ;  /* 0x0000000010007986 */ /* 0x000fe2000c101524 */
[----:B------:R-:W-:Y:S05]  /*ff90*/  EXIT ;  /* 0x000000000000794d */ /* 0x000fea0003800000 */
.L_x_22803:
        /* <DEDUP_REMOVED lines=10> */
.L_x_22813:
        /* <DEDUP_REMOVED lines=16> */
.L_x_22816:
[----:B------:R-:W-:-:S07]  /*10140*/  PRMT R8, R0, 0x7610, R8 ;  /* 0x0000761000087816 */ /* 0x000fce0000000008 */
.L_x_22815:
[----:B------:R-:W-:Y:S05]  /*10150*/  BSYNC B0 ;  /* 0x0000000000007941 */ /* 0x000fea0003800000 */
.L_x_22814:
[----:B------:R-:W-:Y:S01]  /*10160*/  STG.E.U8 desc[UR36][R16.64], R8 ;  /* 0x0000000810007986 */ /* 0x000fe2000c101124 */
[----:B------:R-:W-:Y:S05]  /*10170*/  EXIT ;  /* 0x000000000000794d */ /* 0x000fea0003800000 */
.L_x_22812:
        /* <DEDUP_REMOVED lines=16> */
.L_x_22819:
[----:B------:R-:W-:-:S07]  /*10280*/  PRMT R8, R0, 0x7610, R8 ;  /* 0x0000761000087816 */ /* 0x000fce0000000008 */
.L_x_22818:
[----:B------:R-:W-:Y:S05]  /*10290*/  BSYNC B0 ;  /* 0x0000000000007941 */ /* 0x000fea0003800000 */
.L_x_22817:
[----:B------:R-:W-:Y:S01]  /*102a0*/  STG.E.U8 desc[UR36][R16.64], R8 ;  /* 0x0000000810007986 */ /* 0x000fe2000c101124 */
[----:B------:R-:W-:Y:S05]  /*102b0*/  EXIT ;  /* 0x000000000000794d */ /* 0x000fea0003800000 */
.L_x_22811:
        /* <DEDUP_REMOVED lines=21> */
.L_x_22796:
        /* <DEDUP_REMOVED lines=16> */
.L_x_22822:
[----:B------:R-:W-:Y:S05]  /*10510*/  EXIT ;  /* 0x000000000000794d */ /* 0x000fea0003800000 */
.L_x_22821:
[----:B------:R-:W-:-:S05]  /*10520*/  IMAD.MOV.U32 R3, RZ, RZ, RZ ;  /* 0x000000ffff037224 */ /* 0x000fca00078e00ff */
[----:B------:R-:W-:Y:S01]  /*10530*/  STG.E.64 desc[UR36][R16.64], R2 ;  /* 0x0000000210007986 */ /* 0x000fe2000c101b24 */
[----:B------:R-:W-:Y:S05]  /*10540*/  EXIT ;  /* 0x000000000000794d */ /* 0x000fea0003800000 */
.L_x_22820:
[----:B------:R-:W-:Y:S01]  /*10550*/  STG.E desc[UR36][R16.64], R2 ;  /* 0x0000000210007986 */ /* 0x000fe2000c101924 */
[----:B------:R-:W-:Y:S05]  /*10560*/  EXIT ;  /* 0x000000000000794d */ /* 0x000fea0003800000 */
.L_x_22823:
        /* <DEDUP_REMOVED lines=9> */
.L_x_43966:


//--------------------- .text._ZN2at6native27unrolled_elementwise_kernelINS0_13BinaryFunctorIssbZZZNS0_22logical_or_kernel_cudaERNS_14TensorIteratorEENKUlvE0_clEvENKUlvE3_clEvEUlssE_EESt5arrayIPcLm3EELi4E23TrivialOffsetCalculatorILi2EjESC_ILi1EjENS0_6memory12LoadWithCastILi2EEENSF_13StoreWithCastILi1EEEEEviT_T0_T2_T3_T4_T5_ --------------------------
	.section	.text._ZN2at6native27unrolled_elementwise_kernelINS0_13BinaryFunctorIssbZZZNS0_22logical_or_kernel_cudaERNS_14TensorIteratorEENKUlvE0_clEvENKUlvE3_clEvEUlssE_EESt5arrayIPcLm3EELi4E23TrivialOffsetCalculatorILi2EjESC_ILi1EjENS0_6memory12LoadWithCastILi2EEENSF_13StoreWithCastILi1EEEEEviT_T0_T2_T3_T4_T5_,"ax",@progbits
	.align	128
        .global         _ZN2at6native27unrolled_elementwise_kernelINS0_13BinaryFunctorIssbZZZNS0_22logical_or_kernel_cudaERNS_14TensorIteratorEENKUlvE0_clEvENKUlvE3_clEvEUlssE_EESt5arrayIPcLm3EELi4E23TrivialOffsetCalculatorILi2EjESC_ILi1EjENS0_6memory12LoadWithCastILi2EEENSF_13StoreWithCastILi1EEEEEviT_T0_T2_T3_T4_T5_
        .type           _ZN2at6native27unrolled_elementwise_kernelINS0_13BinaryFunctorIssbZZZNS0_22logical_or_kernel_cudaERNS_14TensorIteratorEENKUlvE0_clEvENKUlvE3_clEvEUlssE_EESt5arrayIPcLm3EELi4E23TrivialOffsetCalculatorILi2EjESC_ILi1EjENS0_6memory12LoadWithCastILi2EEENSF_13StoreWithCastILi1EEEEEviT_T0_T2_T3_T4_T5_,@function
        .size           _ZN2at6native27unrolled_elementwise_kernelINS0_13BinaryFunctorIssbZZZNS0_22logical_or_kernel_cudaERNS_14TensorIteratorEENKUlvE0_clEvENKUlvE3_clEvEUlssE_EESt5arrayIPcLm3EELi4E23TrivialOffsetCalculatorILi2EjESC_ILi1EjENS0_6memory12LoadWithCastILi2EEENSF_13StoreWithCastILi1EEEEEviT_T0_T2_T3_T4_T5_,(.L_x_43967 - _ZN2at6native27unrolled_elementwise_kernelINS0_13BinaryFunctorIssbZZZNS0_22logical_or_kernel_cudaERNS_14TensorIteratorEENKUlvE0_clEvENKUlvE3_clEvEUlssE_EESt5arrayIPcLm3EELi4E23TrivialOffsetCalculatorILi2EjESC_ILi1EjENS0_6memory12LoadWithCastILi2EEENSF_13StoreWithCastILi1EEEEEviT_T0_T2_T3_T4_T5_)
        .other          _ZN2at6native27unrolled_elementwise_kernelINS0_13BinaryFunctorIssbZZZNS0_22logical_or_kernel_cudaERNS_14TensorIteratorEENKUlvE0_clEvENKUlvE3_clEvEUlssE_EESt5arrayIPcLm3EELi4E23TrivialOffsetCalculatorILi2EjESC_ILi1EjENS0_6memory12LoadWithCastILi2EEENSF_13StoreWithCastILi1EEEEEviT_T0_T2_T3_T4_T5_,@"STO_CUDA_ENTRY STV_DEFAULT"
_ZN2at6native27unrolled_elementwise_kernelINS0_13BinaryFunctorIssbZZZNS0_22logical_or_kernel_cudaERNS_14TensorIteratorEENKUlvE0_clEvENKUlvE3_clEvEUlssE_EESt5arrayIPcLm3EELi4E23TrivialOffsetCalculatorILi2EjESC_ILi1EjENS0_6memory12LoadWithCastILi2EEENSF_13StoreWithCastILi1EEEEEviT_T0_T2_T3_T4_T5_:
.text._ZN2at6native27unrolled_elementwise_kernelINS0_13BinaryFunctorIssbZZZNS0_22logical_or_kernel_cudaERNS_14TensorIteratorEENKUlvE0_clEvENKUlvE3_clEvEUlssE_EESt5arrayIPcLm3EELi4E23TrivialOffsetCalculatorILi2EjESC_ILi1EjENS0_6memory12LoadWithCastILi2EEENSF_13StoreWithCastILi1EEEEEviT_T0_T2_T3_T4_T5_:
        /* <DEDUP_REMOVED lines=33> */
.L_x_22829:
[----:B------:R3:W5:Y:S01]  /*0210*/  LDG.E.U8 R18, desc[UR36][R4.64] ;  /* 0x0000002404127981 */ /* 0x000762000c1e1100 */
[----:B------:R-:W-:Y:S05]  /*0220*/  BRA `(.L_x_22831) ;  /* 0x0000000c00587947 */ /* 0x000fea0003800000 */
.L_x_22828:
        /* <DEDUP_REMOVED lines=8> */
.L_x_22833:
[----:B------:R1:W5:Y:S01]  /*02b0*/  LDG.E.U16 R18, desc[UR36][R4.64] ;  /* 0x0000002404127981 */ /* 0x000362000c1e1500 */
[----:B------:R-:W-:Y:S05]  /*02c0*/  BRA `(.L_x_22831) ;  /* 0x0000000c00307947 */ /* 0x000fea0003800000 */
.L_x_22832:
[----:B------:R2:W5:Y:S01]  /*02d0*/  LDG.E.U16 R18, desc[UR36][R4.64] ;  /* 0x0000002404127981 */ /* 0x000562000c1e1500 */
[----:B------:R-:W-:Y:S05]  /*02e0*/  BRA `(.L_x_22831) ;  /* 0x0000000c00287947 */ /* 0x000fea0003800000 */
.L_x_22827:
        /* <DEDUP_REMOVED lines=9> */
.L_x_22835:
[----:B------:R-:W2:Y:S02]  /*0380*/  LDG.E.U16 R0, desc[UR36][R4.64] ;  /* 0x0000002404007981 */ /* 0x000ea4000c1e1500 */
[----:B--2---:R-:W-:-:S06]  /*0390*/  HADD2.F32 R0, -RZ, R0.H0_H0 ;  /* 0x20000000ff007230 */ /* 0x004fcc0000004100 */
[----:B------:R-:W0:Y:S02]  /*03a0*/  F2I.FTZ.TRUNC.NTZ R0, R0 ;  /* 0x0000000000007305 */ /* 0x000e24000021f100 */
[----:B0-----:R-:W-:Y:S01]  /*03b0*/  PRMT R18, R0, 0x7610, R18 ;  /* 0x0000761000127816 */ /* 0x001fe20000000012 */
[----:B------:R-:W-:Y:S06]  /*03c0*/  BRA `(.L_x_22831) ;  /* 0x0000000800f07947 */ /* 0x000fec0003800000 */
.L_x_22834:
        /* <DEDUP_REMOVED lines=9> */
.L_x_22837:
[----:B------:R-:W2:Y:S02]  /*0460*/  LDG.E.U16 R4, desc[UR36][R4.64] ;  /* 0x0000002404047981 */ /* 0x000ea4000c1e1500 */
[----:B--2---:R-:W-:-:S06]  /*0470*/  HADD2.F32 R0, -RZ, R4.H0_H0 ;  /* 0x20000004ff007230 */ /* 0x004fcc0000004100 */
[----:B------:R-:W0:Y:S02]  /*0480*/  F2I.FTZ.TRUNC.NTZ R0, R0 ;  /* 0x0000000000007305 */ /* 0x000e24000021f100 */
[----:B0-----:R-:W-:Y:S01]  /*0490*/  PRMT R18, R0, 0x7610, R18 ;  /* 0x0000761000127816 */ /* 0x001fe20000000012 */
[----:B------:R-:W-:Y:S06]  /*04a0*/  BRA `(.L_x_22831) ;  /* 0x0000000800b87947 */ /* 0x000fec0003800000 */
.L_x_22836:
[----:B------:R-:W2:Y:S02]  /*04b0*/  LDG.E.64 R4, desc[UR36][R4.64] ;  /* 0x0000002404047981 */ /* 0x000ea4000c1e1b00 */
[----:B--2---:R0:W1:Y:S01]  /*04c0*/  F2I.F64.TRUNC R18, R4 ;  /* 0x0000000400127311 */ /* 0x004062000030d100 */
[----:B------:R-:W-:Y:S05]  /*04d0*/  BRA `(.L_x_22831) ;  /* 0x0000000800ac7947 */ /* 0x000fea0003800000 */
.L_x_22826:
        /* <DEDUP_REMOVED lines=12> */
.L_x_22840:
[----:B------:R-:W2:Y:S02]  /*05a0*/  LDG.E.64 R4, desc[UR36][R4.64] ;  /* 0x0000002404047981 */ /* 0x000ea4000c1e1b00 */
[----:B--2---:R0:W1:Y:S01]  /*05b0*/  F2I.F64.TRUNC R18, R4 ;  /* 0x0000000400127311 */ /* 0x004062000030d100 */
[----:B------:R-:W-:Y:S05]  /*05c0*/  BRA `(.L_x_22831) ;  /* 0x0000000800707947 */ /* 0x000fea0003800000 */
.L_x_22839:
        /* <DEDUP_REMOVED lines=28> */
.L_x_22842:
        /* <DEDUP_REMOVED lines=16> */
.L_x_22841:
[----:B------:R-:W2:Y:S02]  /*0890*/  LDG.E.U16 R0, desc[UR36][R4.64] ;  /* 0x0000002404007981 */ /* 0x000ea4000c1e1500 */
[----:B--2---:R-:W-:-:S06]  /*08a0*/  IMAD.U32 R0, R0, 0x10000, RZ ;  /* 0x0001000000007824 */ /* 0x004fcc00078e00ff */
[----:B------:R-:W0:Y:S02]  /*08b0*/  F2I.FTZ.TRUNC.NTZ R0, R0 ;  /* 0x0000000000007305 */ /* 0x000e24000021f100 */
[----:B0-----:R-:W-:Y:S01]  /*08c0*/  PRMT R18, R0, 0x7610, R18 ;  /* 0x0000761000127816 */ /* 0x001fe20000000012 */
[----:B------:R-:W-:Y:S06]  /*08d0*/  BRA `(.L_x_22831) ;  /* 0x0000000400ac7947 */ /* 0x000fec0003800000 */
.L_x_22838:
        /* <DEDUP_REMOVED lines=10> */
.L_x_22845:
        /* <DEDUP_REMOVED lines=21> */
.L_x_22849:
[----:B------:R-:W-:Y:S05]  /*0ad0*/  BSYNC B1 ;  /* 0x0000000000017941 */ /* 0x000fea0003800000 */
.L_x_22848:
[----:B------:R-:W-:Y:S01]  /*0ae0*/  LEA R5, R0, 0x3b800000, 0x17 ;  /* 0x3b80000000057811 */ /* 0x000fe200078eb8ff */
[----:B------:R-:W-:-:S05]  /*0af0*/  IMAD.SHL.U32 R0, R3, 0x100000, RZ ;  /* 0x0010000003007824 */ /* 0x000fca00078e00ff */
[----:B------:R-:W-:-:S07]  /*0b00*/  LOP3.LUT R0, R5, R0, R6, 0xfe, !PT ;  /* 0x0000000005007212 */ /* 0x000fce00078efe06 */
.L_x_22847:
[----:B------:R-:W-:Y:S05]  /*0b10*/  BSYNC B0 ;  /* 0x0000000000007941 */ /* 0x000fea0003800000 */
.L_x_22846:
[----:B------:R-:W0:Y:S02]  /*0b20*/  F2I.FTZ.TRUNC.NTZ R0, R0 ;  /* 0x0000000000007305 */ /* 0x000e24000021f100 */
[----:B0-----:R-:W-:Y:S01]  /*0b30*/  PRMT R18, R0, 0x7610, R18 ;  /* 0x0000761000127816 */ /* 0x001fe20000000012 */
[----:B------:R-:W-:Y:S06]  /*0b40*/  BRA `(.L_x_22831) ;  /* 0x0000000400107947 */ /* 0x000fec0003800000 */
.L_x_22844:
        /* <DEDUP_REMOVED lines=21> */
.L_x_22853:
[----:B------:R-:W-:Y:S05]  /*0ca0*/  BSYNC B1 ;  /* 0x0000000000017941 */ /* 0x000fea0003800000 */
.L_x_22852:
[----:B------:R-:W-:Y:S01]  /*0cb0*/  LEA R5, R0, 0x37800000, 0x17 ;  /* 0x3780000000057811 */ /* 0x000fe200078eb8ff */
[----:B------:R-:W-:-:S05]  /*0cc0*/  IMAD.SHL.U32 R0, R3, 0x200000, RZ ;  /* 0x0020000003007824 */ /* 0x000fca00078e00ff */
[----:B------:R-:W-:-:S07]  /*0cd0*/  LOP3.LUT R0, R5, R0, R6, 0xfe, !PT ;  /* 0x0000000005007212 */ /* 0x000fce00078efe06 */
.L_x_22851:
[----:B------:R-:W-:Y:S05]  /*0ce0*/  BSYNC B0 ;  /* 0x0000000000007941 */ /* 0x000fea0003800000 */
.L_x_22850:
[----:B------:R-:W0:Y:S02]  /*0cf0*/  F2I.FTZ.TRUNC.NTZ R0, R0 ;  /* 0x0000000000007305 */ /* 0x000e24000021f100 */
[----:B0-----:R-:W-:Y:S01]  /*0d00*/  PRMT R18, R0, 0x7610, R18 ;  /* 0x0000761000127816 */ /* 0x001fe20000000012 */
[----:B------:R-:W-:Y:S06]  /*0d10*/  BRA `(.L_x_22831) ;  /* 0x00000000009c7947 */ /* 0x000fec0003800000 */
.L_x_22843:
        /* <DEDUP_REMOVED lines=14> */
.L_x_22857:
[----:B------:R-:W-:Y:S05]  /*0e00*/  BSYNC B0 ;  /* 0x0000000000007941 */ /* 0x000fea0003800000 */
.L_x_22856:
[----:B------:R-:W0:Y:S02]  /*0e10*/  F2I.FTZ.TRUNC.NTZ R0, R0 ;  /* 0x0000000000007305 */ /* 0x000e24000021f100 */
[----:B0-----:R-:W-:Y:S01]  /*0e20*/  PRMT R18, R0, 0x7610, R18 ;  /* 0x0000761000127816 */ /* 0x001fe20000000012 */
[----:B------:R-:W-:Y:S06]  /*0e30*/  BRA `(.L_x_22831) ;  /* 0x0000000000547947 */ /* 0x000fec0003800000 */
.L_x_22830:
        /* <DEDUP_REMOVED lines=16> */
.L_x_22858:
[----:B------:R-:W-:Y:S01]  /*0f40*/  PRMT R18, RZ, 0x7610, R18 ;  /* 0x00007610ff127816 */ /* 0x000fe20000000012 */
[----:B------:R-:W-:Y:S06]  /*0f50*/  BRA `(.L_x_22831) ;  /* 0x00000000000c7947 */ /* 0x000fec0003800000 */
.L_x_22855:
[----:B------:R0:W5:Y:S01]  /*0f60*/  LDG.E.U16 R18, desc[UR36][R4.64] ;  /* 0x0000002404127981 */ /* 0x000162000c1e1500 */
[----:B------:R-:W-:Y:S05]  /*0f70*/  BRA `(.L_x_22831) ;  /* 0x0000000000047947 */ /* 0x000fea0003800000 */
.L_x_22854:
[----:B------:R0:W5:Y:S02]  /*0f80*/  LDG.E.U16 R18, desc[UR36][R4.64] ;  /* 0x0000002404127981 */ /* 0x000164000c1e1500 */
.L_x_22831:
        /* <DEDUP_REMOVED lines=18> */
.L_x_22862:
[----:B------:R1:W5:Y:S01]  /*10b0*/  LDG.E.U8 R19, desc[UR36][R4.64] ;  /* 0x0000002404137981 */ /* 0x000362000c1e1100 */
[----:B------:R-:W-:Y:S05]  /*10c0*/  BRA `(.L_x_22864) ;  /* 0x0000000c00547947 */ /* 0x000fea0003800000 */
.L_x_22861:
        /* <DEDUP_REMOVED lines=8> */
.L_x_22866:
[----:B------:R3:W5:Y:S01]  /*1150*/  LDG.E.U16 R19, desc[UR36][R4.64] ;  /* 0x0000002404137981 */ /* 0x000762000c1e1500 */
[----:B------:R-:W-:Y:S05]  /*1160*/  BRA `(.L_x_22864) ;  /* 0x0000000c002c7947 */ /* 0x000fea0003800000 */
.L_x_22865:
[----:B------:R2:W5:Y:S01]  /*1170*/  LDG.E.U16 R19, desc[UR36][R4.64] ;  /* 0x0000002404137981 */ /* 0x000562000c1e1500 */
[----:B------:R-:W-:Y:S05]  /*1180*/  BRA `(.L_x_22864) ;  /* 0x0000000c00247947 */ /* 0x000fea0003800000 */
.L_x_22860:
        /* <DEDUP_REMOVED lines=9> */
.L_x_22868:
[----:B------:R-:W2:Y:S02]  /*1220*/  LDG.E.U16 R0, desc[UR36][R4.64] ;  /* 0x0000002404007981 */ /* 0x000ea4000c1e1500 */
[----:B--2---:R-:W-:-:S06]  /*1230*/  HADD2.F32 R0, -RZ, R0.H0_H0 ;  /* 0x20000000ff007230 */ /* 0x004fcc0000004100 */
[----:B------:R-:W0:Y:S02]  /*1240*/  F2I.FTZ.TRUNC.NTZ R0, R0 ;  /* 0x0000000000007305 */ /* 0x000e24000021f100 */
[----:B0-----:R-:W-:Y:S01]  /*1250*/  PRMT R19, R0, 0x7610, R19 ;  /* 0x0000761000137816 */ /* 0x001fe20000000013 */
[----:B------:R-:W-:Y:S06]  /*1260*/  BRA `(.L_x_22864) ;  /* 0x0000000800ec7947 */ /* 0x000fec0003800000 */
.L_x_22867:
        /* <DEDUP_REMOVED lines=9> */
.L_x_22870:
[----:B------:R-:W2:Y:S02]  /*1300*/  LDG.E.U16 R4, desc[UR36][R4.64] ;  /* 0x0000002404047981 */ /* 0x000ea4000c1e1500 */
[----:B--2---:R-:W-:-:S06]  /*1310*/  HADD2.F32 R0, -RZ, R4.H0_H0 ;  /* 0x20000004ff007230 */ /* 0x004fcc0000004100 */
[----:B------:R-:W0:Y:S02]  /*1320*/  F2I.FTZ.TRUNC.NTZ R0, R0 ;  /* 0x0000000000007305 */ /* 0x000e24000021f100 */
[----:B0-----:R-:W-:Y:S01]  /*1330*/  PRMT R19, R0, 0x7610, R19 ;  /* 0x0000761000137816 */ /* 0x001fe20000000013 */
[----:B------:R-:W-:Y:S06]  /*1340*/  BRA `(.L_x_22864) ;  /* 0x0000000800b47947 */ /* 0x000fec0003800000 */
.L_x_22869:
[----:B------:R-:W2:Y:S02]  /*1350*/  LDG.E.64 R4, desc[UR36][R4.64] ;  /* 0x0000002404047981 */ /* 0x000ea4000c1e1b00 */
[----:B--2---:R0:W1:Y:S01]  /*1360*/  F2I.F64.TRUNC R19, R4 ;  /* 0x0000000400137311 */ /* 0x004062000030d100 */
[----:B------:R-:W-:Y:S05]  /*1370*/  BRA `(.L_x_22864) ;  /* 0x0000000800a87947 */ /* 0x000fea0003800000 */
.L_x_22859:
        /* <DEDUP_REMOVED lines=12> */
.L_x_22873:
[----:B------:R-:W2:Y:S02]  /*1440*/  LDG.E.64 R4, desc[UR36][R4.64] ;  /* 0x0000002404047981 */ /* 0x000ea4000c1e1b00 */
[----:B--2---:R0:W1:Y:S01]  /*1450*/  F2I.F64.TRUNC R19, R4 ;  /* 0x0000000400137311 */ /* 0x004062000030d100 */
[----:B------:R-:W-:Y:S05]  /*1460*/  BRA `(.L_x_22864) ;  /* 0x00000008006c7947 */ /* 0x000fea0003800000 */
.L_x_22872:
        /* <DEDUP_REMOVED lines=28> */
.L_x_22875:
        /* <DEDUP_REMOVED lines=15> */
.L_x_22874:
[----:B------:R-:W2:Y:S02]  /*1720*/  LDG.E.U16 R0, desc[UR36][R4.64] ;  /* 0x0000002404007981 */ /* 0x000ea4000c1e1500 */
[----:B--2---:R-:W-:-:S06]  /*1730*/  IMAD.U32 R0, R0, 0x10000, RZ ;  /* 0x0001000000007824 */ /* 0x004fcc00078e00ff */
[----:B------:R-:W0:Y:S02]  /*1740*/  F2I.FTZ.TRUNC.NTZ R0, R0 ;  /* 0x0000000000007305 */ /* 0x000e24000021f100 */
[----:B0-----:R-:W-:Y:S01]  /*1750*/  PRMT R19, R0, 0x7610, R19 ;  /* 0x0000761000137816 */ /* 0x001fe20000000013 */
[----:B------:R-:W-:Y:S06]  /*1760*/  BRA `(.L_x_22864) ;  /* 0x0000000400ac7947 */ /* 0x000fec0003800000 */
.L_x_22871:
        /* <DEDUP_REMOVED lines=10> */
.L_x_22878:
        /* <DEDUP_REMOVED lines=21> */
.L_x_22882:
[----:B------:R-:W-:Y:S05]  /*1960*/  BSYNC B1 ;  /* 0x0000000000017941 */ /* 0x000fea0003800000 */
.L_x_22881:
[----:B------:R-:W-:Y:S01]  /*1970*/  LEA R5, R0, 0x3b800000, 0x17 ;  /* 0x3b80000000057811 */ /* 0x000fe200078eb8ff */
[----:B------:R-:W-:-:S05]  /*1980*/  IMAD.SHL.U32 R0, R3, 0x100000, RZ ;  /* 0x0010000003007824 */ /* 0x000fca00078e00ff */
[----:B------:R-:W-:-:S07]  /*1990*/  LOP3.LUT R0, R5, R0, R6, 0xfe, !PT ;  /* 0x0000000005007212 */ /* 0x000fce00078efe06 */
.L_x_22880:
[----:B------:R-:W-:Y:S05]  /*19a0*/  BSYNC B0 ;  /* 0x0000000000007941 */ /* 0x000fea0003800000 */
.L_x_22879:
[----:B------:R-:W0:Y:S02]  /*19b0*/  F2I.FTZ.TRUNC.NTZ R0, R0 ;  /* 0x0000000000007305 */ /* 0x000e24000021f100 */
[----:B0-----:R-:W-:Y:S01]  /*19c0*/  PRMT R19, R0, 0x7610, R19 ;  /* 0x0000761000137816 */ /* 0x001fe20000000013 */
[----:B------:R-:W-:Y:S06]  /*19d0*/  BRA `(.L_x_22864) ;  /* 0x0000000400107947 */ /* 0x000fec0003800000 */
.L_x_22877:
        /* <DEDUP_REMOVED lines=21> */
.L_x_22886:
[----:B------:R-:W-:Y:S05]  /*1b30*/  BSYNC B1 ;  /* 0x0000000000017941 */ /* 0x000fea0003800000 */
.L_x_22885:
[----:B------:R-:W-:Y:S01]  /*1b40*/  LEA R5, R0, 0x37800000, 0x17 ;  /* 0x3780000000057811 */ /* 0x000fe200078eb8ff */
[----:B------:R-:W-:-:S05]  /*1b50*/  IMAD.SHL.U32 R0, R3, 0x200000, RZ ;  /* 0x0020000003007824 */ /* 0x000fca00078e00ff */
[----:B------:R-:W-:-:S07]  /*1b60*/  LOP3.LUT R0, R5, R0, R6, 0xfe, !PT ;  /* 0x0000000005007212 */ /* 0x000fce00078efe06 */
.L_x_22884:
[----:B------:R-:W-:Y:S05]  /*1b70*/  BSYNC B0 ;  /* 0x0000000000007941 */ /* 0x000fea0003800000 */
.L_x_22883:
[----:B------:R-:W0:Y:S02]  /*1b80*/  F2I.FTZ.TRUNC.NTZ R0, R0 ;  /* 0x0000000000007305 */ /* 0x000e24000021f100 */
[----:B0-----:R-:W-:Y:S01]  /*1b90*/  PRMT R19, R0, 0x7610, R19 ;  /* 0x0000761000137816 */ /* 0x001fe20000000013 */
[----:B------:R-:W-:Y:S06]  /*1ba0*/  BRA `(.L_x_22864) ;  /* 0x00000000009c7947 */ /* 0x000fec0003800000 */
.L_x_22876:
        /* <DEDUP_REMOVED lines=14> */
.L_x_22890:
[----:B------:R-:W-:Y:S05]  /*1c90*/  BSYNC B0 ;  /* 0x0000000000007941 */ /* 0x000fea0003800000 */
.L_x_22889:
[----:B------:R-:W0:Y:S02]  /*1ca0*/  F2I.FTZ.TRUNC.NTZ R0, R0 ;  /* 0x0000000000007305 */ /* 0x000e24000021f100 */
[----:B0-----:R-:W-:Y:S01]  /*1cb0*/  PRMT R19, R0, 0x7610, R19 ;  /* 0x0000761000137816 */ /* 0x001fe20000000013 */
[----:B------:R-:W-:Y:S06]  /*1cc0*/  BRA `(.L_x_22864) ;  /* 0x0000000000547947 */ /* 0x000fec0003800000 */
.L_x_22863:
        /* <DEDUP_REMOVED lines=16> */
.L_x_22891:
[----:B------:R-:W-:Y:S01]  /*1dd0*/  PRMT R19, RZ, 0x7610, R19 ;  /* 0x00007610ff137816 */ /* 0x000fe20000000013 */
[----:B------:R-:W-:Y:S06]  /*1de0*/  BRA `(.L_x_22864) ;  /* 0x00000000000c7947 */ /* 0x000fec0003800000 */
.L_x_22888:
[----:B------:R0:W5:Y:S01]  /*1df0*/  LDG.E.U16 R19, desc[UR36][R4.64] ;  /* 0x0000002404137981 */ /* 0x000162000c1e1500 */
[----:B------:R-:W-:Y:S05]  /*1e00*/  BRA `(.L_x_22864) ;  /* 0x0000000000047947 */ /* 0x000fea0003800000 */
.L_x_22887:
[----:B------:R0:W5:Y:S02]  /*1e10*/  LDG.E.U16 R19, desc[UR36][R4.64] ;  /* 0x0000002404137981 */ /* 0x000164000c1e1500 */
.L_x_22864:
[----:B------:R-:W2:Y:S02]  /*1e20*/  S2R R27, SR_TID.X ;  /* 0x00000000001b7919 */ /* 0x000ea40000002100 */
[----:B--2---:R-:W-:-:S07]  /*1e30*/  VIADD R27, R27, 0x80 ;  /* 0x000000801b1b7836 */ /* 0x004fce0000000000 */
.L_x_22825:
[----:B------:R-:W-:Y:S05]  /*1e40*/  BSYNC B6 ;  /* 0x0000000000067941 */ /* 0x000fea0003800000 */
.L_x_22824:
        /* <DEDUP_REMOVED lines=23> */
.L_x_22897:
[----:B------:R0:W5:Y:S01]  /*1fc0*/  LDG.E.U8 R17, desc[UR36][R4.64] ;  /* 0x0000002404117981 */ /* 0x000162000c1e1100 */
[----:B------:R-:W-:Y:S05]  /*1fd0*/  BRA `(.L_x_22899) ;  /* 0x0000000c00547947 */ /* 0x000fea0003800000 */
.L_x_22896:
        /* <DEDUP_REMOVED lines=8> */
.L_x_22901:
[----:B------:R0:W5:Y:S01]  /*2060*/  LDG.E.U16 R17, desc[UR36][R4.64] ;  /* 0x0000002404117981 */ /* 0x000162000c1e1500 */
[----:B------:R-:W-:Y:S05]  /*2070*/  BRA `(.L_x_22899) ;  /* 0x0000000c002c7947 */ /* 0x000fea0003800000 */
.L_x_22900:
[----:B------:R0:W5:Y:S01]  /*2080*/  LDG.E.U16 R17, desc[UR36][R4.64] ;  /* 0x0000002404117981 */ /* 0x000162000c1e1500 */
[----:B------:R-:W-:Y:S05]  /*2090*/  BRA `(.L_x_22899) ;  /* 0x0000000c00247947 */ /* 0x000fea0003800000 */
.L_x_22895:
        /* <DEDUP_REMOVED lines=9> */
.L_x_22903:
[----:B------:R-:W2:Y:S02]  /*2130*/  LDG.E.U16 R0, desc[UR36][R4.64] ;  /* 0x0000002404007981 */ /* 0x000ea4000c1e1500 */
[----:B--2---:R-:W-:-:S06]  /*2140*/  HADD2.F32 R0, -RZ, R0.H0_H0 ;  /* 0x20000000ff007230 */ /* 0x004fcc0000004100 */
[----:B------:R-:W0:Y:S02]  /*2150*/  F2I.FTZ.TRUNC.NTZ R0, R0 ;  /* 0x0000000000007305 */ /* 0x000e24000021f100 */
[----:B0-----:R-:W-:Y:S01]  /*2160*/  PRMT R17, R0, 0x7610, R17 ;  /* 0x0000761000117816 */ /* 0x001fe20000000011 */
[----:B------:R-:W-:Y:S06]  /*2170*/  BRA `(.L_x_22899) ;  /* 0x0000000800ec7947 */ /* 0x000fec0003800000 */
.L_x_22902:
        /* <DEDUP_REMOVED lines=9> */
.L_x_22905:
[----:B------:R-:W2:Y:S02]  /*2210*/  LDG.E.U16 R4, desc[UR36][R4.64] ;  /* 0x0000002404047981 */ /* 0x000ea4000c1e1500 */
[----:B--2---:R-:W-:-:S06]  /*2220*/  HADD2.F32 R0, -RZ, R4.H0_H0 ;  /* 0x20000004ff007230 */ /* 0x004fcc0000004100 */
[----:B------:R-:W0:Y:S02]  /*2230*/  F2I.FTZ.TRUNC.NTZ R0, R0 ;  /* 0x0000000000007305 */ /* 0x000e24000021f100 */
[----:B0-----:R-:W-:Y:S01]  /*2240*/  PRMT R17, R0, 0x7610, R17 ;  /* 0x0000761000117816 */ /* 0x001fe20000000011 */
[----:B------:R-:W-:Y:S06]  /*2250*/  BRA `(.L_x_22899) ;  /* 0x0000000800b47947 */ /* 0x000fec0003800000 */
.L_x_22904:
[----:B------:R-:W2:Y:S02]  /*2260*/  LDG.E.64 R4, desc[UR36][R4.64] ;  /* 0x0000002404047981 */ /* 0x000ea4000c1e1b00 */
[----:B--2---:R0:W1:Y:S01]  /*2270*/  F2I.F64.TRUNC R17, R4 ;  /* 0x0000000400117311 */ /* 0x004062000030d100 */
[----:B------:R-:W-:Y:S05]  /*2280*/  BRA `(.L_x_22899) ;  /* 0x0000000800a87947 */ /* 0x000fea0003800000 */
.L_x_22894:
        /* <DEDUP_REMOVED lines=12> */
.L_x_22908:
[----:B------:R-:W2:Y:S02]  /*2350*/  LDG.E.64 R4, desc[UR36][R4.64] ;  /* 0x0000002404047981 */ /* 0x000ea4000c1e1b00 */
[----:B--2---:R0:W1:Y:S01]  /*2360*/  F2I.F64.TRUNC R17, R4 ;  /* 0x0000000400117311 */ /* 0x004062000030d100 */
[----:B------:R-:W-:Y:S05]  /*2370*/  BRA `(.L_x_22899) ;  /* 0x00000008006c7947 */ /* 0x000fea0003800000 */
.L_x_22907:
        /* <DEDUP_REMOVED lines=28> */
.L_x_22910:
        /* <DEDUP_REMOVED lines=15> */
.L_x_22909:
[----:B------:R-:W2:Y:S02]  /*2630*/  LDG.E.U16 R0, desc[UR36][R4.64] ;  /* 0x0000002404007981 */ /* 0x000ea4000c1e1500 */
[----:B--2---:R-:W-:-:S06]  /*2640*/  IMAD.U32 R0, R0, 0x10000, RZ ;  /* 0x0001000000007824 */ /* 0x004fcc00078e00ff */
[----:B------:R-:W0:Y:S02]  /*2650*/  F2I.FTZ.TRUNC.NTZ R0, R0 ;  /* 0x0000000000007305 */ /* 0x000e24000021f100 */
[----:B0-----:R-:W-:Y:S01]  /*2660*/  PRMT R17, R0, 0x7610, R17 ;  /* 0x0000761000117816 */ /* 0x001fe20000000011 */
[----:B------:R-:W-:Y:S06]  /*2670*/  BRA `(.L_x_22899) ;  /* 0x0000000400ac7947 */ /* 0x000fec0003800000 */
.L_x_22906:
        /* <DEDUP_REMOVED lines=10> */
.L_x_22913:
        /* <DEDUP_REMOVED lines=21> */
.L_x_22917:
[----:B------:R-:W-:Y:S05]  /*2870*/  BSYNC B1 ;  /* 0x0000000000017941 */ /* 0x000fea0003800000 */
.L_x_22916:
[----:B------:R-:W-:Y:S01]  /*2880*/  LEA R5, R0, 0x3b800000, 0x17 ;  /* 0x3b80000000057811 */ /* 0x000fe200078eb8ff */
[----:B------:R-:W-:-:S05]  /*2890*/  IMAD.SHL.U32 R0, R3, 0x100000, RZ ;  /* 0x0010000003007824 */ /* 0x000fca00078e00ff */
[----:B------:R-:W-:-:S07]  /*28a0*/  LOP3.LUT R0, R5, R0, R6, 0xfe, !PT ;  /* 0x0000000005007212 */ /* 0x000fce00078efe06 */
.L_x_22915:
[----:B------:R-:W-:Y:S05]  /*28b0*/  BSYNC B0 ;  /* 0x0000000000007941 */ /* 0x000fea0003800000 */
.L_x_22914:
[----:B------:R-:W0:Y:S02]  /*28c0*/  F2I.FTZ.TRUNC.NTZ R0, R0 ;  /* 0x0000000000007305 */ /* 0x000e24000021f100 */
[----:B0-----:R-:W-:Y:S01]  /*28d0*/  PRMT R17, R0, 0x7610, R17 ;  /* 0x0000761000117816 */ /* 0x001fe20000000011 */
[----:B------:R-:W-:Y:S06]  /*28e0*/  BRA `(.L_x_22899) ;  /* 0x0000000400107947 */ /* 0x000fec0003800000 */
.L_x_22912:
        /* <DEDUP_REMOVED lines=21> */
.L_x_22921:
[----:B------:R-:W-:Y:S05]  /*2a40*/  BSYNC B1 ;  /* 0x0000000000017941 */ /* 0x000fea0003800000 */
.L_x_22920:
[----:B------:R-:W-:Y:S01]  /*2a50*/  LEA R5, R0, 0x37800000, 0x17 ;  /* 0x3780000000057811 */ /* 0x000fe200078eb8ff */
[----:B------:R-:W-:-:S05]  /*2a60*/  IMAD.SHL.U32 R0, R3, 0x200000, RZ ;  /* 0x0020000003007824 */ /* 0x000fca00078e00ff */
[----:B------:R-:W-:-:S07]  /*2a70*/  LOP3.LUT R0, R5, R0, R6, 0xfe, !PT ;  /* 0x0000000005007212 */ /* 0x000fce00078efe06 */
.L_x_22919:
[----:B------:R-:W-:Y:S05]  /*2a80*/  BSYNC B0 ;  /* 0x0000000000007941 */ /* 0x000fea0003800000 */
.L_x_22918:
[----:B------:R-:W0:Y:S02]  /*2a90*/  F2I.FTZ.TRUNC.NTZ R0, R0 ;  /* 0x0000000000007305 */ /* 0x000e24000021f100 */
[----:B0-----:R-:W-:Y:S01]  /*2aa0*/  PRMT R17, R0, 0x7610, R17 ;  /* 0x0000761000117816 */ /* 0x001fe20000000011 */
[----:B------:R-:W-:Y:S06]  /*2ab0*/  BRA `(.L_x_22899) ;  /* 0x00000000009c7947 */ /* 0x000fec0003800000 */
.L_x_22911:
        /* <DEDUP_REMOVED lines=14> */
.L_x_22925:
[----:B------:R-:W-:Y:S05]  /*2ba0*/  BSYNC B0 ;  /* 0x0000000000007941 */ /* 0x000fea0003800000 */
.L_x_22924:
[----:B------:R-:W0:Y:S02]  /*2bb0*/  F2I.FTZ.TRUNC.NTZ R0, R0 ;  /* 0x0000000000007305 */ /* 0x000e24000021f100 */
[----:B0-----:R-:W-:Y:S01]  /*2bc0*/  PRMT R17, R0, 0x7610, R17 ;  /* 0x0000761000117816 */ /* 0x001fe20000000011 */
[----:B------:R-:W-:Y:S06]  /*2bd0*/  BRA `(.L_x_22899) ;  /* 0x0000000000547947 */ /* 0x000fec0003800000 */
.L_x_22898:
        /* <DEDUP_REMOVED lines=16> */
.L_x_22926:
[----:B------:R-:W-:Y:S01]  /*2ce0*/  PRMT R17, RZ, 0x7610, R17 ;  /* 0x00007610ff117816 */ /* 0x000fe20000000011 */
[----:B------:R-:W-:Y:S06]  /*2cf0*/  BRA `(.L_x_22899) ;  /* 0x00000000000c7947 */ /* 0x000fec0003800000 */
.L_x_22923:
[----:B------:R2:W5:Y:S01]  /*2d00*/  LDG.E.U16 R17, desc[UR36][R4.64] ;  /* 0x0000002404117981 */ /* 0x000562000c1e1500 */
[----:B------:R-:W-:Y:S05]  /*2d10*/  BRA `(.L_x_22899) ;  /* 0x0000000000047947 */ /* 0x000fea0003800000 */
.L_x_22922:
[----:B------:R3:W5:Y:S02]  /*2d20*/  LDG.E.U16 R17, desc[UR36][R4.64] ;  /* 0x0000002404117981 */ /* 0x000764000c1e1500 */
.L_x_22899:
        /* <DEDUP_REMOVED lines=18> */
.L_x_22930:
[----:B------:R0:W5:Y:S01]  /*2e50*/  LDG.E.U8 R22, desc[UR36][R4.64] ;  /* 0x0000002404167981 */ /* 0x000162000c1e1100 */
[----:B------:R-:W-:Y:S05]  /*2e60*/  BRA `(.L_x_22932) ;  /* 0x0000000c00547947 */ /* 0x000fea0003800000 */
.L_x_22929:
        /* <DEDUP_REMOVED lines=8> */
.L_x_22934:
[----:B------:R0:W5:Y:S01]  /*2ef0*/  LDG.E.U16 R22, desc[UR36][R4.64] ;  /* 0x0000002404167981 */ /* 0x000162000c1e1500 */
[----:B------:R-:W-:Y:S05]  /*2f00*/  BRA `(.L_x_22932) ;  /* 0x0000000c002c7947 */ /* 0x000fea0003800000 */
.L_x_22933:
[----:B------:R0:W5:Y:S01]  /*2f10*/  LDG.E.U16 R22, desc[UR36][R4.64] ;  /* 0x0000002404167981 */ /* 0x000162000c1e1500 */
[----:B------:R-:W-:Y:S05]  /*2f20*/  BRA `(.L_x_22932) ;  /* 0x0000000c00247947 */ /* 0x000fea0003800000 */
.L_x_22928:
        /* <DEDUP_REMOVED lines=9> */
.L_x_22936:
[----:B------:R-:W2:Y:S02]  /*2fc0*/  LDG.E.U16 R0, desc[UR36][R4.64] ;  /* 0x0000002404007981 */ /* 0x000ea4000c1e1500 */
[----:B--2---:R-:W-:-:S06]  /*2fd0*/  HADD2.F32 R0, -RZ, R0.H0_H0 ;  /* 0x20000000ff007230 */ /* 0x004fcc0000004100 */
[----:B------:R-:W0:Y:S02]  /*2fe0*/  F2I.FTZ.TRUNC.NTZ R0, R0 ;  /* 0x0000000000007305 */ /* 0x000e24000021f100 */
[----:B0-----:R-:W-:Y:S01]  /*2ff0*/  PRMT R22, R0, 0x7610, R22 ;  /* 0x0000761000167816 */ /* 0x001fe20000000016 */
[----:B------:R-:W-:Y:S06]  /*3000*/  BRA `(.L_x_22932) ;  /* 0x0000000800ec7947 */ /* 0x000fec0003800000 */
.L_x_22935:
        /* <DEDUP_REMOVED lines=9> */
.L_x_22938:
[----:B------:R-:W2:Y:S02]  /*30a0*/  LDG.E.U16 R4, desc[UR36][R4.64] ;  /* 0x0000002404047981 */ /* 0x000ea4000c1e1500 */
[----:B--2---:R-:W-:-:S06]  /*30b0*/  HADD2.F32 R0, -RZ, R4.H0_H0 ;  /* 0x20000004ff007230 */ /* 0x004fcc0000004100 */
[----:B------:R-:W0:Y:S02]  /*30c0*/  F2I.FTZ.TRUNC.NTZ R0, R0 ;  /* 0x0000000000007305 */ /* 0x000e24000021f100 */
[----:B0-----:R-:W-:Y:S01]  /*30d0*/  PRMT R22, R0, 0x7610, R22 ;  /* 0x0000761000167816 */ /* 0x001fe20000000016 */
[----:B------:R-:W-:Y:S06]  /*30e0*/  BRA `(.L_x_22932) ;  /* 0x0000000800b47947 */ /* 0x000fec0003800000 */
.L_x_22937:
[----:B------:R-:W2:Y:S02]  /*30f0*/  LDG.E.64 R4, desc[UR36][R4.64] ;  /* 0x0000002404047981 */ /* 0x000ea4000c1e1b00 */
[----:B--2---:R0:W2:Y:S01]  /*3100*/  F2I.F64.TRUNC R22, R4 ;  /* 0x0000000400167311 */ /* 0x0040a2000030d100 */
[----:B------:R-:W-:Y:S05]  /*3110*/  BRA `(.L_x_22932) ;  /* 0x0000000800a87947 */ /* 0x000fea0003800000 */
.L_x_22927:
        /* <DEDUP_REMOVED lines=12> */
.L_x_22941:
[----:B------:R-:W2:Y:S02]  /*31e0*/  LDG.E.64 R4, desc[UR36][R4.64] ;  /* 0x0000002404047981 */ /* 0x000ea4000c1e1b00 */
[----:B--2---:R4:W0:Y:S01]  /*31f0*/  F2I.F64.TRUNC R22, R4 ;  /* 0x0000000400167311 */ /* 0x004822000030d100 */
[----:B------:R-:W-:Y:S05]  /*3200*/  BRA `(.L_x_22932) ;  /* 0x00000008006c7947 */ /* 0x000fea0003800000 */
.L_x_22940:
        /* <DEDUP_REMOVED lines=28> */
.L_x_22943:
        /* <DEDUP_REMOVED lines=15> */
.L_x_22942:
[----:B------:R-:W2:Y:S02]  /*34c0*/  LDG.E.U16 R0, desc[UR36][R4.64] ;  /* 0x0000002404007981 */ /* 0x000ea4000c1e1500 */
[----:B--2---:R-:W-:-:S06]  /*34d0*/  IMAD.U32 R0, R0, 0x10000, RZ ;  /* 0x0001000000007824 */ /* 0x004fcc00078e00ff */
[----:B------:R-:W0:Y:S02]  /*34e0*/  F2I.FTZ.TRUNC.NTZ R0, R0 ;  /* 0x0000000000007305 */ /* 0x000e24000021f100 */
[----:B0-----:R-:W-:Y:S01]  /*34f0*/  PRMT R22, R0, 0x7610, R22 ;  /* 0x0000761000167816 */ /* 0x001fe20000000016 */
[----:B------:R-:W-:Y:S06]  /*3500*/  BRA `(.L_x_22932) ;  /* 0x0000000400ac7947 */ /* 0x000fec0003800000 */
.L_x_22939:
        /* <DEDUP_REMOVED lines=10> */
.L_x_22946:
        /* <DEDUP_REMOVED lines=21> */
.L_x_22950:
[----:B------:R-:W-:Y:S05]  /*3700*/  BSYNC B1 ;  /* 0x0000000000017941 */ /* 0x000fea0003800000 */
.L_x_22949:
[----:B------:R-:W-:Y:S01]  /*3710*/  LEA R5, R0, 0x3b800000, 0x17 ;  /* 0x3b80000000057811 */ /* 0x000fe200078eb8ff */
[----:B------:R-:W-:-:S05]  /*3720*/  IMAD.SHL.U32 R0, R3, 0x100000, RZ ;  /* 0x0010000003007824 */ /* 0x000fca00078e00ff */
[----:B------:R-:W-:-:S07]  /*3730*/  LOP3.LUT R0, R5, R0, R6, 0xfe, !PT ;  /* 0x0000000005007212 */ /* 0x000fce00078efe06 */
.L_x_22948:
[----:B------:R-:W-:Y:S05]  /*3740*/  BSYNC B0 ;  /* 0x0000000000007941 */ /* 0x000fea0003800000 */
.L_x_22947:
[----:B------:R-:W0:Y:S02]  /*3750*/  F2I.FTZ.TRUNC.NTZ R0, R0 ;  /* 0x0000000000007305 */ /* 0x000e24000021f100 */
[----:B0-----:R-:W-:Y:S01]  /*3760*/  PRMT R22, R0, 0x7610, R22 ;  /* 0x0000761000167816 */ /* 0x001fe20000000016 */
[----:B------:R-:W-:Y:S06]  /*3770*/  BRA `(.L_x_22932) ;  /* 0x0000000400107947 */ /* 0x000fec0003800000 */
.L_x_22945:
        /* <DEDUP_REMOVED lines=21> */
.L_x_22954:
[----:B------:R-:W-:Y:S05]  /*38d0*/  BSYNC B1 ;  /* 0x0000000000017941 */ /* 0x000fea0003800000 */
.L_x_22953:
[----:B------:R-:W-:Y:S01]  /*38e0*/  LEA R5, R0, 0x37800000, 0x17 ;  /* 0x3780000000057811 */ /* 0x000fe200078eb8ff */
[----:B------:R-:W-:-:S05]  /*38f0*/  IMAD.SHL.U32 R0, R3, 0x200000, RZ ;  /* 0x0020000003007824 */ /* 0x000fca00078e00ff */
[----:B------:R-:W-:-:S07]  /*3900*/  LOP3.LUT R0, R5, R0, R6, 0xfe, !PT ;  /* 0x0000000005007212 */ /* 0x000fce00078efe06 */
.L_x_22952:
[----:B------:R-:W-:Y:S05]  /*3910*/  BSYNC B0 ;  /* 0x0000000000007941 */ /* 0x000fea0003800000 */
.L_x_22951:
[----:B------:R-:W0:Y:S02]  /*3920*/  F2I.FTZ.TRUNC.NTZ R0, R0 ;  /* 0x0000000000007305 */ /* 0x000e24000021f100 */
[----:B0-----:R-:W-:Y:S01]  /*3930*/  PRMT R22, R0, 0x7610, R22 ;  /* 0x0000761000167816 */ /* 0x001fe20000000016 */
[----:B------:R-:W-:Y:S06]  /*3940*/  BRA `(.L_x_22932) ;  /* 0x00000000009c7947 */ /* 0x000fec0003800000 */
.L_x_22944:
        /* <DEDUP_REMOVED lines=14> */
.L_x_22958:
[----:B------:R-:W-:Y:S05]  /*3a30*/  BSYNC B0 ;  /* 0x0000000000007941 */ /* 0x000fea0003800000 */
.L_x_22957:
[----:B------:R-:W0:Y:S02]  /*3a40*/  F2I.FTZ.TRUNC.NTZ R0, R0 ;  /* 0x0000000000007305 */ /* 0x000e24000021f100 */
[----:B0-----:R-:W-:Y:S01]  /*3a50*/  PRMT R22, R0, 0x7610, R22 ;  /* 0x0000761000167816 */ /* 0x001fe20000000016 */
[----:B------:R-:W-:Y:S06]  /*3a60*/  BRA `(.L_x_22932) ;  /* 0x0000000000547947 */ /* 0x000fec0003800000 */
.L_x_22931:
        /* <DEDUP_REMOVED lines=16> */
.L_x_22959:
[----:B------:R-:W-:Y:S01]  /*3b70*/  PRMT R22, RZ, 0x7610, R22 ;  /* 0x00007610ff167816 */ /* 0x000fe20000000016 */
[----:B------:R-:W-:Y:S06]  /*3b80*/  BRA `(.L_x_22932) ;  /* 0x00000000000c7947 */ /* 0x000fec0003800000 */
.L_x_22956:
[----:B------:R2:W5:Y:S01]  /*3b90*/  LDG.E.U16 R22, desc[UR36][R4.64] ;  /* 0x0000002404167981 */ /* 0x000562000c1e1500 */
[----:B------:R-:W-:Y:S05]  /*3ba0*/  BRA `(.L_x_22932) ;  /* 0x0000000000047947 */ /* 0x000fea0003800000 */
.L_x_22955:
[----:B------:R3:W5:Y:S02]  /*3bb0*/  LDG.E.U16 R22, desc[UR36][R4.64] ;  /* 0x0000002404167981 */ /* 0x000764000c1e1500 */
.L_x_22932:
[----:B------:R-:W-:-:S07]  /*3bc0*/  VIADD R27, R27, 0x80 ;  /* 0x000000801b1b7836 */ /* 0x000fce0000000000 */
.L_x_22893:
[----:B------:R-:W-:Y:S05]  /*3bd0*/  BSYNC B6 ;  /* 0x0000000000067941 */ /* 0x000fea0003800000 */
.L_x_22892:
        /* <DEDUP_REMOVED lines=25> */
.L_x_22965:
[----:B------:R0:W5:Y:S01]  /*3d70*/  LDG.E.U8 R24, desc[UR36][R4.64] ;  /* 0x0000002404187981 */ /* 0x000162000c1e1100 */
[----:B------:R-:W-:Y:S05]  /*3d80*/  BRA `(.L_x_22967) ;  /* 0x0000000c00547947 */ /* 0x000fea0003800000 */
.L_x_22964:
        /* <DEDUP_REMOVED lines=8> */
.L_x_22969:
[----:B------:R0:W5:Y:S01]  /*3e10*/  LDG.E.U16 R24, desc[UR36][R4.64] ;  /* 0x0000002404187981 */ /* 0x000162000c1e1500 */
[----:B------:R-:W-:Y:S05]  /*3e20*/  BRA `(.L_x_22967) ;  /* 0x0000000c002c7947 */ /* 0x000fea0003800000 */
.L_x_22968:
[----:B------:R0:W5:Y:S01]  /*3e30*/  LDG.E.U16 R24, desc[UR36][R4.64] ;  /* 0x0000002404187981 */ /* 0x000162000c1e1500 */
[----:B------:R-:W-:Y:S05]  /*3e40*/  BRA `(.L_x_22967) ;  /* 0x0000000c00247947 */ /* 0x000fea0003800000 */
.L_x_22963:
        /* <DEDUP_REMOVED lines=9> */
.L_x_22971:
[----:B------:R-:W2:Y:S02]  /*3ee0*/  LDG.E.U16 R0, desc[UR36][R4.64] ;  /* 0x0000002404007981 */ /* 0x000ea4000c1e1500 */
[----:B--2---:R-:W-:-:S06]  /*3ef0*/  HADD2.F32 R0, -RZ, R0.H0_H0 ;  /* 0x20000000ff007230 */ /* 0x004fcc0000004100 */
[----:B------:R-:W0:Y:S02]  /*3f00*/  F2I.FTZ.TRUNC.NTZ R0, R0 ;  /* 0x0000000000007305 */ /* 0x000e24000021f100 */
[----:B0-----:R-:W-:Y:S01]  /*3f10*/  PRMT R24, R0, 0x7610, R24 ;  /* 0x0000761000187816 */ /* 0x001fe20000000018 */
[----:B------:R-:W-:Y:S06]  /*3f20*/  BRA `(.L_x_22967) ;  /* 0x0000000800ec7947 */ /* 0x000fec0003800000 */
.L_x_22970:
        /* <DEDUP_REMOVED lines=9> */
.L_x_22973:
[----:B------:R-:W2:Y:S02]  /*3fc0*/  LDG.E.U16 R4, desc[UR36][R4.64] ;  /* 0x0000002404047981 */ /* 0x000ea4000c1e1500 */
[----:B--2---:R-:W-:-:S06]  /*3fd0*/  HADD2.F32 R0, -RZ, R4.H0_H0 ;  /* 0x20000004ff007230 */ /* 0x004fcc0000004100 */
[----:B------:R-:W0:Y:S02]  /*3fe0*/  F2I.FTZ.TRUNC.NTZ R0, R0 ;  /* 0x0000000000007305 */ /* 0x000e24000021f100 */
[----:B0-----:R-:W-:Y:S01]  /*3ff0*/  PRMT R24, R0, 0x7610, R24 ;  /* 0x0000761000187816 */ /* 0x001fe20000000018 */
[----:B------:R-:W-:Y:S06]  /*4000*/  BRA `(.L_x_22967) ;  /* 0x0000000800b47947 */ /* 0x000fec0003800000 */
.L_x_22972:
[----:B------:R-:W2:Y:S02]  /*4010*/  LDG.E.64 R4, desc[UR36][R4.64] ;  /* 0x0000002404047981 */ /* 0x000ea4000c1e1b00 */
[----:B--2---:R0:W1:Y:S01]  /*4020*/  F2I.F64.TRUNC R24, R4 ;  /* 0x0000000400187311 */ /* 0x004062000030d100 */
[----:B------:R-:W-:Y:S05]  /*4030*/  BRA `(.L_x_22967) ;  /* 0x0000000800a87947 */ /* 0x000fea0003800000 */
.L_x_22962:
        /* <DEDUP_REMOVED lines=12> */
.L_x_22976:
[----:B------:R-:W2:Y:S02]  /*4100*/  LDG.E.64 R4, desc[UR36][R4.64] ;  /* 0x0000002404047981 */ /* 0x000ea4000c1e1b00 */
[----:B--2---:R0:W1:Y:S01]  /*4110*/  F2I.F64.TRUNC R24, R4 ;  /* 0x0000000400187311 */ /* 0x004062000030d100 */
[----:B------:R-:W-:Y:S05]  /*4120*/  BRA `(.L_x_22967) ;  /* 0x00000008006c7947 */ /* 0x000fea0003800000 */
.L_x_22975:
        /* <DEDUP_REMOVED lines=28> */
.L_x_22978:
        /* <DEDUP_REMOVED lines=15> */
.L_x_22977:
[----:B------:R-:W2:Y:S02]  /*43e0*/  LDG.E.U16 R0, desc[UR36][R4.64] ;  /* 0x0000002404007981 */ /* 0x000ea4000c1e1500 */
[----:B--2---:R-:W-:-:S06]  /*43f0*/  IMAD.U32 R0, R0, 0x10000, RZ ;  /* 0x0001000000007824 */ /* 0x004fcc00078e00ff */
[----:B------:R-:W0:Y:S02]  /*4400*/  F2I.FTZ.TRUNC.NTZ R0, R0 ;  /* 0x0000000000007305 */ /* 0x000e24000021f100 */
[----:B0-----:R-:W-:Y:S01]  /*4410*/  PRMT R24, R0, 0x7610, R24 ;  /* 0x0000761000187816 */ /* 0x001fe20000000018 */
[----:B------:R-:W-:Y:S06]  /*4420*/  BRA `(.L_x_22967) ;  /* 0x0000000400ac7947 */ /* 0x000fec0003800000 */
.L_x_22974:
        /* <DEDUP_REMOVED lines=10> */
.L_x_22981:
        /* <DEDUP_REMOVED lines=21> */
.L_x_22985:
[----:B------:R-:W-:Y:S05]  /*4620*/  BSYNC B1 ;  /* 0x0000000000017941 */ /* 0x000fea0003800000 */
.L_x_22984:
[----:B------:R-:W-:Y:S01]  /*4630*/  LEA R5, R0, 0x3b800000, 0x17 ;  /* 0x3b80000000057811 */ /* 0x000fe200078eb8ff */
[----:B------:R-:W-:-:S05]  /*4640*/  IMAD.SHL.U32 R0, R3, 0x100000, RZ ;  /* 0x0010000003007824 */ /* 0x000fca00078e00ff */
[----:B------:R-:W-:-:S07]  /*4650*/  LOP3.LUT R0, R5, R0, R6, 0xfe, !PT ;  /* 0x0000000005007212 */ /* 0x000fce00078efe06 */
.L_x_22983:
[----:B------:R-:W-:Y:S05]  /*4660*/  BSYNC B0 ;  /* 0x0000000000007941 */ /* 0x000fea0003800000 */
.L_x_22982:
[----:B------:R-:W0:Y:S02]  /*4670*/  F2I.FTZ.TRUNC.NTZ R0, R0 ;  /* 0x0000000000007305 */ /* 0x000e24000021f100 */
[----:B0-----:R-:W-:Y:S01]  /*4680*/  PRMT R24, R0, 0x7610, R24 ;  /* 0x0000761000187816 */ /* 0x001fe20000000018 */
[----:B------:R-:W-:Y:S06]  /*4690*/  BRA `(.L_x_22967) ;  /* 0x0000000400107947 */ /* 0x000fec0003800000 */
.L_x_22980:
        /* <DEDUP_REMOVED lines=21> */
.L_x_22989:
[----:B------:R-:W-:Y:S05]  /*47f0*/  BSYNC B1 ;  /* 0x0000000000017941 */ /* 0x000fea0003800000 */
.L_x_22988:
[----:B------:R-:W-:Y:S01]  /*4800*/  LEA R5, R0, 0x37800000, 0x17 ;  /* 0x3780000000057811 */ /* 0x000fe200078eb8ff */
[----:B------:R-:W-:-:S05]  /*4810*/  IMAD.SHL.U32 R0, R3, 0x200000, RZ ;  /* 0x0020000003007824 */ /* 0x000fca00078e00ff */
[----:B------:R-:W-:-:S07]  /*4820*/  LOP3.LUT R0, R5, R0, R6, 0xfe, !PT ;  /* 0x0000000005007212 */ /* 0x000fce00078efe06 */
.L_x_22987:
[----:B------:R-:W-:Y:S05]  /*4830*/  BSYNC B0 ;  /* 0x0000000000007941 */ /* 0x000fea0003800000 */
.L_x_22986:
[----:B------:R-:W0:Y:S02]  /*4840*/  F2I.FTZ.TRUNC.NTZ R0, R0 ;  /* 0x0000000000007305 */ /* 0x000e24000021f100 */
[----:B0-----:R-:W-:Y:S01]  /*4850*/  PRMT R24, R0, 0x7610, R24 ;  /* 0x0000761000187816 */ /* 0x001fe20000000018 */
[----:B------:R-:W-:Y:S06]  /*4860*/  BRA `(.L_x_22967) ;  /* 0x00000000009c7947 */ /* 0x000fec0003800000 */
.L_x_22979:
        /* <DEDUP_REMOVED lines=14> */
.L_x_22993:
[----:B------:R-:W-:Y:S05]  /*4950*/  BSYNC B0 ;  /* 0x0000000000007941 */ /* 0x000fea0003800000 */
.L_x_22992:
[----:B------:R-:W0:Y:S02]  /*4960*/  F2I.FTZ.TRUNC.NTZ R0, R0 ;  /* 0x0000000000007305 */ /* 0x000e24000021f100 */
[----:B0-----:R-:W-:Y:S01]  /*4970*/  PRMT R24, R0, 0x7610, R24 ;  /* 0x0000761000187816 */ /* 0x001fe20000000018 */
[----:B------:R-:W-:Y:S06]  /*4980*/  BRA `(.L_x_22967) ;  /* 0x0000000000547947 */ /* 0x000fec0003800000 */
.L_x_22966:
        /* <DEDUP_REMOVED lines=16> */
.L_x_22994:
[----:B------:R-:W-:Y:S01]  /*4a90*/  PRMT R24, RZ, 0x7610, R24 ;  /* 0x00007610ff187816 */ /* 0x000fe20000000018 */
[----:B------:R-:W-:Y:S06]  /*4aa0*/  BRA `(.L_x_22967) ;  /* 0x00000000000c7947 */ /* 0x000fec0003800000 */
.L_x_22991:
[----:B------:R3:W5:Y:S01]  /*4ab0*/  LDG.E.U16 R24, desc[UR36][R4.64] ;  /* 0x0000002404187981 */ /* 0x000762000c1e1500 */
[----:B------:R-:W-:Y:S05]  /*4ac0*/  BRA `(.L_x_22967) ;  /* 0x0000000000047947 */ /* 0x000fea0003800000 */
.L_x_22990:
[----:B------:R4:W5:Y:S02]  /*4ad0*/  LDG.E.U16 R24, desc[UR36][R4.64] ;  /* 0x0000002404187981 */ /* 0x000964000c1e1500 */
.L_x_22967:
        /* <DEDUP_REMOVED lines=19> */
.L_x_22998:
[----:B------:R0:W5:Y:S01]  /*4c10*/  LDG.E.U8 R25, desc[UR36][R4.64] ;  /* 0x0000002404197981 */ /* 0x000162000c1e1100 */
[----:B------:R-:W-:Y:S05]  /*4c20*/  BRA `(.L_x_23000) ;  /* 0x0000000c00547947 */ /* 0x000fea0003800000 */
.L_x_22997:
        /* <DEDUP_REMOVED lines=8> */
.L_x_23002:
[----:B------:R0:W5:Y:S01]  /*4cb0*/  LDG.E.U16 R25, desc[UR36][R4.64] ;  /* 0x0000002404197981 */ /* 0x000162000c1e1500 */
[----:B------:R-:W-:Y:S05]  /*4cc0*/  BRA `(.L_x_23000) ;  /* 0x0000000c002c7947 */ /* 0x000fea0003800000 */
.L_x_23001:
[----:B------:R0:W5:Y:S01]  /*4cd0*/  LDG.E.U16 R25, desc[UR36][R4.64] ;  /* 0x0000002404197981 */ /* 0x000162000c1e1500 */
[----:B------:R-:W-:Y:S05]  /*4ce0*/  BRA `(.L_x_23000) ;  /* 0x0000000c00247947 */ /* 0x000fea0003800000 */
.L_x_22996:
        /* <DEDUP_REMOVED lines=9> */
.L_x_23004:
[----:B------:R-:W2:Y:S02]  /*4d80*/  LDG.E.U16 R0, desc[UR36][R4.64] ;  /* 0x0000002404007981 */ /* 0x000ea4000c1e1500 */
[----:B--2---:R-:W-:-:S06]  /*4d90*/  HADD2.F32 R0, -RZ, R0.H0_H0 ;  /* 0x20000000ff007230 */ /* 0x004fcc0000004100 */
[----:B------:R-:W0:Y:S02]  /*4da0*/  F2I.FTZ.TRUNC.NTZ R0, R0 ;  /* 0x0000000000007305 */ /* 0x000e24000021f100 */
[----:B0-----:R-:W-:Y:S01]  /*4db0*/  PRMT R25, R0, 0x7610, R25 ;  /* 0x0000761000197816 */ /* 0x001fe20000000019 */
[----:B------:R-:W-:Y:S06]  /*4dc0*/  BRA `(.L_x_23000) ;  /* 0x0000000800ec7947 */ /* 0x000fec0003800000 */
.L_x_23003:
        /* <DEDUP_REMOVED lines=9> */
.L_x_23006:
[----:B------:R-:W2:Y:S02]  /*4e60*/  LDG.E.U16 R4, desc[UR36][R4.64] ;  /* 0x0000002404047981 */ /* 0x000ea4000c1e1500 */
[----:B--2---:R-:W-:-:S06]  /*4e70*/  HADD2.F32 R0, -RZ, R4.H0_H0 ;  /* 0x20000004ff007230 */ /* 0x004fcc0000004100 */
[----:B------:R-:W0:Y:S02]  /*4e80*/  F2I.FTZ.TRUNC.NTZ R0, R0 ;  /* 0x0000000000007305 */ /* 0x000e24000021f100 */
[----:B0-----:R-:W-:Y:S01]  /*4e90*/  PRMT R25, R0, 0x7610, R25 ;  /* 0x0000761000197816 */ /* 0x001fe20000000019 */
[----:B------:R-:W-:Y:S06]  /*4ea0*/  BRA `(.L_x_23000) ;  /* 0x0000000800b47947 */ /* 0x000fec0003800000 */
.L_x_23005:
[----:B------:R-:W2:Y:S02]  /*4eb0*/  LDG.E.64 R4, desc[UR36][R4.64] ;  /* 0x0000002404047981 */ /* 0x000ea4000c1e1b00 */
[----:B--2---:R0:W1:Y:S01]  /*4ec0*/  F2I.F64.TRUNC R25, R4 ;  /* 0x0000000400197311 */ /* 0x004062000030d100 */
[----:B------:R-:W-:Y:S05]  /*4ed0*/  BRA `(.L_x_23000) ;  /* 0x0000000800a87947 */ /* 0x000fea0003800000 */
.L_x_22995:
        /* <DEDUP_REMOVED lines=12> */
.L_x_23009:
[----:B------:R-:W2:Y:S02]  /*4fa0*/  LDG.E.64 R4, desc[UR36][R4.64] ;  /* 0x0000002404047981 */ /* 0x000ea4000c1e1b00 */
[----:B--2---:R3:W4:Y:S01]  /*4fb0*/  F2I.F64.TRUNC R25, R4 ;  /* 0x0000000400197311 */ /* 0x004722000030d100 */
[----:B------:R-:W-:Y:S05]  /*4fc0*/  BRA `(.L_x_23000) ;  /* 0x00000008006c7947 */ /* 0x000fea0003800000 */
.L_x_23008:
        /* <DEDUP_REMOVED lines=28> */
.L_x_23011:
        /* <DEDUP_REMOVED lines=15> */
.L_x_23010:
[----:B------:R-:W2:Y:S02]  /*5280*/  LDG.E.U16 R0, desc[UR36][R4.64] ;  /* 0x0000002404007981 */ /* 0x000ea4000c1e1500 */
[----:B--2---:R-:W-:-:S06]  /*5290*/  IMAD.U32 R0, R0, 0x10000, RZ ;  /* 0x0001000000007824 */ /* 0x004fcc00078e00ff */
[----:B------:R-:W0:Y:S02]  /*52a0*/  F2I.FTZ.TRUNC.NTZ R0, R0 ;  /* 0x0000000000007305 */ /* 0x000e24000021f100 */
[----:B0-----:R-:W-:Y:S01]  /*52b0*/  PRMT R25, R0, 0x7610, R25 ;  /* 0x0000761000197816 */ /* 0x001fe20000000019 */
[----:B------:R-:W-:Y:S06]  /*52c0*/  BRA `(.L_x_23000) ;  /* 0x0000000400ac7947 */ /* 0x000fec0003800000 */
.L_x_23007:
        /* <DEDUP_REMOVED lines=10> */
.L_x_23014:
        /* <DEDUP_REMOVED lines=21> */
.L_x_23018:
[----:B------:R-:W-:Y:S05]  /*54c0*/  BSYNC B1 ;  /* 0x0000000000017941 */ /* 0x000fea0003800000 */
.L_x_23017:
[----:B------:R-:W-:Y:S01]  /*54d0*/  LEA R5, R0, 0x3b800000, 0x17 ;  /* 0x3b80000000057811 */ /* 0x000fe200078eb8ff */
[----:B------:R-:W-:-:S05]  /*54e0*/  IMAD.SHL.U32 R0, R3, 0x100000, RZ ;  /* 0x0010000003007824 */ /* 0x000fca00078e00ff */
[----:B------:R-:W-:-:S07]  /*54f0*/  LOP3.LUT R0, R5, R0, R6, 0xfe, !PT ;  /* 0x0000000005007212 */ /* 0x000fce00078efe06 */
.L_x_23016:
[----:B------:R-:W-:Y:S05]  /*5500*/  BSYNC B0 ;  /* 0x0000000000007941 */ /* 0x000fea0003800000 */
.L_x_23015:
[----:B------:R-:W0:Y:S02]  /*5510*/  F2I.FTZ.TRUNC.NTZ R0, R0 ;  /* 0x0000000000007305 */ /* 0x000e24000021f100 */
[----:B0-----:R-:W-:Y:S01]  /*5520*/  PRMT R25, R0, 0x7610, R25 ;  /* 0x0000761000197816 */ /* 0x001fe20000000019 */
[----:B------:R-:W-:Y:S06]  /*5530*/  BRA `(.L_x_23000) ;  /* 0x0000000400107947 */ /* 0x000fec0003800000 */
.L_x_23013:
        /* <DEDUP_REMOVED lines=21> */
.L_x_23022:
[----:B------:R-:W-:Y:S05]  /*5690*/  BSYNC B1 ;  /* 0x0000000000017941 */ /* 0x000fea0003800000 */
.L_x_23021:
[----:B------:R-:W-:Y:S01]  /*56a0*/  LEA R5, R0, 0x37800000, 0x17 ;  /* 0x3780000000057811 */ /* 0x000fe200078eb8ff */
[----:B------:R-:W-:-:S05]  /*56b0*/  IMAD.SHL.U32 R0, R3, 0x200000, RZ ;  /* 0x0020000003007824 */ /* 0x000fca00078e00ff */
[----:B------:R-:W-:-:S07]  /*56c0*/  LOP3.LUT R0, R5, R0, R6, 0xfe, !PT ;  /* 0x0000000005007212 */ /* 0x000fce00078efe06 */
.L_x_23020:
[----:B------:R-:W-:Y:S05]  /*56d0*/  BSYNC B0 ;  /* 0x0000000000007941 */ /* 0x000fea0003800000 */
.L_x_23019:
[----:B------:R-:W0:Y:S02]  /*56e0*/  F2I.FTZ.TRUNC.NTZ R0, R0 ;  /* 0x0000000000007305 */ /* 0x000e24000021f100 */
[----:B0-----:R-:W-:Y:S01]  /*56f0*/  PRMT R25, R0, 0x7610, R25 ;  /* 0x0000761000197816 */ /* 0x001fe20000000019 */
[----:B------:R-:W-:Y:S06]  /*5700*/  BRA `(.L_x_23000) ;  /* 0x00000000009c7947 */ /* 0x000fec0003800000 */
.L_x_23012:
        /* <DEDUP_REMOVED lines=14> */
.L_x_23026:
[----:B------:R-:W-:Y:S05]  /*57f0*/  BSYNC B0 ;  /* 0x0000000000007941 */ /* 0x000fea0003800000 */
.L_x_23025:
[----:B------:R-:W0:Y:S02]  /*5800*/  F2I.FTZ.TRUNC.NTZ R0, R0 ;  /* 0x0000000000007305 */ /* 0x000e24000021f100 */
[----:B0-----:R-:W-:Y:S01]  /*5810*/  PRMT R25, R0, 0x7610, R25 ;  /* 0x0000761000197816 */ /* 0x001fe20000000019 */
[----:B------:R-:W-:Y:S06]  /*5820*/  BRA `(.L_x_23000) ;  /* 0x0000000000547947 */ /* 0x000fec0003800000 */
.L_x_22999:
        /* <DEDUP_REMOVED lines=16> */
.L_x_23027:
[----:B------:R-:W-:Y:S01]  /*5930*/  PRMT R25, RZ, 0x7610, R25 ;  /* 0x00007610ff197816 */ /* 0x000fe20000000019 */
[----:B------:R-:W-:Y:S06]  /*5940*/  BRA `(.L_x_23000) ;  /* 0x00000000000c7947 */ /* 0x000fec0003800000 */
.L_x_23024:
[----:B------:R1:W5:Y:S01]  /*5950*/  LDG.E.U16 R25, desc[UR36][R4.64] ;  /* 0x0000002404197981 */ /* 0x000362000c1e1500 */
[----:B------:R-:W-:Y:S05]  /*5960*/  BRA `(.L_x_23000) ;  /* 0x0000000000047947 */ /* 0x000fea0003800000 */
.L_x_23023:
[----:B------:R2:W5:Y:S02]  /*5970*/  LDG.E.U16 R25, desc[UR36][R4.64] ;  /* 0x0000002404197981 */ /* 0x000564000c1e1500 */
.L_x_23000:
[----:B------:R-:W-:-:S07]  /*5980*/  VIADD R27, R27, 0x80 ;  /* 0x000000801b1b7836 */ /* 0x000fce0000000000 */
.L_x_22961:
[----:B------:R-:W-:Y:S05]  /*5990*/  BSYNC B6 ;  /* 0x0000000000067941 */ /* 0x000fea0003800000 */
.L_x_22960:
        /* <DEDUP_REMOVED lines=23> */
.L_x_23033:
[----:B------:R0:W5:Y:S01]  /*5b10*/  LDG.E.U8 R26, desc[UR36][R4.64] ;  /* 0x00000024041a7981 */ /* 0x000162000c1e1100 */
[----:B------:R-:W-:Y:S05]  /*5b20*/  BRA `(.L_x_23035) ;  /* 0x0000000c00587947 */ /* 0x000fea0003800000 */
.L_x_23032:
        /* <DEDUP_REMOVED lines=8> */
.L_x_23037:
[----:B------:R3:W5:Y:S01]  /*5bb0*/  LDG.E.U16 R26, desc[UR36][R4.64] ;  /* 0x00000024041a7981 */ /* 0x000762000c1e1500 */
[----:B------:R-:W-:Y:S05]  /*5bc0*/  BRA `(.L_x_23035) ;  /* 0x0000000c00307947 */ /* 0x000fea0003800000 */
.L_x_23036:
[----:B------:R2:W5:Y:S01]  /*5bd0*/  LDG.E.U16 R26, desc[UR36][R4.64] ;  /* 0x00000024041a7981 */ /* 0x000562000c1e1500 */
[----:B------:R-:W-:Y:S05]  /*5be0*/  BRA `(.L_x_23035) ;  /* 0x0000000c00287947 */ /* 0x000fea0003800000 */
.L_x_23031:
        /* <DEDUP_REMOVED lines=9> */
.L_x_23039:
[----:B------:R-:W2:Y:S02]  /*5c80*/  LDG.E.U16 R0, desc[UR36][R4.64] ;  /* 0x0000002404007981 */ /* 0x000ea4000c1e1500 */
[----:B--2---:R-:W-:-:S06]  /*5c90*/  HADD2.F32 R0, -RZ, R0.H0_H0 ;  /* 0x20000000ff007230 */ /* 0x004fcc0000004100 */
[----:B------:R-:W0:Y:S02]  /*5ca0*/  F2I.FTZ.TRUNC.NTZ R0, R0 ;  /* 0x0000000000007305 */ /* 0x000e24000021f100 */
[----:B0-----:R-:W-:Y:S01]  /*5cb0*/  PRMT R26, R0, 0x7610, R26 ;  /* 0x00007610001a7816 */ /* 0x001fe2000000001a */
[----:B------:R-:W-:Y:S06]  /*5cc0*/  BRA `(.L_x_23035) ;  /* 0x0000000800f07947 */ /* 0x000fec0003800000 */
.L_x_23038:
        /* <DEDUP_REMOVED lines=9> */
.L_x_23041:
[----:B------:R-:W2:Y:S02]  /*5d60*/  LDG.E.U16 R4, desc[UR36][R4.64] ;  /* 0x0000002404047981 */ /* 0x000ea4000c1e1500 */
[----:B--2---:R-:W-:-:S06]  /*5d70*/  HADD2.F32 R0, -RZ, R4.H0_H0 ;  /* 0x20000004ff007230 */ /* 0x004fcc0000004100 */
[----:B------:R-:W0:Y:S02]  /*5d80*/  F2I.FTZ.TRUNC.NTZ R0, R0 ;  /* 0x0000000000007305 */ /* 0x000e24000021f100 */
[----:B0-----:R-:W-:Y:S01]  /*5d90*/  PRMT R26, R0, 0x7610, R26 ;  /* 0x00007610001a7816 */ /* 0x001fe2000000001a */
[----:B------:R-:W-:Y:S06]  /*5da0*/  BRA `(.L_x_23035) ;  /* 0x0000000800b87947 */ /* 0x000fec0003800000 */
.L_x_23040:
[----:B------:R-:W2:Y:S02]  /*5db0*/  LDG.E.64 R2, desc[UR36][R4.64] ;  /* 0x0000002404027981 */ /* 0x000ea4000c1e1b00 */
[----:B--2---:R-:W0:Y:S02]  /*5dc0*/  F2I.F64.TRUNC R2, R2 ;  /* 0x0000000200027311 */ /* 0x004e24000030d100 */
[----:B0-----:R-:W-:Y:S01]  /*5dd0*/  PRMT R26, R2, 0x7610, R26 ;  /* 0x00007610021a7816 */ /* 0x001fe2000000001a */
[----:B------:R-:W-:Y:S06]  /*5de0*/  BRA `(.L_x_23035) ;  /* 0x0000000800a87947 */ /* 0x000fec0003800000 */
.L_x_23030:
        /* <DEDUP_REMOVED lines=12> */
.L_x_23044:
[----:B------:R-:W2:Y:S02]  /*5eb0*/  LDG.E.64 R4, desc[UR36][R4.64] ;  /* 0x0000002404047981 */ /* 0x000ea4000c1e1b00 */
[----:B--2---:R0:W1:Y:S01]  /*5ec0*/  F2I.F64.TRUNC R26, R4 ;  /* 0x00000004001a7311 */ /* 0x004062000030d100 */
[----:B------:R-:W-:Y:S05]  /*5ed0*/  BRA `(.L_x_23035) ;  /* 0x00000008006c7947 */ /* 0x000fea0003800000 */
.L_x_23043:
        /* <DEDUP_REMOVED lines=28> */
.L_x_23046:
        /* <DEDUP_REMOVED lines=15> */
.L_x_23045:
[----:B------:R-:W2:Y:S02]  /*6190*/  LDG.E.U16 R0, desc[UR36][R4.64] ;  /* 0x0000002404007981 */ /* 0x000ea4000c1e1500 */
[----:B--2---:R-:W-:-:S06]  /*61a0*/  IMAD.U32 R0, R0, 0x10000, RZ ;  /* 0x0001000000007824 */ /* 0x004fcc00078e00ff */
[----:B------:R-:W0:Y:S02]  /*61b0*/  F2I.FTZ.TRUNC.NTZ R0, R0 ;  /* 0x0000000000007305 */ /* 0x000e24000021f100 */
[----:B0-----:R-:W-:Y:S01]  /*61c0*/  PRMT R26, R0, 0x7610, R26 ;  /* 0x00007610001a7816 */ /* 0x001fe2000000001a */
[----:B------:R-:W-:Y:S06]  /*61d0*/  BRA `(.L_x_23035) ;  /* 0x0000000400ac7947 */ /* 0x000fec0003800000 */
.L_x_23042:
        /* <DEDUP_REMOVED lines=10> */
.L_x_23049:
        /* <DEDUP_REMOVED lines=21> */
.L_x_23053:
[----:B------:R-:W-:Y:S05]  /*63d0*/  BSYNC B1 ;  /* 0x0000000000017941 */ /* 0x000fea0003800000 */
.L_x_23052:
[----:B------:R-:W-:Y:S01]  /*63e0*/  LEA R3, R0, 0x3b800000, 0x17 ;  /* 0x3b80000000037811 */ /* 0x000fe200078eb8ff */
[----:B------:R-:W-:-:S05]  /*63f0*/  IMAD.SHL.U32 R0, R2, 0x100000, RZ ;  /* 0x0010000002007824 */ /* 0x000fca00078e00ff */
[----:B------:R-:W-:-:S07]  /*6400*/  LOP3.LUT R0, R3, R0, R4, 0xfe, !PT ;  /* 0x0000000003007212 */ /* 0x000fce00078efe04 */
.L_x_23051:
[----:B------:R-:W-:Y:S05]  /*6410*/  BSYNC B0 ;  /* 0x0000000000007941 */ /* 0x000fea0003800000 */
.L_x_23050:
[----:B------:R-:W0:Y:S02]  /*6420*/  F2I.FTZ.TRUNC.NTZ R0, R0 ;  /* 0x0000000000007305 */ /* 0x000e24000021f100 */
[----:B0-----:R-:W-:Y:S01]  /*6430*/  PRMT R26, R0, 0x7610, R26 ;  /* 0x00007610001a7816 */ /* 0x001fe2000000001a */
[----:B------:R-:W-:Y:S06]  /*6440*/  BRA `(.L_x_23035) ;  /* 0x0000000400107947 */ /* 0x000fec0003800000 */
.L_x_23048:
        /* <DEDUP_REMOVED lines=21> */
.L_x_23057:
[----:B------:R-:W-:Y:S05]  /*65a0*/  BSYNC B1 ;  /* 0x0000000000017941 */ /* 0x000fea0003800000 */
.L_x_23056:
[----:B------:R-:W-:Y:S01]  /*65b0*/  LEA R3, R0, 0x37800000, 0x17 ;  /* 0x3780000000037811 */ /* 0x000fe200078eb8ff */
[----:B------:R-:W-:-:S05]  /*65c0*/  IMAD.SHL.U32 R0, R2, 0x200000, RZ ;  /* 0x0020000002007824 */ /* 0x000fca00078e00ff */
[----:B------:R-:W-:-:S07]  /*65d0*/  LOP3.LUT R0, R3, R0, R4, 0xfe, !PT ;  /* 0x0000000003007212 */ /* 0x000fce00078efe04 */
.L_x_23055:
[----:B------:R-:W-:Y:S05]  /*65e0*/  BSYNC B0 ;  /* 0x0000000000007941 */ /* 0x000fea0003800000 */
.L_x_23054:
[----:B------:R-:W0:Y:S02]  /*65f0*/  F2I.FTZ.TRUNC.NTZ R0, R0 ;  /* 0x0000000000007305 */ /* 0x000e24000021f100 */
[----:B0-----:R-:W-:Y:S01]  /*6600*/  PRMT R26, R0, 0x7610, R26 ;  /* 0x00007610001a7816 */ /* 0x001fe2000000001a */
[----:B------:R-:W-:Y:S06]  /*6610*/  BRA `(.L_x_23035) ;  /* 0x00000000009c7947 */ /* 0x000fec0003800000 */
.L_x_23047:
        /* <DEDUP_REMOVED lines=14> */
.L_x_23061:
[----:B------:R-:W-:Y:S05]  /*6700*/  BSYNC B0 ;  /* 0x0000000000007941 */ /* 0x000fea0003800000 */
.L_x_23060:
[----:B------:R-:W0:Y:S02]  /*6710*/  F2I.FTZ.TRUNC.NTZ R0, R0 ;  /* 0x0000000000007305 */ /* 0x000e24000021f100 */
[----:B0-----:R-:W-:Y:S01]  /*6720*/  PRMT R26, R0, 0x7610, R26 ;  /* 0x00007610001a7816 */ /* 0x001fe2000000001a */
[----:B------:R-:W-:Y:S06]  /*6730*/  BRA `(.L_x_23035) ;  /* 0x0000000000547947 */ /* 0x000fec0003800000 */
.L_x_23034:
        /* <DEDUP_REMOVED lines=16> */
.L_x_23062:
[----:B------:R-:W-:Y:S01]  /*6840*/  PRMT R26, RZ, 0x7610, R26 ;  /* 0x00007610ff1a7816 */ /* 0x000fe2000000001a */
[----:B------:R-:W-:Y:S06]  /*6850*/  BRA `(.L_x_23035) ;  /* 0x00000000000c7947 */ /* 0x000fec0003800000 */
.L_x_23059:
[----:B------:R0:W5:Y:S01]  /*6860*/  LDG.E.U16 R26, desc[UR36][R4.64] ;  /* 0x00000024041a7981 */ /* 0x000162000c1e1500 */
[----:B------:R-:W-:Y:S05]  /*6870*/  BRA `(.L_x_23035) ;  /* 0x0000000000047947 */ /* 0x000fea0003800000 */
.L_x_23058:
[----:B------:R0:W5:Y:S02]  /*6880*/  LDG.E.U16 R26, desc[UR36][R4.64] ;  /* 0x00000024041a7981 */ /* 0x000164000c1e1500 */
.L_x_23035:
        /* <DEDUP_REMOVED lines=19> */
.L_x_23066:
[----:B------:R0:W5:Y:S01]  /*69c0*/  LDG.E.U8 R23, desc[UR36][R2.64] ;  /* 0x0000002402177981 */ /* 0x000162000c1e1100 */
[----:B------:R-:W-:Y:S05]  /*69d0*/  BRA `(.L_x_23029) ;  /* 0x0000000c00507947 */ /* 0x000fea0003800000 */
.L_x_23065:
        /* <DEDUP_REMOVED lines=8> */
.L_x_23069:
[----:B------:R0:W5:Y:S01]  /*6a60*/  LDG.E.U16 R23, desc[UR36][R2.64] ;  /* 0x0000002402177981 */ /* 0x000162000c1e1500 */
[----:B------:R-:W-:Y:S05]  /*6a70*/  BRA `(.L_x_23029) ;  /* 0x0000000c00287947 */ /* 0x000fea0003800000 */
.L_x_23068:
[----:B------:R0:W5:Y:S01]  /*6a80*/  LDG.E.U16 R23, desc[UR36][R2.64] ;  /* 0x0000002402177981 */ /* 0x000162000c1e1500 */
[----:B------:R-:W-:Y:S05]  /*6a90*/  BRA `(.L_x_23029) ;  /* 0x0000000c00207947 */ /* 0x000fea0003800000 */
.L_x_23064:
        /* <DEDUP_REMOVED lines=9> */
.L_x_23071:
[----:B------:R-:W2:Y:S02]  /*6b30*/  LDG.E.U16 R0, desc[UR36][R2.64] ;  /* 0x0000002402007981 */ /* 0x000ea4000c1e1500 */
[----:B--2---:R-:W-:-:S06]  /*6b40*/  HADD2.F32 R0, -RZ, R0.H0_H0 ;  /* 0x20000000ff007230 */ /* 0x004fcc0000004100 */
[----:B------:R-:W0:Y:S02]  /*6b50*/  F2I.FTZ.TRUNC.NTZ R0, R0 ;  /* 0x0000000000007305 */ /* 0x000e24000021f100 */
[----:B0-----:R-:W-:Y:S01]  /*6b60*/  PRMT R23, R0, 0x7610, R23 ;  /* 0x0000761000177816 */ /* 0x001fe20000000017 */
[----:B------:R-:W-:Y:S06]  /*6b70*/  BRA `(.L_x_23029) ;  /* 0x0000000800e87947 */ /* 0x000fec0003800000 */
.L_x_23070:
        /* <DEDUP_REMOVED lines=9> */
.L_x_23073:
[----:B------:R-:W2:Y:S02]  /*6c10*/  LDG.E.U16 R2, desc[UR36][R2.64] ;  /* 0x0000002402027981 */ /* 0x000ea4000c1e1500 */
[----:B--2---:R-:W-:-:S06]  /*6c20*/  HADD2.F32 R0, -RZ, R2.H0_H0 ;  /* 0x20000002ff007230 */ /* 0x004fcc0000004100 */
[----:B------:R-:W0:Y:S02]  /*6c30*/  F2I.FTZ.TRUNC.NTZ R0, R0 ;  /* 0x0000000000007305 */ /* 0x000e24000021f100 */
[----:B0-----:R-:W-:Y:S01]  /*6c40*/  PRMT R23, R0, 0x7610, R23 ;  /* 0x0000761000177816 */ /* 0x001fe20000000017 */
[----:B------:R-:W-:Y:S06]  /*6c50*/  BRA `(.L_x_23029) ;  /* 0x0000000800b07947 */ /* 0x000fec0003800000 */
.L_x_23072:
[----:B------:R-:W2:Y:S02]  /*6c60*/  LDG.E.64 R2, desc[UR36][R2.64] ;  /* 0x0000002402027981 */ /* 0x000ea4000c1e1b00 */
[----:B--2---:R0:W1:Y:S01]  /*6c70*/  F2I.F64.TRUNC R23, R2 ;  /* 0x0000000200177311 */ /* 0x004062000030d100 */
[----:B------:R-:W-:Y:S05]  /*6c80*/  BRA `(.L_x_23029) ;  /* 0x0000000800a47947 */ /* 0x000fea0003800000 */
.L_x_23063:
        /* <DEDUP_REMOVED lines=12> */
.L_x_23076:
[----:B------:R-:W2:Y:S02]  /*6d50*/  LDG.E.64 R2, desc[UR36][R2.64] ;  /* 0x0000002402027981 */ /* 0x000ea4000c1e1b00 */
[----:B--2---:R0:W1:Y:S01]  /*6d60*/  F2I.F64.TRUNC R23, R2 ;  /* 0x0000000200177311 */ /* 0x004062000030d100 */
[----:B------:R-:W-:Y:S05]  /*6d70*/  BRA `(.L_x_23029) ;  /* 0x0000000800687947 */ /* 0x000fea0003800000 */
.L_x_23075:
        /* <DEDUP_REMOVED lines=28> */
.L_x_23078:
        /* <DEDUP_REMOVED lines=15> */
.L_x_23077:
[----:B------:R-:W2:Y:S02]  /*7030*/  LDG.E.U16 R0, desc[UR36][R2.64] ;  /* 0x0000002402007981 */ /* 0x000ea4000c1e1500 */
[----:B--2---:R-:W-:-:S06]  /*7040*/  IMAD.U32 R0, R0, 0x10000, RZ ;  /* 0x0001000000007824 */ /* 0x004fcc00078e00ff */
[----:B------:R-:W0:Y:S02]  /*7050*/  F2I.FTZ.TRUNC.NTZ R0, R0 ;  /* 0x0000000000007305 */ /* 0x000e24000021f100 */
[----:B0-----:R-:W-:Y:S01]  /*7060*/  PRMT R23, R0, 0x7610, R23 ;  /* 0x0000761000177816 */ /* 0x001fe20000000017 */
[----:B------:R-:W-:Y:S06]  /*7070*/  BRA `(.L_x_23029) ;  /* 0x0000000400a87947 */ /* 0x000fec0003800000 */
.L_x_23074:
        /* <DEDUP_REMOVED lines=10> */
.L_x_23081:
        /* <DEDUP_REMOVED lines=21> */
.L_x_23085:
[----:B------:R-:W-:Y:S05]  /*7270*/  BSYNC B1 ;  /* 0x0000000000017941 */ /* 0x000fea0003800000 */
.L_x_23084:
[----:B------:R-:W-:Y:S01]  /*7280*/  LEA R3, R0, 0x3b800000, 0x17 ;  /* 0x3b80000000037811 */ /* 0x000fe200078eb8ff */
[----:B------:R-:W-:-:S05]  /*7290*/  IMAD.SHL.U32 R0, R2, 0x100000, RZ ;  /* 0x0010000002007824 */ /* 0x000fca00078e00ff */
[----:B------:R-:W-:-:S07]  /*72a0*/  LOP3.LUT R0, R3, R0, R4, 0xfe, !PT ;  /* 0x0000000003007212 */ /* 0x000fce00078efe04 */
.L_x_23083:
[----:B------:R-:W-:Y:S05]  /*72b0*/  BSYNC B0 ;  /* 0x0000000000007941 */ /* 0x000fea0003800000 */
.L_x_23082:
[----:B------:R-:W0:Y:S02]  /*72c0*/  F2I.FTZ.TRUNC.NTZ R0, R0 ;  /* 0x0000000000007305 */ /* 0x000e24000021f100 */
[----:B0-----:R-:W-:Y:S01]  /*72d0*/  PRMT R23, R0, 0x7610, R23 ;  /* 0x0000761000177816 */ /* 0x001fe20000000017 */
[----:B------:R-:W-:Y:S06]  /*72e0*/  BRA `(.L_x_23029) ;  /* 0x00000004000c7947 */ /* 0x000fec0003800000 */
.L_x_23080:
        /* <DEDUP_REMOVED lines=21> */
.L_x_23089:
[----:B------:R-:W-:Y:S05]  /*7440*/  BSYNC B1 ;  /* 0x0000000000017941 */ /* 0x000fea0003800000 */
.L_x_23088:
[----:B------:R-:W-:Y:S01]  /*7450*/  LEA R3, R0, 0x37800000, 0x17 ;  /* 0x3780000000037811 */ /* 0x000fe200078eb8ff */
[----:B------:R-:W-:-:S05]  /*7460*/  IMAD.SHL.U32 R0, R2, 0x200000, RZ ;  /* 0x0020000002007824 */ /* 0x000fca00078e00ff */
[----:B------:R-:W-:-:S07]  /*7470*/  LOP3.LUT R0, R3, R0, R4, 0xfe, !PT ;  /* 0x0000000003007212 */ /* 0x000fce00078efe04 */
.L_x_23087:
[----:B------:R-:W-:Y:S05]  /*7480*/  BSYNC B0 ;  /* 0x0000000000007941 */ /* 0x000fea0003800000 */
.L_x_23086:
[----:B------:R-:W0:Y:S02]  /*7490*/  F2I.FTZ.TRUNC.NTZ R0, R0 ;  /* 0x0000000000007305 */ /* 0x000e24000021f100 */
[----:B0-----:R-:W-:Y:S01]  /*74a0*/  PRMT R23, R0, 0x7610, R23 ;  /* 0x0000761000177816 */ /* 0x001fe20000000017 */
[----:B------:R-:W-:Y:S06]  /*74b0*/  BRA `(.L_x_23029) ;  /* 0x0000000000987947 */ /* 0x000fec0003800000 */
.L_x_23079:
        /* <DEDUP_REMOVED lines=14> */
.L_x_23093:
[----:B------:R-:W-:Y:S05]  /*75a0*/  BSYNC B0 ;  /* 0x0000000000007941 */ /* 0x000fea0003800000 */
.L_x_23092:
[----:B------:R-:W0:Y:S02]  /*75b0*/  F2I.FTZ.TRUNC.NTZ R0, R0 ;  /* 0x0000000000007305 */ /* 0x000e24000021f100 */
[----:B0-----:R-:W-:Y:S01]  /*75c0*/  PRMT R23, R0, 0x7610, R23 ;  /* 0x0000761000177816 */ /* 0x001fe20000000017 */
[----:B------:R-:W-:Y:S06]  /*75d0*/  BRA `(.L_x_23029) ;  /* 0x0000000000507947 */ /* 0x000fec0003800000 */
.L_x_23067:
        /* <DEDUP_REMOVED lines=16> */
.L_x_23094:
[----:B------:R-:W-:Y:S05]  /*76e0*/  BRA `(.L_x_23029) ;  /* 0x00000000000c7947 */ /* 0x000fea0003800000 */
.L_x_23091:
[----:B------:R0:W5:Y:S01]  /*76f0*/  LDG.E.U16 R23, desc[UR36][R2.64] ;  /* 0x0000002402177981 */ /* 0x000162000c1e1500 */
[----:B------:R-:W-:Y:S05]  /*7700*/  BRA `(.L_x_23029) ;  /* 0x0000000000047947 */ /* 0x000fea0003800000 */
.L_x_23090:
[----:B------:R0:W5:Y:S02]  /*7710*/  LDG.E.U16 R23, desc[UR36][R2.64] ;  /* 0x0000002402177981 */ /* 0x000164000c1e1500 */
.L_x_23029:
[----:B------:R-:W-:Y:S05]  /*7720*/  BSYNC B6 ;  /* 0x0000000000067941 */ /* 0x000fea0003800000 */
.L_x_23028:
[----:B------:R-:W3:Y:S01]  /*7730*/  S2R R27, SR_TID.X ;  /* 0x00000000001b7919 */ /* 0x000ee20000002100 */
[----:B012--5:R-:W-:Y:S01]  /*7740*/  LOP3.LUT R22, R22, R17, RZ, 0xfc, !PT ;  /* 0x0000001116167212 */ /* 0x027fe200078efcff */
[----:B------:R-:W-:Y:S01]  /*7750*/  BSSY B6, `(.L_x_23095) ;  /* 0x00000ff000067945 */ /* 0x000fe20003800000 */
[----:B------:R-:W0:Y:S01]  /*7760*/  LDC.U8 R17, c[0x0][0x240] ;  /* 0x00009000ff117b82 */ /* 0x000e220000000000 */
[----:B------:R-:W-:Y:S02]  /*7770*/  LOP3.LUT R18, R19, R18, RZ, 0xfc, !PT ;  /* 0x0000001213127212 */ /* 0x000fe400078efcff */
[----:B----4-:R-:W-:Y:S02]  /*7780*/  LOP3.LUT R24, R25, R24, RZ, 0xfc, !PT ;  /* 0x0000001819187212 */ /* 0x010fe400078efcff */
[----:B------:R-:W-:Y:S02]  /*7790*/  LOP3.LUT R23, R23, R26, RZ, 0xfc, !PT ;  /* 0x0000001a17177212 */ /* 0x000fe400078efcff */
[----:B------:R-:W-:-:S02]  /*77a0*/  PRMT R0, R18, 0x9910, RZ ;  /* 0x0000991012007816 */ /* 0x000fc400000000ff */
[----:B------:R-:W-:Y:S02]  /*77b0*/  PRMT R2, R22, 0x9910, RZ ;  /* 0x0000991016027816 */ /* 0x000fe400000000ff */
[----:B------:R-:W-:Y:S02]  /*77c0*/  PRMT R3, R24, 0x9910, RZ ;  /* 0x0000991018037816 */ /* 0x000fe400000000ff */
[----:B---3--:R-:W-:Y:S02]  /*77d0*/  PRMT R4, R23, 0x9910, RZ ;  /* 0x0000991017047816 */ /* 0x008fe400000000ff */
[----:B------:R-:W-:Y:S02]  /*77e0*/  ISETP.NE.AND P0, PT, R0, RZ, PT ;  /* 0x000000ff0000720c */ /* 0x000fe40003f05270 */
[----:B------:R-:W-:Y:S02]  /*77f0*/  ISETP.NE.AND P1, PT, R2, RZ, PT ;  /* 0x000000ff0200720c */ /* 0x000fe40003f25270 */
[----:B------:R-:W-:-:S02]  /*7800*/  ISETP.NE.AND P2, PT, R3, RZ, PT ;  /* 0x000000ff0300720c */ /* 0x000fc40003f45270 */
[----:B------:R-:W-:Y:S02]  /*7810*/  ISETP.NE.AND P3, PT, R4, RZ, PT ;  /* 0x000000ff0400720c */ /* 0x000fe40003f65270 */
[----:B------:R-:W-:Y:S02]  /*7820*/  SEL R3, RZ, 0x1, !P0 ;  /* 0x00000001ff037807 */ /* 0x000fe40004000000 */
[----:B------:R-:W-:Y:S02]  /*7830*/  SEL R22, RZ, 0x1, !P1 ;  /* 0x00000001ff167807 */ /* 0x000fe40004800000 */
[----:B------:R-:W-:Y:S02]  /*7840*/  SEL R18, RZ, 0x1, !P2 ;  /* 0x00000001ff127807 */ /* 0x000fe40005000000 */
[----:B------:R-:W-:Y:S02]  /*7850*/  ISETP.GE.AND P4, PT, R27, R28, PT ;  /* 0x0000001c1b00720c */ /* 0x000fe40003f86270 */
[----:B------:R-:W-:-:S11]  /*7860*/  SEL R2, RZ, 0x1, !P3 ;  /* 0x00000001ff027807 */ /* 0x000fd60005800000 */
        /* <DEDUP_REMOVED lines=22> */
.L_x_23100:
[----:B------:R0:W-:Y:S01]  /*79d0*/  STG.E.U8 desc[UR36][R8.64], R3 ;  /* 0x0000000308007986 */ /* 0x0001e2000c101124 */
[----:B------:R-:W-:Y:S05]  /*79e0*/  BRA `(.L_x_23096) ;  /* 0x0000000c00547947 */ /* 0x000fea0003800000 */
.L_x_23099:
        /* <DEDUP_REMOVED lines=10> */
.L_x_23103:
[----:B------:R0:W-:Y:S01]  /*7a90*/  STG.E desc[UR36][R8.64], R3 ;  /* 0x0000000308007986 */ /* 0x0001e2000c101924 */
[----:B------:R-:W-:Y:S05]  /*7aa0*/  BRA `(.L_x_23096) ;  /* 0x0000000c00247947 */ /* 0x000fea0003800000 */
.L_x_23102:
[----:B------:R0:W-:Y:S01]  /*7ab0*/  STG.E.U16 desc[UR36][R8.64], R3 ;  /* 0x0000000308007986 */ /* 0x0001e2000c101524 */
[----:B------:R-:W-:Y:S05]  /*7ac0*/  BRA `(.L_x_23096) ;  /* 0x0000000c001c7947 */ /* 0x000fea0003800000 */
.L_x_23098:
        /* <DEDUP_REMOVED lines=9> */
.L_x_23105:
[----:B------:R-:W0:Y:S02]  /*7b60*/  I2F.S16 R0, R3 ;  /* 0x0000000300007306 */ /* 0x000e240000101400 */
[----:B0-----:R-:W-:-:S05]  /*7b70*/  F2FP.F16.F32.PACK_AB R0, RZ, R0 ;  /* 0x00000000ff00723e */ /* 0x001fca00000000ff */
[----:B------:R1:W-:Y:S01]  /*7b80*/  STG.E.U16 desc[UR36][R8.64], R0 ;  /* 0x0000000008007986 */ /* 0x0003e2000c101524 */
[----:B------:R-:W-:Y:S05]  /*7b90*/  BRA `(.L_x_23096) ;  /* 0x0000000800e87947 */ /* 0x000fea0003800000 */
.L_x_23104:
        /* <DEDUP_REMOVED lines=10> */
.L_x_23107:
[----:B------:R-:W0:Y:S02]  /*7c40*/  I2F.S16 R3, R3 ;  /* 0x0000000300037306 */ /* 0x000e240000101400 */
[----:B0-----:R-:W-:-:S04]  /*7c50*/  F2FP.F16.F32.PACK_AB R3, RZ, R3 ;  /* 0x00000003ff03723e */ /* 0x001fc800000000ff */
[----:B------:R-:W-:-:S05]  /*7c60*/  PRMT R3, R3, 0x5410, RZ ;  /* 0x0000541003037816 */ /* 0x000fca00000000ff */
[----:B------:R4:W-:Y:S01]  /*7c70*/  STG.E desc[UR36][R8.64], R3 ;  /* 0x0000000308007986 */ /* 0x0009e2000c101924 */
[----:B------:R-:W-:Y:S05]  /*7c80*/  BRA `(.L_x_23096) ;  /* 0x0000000800ac7947 */ /* 0x000fea0003800000 */
.L_x_23106:
[----:B------:R-:W0:Y:S02]  /*7c90*/  I2F.F64.S16 R4, R3 ;  /* 0x0000000300047312 */ /* 0x000e240000101c00 */
[----:B0-----:R0:W-:Y:S01]  /*7ca0*/  STG.E.64 desc[UR36][R8.64], R4 ;  /* 0x0000000408007986 */ /* 0x0011e2000c101b24 */
[----:B------:R-:W-:Y:S05]  /*7cb0*/  BRA `(.L_x_23096) ;  /* 0x0000000800a07947 */ /* 0x000fea0003800000 */
.L_x_23097:
        /* <DEDUP_REMOVED lines=10> */
.L_x_23110:
[----:B------:R-:W0:Y:S01]  /*7d60*/  I2F.F64.S16 R4, R3 ;  /* 0x0000000300047312 */ /* 0x000e220000101c00 */
[----:B------:R-:W-:-:S05]  /*7d70*/  CS2R R6, SRZ ;  /* 0x0000000000067805 */ /* 0x000fca000001ff00 */
[----:B0-----:R0:W-:Y:S01]  /*7d80*/  STG.E.128 desc[UR36][R8.64], R4 ;  /* 0x0000000408007986 */ /* 0x0011e2000c101d24 */
[----:B------:R-:W-:Y:S05]  /*7d90*/  BRA `(.L_x_23096) ;  /* 0x0000000800687947 */ /* 0x000fea0003800000 */
.L_x_23109:
        /* <DEDUP_REMOVED lines=21> */
.L_x_23114:
[----:B------:R-:W-:Y:S05]  /*7ef0*/  BSYNC B0 ;  /* 0x0000000000007941 */ /* 0x000fea0003800000 */
.L_x_23113:
[----:B------:R-:W-:-:S05]  /*7f00*/  LOP3.LUT R5, R0, R5, RZ, 0xfc, !PT ;  /* 0x0000000500057212 */ /* 0x000fca00078efcff */
[----:B------:R0:W-:Y:S01]  /*7f10*/  STG.E.U8 desc[UR36][R8.64], R5 ;  /* 0x0000000508007986 */ /* 0x0001e2000c101124 */
[----:B------:R-:W-:Y:S05]  /*7f20*/  BRA `(.L_x_23096) ;  /* 0x0000000800047947 */ /* 0x000fea0003800000 */
.L_x_23112:
        /* <DEDUP_REMOVED lines=13> */
.L_x_23116:
[----:B------:R-:W-:Y:S01]  /*8000*/  IMAD.MOV.U32 R0, RZ, RZ, 0x7f ;  /* 0x0000007fff007424 */ /* 0x000fe200078e00ff */
[----:B------:R-:W-:-:S04]  /*8010*/  ISETP.GT.U32.AND P0, PT, R4, 0x7f800000, PT ;  /* 0x7f8000000400780c */ /* 0x000fc80003f04070 */
[----:B------:R-:W-:-:S09]  /*8020*/  SEL R0, R0, 0x7c, P0 ;  /* 0x0000007c00007807 */ /* 0x000fd20000000000 */
.L_x_23117:
[----:B------:R-:W-:Y:S05]  /*8030*/  BSYNC B0 ;  /* 0x0000000000007941 */ /* 0x000fea0003800000 */
.L_x_23115:
[----:B------:R-:W-:-:S04]  /*8040*/  LOP3.LUT R3, R5, 0x80000000, RZ, 0xc0, !PT ;  /* 0x8000000005037812 */ /* 0x000fc800078ec0ff */
[----:B------:R-:W-:-:S04]  /*8050*/  SHF.R.U32.HI R3, RZ, 0x18, R3 ;  /* 0x00000018ff037819 */ /* 0x000fc80000011603 */
[----:B------:R-:W-:-:S05]  /*8060*/  LOP3.LUT R3, R0, R3, RZ, 0xfc, !PT ;  /* 0x0000000300037212 */ /* 0x000fca00078efcff */
[----:B------:R0:W-:Y:S01]  /*8070*/  STG.E.U8 desc[UR36][R8.64], R3 ;  /* 0x0000000308007986 */ /* 0x0001e2000c101124 */
[----:B------:R-:W-:Y:S05]  /*8080*/  BRA `(.L_x_23096) ;  /* 0x0000000400ac7947 */ /* 0x000fea0003800000 */
.L_x_23111:
[----:B------:R-:W0:Y:S02]  /*8090*/  I2F.S16 R0, R3 ;  /* 0x0000000300007306 */ /* 0x000e240000101400 */
[----:B0-----:R-:W-:-:S05]  /*80a0*/  F2FP.BF16.F32.PACK_AB R0, RZ, R0 ;  /* 0x00000000ff00723e */ /* 0x001fca00000010ff */
[----:B------:R0:W-:Y:S01]  /*80b0*/  STG.E.U16 desc[UR36][R8.64], R0 ;  /* 0x0000000008007986 */ /* 0x0001e2000c101524 */
[----:B------:R-:W-:Y:S05]  /*80c0*/  BRA `(.L_x_23096) ;  /* 0x00000004009c7947 */ /* 0x000fea0003800000 */
.L_x_23108:
        /* <DEDUP_REMOVED lines=10> */
.L_x_23120:
        /* <DEDUP_REMOVED lines=17> */
.L_x_23123:
[----:B------:R-:W-:-:S04]  /*8280*/  LOP3.LUT R3, R3, 0x80000000, RZ, 0xc0, !PT ;  /* 0x8000000003037812 */ /* 0x000fc800078ec0ff */
[----:B------:R-:W-:-:S04]  /*8290*/  SHF.R.U32.HI R3, RZ, 0x18, R3 ;  /* 0x00000018ff037819 */ /* 0x000fc80000011603 */
[----:B------:R-:W-:-:S04]  /*82a0*/  LOP3.LUT R0, R0, R3, RZ, 0xfc, !PT ;  /* 0x0000000300007212 */ /* 0x000fc800078efcff */
[----:B------:R-:W-:-:S07]  /*82b0*/  PRMT R4, R0, 0x7610, R4 ;  /* 0x0000761000047816 */ /* 0x000fce0000000004 */
.L_x_23122:
[----:B------:R-:W-:Y:S05]  /*82c0*/  BSYNC B0 ;  /* 0x0000000000007941 */ /* 0x000fea0003800000 */
.L_x_23121:
[----:B------:R0:W-:Y:S01]  /*82d0*/  STG.E.U8 desc[UR36][R8.64], R4 ;  /* 0x0000000408007986 */ /* 0x0001e2000c101124 */
[----:B------:R-:W-:Y:S05]  /*82e0*/  BRA `(.L_x_23096) ;  /* 0x0000000400147947 */ /* 0x000fea0003800000 */
.L_x_23119:
        /* <DEDUP_REMOVED lines=17> */
.L_x_23126:
[----:B------:R-:W-:-:S04]  /*8400*/  LOP3.LUT R3, R3, 0x80000000, RZ, 0xc0, !PT ;  /* 0x8000000003037812 */ /* 0x000fc800078ec0ff */
[----:B------:R-:W-:-:S04]  /*8410*/  SHF.R.U32.HI R3, RZ, 0x18, R3 ;  /* 0x00000018ff037819 */ /* 0x000fc80000011603 */
[----:B------:R-:W-:-:S04]  /*8420*/  LOP3.LUT R0, R0, R3, RZ, 0xfc, !PT ;  /* 0x0000000300007212 */ /* 0x000fc800078efcff */
[----:B------:R-:W-:-:S07]  /*8430*/  PRMT R4, R0, 0x7610, R4 ;  /* 0x0000761000047816 */ /* 0x000fce0000000004 */
.L_x_23125:
[----:B------:R-:W-:Y:S05]  /*8440*/  BSYNC B0 ;  /* 0x0000000000007941 */ /* 0x000fea0003800000 */
.L_x_23124:
[----:B------:R0:W-:Y:S01]  /*8450*/  STG.E.U8 desc[UR36][R8.64], R4 ;  /* 0x0000000408007986 */ /* 0x0001e2000c101124 */
[----:B------:R-:W-:Y:S05]  /*8460*/  BRA `(.L_x_23096) ;  /* 0x0000000000b47947 */ /* 0x000fea0003800000 */
.L_x_23118:
        /* <DEDUP_REMOVED lines=23> */
.L_x_23101:
        /* <DEDUP_REMOVED lines=16> */
.L_x_23129:
[----:B------:R-:W-:Y:S05]  /*86e0*/  BRA `(.L_x_23096) ;  /* 0x0000000000147947 */ /* 0x000fea0003800000 */
.L_x_23128:
[----:B------:R-:W-:Y:S02]  /*86f0*/  IMAD.MOV.U32 R4, RZ, RZ, R3 ;  /* 0x000000ffff047224 */ /* 0x000fe400078e0003 */
[----:B------:R-:W-:-:S05]  /*8700*/  IMAD.MOV.U32 R5, RZ, RZ, RZ ;  /* 0x000000ffff057224 */ /* 0x000fca00078e00ff */
[----:B------:R0:W-:Y:S01]  /*8710*/  STG.E.64 desc[UR36][R8.64], R4 ;  /* 0x0000000408007986 */ /* 0x0001e2000c101b24 */
[----:B------:R-:W-:Y:S05]  /*8720*/  BRA `(.L_x_23096) ;  /* 0x0000000000047947 */ /* 0x000fea0003800000 */
.L_x_23127:
[----:B------:R0:W-:Y:S02]  /*8730*/  STG.E desc[UR36][R8.64], R3 ;  /* 0x0000000308007986 */ /* 0x0001e4000c101924 */
.L_x_23096:
[----:B------:R-:W-:Y:S05]  /*8740*/  BSYNC B6 ;  /* 0x0000000000067941 */ /* 0x000fea0003800000 */
.L_x_23095:
        /* <DEDUP_REMOVED lines=23> */
.L_x_23135:
[----:B------:R0:W-:Y:S01]  /*88c0*/  STG.E.U8 desc[UR36][R8.64], R22 ;  /* 0x0000001608007986 */ /* 0x0001e2000c101124 */
[----:B------:R-:W-:Y:S05]  /*88d0*/  BRA `(.L_x_23137) ;  /* 0x0000000c00487947 */ /* 0x000fea0003800000 */
.L_x_23134:
        /* <DEDUP_REMOVED lines=9> */
.L_x_23139:
[----:B------:R0:W-:Y:S01]  /*8970*/  STG.E desc[UR36][R8.64], R22 ;  /* 0x0000001608007986 */ /* 0x0001e2000c101924 */
[----:B------:R-:W-:Y:S05]  /*8980*/  BRA `(.L_x_23137) ;  /* 0x0000000c001c7947 */ /* 0x000fea0003800000 */
.L_x_23138:
[----:B------:R0:W-:Y:S01]  /*8990*/  STG.E.U16 desc[UR36][R8.64], R22 ;  /* 0x0000001608007986 */ /* 0x0001e2000c101524 */
[----:B------:R-:W-:Y:S05]  /*89a0*/  BRA `(.L_x_23137) ;  /* 0x0000000c00147947 */ /* 0x000fea0003800000 */
.L_x_23133:
        /* <DEDUP_REMOVED lines=9> */
.L_x_23141:
[----:B------:R-:W0:Y:S02]  /*8a40*/  I2F.S16 R0, R22 ;  /* 0x0000001600007306 */ /* 0x000e240000101400 */
[----:B0-----:R-:W-:-:S05]  /*8a50*/  F2FP.F16.F32.PACK_AB R0, RZ, R0 ;  /* 0x00000000ff00723e */ /* 0x001fca00000000ff */
[----:B------:R0:W-:Y:S01]  /*8a60*/  STG.E.U16 desc[UR36][R8.64], R0 ;  /* 0x0000000008007986 */ /* 0x0001e2000c101524 */
[----:B------:R-:W-:Y:S05]  /*8a70*/  BRA `(.L_x_23137) ;  /* 0x0000000800e07947 */ /* 0x000fea0003800000 */
.L_x_23140:
        /* <DEDUP_REMOVED lines=10> */
.L_x_23143:
[----:B------:R-:W0:Y:S02]  /*8b20*/  I2F.S16 R22, R22 ;  /* 0x0000001600167306 */ /* 0x000e240000101400 */
[----:B0-----:R-:W-:-:S04]  /*8b30*/  F2FP.F16.F32.PACK_AB R3, RZ, R22 ;  /* 0x00000016ff03723e */ /* 0x001fc800000000ff */
[----:B------:R-:W-:-:S05]  /*8b40*/  PRMT R3, R3, 0x5410, RZ ;  /* 0x0000541003037816 */ /* 0x000fca00000000ff */
[----:B------:R3:W-:Y:S01]  /*8b50*/  STG.E desc[UR36][R8.64], R3 ;  /* 0x0000000308007986 */ /* 0x0007e2000c101924 */
[----:B------:R-:W-:Y:S05]  /*8b60*/  BRA `(.L_x_23137) ;  /* 0x0000000800a47947 */ /* 0x000fea0003800000 */
.L_x_23142:
[----:B------:R-:W0:Y:S02]  /*8b70*/  I2F.F64.S16 R22, R22 ;  /* 0x0000001600167312 */ /* 0x000e240000101c00 */
[----:B0-----:R4:W-:Y:S01]  /*8b80*/  STG.E.64 desc[UR36][R8.64], R22 ;  /* 0x0000001608007986 */ /* 0x0019e2000c101b24 */
[----:B------:R-:W-:Y:S05]  /*8b90*/  BRA `(.L_x_23137) ;  /* 0x0000000800987947 */ /* 0x000fea0003800000 */
.L_x_23132:
        /* <DEDUP_REMOVED lines=10> */
.L_x_23146:
[----:B------:R-:W0:Y:S01]  /*8c40*/  I2F.F64.S16 R4, R22 ;  /* 0x0000001600047312 */ /* 0x000e220000101c00 */
[----:B------:R-:W-:-:S05]  /*8c50*/  CS2R R6, SRZ ;  /* 0x0000000000067805 */ /* 0x000fca000001ff00 */
[----:B0-----:R0:W-:Y:S01]  /*8c60*/  STG.E.128 desc[UR36][R8.64], R4 ;  /* 0x0000000408007986 */ /* 0x0011e2000c101d24 */
[----:B------:R-:W-:Y:S05]  /*8c70*/  BRA `(.L_x_23137) ;  /* 0x0000000800607947 */ /* 0x000fea0003800000 */
.L_x_23145:
        /* <DEDUP_REMOVED lines=21> */
.L_x_23150:
[----:B------:R-:W-:Y:S05]  /*8dd0*/  BSYNC B0 ;  /* 0x0000000000007941 */ /* 0x000fea0003800000 */
.L_x_23149:
[----:B------:R-:W-:-:S05]  /*8de0*/  LOP3.LUT R5, R0, R5, RZ, 0xfc, !PT ;  /* 0x0000000500057212 */ /* 0x000fca00078efcff */
[----:B------:R0:W-:Y:S01]  /*8df0*/  STG.E.U8 desc[UR36][R8.64], R5 ;  /* 0x0000000508007986 */ /* 0x0001e2000c101124 */
[----:B------:R-:W-:Y:S05]  /*8e00*/  BRA `(.L_x_23137) ;  /* 0x0000000400fc7947 */ /* 0x000fea0003800000 */
.L_x_23148:
        /* <DEDUP_REMOVED lines=13> */
.L_x_23152:
[----:B------:R-:W-:Y:S01]  /*8ee0*/  IMAD.MOV.U32 R0, RZ, RZ, 0x7f ;  /* 0x0000007fff007424 */ /* 0x000fe200078e00ff */
[----:B------:R-:W-:-:S04]  /*8ef0*/  ISETP.GT.U32.AND P0, PT, R3, 0x7f800000, PT ;  /* 0x7f8000000300780c */ /* 0x000fc80003f04070 */
[----:B------:R-:W-:-:S09]  /*8f00*/  SEL R0, R0, 0x7c, P0 ;  /* 0x0000007c00007807 */ /* 0x000fd20000000000 */
.L_x_23153:
[----:B------:R-:W-:Y:S05]  /*8f10*/  BSYNC B0 ;  /* 0x0000000000007941 */ /* 0x000fea0003800000 */
.L_x_23151:
[----:B------:R-:W-:-:S04]  /*8f20*/  LOP3.LUT R3, R5, 0x80000000, RZ, 0xc0, !PT ;  /* 0x8000000005037812 */ /* 0x000fc800078ec0ff */
[----:B------:R-:W-:-:S04]  /*8f30*/  SHF.R.U32.HI R3, RZ, 0x18, R3 ;  /* 0x00000018ff037819 */ /* 0x000fc80000011603 */
[----:B------:R-:W-:-:S05]  /*8f40*/  LOP3.LUT R3, R0, R3, RZ, 0xfc, !PT ;  /* 0x0000000300037212 */ /* 0x000fca00078efcff */
[----:B------:R0:W-:Y:S01]  /*8f50*/  STG.E.U8 desc[UR36][R8.64], R3 ;  /* 0x0000000308007986 */ /* 0x0001e2000c101124 */
[----:B------:R-:W-:Y:S05]  /*8f60*/  BRA `(.L_x_23137) ;  /* 0x0000000400a47947 */ /* 0x000fea0003800000 */
.L_x_23147:
[----:B------:R-:W0:Y:S02]  /*8f70*/  I2F.S16 R0, R22 ;  /* 0x0000001600007306 */ /* 0x000e240000101400 */
[----:B0-----:R-:W-:-:S05]  /*8f80*/  F2FP.BF16.F32.PACK_AB R0, RZ, R0 ;  /* 0x00000000ff00723e */ /* 0x001fca00000010ff */
[----:B------:R0:W-:Y:S01]  /*8f90*/  STG.E.U16 desc[UR36][R8.64], R0 ;  /* 0x0000000008007986 */ /* 0x0001e2000c101524 */
[----:B------:R-:W-:Y:S05]  /*8fa0*/  BRA `(.L_x_23137) ;  /* 0x0000000400947947 */ /* 0x000fea0003800000 */
.L_x_23144:
        /* <DEDUP_REMOVED lines=10> */
.L_x_23156:
        /* <DEDUP_REMOVED lines=17> */
.L_x_23159:
[----:B------:R-:W-:-:S04]  /*9160*/  LOP3.LUT R3, R5, 0x80000000, RZ, 0xc0, !PT ;  /* 0x8000000005037812 */ /* 0x000fc800078ec0ff */
[----:B------:R-:W-:-:S04]  /*9170*/  SHF.R.U32.HI R3, RZ, 0x18, R3 ;  /* 0x00000018ff037819 */ /* 0x000fc80000011603 */
[----:B------:R-:W-:-:S04]  /*9180*/  LOP3.LUT R0, R0, R3, RZ, 0xfc, !PT ;  /* 0x0000000300007212 */ /* 0x000fc800078efcff */
[----:B------:R-:W-:-:S07]  /*9190*/  PRMT R4, R0, 0x7610, R4 ;  /* 0x0000761000047816 */ /* 0x000fce0000000004 */
.L_x_23158:
[----:B------:R-:W-:Y:S05]  /*91a0*/  BSYNC B0 ;  /* 0x0000000000007941 */ /* 0x000fea0003800000 */
.L_x_23157:
[----:B------:R0:W-:Y:S01]  /*91b0*/  STG.E.U8 desc[UR36][R8.64], R4 ;  /* 0x0000000408007986 */ /* 0x0001e2000c101124 */
[----:B------:R-:W-:Y:S05]  /*91c0*/  BRA `(.L_x_23137) ;  /* 0x00000004000c7947 */ /* 0x000fea0003800000 */
.L_x_23155:
        /* <DEDUP_REMOVED lines=17> */
.L_x_23162:
[----:B------:R-:W-:-:S04]  /*92e0*/  LOP3.LUT R3, R5, 0x80000000, RZ, 0xc0, !PT ;  /* 0x8000000005037812 */ /* 0x000fc800078ec0ff */
[----:B------:R-:W-:-:S04]  /*92f0*/  SHF.R.U32.HI R3, RZ, 0x18, R3 ;  /* 0x00000018ff037819 */ /* 0x000fc80000011603 */
[----:B------:R-:W-:-:S04]  /*9300*/  LOP3.LUT R0, R0, R3, RZ, 0xfc, !PT ;  /* 0x0000000300007212 */ /* 0x000fc800078efcff */
[----:B------:R-:W-:-:S07]  /*9310*/  PRMT R4, R0, 0x7610, R4 ;  /* 0x0000761000047816 */ /* 0x000fce0000000004 */
.L_x_23161:
[----:B------:R-:W-:Y:S05]  /*9320*/  BSYNC B0 ;  /* 0x0000000000007941 */ /* 0x000fea0003800000 */
.L_x_23160:
[----:B------:R0:W-:Y:S01]  /*9330*/  STG.E.U8 desc[UR36][R8.64], R4 ;  /* 0x0000000408007986 */ /* 0x0001e2000c101124 */
[----:B------:R-:W-:Y:S05]  /*9340*/  BRA `(.L_x_23137) ;  /* 0x0000000000ac7947 */ /* 0x000fea0003800000 */
.L_x_23154:
        /* <DEDUP_REMOVED lines=22> */
.L_x_23136:
        /* <DEDUP_REMOVED lines=16> */
.L_x_23165:
[----:B------:R-:W-:Y:S05]  /*95b0*/  BRA `(.L_x_23137) ;  /* 0x0000000000107947 */ /* 0x000fea0003800000 */
.L_x_23164:
[----:B------:R-:W-:-:S05]  /*95c0*/  IMAD.MOV.U32 R23, RZ, RZ, RZ ;  /* 0x000000ffff177224 */ /* 0x000fca00078e00ff */
[----:B------:R0:W-:Y:S01]  /*95d0*/  STG.E.64 desc[UR36][R8.64], R22 ;  /* 0x0000001608007986 */ /* 0x0001e2000c101b24 */
[----:B------:R-:W-:Y:S05]  /*95e0*/  BRA `(.L_x_23137) ;  /* 0x0000000000047947 */ /* 0x000fea0003800000 */
.L_x_23163:
[----:B------:R0:W-:Y:S02]  /*95f0*/  STG.E desc[UR36][R8.64], R22 ;  /* 0x0000001608007986 */ /* 0x0001e4000c101924 */
.L_x_23137:
        /* <DEDUP_REMOVED lines=23> */
.L_x_23169:
[----:B------:R0:W-:Y:S01]  /*9770*/  STG.E.U8 desc[UR36][R8.64], R18 ;  /* 0x0000001208007986 */ /* 0x0001e2000c101124 */
[----:B------:R-:W-:Y:S05]  /*9780*/  BRA `(.L_x_23171) ;  /* 0x0000000c00487947 */ /* 0x000fea0003800000 */
.L_x_23168:
        /* <DEDUP_REMOVED lines=9> */
.L_x_23173:
[----:B------:R0:W-:Y:S01]  /*9820*/  STG.E desc[UR36][R8.64], R18 ;  /* 0x0000001208007986 */ /* 0x0001e2000c101924 */
[----:B------:R-:W-:Y:S05]  /*9830*/  BRA `(.L_x_23171) ;  /* 0x0000000c001c7947 */ /* 0x000fea0003800000 */
.L_x_23172:
[----:B------:R0:W-:Y:S01]  /*9840*/  STG.E.U16 desc[UR36][R8.64], R18 ;  /* 0x0000001208007986 */ /* 0x0001e2000c101524 */
[----:B------:R-:W-:Y:S05]  /*9850*/  BRA `(.L_x_23171) ;  /* 0x0000000c00147947 */ /* 0x000fea0003800000 */
.L_x_23167:
        /* <DEDUP_REMOVED lines=9> */
.L_x_23175:
[----:B------:R-:W0:Y:S02]  /*98f0*/  I2F.S16 R0, R18 ;  /* 0x0000001200007306 */ /* 0x000e240000101400 */
[----:B0-----:R-:W-:-:S05]  /*9900*/  F2FP.F16.F32.PACK_AB R0, RZ, R0 ;  /* 0x00000000ff00723e */ /* 0x001fca00000000ff */
[----:B------:R4:W-:Y:S01]  /*9910*/  STG.E.U16 desc[UR36][R8.64], R0 ;  /* 0x0000000008007986 */ /* 0x0009e2000c101524 */
[----:B------:R-:W-:Y:S05]  /*9920*/  BRA `(.L_x_23171) ;  /* 0x0000000800e07947 */ /* 0x000fea0003800000 */
.L_x_23174:
        /* <DEDUP_REMOVED lines=10> */
.L_x_23177:
[----:B------:R-:W0:Y:S02]  /*99d0*/  I2F.S16 R18, R18 ;  /* 0x0000001200127306 */ /* 0x000e240000101400 */
[----:B0-----:R-:W-:-:S04]  /*99e0*/  F2FP.F16.F32.PACK_AB R3, RZ, R18 ;  /* 0x00000012ff03723e */ /* 0x001fc800000000ff */
[----:B------:R-:W-:-:S05]  /*99f0*/  PRMT R3, R3, 0x5410, RZ ;  /* 0x0000541003037816 */ /* 0x000fca00000000ff */
[----:B------:R2:W-:Y:S01]  /*9a00*/  STG.E desc[UR36][R8.64], R3 ;  /* 0x0000000308007986 */ /* 0x0005e2000c101924 */
[----:B------:R-:W-:Y:S05]  /*9a10*/  BRA `(.L_x_23171) ;  /* 0x0000000800a47947 */ /* 0x000fea0003800000 */
.L_x_23176:
[----:B------:R-:W0:Y:S02]  /*9a20*/  I2F.F64.S16 R18, R18 ;  /* 0x0000001200127312 */ /* 0x000e240000101c00 */
[----:B0-----:R0:W-:Y:S01]  /*9a30*/  STG.E.64 desc[UR36][R8.64], R18 ;  /* 0x0000001208007986 */ /* 0x0011e2000c101b24 */
[----:B------:R-:W-:Y:S05]  /*9a40*/  BRA `(.L_x_23171) ;  /* 0x0000000800987947 */ /* 0x000fea0003800000 */
.L_x_23166:
        /* <DEDUP_REMOVED lines=10> */
.L_x_23180:
[----:B------:R-:W0:Y:S01]  /*9af0*/  I2F.F64.S16 R4, R18 ;  /* 0x0000001200047312 */ /* 0x000e220000101c00 */
[----:B------:R-:W-:-:S05]  /*9b00*/  CS2R R6, SRZ ;  /* 0x0000000000067805 */ /* 0x000fca000001ff00 */
[----:B0-----:R0:W-:Y:S01]  /*9b10*/  STG.E.128 desc[UR36][R8.64], R4 ;  /* 0x0000000408007986 */ /* 0x0011e2000c101d24 */
[----:B------:R-:W-:Y:S05]  /*9b20*/  BRA `(.L_x_23171) ;  /* 0x0000000800607947 */ /* 0x000fea0003800000 */
.L_x_23179:
        /* <DEDUP_REMOVED lines=21> */
.L_x_23184:
[----:B------:R-:W-:Y:S05]  /*9c80*/  BSYNC B0 ;  /* 0x0000000000007941 */ /* 0x000fea0003800000 */
.L_x_23183:
[----:B------:R-:W-:-:S05]  /*9c90*/  LOP3.LUT R5, R0, R5, RZ, 0xfc, !PT ;  /* 0x0000000500057212 */ /* 0x000fca00078efcff */
[----:B------:R0:W-:Y:S01]  /*9ca0*/  STG.E.U8 desc[UR36][R8.64], R5 ;  /* 0x0000000508007986 */ /* 0x0001e2000c101124 */
[----:B------:R-:W-:Y:S05]  /*9cb0*/  BRA `(.L_x_23171) ;  /* 0x0000000400fc7947 */ /* 0x000fea0003800000 */
.L_x_23182:
        /* <DEDUP_REMOVED lines=13> */
.L_x_23186:
[----:B------:R-:W-:Y:S01]  /*9d90*/  IMAD.MOV.U32 R0, RZ, RZ, 0x7f ;  /* 0x0000007fff007424 */ /* 0x000fe200078e00ff */
[----:B------:R-:W-:-:S04]  /*9da0*/  ISETP.GT.U32.AND P0, PT, R3, 0x7f800000, PT ;  /* 0x7f8000000300780c */ /* 0x000fc80003f04070 */
[----:B------:R-:W-:-:S09]  /*9db0*/  SEL R0, R0, 0x7c, P0 ;  /* 0x0000007c00007807 */ /* 0x000fd20000000000 */
.L_x_23187:
[----:B------:R-:W-:Y:S05]  /*9dc0*/  BSYNC B0 ;  /* 0x0000000000007941 */ /* 0x000fea0003800000 */
.L_x_23185:
[----:B------:R-:W-:-:S04]  /*9dd0*/  LOP3.LUT R3, R5, 0x80000000, RZ, 0xc0, !PT ;  /* 0x8000000005037812 */ /* 0x000fc800078ec0ff */
[----:B------:R-:W-:-:S04]  /*9de0*/  SHF.R.U32.HI R3, RZ, 0x18, R3 ;  /* 0x00000018ff037819 */ /* 0x000fc80000011603 */
[----:B------:R-:W-:-:S05]  /*9df0*/  LOP3.LUT R3, R0, R3, RZ, 0xfc, !PT ;  /* 0x0000000300037212 */ /* 0x000fca00078efcff */
[----:B------:R0:W-:Y:S01]  /*9e00*/  STG.E.U8 desc[UR36][R8.64], R3 ;  /* 0x0000000308007986 */ /* 0x0001e2000c101124 */
[----:B------:R-:W-:Y:S05]  /*9e10*/  BRA `(.L_x_23171) ;  /* 0x0000000400a47947 */ /* 0x000fea0003800000 */
.L_x_23181:
[----:B------:R-:W0:Y:S02]  /*9e20*/  I2F.S16 R0, R18 ;  /* 0x0000001200007306 */ /* 0x000e240000101400 */
[----:B0-----:R-:W-:-:S05]  /*9e30*/  F2FP.BF16.F32.PACK_AB R0, RZ, R0 ;  /* 0x00000000ff00723e */ /* 0x001fca00000010ff */
[----:B------:R0:W-:Y:S01]  /*9e40*/  STG.E.U16 desc[UR36][R8.64], R0 ;  /* 0x0000000008007986 */ /* 0x0001e2000c101524 */
[----:B------:R-:W-:Y:S05]  /*9e50*/  BRA `(.L_x_23171) ;  /* 0x0000000400947947 */ /* 0x000fea0003800000 */
.L_x_23178:
        /* <DEDUP_REMOVED lines=10> */
.L_x_23190:
        /* <DEDUP_REMOVED lines=17> */
.L_x_23193:
[----:B------:R-:W-:-:S04]  /*a010*/  LOP3.LUT R3, R5, 0x80000000, RZ, 0xc0, !PT ;  /* 0x8000000005037812 */ /* 0x000fc800078ec0ff */
[----:B------:R-:W-:-:S04]  /*a020*/  SHF.R.U32.HI R3, RZ, 0x18, R3 ;  /* 0x00000018ff037819 */ /* 0x000fc80000011603 */
[----:B------:R-:W-:-:S04]  /*a030*/  LOP3.LUT R0, R0, R3, RZ, 0xfc, !PT ;  /* 0x0000000300007212 */ /* 0x000fc800078efcff */
[----:B------:R-:W-:-:S07]  /*a040*/  PRMT R4, R0, 0x7610, R4 ;  /* 0x0000761000047816 */ /* 0x000fce0000000004 */
.L_x_23192:
[----:B------:R-:W-:Y:S05]  /*a050*/  BSYNC B0 ;  /* 0x0000000000007941 */ /* 0x000fea0003800000 */
.L_x_23191:
[----:B------:R0:W-:Y:S01]  /*a060*/  STG.E.U8 desc[UR36][R8.64], R4 ;  /* 0x0000000408007986 */ /* 0x0001e2000c101124 */
[----:B------:R-:W-:Y:S05]  /*a070*/  BRA `(.L_x_23171) ;  /* 0x00000004000c7947 */ /* 0x000fea0003800000 */
.L_x_23189:
        /* <DEDUP_REMOVED lines=17> */
.L_x_23196:
[----:B------:R-:W-:-:S04]  /*a190*/  LOP3.LUT R3, R5, 0x80000000, RZ, 0xc0, !PT ;  /* 0x8000000005037812 */ /* 0x000fc800078ec0ff */
[----:B------:R-:W-:-:S04]  /*a1a0*/  SHF.R.U32.HI R3, RZ, 0x18, R3 ;  /* 0x00000018ff037819 */ /* 0x000fc80000011603 */
[----:B------:R-:W-:-:S04]  /*a1b0*/  LOP3.LUT R0, R0, R3, RZ, 0xfc, !PT ;  /* 0x0000000300007212 */ /* 0x000fc800078efcff */
[----:B------:R-:W-:-:S07]  /*a1c0*/  PRMT R4, R0, 0x7610, R4 ;  /* 0x0000761000047816 */ /* 0x000fce0000000004 */
.L_x_23195:
[----:B------:R-:W-:Y:S05]  /*a1d0*/  BSYNC B0 ;  /* 0x0000000000007941 */ /* 0x000fea0003800000 */
.L_x_23194:
[----:B------:R0:W-:Y:S01]  /*a1e0*/  STG.E.U8 desc[UR36][R8.64], R4 ;  /* 0x0000000408007986 */ /* 0x0001e2000c101124 */
[----:B------:R-:W-:Y:S05]  /*a1f0*/  BRA `(.L_x_23171) ;  /* 0x0000000000ac7947 */ /* 0x000fea0003800000 */
.L_x_23188:
        /* <DEDUP_REMOVED lines=22> */
.L_x_23170:
        /* <DEDUP_REMOVED lines=16> */
.L_x_23199:
[----:B------:R-:W-:Y:S05]  /*a460*/  BRA `(.L_x_23171) ;  /* 0x0000000000107947 */ /* 0x000fea0003800000 */
.L_x_23198:
[----:B------:R-:W-:-:S05]  /*a470*/  IMAD.MOV.U32 R19, RZ, RZ, RZ ;  /* 0x000000ffff137224 */ /* 0x000fca00078e00ff */
[----:B------:R0:W-:Y:S01]  /*a480*/  STG.E.64 desc[UR36][R8.64], R18 ;  /* 0x0000001208007986 */ /* 0x0001e2000c101b24 */
[----:B------:R-:W-:Y:S05]  /*a490*/  BRA `(.L_x_23171) ;  /* 0x0000000000047947 */ /* 0x000fea0003800000 */
.L_x_23197:
[----:B------:R0:W-:Y:S02]  /*a4a0*/  STG.E desc[UR36][R8.64], R18 ;  /* 0x0000001208007986 */ /* 0x0001e4000c101924 */
.L_x_23171:
[----:B------:R-:W-:-:S07]  /*a4b0*/  VIADD R27, R27, 0x80 ;  /* 0x000000801b1b7836 */ /* 0x000fce0000000000 */
.L_x_23131:
[----:B------:R-:W-:Y:S05]  /*a4c0*/  BSYNC B6 ;  /* 0x0000000000067941 */ /* 0x000fea0003800000 */
.L_x_23130:
        /* <DEDUP_REMOVED lines=21> */
.L_x_23203:
[----:B------:R-:W-:Y:S01]  /*a620*/  STG.E.U8 desc[UR36][R4.64], R2 ;  /* 0x0000000204007986 */ /* 0x000fe2000c101124 */
[----:B------:R-:W-:Y:S05]  /*a630*/  EXIT ;  /* 0x000000000000794d */ /* 0x000fea0003800000 */
.L_x_23202:
        /* <DEDUP_REMOVED lines=9> */
.L_x_23206:
[----:B------:R-:W-:Y:S01]  /*a6d0*/  STG.E desc[UR36][R4.64], R2 ;  /* 0x0000000204007986 */ /* 0x000fe2000c101924 */
[----:B------:R-:W-:Y:S05]  /*a6e0*/  EXIT ;  /* 0x000000000000794d */ /* 0x000fea0003800000 */
.L_x_23205:
[----:B------:R-:W-:Y:S01]  /*a6f0*/  STG.E.U16 desc[UR36][R4.64], R2 ;  /* 0x0000000204007986 */ /* 0x000fe2000c101524 */
[----:B------:R-:W-:Y:S05]  /*a700*/  EXIT ;  /* 0x000000000000794d */ /* 0x000fea0003800000 */
.L_x_23201:
        /* <DEDUP_REMOVED lines=9> */
.L_x_23208:
[----:B------:R-:W0:Y:S02]  /*a7a0*/  I2F.S16 R0, R2 ;  /* 0x0000000200007306 */ /* 0x000e240000101400 */
[----:B0-----:R-:W-:-:S05]  /*a7b0*/  F2FP.F16.F32.PACK_AB R0, RZ, R0 ;  /* 0x00000000ff00723e */ /* 0x001fca00000000ff */
[----:B------:R-:W-:Y:S01]  /*a7c0*/  STG.E.U16 desc[UR36][R4.64], R0 ;  /* 0x0000000004007986 */ /* 0x000fe2000c101524 */
[----:B------:R-:W-:Y:S05]  /*a7d0*/  EXIT ;  /* 0x000000000000794d */ /* 0x000fea0003800000 */
.L_x_23207:
        /* <DEDUP_REMOVED lines=10> */
.L_x_23210:
[----:B------:R-:W0:Y:S02]  /*a880*/  I2F.S16 R2, R2 ;  /* 0x0000000200027306 */ /* 0x000e240000101400 */
[----:B0-----:R-:W-:-:S04]  /*a890*/  F2FP.F16.F32.PACK_AB R3, RZ, R2 ;  /* 0x00000002ff03723e */ /* 0x001fc800000000ff */
[----:B------:R-:W-:-:S05]  /*a8a0*/  PRMT R3, R3, 0x5410, RZ ;  /* 0x0000541003037816 */ /* 0x000fca00000000ff */
[----:B------:R-:W-:Y:S01]  /*a8b0*/  STG.E desc[UR36][R4.64], R3 ;  /* 0x0000000304007986 */ /* 0x000fe2000c101924 */
[----:B------:R-:W-:Y:S05]  /*a8c0*/  EXIT ;  /* 0x000000000000794d */ /* 0x000fea0003800000 */
.L_x_23209:
[----:B------:R-:W0:Y:S02]  /*a8d0*/  I2F.F64.S16 R2, R2 ;  /* 0x0000000200027312 */ /* 0x000e240000101c00 */
[----:B0-----:R-:W-:Y:S01]  /*a8e0*/  STG.E.64 desc[UR36][R4.64], R2 ;  /* 0x0000000204007986 */ /* 0x001fe2000c101b24 */
[----:B------:R-:W-:Y:S05]  /*a8f0*/  EXIT ;  /* 0x000000000000794d */ /* 0x000fea0003800000 */
.L_x_23200:
        /* <DEDUP_REMOVED lines=10> */
.L_x_23213:
[----:B------:R-:W0:Y:S01]  /*a9a0*/  I2F.F64.S16 R8, R2 ;  /* 0x0000000200087312 */ /* 0x000e220000101c00 */
[----:B------:R-:W-:-:S05]  /*a9b0*/  CS2R R10, SRZ ;  /* 0x00000000000a7805 */ /* 0x000fca000001ff00 */
[----:B0-----:R-:W-:Y:S01]  /*a9c0*/  STG.E.128 desc[UR36][R4.64], R8 ;  /* 0x0000000804007986 */ /* 0x001fe2000c101d24 */
[----:B------:R-:W-:Y:S05]  /*a9d0*/  EXIT ;  /* 0x000000000000794d */ /* 0x000fea0003800000 */
.L_x_23212:
        /* <DEDUP_REMOVED lines=21> */
.L_x_23217:
[----:B------:R-:W-:Y:S05]  /*ab30*/  BSYNC B0 ;  /* 0x0000000000007941 */ /* 0x000fea0003800000 */
.L_x_23216:
[----:B------:R-:W-:-:S05]  /*ab40*/  LOP3.LUT R3, R0, R3, RZ, 0xfc, !PT ;  /* 0x0000000300037212 */ /* 0x000fca00078efcff */
[----:B------:R-:W-:Y:S01]  /*ab50*/  STG.E.U8 desc[UR36][R4.64], R3 ;  /* 0x0000000304007986 */ /* 0x000fe2000c101124 */
[----:B------:R-:W-:Y:S05]  /*ab60*/  EXIT ;  /* 0x000000000000794d */ /* 0x000fea0003800000 */
.L_x_23215:
        /* <DEDUP_REMOVED lines=13> */
.L_x_23219:
[----:B------:R-:W-:Y:S01]  /*ac40*/  IMAD.MOV.U32 R0, RZ, RZ, 0x7f ;  /* 0x0000007fff007424 */ /* 0x000fe200078e00ff */
[----:B------:R-:W-:-:S04]  /*ac50*/  ISETP.GT.U32.AND P0, PT, R3, 0x7f800000, PT ;  /* 0x7f8000000300780c */ /* 0x000fc80003f04070 */
[----:B------:R-:W-:-:S09]  /*ac60*/  SEL R0, R0, 0x7c, P0 ;  /* 0x0000007c00007807 */ /* 0x000fd20000000000 */
.L_x_23220:
[----:B------:R-:W-:Y:S05]  /*ac70*/  BSYNC B0 ;  /* 0x0000000000007941 */ /* 0x000fea0003800000 */
.L_x_23218:
[----:B------:R-:W-:-:S04]  /*ac80*/  LOP3.LUT R2, R7, 0x80000000, RZ, 0xc0, !PT ;  /* 0x8000000007027812 */ /* 0x000fc800078ec0ff */
[----:B------:R-:W-:-:S04]  /*ac90*/  SHF.R.U32.HI R3, RZ, 0x18, R2 ;  /* 0x00000018ff037819 */ /* 0x000fc80000011602 */
[----:B------:R-:W-:-:S05]  /*aca0*/  LOP3.LUT R3, R0, R3, RZ, 0xfc, !PT ;  /* 0x0000000300037212 */ /* 0x000fca00078efcff */
[----:B------:R-:W-:Y:S01]  /*acb0*/  STG.E.U8 desc[UR36][R4.64], R3 ;  /* 0x0000000304007986 */ /* 0x000fe2000c101124 */
[----:B------:R-:W-:Y:S05]  /*acc0*/  EXIT ;  /* 0x000000000000794d */ /* 0x000fea0003800000 */
.L_x_23214:
[----:B------:R-:W0:Y:S02]  /*acd0*/  I2F.S16 R0, R2 ;  /* 0x0000000200007306 */ /* 0x000e240000101400 */
[----:B0-----:R-:W-:-:S05]  /*ace0*/  F2FP.BF16.F32.PACK_AB R0, RZ, R0 ;  /* 0x00000000ff00723e */ /* 0x001fca00000010ff */
[----:B------:R-:W-:Y:S01]  /*acf0*/  STG.E.U16 desc[UR36][R4.64], R0 ;  /* 0x0000000004007986 */ /* 0x000fe2000c101524 */
[----:B------:R-:W-:Y:S05]  /*ad00*/  EXIT ;  /* 0x000000000000794d */ /* 0x000fea0003800000 */
.L_x_23211:
        /* <DEDUP_REMOVED lines=10> */
.L_x_23223:
        /* <DEDUP_REMOVED lines=17> */
.L_x_23226:
[----:B------:R-:W-:-:S04]  /*aec0*/  LOP3.LUT R0, R7, 0x80000000, RZ, 0xc0, !PT ;  /* 0x8000000007007812 */ /* 0x000fc800078ec0ff */
[----:B------:R-:W-:-:S04]  /*aed0*/  SHF.R.U32.HI R3, RZ, 0x18, R0 ;  /* 0x00000018ff037819 */ /* 0x000fc80000011600 */
[----:B------:R-:W-:-:S04]  /*aee0*/  LOP3.LUT R2, R2, R3, RZ, 0xfc, !PT ;  /* 0x0000000302027212 */ /* 0x000fc800078efcff */
[----:B------:R-:W-:-:S07]  /*aef0*/  PRMT R0, R2, 0x7610, R0 ;  /* 0x0000761002007816 */ /* 0x000fce0000000000 */
.L_x_23225:
[----:B------:R-:W-:Y:S05]  /*af00*/  BSYNC B0 ;  /* 0x0000000000007941 */ /* 0x000fea0003800000 */
.L_x_23224:
[----:B------:R-:W-:Y:S01]  /*af10*/  STG.E.U8 desc[UR36][R4.64], R0 ;  /* 0x0000000004007986 */ /* 0x000fe2000c101124 */
[----:B------:R-:W-:Y:S05]  /*af20*/  EXIT ;  /* 0x000000000000794d */ /* 0x000fea0003800000 */
.L_x_23222:
        /* <DEDUP_REMOVED lines=17> */
.L_x_23229:
[----:B------:R-:W-:-:S04]  /*b040*/  LOP3.LUT R0, R7, 0x80000000, RZ, 0xc0, !PT ;  /* 0x8000000007007812 */ /* 0x000fc800078ec0ff */
[----:B------:R-:W-:-:S04]  /*b050*/  SHF.R.U32.HI R3, RZ, 0x18, R0 ;  /* 0x00000018ff037819 */ /* 0x000fc80000011600 */
[----:B------:R-:W-:-:S04]  /*b060*/  LOP3.LUT R2, R2, R3, RZ, 0xfc, !PT ;  /* 0x0000000302027212 */ /* 0x000fc800078efcff */
[----:B------:R-:W-:-:S07]  /*b070*/  PRMT R0, R2, 0x7610, R0 ;  /* 0x0000761002007816 */ /* 0x000fce0000000000 */
.L_x_23228:
[----:B------:R-:W-:Y:S05]  /*b080*/  BSYNC B0 ;  /* 0x0000000000007941 */ /* 0x000fea0003800000 */
.L_x_23227:
[----:B------:R-:W-:Y:S01]  /*b090*/  STG.E.U8 desc[UR36][R4.64], R0 ;  /* 0x0000000004007986 */ /* 0x000fe2000c101124 */
[----:B------:R-:W-:Y:S05]  /*b0a0*/  EXIT ;  /* 0x000000000000794d */ /* 0x000fea0003800000 */
.L_x_23221:
        /* <DEDUP_REMOVED lines=22> */
.L_x_23204:
        /* <DEDUP_REMOVED lines=16> */
.L_x_23232:
[----:B------:R-:W-:Y:S05]  /*b310*/  EXIT ;  /* 0x000000000000794d */ /* 0x000fea0003800000 */
.L_x_23231:
[----:B------:R-:W-:-:S05]  /*b320*/  IMAD.MOV.U32 R3, RZ, RZ, RZ ;  /* 0x000000ffff037224 */ /* 0x000fca00078e00ff */
[----:B------:R-:W-:Y:S01]  /*b330*/  STG.E.64 desc[UR36][R4.64], R2 ;  /* 0x0000000204007986 */ /* 0x000fe2000c101b24 */
[----:B------:R-:W-:Y:S05]  /*b340*/  EXIT ;  /* 0x000000000000794d */ /* 0x000fea0003800000 */
.L_x_23230:
[----:B------:R-:W-:Y:S01]  /*b350*/  STG.E desc[UR36][R4.64], R2 ;  /* 0x0000000204007986 */ /* 0x000fe2000c101924 */
[----:B------:R-:W-:Y:S05]  /*b360*/  EXIT ;  /* 0x000000000000794d */ /* 0x000fea0003800000 */
.L_x_23233:
        /* <DEDUP_REMOVED lines=9> */
.L_x_43967:


//--------------------- .text._ZN2at6native18elementwise_kernelILi128ELi4EZNS0_22gpu_kernel_impl_nocastINS0_13BinaryFunctorIssbZZZNS0_22logical_or_kernel_cudaERNS_14TensorIteratorEENKUlvE0_clEvENKUlvE3_clEvEUlssE_EEEEvRNS_18TensorIteratorBaseERKT_EUliE_EEviT1_ --------------------------
	.section	.text._ZN2at6native18elementwise_kernelILi128ELi4EZNS0_22gpu_kernel_impl_nocastINS0_13BinaryFunctorIssbZZZNS0_22logical_or_kernel_cudaERNS_14TensorIteratorEENKUlvE0_clEvENKUlvE3_clEvEUlssE_EEEEvRNS_18TensorIteratorBaseERKT_EUliE_EEviT1_,"ax",@progbits
	.align	128
        .global         _ZN2at6native18elementwise_kernelILi128ELi4EZNS0_22gpu_kernel_impl_nocastINS0_13BinaryFunctorIssbZZZNS0_22logical_or_kernel_cudaERNS_14TensorIteratorEENKUlvE0_clEvENKUlvE3_clEvEUlssE_EEEEvRNS_18TensorIteratorBaseERKT_EUliE_EEviT1_
        .type           _ZN2at6native18elementwise_kernelILi128ELi4EZNS0_22gpu_kernel_impl_nocastINS0_13BinaryFunctorIssbZZZNS0_22logical_or_kernel_cudaERNS_14TensorIteratorEENKUlvE0_clEvENKUlvE3_clEvEUlssE_EEEEvRNS_18TensorIteratorBaseERKT_EUliE_EEviT1_,@function
        .size           _ZN2at6native18elementwise_kernelILi128ELi4EZNS0_22gpu_kernel_impl_nocastINS0_13BinaryFunctorIssbZZZNS0_22logical_or_kernel_cudaERNS_14TensorIteratorEENKUlvE0_clEvENKUlvE3_clEvEUlssE_EEEEvRNS_18TensorIteratorBaseERKT_EUliE_EEviT1_,(.L_x_43968 - _ZN2at6native18elementwise_kernelILi128ELi4EZNS0_22gpu_kernel_impl_nocastINS0_13BinaryFunctorIssbZZZNS0_22logical_or_kernel_cudaERNS_14TensorIteratorEENKUlvE0_clEvENKUlvE3_clEvEUlssE_EEEEvRNS_18TensorIteratorBaseERKT_EUliE_EEviT1_)
        .other          _ZN2at6native18elementwise_kernelILi128ELi4EZNS0_22gpu_kernel_impl_nocastINS0_13BinaryFunctorIssbZZZNS0_22logical_or_kernel_cudaERNS_14TensorIteratorEENKUlvE0_clEvENKUlvE3_clEvEUlssE_EEEEvRNS_18TensorIteratorBaseERKT_EUliE_EEviT1_,@"STO_CUDA_ENTRY STV_DEFAULT"
_ZN2at6native18elementwise_kernelILi128ELi4EZNS0_22gpu_kernel_impl_nocastINS0_13BinaryFunctorIssbZZZNS0_22logical_or_kernel_cudaERNS_14TensorIteratorEENKUlvE0_clEvENKUlvE3_clEvEUlssE_EEEEvRNS_18TensorIteratorBaseERKT_EUliE_EEviT1_:
.text._ZN2at6native18elementwise_kernelILi128ELi4EZNS0_22gpu_kernel_impl_nocastINS0_13BinaryFunctorIssbZZZNS0_22logical_or_kernel_cudaERNS_14TensorIteratorEENKUlvE0_clEvENKUlvE3_clEvEUlssE_EEEEvRNS_18TensorIteratorBaseERKT_EUliE_EEviT1_:
        /* <DEDUP_REMOVED lines=363> */
.L_x_23236:
[----:B------:R-:W-:Y:S01]  /*16b0*/  ULDC.64 UR8, c[0x0][0x480] ;  /* 0x0001200000087ab9 */ /* 0x000fe20000000a00 */
[----:B------:R-:W-:Y:S01]  /*16c0*/  ULDC.64 UR10, c[0x0][0x488] ;  /* 0x00012200000a7ab9 */ /* 0x000fe20000000a00 */
[----:B------:R-:W-:Y:S02]  /*16d0*/  IADD3 R8, P0, R0, UR8, RZ ;  /* 0x0000000800087c10 */ /* 0x000fe4000ff1e0ff */
[----:B------:R-:W-:Y:S02]  /*16e0*/  IADD3 R6, P1, R2, UR10, RZ ;  /* 0x0000000a02067c10 */ /* 0x000fe4000ff3e0ff */
[----:B------:R-:W-:Y:S01]  /*16f0*/  IADD3.X R9, RZ, UR9, RZ, P0, !PT ;  /* 0x00000009ff097c10 */ /* 0x000fe200087fe4ff */
[----:B------:R-:W-:Y:S01]  /*1700*/  ULDC.64 UR8, c[0x0][0x478] ;  /* 0x00011e0000087ab9 */ /* 0x000fe20000000a00 */
[----:B------:R-:W-:-:S04]  /*1710*/  IADD3.X R7, RZ, UR11, RZ, P1, !PT ;  /* 0x0000000bff077c10 */ /* 0x000fc80008ffe4ff */
[----:B------:R-:W2:Y:S04]  /*1720*/  LDG.E.U16 R9, desc[UR4][R8.64] ;  /* 0x0000000408097981 */ /* 0x000ea8000c1e1500 */
[----:B------:R-:W2:Y:S01]  /*1730*/  LDG.E.U16 R6, desc[UR4][R6.64] ;  /* 0x0000000406067981 */ /* 0x000ea2000c1e1500 */
[----:B------:R-:W-:-:S04]  /*1740*/  IADD3 R4, P1, R5, UR8, RZ ;  /* 0x0000000805047c10 */ /* 0x000fc8000ff3e0ff */
[----:B------:R-:W-:Y:S02]  /*1750*/  IADD3.X R5, RZ, UR9, RZ, P1, !PT ;  /* 0x00000009ff057c10 */ /* 0x000fe40008ffe4ff */
[----:B------:R-:W-:Y:S02]  /*1760*/  IADD3 R3, R3, 0x80, RZ ;  /* 0x0000008003037810 */ /* 0x000fe40007ffe0ff */
[----:B--2---:R-:W-:-:S04]  /*1770*/  LOP3.LUT R0, R6, R9, RZ, 0xfc, !PT ;  /* 0x0000000906007212 */ /* 0x004fc800078efcff */
[----:B------:R-:W-:-:S04]  /*1780*/  PRMT R0, R0, 0x9910, RZ ;  /* 0x0000991000007816 */ /* 0x000fc800000000ff */
[----:B------:R-:W-:-:S04]  /*1790*/  ISETP.NE.AND P0, PT, R0, RZ, PT ;  /* 0x000000ff0000720c */ /* 0x000fc80003f05270 */
[----:B------:R-:W-:-:S05]  /*17a0*/  SEL R11, RZ, 0x1, !P0 ;  /* 0x00000001ff0b7807 */ /* 0x000fca0004000000 */
[----:B------:R0:W-:Y:S04]  /*17b0*/  STG.E.U8 desc[UR4][R4.64], R11 ;  /* 0x0000000b04007986 */ /* 0x0001e8000c101104 */
.L_x_23235:
[----:B------:R-:W-:Y:S05]  /*17c0*/  BSYNC B0 ;  /* 0x0000000000007941 */ /* 0x000fea0003800000 */
.L_x_23234:
        /* <DEDUP_REMOVED lines=356> */
.L_x_23239:
        /* <DEDUP_REMOVED lines=372> */
.L_x_23240:
        /* <DEDUP_REMOVED lines=17> */
.L_x_23238:
[----:B------:R-:W-:Y:S05]  /*4660*/  BSYNC B0 ;  /* 0x0000000000007941 */ /* 0x000fea0003800000 */
.L_x_23237:
        /* <DEDUP_REMOVED lines=355> */
.L_x_23241:
        /* <DEDUP_REMOVED lines=11> */
[----:B--2---:R-:W-:-:S04]  /*5d50*/  LOP3.LUT R0, R2, R7, RZ, 0xfc, !PT ;  /* 0x0000000702007212 */ /* 0x004fc800078efcff */
[----:B------:R-:W-:-:S04]  /*5d60*/  PRMT R0, R0, 0x9910, RZ ;  /* 0x0000991000007816 */ /* 0x000fc800000000ff */
[----:B------:R-:W-:-:S04]  /*5d70*/  ISETP.NE.AND P0, PT, R0, RZ, PT ;  /* 0x000000ff0000720c */ /* 0x000fc80003f05270 */
[----:B------:R-:W-:-:S05]  /*5d80*/  SEL R9, RZ, 0x1, !P0 ;  /* 0x00000001ff097807 */ /* 0x000fca0004000000 */
[----:B------:R-:W-:Y:S01]  /*5d90*/  STG.E.U8 desc[UR4][R4.64], R9 ;  /* 0x0000000904007986 */ /* 0x000fe2000c101104 */
[----:B------:R-:W-:Y:S05]  /*5da0*/  EXIT ;  /* 0x000000000000794d */ /* 0x000fea0003800000 */
.L_x_23242:
        /* <DEDUP_REMOVED lines=13> */
.L_x_43968:


//--------------------- .text._ZN2at6native27unrolled_elementwise_kernelINS0_13BinaryFunctorIssbZZZNS0_22logical_or_kernel_cudaERNS_14TensorIteratorEENKUlvE0_clEvENKUlvE3_clEvEUlssE_EESt5arrayIPcLm3EELi4E23TrivialOffsetCalculatorILi2EjESC_ILi1EjENS0_6memory15LoadWithoutCastENSF_16StoreWithoutCastEEEviT_T0_T2_T3_T4_T5_ --------------------------
	.section	.text._ZN2at6native27unrolled_elementwise_kernelINS0_13BinaryFunctorIssbZZZNS0_22logical_or_kernel_cudaERNS_14TensorIteratorEENKUlvE0_clEvENKUlvE3_clEvEUlssE_EESt5arrayIPcLm3EELi4E23TrivialOffsetCalculatorILi2EjESC_ILi1EjENS0_6memory15LoadWithoutCastENSF_16StoreWithoutCastEEEviT_T0_T2_T3_T4_T5_,"ax",@progbits
	.align	128
        .global         _ZN2at6native27unrolled_elementwise_kernelINS0_13BinaryFunctorIssbZZZNS0_22logical_or_kernel_cudaERNS_14TensorIteratorEENKUlvE0_clEvENKUlvE3_clEvEUlssE_EESt5arrayIPcLm3EELi4E23TrivialOffsetCalculatorILi2EjESC_ILi1EjENS0_6memory15LoadWithoutCastENSF_16StoreWithoutCastEEEviT_T0_T2_T3_T4_T5_
        .type           _ZN2at6native27unrolled_elementwise_kernelINS0_13BinaryFunctorIssbZZZNS0_22logical_or_kernel_cudaERNS_14TensorIteratorEENKUlvE0_clEvENKUlvE3_clEvEUlssE_EESt5arrayIPcLm3EELi4E23TrivialOffsetCalculatorILi2EjESC_ILi1EjENS0_6memory15LoadWithoutCastENSF_16StoreWithoutCastEEEviT_T0_T2_T3_T4_T5_,@function
        .size           _ZN2at6native27unrolled_elementwise_kernelINS0_13BinaryFunctorIssbZZZNS0_22logical_or_kernel_cudaERNS_14TensorIteratorEENKUlvE0_clEvENKUlvE3_clEvEUlssE_EESt5arrayIPcLm3EELi4E23TrivialOffsetCalculatorILi2EjESC_ILi1EjENS0_6memory15LoadWithoutCastENSF_16StoreWithoutCastEEEviT_T0_T2_T3_T4_T5_,(.L_x_43969 - _ZN2at6native27unrolled_elementwise_kernelINS0_13BinaryFunctorIssbZZZNS0_22logical_or_kernel_cudaERNS_14TensorIteratorEENKUlvE0_clEvENKUlvE3_clEvEUlssE_EESt5arrayIPcLm3EELi4E23TrivialOffsetCalculatorILi2EjESC_ILi1EjENS0_6memory15LoadWithoutCastENSF_16StoreWithoutCastEEEviT_T0_T2_T3_T4_T5_)
        .other          _ZN2at6native27unrolled_elementwise_kernelINS0_13BinaryFunctorIssbZZZNS0_22logical_or_kernel_cudaERNS_14TensorIteratorEENKUlvE0_clEvENKUlvE3_clEvEUlssE_EESt5arrayIPcLm3EELi4E23TrivialOffsetCalculatorILi2EjESC_ILi1EjENS0_6memory15LoadWithoutCastENSF_16StoreWithoutCastEEEviT_T0_T2_T3_T4_T5_,@"STO_CUDA_ENTRY STV_DEFAULT"
_ZN2at6native27unrolled_elementwise_kernelINS0_13BinaryFunctorIssbZZZNS0_22logical_or_kernel_cudaERNS_14TensorIteratorEENKUlvE0_clEvENKUlvE3_clEvEUlssE_EESt5arrayIPcLm3EELi4E23TrivialOffsetCalculatorILi2EjESC_ILi1EjENS0_6memory15LoadWithoutCastENSF_16StoreWithoutCastEEEviT_T0_T2_T3_T4_T5_:
.text._ZN2at6native27unrolled_elementwise_kernelINS0_13BinaryFunctorIssbZZZNS0_22logical_or_kernel_cudaERNS_14TensorIteratorEENKUlvE0_clEvENKUlvE3_clEvEUlssE_EESt5arrayIPcLm3EELi4E23TrivialOffsetCalculatorILi2EjESC_ILi1EjENS0_6memory15LoadWithoutCastENSF_16StoreWithoutCastEEEviT_T0_T2_T3_T4_T5_:
        /* <DEDUP_REMOVED lines=21> */
[----:B-1----:R-:W-:-:S10]  /*0150*/  @!P0 IMAD.WIDE.U32 R2, R23, 0x2, R2 ;  /* 0x0000000217028825 */ /* 0x002fd400078e0002 */
[----:B------:R-:W-:Y:S01]  /*0160*/  @!P3 IMAD R19, R0, 0x200, R21 ;  /* 0x000002000013b824 */ /* 0x000fe200078e0215 */
[----:B------:R-:W1:Y:S01]  /*0170*/  @!P3 LDC.64 R8, c[0x0][0x220] ;  /* 0x00008800ff08bb82 */ /* 0x000e620000000a00 */
[----:B------:R-:W-:Y:S02]  /*0180*/  @!P3 VIADD R21, R21, 0x80 ;  /* 0x000000801515b836 */ /* 0x000fe40000000000 */
[----:B--2---:R-:W-:-:S03]  /*0190*/  @!P1 IMAD.WIDE.U32 R4, R17, 0x2, R4 ;  /* 0x0000000211049825 */ /* 0x004fc600078e0004 */
[----:B------:R-:W-:Y:S02]  /*01a0*/  ISETP.GE.AND P2, PT, R21, R14, PT ;  /* 0x0000000e1500720c */ /* 0x000fe40003f46270 */
[----:B------:R-:W2:Y:S01]  /*01b0*/  @!P3 LDC.64 R10, c[0x0][0x228] ;  /* 0x00008a00ff0abb82 */ /* 0x000ea20000000a00 */
[----:B0-----:R-:W-:Y:S01]  /*01c0*/  @!P1 IMAD.WIDE.U32 R6, R17, 0x2, R6 ;  /* 0x0000000211069825 */ /* 0x001fe200078e0006 */
[----:B------:R-:W-:Y:S02]  /*01d0*/  PRMT R17, RZ, 0x7610, R17 ;  /* 0x00007610ff117816 */ /* 0x000fe40000000011 */
[----:B------:R-:W-:Y:S02]  /*01e0*/  PRMT R26, RZ, 0x7610, R26 ;  /* 0x00007610ff1a7816 */ /* 0x000fe4000000001a */
[----:B------:R-:W-:Y:S01]  /*01f0*/  PRMT R27, RZ, 0x7610, R27 ;  /* 0x00007610ff1b7816 */ /* 0x000fe2000000001b */
[----:B------:R0:W3:Y:S04]  /*0200*/  @!P1 LDG.E.U16 R18, desc[UR4][R6.64] ;  /* 0x0000000406129981 */ /* 0x0000e8000c1e1500 */
[----:B------:R-:W4:Y:S01]  /*0210*/  @!P2 LDC.64 R22, c[0x0][0x220] ;  /* 0x00008800ff16ab82 */ /* 0x000f220000000a00 */
[C---:B-1----:R-:W-:Y:S01]  /*0220*/  @!P3 IMAD.WIDE.U32 R8, R19.reuse, 0x2, R8 ;  /* 0x000000021308b825 */ /* 0x042fe200078e0008 */
[----:B------:R-:W3:Y:S06]  /*0230*/  @!P0 LDG.E.U16 R26, desc[UR4][R12.64] ;  /* 0x000000040c1a8981 */ /* 0x000eec000c1e1500 */
[----:B------:R-:W1:Y:S01]  /*0240*/  @!P2 LDC.64 R24, c[0x0][0x228] ;  /* 0x00008a00ff18ab82 */ /* 0x000e620000000a00 */
[----:B------:R-:W-:Y:S01]  /*0250*/  @!P2 IMAD R21, R0, 0x200, R21 ;  /* 0x000002000015a824 */ /* 0x000fe200078e0215 */
[----:B------:R-:W3:Y:S01]  /*0260*/  @!P3 LDG.E.U16 R16, desc[UR4][R8.64] ;  /* 0x000000040810b981 */ /* 0x000ee2000c1e1500 */
[----:B--2---:R-:W-:Y:S01]  /*0270*/  @!P3 IMAD.WIDE.U32 R10, R19, 0x2, R10 ;  /* 0x00000002130ab825 */ /* 0x004fe200078e000a */
[----:B------:R-:W-:-:S02]  /*0280*/  PRMT R19, RZ, 0x7610, R19 ;  /* 0x00007610ff137816 */ /* 0x000fc40000000013 */
[----:B------:R-:W3:Y:S01]  /*0290*/  @!P0 LDG.E.U16 R27, desc[UR4][R2.64] ;  /* 0x00000004021b8981 */ /* 0x000ee2000c1e1500 */
[----:B0-----:R-:W-:-:S03]  /*02a0*/  PRMT R6, RZ, 0x7610, R6 ;  /* 0x00007610ff067816 */ /* 0x001fc60000000006 */
[----:B------:R-:W2:Y:S01]  /*02b0*/  @!P3 LDG.E.U16 R17, desc[UR4][R10.64] ;  /* 0x000000040a11b981 */ /* 0x000ea2000c1e1500 */
[----:B------:R-:W-:-:S03]  /*02c0*/  PRMT R7, RZ, 0x7610, R7 ;  /* 0x00007610ff077816 */ /* 0x000fc60000000007 */
[----:B------:R4:W2:Y:S02]  /*02d0*/  @!P1 LDG.E.U16 R19, desc[UR4][R4.64] ;  /* 0x0000000404139981 */ /* 0x0008a4000c1e1500 */
[----:B----4-:R-:W-:-:S04]  /*02e0*/  @!P2 IMAD.WIDE.U32 R4, R21, 0x2, R22 ;  /* 0x000000021504a825 */ /* 0x010fc800078e0016 */
[----:B-1----:R-:W-:Y:S01]  /*02f0*/  @!P2 IMAD.WIDE.U32 R20, R21, 0x2, R24 ;  /* 0x000000021514a825 */ /* 0x002fe200078e0018 */
[----:B------:R0:W5:Y:S04]  /*0300*/  @!P2 LDG.E.U16 R6, desc[UR4][R4.64] ;  /* 0x000000040406a981 */ /* 0x000168000c1e1500 */
[----:B------:R0:W5:Y:S01]  /*0310*/  @!P2 LDG.E.U16 R7, desc[UR4][R20.64] ;  /* 0x000000041407a981 */ /* 0x000162000c1e1500 */
[----:B------:R-:W-:Y:S01]  /*0320*/  BSSY B0, `(.L_x_23243) ;  /* 0x0000010000007945 */ /* 0x000fe20003800000 */
[----:B---3--:R-:W-:Y:S02]  /*0330*/  LOP3.LUT R26, R27, R26, RZ, 0xfc, !PT ;  /* 0x0000001a1b1a7212 */ /* 0x008fe400078efcff */
[----:B--2---:R-:W-:Y:S02]  /*0340*/  LOP3.LUT R16, R17, R16, RZ, 0xfc, !PT ;  /* 0x0000001011107212 */ /* 0x004fe400078efcff */
[----:B------:R-:W-:-:S02]  /*0350*/  LOP3.LUT R18, R18, R19, RZ, 0xfc, !PT ;  /* 0x0000001312127212 */ /* 0x000fc400078efcff */
[----:B------:R-:W-:Y:S02]  /*0360*/  PRMT R9, R16, 0x9910, RZ ;  /* 0x0000991010097816 */ /* 0x000fe400000000ff */
[----:B------:R-:W-:Y:S01]  /*0370*/  PRMT R8, R18, 0x9910, RZ ;  /* 0x0000991012087816 */ /* 0x000fe200000000ff */
[----:B0-----:R-:W-:Y:S06]  /*0380*/  @P0 BRA `(.L_x_23244) ;  /* 0x0000000000240947 */ /* 0x001fec0003800000 */
[----:B------:R-:W-:Y:S01]  /*0390*/  IMAD R2, R0, 0x200, R15 ;  /* 0x0000020000027824 */ /* 0x000fe200078e020f */
[----:B------:R-:W-:Y:S01]  /*03a0*/  PRMT R3, R26, 0x9910, RZ ;  /* 0x000099101a037816 */ /* 0x000fe200000000ff */
[----:B------:R-:W-:Y:S01]  /*03b0*/  ULDC.64 UR6, c[0x0][0x218] ;  /* 0x0000860000067ab9 */ /* 0x000fe20000000a00 */
[----:B------:R-:W-:Y:S02]  /*03c0*/  VIADD R15, R15, 0x80 ;  /* 0x000000800f0f7836 */ /* 0x000fe40000000000 */
[----:B------:R-:W-:Y:S02]  /*03d0*/  IADD3 R2, P1, R2, UR6, RZ ;  /* 0x0000000602027c10 */ /* 0x000fe4000ff3e0ff */
[----:B------:R-:W-:-:S03]  /*03e0*/  ISETP.NE.AND P0, PT, R3, RZ, PT ;  /* 0x000000ff0300720c */ /* 0x000fc60003f05270 */
[----:B------:R-:W-:Y:S01]  /*03f0*/  IMAD.X R3, RZ, RZ, UR7, P1 ;  /* 0x00000007ff037e24 */ /* 0x000fe200088e06ff */
[----:B------:R-:W-:-:S05]  /*0400*/  SEL R5, RZ, 0x1, !P0 ;  /* 0x00000001ff057807 */ /* 0x000fca0004000000 */
[----:B------:R0:W-:Y:S04]  /*0410*/  STG.E.U8 desc[UR4][R2.64], R5 ;  /* 0x0000000502007986 */ /* 0x0001e8000c101104 */
.L_x_23244:
[----:B------:R-:W-:Y:S05]  /*0420*/  BSYNC B0 ;  /* 0x0000000000007941 */ /* 0x000fea0003800000 */
.L_x_23243:
        /* <DEDUP_REMOVED lines=19> */
.L_x_23246:
[----:B------:R-:W-:Y:S05]  /*0560*/  BSYNC B0 ;  /* 0x0000000000007941 */ /* 0x000fea0003800000 */
.L_x_23245:
[----:B------:R-:W-:Y:S02]  /*0570*/  ISETP.GE.AND P0, PT, R15, R14, PT ;  /* 0x0000000e0f00720c */ /* 0x000fe40003f06270 */
[----:B-----5:R-:W-:-:S11]  /*0580*/  LOP3.LUT R6, R7, R6, RZ, 0xfc, !PT ;  /* 0x0000000607067212 */ /* 0x020fd600078efcff */
[----:B------:R-:W-:Y:S05]  /*0590*/  @P0 EXIT ;  /* 0x000000000000094d */ /* 0x000fea0003800000 */
[----:B------:R-:W-:Y:S01]  /*05a0*/  IMAD R0, R0, 0x200, R15 ;  /* 0x0000020000007824 */ /* 0x000fe200078e020f */
[----:B01----:R-:W-:Y:S01]  /*05b0*/  PRMT R3, R6, 0x9910, RZ ;  /* 0x0000991006037816 */ /* 0x003fe200000000ff */
[----:B------:R-:W-:-:S03]  /*05c0*/  ULDC.64 UR6, c[0x0][0x218] ;  /* 0x0000860000067ab9 */ /* 0x000fc60000000a00 */
[----:B------:R-:W-:Y:S02]  /*05d0*/  IADD3 R2, P1, R0, UR6, RZ ;  /* 0x0000000600027c10 */ /* 0x000fe4000ff3e0ff */
[----:B------:R-:W-:-:S03]  /*05e0*/  ISETP.NE.AND P0, PT, R3, RZ, PT ;  /* 0x000000ff0300720c */ /* 0x000fc60003f05270 */
[----:B------:R-:W-:Y:S01]  /*05f0*/  IMAD.X R3, RZ, RZ, UR7, P1 ;  /* 0x00000007ff037e24 */ /* 0x000fe200088e06ff */
[----:B------:R-:W-:-:S05]  /*0600*/  SEL R5, RZ, 0x1, !P0 ;  /* 0x00000001ff057807 */ /* 0x000fca0004000000 */
[----:B------:R-:W-:Y:S01]  /*0610*/  STG.E.U8 desc[UR4][R2.64], R5 ;  /* 0x0000000502007986 */ /* 0x000fe2000c101104 */
[----:B------:R-:W-:Y:S05]  /*0620*/  EXIT ;  /* 0x000000000000794d */ /* 0x000fea0003800000 */
.L_x_23247:
        /* <DEDUP_REMOVED lines=13> */
.L_x_43969:


//--------------------- .text._ZN2at6native29vectorized_elementwise_kernelILi2ENS0_13BinaryFunctorIssbZZZNS0_22logical_or_kernel_cudaERNS_14TensorIteratorEENKUlvE0_clEvENKUlvE3_clEvEUlssE_EESt5arrayIPcLm3EEEEviT0_T1_ --------------------------
	.section	.text._ZN2at6native29vectorized_elementwise_kernelILi2ENS0_13BinaryFunctorIssbZZZNS0_22logical_or_kernel_cudaERNS_14TensorIteratorEENKUlvE0_clEvENKUlvE3_clEvEUlssE_EESt5arrayIPcLm3EEEEviT0_T1_,"ax",@progbits
	.align	128
        .global         _ZN2at6native29vectorized_elementwise_kernelILi2ENS0_13BinaryFunctorIssbZZZNS0_22logical_or_kernel_cudaERNS_14TensorIteratorEENKUlvE0_clEvENKUlvE3_clEvEUlssE_EESt5arrayIPcLm3EEEEviT0_T1_
        .type           _ZN2at6native29vectorized_elementwise_kernelILi2ENS0_13BinaryFunctorIssbZZZNS0_22logical_or_kernel_cudaERNS_14TensorIteratorEENKUlvE0_clEvENKUlvE3_clEvEUlssE_EESt5arrayIPcLm3EEEEviT0_T1_,@function
        .size           _ZN2at6native29vectorized_elementwise_kernelILi2ENS0_13BinaryFunctorIssbZZZNS0_22logical_or_kernel_cudaERNS_14TensorIteratorEENKUlvE0_clEvENKUlvE3_clEvEUlssE_EESt5arrayIPcLm3EEEEviT0_T1_,(.L_x_43970 - _ZN2at6native29vectorized_elementwise_kernelILi2ENS0_13BinaryFunctorIssbZZZNS0_22logical_or_kernel_cudaERNS_14TensorIteratorEENKUlvE0_clEvENKUlvE3_clEvEUlssE_EESt5arrayIPcLm3EEEEviT0_T1_)
        .other          _ZN2at6native29vectorized_elementwise_kernelILi2ENS0_13BinaryFunctorIssbZZZNS0_22logical_or_kernel_cudaERNS_14TensorIteratorEENKUlvE0_clEvENKUlvE3_clEvEUlssE_EESt5arrayIPcLm3EEEEviT0_T1_,@"STO_CUDA_ENTRY STV_DEFAULT"
_ZN2at6native29vectorized_elementwise_kernelILi2ENS0_13BinaryFunctorIssbZZZNS0_22logical_or_kernel_cudaERNS_14TensorIteratorEENKUlvE0_clEvENKUlvE3_clEvEUlssE_EESt5arrayIPcLm3EEEEviT0_T1_:
.text._ZN2at6native29vectorized_elementwise_kernelILi2ENS0_13BinaryFunctorIssbZZZNS0_22logical_or_kernel_cudaERNS_14TensorIteratorEENKUlvE0_clEvENKUlvE3_clEvEUlssE_EESt5arrayIPcLm3EEEEviT0_T1_:
        /* <DEDUP_REMOVED lines=20> */
[----:B------:R-:W3:Y:S04]  /*0140*/  LDG.E R19, desc[UR4][R10.64+0x200] ;  /* 0x000200040a137981 */ /* 0x000ee8000c1e1900 */
[----:B------:R-:W4:Y:S04]  /*0150*/  LDG.E R6, desc[UR4][R10.64+0x400] ;  /* 0x000400040a067981 */ /* 0x000f28000c1e1900 */
[----:B------:R3:W4:Y:S04]  /*0160*/  LDG.E R4, desc[UR4][R8.64+0x600] ;  /* 0x0006000408047981 */ /* 0x000728000c1e1900 */
[----:B------:R0:W4:Y:S01]  /*0170*/  LDG.E R7, desc[UR4][R10.64+0x600] ;  /* 0x000600040a077981 */ /* 0x000122000c1e1900 */
[----:B------:R-:W-:-:S05]  /*0180*/  IADD3 R2, P0, R0, UR6, RZ ;  /* 0x0000000600027c10 */ /* 0x000fca000ff1e0ff */
[----:B------:R-:W-:Y:S02]  /*0190*/  IMAD.X R3, RZ, RZ, UR7, P0 ;  /* 0x00000007ff037e24 */ /* 0x000fe400080e06ff */
[----:B------:R-:W-:Y:S01]  /*01a0*/  IMAD.WIDE R2, R13, 0x2, R2 ;  /* 0x000000020d027825 */ /* 0x000fe200078e0202 */
[----:B--2---:R-:W-:Y:S02]  /*01b0*/  PRMT R0, R14, 0x7632, R0 ;  /* 0x000076320e007816 */ /* 0x004fe40000000000 */
[C---:B-----5:R-:W-:Y:S02]  /*01c0*/  PRMT R13, R17.reuse, 0x7632, R13 ;  /* 0x00007632110d7816 */ /* 0x060fe4000000000d */
[----:B------:R-:W-:Y:S02]  /*01d0*/  LOP3.LUT R14, R17, R14, RZ, 0xfc, !PT ;  /* 0x0000000e110e7212 */ /* 0x000fe400078efcff */
[----:B------:R-:W-:Y:S02]  /*01e0*/  LOP3.LUT R0, R13, R0, RZ, 0xfc, !PT ;  /* 0x000000000d007212 */ /* 0x000fe400078efcff */
[----:B---3--:R-:W-:-:S02]  /*01f0*/  LOP3.LUT R8, R19, R16, RZ, 0xfc, !PT ;  /* 0x0000001013087212 */ /* 0x008fc400078efcff */
[----:B------:R-:W-:Y:S02]  /*0200*/  PRMT R9, R0, 0x9910, RZ ;  /* 0x0000991000097816 */ /* 0x000fe400000000ff */
[----:B------:R-:W-:Y:S02]  /*0210*/  PRMT R14, R14, 0x9910, RZ ;  /* 0x000099100e0e7816 */ /* 0x000fe400000000ff */
[----:B0-----:R-:W-:Y:S01]  /*0220*/  PRMT R10, R8, 0x9910, RZ ;  /* 0x00009910080a7816 */ /* 0x001fe200000000ff */
[----:B------:R-:W-:Y:S02]  /*0230*/  IMAD.MOV.U32 R8, RZ, RZ, R9 ;  /* 0x000000ffff087224 */ /* 0x000fe400078e0009 */
[----:B------:R-:W-:Y:S02]  /*0240*/  IMAD.MOV.U32 R0, RZ, RZ, R14 ;  /* 0x000000ffff007224 */ /* 0x000fe400078e000e */
[----:B------:R-:W-:Y:S01]  /*0250*/  IMAD.MOV.U32 R9, RZ, RZ, R10 ;  /* 0x000000ffff097224 */ /* 0x000fe200078e000a */
[----:B------:R-:W-:-:S02]  /*0260*/  ISETP.NE.AND P2, PT, R8, RZ, PT ;  /* 0x000000ff0800720c */ /* 0x000fc40003f45270 */
[----:B------:R-:W-:Y:S02]  /*0270*/  ISETP.NE.AND P6, PT, R0, RZ, PT ;  /* 0x000000ff0000720c */ /* 0x000fe40003fc5270 */
[----:B------:R-:W-:Y:S02]  /*0280*/  ISETP.NE.AND P5, PT, R9, RZ, PT ;  /* 0x000000ff0900720c */ /* 0x000fe40003fa5270 */
[----:B----4-:R-:W-:Y:S02]  /*0290*/  PRMT R0, R5, 0x7632, R0 ;  /* 0x0000763205007816 */ /* 0x010fe40000000000 */
[C---:B------:R-:W-:Y:S02]  /*02a0*/  PRMT R9, R6.reuse, 0x7632, R9 ;  /* 0x0000763206097816 */ /* 0x040fe40000000009 */
[----:B------:R-:W-:Y:S02]  /*02b0*/  LOP3.LUT R8, R6, R5, RZ, 0xfc, !PT ;  /* 0x0000000506087212 */ /* 0x000fe400078efcff */
[----:B------:R-:W-:-:S02]  /*02c0*/  PRMT R12, R16, 0x7632, R12 ;  /* 0x00007632100c7816 */ /* 0x000fc4000000000c */
[----:B------:R-:W-:Y:S02]  /*02d0*/  PRMT R15, R19, 0x7632, R15 ;  /* 0x00007632130f7816 */ /* 0x000fe4000000000f */
[----:B------:R-:W-:Y:S02]  /*02e0*/  PRMT R5, R4, 0x7632, R5 ;  /* 0x0000763204057816 */ /* 0x000fe40000000005 */
[----:B------:R-:W-:Y:S02]  /*02f0*/  PRMT R6, R7, 0x7632, R6 ;  /* 0x0000763207067816 */ /* 0x000fe40000000006 */
[----:B------:R-:W-:Y:S02]  /*0300*/  LOP3.LUT R0, R9, R0, RZ, 0xfc, !PT ;  /* 0x0000000009007212 */ /* 0x000fe400078efcff */
[----:B------:R-:W-:Y:S02]  /*0310*/  PRMT R8, R8, 0x9910, RZ ;  /* 0x0000991008087816 */ /* 0x000fe400000000ff */
[----:B------:R-:W-:-:S02]  /*0320*/  LOP3.LUT R12, R15, R12, RZ, 0xfc, !PT ;  /* 0x0000000c0f0c7212 */ /* 0x000fc400078efcff */
[----:B------:R-:W-:Y:S02]  /*0330*/  LOP3.LUT R4, R7, R4, RZ, 0xfc, !PT ;  /* 0x0000000407047212 */ /* 0x000fe400078efcff */
[----:B------:R-:W-:Y:S02]  /*0340*/  LOP3.LUT R5, R6, R5, RZ, 0xfc, !PT ;  /* 0x0000000506057212 */ /* 0x000fe400078efcff */
[----:B------:R-:W-:Y:S01]  /*0350*/  PRMT R6, R0, 0x9910, RZ ;  /* 0x0000991000067816 */ /* 0x000fe200000000ff */
[----:B------:R-:W-:Y:S01]  /*0360*/  IMAD.MOV.U32 R0, RZ, RZ, R8 ;  /* 0x000000ffff007224 */ /* 0x000fe200078e0008 */
[----:B------:R-:W-:Y:S02]  /*0370*/  PRMT R12, R12, 0x9910, RZ ;  /* 0x000099100c0c7816 */ /* 0x000fe400000000ff */
[----:B------:R-:W-:Y:S02]  /*0380*/  PRMT R7, R4, 0x9910, RZ ;  /* 0x0000991004077816 */ /* 0x000fe400000000ff */
[----:B------:R-:W-:Y:S01]  /*0390*/  PRMT R8, R5, 0x9910, RZ ;  /* 0x0000991005087816 */ /* 0x000fe200000000ff */
[----:B------:R-:W-:-:S02]  /*03a0*/  IMAD.MOV.U32 R4, RZ, RZ, R6 ;  /* 0x000000ffff047224 */ /* 0x000fc400078e0006 */
[----:B------:R-:W-:Y:S02]  /*03b0*/  IMAD.MOV.U32 R10, RZ, RZ, R12 ;  /* 0x000000ffff0a7224 */ /* 0x000fe400078e000c */
[----:B------:R-:W-:Y:S02]  /*03c0*/  IMAD.MOV.U32 R5, RZ, RZ, R7 ;  /* 0x000000ffff057224 */ /* 0x000fe400078e0007 */
[----:B------:R-:W-:Y:S01]  /*03d0*/  IMAD.MOV.U32 R6, RZ, RZ, R8 ;  /* 0x000000ffff067224 */ /* 0x000fe200078e0008 */
[----:B------:R-:W-:Y:S02]  /*03e0*/  ISETP.NE.AND P4, PT, R0, RZ, PT ;  /* 0x000000ff0000720c */ /* 0x000fe40003f85270 */
[----:B------:R-:W-:Y:S02]  /*03f0*/  SEL R0, RZ, 0x1, !P6 ;  /* 0x00000001ff007807 */ /* 0x000fe40007000000 */
[----:B------:R-:W-:Y:S02]  /*0400*/  ISETP.NE.AND P1, PT, R10, RZ, PT ;  /* 0x000000ff0a00720c */ /* 0x000fe40003f25270 */
[----:B------:R-:W-:-:S02]  /*0410*/  ISETP.NE.AND P0, PT, R4, RZ, PT ;  /* 0x000000ff0400720c */ /* 0x000fc40003f05270 */
[----:B------:R-:W-:Y:S02]  /*0420*/  ISETP.NE.AND P3, PT, R5, RZ, PT ;  /* 0x000000ff0500720c */ /* 0x000fe40003f65270 */
[----:B------:R-:W-:Y:S02]  /*0430*/  ISETP.NE.AND P6, PT, R6, RZ, PT ;  /* 0x000000ff0600720c */ /* 0x000fe40003fc5270 */
        /* <DEDUP_REMOVED lines=9> */
[----:B------:R-:W-:-:S02]  /*04d0*/  PRMT R9, R9, 0x7604, R6 ;  /* 0x0000760409097816 */ /* 0x000fc40000000006 */
[----:B------:R-:W-:Y:S01]  /*04e0*/  PRMT R11, R11, 0x7604, R8 ;  /* 0x000076040b0b7816 */ /* 0x000fe20000000008 */
[----:B------:R-:W-:Y:S04]  /*04f0*/  STG.E.U16 desc[UR4][R2.64], R5 ;  /* 0x0000000502007986 */ /* 0x000fe8000c101504 */
[----:B------:R-:W-:Y:S04]  /*0500*/  STG.E.U16 desc[UR4][R2.64+0x100], R7 ;  /* 0x0001000702007986 */ /* 0x000fe8000c101504 */
[----:B------:R-:W-:Y:S04]  /*0510*/  STG.E.U16 desc[UR4][R2.64+0x200], R9 ;  /* 0x0002000902007986 */ /* 0x000fe8000c101504 */
[----:B------:R-:W-:Y:S01]  /*0520*/  STG.E.U16 desc[UR4][R2.64+0x300], R11 ;  /* 0x0003000b02007986 */ /* 0x000fe2000c101504 */
[----:B------:R-:W-:Y:S05]  /*0530*/  EXIT ;  /* 0x000000000000794d */ /* 0x000fea0003800000 */
.L_x_23248:
        /* <DEDUP_REMOVED lines=10> */
[----:B------:R-:W-:Y:S02]  /*05e0*/  ISETP.GE.AND P3, PT, R6, R2, PT ;  /* 0x000000020600720c */ /* 0x000fe40003f66270 */
[----:B------:R-:W1:Y:S11]  /*05f0*/  @!P2 LDC.64 R20, c[0x0][0x220] ;  /* 0x00008800ff14ab82 */ /* 0x000e760000000a00 */
[----:B------:R-:W-:Y:S01]  /*0600*/  @!P3 IMAD.IADD R19, R0, 0x1, R6 ;  /* 0x000000010013b824 */ /* 0x000fe200078e0206 */
[----:B------:R-:W2:Y:S01]  /*0610*/  @!P3 LDC.64 R10, c[0x0][0x228] ;  /* 0x00008a00ff0abb82 */ /* 0x000ea20000000a00 */
[----:B------:R-:W-:-:S02]  /*0620*/  @!P3 VIADD R6, R6, 0x80 ;  /* 0x000000800606b836 */ /* 0x000fc40000000000 */
[----:B0-----:R-:W-:-:S03]  /*0630*/  @!P2 IMAD.WIDE.U32 R12, R5, 0x2, R12 ;  /* 0x00000002050ca825 */ /* 0x001fc600078e000c */
[----:B------:R-:W-:Y:S02]  /*0640*/  ISETP.GE.AND P4, PT, R6, R2, PT ;  /* 0x000000020600720c */ /* 0x000fe40003f86270 */
[----:B------:R-:W0:Y:S01]  /*0650*/  @!P3 LDC.64 R16, c[0x0][0x220] ;  /* 0x00008800ff10bb82 */ /* 0x000e220000000a00 */
[----:B------:R3:W4:Y:S01]  /*0660*/  @!P2 LDG.E.U16 R25, desc[UR4][R12.64] ;  /* 0x000000040c19a981 */ /* 0x000722000c1e1500 */
[----:B------:R-:W-:Y:S02]  /*0670*/  PRMT R24, RZ, 0x7610, R24 ;  /* 0x00007610ff187816 */ /* 0x000fe40000000018 */
[----:B------:R-:W-:Y:S01]  /*0680*/  PRMT R23, RZ, 0x7610, R23 ;  /* 0x00007610ff177816 */ /* 0x000fe20000000017 */
[----:B-1----:R-:W-:Y:S01]  /*0690*/  @!P2 IMAD.WIDE.U32 R20, R5, 0x2, R20 ;  /* 0x000000020514a825 */ /* 0x002fe200078e0014 */
[----:B------:R-:W-:Y:S02]  /*06a0*/  PRMT R22, RZ, 0x7610, R22 ;  /* 0x00007610ff167816 */ /* 0x000fe40000000016 */
[----:B------:R-:W-:-:S03]  /*06b0*/  PRMT R5, RZ, 0x7610, R5 ;  /* 0x00007610ff057816 */ /* 0x000fc60000000005 */
[----:B------:R-:W-:Y:S01]  /*06c0*/  @!P4 IMAD.IADD R18, R0, 0x1, R6 ;  /* 0x000000010012c824 */ /* 0x000fe200078e0206 */
[----:B------:R-:W1:Y:S01]  /*06d0*/  @!P4 LDC.64 R14, c[0x0][0x220] ;  /* 0x00008800ff0ecb82 */ /* 0x000e620000000a00 */
[----:B------:R-:W-:Y:S01]  /*06e0*/  @!P4 VIADD R6, R6, 0x80 ;  /* 0x000000800606c836 */ /* 0x000fe20000000000 */
[----:B------:R-:W4:Y:S04]  /*06f0*/  @!P2 LDG.E.U16 R5, desc[UR4][R20.64] ;  /* 0x000000041405a981 */ /* 0x000f28000c1e1500 */
[----:B------:R-:W-:Y:S02]  /*0700*/  ISETP.GE.AND P5, PT, R6, R2, PT ;  /* 0x000000020600720c */ /* 0x000fe40003fa6270 */
[----:B------:R-:W5:Y:S11]  /*0710*/  @!P4 LDC.64 R8, c[0x0][0x228] ;  /* 0x00008a00ff08cb82 */ /* 0x000f760000000a00 */
[----:B------:R-:W-:Y:S01]  /*0720*/  @!P5 IMAD.IADD R7, R0, 0x1, R6 ;  /* 0x000000010007d824 */ /* 0x000fe200078e0206 */
[----:B------:R-:W5:Y:S01]  /*0730*/  @!P5 LDC.64 R28, c[0x0][0x220] ;  /* 0x00008800ff1cdb82 */ /* 0x000f620000000a00 */
[----:B------:R-:W-:-:S05]  /*0740*/  @!P5 VIADD R6, R6, 0x80 ;  /* 0x000000800606d836 */ /* 0x000fca0000000000 */
[-C--:B------:R-:W-:Y:S01]  /*0750*/  ISETP.GE.AND P1, PT, R6, R2.reuse, PT ;  /* 0x000000020600720c */ /* 0x080fe20003f26270 */
[C---:B--2---:R-:W-:Y:S01]  /*0760*/  @!P3 IMAD.WIDE.U32 R10, R19.reuse, 0x2, R10 ;  /* 0x00000002130ab825 */ /* 0x044fe200078e000a */
[----:B---3--:R-:W2:Y:S03]  /*0770*/  @!P5 LDC.64 R12, c[0x0][0x228] ;  /* 0x00008a00ff0cdb82 */ /* 0x008ea60000000a00 */
[----:B0-----:R-:W-:Y:S01]  /*0780*/  @!P3 IMAD.WIDE.U32 R16, R19, 0x2, R16 ;  /* 0x000000021310b825 */ /* 0x001fe200078e0010 */
[----:B------:R0:W3:Y:S03]  /*0790*/  @!P3 LDG.E.U16 R24, desc[UR4][R10.64] ;  /* 0x000000040a18b981 */ /* 0x0000e6000c1e1500 */
[----:B-1----:R-:W-:Y:S01]  /*07a0*/  @!P4 IMAD.WIDE.U32 R14, R18, 0x2, R14 ;  /* 0x00000002120ec825 */ /* 0x002fe200078e000e */
[----:B------:R1:W3:Y:S03]  /*07b0*/  @!P3 LDG.E.U16 R23, desc[UR4][R16.64] ;  /* 0x000000041017b981 */ /* 0x0002e6000c1e1500 */
[----:B------:R-:W-:Y:S01]  /*07c0*/  @!P1 IMAD.IADD R26, R0, 0x1, R6 ;  /* 0x00000001001a9824 */ /* 0x000fe200078e0206 */
[----:B------:R1:W3:Y:S01]  /*07d0*/  @!P4 LDG.E.U16 R22, desc[UR4][R14.64] ;  /* 0x000000040e16c981 */ /* 0x0002e2000c1e1500 */
[----:B------:R-:W-:Y:S01]  /*07e0*/  @!P1 VIADD R6, R6, 0x80 ;  /* 0x0000008006069836 */ /* 0x000fe20000000000 */
[----:B0-----:R-:W0:Y:S04]  /*07f0*/  @!P1 LDC.64 R10, c[0x0][0x220] ;  /* 0x00008800ff0a9b82 */ /* 0x001e280000000a00 */
[----:B------:R-:W-:Y:S01]  /*0800*/  ISETP.GE.AND P6, PT, R6, R2, PT ;  /* 0x000000020600720c */ /* 0x000fe20003fc6270 */
[----:B-----5:R-:W-:-:S03]  /*0810*/  @!P4 IMAD.WIDE.U32 R8, R18, 0x2, R8 ;  /* 0x000000021208c825 */ /* 0x020fc600078e0008 */
[----:B------:R-:W5:Y:S09]  /*0820*/  @!P1 LDC.64 R18, c[0x0][0x228] ;  /* 0x00008a00ff129b82 */ /* 0x000f720000000a00 */
[----:B-1----:R-:W1:Y:S08]  /*0830*/  @!P6 LDC.64 R16, c[0x0][0x220] ;  /* 0x00008800ff10eb82 */ /* 0x002e700000000a00 */
[----:B------:R-:W5:Y:S01]  /*0840*/  @!P6 LDC.64 R14, c[0x0][0x228] ;  /* 0x00008a00ff0eeb82 */ /* 0x000f620000000a00 */
[----:B------:R-:W-:Y:S01]  /*0850*/  PRMT R21, RZ, 0x7610, R21 ;  /* 0x00007610ff157816 */ /* 0x000fe20000000015 */
[----:B------:R-:W-:-:S04]  /*0860*/  @!P5 IMAD.WIDE.U32 R28, R7, 0x2, R28 ;  /* 0x00000002071cd825 */ /* 0x000fc800078e001c */
[----:B--2---:R-:W-:Y:S01]  /*0870*/  @!P5 IMAD.WIDE.U32 R12, R7, 0x2, R12 ;  /* 0x00000002070cd825 */ /* 0x004fe200078e000c */
[----:B------:R2:W3:Y:S03]  /*0880*/  @!P4 LDG.E.U16 R21, desc[UR4][R8.64] ;  /* 0x000000040815c981 */ /* 0x0004e6000c1e1500 */
[----:B------:R-:W-:Y:S02]  /*0890*/  @!P6 IMAD.IADD R7, R0, 0x1, R6 ;  /* 0x000000010007e824 */ /* 0x000fe400078e0206 */
[----:B------:R-:W-:Y:S02]  /*08a0*/  @!P6 VIADD R6, R6, 0x80 ;  /* 0x000000800606e836 */ /* 0x000fe40000000000 */
[----:B0-----:R-:W-:Y:S01]  /*08b0*/  @!P1 IMAD.WIDE.U32 R10, R26, 0x2, R10 ;  /* 0x000000021a0a9825 */ /* 0x001fe200078e000a */
[----:B--2---:R-:W-:Y:S02]  /*08c0*/  PRMT R8, RZ, 0x7610, R8 ;  /* 0x00007610ff087816 */ /* 0x004fe40000000008 */
[----:B------:R-:W-:Y:S01]  /*08d0*/  ISETP.GE.AND P2, PT, R6, R2, PT ;  /* 0x000000020600720c */ /* 0x000fe20003f46270 */
[----:B-1----:R-:W-:Y:S01]  /*08e0*/  @!P6 IMAD.WIDE.U32 R16, R7, 0x2, R16 ;  /* 0x000000020710e825 */ /* 0x002fe200078e0010 */
[----:B------:R-:W-:-:S02]  /*08f0*/  PRMT R20, RZ, 0x7610, R20 ;  /* 0x00007610ff147816 */ /* 0x000fc40000000014 */
[----:B------:R0:W2:Y:S01]  /*0900*/  @!P1 LDG.E.U16 R8, desc[UR4][R10.64] ;  /* 0x000000040a089981 */ /* 0x0000a2000c1e1500 */
[----:B-----5:R-:W-:Y:S01]  /*0910*/  @!P6 IMAD.WIDE.U32 R14, R7, 0x2, R14 ;  /* 0x00000002070ee825 */ /* 0x020fe200078e000e */
[----:B------:R-:W-:Y:S02]  /*0920*/  PRMT R7, RZ, 0x7610, R7 ;  /* 0x00007610ff077816 */ /* 0x000fe40000000007 */
[----:B------:R1:W5:Y:S01]  /*0930*/  @!P5 LDG.E.U16 R20, desc[UR4][R12.64] ;  /* 0x000000040c14d981 */ /* 0x000362000c1e1500 */
[----:B------:R-:W-:-:S03]  /*0940*/  @!P1 IMAD.WIDE.U32 R18, R26, 0x2, R18 ;  /* 0x000000021a129825 */ /* 0x000fc600078e0012 */
[----:B------:R1:W5:Y:S01]  /*0950*/  @!P6 LDG.E.U16 R7, desc[UR4][R16.64] ;  /* 0x000000041007e981 */ /* 0x000362000c1e1500 */
[----:B0-----:R-:W-:Y:S02]  /*0960*/  PRMT R11, RZ, 0x7610, R11 ;  /* 0x00007610ff0b7816 */ /* 0x001fe4000000000b */
[----:B------:R-:W-:Y:S01]  /*0970*/  PRMT R10, RZ, 0x7610, R10 ;  /* 0x00007610ff0a7816 */ /* 0x000fe2000000000a */
[----:B-1----:R-:W0:Y:S03]  /*0980*/  @!P0 LDC.64 R12, c[0x0][0x220] ;  /* 0x00008800ff0c8b82 */ /* 0x002e260000000a00 */
[----:B------:R1:W2:Y:S04]  /*0990*/  @!P1 LDG.E.U16 R11, desc[UR4][R18.64] ;  /* 0x00000004120b9981 */ /* 0x0002a8000c1e1500 */
[----:B------:R1:W5:Y:S01]  /*09a0*/  @!P6 LDG.E.U16 R10, desc[UR4][R14.64] ;  /* 0x000000040e0ae981 */ /* 0x000362000c1e1500 */
[----:B------:R-:W0:Y:S08]  /*09b0*/  @!P2 LDC.64 R16, c[0x0][0x228] ;  /* 0x00008a00ff10ab82 */ /* 0x000e300000000a00 */
[----:B-1----:R-:W1:Y:S08]  /*09c0*/  @!P0 LDC.64 R18, c[0x0][0x228] ;  /* 0x00008a00ff128b82 */ /* 0x002e700000000a00 */
[----:B------:R-:W1:Y:S01]  /*09d0*/  @!P2 LDC.64 R14, c[0x0][0x220] ;  /* 0x00008800ff0eab82 */ /* 0x000e620000000a00 */
[----:B------:R-:W-:Y:S01]  /*09e0*/  PRMT R9, RZ, 0x7610, R9 ;  /* 0x00007610ff097816 */ /* 0x000fe20000000009 */
[----:B------:R-:W-:-:S05]  /*09f0*/  @!P2 IMAD.IADD R27, R0, 0x1, R6 ;  /* 0x00000001001ba824 */ /* 0x000fca00078e0206 */
[----:B------:R1:W5:Y:S01]  /*0a00*/  @!P5 LDG.E.U16 R9, desc[UR4][R28.64] ;  /* 0x000000041c09d981 */ /* 0x000362000c1e1500 */
[----:B0-----:R-:W-:Y:S01]  /*0a10*/  @!P0 IMAD.WIDE.U32 R12, R4, 0x2, R12 ;  /* 0x00000002040c8825 */ /* 0x001fe200078e000c */
[----:B------:R-:W-:-:S03]  /*0a20*/  PRMT R26, RZ, 0x7610, R26 ;  /* 0x00007610ff1a7816 */ /* 0x000fc6000000001a */
[----:B------:R-:W-:-:S03]  /*0a30*/  @!P2 IMAD.WIDE.U32 R16, R27, 0x2, R16 ;  /* 0x000000021b10a825 */ /* 0x000fc600078e0010 */
[----:B------:R-:W5:Y:S01]  /*0a40*/  @!P0 LDG.E.U16 R26, desc[UR4][R12.64] ;  /* 0x000000040c1a8981 */ /* 0x000f62000c1e1500 */
[----:B-1----:R-:W-:Y:S01]  /*0a50*/  @!P0 IMAD.WIDE.U32 R18, R4, 0x2, R18 ;  /* 0x0000000204128825 */ /* 0x002fe200078e0012 */
[----:B------:R-:W-:Y:S02]  /*0a60*/  PRMT R29, RZ, 0x7610, R29 ;  /* 0x00007610ff1d7816 */ /* 0x000fe4000000001d */
[----:B------:R-:W-:-:S04]  /*0a70*/  PRMT R4, RZ, 0x7610, R4 ;  /* 0x00007610ff047816 */ /* 0x000fc80000000004 */
[----:B------:R-:W5:Y:S01]  /*0a80*/  @!P0 LDG.E.U16 R29, desc[UR4][R18.64] ;  /* 0x00000004121d8981 */ /* 0x000f62000c1e1500 */
[----:B------:R-:W-:Y:S01]  /*0a90*/  @!P2 IMAD.WIDE.U32 R14, R27, 0x2, R14 ;  /* 0x000000021b0ea825 */ /* 0x000fe200078e000e */
[----:B------:R-:W-:-:S04]  /*0aa0*/  PRMT R27, RZ, 0x7610, R27 ;  /* 0x00007610ff1b7816 */ /* 0x000fc8000000001b */
[----:B------:R-:W5:Y:S04]  /*0ab0*/  @!P2 LDG.E.U16 R4, desc[UR4][R14.64] ;  /* 0x000000040e04a981 */ /* 0x000f68000c1e1500 */
[----:B------:R-:W5:Y:S01]  /*0ac0*/  @!P2 LDG.E.U16 R27, desc[UR4][R16.64] ;  /* 0x00000004101ba981 */ /* 0x000f62000c1e1500 */
[----:B------:R-:W-:Y:S01]  /*0ad0*/  BSSY B0, `(.L_x_23249) ;  /* 0x0000021000007945 */ /* 0x000fe20003800000 */
[----:B----4-:R-:W-:-:S04]  /*0ae0*/  LOP3.LUT R5, R25, R5, RZ, 0xfc, !PT ;  /* 0x0000000519057212 */ /* 0x010fc800078efcff */
[----:B------:R-:W-:-:S04]  /*0af0*/  PRMT R5, R5, 0x9910, RZ ;  /* 0x0000991005057816 */ /* 0x000fc800000000ff */
[----:B------:R-:W-:Y:S02]  /*0b00*/  ISETP.NE.AND P1, PT, R5, RZ, PT ;  /* 0x000000ff0500720c */ /* 0x000fe40003f25270 */
[----:B---3--:R-:W-:-:S04]  /*0b10*/  LOP3.LUT R23, R24, R23, RZ, 0xfc, !PT ;  /* 0x0000001718177212 */ /* 0x008fc800078efcff */
[----:B------:R-:W-:-:S04]  /*0b20*/  PRMT R6, R23, 0x9910, RZ ;  /* 0x0000991017067816 */ /* 0x000fc800000000ff */
[----:B------:R-:W-:Y:S02]  /*0b30*/  ISETP.NE.AND P2, PT, R6, RZ, PT ;  /* 0x000000ff0600720c */ /* 0x000fe40003f45270 */
[----:B------:R-:W-:-:S04]  /*0b40*/  LOP3.LUT R21, R21, R22, RZ, 0xfc, !PT ;  /* 0x0000001615157212 */ /* 0x000fc800078efcff */
[----:B------:R-:W-:-:S04]  /*0b50*/  PRMT R5, R21, 0x9910, RZ ;  /* 0x0000991015057816 */ /* 0x000fc800000000ff */
[----:B------:R-:W-:Y:S02]  /*0b60*/  ISETP.NE.AND P3, PT, R5, RZ, PT ;  /* 0x000000ff0500720c */ /* 0x000fe40003f65270 */
[----:B--2---:R-:W-:Y:S02]  /*0b70*/  LOP3.LUT R8, R11, R8, RZ, 0xfc, !PT ;  /* 0x000000080b087212 */ /* 0x004fe400078efcff */
[----:B-----5:R-:W-:Y:S02]  /*0b80*/  LOP3.LUT R7, R10, R7, RZ, 0xfc, !PT ;  /* 0x000000070a077212 */ /* 0x020fe400078efcff */
[----:B------:R-:W-:Y:S02]  /*0b90*/  PRMT R8, R8, 0x9910, RZ ;  /* 0x0000991008087816 */ /* 0x000fe400000000ff */
[----:B------:R-:W-:-:S04]  /*0ba0*/  LOP3.LUT R9, R20, R9, RZ, 0xfc, !PT ;  /* 0x0000000914097212 */ /* 0x000fc800078efcff */
[----:B------:R-:W-:Y:S02]  /*0bb0*/  PRMT R6, R9, 0x9910, RZ ;  /* 0x0000991009067816 */ /* 0x000fe400000000ff */
[----:B------:R-:W-:Y:S01]  /*0bc0*/  PRMT R9, R7, 0x9910, RZ ;  /* 0x0000991007097816 */ /* 0x000fe200000000ff */
[----:B------:R-:W-:-:S04]  /*0bd0*/  IMAD.MOV.U32 R7, RZ, RZ, R8 ;  /* 0x000000ffff077224 */ /* 0x000fc800078e0008 */
[----:B------:R-:W-:Y:S01]  /*0be0*/  IMAD.MOV.U32 R8, RZ, RZ, R9 ;  /* 0x000000ffff087224 */ /* 0x000fe200078e0009 */
[----:B------:R-:W-:Y:S02]  /*0bf0*/  ISETP.NE.AND P4, PT, R6, RZ, PT ;  /* 0x000000ff0600720c */ /* 0x000fe40003f85270 */
[----:B------:R-:W-:Y:S02]  /*0c00*/  ISETP.NE.AND P5, PT, R7, RZ, PT ;  /* 0x000000ff0700720c */ /* 0x000fe40003fa5270 */
[----:B------:R-:W-:Y:S02]  /*0c10*/  ISETP.NE.AND P6, PT, R8, RZ, PT ;  /* 0x000000ff0800720c */ /* 0x000fe40003fc5270 */
[----:B------:R-:W-:Y:S02]  /*0c20*/  LOP3.LUT R26, R29, R26, RZ, 0xfc, !PT ;  /* 0x0000001a1d1a7212 */ /* 0x000fe400078efcff */
[----:B------:R-:W-:Y:S01]  /*0c30*/  LOP3.LUT R4, R27, R4, RZ, 0xfc, !PT ;  /* 0x000000041b047212 */ /* 0x000fe200078efcff */
[----:B------:R-:W-:Y:S08]  /*0c40*/  @P0 BRA `(.L_x_23250) ;  /* 0x0000000000240947 */ /* 0x000ff00003800000 */
[----:B------:R-:W-:Y:S01]  /*0c50*/  IMAD.IADD R6, R0, 0x1, R3 ;  /* 0x0000000100067824 */ /* 0x000fe200078e0203 */
[----:B------:R-:W-:Y:S01]  /*0c60*/  ULDC.64 UR6, c[0x0][0x218] ;  /* 0x0000860000067ab9 */ /* 0x000fe20000000a00 */
[----:B------:R-:W-:Y:S01]  /*0c70*/  PRMT R5, R26, 0x9910, RZ ;  /* 0x000099101a057816 */ /* 0x000fe200000000ff */
[----:B------:R-:W-:Y:S02]  /*0c80*/  VIADD R3, R3, 0x80 ;  /* 0x0000008003037836 */ /* 0x000fe40000000000 */
[----:B------:R-:W-:-:S05]  /*0c90*/  IADD3 R6, P0, R6, UR6, RZ ;  /* 0x0000000606067c10 */ /* 0x000fca000ff1e0ff */
[----:B------:R-:W-:Y:S01]  /*0ca0*/  IMAD.X R7, RZ, RZ, UR7, P0 ;  /* 0x00000007ff077e24 */ /* 0x000fe200080e06ff */
[----:B------:R-:W-:-:S04]  /*0cb0*/  ISETP.NE.AND P0, PT, R5, RZ, PT ;  /* 0x000000ff0500720c */ /* 0x000fc80003f05270 */
[----:B------:R-:W-:-:S05]  /*0cc0*/  SEL R5, RZ, 0x1, !P0 ;  /* 0x00000001ff057807 */ /* 0x000fca0004000000 */
[----:B------:R0:W-:Y:S04]  /*0cd0*/  STG.E.U8 desc[UR4][R6.64], R5 ;  /* 0x0000000506007986 */ /* 0x0001e8000c101104 */
.L_x_23250:
[----:B------:R-:W-:Y:S05]  /*0ce0*/  BSYNC B0 ;  /* 0x0000000000007941 */ /* 0x000fea0003800000 */
.L_x_23249:
[----:B------:R-:W-:Y:S01]  /*0cf0*/  ISETP.GE.AND P0, PT, R3, R2, PT ;  /* 0x000000020300720c */ /* 0x000fe20003f06270 */
[----:B------:R-:W-:Y:S04]  /*0d00*/  BSSY B0, `(.L_x_23251) ;  /* 0x0000038000007945 */ /* 0x000fe80003800000 */
[----:B------:R-:W-:Y:S01]  /*0d10*/  BSSY B1, `(.L_x_23252) ;  /* 0x000002f000017945 */ /* 0x000fe20003800000 */
[----:B------:R-:W-:Y:S02]  /*0d20*/  SEL R9, RZ, 0x1, !P1 ;  /* 0x00000001ff097807 */ /* 0x000fe40004800000 */
[----:B------:R-:W-:Y:S02]  /*0d30*/  SEL R11, RZ, 0x1, !P2 ;  /* 0x00000001ff0b7807 */ /* 0x000fe40005000000 */
        /* <DEDUP_REMOVED lines=19> */
.L_x_23253:
        /* <DEDUP_REMOVED lines=8> */
.L_x_23254:
        /* <DEDUP_REMOVED lines=8> */
.L_x_23255:
        /* <DEDUP_REMOVED lines=9> */
.L_x_23256:
[----:B------:R-:W-:Y:S05]  /*1000*/  BSYNC B1 ;  /* 0x0000000000017941 */ /* 0x000fea0003800000 */
.L_x_23252:
[----:B------:R-:W-:-:S13]  /*1010*/  ISETP.GE.AND P0, PT, R3, R2, PT ;  /* 0x000000020300720c */ /* 0x000fda0003f06270 */
[----:B0-----:R-:W0:Y:S01]  /*1020*/  @!P0 LDC.64 R8, c[0x0][0x218] ;  /* 0x00008600ff088b82 */ /* 0x001e220000000a00 */
[----:B-12---:R-:W-:Y:S02]  /*1030*/  @!P0 IMAD.IADD R7, R0, 0x1, R3 ;  /* 0x0000000100078824 */ /* 0x006fe400078e0203 */
[----:B------:R-:W-:-:S03]  /*1040*/  @!P0 VIADD R3, R3, 0x80 ;  /* 0x0000008003038836 */ /* 0x000fc60000000000 */
[----:B0-----:R-:W-:-:S05]  /*1050*/  @!P0 IADD3 R6, P1, R7, R8, RZ ;  /* 0x0000000807068210 */ /* 0x001fca0007f3e0ff */
[----:B------:R-:W-:-:S05]  /*1060*/  @!P0 IMAD.X R7, RZ, RZ, R9, P1 ;  /* 0x000000ffff078224 */ /* 0x000fca00008e0609 */
[----:B------:R2:W-:Y:S03]  /*1070*/  @!P0 STG.E.U8 desc[UR4][R6.64], R5 ;  /* 0x0000000506008986 */ /* 0x0005e6000c101104 */
.L_x_23257:
[----:B------:R-:W-:Y:S05]  /*1080*/  BSYNC B0 ;  /* 0x0000000000007941 */ /* 0x000fea0003800000 */
.L_x_23251:
[----:B------:R-:W-:Y:S05]  /*1090*/  WARPSYNC.ALL ;  /* 0x0000000000007948 */ /* 0x000fea0003800000 */
[----:B------:R-:W-:-:S13]  /*10a0*/  ISETP.GE.AND P0, PT, R3, R2, PT ;  /* 0x000000020300720c */ /* 0x000fda0003f06270 */
[----:B------:R-:W-:Y:S05]  /*10b0*/  @P0 EXIT ;  /* 0x000000000000094d */ /* 0x000fea0003800000 */
[----:B------:R-:W-:Y:S01]  /*10c0*/  PRMT R4, R4, 0x9910, RZ ;  /* 0x0000991004047816 */ /* 0x000fe200000000ff */
[----:B------:R-:W-:Y:S01]  /*10d0*/  IMAD.IADD R3, R0, 0x1, R3 ;  /* 0x0000000100037824 */ /* 0x000fe200078e0203 */
[----:B------:R-:W-:-:S03]  /*10e0*/  ULDC.64 UR6, c[0x0][0x218] ;  /* 0x0000860000067ab9 */ /* 0x000fc60000000a00 */
[----:B------:R-:W-:Y:S01]  /*10f0*/  IMAD.MOV.U32 R0, RZ, RZ, R4 ;  /* 0x000000ffff007224 */ /* 0x000fe200078e0004 */
[----:B------:R-:W-:-:S04]  /*1100*/  IADD3 R2, P1, R3, UR6, RZ ;  /* 0x0000000603027c10 */ /* 0x000fc8000ff3e0ff */
[----:B------:R-:W-:Y:S01]  /*1110*/  ISETP.NE.AND P0, PT, R0, RZ, PT ;  /* 0x000000ff0000720c */ /* 0x000fe20003f05270 */
[----:B------:R-:W-:-:S03]  /*1120*/  IMAD.X R3, RZ, RZ, UR7, P1 ;  /* 0x00000007ff037e24 */ /* 0x000fc600088e06ff */
[----:B--2---:R-:W-:-:S05]  /*1130*/  SEL R5, RZ, 0x1, !P0 ;  /* 0x00000001ff057807 */ /* 0x004fca0004000000 */
[----:B------:R-:W-:Y:S01]  /*1140*/  STG.E.U8 desc[UR4][R2.64], R5 ;  /* 0x0000000502007986 */ /* 0x000fe2000c101104 */
[----:B------:R-:W-:Y:S05]  /*1150*/  EXIT ;  /* 0x000000000000794d */ /* 0x000fea0003800000 */
.L_x_23258:
        /* <DEDUP_REMOVED lines=10> */
.L_x_43970:


//--------------------- .text._ZN2at6native29vectorized_elementwise_kernelILi4ENS0_13BinaryFunctorIssbZZZNS0_22logical_or_kernel_cudaERNS_14TensorIteratorEENKUlvE0_clEvENKUlvE3_clEvEUlssE_EESt5arrayIPcLm3EEEEviT0_T1_ --------------------------
	.section	.text._ZN2at6native29vectorized_elementwise_kernelILi4ENS0_13BinaryFunctorIssbZZZNS0_22logical_or_kernel_cudaERNS_14TensorIteratorEENKUlvE0_clEvENKUlvE3_clEvEUlssE_EESt5arrayIPcLm3EEEEviT0_T1_,"ax",@progbits
	.align	128
        .global         _ZN2at6native29vectorized_elementwise_kernelILi4ENS0_13BinaryFunctorIssbZZZNS0_22logical_or_kernel_cudaERNS_14TensorIteratorEENKUlvE0_clEvENKUlvE3_clEvEUlssE_EESt5arrayIPcLm3EEEEviT0_T1_
        .type           _ZN2at6native29vectorized_elementwise_kernelILi4ENS0_13BinaryFunctorIssbZZZNS0_22logical_or_kernel_cudaERNS_14TensorIteratorEENKUlvE0_clEvENKUlvE3_clEvEUlssE_EESt5arrayIPcLm3EEEEviT0_T1_,@function
        .size           _ZN2at6native29vectorized_elementwise_kernelILi4ENS0_13BinaryFunctorIssbZZZNS0_22logical_or_kernel_cudaERNS_14TensorIteratorEENKUlvE0_clEvENKUlvE3_clEvEUlssE_EESt5arrayIPcLm3EEEEviT0_T1_,(.L_x_43971 - _ZN2at6native29vectorized_elementwise_kernelILi4ENS0_13BinaryFunctorIssbZZZNS0_22logical_or_kernel_cudaERNS_14TensorIteratorEENKUlvE0_clEvENKUlvE3_clEvEUlssE_EESt5arrayIPcLm3EEEEviT0_T1_)
        .other          _ZN2at6native29vectorized_elementwise_kernelILi4ENS0_13BinaryFunctorIssbZZZNS0_22logical_or_kernel_cudaERNS_14TensorIteratorEENKUlvE0_clEvENKUlvE3_clEvEUlssE_EESt5arrayIPcLm3EEEEviT0_T1_,@"STO_CUDA_ENTRY STV_DEFAULT"
_ZN2at6native29vectorized_elementwise_kernelILi4ENS0_13BinaryFunctorIssbZZZNS0_22logical_or_kernel_cudaERNS_14TensorIteratorEENKUlvE0_clEvENKUlvE3_clEvEUlssE_EESt5arrayIPcLm3EEEEviT0_T1_:
.text._ZN2at6native29vectorized_elementwise_kernelILi4ENS0_13BinaryFunctorIssbZZZNS0_22logical_or_kernel_cudaERNS_14TensorIteratorEENKUlvE0_clEvENKUlvE3_clEvEUlssE_EESt5arrayIPcLm3EEEEviT0_T1_:
        /* <DEDUP_REMOVED lines=16> */
[----:B------:R0:W3:Y:S01]  /*0100*/  LDG.E.64 R4, desc[UR4][R8.64+0x400] ;  /* 0x0004000408047981 */ /* 0x0000e2000c1e1b00 */
[----:B------:R-:W-:-:S05]  /*0110*/  IMAD.WIDE.U32 R10, R2, 0x8, R6 ;  /* 0x00000008020a7825 */ /* 0x000fca00078e0006 */
[----:B------:R-:W4:Y:S04]  /*0120*/  LDG.E.64 R18, desc[UR4][R10.64] ;  /* 0x000000040a127981 */ /* 0x000f28000c1e1b00 */
[----:B------:R-:W5:Y:S01]  /*0130*/  LDG.E.64 R6, desc[UR4][R10.64+0x400] ;  /* 0x000400040a067981 */ /* 0x000f62000c1e1b00 */
[----:B--2---:R-:W-:Y:S02]  /*0140*/  PRMT R12, R17, 0x7632, R12 ;  /* 0x00007632110c7816 */ /* 0x004fe4000000000c */
[----:B------:R-:W-:Y:S02]  /*0150*/  PRMT R3, R16, 0x7632, R3 ;  /* 0x0000763210037816 */ /* 0x000fe40000000003 */
[----:B----4-:R-:W-:Y:S02]  /*0160*/  LOP3.LUT R15, R19, R17, RZ, 0xfc, !PT ;  /* 0x00000011130f7212 */ /* 0x010fe400078efcff */
[----:B------:R-:W-:-:S02]  /*0170*/  PRMT R14, R18, 0x7632, R14 ;  /* 0x00007632120e7816 */ /* 0x000fc4000000000e */
[----:B------:R-:W-:Y:S02]  /*0180*/  PRMT R17, R15, 0x9910, RZ ;  /* 0x000099100f117816 */ /* 0x000fe400000000ff */
[----:B------:R-:W-:-:S03]  /*0190*/  LOP3.LUT R3, R14, R3, RZ, 0xfc, !PT ;  /* 0x000000030e037212 */ /* 0x000fc600078efcff */
[----:B0-----:R-:W-:Y:S01]  /*01a0*/  IMAD.MOV.U32 R8, RZ, RZ, R17 ;  /* 0x000000ffff087224 */ /* 0x001fe200078e0011 */
[----:B------:R-:W-:Y:S02]  /*01b0*/  PRMT R9, R3, 0x9910, RZ ;  /* 0x0000991003097816 */ /* 0x000fe400000000ff */
[----:B---3--:R-:W-:Y:S02]  /*01c0*/  PRMT R3, R4, 0x7632, R3 ;  /* 0x0000763204037816 */ /* 0x008fe40000000003 */
[----:B------:R-:W-:Y:S02]  /*01d0*/  ISETP.NE.AND P1, PT, R8, RZ, PT ;  /* 0x000000ff0800720c */ /* 0x000fe40003f25270 */
[----:B-----5:R-:W-:Y:S02]  /*01e0*/  PRMT R8, R6, 0x7632, R8 ;  /* 0x0000763206087816 */ /* 0x020fe40000000008 */
[----:B------:R-:W-:Y:S02]  /*01f0*/  LOP3.LUT R13, R18, R16, RZ, 0xfc, !PT ;  /* 0x00000010120d7212 */ /* 0x000fe400078efcff */
[----:B------:R-:W-:-:S02]  /*0200*/  LOP3.LUT R4, R6, R4, RZ, 0xfc, !PT ;  /* 0x0000000406047212 */ /* 0x000fc400078efcff */
[----:B------:R-:W-:Y:S02]  /*0210*/  LOP3.LUT R8, R8, R3, RZ, 0xfc, !PT ;  /* 0x0000000308087212 */ /* 0x000fe400078efcff */
[----:B------:R-:W-:Y:S02]  /*0220*/  PRMT R16, R13, 0x9910, RZ ;  /* 0x000099100d107816 */ /* 0x000fe400000000ff */
[----:B------:R-:W-:Y:S02]  /*0230*/  PRMT R3, R5, 0x7632, R3 ;  /* 0x0000763205037816 */ /* 0x000fe40000000003 */
[----:B------:R-:W-:Y:S02]  /*0240*/  LOP3.LUT R5, R7, R5, RZ, 0xfc, !PT ;  /* 0x0000000507057212 */ /* 0x000fe400078efcff */
[----:B------:R-:W-:Y:S02]  /*0250*/  PRMT R6, R4, 0x9910, RZ ;  /* 0x0000991004067816 */ /* 0x000fe400000000ff */
[----:B------:R-:W-:-:S02]  /*0260*/  PRMT R8, R8, 0x9910, RZ ;  /* 0x0000991008087816 */ /* 0x000fc400000000ff */
[----:B------:R-:W-:Y:S01]  /*0270*/  PRMT R4, R7, 0x7632, R4 ;  /* 0x0000763207047816 */ /* 0x000fe20000000004 */
[----:B------:R-:W-:Y:S01]  /*0280*/  IMAD.MOV.U32 R15, RZ, RZ, R16 ;  /* 0x000000ffff0f7224 */ /* 0x000fe200078e0010 */
[----:B------:R-:W-:Y:S02]  /*0290*/  PRMT R5, R5, 0x9910, RZ ;  /* 0x0000991005057816 */ /* 0x000fe400000000ff */
[----:B------:R-:W-:Y:S02]  /*02a0*/  LOP3.LUT R7, R4, R3, RZ, 0xfc, !PT ;  /* 0x0000000304077212 */ /* 0x000fe400078efcff */
[----:B------:R-:W-:Y:S02]  /*02b0*/  ISETP.NE.AND P4, PT, R6, RZ, PT ;  /* 0x000000ff0600720c */ /* 0x000fe40003f85270 */
[----:B------:R-:W-:Y:S01]  /*02c0*/  ISETP.NE.AND P5, PT, R8, RZ, PT ;  /* 0x000000ff0800720c */ /* 0x000fe20003fa5270 */
[----:B------:R-:W-:Y:S01]  /*02d0*/  IMAD.MOV.U32 R8, RZ, RZ, R5 ;  /* 0x000000ffff087224 */ /* 0x000fe200078e0005 */
[----:B------:R-:W-:-:S02]  /*02e0*/  PRMT R13, R19, 0x7632, R13 ;  /* 0x00007632130d7816 */ /* 0x000fc4000000000d */
[----:B------:R-:W-:Y:S02]  /*02f0*/  ISETP.NE.AND P2, PT, R15, RZ, PT ;  /* 0x000000ff0f00720c */ /* 0x000fe40003f45270 */
[----:B------:R-:W-:Y:S02]  /*0300*/  ISETP.NE.AND P3, PT, R9, RZ, PT ;  /* 0x000000ff0900720c */ /* 0x000fe40003f65270 */
[----:B------:R-:W-:Y:S02]  /*0310*/  SEL R5, RZ, 0x1, !P4 ;  /* 0x00000001ff057807 */ /* 0x000fe40006000000 */
[----:B------:R-:W-:Y:S02]  /*0320*/  SEL R6, RZ, 0x1, !P5 ;  /* 0x00000001ff067807 */ /* 0x000fe40006800000 */
[----:B------:R-:W-:Y:S02]  /*0330*/  PRMT R7, R7, 0x9910, RZ ;  /* 0x0000991007077816 */ /* 0x000fe400000000ff */
[----:B------:R-:W-:-:S02]  /*0340*/  LOP3.LUT R12, R13, R12, RZ, 0xfc, !PT ;  /* 0x0000000c0d0c7212 */ /* 0x000fc400078efcff */
[----:B------:R-:W-:Y:S02]  /*0350*/  SEL R3, RZ, 0x1, !P2 ;  /* 0x00000001ff037807 */ /* 0x000fe40005000000 */
[----:B------:R-:W-:Y:S02]  /*0360*/  SEL R4, RZ, 0x1, !P3 ;  /* 0x00000001ff047807 */ /* 0x000fe40005800000 */
[----:B------:R-:W-:Y:S01]  /*0370*/  PRMT R6, R6, 0x7604, R5 ;  /* 0x0000760406067816 */ /* 0x000fe20000000005 */
[----:B------:R-:W-:Y:S01]  /*0380*/  IMAD.MOV.U32 R5, RZ, RZ, R7 ;  /* 0x000000ffff057224 */ /* 0x000fe200078e0007 */
[----:B------:R-:W-:Y:S02]  /*0390*/  ISETP.NE.AND P2, PT, R8, RZ, PT ;  /* 0x000000ff0800720c */ /* 0x000fe40003f45270 */
[----:B------:R-:W-:Y:S02]  /*03a0*/  PRMT R10, R12, 0x9910, RZ ;  /* 0x000099100c0a7816 */ /* 0x000fe400000000ff */
[----:B------:R-:W-:-:S02]  /*03b0*/  PRMT R9, R4, 0x7604, R3 ;  /* 0x0000760404097816 */ /* 0x000fc40000000003 */
[----:B------:R-:W-:Y:S02]  /*03c0*/  IADD3 R4, P3, R0, UR6, RZ ;  /* 0x0000000600047c10 */ /* 0x000fe4000ff7e0ff */
[----:B------:R-:W-:Y:S02]  /*03d0*/  SEL R0, RZ, 0x1, !P1 ;  /* 0x00000001ff007807 */ /* 0x000fe40004800000 */
[----:B------:R-:W-:Y:S02]  /*03e0*/  SEL R3, RZ, 0x1, !P2 ;  /* 0x00000001ff037807 */ /* 0x000fe40005000000 */
[----:B------:R-:W-:Y:S02]  /*03f0*/  ISETP.NE.AND P0, PT, R10, RZ, PT ;  /* 0x000000ff0a00720c */ /* 0x000fe40003f05270 */
[----:B------:R-:W-:Y:S01]  /*0400*/  ISETP.NE.AND P1, PT, R5, RZ, PT ;  /* 0x000000ff0500720c */ /* 0x000fe20003f25270 */
[----:B------:R-:W-:Y:S01]  /*0410*/  IMAD.X R5, RZ, RZ, UR7, P3 ;  /* 0x00000007ff057e24 */ /* 0x000fe200098e06ff */
        /* <DEDUP_REMOVED lines=10> */
.L_x_23259:
        /* <DEDUP_REMOVED lines=122> */
.L_x_23261:
[----:B------:R-:W-:Y:S05]  /*0c60*/  BSYNC B0 ;  /* 0x0000000000007941 */ /* 0x000fea0003800000 */
.L_x_23260:
        /* <DEDUP_REMOVED lines=24> */
.L_x_23264:
        /* <DEDUP_REMOVED lines=8> */
.L_x_23265:
        /* <DEDUP_REMOVED lines=8> */
.L_x_23266:
        /* <DEDUP_REMOVED lines=9> */
.L_x_23267:
[----:B------:R-:W-:Y:S05]  /*0f80*/  BSYNC B1 ;  /* 0x0000000000017941 */ /* 0x000fea0003800000 */
.L_x_23263:
[----:B------:R-:W-:-:S13]  /*0f90*/  ISETP.GE.AND P0, PT, R3, R2, PT ;  /* 0x000000020300720c */ /* 0x000fda0003f06270 */
[----:B0-----:R-:W0:Y:S01]  /*0fa0*/  @!P0 LDC.64 R8, c[0x0][0x218] ;  /* 0x00008600ff088b82 */ /* 0x001e220000000a00 */
[----:B-12---:R-:W-:Y:S02]  /*0fb0*/  @!P0 IMAD.IADD R7, R0, 0x1, R3 ;  /* 0x0000000100078824 */ /* 0x006fe400078e0203 */
[----:B------:R-:W-:-:S03]  /*0fc0*/  @!P0 VIADD R3, R3, 0x80 ;  /* 0x0000008003038836 */ /* 0x000fc60000000000 */
[----:B0-----:R-:W-:-:S05]  /*0fd0*/  @!P0 IADD3 R6, P1, R7, R8, RZ ;  /* 0x0000000807068210 */ /* 0x001fca0007f3e0ff */
[----:B------:R-:W-:-:S05]  /*0fe0*/  @!P0 IMAD.X R7, RZ, RZ, R9, P1 ;  /* 0x000000ffff078224 */ /* 0x000fca00008e0609 */
[----:B------:R2:W-:Y:S03]  /*0ff0*/  @!P0 STG.E.U8 desc[UR4][R6.64], R5 ;  /* 0x0000000506008986 */ /* 0x0005e6000c101104 */
.L_x_23268:
[----:B------:R-:W-:Y:S05]  /*1000*/  BSYNC B0 ;  /* 0x0000000000007941 */ /* 0x000fea0003800000 */
.L_x_23262:
        /* <DEDUP_REMOVED lines=13> */
.L_x_23269:
        /* <DEDUP_REMOVED lines=10> */
.L_x_43971:


//--------------------- .text._ZN2at6native29vectorized_elementwise_kernelILi8ENS0_13BinaryFunctorIssbZZZNS0_22logical_or_kernel_cudaERNS_14TensorIteratorEENKUlvE0_clEvENKUlvE3_clEvEUlssE_EESt5arrayIPcLm3EEEEviT0_T1_ --------------------------
	.section	.text._ZN2at6native29vectorized_elementwise_kernelILi8ENS0_13BinaryFunctorIssbZZZNS0_22logical_or_kernel_cudaERNS_14TensorIteratorEENKUlvE0_clEvENKUlvE3_clEvEUlssE_EESt5arrayIPcLm3EEEEviT0_T1_,"ax",@progbits
	.align	128
        .global         _ZN2at6native29vectorized_elementwise_kernelILi8ENS0_13BinaryFunctorIssbZZZNS0_22logical_or_kernel_cudaERNS_14TensorIteratorEENKUlvE0_clEvENKUlvE3_clEvEUlssE_EESt5arrayIPcLm3EEEEviT0_T1_
        .type           _ZN2at6native29vectorized_elementwise_kernelILi8ENS0_13BinaryFunctorIssbZZZNS0_22logical_or_kernel_cudaERNS_14TensorIteratorEENKUlvE0_clEvENKUlvE3_clEvEUlssE_EESt5arrayIPcLm3EEEEviT0_T1_,@function
        .size           _ZN2at6native29vectorized_elementwise_kernelILi8ENS0_13BinaryFunctorIssbZZZNS0_22logical_or_kernel_cudaERNS_14TensorIteratorEENKUlvE0_clEvENKUlvE3_clEvEUlssE_EESt5arrayIPcLm3EEEEviT0_T1_,(.L_x_43972 - _ZN2at6native29vectorized_elementwise_kernelILi8ENS0_13BinaryFunctorIssbZZZNS0_22logical_or_kernel_cudaERNS_14TensorIteratorEENKUlvE0_clEvENKUlvE3_clEvEUlssE_EESt5arrayIPcLm3EEEEviT0_T1_)
        .other          _ZN2at6native29vectorized_elementwise_kernelILi8ENS0_13BinaryFunctorIssbZZZNS0_22logical_or_kernel_cudaERNS_14TensorIteratorEENKUlvE0_clEvENKUlvE3_clEvEUlssE_EESt5arrayIPcLm3EEEEviT0_T1_,@"STO_CUDA_ENTRY STV_DEFAULT"
_ZN2at6native29vectorized_elementwise_kernelILi8ENS0_13BinaryFunctorIssbZZZNS0_22logical_or_kernel_cudaERNS_14TensorIteratorEENKUlvE0_clEvENKUlvE3_clEvEUlssE_EESt5arrayIPcLm3EEEEviT0_T1_:
.text._ZN2at6native29vectorized_elementwise_kernelILi8ENS0_13BinaryFunctorIssbZZZNS0_22logical_or_kernel_cudaERNS_14TensorIteratorEENKUlvE0_clEvENKUlvE3_clEvEUlssE_EESt5arrayIPcLm3EEEEviT0_T1_:
        /* <DEDUP_REMOVED lines=14> */
[----:B--2---:R-:W-:-:S04]  /*00e0*/  IMAD.WIDE R6, R0, 0x2, R6 ;  /* 0x0000000200067825 */ /* 0x004fc800078e0206 */
[----:B------:R-:W-:Y:S02]  /*00f0*/  IMAD.WIDE.U32 R8, R2, 0x10, R6 ;  /* 0x0000001002087825 */ /* 0x000fe400078e0006 */
[----:B------:R-:W2:Y:S04]  /*0100*/  LDG.E.128 R4, desc[UR4][R4.64] ;  /* 0x0000000404047981 */ /* 0x000ea8000c1e1d00 */
[----:B------:R-:W3:Y:S01]  /*0110*/  LDG.E.128 R8, desc[UR4][R8.64] ;  /* 0x0000000408087981 */ /* 0x000ee2000c1e1d00 */
[----:B--2---:R-:W-:Y:S02]  /*0120*/  PRMT R13, R6, 0x7632, R13 ;  /* 0x00007632060d7816 */ /* 0x004fe4000000000d */
[----:B------:R-:W-:Y:S02]  /*0130*/  PRMT R3, R4, 0x7632, R3 ;  /* 0x0000763204037816 */ /* 0x000fe40000000003 */
[----:B---3--:R-:W-:-:S02]  /*0140*/  LOP3.LUT R16, R10, R6, RZ, 0xfc, !PT ;  /* 0x000000060a107212 */ /* 0x008fc400078efcff */
[----:B------:R-:W-:Y:S02]  /*0150*/  PRMT R6, R7, 0x7632, R6 ;  /* 0x0000763207067816 */ /* 0x000fe40000000006 */
[C---:B------:R-:W-:Y:S02]  /*0160*/  PRMT R10, R8.reuse, 0x7632, R10 ;  /* 0x00007632080a7816 */ /* 0x040fe4000000000a */
[C---:B------:R-:W-:Y:S02]  /*0170*/  LOP3.LUT R7, R11.reuse, R7, RZ, 0xfc, !PT ;  /* 0x000000070b077212 */ /* 0x040fe400078efcff */
[----:B------:R-:W-:Y:S02]  /*0180*/  PRMT R11, R11, 0x7632, R11 ;  /* 0x000076320b0b7816 */ /* 0x000fe4000000000b */
[----:B------:R-:W-:Y:S02]  /*0190*/  LOP3.LUT R14, R8, R4, RZ, 0xfc, !PT ;  /* 0x00000004080e7212 */ /* 0x000fe400078efcff */
[----:B------:R-:W-:-:S02]  /*01a0*/  LOP3.LUT R3, R10, R3, RZ, 0xfc, !PT ;  /* 0x000000030a037212 */ /* 0x000fc400078efcff */
[----:B------:R-:W-:Y:S02]  /*01b0*/  PRMT R4, R10, 0x7632, R4 ;  /* 0x000076320a047816 */ /* 0x000fe40000000004 */
[----:B------:R-:W-:Y:S02]  /*01c0*/  PRMT R12, R5, 0x7632, R12 ;  /* 0x00007632050c7816 */ /* 0x000fe4000000000c */
[----:B------:R-:W-:Y:S02]  /*01d0*/  LOP3.LUT R15, R9, R5, RZ, 0xfc, !PT ;  /* 0x00000005090f7212 */ /* 0x000fe400078efcff */
[----:B------:R-:W-:Y:S02]  /*01e0*/  LOP3.LUT R6, R11, R6, RZ, 0xfc, !PT ;  /* 0x000000060b067212 */ /* 0x000fe400078efcff */
[----:B------:R-:W-:Y:S02]  /*01f0*/  PRMT R5, R9, 0x7632, R5 ;  /* 0x0000763209057816 */ /* 0x000fe40000000005 */
[----:B------:R-:W-:-:S02]  /*0200*/  PRMT R3, R3, 0x9910, RZ ;  /* 0x0000991003037816 */ /* 0x000fc400000000ff */
[----:B------:R-:W-:Y:S02]  /*0210*/  PRMT R8, R14, 0x9910, RZ ;  /* 0x000099100e087816 */ /* 0x000fe400000000ff */
[----:B------:R-:W-:Y:S02]  /*0220*/  LOP3.LUT R4, R4, R13, RZ, 0xfc, !PT ;  /* 0x0000000d04047212 */ /* 0x000fe400078efcff */
[----:B------:R-:W-:Y:S02]  /*0230*/  PRMT R6, R6, 0x9910, RZ ;  /* 0x0000991006067816 */ /* 0x000fe400000000ff */
[----:B------:R-:W-:Y:S02]  /*0240*/  PRMT R9, R15, 0x9910, RZ ;  /* 0x000099100f097816 */ /* 0x000fe400000000ff */
[----:B------:R-:W-:Y:S02]  /*0250*/  LOP3.LUT R5, R5, R12, RZ, 0xfc, !PT ;  /* 0x0000000c05057212 */ /* 0x000fe400078efcff */
[----:B------:R-:W-:-:S02]  /*0260*/  ISETP.NE.AND P3, PT, R3, RZ, PT ;  /* 0x000000ff0300720c */ /* 0x000fc40003f65270 */
[----:B------:R-:W-:Y:S02]  /*0270*/  ISETP.NE.AND P6, PT, R8, RZ, PT ;  /* 0x000000ff0800720c */ /* 0x000fe40003fc5270 */
[----:B------:R-:W-:Y:S02]  /*0280*/  PRMT R16, R16, 0x9910, RZ ;  /* 0x0000991010107816 */ /* 0x000fe400000000ff */
[----:B------:R-:W-:Y:S02]  /*0290*/  PRMT R3, R4, 0x9910, RZ ;  /* 0x0000991004037816 */ /* 0x000fe400000000ff */
[----:B------:R-:W-:Y:S01]  /*02a0*/  PRMT R8, R7, 0x9910, RZ ;  /* 0x0000991007087816 */ /* 0x000fe200000000ff */
[----:B------:R-:W-:Y:S01]  /*02b0*/  IMAD.MOV.U32 R7, RZ, RZ, R16 ;  /* 0x000000ffff077224 */ /* 0x000fe200078e0010 */
[----:B------:R-:W-:Y:S01]  /*02c0*/  IADD3 R4, P5, R0, UR6, RZ ;  /* 0x0000000600047c10 */ /* 0x000fe2000ffbe0ff */
[----:B------:R-:W-:Y:S01]  /*02d0*/  IMAD.MOV.U32 R0, RZ, RZ, R6 ;  /* 0x000000ffff007224 */ /* 0x000fe200078e0006 */
[----:B------:R-:W-:-:S02]  /*02e0*/  ISETP.NE.AND P0, PT, R9, RZ, PT ;  /* 0x000000ff0900720c */ /* 0x000fc40003f05270 */
[----:B------:R-:W-:Y:S02]  /*02f0*/  PRMT R5, R5, 0x9910, RZ ;  /* 0x0000991005057816 */ /* 0x000fe400000000ff */
[----:B------:R-:W-:Y:S02]  /*0300*/  ISETP.NE.AND P2, PT, R8, RZ, PT ;  /* 0x000000ff0800720c */ /* 0x000fe40003f45270 */
[----:B------:R-:W-:Y:S01]  /*0310*/  ISETP.NE.AND P4, PT, R5, RZ, PT ;  /* 0x000000ff0500720c */ /* 0x000fe20003f85270 */
[----:B------:R-:W-:Y:S01]  /*0320*/  IMAD.X R5, RZ, RZ, UR7, P5 ;  /* 0x00000007ff057e24 */ /* 0x000fe2000a8e06ff */
[----:B------:R-:W-:Y:S02]  /*0330*/  SEL R10, RZ, 0x1, !P6 ;  /* 0x00000001ff0a7807 */ /* 0x000fe40007000000 */
[----:B------:R-:W-:Y:S01]  /*0340*/  SEL R8, RZ, 0x1, !P0 ;  /* 0x00000001ff087807 */ /* 0x000fe20004000000 */
[----:B------:R-:W-:Y:S01]  /*0350*/  IMAD.WIDE R4, R2, 0x8, R4 ;  /* 0x0000000802047825 */ /* 0x000fe200078e0204 */
[----:B------:R-:W-:-:S02]  /*0360*/  ISETP.NE.AND P6, PT, R3, RZ, PT ;  /* 0x000000ff0300720c */ /* 0x000fc40003fc5270 */
[----:B------:R-:W-:Y:S02]  /*0370*/  ISETP.NE.AND P0, PT, R0, RZ, PT ;  /* 0x000000ff0000720c */ /* 0x000fe40003f05270 */
[----:B------:R-:W-:Y:S02]  /*0380*/  ISETP.NE.AND P1, PT, R7, RZ, PT ;  /* 0x000000ff0700720c */ /* 0x000fe40003f25270 */
        /* <DEDUP_REMOVED lines=13> */
[----:B------:R-:W-:Y:S02]  /*0460*/  LOP3.LUT R0, R9, 0x100, R0, 0xe2, !PT ;  /* 0x0000010009007812 */ /* 0x000fe400078ee200 */
[----:B------:R-:W-:Y:S02]  /*0470*/  PRMT R2, R7, 0x5410, R8 ;  /* 0x0000541007027816 */ /* 0x000fe40000000008 */
[----:B------:R-:W-:-:S05]  /*0480*/  PRMT R3, R3, 0x5410, R0 ;  /* 0x0000541003037816 */ /* 0x000fca0000000000 */
[----:B------:R-:W-:Y:S01]  /*0490*/  STG.E.64 desc[UR4][R4.64], R2 ;  /* 0x0000000204007986 */ /* 0x000fe2000c101b04 */
[----:B------:R-:W-:Y:S05]  /*04a0*/  EXIT ;  /* 0x000000000000794d */ /* 0x000fea0003800000 */
.L_x_23270:
        /* <DEDUP_REMOVED lines=122> */
.L_x_23272:
[----:B------:R-:W-:Y:S05]  /*0c50*/  BSYNC B0 ;  /* 0x0000000000007941 */ /* 0x000fea0003800000 */
.L_x_23271:
        /* <DEDUP_REMOVED lines=24> */
.L_x_23275:
        /* <DEDUP_REMOVED lines=8> */
.L_x_23276:
        /* <DEDUP_REMOVED lines=8> */
.L_x_23277:
        /* <DEDUP_REMOVED lines=9> */
.L_x_23278:
[----:B------:R-:W-:Y:S05]  /*0f70*/  BSYNC B1 ;  /* 0x0000000000017941 */ /* 0x000fea0003800000 */
.L_x_23274:
[----:B------:R-:W-:-:S13]  /*0f80*/  ISETP.GE.AND P0, PT, R3, R2, PT ;  /* 0x000000020300720c */ /* 0x000fda0003f06270 */
[----:B0-----:R-:W0:Y:S01]  /*0f90*/  @!P0 LDC.64 R8, c[0x0][0x218] ;  /* 0x00008600ff088b82 */ /* 0x001e220000000a00 */
[----:B-12---:R-:W-:Y:S02]  /*0fa0*/  @!P0 IMAD.IADD R7, R0, 0x1, R3 ;  /* 0x0000000100078824 */ /* 0x006fe400078e0203 */
[----:B------:R-:W-:-:S03]  /*0fb0*/  @!P0 VIADD R3, R3, 0x80 ;  /* 0x0000008003038836 */ /* 0x000fc60000000000 */
[----:B0-----:R-:W-:-:S05]  /*0fc0*/  @!P0 IADD3 R6, P1, R7, R8, RZ ;  /* 0x0000000807068210 */ /* 0x001fca0007f3e0ff */
[----:B------:R-:W-:-:S05]  /*0fd0*/  @!P0 IMAD.X R7, RZ, RZ, R9, P1 ;  /* 0x000000ffff078224 */ /* 0x000fca00008e0609 */
[----:B------:R2:W-:Y:S03]  /*0fe0*/  @!P0 STG.E.U8 desc[UR4][R6.64], R5 ;  /* 0x0000000506008986 */ /* 0x0005e6000c101104 */
.L_x_23279:
[----:B------:R-:W-:Y:S05]  /*0ff0*/  BSYNC B0 ;  /* 0x0000000000007941 */ /* 0x000fea0003800000 */
.L_x_23273:
        /* <DEDUP_REMOVED lines=13> */
.L_x_23280:
        /* <DEDUP_REMOVED lines=11> */
.L_x_43972:


//--------------------- .text._ZN2at6native18elementwise_kernelILi128ELi4EZNS0_15gpu_kernel_implINS0_13AUnaryFunctorIllbZZZNS0_22logical_or_kernel_cudaERNS_14TensorIteratorEENKUlvE0_clEvENKUlvE2_clEvEUlllE_EEEEvRNS_18TensorIteratorBaseERKT_EUliE_EEviT1_ --------------------------
	.section	.text._ZN2at6native18elementwise_kernelILi128ELi4EZNS0_15gpu_kernel_implINS0_13AUnaryFunctorIllbZZZNS0_22logical_or_kernel_cudaERNS_14TensorIteratorEENKUlvE0_clEvENKUlvE2_clEvEUlllE_EEEEvRNS_18TensorIteratorBaseERKT_EUliE_EEviT1_,"ax",@progbits
	.align	128
        .global         _ZN2at6native18elementwise_kernelILi128ELi4EZNS0_15gpu_kernel_implINS0_13AUnaryFunctorIllbZZZNS0_22logical_or_kernel_cudaERNS_14TensorIteratorEENKUlvE0_clEvENKUlvE2_clEvEUlllE_EEEEvRNS_18TensorIteratorBaseERKT_EUliE_EEviT1_
        .type           _ZN2at6native18elementwise_kernelILi128ELi4EZNS0_15gpu_kernel_implINS0_13AUnaryFunctorIllbZZZNS0_22logical_or_kernel_cudaERNS_14TensorIteratorEENKUlvE0_clEvENKUlvE2_clEvEUlllE_EEEEvRNS_18TensorIteratorBaseERKT_EUliE_EEviT1_,@function
        .size           _ZN2at6native18elementwise_kernelILi128ELi4EZNS0_15gpu_kernel_implINS0_13AUnaryFunctorIllbZZZNS0_22logical_or_kernel_cudaERNS_14TensorIteratorEENKUlvE0_clEvENKUlvE2_clEvEUlllE_EEEEvRNS_18TensorIteratorBaseERKT_EUliE_EEviT1_,(.L_x_43973 - _ZN2at6native18elementwise_kernelILi128ELi4EZNS0_15gpu_kernel_implINS0_13AUnaryFunctorIllbZZZNS0_22logical_or_kernel_cudaERNS_14TensorIteratorEENKUlvE0_clEvENKUlvE2_clEvEUlllE_EEEEvRNS_18TensorIteratorBaseERKT_EUliE_EEviT1_)
        .other          _ZN2at6native18elementwise_kernelILi128ELi4EZNS0_15gpu_kernel_implINS0_13AUnaryFunctorIllbZZZNS0_22logical_or_kernel_cudaERNS_14TensorIteratorEENKUlvE0_clEvENKUlvE2_clEvEUlllE_EEEEvRNS_18TensorIteratorBaseERKT_EUliE_EEviT1_,@"STO_CUDA_ENTRY STV_DEFAULT"
_ZN2at6native18elementwise_kernelILi128ELi4EZNS0_15gpu_kernel_implINS0_13AUnaryFunctorIllbZZZNS0_22logical_or_kernel_cudaERNS_14TensorIteratorEENKUlvE0_clEvENKUlvE2_clEvEUlllE_EEEEvRNS_18TensorIteratorBaseERKT_EUliE_EEviT1_:
.text._ZN2at6native18elementwise_kernelILi128ELi4EZNS0_15gpu_kernel_implINS0_13AUnaryFunctorIllbZZZNS0_22logical_or_kernel_cudaERNS_14TensorIteratorEENKUlvE0_clEvENKUlvE2_clEvEUlllE_EEEEvRNS_18TensorIteratorBaseERKT_EUliE_EEviT1_:
        /* <DEDUP_REMOVED lines=314> */
.L_x_23283:
        /* <DEDUP_REMOVED lines=21> */
.L_x_23287:
[----:B------:R0:W5:Y:S01]  /*14f0*/  LDG.E.U8 R2, desc[UR36][R4.64] ;  /* 0x0000002404027981 */ /* 0x000162000c1e1100 */
[----:B------:R-:W-:Y:S01]  /*1500*/  IMAD.MOV.U32 R3, RZ, RZ, RZ ;  /* 0x000000ffff037224 */ /* 0x000fe200078e00ff */
[----:B------:R-:W-:Y:S06]  /*1510*/  BRA `(.L_x_23289) ;  /* 0x0000000c00487947 */ /* 0x000fec0003800000 */
.L_x_23286:
        /* <DEDUP_REMOVED lines=8> */
.L_x_23291:
[----:B------:R-:W2:Y:S02]  /*15a0*/  LDG.E R2, desc[UR36][R4.64] ;  /* 0x0000002404027981 */ /* 0x000ea4000c1e1900 */
[----:B--2---:R-:W-:Y:S01]  /*15b0*/  SHF.R.S32.HI R3, RZ, 0x1f, R2 ;  /* 0x0000001fff037819 */ /* 0x004fe20000011402 */
[----:B------:R-:W-:Y:S06]  /*15c0*/  BRA `(.L_x_23289) ;  /* 0x0000000c001c7947 */ /* 0x000fec0003800000 */
.L_x_23290:
[----:B------:R-:W2:Y:S02]  /*15d0*/  LDG.E.S16 R2, desc[UR36][R4.64] ;  /* 0x0000002404027981 */ /* 0x000ea4000c1e1700 */
[----:B--2---:R-:W-:Y:S01]  /*15e0*/  SHF.R.S32.HI R3, RZ, 0x1f, R2 ;  /* 0x0000001fff037819 */ /* 0x004fe20000011402 */
[----:B------:R-:W-:Y:S06]  /*15f0*/  BRA `(.L_x_23289) ;  /* 0x0000000c00107947 */ /* 0x000fec0003800000 */
.L_x_23285:
        /* <DEDUP_REMOVED lines=9> */
.L_x_23293:
[----:B------:R-:W2:Y:S02]  /*1690*/  LDG.E.U16 R4, desc[UR36][R4.64] ;  /* 0x0000002404047981 */ /* 0x000ea4000c1e1500 */
[----:B--2---:R-:W-:-:S06]  /*16a0*/  HADD2.F32 R2, -RZ, R4.H0_H0 ;  /* 0x20000004ff027230 */ /* 0x004fcc0000004100 */
[----:B------:R-:W0:Y:S01]  /*16b0*/  F2I.S64.TRUNC R2, R2 ;  /* 0x0000000200027311 */ /* 0x000e22000020d900 */
[----:B------:R-:W-:Y:S05]  /*16c0*/  BRA `(.L_x_23289) ;  /* 0x0000000800dc7947 */ /* 0x000fea0003800000 */
.L_x_23292:
        /* <DEDUP_REMOVED lines=9> */
.L_x_23295:
[----:B------:R-:W2:Y:S02]  /*1760*/  LDG.E.U16 R4, desc[UR36][R4.64] ;  /* 0x0000002404047981 */ /* 0x000ea4000c1e1500 */
[----:B--2---:R-:W-:-:S06]  /*1770*/  HADD2.F32 R2, -RZ, R4.H0_H0 ;  /* 0x20000004ff027230 */ /* 0x004fcc0000004100 */
[----:B------:R-:W0:Y:S01]  /*1780*/  F2I.S64.TRUNC R2, R2 ;  /* 0x0000000200027311 */ /* 0x000e22000020d900 */
[----:B------:R-:W-:Y:S05]  /*1790*/  BRA `(.L_x_23289) ;  /* 0x0000000800a87947 */ /* 0x000fea0003800000 */
.L_x_23294:
[----:B------:R-:W2:Y:S02]  /*17a0*/  LDG.E.64 R2, desc[UR36][R4.64] ;  /* 0x0000002404027981 */ /* 0x000ea4000c1e1b00 */
[----:B--2---:R-:W0:Y:S01]  /*17b0*/  F2I.S64.F64.TRUNC R2, R2 ;  /* 0x0000000200027311 */ /* 0x004e22000030d900 */
[----:B------:R-:W-:Y:S05]  /*17c0*/  BRA `(.L_x_23289) ;  /* 0x00000008009c7947 */ /* 0x000fea0003800000 */
.L_x_23284:
        /* <DEDUP_REMOVED lines=13> */
.L_x_23298:
[----:B------:R-:W2:Y:S02]  /*18a0*/  LDG.E.64 R2, desc[UR36][R4.64] ;  /* 0x0000002404027981 */ /* 0x000ea4000c1e1b00 */
[----:B--2---:R-:W0:Y:S01]  /*18b0*/  F2I.S64.F64.TRUNC R2, R2 ;  /* 0x0000000200027311 */ /* 0x004e22000030d900 */
[----:B------:R-:W-:Y:S05]  /*18c0*/  BRA `(.L_x_23289) ;  /* 0x00000008005c7947 */ /* 0x000fea0003800000 */
.L_x_23297:
        /* <DEDUP_REMOVED lines=27> */
.L_x_23300:
        /* <DEDUP_REMOVED lines=14> */
.L_x_23299:
[----:B------:R-:W2:Y:S02]  /*1b60*/  LDG.E.U16 R2, desc[UR36][R4.64] ;  /* 0x0000002404027981 */ /* 0x000ea4000c1e1500 */
[----:B--2---:R-:W-:-:S06]  /*1b70*/  IMAD.U32 R2, R2, 0x10000, RZ ;  /* 0x0001000002027824 */ /* 0x004fcc00078e00ff */
[----:B------:R-:W0:Y:S01]  /*1b80*/  F2I.S64.TRUNC R2, R2 ;  /* 0x0000000200027311 */ /* 0x000e22000020d900 */
[----:B------:R-:W-:Y:S05]  /*1b90*/  BRA `(.L_x_23289) ;  /* 0x0000000400a87947 */ /* 0x000fea0003800000 */
.L_x_23296:
        /* <DEDUP_REMOVED lines=11> */
.L_x_23303:
        /* <DEDUP_REMOVED lines=21> */
.L_x_23307:
[----:B------:R-:W-:Y:S05]  /*1da0*/  BSYNC B1 ;  /* 0x0000000000017941 */ /* 0x000fea0003800000 */
.L_x_23306:
[----:B------:R-:W-:Y:S01]  /*1db0*/  IMAD.SHL.U32 R2, R2, 0x100000, RZ ;  /* 0x0010000002027824 */ /* 0x000fe200078e00ff */
[----:B------:R-:W-:-:S04]  /*1dc0*/  LEA R3, R0, 0x3b800000, 0x17 ;  /* 0x3b80000000037811 */ /* 0x000fc800078eb8ff */
[----:B------:R-:W-:-:S07]  /*1dd0*/  LOP3.LUT R2, R3, R2, R4, 0xfe, !PT ;  /* 0x0000000203027212 */ /* 0x000fce00078efe04 */
.L_x_23305:
[----:B------:R-:W-:Y:S05]  /*1de0*/  BSYNC B0 ;  /* 0x0000000000007941 */ /* 0x000fea0003800000 */
.L_x_23304:
[----:B------:R-:W1:Y:S01]  /*1df0*/  F2I.S64.TRUNC R2, R2 ;  /* 0x0000000200027311 */ /* 0x000e62000020d900 */
[----:B------:R-:W-:Y:S05]  /*1e00*/  BRA `(.L_x_23289) ;  /* 0x00000004000c7947 */ /* 0x000fea0003800000 */
.L_x_23302:
        /* <DEDUP_REMOVED lines=21> */
.L_x_23311:
[----:B------:R-:W-:Y:S05]  /*1f60*/  BSYNC B1 ;  /* 0x0000000000017941 */ /* 0x000fea0003800000 */
.L_x_23310:
[----:B------:R-:W-:Y:S01]  /*1f70*/  IMAD.SHL.U32 R2, R2, 0x200000, RZ ;  /* 0x0020000002027824 */ /* 0x000fe200078e00ff */
[----:B------:R-:W-:-:S04]  /*1f80*/  LEA R3, R0, 0x37800000, 0x17 ;  /* 0x3780000000037811 */ /* 0x000fc800078eb8ff */
[----:B------:R-:W-:-:S07]  /*1f90*/  LOP3.LUT R2, R3, R2, R4, 0xfe, !PT ;  /* 0x0000000203027212 */ /* 0x000fce00078efe04 */
.L_x_23309:
[----:B------:R-:W-:Y:S05]  /*1fa0*/  BSYNC B0 ;  /* 0x0000000000007941 */ /* 0x000fea0003800000 */
.L_x_23308:
[----:B------:R-:W2:Y:S01]  /*1fb0*/  F2I.S64.TRUNC R2, R2 ;  /* 0x0000000200027311 */ /* 0x000ea2000020d900 */
[----:B------:R-:W-:Y:S05]  /*1fc0*/  BRA `(.L_x_23289) ;  /* 0x00000000009c7947 */ /* 0x000fea0003800000 */
.L_x_23301:
        /* <DEDUP_REMOVED lines=14> */
.L_x_23315:
[----:B------:R-:W-:Y:S05]  /*20b0*/  BSYNC B0 ;  /* 0x0000000000007941 */ /* 0x000fea0003800000 */
.L_x_23314:
[----:B------:R-:W4:Y:S01]  /*20c0*/  F2I.S64.TRUNC R2, R2 ;  /* 0x0000000200027311 */ /* 0x000f22000020d900 */
[----:B------:R-:W-:Y:S05]  /*20d0*/  BRA `(.L_x_23289) ;  /* 0x0000000000587947 */ /* 0x000fea0003800000 */
.L_x_23288:
        /* <DEDUP_REMOVED lines=16> */
.L_x_23316:
[----:B------:R-:W-:Y:S01]  /*21e0*/  CS2R R2, SRZ ;  /* 0x0000000000027805 */ /* 0x000fe2000001ff00 */
[----:B------:R-:W-:Y:S06]  /*21f0*/  BRA `(.L_x_23289) ;  /* 0x0000000000107947 */ /* 0x000fec0003800000 */
.L_x_23313:
[----:B------:R0:W5:Y:S01]  /*2200*/  LDG.E.64 R2, desc[UR36][R4.64] ;  /* 0x0000002404027981 */ /* 0x000162000c1e1b00 */
[----:B------:R-:W-:Y:S05]  /*2210*/  BRA `(.L_x_23289) ;  /* 0x0000000000087947 */ /* 0x000fea0003800000 */
.L_x_23312:
[----:B------:R3:W5:Y:S01]  /*2220*/  LDG.E R2, desc[UR36][R4.64] ;  /* 0x0000002404027981 */ /* 0x000762000c1e1900 */
[----:B------:R-:W-:-:S07]  /*2230*/  IMAD.MOV.U32 R3, RZ, RZ, RZ ;  /* 0x000000ffff037224 */ /* 0x000fce00078e00ff */
.L_x_23289:
[----:B0--3--:R-:W0:Y:S01]  /*2240*/  LDC.U8 R4, c[0x0][0x430] ;  /* 0x00010c00ff047b82 */ /* 0x009e220000000000 */
[----:B------:R-:W-:Y:S01]  /*2250*/  ULDC.64 UR4, c[0x0][0x428] ;  /* 0x00010a0000047ab9 */ /* 0x000fe20000000a00 */
[----:B------:R-:W-:Y:S01]  /*2260*/  BSSY B6, `(.L_x_23317) ;  /* 0x00000d6000067945 */ /* 0x000fe20003800000 */
[----:B-12-45:R-:W-:-:S04]  /*2270*/  LOP3.LUT P0, RZ, R2, UR4, RZ, 0xfc, !PT ;  /* 0x0000000402ff7c12 */ /* 0x036fc8000f80fcff */
[----:B------:R-:W-:-:S04]  /*2280*/  LOP3.LUT P0, RZ, R3, UR5, RZ, 0xfc, P0 ;  /* 0x0000000503ff7c12 */ /* 0x000fc8000800fcff */
        /* <DEDUP_REMOVED lines=14> */
.L_x_23321:
[----:B------:R3:W-:Y:S01]  /*2370*/  STG.E.U8 desc[UR36][R16.64], R2 ;  /* 0x0000000210007986 */ /* 0x0007e2000c101124 */
[----:B------:R-:W-:Y:S05]  /*2380*/  BRA `(.L_x_23323) ;  /* 0x0000000c000c7947 */ /* 0x000fea0003800000 */
.L_x_23320:
        /* <DEDUP_REMOVED lines=9> */
.L_x_23325:
[----:B------:R1:W-:Y:S01]  /*2420*/  STG.E desc[UR36][R16.64], R2 ;  /* 0x0000000210007986 */ /* 0x0003e2000c101924 */
[----:B------:R-:W-:Y:S05]  /*2430*/  BRA `(.L_x_23323) ;  /* 0x0000000800e07947 */ /* 0x000fea0003800000 */
.L_x_23324:
[----:B------:R2:W-:Y:S01]  /*2440*/  STG.E.U16 desc[UR36][R16.64], R2 ;  /* 0x0000000210007986 */ /* 0x0005e2000c101524 */
[----:B------:R-:W-:Y:S05]  /*2450*/  BRA `(.L_x_23323) ;  /* 0x0000000800d87947 */ /* 0x000fea0003800000 */
.L_x_23319:
        /* <DEDUP_REMOVED lines=9> */
.L_x_23327:
[----:B------:R-:W-:-:S04]  /*24f0*/  FSEL R0, RZ, 1, !P0 ;  /* 0x3f800000ff007808 */ /* 0x000fc80004000000 */
[----:B------:R-:W-:-:S05]  /*2500*/  F2FP.F16.F32.PACK_AB R0, RZ, R0 ;  /* 0x00000000ff00723e */ /* 0x000fca00000000ff */
[----:B------:R0:W-:Y:S01]  /*2510*/  STG.E.U16 desc[UR36][R16.64], R0 ;  /* 0x0000000010007986 */ /* 0x0001e2000c101524 */
[----:B------:R-:W-:Y:S05]  /*2520*/  BRA `(.L_x_23323) ;  /* 0x0000000800a47947 */ /* 0x000fea0003800000 */
.L_x_23326:
        /* <DEDUP_REMOVED lines=10> */
.L_x_23329:
[----:B------:R-:W-:-:S04]  /*25d0*/  FSEL R0, RZ, 1, !P0 ;  /* 0x3f800000ff007808 */ /* 0x000fc80004000000 */
[----:B------:R-:W-:-:S04]  /*25e0*/  F2FP.F16.F32.PACK_AB R3, RZ, R0 ;  /* 0x00000000ff03723e */ /* 0x000fc800000000ff */
[----:B------:R-:W-:-:S05]  /*25f0*/  PRMT R3, R3, 0x5410, RZ ;  /* 0x0000541003037816 */ /* 0x000fca00000000ff */
[----:B------:R0:W-:Y:S01]  /*2600*/  STG.E desc[UR36][R16.64], R3 ;  /* 0x0000000310007986 */ /* 0x0001e2000c101924 */
[----:B------:R-:W-:Y:S05]  /*2610*/  BRA `(.L_x_23323) ;  /* 0x0000000800687947 */ /* 0x000fea0003800000 */
.L_x_23328:
[----:B------:R-:W-:Y:S01]  /*2620*/  FSEL R3, RZ, 1.875, !P0 ;  /* 0x3ff00000ff037808 */ /* 0x000fe20004000000 */
[----:B------:R-:W-:-:S05]  /*2630*/  IMAD.MOV.U32 R2, RZ, RZ, RZ ;  /* 0x000000ffff027224 */ /* 0x000fca00078e00ff */
[----:B------:R0:W-:Y:S01]  /*2640*/  STG.E.64 desc[UR36][R16.64], R2 ;  /* 0x0000000210007986 */ /* 0x0001e2000c101b24 */
[----:B------:R-:W-:Y:S05]  /*2650*/  BRA `(.L_x_23323) ;  /* 0x0000000800587947 */ /* 0x000fea0003800000 */
.L_x_23318:
        /* <DEDUP_REMOVED lines=10> */
.L_x_23332:
[----:B------:R-:W-:Y:S02]  /*2700*/  FSEL R5, RZ, 1.875, !P0 ;  /* 0x3ff00000ff057808 */ /* 0x000fe40004000000 */
[----:B------:R-:W-:Y:S01]  /*2710*/  CS2R R6, SRZ ;  /* 0x0000000000067805 */ /* 0x000fe2000001ff00 */
[----:B------:R-:W-:-:S05]  /*2720*/  IMAD.MOV.U32 R4, RZ, RZ, RZ ;  /* 0x000000ffff047224 */ /* 0x000fca00078e00ff */
[----:B------:R0:W-:Y:S01]  /*2730*/  STG.E.128 desc[UR36][R16.64], R4 ;  /* 0x0000000410007986 */ /* 0x0001e2000c101d24 */
[----:B------:R-:W-:Y:S05]  /*2740*/  BRA `(.L_x_23323) ;  /* 0x00000008001c7947 */ /* 0x000fea0003800000 */
.L_x_23331:
        /* <DEDUP_REMOVED lines=18> */
.L_x_23336:
[----:B------:R-:W-:Y:S05]  /*2870*/  BSYNC B0 ;  /* 0x0000000000007941 */ /* 0x000fea0003800000 */
.L_x_23335:
[----:B------:R0:W-:Y:S01]  /*2880*/  STG.E.U8 desc[UR36][R16.64], R3 ;  /* 0x0000000310007986 */ /* 0x0001e2000c101124 */
[----:B------:R-:W-:Y:S05]  /*2890*/  BRA `(.L_x_23323) ;  /* 0x0000000400c87947 */ /* 0x000fea0003800000 */
.L_x_23334:
        /* <DEDUP_REMOVED lines=13> */
.L_x_23337:
[----:B------:R-:W-:Y:S01]  /*2970*/  ISETP.GT.U32.AND P0, PT, R3, 0x7f800000, PT ;  /* 0x7f8000000300780c */ /* 0x000fe20003f04070 */
[----:B------:R-:W-:-:S05]  /*2980*/  IMAD.MOV.U32 R3, RZ, RZ, 0x7f ;  /* 0x0000007fff037424 */ /* 0x000fca00078e00ff */
[----:B------:R-:W-:-:S05]  /*2990*/  SEL R3, R3, 0x7c, P0 ;  /* 0x0000007c03037807 */ /* 0x000fca0000000000 */
[----:B------:R0:W-:Y:S01]  /*29a0*/  STG.E.U8 desc[UR36][R16.64], R3 ;  /* 0x0000000310007986 */ /* 0x0001e2000c101124 */
[----:B------:R-:W-:Y:S05]  /*29b0*/  BRA `(.L_x_23323) ;  /* 0x0000000400807947 */ /* 0x000fea0003800000 */
.L_x_23333:
[----:B------:R-:W-:-:S04]  /*29c0*/  FSEL R0, RZ, 1, !P0 ;  /* 0x3f800000ff007808 */ /* 0x000fc80004000000 */
[----:B------:R-:W-:-:S05]  /*29d0*/  F2FP.BF16.F32.PACK_AB R0, RZ, R0 ;  /* 0x00000000ff00723e */ /* 0x000fca00000010ff */
[----:B------:R0:W-:Y:S01]  /*29e0*/  STG.E.U16 desc[UR36][R16.64], R0 ;  /* 0x0000000010007986 */ /* 0x0001e2000c101524 */
[----:B------:R-:W-:Y:S05]  /*29f0*/  BRA `(.L_x_23323) ;  /* 0x0000000400707947 */ /* 0x000fea0003800000 */
.L_x_23330:
        /* <DEDUP_REMOVED lines=10> */
.L_x_23340:
        /* <DEDUP_REMOVED lines=16> */
.L_x_23343:
[----:B------:R-:W-:-:S07]  /*2ba0*/  PRMT R8, R0, 0x7610, R8 ;  /* 0x0000761000087816 */ /* 0x000fce0000000008 */
.L_x_23342:
[----:B------:R-:W-:Y:S05]  /*2bb0*/  BSYNC B0 ;  /* 0x0000000000007941 */ /* 0x000fea0003800000 */
.L_x_23341:
[----:B------:R0:W-:Y:S01]  /*2bc0*/  STG.E.U8 desc[UR36][R16.64], R8 ;  /* 0x0000000810007986 */ /* 0x0001e2000c101124 */
[----:B------:R-:W-:Y:S05]  /*2bd0*/  BRA `(.L_x_23323) ;  /* 0x0000000000f87947 */ /* 0x000fea0003800000 */
.L_x_23339:
        /* <DEDUP_REMOVED lines=16> */
.L_x_23346:
[----:B------:R-:W-:-:S07]  /*2ce0*/  PRMT R8, R0, 0x7610, R8 ;  /* 0x0000761000087816 */ /* 0x000fce0000000008 */
.L_x_23345:
[----:B------:R-:W-:Y:S05]  /*2cf0*/  BSYNC B0 ;  /* 0x0000000000007941 */ /* 0x000fea0003800000 */
.L_x_23344:
[----:B------:R0:W-:Y:S01]  /*2d00*/  STG.E.U8 desc[UR36][R16.64], R8 ;  /* 0x0000000810007986 */ /* 0x0001e2000c101124 */
[----:B------:R-:W-:Y:S05]  /*2d10*/  BRA `(.L_x_23323) ;  /* 0x0000000000a87947 */ /* 0x000fea0003800000 */
.L_x_23338:
        /* <DEDUP_REMOVED lines=21> */
.L_x_23322:
        /* <DEDUP_REMOVED lines=16> */
.L_x_23349:
[----:B------:R-:W-:Y:S05]  /*2f70*/  BRA `(.L_x_23323) ;  /* 0x0000000000107947 */ /* 0x000fea0003800000 */
.L_x_23348:
[----:B------:R-:W-:-:S05]  /*2f80*/  IMAD.MOV.U32 R3, RZ, RZ, RZ ;  /* 0x000000ffff037224 */ /* 0x000fca00078e00ff */
[----:B------:R0:W-:Y:S01]  /*2f90*/  STG.E.64 desc[UR36][R16.64], R2 ;  /* 0x0000000210007986 */ /* 0x0001e2000c101b24 */
[----:B------:R-:W-:Y:S05]  /*2fa0*/  BRA `(.L_x_23323) ;  /* 0x0000000000047947 */ /* 0x000fea0003800000 */
.L_x_23347:
[----:B------:R0:W-:Y:S02]  /*2fb0*/  STG.E desc[UR36][R16.64], R2 ;  /* 0x0000000210007986 */ /* 0x0001e4000c101924 */
.L_x_23323:
[----:B------:R-:W-:Y:S05]  /*2fc0*/  BSYNC B6 ;  /* 0x0000000000067941 */ /* 0x000fea0003800000 */
.L_x_23317:
[----:B------:R-:W-:-:S04]  /*2fd0*/  IMAD R18, R23, 0x200, R18 ;  /* 0x0000020017127824 */ /* 0x000fc800078e0212 */
[----:B------:R-:W-:-:S07]  /*2fe0*/  VIADD R19, R18, 0x80 ;  /* 0x0000008012137836 */ /* 0x000fce0000000000 */
.L_x_23282:
[----:B------:R-:W-:Y:S05]  /*2ff0*/  BSYNC B7 ;  /* 0x0000000000077941 */ /* 0x000fea0003800000 */
.L_x_23281:
        /* <DEDUP_REMOVED lines=307> */
.L_x_23352:
        /* <DEDUP_REMOVED lines=21> */
.L_x_23356:
[----:B------:R0:W5:Y:S01]  /*4480*/  LDG.E.U8 R2, desc[UR36][R4.64] ;  /* 0x0000002404027981 */ /* 0x000162000c1e1100 */
[----:B------:R-:W-:Y:S01]  /*4490*/  IMAD.MOV.U32 R3, RZ, RZ, RZ ;  /* 0x000000ffff037224 */ /* 0x000fe200078e00ff */
[----:B------:R-:W-:Y:S06]  /*44a0*/  BRA `(.L_x_23358) ;  /* 0x0000000c00487947 */ /* 0x000fec0003800000 */
.L_x_23355:
        /* <DEDUP_REMOVED lines=8> */
.L_x_23360:
[----:B------:R-:W2:Y:S02]  /*4530*/  LDG.E R2, desc[UR36][R4.64] ;  /* 0x0000002404027981 */ /* 0x000ea4000c1e1900 */
[----:B--2---:R-:W-:Y:S01]  /*4540*/  SHF.R.S32.HI R3, RZ, 0x1f, R2 ;  /* 0x0000001fff037819 */ /* 0x004fe20000011402 */
[----:B------:R-:W-:Y:S06]  /*4550*/  BRA `(.L_x_23358) ;  /* 0x0000000c001c7947 */ /* 0x000fec0003800000 */
.L_x_23359:
[----:B------:R-:W2:Y:S02]  /*4560*/  LDG.E.S16 R2, desc[UR36][R4.64] ;  /* 0x0000002404027981 */ /* 0x000ea4000c1e1700 */
[----:B--2---:R-:W-:Y:S01]  /*4570*/  SHF.R.S32.HI R3, RZ, 0x1f, R2 ;  /* 0x0000001fff037819 */ /* 0x004fe20000011402 */
[----:B------:R-:W-:Y:S06]  /*4580*/  BRA `(.L_x_23358) ;  /* 0x0000000c00107947 */ /* 0x000fec0003800000 */
.L_x_23354:
        /* <DEDUP_REMOVED lines=9> */
.L_x_23362:
[----:B------:R-:W2:Y:S02]  /*4620*/  LDG.E.U16 R4, desc[UR36][R4.64] ;  /* 0x0000002404047981 */ /* 0x000ea4000c1e1500 */
[----:B--2---:R-:W-:-:S06]  /*4630*/  HADD2.F32 R2, -RZ, R4.H0_H0 ;  /* 0x20000004ff027230 */ /* 0x004fcc0000004100 */
[----:B------:R-:W0:Y:S01]  /*4640*/  F2I.S64.TRUNC R2, R2 ;  /* 0x0000000200027311 */ /* 0x000e22000020d900 */
[----:B------:R-:W-:Y:S05]  /*4650*/  BRA `(.L_x_23358) ;  /* 0x0000000800dc7947 */ /* 0x000fea0003800000 */
.L_x_23361:
        /* <DEDUP_REMOVED lines=9> */
.L_x_23364:
[----:B------:R-:W2:Y:S02]  /*46f0*/  LDG.E.U16 R4, desc[UR36][R4.64] ;  /* 0x0000002404047981 */ /* 0x000ea4000c1e1500 */
[----:B--2---:R-:W-:-:S06]  /*4700*/  HADD2.F32 R2, -RZ, R4.H0_H0 ;  /* 0x20000004ff027230 */ /* 0x004fcc0000004100 */
[----:B------:R-:W0:Y:S01]  /*4710*/  F2I.S64.TRUNC R2, R2 ;  /* 0x0000000200027311 */ /* 0x000e22000020d900 */
[----:B------:R-:W-:Y:S05]  /*4720*/  BRA `(.L_x_23358) ;  /* 0x0000000800a87947 */ /* 0x000fea0003800000 */
.L_x_23363:
[----:B------:R-:W2:Y:S02]  /*4730*/  LDG.E.64 R2, desc[UR36][R4.64] ;  /* 0x0000002404027981 */ /* 0x000ea4000c1e1b00 */
[----:B--2---:R-:W0:Y:S01]  /*4740*/  F2I.S64.F64.TRUNC R2, R2 ;  /* 0x0000000200027311 */ /* 0x004e22000030d900 */
[----:B------:R-:W-:Y:S05]  /*4750*/  BRA `(.L_x_23358) ;  /* 0x00000008009c7947 */ /* 0x000fea0003800000 */
.L_x_23353:
        /* <DEDUP_REMOVED lines=13> */
.L_x_23367:
[----:B------:R-:W2:Y:S02]  /*4830*/  LDG.E.64 R2, desc[UR36][R4.64] ;  /* 0x0000002404027981 */ /* 0x000ea4000c1e1b00 */
[----:B--2---:R-:W0:Y:S01]  /*4840*/  F2I.S64.F64.TRUNC R2, R2 ;  /* 0x0000000200027311 */ /* 0x004e22000030d900 */
[----:B------:R-:W-:Y:S05]  /*4850*/  BRA `(.L_x_23358) ;  /* 0x00000008005c7947 */ /* 0x000fea0003800000 */
.L_x_23366:
        /* <DEDUP_REMOVED lines=27> */
.L_x_23369:
        /* <DEDUP_REMOVED lines=14> */
.L_x_23368:
[----:B------:R-:W2:Y:S02]  /*4af0*/  LDG.E.U16 R2, desc[UR36][R4.64] ;  /* 0x0000002404027981 */ /* 0x000ea4000c1e1500 */
[----:B--2---:R-:W-:-:S06]  /*4b00*/  IMAD.U32 R2, R2, 0x10000, RZ ;  /* 0x0001000002027824 */ /* 0x004fcc00078e00ff */
[----:B------:R-:W0:Y:S01]  /*4b10*/  F2I.S64.TRUNC R2, R2 ;  /* 0x0000000200027311 */ /* 0x000e22000020d900 */
[----:B------:R-:W-:Y:S05]  /*4b20*/  BRA `(.L_x_23358) ;  /* 0x0000000400a87947 */ /* 0x000fea0003800000 */
.L_x_23365:
        /* <DEDUP_REMOVED lines=11> */
.L_x_23372:
        /* <DEDUP_REMOVED lines=21> */
.L_x_23376:
[----:B------:R-:W-:Y:S05]  /*4d30*/  BSYNC B1 ;  /* 0x0000000000017941 */ /* 0x000fea0003800000 */
.L_x_23375:
[----:B------:R-:W-:Y:S01]  /*4d40*/  IMAD.SHL.U32 R2, R2, 0x100000, RZ ;  /* 0x0010000002027824 */ /* 0x000fe200078e00ff */
[----:B------:R-:W-:-:S04]  /*4d50*/  LEA R3, R0, 0x3b800000, 0x17 ;  /* 0x3b80000000037811 */ /* 0x000fc800078eb8ff */
[----:B------:R-:W-:-:S07]  /*4d60*/  LOP3.LUT R2, R3, R2, R4, 0xfe, !PT ;  /* 0x0000000203027212 */ /* 0x000fce00078efe04 */
.L_x_23374:
[----:B------:R-:W-:Y:S05]  /*4d70*/  BSYNC B0 ;  /* 0x0000000000007941 */ /* 0x000fea0003800000 */
.L_x_23373:
[----:B------:R-:W1:Y:S01]  /*4d80*/  F2I.S64.TRUNC R2, R2 ;  /* 0x0000000200027311 */ /* 0x000e62000020d900 */
[----:B------:R-:W-:Y:S05]  /*4d90*/  BRA `(.L_x_23358) ;  /* 0x00000004000c7947 */ /* 0x000fea0003800000 */
.L_x_23371:
        /* <DEDUP_REMOVED lines=21> */
.L_x_23380:
[----:B------:R-:W-:Y:S05]  /*4ef0*/  BSYNC B1 ;  /* 0x0000000000017941 */ /* 0x000fea0003800000 */
.L_x_23379:
[----:B------:R-:W-:Y:S01]  /*4f00*/  IMAD.SHL.U32 R2, R2, 0x200000, RZ ;  /* 0x0020000002027824 */ /* 0x000fe200078e00ff */
[----:B------:R-:W-:-:S04]  /*4f10*/  LEA R3, R0, 0x37800000, 0x17 ;  /* 0x3780000000037811 */ /* 0x000fc800078eb8ff */
[----:B------:R-:W-:-:S07]  /*4f20*/  LOP3.LUT R2, R3, R2, R4, 0xfe, !PT ;  /* 0x0000000203027212 */ /* 0x000fce00078efe04 */
.L_x_23378:
[----:B------:R-:W-:Y:S05]  /*4f30*/  BSYNC B0 ;  /* 0x0000000000007941 */ /* 0x000fea0003800000 */
.L_x_23377:
[----:B------:R-:W2:Y:S01]  /*4f40*/  F2I.S64.TRUNC R2, R2 ;  /* 0x0000000200027311 */ /* 0x000ea2000020d900 */
[----:B------:R-:W-:Y:S05]  /*4f50*/  BRA `(.L_x_23358) ;  /* 0x00000000009c7947 */ /* 0x000fea0003800000 */
.L_x_23370:
        /* <DEDUP_REMOVED lines=14> */
.L_x_23384:
[----:B------:R-:W-:Y:S05]  /*5040*/  BSYNC B0 ;  /* 0x0000000000007941 */ /* 0x000fea0003800000 */
.L_x_23383:
[----:B------:R-:W0:Y:S01]  /*5050*/  F2I.S64.TRUNC R2, R2 ;  /* 0x0000000200027311 */ /* 0x000e22000020d900 */
[----:B------:R-:W-:Y:S05]  /*5060*/  BRA `(.L_x_23358) ;  /* 0x0000000000587947 */ /* 0x000fea0003800000 */
.L_x_23357:
        /* <DEDUP_REMOVED lines=16> */
.L_x_23385:
[----:B------:R-:W-:Y:S01]  /*5170*/  CS2R R2, SRZ ;  /* 0x0000000000027805 */ /* 0x000fe2000001ff00 */
[----:B------:R-:W-:Y:S06]  /*5180*/  BRA `(.L_x_23358) ;  /* 0x0000000000107947 */ /* 0x000fec0003800000 */
.L_x_23382:
[----:B------:R4:W5:Y:S01]  /*5190*/  LDG.E.64 R2, desc[UR36][R4.64] ;  /* 0x0000002404027981 */ /* 0x000962000c1e1b00 */
[----:B------:R-:W-:Y:S05]  /*51a0*/  BRA `(.L_x_23358) ;  /* 0x0000000000087947 */ /* 0x000fea0003800000 */
.L_x_23381:
[----:B------:R3:W5:Y:S01]  /*51b0*/  LDG.E R2, desc[UR36][R4.64] ;  /* 0x0000002404027981 */ /* 0x000762000c1e1900 */
[----:B------:R-:W-:-:S07]  /*51c0*/  IMAD.MOV.U32 R3, RZ, RZ, RZ ;  /* 0x000000ffff037224 */ /* 0x000fce00078e00ff */
.L_x_23358:
[----:B0--34-:R-:W0:Y:S01]  /*51d0*/  LDC.U8 R4, c[0x0][0x430] ;  /* 0x00010c00ff047b82 */ /* 0x019e220000000000 */
[----:B------:R-:W-:Y:S01]  /*51e0*/  ULDC.64 UR4, c[0x0][0x428] ;  /* 0x00010a0000047ab9 */ /* 0x000fe20000000a00 */
[----:B------:R-:W-:Y:S01]  /*51f0*/  BSSY B6, `(.L_x_23386) ;  /* 0x00000d6000067945 */ /* 0x000fe20003800000 */
[----:B-12--5:R-:W-:-:S04]  /*5200*/  LOP3.LUT P0, RZ, R2, UR4, RZ, 0xfc, !PT ;  /* 0x0000000402ff7c12 */ /* 0x026fc8000f80fcff */
        /* <DEDUP_REMOVED lines=15> */
.L_x_23390:
[----:B------:R0:W-:Y:S01]  /*5300*/  STG.E.U8 desc[UR36][R16.64], R2 ;  /* 0x0000000210007986 */ /* 0x0001e2000c101124 */
[----:B------:R-:W-:Y:S05]  /*5310*/  BRA `(.L_x_23392) ;  /* 0x0000000c000c7947 */ /* 0x000fea0003800000 */
.L_x_23389:
        /* <DEDUP_REMOVED lines=9> */
.L_x_23394:
[----:B------:R0:W-:Y:S01]  /*53b0*/  STG.E desc[UR36][R16.64], R2 ;  /* 0x0000000210007986 */ /* 0x0001e2000c101924 */
[----:B------:R-:W-:Y:S05]  /*53c0*/  BRA `(.L_x_23392) ;  /* 0x0000000800e07947 */ /* 0x000fea0003800000 */
.L_x_23393:
[----:B------:R0:W-:Y:S01]  /*53d0*/  STG.E.U16 desc[UR36][R16.64], R2 ;  /* 0x0000000210007986 */ /* 0x0001e2000c101524 */
[----:B------:R-:W-:Y:S05]  /*53e0*/  BRA `(.L_x_23392) ;  /* 0x0000000800d87947 */ /* 0x000fea0003800000 */
.L_x_23388:
        /* <DEDUP_REMOVED lines=9> */
.L_x_23396:
[----:B------:R-:W-:-:S04]  /*5480*/  FSEL R0, RZ, 1, !P0 ;  /* 0x3f800000ff007808 */ /* 0x000fc80004000000 */
[----:B------:R-:W-:-:S05]  /*5490*/  F2FP.F16.F32.PACK_AB R0, RZ, R0 ;  /* 0x00000000ff00723e */ /* 0x000fca00000000ff */
[----:B------:R0:W-:Y:S01]  /*54a0*/  STG.E.U16 desc[UR36][R16.64], R0 ;  /* 0x0000000010007986 */ /* 0x0001e2000c101524 */
[----:B------:R-:W-:Y:S05]  /*54b0*/  BRA `(.L_x_23392) ;  /* 0x0000000800a47947 */ /* 0x000fea0003800000 */
.L_x_23395:
        /* <DEDUP_REMOVED lines=10> */
.L_x_23398:
[----:B------:R-:W-:-:S04]  /*5560*/  FSEL R0, RZ, 1, !P0 ;  /* 0x3f800000ff007808 */ /* 0x000fc80004000000 */
[----:B------:R-:W-:-:S04]  /*5570*/  F2FP.F16.F32.PACK_AB R3, RZ, R0 ;  /* 0x00000000ff03723e */ /* 0x000fc800000000ff */
[----:B------:R-:W-:-:S05]  /*5580*/  PRMT R3, R3, 0x5410, RZ ;  /* 0x0000541003037816 */ /* 0x000fca00000000ff */
[----:B------:R0:W-:Y:S01]  /*5590*/  STG.E desc[UR36][R16.64], R3 ;  /* 0x0000000310007986 */ /* 0x0001e2000c101924 */
[----:B------:R-:W-:Y:S05]  /*55a0*/  BRA `(.L_x_23392) ;  /* 0x0000000800687947 */ /* 0x000fea0003800000 */
.L_x_23397:
[----:B------:R-:W-:Y:S01]  /*55b0*/  FSEL R3, RZ, 1.875, !P0 ;  /* 0x3ff00000ff037808 */ /* 0x000fe20004000000 */
[----:B------:R-:W-:-:S05]  /*55c0*/  IMAD.MOV.U32 R2, RZ, RZ, RZ ;  /* 0x000000ffff027224 */ /* 0x000fca00078e00ff */
[----:B------:R0:W-:Y:S01]  /*55d0*/  STG.E.64 desc[UR36][R16.64], R2 ;  /* 0x0000000210007986 */ /* 0x0001e2000c101b24 */
[----:B------:R-:W-:Y:S05]  /*55e0*/  BRA `(.L_x_23392) ;  /* 0x0000000800587947 */ /* 0x000fea0003800000 */
.L_x_23387:
        /* <DEDUP_REMOVED lines=10> */
.L_x_23401:
[----:B------:R-:W-:Y:S02]  /*5690*/  FSEL R5, RZ, 1.875, !P0 ;  /* 0x3ff00000ff057808 */ /* 0x000fe40004000000 */
[----:B------:R-:W-:Y:S01]  /*56a0*/  CS2R R6, SRZ ;  /* 0x0000000000067805 */ /* 0x000fe2000001ff00 */
[----:B------:R-:W-:-:S05]  /*56b0*/  IMAD.MOV.U32 R4, RZ, RZ, RZ ;  /* 0x000000ffff047224 */ /* 0x000fca00078e00ff */
[----:B------:R0:W-:Y:S01]  /*56c0*/  STG.E.128 desc[UR36][R16.64], R4 ;  /* 0x0000000410007986 */ /* 0x0001e2000c101d24 */
[----:B------:R-:W-:Y:S05]  /*56d0*/  BRA `(.L_x_23392) ;  /* 0x00000008001c7947 */ /* 0x000fea0003800000 */
.L_x_23400:
        /* <DEDUP_REMOVED lines=18> */
.L_x_23405:
[----:B------:R-:W-:Y:S05]  /*5800*/  BSYNC B0 ;  /* 0x0000000000007941 */ /* 0x000fea0003800000 */
.L_x_23404:
[----:B------:R0:W-:Y:S01]  /*5810*/  STG.E.U8 desc[UR36][R16.64], R3 ;  /* 0x0000000310007986 */ /* 0x0001e2000c101124 */
[----:B------:R-:W-:Y:S05]  /*5820*/  BRA `(.L_x_23392) ;  /* 0x0000000400c87947 */ /* 0x000fea0003800000 */
.L_x_23403:
        /* <DEDUP_REMOVED lines=13> */
.L_x_23406:
[----:B------:R-:W-:Y:S01]  /*5900*/  ISETP.GT.U32.AND P0, PT, R3, 0x7f800000, PT ;  /* 0x7f8000000300780c */ /* 0x000fe20003f04070 */
[----:B------:R-:W-:-:S05]  /*5910*/  IMAD.MOV.U32 R3, RZ, RZ, 0x7f ;  /* 0x0000007fff037424 */ /* 0x000fca00078e00ff */
[----:B------:R-:W-:-:S05]  /*5920*/  SEL R3, R3, 0x7c, P0 ;  /* 0x0000007c03037807 */ /* 0x000fca0000000000 */
[----:B------:R0:W-:Y:S01]  /*5930*/  STG.E.U8 desc[UR36][R16.64], R3 ;  /* 0x0000000310007986 */ /* 0x0001e2000c101124 */
[----:B------:R-:W-:Y:S05]  /*5940*/  BRA `(.L_x_23392) ;  /* 0x0000000400807947 */ /* 0x000fea0003800000 */
.L_x_23402:
[----:B------:R-:W-:-:S04]  /*5950*/  FSEL R0, RZ, 1, !P0 ;  /* 0x3f800000ff007808 */ /* 0x000fc80004000000 */
[----:B------:R-:W-:-:S05]  /*5960*/  F2FP.BF16.F32.PACK_AB R0, RZ, R0 ;  /* 0x00000000ff00723e */ /* 0x000fca00000010ff */
[----:B------:R0:W-:Y:S01]  /*5970*/  STG.E.U16 desc[UR36][R16.64], R0 ;  /* 0x0000000010007986 */ /* 0x0001e2000c101524 */
[----:B------:R-:W-:Y:S05]  /*5980*/  BRA `(.L_x_23392) ;  /* 0x0000000400707947 */ /* 0x000fea0003800000 */
.L_x_23399:
        /* <DEDUP_REMOVED lines=10> */
.L_x_23409:
        /* <DEDUP_REMOVED lines=16> */
.L_x_23412:
[----:B------:R-:W-:-:S07]  /*5b30*/  PRMT R8, R0, 0x7610, R8 ;  /* 0x0000761000087816 */ /* 0x000fce0000000008 */
.L_x_23411:
[----:B------:R-:W-:Y:S05]  /*5b40*/  BSYNC B0 ;  /* 0x0000000000007941 */ /* 0x000fea0003800000 */
.L_x_23410:
[----:B------:R3:W-:Y:S01]  /*5b50*/  STG.E.U8 desc[UR36][R16.64], R8 ;  /* 0x0000000810007986 */ /* 0x0007e2000c101124 */
[----:B------:R-:W-:Y:S05]  /*5b60*/  BRA `(.L_x_23392) ;  /* 0x0000000000f87947 */ /* 0x000fea0003800000 */
.L_x_23408:
        /* <DEDUP_REMOVED lines=16> */
.L_x_23415:
[----:B------:R-:W-:-:S07]  /*5c70*/  PRMT R8, R0, 0x7610, R8 ;  /* 0x0000761000087816 */ /* 0x000fce0000000008 */
.L_x_23414:
[----:B------:R-:W-:Y:S05]  /*5c80*/  BSYNC B0 ;  /* 0x0000000000007941 */ /* 0x000fea0003800000 */
.L_x_23413:
[----:B------:R0:W-:Y:S01]  /*5c90*/  STG.E.U8 desc[UR36][R16.64], R8 ;  /* 0x0000000810007986 */ /* 0x0001e2000c101124 */
[----:B------:R-:W-:Y:S05]  /*5ca0*/  BRA `(.L_x_23392) ;  /* 0x0000000000a87947 */ /* 0x000fea0003800000 */
.L_x_23407:
        /* <DEDUP_REMOVED lines=21> */
.L_x_23391:
        /* <DEDUP_REMOVED lines=16> */
.L_x_23418:
[----:B------:R-:W-:Y:S05]  /*5f00*/  BRA `(.L_x_23392) ;  /* 0x0000000000107947 */ /* 0x000fea0003800000 */
.L_x_23417:
[----:B------:R-:W-:-:S05]  /*5f10*/  IMAD.MOV.U32 R3, RZ, RZ, RZ ;  /* 0x000000ffff037224 */ /* 0x000fca00078e00ff */
[----:B------:R2:W-:Y:S01]  /*5f20*/  STG.E.64 desc[UR36][R16.64], R2 ;  /* 0x0000000210007986 */ /* 0x0005e2000c101b24 */
[----:B------:R-:W-:Y:S05]  /*5f30*/  BRA `(.L_x_23392) ;  /* 0x0000000000047947 */ /* 0x000fea0003800000 */
.L_x_23416:
[----:B------:R0:W-:Y:S02]  /*5f40*/  STG.E desc[UR36][R16.64], R2 ;  /* 0x0000000210007986 */ /* 0x0001e4000c101924 */
.L_x_23392:
[----:B------:R-:W-:Y:S05]  /*5f50*/  BSYNC B6 ;  /* 0x0000000000067941 */ /* 0x000fea0003800000 */
.L_x_23386:
[----:B------:R-:W-:-:S07]  /*5f60*/  VIADD R19, R19, 0x80 ;  /* 0x0000008013137836 */ /* 0x000fce0000000000 */
.L_x_23351:
[----:B------:R-:W-:Y:S05]  /*5f70*/  BSYNC B7 ;  /* 0x0000000000077941 */ /* 0x000fea0003800000 */
.L_x_23350:
        /* <DEDUP_REMOVED lines=307> */
.L_x_23421:
        /* <DEDUP_REMOVED lines=21> */
.L_x_23425:
[----:B------:R1:W5:Y:S01]  /*7400*/  LDG.E.U8 R2, desc[UR36][R4.64] ;  /* 0x0000002404027981 */ /* 0x000362000c1e1100 */
[----:B------:R-:W-:Y:S01]  /*7410*/  IMAD.MOV.U32 R3, RZ, RZ, RZ ;  /* 0x000000ffff037224 */ /* 0x000fe200078e00ff */
[----:B------:R-:W-:Y:S06]  /*7420*/  BRA `(.L_x_23427) ;  /* 0x0000000c00487947 */ /* 0x000fec0003800000 */
.L_x_23424:
        /* <DEDUP_REMOVED lines=8> */
.L_x_23429:
[----:B------:R-:W2:Y:S02]  /*74b0*/  LDG.E R2, desc[UR36][R4.64] ;  /* 0x0000002404027981 */ /* 0x000ea4000c1e1900 */
[----:B--2---:R-:W-:Y:S01]  /*74c0*/  SHF.R.S32.HI R3, RZ, 0x1f, R2 ;  /* 0x0000001fff037819 */ /* 0x004fe20000011402 */
[----:B------:R-:W-:Y:S06]  /*74d0*/  BRA `(.L_x_23427) ;  /* 0x0000000c001c7947 */ /* 0x000fec0003800000 */
.L_x_23428:
[----:B------:R-:W2:Y:S02]  /*74e0*/  LDG.E.S16 R2, desc[UR36][R4.64] ;  /* 0x0000002404027981 */ /* 0x000ea4000c1e1700 */
[----:B--2---:R-:W-:Y:S01]  /*74f0*/  SHF.R.S32.HI R3, RZ, 0x1f, R2 ;  /* 0x0000001fff037819 */ /* 0x004fe20000011402 */
[----:B------:R-:W-:Y:S06]  /*7500*/  BRA `(.L_x_23427) ;  /* 0x0000000c00107947 */ /* 0x000fec0003800000 */
.L_x_23423:
[----:B------:R-:W-:-:S13]  /*7510*/  ISETP.GT.AND P0, PT, R2, 0x6, PT ;  /* 0x000000060200780c */ /* 0x000fda0003f04270 */
[----:B------:R-:W-:Y:S05]  /*7520*/  @P0 BRA `(.L_x_23430) ;  /* 0x00000000002c0947 */ /* 0x000fea0003800000 */
[----:B------:R-:W-:-:S13]  /*7530*/  ISETP.NE.AND P0, PT, R2, 0x5, PT ;  /* 0x000000050200780c */ /* 0x000fda0003f05270 */
[----:B------:R-:W-:Y:S05]  /*7540*/  @!P0 BRA `(.L_x_23431) ;  /* 0x0000000000148947 */ /* 0x000fea0003800000 */
[----:B------:R-:W-:-:S13]  /*7550*/  ISETP.NE.AND P0, PT, R2, 0x6, PT ;  /* 0x000000060200780c */ /* 0x000fda0003f05270 */
[----:B------:R-:W-:Y:S05]  /*7560*/  @P0 BRA `(.L_x_23426) ;  /* 0x0000000800a00947 */ /* 0x000fea0003800000 */
[----:B------:R-:W2:Y:S02]  /*7570*/  LDG.E R2, desc[UR36][R4.64] ;  /* 0x0000002404027981 */ /* 0x000ea4000c1e1900 */
[----:B--2---:R-:W3:Y:S01]  /*7580*/  F2I.S64.TRUNC R2, R2 ;  /* 0x0000000200027311 */ /* 0x004ee2000020d900 */
[----:B------:R-:W-:Y:S05]  /*7590*/  BRA `(.L_x_23427) ;  /* 0x0000000800ec7947 */ /* 0x000fea0003800000 */
.L_x_23431:
[----:B------:R-:W2:Y:S02]  /*75a0*/  LDG.E.U16 R4, desc[UR36][R4.64] ;  /* 0x0000002404047981 */ /* 0x000ea4000c1e1500 */
[----:B--2---:R-:W-:-:S06]  /*75b0*/  HADD2.F32 R2, -RZ, R4.H0_H0 ;  /* 0x20000004ff027230 */ /* 0x004fcc0000004100 */
[----:B------:R-:W2:Y:S01]  /*75c0*/  F2I.S64.TRUNC R2, R2 ;  /* 0x0000000200027311 */ /* 0x000ea2000020d900 */
[----:B------:R-:W-:Y:S05]  /*75d0*/  BRA `(.L_x_23427) ;  /* 0x0000000800dc7947 */ /* 0x000fea0003800000 */
.L_x_23430:
        /* <DEDUP_REMOVED lines=9> */
.L_x_23433:
[----:B------:R-:W2:Y:S02]  /*7670*/  LDG.E.U16 R4, desc[UR36][R4.64] ;  /* 0x0000002404047981 */ /* 0x000ea4000c1e1500 */
[----:B--2---:R-:W-:-:S06]  /*7680*/  HADD2.F32 R2, -RZ, R4.H0_H0 ;  /* 0x20000004ff027230 */ /* 0x004fcc0000004100 */
[----:B------:R-:W0:Y:S01]  /*7690*/  F2I.S64.TRUNC R2, R2 ;  /* 0x0000000200027311 */ /* 0x000e22000020d900 */
[----:B------:R-:W-:Y:S05]  /*76a0*/  BRA `(.L_x_23427) ;  /* 0x0000000800a87947 */ /* 0x000fea0003800000 */
.L_x_23432:
[----:B------:R-:W2:Y:S02]  /*76b0*/  LDG.E.64 R2, desc[UR36][R4.64] ;  /* 0x0000002404027981 */ /* 0x000ea4000c1e1b00 */
[----:B--2---:R-:W4:Y:S01]  /*76c0*/  F2I.S64.F64.TRUNC R2, R2 ;  /* 0x0000000200027311 */ /* 0x004f22000030d900 */
[----:B------:R-:W-:Y:S05]  /*76d0*/  BRA `(.L_x_23427) ;  /* 0x00000008009c7947 */ /* 0x000fea0003800000 */
.L_x_23422:
        /* <DEDUP_REMOVED lines=13> */
.L_x_23436:
[----:B------:R-:W2:Y:S02]  /*77b0*/  LDG.E.64 R2, desc[UR36][R4.64] ;  /* 0x0000002404027981 */ /* 0x000ea4000c1e1b00 */
[----:B--2---:R-:W0:Y:S01]  /*77c0*/  F2I.S64.F64.TRUNC R2, R2 ;  /* 0x0000000200027311 */ /* 0x004e22000030d900 */
[----:B------:R-:W-:Y:S05]  /*77d0*/  BRA `(.L_x_23427) ;  /* 0x00000008005c7947 */ /* 0x000fea0003800000 */
.L_x_23435:
        /* <DEDUP_REMOVED lines=27> */
.L_x_23438:
        /* <DEDUP_REMOVED lines=14> */
.L_x_23437:
[----:B------:R-:W2:Y:S02]  /*7a70*/  LDG.E.U16 R2, desc[UR36][R4.64] ;  /* 0x0000002404027981 */ /* 0x000ea4000c1e1500 */
[----:B--2---:R-:W-:-:S06]  /*7a80*/  IMAD.U32 R2, R2, 0x10000, RZ ;  /* 0x0001000002027824 */ /* 0x004fcc00078e00ff */
[----:B------:R-:W0:Y:S01]  /*7a90*/  F2I.S64.TRUNC R2, R2 ;  /* 0x0000000200027311 */ /* 0x000e22000020d900 */
[----:B------:R-:W-:Y:S05]  /*7aa0*/  BRA `(.L_x_23427) ;  /* 0x0000000400a87947 */ /* 0x000fea0003800000 */
.L_x_23434:
        /* <DEDUP_REMOVED lines=11> */
.L_x_23441:
        /* <DEDUP_REMOVED lines=21> */
.L_x_23445:
[----:B------:R-:W-:Y:S05]  /*7cb0*/  BSYNC B1 ;  /* 0x0000000000017941 */ /* 0x000fea0003800000 */
.L_x_23444:
[----:B------:R-:W-:Y:S01]  /*7cc0*/  IMAD.SHL.U32 R2, R2, 0x100000, RZ ;  /* 0x0010000002027824 */ /* 0x000fe200078e00ff */
[----:B------:R-:W-:-:S04]  /*7cd0*/  LEA R3, R0, 0x3b800000, 0x17 ;  /* 0x3b80000000037811 */ /* 0x000fc800078eb8ff */
[----:B------:R-:W-:-:S07]  /*7ce0*/  LOP3.LUT R2, R3, R2, R4, 0xfe, !PT ;  /* 0x0000000203027212 */ /* 0x000fce00078efe04 */
.L_x_23443:
[----:B------:R-:W-:Y:S05]  /*7cf0*/  BSYNC B0 ;  /* 0x0000000000007941 */ /* 0x000fea0003800000 */
.L_x_23442:
[----:B------:R-:W0:Y:S01]  /*7d00*/  F2I.S64.TRUNC R2, R2 ;  /* 0x0000000200027311 */ /* 0x000e22000020d900 */
[----:B------:R-:W-:Y:S05]  /*7d10*/  BRA `(.L_x_23427) ;  /* 0x00000004000c7947 */ /* 0x000fea0003800000 */
.L_x_23440:
        /* <DEDUP_REMOVED lines=21> */
.L_x_23449:
[----:B------:R-:W-:Y:S05]  /*7e70*/  BSYNC B1 ;  /* 0x0000000000017941 */ /* 0x000fea0003800000 */
.L_x_23448:
[----:B------:R-:W-:Y:S01]  /*7e80*/  IMAD.SHL.U32 R2, R2, 0x200000, RZ ;  /* 0x0020000002027824 */ /* 0x000fe200078e00ff */
[----:B------:R-:W-:-:S04]  /*7e90*/  LEA R3, R0, 0x37800000, 0x17 ;  /* 0x3780000000037811 */ /* 0x000fc800078eb8ff */
[----:B------:R-:W-:-:S07]  /*7ea0*/  LOP3.LUT R2, R3, R2, R4, 0xfe, !PT ;  /* 0x0000000203027212 */ /* 0x000fce00078efe04 */
.L_x_23447:
[----:B------:R-:W-:Y:S05]  /*7eb0*/  BSYNC B0 ;  /* 0x0000000000007941 */ /* 0x000fea0003800000 */
.L_x_23446:
[----:B------:R-:W0:Y:S01]  /*7ec0*/  F2I.S64.TRUNC R2, R2 ;  /* 0x0000000200027311 */ /* 0x000e22000020d900 */
[----:B------:R-:W-:Y:S05]  /*7ed0*/  BRA `(.L_x_23427) ;  /* 0x00000000009c7947 */ /* 0x000fea0003800000 */
.L_x_23439:
        /* <DEDUP_REMOVED lines=14> */
.L_x_23453:
[----:B------:R-:W-:Y:S05]  /*7fc0*/  BSYNC B0 ;  /* 0x0000000000007941 */ /* 0x000fea0003800000 */
.L_x_23452:
[----:B------:R-:W0:Y:S01]  /*7fd0*/  F2I.S64.TRUNC R2, R2 ;  /* 0x0000000200027311 */ /* 0x000e22000020d900 */
[----:B------:R-:W-:Y:S05]  /*7fe0*/  BRA `(.L_x_23427) ;  /* 0x0000000000587947 */ /* 0x000fea0003800000 */
.L_x_23426:
        /* <DEDUP_REMOVED lines=16> */
.L_x_23454:
[----:B------:R-:W-:Y:S01]  /*80f0*/  CS2R R2, SRZ ;  /* 0x0000000000027805 */ /* 0x000fe2000001ff00 */
[----:B------:R-:W-:Y:S06]  /*8100*/  BRA `(.L_x_23427) ;  /* 0x0000000000107947 */ /* 0x000fec0003800000 */
.L_x_23451:
[----:B------:R0:W5:Y:S01]  /*8110*/  LDG.E.64 R2, desc[UR36][R4.64] ;  /* 0x0000002404027981 */ /* 0x000162000c1e1b00 */
[----:B------:R-:W-:Y:S05]  /*8120*/  BRA `(.L_x_23427) ;  /* 0x0000000000087947 */ /* 0x000fea0003800000 */
.L_x_23450:
[----:B------:R0:W5:Y:S01]  /*8130*/  LDG.E R2, desc[UR36][R4.64] ;  /* 0x0000002404027981 */ /* 0x000162000c1e1900 */
[----:B------:R-:W-:-:S07]  /*8140*/  IMAD.MOV.U32 R3, RZ, RZ, RZ ;  /* 0x000000ffff037224 */ /* 0x000fce00078e00ff */
.L_x_23427:
[----:B01----:R-:W0:Y:S01]  /*8150*/  LDC.U8 R4, c[0x0][0x430] ;  /* 0x00010c00ff047b82 */ /* 0x003e220000000000 */
[----:B------:R-:W-:Y:S01]  /*8160*/  ULDC.64 UR4, c[0x0][0x428] ;  /* 0x00010a0000047ab9 */ /* 0x000fe20000000a00 */
[----:B------:R-:W-:Y:S01]  /*8170*/  BSSY B6, `(.L_x_23455) ;  /* 0x00000d6000067945 */ /* 0x000fe20003800000 */
[----:B--2345:R-:W-:-:S04]  /*8180*/  LOP3.LUT P0, RZ, R2, UR4, RZ, 0xfc, !PT ;  /* 0x0000000402ff7c12 */ /* 0x03cfc8000f80fcff */
        /* <DEDUP_REMOVED lines=15> */
.L_x_23459:
[----:B------:R0:W-:Y:S01]  /*8280*/  STG.E.U8 desc[UR36][R16.64], R2 ;  /* 0x0000000210007986 */ /* 0x0001e2000c101124 */
[----:B------:R-:W-:Y:S05]  /*8290*/  BRA `(.L_x_23461) ;  /* 0x0000000c000c7947 */ /* 0x000fea0003800000 */
.L_x_23458:
        /* <DEDUP_REMOVED lines=9> */
.L_x_23463:
[----:B------:R0:W-:Y:S01]  /*8330*/  STG.E desc[UR36][R16.64], R2 ;  /* 0x0000000210007986 */ /* 0x0001e2000c101924 */
[----:B------:R-:W-:Y:S05]  /*8340*/  BRA `(.L_x_23461) ;  /* 0x0000000800e07947 */ /* 0x000fea0003800000 */
.L_x_23462:
[----:B------:R0:W-:Y:S01]  /*8350*/  STG.E.U16 desc[UR36][R16.64], R2 ;  /* 0x0000000210007986 */ /* 0x0001e2000c101524 */
[----:B------:R-:W-:Y:S05]  /*8360*/  BRA `(.L_x_23461) ;  /* 0x0000000800d87947 */ /* 0x000fea0003800000 */
.L_x_23457:
        /* <DEDUP_REMOVED lines=9> */
.L_x_23465:
[----:B------:R-:W-:-:S04]  /*8400*/  FSEL R0, RZ, 1, !P0 ;  /* 0x3f800000ff007808 */ /* 0x000fc80004000000 */
[----:B------:R-:W-:-:S05]  /*8410*/  F2FP.F16.F32.PACK_AB R0, RZ, R0 ;  /* 0x00000000ff00723e */ /* 0x000fca00000000ff */
[----:B------:R0:W-:Y:S01]  /*8420*/  STG.E.U16 desc[UR36][R16.64], R0 ;  /* 0x0000000010007986 */ /* 0x0001e2000c101524 */
[----:B------:R-:W-:Y:S05]  /*8430*/  BRA `(.L_x_23461) ;  /* 0x0000000800a47947 */ /* 0x000fea0003800000 */
.L_x_23464:
        /* <DEDUP_REMOVED lines=10> */
.L_x_23467:
[----:B------:R-:W-:-:S04]  /*84e0*/  FSEL R0, RZ, 1, !P0 ;  /* 0x3f800000ff007808 */ /* 0x000fc80004000000 */
[----:B------:R-:W-:-:S04]  /*84f0*/  F2FP.F16.F32.PACK_AB R3, RZ, R0 ;  /* 0x00000000ff03723e */ /* 0x000fc800000000ff */
[----:B------:R-:W-:-:S05]  /*8500*/  PRMT R3, R3, 0x5410, RZ ;  /* 0x0000541003037816 */ /* 0x000fca00000000ff */
[----:B------:R0:W-:Y:S01]  /*8510*/  STG.E desc[UR36][R16.64], R3 ;  /* 0x0000000310007986 */ /* 0x0001e2000c101924 */
[----:B------:R-:W-:Y:S05]  /*8520*/  BRA `(.L_x_23461) ;  /* 0x0000000800687947 */ /* 0x000fea0003800000 */
.L_x_23466:
[----:B------:R-:W-:Y:S01]  /*8530*/  FSEL R3, RZ, 1.875, !P0 ;  /* 0x3ff00000ff037808 */ /* 0x000fe20004000000 */
[----:B------:R-:W-:-:S05]  /*8540*/  IMAD.MOV.U32 R2, RZ, RZ, RZ ;  /* 0x000000ffff027224 */ /* 0x000fca00078e00ff */
[----:B------:R0:W-:Y:S01]  /*8550*/  STG.E.64 desc[UR36][R16.64], R2 ;  /* 0x0000000210007986 */ /* 0x0001e2000c101b24 */
[----:B------:R-:W-:Y:S05]  /*8560*/  BRA `(.L_x_23461) ;  /* 0x0000000800587947 */ /* 0x000fea0003800000 */
.L_x_23456:
        /* <DEDUP_REMOVED lines=10> */
.L_x_23470:
[----:B------:R-:W-:Y:S02]  /*8610*/  FSEL R5, RZ, 1.875, !P0 ;  /* 0x3ff00000ff057808 */ /* 0x000fe40004000000 */
[----:B------:R-:W-:Y:S01]  /*8620*/  CS2R R6, SRZ ;  /* 0x0000000000067805 */ /* 0x000fe2000001ff00 */
[----:B------:R-:W-:-:S05]  /*8630*/  IMAD.MOV.U32 R4, RZ, RZ, RZ ;  /* 0x000000ffff047224 */ /* 0x000fca00078e00ff */
[----:B------:R0:W-:Y:S01]  /*8640*/  STG.E.128 desc[UR36][R16.64], R4 ;  /* 0x0000000410007986 */ /* 0x0001e2000c101d24 */
[----:B------:R-:W-:Y:S05]  /*8650*/  BRA `(.L_x_23461) ;  /* 0x00000008001c7947 */ /* 0x000fea0003800000 */
.L_x_23469:
        /* <DEDUP_REMOVED lines=18> */
.L_x_23474:
[----:B------:R-:W-:Y:S05]  /*8780*/  BSYNC B0 ;  /* 0x0000000000007941 */ /* 0x000fea0003800000 */
.L_x_23473:
[----:B------:R0:W-:Y:S01]  /*8790*/  STG.E.U8 desc[UR36][R16.64], R3 ;  /* 0x0000000310007986 */ /* 0x0001e2000c101124 */
[----:B------:R-:W-:Y:S05]  /*87a0*/  BRA `(.L_x_23461) ;  /* 0x0000000400c87947 */ /* 0x000fea0003800000 */
.L_x_23472:
        /* <DEDUP_REMOVED lines=13> */
.L_x_23475:
[----:B------:R-:W-:Y:S01]  /*8880*/  ISETP.GT.U32.AND P0, PT, R3, 0x7f800000, PT ;  /* 0x7f8000000300780c */ /* 0x000fe20003f04070 */
[----:B------:R-:W-:-:S05]  /*8890*/  IMAD.MOV.U32 R3, RZ, RZ, 0x7f ;  /* 0x0000007fff037424 */ /* 0x000fca00078e00ff */
[----:B------:R-:W-:-:S05]  /*88a0*/  SEL R3, R3, 0x7c, P0 ;  /* 0x0000007c03037807 */ /* 0x000fca0000000000 */
[----:B------:R0:W-:Y:S01]  /*88b0*/  STG.E.U8 desc[UR36][R16.64], R3 ;  /* 0x0000000310007986 */ /* 0x0001e2000c101124 */
[----:B------:R-:W-:Y:S05]  /*88c0*/  BRA `(.L_x_23461) ;  /* 0x0000000400807947 */ /* 0x000fea0003800000 */
.L_x_23471:
[----:B------:R-:W-:-:S04]  /*88d0*/  FSEL R0, RZ, 1, !P0 ;  /* 0x3f800000ff007808 */ /* 0x000fc80004000000 */
[----:B------:R-:W-:-:S05]  /*88e0*/  F2FP.BF16.F32.PACK_AB R0, RZ, R0 ;  /* 0x00000000ff00723e */ /* 0x000fca00000010ff */
[----:B------:R0:W-:Y:S01]  /*88f0*/  STG.E.U16 desc[UR36][R16.64], R0 ;  /* 0x0000000010007986 */ /* 0x0001e2000c101524 */
[----:B------:R-:W-:Y:S05]  /*8900*/  BRA `(.L_x_23461) ;  /* 0x0000000400707947 */ /* 0x000fea0003800000 */
.L_x_23468:
        /* <DEDUP_REMOVED lines=10> */
.L_x_23478:
        /* <DEDUP_REMOVED lines=16> */
.L_x_23481:
[----:B------:R-:W-:-:S07]  /*8ab0*/  PRMT R8, R0, 0x7610, R8 ;  /* 0x0000761000087816 */ /* 0x000fce0000000008 */
.L_x_23480:
[----:B------:R-:W-:Y:S05]  /*8ac0*/  BSYNC B0 ;  /* 0x0000000000007941 */ /* 0x000fea0003800000 */
.L_x_23479:
[----:B------:R3:W-:Y:S01]  /*8ad0*/  STG.E.U8 desc[UR36][R16.64], R8 ;  /* 0x0000000810007986 */ /* 0x0007e2000c101124 */
[----:B------:R-:W-:Y:S05]  /*8ae0*/  BRA `(.L_x_23461) ;  /* 0x0000000000f87947 */ /* 0x000fea0003800000 */
.L_x_23477:
        /* <DEDUP_REMOVED lines=16> */
.L_x_23484:
[----:B------:R-:W-:-:S07]  /*8bf0*/  PRMT R8, R0, 0x7610, R8 ;  /* 0x0000761000087816 */ /* 0x000fce0000000008 */
.L_x_23483:
[----:B------:R-:W-:Y:S05]  /*8c00*/  BSYNC B0 ;  /* 0x0000000000007941 */ /* 0x000fea0003800000 */
.L_x_23482:
[----:B------:R0:W-:Y:S01]  /*8c10*/  STG.E.U8 desc[UR36][R16.64], R8 ;  /* 0x0000000810007986 */ /* 0x0001e2000c101124 */
[----:B------:R-:W-:Y:S05]  /*8c20*/  BRA `(.L_x_23461) ;  /* 0x0000000000a87947 */ /* 0x000fea0003800000 */
.L_x_23476:
        /* <DEDUP_REMOVED lines=21> */
.L_x_23460:
        /* <DEDUP_REMOVED lines=16> */
.L_x_23487:
[----:B------:R-:W-:Y:S05]  /*8e80*/  BRA `(.L_x_23461) ;  /* 0x0000000000107947 */ /* 0x000fea0003800000 */
.L_x_23486:
[----:B------:R-:W-:-:S05]  /*8e90*/  IMAD.MOV.U32 R3, RZ, RZ, RZ ;  /* 0x000000ffff037224 */ /* 0x000fca00078e00ff */
[----:B------:R2:W-:Y:S01]  /*8ea0*/  STG.E.64 desc[UR36][R16.64], R2 ;  /* 0x0000000210007986 */ /* 0x0005e2000c101b24 */
[----:B------:R-:W-:Y:S05]  /*8eb0*/  BRA `(.L_x_23461) ;  /* 0x0000000000047947 */ /* 0x000fea0003800000 */
.L_x_23485:
[----:B------:R0:W-:Y:S02]  /*8ec0*/  STG.E desc[UR36][R16.64], R2 ;  /* 0x0000000210007986 */ /* 0x0001e4000c101924 */
.L_x_23461:
[----:B------:R-:W-:Y:S05]  /*8ed0*/  BSYNC B6 ;  /* 0x0000000000067941 */ /* 0x000fea0003800000 */
.L_x_23455:
[----:B------:R-:W-:-:S07]  /*8ee0*/  VIADD R19, R19, 0x80 ;  /* 0x0000008013137836 */ /* 0x000fce0000000000 */
.L_x_23420:
[----:B------:R-:W-:Y:S05]  /*8ef0*/  BSYNC B7 ;  /* 0x0000000000077941 */ /* 0x000fea0003800000 */
.L_x_23419:
        /* <DEDUP_REMOVED lines=306> */
.L_x_23488:
        /* <DEDUP_REMOVED lines=21> */
.L_x_23492:
[----:B------:R0:W5:Y:S01]  /*a370*/  LDG.E.U8 R2, desc[UR36][R4.64] ;  /* 0x0000002404027981 */ /* 0x000162000c1e1100 */
[----:B------:R-:W-:Y:S01]  /*a380*/  IMAD.MOV.U32 R3, RZ, RZ, RZ ;  /* 0x000000ffff037224 */ /* 0x000fe200078e00ff */
[----:B------:R-:W-:Y:S06]  /*a390*/  BRA `(.L_x_23494) ;  /* 0x0000000c00487947 */ /* 0x000fec0003800000 */
.L_x_23491:
        /* <DEDUP_REMOVED lines=8> */
.L_x_23496:
[----:B------:R-:W2:Y:S02]  /*a420*/  LDG.E R2, desc[UR36][R4.64] ;  /* 0x0000002404027981 */ /* 0x000ea4000c1e1900 */
[----:B--2---:R-:W-:Y:S01]  /*a430*/  SHF.R.S32.HI R3, RZ, 0x1f, R2 ;  /* 0x0000001fff037819 */ /* 0x004fe20000011402 */
[----:B------:R-:W-:Y:S06]  /*a440*/  BRA `(.L_x_23494) ;  /* 0x0000000c001c7947 */ /* 0x000fec0003800000 */
.L_x_23495:
[----:B------:R-:W2:Y:S02]  /*a450*/  LDG.E.S16 R2, desc[UR36][R4.64] ;  /* 0x0000002404027981 */ /* 0x000ea4000c1e1700 */
[----:B--2---:R-:W-:Y:S01]  /*a460*/  SHF.R.S32.HI R3, RZ, 0x1f, R2 ;  /* 0x0000001fff037819 */ /* 0x004fe20000011402 */
[----:B------:R-:W-:Y:S06]  /*a470*/  BRA `(.L_x_23494) ;  /* 0x0000000c00107947 */ /* 0x000fec0003800000 */
.L_x_23490:
        /* <DEDUP_REMOVED lines=9> */
.L_x_23498:
[----:B------:R-:W2:Y:S02]  /*a510*/  LDG.E.U16 R4, desc[UR36][R4.64] ;  /* 0x0000002404047981 */ /* 0x000ea4000c1e1500 */
[----:B--2---:R-:W-:-:S06]  /*a520*/  HADD2.F32 R2, -RZ, R4.H0_H0 ;  /* 0x20000004ff027230 */ /* 0x004fcc0000004100 */
[----:B------:R-:W4:Y:S01]  /*a530*/  F2I.S64.TRUNC R2, R2 ;  /* 0x0000000200027311 */ /* 0x000f22000020d900 */
[----:B------:R-:W-:Y:S05]  /*a540*/  BRA `(.L_x_23494) ;  /* 0x0000000800dc7947 */ /* 0x000fea0003800000 */
.L_x_23497:
[----:B------:R-:W-:-:S13]  /*a550*/  ISETP.NE.AND P0, PT, R2, 0x7, PT ;  /* 0x000000070200780c */ /* 0x000fda0003f05270 */
[----:B------:R-:W-:Y:S05]  /*a560*/  @!P0 BRA `(.L_x_23499) ;  /* 0x00000000002c8947 */ /* 0x000fea0003800000 */
[----:B------:R-:W-:-:S13]  /*a570*/  ISETP.NE.AND P0, PT, R2, 0x8, PT ;  /* 0x000000080200780c */ /* 0x000fda0003f05270 */
[----:B------:R-:W-:Y:S05]  /*a580*/  @!P0 BRA `(.L_x_23500) ;  /* 0x0000000000148947 */ /* 0x000fea0003800000 */
[----:B------:R-:W-:-:S13]  /*a590*/  ISETP.NE.AND P0, PT, R2, 0x9, PT ;  /* 0x000000090200780c */ /* 0x000fda0003f05270 */
[----:B------:R-:W-:Y:S05]  /*a5a0*/  @P0 BRA `(.L_x_23493) ;  /* 0x00000008006c0947 */ /* 0x000fea0003800000 */
[----:B------:R-:W2:Y:S02]  /*a5b0*/  LDG.E R2, desc[UR36][R4.64] ;  /* 0x0000002404027981 */ /* 0x000ea4000c1e1900 */
[----:B--2---:R-:W1:Y:S01]  /*a5c0*/  F2I.S64.TRUNC R2, R2 ;  /* 0x0000000200027311 */ /* 0x004e62000020d900 */
[----:B------:R-:W-:Y:S05]  /*a5d0*/  BRA `(.L_x_23494) ;  /* 0x0000000800b87947 */ /* 0x000fea0003800000 */
.L_x_23500:
[----:B------:R-:W2:Y:S02]  /*a5e0*/  LDG.E.U16 R4, desc[UR36][R4.64] ;  /* 0x0000002404047981 */ /* 0x000ea4000c1e1500 */
[----:B--2---:R-:W-:-:S06]  /*a5f0*/  HADD2.F32 R2, -RZ, R4.H0_H0 ;  /* 0x20000004ff027230 */ /* 0x004fcc0000004100 */
[----:B------:R-:W2:Y:S01]  /*a600*/  F2I.S64.TRUNC R2, R2 ;  /* 0x0000000200027311 */ /* 0x000ea2000020d900 */
[----:B------:R-:W-:Y:S05]  /*a610*/  BRA `(.L_x_23494) ;  /* 0x0000000800a87947 */ /* 0x000fea0003800000 */
.L_x_23499:
[----:B------:R-:W2:Y:S02]  /*a620*/  LDG.E.64 R2, desc[UR36][R4.64] ;  /* 0x0000002404027981 */ /* 0x000ea4000c1e1b00 */
[----:B--2---:R-:W0:Y:S01]  /*a630*/  F2I.S64.F64.TRUNC R2, R2 ;  /* 0x0000000200027311 */ /* 0x004e22000030d900 */
[----:B------:R-:W-:Y:S05]  /*a640*/  BRA `(.L_x_23494) ;  /* 0x00000008009c7947 */ /* 0x000fea0003800000 */
.L_x_23489:
        /* <DEDUP_REMOVED lines=13> */
.L_x_23503:
[----:B------:R-:W2:Y:S02]  /*a720*/  LDG.E.64 R2, desc[UR36][R4.64] ;  /* 0x0000002404027981 */ /* 0x000ea4000c1e1b00 */
[----:B--2---:R-:W0:Y:S01]  /*a730*/  F2I.S64.F64.TRUNC R2, R2 ;  /* 0x0000000200027311 */ /* 0x004e22000030d900 */
[----:B------:R-:W-:Y:S05]  /*a740*/  BRA `(.L_x_23494) ;  /* 0x00000008005c7947 */ /* 0x000fea0003800000 */
.L_x_23502:
        /* <DEDUP_REMOVED lines=27> */
.L_x_23505:
        /* <DEDUP_REMOVED lines=14> */
.L_x_23504:
[----:B------:R-:W2:Y:S02]  /*a9e0*/  LDG.E.U16 R2, desc[UR36][R4.64] ;  /* 0x0000002404027981 */ /* 0x000ea4000c1e1500 */
[----:B--2---:R-:W-:-:S06]  /*a9f0*/  IMAD.U32 R2, R2, 0x10000, RZ ;  /* 0x0001000002027824 */ /* 0x004fcc00078e00ff */
[----:B------:R-:W0:Y:S01]  /*aa00*/  F2I.S64.TRUNC R2, R2 ;  /* 0x0000000200027311 */ /* 0x000e22000020d900 */
[----:B------:R-:W-:Y:S05]  /*aa10*/  BRA `(.L_x_23494) ;  /* 0x0000000400a87947 */ /* 0x000fea0003800000 */
.L_x_23501:
        /* <DEDUP_REMOVED lines=11> */
.L_x_23508:
        /* <DEDUP_REMOVED lines=21> */
.L_x_23512:
[----:B------:R-:W-:Y:S05]  /*ac20*/  BSYNC B1 ;  /* 0x0000000000017941 */ /* 0x000fea0003800000 */
.L_x_23511:
[----:B------:R-:W-:Y:S01]  /*ac30*/  IMAD.SHL.U32 R2, R2, 0x100000, RZ ;  /* 0x0010000002027824 */ /* 0x000fe200078e00ff */
[----:B------:R-:W-:-:S04]  /*ac40*/  LEA R3, R0, 0x3b800000, 0x17 ;  /* 0x3b80000000037811 */ /* 0x000fc800078eb8ff */
[----:B------:R-:W-:-:S07]  /*ac50*/  LOP3.LUT R2, R3, R2, R4, 0xfe, !PT ;  /* 0x0000000203027212 */ /* 0x000fce00078efe04 */
.L_x_23510:
[----:B------:R-:W-:Y:S05]  /*ac60*/  BSYNC B0 ;  /* 0x0000000000007941 */ /* 0x000fea0003800000 */
.L_x_23509:
[----:B------:R-:W0:Y:S01]  /*ac70*/  F2I.S64.TRUNC R2, R2 ;  /* 0x0000000200027311 */ /* 0x000e22000020d900 */
[----:B------:R-:W-:Y:S05]  /*ac80*/  BRA `(.L_x_23494) ;  /* 0x00000004000c7947 */ /* 0x000fea0003800000 */
.L_x_23507:
        /* <DEDUP_REMOVED lines=21> */
.L_x_23516:
[----:B------:R-:W-:Y:S05]  /*ade0*/  BSYNC B1 ;  /* 0x0000000000017941 */ /* 0x000fea0003800000 */
.L_x_23515:
[----:B------:R-:W-:Y:S01]  /*adf0*/  IMAD.SHL.U32 R2, R2, 0x200000, RZ ;  /* 0x0020000002027824 */ /* 0x000fe200078e00ff */
[----:B------:R-:W-:-:S04]  /*ae00*/  LEA R3, R0, 0x37800000, 0x17 ;  /* 0x3780000000037811 */ /* 0x000fc800078eb8ff */
[----:B------:R-:W-:-:S07]  /*ae10*/  LOP3.LUT R2, R3, R2, R4, 0xfe, !PT ;  /* 0x0000000203027212 */ /* 0x000fce00078efe04 */
.L_x_23514:
[----:B------:R-:W-:Y:S05]  /*ae20*/  BSYNC B0 ;  /* 0x0000000000007941 */ /* 0x000fea0003800000 */
.L_x_23513:
[----:B------:R-:W0:Y:S01]  /*ae30*/  F2I.S64.TRUNC R2, R2 ;  /* 0x0000000200027311 */ /* 0x000e22000020d900 */
[----:B------:R-:W-:Y:S05]  /*ae40*/  BRA `(.L_x_23494) ;  /* 0x00000000009c7947 */ /* 0x000fea0003800000 */
.L_x_23506:
        /* <DEDUP_REMOVED lines=14> */
.L_x_23520:
[----:B------:R-:W-:Y:S05]  /*af30*/  BSYNC B0 ;  /* 0x0000000000007941 */ /* 0x000fea0003800000 */
.L_x_23519:
[----:B------:R-:W0:Y:S01]  /*af40*/  F2I.S64.TRUNC R2, R2 ;  /* 0x0000000200027311 */ /* 0x000e22000020d900 */
[----:B------:R-:W-:Y:S05]  /*af50*/  BRA `(.L_x_23494) ;  /* 0x0000000000587947 */ /* 0x000fea0003800000 */
.L_x_23493:
        /* <DEDUP_REMOVED lines=16> */
.L_x_23521:
[----:B------:R-:W-:Y:S01]  /*b060*/  CS2R R2, SRZ ;  /* 0x0000000000027805 */ /* 0x000fe2000001ff00 */
[----:B------:R-:W-:Y:S06]  /*b070*/  BRA `(.L_x_23494) ;  /* 0x0000000000107947 */ /* 0x000fec0003800000 */
.L_x_23518:
[----:B------:R0:W5:Y:S01]  /*b080*/  LDG.E.64 R2, desc[UR36][R4.64] ;  /* 0x0000002404027981 */ /* 0x000162000c1e1b00 */
[----:B------:R-:W-:Y:S05]  /*b090*/  BRA `(.L_x_23494) ;  /* 0x0000000000087947 */ /* 0x000fea0003800000 */
.L_x_23517:
[----:B------:R0:W5:Y:S01]  /*b0a0*/  LDG.E R2, desc[UR36][R4.64] ;  /* 0x0000002404027981 */ /* 0x000162000c1e1900 */
[----:B------:R-:W-:-:S07]  /*b0b0*/  IMAD.MOV.U32 R3, RZ, RZ, RZ ;  /* 0x000000ffff037224 */ /* 0x000fce00078e00ff */
.L_x_23494:
[----:B0-----:R-:W0:Y:S01]  /*b0c0*/  LDC.U8 R4, c[0x0][0x430] ;  /* 0x00010c00ff047b82 */ /* 0x001e220000000000 */
[----:B------:R-:W-:Y:S02]  /*b0d0*/  ULDC.64 UR4, c[0x0][0x428] ;  /* 0x00010a0000047ab9 */ /* 0x000fe40000000a00 */
[----:B-12345:R-:W-:-:S04]  /*b0e0*/  LOP3.LUT P0, RZ, R2, UR4, RZ, 0xfc, !PT ;  /* 0x0000000402ff7c12 */ /* 0x03efc8000f80fcff */
        /* <DEDUP_REMOVED lines=15> */
.L_x_23525:
[----:B------:R-:W-:Y:S01]  /*b1e0*/  STG.E.U8 desc[UR36][R16.64], R2 ;  /* 0x0000000210007986 */ /* 0x000fe2000c101124 */
[----:B------:R-:W-:Y:S05]  /*b1f0*/  EXIT ;  /* 0x000000000000794d */ /* 0x000fea0003800000 */
.L_x_23524:
        /* <DEDUP_REMOVED lines=9> */
.L_x_23528:
[----:B------:R-:W-:Y:S01]  /*b290*/  STG.E desc[UR36][R16.64], R2 ;  /* 0x0000000210007986 */ /* 0x000fe2000c101924 */
[----:B------:R-:W-:Y:S05]  /*b2a0*/  EXIT ;  /* 0x000000000000794d */ /* 0x000fea0003800000 */
.L_x_23527:
[----:B------:R-:W-:Y:S01]  /*b2b0*/  STG.E.U16 desc[UR36][R16.64], R2 ;  /* 0x0000000210007986 */ /* 0x000fe2000c101524 */
[----:B------:R-:W-:Y:S05]  /*b2c0*/  EXIT ;  /* 0x000000000000794d */ /* 0x000fea0003800000 */
.L_x_23523:
        /* <DEDUP_REMOVED lines=9> */
.L_x_23530:
[----:B------:R-:W-:-:S04]  /*b360*/  FSEL R0, RZ, 1, !P0 ;  /* 0x3f800000ff007808 */ /* 0x000fc80004000000 */
[----:B------:R-:W-:-:S05]  /*b370*/  F2FP.F16.F32.PACK_AB R0, RZ, R0 ;  /* 0x00000000ff00723e */ /* 0x000fca00000000ff */
[----:B------:R-:W-:Y:S01]  /*b380*/  STG.E.U16 desc[UR36][R16.64], R0 ;  /* 0x0000000010007986 */ /* 0x000fe2000c101524 */
[----:B------:R-:W-:Y:S05]  /*b390*/  EXIT ;  /* 0x000000000000794d */ /* 0x000fea0003800000 */
.L_x_23529:
        /* <DEDUP_REMOVED lines=10> */
.L_x_23532:
[----:B------:R-:W-:-:S04]  /*b440*/  FSEL R0, RZ, 1, !P0 ;  /* 0x3f800000ff007808 */ /* 0x000fc80004000000 */
[----:B------:R-:W-:-:S04]  /*b450*/  F2FP.F16.F32.PACK_AB R3, RZ, R0 ;  /* 0x00000000ff03723e */ /* 0x000fc800000000ff */
[----:B------:R-:W-:-:S05]  /*b460*/  PRMT R3, R3, 0x5410, RZ ;  /* 0x0000541003037816 */ /* 0x000fca00000000ff */
[----:B------:R-:W-:Y:S01]  /*b470*/  STG.E desc[UR36][R16.64], R3 ;  /* 0x0000000310007986 */ /* 0x000fe2000c101924 */
[----:B------:R-:W-:Y:S05]  /*b480*/  EXIT ;  /* 0x000000000000794d */ /* 0x000fea0003800000 */
.L_x_23531:
[----:B------:R-:W-:Y:S01]  /*b490*/  FSEL R3, RZ, 1.875, !P0 ;  /* 0x3ff00000ff037808 */ /* 0x000fe20004000000 */
[----:B------:R-:W-:-:S05]  /*b4a0*/  IMAD.MOV.U32 R2, RZ, RZ, RZ ;  /* 0x000000ffff027224 */ /* 0x000fca00078e00ff */
[----:B------:R-:W-:Y:S01]  /*b4b0*/  STG.E.64 desc[UR36][R16.64], R2 ;  /* 0x0000000210007986 */ /* 0x000fe2000c101b24 */
[----:B------:R-:W-:Y:S05]  /*b4c0*/  EXIT ;  /* 0x000000000000794d */ /* 0x000fea0003800000 */
.L_x_23522:
        /* <DEDUP_REMOVED lines=10> */
.L_x_23535:
[----:B------:R-:W-:Y:S02]  /*b570*/  FSEL R5, RZ, 1.875, !P0 ;  /* 0x3ff00000ff057808 */ /* 0x000fe40004000000 */
[----:B------:R-:W-:Y:S01]  /*b580*/  CS2R R6, SRZ ;  /* 0x0000000000067805 */ /* 0x000fe2000001ff00 */
[----:B------:R-:W-:-:S05]  /*b590*/  IMAD.MOV.U32 R4, RZ, RZ, RZ ;  /* 0x000000ffff047224 */ /* 0x000fca00078e00ff */
[----:B------:R-:W-:Y:S01]  /*b5a0*/  STG.E.128 desc[UR36][R16.64], R4 ;  /* 0x0000000410007986 */ /* 0x000fe2000c101d24 */
[----:B------:R-:W-:Y:S05]  /*b5b0*/  EXIT ;  /* 0x000000000000794d */ /* 0x000fea0003800000 */
.L_x_23534:
        /* <DEDUP_REMOVED lines=18> */
.L_x_23539:
[----:B------:R-:W-:Y:S05]  /*b6e0*/  BSYNC B0 ;  /* 0x0000000000007941 */ /* 0x000fea0003800000 */
.L_x_23538:
[----:B------:R-:W-:Y:S01]  /*b6f0*/  STG.E.U8 desc[UR36][R16.64], R3 ;  /* 0x0000000310007986 */ /* 0x000fe2000c101124 */
[----:B------:R-:W-:Y:S05]  /*b700*/  EXIT ;  /* 0x000000000000794d */ /* 0x000fea0003800000 */
.L_x_23537:
        /* <DEDUP_REMOVED lines=14> */
.L_x_23540:
[----:B------:R-:W-:Y:S01]  /*b7f0*/  IMAD.MOV.U32 R3, RZ, RZ, 0x7f ;  /* 0x0000007fff037424 */ /* 0x000fe200078e00ff */
[----:B------:R-:W-:-:S04]  /*b800*/  ISETP.GT.U32.AND P0, PT, R5, 0x7f800000, PT ;  /* 0x7f8000000500780c */ /* 0x000fc80003f04070 */
[----:B------:R-:W-:-:S05]  /*b810*/  SEL R3, R3, 0x7c, P0 ;  /* 0x0000007c03037807 */ /* 0x000fca0000000000 */
[----:B------:R-:W-:Y:S01]  /*b820*/  STG.E.U8 desc[UR36][R16.64], R3 ;  /* 0x0000000310007986 */ /* 0x000fe2000c101124 */
[----:B------:R-:W-:Y:S05]  /*b830*/  EXIT ;  /* 0x000000000000794d */ /* 0x000fea0003800000 */
.L_x_23536:
[----:B------:R-:W-:-:S04]  /*b840*/  FSEL R0, RZ, 1, !P0 ;  /* 0x3f800000ff007808 */ /* 0x000fc80004000000 */
[----:B------:R-:W-:-:S05]  /*b850*/  F2FP.BF16.F32.PACK_AB R0, RZ, R0 ;  /* 0x00000000ff00723e */ /* 0x000fca00000010ff */
[----:B------:R-:W-:Y:S01]  /*b860*/  STG.E.U16 desc[UR36][R16.64], R0 ;  /* 0x0000000010007986 */ /* 0x000fe2000c101524 */
[----:B------:R-:W-:Y:S05]  /*b870*/  EXIT ;  /* 0x000000000000794d */ /* 0x000fea0003800000 */
.L_x_23533:
        /* <DEDUP_REMOVED lines=10> */
.L_x_23543:
        /* <DEDUP_REMOVED lines=16> */
.L_x_23546:
[----:B------:R-:W-:-:S07]  /*ba20*/  PRMT R8, R0, 0x7610, R8 ;  /* 0x0000761000087816 */ /* 0x000fce0000000008 */
.L_x_23545:
[----:B------:R-:W-:Y:S05]  /*ba30*/  BSYNC B0 ;  /* 0x0000000000007941 */ /* 0x000fea0003800000 */
.L_x_23544:
[----:B------:R-:W-:Y:S01]  /*ba40*/  STG.E.U8 desc[UR36][R16.64], R8 ;  /* 0x0000000810007986 */ /* 0x000fe2000c101124 */
[----:B------:R-:W-:Y:S05]  /*ba50*/  EXIT ;  /* 0x000000000000794d */ /* 0x000fea0003800000 */
.L_x_23542:
        /* <DEDUP_REMOVED lines=16> */
.L_x_23549:
[----:B------:R-:W-:-:S07]  /*bb60*/  PRMT R8, R0, 0x7610, R8 ;  /* 0x0000761000087816 */ /* 0x000fce0000000008 */
.L_x_23548:
[----:B------:R-:W-:Y:S05]  /*bb70*/  BSYNC B0 ;  /* 0x0000000000007941 */ /* 0x000fea0003800000 */
.L_x_23547:
[----:B------:R-:W-:Y:S01]  /*bb80*/  STG.E.U8 desc[UR36][R16.64], R8 ;  /* 0x0000000810007986 */ /* 0x000fe2000c101124 */
[----:B------:R-:W-:Y:S05]  /*bb90*/  EXIT ;  /* 0x000000000000794d */ /* 0x000fea0003800000 */
.L_x_23541:
        /* <DEDUP_REMOVED lines=21> */
.L_x_23526:
        /* <DEDUP_REMOVED lines=16> */
.L_x_23552:
[----:B------:R-:W-:Y:S05]  /*bdf0*/  EXIT ;  /* 0x000000000000794d */ /* 0x000fea0003800000 */
.L_x_23551:
[----:B------:R-:W-:-:S05]  /*be00*/  IMAD.MOV.U32 R3, RZ, RZ, RZ ;  /* 0x000000ffff037224 */ /* 0x000fca00078e00ff */
[----:B------:R-:W-:Y:S01]  /*be10*/  STG.E.64 desc[UR36][R16.64], R2 ;  /* 0x0000000210007986 */ /* 0x000fe2000c101b24 */
[----:B------:R-:W-:Y:S05]  /*be20*/  EXIT ;  /* 0x000000000000794d */ /* 0x000fea0003800000 */
.L_x_23550:
[----:B------:R-:W-:Y:S01]  /*be30*/  STG.E desc[UR36][R16.64], R2 ;  /* 0x0000000210007986 */ /* 0x000fe2000c101924 */
[----:B------:R-:W-:Y:S05]  /*be40*/  EXIT ;  /* 0x000000000000794d */ /* 0x000fea0003800000 */
.L_x_23553:
        /* <DEDUP_REMOVED lines=11> */
.L_x_43973:


//--------------------- .text._ZN2at6native27unrolled_elementwise_kernelINS0_13AUnaryFunctorIllbZZZNS0_22logical_or_kernel_cudaERNS_14TensorIteratorEENKUlvE0_clEvENKUlvE2_clEvEUlllE_EESt5arrayIPcLm2EELi4E23TrivialOffsetCalculatorILi1EjESD_NS0_6memory12LoadWithCastILi1EEENSE_13StoreWithCastILi1EEEEEviT_T0_T2_T3_T4_T5_ --------------------------
	.section	.text._ZN2at6native27unrolled_elementwise_kernelINS0_13AUnaryFunctorIllbZZZNS0_22logical_or_kernel_cudaERNS_14TensorIteratorEENKUlvE0_clEvENKUlvE2_clEvEUlllE_EESt5arrayIPcLm2EELi4E23TrivialOffsetCalculatorILi1EjESD_NS0_6memory12LoadWithCastILi1EEENSE_13StoreWithCastILi1EEEEEviT_T0_T2_T3_T4_T5_,"ax",@progbits
	.align	128
        .global         _ZN2at6native27unrolled_elementwise_kernelINS0_13AUnaryFunctorIllbZZZNS0_22logical_or_kernel_cudaERNS_14TensorIteratorEENKUlvE0_clEvENKUlvE2_clEvEUlllE_EESt5arrayIPcLm2EELi4E23TrivialOffsetCalculatorILi1EjESD_NS0_6memory12LoadWithCastILi1EEENSE_13StoreWithCastILi1EEEEEviT_T0_T2_T3_T4_T5_
        .type           _ZN2at6native27unrolled_elementwise_kernelINS0_13AUnaryFunctorIllbZZZNS0_22logical_or_kernel_cudaERNS_14TensorIteratorEENKUlvE0_clEvENKUlvE2_clEvEUlllE_EESt5arrayIPcLm2EELi4E23TrivialOffsetCalculatorILi1EjESD_NS0_6memory12LoadWithCastILi1EEENSE_13StoreWithCastILi1EEEEEviT_T0_T2_T3_T4_T5_,@function
        .size           _ZN2at6native27unrolled_elementwise_kernelINS0_13AUnaryFunctorIllbZZZNS0_22logical_or_kernel_cudaERNS_14TensorIteratorEENKUlvE0_clEvENKUlvE2_clEvEUlllE_EESt5arrayIPcLm2EELi4E23TrivialOffsetCalculatorILi1EjESD_NS0_6memory12LoadWithCastILi1EEENSE_13StoreWithCastILi1EEEEEviT_T0_T2_T3_T4_T5_,(.L_x_43974 - _ZN2at6native27unrolled_elementwise_kernelINS0_13AUnaryFunctorIllbZZZNS0_22logical_or_kernel_cudaERNS_14TensorIteratorEENKUlvE0_clEvENKUlvE2_clEvEUlllE_EESt5arrayIPcLm2EELi4E23TrivialOffsetCalculatorILi1EjESD_NS0_6memory12LoadWithCastILi1EEENSE_13StoreWithCastILi1EEEEEviT_T0_T2_T3_T4_T5_)
        .other          _ZN2at6native27unrolled_elementwise_kernelINS0_13AUnaryFunctorIllbZZZNS0_22logical_or_kernel_cudaERNS_14TensorIteratorEENKUlvE0_clEvENKUlvE2_clEvEUlllE_EESt5arrayIPcLm2EELi4E23TrivialOffsetCalculatorILi1EjESD_NS0_6memory12LoadWithCastILi1EEENSE_13StoreWithCastILi1EEEEEviT_T0_T2_T3_T4_T5_,@"STO_CUDA_ENTRY STV_DEFAULT"
_ZN2at6native27unrolled_elementwise_kernelINS0_13AUnaryFunctorIllbZZZNS0_22logical_or_kernel_cudaERNS_14TensorIteratorEENKUlvE0_clEvENKUlvE2_clEvEUlllE_EESt5arrayIPcLm2EELi4E23TrivialOffsetCalculatorILi1EjESD_NS0_6memory12LoadWithCastILi1EEENSE_13StoreWithCastILi1EEEEEviT_T0_T2_T3_T4_T5_:
.text._ZN2at6native27unrolled_elementwise_kernelINS0_13AUnaryFunctorIllbZZZNS0_22logical_or_kernel_cudaERNS_14TensorIteratorEENKUlvE0_clEvENKUlvE2_clEvEUlllE_EESt5arrayIPcLm2EELi4E23TrivialOffsetCalculatorILi1EjESD_NS0_6memory12LoadWithCastILi1EEENSE_13StoreWithCastILi1EEEEEviT_T0_T2_T3_T4_T5_:
        /* <DEDUP_REMOVED lines=32> */
.L_x_23559:
[----:B------:R1:W5:Y:S01]  /*0200*/  LDG.E.U8 R22, desc[UR36][R4.64] ;  /* 0x0000002404167981 */ /* 0x000362000c1e1100 */
[----:B------:R-:W-:Y:S01]  /*0210*/  IMAD.MOV.U32 R23, RZ, RZ, RZ ;  /* 0x000000ffff177224 */ /* 0x000fe200078e00ff */
[----:B------:R-:W-:Y:S06]  /*0220*/  BRA `(.L_x_23561) ;  /* 0x0000000c004c7947 */ /* 0x000fec0003800000 */
.L_x_23558:
        /* <DEDUP_REMOVED lines=8> */
.L_x_23563:
[----:B------:R-:W2:Y:S02]  /*02b0*/  LDG.E R22, desc[UR36][R4.64] ;  /* 0x0000002404167981 */ /* 0x000ea4000c1e1900 */
[----:B--2---:R-:W-:Y:S01]  /*02c0*/  SHF.R.S32.HI R23, RZ, 0x1f, R22 ;  /* 0x0000001fff177819 */ /* 0x004fe20000011416 */
[----:B------:R-:W-:Y:S06]  /*02d0*/  BRA `(.L_x_23561) ;  /* 0x0000000c00207947 */ /* 0x000fec0003800000 */
.L_x_23562:
[----:B------:R-:W2:Y:S02]  /*02e0*/  LDG.E.S16 R22, desc[UR36][R4.64] ;  /* 0x0000002404167981 */ /* 0x000ea4000c1e1700 */
[----:B--2---:R-:W-:Y:S01]  /*02f0*/  SHF.R.S32.HI R23, RZ, 0x1f, R22 ;  /* 0x0000001fff177819 */ /* 0x004fe20000011416 */
[----:B------:R-:W-:Y:S06]  /*0300*/  BRA `(.L_x_23561) ;  /* 0x0000000c00147947 */ /* 0x000fec0003800000 */
.L_x_23557:
        /* <DEDUP_REMOVED lines=9> */
.L_x_23565:
[----:B------:R-:W2:Y:S02]  /*03a0*/  LDG.E.U16 R4, desc[UR36][R4.64] ;  /* 0x0000002404047981 */ /* 0x000ea4000c1e1500 */
[----:B--2---:R-:W-:-:S06]  /*03b0*/  HADD2.F32 R22, -RZ, R4.H0_H0 ;  /* 0x20000004ff167230 */ /* 0x004fcc0000004100 */
[----:B------:R-:W0:Y:S01]  /*03c0*/  F2I.S64.TRUNC R22, R22 ;  /* 0x0000001600167311 */ /* 0x000e22000020d900 */
[----:B------:R-:W-:Y:S05]  /*03d0*/  BRA `(.L_x_23561) ;  /* 0x0000000800e07947 */ /* 0x000fea0003800000 */
.L_x_23564:
        /* <DEDUP_REMOVED lines=9> */
.L_x_23567:
[----:B------:R-:W2:Y:S02]  /*0470*/  LDG.E.U16 R4, desc[UR36][R4.64] ;  /* 0x0000002404047981 */ /* 0x000ea4000c1e1500 */
[----:B--2---:R-:W-:-:S06]  /*0480*/  HADD2.F32 R22, -RZ, R4.H0_H0 ;  /* 0x20000004ff167230 */ /* 0x004fcc0000004100 */
[----:B------:R-:W4:Y:S01]  /*0490*/  F2I.S64.TRUNC R22, R22 ;  /* 0x0000001600167311 */ /* 0x000f22000020d900 */
[----:B------:R-:W-:Y:S05]  /*04a0*/  BRA `(.L_x_23561) ;  /* 0x0000000800ac7947 */ /* 0x000fea0003800000 */
.L_x_23566:
[----:B------:R-:W2:Y:S02]  /*04b0*/  LDG.E.64 R4, desc[UR36][R4.64] ;  /* 0x0000002404047981 */ /* 0x000ea4000c1e1b00 */
[----:B--2---:R2:W3:Y:S01]  /*04c0*/  F2I.S64.F64.TRUNC R22, R4 ;  /* 0x0000000400167311 */ /* 0x0044e2000030d900 */
[----:B------:R-:W-:Y:S05]  /*04d0*/  BRA `(.L_x_23561) ;  /* 0x0000000800a07947 */ /* 0x000fea0003800000 */
.L_x_23556:
        /* <DEDUP_REMOVED lines=13> */
.L_x_23570:
[----:B------:R-:W2:Y:S02]  /*05b0*/  LDG.E.64 R4, desc[UR36][R4.64] ;  /* 0x0000002404047981 */ /* 0x000ea4000c1e1b00 */
[----:B--2---:R0:W1:Y:S01]  /*05c0*/  F2I.S64.F64.TRUNC R22, R4 ;  /* 0x0000000400167311 */ /* 0x004062000030d900 */
[----:B------:R-:W-:Y:S05]  /*05d0*/  BRA `(.L_x_23561) ;  /* 0x0000000800607947 */ /* 0x000fea0003800000 */
.L_x_23569:
        /* <DEDUP_REMOVED lines=27> */
.L_x_23572:
        /* <DEDUP_REMOVED lines=15> */
.L_x_23571:
[----:B------:R-:W2:Y:S02]  /*0880*/  LDG.E.U16 R22, desc[UR36][R4.64] ;  /* 0x0000002404167981 */ /* 0x000ea4000c1e1500 */
[----:B--2---:R-:W-:-:S06]  /*0890*/  IMAD.U32 R22, R22, 0x10000, RZ ;  /* 0x0001000016167824 */ /* 0x004fcc00078e00ff */
[----:B------:R-:W0:Y:S01]  /*08a0*/  F2I.S64.TRUNC R22, R22 ;  /* 0x0000001600167311 */ /* 0x000e22000020d900 */
[----:B------:R-:W-:Y:S05]  /*08b0*/  BRA `(.L_x_23561) ;  /* 0x0000000400a87947 */ /* 0x000fea0003800000 */
.L_x_23568:
        /* <DEDUP_REMOVED lines=11> */
.L_x_23575:
        /* <DEDUP_REMOVED lines=21> */
.L_x_23579:
[----:B------:R-:W-:Y:S05]  /*0ac0*/  BSYNC B1 ;  /* 0x0000000000017941 */ /* 0x000fea0003800000 */
.L_x_23578:
[----:B------:R-:W-:Y:S01]  /*0ad0*/  IMAD.SHL.U32 R3, R3, 0x100000, RZ ;  /* 0x0010000003037824 */ /* 0x000fe200078e00ff */
[----:B------:R-:W-:-:S04]  /*0ae0*/  LEA R5, R0, 0x3b800000, 0x17 ;  /* 0x3b80000000057811 */ /* 0x000fc800078eb8ff */
[----:B------:R-:W-:-:S07]  /*0af0*/  LOP3.LUT R22, R5, R3, R22, 0xfe, !PT ;  /* 0x0000000305167212 */ /* 0x000fce00078efe16 */
.L_x_23577:
[----:B------:R-:W-:Y:S05]  /*0b00*/  BSYNC B0 ;  /* 0x0000000000007941 */ /* 0x000fea0003800000 */
.L_x_23576:
[----:B------:R-:W0:Y:S01]  /*0b10*/  F2I.S64.TRUNC R22, R22 ;  /* 0x0000001600167311 */ /* 0x000e22000020d900 */
[----:B------:R-:W-:Y:S05]  /*0b20*/  BRA `(.L_x_23561) ;  /* 0x00000004000c7947 */ /* 0x000fea0003800000 */
.L_x_23574:
        /* <DEDUP_REMOVED lines=21> */
.L_x_23583:
[----:B------:R-:W-:Y:S05]  /*0c80*/  BSYNC B1 ;  /* 0x0000000000017941 */ /* 0x000fea0003800000 */
.L_x_23582:
[----:B------:R-:W-:Y:S01]  /*0c90*/  IMAD.SHL.U32 R3, R3, 0x200000, RZ ;  /* 0x0020000003037824 */ /* 0x000fe200078e00ff */
[----:B------:R-:W-:-:S04]  /*0ca0*/  LEA R5, R0, 0x37800000, 0x17 ;  /* 0x3780000000057811 */ /* 0x000fc800078eb8ff */
[----:B------:R-:W-:-:S07]  /*0cb0*/  LOP3.LUT R22, R5, R3, R22, 0xfe, !PT ;  /* 0x0000000305167212 */ /* 0x000fce00078efe16 */
.L_x_23581:
[----:B------:R-:W-:Y:S05]  /*0cc0*/  BSYNC B0 ;  /* 0x0000000000007941 */ /* 0x000fea0003800000 */
.L_x_23580:
[----:B------:R-:W0:Y:S01]  /*0cd0*/  F2I.S64.TRUNC R22, R22 ;  /* 0x0000001600167311 */ /* 0x000e22000020d900 */
[----:B------:R-:W-:Y:S05]  /*0ce0*/  BRA `(.L_x_23561) ;  /* 0x00000000009c7947 */ /* 0x000fea0003800000 */
.L_x_23573:
        /* <DEDUP_REMOVED lines=14> */
.L_x_23587:
[----:B------:R-:W-:Y:S05]  /*0dd0*/  BSYNC B0 ;  /* 0x0000000000007941 */ /* 0x000fea0003800000 */
.L_x_23586:
[----:B------:R-:W0:Y:S01]  /*0de0*/  F2I.S64.TRUNC R22, R22 ;  /* 0x0000001600167311 */ /* 0x000e22000020d900 */
[----:B------:R-:W-:Y:S05]  /*0df0*/  BRA `(.L_x_23561) ;  /* 0x0000000000587947 */ /* 0x000fea0003800000 */
.L_x_23560:
        /* <DEDUP_REMOVED lines=16> */
.L_x_23588:
[----:B------:R-:W-:Y:S01]  /*0f00*/  CS2R R22, SRZ ;  /* 0x0000000000167805 */ /* 0x000fe2000001ff00 */
[----:B------:R-:W-:Y:S06]  /*0f10*/  BRA `(.L_x_23561) ;  /* 0x0000000000107947 */ /* 0x000fec0003800000 */
.L_x_23585:
[----:B------:R0:W5:Y:S01]  /*0f20*/  LDG.E.64 R22, desc[UR36][R4.64] ;  /* 0x0000002404167981 */ /* 0x000162000c1e1b00 */
[----:B------:R-:W-:Y:S05]  /*0f30*/  BRA `(.L_x_23561) ;  /* 0x0000000000087947 */ /* 0x000fea0003800000 */
.L_x_23584:
[----:B------:R0:W5:Y:S01]  /*0f40*/  LDG.E R22, desc[UR36][R4.64] ;  /* 0x0000002404167981 */ /* 0x000162000c1e1900 */
[----:B------:R-:W-:-:S07]  /*0f50*/  IMAD.MOV.U32 R23, RZ, RZ, RZ ;  /* 0x000000ffff177224 */ /* 0x000fce00078e00ff */
.L_x_23561:
[----:B------:R-:W2:Y:S02]  /*0f60*/  S2R R27, SR_TID.X ;  /* 0x00000000001b7919 */ /* 0x000ea40000002100 */
[----:B--2---:R-:W-:-:S07]  /*0f70*/  VIADD R27, R27, 0x80 ;  /* 0x000000801b1b7836 */ /* 0x004fce0000000000 */
.L_x_23555:
[----:B------:R-:W-:Y:S05]  /*0f80*/  BSYNC B6 ;  /* 0x0000000000067941 */ /* 0x000fea0003800000 */
.L_x_23554:
        /* <DEDUP_REMOVED lines=24> */
.L_x_23594:
[----:B------:R0:W5:Y:S01]  /*1110*/  LDG.E.U8 R28, desc[UR36][R4.64] ;  /* 0x00000024041c7981 */ /* 0x000162000c1e1100 */
[----:B------:R-:W-:Y:S01]  /*1120*/  IMAD.MOV.U32 R29, RZ, RZ, RZ ;  /* 0x000000ffff1d7224 */ /* 0x000fe200078e00ff */
[----:B------:R-:W-:Y:S06]  /*1130*/  BRA `(.L_x_23596) ;  /* 0x0000000c00487947 */ /* 0x000fec0003800000 */
.L_x_23593:
        /* <DEDUP_REMOVED lines=8> */
.L_x_23598:
[----:B------:R-:W2:Y:S02]  /*11c0*/  LDG.E R28, desc[UR36][R4.64] ;  /* 0x00000024041c7981 */ /* 0x000ea4000c1e1900 */
[----:B--2---:R-:W-:Y:S01]  /*11d0*/  SHF.R.S32.HI R29, RZ, 0x1f, R28 ;  /* 0x0000001fff1d7819 */ /* 0x004fe2000001141c */
[----:B------:R-:W-:Y:S06]  /*11e0*/  BRA `(.L_x_23596) ;  /* 0x0000000c001c7947 */ /* 0x000fec0003800000 */
.L_x_23597:
[----:B------:R-:W2:Y:S02]  /*11f0*/  LDG.E.S16 R28, desc[UR36][R4.64] ;  /* 0x00000024041c7981 */ /* 0x000ea4000c1e1700 */
[----:B--2---:R-:W-:Y:S01]  /*1200*/  SHF.R.S32.HI R29, RZ, 0x1f, R28 ;  /* 0x0000001fff1d7819 */ /* 0x004fe2000001141c */
[----:B------:R-:W-:Y:S06]  /*1210*/  BRA `(.L_x_23596) ;  /* 0x0000000c00107947 */ /* 0x000fec0003800000 */
.L_x_23592:
        /* <DEDUP_REMOVED lines=9> */
.L_x_23600:
[----:B------:R-:W2:Y:S02]  /*12b0*/  LDG.E.U16 R4, desc[UR36][R4.64] ;  /* 0x0000002404047981 */ /* 0x000ea4000c1e1500 */
[----:B--2---:R-:W-:-:S06]  /*12c0*/  HADD2.F32 R28, -RZ, R4.H0_H0 ;  /* 0x20000004ff1c7230 */ /* 0x004fcc0000004100 */
[----:B------:R-:W0:Y:S01]  /*12d0*/  F2I.S64.TRUNC R28, R28 ;  /* 0x0000001c001c7311 */ /* 0x000e22000020d900 */
[----:B------:R-:W-:Y:S05]  /*12e0*/  BRA `(.L_x_23596) ;  /* 0x0000000800dc7947 */ /* 0x000fea0003800000 */
.L_x_23599:
        /* <DEDUP_REMOVED lines=9> */
.L_x_23602:
[----:B------:R-:W2:Y:S02]  /*1380*/  LDG.E.U16 R4, desc[UR36][R4.64] ;  /* 0x0000002404047981 */ /* 0x000ea4000c1e1500 */
[----:B--2---:R-:W-:-:S06]  /*1390*/  HADD2.F32 R28, -RZ, R4.H0_H0 ;  /* 0x20000004ff1c7230 */ /* 0x004fcc0000004100 */
[----:B------:R-:W0:Y:S01]  /*13a0*/  F2I.S64.TRUNC R28, R28 ;  /* 0x0000001c001c7311 */ /* 0x000e22000020d900 */
[----:B------:R-:W-:Y:S05]  /*13b0*/  BRA `(.L_x_23596) ;  /* 0x0000000800a87947 */ /* 0x000fea0003800000 */
.L_x_23601:
[----:B------:R-:W2:Y:S02]  /*13c0*/  LDG.E.64 R4, desc[UR36][R4.64] ;  /* 0x0000002404047981 */ /* 0x000ea4000c1e1b00 */
[----:B--2---:R0:W1:Y:S01]  /*13d0*/  F2I.S64.F64.TRUNC R28, R4 ;  /* 0x00000004001c7311 */ /* 0x004062000030d900 */
[----:B------:R-:W-:Y:S05]  /*13e0*/  BRA `(.L_x_23596) ;  /* 0x00000008009c7947 */ /* 0x000fea0003800000 */
.L_x_23591:
        /* <DEDUP_REMOVED lines=13> */
.L_x_23605:
[----:B------:R-:W2:Y:S02]  /*14c0*/  LDG.E.64 R4, desc[UR36][R4.64] ;  /* 0x0000002404047981 */ /* 0x000ea4000c1e1b00 */
[----:B--2---:R0:W1:Y:S01]  /*14d0*/  F2I.S64.F64.TRUNC R28, R4 ;  /* 0x00000004001c7311 */ /* 0x004062000030d900 */
[----:B------:R-:W-:Y:S05]  /*14e0*/  BRA `(.L_x_23596) ;  /* 0x00000008005c7947 */ /* 0x000fea0003800000 */
.L_x_23604:
        /* <DEDUP_REMOVED lines=27> */
.L_x_23607:
        /* <DEDUP_REMOVED lines=14> */
.L_x_23606:
[----:B------:R-:W2:Y:S02]  /*1780*/  LDG.E.U16 R28, desc[UR36][R4.64] ;  /* 0x00000024041c7981 */ /* 0x000ea4000c1e1500 */
[----:B--2---:R-:W-:-:S06]  /*1790*/  IMAD.U32 R28, R28, 0x10000, RZ ;  /* 0x000100001c1c7824 */ /* 0x004fcc00078e00ff */
[----:B------:R-:W0:Y:S01]  /*17a0*/  F2I.S64.TRUNC R28, R28 ;  /* 0x0000001c001c7311 */ /* 0x000e22000020d900 */
[----:B------:R-:W-:Y:S05]  /*17b0*/  BRA `(.L_x_23596) ;  /* 0x0000000400a87947 */ /* 0x000fea0003800000 */
.L_x_23603:
        /* <DEDUP_REMOVED lines=11> */
.L_x_23610:
        /* <DEDUP_REMOVED lines=21> */
.L_x_23614:
[----:B------:R-:W-:Y:S05]  /*19c0*/  BSYNC B1 ;  /* 0x0000000000017941 */ /* 0x000fea0003800000 */
.L_x_23613:
[----:B------:R-:W-:Y:S01]  /*19d0*/  IMAD.SHL.U32 R3, R3, 0x100000, RZ ;  /* 0x0010000003037824 */ /* 0x000fe200078e00ff */
[----:B------:R-:W-:-:S04]  /*19e0*/  LEA R5, R0, 0x3b800000, 0x17 ;  /* 0x3b80000000057811 */ /* 0x000fc800078eb8ff */
[----:B------:R-:W-:-:S07]  /*19f0*/  LOP3.LUT R28, R5, R3, R28, 0xfe, !PT ;  /* 0x00000003051c7212 */ /* 0x000fce00078efe1c */
.L_x_23612:
[----:B------:R-:W-:Y:S05]  /*1a00*/  BSYNC B0 ;  /* 0x0000000000007941 */ /* 0x000fea0003800000 */
.L_x_23611:
[----:B------:R-:W0:Y:S01]  /*1a10*/  F2I.S64.TRUNC R28, R28 ;  /* 0x0000001c001c7311 */ /* 0x000e22000020d900 */
[----:B------:R-:W-:Y:S05]  /*1a20*/  BRA `(.L_x_23596) ;  /* 0x00000004000c7947 */ /* 0x000fea0003800000 */
.L_x_23609:
        /* <DEDUP_REMOVED lines=21> */
.L_x_23618:
[----:B------:R-:W-:Y:S05]  /*1b80*/  BSYNC B1 ;  /* 0x0000000000017941 */ /* 0x000fea0003800000 */
.L_x_23617:
[----:B------:R-:W-:Y:S01]  /*1b90*/  IMAD.SHL.U32 R3, R3, 0x200000, RZ ;  /* 0x0020000003037824 */ /* 0x000fe200078e00ff */
[----:B------:R-:W-:-:S04]  /*1ba0*/  LEA R5, R0, 0x37800000, 0x17 ;  /* 0x3780000000057811 */ /* 0x000fc800078eb8ff */
[----:B------:R-:W-:-:S07]  /*1bb0*/  LOP3.LUT R28, R5, R3, R28, 0xfe, !PT ;  /* 0x00000003051c7212 */ /* 0x000fce00078efe1c */
.L_x_23616:
[----:B------:R-:W-:Y:S05]  /*1bc0*/  BSYNC B0 ;  /* 0x0000000000007941 */ /* 0x000fea0003800000 */
.L_x_23615:
[----:B------:R-:W0:Y:S01]  /*1bd0*/  F2I.S64.TRUNC R28, R28 ;  /* 0x0000001c001c7311 */ /* 0x000e22000020d900 */
[----:B------:R-:W-:Y:S05]  /*1be0*/  BRA `(.L_x_23596) ;  /* 0x00000000009c7947 */ /* 0x000fea0003800000 */
.L_x_23608:
        /* <DEDUP_REMOVED lines=14> */
.L_x_23622:
[----:B------:R-:W-:Y:S05]  /*1cd0*/  BSYNC B0 ;  /* 0x0000000000007941 */ /* 0x000fea0003800000 */
.L_x_23621:
[----:B------:R-:W0:Y:S01]  /*1ce0*/  F2I.S64.TRUNC R28, R28 ;  /* 0x0000001c001c7311 */ /* 0x000e22000020d900 */
[----:B------:R-:W-:Y:S05]  /*1cf0*/  BRA `(.L_x_23596) ;  /* 0x0000000000587947 */ /* 0x000fea0003800000 */
.L_x_23595:
        /* <DEDUP_REMOVED lines=16> */
.L_x_23623:
[----:B------:R-:W-:Y:S01]  /*1e00*/  CS2R R28, SRZ ;  /* 0x00000000001c7805 */ /* 0x000fe2000001ff00 */
[----:B------:R-:W-:Y:S06]  /*1e10*/  BRA `(.L_x_23596) ;  /* 0x0000000000107947 */ /* 0x000fec0003800000 */
.L_x_23620:
[----:B------:R0:W5:Y:S01]  /*1e20*/  LDG.E.64 R28, desc[UR36][R4.64] ;  /* 0x00000024041c7981 */ /* 0x000162000c1e1b00 */
[----:B------:R-:W-:Y:S05]  /*1e30*/  BRA `(.L_x_23596) ;  /* 0x0000000000087947 */ /* 0x000fea0003800000 */
.L_x_23619:
[----:B------:R0:W5:Y:S01]  /*1e40*/  LDG.E R28, desc[UR36][R4.64] ;  /* 0x00000024041c7981 */ /* 0x000162000c1e1900 */
[----:B------:R-:W-:-:S07]  /*1e50*/  IMAD.MOV.U32 R29, RZ, RZ, RZ ;  /* 0x000000ffff1d7224 */ /* 0x000fce00078e00ff */
.L_x_23596:
[----:B------:R-:W-:-:S07]  /*1e60*/  VIADD R27, R27, 0x80 ;  /* 0x000000801b1b7836 */ /* 0x000fce0000000000 */
.L_x_23590:
[----:B------:R-:W-:Y:S05]  /*1e70*/  BSYNC B6 ;  /* 0x0000000000067941 */ /* 0x000fea0003800000 */
.L_x_23589:
        /* <DEDUP_REMOVED lines=26> */
.L_x_23629:
[----:B------:R0:W5:Y:S01]  /*2020*/  LDG.E.U8 R16, desc[UR36][R4.64] ;  /* 0x0000002404107981 */ /* 0x000162000c1e1100 */
[----:B------:R-:W-:Y:S01]  /*2030*/  IMAD.MOV.U32 R17, RZ, RZ, RZ ;  /* 0x000000ffff117224 */ /* 0x000fe200078e00ff */
[----:B------:R-:W-:Y:S06]  /*2040*/  BRA `(.L_x_23631) ;  /* 0x0000000c00487947 */ /* 0x000fec0003800000 */
.L_x_23628:
        /* <DEDUP_REMOVED lines=8> */
.L_x_23633:
[----:B------:R-:W2:Y:S02]  /*20d0*/  LDG.E R16, desc[UR36][R4.64] ;  /* 0x0000002404107981 */ /* 0x000ea4000c1e1900 */
[----:B--2---:R-:W-:Y:S01]  /*20e0*/  SHF.R.S32.HI R17, RZ, 0x1f, R16 ;  /* 0x0000001fff117819 */ /* 0x004fe20000011410 */
[----:B------:R-:W-:Y:S06]  /*20f0*/  BRA `(.L_x_23631) ;  /* 0x0000000c001c7947 */ /* 0x000fec0003800000 */
.L_x_23632:
[----:B------:R-:W2:Y:S02]  /*2100*/  LDG.E.S16 R16, desc[UR36][R4.64] ;  /* 0x0000002404107981 */ /* 0x000ea4000c1e1700 */
[----:B--2---:R-:W-:Y:S01]  /*2110*/  SHF.R.S32.HI R17, RZ, 0x1f, R16 ;  /* 0x0000001fff117819 */ /* 0x004fe20000011410 */
[----:B------:R-:W-:Y:S06]  /*2120*/  BRA `(.L_x_23631) ;  /* 0x0000000c00107947 */ /* 0x000fec0003800000 */
.L_x_23627:
        /* <DEDUP_REMOVED lines=9> */
.L_x_23635:
[----:B------:R-:W2:Y:S02]  /*21c0*/  LDG.E.U16 R4, desc[UR36][R4.64] ;  /* 0x0000002404047981 */ /* 0x000ea4000c1e1500 */
[----:B--2---:R-:W-:-:S06]  /*21d0*/  HADD2.F32 R16, -RZ, R4.H0_H0 ;  /* 0x20000004ff107230 */ /* 0x004fcc0000004100 */
[----:B------:R-:W0:Y:S01]  /*21e0*/  F2I.S64.TRUNC R16, R16 ;  /* 0x0000001000107311 */ /* 0x000e22000020d900 */
[----:B------:R-:W-:Y:S05]  /*21f0*/  BRA `(.L_x_23631) ;  /* 0x0000000800dc7947 */ /* 0x000fea0003800000 */
.L_x_23634:
        /* <DEDUP_REMOVED lines=9> */
.L_x_23637:
[----:B------:R-:W2:Y:S02]  /*2290*/  LDG.E.U16 R4, desc[UR36][R4.64] ;  /* 0x0000002404047981 */ /* 0x000ea4000c1e1500 */
[----:B--2---:R-:W-:-:S06]  /*22a0*/  HADD2.F32 R16, -RZ, R4.H0_H0 ;  /* 0x20000004ff107230 */ /* 0x004fcc0000004100 */
[----:B------:R-:W0:Y:S01]  /*22b0*/  F2I.S64.TRUNC R16, R16 ;  /* 0x0000001000107311 */ /* 0x000e22000020d900 */
[----:B------:R-:W-:Y:S05]  /*22c0*/  BRA `(.L_x_23631) ;  /* 0x0000000800a87947 */ /* 0x000fea0003800000 */
.L_x_23636:
[----:B------:R-:W2:Y:S02]  /*22d0*/  LDG.E.64 R4, desc[UR36][R4.64] ;  /* 0x0000002404047981 */ /* 0x000ea4000c1e1b00 */
[----:B--2---:R0:W1:Y:S01]  /*22e0*/  F2I.S64.F64.TRUNC R16, R4 ;  /* 0x0000000400107311 */ /* 0x004062000030d900 */
[----:B------:R-:W-:Y:S05]  /*22f0*/  BRA `(.L_x_23631) ;  /* 0x00000008009c7947 */ /* 0x000fea0003800000 */
.L_x_23626:
        /* <DEDUP_REMOVED lines=13> */
.L_x_23640:
[----:B------:R-:W2:Y:S02]  /*23d0*/  LDG.E.64 R4, desc[UR36][R4.64] ;  /* 0x0000002404047981 */ /* 0x000ea4000c1e1b00 */
[----:B--2---:R0:W1:Y:S01]  /*23e0*/  F2I.S64.F64.TRUNC R16, R4 ;  /* 0x0000000400107311 */ /* 0x004062000030d900 */
[----:B------:R-:W-:Y:S05]  /*23f0*/  BRA `(.L_x_23631) ;  /* 0x00000008005c7947 */ /* 0x000fea0003800000 */
.L_x_23639:
        /* <DEDUP_REMOVED lines=27> */
.L_x_23642:
        /* <DEDUP_REMOVED lines=14> */
.L_x_23641:
[----:B------:R-:W2:Y:S02]  /*2690*/  LDG.E.U16 R16, desc[UR36][R4.64] ;  /* 0x0000002404107981 */ /* 0x000ea4000c1e1500 */
[----:B--2---:R-:W-:-:S06]  /*26a0*/  IMAD.U32 R16, R16, 0x10000, RZ ;  /* 0x0001000010107824 */ /* 0x004fcc00078e00ff */
[----:B------:R-:W0:Y:S01]  /*26b0*/  F2I.S64.TRUNC R16, R16 ;  /* 0x0000001000107311 */ /* 0x000e22000020d900 */
[----:B------:R-:W-:Y:S05]  /*26c0*/  BRA `(.L_x_23631) ;  /* 0x0000000400a87947 */ /* 0x000fea0003800000 */
.L_x_23638:
        /* <DEDUP_REMOVED lines=11> */
.L_x_23645:
        /* <DEDUP_REMOVED lines=21> */
.L_x_23649:
[----:B------:R-:W-:Y:S05]  /*28d0*/  BSYNC B1 ;  /* 0x0000000000017941 */ /* 0x000fea0003800000 */
.L_x_23648:
[----:B------:R-:W-:Y:S01]  /*28e0*/  IMAD.SHL.U32 R3, R3, 0x100000, RZ ;  /* 0x0010000003037824 */ /* 0x000fe200078e00ff */
[----:B------:R-:W-:-:S04]  /*28f0*/  LEA R5, R0, 0x3b800000, 0x17 ;  /* 0x3b80000000057811 */ /* 0x000fc800078eb8ff */
[----:B------:R-:W-:-:S07]  /*2900*/  LOP3.LUT R16, R5, R3, R16, 0xfe, !PT ;  /* 0x0000000305107212 */ /* 0x000fce00078efe10 */
.L_x_23647:
[----:B------:R-:W-:Y:S05]  /*2910*/  BSYNC B0 ;  /* 0x0000000000007941 */ /* 0x000fea0003800000 */
.L_x_23646:
[----:B------:R-:W1:Y:S01]  /*2920*/  F2I.S64.TRUNC R16, R16 ;  /* 0x0000001000107311 */ /* 0x000e62000020d900 */
[----:B------:R-:W-:Y:S05]  /*2930*/  BRA `(.L_x_23631) ;  /* 0x00000004000c7947 */ /* 0x000fea0003800000 */
.L_x_23644:
        /* <DEDUP_REMOVED lines=21> */
.L_x_23653:
[----:B------:R-:W-:Y:S05]  /*2a90*/  BSYNC B1 ;  /* 0x0000000000017941 */ /* 0x000fea0003800000 */
.L_x_23652:
[----:B------:R-:W-:Y:S01]  /*2aa0*/  IMAD.SHL.U32 R3, R3, 0x200000, RZ ;  /* 0x0020000003037824 */ /* 0x000fe200078e00ff */
[----:B------:R-:W-:-:S04]  /*2ab0*/  LEA R5, R0, 0x37800000, 0x17 ;  /* 0x3780000000057811 */ /* 0x000fc800078eb8ff */
[----:B------:R-:W-:-:S07]  /*2ac0*/  LOP3.LUT R16, R5, R3, R16, 0xfe, !PT ;  /* 0x0000000305107212 */ /* 0x000fce00078efe10 */
.L_x_23651:
[----:B------:R-:W-:Y:S05]  /*2ad0*/  BSYNC B0 ;  /* 0x0000000000007941 */ /* 0x000fea0003800000 */
.L_x_23650:
[----:B------:R-:W2:Y:S01]  /*2ae0*/  F2I.S64.TRUNC R16, R16 ;  /* 0x0000001000107311 */ /* 0x000ea2000020d900 */
[----:B------:R-:W-:Y:S05]  /*2af0*/  BRA `(.L_x_23631) ;  /* 0x00000000009c7947 */ /* 0x000fea0003800000 */
.L_x_23643:
        /* <DEDUP_REMOVED lines=14> */
.L_x_23657:
[----:B------:R-:W-:Y:S05]  /*2be0*/  BSYNC B0 ;  /* 0x0000000000007941 */ /* 0x000fea0003800000 */
.L_x_23656:
[----:B------:R-:W0:Y:S01]  /*2bf0*/  F2I.S64.TRUNC R16, R16 ;  /* 0x0000001000107311 */ /* 0x000e22000020d900 */
[----:B------:R-:W-:Y:S05]  /*2c00*/  BRA `(.L_x_23631) ;  /* 0x0000000000587947 */ /* 0x000fea0003800000 */
.L_x_23630:
        /* <DEDUP_REMOVED lines=16> */
.L_x_23658:
[----:B------:R-:W-:Y:S01]  /*2d10*/  CS2R R16, SRZ ;  /* 0x0000000000107805 */ /* 0x000fe2000001ff00 */
[----:B------:R-:W-:Y:S06]  /*2d20*/  BRA `(.L_x_23631) ;  /* 0x0000000000107947 */ /* 0x000fec0003800000 */
.L_x_23655:
[----:B------:R0:W5:Y:S01]  /*2d30*/  LDG.E.64 R16, desc[UR36][R4.64] ;  /* 0x0000002404107981 */ /* 0x000162000c1e1b00 */
[----:B------:R-:W-:Y:S05]  /*2d40*/  BRA `(.L_x_23631) ;  /* 0x0000000000087947 */ /* 0x000fea0003800000 */
.L_x_23654:
[----:B------:R0:W5:Y:S01]  /*2d50*/  LDG.E R16, desc[UR36][R4.64] ;  /* 0x0000002404107981 */ /* 0x000162000c1e1900 */
[----:B------:R-:W-:-:S07]  /*2d60*/  IMAD.MOV.U32 R17, RZ, RZ, RZ ;  /* 0x000000ffff117224 */ /* 0x000fce00078e00ff */
.L_x_23631:
[----:B------:R-:W-:-:S07]  /*2d70*/  VIADD R27, R27, 0x80 ;  /* 0x000000801b1b7836 */ /* 0x000fce0000000000 */
.L_x_23625:
[----:B------:R-:W-:Y:S05]  /*2d80*/  BSYNC B6 ;  /* 0x0000000000067941 */ /* 0x000fea0003800000 */
.L_x_23624:
        /* <DEDUP_REMOVED lines=23> */
.L_x_23664:
[----:B------:R0:W5:Y:S01]  /*2f00*/  LDG.E.U8 R18, desc[UR36][R4.64] ;  /* 0x0000002404127981 */ /* 0x000162000c1e1100 */
[----:B------:R-:W-:Y:S01]  /*2f10*/  IMAD.MOV.U32 R19, RZ, RZ, RZ ;  /* 0x000000ffff137224 */ /* 0x000fe200078e00ff */
[----:B------:R-:W-:Y:S06]  /*2f20*/  BRA `(.L_x_23660) ;  /* 0x0000000c00447947 */ /* 0x000fec0003800000 */
.L_x_23663:
        /* <DEDUP_REMOVED lines=8> */
.L_x_23667:
[----:B------:R-:W2:Y:S02]  /*2fb0*/  LDG.E R18, desc[UR36][R4.64] ;  /* 0x0000002404127981 */ /* 0x000ea4000c1e1900 */
[----:B--2---:R-:W-:Y:S01]  /*2fc0*/  SHF.R.S32.HI R19, RZ, 0x1f, R18 ;  /* 0x0000001fff137819 */ /* 0x004fe20000011412 */
[----:B------:R-:W-:Y:S06]  /*2fd0*/  BRA `(.L_x_23660) ;  /* 0x0000000c00187947 */ /* 0x000fec0003800000 */
.L_x_23666:
[----:B------:R-:W2:Y:S02]  /*2fe0*/  LDG.E.S16 R18, desc[UR36][R4.64] ;  /* 0x0000002404127981 */ /* 0x000ea4000c1e1700 */
[----:B--2---:R-:W-:Y:S01]  /*2ff0*/  SHF.R.S32.HI R19, RZ, 0x1f, R18 ;  /* 0x0000001fff137819 */ /* 0x004fe20000011412 */
[----:B------:R-:W-:Y:S06]  /*3000*/  BRA `(.L_x_23660) ;  /* 0x0000000c000c7947 */ /* 0x000fec0003800000 */
.L_x_23662:
        /* <DEDUP_REMOVED lines=9> */
.L_x_23669:
[----:B------:R-:W2:Y:S02]  /*30a0*/  LDG.E.U16 R4, desc[UR36][R4.64] ;  /* 0x0000002404047981 */ /* 0x000ea4000c1e1500 */
[----:B--2---:R-:W-:-:S06]  /*30b0*/  HADD2.F32 R18, -RZ, R4.H0_H0 ;  /* 0x20000004ff127230 */ /* 0x004fcc0000004100 */
[----:B------:R-:W0:Y:S01]  /*30c0*/  F2I.S64.TRUNC R18, R18 ;  /* 0x0000001200127311 */ /* 0x000e22000020d900 */
[----:B------:R-:W-:Y:S05]  /*30d0*/  BRA `(.L_x_23660) ;  /* 0x0000000800d87947 */ /* 0x000fea0003800000 */
.L_x_23668:
        /* <DEDUP_REMOVED lines=9> */
.L_x_23671:
[----:B------:R-:W2:Y:S02]  /*3170*/  LDG.E.U16 R4, desc[UR36][R4.64] ;  /* 0x0000002404047981 */ /* 0x000ea4000c1e1500 */
[----:B--2---:R-:W-:-:S06]  /*3180*/  HADD2.F32 R18, -RZ, R4.H0_H0 ;  /* 0x20000004ff127230 */ /* 0x004fcc0000004100 */
[----:B------:R-:W0:Y:S01]  /*3190*/  F2I.S64.TRUNC R18, R18 ;  /* 0x0000001200127311 */ /* 0x000e22000020d900 */
[----:B------:R-:W-:Y:S05]  /*31a0*/  BRA `(.L_x_23660) ;  /* 0x0000000800a47947 */ /* 0x000fea0003800000 */
.L_x_23670:
[----:B------:R-:W2:Y:S02]  /*31b0*/  LDG.E.64 R4, desc[UR36][R4.64] ;  /* 0x0000002404047981 */ /* 0x000ea4000c1e1b00 */
[----:B--2---:R0:W1:Y:S01]  /*31c0*/  F2I.S64.F64.TRUNC R18, R4 ;  /* 0x0000000400127311 */ /* 0x004062000030d900 */
[----:B------:R-:W-:Y:S05]  /*31d0*/  BRA `(.L_x_23660) ;  /* 0x0000000800987947 */ /* 0x000fea0003800000 */
.L_x_23661:
        /* <DEDUP_REMOVED lines=13> */
.L_x_23674:
[----:B------:R-:W2:Y:S02]  /*32b0*/  LDG.E.64 R4, desc[UR36][R4.64] ;  /* 0x0000002404047981 */ /* 0x000ea4000c1e1b00 */
[----:B--2---:R0:W1:Y:S01]  /*32c0*/  F2I.S64.F64.TRUNC R18, R4 ;  /* 0x0000000400127311 */ /* 0x004062000030d900 */
[----:B------:R-:W-:Y:S05]  /*32d0*/  BRA `(.L_x_23660) ;  /* 0x0000000800587947 */ /* 0x000fea0003800000 */
.L_x_23673:
        /* <DEDUP_REMOVED lines=27> */
.L_x_23676:
        /* <DEDUP_REMOVED lines=14> */
.L_x_23675:
[----:B------:R-:W2:Y:S02]  /*3570*/  LDG.E.U16 R18, desc[UR36][R4.64] ;  /* 0x0000002404127981 */ /* 0x000ea4000c1e1500 */
[----:B--2---:R-:W-:-:S06]  /*3580*/  IMAD.U32 R18, R18, 0x10000, RZ ;  /* 0x0001000012127824 */ /* 0x004fcc00078e00ff */
[----:B------:R-:W0:Y:S01]  /*3590*/  F2I.S64.TRUNC R18, R18 ;  /* 0x0000001200127311 */ /* 0x000e22000020d900 */
[----:B------:R-:W-:Y:S05]  /*35a0*/  BRA `(.L_x_23660) ;  /* 0x0000000400a47947 */ /* 0x000fea0003800000 */
.L_x_23672:
        /* <DEDUP_REMOVED lines=11> */
.L_x_23679:
        /* <DEDUP_REMOVED lines=21> */
.L_x_23683:
[----:B------:R-:W-:Y:S05]  /*37b0*/  BSYNC B1 ;  /* 0x0000000000017941 */ /* 0x000fea0003800000 */
.L_x_23682:
[----:B------:R-:W-:Y:S01]  /*37c0*/  IMAD.SHL.U32 R3, R3, 0x100000, RZ ;  /* 0x0010000003037824 */ /* 0x000fe200078e00ff */
[----:B------:R-:W-:-:S04]  /*37d0*/  LEA R5, R0, 0x3b800000, 0x17 ;  /* 0x3b80000000057811 */ /* 0x000fc800078eb8ff */
[----:B------:R-:W-:-:S07]  /*37e0*/  LOP3.LUT R18, R5, R3, R18, 0xfe, !PT ;  /* 0x0000000305127212 */ /* 0x000fce00078efe12 */
.L_x_23681:
[----:B------:R-:W-:Y:S05]  /*37f0*/  BSYNC B0 ;  /* 0x0000000000007941 */ /* 0x000fea0003800000 */
.L_x_23680:
[----:B------:R-:W0:Y:S01]  /*3800*/  F2I.S64.TRUNC R18, R18 ;  /* 0x0000001200127311 */ /* 0x000e22000020d900 */
[----:B------:R-:W-:Y:S05]  /*3810*/  BRA `(.L_x_23660) ;  /* 0x0000000400087947 */ /* 0x000fea0003800000 */
.L_x_23678:
        /* <DEDUP_REMOVED lines=21> */
.L_x_23687:
[----:B------:R-:W-:Y:S05]  /*3970*/  BSYNC B1 ;  /* 0x0000000000017941 */ /* 0x000fea0003800000 */
.L_x_23686:
[----:B------:R-:W-:Y:S01]  /*3980*/  IMAD.SHL.U32 R3, R3, 0x200000, RZ ;  /* 0x0020000003037824 */ /* 0x000fe200078e00ff */
[----:B------:R-:W-:-:S04]  /*3990*/  LEA R5, R0, 0x37800000, 0x17 ;  /* 0x3780000000057811 */ /* 0x000fc800078eb8ff */
[----:B------:R-:W-:-:S07]  /*39a0*/  LOP3.LUT R18, R5, R3, R18, 0xfe, !PT ;  /* 0x0000000305127212 */ /* 0x000fce00078efe12 */
.L_x_23685:
[----:B------:R-:W-:Y:S05]  /*39b0*/  BSYNC B0 ;  /* 0x0000000000007941 */ /* 0x000fea0003800000 */
.L_x_23684:
[----:B------:R-:W0:Y:S01]  /*39c0*/  F2I.S64.TRUNC R18, R18 ;  /* 0x0000001200127311 */ /* 0x000e22000020d900 */
[----:B------:R-:W-:Y:S05]  /*39d0*/  BRA `(.L_x_23660) ;  /* 0x0000000000987947 */ /* 0x000fea0003800000 */
.L_x_23677:
        /* <DEDUP_REMOVED lines=14> */
.L_x_23691:
[----:B------:R-:W-:Y:S05]  /*3ac0*/  BSYNC B0 ;  /* 0x0000000000007941 */ /* 0x000fea0003800000 */
.L_x_23690:
[----:B------:R-:W0:Y:S01]  /*3ad0*/  F2I.S64.TRUNC R18, R18 ;  /* 0x0000001200127311 */ /* 0x000e22000020d900 */
[----:B------:R-:W-:Y:S05]  /*3ae0*/  BRA `(.L_x_23660) ;  /* 0x0000000000547947 */ /* 0x000fea0003800000 */
.L_x_23665:
        /* <DEDUP_REMOVED lines=16> */
.L_x_23692:
[----:B------:R-:W-:Y:S05]  /*3bf0*/  BRA `(.L_x_23660) ;  /* 0x0000000000107947 */ /* 0x000fea0003800000 */
.L_x_23689:
[----:B------:R0:W5:Y:S01]  /*3c00*/  LDG.E.64 R18, desc[UR36][R4.64] ;  /* 0x0000002404127981 */ /* 0x000162000c1e1b00 */
[----:B------:R-:W-:Y:S05]  /*3c10*/  BRA `(.L_x_23660) ;  /* 0x0000000000087947 */ /* 0x000fea0003800000 */
.L_x_23688:
[----:B------:R0:W5:Y:S01]  /*3c20*/  LDG.E R18, desc[UR36][R4.64] ;  /* 0x0000002404127981 */ /* 0x000162000c1e1900 */
[----:B------:R-:W-:-:S07]  /*3c30*/  IMAD.MOV.U32 R19, RZ, RZ, RZ ;  /* 0x000000ffff137224 */ /* 0x000fce00078e00ff */
.L_x_23660:
[----:B------:R-:W-:Y:S05]  /*3c40*/  BSYNC B6 ;  /* 0x0000000000067941 */ /* 0x000fea0003800000 */
.L_x_23659:
[----:B------:R-:W2:Y:S01]  /*3c50*/  S2R R25, SR_TID.X ;  /* 0x0000000000197919 */ /* 0x000ea20000002100 */
[----:B------:R-:W2:Y:S01]  /*3c60*/  LDC.U8 R26, c[0x0][0x244] ;  /* 0x00009100ff1a7b82 */ /* 0x000ea20000000000 */
[----:B------:R-:W-:Y:S01]  /*3c70*/  ULDC.64 UR4, c[0x0][0x220] ;  /* 0x0000880000047ab9 */ /* 0x000fe20000000a00 */
[----:B------:R-:W-:Y:S01]  /*3c80*/  BSSY B6, `(.L_x_23693) ;  /* 0x00000fb000067945 */ /* 0x000fe20003800000 */
[----:B01-345:R-:W-:Y:S02]  /*3c90*/  LOP3.LUT P0, RZ, R22, UR4, RZ, 0xfc, !PT ;  /* 0x0000000416ff7c12 */ /* 0x03bfe4000f80fcff */
[----:B------:R-:W-:Y:S02]  /*3ca0*/  LOP3.LUT P1, RZ, R28, UR4, RZ, 0xfc, !PT ;  /* 0x000000041cff7c12 */ /* 0x000fe4000f82fcff */
[----:B--2---:R-:W-:Y:S02]  /*3cb0*/  LOP3.LUT P3, RZ, R16, UR4, RZ, 0xfc, !PT ;  /* 0x0000000410ff7c12 */ /* 0x004fe4000f86fcff */
[----:B------:R-:W-:-:S02]  /*3cc0*/  LOP3.LUT P2, RZ, R18, UR4, RZ, 0xfc, !PT ;  /* 0x0000000412ff7c12 */ /* 0x000fc4000f84fcff */
[----:B------:R-:W-:Y:S02]  /*3cd0*/  LOP3.LUT P0, RZ, R23, UR5, RZ, 0xfc, P0 ;  /* 0x0000000517ff7c12 */ /* 0x000fe4000800fcff */
[----:B------:R-:W-:Y:S02]  /*3ce0*/  LOP3.LUT P1, RZ, R29, UR5, RZ, 0xfc, P1 ;  /* 0x000000051dff7c12 */ /* 0x000fe4000882fcff */
[----:B------:R-:W-:Y:S02]  /*3cf0*/  LOP3.LUT P3, RZ, R17, UR5, RZ, 0xfc, P3 ;  /* 0x0000000511ff7c12 */ /* 0x000fe4000986fcff */
[----:B------:R-:W-:Y:S02]  /*3d00*/  LOP3.LUT P2, RZ, R19, UR5, RZ, 0xfc, P2 ;  /* 0x0000000513ff7c12 */ /* 0x000fe4000904fcff */
[----:B------:R-:W-:Y:S02]  /*3d10*/  SEL R3, RZ, 0x1, !P0 ;  /* 0x00000001ff037807 */ /* 0x000fe40004000000 */
[----:B------:R-:W-:-:S02]  /*3d20*/  SEL R22, RZ, 0x1, !P1 ;  /* 0x00000001ff167807 */ /* 0x000fc40004800000 */
        /* <DEDUP_REMOVED lines=25> */
.L_x_23698:
[----:B------:R0:W-:Y:S01]  /*3ec0*/  STG.E.U8 desc[UR36][R8.64], R3 ;  /* 0x0000000308007986 */ /* 0x0001e2000c101124 */
[----:B------:R-:W-:Y:S05]  /*3ed0*/  BRA `(.L_x_23694) ;  /* 0x0000000c00547947 */ /* 0x000fea0003800000 */
.L_x_23697:
        /* <DEDUP_REMOVED lines=10> */
.L_x_23701:
[----:B------:R0:W-:Y:S01]  /*3f80*/  STG.E desc[UR36][R8.64], R3 ;  /* 0x0000000308007986 */ /* 0x0001e2000c101924 */
[----:B------:R-:W-:Y:S05]  /*3f90*/  BRA `(.L_x_23694) ;  /* 0x0000000c00247947 */ /* 0x000fea0003800000 */
.L_x_23700:
[----:B------:R0:W-:Y:S01]  /*3fa0*/  STG.E.U16 desc[UR36][R8.64], R3 ;  /* 0x0000000308007986 */ /* 0x0001e2000c101524 */
[----:B------:R-:W-:Y:S05]  /*3fb0*/  BRA `(.L_x_23694) ;  /* 0x0000000c001c7947 */ /* 0x000fea0003800000 */
.L_x_23696:
        /* <DEDUP_REMOVED lines=9> */
.L_x_23703:
[----:B------:R-:W0:Y:S02]  /*4050*/  I2F.S16 R0, R3 ;  /* 0x0000000300007306 */ /* 0x000e240000101400 */
[----:B0-----:R-:W-:-:S05]  /*4060*/  F2FP.F16.F32.PACK_AB R0, RZ, R0 ;  /* 0x00000000ff00723e */ /* 0x001fca00000000ff */
[----:B------:R0:W-:Y:S01]  /*4070*/  STG.E.U16 desc[UR36][R8.64], R0 ;  /* 0x0000000008007986 */ /* 0x0001e2000c101524 */
[----:B------:R-:W-:Y:S05]  /*4080*/  BRA `(.L_x_23694) ;  /* 0x0000000800e87947 */ /* 0x000fea0003800000 */
.L_x_23702:
        /* <DEDUP_REMOVED lines=10> */
.L_x_23705:
[----:B------:R-:W0:Y:S02]  /*4130*/  I2F.S16 R3, R3 ;  /* 0x0000000300037306 */ /* 0x000e240000101400 */
[----:B0-----:R-:W-:-:S04]  /*4140*/  F2FP.F16.F32.PACK_AB R3, RZ, R3 ;  /* 0x00000003ff03723e */ /* 0x001fc800000000ff */
[----:B------:R-:W-:-:S05]  /*4150*/  PRMT R3, R3, 0x5410, RZ ;  /* 0x0000541003037816 */ /* 0x000fca00000000ff */
[----:B------:R0:W-:Y:S01]  /*4160*/  STG.E desc[UR36][R8.64], R3 ;  /* 0x0000000308007986 */ /* 0x0001e2000c101924 */
[----:B------:R-:W-:Y:S05]  /*4170*/  BRA `(.L_x_23694) ;  /* 0x0000000800ac7947 */ /* 0x000fea0003800000 */
.L_x_23704:
[----:B------:R-:W0:Y:S02]  /*4180*/  I2F.F64.S16 R4, R3 ;  /* 0x0000000300047312 */ /* 0x000e240000101c00 */
[----:B0-----:R0:W-:Y:S01]  /*4190*/  STG.E.64 desc[UR36][R8.64], R4 ;  /* 0x0000000408007986 */ /* 0x0011e2000c101b24 */
[----:B------:R-:W-:Y:S05]  /*41a0*/  BRA `(.L_x_23694) ;  /* 0x0000000800a07947 */ /* 0x000fea0003800000 */
.L_x_23695:
        /* <DEDUP_REMOVED lines=10> */
.L_x_23708:
[----:B------:R-:W0:Y:S01]  /*4250*/  I2F.F64.S16 R4, R3 ;  /* 0x0000000300047312 */ /* 0x000e220000101c00 */
[----:B------:R-:W-:-:S05]  /*4260*/  CS2R R6, SRZ ;  /* 0x0000000000067805 */ /* 0x000fca000001ff00 */
[----:B0-----:R0:W-:Y:S01]  /*4270*/  STG.E.128 desc[UR36][R8.64], R4 ;  /* 0x0000000408007986 */ /* 0x0011e2000c101d24 */
[----:B------:R-:W-:Y:S05]  /*4280*/  BRA `(.L_x_23694) ;  /* 0x0000000800687947 */ /* 0x000fea0003800000 */
.L_x_23707:
        /* <DEDUP_REMOVED lines=21> */
.L_x_23712:
[----:B------:R-:W-:Y:S05]  /*43e0*/  BSYNC B0 ;  /* 0x0000000000007941 */ /* 0x000fea0003800000 */
.L_x_23711:
[----:B------:R-:W-:-:S05]  /*43f0*/  LOP3.LUT R5, R0, R5, RZ, 0xfc, !PT ;  /* 0x0000000500057212 */ /* 0x000fca00078efcff */
[----:B------:R0:W-:Y:S01]  /*4400*/  STG.E.U8 desc[UR36][R8.64], R5 ;  /* 0x0000000508007986 */ /* 0x0001e2000c101124 */
[----:B------:R-:W-:Y:S05]  /*4410*/  BRA `(.L_x_23694) ;  /* 0x0000000800047947 */ /* 0x000fea0003800000 */
.L_x_23710:
        /* <DEDUP_REMOVED lines=13> */
.L_x_23714:
[----:B------:R-:W-:Y:S01]  /*44f0*/  IMAD.MOV.U32 R0, RZ, RZ, 0x7f ;  /* 0x0000007fff007424 */ /* 0x000fe200078e00ff */
[----:B------:R-:W-:-:S04]  /*4500*/  ISETP.GT.U32.AND P0, PT, R4, 0x7f800000, PT ;  /* 0x7f8000000400780c */ /* 0x000fc80003f04070 */
[----:B------:R-:W-:-:S09]  /*4510*/  SEL R0, R0, 0x7c, P0 ;  /* 0x0000007c00007807 */ /* 0x000fd20000000000 */
.L_x_23715:
[----:B------:R-:W-:Y:S05]  /*4520*/  BSYNC B0 ;  /* 0x0000000000007941 */ /* 0x000fea0003800000 */
.L_x_23713:
[----:B------:R-:W-:-:S04]  /*4530*/  LOP3.LUT R3, R5, 0x80000000, RZ, 0xc0, !PT ;  /* 0x8000000005037812 */ /* 0x000fc800078ec0ff */
[----:B------:R-:W-:-:S04]  /*4540*/  SHF.R.U32.HI R3, RZ, 0x18, R3 ;  /* 0x00000018ff037819 */ /* 0x000fc80000011603 */
[----:B------:R-:W-:-:S05]  /*4550*/  LOP3.LUT R3, R0, R3, RZ, 0xfc, !PT ;  /* 0x0000000300037212 */ /* 0x000fca00078efcff */
[----:B------:R0:W-:Y:S01]  /*4560*/  STG.E.U8 desc[UR36][R8.64], R3 ;  /* 0x0000000308007986 */ /* 0x0001e2000c101124 */
[----:B------:R-:W-:Y:S05]  /*4570*/  BRA `(.L_x_23694) ;  /* 0x0000000400ac7947 */ /* 0x000fea0003800000 */
.L_x_23709:
[----:B------:R-:W0:Y:S02]  /*4580*/  I2F.S16 R0, R3 ;  /* 0x0000000300007306 */ /* 0x000e240000101400 */
[----:B0-----:R-:W-:-:S05]  /*4590*/  F2FP.BF16.F32.PACK_AB R0, RZ, R0 ;  /* 0x00000000ff00723e */ /* 0x001fca00000010ff */
[----:B------:R0:W-:Y:S01]  /*45a0*/  STG.E.U16 desc[UR36][R8.64], R0 ;  /* 0x0000000008007986 */ /* 0x0001e2000c101524 */
[----:B------:R-:W-:Y:S05]  /*45b0*/  BRA `(.L_x_23694) ;  /* 0x00000004009c7947 */ /* 0x000fea0003800000 */
.L_x_23706:
        /* <DEDUP_REMOVED lines=10> */
.L_x_23718:
        /* <DEDUP_REMOVED lines=17> */
.L_x_23721:
[----:B------:R-:W-:-:S04]  /*4770*/  LOP3.LUT R3, R3, 0x80000000, RZ, 0xc0, !PT ;  /* 0x8000000003037812 */ /* 0x000fc800078ec0ff */
[----:B------:R-:W-:-:S04]  /*4780*/  SHF.R.U32.HI R3, RZ, 0x18, R3 ;  /* 0x00000018ff037819 */ /* 0x000fc80000011603 */
[----:B------:R-:W-:-:S04]  /*4790*/  LOP3.LUT R0, R0, R3, RZ, 0xfc, !PT ;  /* 0x0000000300007212 */ /* 0x000fc800078efcff */
[----:B------:R-:W-:-:S07]  /*47a0*/  PRMT R4, R0, 0x7610, R4 ;  /* 0x0000761000047816 */ /* 0x000fce0000000004 */
.L_x_23720:
[----:B------:R-:W-:Y:S05]  /*47b0*/  BSYNC B0 ;  /* 0x0000000000007941 */ /* 0x000fea0003800000 */
.L_x_23719:
[----:B------:R3:W-:Y:S01]  /*47c0*/  STG.E.U8 desc[UR36][R8.64], R4 ;  /* 0x0000000408007986 */ /* 0x0007e2000c101124 */
[----:B------:R-:W-:Y:S05]  /*47d0*/  BRA `(.L_x_23694) ;  /* 0x0000000400147947 */ /* 0x000fea0003800000 */
.L_x_23717:
        /* <DEDUP_REMOVED lines=17> */
.L_x_23724:
[----:B------:R-:W-:-:S04]  /*48f0*/  LOP3.LUT R3, R3, 0x80000000, RZ, 0xc0, !PT ;  /* 0x8000000003037812 */ /* 0x000fc800078ec0ff */
[----:B------:R-:W-:-:S04]  /*4900*/  SHF.R.U32.HI R3, RZ, 0x18, R3 ;  /* 0x00000018ff037819 */ /* 0x000fc80000011603 */
[----:B------:R-:W-:-:S04]  /*4910*/  LOP3.LUT R0, R0, R3, RZ, 0xfc, !PT ;  /* 0x0000000300007212 */ /* 0x000fc800078efcff */
[----:B------:R-:W-:-:S07]  /*4920*/  PRMT R4, R0, 0x7610, R4 ;  /* 0x0000761000047816 */ /* 0x000fce0000000004 */
.L_x_23723:
[----:B------:R-:W-:Y:S05]  /*4930*/  BSYNC B0 ;  /* 0x0000000000007941 */ /* 0x000fea0003800000 */
.L_x_23722:
[----:B------:R0:W-:Y:S01]  /*4940*/  STG.E.U8 desc[UR36][R8.64], R4 ;  /* 0x0000000408007986 */ /* 0x0001e2000c101124 */
[----:B------:R-:W-:Y:S05]  /*4950*/  BRA `(.L_x_23694) ;  /* 0x0000000000b47947 */ /* 0x000fea0003800000 */
.L_x_23716:
        /* <DEDUP_REMOVED lines=23> */
.L_x_23699:
        /* <DEDUP_REMOVED lines=16> */
.L_x_23727:
[----:B------:R-:W-:Y:S05]  /*4bd0*/  BRA `(.L_x_23694) ;  /* 0x0000000000147947 */ /* 0x000fea0003800000 */
.L_x_23726:
[----:B------:R-:W-:Y:S02]  /*4be0*/  IMAD.MOV.U32 R4, RZ, RZ, R3 ;  /* 0x000000ffff047224 */ /* 0x000fe400078e0003 */
[----:B------:R-:W-:-:S05]  /*4bf0*/  IMAD.MOV.U32 R5, RZ, RZ, RZ ;  /* 0x000000ffff057224 */ /* 0x000fca00078e00ff */
[----:B------:R2:W-:Y:S01]  /*4c00*/  STG.E.64 desc[UR36][R8.64], R4 ;  /* 0x0000000408007986 */ /* 0x0005e2000c101b24 */
[----:B------:R-:W-:Y:S05]  /*4c10*/  BRA `(.L_x_23694) ;  /* 0x0000000000047947 */ /* 0x000fea0003800000 */
.L_x_23725:
[----:B------:R0:W-:Y:S02]  /*4c20*/  STG.E desc[UR36][R8.64], R3 ;  /* 0x0000000308007986 */ /* 0x0001e4000c101924 */
.L_x_23694:
[----:B------:R-:W-:Y:S05]  /*4c30*/  BSYNC B6 ;  /* 0x0000000000067941 */ /* 0x000fea0003800000 */
.L_x_23693:
        /* <DEDUP_REMOVED lines=23> */
.L_x_23733:
[----:B------:R0:W-:Y:S01]  /*4db0*/  STG.E.U8 desc[UR36][R8.64], R22 ;  /* 0x0000001608007986 */ /* 0x0001e2000c101124 */
[----:B------:R-:W-:Y:S05]  /*4dc0*/  BRA `(.L_x_23735) ;  /* 0x0000000c00487947 */ /* 0x000fea0003800000 */
.L_x_23732:
        /* <DEDUP_REMOVED lines=9> */
.L_x_23737:
[----:B------:R0:W-:Y:S01]  /*4e60*/  STG.E desc[UR36][R8.64], R22 ;  /* 0x0000001608007986 */ /* 0x0001e2000c101924 */
[----:B------:R-:W-:Y:S05]  /*4e70*/  BRA `(.L_x_23735) ;  /* 0x0000000c001c7947 */ /* 0x000fea0003800000 */
.L_x_23736:
[----:B------:R0:W-:Y:S01]  /*4e80*/  STG.E.U16 desc[UR36][R8.64], R22 ;  /* 0x0000001608007986 */ /* 0x0001e2000c101524 */
[----:B------:R-:W-:Y:S05]  /*4e90*/  BRA `(.L_x_23735) ;  /* 0x0000000c00147947 */ /* 0x000fea0003800000 */
.L_x_23731:
        /* <DEDUP_REMOVED lines=9> */
.L_x_23739:
[----:B------:R-:W0:Y:S02]  /*4f30*/  I2F.S16 R0, R22 ;  /* 0x0000001600007306 */ /* 0x000e240000101400 */
[----:B0-----:R-:W-:-:S05]  /*4f40*/  F2FP.F16.F32.PACK_AB R0, RZ, R0 ;  /* 0x00000000ff00723e */ /* 0x001fca00000000ff */
[----:B------:R0:W-:Y:S01]  /*4f50*/  STG.E.U16 desc[UR36][R8.64], R0 ;  /* 0x0000000008007986 */ /* 0x0001e2000c101524 */
[----:B------:R-:W-:Y:S05]  /*4f60*/  BRA `(.L_x_23735) ;  /* 0x0000000800e07947 */ /* 0x000fea0003800000 */
.L_x_23738:
        /* <DEDUP_REMOVED lines=10> */
.L_x_23741:
[----:B------:R-:W0:Y:S02]  /*5010*/  I2F.S16 R22, R22 ;  /* 0x0000001600167306 */ /* 0x000e240000101400 */
[----:B0-----:R-:W-:-:S04]  /*5020*/  F2FP.F16.F32.PACK_AB R3, RZ, R22 ;  /* 0x00000016ff03723e */ /* 0x001fc800000000ff */
[----:B------:R-:W-:-:S05]  /*5030*/  PRMT R3, R3, 0x5410, RZ ;  /* 0x0000541003037816 */ /* 0x000fca00000000ff */
[----:B------:R0:W-:Y:S01]  /*5040*/  STG.E desc[UR36][R8.64], R3 ;  /* 0x0000000308007986 */ /* 0x0001e2000c101924 */
[----:B------:R-:W-:Y:S05]  /*5050*/  BRA `(.L_x_23735) ;  /* 0x0000000800a47947 */ /* 0x000fea0003800000 */
.L_x_23740:
[----:B------:R-:W0:Y:S02]  /*5060*/  I2F.F64.S16 R22, R22 ;  /* 0x0000001600167312 */ /* 0x000e240000101c00 */
[----:B0-----:R0:W-:Y:S01]  /*5070*/  STG.E.64 desc[UR36][R8.64], R22 ;  /* 0x0000001608007986 */ /* 0x0011e2000c101b24 */
[----:B------:R-:W-:Y:S05]  /*5080*/  BRA `(.L_x_23735) ;  /* 0x0000000800987947 */ /* 0x000fea0003800000 */
.L_x_23730:
        /* <DEDUP_REMOVED lines=10> */
.L_x_23744:
[----:B------:R-:W0:Y:S01]  /*5130*/  I2F.F64.S16 R4, R22 ;  /* 0x0000001600047312 */ /* 0x000e220000101c00 */
[----:B------:R-:W-:-:S05]  /*5140*/  CS2R R6, SRZ ;  /* 0x0000000000067805 */ /* 0x000fca000001ff00 */
[----:B0-----:R0:W-:Y:S01]  /*5150*/  STG.E.128 desc[UR36][R8.64], R4 ;  /* 0x0000000408007986 */ /* 0x0011e2000c101d24 */
[----:B------:R-:W-:Y:S05]  /*5160*/  BRA `(.L_x_23735) ;  /* 0x0000000800607947 */ /* 0x000fea0003800000 */
.L_x_23743:
        /* <DEDUP_REMOVED lines=21> */
.L_x_23748:
[----:B------:R-:W-:Y:S05]  /*52c0*/  BSYNC B0 ;  /* 0x0000000000007941 */ /* 0x000fea0003800000 */
.L_x_23747:
[----:B------:R-:W-:-:S05]  /*52d0*/  LOP3.LUT R5, R0, R5, RZ, 0xfc, !PT ;  /* 0x0000000500057212 */ /* 0x000fca00078efcff */
[----:B------:R0:W-:Y:S01]  /*52e0*/  STG.E.U8 desc[UR36][R8.64], R5 ;  /* 0x0000000508007986 */ /* 0x0001e2000c101124 */
[----:B------:R-:W-:Y:S05]  /*52f0*/  BRA `(.L_x_23735) ;  /* 0x0000000400fc7947 */ /* 0x000fea0003800000 */
.L_x_23746:
        /* <DEDUP_REMOVED lines=13> */
.L_x_23750:
[----:B------:R-:W-:Y:S01]  /*53d0*/  IMAD.MOV.U32 R0, RZ, RZ, 0x7f ;  /* 0x0000007fff007424 */ /* 0x000fe200078e00ff */
[----:B------:R-:W-:-:S04]  /*53e0*/  ISETP.GT.U32.AND P0, PT, R3, 0x7f800000, PT ;  /* 0x7f8000000300780c */ /* 0x000fc80003f04070 */
[----:B------:R-:W-:-:S09]  /*53f0*/  SEL R0, R0, 0x7c, P0 ;  /* 0x0000007c00007807 */ /* 0x000fd20000000000 */
.L_x_23751:
[----:B------:R-:W-:Y:S05]  /*5400*/  BSYNC B0 ;  /* 0x0000000000007941 */ /* 0x000fea0003800000 */
.L_x_23749:
[----:B------:R-:W-:-:S04]  /*5410*/  LOP3.LUT R3, R5, 0x80000000, RZ, 0xc0, !PT ;  /* 0x8000000005037812 */ /* 0x000fc800078ec0ff */
[----:B------:R-:W-:-:S04]  /*5420*/  SHF.R.U32.HI R3, RZ, 0x18, R3 ;  /* 0x00000018ff037819 */ /* 0x000fc80000011603 */
[----:B------:R-:W-:-:S05]  /*5430*/  LOP3.LUT R3, R0, R3, RZ, 0xfc, !PT ;  /* 0x0000000300037212 */ /* 0x000fca00078efcff */
[----:B------:R0:W-:Y:S01]  /*5440*/  STG.E.U8 desc[UR36][R8.64], R3 ;  /* 0x0000000308007986 */ /* 0x0001e2000c101124 */
[----:B------:R-:W-:Y:S05]  /*5450*/  BRA `(.L_x_23735) ;  /* 0x0000000400a47947 */ /* 0x000fea0003800000 */
.L_x_23745:
[----:B------:R-:W0:Y:S02]  /*5460*/  I2F.S16 R0, R22 ;  /* 0x0000001600007306 */ /* 0x000e240000101400 */
[----:B0-----:R-:W-:-:S05]  /*5470*/  F2FP.BF16.F32.PACK_AB R0, RZ, R0 ;  /* 0x00000000ff00723e */ /* 0x001fca00000010ff */
[----:B------:R0:W-:Y:S01]  /*5480*/  STG.E.U16 desc[UR36][R8.64], R0 ;  /* 0x0000000008007986 */ /* 0x0001e2000c101524 */
[----:B------:R-:W-:Y:S05]  /*5490*/  BRA `(.L_x_23735) ;  /* 0x0000000400947947 */ /* 0x000fea0003800000 */
.L_x_23742:
        /* <DEDUP_REMOVED lines=10> */
.L_x_23754:
        /* <DEDUP_REMOVED lines=17> */
.L_x_23757:
[----:B------:R-:W-:-:S04]  /*5650*/  LOP3.LUT R3, R5, 0x80000000, RZ, 0xc0, !PT ;  /* 0x8000000005037812 */ /* 0x000fc800078ec0ff */
[----:B------:R-:W-:-:S04]  /*5660*/  SHF.R.U32.HI R3, RZ, 0x18, R3 ;  /* 0x00000018ff037819 */ /* 0x000fc80000011603 */
[----:B------:R-:W-:-:S04]  /*5670*/  LOP3.LUT R0, R0, R3, RZ, 0xfc, !PT ;  /* 0x0000000300007212 */ /* 0x000fc800078efcff */
[----:B------:R-:W-:-:S07]  /*5680*/  PRMT R4, R0, 0x7610, R4 ;  /* 0x0000761000047816 */ /* 0x000fce0000000004 */
.L_x_23756:
[----:B------:R-:W-:Y:S05]  /*5690*/  BSYNC B0 ;  /* 0x0000000000007941 */ /* 0x000fea0003800000 */
.L_x_23755:
[----:B------:R3:W-:Y:S01]  /*56a0*/  STG.E.U8 desc[UR36][R8.64], R4 ;  /* 0x0000000408007986 */ /* 0x0007e2000c101124 */
[----:B------:R-:W-:Y:S05]  /*56b0*/  BRA `(.L_x_23735) ;  /* 0x00000004000c7947 */ /* 0x000fea0003800000 */
.L_x_23753:
        /* <DEDUP_REMOVED lines=17> */
.L_x_23760:
[----:B------:R-:W-:-:S04]  /*57d0*/  LOP3.LUT R3, R5, 0x80000000, RZ, 0xc0, !PT ;  /* 0x8000000005037812 */ /* 0x000fc800078ec0ff */
[----:B------:R-:W-:-:S04]  /*57e0*/  SHF.R.U32.HI R3, RZ, 0x18, R3 ;  /* 0x00000018ff037819 */ /* 0x000fc80000011603 */
[----:B------:R-:W-:-:S04]  /*57f0*/  LOP3.LUT R0, R0, R3, RZ, 0xfc, !PT ;  /* 0x0000000300007212 */ /* 0x000fc800078efcff */
[----:B------:R-:W-:-:S07]  /*5800*/  PRMT R4, R0, 0x7610, R4 ;  /* 0x0000761000047816 */ /* 0x000fce0000000004 */
.L_x_23759:
[----:B------:R-:W-:Y:S05]  /*5810*/  BSYNC B0 ;  /* 0x0000000000007941 */ /* 0x000fea0003800000 */
.L_x_23758:
[----:B------:R0:W-:Y:S01]  /*5820*/  STG.E.U8 desc[UR36][R8.64], R4 ;  /* 0x0000000408007986 */ /* 0x0001e2000c101124 */
[----:B------:R-:W-:Y:S05]  /*5830*/  BRA `(.L_x_23735) ;  /* 0x0000000000ac7947 */ /* 0x000fea0003800000 */
.L_x_23752:
        /* <DEDUP_REMOVED lines=22> */
.L_x_23734:
        /* <DEDUP_REMOVED lines=16> */
.L_x_23763:
[----:B------:R-:W-:Y:S05]  /*5aa0*/  BRA `(.L_x_23735) ;  /* 0x0000000000107947 */ /* 0x000fea0003800000 */
.L_x_23762:
[----:B------:R-:W-:-:S05]  /*5ab0*/  IMAD.MOV.U32 R23, RZ, RZ, RZ ;  /* 0x000000ffff177224 */ /* 0x000fca00078e00ff */
[----:B------:R2:W-:Y:S01]  /*5ac0*/  STG.E.64 desc[UR36][R8.64], R22 ;  /* 0x0000001608007986 */ /* 0x0005e2000c101b24 */
[----:B------:R-:W-:Y:S05]  /*5ad0*/  BRA `(.L_x_23735) ;  /* 0x0000000000047947 */ /* 0x000fea0003800000 */
.L_x_23761:
[----:B------:R0:W-:Y:S02]  /*5ae0*/  STG.E desc[UR36][R8.64], R22 ;  /* 0x0000001608007986 */ /* 0x0001e4000c101924 */
.L_x_23735:
        /* <DEDUP_REMOVED lines=23> */
.L_x_23767:
[----:B------:R3:W-:Y:S01]  /*5c60*/  STG.E.U8 desc[UR36][R8.64], R18 ;  /* 0x0000001208007986 */ /* 0x0007e2000c101124 */
[----:B------:R-:W-:Y:S05]  /*5c70*/  BRA `(.L_x_23769) ;  /* 0x0000000c00487947 */ /* 0x000fea0003800000 */
.L_x_23766:
        /* <DEDUP_REMOVED lines=9> */
.L_x_23771:
[----:B------:R2:W-:Y:S01]  /*5d10*/  STG.E desc[UR36][R8.64], R18 ;  /* 0x0000001208007986 */ /* 0x0005e2000c101924 */
[----:B------:R-:W-:Y:S05]  /*5d20*/  BRA `(.L_x_23769) ;  /* 0x0000000c001c7947 */ /* 0x000fea0003800000 */
.L_x_23770:
[----:B------:R0:W-:Y:S01]  /*5d30*/  STG.E.U16 desc[UR36][R8.64], R18 ;  /* 0x0000001208007986 */ /* 0x0001e2000c101524 */
[----:B------:R-:W-:Y:S05]  /*5d40*/  BRA `(.L_x_23769) ;  /* 0x0000000c00147947 */ /* 0x000fea0003800000 */
.L_x_23765:
        /* <DEDUP_REMOVED lines=9> */
.L_x_23773:
[----:B------:R-:W0:Y:S02]  /*5de0*/  I2F.S16 R0, R18 ;  /* 0x0000001200007306 */ /* 0x000e240000101400 */
[----:B0-----:R-:W-:-:S05]  /*5df0*/  F2FP.F16.F32.PACK_AB R0, RZ, R0 ;  /* 0x00000000ff00723e */ /* 0x001fca00000000ff */
[----:B------:R0:W-:Y:S01]  /*5e00*/  STG.E.U16 desc[UR36][R8.64], R0 ;  /* 0x0000000008007986 */ /* 0x0001e2000c101524 */
[----:B------:R-:W-:Y:S05]  /*5e10*/  BRA `(.L_x_23769) ;  /* 0x0000000800e07947 */ /* 0x000fea0003800000 */
.L_x_23772:
        /* <DEDUP_REMOVED lines=10> */
.L_x_23775:
[----:B------:R-:W0:Y:S02]  /*5ec0*/  I2F.S16 R18, R18 ;  /* 0x0000001200127306 */ /* 0x000e240000101400 */
[----:B0-----:R-:W-:-:S04]  /*5ed0*/  F2FP.F16.F32.PACK_AB R3, RZ, R18 ;  /* 0x00000012ff03723e */ /* 0x001fc800000000ff */
[----:B------:R-:W-:-:S05]  /*5ee0*/  PRMT R3, R3, 0x5410, RZ ;  /* 0x0000541003037816 */ /* 0x000fca00000000ff */
[----:B------:R0:W-:Y:S01]  /*5ef0*/  STG.E desc[UR36][R8.64], R3 ;  /* 0x0000000308007986 */ /* 0x0001e2000c101924 */
[----:B------:R-:W-:Y:S05]  /*5f00*/  BRA `(.L_x_23769) ;  /* 0x0000000800a47947 */ /* 0x000fea0003800000 */
.L_x_23774:
[----:B------:R-:W0:Y:S02]  /*5f10*/  I2F.F64.S16 R18, R18 ;  /* 0x0000001200127312 */ /* 0x000e240000101c00 */
[----:B0-----:R0:W-:Y:S01]  /*5f20*/  STG.E.64 desc[UR36][R8.64], R18 ;  /* 0x0000001208007986 */ /* 0x0011e2000c101b24 */
[----:B------:R-:W-:Y:S05]  /*5f30*/  BRA `(.L_x_23769) ;  /* 0x0000000800987947 */ /* 0x000fea0003800000 */
.L_x_23764:
        /* <DEDUP_REMOVED lines=10> */
.L_x_23778:
[----:B------:R-:W0:Y:S01]  /*5fe0*/  I2F.F64.S16 R4, R18 ;  /* 0x0000001200047312 */ /* 0x000e220000101c00 */
[----:B------:R-:W-:-:S05]  /*5ff0*/  CS2R R6, SRZ ;  /* 0x0000000000067805 */ /* 0x000fca000001ff00 */
[----:B0-----:R0:W-:Y:S01]  /*6000*/  STG.E.128 desc[UR36][R8.64], R4 ;  /* 0x0000000408007986 */ /* 0x0011e2000c101d24 */
[----:B------:R-:W-:Y:S05]  /*6010*/  BRA `(.L_x_23769) ;  /* 0x0000000800607947 */ /* 0x000fea0003800000 */
.L_x_23777:
        /* <DEDUP_REMOVED lines=21> */
.L_x_23782:
[----:B------:R-:W-:Y:S05]  /*6170*/  BSYNC B0 ;  /* 0x0000000000007941 */ /* 0x000fea0003800000 */
.L_x_23781:
[----:B------:R-:W-:-:S05]  /*6180*/  LOP3.LUT R5, R0, R5, RZ, 0xfc, !PT ;  /* 0x0000000500057212 */ /* 0x000fca00078efcff */
[----:B------:R0:W-:Y:S01]  /*6190*/  STG.E.U8 desc[UR36][R8.64], R5 ;  /* 0x0000000508007986 */ /* 0x0001e2000c101124 */
[----:B------:R-:W-:Y:S05]  /*61a0*/  BRA `(.L_x_23769) ;  /* 0x0000000400fc7947 */ /* 0x000fea0003800000 */
.L_x_23780:
        /* <DEDUP_REMOVED lines=13> */
.L_x_23784:
[----:B------:R-:W-:Y:S01]  /*6280*/  IMAD.MOV.U32 R0, RZ, RZ, 0x7f ;  /* 0x0000007fff007424 */ /* 0x000fe200078e00ff */
[----:B------:R-:W-:-:S04]  /*6290*/  ISETP.GT.U32.AND P0, PT, R3, 0x7f800000, PT ;  /* 0x7f8000000300780c */ /* 0x000fc80003f04070 */
[----:B------:R-:W-:-:S09]  /*62a0*/  SEL R0, R0, 0x7c, P0 ;  /* 0x0000007c00007807 */ /* 0x000fd20000000000 */
.L_x_23785:
[----:B------:R-:W-:Y:S05]  /*62b0*/  BSYNC B0 ;  /* 0x0000000000007941 */ /* 0x000fea0003800000 */
.L_x_23783:
[----:B------:R-:W-:-:S04]  /*62c0*/  LOP3.LUT R3, R5, 0x80000000, RZ, 0xc0, !PT ;  /* 0x8000000005037812 */ /* 0x000fc800078ec0ff */
[----:B------:R-:W-:-:S04]  /*62d0*/  SHF.R.U32.HI R3, RZ, 0x18, R3 ;  /* 0x00000018ff037819 */ /* 0x000fc80000011603 */
[----:B------:R-:W-:-:S05]  /*62e0*/  LOP3.LUT R3, R0, R3, RZ, 0xfc, !PT ;  /* 0x0000000300037212 */ /* 0x000fca00078efcff */
[----:B------:R0:W-:Y:S01]  /*62f0*/  STG.E.U8 desc[UR36][R8.64], R3 ;  /* 0x0000000308007986 */ /* 0x0001e2000c101124 */
[----:B------:R-:W-:Y:S05]  /*6300*/  BRA `(.L_x_23769) ;  /* 0x0000000400a47947 */ /* 0x000fea0003800000 */
.L_x_23779:
[----:B------:R-:W0:Y:S02]  /*6310*/  I2F.S16 R0, R18 ;  /* 0x0000001200007306 */ /* 0x000e240000101400 */
[----:B0-----:R-:W-:-:S05]  /*6320*/  F2FP.BF16.F32.PACK_AB R0, RZ, R0 ;  /* 0x00000000ff00723e */ /* 0x001fca00000010ff */
[----:B------:R0:W-:Y:S01]  /*6330*/  STG.E.U16 desc[UR36][R8.64], R0 ;  /* 0x0000000008007986 */ /* 0x0001e2000c101524 */
[----:B------:R-:W-:Y:S05]  /*6340*/  BRA `(.L_x_23769) ;  /* 0x0000000400947947 */ /* 0x000fea0003800000 */
.L_x_23776:
        /* <DEDUP_REMOVED lines=10> */
.L_x_23788:
        /* <DEDUP_REMOVED lines=17> */
.L_x_23791:
[----:B------:R-:W-:-:S04]  /*6500*/  LOP3.LUT R3, R5, 0x80000000, RZ, 0xc0, !PT ;  /* 0x8000000005037812 */ /* 0x000fc800078ec0ff */
[----:B------:R-:W-:-:S04]  /*6510*/  SHF.R.U32.HI R3, RZ, 0x18, R3 ;  /* 0x00000018ff037819 */ /* 0x000fc80000011603 */
[----:B------:R-:W-:-:S04]  /*6520*/  LOP3.LUT R0, R0, R3, RZ, 0xfc, !PT ;  /* 0x0000000300007212 */ /* 0x000fc800078efcff */
[----:B------:R-:W-:-:S07]  /*6530*/  PRMT R4, R0, 0x7610, R4 ;  /* 0x0000761000047816 */ /* 0x000fce0000000004 */
.L_x_23790:
[----:B------:R-:W-:Y:S05]  /*6540*/  BSYNC B0 ;  /* 0x0000000000007941 */ /* 0x000fea0003800000 */
.L_x_23789:
[----:B------:R0:W-:Y:S01]  /*6550*/  STG.E.U8 desc[UR36][R8.64], R4 ;  /* 0x0000000408007986 */ /* 0x0001e2000c101124 */
[----:B------:R-:W-:Y:S05]  /*6560*/  BRA `(.L_x_23769) ;  /* 0x00000004000c7947 */ /* 0x000fea0003800000 */
.L_x_23787:
        /* <DEDUP_REMOVED lines=17> */
.L_x_23794:
[----:B------:R-:W-:-:S04]  /*6680*/  LOP3.LUT R3, R5, 0x80000000, RZ, 0xc0, !PT ;  /* 0x8000000005037812 */ /* 0x000fc800078ec0ff */
[----:B------:R-:W-:-:S04]  /*6690*/  SHF.R.U32.HI R3, RZ, 0x18, R3 ;  /* 0x00000018ff037819 */ /* 0x000fc80000011603 */
[----:B------:R-:W-:-:S04]  /*66a0*/  LOP3.LUT R0, R0, R3, RZ, 0xfc, !PT ;  /* 0x0000000300007212 */ /* 0x000fc800078efcff */
[----:B------:R-:W-:-:S07]  /*66b0*/  PRMT R4, R0, 0x7610, R4 ;  /* 0x0000761000047816 */ /* 0x000fce0000000004 */
.L_x_23793:
[----:B------:R-:W-:Y:S05]  /*66c0*/  BSYNC B0 ;  /* 0x0000000000007941 */ /* 0x000fea0003800000 */
.L_x_23792:
[----:B------:R0:W-:Y:S01]  /*66d0*/  STG.E.U8 desc[UR36][R8.64], R4 ;  /* 0x0000000408007986 */ /* 0x0001e2000c101124 */
[----:B------:R-:W-:Y:S05]  /*66e0*/  BRA `(.L_x_23769) ;  /* 0x0000000000ac7947 */ /* 0x000fea0003800000 */
.L_x_23786:
        /* <DEDUP_REMOVED lines=22> */
.L_x_23768:
        /* <DEDUP_REMOVED lines=16> */
.L_x_23797:
[----:B------:R-:W-:Y:S05]  /*6950*/  BRA `(.L_x_23769) ;  /* 0x0000000000107947 */ /* 0x000fea0003800000 */
.L_x_23796:
[----:B------:R-:W-:-:S05]  /*6960*/  IMAD.MOV.U32 R19, RZ, RZ, RZ ;  /* 0x000000ffff137224 */ /* 0x000fca00078e00ff */
[----:B------:R0:W-:Y:S01]  /*6970*/  STG.E.64 desc[UR36][R8.64], R18 ;  /* 0x0000001208007986 */ /* 0x0001e2000c101b24 */
[----:B------:R-:W-:Y:S05]  /*6980*/  BRA `(.L_x_23769) ;  /* 0x0000000000047947 */ /* 0x000fea0003800000 */
.L_x_23795:
[----:B------:R0:W-:Y:S02]  /*6990*/  STG.E desc[UR36][R8.64], R18 ;  /* 0x0000001208007986 */ /* 0x0001e4000c101924 */
.L_x_23769:
[----:B------:R-:W-:-:S07]  /*69a0*/  VIADD R25, R25, 0x80 ;  /* 0x0000008019197836 */ /* 0x000fce0000000000 */
.L_x_23729:
[----:B------:R-:W-:Y:S05]  /*69b0*/  BSYNC B6 ;  /* 0x0000000000067941 */ /* 0x000fea0003800000 */
.L_x_23728:
        /* <DEDUP_REMOVED lines=21> */
.L_x_23801:
[----:B------:R-:W-:Y:S01]  /*6b10*/  STG.E.U8 desc[UR36][R2.64], R16 ;  /* 0x0000001002007986 */ /* 0x000fe2000c101124 */
[----:B------:R-:W-:Y:S05]  /*6b20*/  EXIT ;  /* 0x000000000000794d */ /* 0x000fea0003800000 */
.L_x_23800:
        /* <DEDUP_REMOVED lines=9> */
.L_x_23804:
[----:B------:R-:W-:Y:S01]  /*6bc0*/  STG.E desc[UR36][R2.64], R16 ;  /* 0x0000001002007986 */ /* 0x000fe2000c101924 */
[----:B------:R-:W-:Y:S05]  /*6bd0*/  EXIT ;  /* 0x000000000000794d */ /* 0x000fea0003800000 */
.L_x_23803:
[----:B------:R-:W-:Y:S01]  /*6be0*/  STG.E.U16 desc[UR36][R2.64], R16 ;  /* 0x0000001002007986 */ /* 0x000fe2000c101524 */
[----:B------:R-:W-:Y:S05]  /*6bf0*/  EXIT ;  /* 0x000000000000794d */ /* 0x000fea0003800000 */
.L_x_23799:
        /* <DEDUP_REMOVED lines=9> */
.L_x_23806:
[----:B------:R-:W0:Y:S02]  /*6c90*/  I2F.S16 R0, R16 ;  /* 0x0000001000007306 */ /* 0x000e240000101400 */
[----:B0-----:R-:W-:-:S05]  /*6ca0*/  F2FP.F16.F32.PACK_AB R0, RZ, R0 ;  /* 0x00000000ff00723e */ /* 0x001fca00000000ff */
[----:B------:R-:W-:Y:S01]  /*6cb0*/  STG.E.U16 desc[UR36][R2.64], R0 ;  /* 0x0000000002007986 */ /* 0x000fe2000c101524 */
[----:B------:R-:W-:Y:S05]  /*6cc0*/  EXIT ;  /* 0x000000000000794d */ /* 0x000fea0003800000 */
.L_x_23805:
        /* <DEDUP_REMOVED lines=10> */
.L_x_23808:
[----:B------:R-:W0:Y:S02]  /*6d70*/  I2F.S16 R16, R16 ;  /* 0x0000001000107306 */ /* 0x000e240000101400 */
[----:B0-----:R-:W-:-:S04]  /*6d80*/  F2FP.F16.F32.PACK_AB R5, RZ, R16 ;  /* 0x00000010ff05723e */ /* 0x001fc800000000ff */
[----:B------:R-:W-:-:S05]  /*6d90*/  PRMT R5, R5, 0x5410, RZ ;  /* 0x0000541005057816 */ /* 0x000fca00000000ff */
[----:B------:R-:W-:Y:S01]  /*6da0*/  STG.E desc[UR36][R2.64], R5 ;  /* 0x0000000502007986 */ /* 0x000fe2000c101924 */
[----:B------:R-:W-:Y:S05]  /*6db0*/  EXIT ;  /* 0x000000000000794d */ /* 0x000fea0003800000 */
.L_x_23807:
[----:B------:R-:W0:Y:S02]  /*6dc0*/  I2F.F64.S16 R16, R16 ;  /* 0x0000001000107312 */ /* 0x000e240000101c00 */
[----:B0-----:R-:W-:Y:S01]  /*6dd0*/  STG.E.64 desc[UR36][R2.64], R16 ;  /* 0x0000001002007986 */ /* 0x001fe2000c101b24 */
[----:B------:R-:W-:Y:S05]  /*6de0*/  EXIT ;  /* 0x000000000000794d */ /* 0x000fea0003800000 */
.L_x_23798:
        /* <DEDUP_REMOVED lines=10> */
.L_x_23811:
[----:B------:R-:W0:Y:S01]  /*6e90*/  I2F.F64.S16 R16, R16 ;  /* 0x0000001000107312 */ /* 0x000e220000101c00 */
[----:B---3--:R-:W-:-:S05]  /*6ea0*/  CS2R R18, SRZ ;  /* 0x0000000000127805 */ /* 0x008fca000001ff00 */
[----:B0-----:R-:W-:Y:S01]  /*6eb0*/  STG.E.128 desc[UR36][R2.64], R16 ;  /* 0x0000001002007986 */ /* 0x001fe2000c101d24 */
[----:B------:R-:W-:Y:S05]  /*6ec0*/  EXIT ;  /* 0x000000000000794d */ /* 0x000fea0003800000 */
.L_x_23810:
        /* <DEDUP_REMOVED lines=21> */
.L_x_23815:
[----:B------:R-:W-:Y:S05]  /*7020*/  BSYNC B0 ;  /* 0x0000000000007941 */ /* 0x000fea0003800000 */
.L_x_23814:
[----:B------:R-:W-:-:S05]  /*7030*/  LOP3.LUT R5, R0, R5, RZ, 0xfc, !PT ;  /* 0x0000000500057212 */ /* 0x000fca00078efcff */
[----:B------:R-:W-:Y:S01]  /*7040*/  STG.E.U8 desc[UR36][R2.64], R5 ;  /* 0x0000000502007986 */ /* 0x000fe2000c101124 */
[----:B------:R-:W-:Y:S05]  /*7050*/  EXIT ;  /* 0x000000000000794d */ /* 0x000fea0003800000 */
.L_x_23813:
        /* <DEDUP_REMOVED lines=13> */
.L_x_23817:
[----:B------:R-:W-:Y:S01]  /*7130*/  IMAD.MOV.U32 R0, RZ, RZ, 0x7f ;  /* 0x0000007fff007424 */ /* 0x000fe200078e00ff */
[----:B------:R-:W-:-:S04]  /*7140*/  ISETP.GT.U32.AND P0, PT, R4, 0x7f800000, PT ;  /* 0x7f8000000400780c */ /* 0x000fc80003f04070 */
[----:B------:R-:W-:-:S09]  /*7150*/  SEL R0, R0, 0x7c, P0 ;  /* 0x0000007c00007807 */ /* 0x000fd20000000000 */
.L_x_23818:
[----:B------:R-:W-:Y:S05]  /*7160*/  BSYNC B0 ;  /* 0x0000000000007941 */ /* 0x000fea0003800000 */
.L_x_23816:
[----:B------:R-:W-:-:S04]  /*7170*/  LOP3.LUT R4, R5, 0x80000000, RZ, 0xc0, !PT ;  /* 0x8000000005047812 */ /* 0x000fc800078ec0ff */
[----:B------:R-:W-:-:S04]  /*7180*/  SHF.R.U32.HI R5, RZ, 0x18, R4 ;  /* 0x00000018ff057819 */ /* 0x000fc80000011604 */
[----:B------:R-:W-:-:S05]  /*7190*/  LOP3.LUT R5, R0, R5, RZ, 0xfc, !PT ;  /* 0x0000000500057212 */ /* 0x000fca00078efcff */
[----:B------:R-:W-:Y:S01]  /*71a0*/  STG.E.U8 desc[UR36][R2.64], R5 ;  /* 0x0000000502007986 */ /* 0x000fe2000c101124 */
[----:B------:R-:W-:Y:S05]  /*71b0*/  EXIT ;  /* 0x000000000000794d */ /* 0x000fea0003800000 */
.L_x_23812:
[----:B------:R-:W0:Y:S02]  /*71c0*/  I2F.S16 R0, R16 ;  /* 0x0000001000007306 */ /* 0x000e240000101400 */
[----:B0-----:R-:W-:-:S05]  /*71d0*/  F2FP.BF16.F32.PACK_AB R0, RZ, R0 ;  /* 0x00000000ff00723e */ /* 0x001fca00000010ff */
[----:B------:R-:W-:Y:S01]  /*71e0*/  STG.E.U16 desc[UR36][R2.64], R0 ;  /* 0x0000000002007986 */ /* 0x000fe2000c101524 */
[----:B------:R-:W-:Y:S05]  /*71f0*/  EXIT ;  /* 0x000000000000794d */ /* 0x000fea0003800000 */
.L_x_23809:
        /* <DEDUP_REMOVED lines=10> */
.L_x_23821:
        /* <DEDUP_REMOVED lines=17> */
.L_x_23824:
[----:B------:R-:W-:-:S04]  /*73b0*/  LOP3.LUT R0, R7, 0x80000000, RZ, 0xc0, !PT ;  /* 0x8000000007007812 */ /* 0x000fc800078ec0ff */
[----:B------:R-:W-:-:S04]  /*73c0*/  SHF.R.U32.HI R5, RZ, 0x18, R0 ;  /* 0x00000018ff057819 */ /* 0x000fc80000011600 */
[----:B------:R-:W-:-:S04]  /*73d0*/  LOP3.LUT R4, R4, R5, RZ, 0xfc, !PT ;  /* 0x0000000504047212 */ /* 0x000fc800078efcff */
[----:B------:R-:W-:-:S07]  /*73e0*/  PRMT R0, R4, 0x7610, R0 ;  /* 0x0000761004007816 */ /* 0x000fce0000000000 */
.L_x_23823:
[----:B------:R-:W-:Y:S05]  /*73f0*/  BSYNC B0 ;  /* 0x0000000000007941 */ /* 0x000fea0003800000 */
.L_x_23822:
[----:B------:R-:W-:Y:S01]  /*7400*/  STG.E.U8 desc[UR36][R2.64], R0 ;  /* 0x0000000002007986 */ /* 0x000fe2000c101124 */
[----:B------:R-:W-:Y:S05]  /*7410*/  EXIT ;  /* 0x000000000000794d */ /* 0x000fea0003800000 */
.L_x_23820:
        /* <DEDUP_REMOVED lines=17> */
.L_x_23827:
[----:B------:R-:W-:-:S04]  /*7530*/  LOP3.LUT R0, R7, 0x80000000, RZ, 0xc0, !PT ;  /* 0x8000000007007812 */ /* 0x000fc800078ec0ff */
[----:B------:R-:W-:-:S04]  /*7540*/  SHF.R.U32.HI R5, RZ, 0x18, R0 ;  /* 0x00000018ff057819 */ /* 0x000fc80000011600 */
[----:B------:R-:W-:-:S04]  /*7550*/  LOP3.LUT R4, R4, R5, RZ, 0xfc, !PT ;  /* 0x0000000504047212 */ /* 0x000fc800078efcff */
[----:B------:R-:W-:-:S07]  /*7560*/  PRMT R0, R4, 0x7610, R0 ;  /* 0x0000761004007816 */ /* 0x000fce0000000000 */
.L_x_23826:
[----:B------:R-:W-:Y:S05]  /*7570*/  BSYNC B0 ;  /* 0x0000000000007941 */ /* 0x000fea0003800000 */
.L_x_23825:
[----:B------:R-:W-:Y:S01]  /*7580*/  STG.E.U8 desc[UR36][R2.64], R0 ;  /* 0x0000000002007986 */ /* 0x000fe2000c101124 */
[----:B------:R-:W-:Y:S05]  /*7590*/  EXIT ;  /* 0x000000000000794d */ /* 0x000fea0003800000 */
.L_x_23819:
        /* <DEDUP_REMOVED lines=22> */
.L_x_23802:
        /* <DEDUP_REMOVED lines=16> */
.L_x_23830:
[----:B------:R-:W-:Y:S05]  /*7800*/  EXIT ;  /* 0x000000000000794d */ /* 0x000fea0003800000 */
.L_x_23829:
[----:B------:R-:W-:-:S05]  /*7810*/  IMAD.MOV.U32 R17, RZ, RZ, RZ ;  /* 0x000000ffff117224 */ /* 0x000fca00078e00ff */
[----:B------:R-:W-:Y:S01]  /*7820*/  STG.E.64 desc[UR36][R2.64], R16 ;  /* 0x0000001002007986 */ /* 0x000fe2000c101b24 */
[----:B------:R-:W-:Y:S05]  /*7830*/  EXIT ;  /* 0x000000000000794d */ /* 0x000fea0003800000 */
.L_x_23828:
[----:B------:R-:W-:Y:S01]  /*7840*/  STG.E desc[UR36][R2.64], R16 ;  /* 0x0000001002007986 */ /* 0x000fe2000c101924 */
[----:B------:R-:W-:Y:S05]  /*7850*/  EXIT ;  /* 0x000000000000794d */ /* 0x000fea0003800000 */
.L_x_23831:
        /* <DEDUP_REMOVED lines=10> */
.L_x_43974:


//--------------------- .text._ZN2at6native18elementwise_kernelILi128ELi4EZNS0_22gpu_kernel_impl_nocastINS0_13AUnaryFunctorIllbZZZNS0_22logical_or_kernel_cudaERNS_14TensorIteratorEENKUlvE0_clEvENKUlvE2_clEvEUlllE_EEEEvRNS_18TensorIteratorBaseERKT_EUliE_EEviT1_ --------------------------
	.section	.text._ZN2at6native18elementwise_kernelILi128ELi4EZNS0_22gpu_kernel_impl_nocastINS0_13AUnaryFunctorIllbZZZNS0_22logical_or_kernel_cudaERNS_14TensorIteratorEENKUlvE0_clEvENKUlvE2_clEvEUlllE_EEEEvRNS_18TensorIteratorBaseERKT_EUliE_EEviT1_,"ax",@progbits
	.align	128
        .global         _ZN2at6native18elementwise_kernelILi128ELi4EZNS0_22gpu_kernel_impl_nocastINS0_13AUnaryFunctorIllbZZZNS0_22logical_or_kernel_cudaERNS_14TensorIteratorEENKUlvE0_clEvENKUlvE2_clEvEUlllE_EEEEvRNS_18TensorIteratorBaseERKT_EUliE_EEviT1_
        .type           _ZN2at6native18elementwise_kernelILi128ELi4EZNS0_22gpu_kernel_impl_nocastINS0_13AUnaryFunctorIllbZZZNS0_22logical_or_kernel_cudaERNS_14TensorIteratorEENKUlvE0_clEvENKUlvE2_clEvEUlllE_EEEEvRNS_18TensorIteratorBaseERKT_EUliE_EEviT1_,@function
        .size           _ZN2at6native18elementwise_kernelILi128ELi4EZNS0_22gpu_kernel_impl_nocastINS0_13AUnaryFunctorIllbZZZNS0_22logical_or_kernel_cudaERNS_14TensorIteratorEENKUlvE0_clEvENKUlvE2_clEvEUlllE_EEEEvRNS_18TensorIteratorBaseERKT_EUliE_EEviT1_,(.L_x_43975 - _ZN2at6native18elementwise_kernelILi128ELi4EZNS0_22gpu_kernel_impl_nocastINS0_13AUnaryFunctorIllbZZZNS0_22logical_or_kernel_cudaERNS_14TensorIteratorEENKUlvE0_clEvENKUlvE2_clEvEUlllE_EEEEvRNS_18TensorIteratorBaseERKT_EUliE_EEviT1_)
        .other          _ZN2at6native18elementwise_kernelILi128ELi4EZNS0_22gpu_kernel_impl_nocastINS0_13AUnaryFunctorIllbZZZNS0_22logical_or_kernel_cudaERNS_14TensorIteratorEENKUlvE0_clEvENKUlvE2_clEvEUlllE_EEEEvRNS_18TensorIteratorBaseERKT_EUliE_EEviT1_,@"STO_CUDA_ENTRY STV_DEFAULT"
_ZN2at6native18elementwise_kernelILi128ELi4EZNS0_22gpu_kernel_impl_nocastINS0_13AUnaryFunctorIllbZZZNS0_22logical_or_kernel_cudaERNS_14TensorIteratorEENKUlvE0_clEvENKUlvE2_clEvEUlllE_EEEEvRNS_18TensorIteratorBaseERKT_EUliE_EEviT1_:
.text._ZN2at6native18elementwise_kernelILi128ELi4EZNS0_22gpu_kernel_impl_nocastINS0_13AUnaryFunctorIllbZZZNS0_22logical_or_kernel_cudaERNS_14TensorIteratorEENKUlvE0_clEvENKUlvE2_clEvEUlllE_EEEEvRNS_18TensorIteratorBaseERKT_EUliE_EEviT1_:
        /* <DEDUP_REMOVED lines=312> */
.L_x_23834:
[----:B------:R-:W-:Y:S01]  /*1380*/  ULDC.64 UR8, c[0x0][0x418] ;  /* 0x0001060000087ab9 */ /* 0x000fe20000000a00 */
[----:B------:R-:W-:Y:S01]  /*1390*/  ULDC.64 UR10, c[0x0][0x428] ;  /* 0x00010a00000a7ab9 */ /* 0x000fe20000000a00 */
[----:B------:R-:W-:-:S05]  /*13a0*/  IADD3 R6, P0, R0, UR8, RZ ;  /* 0x0000000800067c10 */ /* 0x000fca000ff1e0ff */
[----:B------:R-:W-:Y:S01]  /*13b0*/  IMAD.X R7, RZ, RZ, UR9, P0 ;  /* 0x00000009ff077e24 */ /* 0x000fe200080e06ff */
[----:B------:R-:W-:-:S05]  /*13c0*/  ULDC.64 UR8, c[0x0][0x410] ;  /* 0x0001040000087ab9 */ /* 0x000fca0000000a00 */
[----:B------:R-:W2:Y:S01]  /*13d0*/  LDG.E.64 R6, desc[UR4][R6.64] ;  /* 0x0000000406067981 */ /* 0x000ea2000c1e1b00 */
[----:B------:R-:W-:Y:S02]  /*13e0*/  IADD3 R4, P1, R5, UR8, RZ ;  /* 0x0000000805047c10 */ /* 0x000fe4000ff3e0ff */
[----:B------:R-:W-:Y:S02]  /*13f0*/  IADD3 R3, R3, 0x80, RZ ;  /* 0x0000008003037810 */ /* 0x000fe40007ffe0ff */
[----:B------:R-:W-:Y:S02]  /*1400*/  IADD3.X R5, RZ, UR9, RZ, P1, !PT ;  /* 0x00000009ff057c10 */ /* 0x000fe40008ffe4ff */
[----:B--2---:R-:W-:-:S04]  /*1410*/  LOP3.LUT P0, RZ, R6, UR10, RZ, 0xfc, !PT ;  /* 0x0000000a06ff7c12 */ /* 0x004fc8000f80fcff */
[----:B------:R-:W-:-:S04]  /*1420*/  LOP3.LUT P0, RZ, R7, UR11, RZ, 0xfc, P0 ;  /* 0x0000000b07ff7c12 */ /* 0x000fc8000800fcff */
[----:B------:R-:W-:-:S05]  /*1430*/  SEL R9, RZ, 0x1, !P0 ;  /* 0x00000001ff097807 */ /* 0x000fca0004000000 */
[----:B------:R0:W-:Y:S04]  /*1440*/  STG.E.U8 desc[UR4][R4.64], R9 ;  /* 0x0000000904007986 */ /* 0x0001e8000c101104 */
.L_x_23833:
[----:B------:R-:W-:Y:S05]  /*1450*/  BSYNC B0 ;  /* 0x0000000000007941 */ /* 0x000fea0003800000 */
.L_x_23832:
        /* <DEDUP_REMOVED lines=305> */
.L_x_23837:
[----:B------:R-:W-:Y:S01]  /*2770*/  ULDC.64 UR8, c[0x0][0x418] ;  /* 0x0001060000087ab9 */ /* 0x000fe20000000a00 */
[----:B------:R-:W-:Y:S01]  /*2780*/  ULDC.64 UR10, c[0x0][0x428] ;  /* 0x00010a00000a7ab9 */ /* 0x000fe20000000a00 */
[----:B------:R-:W-:-:S04]  /*2790*/  IADD3 R6, P0, R0, UR8, RZ ;  /* 0x0000000800067c10 */ /* 0x000fc8000ff1e0ff */
[----:B------:R-:W-:Y:S01]  /*27a0*/  IADD3.X R7, RZ, UR9, RZ, P0, !PT ;  /* 0x00000009ff077c10 */ /* 0x000fe200087fe4ff */
[----:B------:R-:W-:-:S05]  /*27b0*/  ULDC.64 UR8, c[0x0][0x410] ;  /* 0x0001040000087ab9 */ /* 0x000fca0000000a00 */
[----:B------:R-:W2:Y:S01]  /*27c0*/  LDG.E.64 R6, desc[UR4][R6.64] ;  /* 0x0000000406067981 */ /* 0x000ea2000c1e1b00 */
[----:B------:R-:W-:Y:S01]  /*27d0*/  IADD3 R4, P1, R5, UR8, RZ ;  /* 0x0000000805047c10 */ /* 0x000fe2000ff3e0ff */
[----:B------:R-:W-:-:S03]  /*27e0*/  VIADD R3, R3, 0x80 ;  /* 0x0000008003037836 */ /* 0x000fc60000000000 */
[----:B------:R-:W-:Y:S02]  /*27f0*/  IADD3.X R5, RZ, UR9, RZ, P1, !PT ;  /* 0x00000009ff057c10 */ /* 0x000fe40008ffe4ff */
[----:B--2---:R-:W-:-:S04]  /*2800*/  LOP3.LUT P0, RZ, R6, UR10, RZ, 0xfc, !PT ;  /* 0x0000000a06ff7c12 */ /* 0x004fc8000f80fcff */
[----:B------:R-:W-:-:S04]  /*2810*/  LOP3.LUT P0, RZ, R7, UR11, RZ, 0xfc, P0 ;  /* 0x0000000b07ff7c12 */ /* 0x000fc8000800fcff */
        /* <DEDUP_REMOVED lines=306> */
.L_x_23838:
[----:B------:R-:W-:Y:S01]  /*3b40*/  ULDC.64 UR8, c[0x0][0x418] ;  /* 0x0001060000087ab9 */ /* 0x000fe20000000a00 */
[----:B------:R-:W-:Y:S01]  /*3b50*/  ULDC.64 UR10, c[0x0][0x428] ;  /* 0x00010a00000a7ab9 */ /* 0x000fe20000000a00 */
[----:B------:R-:W-:-:S04]  /*3b60*/  IADD3 R6, P0, R0, UR8, RZ ;  /* 0x0000000800067c10 */ /* 0x000fc8000ff1e0ff */
[----:B------:R-:W-:Y:S01]  /*3b70*/  IADD3.X R7, RZ, UR9, RZ, P0, !PT ;  /* 0x00000009ff077c10 */ /* 0x000fe200087fe4ff */
        /* <DEDUP_REMOVED lines=9> */
.L_x_23836:
[----:B------:R-:W-:Y:S05]  /*3c10*/  BSYNC B0 ;  /* 0x0000000000007941 */ /* 0x000fea0003800000 */
.L_x_23835:
        /* <DEDUP_REMOVED lines=304> */
.L_x_23839:
[----:B------:R-:W-:Y:S01]  /*4f20*/  ULDC.64 UR6, c[0x0][0x418] ;  /* 0x0001060000067ab9 */ /* 0x000fe20000000a00 */
[----:B------:R-:W-:Y:S01]  /*4f30*/  ULDC.64 UR8, c[0x0][0x428] ;  /* 0x00010a0000087ab9 */ /* 0x000fe20000000a00 */
[----:B------:R-:W-:-:S04]  /*4f40*/  IADD3 R2, P0, R0, UR6, RZ ;  /* 0x0000000600027c10 */ /* 0x000fc8000ff1e0ff */
[----:B------:R-:W-:Y:S01]  /*4f50*/  IADD3.X R3, RZ, UR7, RZ, P0, !PT ;  /* 0x00000007ff037c10 */ /* 0x000fe200087fe4ff */
[----:B------:R-:W-:-:S05]  /*4f60*/  ULDC.64 UR6, c[0x0][0x410] ;  /* 0x0001040000067ab9 */ /* 0x000fca0000000a00 */
[----:B------:R-:W2:Y:S01]  /*4f70*/  LDG.E.64 R2, desc[UR4][R2.64] ;  /* 0x0000000402027981 */ /* 0x000ea2000c1e1b00 */
[----:B------:R-:W-:-:S04]  /*4f80*/  IADD3 R4, P1, R5, UR6, RZ ;  /* 0x0000000605047c10 */ /* 0x000fc8000ff3e0ff */
[----:B------:R-:W-:Y:S02]  /*4f90*/  IADD3.X R5, RZ, UR7, RZ, P1, !PT ;  /* 0x00000007ff057c10 */ /* 0x000fe40008ffe4ff */
[----:B--2---:R-:W-:-:S04]  /*4fa0*/  LOP3.LUT P0, RZ, R2, UR8, RZ, 0xfc, !PT ;  /* 0x0000000802ff7c12 */ /* 0x004fc8000f80fcff */
[----:B------:R-:W-:-:S04]  /*4fb0*/  LOP3.LUT P0, RZ, R3, UR9, RZ, 0xfc, P0 ;  /* 0x0000000903ff7c12 */ /* 0x000fc8000800fcff */
[----:B------:R-:W-:-:S05]  /*4fc0*/  SEL R7, RZ, 0x1, !P0 ;  /* 0x00000001ff077807 */ /* 0x000fca0004000000 */
[----:B------:R-:W-:Y:S01]  /*4fd0*/  STG.E.U8 desc[UR4][R4.64], R7 ;  /* 0x0000000704007986 */ /* 0x000fe2000c101104 */
[----:B------:R-:W-:Y:S05]  /*4fe0*/  EXIT ;  /* 0x000000000000794d */ /* 0x000fea0003800000 */
.L_x_23840:
        /* <DEDUP_REMOVED lines=9> */
.L_x_43975:


//--------------------- .text._ZN2at6native27unrolled_elementwise_kernelINS0_13AUnaryFunctorIllbZZZNS0_22logical_or_kernel_cudaERNS_14TensorIteratorEENKUlvE0_clEvENKUlvE2_clEvEUlllE_EESt5arrayIPcLm2EELi4E23TrivialOffsetCalculatorILi1EjESD_NS0_6memory15LoadWithoutCastENSE_16StoreWithoutCastEEEviT_T0_T2_T3_T4_T5_ --------------------------
	.section	.text._ZN2at6native27unrolled_elementwise_kernelINS0_13AUnaryFunctorIllbZZZNS0_22logical_or_kernel_cudaERNS_14TensorIteratorEENKUlvE0_clEvENKUlvE2_clEvEUlllE_EESt5arrayIPcLm2EELi4E23TrivialOffsetCalculatorILi1EjESD_NS0_6memory15LoadWithoutCastENSE_16StoreWithoutCastEEEviT_T0_T2_T3_T4_T5_,"ax",@progbits
	.align	128
        .global         _ZN2at6native27unrolled_elementwise_kernelINS0_13AUnaryFunctorIllbZZZNS0_22logical_or_kernel_cudaERNS_14TensorIteratorEENKUlvE0_clEvENKUlvE2_clEvEUlllE_EESt5arrayIPcLm2EELi4E23TrivialOffsetCalculatorILi1EjESD_NS0_6memory15LoadWithoutCastENSE_16StoreWithoutCastEEEviT_T0_T2_T3_T4_T5_
        .type           _ZN2at6native27unrolled_elementwise_kernelINS0_13AUnaryFunctorIllbZZZNS0_22logical_or_kernel_cudaERNS_14TensorIteratorEENKUlvE0_clEvENKUlvE2_clEvEUlllE_EESt5arrayIPcLm2EELi4E23TrivialOffsetCalculatorILi1EjESD_NS0_6memory15LoadWithoutCastENSE_16StoreWithoutCastEEEviT_T0_T2_T3_T4_T5_,@function
        .size           _ZN2at6native27unrolled_elementwise_kernelINS0_13AUnaryFunctorIllbZZZNS0_22logical_or_kernel_cudaERNS_14TensorIteratorEENKUlvE0_clEvENKUlvE2_clEvEUlllE_EESt5arrayIPcLm2EELi4E23TrivialOffsetCalculatorILi1EjESD_NS0_6memory15LoadWithoutCastENSE_16StoreWithoutCastEEEviT_T0_T2_T3_T4_T5_,(.L_x_43976 - _ZN2at6native27unrolled_elementwise_kernelINS0_13AUnaryFunctorIllbZZZNS0_22logical_or_kernel_cudaERNS_14TensorIteratorEENKUlvE0_clEvENKUlvE2_clEvEUlllE_EESt5arrayIPcLm2EELi4E23TrivialOffsetCalculatorILi1EjESD_NS0_6memory15LoadWithoutCastENSE_16StoreWithoutCastEEEviT_T0_T2_T3_T4_T5_)
        .other          _ZN2at6native27unrolled_elementwise_kernelINS0_13AUnaryFunctorIllbZZZNS0_22logical_or_kernel_cudaERNS_14TensorIteratorEENKUlvE0_clEvENKUlvE2_clEvEUlllE_EESt5arrayIPcLm2EELi4E23TrivialOffsetCalculatorILi1EjESD_NS0_6memory15LoadWithoutCastENSE_16StoreWithoutCastEEEviT_T0_T2_T3_T4_T5_,@"STO_CUDA_ENTRY STV_DEFAULT"
_ZN2at6native27unrolled_elementwise_kernelINS0_13AUnaryFunctorIllbZZZNS0_22logical_or_kernel_cudaERNS_14TensorIteratorEENKUlvE0_clEvENKUlvE2_clEvEUlllE_EESt5arrayIPcLm2EELi4E23TrivialOffsetCalculatorILi1EjESD_NS0_6memory15LoadWithoutCastENSE_16StoreWithoutCastEEEviT_T0_T2_T3_T4_T5_:
.text._ZN2at6native27unrolled_elementwise_kernelINS0_13AUnaryFunctorIllbZZZNS0_22logical_or_kernel_cudaERNS_14TensorIteratorEENKUlvE0_clEvENKUlvE2_clEvEUlllE_EESt5arrayIPcLm2EELi4E23TrivialOffsetCalculatorILi1EjESD_NS0_6memory15LoadWithoutCastENSE_16StoreWithoutCastEEEviT_T0_T2_T3_T4_T5_:
[----:B------:R-:W-:Y:S01]  /*0000*/  LDC R1, c[0x0][0x28] ;  /* 0x00000a00ff017b82 */ /* 0x000fe20000000800 */
[----:B------:R-:W0:Y:S07]  /*0010*/  S2R R0, SR_CTAID.X ;  /* 0x0000000000007919 */ /* 0x000e2e0000002500 */
[----:B------:R-:W0:Y:S01]  /*0020*/  LDC R3, c[0x0][0x210] ;  /* 0x00008400ff037b82 */ /* 0x000e220000000800 */
[----:B------:R-:W-:Y:S01]  /*0030*/  CS2R R16, SRZ ;  /* 0x0000000000107805 */ /* 0x000fe2000001ff00 */
[----:B------:R-:W-:Y:S01]  /*0040*/  ULDC.64 UR4, c[0x0][0x208] ;  /* 0x0000820000047ab9 */ /* 0x000fe20000000a00 */
[----:B------:R-:W1:Y:S01]  /*0050*/  S2R R7, SR_TID.X ;  /* 0x0000000000077919 */ /* 0x000e620000002100 */
[----:B------:R-:W-:Y:S01]  /*0060*/  ULDC.64 UR6, c[0x0][0x220] ;  /* 0x0000880000067ab9 */ /* 0x000fe20000000a00 */
[----:B0-----:R-:W-:-:S02]  /*0070*/  IMAD R2, R0, -0x200, R3 ;  /* 0xfffffe0000027824 */ /* 0x001fc400078e0203 */
[----:B-1----:R-:W-:-:S03]  /*0080*/  VIADD R3, R7, 0x80 ;  /* 0x0000008007037836 */ /* 0x002fc60000000000 */
[----:B------:R-:W-:Y:S01]  /*0090*/  ISETP.GE.AND P2, PT, R7, R2, PT ;  /* 0x000000020700720c */ /* 0x000fe20003f46270 */
[----:B------:R-:W-:-:S12]  /*00a0*/  IMAD.MOV.U32 R9, RZ, RZ, R7 ;  /* 0x000000ffff097224 */ /* 0x000fd800078e0007 */
[----:B------:R-:W-:-:S05]  /*00b0*/  @!P2 IMAD.MOV.U32 R9, RZ, RZ, R3 ;  /* 0x000000ffff09a224 */ /* 0x000fca00078e0003 */
[----:B------:R-:W-:-:S13]  /*00c0*/  ISETP.GE.AND P0, PT, R9, R2, PT ;  /* 0x000000020900720c */ /* 0x000fda0003f06270 */
[----:B------:R-:W-:Y:S01]  /*00d0*/  @!P0 IMAD R13, R0, 0x200, R9 ;  /* 0x00000200000d8824 */ /* 0x000fe200078e0209 */
[----:B------:R-:W0:Y:S01]  /*00e0*/  @!P0 LDC.64 R10, c[0x0][0x230] ;  /* 0x00008c00ff0a8b82 */ /* 0x000e220000000a00 */
[----:B------:R-:W-:-:S05]  /*00f0*/  @!P0 VIADD R9, R9, 0x80 ;  /* 0x0000008009098836 */ /* 0x000fca0000000000 */
[----:B------:R-:W-:-:S13]  /*0100*/  ISETP.GE.AND P1, PT, R9, R2, PT ;  /* 0x000000020900720c */ /* 0x000fda0003f26270 */
[----:B------:R-:W1:Y:S01]  /*0110*/  @!P1 LDC.64 R4, c[0x0][0x230] ;  /* 0x00008c00ff049b82 */ /* 0x000e620000000a00 */
[C---:B------:R-:W-:Y:S02]  /*0120*/  @!P1 IMAD R19, R0.reuse, 0x200, R9 ;  /* 0x0000020000139824 */ /* 0x040fe400078e0209 */
[----:B------:R-:W-:Y:S02]  /*0130*/  @!P2 IMAD R21, R0, 0x200, R7 ;  /* 0x000002000015a824 */ /* 0x000fe400078e0207 */
[----:B0-----:R-:W-:-:S03]  /*0140*/  @!P0 IMAD.WIDE.U32 R10, R13, 0x8, R10 ;  /* 0x000000080d0a8825 */ /* 0x001fc600078e000a */
[----:B------:R-:W0:Y:S01]  /*0150*/  @!P2 LDC.64 R12, c[0x0][0x230] ;  /* 0x00008c00ff0cab82 */ /* 0x000e220000000a00 */
[----:B------:R-:W-:Y:S01]  /*0160*/  @!P1 VIADD R9, R9, 0x80 ;  /* 0x0000008009099836 */ /* 0x000fe20000000000 */
[----:B------:R2:W3:Y:S01]  /*0170*/  @!P0 LDG.E.64 R16, desc[UR4][R10.64] ;  /* 0x000000040a108981 */ /* 0x0004e2000c1e1b00 */
[----:B-1----:R-:W-:Y:S01]  /*0180*/  @!P1 IMAD.WIDE.U32 R18, R19, 0x8, R4 ;  /* 0x0000000813129825 */ /* 0x002fe200078e0004 */
[----:B------:R-:W-:Y:S02]  /*0190*/  CS2R R4, SRZ ;  /* 0x0000000000047805 */ /* 0x000fe4000001ff00 */
[----:B--2---:R-:W-:-:S04]  /*01a0*/  CS2R R10, SRZ ;  /* 0x00000000000a7805 */ /* 0x004fc8000001ff00 */
[----:B------:R1:W2:Y:S01]  /*01b0*/  @!P1 LDG.E.64 R4, desc[UR4][R18.64] ;  /* 0x0000000412049981 */ /* 0x0002a2000c1e1b00 */
[----:B0-----:R-:W-:-:S05]  /*01c0*/  @!P2 IMAD.WIDE.U32 R12, R21, 0x8, R12 ;  /* 0x00000008150ca825 */ /* 0x001fca00078e000c */
[----:B------:R0:W5:Y:S01]  /*01d0*/  @!P2 LDG.E.64 R10, desc[UR4][R12.64] ;  /* 0x000000040c0aa981 */ /* 0x000162000c1e1b00 */
[----:B------:R-:W-:-:S13]  /*01e0*/  ISETP.GE.AND P0, PT, R9, R2, PT ;  /* 0x000000020900720c */ /* 0x000fda0003f06270 */
[----:B------:R-:W4:Y:S01]  /*01f0*/  @!P0 LDC.64 R14, c[0x0][0x230] ;  /* 0x00008c00ff0e8b82 */ /* 0x000f220000000a00 */
[----:B------:R-:W-:Y:S01]  /*0200*/  @!P0 IMAD R9, R0, 0x200, R9 ;  /* 0x0000020000098824 */ /* 0x000fe200078e0209 */
[----:B------:R-:W-:Y:S01]  /*0210*/  BSSY B0, `(.L_x_23841) ;  /* 0x0000011000007945 */ /* 0x000fe20003800000 */
[----:B-1----:R-:W-:Y:S02]  /*0220*/  IMAD.MOV.U32 R19, RZ, RZ, R7 ;  /* 0x000000ffff137224 */ /* 0x002fe400078e0007 */
[----:B----4-:R-:W-:Y:S01]  /*0230*/  @!P0 IMAD.WIDE.U32 R14, R9, 0x8, R14 ;  /* 0x00000008090e8825 */ /* 0x010fe200078e000e */
[----:B------:R-:W-:-:S06]  /*0240*/  CS2R R8, SRZ ;  /* 0x0000000000087805 */ /* 0x000fcc000001ff00 */
[----:B------:R0:W5:Y:S01]  /*0250*/  @!P0 LDG.E.64 R8, desc[UR4][R14.64] ;  /* 0x000000040e088981 */ /* 0x000162000c1e1b00 */
[----:B---3--:R-:W-:Y:S02]  /*0260*/  LOP3.LUT P1, RZ, R16, UR6, RZ, 0xfc, !PT ;  /* 0x0000000610ff7c12 */ /* 0x008fe4000f82fcff */
[----:B--2---:R-:W-:Y:S01]  /*0270*/  LOP3.LUT P0, RZ, R4, UR6, RZ, 0xfc, !PT ;  /* 0x0000000604ff7c12 */ /* 0x004fe2000f80fcff */
[----:B0-----:R-:W-:-:S12]  /*0280*/  @P2 BRA `(.L_x_23842) ;  /* 0x0000000000242947 */ /* 0x001fd80003800000 */
[----:B------:R-:W-:Y:S01]  /*0290*/  IMAD R7, R0, 0x200, R7 ;  /* 0x0000020000077824 */ /* 0x000fe200078e0207 */
[----:B-----5:R-:W-:Y:S01]  /*02a0*/  LOP3.LUT P2, RZ, R10, UR6, RZ, 0xfc, !PT ;  /* 0x000000060aff7c12 */ /* 0x020fe2000f84fcff */
[----:B------:R-:W-:Y:S01]  /*02b0*/  ULDC.64 UR8, c[0x0][0x228] ;  /* 0x00008a0000087ab9 */ /* 0x000fe20000000a00 */
[----:B------:R-:W-:Y:S02]  /*02c0*/  IMAD.MOV.U32 R19, RZ, RZ, R3 ;  /* 0x000000ffff137224 */ /* 0x000fe400078e0003 */
[----:B------:R-:W-:Y:S02]  /*02d0*/  IADD3 R6, P3, R7, UR8, RZ ;  /* 0x0000000807067c10 */ /* 0x000fe4000ff7e0ff */
[----:B------:R-:W-:-:S03]  /*02e0*/  LOP3.LUT P2, RZ, R11, UR7, RZ, 0xfc, P2 ;  /* 0x000000070bff7c12 */ /* 0x000fc6000904fcff */
[----:B------:R-:W-:Y:S01]  /*02f0*/  IMAD.X R7, RZ, RZ, UR9, P3 ;  /* 0x00000009ff077e24 */ /* 0x000fe200098e06ff */
[----:B------:R-:W-:-:S05]  /*0300*/  SEL R11, RZ, 0x1, !P2 ;  /* 0x00000001ff0b7807 */ /* 0x000fca0005000000 */
[----:B------:R0:W-:Y:S04]  /*0310*/  STG.E.U8 desc[UR4][R6.64], R11 ;  /* 0x0000000b06007986 */ /* 0x0001e8000c101104 */
.L_x_23842:
[----:B------:R-:W-:Y:S05]  /*0320*/  BSYNC B0 ;  /* 0x0000000000007941 */ /* 0x000fea0003800000 */
.L_x_23841:
[----:B------:R-:W-:Y:S01]  /*0330*/  ISETP.GE.AND P2, PT, R19, R2, PT ;  /* 0x000000021300720c */ /* 0x000fe20003f46270 */
[----:B------:R-:W-:Y:S01]  /*0340*/  BSSY B0, `(.L_x_23843) ;  /* 0x0000012000007945 */ /* 0x000fe20003800000 */
[----:B------:R-:W-:Y:S02]  /*0350*/  LOP3.LUT P1, RZ, R17, UR7, RZ, 0xfc, P1 ;  /* 0x0000000711ff7c12 */ /* 0x000fe4000882fcff */
[----:B------:R-:W-:Y:S02]  /*0360*/  LOP3.LUT P0, RZ, R5, UR7, RZ, 0xfc, P0 ;  /* 0x0000000705ff7c12 */ /* 0x000fe4000800fcff */
[----:B------:R-:W-:Y:S02]  /*0370*/  SEL R3, RZ, 0x1, !P1 ;  /* 0x00000001ff037807 */ /* 0x000fe40004800000 */
[----:B0----5:R-:W-:-:S05]  /*0380*/  SEL R11, RZ, 0x1, !P0 ;  /* 0x00000001ff0b7807 */ /* 0x021fca0004000000 */
[----:B------:R-:W-:Y:S05]  /*0390*/  @P2 BRA `(.L_x_23844) ;  /* 0x0000000000302947 */ /* 0x000fea0003800000 */
        /* <DEDUP_REMOVED lines=12> */
.L_x_23844:
[----:B------:R-:W-:Y:S05]  /*0460*/  BSYNC B0 ;  /* 0x0000000000007941 */ /* 0x000fea0003800000 */
.L_x_23843:
[----:B------:R-:W-:-:S13]  /*0470*/  ISETP.GE.AND P0, PT, R19, R2, PT ;  /* 0x000000021300720c */ /* 0x000fda0003f06270 */
[----:B------:R-:W-:Y:S05]  /*0480*/  @P0 EXIT ;  /* 0x000000000000094d */ /* 0x000fea0003800000 */
[----:B------:R-:W-:Y:S01]  /*0490*/  IMAD R0, R0, 0x200, R19 ;  /* 0x0000020000007824 */ /* 0x000fe200078e0213 */
[----:B------:R-:W-:Y:S01]  /*04a0*/  LOP3.LUT P0, RZ, R8, UR6, RZ, 0xfc, !PT ;  /* 0x0000000608ff7c12 */ /* 0x000fe2000f80fcff */
[----:B------:R-:W-:-:S03]  /*04b0*/  ULDC.64 UR8, c[0x0][0x228] ;  /* 0x00008a0000087ab9 */ /* 0x000fc60000000a00 */
[----:B------:R-:W-:Y:S02]  /*04c0*/  IADD3 R2, P1, R0, UR8, RZ ;  /* 0x0000000800027c10 */ /* 0x000fe4000ff3e0ff */
[----:B------:R-:W-:-:S03]  /*04d0*/  LOP3.LUT P0, RZ, R9, UR7, RZ, 0xfc, P0 ;  /* 0x0000000709ff7c12 */ /* 0x000fc6000800fcff */
[----:B0-----:R-:W-:Y:S01]  /*04e0*/  IMAD.X R3, RZ, RZ, UR9, P1 ;  /* 0x00000009ff037e24 */ /* 0x001fe200088e06ff */
[----:B------:R-:W-:-:S05]  /*04f0*/  SEL R5, RZ, 0x1, !P0 ;  /* 0x00000001ff057807 */ /* 0x000fca0004000000 */
[----:B------:R-:W-:Y:S01]  /*0500*/  STG.E.U8 desc[UR4][R2.64], R5 ;  /* 0x0000000502007986 */ /* 0x000fe2000c101104 */
[----:B------:R-:W-:Y:S05]  /*0510*/  EXIT ;  /* 0x000000000000794d */ /* 0x000fea0003800000 */
.L_x_23845:
        /* <DEDUP_REMOVED lines=14> */
.L_x_43976:


//--------------------- .text._ZN2at6native29vectorized_elementwise_kernelILi2ENS0_13AUnaryFunctorIllbZZZNS0_22logical_or_kernel_cudaERNS_14TensorIteratorEENKUlvE0_clEvENKUlvE2_clEvEUlllE_EESt5arrayIPcLm2EEEEviT0_T1_ --------------------------
	.section	.text._ZN2at6native29vectorized_elementwise_kernelILi2ENS0_13AUnaryFunctorIllbZZZNS0_22logical_or_kernel_cudaERNS_14TensorIteratorEENKUlvE0_clEvENKUlvE2_clEvEUlllE_EESt5arrayIPcLm2EEEEviT0_T1_,"ax",@progbits
	.align	128
        .global         _ZN2at6native29vectorized_elementwise_kernelILi2ENS0_13AUnaryFunctorIllbZZZNS0_22logical_or_kernel_cudaERNS_14TensorIteratorEENKUlvE0_clEvENKUlvE2_clEvEUlllE_EESt5arrayIPcLm2EEEEviT0_T1_
        .type           _ZN2at6native29vectorized_elementwise_kernelILi2ENS0_13AUnaryFunctorIllbZZZNS0_22logical_or_kernel_cudaERNS_14TensorIteratorEENKUlvE0_clEvENKUlvE2_clEvEUlllE_EESt5arrayIPcLm2EEEEviT0_T1_,@function
        .size           _ZN2at6native29vectorized_elementwise_kernelILi2ENS0_13AUnaryFunctorIllbZZZNS0_22logical_or_kernel_cudaERNS_14TensorIteratorEENKUlvE0_clEvENKUlvE2_clEvEUlllE_EESt5arrayIPcLm2EEEEviT0_T1_,(.L_x_43977 - _ZN2at6native29vectorized_elementwise_kernelILi2ENS0_13AUnaryFunctorIllbZZZNS0_22logical_or_kernel_cudaERNS_14TensorIteratorEENKUlvE0_clEvENKUlvE2_clEvEUlllE_EESt5arrayIPcLm2EEEEviT0_T1_)
        .other          _ZN2at6native29vectorized_elementwise_kernelILi2ENS0_13AUnaryFunctorIllbZZZNS0_22logical_or_kernel_cudaERNS_14TensorIteratorEENKUlvE0_clEvENKUlvE2_clEvEUlllE_EESt5arrayIPcLm2EEEEviT0_T1_,@"STO_CUDA_ENTRY STV_DEFAULT"
_ZN2at6native29vectorized_elementwise_kernelILi2ENS0_13AUnaryFunctorIllbZZZNS0_22logical_or_kernel_cudaERNS_14TensorIteratorEENKUlvE0_clEvENKUlvE2_clEvEUlllE_EESt5arrayIPcLm2EEEEviT0_T1_:
.text._ZN2at6native29vectorized_elementwise_kernelILi2ENS0_13AUnaryFunctorIllbZZZNS0_22logical_or_kernel_cudaERNS_14TensorIteratorEENKUlvE0_clEvENKUlvE2_clEvEUlllE_EESt5arrayIPcLm2EEEEviT0_T1_:
        /* <DEDUP_REMOVED lines=19> */
[----:B------:R-:W-:Y:S01]  /*0130*/  ULDC.64 UR6, c[0x0][0x220] ;  /* 0x0000880000067ab9 */ /* 0x000fe20000000a00 */
[----:B------:R-:W-:Y:S01]  /*0140*/  IMAD.WIDE R2, R25, 0x2, R2 ;  /* 0x0000000219027825 */ /* 0x000fe200078e0202 */
[----:B--2---:R-:W-:Y:S02]  /*0150*/  LOP3.LUT P1, RZ, R16, UR6, RZ, 0xfc, !PT ;  /* 0x0000000610ff7c12 */ /* 0x004fe4000f82fcff */
[----:B------:R-:W-:Y:S02]  /*0160*/  LOP3.LUT P0, RZ, R18, UR6, RZ, 0xfc, !PT ;  /* 0x0000000612ff7c12 */ /* 0x000fe4000f80fcff */
[----:B------:R-:W-:Y:S02]  /*0170*/  LOP3.LUT P1, RZ, R17, UR7, RZ, 0xfc, P1 ;  /* 0x0000000711ff7c12 */ /* 0x000fe4000882fcff */
[----:B---3--:R-:W-:Y:S02]  /*0180*/  LOP3.LUT P4, RZ, R4, UR6, RZ, 0xfc, !PT ;  /* 0x0000000604ff7c12 */ /* 0x008fe4000f88fcff */
[----:B------:R-:W-:-:S02]  /*0190*/  SEL R0, RZ, 0x1, !P1 ;  /* 0x00000001ff007807 */ /* 0x000fc40004800000 */
[----:B------:R-:W-:Y:S02]  /*01a0*/  LOP3.LUT P3, RZ, R6, UR6, RZ, 0xfc, !PT ;  /* 0x0000000606ff7c12 */ /* 0x000fe4000f86fcff */
[----:B----4-:R-:W-:Y:S02]  /*01b0*/  LOP3.LUT P2, RZ, R8, UR6, RZ, 0xfc, !PT ;  /* 0x0000000608ff7c12 */ /* 0x010fe4000f84fcff */
[----:B------:R-:W-:Y:S02]  /*01c0*/  LOP3.LUT P6, RZ, R10, UR6, RZ, 0xfc, !PT ;  /* 0x000000060aff7c12 */ /* 0x000fe4000f8cfcff */
[----:B-----5:R-:W-:Y:S02]  /*01d0*/  LOP3.LUT P5, RZ, R12, UR6, RZ, 0xfc, !PT ;  /* 0x000000060cff7c12 */ /* 0x020fe4000f8afcff */
[----:B------:R-:W-:Y:S02]  /*01e0*/  LOP3.LUT P1, RZ, R14, UR6, RZ, 0xfc, !PT ;  /* 0x000000060eff7c12 */ /* 0x000fe4000f82fcff */
[----:B------:R-:W-:-:S02]  /*01f0*/  LOP3.LUT P0, RZ, R19, UR7, RZ, 0xfc, P0 ;  /* 0x0000000713ff7c12 */ /* 0x000fc4000800fcff */
[----:B------:R-:W-:Y:S02]  /*0200*/  LOP3.LUT P4, RZ, R5, UR7, RZ, 0xfc, P4 ;  /* 0x0000000705ff7c12 */ /* 0x000fe4000a08fcff */
[----:B------:R-:W-:Y:S02]  /*0210*/  LOP3.LUT P3, RZ, R7, UR7, RZ, 0xfc, P3 ;  /* 0x0000000707ff7c12 */ /* 0x000fe4000986fcff */
[----:B------:R-:W-:Y:S02]  /*0220*/  LOP3.LUT P2, RZ, R9, UR7, RZ, 0xfc, P2 ;  /* 0x0000000709ff7c12 */ /* 0x000fe4000904fcff */
[----:B------:R-:W-:Y:S02]  /*0230*/  LOP3.LUT P6, RZ, R11, UR7, RZ, 0xfc, P6 ;  /* 0x000000070bff7c12 */ /* 0x000fe4000b0cfcff */
[----:B------:R-:W-:Y:S02]  /*0240*/  LOP3.LUT P5, RZ, R13, UR7, RZ, 0xfc, P5 ;  /* 0x000000070dff7c12 */ /* 0x000fe4000a8afcff */
[----:B------:R-:W-:-:S02]  /*0250*/  LOP3.LUT P1, RZ, R15, UR7, RZ, 0xfc, P1 ;  /* 0x000000070fff7c12 */ /* 0x000fc4000882fcff */
        /* <DEDUP_REMOVED lines=16> */
.L_x_23846:
        /* <DEDUP_REMOVED lines=15> */
[----:B0-----:R-:W-:Y:S01]  /*0450*/  @!P4 IMAD.WIDE.U32 R16, R3, 0x8, R16 ;  /* 0x000000080310c825 */ /* 0x001fe200078e0010 */
[----:B------:R-:W-:Y:S02]  /*0460*/  CS2R R2, SRZ ;  /* 0x0000000000027805 */ /* 0x000fe4000001ff00 */
[C---:B------:R-:W-:Y:S02]  /*0470*/  ISETP.GE.AND P0, PT, R0.reuse, R23, PT ;  /* 0x000000170000720c */ /* 0x040fe40003f06270 */
[----:B------:R-:W2:Y:S11]  /*0480*/  @!P4 LDG.E.64 R24, desc[UR4][R16.64] ;  /* 0x000000041018c981 */ /* 0x000eb6000c1e1b00 */
[----:B------:R-:W-:Y:S01]  /*0490*/  @!P0 IMAD.IADD R19, R21, 0x1, R0 ;  /* 0x0000000115138824 */ /* 0x000fe200078e0200 */
[----:B------:R-:W0:Y:S01]  /*04a0*/  @!P0 LDC.64 R4, c[0x0][0x230] ;  /* 0x00008c00ff048b82 */ /* 0x000e220000000a00 */
[----:B------:R-:W-:-:S02]  /*04b0*/  @!P0 VIADD R0, R0, 0x80 ;  /* 0x0000008000008836 */ /* 0x000fc40000000000 */
[----:B-1----:R-:W-:-:S03]  /*04c0*/  @!P5 IMAD.WIDE.U32 R26, R29, 0x8, R26 ;  /* 0x000000081d1ad825 */ /* 0x002fc600078e001a */
[C---:B------:R-:W-:Y:S02]  /*04d0*/  ISETP.GE.AND P1, PT, R0.reuse, R23, PT ;  /* 0x000000170000720c */ /* 0x040fe40003f26270 */
[----:B------:R1:W3:Y:S11]  /*04e0*/  @!P5 LDG.E.64 R2, desc[UR4][R26.64] ;  /* 0x000000041a02d981 */ /* 0x0002f6000c1e1b00 */
[----:B------:R-:W-:Y:S01]  /*04f0*/  @!P1 IMAD.IADD R15, R21, 0x1, R0 ;  /* 0x00000001150f9824 */ /* 0x000fe200078e0200 */
[----:B------:R-:W4:Y:S01]  /*0500*/  @!P1 LDC.64 R6, c[0x0][0x230] ;  /* 0x00008c00ff069b82 */ /* 0x000f220000000a00 */
[----:B------:R-:W-:-:S05]  /*0510*/  @!P1 VIADD R0, R0, 0x80 ;  /* 0x0000008000009836 */ /* 0x000fca0000000000 */
[C---:B------:R-:W-:Y:S02]  /*0520*/  ISETP.GE.AND P2, PT, R0.reuse, R23, PT ;  /* 0x000000170000720c */ /* 0x040fe40003f46270 */
[----:B-1----:R-:W1:Y:S11]  /*0530*/  @!P6 LDC.64 R26, c[0x0][0x230] ;  /* 0x00008c00ff1aeb82 */ /* 0x002e760000000a00 */
[----:B------:R-:W-:Y:S01]  /*0540*/  @!P2 IMAD.IADD R13, R21, 0x1, R0 ;  /* 0x00000001150da824 */ /* 0x000fe200078e0200 */
[----:B------:R-:W0:Y:S01]  /*0550*/  @!P2 LDC.64 R8, c[0x0][0x230] ;  /* 0x00008c00ff08ab82 */ /* 0x000e220000000a00 */
[----:B------:R-:W-:-:S05]  /*0560*/  @!P2 VIADD R0, R0, 0x80 ;  /* 0x000000800000a836 */ /* 0x000fca0000000000 */
[----:B------:R-:W-:-:S13]  /*0570*/  ISETP.GE.AND P3, PT, R0, R23, PT ;  /* 0x000000170000720c */ /* 0x000fda0003f66270 */
[----:B------:R-:W4:Y:S01]  /*0580*/  @!P3 LDC.64 R10, c[0x0][0x230] ;  /* 0x00008c00ff0abb82 */ /* 0x000f220000000a00 */
[----:B------:R-:W-:Y:S02]  /*0590*/  @!P3 IMAD.IADD R29, R21, 0x1, R0 ;  /* 0x00000001151db824 */ /* 0x000fe400078e0200 */
[----:B------:R-:W-:-:S05]  /*05a0*/  @!P3 VIADD R0, R0, 0x80 ;  /* 0x000000800000b836 */ /* 0x000fca0000000000 */
[----:B------:R-:W-:Y:S01]  /*05b0*/  ISETP.GE.AND P4, PT, R0, R23, PT ;  /* 0x000000170000720c */ /* 0x000fe20003f86270 */
[----:B0-----:R-:W-:Y:S01]  /*05c0*/  @!P2 IMAD.WIDE.U32 R8, R13, 0x8, R8 ;  /* 0x000000080d08a825 */ /* 0x001fe200078e0008 */
[----:B------:R-:W-:-:S03]  /*05d0*/  CS2R R12, SRZ ;  /* 0x00000000000c7805 */ /* 0x000fc6000001ff00 */
[----:B----4-:R-:W-:-:S08]  /*05e0*/  @!P3 IMAD.WIDE.U32 R10, R29, 0x8, R10 ;  /* 0x000000081d0ab825 */ /* 0x010fd000078e000a */
[----:B------:R-:W0:Y:S01]  /*05f0*/  @!P4 LDC.64 R28, c[0x0][0x230] ;  /* 0x00008c00ff1ccb82 */ /* 0x000e220000000a00 */
[----:B------:R-:W-:Y:S01]  /*0600*/  @!P0 IMAD.WIDE.U32 R4, R19, 0x8, R4 ;  /* 0x0000000813048825 */ /* 0x000fe200078e0004 */
[----:B------:R-:W-:Y:S02]  /*0610*/  CS2R R16, SRZ ;  /* 0x0000000000107805 */ /* 0x000fe4000001ff00 */
[----:B------:R-:W-:Y:S01]  /*0620*/  CS2R R18, SRZ ;  /* 0x0000000000127805 */ /* 0x000fe2000001ff00 */
[----:B------:R-:W-:Y:S01]  /*0630*/  @!P1 IMAD.WIDE.U32 R6, R15, 0x8, R6 ;  /* 0x000000080f069825 */ /* 0x000fe200078e0006 */
[----:B------:R-:W-:Y:S01]  /*0640*/  CS2R R14, SRZ ;  /* 0x00000000000e7805 */ /* 0x000fe2000001ff00 */
[----:B------:R4:W3:Y:S04]  /*0650*/  @!P0 LDG.E.64 R12, desc[UR4][R4.64] ;  /* 0x00000004040c8981 */ /* 0x0008e8000c1e1b00 */
[----:B------:R-:W3:Y:S04]  /*0660*/  @!P2 LDG.E.64 R16, desc[UR4][R8.64] ;  /* 0x000000040810a981 */ /* 0x000ee8000c1e1b00 */
[----:B------:R1:W3:Y:S01]  /*0670*/  @!P1 LDG.E.64 R14, desc[UR4][R6.64] ;  /* 0x00000004060e9981 */ /* 0x0002e2000c1e1b00 */
[----:B----4-:R-:W-:-:S02]  /*0680*/  @!P4 IMAD.IADD R5, R21, 0x1, R0 ;  /* 0x000000011505c824 */ /* 0x010fc400078e0200 */
[----:B------:R-:W-:Y:S01]  /*0690*/  @!P6 IMAD.IADD R0, R21, 0x1, R20 ;  /* 0x000000011500e824 */ /* 0x000fe200078e0214 */
[----:B------:R-:W4:Y:S01]  /*06a0*/  @!P3 LDG.E.64 R18, desc[UR4][R10.64] ;  /* 0x000000040a12b981 */ /* 0x000f22000c1e1b00 */
[----:B0-----:R-:W-:Y:S01]  /*06b0*/  @!P4 IMAD.WIDE.U32 R28, R5, 0x8, R28 ;  /* 0x00000008051cc825 */ /* 0x001fe200078e001c */
[----:B------:R-:W-:-:S03]  /*06c0*/  CS2R R4, SRZ ;  /* 0x0000000000047805 */ /* 0x000fc6000001ff00 */
[----:B-1----:R-:W-:-:S05]  /*06d0*/  @!P6 IMAD.WIDE.U32 R6, R0, 0x8, R26 ;  /* 0x000000080006e825 */ /* 0x002fca00078e001a */
[----:B------:R0:W5:Y:S01]  /*06e0*/  @!P6 LDG.E.64 R4, desc[UR4][R6.64] ;  /* 0x000000040604e981 */ /* 0x000162000c1e1b00 */
[----:B------:R-:W-:Y:S01]  /*06f0*/  CS2R R26, SRZ ;  /* 0x00000000001a7805 */ /* 0x000fe2000001ff00 */
[----:B------:R-:W-:Y:S05]  /*0700*/  BSSY B0, `(.L_x_23847) ;  /* 0x0000018000007945 */ /* 0x000fea0003800000 */
[----:B------:R0:W5:Y:S01]  /*0710*/  @!P4 LDG.E.64 R26, desc[UR4][R28.64] ;  /* 0x000000041c1ac981 */ /* 0x000162000c1e1b00 */
[----:B--2---:R-:W-:-:S04]  /*0720*/  LOP3.LUT P2, RZ, R24, UR6, RZ, 0xfc, !PT ;  /* 0x0000000618ff7c12 */ /* 0x004fc8000f84fcff */
[----:B------:R-:W-:Y:S02]  /*0730*/  LOP3.LUT P2, RZ, R25, UR7, RZ, 0xfc, P2 ;  /* 0x0000000719ff7c12 */ /* 0x000fe4000904fcff */
[----:B---3--:R-:W-:-:S04]  /*0740*/  LOP3.LUT P3, RZ, R2, UR6, RZ, 0xfc, !PT ;  /* 0x0000000602ff7c12 */ /* 0x008fc8000f86fcff */
[----:B------:R-:W-:Y:S02]  /*0750*/  LOP3.LUT P3, RZ, R3, UR7, RZ, 0xfc, P3 ;  /* 0x0000000703ff7c12 */ /* 0x000fe4000986fcff */
[----:B------:R-:W-:Y:S02]  /*0760*/  LOP3.LUT P1, RZ, R12, UR6, RZ, 0xfc, !PT ;  /* 0x000000060cff7c12 */ /* 0x000fe4000f82fcff */
[----:B------:R-:W-:Y:S02]  /*0770*/  LOP3.LUT P5, RZ, R16, UR6, RZ, 0xfc, !PT ;  /* 0x0000000610ff7c12 */ /* 0x000fe4000f8afcff */
[----:B------:R-:W-:Y:S02]  /*0780*/  LOP3.LUT P0, RZ, R14, UR6, RZ, 0xfc, !PT ;  /* 0x000000060eff7c12 */ /* 0x000fe4000f80fcff */
[----:B----4-:R-:W-:Y:S02]  /*0790*/  LOP3.LUT P4, RZ, R18, UR6, RZ, 0xfc, !PT ;  /* 0x0000000612ff7c12 */ /* 0x010fe4000f88fcff */
[----:B------:R-:W-:-:S02]  /*07a0*/  LOP3.LUT P1, RZ, R13, UR7, RZ, 0xfc, P1 ;  /* 0x000000070dff7c12 */ /* 0x000fc4000882fcff */
[----:B------:R-:W-:Y:S02]  /*07b0*/  LOP3.LUT P0, RZ, R15, UR7, RZ, 0xfc, P0 ;  /* 0x000000070fff7c12 */ /* 0x000fe4000800fcff */
[----:B------:R-:W-:Y:S02]  /*07c0*/  LOP3.LUT P5, RZ, R17, UR7, RZ, 0xfc, P5 ;  /* 0x0000000711ff7c12 */ /* 0x000fe4000a8afcff */
[----:B------:R-:W-:Y:S01]  /*07d0*/  LOP3.LUT P4, RZ, R19, UR7, RZ, 0xfc, P4 ;  /* 0x0000000713ff7c12 */ /* 0x000fe2000a08fcff */
[----:B0-----:R-:W-:-:S12]  /*07e0*/  @P6 BRA `(.L_x_23848) ;  /* 0x0000000000246947 */ /* 0x001fd80003800000 */
[----:B------:R-:W-:Y:S01]  /*07f0*/  IMAD.IADD R2, R21, 0x1, R20 ;  /* 0x0000000115027824 */ /* 0x000fe200078e0214 */
[----:B------:R-:W-:Y:S01]  /*0800*/  ULDC.64 UR8, c[0x0][0x228] ;  /* 0x00008a0000087ab9 */ /* 0x000fe20000000a00 */
[----:B------:R-:W-:-:S03]  /*0810*/  IMAD.MOV.U32 R20, RZ, RZ, R22 ;  /* 0x000000ffff147224 */ /* 0x000fc600078e0016 */
[----:B------:R-:W-:-:S05]  /*0820*/  IADD3 R2, P6, R2, UR8, RZ ;  /* 0x0000000802027c10 */ /* 0x000fca000ffde0ff */
[----:B------:R-:W-:Y:S01]  /*0830*/  IMAD.X R3, RZ, RZ, UR9, P6 ;  /* 0x00000009ff037e24 */ /* 0x000fe2000b0e06ff */
[----:B-----5:R-:W-:-:S04]  /*0840*/  LOP3.LUT P6, RZ, R4, UR6, RZ, 0xfc, !PT ;  /* 0x0000000604ff7c12 */ /* 0x020fc8000f8cfcff */
[----:B------:R-:W-:-:S04]  /*0850*/  LOP3.LUT P6, RZ, R5, UR7, RZ, 0xfc, P6 ;  /* 0x0000000705ff7c12 */ /* 0x000fc8000b0cfcff */
[----:B------:R-:W-:-:S05]  /*0860*/  SEL R5, RZ, 0x1, !P6 ;  /* 0x00000001ff057807 */ /* 0x000fca0007000000 */
[----:B------:R0:W-:Y:S04]  /*0870*/  STG.E.U8 desc[UR4][R2.64], R5 ;  /* 0x0000000502007986 */ /* 0x0001e8000c101104 */
.L_x_23848:
[----:B------:R-:W-:Y:S05]  /*0880*/  BSYNC B0 ;  /* 0x0000000000007941 */ /* 0x000fea0003800000 */
.L_x_23847:
[----:B------:R-:W-:Y:S01]  /*0890*/  ISETP.GE.AND P6, PT, R20, R23, PT ;  /* 0x000000171400720c */ /* 0x000fe20003fc6270 */
[----:B------:R-:W-:Y:S04]  /*08a0*/  BSSY B0, `(.L_x_23849) ;  /* 0x0000038000007945 */ /* 0x000fe80003800000 */
[----:B------:R-:W-:Y:S01]  /*08b0*/  BSSY B1, `(.L_x_23850) ;  /* 0x000002f000017945 */ /* 0x000fe20003800000 */
[----:B0----5:R-:W-:Y:S02]  /*08c0*/  SEL R5, RZ, 0x1, !P2 ;  /* 0x00000001ff057807 */ /* 0x021fe40005000000 */
        /* <DEDUP_REMOVED lines=20> */
.L_x_23851:
        /* <DEDUP_REMOVED lines=8> */
.L_x_23852:
        /* <DEDUP_REMOVED lines=8> */
.L_x_23853:
        /* <DEDUP_REMOVED lines=9> */
.L_x_23854:
[----:B------:R-:W-:Y:S05]  /*0ba0*/  BSYNC B1 ;  /* 0x0000000000017941 */ /* 0x000fea0003800000 */
.L_x_23850:
[----:B------:R-:W-:-:S13]  /*0bb0*/  ISETP.GE.AND P0, PT, R20, R23, PT ;  /* 0x000000171400720c */ /* 0x000fda0003f06270 */
[----:B0-----:R-:W0:Y:S01]  /*0bc0*/  @!P0 LDC.64 R4, c[0x0][0x228] ;  /* 0x00008a00ff048b82 */ /* 0x001e220000000a00 */
[----:B-12---:R-:W-:Y:S02]  /*0bd0*/  @!P0 IMAD.IADD R3, R21, 0x1, R20 ;  /* 0x0000000115038824 */ /* 0x006fe400078e0214 */
[----:B------:R-:W-:-:S03]  /*0be0*/  @!P0 VIADD R20, R20, 0x80 ;  /* 0x0000008014148836 */ /* 0x000fc60000000000 */
[----:B0-----:R-:W-:-:S05]  /*0bf0*/  @!P0 IADD3 R2, P1, R3, R4, RZ ;  /* 0x0000000403028210 */ /* 0x001fca0007f3e0ff */
[----:B------:R-:W-:-:S05]  /*0c00*/  @!P0 IMAD.X R3, RZ, RZ, R5, P1 ;  /* 0x000000ffff038224 */ /* 0x000fca00008e0605 */
[----:B------:R2:W-:Y:S03]  /*0c10*/  @!P0 STG.E.U8 desc[UR4][R2.64], R0 ;  /* 0x0000000002008986 */ /* 0x0005e6000c101104 */
.L_x_23855:
[----:B------:R-:W-:Y:S05]  /*0c20*/  BSYNC B0 ;  /* 0x0000000000007941 */ /* 0x000fea0003800000 */
.L_x_23849:
[----:B------:R-:W-:Y:S05]  /*0c30*/  WARPSYNC.ALL ;  /* 0x0000000000007948 */ /* 0x000fea0003800000 */
[----:B------:R-:W-:-:S13]  /*0c40*/  ISETP.GE.AND P0, PT, R20, R23, PT ;  /* 0x000000171400720c */ /* 0x000fda0003f06270 */
[----:B------:R-:W-:Y:S05]  /*0c50*/  @P0 EXIT ;  /* 0x000000000000094d */ /* 0x000fea0003800000 */
[----:B012---:R-:W-:Y:S01]  /*0c60*/  IMAD.IADD R2, R21, 0x1, R20 ;  /* 0x0000000115027824 */ /* 0x007fe200078e0214 */
[----:B------:R-:W-:Y:S01]  /*0c70*/  LOP3.LUT P0, RZ, R26, UR6, RZ, 0xfc, !PT ;  /* 0x000000061aff7c12 */ /* 0x000fe2000f80fcff */
[----:B------:R-:W-:-:S03]  /*0c80*/  ULDC.64 UR8, c[0x0][0x228] ;  /* 0x00008a0000087ab9 */ /* 0x000fc60000000a00 */
[----:B------:R-:W-:Y:S02]  /*0c90*/  IADD3 R2, P1, R2, UR8, RZ ;  /* 0x0000000802027c10 */ /* 0x000fe4000ff3e0ff */
[----:B------:R-:W-:-:S03]  /*0ca0*/  LOP3.LUT P0, RZ, R27, UR7, RZ, 0xfc, P0 ;  /* 0x000000071bff7c12 */ /* 0x000fc6000800fcff */
[----:B------:R-:W-:Y:S01]  /*0cb0*/  IMAD.X R3, RZ, RZ, UR9, P1 ;  /* 0x00000009ff037e24 */ /* 0x000fe200088e06ff */
[----:B------:R-:W-:-:S05]  /*0cc0*/  SEL R5, RZ, 0x1, !P0 ;  /* 0x00000001ff057807 */ /* 0x000fca0004000000 */
[----:B------:R-:W-:Y:S01]  /*0cd0*/  STG.E.U8 desc[UR4][R2.64], R5 ;  /* 0x0000000502007986 */ /* 0x000fe2000c101104 */
[----:B------:R-:W-:Y:S05]  /*0ce0*/  EXIT ;  /* 0x000000000000794d */ /* 0x000fea0003800000 */
.L_x_23856:
        /* <DEDUP_REMOVED lines=9> */
.L_x_43977:


//--------------------- .text._ZN2at6native29vectorized_elementwise_kernelILi4ENS0_13AUnaryFunctorIllbZZZNS0_22logical_or_kernel_cudaERNS_14TensorIteratorEENKUlvE0_clEvENKUlvE2_clEvEUlllE_EESt5arrayIPcLm2EEEEviT0_T1_ --------------------------
	.section	.text._ZN2at6native29vectorized_elementwise_kernelILi4ENS0_13AUnaryFunctorIllbZZZNS0_22logical_or_kernel_cudaERNS_14TensorIteratorEENKUlvE0_clEvENKUlvE2_clEvEUlllE_EESt5arrayIPcLm2EEEEviT0_T1_,"ax",@progbits
	.align	128
        .global         _ZN2at6native29vectorized_elementwise_kernelILi4ENS0_13AUnaryFunctorIllbZZZNS0_22logical_or_kernel_cudaERNS_14TensorIteratorEENKUlvE0_clEvENKUlvE2_clEvEUlllE_EESt5arrayIPcLm2EEEEviT0_T1_
        .type           _ZN2at6native29vectorized_elementwise_kernelILi4ENS0_13AUnaryFunctorIllbZZZNS0_22logical_or_kernel_cudaERNS_14TensorIteratorEENKUlvE0_clEvENKUlvE2_clEvEUlllE_EESt5arrayIPcLm2EEEEviT0_T1_,@function
        .size           _ZN2at6native29vectorized_elementwise_kernelILi4ENS0_13AUnaryFunctorIllbZZZNS0_22logical_or_kernel_cudaERNS_14TensorIteratorEENKUlvE0_clEvENKUlvE2_clEvEUlllE_EESt5arrayIPcLm2EEEEviT0_T1_,(.L_x_43978 - _ZN2at6native29vectorized_elementwise_kernelILi4ENS0_13AUnaryFunctorIllbZZZNS0_22logical_or_kernel_cudaERNS_14TensorIteratorEENKUlvE0_clEvENKUlvE2_clEvEUlllE_EESt5arrayIPcLm2EEEEviT0_T1_)
        .other          _ZN2at6native29vectorized_elementwise_kernelILi4ENS0_13AUnaryFunctorIllbZZZNS0_22logical_or_kernel_cudaERNS_14TensorIteratorEENKUlvE0_clEvENKUlvE2_clEvEUlllE_EESt5arrayIPcLm2EEEEviT0_T1_,@"STO_CUDA_ENTRY STV_DEFAULT"
_ZN2at6native29vectorized_elementwise_kernelILi4ENS0_13AUnaryFunctorIllbZZZNS0_22logical_or_kernel_cudaERNS_14TensorIteratorEENKUlvE0_clEvENKUlvE2_clEvEUlllE_EESt5arrayIPcLm2EEEEviT0_T1_:
.text._ZN2at6native29vectorized_elementwise_kernelILi4ENS0_13AUnaryFunctorIllbZZZNS0_22logical_or_kernel_cudaERNS_14TensorIteratorEENKUlvE0_clEvENKUlvE2_clEvEUlllE_EESt5arrayIPcLm2EEEEviT0_T1_:
        /* <DEDUP_REMOVED lines=11> */
[----:B------:R-:W-:Y:S01]  /*00b0*/  ULDC.64 UR8, c[0x0][0x228] ;  /* 0x00008a0000087ab9 */ /* 0x000fe20000000a00 */
[----:B-1----:R-:W-:-:S04]  /*00c0*/  IMAD.WIDE R2, R21, 0x8, R2 ;  /* 0x0000000815027825 */ /* 0x002fc800078e0202 */
[----:B0-----:R-:W-:-:S05]  /*00d0*/  IMAD.WIDE.U32 R2, R0, 0x20, R2 ;  /* 0x0000002000027825 */ /* 0x001fca00078e0002 */
[----:B------:R-:W2:Y:S04]  /*00e0*/  LDG.E.128 R16, desc[UR4][R2.64] ;  /* 0x0000000402107981 */ /* 0x000ea8000c1e1d00 */
[----:B------:R-:W3:Y:S04]  /*00f0*/  LDG.E.128 R4, desc[UR4][R2.64+0x1000] ;  /* 0x0010000402047981 */ /* 0x000ee8000c1e1d00 */
[----:B------:R-:W4:Y:S04]  /*0100*/  LDG.E.128 R8, desc[UR4][R2.64+0x10] ;  /* 0x0000100402087981 */ /* 0x000f28000c1e1d00 */
[----:B------:R-:W5:Y:S01]  /*0110*/  LDG.E.128 R12, desc[UR4][R2.64+0x1010] ;  /* 0x00101004020c7981 */ /* 0x000f62000c1e1d00 */
[----:B--2---:R-:W-:-:S02]  /*0120*/  LOP3.LUT P0, RZ, R16, UR6, RZ, 0xfc, !PT ;  /* 0x0000000610ff7c12 */ /* 0x004fc4000f80fcff */
[----:B------:R-:W-:Y:S02]  /*0130*/  LOP3.LUT P1, RZ, R18, UR6, RZ, 0xfc, !PT ;  /* 0x0000000612ff7c12 */ /* 0x000fe4000f82fcff */
[----:B------:R-:W-:Y:S02]  /*0140*/  LOP3.LUT P0, RZ, R17, UR7, RZ, 0xfc, P0 ;  /* 0x0000000711ff7c12 */ /* 0x000fe4000800fcff */
[----:B------:R-:W-:Y:S02]  /*0150*/  LOP3.LUT P1, RZ, R19, UR7, RZ, 0xfc, P1 ;  /* 0x0000000713ff7c12 */ /* 0x000fe4000882fcff */
[----:B------:R-:W-:Y:S02]  /*0160*/  SEL R16, RZ, 0x1, !P0 ;  /* 0x00000001ff107807 */ /* 0x000fe40004000000 */
[----:B------:R-:W-:Y:S02]  /*0170*/  SEL R17, RZ, 0x1, !P1 ;  /* 0x00000001ff117807 */ /* 0x000fe40004800000 */
[----:B---3--:R-:W-:-:S02]  /*0180*/  LOP3.LUT P0, RZ, R4, UR6, RZ, 0xfc, !PT ;  /* 0x0000000604ff7c12 */ /* 0x008fc4000f80fcff */
[----:B------:R-:W-:Y:S02]  /*0190*/  LOP3.LUT P1, RZ, R6, UR6, RZ, 0xfc, !PT ;  /* 0x0000000606ff7c12 */ /* 0x000fe4000f82fcff */
[----:B------:R-:W-:Y:S02]  /*01a0*/  LOP3.LUT P0, RZ, R5, UR7, RZ, 0xfc, P0 ;  /* 0x0000000705ff7c12 */ /* 0x000fe4000800fcff */
[----:B------:R-:W-:Y:S02]  /*01b0*/  LOP3.LUT P1, RZ, R7, UR7, RZ, 0xfc, P1 ;  /* 0x0000000707ff7c12 */ /* 0x000fe4000882fcff */
[----:B----4-:R-:W-:Y:S02]  /*01c0*/  LOP3.LUT P2, RZ, R8, UR6, RZ, 0xfc, !PT ;  /* 0x0000000608ff7c12 */ /* 0x010fe4000f84fcff */
[----:B------:R-:W-:Y:S02]  /*01d0*/  LOP3.LUT P3, RZ, R10, UR6, RZ, 0xfc, !PT ;  /* 0x000000060aff7c12 */ /* 0x000fe4000f86fcff */
[----:B-----5:R-:W-:-:S02]  /*01e0*/  LOP3.LUT P4, RZ, R12, UR6, RZ, 0xfc, !PT ;  /* 0x000000060cff7c12 */ /* 0x020fc4000f88fcff */
[----:B------:R-:W-:Y:S02]  /*01f0*/  SEL R2, RZ, 0x1, !P0 ;  /* 0x00000001ff027807 */ /* 0x000fe40004000000 */
[----:B------:R-:W-:Y:S02]  /*0200*/  SEL R3, RZ, 0x1, !P1 ;  /* 0x00000001ff037807 */ /* 0x000fe40004800000 */
[----:B------:R-:W-:Y:S02]  /*0210*/  LOP3.LUT P0, RZ, R9, UR7, RZ, 0xfc, P2 ;  /* 0x0000000709ff7c12 */ /* 0x000fe4000900fcff */
[----:B------:R-:W-:Y:S02]  /*0220*/  LOP3.LUT P1, RZ, R11, UR7, RZ, 0xfc, P3 ;  /* 0x000000070bff7c12 */ /* 0x000fe4000982fcff */
[----:B------:R-:W-:Y:S02]  /*0230*/  LOP3.LUT P2, RZ, R13, UR7, RZ, 0xfc, P4 ;  /* 0x000000070dff7c12 */ /* 0x000fe4000a04fcff */
[----:B------:R-:W-:-:S02]  /*0240*/  LOP3.LUT P3, RZ, R14, UR6, RZ, 0xfc, !PT ;  /* 0x000000060eff7c12 */ /* 0x000fc4000f86fcff */
[----:B------:R-:W-:Y:S02]  /*0250*/  PRMT R6, R3, 0x7604, R2 ;  /* 0x0000760403067816 */ /* 0x000fe40000000002 */
[----:B------:R-:W-:Y:S02]  /*0260*/  PRMT R17, R17, 0x7604, R16 ;  /* 0x0000760411117816 */ /* 0x000fe40000000010 */
[----:B------:R-:W-:Y:S02]  /*0270*/  IADD3 R2, P4, R21, UR8, RZ ;  /* 0x0000000815027c10 */ /* 0x000fe4000ff9e0ff */
[----:B------:R-:W-:Y:S02]  /*0280*/  SEL R4, RZ, 0x1, !P0 ;  /* 0x00000001ff047807 */ /* 0x000fe40004000000 */
[----:B------:R-:W-:Y:S01]  /*0290*/  SEL R5, RZ, 0x1, !P2 ;  /* 0x00000001ff057807 */ /* 0x000fe20005000000 */
[----:B------:R-:W-:Y:S01]  /*02a0*/  IMAD.X R3, RZ, RZ, UR9, P4 ;  /* 0x00000009ff037e24 */ /* 0x000fe2000a0e06ff */
[----:B------:R-:W-:-:S02]  /*02b0*/  LOP3.LUT P0, RZ, R15, UR7, RZ, 0xfc, P3 ;  /* 0x000000070fff7c12 */ /* 0x000fc4000980fcff */
        /* <DEDUP_REMOVED lines=10> */
.L_x_23857:
        /* <DEDUP_REMOVED lines=82> */
.L_x_23859:
[----:B------:R-:W-:Y:S05]  /*0880*/  BSYNC B0 ;  /* 0x0000000000007941 */ /* 0x000fea0003800000 */
.L_x_23858:
        /* <DEDUP_REMOVED lines=24> */
.L_x_23862:
        /* <DEDUP_REMOVED lines=8> */
.L_x_23863:
        /* <DEDUP_REMOVED lines=8> */
.L_x_23864:
        /* <DEDUP_REMOVED lines=9> */
.L_x_23865:
[----:B------:R-:W-:Y:S05]  /*0ba0*/  BSYNC B1 ;  /* 0x0000000000017941 */ /* 0x000fea0003800000 */
.L_x_23861:
[----:B------:R-:W-:-:S13]  /*0bb0*/  ISETP.GE.AND P0, PT, R20, R23, PT ;  /* 0x000000171400720c */ /* 0x000fda0003f06270 */
[----:B0-----:R-:W0:Y:S01]  /*0bc0*/  @!P0 LDC.64 R4, c[0x0][0x228] ;  /* 0x00008a00ff048b82 */ /* 0x001e220000000a00 */
[----:B-12---:R-:W-:Y:S02]  /*0bd0*/  @!P0 IMAD.IADD R3, R21, 0x1, R20 ;  /* 0x0000000115038824 */ /* 0x006fe400078e0214 */
[----:B------:R-:W-:-:S03]  /*0be0*/  @!P0 VIADD R20, R20, 0x80 ;  /* 0x0000008014148836 */ /* 0x000fc60000000000 */
[----:B0-----:R-:W-:-:S05]  /*0bf0*/  @!P0 IADD3 R2, P1, R3, R4, RZ ;  /* 0x0000000403028210 */ /* 0x001fca0007f3e0ff */
[----:B------:R-:W-:-:S05]  /*0c00*/  @!P0 IMAD.X R3, RZ, RZ, R5, P1 ;  /* 0x000000ffff038224 */ /* 0x000fca00008e0605 */
[----:B------:R2:W-:Y:S03]  /*0c10*/  @!P0 STG.E.U8 desc[UR4][R2.64], R0 ;  /* 0x0000000002008986 */ /* 0x0005e6000c101104 */
.L_x_23866:
[----:B------:R-:W-:Y:S05]  /*0c20*/  BSYNC B0 ;  /* 0x0000000000007941 */ /* 0x000fea0003800000 */
.L_x_23860:
        /* <DEDUP_REMOVED lines=12> */
.L_x_23867:
        /* <DEDUP_REMOVED lines=9> */
.L_x_43978:


//--------------------- .text._ZN2at6native29vectorized_elementwise_kernelILi8ENS0_13AUnaryFunctorIllbZZZNS0_22logical_or_kernel_cudaERNS_14TensorIteratorEENKUlvE0_clEvENKUlvE2_clEvEUlllE_EESt5arrayIPcLm2EEEEviT0_T1_ --------------------------
	.section	.text._ZN2at6native29vectorized_elementwise_kernelILi8ENS0_13AUnaryFunctorIllbZZZNS0_22logical_or_kernel_cudaERNS_14TensorIteratorEENKUlvE0_clEvENKUlvE2_clEvEUlllE_EESt5arrayIPcLm2EEEEviT0_T1_,"ax",@progbits
	.align	128
        .global         _ZN2at6native29vectorized_elementwise_kernelILi8ENS0_13AUnaryFunctorIllbZZZNS0_22logical_or_kernel_cudaERNS_14TensorIteratorEENKUlvE0_clEvENKUlvE2_clEvEUlllE_EESt5arrayIPcLm2EEEEviT0_T1_
        .type           _ZN2at6native29vectorized_elementwise_kernelILi8ENS0_13AUnaryFunctorIllbZZZNS0_22logical_or_kernel_cudaERNS_14TensorIteratorEENKUlvE0_clEvENKUlvE2_clEvEUlllE_EESt5arrayIPcLm2EEEEviT0_T1_,@function
        .size           _ZN2at6native29vectorized_elementwise_kernelILi8ENS0_13AUnaryFunctorIllbZZZNS0_22logical_or_kernel_cudaERNS_14TensorIteratorEENKUlvE0_clEvENKUlvE2_clEvEUlllE_EESt5arrayIPcLm2EEEEviT0_T1_,(.L_x_43979 - _ZN2at6native29vectorized_elementwise_kernelILi8ENS0_13AUnaryFunctorIllbZZZNS0_22logical_or_kernel_cudaERNS_14TensorIteratorEENKUlvE0_clEvENKUlvE2_clEvEUlllE_EESt5arrayIPcLm2EEEEviT0_T1_)
        .other          _ZN2at6native29vectorized_elementwise_kernelILi8ENS0_13AUnaryFunctorIllbZZZNS0_22logical_or_kernel_cudaERNS_14TensorIteratorEENKUlvE0_clEvENKUlvE2_clEvEUlllE_EESt5arrayIPcLm2EEEEviT0_T1_,@"STO_CUDA_ENTRY STV_DEFAULT"
_ZN2at6native29vectorized_elementwise_kernelILi8ENS0_13AUnaryFunctorIllbZZZNS0_22logical_or_kernel_cudaERNS_14TensorIteratorEENKUlvE0_clEvENKUlvE2_clEvEUlllE_EESt5arrayIPcLm2EEEEviT0_T1_:
.text._ZN2at6native29vectorized_elementwise_kernelILi8ENS0_13AUnaryFunctorIllbZZZNS0_22logical_or_kernel_cudaERNS_14TensorIteratorEENKUlvE0_clEvENKUlvE2_clEvEUlllE_EESt5arrayIPcLm2EEEEviT0_T1_:
        /* <DEDUP_REMOVED lines=19> */
[----:B---3--:R-:W-:Y:S02]  /*0130*/  LOP3.LUT P2, RZ, R10, UR6, RZ, 0xfc, !PT ;  /* 0x000000060aff7c12 */ /* 0x008fe4000f84fcff */
[----:B------:R-:W-:Y:S02]  /*0140*/  LOP3.LUT P0, RZ, R19, UR7, RZ, 0xfc, P0 ;  /* 0x0000000713ff7c12 */ /* 0x000fe4000800fcff */
[----:B------:R-:W-:Y:S02]  /*0150*/  LOP3.LUT P2, RZ, R11, UR7, RZ, 0xfc, P2 ;  /* 0x000000070bff7c12 */ /* 0x000fe4000904fcff */
[----:B----4-:R-:W-:Y:S02]  /*0160*/  LOP3.LUT P4, RZ, R6, UR6, RZ, 0xfc, !PT ;  /* 0x0000000606ff7c12 */ /* 0x010fe4000f88fcff */
[----:B------:R-:W-:Y:S02]  /*0170*/  SEL R11, RZ, 0xffffffff, !P0 ;  /* 0xffffffffff0b7807 */ /* 0x000fe40004000000 */
[----:B-----5:R-:W-:-:S02]  /*0180*/  LOP3.LUT P0, RZ, R14, UR6, RZ, 0xfc, !PT ;  /* 0x000000060eff7c12 */ /* 0x020fc4000f80fcff */
[----:B------:R-:W-:Y:S02]  /*0190*/  LOP3.LUT P5, RZ, R8, UR6, RZ, 0xfc, !PT ;  /* 0x0000000608ff7c12 */ /* 0x000fe4000f8afcff */
[----:B------:R-:W-:Y:S02]  /*01a0*/  LOP3.LUT P3, RZ, R4, UR6, RZ, 0xfc, !PT ;  /* 0x0000000604ff7c12 */ /* 0x000fe4000f86fcff */
[----:B------:R-:W-:Y:S02]  /*01b0*/  LOP3.LUT P4, RZ, R7, UR7, RZ, 0xfc, P4 ;  /* 0x0000000707ff7c12 */ /* 0x000fe4000a08fcff */
[----:B------:R-:W-:Y:S02]  /*01c0*/  LOP3.LUT P6, RZ, R16, UR6, RZ, 0xfc, !PT ;  /* 0x0000000610ff7c12 */ /* 0x000fe4000f8cfcff */
[----:B------:R-:W-:Y:S02]  /*01d0*/  LOP3.LUT P0, RZ, R15, UR7, RZ, 0xfc, P0 ;  /* 0x000000070fff7c12 */ /* 0x000fe4000800fcff */
[----:B------:R-:W-:-:S02]  /*01e0*/  LOP3.LUT P1, RZ, R12, UR6, RZ, 0xfc, !PT ;  /* 0x000000060cff7c12 */ /* 0x000fc4000f82fcff */
[----:B------:R-:W-:Y:S02]  /*01f0*/  LOP3.LUT P5, RZ, R9, UR7, RZ, 0xfc, P5 ;  /* 0x0000000709ff7c12 */ /* 0x000fe4000a8afcff */
[----:B------:R-:W-:Y:S02]  /*0200*/  LOP3.LUT P3, RZ, R5, UR7, RZ, 0xfc, P3 ;  /* 0x0000000705ff7c12 */ /* 0x000fe4000986fcff */
[----:B------:R-:W-:Y:S02]  /*0210*/  SEL R9, RZ, 0xffffffff, !P4 ;  /* 0xffffffffff097807 */ /* 0x000fe40006000000 */
[----:B------:R-:W-:Y:S02]  /*0220*/  LOP3.LUT P6, RZ, R17, UR7, RZ, 0xfc, P6 ;  /* 0x0000000711ff7c12 */ /* 0x000fe4000b0cfcff */
[----:B------:R-:W-:Y:S02]  /*0230*/  SEL R7, RZ, 0xffffffff, !P2 ;  /* 0xffffffffff077807 */ /* 0x000fe40005000000 */
[----:B------:R-:W-:-:S02]  /*0240*/  SEL R5, RZ, 0xffffffff, !P0 ;  /* 0xffffffffff057807 */ /* 0x000fc40004000000 */
[----:B------:R-:W-:Y:S01]  /*0250*/  LOP3.LUT P1, RZ, R13, UR7, RZ, 0xfc, P1 ;  /* 0x000000070dff7c12 */ /* 0x000fe2000882fcff */
[----:B------:R-:W-:Y:S01]  /*0260*/  IMAD.SHL.U32 R15, R11, 0x100, RZ ;  /* 0x000001000b0f7824 */ /* 0x000fe200078e00ff */
[----:B------:R-:W-:Y:S01]  /*0270*/  SEL R10, RZ, 0x1, !P6 ;  /* 0x00000001ff0a7807 */ /* 0x000fe20007000000 */
[----:B------:R-:W-:Y:S01]  /*0280*/  IMAD.SHL.U32 R13, R9, 0x100, RZ ;  /* 0x00000100090d7824 */ /* 0x000fe200078e00ff */
[----:B------:R-:W-:Y:S01]  /*0290*/  IADD3 R2, P6, R21, UR8, RZ ;  /* 0x0000000815027c10 */ /* 0x000fe2000ffde0ff */
[----:B------:R-:W-:Y:S01]  /*02a0*/  IMAD.SHL.U32 R11, R7, 0x100, RZ ;  /* 0x00000100070b7824 */ /* 0x000fe200078e00ff */
[----:B------:R-:W-:Y:S01]  /*02b0*/  SEL R8, RZ, 0x1, !P3 ;  /* 0x00000001ff087807 */ /* 0x000fe20005800000 */
[----:B------:R-:W-:Y:S01]  /*02c0*/  IMAD.SHL.U32 R9, R5, 0x100, RZ ;  /* 0x0000010005097824 */ /* 0x000fe200078e00ff */
[----:B------:R-:W-:Y:S02]  /*02d0*/  SEL R6, RZ, 0x1, !P5 ;  /* 0x00000001ff067807 */ /* 0x000fe40006800000 */
        /* <DEDUP_REMOVED lines=11> */
.L_x_23868:
        /* <DEDUP_REMOVED lines=82> */
.L_x_23870:
[----:B------:R-:W-:Y:S05]  /*08b0*/  BSYNC B0 ;  /* 0x0000000000007941 */ /* 0x000fea0003800000 */
.L_x_23869:
        /* <DEDUP_REMOVED lines=24> */
.L_x_23873:
        /* <DEDUP_REMOVED lines=8> */
.L_x_23874:
        /* <DEDUP_REMOVED lines=8> */
.L_x_23875:
        /* <DEDUP_REMOVED lines=9> */
.L_x_23876:
[----:B------:R-:W-:Y:S05]  /*0bd0*/  BSYNC B1 ;  /* 0x0000000000017941 */ /* 0x000fea0003800000 */
.L_x_23872:
[----:B------:R-:W-:-:S13]  /*0be0*/  ISETP.GE.AND P0, PT, R20, R23, PT ;  /* 0x000000171400720c */ /* 0x000fda0003f06270 */
[----:B0-----:R-:W0:Y:S01]  /*0bf0*/  @!P0 LDC.64 R4, c[0x0][0x228] ;  /* 0x00008a00ff048b82 */ /* 0x001e220000000a00 */
[----:B-12---:R-:W-:Y:S02]  /*0c00*/  @!P0 IMAD.IADD R3, R21, 0x1, R20 ;  /* 0x0000000115038824 */ /* 0x006fe400078e0214 */
[----:B------:R-:W-:-:S03]  /*0c10*/  @!P0 VIADD R20, R20, 0x80 ;  /* 0x0000008014148836 */ /* 0x000fc60000000000 */
[----:B0-----:R-:W-:-:S05]  /*0c20*/  @!P0 IADD3 R2, P1, R3, R4, RZ ;  /* 0x0000000403028210 */ /* 0x001fca0007f3e0ff */
[----:B------:R-:W-:-:S05]  /*0c30*/  @!P0 IMAD.X R3, RZ, RZ, R5, P1 ;  /* 0x000000ffff038224 */ /* 0x000fca00008e0605 */
[----:B------:R2:W-:Y:S03]  /*0c40*/  @!P0 STG.E.U8 desc[UR4][R2.64], R0 ;  /* 0x0000000002008986 */ /* 0x0005e6000c101104 */
.L_x_23877:
[----:B------:R-:W-:Y:S05]  /*0c50*/  BSYNC B0 ;  /* 0x0000000000007941 */ /* 0x000fea0003800000 */
.L_x_23871:
        /* <DEDUP_REMOVED lines=12> */
.L_x_23878:
        /* <DEDUP_REMOVED lines=14> */
.L_x_43979:


//--------------------- .text._ZN2at6native18elementwise_kernelILi128ELi4EZNS0_15gpu_kernel_implINS0_13BinaryFunctorIllbZZZNS0_22logical_or_kernel_cudaERNS_14TensorIteratorEENKUlvE0_clEvENKUlvE2_clEvEUlllE_EEEEvRNS_18TensorIteratorBaseERKT_EUliE_EEviT1_ --------------------------
	.section	.text._ZN2at6native18elementwise_kernelILi128ELi4EZNS0_15gpu_kernel_implINS0_13BinaryFunctorIllbZZZNS0_22logical_or_kernel_cudaERNS_14TensorIteratorEENKUlvE0_clEvENKUlvE2_clEvEUlllE_EEEEvRNS_18TensorIteratorBaseERKT_EUliE_EEviT1_,"ax",@progbits
	.align	128
        .global         _ZN2at6native18elementwise_kernelILi128ELi4EZNS0_15gpu_kernel_implINS0_13BinaryFunctorIllbZZZNS0_22logical_or_kernel_cudaERNS_14TensorIteratorEENKUlvE0_clEvENKUlvE2_clEvEUlllE_EEEEvRNS_18TensorIteratorBaseERKT_EUliE_EEviT1_
        .type           _ZN2at6native18elementwise_kernelILi128ELi4EZNS0_15gpu_kernel_implINS0_13BinaryFunctorIllbZZZNS0_22logical_or_kernel_cudaERNS_14TensorIteratorEENKUlvE0_clEvENKUlvE2_clEvEUlllE_EEEEvRNS_18TensorIteratorBaseERKT_EUliE_EEviT1_,@function
        .size           _ZN2at6native18elementwise_kernelILi128ELi4EZNS0_15gpu_kernel_implINS0_13BinaryFunctorIllbZZZNS0_22logical_or_kernel_cudaERNS_14TensorIteratorEENKUlvE0_clEvENKUlvE2_clEvEUlllE_EEEEvRNS_18TensorIteratorBaseERKT_EUliE_EEviT1_,(.L_x_43980 - _ZN2at6native18elementwise_kernelILi128ELi4EZNS0_15gpu_kernel_implINS0_13BinaryFunctorIllbZZZNS0_22logical_or_kernel_cudaERNS_14TensorIteratorEENKUlvE0_clEvENKUlvE2_clEvEUlllE_EEEEvRNS_18TensorIteratorBaseERKT_EUliE_EEviT1_)
        .other          _ZN2at6native18elementwise_kernelILi128ELi4EZNS0_15gpu_kernel_implINS0_13BinaryFunctorIllbZZZNS0_22logical_or_kernel_cudaERNS_14TensorIteratorEENKUlvE0_clEvENKUlvE2_clEvEUlllE_EEEEvRNS_18TensorIteratorBaseERKT_EUliE_EEviT1_,@"STO_CUDA_ENTRY STV_DEFAULT"
_ZN2at6native18elementwise_kernelILi128ELi4EZNS0_15gpu_kernel_implINS0_13BinaryFunctorIllbZZZNS0_22logical_or_kernel_cudaERNS_14TensorIteratorEENKUlvE0_clEvENKUlvE2_clEvEUlllE_EEEEvRNS_18TensorIteratorBaseERKT_EUliE_EEviT1_:
.text._ZN2at6native18elementwise_kernelILi128ELi4EZNS0_15gpu_kernel_implINS0_13BinaryFunctorIllbZZZNS0_22logical_or_kernel_cudaERNS_14TensorIteratorEENKUlvE0_clEvENKUlvE2_clEvEUlllE_EEEEvRNS_18TensorIteratorBaseERKT_EUliE_EEviT1_:
        /* <DEDUP_REMOVED lines=365> */
.L_x_23881:
        /* <DEDUP_REMOVED lines=21> */
.L_x_23885:
[----:B------:R0:W5:Y:S01]  /*1820*/  LDG.E.U8 R18, desc[UR36][R2.64] ;  /* 0x0000002402127981 */ /* 0x000162000c1e1100 */
[----:B------:R-:W-:Y:S01]  /*1830*/  IMAD.MOV.U32 R19, RZ, RZ, RZ ;  /* 0x000000ffff137224 */ /* 0x000fe200078e00ff */
[----:B------:R-:W-:Y:S06]  /*1840*/  BRA `(.L_x_23887) ;  /* 0x0000000c00487947 */ /* 0x000fec0003800000 */
.L_x_23884:
        /* <DEDUP_REMOVED lines=8> */
.L_x_23889:
[----:B------:R-:W2:Y:S02]  /*18d0*/  LDG.E R18, desc[UR36][R2.64] ;  /* 0x0000002402127981 */ /* 0x000ea4000c1e1900 */
[----:B--2---:R-:W-:Y:S01]  /*18e0*/  SHF.R.S32.HI R19, RZ, 0x1f, R18 ;  /* 0x0000001fff137819 */ /* 0x004fe20000011412 */
[----:B------:R-:W-:Y:S06]  /*18f0*/  BRA `(.L_x_23887) ;  /* 0x0000000c001c7947 */ /* 0x000fec0003800000 */
.L_x_23888:
[----:B------:R-:W2:Y:S02]  /*1900*/  LDG.E.S16 R18, desc[UR36][R2.64] ;  /* 0x0000002402127981 */ /* 0x000ea4000c1e1700 */
[----:B--2---:R-:W-:Y:S01]  /*1910*/  SHF.R.S32.HI R19, RZ, 0x1f, R18 ;  /* 0x0000001fff137819 */ /* 0x004fe20000011412 */
[----:B------:R-:W-:Y:S06]  /*1920*/  BRA `(.L_x_23887) ;  /* 0x0000000c00107947 */ /* 0x000fec0003800000 */
.L_x_23883:
        /* <DEDUP_REMOVED lines=9> */
.L_x_23891:
[----:B------:R-:W2:Y:S02]  /*19c0*/  LDG.E.U16 R2, desc[UR36][R2.64] ;  /* 0x0000002402027981 */ /* 0x000ea4000c1e1500 */
[----:B--2---:R-:W-:-:S06]  /*19d0*/  HADD2.F32 R18, -RZ, R2.H0_H0 ;  /* 0x20000002ff127230 */ /* 0x004fcc0000004100 */
[----:B------:R-:W0:Y:S01]  /*19e0*/  F2I.S64.TRUNC R18, R18 ;  /* 0x0000001200127311 */ /* 0x000e22000020d900 */
[----:B------:R-:W-:Y:S05]  /*19f0*/  BRA `(.L_x_23887) ;  /* 0x0000000800dc7947 */ /* 0x000fea0003800000 */
.L_x_23890:
        /* <DEDUP_REMOVED lines=9> */
.L_x_23893:
[----:B------:R-:W2:Y:S02]  /*1a90*/  LDG.E.U16 R2, desc[UR36][R2.64] ;  /* 0x0000002402027981 */ /* 0x000ea4000c1e1500 */
[----:B--2---:R-:W-:-:S06]  /*1aa0*/  HADD2.F32 R18, -RZ, R2.H0_H0 ;  /* 0x20000002ff127230 */ /* 0x004fcc0000004100 */
[----:B------:R-:W0:Y:S01]  /*1ab0*/  F2I.S64.TRUNC R18, R18 ;  /* 0x0000001200127311 */ /* 0x000e22000020d900 */
[----:B------:R-:W-:Y:S05]  /*1ac0*/  BRA `(.L_x_23887) ;  /* 0x0000000800a87947 */ /* 0x000fea0003800000 */
.L_x_23892:
[----:B------:R-:W2:Y:S02]  /*1ad0*/  LDG.E.64 R2, desc[UR36][R2.64] ;  /* 0x0000002402027981 */ /* 0x000ea4000c1e1b00 */
[----:B--2---:R0:W1:Y:S01]  /*1ae0*/  F2I.S64.F64.TRUNC R18, R2 ;  /* 0x0000000200127311 */ /* 0x004062000030d900 */
[----:B------:R-:W-:Y:S05]  /*1af0*/  BRA `(.L_x_23887) ;  /* 0x00000008009c7947 */ /* 0x000fea0003800000 */
.L_x_23882:
        /* <DEDUP_REMOVED lines=13> */
.L_x_23896:
[----:B------:R-:W2:Y:S02]  /*1bd0*/  LDG.E.64 R2, desc[UR36][R2.64] ;  /* 0x0000002402027981 */ /* 0x000ea4000c1e1b00 */
[----:B--2---:R0:W1:Y:S01]  /*1be0*/  F2I.S64.F64.TRUNC R18, R2 ;  /* 0x0000000200127311 */ /* 0x004062000030d900 */
[----:B------:R-:W-:Y:S05]  /*1bf0*/  BRA `(.L_x_23887) ;  /* 0x00000008005c7947 */ /* 0x000fea0003800000 */
.L_x_23895:
        /* <DEDUP_REMOVED lines=27> */
.L_x_23898:
        /* <DEDUP_REMOVED lines=14> */
.L_x_23897:
[----:B------:R-:W2:Y:S02]  /*1e90*/  LDG.E.U16 R18, desc[UR36][R2.64] ;  /* 0x0000002402127981 */ /* 0x000ea4000c1e1500 */
[----:B--2---:R-:W-:-:S06]  /*1ea0*/  IMAD.U32 R18, R18, 0x10000, RZ ;  /* 0x0001000012127824 */ /* 0x004fcc00078e00ff */
[----:B------:R-:W0:Y:S01]  /*1eb0*/  F2I.S64.TRUNC R18, R18 ;  /* 0x0000001200127311 */ /* 0x000e22000020d900 */
[----:B------:R-:W-:Y:S05]  /*1ec0*/  BRA `(.L_x_23887) ;  /* 0x0000000400a87947 */ /* 0x000fea0003800000 */
.L_x_23894:
        /* <DEDUP_REMOVED lines=11> */
.L_x_23901:
        /* <DEDUP_REMOVED lines=21> */
.L_x_23905:
[----:B------:R-:W-:Y:S05]  /*20d0*/  BSYNC B1 ;  /* 0x0000000000017941 */ /* 0x000fea0003800000 */
.L_x_23904:
[----:B------:R-:W-:Y:S01]  /*20e0*/  IMAD.SHL.U32 R2, R2, 0x100000, RZ ;  /* 0x0010000002027824 */ /* 0x000fe200078e00ff */
[----:B------:R-:W-:-:S04]  /*20f0*/  LEA R3, R0, 0x3b800000, 0x17 ;  /* 0x3b80000000037811 */ /* 0x000fc800078eb8ff */
[----:B------:R-:W-:-:S07]  /*2100*/  LOP3.LUT R18, R3, R2, R18, 0xfe, !PT ;  /* 0x0000000203127212 */ /* 0x000fce00078efe12 */
.L_x_23903:
[----:B------:R-:W-:Y:S05]  /*2110*/  BSYNC B0 ;  /* 0x0000000000007941 */ /* 0x000fea0003800000 */
.L_x_23902:
[----:B------:R-:W1:Y:S01]  /*2120*/  F2I.S64.TRUNC R18, R18 ;  /* 0x0000001200127311 */ /* 0x000e62000020d900 */
[----:B------:R-:W-:Y:S05]  /*2130*/  BRA `(.L_x_23887) ;  /* 0x00000004000c7947 */ /* 0x000fea0003800000 */
.L_x_23900:
        /* <DEDUP_REMOVED lines=21> */
.L_x_23909:
[----:B------:R-:W-:Y:S05]  /*2290*/  BSYNC B1 ;  /* 0x0000000000017941 */ /* 0x000fea0003800000 */
.L_x_23908:
[----:B------:R-:W-:Y:S01]  /*22a0*/  IMAD.SHL.U32 R2, R2, 0x200000, RZ ;  /* 0x0020000002027824 */ /* 0x000fe200078e00ff */
[----:B------:R-:W-:-:S04]  /*22b0*/  LEA R3, R0, 0x37800000, 0x17 ;  /* 0x3780000000037811 */ /* 0x000fc800078eb8ff */
[----:B------:R-:W-:-:S07]  /*22c0*/  LOP3.LUT R18, R3, R2, R18, 0xfe, !PT ;  /* 0x0000000203127212 */ /* 0x000fce00078efe12 */
.L_x_23907:
[----:B------:R-:W-:Y:S05]  /*22d0*/  BSYNC B0 ;  /* 0x0000000000007941 */ /* 0x000fea0003800000 */
.L_x_23906:
[----:B------:R-:W2:Y:S01]  /*22e0*/  F2I.S64.TRUNC R18, R18 ;  /* 0x0000001200127311 */ /* 0x000ea2000020d900 */
[----:B------:R-:W-:Y:S05]  /*22f0*/  BRA `(.L_x_23887) ;  /* 0x00000000009c7947 */ /* 0x000fea0003800000 */
.L_x_23899:
        /* <DEDUP_REMOVED lines=14> */
.L_x_23913:
[----:B------:R-:W-:Y:S05]  /*23e0*/  BSYNC B0 ;  /* 0x0000000000007941 */ /* 0x000fea0003800000 */
.L_x_23912:
[----:B------:R-:W4:Y:S01]  /*23f0*/  F2I.S64.TRUNC R18, R18 ;  /* 0x0000001200127311 */ /* 0x000f22000020d900 */
[----:B------:R-:W-:Y:S05]  /*2400*/  BRA `(.L_x_23887) ;  /* 0x0000000000587947 */ /* 0x000fea0003800000 */
.L_x_23886:
        /* <DEDUP_REMOVED lines=16> */
.L_x_23914:
[----:B------:R-:W-:Y:S01]  /*2510*/  CS2R R18, SRZ ;  /* 0x0000000000127805 */ /* 0x000fe2000001ff00 */
[----:B------:R-:W-:Y:S06]  /*2520*/  BRA `(.L_x_23887) ;  /* 0x0000000000107947 */ /* 0x000fec0003800000 */
.L_x_23911:
[----:B------:R0:W5:Y:S01]  /*2530*/  LDG.E.64 R18, desc[UR36][R2.64] ;  /* 0x0000002402127981 */ /* 0x000162000c1e1b00 */
[----:B------:R-:W-:Y:S05]  /*2540*/  BRA `(.L_x_23887) ;  /* 0x0000000000087947 */ /* 0x000fea0003800000 */
.L_x_23910:
[----:B------:R3:W5:Y:S01]  /*2550*/  LDG.E R18, desc[UR36][R2.64] ;  /* 0x0000002402127981 */ /* 0x000762000c1e1900 */
[----:B------:R-:W-:-:S07]  /*2560*/  IMAD.MOV.U32 R19, RZ, RZ, RZ ;  /* 0x000000ffff137224 */ /* 0x000fce00078e00ff */
.L_x_23887:
        /* <DEDUP_REMOVED lines=18> */
.L_x_23918:
[----:B------:R3:W5:Y:S01]  /*2690*/  LDG.E.U8 R2, desc[UR36][R4.64] ;  /* 0x0000002404027981 */ /* 0x000762000c1e1100 */
[----:B------:R-:W-:Y:S01]  /*26a0*/  IMAD.MOV.U32 R3, RZ, RZ, RZ ;  /* 0x000000ffff037224 */ /* 0x000fe200078e00ff */
[----:B------:R-:W-:Y:S06]  /*26b0*/  BRA `(.L_x_23920) ;  /* 0x0000000c00487947 */ /* 0x000fec0003800000 */
.L_x_23917:
        /* <DEDUP_REMOVED lines=8> */
.L_x_23922:
[----:B------:R-:W3:Y:S02]  /*2740*/  LDG.E R2, desc[UR36][R4.64] ;  /* 0x0000002404027981 */ /* 0x000ee4000c1e1900 */
[----:B---3--:R-:W-:Y:S01]  /*2750*/  SHF.R.S32.HI R3, RZ, 0x1f, R2 ;  /* 0x0000001fff037819 */ /* 0x008fe20000011402 */
[----:B------:R-:W-:Y:S06]  /*2760*/  BRA `(.L_x_23920) ;  /* 0x0000000c001c7947 */ /* 0x000fec0003800000 */
.L_x_23921:
[----:B------:R-:W3:Y:S02]  /*2770*/  LDG.E.S16 R2, desc[UR36][R4.64] ;  /* 0x0000002404027981 */ /* 0x000ee4000c1e1700 */
[----:B---3--:R-:W-:Y:S01]  /*2780*/  SHF.R.S32.HI R3, RZ, 0x1f, R2 ;  /* 0x0000001fff037819 */ /* 0x008fe20000011402 */
[----:B------:R-:W-:Y:S06]  /*2790*/  BRA `(.L_x_23920) ;  /* 0x0000000c00107947 */ /* 0x000fec0003800000 */
.L_x_23916:
        /* <DEDUP_REMOVED lines=9> */
.L_x_23924:
[----:B------:R-:W3:Y:S02]  /*2830*/  LDG.E.U16 R4, desc[UR36][R4.64] ;  /* 0x0000002404047981 */ /* 0x000ee4000c1e1500 */
[----:B---3--:R-:W-:-:S06]  /*2840*/  HADD2.F32 R2, -RZ, R4.H0_H0 ;  /* 0x20000004ff027230 */ /* 0x008fcc0000004100 */
[----:B------:R-:W0:Y:S01]  /*2850*/  F2I.S64.TRUNC R2, R2 ;  /* 0x0000000200027311 */ /* 0x000e22000020d900 */
[----:B------:R-:W-:Y:S05]  /*2860*/  BRA `(.L_x_23920) ;  /* 0x0000000800dc7947 */ /* 0x000fea0003800000 */
.L_x_23923:
        /* <DEDUP_REMOVED lines=9> */
.L_x_23926:
[----:B------:R-:W3:Y:S02]  /*2900*/  LDG.E.U16 R4, desc[UR36][R4.64] ;  /* 0x0000002404047981 */ /* 0x000ee4000c1e1500 */
[----:B---3--:R-:W-:-:S06]  /*2910*/  HADD2.F32 R2, -RZ, R4.H0_H0 ;  /* 0x20000004ff027230 */ /* 0x008fcc0000004100 */
[----:B------:R-:W0:Y:S01]  /*2920*/  F2I.S64.TRUNC R2, R2 ;  /* 0x0000000200027311 */ /* 0x000e22000020d900 */
[----:B------:R-:W-:Y:S05]  /*2930*/  BRA `(.L_x_23920) ;  /* 0x0000000800a87947 */ /* 0x000fea0003800000 */
.L_x_23925:
[----:B------:R-:W3:Y:S02]  /*2940*/  LDG.E.64 R2, desc[UR36][R4.64] ;  /* 0x0000002404027981 */ /* 0x000ee4000c1e1b00 */
[----:B---3--:R-:W0:Y:S01]  /*2950*/  F2I.S64.F64.TRUNC R2, R2 ;  /* 0x0000000200027311 */ /* 0x008e22000030d900 */
[----:B------:R-:W-:Y:S05]  /*2960*/  BRA `(.L_x_23920) ;  /* 0x00000008009c7947 */ /* 0x000fea0003800000 */
.L_x_23915:
        /* <DEDUP_REMOVED lines=13> */
.L_x_23929:
[----:B------:R-:W3:Y:S02]  /*2a40*/  LDG.E.64 R2, desc[UR36][R4.64] ;  /* 0x0000002404027981 */ /* 0x000ee4000c1e1b00 */
[----:B---3--:R-:W0:Y:S01]  /*2a50*/  F2I.S64.F64.TRUNC R2, R2 ;  /* 0x0000000200027311 */ /* 0x008e22000030d900 */
[----:B------:R-:W-:Y:S05]  /*2a60*/  BRA `(.L_x_23920) ;  /* 0x00000008005c7947 */ /* 0x000fea0003800000 */
.L_x_23928:
        /* <DEDUP_REMOVED lines=27> */
.L_x_23931:
        /* <DEDUP_REMOVED lines=14> */
.L_x_23930:
[----:B------:R-:W3:Y:S02]  /*2d00*/  LDG.E.U16 R2, desc[UR36][R4.64] ;  /* 0x0000002404027981 */ /* 0x000ee4000c1e1500 */
[----:B---3--:R-:W-:-:S06]  /*2d10*/  IMAD.U32 R2, R2, 0x10000, RZ ;  /* 0x0001000002027824 */ /* 0x008fcc00078e00ff */
[----:B------:R-:W0:Y:S01]  /*2d20*/  F2I.S64.TRUNC R2, R2 ;  /* 0x0000000200027311 */ /* 0x000e22000020d900 */
[----:B------:R-:W-:Y:S05]  /*2d30*/  BRA `(.L_x_23920) ;  /* 0x0000000400a87947 */ /* 0x000fea0003800000 */
.L_x_23927:
        /* <DEDUP_REMOVED lines=11> */
.L_x_23934:
        /* <DEDUP_REMOVED lines=21> */
.L_x_23938:
[----:B------:R-:W-:Y:S05]  /*2f40*/  BSYNC B1 ;  /* 0x0000000000017941 */ /* 0x000fea0003800000 */
.L_x_23937:
[----:B------:R-:W-:Y:S01]  /*2f50*/  IMAD.SHL.U32 R2, R2, 0x100000, RZ ;  /* 0x0010000002027824 */ /* 0x000fe200078e00ff */
[----:B------:R-:W-:-:S04]  /*2f60*/  LEA R3, R0, 0x3b800000, 0x17 ;  /* 0x3b80000000037811 */ /* 0x000fc800078eb8ff */
[----:B------:R-:W-:-:S07]  /*2f70*/  LOP3.LUT R2, R3, R2, R4, 0xfe, !PT ;  /* 0x0000000203027212 */ /* 0x000fce00078efe04 */
.L_x_23936:
[----:B------:R-:W-:Y:S05]  /*2f80*/  BSYNC B0 ;  /* 0x0000000000007941 */ /* 0x000fea0003800000 */
.L_x_23935:
[----:B------:R-:W0:Y:S01]  /*2f90*/  F2I.S64.TRUNC R2, R2 ;  /* 0x0000000200027311 */ /* 0x000e22000020d900 */
[----:B------:R-:W-:Y:S05]  /*2fa0*/  BRA `(.L_x_23920) ;  /* 0x00000004000c7947 */ /* 0x000fea0003800000 */
.L_x_23933:
        /* <DEDUP_REMOVED lines=21> */
.L_x_23942:
[----:B------:R-:W-:Y:S05]  /*3100*/  BSYNC B1 ;  /* 0x0000000000017941 */ /* 0x000fea0003800000 */
.L_x_23941:
[----:B------:R-:W-:Y:S01]  /*3110*/  IMAD.SHL.U32 R2, R2, 0x200000, RZ ;  /* 0x0020000002027824 */ /* 0x000fe200078e00ff */
[----:B------:R-:W-:-:S04]  /*3120*/  LEA R3, R0, 0x37800000, 0x17 ;  /* 0x3780000000037811 */ /* 0x000fc800078eb8ff */
[----:B------:R-:W-:-:S07]  /*3130*/  LOP3.LUT R2, R3, R2, R4, 0xfe, !PT ;  /* 0x0000000203027212 */ /* 0x000fce00078efe04 */
.L_x_23940:
[----:B------:R-:W-:Y:S05]  /*3140*/  BSYNC B0 ;  /* 0x0000000000007941 */ /* 0x000fea0003800000 */
.L_x_23939:
[----:B------:R-:W0:Y:S01]  /*3150*/  F2I.S64.TRUNC R2, R2 ;  /* 0x0000000200027311 */ /* 0x000e22000020d900 */
[----:B------:R-:W-:Y:S05]  /*3160*/  BRA `(.L_x_23920) ;  /* 0x00000000009c7947 */ /* 0x000fea0003800000 */
.L_x_23932:
        /* <DEDUP_REMOVED lines=14> */
.L_x_23946:
[----:B------:R-:W-:Y:S05]  /*3250*/  BSYNC B0 ;  /* 0x0000000000007941 */ /* 0x000fea0003800000 */
.L_x_23945:
[----:B------:R-:W0:Y:S01]  /*3260*/  F2I.S64.TRUNC R2, R2 ;  /* 0x0000000200027311 */ /* 0x000e22000020d900 */
[----:B------:R-:W-:Y:S05]  /*3270*/  BRA `(.L_x_23920) ;  /* 0x0000000000587947 */ /* 0x000fea0003800000 */
.L_x_23919:
        /* <DEDUP_REMOVED lines=16> */
.L_x_23947:
[----:B------:R-:W-:Y:S01]  /*3380*/  CS2R R2, SRZ ;  /* 0x0000000000027805 */ /* 0x000fe2000001ff00 */
[----:B------:R-:W-:Y:S06]  /*3390*/  BRA `(.L_x_23920) ;  /* 0x0000000000107947 */ /* 0x000fec0003800000 */
.L_x_23944:
[----:B------:R0:W5:Y:S01]  /*33a0*/  LDG.E.64 R2, desc[UR36][R4.64] ;  /* 0x0000002404027981 */ /* 0x000162000c1e1b00 */
[----:B------:R-:W-:Y:S05]  /*33b0*/  BRA `(.L_x_23920) ;  /* 0x0000000000087947 */ /* 0x000fea0003800000 */
.L_x_23943:
[----:B------:R0:W5:Y:S01]  /*33c0*/  LDG.E R2, desc[UR36][R4.64] ;  /* 0x0000002404027981 */ /* 0x000162000c1e1900 */
[----:B------:R-:W-:-:S07]  /*33d0*/  IMAD.MOV.U32 R3, RZ, RZ, RZ ;  /* 0x000000ffff037224 */ /* 0x000fce00078e00ff */
.L_x_23920:
[----:B0--3--:R-:W0:Y:S01]  /*33e0*/  LDC.U8 R4, c[0x0][0x491] ;  /* 0x00012440ff047b82 */ /* 0x009e220000000000 */
[----:B-12-45:R-:W-:Y:S01]  /*33f0*/  LOP3.LUT P0, RZ, R2, R18, RZ, 0xfc, !PT ;  /* 0x0000001202ff7212 */ /* 0x036fe2000780fcff */
[----:B------:R-:W-:Y:S03]  /*3400*/  BSSY B6, `(.L_x_23948) ;  /* 0x00000d5000067945 */ /* 0x000fe60003800000 */
[----:B------:R-:W-:-:S04]  /*3410*/  LOP3.LUT P0, RZ, R3, R19, RZ, 0xfc, P0 ;  /* 0x0000001303ff7212 */ /* 0x000fc8000000fcff */
        /* <DEDUP_REMOVED lines=14> */
.L_x_23952:
[----:B------:R1:W-:Y:S01]  /*3500*/  STG.E.U8 desc[UR36][R16.64], R2 ;  /* 0x0000000210007986 */ /* 0x0003e2000c101124 */
[----:B------:R-:W-:Y:S05]  /*3510*/  BRA `(.L_x_23954) ;  /* 0x0000000c000c7947 */ /* 0x000fea0003800000 */
.L_x_23951:
        /* <DEDUP_REMOVED lines=9> */
.L_x_23956:
[----:B------:R3:W-:Y:S01]  /*35b0*/  STG.E desc[UR36][R16.64], R2 ;  /* 0x0000000210007986 */ /* 0x0007e2000c101924 */
[----:B------:R-:W-:Y:S05]  /*35c0*/  BRA `(.L_x_23954) ;  /* 0x0000000800e07947 */ /* 0x000fea0003800000 */
.L_x_23955:
[----:B------:R2:W-:Y:S01]  /*35d0*/  STG.E.U16 desc[UR36][R16.64], R2 ;  /* 0x0000000210007986 */ /* 0x0005e2000c101524 */
[----:B------:R-:W-:Y:S05]  /*35e0*/  BRA `(.L_x_23954) ;  /* 0x0000000800d87947 */ /* 0x000fea0003800000 */
.L_x_23950:
        /* <DEDUP_REMOVED lines=9> */
.L_x_23958:
[----:B------:R-:W-:-:S04]  /*3680*/  FSEL R0, RZ, 1, !P0 ;  /* 0x3f800000ff007808 */ /* 0x000fc80004000000 */
[----:B------:R-:W-:-:S05]  /*3690*/  F2FP.F16.F32.PACK_AB R0, RZ, R0 ;  /* 0x00000000ff00723e */ /* 0x000fca00000000ff */
[----:B------:R0:W-:Y:S01]  /*36a0*/  STG.E.U16 desc[UR36][R16.64], R0 ;  /* 0x0000000010007986 */ /* 0x0001e2000c101524 */
[----:B------:R-:W-:Y:S05]  /*36b0*/  BRA `(.L_x_23954) ;  /* 0x0000000800a47947 */ /* 0x000fea0003800000 */
.L_x_23957:
        /* <DEDUP_REMOVED lines=10> */
.L_x_23960:
[----:B------:R-:W-:-:S04]  /*3760*/  FSEL R0, RZ, 1, !P0 ;  /* 0x3f800000ff007808 */ /* 0x000fc80004000000 */
[----:B------:R-:W-:-:S04]  /*3770*/  F2FP.F16.F32.PACK_AB R3, RZ, R0 ;  /* 0x00000000ff03723e */ /* 0x000fc800000000ff */
[----:B------:R-:W-:-:S05]  /*3780*/  PRMT R3, R3, 0x5410, RZ ;  /* 0x0000541003037816 */ /* 0x000fca00000000ff */
[----:B------:R0:W-:Y:S01]  /*3790*/  STG.E desc[UR36][R16.64], R3 ;  /* 0x0000000310007986 */ /* 0x0001e2000c101924 */
[----:B------:R-:W-:Y:S05]  /*37a0*/  BRA `(.L_x_23954) ;  /* 0x0000000800687947 */ /* 0x000fea0003800000 */
.L_x_23959:
[----:B------:R-:W-:Y:S01]  /*37b0*/  FSEL R3, RZ, 1.875, !P0 ;  /* 0x3ff00000ff037808 */ /* 0x000fe20004000000 */
[----:B------:R-:W-:-:S05]  /*37c0*/  IMAD.MOV.U32 R2, RZ, RZ, RZ ;  /* 0x000000ffff027224 */ /* 0x000fca00078e00ff */
[----:B------:R0:W-:Y:S01]  /*37d0*/  STG.E.64 desc[UR36][R16.64], R2 ;  /* 0x0000000210007986 */ /* 0x0001e2000c101b24 */
[----:B------:R-:W-:Y:S05]  /*37e0*/  BRA `(.L_x_23954) ;  /* 0x0000000800587947 */ /* 0x000fea0003800000 */
.L_x_23949:
        /* <DEDUP_REMOVED lines=10> */
.L_x_23963:
[----:B------:R-:W-:Y:S02]  /*3890*/  FSEL R5, RZ, 1.875, !P0 ;  /* 0x3ff00000ff057808 */ /* 0x000fe40004000000 */
[----:B------:R-:W-:Y:S01]  /*38a0*/  CS2R R6, SRZ ;  /* 0x0000000000067805 */ /* 0x000fe2000001ff00 */
[----:B------:R-:W-:-:S05]  /*38b0*/  IMAD.MOV.U32 R4, RZ, RZ, RZ ;  /* 0x000000ffff047224 */ /* 0x000fca00078e00ff */
[----:B------:R0:W-:Y:S01]  /*38c0*/  STG.E.128 desc[UR36][R16.64], R4 ;  /* 0x0000000410007986 */ /* 0x0001e2000c101d24 */
[----:B------:R-:W-:Y:S05]  /*38d0*/  BRA `(.L_x_23954) ;  /* 0x00000008001c7947 */ /* 0x000fea0003800000 */
.L_x_23962:
        /* <DEDUP_REMOVED lines=18> */
.L_x_23967:
[----:B------:R-:W-:Y:S05]  /*3a00*/  BSYNC B0 ;  /* 0x0000000000007941 */ /* 0x000fea0003800000 */
.L_x_23966:
[----:B------:R0:W-:Y:S01]  /*3a10*/  STG.E.U8 desc[UR36][R16.64], R3 ;  /* 0x0000000310007986 */ /* 0x0001e2000c101124 */
[----:B------:R-:W-:Y:S05]  /*3a20*/  BRA `(.L_x_23954) ;  /* 0x0000000400c87947 */ /* 0x000fea0003800000 */
.L_x_23965:
        /* <DEDUP_REMOVED lines=13> */
.L_x_23968:
[----:B------:R-:W-:Y:S01]  /*3b00*/  ISETP.GT.U32.AND P0, PT, R3, 0x7f800000, PT ;  /* 0x7f8000000300780c */ /* 0x000fe20003f04070 */
[----:B------:R-:W-:-:S05]  /*3b10*/  IMAD.MOV.U32 R3, RZ, RZ, 0x7f ;  /* 0x0000007fff037424 */ /* 0x000fca00078e00ff */
[----:B------:R-:W-:-:S05]  /*3b20*/  SEL R3, R3, 0x7c, P0 ;  /* 0x0000007c03037807 */ /* 0x000fca0000000000 */
[----:B------:R0:W-:Y:S01]  /*3b30*/  STG.E.U8 desc[UR36][R16.64], R3 ;  /* 0x0000000310007986 */ /* 0x0001e2000c101124 */
[----:B------:R-:W-:Y:S05]  /*3b40*/  BRA `(.L_x_23954) ;  /* 0x0000000400807947 */ /* 0x000fea0003800000 */
.L_x_23964:
[----:B------:R-:W-:-:S04]  /*3b50*/  FSEL R0, RZ, 1, !P0 ;  /* 0x3f800000ff007808 */ /* 0x000fc80004000000 */
[----:B------:R-:W-:-:S05]  /*3b60*/  F2FP.BF16.F32.PACK_AB R0, RZ, R0 ;  /* 0x00000000ff00723e */ /* 0x000fca00000010ff */
[----:B------:R0:W-:Y:S01]  /*3b70*/  STG.E.U16 desc[UR36][R16.64], R0 ;  /* 0x0000000010007986 */ /* 0x0001e2000c101524 */
[----:B------:R-:W-:Y:S05]  /*3b80*/  BRA `(.L_x_23954) ;  /* 0x0000000400707947 */ /* 0x000fea0003800000 */
.L_x_23961:
        /* <DEDUP_REMOVED lines=10> */
.L_x_23971:
        /* <DEDUP_REMOVED lines=16> */
.L_x_23974:
[----:B------:R-:W-:-:S07]  /*3d30*/  PRMT R8, R0, 0x7610, R8 ;  /* 0x0000761000087816 */ /* 0x000fce0000000008 */
.L_x_23973:
[----:B------:R-:W-:Y:S05]  /*3d40*/  BSYNC B0 ;  /* 0x0000000000007941 */ /* 0x000fea0003800000 */
.L_x_23972:
[----:B------:R0:W-:Y:S01]  /*3d50*/  STG.E.U8 desc[UR36][R16.64], R8 ;  /* 0x0000000810007986 */ /* 0x0001e2000c101124 */
[----:B------:R-:W-:Y:S05]  /*3d60*/  BRA `(.L_x_23954) ;  /* 0x0000000000f87947 */ /* 0x000fea0003800000 */
.L_x_23970:
        /* <DEDUP_REMOVED lines=16> */
.L_x_23977:
[----:B------:R-:W-:-:S07]  /*3e70*/  PRMT R8, R0, 0x7610, R8 ;  /* 0x0000761000087816 */ /* 0x000fce0000000008 */
.L_x_23976:
[----:B------:R-:W-:Y:S05]  /*3e80*/  BSYNC B0 ;  /* 0x0000000000007941 */ /* 0x000fea0003800000 */
.L_x_23975:
[----:B------:R0:W-:Y:S01]  /*3e90*/  STG.E.U8 desc[UR36][R16.64], R8 ;  /* 0x0000000810007986 */ /* 0x0001e2000c101124 */
[----:B------:R-:W-:Y:S05]  /*3ea0*/  BRA `(.L_x_23954) ;  /* 0x0000000000a87947 */ /* 0x000fea0003800000 */
.L_x_23969:
        /* <DEDUP_REMOVED lines=21> */
.L_x_23953:
        /* <DEDUP_REMOVED lines=16> */
.L_x_23980:
[----:B------:R-:W-:Y:S05]  /*4100*/  BRA `(.L_x_23954) ;  /* 0x0000000000107947 */ /* 0x000fea0003800000 */
.L_x_23979:
[----:B------:R-:W-:-:S05]  /*4110*/  IMAD.MOV.U32 R3, RZ, RZ, RZ ;  /* 0x000000ffff037224 */ /* 0x000fca00078e00ff */
[----:B------:R0:W-:Y:S01]  /*4120*/  STG.E.64 desc[UR36][R16.64], R2 ;  /* 0x0000000210007986 */ /* 0x0001e2000c101b24 */
[----:B------:R-:W-:Y:S05]  /*4130*/  BRA `(.L_x_23954) ;  /* 0x0000000000047947 */ /* 0x000fea0003800000 */
.L_x_23978:
[----:B------:R0:W-:Y:S02]  /*4140*/  STG.E desc[UR36][R16.64], R2 ;  /* 0x0000000210007986 */ /* 0x0001e4000c101924 */
.L_x_23954:
[----:B------:R-:W-:Y:S05]  /*4150*/  BSYNC B6 ;  /* 0x0000000000067941 */ /* 0x000fea0003800000 */
.L_x_23948:
[----:B------:R-:W-:-:S04]  /*4160*/  IMAD R22, R25, 0x200, R22 ;  /* 0x0000020019167824 */ /* 0x000fc800078e0216 */
[----:B------:R-:W-:-:S07]  /*4170*/  VIADD R23, R22, 0x80 ;  /* 0x0000008016177836 */ /* 0x000fce0000000000 */
.L_x_23880:
[----:B------:R-:W-:Y:S05]  /*4180*/  BSYNC B7 ;  /* 0x0000000000077941 */ /* 0x000fea0003800000 */
.L_x_23879:
        /* <DEDUP_REMOVED lines=358> */
.L_x_23983:
        /* <DEDUP_REMOVED lines=21> */
.L_x_23987:
[----:B------:R0:W5:Y:S01]  /*5940*/  LDG.E.U8 R18, desc[UR36][R2.64] ;  /* 0x0000002402127981 */ /* 0x000162000c1e1100 */
[----:B------:R-:W-:Y:S01]  /*5950*/  IMAD.MOV.U32 R19, RZ, RZ, RZ ;  /* 0x000000ffff137224 */ /* 0x000fe200078e00ff */
[----:B------:R-:W-:Y:S06]  /*5960*/  BRA `(.L_x_23989) ;  /* 0x0000000c00487947 */ /* 0x000fec0003800000 */
.L_x_23986:
        /* <DEDUP_REMOVED lines=8> */
.L_x_23991:
[----:B------:R-:W2:Y:S02]  /*59f0*/  LDG.E R18, desc[UR36][R2.64] ;  /* 0x0000002402127981 */ /* 0x000ea4000c1e1900 */
[----:B--2---:R-:W-:Y:S01]  /*5a00*/  SHF.R.S32.HI R19, RZ, 0x1f, R18 ;  /* 0x0000001fff137819 */ /* 0x004fe20000011412 */
[----:B------:R-:W-:Y:S06]  /*5a10*/  BRA `(.L_x_23989) ;  /* 0x0000000c001c7947 */ /* 0x000fec0003800000 */
.L_x_23990:
[----:B------:R-:W2:Y:S02]  /*5a20*/  LDG.E.S16 R18, desc[UR36][R2.64] ;  /* 0x0000002402127981 */ /* 0x000ea4000c1e1700 */
[----:B--2---:R-:W-:Y:S01]  /*5a30*/  SHF.R.S32.HI R19, RZ, 0x1f, R18 ;  /* 0x0000001fff137819 */ /* 0x004fe20000011412 */
[----:B------:R-:W-:Y:S06]  /*5a40*/  BRA `(.L_x_23989) ;  /* 0x0000000c00107947 */ /* 0x000fec0003800000 */
.L_x_23985:
        /* <DEDUP_REMOVED lines=9> */
.L_x_23993:
[----:B------:R-:W2:Y:S02]  /*5ae0*/  LDG.E.U16 R2, desc[UR36][R2.64] ;  /* 0x0000002402027981 */ /* 0x000ea4000c1e1500 */
[----:B--2---:R-:W-:-:S06]  /*5af0*/  HADD2.F32 R18, -RZ, R2.H0_H0 ;  /* 0x20000002ff127230 */ /* 0x004fcc0000004100 */
[----:B------:R-:W0:Y:S01]  /*5b00*/  F2I.S64.TRUNC R18, R18 ;  /* 0x0000001200127311 */ /* 0x000e22000020d900 */
[----:B------:R-:W-:Y:S05]  /*5b10*/  BRA `(.L_x_23989) ;  /* 0x0000000800dc7947 */ /* 0x000fea0003800000 */
.L_x_23992:
        /* <DEDUP_REMOVED lines=9> */
.L_x_23995:
[----:B------:R-:W2:Y:S02]  /*5bb0*/  LDG.E.U16 R2, desc[UR36][R2.64] ;  /* 0x0000002402027981 */ /* 0x000ea4000c1e1500 */
[----:B--2---:R-:W-:-:S06]  /*5bc0*/  HADD2.F32 R18, -RZ, R2.H0_H0 ;  /* 0x20000002ff127230 */ /* 0x004fcc0000004100 */
[----:B------:R-:W0:Y:S01]  /*5bd0*/  F2I.S64.TRUNC R18, R18 ;  /* 0x0000001200127311 */ /* 0x000e22000020d900 */
[----:B------:R-:W-:Y:S05]  /*5be0*/  BRA `(.L_x_23989) ;  /* 0x0000000800a87947 */ /* 0x000fea0003800000 */
.L_x_23994:
[----:B------:R-:W2:Y:S02]  /*5bf0*/  LDG.E.64 R2, desc[UR36][R2.64] ;  /* 0x0000002402027981 */ /* 0x000ea4000c1e1b00 */
[----:B--2---:R0:W1:Y:S01]  /*5c00*/  F2I.S64.F64.TRUNC R18, R2 ;  /* 0x0000000200127311 */ /* 0x004062000030d900 */
[----:B------:R-:W-:Y:S05]  /*5c10*/  BRA `(.L_x_23989) ;  /* 0x00000008009c7947 */ /* 0x000fea0003800000 */
.L_x_23984:
        /* <DEDUP_REMOVED lines=13> */
.L_x_23998:
[----:B------:R-:W2:Y:S02]  /*5cf0*/  LDG.E.64 R2, desc[UR36][R2.64] ;  /* 0x0000002402027981 */ /* 0x000ea4000c1e1b00 */
[----:B--2---:R0:W1:Y:S01]  /*5d00*/  F2I.S64.F64.TRUNC R18, R2 ;  /* 0x0000000200127311 */ /* 0x004062000030d900 */
[----:B------:R-:W-:Y:S05]  /*5d10*/  BRA `(.L_x_23989) ;  /* 0x00000008005c7947 */ /* 0x000fea0003800000 */
.L_x_23997:
        /* <DEDUP_REMOVED lines=27> */
.L_x_24000:
        /* <DEDUP_REMOVED lines=12> */
[----:B------:R3:W4:Y:S01]  /*5f90*/  F2I.S64.TRUNC R18, R4 ;  /* 0x0000000400127311 */ /* 0x000722000020d900 */
[----:B------:R-:W-:Y:S05]  /*5fa0*/  BRA `(.L_x_23989) ;  /* 0x0000000400b87947 */ /* 0x000fea0003800000 */
.L_x_23999:
[----:B------:R-:W2:Y:S02]  /*5fb0*/  LDG.E.U16 R18, desc[UR36][R2.64] ;  /* 0x0000002402127981 */ /* 0x000ea4000c1e1500 */
[----:B--2---:R-:W-:-:S06]  /*5fc0*/  IMAD.U32 R18, R18, 0x10000, RZ ;  /* 0x0001000012127824 */ /* 0x004fcc00078e00ff */
[----:B------:R-:W0:Y:S01]  /*5fd0*/  F2I.S64.TRUNC R18, R18 ;  /* 0x0000001200127311 */ /* 0x000e22000020d900 */
[----:B------:R-:W-:Y:S05]  /*5fe0*/  BRA `(.L_x_23989) ;  /* 0x0000000400a87947 */ /* 0x000fea0003800000 */
.L_x_23996:
        /* <DEDUP_REMOVED lines=11> */
.L_x_24003:
        /* <DEDUP_REMOVED lines=21> */
.L_x_24007:
[----:B------:R-:W-:Y:S05]  /*61f0*/  BSYNC B1 ;  /* 0x0000000000017941 */ /* 0x000fea0003800000 */
.L_x_24006:
[----:B------:R-:W-:Y:S01]  /*6200*/  IMAD.SHL.U32 R2, R2, 0x100000, RZ ;  /* 0x0010000002027824 */ /* 0x000fe200078e00ff */
[----:B------:R-:W-:-:S04]  /*6210*/  LEA R3, R0, 0x3b800000, 0x17 ;  /* 0x3b80000000037811 */ /* 0x000fc800078eb8ff */
[----:B------:R-:W-:-:S07]  /*6220*/  LOP3.LUT R18, R3, R2, R18, 0xfe, !PT ;  /* 0x0000000203127212 */ /* 0x000fce00078efe12 */
.L_x_24005:
[----:B------:R-:W-:Y:S05]  /*6230*/  BSYNC B0 ;  /* 0x0000000000007941 */ /* 0x000fea0003800000 */
.L_x_24004:
[----:B------:R-:W0:Y:S01]  /*6240*/  F2I.S64.TRUNC R18, R18 ;  /* 0x0000001200127311 */ /* 0x000e22000020d900 */
[----:B------:R-:W-:Y:S05]  /*6250*/  BRA `(.L_x_23989) ;  /* 0x00000004000c7947 */ /* 0x000fea0003800000 */
.L_x_24002:
        /* <DEDUP_REMOVED lines=21> */
.L_x_24011:
[----:B------:R-:W-:Y:S05]  /*63b0*/  BSYNC B1 ;  /* 0x0000000000017941 */ /* 0x000fea0003800000 */
.L_x_24010:
[----:B------:R-:W-:Y:S01]  /*63c0*/  IMAD.SHL.U32 R2, R2, 0x200000, RZ ;  /* 0x0020000002027824 */ /* 0x000fe200078e00ff */
[----:B------:R-:W-:-:S04]  /*63d0*/  LEA R3, R0, 0x37800000, 0x17 ;  /* 0x3780000000037811 */ /* 0x000fc800078eb8ff */
[----:B------:R-:W-:-:S07]  /*63e0*/  LOP3.LUT R18, R3, R2, R18, 0xfe, !PT ;  /* 0x0000000203127212 */ /* 0x000fce00078efe12 */
.L_x_24009:
[----:B------:R-:W-:Y:S05]  /*63f0*/  BSYNC B0 ;  /* 0x0000000000007941 */ /* 0x000fea0003800000 */
.L_x_24008:
[----:B------:R-:W0:Y:S01]  /*6400*/  F2I.S64.TRUNC R18, R18 ;  /* 0x0000001200127311 */ /* 0x000e22000020d900 */
[----:B------:R-:W-:Y:S05]  /*6410*/  BRA `(.L_x_23989) ;  /* 0x00000000009c7947 */ /* 0x000fea0003800000 */
.L_x_24001:
        /* <DEDUP_REMOVED lines=14> */
.L_x_24015:
[----:B------:R-:W-:Y:S05]  /*6500*/  BSYNC B0 ;  /* 0x0000000000007941 */ /* 0x000fea0003800000 */
.L_x_24014:
[----:B------:R-:W0:Y:S01]  /*6510*/  F2I.S64.TRUNC R18, R18 ;  /* 0x0000001200127311 */ /* 0x000e22000020d900 */
[----:B------:R-:W-:Y:S05]  /*6520*/  BRA `(.L_x_23989) ;  /* 0x0000000000587947 */ /* 0x000fea0003800000 */
.L_x_23988:
        /* <DEDUP_REMOVED lines=16> */
.L_x_24016:
[----:B------:R-:W-:Y:S01]  /*6630*/  CS2R R18, SRZ ;  /* 0x0000000000127805 */ /* 0x000fe2000001ff00 */
[----:B------:R-:W-:Y:S06]  /*6640*/  BRA `(.L_x_23989) ;  /* 0x0000000000107947 */ /* 0x000fec0003800000 */
.L_x_24013:
[----:B------:R0:W5:Y:S01]  /*6650*/  LDG.E.64 R18, desc[UR36][R2.64] ;  /* 0x0000002402127981 */ /* 0x000162000c1e1b00 */
[----:B------:R-:W-:Y:S05]  /*6660*/  BRA `(.L_x_23989) ;  /* 0x0000000000087947 */ /* 0x000fea0003800000 */
.L_x_24012:
[----:B------:R0:W5:Y:S01]  /*6670*/  LDG.E R18, desc[UR36][R2.64] ;  /* 0x0000002402127981 */ /* 0x000162000c1e1900 */
[----:B------:R-:W-:-:S07]  /*6680*/  IMAD.MOV.U32 R19, RZ, RZ, RZ ;  /* 0x000000ffff137224 */ /* 0x000fce00078e00ff */
.L_x_23989:
[----:B0-----:R-:W0:Y:S01]  /*6690*/  LDC.U8 R2, c[0x0][0x493] ;  /* 0x000124c0ff027b82 */ /* 0x001e220000000000 */
[----:B------:R-:W-:Y:S02]  /*66a0*/  ULDC.64 UR4, c[0x0][0x488] ;  /* 0x0001220000047ab9 */ /* 0x000fe40000000a00 */
[----:B---3--:R-:W-:-:S05]  /*66b0*/  IADD3 R4, P0, R22, UR4, RZ ;  /* 0x0000000416047c10 */ /* 0x008fca000ff1e0ff */
[----:B-1----:R-:W-:Y:S01]  /*66c0*/  IMAD.X R5, RZ, RZ, UR5, P0 ;  /* 0x00000005ff057e24 */ /* 0x002fe200080e06ff */
        /* <DEDUP_REMOVED lines=14> */
.L_x_24020:
[----:B------:R0:W5:Y:S01]  /*67b0*/  LDG.E.U8 R2, desc[UR36][R4.64] ;  /* 0x0000002404027981 */ /* 0x000162000c1e1100 */
[----:B------:R-:W-:Y:S01]  /*67c0*/  IMAD.MOV.U32 R3, RZ, RZ, RZ ;  /* 0x000000ffff037224 */ /* 0x000fe200078e00ff */
[----:B------:R-:W-:Y:S06]  /*67d0*/  BRA `(.L_x_24022) ;  /* 0x0000000c00487947 */ /* 0x000fec0003800000 */
.L_x_24019:
        /* <DEDUP_REMOVED lines=8> */
.L_x_24024:
[----:B------:R-:W3:Y:S02]  /*6860*/  LDG.E R2, desc[UR36][R4.64] ;  /* 0x0000002404027981 */ /* 0x000ee4000c1e1900 */
[----:B---3--:R-:W-:Y:S01]  /*6870*/  SHF.R.S32.HI R3, RZ, 0x1f, R2 ;  /* 0x0000001fff037819 */ /* 0x008fe20000011402 */
[----:B------:R-:W-:Y:S06]  /*6880*/  BRA `(.L_x_24022) ;  /* 0x0000000c001c7947 */ /* 0x000fec0003800000 */
.L_x_24023:
[----:B------:R-:W3:Y:S02]  /*6890*/  LDG.E.S16 R2, desc[UR36][R4.64] ;  /* 0x0000002404027981 */ /* 0x000ee4000c1e1700 */
[----:B---3--:R-:W-:Y:S01]  /*68a0*/  SHF.R.S32.HI R3, RZ, 0x1f, R2 ;  /* 0x0000001fff037819 */ /* 0x008fe20000011402 */
[----:B------:R-:W-:Y:S06]  /*68b0*/  BRA `(.L_x_24022) ;  /* 0x0000000c00107947 */ /* 0x000fec0003800000 */
.L_x_24018:
        /* <DEDUP_REMOVED lines=9> */
.L_x_24026:
[----:B------:R-:W3:Y:S02]  /*6950*/  LDG.E.U16 R4, desc[UR36][R4.64] ;  /* 0x0000002404047981 */ /* 0x000ee4000c1e1500 */
[----:B---3--:R-:W-:-:S06]  /*6960*/  HADD2.F32 R2, -RZ, R4.H0_H0 ;  /* 0x20000004ff027230 */ /* 0x008fcc0000004100 */
[----:B------:R-:W0:Y:S01]  /*6970*/  F2I.S64.TRUNC R2, R2 ;  /* 0x0000000200027311 */ /* 0x000e22000020d900 */
[----:B------:R-:W-:Y:S05]  /*6980*/  BRA `(.L_x_24022) ;  /* 0x0000000800dc7947 */ /* 0x000fea0003800000 */
.L_x_24025:
        /* <DEDUP_REMOVED lines=9> */
.L_x_24028:
[----:B------:R-:W3:Y:S02]  /*6a20*/  LDG.E.U16 R4, desc[UR36][R4.64] ;  /* 0x0000002404047981 */ /* 0x000ee4000c1e1500 */
[----:B---3--:R-:W-:-:S06]  /*6a30*/  HADD2.F32 R2, -RZ, R4.H0_H0 ;  /* 0x20000004ff027230 */ /* 0x008fcc0000004100 */
[----:B------:R-:W0:Y:S01]  /*6a40*/  F2I.S64.TRUNC R2, R2 ;  /* 0x0000000200027311 */ /* 0x000e22000020d900 */
[----:B------:R-:W-:Y:S05]  /*6a50*/  BRA `(.L_x_24022) ;  /* 0x0000000800a87947 */ /* 0x000fea0003800000 */
.L_x_24027:
[----:B------:R-:W3:Y:S02]  /*6a60*/  LDG.E.64 R2, desc[UR36][R4.64] ;  /* 0x0000002404027981 */ /* 0x000ee4000c1e1b00 */
[----:B---3--:R-:W0:Y:S01]  /*6a70*/  F2I.S64.F64.TRUNC R2, R2 ;  /* 0x0000000200027311 */ /* 0x008e22000030d900 */
[----:B------:R-:W-:Y:S05]  /*6a80*/  BRA `(.L_x_24022) ;  /* 0x00000008009c7947 */ /* 0x000fea0003800000 */
.L_x_24017:
        /* <DEDUP_REMOVED lines=13> */
.L_x_24031:
[----:B------:R-:W3:Y:S02]  /*6b60*/  LDG.E.64 R2, desc[UR36][R4.64] ;  /* 0x0000002404027981 */ /* 0x000ee4000c1e1b00 */
[----:B---3--:R-:W0:Y:S01]  /*6b70*/  F2I.S64.F64.TRUNC R2, R2 ;  /* 0x0000000200027311 */ /* 0x008e22000030d900 */
[----:B------:R-:W-:Y:S05]  /*6b80*/  BRA `(.L_x_24022) ;  /* 0x00000008005c7947 */ /* 0x000fea0003800000 */
.L_x_24030:
        /* <DEDUP_REMOVED lines=27> */
.L_x_24033:
        /* <DEDUP_REMOVED lines=12> */
[----:B------:R-:W3:Y:S01]  /*6e00*/  F2I.S64.TRUNC R2, R2 ;  /* 0x0000000200027311 */ /* 0x000ee2000020d900 */
[----:B------:R-:W-:Y:S05]  /*6e10*/  BRA `(.L_x_24022) ;  /* 0x0000000400b87947 */ /* 0x000fea0003800000 */
.L_x_24032:
[----:B------:R-:W3:Y:S02]  /*6e20*/  LDG.E.U16 R2, desc[UR36][R4.64] ;  /* 0x0000002404027981 */ /* 0x000ee4000c1e1500 */
[----:B---3--:R-:W-:-:S06]  /*6e30*/  IMAD.U32 R2, R2, 0x10000, RZ ;  /* 0x0001000002027824 */ /* 0x008fcc00078e00ff */
[----:B------:R-:W1:Y:S01]  /*6e40*/  F2I.S64.TRUNC R2, R2 ;  /* 0x0000000200027311 */ /* 0x000e62000020d900 */
[----:B------:R-:W-:Y:S05]  /*6e50*/  BRA `(.L_x_24022) ;  /* 0x0000000400a87947 */ /* 0x000fea0003800000 */
.L_x_24029:
        /* <DEDUP_REMOVED lines=11> */
.L_x_24036:
        /* <DEDUP_REMOVED lines=21> */
.L_x_24040:
[----:B------:R-:W-:Y:S05]  /*7060*/  BSYNC B1 ;  /* 0x0000000000017941 */ /* 0x000fea0003800000 */
.L_x_24039:
[----:B------:R-:W-:Y:S01]  /*7070*/  IMAD.SHL.U32 R2, R2, 0x100000, RZ ;  /* 0x0010000002027824 */ /* 0x000fe200078e00ff */
[----:B------:R-:W-:-:S04]  /*7080*/  LEA R3, R0, 0x3b800000, 0x17 ;  /* 0x3b80000000037811 */ /* 0x000fc800078eb8ff */
[----:B------:R-:W-:-:S07]  /*7090*/  LOP3.LUT R2, R3, R2, R4, 0xfe, !PT ;  /* 0x0000000203027212 */ /* 0x000fce00078efe04 */
.L_x_24038:
[----:B------:R-:W-:Y:S05]  /*70a0*/  BSYNC B0 ;  /* 0x0000000000007941 */ /* 0x000fea0003800000 */
.L_x_24037:
[----:B------:R-:W0:Y:S01]  /*70b0*/  F2I.S64.TRUNC R2, R2 ;  /* 0x0000000200027311 */ /* 0x000e22000020d900 */
[----:B------:R-:W-:Y:S05]  /*70c0*/  BRA `(.L_x_24022) ;  /* 0x00000004000c7947 */ /* 0x000fea0003800000 */
.L_x_24035:
        /* <DEDUP_REMOVED lines=21> */
.L_x_24044:
[----:B------:R-:W-:Y:S05]  /*7220*/  BSYNC B1 ;  /* 0x0000000000017941 */ /* 0x000fea0003800000 */
.L_x_24043:
[----:B------:R-:W-:Y:S01]  /*7230*/  IMAD.SHL.U32 R2, R2, 0x200000, RZ ;  /* 0x0020000002027824 */ /* 0x000fe200078e00ff */
[----:B------:R-:W-:-:S04]  /*7240*/  LEA R3, R0, 0x37800000, 0x17 ;  /* 0x3780000000037811 */ /* 0x000fc800078eb8ff */
[----:B------:R-:W-:-:S07]  /*7250*/  LOP3.LUT R2, R3, R2, R4, 0xfe, !PT ;  /* 0x0000000203027212 */ /* 0x000fce00078efe04 */
.L_x_24042:
[----:B------:R-:W-:Y:S05]  /*7260*/  BSYNC B0 ;  /* 0x0000000000007941 */ /* 0x000fea0003800000 */
.L_x_24041:
[----:B------:R-:W0:Y:S01]  /*7270*/  F2I.S64.TRUNC R2, R2 ;  /* 0x0000000200027311 */ /* 0x000e22000020d900 */
[----:B------:R-:W-:Y:S05]  /*7280*/  BRA `(.L_x_24022) ;  /* 0x00000000009c7947 */ /* 0x000fea0003800000 */
.L_x_24034:
        /* <DEDUP_REMOVED lines=14> */
.L_x_24048:
[----:B------:R-:W-:Y:S05]  /*7370*/  BSYNC B0 ;  /* 0x0000000000007941 */ /* 0x000fea0003800000 */
.L_x_24047:
[----:B------:R-:W0:Y:S01]  /*7380*/  F2I.S64.TRUNC R2, R2 ;  /* 0x0000000200027311 */ /* 0x000e22000020d900 */
[----:B------:R-:W-:Y:S05]  /*7390*/  BRA `(.L_x_24022) ;  /* 0x0000000000587947 */ /* 0x000fea0003800000 */
.L_x_24021:
        /* <DEDUP_REMOVED lines=16> */
.L_x_24049:
[----:B------:R-:W-:Y:S01]  /*74a0*/  CS2R R2, SRZ ;  /* 0x0000000000027805 */ /* 0x000fe2000001ff00 */
[----:B------:R-:W-:Y:S06]  /*74b0*/  BRA `(.L_x_24022) ;  /* 0x0000000000107947 */ /* 0x000fec0003800000 */
.L_x_24046:
[----:B------:R0:W5:Y:S01]  /*74c0*/  LDG.E.64 R2, desc[UR36][R4.64] ;  /* 0x0000002404027981 */ /* 0x000162000c1e1b00 */
[----:B------:R-:W-:Y:S05]  /*74d0*/  BRA `(.L_x_24022) ;  /* 0x0000000000087947 */ /* 0x000fea0003800000 */
.L_x_24045:
[----:B------:R0:W5:Y:S01]  /*74e0*/  LDG.E R2, desc[UR36][R4.64] ;  /* 0x0000002404027981 */ /* 0x000162000c1e1900 */
[----:B------:R-:W-:-:S07]  /*74f0*/  IMAD.MOV.U32 R3, RZ, RZ, RZ ;  /* 0x000000ffff037224 */ /* 0x000fce00078e00ff */
.L_x_24022:
[----:B0-----:R-:W0:Y:S01]  /*7500*/  LDC.U8 R4, c[0x0][0x491] ;  /* 0x00012440ff047b82 */ /* 0x001e220000000000 */
[----:B-12345:R-:W-:Y:S01]  /*7510*/  LOP3.LUT P0, RZ, R2, R18, RZ, 0xfc, !PT ;  /* 0x0000001202ff7212 */ /* 0x03efe2000780fcff */
        /* <DEDUP_REMOVED lines=16> */
.L_x_24054:
[----:B------:R0:W-:Y:S01]  /*7620*/  STG.E.U8 desc[UR36][R16.64], R2 ;  /* 0x0000000210007986 */ /* 0x0001e2000c101124 */
[----:B------:R-:W-:Y:S05]  /*7630*/  BRA `(.L_x_24056) ;  /* 0x0000000c000c7947 */ /* 0x000fea0003800000 */
.L_x_24053:
        /* <DEDUP_REMOVED lines=9> */
.L_x_24058:
[----:B------:R0:W-:Y:S01]  /*76d0*/  STG.E desc[UR36][R16.64], R2 ;  /* 0x0000000210007986 */ /* 0x0001e2000c101924 */
[----:B------:R-:W-:Y:S05]  /*76e0*/  BRA `(.L_x_24056) ;  /* 0x0000000800e07947 */ /* 0x000fea0003800000 */
.L_x_24057:
[----:B------:R0:W-:Y:S01]  /*76f0*/  STG.E.U16 desc[UR36][R16.64], R2 ;  /* 0x0000000210007986 */ /* 0x0001e2000c101524 */
[----:B------:R-:W-:Y:S05]  /*7700*/  BRA `(.L_x_24056) ;  /* 0x0000000800d87947 */ /* 0x000fea0003800000 */
.L_x_24052:
        /* <DEDUP_REMOVED lines=9> */
.L_x_24060:
[----:B------:R-:W-:-:S04]  /*77a0*/  FSEL R0, RZ, 1, !P0 ;  /* 0x3f800000ff007808 */ /* 0x000fc80004000000 */
[----:B------:R-:W-:-:S05]  /*77b0*/  F2FP.F16.F32.PACK_AB R0, RZ, R0 ;  /* 0x00000000ff00723e */ /* 0x000fca00000000ff */
[----:B------:R0:W-:Y:S01]  /*77c0*/  STG.E.U16 desc[UR36][R16.64], R0 ;  /* 0x0000000010007986 */ /* 0x0001e2000c101524 */
[----:B------:R-:W-:Y:S05]  /*77d0*/  BRA `(.L_x_24056) ;  /* 0x0000000800a47947 */ /* 0x000fea0003800000 */
.L_x_24059:
        /* <DEDUP_REMOVED lines=10> */
.L_x_24062:
[----:B------:R-:W-:-:S04]  /*7880*/  FSEL R0, RZ, 1, !P0 ;  /* 0x3f800000ff007808 */ /* 0x000fc80004000000 */
[----:B------:R-:W-:-:S04]  /*7890*/  F2FP.F16.F32.PACK_AB R3, RZ, R0 ;  /* 0x00000000ff03723e */ /* 0x000fc800000000ff */
[----:B------:R-:W-:-:S05]  /*78a0*/  PRMT R3, R3, 0x5410, RZ ;  /* 0x0000541003037816 */ /* 0x000fca00000000ff */
[----:B------:R0:W-:Y:S01]  /*78b0*/  STG.E desc[UR36][R16.64], R3 ;  /* 0x0000000310007986 */ /* 0x0001e2000c101924 */
[----:B------:R-:W-:Y:S05]  /*78c0*/  BRA `(.L_x_24056) ;  /* 0x0000000800687947 */ /* 0x000fea0003800000 */
.L_x_24061:
[----:B------:R-:W-:Y:S01]  /*78d0*/  FSEL R3, RZ, 1.875, !P0 ;  /* 0x3ff00000ff037808 */ /* 0x000fe20004000000 */
[----:B------:R-:W-:-:S05]  /*78e0*/  IMAD.MOV.U32 R2, RZ, RZ, RZ ;  /* 0x000000ffff027224 */ /* 0x000fca00078e00ff */
[----:B------:R0:W-:Y:S01]  /*78f0*/  STG.E.64 desc[UR36][R16.64], R2 ;  /* 0x0000000210007986 */ /* 0x0001e2000c101b24 */
[----:B------:R-:W-:Y:S05]  /*7900*/  BRA `(.L_x_24056) ;  /* 0x0000000800587947 */ /* 0x000fea0003800000 */
.L_x_24051:
        /* <DEDUP_REMOVED lines=10> */
.L_x_24065:
[----:B------:R-:W-:Y:S02]  /*79b0*/  FSEL R5, RZ, 1.875, !P0 ;  /* 0x3ff00000ff057808 */ /* 0x000fe40004000000 */
[----:B------:R-:W-:Y:S01]  /*79c0*/  CS2R R6, SRZ ;  /* 0x0000000000067805 */ /* 0x000fe2000001ff00 */
[----:B------:R-:W-:-:S05]  /*79d0*/  IMAD.MOV.U32 R4, RZ, RZ, RZ ;  /* 0x000000ffff047224 */ /* 0x000fca00078e00ff */
[----:B------:R0:W-:Y:S01]  /*79e0*/  STG.E.128 desc[UR36][R16.64], R4 ;  /* 0x0000000410007986 */ /* 0x0001e2000c101d24 */
[----:B------:R-:W-:Y:S05]  /*79f0*/  BRA `(.L_x_24056) ;  /* 0x00000008001c7947 */ /* 0x000fea0003800000 */
.L_x_24064:
        /* <DEDUP_REMOVED lines=18> */
.L_x_24069:
[----:B------:R-:W-:Y:S05]  /*7b20*/  BSYNC B0 ;  /* 0x0000000000007941 */ /* 0x000fea0003800000 */
.L_x_24068:
[----:B------:R0:W-:Y:S01]  /*7b30*/  STG.E.U8 desc[UR36][R16.64], R3 ;  /* 0x0000000310007986 */ /* 0x0001e2000c101124 */
[----:B------:R-:W-:Y:S05]  /*7b40*/  BRA `(.L_x_24056) ;  /* 0x0000000400c87947 */ /* 0x000fea0003800000 */
.L_x_24067:
        /* <DEDUP_REMOVED lines=13> */
.L_x_24070:
[----:B------:R-:W-:Y:S01]  /*7c20*/  ISETP.GT.U32.AND P0, PT, R3, 0x7f800000, PT ;  /* 0x7f8000000300780c */ /* 0x000fe20003f04070 */
[----:B------:R-:W-:-:S05]  /*7c30*/  IMAD.MOV.U32 R3, RZ, RZ, 0x7f ;  /* 0x0000007fff037424 */ /* 0x000fca00078e00ff */
[----:B------:R-:W-:-:S05]  /*7c40*/  SEL R3, R3, 0x7c, P0 ;  /* 0x0000007c03037807 */ /* 0x000fca0000000000 */
[----:B------:R0:W-:Y:S01]  /*7c50*/  STG.E.U8 desc[UR36][R16.64], R3 ;  /* 0x0000000310007986 */ /* 0x0001e2000c101124 */
[----:B------:R-:W-:Y:S05]  /*7c60*/  BRA `(.L_x_24056) ;  /* 0x0000000400807947 */ /* 0x000fea0003800000 */
.L_x_24066:
[----:B------:R-:W-:-:S04]  /*7c70*/  FSEL R0, RZ, 1, !P0 ;  /* 0x3f800000ff007808 */ /* 0x000fc80004000000 */
[----:B------:R-:W-:-:S05]  /*7c80*/  F2FP.BF16.F32.PACK_AB R0, RZ, R0 ;  /* 0x00000000ff00723e */ /* 0x000fca00000010ff */
[----:B------:R0:W-:Y:S01]  /*7c90*/  STG.E.U16 desc[UR36][R16.64], R0 ;  /* 0x0000000010007986 */ /* 0x0001e2000c101524 */
[----:B------:R-:W-:Y:S05]  /*7ca0*/  BRA `(.L_x_24056) ;  /* 0x0000000400707947 */ /* 0x000fea0003800000 */
.L_x_24063:
        /* <DEDUP_REMOVED lines=10> */
.L_x_24073:
        /* <DEDUP_REMOVED lines=16> */
.L_x_24076:
[----:B------:R-:W-:-:S07]  /*7e50*/  PRMT R8, R0, 0x7610, R8 ;  /* 0x0000761000087816 */ /* 0x000fce0000000008 */
.L_x_24075:
[----:B------:R-:W-:Y:S05]  /*7e60*/  BSYNC B0 ;  /* 0x0000000000007941 */ /* 0x000fea0003800000 */
.L_x_24074:
[----:B------:R0:W-:Y:S01]  /*7e70*/  STG.E.U8 desc[UR36][R16.64], R8 ;  /* 0x0000000810007986 */ /* 0x0001e2000c101124 */
[----:B------:R-:W-:Y:S05]  /*7e80*/  BRA `(.L_x_24056) ;  /* 0x0000000000f87947 */ /* 0x000fea0003800000 */
.L_x_24072:
        /* <DEDUP_REMOVED lines=16> */
.L_x_24079:
[----:B------:R-:W-:-:S07]  /*7f90*/  PRMT R8, R0, 0x7610, R8 ;  /* 0x0000761000087816 */ /* 0x000fce0000000008 */
.L_x_24078:
[----:B------:R-:W-:Y:S05]  /*7fa0*/  BSYNC B0 ;  /* 0x0000000000007941 */ /* 0x000fea0003800000 */
.L_x_24077:
[----:B------:R3:W-:Y:S01]  /*7fb0*/  STG.E.U8 desc[UR36][R16.64], R8 ;  /* 0x0000000810007986 */ /* 0x0007e2000c101124 */
[----:B------:R-:W-:Y:S05]  /*7fc0*/  BRA `(.L_x_24056) ;  /* 0x0000000000a87947 */ /* 0x000fea0003800000 */
.L_x_24071:
        /* <DEDUP_REMOVED lines=21> */
.L_x_24055:
        /* <DEDUP_REMOVED lines=16> */
.L_x_24082:
[----:B------:R-:W-:Y:S05]  /*8220*/  BRA `(.L_x_24056) ;  /* 0x0000000000107947 */ /* 0x000fea0003800000 */
.L_x_24081:
[----:B------:R-:W-:-:S05]  /*8230*/  IMAD.MOV.U32 R3, RZ, RZ, RZ ;  /* 0x000000ffff037224 */ /* 0x000fca00078e00ff */
[----:B------:R2:W-:Y:S01]  /*8240*/  STG.E.64 desc[UR36][R16.64], R2 ;  /* 0x0000000210007986 */ /* 0x0005e2000c101b24 */
[----:B------:R-:W-:Y:S05]  /*8250*/  BRA `(.L_x_24056) ;  /* 0x0000000000047947 */ /* 0x000fea0003800000 */
.L_x_24080:
[----:B------:R0:W-:Y:S02]  /*8260*/  STG.E desc[UR36][R16.64], R2 ;  /* 0x0000000210007986 */ /* 0x0001e4000c101924 */
.L_x_24056:
[----:B------:R-:W-:Y:S05]  /*8270*/  BSYNC B6 ;  /* 0x0000000000067941 */ /* 0x000fea0003800000 */
.L_x_24050:
[----:B------:R-:W-:-:S07]  /*8280*/  VIADD R23, R23, 0x80 ;  /* 0x0000008017177836 */ /* 0x000fce0000000000 */
.L_x_23982:
[----:B------:R-:W-:Y:S05]  /*8290*/  BSYNC B7 ;  /* 0x0000000000077941 */ /* 0x000fea0003800000 */
.L_x_23981:
        /* <DEDUP_REMOVED lines=358> */
.L_x_24085:
        /* <DEDUP_REMOVED lines=21> */
.L_x_24089:
[----:B------:R0:W5:Y:S01]  /*9a50*/  LDG.E.U8 R18, desc[UR36][R2.64] ;  /* 0x0000002402127981 */ /* 0x000162000c1e1100 */
[----:B------:R-:W-:Y:S01]  /*9a60*/  IMAD.MOV.U32 R19, RZ, RZ, RZ ;  /* 0x000000ffff137224 */ /* 0x000fe200078e00ff */
[----:B------:R-:W-:Y:S06]  /*9a70*/  BRA `(.L_x_24091) ;  /* 0x0000000c00487947 */ /* 0x000fec0003800000 */
.L_x_24088:
        /* <DEDUP_REMOVED lines=8> */
.L_x_24093:
[----:B------:R-:W2:Y:S02]  /*9b00*/  LDG.E R18, desc[UR36][R2.64] ;  /* 0x0000002402127981 */ /* 0x000ea4000c1e1900 */
[----:B--2---:R-:W-:Y:S01]  /*9b10*/  SHF.R.S32.HI R19, RZ, 0x1f, R18 ;  /* 0x0000001fff137819 */ /* 0x004fe20000011412 */
[----:B------:R-:W-:Y:S06]  /*9b20*/  BRA `(.L_x_24091) ;  /* 0x0000000c001c7947 */ /* 0x000fec0003800000 */
.L_x_24092:
[----:B------:R-:W2:Y:S02]  /*9b30*/  LDG.E.S16 R18, desc[UR36][R2.64] ;  /* 0x0000002402127981 */ /* 0x000ea4000c1e1700 */
[----:B--2---:R-:W-:Y:S01]  /*9b40*/  SHF.R.S32.HI R19, RZ, 0x1f, R18 ;  /* 0x0000001fff137819 */ /* 0x004fe20000011412 */
[----:B------:R-:W-:Y:S06]  /*9b50*/  BRA `(.L_x_24091) ;  /* 0x0000000c00107947 */ /* 0x000fec0003800000 */
.L_x_24087:
        /* <DEDUP_REMOVED lines=9> */
.L_x_24095:
[----:B------:R-:W2:Y:S02]  /*9bf0*/  LDG.E.U16 R2, desc[UR36][R2.64] ;  /* 0x0000002402027981 */ /* 0x000ea4000c1e1500 */
[----:B--2---:R-:W-:-:S06]  /*9c00*/  HADD2.F32 R18, -RZ, R2.H0_H0 ;  /* 0x20000002ff127230 */ /* 0x004fcc0000004100 */
[----:B------:R-:W0:Y:S01]  /*9c10*/  F2I.S64.TRUNC R18, R18 ;  /* 0x0000001200127311 */ /* 0x000e22000020d900 */
[----:B------:R-:W-:Y:S05]  /*9c20*/  BRA `(.L_x_24091) ;  /* 0x0000000800dc7947 */ /* 0x000fea0003800000 */
.L_x_24094:
        /* <DEDUP_REMOVED lines=9> */
.L_x_24097:
[----:B------:R-:W2:Y:S02]  /*9cc0*/  LDG.E.U16 R2, desc[UR36][R2.64] ;  /* 0x0000002402027981 */ /* 0x000ea4000c1e1500 */
[----:B--2---:R-:W-:-:S06]  /*9cd0*/  HADD2.F32 R18, -RZ, R2.H0_H0 ;  /* 0x20000002ff127230 */ /* 0x004fcc0000004100 */
[----:B------:R-:W0:Y:S01]  /*9ce0*/  F2I.S64.TRUNC R18, R18 ;  /* 0x0000001200127311 */ /* 0x000e22000020d900 */
[----:B------:R-:W-:Y:S05]  /*9cf0*/  BRA `(.L_x_24091) ;  /* 0x0000000800a87947 */ /* 0x000fea0003800000 */
.L_x_24096:
[----:B------:R-:W2:Y:S02]  /*9d00*/  LDG.E.64 R2, desc[UR36][R2.64] ;  /* 0x0000002402027981 */ /* 0x000ea4000c1e1b00 */
[----:B--2---:R0:W1:Y:S01]  /*9d10*/  F2I.S64.F64.TRUNC R18, R2 ;  /* 0x0000000200127311 */ /* 0x004062000030d900 */
[----:B------:R-:W-:Y:S05]  /*9d20*/  BRA `(.L_x_24091) ;  /* 0x00000008009c7947 */ /* 0x000fea0003800000 */
.L_x_24086:
        /* <DEDUP_REMOVED lines=13> */
.L_x_24100:
[----:B------:R-:W2:Y:S02]  /*9e00*/  LDG.E.64 R2, desc[UR36][R2.64] ;  /* 0x0000002402027981 */ /* 0x000ea4000c1e1b00 */
[----:B--2---:R0:W1:Y:S01]  /*9e10*/  F2I.S64.F64.TRUNC R18, R2 ;  /* 0x0000000200127311 */ /* 0x004062000030d900 */
[----:B------:R-:W-:Y:S05]  /*9e20*/  BRA `(.L_x_24091) ;  /* 0x00000008005c7947 */ /* 0x000fea0003800000 */
.L_x_24099:
        /* <DEDUP_REMOVED lines=27> */
.L_x_24102:
        /* <DEDUP_REMOVED lines=14> */
.L_x_24101:
[----:B------:R-:W2:Y:S02]  /*a0c0*/  LDG.E.U16 R18, desc[UR36][R2.64] ;  /* 0x0000002402127981 */ /* 0x000ea4000c1e1500 */
[----:B--2---:R-:W-:-:S06]  /*a0d0*/  IMAD.U32 R18, R18, 0x10000, RZ ;  /* 0x0001000012127824 */ /* 0x004fcc00078e00ff */
[----:B------:R-:W0:Y:S01]  /*a0e0*/  F2I.S64.TRUNC R18, R18 ;  /* 0x0000001200127311 */ /* 0x000e22000020d900 */
[----:B------:R-:W-:Y:S05]  /*a0f0*/  BRA `(.L_x_24091) ;  /* 0x0000000400a87947 */ /* 0x000fea0003800000 */
.L_x_24098:
        /* <DEDUP_REMOVED lines=11> */
.L_x_24105:
        /* <DEDUP_REMOVED lines=21> */
.L_x_24109:
[----:B------:R-:W-:Y:S05]  /*a300*/  BSYNC B1 ;  /* 0x0000000000017941 */ /* 0x000fea0003800000 */
.L_x_24108:
[----:B------:R-:W-:Y:S01]  /*a310*/  IMAD.SHL.U32 R2, R2, 0x100000, RZ ;  /* 0x0010000002027824 */ /* 0x000fe200078e00ff */
[----:B------:R-:W-:-:S04]  /*a320*/  LEA R3, R0, 0x3b800000, 0x17 ;  /* 0x3b80000000037811 */ /* 0x000fc800078eb8ff */
[----:B------:R-:W-:-:S07]  /*a330*/  LOP3.LUT R18, R3, R2, R18, 0xfe, !PT ;  /* 0x0000000203127212 */ /* 0x000fce00078efe12 */
.L_x_24107:
[----:B------:R-:W-:Y:S05]  /*a340*/  BSYNC B0 ;  /* 0x0000000000007941 */ /* 0x000fea0003800000 */
.L_x_24106:
[----:B------:R-:W0:Y:S01]  /*a350*/  F2I.S64.TRUNC R18, R18 ;  /* 0x0000001200127311 */ /* 0x000e22000020d900 */
[----:B------:R-:W-:Y:S05]  /*a360*/  BRA `(.L_x_24091) ;  /* 0x00000004000c7947 */ /* 0x000fea0003800000 */
.L_x_24104:
        /* <DEDUP_REMOVED lines=21> */
.L_x_24113:
[----:B------:R-:W-:Y:S05]  /*a4c0*/  BSYNC B1 ;  /* 0x0000000000017941 */ /* 0x000fea0003800000 */
.L_x_24112:
[----:B------:R-:W-:Y:S01]  /*a4d0*/  IMAD.SHL.U32 R2, R2, 0x200000, RZ ;  /* 0x0020000002027824 */ /* 0x000fe200078e00ff */
[----:B------:R-:W-:-:S04]  /*a4e0*/  LEA R3, R0, 0x37800000, 0x17 ;  /* 0x3780000000037811 */ /* 0x000fc800078eb8ff */
[----:B------:R-:W-:-:S07]  /*a4f0*/  LOP3.LUT R18, R3, R2, R18, 0xfe, !PT ;  /* 0x0000000203127212 */ /* 0x000fce00078efe12 */
.L_x_24111:
[----:B------:R-:W-:Y:S05]  /*a500*/  BSYNC B0 ;  /* 0x0000000000007941 */ /* 0x000fea0003800000 */
.L_x_24110:
[----:B------:R-:W0:Y:S01]  /*a510*/  F2I.S64.TRUNC R18, R18 ;  /* 0x0000001200127311 */ /* 0x000e22000020d900 */
[----:B------:R-:W-:Y:S05]  /*a520*/  BRA `(.L_x_24091) ;  /* 0x00000000009c7947 */ /* 0x000fea0003800000 */
.L_x_24103:
        /* <DEDUP_REMOVED lines=14> */
.L_x_24117:
[----:B------:R-:W-:Y:S05]  /*a610*/  BSYNC B0 ;  /* 0x0000000000007941 */ /* 0x000fea0003800000 */
.L_x_24116:
[----:B------:R-:W0:Y:S01]  /*a620*/  F2I.S64.TRUNC R18, R18 ;  /* 0x0000001200127311 */ /* 0x000e22000020d900 */
[----:B------:R-:W-:Y:S05]  /*a630*/  BRA `(.L_x_24091) ;  /* 0x0000000000587947 */ /* 0x000fea0003800000 */
.L_x_24090:
        /* <DEDUP_REMOVED lines=16> */
.L_x_24118:
[----:B------:R-:W-:Y:S01]  /*a740*/  CS2R R18, SRZ ;  /* 0x0000000000127805 */ /* 0x000fe2000001ff00 */
[----:B------:R-:W-:Y:S06]  /*a750*/  BRA `(.L_x_24091) ;  /* 0x0000000000107947 */ /* 0x000fec0003800000 */
.L_x_24115:
[----:B------:R0:W5:Y:S01]  /*a760*/  LDG.E.64 R18, desc[UR36][R2.64] ;  /* 0x0000002402127981 */ /* 0x000162000c1e1b00 */
[----:B------:R-:W-:Y:S05]  /*a770*/  BRA `(.L_x_24091) ;  /* 0x0000000000087947 */ /* 0x000fea0003800000 */
.L_x_24114:
[----:B------:R0:W5:Y:S01]  /*a780*/  LDG.E R18, desc[UR36][R2.64] ;  /* 0x0000002402127981 */ /* 0x000162000c1e1900 */
[----:B------:R-:W-:-:S07]  /*a790*/  IMAD.MOV.U32 R19, RZ, RZ, RZ ;  /* 0x000000ffff137224 */ /* 0x000fce00078e00ff */
.L_x_24091:
        /* <DEDUP_REMOVED lines=18> */
.L_x_24122:
[----:B------:R0:W5:Y:S01]  /*a8c0*/  LDG.E.U8 R2, desc[UR36][R4.64] ;  /* 0x0000002404027981 */ /* 0x000162000c1e1100 */
[----:B------:R-:W-:Y:S01]  /*a8d0*/  IMAD.MOV.U32 R3, RZ, RZ, RZ ;  /* 0x000000ffff037224 */ /* 0x000fe200078e00ff */
[----:B------:R-:W-:Y:S06]  /*a8e0*/  BRA `(.L_x_24124) ;  /* 0x0000000c00487947 */ /* 0x000fec0003800000 */
.L_x_24121:
        /* <DEDUP_REMOVED lines=8> */
.L_x_24126:
[----:B------:R-:W3:Y:S02]  /*a970*/  LDG.E R2, desc[UR36][R4.64] ;  /* 0x0000002404027981 */ /* 0x000ee4000c1e1900 */
[----:B---3--:R-:W-:Y:S01]  /*a980*/  SHF.R.S32.HI R3, RZ, 0x1f, R2 ;  /* 0x0000001fff037819 */ /* 0x008fe20000011402 */
[----:B------:R-:W-:Y:S06]  /*a990*/  BRA `(.L_x_24124) ;  /* 0x0000000c001c7947 */ /* 0x000fec0003800000 */
.L_x_24125:
[----:B------:R-:W3:Y:S02]  /*a9a0*/  LDG.E.S16 R2, desc[UR36][R4.64] ;  /* 0x0000002404027981 */ /* 0x000ee4000c1e1700 */
[----:B---3--:R-:W-:Y:S01]  /*a9b0*/  SHF.R.S32.HI R3, RZ, 0x1f, R2 ;  /* 0x0000001fff037819 */ /* 0x008fe20000011402 */
[----:B------:R-:W-:Y:S06]  /*a9c0*/  BRA `(.L_x_24124) ;  /* 0x0000000c00107947 */ /* 0x000fec0003800000 */
.L_x_24120:
        /* <DEDUP_REMOVED lines=9> */
.L_x_24128:
[----:B------:R-:W3:Y:S02]  /*aa60*/  LDG.E.U16 R4, desc[UR36][R4.64] ;  /* 0x0000002404047981 */ /* 0x000ee4000c1e1500 */
[----:B---3--:R-:W-:-:S06]  /*aa70*/  HADD2.F32 R2, -RZ, R4.H0_H0 ;  /* 0x20000004ff027230 */ /* 0x008fcc0000004100 */
[----:B------:R-:W0:Y:S01]  /*aa80*/  F2I.S64.TRUNC R2, R2 ;  /* 0x0000000200027311 */ /* 0x000e22000020d900 */
[----:B------:R-:W-:Y:S05]  /*aa90*/  BRA `(.L_x_24124) ;  /* 0x0000000800dc7947 */ /* 0x000fea0003800000 */
.L_x_24127:
        /* <DEDUP_REMOVED lines=9> */
.L_x_24130:
[----:B------:R-:W3:Y:S02]  /*ab30*/  LDG.E.U16 R4, desc[UR36][R4.64] ;  /* 0x0000002404047981 */ /* 0x000ee4000c1e1500 */
[----:B---3--:R-:W-:-:S06]  /*ab40*/  HADD2.F32 R2, -RZ, R4.H0_H0 ;  /* 0x20000004ff027230 */ /* 0x008fcc0000004100 */
[----:B------:R-:W0:Y:S01]  /*ab50*/  F2I.S64.TRUNC R2, R2 ;  /* 0x0000000200027311 */ /* 0x000e22000020d900 */
[----:B------:R-:W-:Y:S05]  /*ab60*/  BRA `(.L_x_24124) ;  /* 0x0000000800a87947 */ /* 0x000fea0003800000 */
.L_x_24129:
[----:B------:R-:W3:Y:S02]  /*ab70*/  LDG.E.64 R2, desc[UR36][R4.64] ;  /* 0x0000002404027981 */ /* 0x000ee4000c1e1b00 */
[----:B---3--:R-:W0:Y:S01]  /*ab80*/  F2I.S64.F64.TRUNC R2, R2 ;  /* 0x0000000200027311 */ /* 0x008e22000030d900 */
[----:B------:R-:W-:Y:S05]  /*ab90*/  BRA `(.L_x_24124) ;  /* 0x00000008009c7947 */ /* 0x000fea0003800000 */
.L_x_24119:
        /* <DEDUP_REMOVED lines=13> */
.L_x_24133:
[----:B------:R-:W3:Y:S02]  /*ac70*/  LDG.E.64 R2, desc[UR36][R4.64] ;  /* 0x0000002404027981 */ /* 0x000ee4000c1e1b00 */
[----:B---3--:R-:W0:Y:S01]  /*ac80*/  F2I.S64.F64.TRUNC R2, R2 ;  /* 0x0000000200027311 */ /* 0x008e22000030d900 */
[----:B------:R-:W-:Y:S05]  /*ac90*/  BRA `(.L_x_24124) ;  /* 0x00000008005c7947 */ /* 0x000fea0003800000 */
.L_x_24132:
        /* <DEDUP_REMOVED lines=27> */
.L_x_24135:
        /* <DEDUP_REMOVED lines=14> */
.L_x_24134:
[----:B------:R-:W3:Y:S02]  /*af30*/  LDG.E.U16 R2, desc[UR36][R4.64] ;  /* 0x0000002404027981 */ /* 0x000ee4000c1e1500 */
[----:B---3--:R-:W-:-:S06]  /*af40*/  IMAD.U32 R2, R2, 0x10000, RZ ;  /* 0x0001000002027824 */ /* 0x008fcc00078e00ff */
[----:B------:R-:W0:Y:S01]  /*af50*/  F2I.S64.TRUNC R2, R2 ;  /* 0x0000000200027311 */ /* 0x000e22000020d900 */
[----:B------:R-:W-:Y:S05]  /*af60*/  BRA `(.L_x_24124) ;  /* 0x0000000400a87947 */ /* 0x000fea0003800000 */
.L_x_24131:
        /* <DEDUP_REMOVED lines=11> */
.L_x_24138:
        /* <DEDUP_REMOVED lines=21> */
.L_x_24142:
[----:B------:R-:W-:Y:S05]  /*b170*/  BSYNC B1 ;  /* 0x0000000000017941 */ /* 0x000fea0003800000 */
.L_x_24141:
[----:B------:R-:W-:Y:S01]  /*b180*/  IMAD.SHL.U32 R2, R2, 0x100000, RZ ;  /* 0x0010000002027824 */ /* 0x000fe200078e00ff */
[----:B------:R-:W-:-:S04]  /*b190*/  LEA R3, R0, 0x3b800000, 0x17 ;  /* 0x3b80000000037811 */ /* 0x000fc800078eb8ff */
[----:B------:R-:W-:-:S07]  /*b1a0*/  LOP3.LUT R2, R3, R2, R4, 0xfe, !PT ;  /* 0x0000000203027212 */ /* 0x000fce00078efe04 */
.L_x_24140:
[----:B------:R-:W-:Y:S05]  /*b1b0*/  BSYNC B0 ;  /* 0x0000000000007941 */ /* 0x000fea0003800000 */
.L_x_24139:
[----:B------:R-:W3:Y:S01]  /*b1c0*/  F2I.S64.TRUNC R2, R2 ;  /* 0x0000000200027311 */ /* 0x000ee2000020d900 */
[----:B------:R-:W-:Y:S05]  /*b1d0*/  BRA `(.L_x_24124) ;  /* 0x00000004000c7947 */ /* 0x000fea0003800000 */
.L_x_24137:
        /* <DEDUP_REMOVED lines=21> */
.L_x_24146:
[----:B------:R-:W-:Y:S05]  /*b330*/  BSYNC B1 ;  /* 0x0000000000017941 */ /* 0x000fea0003800000 */
.L_x_24145:
[----:B------:R-:W-:Y:S01]  /*b340*/  IMAD.SHL.U32 R2, R2, 0x200000, RZ ;  /* 0x0020000002027824 */ /* 0x000fe200078e00ff */
[----:B------:R-:W-:-:S04]  /*b350*/  LEA R3, R0, 0x37800000, 0x17 ;  /* 0x3780000000037811 */ /* 0x000fc800078eb8ff */
[----:B------:R-:W-:-:S07]  /*b360*/  LOP3.LUT R2, R3, R2, R4, 0xfe, !PT ;  /* 0x0000000203027212 */ /* 0x000fce00078efe04 */
.L_x_24144:
[----:B------:R-:W-:Y:S05]  /*b370*/  BSYNC B0 ;  /* 0x0000000000007941 */ /* 0x000fea0003800000 */
.L_x_24143:
[----:B------:R-:W0:Y:S01]  /*b380*/  F2I.S64.TRUNC R2, R2 ;  /* 0x0000000200027311 */ /* 0x000e22000020d900 */
[----:B------:R-:W-:Y:S05]  /*b390*/  BRA `(.L_x_24124) ;  /* 0x00000000009c7947 */ /* 0x000fea0003800000 */
.L_x_24136:
        /* <DEDUP_REMOVED lines=14> */
.L_x_24150:
[----:B------:R-:W-:Y:S05]  /*b480*/  BSYNC B0 ;  /* 0x0000000000007941 */ /* 0x000fea0003800000 */
.L_x_24149:
[----:B------:R-:W0:Y:S01]  /*b490*/  F2I.S64.TRUNC R2, R2 ;  /* 0x0000000200027311 */ /* 0x000e22000020d900 */
[----:B------:R-:W-:Y:S05]  /*b4a0*/  BRA `(.L_x_24124) ;  /* 0x0000000000587947 */ /* 0x000fea0003800000 */
.L_x_24123:
        /* <DEDUP_REMOVED lines=16> */
.L_x_24151:
[----:B------:R-:W-:Y:S01]  /*b5b0*/  CS2R R2, SRZ ;  /* 0x0000000000027805 */ /* 0x000fe2000001ff00 */
[----:B------:R-:W-:Y:S06]  /*b5c0*/  BRA `(.L_x_24124) ;  /* 0x0000000000107947 */ /* 0x000fec0003800000 */
.L_x_24148:
[----:B------:R0:W5:Y:S01]  /*b5d0*/  LDG.E.64 R2, desc[UR36][R4.64] ;  /* 0x0000002404027981 */ /* 0x000162000c1e1b00 */
[----:B------:R-:W-:Y:S05]  /*b5e0*/  BRA `(.L_x_24124) ;  /* 0x0000000000087947 */ /* 0x000fea0003800000 */
.L_x_24147:
[----:B------:R0:W5:Y:S01]  /*b5f0*/  LDG.E R2, desc[UR36][R4.64] ;  /* 0x0000002404027981 */ /* 0x000162000c1e1900 */
[----:B------:R-:W-:-:S07]  /*b600*/  IMAD.MOV.U32 R3, RZ, RZ, RZ ;  /* 0x000000ffff037224 */ /* 0x000fce00078e00ff */
.L_x_24124:
[----:B01----:R-:W0:Y:S01]  /*b610*/  LDC.U8 R4, c[0x0][0x491] ;  /* 0x00012440ff047b82 */ /* 0x003e220000000000 */
[----:B--2345:R-:W-:Y:S01]  /*b620*/  LOP3.LUT P0, RZ, R2, R18, RZ, 0xfc, !PT ;  /* 0x0000001202ff7212 */ /* 0x03cfe2000780fcff */
        /* <DEDUP_REMOVED lines=16> */
.L_x_24156:
[----:B------:R0:W-:Y:S01]  /*b730*/  STG.E.U8 desc[UR36][R16.64], R2 ;  /* 0x0000000210007986 */ /* 0x0001e2000c101124 */
[----:B------:R-:W-:Y:S05]  /*b740*/  BRA `(.L_x_24158) ;  /* 0x0000000c000c7947 */ /* 0x000fea0003800000 */
.L_x_24155:
        /* <DEDUP_REMOVED lines=9> */
.L_x_24160:
[----:B------:R0:W-:Y:S01]  /*b7e0*/  STG.E desc[UR36][R16.64], R2 ;  /* 0x0000000210007986 */ /* 0x0001e2000c101924 */
[----:B------:R-:W-:Y:S05]  /*b7f0*/  BRA `(.L_x_24158) ;  /* 0x0000000800e07947 */ /* 0x000fea0003800000 */
.L_x_24159:
[----:B------:R0:W-:Y:S01]  /*b800*/  STG.E.U16 desc[UR36][R16.64], R2 ;  /* 0x0000000210007986 */ /* 0x0001e2000c101524 */
[----:B------:R-:W-:Y:S05]  /*b810*/  BRA `(.L_x_24158) ;  /* 0x0000000800d87947 */ /* 0x000fea0003800000 */
.L_x_24154:
        /* <DEDUP_REMOVED lines=9> */
.L_x_24162:
[----:B------:R-:W-:-:S04]  /*b8b0*/  FSEL R0, RZ, 1, !P0 ;  /* 0x3f800000ff007808 */ /* 0x000fc80004000000 */
[----:B------:R-:W-:-:S05]  /*b8c0*/  F2FP.F16.F32.PACK_AB R0, RZ, R0 ;  /* 0x00000000ff00723e */ /* 0x000fca00000000ff */
[----:B------:R4:W-:Y:S01]  /*b8d0*/  STG.E.U16 desc[UR36][R16.64], R0 ;  /* 0x0000000010007986 */ /* 0x0009e2000c101524 */
[----:B------:R-:W-:Y:S05]  /*b8e0*/  BRA `(.L_x_24158) ;  /* 0x0000000800a47947 */ /* 0x000fea0003800000 */
.L_x_24161:
        /* <DEDUP_REMOVED lines=10> */
.L_x_24164:
[----:B------:R-:W-:-:S04]  /*b990*/  FSEL R0, RZ, 1, !P0 ;  /* 0x3f800000ff007808 */ /* 0x000fc80004000000 */
[----:B------:R-:W-:-:S04]  /*b9a0*/  F2FP.F16.F32.PACK_AB R3, RZ, R0 ;  /* 0x00000000ff03723e */ /* 0x000fc800000000ff */
[----:B------:R-:W-:-:S05]  /*b9b0*/  PRMT R3, R3, 0x5410, RZ ;  /* 0x0000541003037816 */ /* 0x000fca00000000ff */
[----:B------:R2:W-:Y:S01]  /*b9c0*/  STG.E desc[UR36][R16.64], R3 ;  /* 0x0000000310007986 */ /* 0x0005e2000c101924 */
[----:B------:R-:W-:Y:S05]  /*b9d0*/  BRA `(.L_x_24158) ;  /* 0x0000000800687947 */ /* 0x000fea0003800000 */
.L_x_24163:
[----:B------:R-:W-:Y:S01]  /*b9e0*/  FSEL R3, RZ, 1.875, !P0 ;  /* 0x3ff00000ff037808 */ /* 0x000fe20004000000 */
[----:B------:R-:W-:-:S05]  /*b9f0*/  IMAD.MOV.U32 R2, RZ, RZ, RZ ;  /* 0x000000ffff027224 */ /* 0x000fca00078e00ff */
[----:B------:R0:W-:Y:S01]  /*ba00*/  STG.E.64 desc[UR36][R16.64], R2 ;  /* 0x0000000210007986 */ /* 0x0001e2000c101b24 */
[----:B------:R-:W-:Y:S05]  /*ba10*/  BRA `(.L_x_24158) ;  /* 0x0000000800587947 */ /* 0x000fea0003800000 */
.L_x_24153:
        /* <DEDUP_REMOVED lines=10> */
.L_x_24167:
[----:B------:R-:W-:Y:S02]  /*bac0*/  FSEL R5, RZ, 1.875, !P0 ;  /* 0x3ff00000ff057808 */ /* 0x000fe40004000000 */
[----:B------:R-:W-:Y:S01]  /*bad0*/  CS2R R6, SRZ ;  /* 0x0000000000067805 */ /* 0x000fe2000001ff00 */
[----:B------:R-:W-:-:S05]  /*bae0*/  IMAD.MOV.U32 R4, RZ, RZ, RZ ;  /* 0x000000ffff047224 */ /* 0x000fca00078e00ff */
[----:B------:R0:W-:Y:S01]  /*baf0*/  STG.E.128 desc[UR36][R16.64], R4 ;  /* 0x0000000410007986 */ /* 0x0001e2000c101d24 */
[----:B------:R-:W-:Y:S05]  /*bb00*/  BRA `(.L_x_24158) ;  /* 0x00000008001c7947 */ /* 0x000fea0003800000 */
.L_x_24166:
        /* <DEDUP_REMOVED lines=18> */
.L_x_24171:
[----:B------:R-:W-:Y:S05]  /*bc30*/  BSYNC B0 ;  /* 0x0000000000007941 */ /* 0x000fea0003800000 */
.L_x_24170:
[----:B------:R0:W-:Y:S01]  /*bc40*/  STG.E.U8 desc[UR36][R16.64], R3 ;  /* 0x0000000310007986 */ /* 0x0001e2000c101124 */
[----:B------:R-:W-:Y:S05]  /*bc50*/  BRA `(.L_x_24158) ;  /* 0x0000000400c87947 */ /* 0x000fea0003800000 */
.L_x_24169:
        /* <DEDUP_REMOVED lines=13> */
.L_x_24172:
[----:B------:R-:W-:Y:S01]  /*bd30*/  ISETP.GT.U32.AND P0, PT, R3, 0x7f800000, PT ;  /* 0x7f8000000300780c */ /* 0x000fe20003f04070 */
[----:B------:R-:W-:-:S05]  /*bd40*/  IMAD.MOV.U32 R3, RZ, RZ, 0x7f ;  /* 0x0000007fff037424 */ /* 0x000fca00078e00ff */
[----:B------:R-:W-:-:S05]  /*bd50*/  SEL R3, R3, 0x7c, P0 ;  /* 0x0000007c03037807 */ /* 0x000fca0000000000 */
[----:B------:R0:W-:Y:S01]  /*bd60*/  STG.E.U8 desc[UR36][R16.64], R3 ;  /* 0x0000000310007986 */ /* 0x0001e2000c101124 */
[----:B------:R-:W-:Y:S05]  /*bd70*/  BRA `(.L_x_24158) ;  /* 0x0000000400807947 */ /* 0x000fea0003800000 */
.L_x_24168:
[----:B------:R-:W-:-:S04]  /*bd80*/  FSEL R0, RZ, 1, !P0 ;  /* 0x3f800000ff007808 */ /* 0x000fc80004000000 */
[----:B------:R-:W-:-:S05]  /*bd90*/  F2FP.BF16.F32.PACK_AB R0, RZ, R0 ;  /* 0x00000000ff00723e */ /* 0x000fca00000010ff */
[----:B------:R0:W-:Y:S01]  /*bda0*/  STG.E.U16 desc[UR36][R16.64], R0 ;  /* 0x0000000010007986 */ /* 0x0001e2000c101524 */
[----:B------:R-:W-:Y:S05]  /*bdb0*/  BRA `(.L_x_24158) ;  /* 0x0000000400707947 */ /* 0x000fea0003800000 */
.L_x_24165:
        /* <DEDUP_REMOVED lines=10> */
.L_x_24175:
        /* <DEDUP_REMOVED lines=16> */
.L_x_24178:
[----:B------:R-:W-:-:S07]  /*bf60*/  PRMT R8, R0, 0x7610, R8 ;  /* 0x0000761000087816 */ /* 0x000fce0000000008 */
.L_x_24177:
[----:B------:R-:W-:Y:S05]  /*bf70*/  BSYNC B0 ;  /* 0x0000000000007941 */ /* 0x000fea0003800000 */
.L_x_24176:
[----:B------:R0:W-:Y:S01]  /*bf80*/  STG.E.U8 desc[UR36][R16.64], R8 ;  /* 0x0000000810007986 */ /* 0x0001e2000c101124 */
[----:B------:R-:W-:Y:S05]  /*bf90*/  BRA `(.L_x_24158) ;  /* 0x0000000000f87947 */ /* 0x000fea0003800000 */
.L_x_24174:
        /* <DEDUP_REMOVED lines=16> */
.L_x_24181:
[----:B------:R-:W-:-:S07]  /*c0a0*/  PRMT R8, R0, 0x7610, R8 ;  /* 0x0000761000087816 */ /* 0x000fce0000000008 */
.L_x_24180:
[----:B------:R-:W-:Y:S05]  /*c0b0*/  BSYNC B0 ;  /* 0x0000000000007941 */ /* 0x000fea0003800000 */
.L_x_24179:
[----:B------:R0:W-:Y:S01]  /*c0c0*/  STG.E.U8 desc[UR36][R16.64], R8 ;  /* 0x0000000810007986 */ /* 0x0001e2000c101124 */
[----:B------:R-:W-:Y:S05]  /*c0d0*/  BRA `(.L_x_24158) ;  /* 0x0000000000a87947 */ /* 0x000fea0003800000 */
.L_x_24173:
        /* <DEDUP_REMOVED lines=21> */
.L_x_24157:
        /* <DEDUP_REMOVED lines=16> */
.L_x_24184:
[----:B------:R-:W-:Y:S05]  /*c330*/  BRA `(.L_x_24158) ;  /* 0x0000000000107947 */ /* 0x000fea0003800000 */
.L_x_24183:
[----:B------:R-:W-:-:S05]  /*c340*/  IMAD.MOV.U32 R3, RZ, RZ, RZ ;  /* 0x000000ffff037224 */ /* 0x000fca00078e00ff */
[----:B------:R0:W-:Y:S01]  /*c350*/  STG.E.64 desc[UR36][R16.64], R2 ;  /* 0x0000000210007986 */ /* 0x0001e2000c101b24 */
[----:B------:R-:W-:Y:S05]  /*c360*/  BRA `(.L_x_24158) ;  /* 0x0000000000047947 */ /* 0x000fea0003800000 */
.L_x_24182:
[----:B------:R0:W-:Y:S02]  /*c370*/  STG.E desc[UR36][R16.64], R2 ;  /* 0x0000000210007986 */ /* 0x0001e4000c101924 */
.L_x_24158:
[----:B------:R-:W-:Y:S05]  /*c380*/  BSYNC B6 ;  /* 0x0000000000067941 */ /* 0x000fea0003800000 */
.L_x_24152:
[----:B------:R-:W-:-:S07]  /*c390*/  VIADD R23, R23, 0x80 ;  /* 0x0000008017177836 */ /* 0x000fce0000000000 */
.L_x_24084:
[----:B------:R-:W-:Y:S05]  /*c3a0*/  BSYNC B7 ;  /* 0x0000000000077941 */ /* 0x000fea0003800000 */
.L_x_24083:
        /* <DEDUP_REMOVED lines=357> */
.L_x_24185:
        /* <DEDUP_REMOVED lines=21> */
.L_x_24189:
[----:B------:R0:W5:Y:S01]  /*db50*/  LDG.E.U8 R18, desc[UR36][R2.64] ;  /* 0x0000002402127981 */ /* 0x000162000c1e1100 */
[----:B------:R-:W-:Y:S01]  /*db60*/  IMAD.MOV.U32 R19, RZ, RZ, RZ ;  /* 0x000000ffff137224 */ /* 0x000fe200078e00ff */
[----:B------:R-:W-:Y:S06]  /*db70*/  BRA `(.L_x_24191) ;  /* 0x0000000c00487947 */ /* 0x000fec0003800000 */
.L_x_24188:
        /* <DEDUP_REMOVED lines=8> */
.L_x_24193:
[----:B------:R-:W2:Y:S02]  /*dc00*/  LDG.E R18, desc[UR36][R2.64] ;  /* 0x0000002402127981 */ /* 0x000ea4000c1e1900 */
[----:B--2---:R-:W-:Y:S01]  /*dc10*/  SHF.R.S32.HI R19, RZ, 0x1f, R18 ;  /* 0x0000001fff137819 */ /* 0x004fe20000011412 */
[----:B------:R-:W-:Y:S06]  /*dc20*/  BRA `(.L_x_24191) ;  /* 0x0000000c001c7947 */ /* 0x000fec0003800000 */
.L_x_24192:
[----:B------:R-:W2:Y:S02]  /*dc30*/  LDG.E.S16 R18, desc[UR36][R2.64] ;  /* 0x0000002402127981 */ /* 0x000ea4000c1e1700 */
[----:B--2---:R-:W-:Y:S01]  /*dc40*/  SHF.R.S32.HI R19, RZ, 0x1f, R18 ;  /* 0x0000001fff137819 */ /* 0x004fe20000011412 */
[----:B------:R-:W-:Y:S06]  /*dc50*/  BRA `(.L_x_24191) ;  /* 0x0000000c00107947 */ /* 0x000fec0003800000 */
.L_x_24187:
        /* <DEDUP_REMOVED lines=9> */
.L_x_24195:
[----:B------:R-:W2:Y:S02]  /*dcf0*/  LDG.E.U16 R2, desc[UR36][R2.64] ;  /* 0x0000002402027981 */ /* 0x000ea4000c1e1500 */
[----:B--2---:R-:W-:-:S06]  /*dd00*/  HADD2.F32 R18, -RZ, R2.H0_H0 ;  /* 0x20000002ff127230 */ /* 0x004fcc0000004100 */
[----:B------:R-:W0:Y:S01]  /*dd10*/  F2I.S64.TRUNC R18, R18 ;  /* 0x0000001200127311 */ /* 0x000e22000020d900 */
[----:B------:R-:W-:Y:S05]  /*dd20*/  BRA `(.L_x_24191) ;  /* 0x0000000800dc7947 */ /* 0x000fea0003800000 */
.L_x_24194:
        /* <DEDUP_REMOVED lines=9> */
.L_x_24197:
[----:B------:R-:W2:Y:S02]  /*ddc0*/  LDG.E.U16 R2, desc[UR36][R2.64] ;  /* 0x0000002402027981 */ /* 0x000ea4000c1e1500 */
[----:B--2---:R-:W-:-:S06]  /*ddd0*/  HADD2.F32 R18, -RZ, R2.H0_H0 ;  /* 0x20000002ff127230 */ /* 0x004fcc0000004100 */
[----:B------:R-:W0:Y:S01]  /*dde0*/  F2I.S64.TRUNC R18, R18 ;  /* 0x0000001200127311 */ /* 0x000e22000020d900 */
[----:B------:R-:W-:Y:S05]  /*ddf0*/  BRA `(.L_x_24191) ;  /* 0x0000000800a87947 */ /* 0x000fea0003800000 */
.L_x_24196:
[----:B------:R-:W2:Y:S02]  /*de00*/  LDG.E.64 R2, desc[UR36][R2.64] ;  /* 0x0000002402027981 */ /* 0x000ea4000c1e1b00 */
[----:B--2---:R0:W1:Y:S01]  /*de10*/  F2I.S64.F64.TRUNC R18, R2 ;  /* 0x0000000200127311 */ /* 0x004062000030d900 */
[----:B------:R-:W-:Y:S05]  /*de20*/  BRA `(.L_x_24191) ;  /* 0x00000008009c7947 */ /* 0x000fea0003800000 */
.L_x_24186:
        /* <DEDUP_REMOVED lines=13> */
.L_x_24200:
[----:B------:R-:W2:Y:S02]  /*df00*/  LDG.E.64 R2, desc[UR36][R2.64] ;  /* 0x0000002402027981 */ /* 0x000ea4000c1e1b00 */
[----:B--2---:R0:W1:Y:S01]  /*df10*/  F2I.S64.F64.TRUNC R18, R2 ;  /* 0x0000000200127311 */ /* 0x004062000030d900 */
[----:B------:R-:W-:Y:S05]  /*df20*/  BRA `(.L_x_24191) ;  /* 0x00000008005c7947 */ /* 0x000fea0003800000 */
.L_x_24199:
        /* <DEDUP_REMOVED lines=27> */
.L_x_24202:
        /* <DEDUP_REMOVED lines=14> */
.L_x_24201:
[----:B------:R-:W2:Y:S02]  /*e1c0*/  LDG.E.U16 R18, desc[UR36][R2.64] ;  /* 0x0000002402127981 */ /* 0x000ea4000c1e1500 */
[----:B--2---:R-:W-:-:S06]  /*e1d0*/  IMAD.U32 R18, R18, 0x10000, RZ ;  /* 0x0001000012127824 */ /* 0x004fcc00078e00ff */
[----:B------:R-:W0:Y:S01]  /*e1e0*/  F2I.S64.TRUNC R18, R18 ;  /* 0x0000001200127311 */ /* 0x000e22000020d900 */
[----:B------:R-:W-:Y:S05]  /*e1f0*/  BRA `(.L_x_24191) ;  /* 0x0000000400a87947 */ /* 0x000fea0003800000 */
.L_x_24198:
        /* <DEDUP_REMOVED lines=11> */
.L_x_24205:
        /* <DEDUP_REMOVED lines=21> */
.L_x_24209:
[----:B------:R-:W-:Y:S05]  /*e400*/  BSYNC B1 ;  /* 0x0000000000017941 */ /* 0x000fea0003800000 */
.L_x_24208:
[----:B------:R-:W-:Y:S01]  /*e410*/  IMAD.SHL.U32 R2, R2, 0x100000, RZ ;  /* 0x0010000002027824 */ /* 0x000fe200078e00ff */
[----:B------:R-:W-:-:S04]  /*e420*/  LEA R3, R0, 0x3b800000, 0x17 ;  /* 0x3b80000000037811 */ /* 0x000fc800078eb8ff */
[----:B------:R-:W-:-:S07]  /*e430*/  LOP3.LUT R18, R3, R2, R18, 0xfe, !PT ;  /* 0x0000000203127212 */ /* 0x000fce00078efe12 */
.L_x_24207:
[----:B------:R-:W-:Y:S05]  /*e440*/  BSYNC B0 ;  /* 0x0000000000007941 */ /* 0x000fea0003800000 */
.L_x_24206:
[----:B------:R-:W4:Y:S01]  /*e450*/  F2I.S64.TRUNC R18, R18 ;  /* 0x0000001200127311 */ /* 0x000f22000020d900 */
[----:B------:R-:W-:Y:S05]  /*e460*/  BRA `(.L_x_24191) ;  /* 0x00000004000c7947 */ /* 0x000fea0003800000 */
.L_x_24204:
        /* <DEDUP_REMOVED lines=21> */
.L_x_24213:
[----:B------:R-:W-:Y:S05]  /*e5c0*/  BSYNC B1 ;  /* 0x0000000000017941 */ /* 0x000fea0003800000 */
.L_x_24212:
[----:B------:R-:W-:Y:S01]  /*e5d0*/  IMAD.SHL.U32 R2, R2, 0x200000, RZ ;  /* 0x0020000002027824 */ /* 0x000fe200078e00ff */
[----:B------:R-:W-:-:S04]  /*e5e0*/  LEA R3, R0, 0x37800000, 0x17 ;  /* 0x3780000000037811 */ /* 0x000fc800078eb8ff */
[----:B------:R-:W-:-:S07]  /*e5f0*/  LOP3.LUT R18, R3, R2, R18, 0xfe, !PT ;  /* 0x0000000203127212 */ /* 0x000fce00078efe12 */
.L_x_24211:
[----:B------:R-:W-:Y:S05]  /*e600*/  BSYNC B0 ;  /* 0x0000000000007941 */ /* 0x000fea0003800000 */
.L_x_24210:
[----:B------:R-:W3:Y:S01]  /*e610*/  F2I.S64.TRUNC R18, R18 ;  /* 0x0000001200127311 */ /* 0x000ee2000020d900 */
[----:B------:R-:W-:Y:S05]  /*e620*/  BRA `(.L_x_24191) ;  /* 0x00000000009c7947 */ /* 0x000fea0003800000 */
.L_x_24203:
        /* <DEDUP_REMOVED lines=14> */
.L_x_24217:
[----:B------:R-:W-:Y:S05]  /*e710*/  BSYNC B0 ;  /* 0x0000000000007941 */ /* 0x000fea0003800000 */
.L_x_24216:
[----:B------:R-:W1:Y:S01]  /*e720*/  F2I.S64.TRUNC R18, R18 ;  /* 0x0000001200127311 */ /* 0x000e62000020d900 */
[----:B------:R-:W-:Y:S05]  /*e730*/  BRA `(.L_x_24191) ;  /* 0x0000000000587947 */ /* 0x000fea0003800000 */
.L_x_24190:
        /* <DEDUP_REMOVED lines=16> */
.L_x_24218:
[----:B------:R-:W-:Y:S01]  /*e840*/  CS2R R18, SRZ ;  /* 0x0000000000127805 */ /* 0x000fe2000001ff00 */
[----:B------:R-:W-:Y:S06]  /*e850*/  BRA `(.L_x_24191) ;  /* 0x0000000000107947 */ /* 0x000fec0003800000 */
.L_x_24215:
[----:B------:R0:W5:Y:S01]  /*e860*/  LDG.E.64 R18, desc[UR36][R2.64] ;  /* 0x0000002402127981 */ /* 0x000162000c1e1b00 */
[----:B------:R-:W-:Y:S05]  /*e870*/  BRA `(.L_x_24191) ;  /* 0x0000000000087947 */ /* 0x000fea0003800000 */
.L_x_24214:
[----:B------:R2:W5:Y:S01]  /*e880*/  LDG.E R18, desc[UR36][R2.64] ;  /* 0x0000002402127981 */ /* 0x000562000c1e1900 */
[----:B------:R-:W-:-:S07]  /*e890*/  IMAD.MOV.U32 R19, RZ, RZ, RZ ;  /* 0x000000ffff137224 */ /* 0x000fce00078e00ff */
.L_x_24191:
[----:B0-2---:R-:W0:Y:S01]  /*e8a0*/  LDC.U8 R2, c[0x0][0x493] ;  /* 0x000124c0ff027b82 */ /* 0x005e220000000000 */
        /* <DEDUP_REMOVED lines=17> */
.L_x_24222:
[----:B------:R0:W5:Y:S01]  /*e9c0*/  LDG.E.U8 R2, desc[UR36][R22.64] ;  /* 0x0000002416027981 */ /* 0x000162000c1e1100 */
[----:B------:R-:W-:Y:S01]  /*e9d0*/  IMAD.MOV.U32 R3, RZ, RZ, RZ ;  /* 0x000000ffff037224 */ /* 0x000fe200078e00ff */
[----:B------:R-:W-:Y:S06]  /*e9e0*/  BRA `(.L_x_24224) ;  /* 0x0000000c00487947 */ /* 0x000fec0003800000 */
.L_x_24221:
        /* <DEDUP_REMOVED lines=8> */
.L_x_24226:
[----:B------:R-:W2:Y:S02]  /*ea70*/  LDG.E R2, desc[UR36][R22.64] ;  /* 0x0000002416027981 */ /* 0x000ea4000c1e1900 */
[----:B--2---:R-:W-:Y:S01]  /*ea80*/  SHF.R.S32.HI R3, RZ, 0x1f, R2 ;  /* 0x0000001fff037819 */ /* 0x004fe20000011402 */
[----:B------:R-:W-:Y:S06]  /*ea90*/  BRA `(.L_x_24224) ;  /* 0x0000000c001c7947 */ /* 0x000fec0003800000 */
.L_x_24225:
[----:B------:R-:W2:Y:S02]  /*eaa0*/  LDG.E.S16 R2, desc[UR36][R22.64] ;  /* 0x0000002416027981 */ /* 0x000ea4000c1e1700 */
[----:B--2---:R-:W-:Y:S01]  /*eab0*/  SHF.R.S32.HI R3, RZ, 0x1f, R2 ;  /* 0x0000001fff037819 */ /* 0x004fe20000011402 */
[----:B------:R-:W-:Y:S06]  /*eac0*/  BRA `(.L_x_24224) ;  /* 0x0000000c00107947 */ /* 0x000fec0003800000 */
.L_x_24220:
        /* <DEDUP_REMOVED lines=9> */
.L_x_24228:
[----:B------:R-:W2:Y:S02]  /*eb60*/  LDG.E.U16 R22, desc[UR36][R22.64] ;  /* 0x0000002416167981 */ /* 0x000ea4000c1e1500 */
[----:B--2---:R-:W-:-:S06]  /*eb70*/  HADD2.F32 R2, -RZ, R22.H0_H0 ;  /* 0x20000016ff027230 */ /* 0x004fcc0000004100 */
[----:B------:R-:W0:Y:S01]  /*eb80*/  F2I.S64.TRUNC R2, R2 ;  /* 0x0000000200027311 */ /* 0x000e22000020d900 */
[----:B------:R-:W-:Y:S05]  /*eb90*/  BRA `(.L_x_24224) ;  /* 0x0000000800dc7947 */ /* 0x000fea0003800000 */
.L_x_24227:
        /* <DEDUP_REMOVED lines=9> */
.L_x_24230:
[----:B------:R-:W2:Y:S02]  /*ec30*/  LDG.E.U16 R22, desc[UR36][R22.64] ;  /* 0x0000002416167981 */ /* 0x000ea4000c1e1500 */
[----:B--2---:R-:W-:-:S06]  /*ec40*/  HADD2.F32 R2, -RZ, R22.H0_H0 ;  /* 0x20000016ff027230 */ /* 0x004fcc0000004100 */
[----:B------:R-:W0:Y:S01]  /*ec50*/  F2I.S64.TRUNC R2, R2 ;  /* 0x0000000200027311 */ /* 0x000e22000020d900 */
[----:B------:R-:W-:Y:S05]  /*ec60*/  BRA `(.L_x_24224) ;  /* 0x0000000800a87947 */ /* 0x000fea0003800000 */
.L_x_24229:
[----:B------:R-:W2:Y:S02]  /*ec70*/  LDG.E.64 R2, desc[UR36][R22.64] ;  /* 0x0000002416027981 */ /* 0x000ea4000c1e1b00 */
[----:B--2---:R-:W0:Y:S01]  /*ec80*/  F2I.S64.F64.TRUNC R2, R2 ;  /* 0x0000000200027311 */ /* 0x004e22000030d900 */
[----:B------:R-:W-:Y:S05]  /*ec90*/  BRA `(.L_x_24224) ;  /* 0x00000008009c7947 */ /* 0x000fea0003800000 */
.L_x_24219:
        /* <DEDUP_REMOVED lines=13> */
.L_x_24233:
[----:B------:R-:W2:Y:S02]  /*ed70*/  LDG.E.64 R2, desc[UR36][R22.64] ;  /* 0x0000002416027981 */ /* 0x000ea4000c1e1b00 */
[----:B--2---:R-:W0:Y:S01]  /*ed80*/  F2I.S64.F64.TRUNC R2, R2 ;  /* 0x0000000200027311 */ /* 0x004e22000030d900 */
[----:B------:R-:W-:Y:S05]  /*ed90*/  BRA `(.L_x_24224) ;  /* 0x00000008005c7947 */ /* 0x000fea0003800000 */
.L_x_24232:
        /* <DEDUP_REMOVED lines=27> */
.L_x_24235:
        /* <DEDUP_REMOVED lines=14> */
.L_x_24234:
[----:B------:R-:W2:Y:S02]  /*f030*/  LDG.E.U16 R2, desc[UR36][R22.64] ;  /* 0x0000002416027981 */ /* 0x000ea4000c1e1500 */
[----:B--2---:R-:W-:-:S06]  /*f040*/  IMAD.U32 R2, R2, 0x10000, RZ ;  /* 0x0001000002027824 */ /* 0x004fcc00078e00ff */
[----:B------:R-:W0:Y:S01]  /*f050*/  F2I.S64.TRUNC R2, R2 ;  /* 0x0000000200027311 */ /* 0x000e22000020d900 */
[----:B------:R-:W-:Y:S05]  /*f060*/  BRA `(.L_x_24224) ;  /* 0x0000000400a87947 */ /* 0x000fea0003800000 */
.L_x_24231:
        /* <DEDUP_REMOVED lines=11> */
.L_x_24238:
        /* <DEDUP_REMOVED lines=21> */
.L_x_24242:
[----:B------:R-:W-:Y:S05]  /*f270*/  BSYNC B1 ;  /* 0x0000000000017941 */ /* 0x000fea0003800000 */
.L_x_24241:
[----:B------:R-:W-:Y:S01]  /*f280*/  IMAD.SHL.U32 R2, R2, 0x100000, RZ ;  /* 0x0010000002027824 */ /* 0x000fe200078e00ff */
[----:B------:R-:W-:-:S04]  /*f290*/  LEA R3, R0, 0x3b800000, 0x17 ;  /* 0x3b80000000037811 */ /* 0x000fc800078eb8ff */
[----:B------:R-:W-:-:S07]  /*f2a0*/  LOP3.LUT R2, R3, R2, R4, 0xfe, !PT ;  /* 0x0000000203027212 */ /* 0x000fce00078efe04 */
.L_x_24240:
[----:B------:R-:W-:Y:S05]  /*f2b0*/  BSYNC B0 ;  /* 0x0000000000007941 */ /* 0x000fea0003800000 */
.L_x_24239:
[----:B------:R-:W2:Y:S01]  /*f2c0*/  F2I.S64.TRUNC R2, R2 ;  /* 0x0000000200027311 */ /* 0x000ea2000020d900 */
[----:B------:R-:W-:Y:S05]  /*f2d0*/  BRA `(.L_x_24224) ;  /* 0x00000004000c7947 */ /* 0x000fea0003800000 */
.L_x_24237:
        /* <DEDUP_REMOVED lines=21> */
.L_x_24246:
[----:B------:R-:W-:Y:S05]  /*f430*/  BSYNC B1 ;  /* 0x0000000000017941 */ /* 0x000fea0003800000 */
.L_x_24245:
[----:B------:R-:W-:Y:S01]  /*f440*/  IMAD.SHL.U32 R2, R2, 0x200000, RZ ;  /* 0x0020000002027824 */ /* 0x000fe200078e00ff */
[----:B------:R-:W-:-:S04]  /*f450*/  LEA R3, R0, 0x37800000, 0x17 ;  /* 0x3780000000037811 */ /* 0x000fc800078eb8ff */
[----:B------:R-:W-:-:S07]  /*f460*/  LOP3.LUT R2, R3, R2, R4, 0xfe, !PT ;  /* 0x0000000203027212 */ /* 0x000fce00078efe04 */
.L_x_24244:
[----:B------:R-:W-:Y:S05]  /*f470*/  BSYNC B0 ;  /* 0x0000000000007941 */ /* 0x000fea0003800000 */
.L_x_24243:
[----:B------:R-:W0:Y:S01]  /*f480*/  F2I.S64.TRUNC R2, R2 ;  /* 0x0000000200027311 */ /* 0x000e22000020d900 */
[----:B------:R-:W-:Y:S05]  /*f490*/  BRA `(.L_x_24224) ;  /* 0x00000000009c7947 */ /* 0x000fea0003800000 */
.L_x_24236:
        /* <DEDUP_REMOVED lines=14> */
.L_x_24250:
[----:B------:R-:W-:Y:S05]  /*f580*/  BSYNC B0 ;  /* 0x0000000000007941 */ /* 0x000fea0003800000 */
.L_x_24249:
[----:B------:R-:W0:Y:S01]  /*f590*/  F2I.S64.TRUNC R2, R2 ;  /* 0x0000000200027311 */ /* 0x000e22000020d900 */
[----:B------:R-:W-:Y:S05]  /*f5a0*/  BRA `(.L_x_24224) ;  /* 0x0000000000587947 */ /* 0x000fea0003800000 */
.L_x_24223:
        /* <DEDUP_REMOVED lines=16> */
.L_x_24251:
[----:B------:R-:W-:Y:S01]  /*f6b0*/  CS2R R2, SRZ ;  /* 0x0000000000027805 */ /* 0x000fe2000001ff00 */
[----:B------:R-:W-:Y:S06]  /*f6c0*/  BRA `(.L_x_24224) ;  /* 0x0000000000107947 */ /* 0x000fec0003800000 */
.L_x_24248:
[----:B------:R0:W5:Y:S01]  /*f6d0*/  LDG.E.64 R2, desc[UR36][R22.64] ;  /* 0x0000002416027981 */ /* 0x000162000c1e1b00 */
[----:B------:R-:W-:Y:S05]  /*f6e0*/  BRA `(.L_x_24224) ;  /* 0x0000000000087947 */ /* 0x000fea0003800000 */
.L_x_24247:
[----:B------:R0:W5:Y:S01]  /*f6f0*/  LDG.E R2, desc[UR36][R22.64] ;  /* 0x0000002416027981 */ /* 0x000162000c1e1900 */
[----:B------:R-:W-:-:S07]  /*f700*/  IMAD.MOV.U32 R3, RZ, RZ, RZ ;  /* 0x000000ffff037224 */ /* 0x000fce00078e00ff */
.L_x_24224:
[----:B------:R-:W0:Y:S02]  /*f710*/  LDC.U8 R4, c[0x0][0x491] ;  /* 0x00012440ff047b82 */ /* 0x000e240000000000 */
[----:B012345:R-:W-:-:S04]  /*f720*/  LOP3.LUT P0, RZ, R2, R18, RZ, 0xfc, !PT ;  /* 0x0000001202ff7212 */ /* 0x03ffc8000780fcff */
[----:B------:R-:W-:-:S04]  /*f730*/  LOP3.LUT P0, RZ, R3, R19, RZ, 0xfc, P0 ;  /* 0x0000001303ff7212 */ /* 0x000fc8000000fcff */
[----:B------:R-:W-:Y:S02]  /*f740*/  SEL R2, RZ, 0x1, !P0 ;  /* 0x00000001ff027807 */ /* 0x000fe40004000000 */
        /* <DEDUP_REMOVED lines=13> */
.L_x_24255:
[----:B------:R-:W-:Y:S01]  /*f820*/  STG.E.U8 desc[UR36][R16.64], R2 ;  /* 0x0000000210007986 */ /* 0x000fe2000c101124 */
[----:B------:R-:W-:Y:S05]  /*f830*/  EXIT ;  /* 0x000000000000794d */ /* 0x000fea0003800000 */
.L_x_24254:
        /* <DEDUP_REMOVED lines=9> */
.L_x_24258:
[----:B------:R-:W-:Y:S01]  /*f8d0*/  STG.E desc[UR36][R16.64], R2 ;  /* 0x0000000210007986 */ /* 0x000fe2000c101924 */
[----:B------:R-:W-:Y:S05]  /*f8e0*/  EXIT ;  /* 0x000000000000794d */ /* 0x000fea0003800000 */
.L_x_24257:
[----:B------:R-:W-:Y:S01]  /*f8f0*/  STG.E.U16 desc[UR36][R16.64], R2 ;  /* 0x0000000210007986 */ /* 0x000fe2000c101524 */
[----:B------:R-:W-:Y:S05]  /*f900*/  EXIT ;  /* 0x000000000000794d */ /* 0x000fea0003800000 */
.L_x_24253:
        /* <DEDUP_REMOVED lines=9> */
.L_x_24260:
[----:B------:R-:W-:-:S04]  /*f9a0*/  FSEL R0, RZ, 1, !P0 ;  /* 0x3f800000ff007808 */ /* 0x000fc80004000000 */
[----:B------:R-:W-:-:S05]  /*f9b0*/  F2FP.F16.F32.PACK_AB R0, RZ, R0 ;  /* 0x00000000ff00723e */ /* 0x000fca00000000ff */
[----:B------:R-:W-:Y:S01]  /*f9c0*/  STG.E.U16 desc[UR36][R16.64], R0 ;  /* 0x0000000010007986 */ /* 0x000fe2000c101524 */
[----:B------:R-:W-:Y:S05]  /*f9d0*/  EXIT ;  /* 0x000000000000794d */ /* 0x000fea0003800000 */
.L_x_24259:
        /* <DEDUP_REMOVED lines=10> */
.L_x_24262:
[----:B------:R-:W-:-:S04]  /*fa80*/  FSEL R0, RZ, 1, !P0 ;  /* 0x3f800000ff007808 */ /* 0x000fc80004000000 */
[----:B------:R-:W-:-:S04]  /*fa90*/  F2FP.F16.F32.PACK_AB R3, RZ, R0 ;  /* 0x00000000ff03723e */ /* 0x000fc800000000ff */
[----:B------:R-:W-:-:S05]  /*faa0*/  PRMT R3, R3, 0x5410, RZ ;  /* 0x0000541003037816 */ /* 0x000fca00000000ff */
[----:B------:R-:W-:Y:S01]  /*fab0*/  STG.E desc[UR36][R16.64], R3 ;  /* 0x0000000310007986 */ /* 0x000fe2000c101924 */
[----:B------:R-:W-:Y:S05]  /*fac0*/  EXIT ;  /* 0x000000000000794d */ /* 0x000fea0003800000 */
.L_x_24261:
[----:B------:R-:W-:Y:S01]  /*fad0*/  FSEL R3, RZ, 1.875, !P0 ;  /* 0x3ff00000ff037808 */ /* 0x000fe20004000000 */
[----:B------:R-:W-:-:S05]  /*fae0*/  IMAD.MOV.U32 R2, RZ, RZ, RZ ;  /* 0x000000ffff027224 */ /* 0x000fca00078e00ff */
[----:B------:R-:W-:Y:S01]  /*faf0*/  STG.E.64 desc[UR36][R16.64], R2 ;  /* 0x0000000210007986 */ /* 0x000fe2000c101b24 */
[----:B------:R-:W-:Y:S05]  /*fb00*/  EXIT ;  /* 0x000000000000794d */ /* 0x000fea0003800000 */
.L_x_24252:
        /* <DEDUP_REMOVED lines=10> */
.L_x_24265:
[----:B------:R-:W-:Y:S02]  /*fbb0*/  FSEL R5, RZ, 1.875, !P0 ;  /* 0x3ff00000ff057808 */ /* 0x000fe40004000000 */
[----:B------:R-:W-:Y:S01]  /*fbc0*/  CS2R R6, SRZ ;  /* 0x0000000000067805 */ /* 0x000fe2000001ff00 */
[----:B------:R-:W-:-:S05]  /*fbd0*/  IMAD.MOV.U32 R4, RZ, RZ, RZ ;  /* 0x000000ffff047224 */ /* 0x000fca00078e00ff */
[----:B------:R-:W-:Y:S01]  /*fbe0*/  STG.E.128 desc[UR36][R16.64], R4 ;  /* 0x0000000410007986 */ /* 0x000fe2000c101d24 */
[----:B------:R-:W-:Y:S05]  /*fbf0*/  EXIT ;  /* 0x000000000000794d */ /* 0x000fea0003800000 */
.L_x_24264:
        /* <DEDUP_REMOVED lines=18> */
.L_x_24269:
[----:B------:R-:W-:Y:S05]  /*fd20*/  BSYNC B0 ;  /* 0x0000000000007941 */ /* 0x000fea0003800000 */
.L_x_24268:
[----:B------:R-:W-:Y:S01]  /*fd30*/  STG.E.U8 desc[UR36][R16.64], R3 ;  /* 0x0000000310007986 */ /* 0x000fe2000c101124 */
[----:B------:R-:W-:Y:S05]  /*fd40*/  EXIT ;  /* 0x000000000000794d */ /* 0x000fea0003800000 */
.L_x_24267:
        /* <DEDUP_REMOVED lines=14> */
.L_x_24270:
[----:B------:R-:W-:Y:S01]  /*fe30*/  IMAD.MOV.U32 R3, RZ, RZ, 0x7f ;  /* 0x0000007fff037424 */ /* 0x000fe200078e00ff */
[----:B------:R-:W-:-:S04]  /*fe40*/  ISETP.GT.U32.AND P0, PT, R5, 0x7f800000, PT ;  /* 0x7f8000000500780c */ /* 0x000fc80003f04070 */
[----:B------:R-:W-:-:S05]  /*fe50*/  SEL R3, R3, 0x7c, P0 ;  /* 0x0000007c03037807 */ /* 0x000fca0000000000 */
[----:B------:R-:W-:Y:S01]  /*fe60*/  STG.E.U8 desc[UR36][R16.64], R3 ;  /* 0x0000000310007986 */ /* 0x000fe2000c101124 */
[----:B------:R-:W-:Y:S05]  /*fe70*/  EXIT ;  /* 0x000000000000794d */ /* 0x000fea0003800000 */
.L_x_24266:
[----:B------:R-:W-:-:S04]  /*fe80*/  FSEL R0, RZ, 1, !P0 ;  /* 0x3f800000ff007808 */ /* 0x000fc80004000000 */
[----:B------:R-:W-:-:S05]  /*fe90*/  F2FP.BF16.F32.PACK_AB R0, RZ, R0 ;  /* 0x00000000ff00723e */ /* 0x000fca00000010ff */
[----:B------:R-:W-:Y:S01]  /*fea0*/  STG.E.U16 desc[UR36][R16.64], R0 ;  /* 0x0000000010007986 */ /* 0x000fe2000c101524 */
[----:B------:R-:W-:Y:S05]  /*feb0*/  EXIT ;  /* 0x000000000000794d */ /* 0x000fea0003800000 */
.L_x_24263:
        /* <DEDUP_REMOVED lines=10> */
.L_x_24273:
        /* <DEDUP_REMOVED lines=16> */
.L_x_24276:
[----:B------:R-:W-:-:S07]  /*10060*/  PRMT R8, R0, 0x7610, R8 ;  /* 0x0000761000087816 */ /* 0x000fce0000000008 */
.L_x_24275:
[----:B------:R-:W-:Y:S05]  /*10070*/  BSYNC B0 ;  /* 0x0000000000007941 */ /* 0x000fea0003800000 */
.L_x_24274:
[----:B------:R-:W-:Y:S01]  /*10080*/  STG.E.U8 desc[UR36][R16.64], R8 ;  /* 0x0000000810007986 */ /* 0x000fe2000c101124 */
[----:B------:R-:W-:Y:S05]  /*10090*/  EXIT ;  /* 0x000000000000794d */ /* 0x000fea0003800000 */
.L_x_24272:
        /* <DEDUP_REMOVED lines=16> */
.L_x_24279:
[----:B------:R-:W-:-:S07]  /*101a0*/  PRMT R8, R0, 0x7610, R8 ;  /* 0x0000761000087816 */ /* 0x000fce0000000008 */
.L_x_24278:
[----:B------:R-:W-:Y:S05]  /*101b0*/  BSYNC B0 ;  /* 0x0000000000007941 */ /* 0x000fea0003800000 */
.L_x_24277:
[----:B------:R-:W-:Y:S01]  /*101c0*/  STG.E.U8 desc[UR36][R16.64], R8 ;  /* 0x0000000810007986 */ /* 0x000fe2000c101124 */
[----:B------:R-:W-:Y:S05]  /*101d0*/  EXIT ;  /* 0x000000000000794d */ /* 0x000fea0003800000 */
.L_x_24271:
        /* <DEDUP_REMOVED lines=21> */
.L_x_24256:
        /* <DEDUP_REMOVED lines=16> */
.L_x_24282:
[----:B------:R-:W-:Y:S05]  /*10430*/  EXIT ;  /* 0x000000000000794d */ /* 0x000fea0003800000 */
.L_x_24281:
[----:B------:R-:W-:-:S05]  /*10440*/  IMAD.MOV.U32 R3, RZ, RZ, RZ ;  /* 0x000000ffff037224 */ /* 0x000fca00078e00ff */
[----:B------:R-:W-:Y:S01]  /*10450*/  STG.E.64 desc[UR36][R16.64], R2 ;  /* 0x0000000210007986 */ /* 0x000fe2000c101b24 */
[----:B------:R-:W-:Y:S05]  /*10460*/  EXIT ;  /* 0x000000000000794d */ /* 0x000fea0003800000 */
.L_x_24280:
[----:B------:R-:W-:Y:S01]  /*10470*/  STG.E desc[UR36][R16.64], R2 ;  /* 0x0000000210007986 */ /* 0x000fe2000c101924 */
[----:B------:R-:W-:Y:S05]  /*10480*/  EXIT ;  /* 0x000000000000794d */ /* 0x000fea0003800000 */
.L_x_24283:
        /* <DEDUP_REMOVED lines=15> */
.L_x_43980:


//--------------------- .text._ZN2at6native27unrolled_elementwise_kernelINS0_13BinaryFunctorIllbZZZNS0_22logical_or_kernel_cudaERNS_14TensorIteratorEENKUlvE0_clEvENKUlvE2_clEvEUlllE_EESt5arrayIPcLm3EELi4E23TrivialOffsetCalculatorILi2EjESC_ILi1EjENS0_6memory12LoadWithCastILi2EEENSF_13StoreWithCastILi1EEEEEviT_T0_T2_T3_T4_T5_ --------------------------
	.section	.text._ZN2at6native27unrolled_elementwise_kernelINS0_13BinaryFunctorIllbZZZNS0_22logical_or_kernel_cudaERNS_14TensorIteratorEENKUlvE0_clEvENKUlvE2_clEvEUlllE_EESt5arrayIPcLm3EELi4E23TrivialOffsetCalculatorILi2EjESC_ILi1EjENS0_6memory12LoadWithCastILi2EEENSF_13StoreWithCastILi1EEEEEviT_T0_T2_T3_T4_T5_,"ax",@progbits
	.align	128
        .global         _ZN2at6native27unrolled_elementwise_kernelINS0_13BinaryFunctorIllbZZZNS0_22logical_or_kernel_cudaERNS_14TensorIteratorEENKUlvE0_clEvENKUlvE2_clEvEUlllE_EESt5arrayIPcLm3EELi4E23TrivialOffsetCalculatorILi2EjESC_ILi1EjENS0_6memory12LoadWithCastILi2EEENSF_13StoreWithCastILi1EEEEEviT_T0_T2_T3_T4_T5_
        .type           _ZN2at6native27unrolled_elementwise_kernelINS0_13BinaryFunctorIllbZZZNS0_22logical_or_kernel_cudaERNS_14TensorIteratorEENKUlvE0_clEvENKUlvE2_clEvEUlllE_EESt5arrayIPcLm3EELi4E23TrivialOffsetCalculatorILi2EjESC_ILi1EjENS0_6memory12LoadWithCastILi2EEENSF_13StoreWithCastILi1EEEEEviT_T0_T2_T3_T4_T5_,@function
        .size           _ZN2at6native27unrolled_elementwise_kernelINS0_13BinaryFunctorIllbZZZNS0_22logical_or_kernel_cudaERNS_14TensorIteratorEENKUlvE0_clEvENKUlvE2_clEvEUlllE_EESt5arrayIPcLm3EELi4E23TrivialOffsetCalculatorILi2EjESC_ILi1EjENS0_6memory12LoadWithCastILi2EEENSF_13StoreWithCastILi1EEEEEviT_T0_T2_T3_T4_T5_,(.L_x_43981 - _ZN2at6native27unrolled_elementwise_kernelINS0_13BinaryFunctorIllbZZZNS0_22logical_or_kernel_cudaERNS_14TensorIteratorEENKUlvE0_clEvENKUlvE2_clEvEUlllE_EESt5arrayIPcLm3EELi4E23TrivialOffsetCalculatorILi2EjESC_ILi1EjENS0_6memory12LoadWithCastILi2EEENSF_13StoreWithCastILi1EEEEEviT_T0_T2_T3_T4_T5_)
        .other          _ZN2at6native27unrolled_elementwise_kernelINS0_13BinaryFunctorIllbZZZNS0_22logical_or_kernel_cudaERNS_14TensorIteratorEENKUlvE0_clEvENKUlvE2_clEvEUlllE_EESt5arrayIPcLm3EELi4E23TrivialOffsetCalculatorILi2EjESC_ILi1EjENS0_6memory12LoadWithCastILi2EEENSF_13StoreWithCastILi1EEEEEviT_T0_T2_T3_T4_T5_,@"STO_CUDA_ENTRY STV_DEFAULT"
_ZN2at6native27unrolled_elementwise_kernelINS0_13BinaryFunctorIllbZZZNS0_22logical_or_kernel_cudaERNS_14TensorIteratorEENKUlvE0_clEvENKUlvE2_clEvEUlllE_EESt5arrayIPcLm3EELi4E23TrivialOffsetCalculatorILi2EjESC_ILi1EjENS0_6memory12LoadWithCastILi2EEENSF_13StoreWithCastILi1EEEEEviT_T0_T2_T3_T4_T5_:
.text._ZN2at6native27unrolled_elementwise_kernelINS0_13BinaryFunctorIllbZZZNS0_22logical_or_kernel_cudaERNS_14TensorIteratorEENKUlvE0_clEvENKUlvE2_clEvEUlllE_EESt5arrayIPcLm3EELi4E23TrivialOffsetCalculatorILi2EjESC_ILi1EjENS0_6memory12LoadWithCastILi2EEENSF_13StoreWithCastILi1EEEEEviT_T0_T2_T3_T4_T5_:
        /* <DEDUP_REMOVED lines=34> */
.L_x_24289:
[----:B------:R1:W5:Y:S01]  /*0220*/  LDG.E.U8 R30, desc[UR36][R4.64] ;  /* 0x00000024041e7981 */ /* 0x000362000c1e1100 */
[----:B------:R-:W-:Y:S01]  /*0230*/  IMAD.MOV.U32 R31, RZ, RZ, RZ ;  /* 0x000000ffff1f7224 */ /* 0x000fe200078e00ff */
[----:B------:R-:W-:Y:S06]  /*0240*/  BRA `(.L_x_24291) ;  /* 0x0000000c004c7947 */ /* 0x000fec0003800000 */
.L_x_24288:
        /* <DEDUP_REMOVED lines=8> */
.L_x_24293:
[----:B------:R-:W2:Y:S02]  /*02d0*/  LDG.E R30, desc[UR36][R4.64] ;  /* 0x00000024041e7981 */ /* 0x000ea4000c1e1900 */
[----:B--2---:R-:W-:Y:S01]  /*02e0*/  SHF.R.S32.HI R31, RZ, 0x1f, R30 ;  /* 0x0000001fff1f7819 */ /* 0x004fe2000001141e */
[----:B------:R-:W-:Y:S06]  /*02f0*/  BRA `(.L_x_24291) ;  /* 0x0000000c00207947 */ /* 0x000fec0003800000 */
.L_x_24292:
[----:B------:R-:W2:Y:S02]  /*0300*/  LDG.E.S16 R30, desc[UR36][R4.64] ;  /* 0x00000024041e7981 */ /* 0x000ea4000c1e1700 */
[----:B--2---:R-:W-:Y:S01]  /*0310*/  SHF.R.S32.HI R31, RZ, 0x1f, R30 ;  /* 0x0000001fff1f7819 */ /* 0x004fe2000001141e */
[----:B------:R-:W-:Y:S06]  /*0320*/  BRA `(.L_x_24291) ;  /* 0x0000000c00147947 */ /* 0x000fec0003800000 */
.L_x_24287:
        /* <DEDUP_REMOVED lines=9> */
.L_x_24295:
[----:B------:R-:W2:Y:S02]  /*03c0*/  LDG.E.U16 R4, desc[UR36][R4.64] ;  /* 0x0000002404047981 */ /* 0x000ea4000c1e1500 */
[----:B--2---:R-:W-:-:S06]  /*03d0*/  HADD2.F32 R30, -RZ, R4.H0_H0 ;  /* 0x20000004ff1e7230 */ /* 0x004fcc0000004100 */
[----:B------:R-:W0:Y:S01]  /*03e0*/  F2I.S64.TRUNC R30, R30 ;  /* 0x0000001e001e7311 */ /* 0x000e22000020d900 */
[----:B------:R-:W-:Y:S05]  /*03f0*/  BRA `(.L_x_24291) ;  /* 0x0000000800e07947 */ /* 0x000fea0003800000 */
.L_x_24294:
        /* <DEDUP_REMOVED lines=9> */
.L_x_24297:
[----:B------:R-:W2:Y:S02]  /*0490*/  LDG.E.U16 R4, desc[UR36][R4.64] ;  /* 0x0000002404047981 */ /* 0x000ea4000c1e1500 */
[----:B--2---:R-:W-:-:S06]  /*04a0*/  HADD2.F32 R30, -RZ, R4.H0_H0 ;  /* 0x20000004ff1e7230 */ /* 0x004fcc0000004100 */
[----:B------:R-:W4:Y:S01]  /*04b0*/  F2I.S64.TRUNC R30, R30 ;  /* 0x0000001e001e7311 */ /* 0x000f22000020d900 */
[----:B------:R-:W-:Y:S05]  /*04c0*/  BRA `(.L_x_24291) ;  /* 0x0000000800ac7947 */ /* 0x000fea0003800000 */
.L_x_24296:
[----:B------:R-:W2:Y:S02]  /*04d0*/  LDG.E.64 R4, desc[UR36][R4.64] ;  /* 0x0000002404047981 */ /* 0x000ea4000c1e1b00 */
[----:B--2---:R2:W3:Y:S01]  /*04e0*/  F2I.S64.F64.TRUNC R30, R4 ;  /* 0x00000004001e7311 */ /* 0x0044e2000030d900 */
[----:B------:R-:W-:Y:S05]  /*04f0*/  BRA `(.L_x_24291) ;  /* 0x0000000800a07947 */ /* 0x000fea0003800000 */
.L_x_24286:
        /* <DEDUP_REMOVED lines=13> */
.L_x_24300:
[----:B------:R-:W2:Y:S02]  /*05d0*/  LDG.E.64 R4, desc[UR36][R4.64] ;  /* 0x0000002404047981 */ /* 0x000ea4000c1e1b00 */
[----:B--2---:R0:W1:Y:S01]  /*05e0*/  F2I.S64.F64.TRUNC R30, R4 ;  /* 0x00000004001e7311 */ /* 0x004062000030d900 */
[----:B------:R-:W-:Y:S05]  /*05f0*/  BRA `(.L_x_24291) ;  /* 0x0000000800607947 */ /* 0x000fea0003800000 */
.L_x_24299:
        /* <DEDUP_REMOVED lines=27> */
.L_x_24302:
        /* <DEDUP_REMOVED lines=15> */
.L_x_24301:
[----:B------:R-:W2:Y:S02]  /*08a0*/  LDG.E.U16 R30, desc[UR36][R4.64] ;  /* 0x00000024041e7981 */ /* 0x000ea4000c1e1500 */
[----:B--2---:R-:W-:-:S06]  /*08b0*/  IMAD.U32 R30, R30, 0x10000, RZ ;  /* 0x000100001e1e7824 */ /* 0x004fcc00078e00ff */
[----:B------:R-:W0:Y:S01]  /*08c0*/  F2I.S64.TRUNC R30, R30 ;  /* 0x0000001e001e7311 */ /* 0x000e22000020d900 */
[----:B------:R-:W-:Y:S05]  /*08d0*/  BRA `(.L_x_24291) ;  /* 0x0000000400a87947 */ /* 0x000fea0003800000 */
.L_x_24298:
        /* <DEDUP_REMOVED lines=11> */
.L_x_24305:
        /* <DEDUP_REMOVED lines=21> */
.L_x_24309:
[----:B------:R-:W-:Y:S05]  /*0ae0*/  BSYNC B1 ;  /* 0x0000000000017941 */ /* 0x000fea0003800000 */
.L_x_24308:
[----:B------:R-:W-:Y:S01]  /*0af0*/  IMAD.SHL.U32 R3, R3, 0x100000, RZ ;  /* 0x0010000003037824 */ /* 0x000fe200078e00ff */
[----:B------:R-:W-:-:S04]  /*0b00*/  LEA R5, R0, 0x3b800000, 0x17 ;  /* 0x3b80000000057811 */ /* 0x000fc800078eb8ff */
[----:B------:R-:W-:-:S07]  /*0b10*/  LOP3.LUT R30, R5, R3, R30, 0xfe, !PT ;  /* 0x00000003051e7212 */ /* 0x000fce00078efe1e */
.L_x_24307:
[----:B------:R-:W-:Y:S05]  /*0b20*/  BSYNC B0 ;  /* 0x0000000000007941 */ /* 0x000fea0003800000 */
.L_x_24306:
[----:B------:R-:W0:Y:S01]  /*0b30*/  F2I.S64.TRUNC R30, R30 ;  /* 0x0000001e001e7311 */ /* 0x000e22000020d900 */
[----:B------:R-:W-:Y:S05]  /*0b40*/  BRA `(.L_x_24291) ;  /* 0x00000004000c7947 */ /* 0x000fea0003800000 */
.L_x_24304:
        /* <DEDUP_REMOVED lines=21> */
.L_x_24313:
[----:B------:R-:W-:Y:S05]  /*0ca0*/  BSYNC B1 ;  /* 0x0000000000017941 */ /* 0x000fea0003800000 */
.L_x_24312:
[----:B------:R-:W-:Y:S01]  /*0cb0*/  IMAD.SHL.U32 R3, R3, 0x200000, RZ ;  /* 0x0020000003037824 */ /* 0x000fe200078e00ff */
[----:B------:R-:W-:-:S04]  /*0cc0*/  LEA R5, R0, 0x37800000, 0x17 ;  /* 0x3780000000057811 */ /* 0x000fc800078eb8ff */
[----:B------:R-:W-:-:S07]  /*0cd0*/  LOP3.LUT R30, R5, R3, R30, 0xfe, !PT ;  /* 0x00000003051e7212 */ /* 0x000fce00078efe1e */
.L_x_24311:
[----:B------:R-:W-:Y:S05]  /*0ce0*/  BSYNC B0 ;  /* 0x0000000000007941 */ /* 0x000fea0003800000 */
.L_x_24310:
[----:B------:R-:W0:Y:S01]  /*0cf0*/  F2I.S64.TRUNC R30, R30 ;  /* 0x0000001e001e7311 */ /* 0x000e22000020d900 */
[----:B------:R-:W-:Y:S05]  /*0d00*/  BRA `(.L_x_24291) ;  /* 0x00000000009c7947 */ /* 0x000fea0003800000 */
.L_x_24303:
        /* <DEDUP_REMOVED lines=14> */
.L_x_24317:
[----:B------:R-:W-:Y:S05]  /*0df0*/  BSYNC B0 ;  /* 0x0000000000007941 */ /* 0x000fea0003800000 */
.L_x_24316:
[----:B------:R-:W0:Y:S01]  /*0e00*/  F2I.S64.TRUNC R30, R30 ;  /* 0x0000001e001e7311 */ /* 0x000e22000020d900 */
[----:B------:R-:W-:Y:S05]  /*0e10*/  BRA `(.L_x_24291) ;  /* 0x0000000000587947 */ /* 0x000fea0003800000 */
.L_x_24290:
        /* <DEDUP_REMOVED lines=16> */
.L_x_24318:
[----:B------:R-:W-:Y:S01]  /*0f20*/  CS2R R30, SRZ ;  /* 0x00000000001e7805 */ /* 0x000fe2000001ff00 */
[----:B------:R-:W-:Y:S06]  /*0f30*/  BRA `(.L_x_24291) ;  /* 0x0000000000107947 */ /* 0x000fec0003800000 */
.L_x_24315:
[----:B------:R0:W5:Y:S01]  /*0f40*/  LDG.E.64 R30, desc[UR36][R4.64] ;  /* 0x00000024041e7981 */ /* 0x000162000c1e1b00 */
[----:B------:R-:W-:Y:S05]  /*0f50*/  BRA `(.L_x_24291) ;  /* 0x0000000000087947 */ /* 0x000fea0003800000 */
.L_x_24314:
[----:B------:R0:W5:Y:S01]  /*0f60*/  LDG.E R30, desc[UR36][R4.64] ;  /* 0x00000024041e7981 */ /* 0x000162000c1e1900 */
[----:B------:R-:W-:-:S07]  /*0f70*/  IMAD.MOV.U32 R31, RZ, RZ, RZ ;  /* 0x000000ffff1f7224 */ /* 0x000fce00078e00ff */
.L_x_24291:
        /* <DEDUP_REMOVED lines=19> */
.L_x_24322:
[----:B------:R0:W5:Y:S01]  /*10b0*/  LDG.E.U8 R28, desc[UR36][R4.64] ;  /* 0x00000024041c7981 */ /* 0x000162000c1e1100 */
[----:B------:R-:W-:Y:S01]  /*10c0*/  IMAD.MOV.U32 R29, RZ, RZ, RZ ;  /* 0x000000ffff1d7224 */ /* 0x000fe200078e00ff */
[----:B------:R-:W-:Y:S06]  /*10d0*/  BRA `(.L_x_24324) ;  /* 0x0000000c00487947 */ /* 0x000fec0003800000 */
.L_x_24321:
        /* <DEDUP_REMOVED lines=8> */
.L_x_24326:
[----:B------:R-:W2:Y:S02]  /*1160*/  LDG.E R28, desc[UR36][R4.64] ;  /* 0x00000024041c7981 */ /* 0x000ea4000c1e1900 */
[----:B--2---:R-:W-:Y:S01]  /*1170*/  SHF.R.S32.HI R29, RZ, 0x1f, R28 ;  /* 0x0000001fff1d7819 */ /* 0x004fe2000001141c */
[----:B------:R-:W-:Y:S06]  /*1180*/  BRA `(.L_x_24324) ;  /* 0x0000000c001c7947 */ /* 0x000fec0003800000 */
.L_x_24325:
[----:B------:R-:W2:Y:S02]  /*1190*/  LDG.E.S16 R28, desc[UR36][R4.64] ;  /* 0x00000024041c7981 */ /* 0x000ea4000c1e1700 */
[----:B--2---:R-:W-:Y:S01]  /*11a0*/  SHF.R.S32.HI R29, RZ, 0x1f, R28 ;  /* 0x0000001fff1d7819 */ /* 0x004fe2000001141c */
[----:B------:R-:W-:Y:S06]  /*11b0*/  BRA `(.L_x_24324) ;  /* 0x0000000c00107947 */ /* 0x000fec0003800000 */
.L_x_24320:
        /* <DEDUP_REMOVED lines=9> */
.L_x_24328:
[----:B------:R-:W2:Y:S02]  /*1250*/  LDG.E.U16 R4, desc[UR36][R4.64] ;  /* 0x0000002404047981 */ /* 0x000ea4000c1e1500 */
[----:B--2---:R-:W-:-:S06]  /*1260*/  HADD2.F32 R28, -RZ, R4.H0_H0 ;  /* 0x20000004ff1c7230 */ /* 0x004fcc0000004100 */
[----:B------:R-:W0:Y:S01]  /*1270*/  F2I.S64.TRUNC R28, R28 ;  /* 0x0000001c001c7311 */ /* 0x000e22000020d900 */
[----:B------:R-:W-:Y:S05]  /*1280*/  BRA `(.L_x_24324) ;  /* 0x0000000800dc7947 */ /* 0x000fea0003800000 */
.L_x_24327:
        /* <DEDUP_REMOVED lines=9> */
.L_x_24330:
[----:B------:R-:W2:Y:S02]  /*1320*/  LDG.E.U16 R4, desc[UR36][R4.64] ;  /* 0x0000002404047981 */ /* 0x000ea4000c1e1500 */
[----:B--2---:R-:W-:-:S06]  /*1330*/  HADD2.F32 R28, -RZ, R4.H0_H0 ;  /* 0x20000004ff1c7230 */ /* 0x004fcc0000004100 */
[----:B------:R-:W0:Y:S01]  /*1340*/  F2I.S64.TRUNC R28, R28 ;  /* 0x0000001c001c7311 */ /* 0x000e22000020d900 */
[----:B------:R-:W-:Y:S05]  /*1350*/  BRA `(.L_x_24324) ;  /* 0x0000000800a87947 */ /* 0x000fea0003800000 */
.L_x_24329:
[----:B------:R-:W2:Y:S02]  /*1360*/  LDG.E.64 R4, desc[UR36][R4.64] ;  /* 0x0000002404047981 */ /* 0x000ea4000c1e1b00 */
[----:B--2---:R0:W1:Y:S01]  /*1370*/  F2I.S64.F64.TRUNC R28, R4 ;  /* 0x00000004001c7311 */ /* 0x004062000030d900 */
[----:B------:R-:W-:Y:S05]  /*1380*/  BRA `(.L_x_24324) ;  /* 0x00000008009c7947 */ /* 0x000fea0003800000 */
.L_x_24319:
        /* <DEDUP_REMOVED lines=13> */
.L_x_24333:
[----:B------:R-:W2:Y:S02]  /*1460*/  LDG.E.64 R4, desc[UR36][R4.64] ;  /* 0x0000002404047981 */ /* 0x000ea4000c1e1b00 */
[----:B--2---:R0:W1:Y:S01]  /*1470*/  F2I.S64.F64.TRUNC R28, R4 ;  /* 0x00000004001c7311 */ /* 0x004062000030d900 */
[----:B------:R-:W-:Y:S05]  /*1480*/  BRA `(.L_x_24324) ;  /* 0x00000008005c7947 */ /* 0x000fea0003800000 */
.L_x_24332:
        /* <DEDUP_REMOVED lines=27> */
.L_x_24335:
        /* <DEDUP_REMOVED lines=14> */
.L_x_24334:
[----:B------:R-:W2:Y:S02]  /*1720*/  LDG.E.U16 R28, desc[UR36][R4.64] ;  /* 0x00000024041c7981 */ /* 0x000ea4000c1e1500 */
[----:B--2---:R-:W-:-:S06]  /*1730*/  IMAD.U32 R28, R28, 0x10000, RZ ;  /* 0x000100001c1c7824 */ /* 0x004fcc00078e00ff */
[----:B------:R-:W0:Y:S01]  /*1740*/  F2I.S64.TRUNC R28, R28 ;  /* 0x0000001c001c7311 */ /* 0x000e22000020d900 */
[----:B------:R-:W-:Y:S05]  /*1750*/  BRA `(.L_x_24324) ;  /* 0x0000000400a87947 */ /* 0x000fea0003800000 */
.L_x_24331:
        /* <DEDUP_REMOVED lines=11> */
.L_x_24338:
        /* <DEDUP_REMOVED lines=21> */
.L_x_24342:
[----:B------:R-:W-:Y:S05]  /*1960*/  BSYNC B1 ;  /* 0x0000000000017941 */ /* 0x000fea0003800000 */
.L_x_24341:
[----:B------:R-:W-:Y:S01]  /*1970*/  IMAD.SHL.U32 R3, R3, 0x100000, RZ ;  /* 0x0010000003037824 */ /* 0x000fe200078e00ff */
[----:B------:R-:W-:-:S04]  /*1980*/  LEA R5, R0, 0x3b800000, 0x17 ;  /* 0x3b80000000057811 */ /* 0x000fc800078eb8ff */
[----:B------:R-:W-:-:S07]  /*1990*/  LOP3.LUT R28, R5, R3, R28, 0xfe, !PT ;  /* 0x00000003051c7212 */ /* 0x000fce00078efe1c */
.L_x_24340:
[----:B------:R-:W-:Y:S05]  /*19a0*/  BSYNC B0 ;  /* 0x0000000000007941 */ /* 0x000fea0003800000 */
.L_x_24339:
[----:B------:R-:W0:Y:S01]  /*19b0*/  F2I.S64.TRUNC R28, R28 ;  /* 0x0000001c001c7311 */ /* 0x000e22000020d900 */
[----:B------:R-:W-:Y:S05]  /*19c0*/  BRA `(.L_x_24324) ;  /* 0x00000004000c7947 */ /* 0x000fea0003800000 */
.L_x_24337:
        /* <DEDUP_REMOVED lines=21> */
.L_x_24346:
[----:B------:R-:W-:Y:S05]  /*1b20*/  BSYNC B1 ;  /* 0x0000000000017941 */ /* 0x000fea0003800000 */
.L_x_24345:
[----:B------:R-:W-:Y:S01]  /*1b30*/  IMAD.SHL.U32 R3, R3, 0x200000, RZ ;  /* 0x0020000003037824 */ /* 0x000fe200078e00ff */
[----:B------:R-:W-:-:S04]  /*1b40*/  LEA R5, R0, 0x37800000, 0x17 ;  /* 0x3780000000057811 */ /* 0x000fc800078eb8ff */
[----:B------:R-:W-:-:S07]  /*1b50*/  LOP3.LUT R28, R5, R3, R28, 0xfe, !PT ;  /* 0x00000003051c7212 */ /* 0x000fce00078efe1c */
.L_x_24344:
[----:B------:R-:W-:Y:S05]  /*1b60*/  BSYNC B0 ;  /* 0x0000000000007941 */ /* 0x000fea0003800000 */
.L_x_24343:
[----:B------:R-:W0:Y:S01]  /*1b70*/  F2I.S64.TRUNC R28, R28 ;  /* 0x0000001c001c7311 */ /* 0x000e22000020d900 */
[----:B------:R-:W-:Y:S05]  /*1b80*/  BRA `(.L_x_24324) ;  /* 0x00000000009c7947 */ /* 0x000fea0003800000 */
.L_x_24336:
        /* <DEDUP_REMOVED lines=14> */
.L_x_24350:
[----:B------:R-:W-:Y:S05]  /*1c70*/  BSYNC B0 ;  /* 0x0000000000007941 */ /* 0x000fea0003800000 */
.L_x_24349:
[----:B------:R-:W0:Y:S01]  /*1c80*/  F2I.S64.TRUNC R28, R28 ;  /* 0x0000001c001c7311 */ /* 0x000e22000020d900 */
[----:B------:R-:W-:Y:S05]  /*1c90*/  BRA `(.L_x_24324) ;  /* 0x0000000000587947 */ /* 0x000fea0003800000 */
.L_x_24323:
        /* <DEDUP_REMOVED lines=16> */
.L_x_24351:
[----:B------:R-:W-:Y:S01]  /*1da0*/  CS2R R28, SRZ ;  /* 0x00000000001c7805 */ /* 0x000fe2000001ff00 */
[----:B------:R-:W-:Y:S06]  /*1db0*/  BRA `(.L_x_24324) ;  /* 0x0000000000107947 */ /* 0x000fec0003800000 */
.L_x_24348:
[----:B------:R0:W5:Y:S01]  /*1dc0*/  LDG.E.64 R28, desc[UR36][R4.64] ;  /* 0x00000024041c7981 */ /* 0x000162000c1e1b00 */
[----:B------:R-:W-:Y:S05]  /*1dd0*/  BRA `(.L_x_24324) ;  /* 0x0000000000087947 */ /* 0x000fea0003800000 */
.L_x_24347:
[----:B------:R0:W5:Y:S01]  /*1de0*/  LDG.E R28, desc[UR36][R4.64] ;  /* 0x00000024041c7981 */ /* 0x000162000c1e1900 */
[----:B------:R-:W-:-:S07]  /*1df0*/  IMAD.MOV.U32 R29, RZ, RZ, RZ ;  /* 0x000000ffff1d7224 */ /* 0x000fce00078e00ff */
.L_x_24324:
[----:B------:R-:W3:Y:S02]  /*1e00*/  S2R R35, SR_TID.X ;  /* 0x0000000000237919 */ /* 0x000ee40000002100 */
[----:B---3--:R-:W-:-:S07]  /*1e10*/  VIADD R35, R35, 0x80 ;  /* 0x0000008023237836 */ /* 0x008fce0000000000 */
.L_x_24285:
[----:B------:R-:W-:Y:S05]  /*1e20*/  BSYNC B6 ;  /* 0x0000000000067941 */ /* 0x000fea0003800000 */
.L_x_24284:
        /* <DEDUP_REMOVED lines=24> */
.L_x_24357:
[----:B------:R0:W5:Y:S01]  /*1fb0*/  LDG.E.U8 R36, desc[UR36][R4.64] ;  /* 0x0000002404247981 */ /* 0x000162000c1e1100 */
[----:B------:R-:W-:Y:S01]  /*1fc0*/  IMAD.MOV.U32 R37, RZ, RZ, RZ ;  /* 0x000000ffff257224 */ /* 0x000fe200078e00ff */
[----:B------:R-:W-:Y:S06]  /*1fd0*/  BRA `(.L_x_24359) ;  /* 0x0000000c00487947 */ /* 0x000fec0003800000 */
.L_x_24356:
        /* <DEDUP_REMOVED lines=8> */
.L_x_24361:
[----:B------:R-:W2:Y:S02]  /*2060*/  LDG.E R36, desc[UR36][R4.64] ;  /* 0x0000002404247981 */ /* 0x000ea4000c1e1900 */
[----:B--2---:R-:W-:Y:S01]  /*2070*/  SHF.R.S32.HI R37, RZ, 0x1f, R36 ;  /* 0x0000001fff257819 */ /* 0x004fe20000011424 */
[----:B------:R-:W-:Y:S06]  /*2080*/  BRA `(.L_x_24359) ;  /* 0x0000000c001c7947 */ /* 0x000fec0003800000 */
.L_x_24360:
[----:B------:R-:W2:Y:S02]  /*2090*/  LDG.E.S16 R36, desc[UR36][R4.64] ;  /* 0x0000002404247981 */ /* 0x000ea4000c1e1700 */
[----:B--2---:R-:W-:Y:S01]  /*20a0*/  SHF.R.S32.HI R37, RZ, 0x1f, R36 ;  /* 0x0000001fff257819 */ /* 0x004fe20000011424 */
[----:B------:R-:W-:Y:S06]  /*20b0*/  BRA `(.L_x_24359) ;  /* 0x0000000c00107947 */ /* 0x000fec0003800000 */
.L_x_24355:
        /* <DEDUP_REMOVED lines=9> */
.L_x_24363:
[----:B------:R-:W2:Y:S02]  /*2150*/  LDG.E.U16 R4, desc[UR36][R4.64] ;  /* 0x0000002404047981 */ /* 0x000ea4000c1e1500 */
[----:B--2---:R-:W-:-:S06]  /*2160*/  HADD2.F32 R36, -RZ, R4.H0_H0 ;  /* 0x20000004ff247230 */ /* 0x004fcc0000004100 */
[----:B------:R-:W0:Y:S01]  /*2170*/  F2I.S64.TRUNC R36, R36 ;  /* 0x0000002400247311 */ /* 0x000e22000020d900 */
[----:B------:R-:W-:Y:S05]  /*2180*/  BRA `(.L_x_24359) ;  /* 0x0000000800dc7947 */ /* 0x000fea0003800000 */
.L_x_24362:
        /* <DEDUP_REMOVED lines=9> */
.L_x_24365:
[----:B------:R-:W2:Y:S02]  /*2220*/  LDG.E.U16 R4, desc[UR36][R4.64] ;  /* 0x0000002404047981 */ /* 0x000ea4000c1e1500 */
[----:B--2---:R-:W-:-:S06]  /*2230*/  HADD2.F32 R36, -RZ, R4.H0_H0 ;  /* 0x20000004ff247230 */ /* 0x004fcc0000004100 */
[----:B------:R-:W0:Y:S01]  /*2240*/  F2I.S64.TRUNC R36, R36 ;  /* 0x0000002400247311 */ /* 0x000e22000020d900 */
[----:B------:R-:W-:Y:S05]  /*2250*/  BRA `(.L_x_24359) ;  /* 0x0000000800a87947 */ /* 0x000fea0003800000 */
.L_x_24364:
[----:B------:R-:W2:Y:S02]  /*2260*/  LDG.E.64 R4, desc[UR36][R4.64] ;  /* 0x0000002404047981 */ /* 0x000ea4000c1e1b00 */
[----:B--2---:R0:W1:Y:S01]  /*2270*/  F2I.S64.F64.TRUNC R36, R4 ;  /* 0x0000000400247311 */ /* 0x004062000030d900 */
[----:B------:R-:W-:Y:S05]  /*2280*/  BRA `(.L_x_24359) ;  /* 0x00000008009c7947 */ /* 0x000fea0003800000 */
.L_x_24354:
        /* <DEDUP_REMOVED lines=13> */
.L_x_24368:
[----:B------:R-:W2:Y:S02]  /*2360*/  LDG.E.64 R4, desc[UR36][R4.64] ;  /* 0x0000002404047981 */ /* 0x000ea4000c1e1b00 */
[----:B--2---:R0:W1:Y:S01]  /*2370*/  F2I.S64.F64.TRUNC R36, R4 ;  /* 0x0000000400247311 */ /* 0x004062000030d900 */
[----:B------:R-:W-:Y:S05]  /*2380*/  BRA `(.L_x_24359) ;  /* 0x00000008005c7947 */ /* 0x000fea0003800000 */
.L_x_24367:
        /* <DEDUP_REMOVED lines=27> */
.L_x_24370:
        /* <DEDUP_REMOVED lines=14> */
.L_x_24369:
[----:B------:R-:W2:Y:S02]  /*2620*/  LDG.E.U16 R36, desc[UR36][R4.64] ;  /* 0x0000002404247981 */ /* 0x000ea4000c1e1500 */
[----:B--2---:R-:W-:-:S06]  /*2630*/  IMAD.U32 R36, R36, 0x10000, RZ ;  /* 0x0001000024247824 */ /* 0x004fcc00078e00ff */
[----:B------:R-:W2:Y:S01]  /*2640*/  F2I.S64.TRUNC R36, R36 ;  /* 0x0000002400247311 */ /* 0x000ea2000020d900 */
[----:B------:R-:W-:Y:S05]  /*2650*/  BRA `(.L_x_24359) ;  /* 0x0000000400a87947 */ /* 0x000fea0003800000 */
.L_x_24366:
        /* <DEDUP_REMOVED lines=11> */
.L_x_24373:
        /* <DEDUP_REMOVED lines=21> */
.L_x_24377:
[----:B------:R-:W-:Y:S05]  /*2860*/  BSYNC B1 ;  /* 0x0000000000017941 */ /* 0x000fea0003800000 */
.L_x_24376:
[----:B------:R-:W-:Y:S01]  /*2870*/  IMAD.SHL.U32 R3, R3, 0x100000, RZ ;  /* 0x0010000003037824 */ /* 0x000fe200078e00ff */
[----:B------:R-:W-:-:S04]  /*2880*/  LEA R5, R0, 0x3b800000, 0x17 ;  /* 0x3b80000000057811 */ /* 0x000fc800078eb8ff */
[----:B------:R-:W-:-:S07]  /*2890*/  LOP3.LUT R36, R5, R3, R36, 0xfe, !PT ;  /* 0x0000000305247212 */ /* 0x000fce00078efe24 */
.L_x_24375:
[----:B------:R-:W-:Y:S05]  /*28a0*/  BSYNC B0 ;  /* 0x0000000000007941 */ /* 0x000fea0003800000 */
.L_x_24374:
[----:B------:R-:W0:Y:S01]  /*28b0*/  F2I.S64.TRUNC R36, R36 ;  /* 0x0000002400247311 */ /* 0x000e22000020d900 */
[----:B------:R-:W-:Y:S05]  /*28c0*/  BRA `(.L_x_24359) ;  /* 0x00000004000c7947 */ /* 0x000fea0003800000 */
.L_x_24372:
        /* <DEDUP_REMOVED lines=21> */
.L_x_24381:
[----:B------:R-:W-:Y:S05]  /*2a20*/  BSYNC B1 ;  /* 0x0000000000017941 */ /* 0x000fea0003800000 */
.L_x_24380:
[----:B------:R-:W-:Y:S01]  /*2a30*/  IMAD.SHL.U32 R3, R3, 0x200000, RZ ;  /* 0x0020000003037824 */ /* 0x000fe200078e00ff */
[----:B------:R-:W-:-:S04]  /*2a40*/  LEA R5, R0, 0x37800000, 0x17 ;  /* 0x3780000000057811 */ /* 0x000fc800078eb8ff */
[----:B------:R-:W-:-:S07]  /*2a50*/  LOP3.LUT R36, R5, R3, R36, 0xfe, !PT ;  /* 0x0000000305247212 */ /* 0x000fce00078efe24 */
.L_x_24379:
[----:B------:R-:W-:Y:S05]  /*2a60*/  BSYNC B0 ;  /* 0x0000000000007941 */ /* 0x000fea0003800000 */
.L_x_24378:
[----:B------:R-:W0:Y:S01]  /*2a70*/  F2I.S64.TRUNC R36, R36 ;  /* 0x0000002400247311 */ /* 0x000e22000020d900 */
[----:B------:R-:W-:Y:S05]  /*2a80*/  BRA `(.L_x_24359) ;  /* 0x00000000009c7947 */ /* 0x000fea0003800000 */
.L_x_24371:
        /* <DEDUP_REMOVED lines=14> */
.L_x_24385:
[----:B------:R-:W-:Y:S05]  /*2b70*/  BSYNC B0 ;  /* 0x0000000000007941 */ /* 0x000fea0003800000 */
.L_x_24384:
[----:B------:R-:W0:Y:S01]  /*2b80*/  F2I.S64.TRUNC R36, R36 ;  /* 0x0000002400247311 */ /* 0x000e22000020d900 */
[----:B------:R-:W-:Y:S05]  /*2b90*/  BRA `(.L_x_24359) ;  /* 0x0000000000587947 */ /* 0x000fea0003800000 */
.L_x_24358:
        /* <DEDUP_REMOVED lines=16> */
.L_x_24386:
[----:B------:R-:W-:Y:S01]  /*2ca0*/  CS2R R36, SRZ ;  /* 0x0000000000247805 */ /* 0x000fe2000001ff00 */
[----:B------:R-:W-:Y:S06]  /*2cb0*/  BRA `(.L_x_24359) ;  /* 0x0000000000107947 */ /* 0x000fec0003800000 */
.L_x_24383:
[----:B------:R0:W5:Y:S01]  /*2cc0*/  LDG.E.64 R36, desc[UR36][R4.64] ;  /* 0x0000002404247981 */ /* 0x000162000c1e1b00 */
[----:B------:R-:W-:Y:S05]  /*2cd0*/  BRA `(.L_x_24359) ;  /* 0x0000000000087947 */ /* 0x000fea0003800000 */
.L_x_24382:
[----:B------:R0:W5:Y:S01]  /*2ce0*/  LDG.E R36, desc[UR36][R4.64] ;  /* 0x0000002404247981 */ /* 0x000162000c1e1900 */
[----:B------:R-:W-:-:S07]  /*2cf0*/  IMAD.MOV.U32 R37, RZ, RZ, RZ ;  /* 0x000000ffff257224 */ /* 0x000fce00078e00ff */
.L_x_24359:
        /* <DEDUP_REMOVED lines=19> */
.L_x_24390:
[----:B------:R0:W5:Y:S01]  /*2e30*/  LDG.E.U8 R26, desc[UR36][R4.64] ;  /* 0x00000024041a7981 */ /* 0x000162000c1e1100 */
[----:B------:R-:W-:Y:S01]  /*2e40*/  IMAD.MOV.U32 R27, RZ, RZ, RZ ;  /* 0x000000ffff1b7224 */ /* 0x000fe200078e00ff */
[----:B------:R-:W-:Y:S06]  /*2e50*/  BRA `(.L_x_24392) ;  /* 0x0000000c00487947 */ /* 0x000fec0003800000 */
.L_x_24389:
        /* <DEDUP_REMOVED lines=8> */
.L_x_24394:
[----:B------:R-:W3:Y:S02]  /*2ee0*/  LDG.E R26, desc[UR36][R4.64] ;  /* 0x00000024041a7981 */ /* 0x000ee4000c1e1900 */
[----:B---3--:R-:W-:Y:S01]  /*2ef0*/  SHF.R.S32.HI R27, RZ, 0x1f, R26 ;  /* 0x0000001fff1b7819 */ /* 0x008fe2000001141a */
[----:B------:R-:W-:Y:S06]  /*2f00*/  BRA `(.L_x_24392) ;  /* 0x0000000c001c7947 */ /* 0x000fec0003800000 */
.L_x_24393:
[----:B------:R-:W3:Y:S02]  /*2f10*/  LDG.E.S16 R26, desc[UR36][R4.64] ;  /* 0x00000024041a7981 */ /* 0x000ee4000c1e1700 */
[----:B---3--:R-:W-:Y:S01]  /*2f20*/  SHF.R.S32.HI R27, RZ, 0x1f, R26 ;  /* 0x0000001fff1b7819 */ /* 0x008fe2000001141a */
[----:B------:R-:W-:Y:S06]  /*2f30*/  BRA `(.L_x_24392) ;  /* 0x0000000c00107947 */ /* 0x000fec0003800000 */
.L_x_24388:
        /* <DEDUP_REMOVED lines=9> */
.L_x_24396:
[----:B------:R-:W3:Y:S02]  /*2fd0*/  LDG.E.U16 R4, desc[UR36][R4.64] ;  /* 0x0000002404047981 */ /* 0x000ee4000c1e1500 */
[----:B---3--:R-:W-:-:S06]  /*2fe0*/  HADD2.F32 R26, -RZ, R4.H0_H0 ;  /* 0x20000004ff1a7230 */ /* 0x008fcc0000004100 */
[----:B------:R-:W0:Y:S01]  /*2ff0*/  F2I.S64.TRUNC R26, R26 ;  /* 0x0000001a001a7311 */ /* 0x000e22000020d900 */
[----:B------:R-:W-:Y:S05]  /*3000*/  BRA `(.L_x_24392) ;  /* 0x0000000800dc7947 */ /* 0x000fea0003800000 */
.L_x_24395:
        /* <DEDUP_REMOVED lines=9> */
.L_x_24398:
[----:B------:R-:W3:Y:S02]  /*30a0*/  LDG.E.U16 R4, desc[UR36][R4.64] ;  /* 0x0000002404047981 */ /* 0x000ee4000c1e1500 */
[----:B---3--:R-:W-:-:S06]  /*30b0*/  HADD2.F32 R26, -RZ, R4.H0_H0 ;  /* 0x20000004ff1a7230 */ /* 0x008fcc0000004100 */
[----:B------:R-:W0:Y:S01]  /*30c0*/  F2I.S64.TRUNC R26, R26 ;  /* 0x0000001a001a7311 */ /* 0x000e22000020d900 */
[----:B------:R-:W-:Y:S05]  /*30d0*/  BRA `(.L_x_24392) ;  /* 0x0000000800a87947 */ /* 0x000fea0003800000 */
.L_x_24397:
[----:B------:R-:W3:Y:S02]  /*30e0*/  LDG.E.64 R4, desc[UR36][R4.64] ;  /* 0x0000002404047981 */ /* 0x000ee4000c1e1b00 */
[----:B---3--:R0:W3:Y:S01]  /*30f0*/  F2I.S64.F64.TRUNC R26, R4 ;  /* 0x00000004001a7311 */ /* 0x0080e2000030d900 */
[----:B------:R-:W-:Y:S05]  /*3100*/  BRA `(.L_x_24392) ;  /* 0x00000008009c7947 */ /* 0x000fea0003800000 */
.L_x_24387:
        /* <DEDUP_REMOVED lines=13> */
.L_x_24401:
[----:B------:R-:W3:Y:S02]  /*31e0*/  LDG.E.64 R4, desc[UR36][R4.64] ;  /* 0x0000002404047981 */ /* 0x000ee4000c1e1b00 */
[----:B---3--:R0:W3:Y:S01]  /*31f0*/  F2I.S64.F64.TRUNC R26, R4 ;  /* 0x00000004001a7311 */ /* 0x0080e2000030d900 */
[----:B------:R-:W-:Y:S05]  /*3200*/  BRA `(.L_x_24392) ;  /* 0x00000008005c7947 */ /* 0x000fea0003800000 */
.L_x_24400:
        /* <DEDUP_REMOVED lines=27> */
.L_x_24403:
        /* <DEDUP_REMOVED lines=14> */
.L_x_24402:
[----:B------:R-:W3:Y:S02]  /*34a0*/  LDG.E.U16 R26, desc[UR36][R4.64] ;  /* 0x00000024041a7981 */ /* 0x000ee4000c1e1500 */
[----:B---3--:R-:W-:-:S06]  /*34b0*/  IMAD.U32 R26, R26, 0x10000, RZ ;  /* 0x000100001a1a7824 */ /* 0x008fcc00078e00ff */
[----:B------:R-:W0:Y:S01]  /*34c0*/  F2I.S64.TRUNC R26, R26 ;  /* 0x0000001a001a7311 */ /* 0x000e22000020d900 */
[----:B------:R-:W-:Y:S05]  /*34d0*/  BRA `(.L_x_24392) ;  /* 0x0000000400a87947 */ /* 0x000fea0003800000 */
.L_x_24399:
        /* <DEDUP_REMOVED lines=11> */
.L_x_24406:
        /* <DEDUP_REMOVED lines=21> */
.L_x_24410:
[----:B------:R-:W-:Y:S05]  /*36e0*/  BSYNC B1 ;  /* 0x0000000000017941 */ /* 0x000fea0003800000 */
.L_x_24409:
[----:B------:R-:W-:Y:S01]  /*36f0*/  IMAD.SHL.U32 R3, R3, 0x100000, RZ ;  /* 0x0010000003037824 */ /* 0x000fe200078e00ff */
[----:B------:R-:W-:-:S04]  /*3700*/  LEA R5, R0, 0x3b800000, 0x17 ;  /* 0x3b80000000057811 */ /* 0x000fc800078eb8ff */
[----:B------:R-:W-:-:S07]  /*3710*/  LOP3.LUT R26, R5, R3, R26, 0xfe, !PT ;  /* 0x00000003051a7212 */ /* 0x000fce00078efe1a */
.L_x_24408:
[----:B------:R-:W-:Y:S05]  /*3720*/  BSYNC B0 ;  /* 0x0000000000007941 */ /* 0x000fea0003800000 */
.L_x_24407:
[----:B------:R-:W3:Y:S01]  /*3730*/  F2I.S64.TRUNC R26, R26 ;  /* 0x0000001a001a7311 */ /* 0x000ee2000020d900 */
[----:B------:R-:W-:Y:S05]  /*3740*/  BRA `(.L_x_24392) ;  /* 0x00000004000c7947 */ /* 0x000fea0003800000 */
.L_x_24405:
        /* <DEDUP_REMOVED lines=21> */
.L_x_24414:
[----:B------:R-:W-:Y:S05]  /*38a0*/  BSYNC B1 ;  /* 0x0000000000017941 */ /* 0x000fea0003800000 */
.L_x_24413:
[----:B------:R-:W-:Y:S01]  /*38b0*/  IMAD.SHL.U32 R3, R3, 0x200000, RZ ;  /* 0x0020000003037824 */ /* 0x000fe200078e00ff */
[----:B------:R-:W-:-:S04]  /*38c0*/  LEA R5, R0, 0x37800000, 0x17 ;  /* 0x3780000000057811 */ /* 0x000fc800078eb8ff */
[----:B------:R-:W-:-:S07]  /*38d0*/  LOP3.LUT R26, R5, R3, R26, 0xfe, !PT ;  /* 0x00000003051a7212 */ /* 0x000fce00078efe1a */
.L_x_24412:
[----:B------:R-:W-:Y:S05]  /*38e0*/  BSYNC B0 ;  /* 0x0000000000007941 */ /* 0x000fea0003800000 */
.L_x_24411:
[----:B------:R-:W0:Y:S01]  /*38f0*/  F2I.S64.TRUNC R26, R26 ;  /* 0x0000001a001a7311 */ /* 0x000e22000020d900 */
[----:B------:R-:W-:Y:S05]  /*3900*/  BRA `(.L_x_24392) ;  /* 0x00000000009c7947 */ /* 0x000fea0003800000 */
.L_x_24404:
        /* <DEDUP_REMOVED lines=14> */
.L_x_24418:
[----:B------:R-:W-:Y:S05]  /*39f0*/  BSYNC B0 ;  /* 0x0000000000007941 */ /* 0x000fea0003800000 */
.L_x_24417:
[----:B------:R-:W0:Y:S01]  /*3a00*/  F2I.S64.TRUNC R26, R26 ;  /* 0x0000001a001a7311 */ /* 0x000e22000020d900 */
[----:B------:R-:W-:Y:S05]  /*3a10*/  BRA `(.L_x_24392) ;  /* 0x0000000000587947 */ /* 0x000fea0003800000 */
.L_x_24391:
        /* <DEDUP_REMOVED lines=16> */
.L_x_24419:
[----:B------:R-:W-:Y:S01]  /*3b20*/  CS2R R26, SRZ ;  /* 0x00000000001a7805 */ /* 0x000fe2000001ff00 */
[----:B------:R-:W-:Y:S06]  /*3b30*/  BRA `(.L_x_24392) ;  /* 0x0000000000107947 */ /* 0x000fec0003800000 */
.L_x_24416:
[----:B------:R0:W5:Y:S01]  /*3b40*/  LDG.E.64 R26, desc[UR36][R4.64] ;  /* 0x00000024041a7981 */ /* 0x000162000c1e1b00 */
[----:B------:R-:W-:Y:S05]  /*3b50*/  BRA `(.L_x_24392) ;  /* 0x0000000000087947 */ /* 0x000fea0003800000 */
.L_x_24415:
[----:B------:R0:W5:Y:S01]  /*3b60*/  LDG.E R26, desc[UR36][R4.64] ;  /* 0x00000024041a7981 */ /* 0x000162000c1e1900 */
[----:B------:R-:W-:-:S07]  /*3b70*/  IMAD.MOV.U32 R27, RZ, RZ, RZ ;  /* 0x000000ffff1b7224 */ /* 0x000fce00078e00ff */
.L_x_24392:
[----:B------:R-:W-:-:S07]  /*3b80*/  VIADD R35, R35, 0x80 ;  /* 0x0000008023237836 */ /* 0x000fce0000000000 */
.L_x_24353:
[----:B------:R-:W-:Y:S05]  /*3b90*/  BSYNC B6 ;  /* 0x0000000000067941 */ /* 0x000fea0003800000 */
.L_x_24352:
        /* <DEDUP_REMOVED lines=26> */
.L_x_24425:
[----:B------:R0:W5:Y:S01]  /*3d40*/  LDG.E.U8 R22, desc[UR36][R4.64] ;  /* 0x0000002404167981 */ /* 0x000162000c1e1100 */
[----:B------:R-:W-:Y:S01]  /*3d50*/  IMAD.MOV.U32 R23, RZ, RZ, RZ ;  /* 0x000000ffff177224 */ /* 0x000fe200078e00ff */
[----:B------:R-:W-:Y:S06]  /*3d60*/  BRA `(.L_x_24427) ;  /* 0x0000000c00487947 */ /* 0x000fec0003800000 */
.L_x_24424:
        /* <DEDUP_REMOVED lines=8> */
.L_x_24429:
[----:B------:R-:W2:Y:S02]  /*3df0*/  LDG.E R22, desc[UR36][R4.64] ;  /* 0x0000002404167981 */ /* 0x000ea4000c1e1900 */
[----:B--2---:R-:W-:Y:S01]  /*3e00*/  SHF.R.S32.HI R23, RZ, 0x1f, R22 ;  /* 0x0000001fff177819 */ /* 0x004fe20000011416 */
[----:B------:R-:W-:Y:S06]  /*3e10*/  BRA `(.L_x_24427) ;  /* 0x0000000c001c7947 */ /* 0x000fec0003800000 */
.L_x_24428:
[----:B------:R-:W2:Y:S02]  /*3e20*/  LDG.E.S16 R22, desc[UR36][R4.64] ;  /* 0x0000002404167981 */ /* 0x000ea4000c1e1700 */
[----:B--2---:R-:W-:Y:S01]  /*3e30*/  SHF.R.S32.HI R23, RZ, 0x1f, R22 ;  /* 0x0000001fff177819 */ /* 0x004fe20000011416 */
[----:B------:R-:W-:Y:S06]  /*3e40*/  BRA `(.L_x_24427) ;  /* 0x0000000c00107947 */ /* 0x000fec0003800000 */
.L_x_24423:
        /* <DEDUP_REMOVED lines=9> */
.L_x_24431:
[----:B------:R-:W2:Y:S02]  /*3ee0*/  LDG.E.U16 R4, desc[UR36][R4.64] ;  /* 0x0000002404047981 */ /* 0x000ea4000c1e1500 */
[----:B--2---:R-:W-:-:S06]  /*3ef0*/  HADD2.F32 R22, -RZ, R4.H0_H0 ;  /* 0x20000004ff167230 */ /* 0x004fcc0000004100 */
[----:B------:R-:W0:Y:S01]  /*3f00*/  F2I.S64.TRUNC R22, R22 ;  /* 0x0000001600167311 */ /* 0x000e22000020d900 */
[----:B------:R-:W-:Y:S05]  /*3f10*/  BRA `(.L_x_24427) ;  /* 0x0000000800dc7947 */ /* 0x000fea0003800000 */
.L_x_24430:
        /* <DEDUP_REMOVED lines=9> */
.L_x_24433:
[----:B------:R-:W2:Y:S02]  /*3fb0*/  LDG.E.U16 R4, desc[UR36][R4.64] ;  /* 0x0000002404047981 */ /* 0x000ea4000c1e1500 */
[----:B--2---:R-:W-:-:S06]  /*3fc0*/  HADD2.F32 R22, -RZ, R4.H0_H0 ;  /* 0x20000004ff167230 */ /* 0x004fcc0000004100 */
[----:B------:R-:W0:Y:S01]  /*3fd0*/  F2I.S64.TRUNC R22, R22 ;  /* 0x0000001600167311 */ /* 0x000e22000020d900 */
[----:B------:R-:W-:Y:S05]  /*3fe0*/  BRA `(.L_x_24427) ;  /* 0x0000000800a87947 */ /* 0x000fea0003800000 */
.L_x_24432:
[----:B------:R-:W2:Y:S02]  /*3ff0*/  LDG.E.64 R4, desc[UR36][R4.64] ;  /* 0x0000002404047981 */ /* 0x000ea4000c1e1b00 */
[----:B--2---:R0:W1:Y:S01]  /*4000*/  F2I.S64.F64.TRUNC R22, R4 ;  /* 0x0000000400167311 */ /* 0x004062000030d900 */
[----:B------:R-:W-:Y:S05]  /*4010*/  BRA `(.L_x_24427) ;  /* 0x00000008009c7947 */ /* 0x000fea0003800000 */
.L_x_24422:
        /* <DEDUP_REMOVED lines=13> */
.L_x_24436:
[----:B------:R-:W2:Y:S02]  /*40f0*/  LDG.E.64 R4, desc[UR36][R4.64] ;  /* 0x0000002404047981 */ /* 0x000ea4000c1e1b00 */
[----:B--2---:R0:W1:Y:S01]  /*4100*/  F2I.S64.F64.TRUNC R22, R4 ;  /* 0x0000000400167311 */ /* 0x004062000030d900 */
[----:B------:R-:W-:Y:S05]  /*4110*/  BRA `(.L_x_24427) ;  /* 0x00000008005c7947 */ /* 0x000fea0003800000 */
.L_x_24435:
        /* <DEDUP_REMOVED lines=27> */
.L_x_24438:
        /* <DEDUP_REMOVED lines=14> */
.L_x_24437:
[----:B------:R-:W2:Y:S02]  /*43b0*/  LDG.E.U16 R22, desc[UR36][R4.64] ;  /* 0x0000002404167981 */ /* 0x000ea4000c1e1500 */
[----:B--2---:R-:W-:-:S06]  /*43c0*/  IMAD.U32 R22, R22, 0x10000, RZ ;  /* 0x0001000016167824 */ /* 0x004fcc00078e00ff */
[----:B------:R-:W2:Y:S01]  /*43d0*/  F2I.S64.TRUNC R22, R22 ;  /* 0x0000001600167311 */ /* 0x000ea2000020d900 */
[----:B------:R-:W-:Y:S05]  /*43e0*/  BRA `(.L_x_24427) ;  /* 0x0000000400a87947 */ /* 0x000fea0003800000 */
.L_x_24434:
        /* <DEDUP_REMOVED lines=11> */
.L_x_24441:
        /* <DEDUP_REMOVED lines=21> */
.L_x_24445:
[----:B------:R-:W-:Y:S05]  /*45f0*/  BSYNC B1 ;  /* 0x0000000000017941 */ /* 0x000fea0003800000 */
.L_x_24444:
[----:B------:R-:W-:Y:S01]  /*4600*/  IMAD.SHL.U32 R3, R3, 0x100000, RZ ;  /* 0x0010000003037824 */ /* 0x000fe200078e00ff */
[----:B------:R-:W-:-:S04]  /*4610*/  LEA R5, R0, 0x3b800000, 0x17 ;  /* 0x3b80000000057811 */ /* 0x000fc800078eb8ff */
[----:B------:R-:W-:-:S07]  /*4620*/  LOP3.LUT R22, R5, R3, R22, 0xfe, !PT ;  /* 0x0000000305167212 */ /* 0x000fce00078efe16 */
.L_x_24443:
[----:B------:R-:W-:Y:S05]  /*4630*/  BSYNC B0 ;  /* 0x0000000000007941 */ /* 0x000fea0003800000 */
.L_x_24442:
[----:B------:R-:W0:Y:S01]  /*4640*/  F2I.S64.TRUNC R22, R22 ;  /* 0x0000001600167311 */ /* 0x000e22000020d900 */
[----:B------:R-:W-:Y:S05]  /*4650*/  BRA `(.L_x_24427) ;  /* 0x00000004000c7947 */ /* 0x000fea0003800000 */
.L_x_24440:
        /* <DEDUP_REMOVED lines=21> */
.L_x_24449:
[----:B------:R-:W-:Y:S05]  /*47b0*/  BSYNC B1 ;  /* 0x0000000000017941 */ /* 0x000fea0003800000 */
.L_x_24448:
[----:B------:R-:W-:Y:S01]  /*47c0*/  IMAD.SHL.U32 R3, R3, 0x200000, RZ ;  /* 0x0020000003037824 */ /* 0x000fe200078e00ff */
[----:B------:R-:W-:-:S04]  /*47d0*/  LEA R5, R0, 0x37800000, 0x17 ;  /* 0x3780000000057811 */ /* 0x000fc800078eb8ff */
[----:B------:R-:W-:-:S07]  /*47e0*/  LOP3.LUT R22, R5, R3, R22, 0xfe, !PT ;  /* 0x0000000305167212 */ /* 0x000fce00078efe16 */
.L_x_24447:
[----:B------:R-:W-:Y:S05]  /*47f0*/  BSYNC B0 ;  /* 0x0000000000007941 */ /* 0x000fea0003800000 */
.L_x_24446:
[----:B------:R-:W0:Y:S01]  /*4800*/  F2I.S64.TRUNC R22, R22 ;  /* 0x0000001600167311 */ /* 0x000e22000020d900 */
[----:B------:R-:W-:Y:S05]  /*4810*/  BRA `(.L_x_24427) ;  /* 0x00000000009c7947 */ /* 0x000fea0003800000 */
.L_x_24439:
        /* <DEDUP_REMOVED lines=14> */
.L_x_24453:
[----:B------:R-:W-:Y:S05]  /*4900*/  BSYNC B0 ;  /* 0x0000000000007941 */ /* 0x000fea0003800000 */
.L_x_24452:
[----:B------:R-:W0:Y:S01]  /*4910*/  F2I.S64.TRUNC R22, R22 ;  /* 0x0000001600167311 */ /* 0x000e22000020d900 */
[----:B------:R-:W-:Y:S05]  /*4920*/  BRA `(.L_x_24427) ;  /* 0x0000000000587947 */ /* 0x000fea0003800000 */
.L_x_24426:
        /* <DEDUP_REMOVED lines=16> */
.L_x_24454:
[----:B------:R-:W-:Y:S01]  /*4a30*/  CS2R R22, SRZ ;  /* 0x0000000000167805 */ /* 0x000fe2000001ff00 */
[----:B------:R-:W-:Y:S06]  /*4a40*/  BRA `(.L_x_24427) ;  /* 0x0000000000107947 */ /* 0x000fec0003800000 */
.L_x_24451:
[----:B------:R0:W5:Y:S01]  /*4a50*/  LDG.E.64 R22, desc[UR36][R4.64] ;  /* 0x0000002404167981 */ /* 0x000162000c1e1b00 */
[----:B------:R-:W-:Y:S05]  /*4a60*/  BRA `(.L_x_24427) ;  /* 0x0000000000087947 */ /* 0x000fea0003800000 */
.L_x_24450:
[----:B------:R0:W5:Y:S01]  /*4a70*/  LDG.E R22, desc[UR36][R4.64] ;  /* 0x0000002404167981 */ /* 0x000162000c1e1900 */
[----:B------:R-:W-:-:S07]  /*4a80*/  IMAD.MOV.U32 R23, RZ, RZ, RZ ;  /* 0x000000ffff177224 */ /* 0x000fce00078e00ff */
.L_x_24427:
        /* <DEDUP_REMOVED lines=19> */
.L_x_24458:
[----:B------:R0:W5:Y:S01]  /*4bc0*/  LDG.E.U8 R18, desc[UR36][R4.64] ;  /* 0x0000002404127981 */ /* 0x000162000c1e1100 */
[----:B------:R-:W-:Y:S01]  /*4bd0*/  IMAD.MOV.U32 R19, RZ, RZ, RZ ;  /* 0x000000ffff137224 */ /* 0x000fe200078e00ff */
[----:B------:R-:W-:Y:S06]  /*4be0*/  BRA `(.L_x_24460) ;  /* 0x0000000c00487947 */ /* 0x000fec0003800000 */
.L_x_24457:
        /* <DEDUP_REMOVED lines=8> */
.L_x_24462:
[----:B------:R-:W2:Y:S02]  /*4c70*/  LDG.E R18, desc[UR36][R4.64] ;  /* 0x0000002404127981 */ /* 0x000ea4000c1e1900 */
[----:B--2---:R-:W-:Y:S01]  /*4c80*/  SHF.R.S32.HI R19, RZ, 0x1f, R18 ;  /* 0x0000001fff137819 */ /* 0x004fe20000011412 */
[----:B------:R-:W-:Y:S06]  /*4c90*/  BRA `(.L_x_24460) ;  /* 0x0000000c001c7947 */ /* 0x000fec0003800000 */
.L_x_24461:
[----:B------:R-:W2:Y:S02]  /*4ca0*/  LDG.E.S16 R18, desc[UR36][R4.64] ;  /* 0x0000002404127981 */ /* 0x000ea4000c1e1700 */
[----:B--2---:R-:W-:Y:S01]  /*4cb0*/  SHF.R.S32.HI R19, RZ, 0x1f, R18 ;  /* 0x0000001fff137819 */ /* 0x004fe20000011412 */
[----:B------:R-:W-:Y:S06]  /*4cc0*/  BRA `(.L_x_24460) ;  /* 0x0000000c00107947 */ /* 0x000fec0003800000 */
.L_x_24456:
        /* <DEDUP_REMOVED lines=9> */
.L_x_24464:
[----:B------:R-:W2:Y:S02]  /*4d60*/  LDG.E.U16 R4, desc[UR36][R4.64] ;  /* 0x0000002404047981 */ /* 0x000ea4000c1e1500 */
[----:B--2---:R-:W-:-:S06]  /*4d70*/  HADD2.F32 R18, -RZ, R4.H0_H0 ;  /* 0x20000004ff127230 */ /* 0x004fcc0000004100 */
[----:B------:R-:W0:Y:S01]  /*4d80*/  F2I.S64.TRUNC R18, R18 ;  /* 0x0000001200127311 */ /* 0x000e22000020d900 */
[----:B------:R-:W-:Y:S05]  /*4d90*/  BRA `(.L_x_24460) ;  /* 0x0000000800dc7947 */ /* 0x000fea0003800000 */
.L_x_24463:
        /* <DEDUP_REMOVED lines=9> */
.L_x_24466:
[----:B------:R-:W2:Y:S02]  /*4e30*/  LDG.E.U16 R4, desc[UR36][R4.64] ;  /* 0x0000002404047981 */ /* 0x000ea4000c1e1500 */
[----:B--2---:R-:W-:-:S06]  /*4e40*/  HADD2.F32 R18, -RZ, R4.H0_H0 ;  /* 0x20000004ff127230 */ /* 0x004fcc0000004100 */
[----:B------:R-:W0:Y:S01]  /*4e50*/  F2I.S64.TRUNC R18, R18 ;  /* 0x0000001200127311 */ /* 0x000e22000020d900 */
[----:B------:R-:W-:Y:S05]  /*4e60*/  BRA `(.L_x_24460) ;  /* 0x0000000800a87947 */ /* 0x000fea0003800000 */
.L_x_24465:
[----:B------:R-:W2:Y:S02]  /*4e70*/  LDG.E.64 R4, desc[UR36][R4.64] ;  /* 0x0000002404047981 */ /* 0x000ea4000c1e1b00 */
[----:B--2---:R0:W2:Y:S01]  /*4e80*/  F2I.S64.F64.TRUNC R18, R4 ;  /* 0x0000000400127311 */ /* 0x0040a2000030d900 */
[----:B------:R-:W-:Y:S05]  /*4e90*/  BRA `(.L_x_24460) ;  /* 0x00000008009c7947 */ /* 0x000fea0003800000 */
.L_x_24455:
        /* <DEDUP_REMOVED lines=13> */
.L_x_24469:
[----:B------:R-:W2:Y:S02]  /*4f70*/  LDG.E.64 R4, desc[UR36][R4.64] ;  /* 0x0000002404047981 */ /* 0x000ea4000c1e1b00 */
[----:B--2---:R0:W2:Y:S01]  /*4f80*/  F2I.S64.F64.TRUNC R18, R4 ;  /* 0x0000000400127311 */ /* 0x0040a2000030d900 */
[----:B------:R-:W-:Y:S05]  /*4f90*/  BRA `(.L_x_24460) ;  /* 0x00000008005c7947 */ /* 0x000fea0003800000 */
.L_x_24468:
        /* <DEDUP_REMOVED lines=27> */
.L_x_24471:
        /* <DEDUP_REMOVED lines=14> */
.L_x_24470:
[----:B------:R-:W2:Y:S02]  /*5230*/  LDG.E.U16 R18, desc[UR36][R4.64] ;  /* 0x0000002404127981 */ /* 0x000ea4000c1e1500 */
[----:B--2---:R-:W-:-:S06]  /*5240*/  IMAD.U32 R18, R18, 0x10000, RZ ;  /* 0x0001000012127824 */ /* 0x004fcc00078e00ff */
[----:B------:R-:W0:Y:S01]  /*5250*/  F2I.S64.TRUNC R18, R18 ;  /* 0x0000001200127311 */ /* 0x000e22000020d900 */
[----:B------:R-:W-:Y:S05]  /*5260*/  BRA `(.L_x_24460) ;  /* 0x0000000400a87947 */ /* 0x000fea0003800000 */
.L_x_24467:
        /* <DEDUP_REMOVED lines=11> */
.L_x_24474:
        /* <DEDUP_REMOVED lines=21> */
.L_x_24478:
[----:B------:R-:W-:Y:S05]  /*5470*/  BSYNC B1 ;  /* 0x0000000000017941 */ /* 0x000fea0003800000 */
.L_x_24477:
[----:B------:R-:W-:Y:S01]  /*5480*/  IMAD.SHL.U32 R3, R3, 0x100000, RZ ;  /* 0x0010000003037824 */ /* 0x000fe200078e00ff */
[----:B------:R-:W-:-:S04]  /*5490*/  LEA R5, R0, 0x3b800000, 0x17 ;  /* 0x3b80000000057811 */ /* 0x000fc800078eb8ff */
[----:B------:R-:W-:-:S07]  /*54a0*/  LOP3.LUT R18, R5, R3, R18, 0xfe, !PT ;  /* 0x0000000305127212 */ /* 0x000fce00078efe12 */
.L_x_24476:
[----:B------:R-:W-:Y:S05]  /*54b0*/  BSYNC B0 ;  /* 0x0000000000007941 */ /* 0x000fea0003800000 */
.L_x_24475:
[----:B------:R-:W0:Y:S01]  /*54c0*/  F2I.S64.TRUNC R18, R18 ;  /* 0x0000001200127311 */ /* 0x000e22000020d900 */
[----:B------:R-:W-:Y:S05]  /*54d0*/  BRA `(.L_x_24460) ;  /* 0x00000004000c7947 */ /* 0x000fea0003800000 */
.L_x_24473:
        /* <DEDUP_REMOVED lines=21> */
.L_x_24482:
[----:B------:R-:W-:Y:S05]  /*5630*/  BSYNC B1 ;  /* 0x0000000000017941 */ /* 0x000fea0003800000 */
.L_x_24481:
[----:B------:R-:W-:Y:S01]  /*5640*/  IMAD.SHL.U32 R3, R3, 0x200000, RZ ;  /* 0x0020000003037824 */ /* 0x000fe200078e00ff */
[----:B------:R-:W-:-:S04]  /*5650*/  LEA R5, R0, 0x37800000, 0x17 ;  /* 0x3780000000057811 */ /* 0x000fc800078eb8ff */
[----:B------:R-:W-:-:S07]  /*5660*/  LOP3.LUT R18, R5, R3, R18, 0xfe, !PT ;  /* 0x0000000305127212 */ /* 0x000fce00078efe12 */
.L_x_24480:
[----:B------:R-:W-:Y:S05]  /*5670*/  BSYNC B0 ;  /* 0x0000000000007941 */ /* 0x000fea0003800000 */
.L_x_24479:
[----:B------:R-:W0:Y:S01]  /*5680*/  F2I.S64.TRUNC R18, R18 ;  /* 0x0000001200127311 */ /* 0x000e22000020d900 */
[----:B------:R-:W-:Y:S05]  /*5690*/  BRA `(.L_x_24460) ;  /* 0x00000000009c7947 */ /* 0x000fea0003800000 */
.L_x_24472:
        /* <DEDUP_REMOVED lines=14> */
.L_x_24486:
[----:B------:R-:W-:Y:S05]  /*5780*/  BSYNC B0 ;  /* 0x0000000000007941 */ /* 0x000fea0003800000 */
.L_x_24485:
[----:B------:R-:W0:Y:S01]  /*5790*/  F2I.S64.TRUNC R18, R18 ;  /* 0x0000001200127311 */ /* 0x000e22000020d900 */
[----:B------:R-:W-:Y:S05]  /*57a0*/  BRA `(.L_x_24460) ;  /* 0x0000000000587947 */ /* 0x000fea0003800000 */
.L_x_24459:
        /* <DEDUP_REMOVED lines=16> */
.L_x_24487:
[----:B------:R-:W-:Y:S01]  /*58b0*/  CS2R R18, SRZ ;  /* 0x0000000000127805 */ /* 0x000fe2000001ff00 */
[----:B------:R-:W-:Y:S06]  /*58c0*/  BRA `(.L_x_24460) ;  /* 0x0000000000107947 */ /* 0x000fec0003800000 */
.L_x_24484:
[----:B------:R0:W5:Y:S01]  /*58d0*/  LDG.E.64 R18, desc[UR36][R4.64] ;  /* 0x0000002404127981 */ /* 0x000162000c1e1b00 */
[----:B------:R-:W-:Y:S05]  /*58e0*/  BRA `(.L_x_24460) ;  /* 0x0000000000087947 */ /* 0x000fea0003800000 */
.L_x_24483:
[----:B------:R0:W5:Y:S01]  /*58f0*/  LDG.E R18, desc[UR36][R4.64] ;  /* 0x0000002404127981 */ /* 0x000162000c1e1900 */
[----:B------:R-:W-:-:S07]  /*5900*/  IMAD.MOV.U32 R19, RZ, RZ, RZ ;  /* 0x000000ffff137224 */ /* 0x000fce00078e00ff */
.L_x_24460:
[----:B------:R-:W-:-:S07]  /*5910*/  VIADD R35, R35, 0x80 ;  /* 0x0000008023237836 */ /* 0x000fce0000000000 */
.L_x_24421:
[----:B------:R-:W-:Y:S05]  /*5920*/  BSYNC B6 ;  /* 0x0000000000067941 */ /* 0x000fea0003800000 */
.L_x_24420:
        /* <DEDUP_REMOVED lines=24> */
.L_x_24493:
[----:B------:R0:W5:Y:S01]  /*5ab0*/  LDG.E.U8 R16, desc[UR36][R4.64] ;  /* 0x0000002404107981 */ /* 0x000162000c1e1100 */
[----:B------:R-:W-:Y:S01]  /*5ac0*/  IMAD.MOV.U32 R17, RZ, RZ, RZ ;  /* 0x000000ffff117224 */ /* 0x000fe200078e00ff */
[----:B------:R-:W-:Y:S06]  /*5ad0*/  BRA `(.L_x_24495) ;  /* 0x0000000c00487947 */ /* 0x000fec0003800000 */
.L_x_24492:
        /* <DEDUP_REMOVED lines=8> */
.L_x_24497:
[----:B------:R-:W2:Y:S02]  /*5b60*/  LDG.E R16, desc[UR36][R4.64] ;  /* 0x0000002404107981 */ /* 0x000ea4000c1e1900 */
[----:B--2---:R-:W-:Y:S01]  /*5b70*/  SHF.R.S32.HI R17, RZ, 0x1f, R16 ;  /* 0x0000001fff117819 */ /* 0x004fe20000011410 */
[----:B------:R-:W-:Y:S06]  /*5b80*/  BRA `(.L_x_24495) ;  /* 0x0000000c001c7947 */ /* 0x000fec0003800000 */
.L_x_24496:
[----:B------:R-:W2:Y:S02]  /*5b90*/  LDG.E.S16 R16, desc[UR36][R4.64] ;  /* 0x0000002404107981 */ /* 0x000ea4000c1e1700 */
[----:B--2---:R-:W-:Y:S01]  /*5ba0*/  SHF.R.S32.HI R17, RZ, 0x1f, R16 ;  /* 0x0000001fff117819 */ /* 0x004fe20000011410 */
[----:B------:R-:W-:Y:S06]  /*5bb0*/  BRA `(.L_x_24495) ;  /* 0x0000000c00107947 */ /* 0x000fec0003800000 */
.L_x_24491:
        /* <DEDUP_REMOVED lines=9> */
.L_x_24499:
[----:B------:R-:W2:Y:S02]  /*5c50*/  LDG.E.U16 R4, desc[UR36][R4.64] ;  /* 0x0000002404047981 */ /* 0x000ea4000c1e1500 */
[----:B--2---:R-:W-:-:S06]  /*5c60*/  HADD2.F32 R16, -RZ, R4.H0_H0 ;  /* 0x20000004ff107230 */ /* 0x004fcc0000004100 */
[----:B------:R-:W2:Y:S01]  /*5c70*/  F2I.S64.TRUNC R16, R16 ;  /* 0x0000001000107311 */ /* 0x000ea2000020d900 */
[----:B------:R-:W-:Y:S05]  /*5c80*/  BRA `(.L_x_24495) ;  /* 0x0000000800dc7947 */ /* 0x000fea0003800000 */
.L_x_24498:
        /* <DEDUP_REMOVED lines=9> */
.L_x_24501:
[----:B------:R-:W2:Y:S02]  /*5d20*/  LDG.E.U16 R4, desc[UR36][R4.64] ;  /* 0x0000002404047981 */ /* 0x000ea4000c1e1500 */
[----:B--2---:R-:W-:-:S06]  /*5d30*/  HADD2.F32 R16, -RZ, R4.H0_H0 ;  /* 0x20000004ff107230 */ /* 0x004fcc0000004100 */
[----:B------:R-:W0:Y:S01]  /*5d40*/  F2I.S64.TRUNC R16, R16 ;  /* 0x0000001000107311 */ /* 0x000e22000020d900 */
[----:B------:R-:W-:Y:S05]  /*5d50*/  BRA `(.L_x_24495) ;  /* 0x0000000800a87947 */ /* 0x000fea0003800000 */
.L_x_24500:
[----:B------:R-:W2:Y:S02]  /*5d60*/  LDG.E.64 R4, desc[UR36][R4.64] ;  /* 0x0000002404047981 */ /* 0x000ea4000c1e1b00 */
[----:B--2---:R0:W1:Y:S01]  /*5d70*/  F2I.S64.F64.TRUNC R16, R4 ;  /* 0x0000000400107311 */ /* 0x004062000030d900 */
[----:B------:R-:W-:Y:S05]  /*5d80*/  BRA `(.L_x_24495) ;  /* 0x00000008009c7947 */ /* 0x000fea0003800000 */
.L_x_24490:
        /* <DEDUP_REMOVED lines=13> */
.L_x_24504:
[----:B------:R-:W2:Y:S02]  /*5e60*/  LDG.E.64 R4, desc[UR36][R4.64] ;  /* 0x0000002404047981 */ /* 0x000ea4000c1e1b00 */
[----:B--2---:R0:W1:Y:S01]  /*5e70*/  F2I.S64.F64.TRUNC R16, R4 ;  /* 0x0000000400107311 */ /* 0x004062000030d900 */
[----:B------:R-:W-:Y:S05]  /*5e80*/  BRA `(.L_x_24495) ;  /* 0x00000008005c7947 */ /* 0x000fea0003800000 */
.L_x_24503:
        /* <DEDUP_REMOVED lines=27> */
.L_x_24506:
        /* <DEDUP_REMOVED lines=14> */
.L_x_24505:
[----:B------:R-:W2:Y:S02]  /*6120*/  LDG.E.U16 R16, desc[UR36][R4.64] ;  /* 0x0000002404107981 */ /* 0x000ea4000c1e1500 */
[----:B--2---:R-:W-:-:S06]  /*6130*/  IMAD.U32 R16, R16, 0x10000, RZ ;  /* 0x0001000010107824 */ /* 0x004fcc00078e00ff */
[----:B------:R-:W0:Y:S01]  /*6140*/  F2I.S64.TRUNC R16, R16 ;  /* 0x0000001000107311 */ /* 0x000e22000020d900 */
[----:B------:R-:W-:Y:S05]  /*6150*/  BRA `(.L_x_24495) ;  /* 0x0000000400a87947 */ /* 0x000fea0003800000 */
.L_x_24502:
        /* <DEDUP_REMOVED lines=11> */
.L_x_24509:
        /* <DEDUP_REMOVED lines=21> */
.L_x_24513:
[----:B------:R-:W-:Y:S05]  /*6360*/  BSYNC B1 ;  /* 0x0000000000017941 */ /* 0x000fea0003800000 */
.L_x_24512:
[----:B------:R-:W-:Y:S01]  /*6370*/  IMAD.SHL.U32 R3, R3, 0x100000, RZ ;  /* 0x0010000003037824 */ /* 0x000fe200078e00ff */
[----:B------:R-:W-:-:S04]  /*6380*/  LEA R5, R0, 0x3b800000, 0x17 ;  /* 0x3b80000000057811 */ /* 0x000fc800078eb8ff */
[----:B------:R-:W-:-:S07]  /*6390*/  LOP3.LUT R16, R5, R3, R16, 0xfe, !PT ;  /* 0x0000000305107212 */ /* 0x000fce00078efe10 */
.L_x_24511:
[----:B------:R-:W-:Y:S05]  /*63a0*/  BSYNC B0 ;  /* 0x0000000000007941 */ /* 0x000fea0003800000 */
.L_x_24510:
[----:B------:R-:W0:Y:S01]  /*63b0*/  F2I.S64.TRUNC R16, R16 ;  /* 0x0000001000107311 */ /* 0x000e22000020d900 */
[----:B------:R-:W-:Y:S05]  /*63c0*/  BRA `(.L_x_24495) ;  /* 0x00000004000c7947 */ /* 0x000fea0003800000 */
.L_x_24508:
        /* <DEDUP_REMOVED lines=21> */
.L_x_24517:
[----:B------:R-:W-:Y:S05]  /*6520*/  BSYNC B1 ;  /* 0x0000000000017941 */ /* 0x000fea0003800000 */
.L_x_24516:
[----:B------:R-:W-:Y:S01]  /*6530*/  IMAD.SHL.U32 R3, R3, 0x200000, RZ ;  /* 0x0020000003037824 */ /* 0x000fe200078e00ff */
[----:B------:R-:W-:-:S04]  /*6540*/  LEA R5, R0, 0x37800000, 0x17 ;  /* 0x3780000000057811 */ /* 0x000fc800078eb8ff */
[----:B------:R-:W-:-:S07]  /*6550*/  LOP3.LUT R16, R5, R3, R16, 0xfe, !PT ;  /* 0x0000000305107212 */ /* 0x000fce00078efe10 */
.L_x_24515:
[----:B------:R-:W-:Y:S05]  /*6560*/  BSYNC B0 ;  /* 0x0000000000007941 */ /* 0x000fea0003800000 */
.L_x_24514:
[----:B------:R-:W0:Y:S01]  /*6570*/  F2I.S64.TRUNC R16, R16 ;  /* 0x0000001000107311 */ /* 0x000e22000020d900 */
[----:B------:R-:W-:Y:S05]  /*6580*/  BRA `(.L_x_24495) ;  /* 0x00000000009c7947 */ /* 0x000fea0003800000 */
.L_x_24507:
        /* <DEDUP_REMOVED lines=14> */
.L_x_24521:
[----:B------:R-:W-:Y:S05]  /*6670*/  BSYNC B0 ;  /* 0x0000000000007941 */ /* 0x000fea0003800000 */
.L_x_24520:
[----:B------:R-:W0:Y:S01]  /*6680*/  F2I.S64.TRUNC R16, R16 ;  /* 0x0000001000107311 */ /* 0x000e22000020d900 */
[----:B------:R-:W-:Y:S05]  /*6690*/  BRA `(.L_x_24495) ;  /* 0x0000000000587947 */ /* 0x000fea0003800000 */
.L_x_24494:
        /* <DEDUP_REMOVED lines=16> */
.L_x_24522:
[----:B------:R-:W-:Y:S01]  /*67a0*/  CS2R R16, SRZ ;  /* 0x0000000000107805 */ /* 0x000fe2000001ff00 */
[----:B------:R-:W-:Y:S06]  /*67b0*/  BRA `(.L_x_24495) ;  /* 0x0000000000107947 */ /* 0x000fec0003800000 */
.L_x_24519:
[----:B------:R0:W5:Y:S01]  /*67c0*/  LDG.E.64 R16, desc[UR36][R4.64] ;  /* 0x0000002404107981 */ /* 0x000162000c1e1b00 */
[----:B------:R-:W-:Y:S05]  /*67d0*/  BRA `(.L_x_24495) ;  /* 0x0000000000087947 */ /* 0x000fea0003800000 */
.L_x_24518:
[----:B------:R0:W5:Y:S01]  /*67e0*/  LDG.E R16, desc[UR36][R4.64] ;  /* 0x0000002404107981 */ /* 0x000162000c1e1900 */
[----:B------:R-:W-:-:S07]  /*67f0*/  IMAD.MOV.U32 R17, RZ, RZ, RZ ;  /* 0x000000ffff117224 */ /* 0x000fce00078e00ff */
.L_x_24495:
        /* <DEDUP_REMOVED lines=19> */
.L_x_24526:
[----:B------:R0:W5:Y:S01]  /*6930*/  LDG.E.U8 R24, desc[UR36][R4.64] ;  /* 0x0000002404187981 */ /* 0x000162000c1e1100 */
[----:B------:R-:W-:Y:S01]  /*6940*/  IMAD.MOV.U32 R25, RZ, RZ, RZ ;  /* 0x000000ffff197224 */ /* 0x000fe200078e00ff */
[----:B------:R-:W-:Y:S06]  /*6950*/  BRA `(.L_x_24489) ;  /* 0x0000000c00447947 */ /* 0x000fec0003800000 */
.L_x_24525:
        /* <DEDUP_REMOVED lines=8> */
.L_x_24529:
[----:B------:R-:W2:Y:S02]  /*69e0*/  LDG.E R24, desc[UR36][R4.64] ;  /* 0x0000002404187981 */ /* 0x000ea4000c1e1900 */
[----:B--2---:R-:W-:Y:S01]  /*69f0*/  SHF.R.S32.HI R25, RZ, 0x1f, R24 ;  /* 0x0000001fff197819 */ /* 0x004fe20000011418 */
[----:B------:R-:W-:Y:S06]  /*6a00*/  BRA `(.L_x_24489) ;  /* 0x0000000c00187947 */ /* 0x000fec0003800000 */
.L_x_24528:
[----:B------:R-:W2:Y:S02]  /*6a10*/  LDG.E.S16 R24, desc[UR36][R4.64] ;  /* 0x0000002404187981 */ /* 0x000ea4000c1e1700 */
[----:B--2---:R-:W-:Y:S01]  /*6a20*/  SHF.R.S32.HI R25, RZ, 0x1f, R24 ;  /* 0x0000001fff197819 */ /* 0x004fe20000011418 */
[----:B------:R-:W-:Y:S06]  /*6a30*/  BRA `(.L_x_24489) ;  /* 0x0000000c000c7947 */ /* 0x000fec0003800000 */
.L_x_24524:
        /* <DEDUP_REMOVED lines=9> */
.L_x_24531:
[----:B------:R-:W2:Y:S02]  /*6ad0*/  LDG.E.U16 R4, desc[UR36][R4.64] ;  /* 0x0000002404047981 */ /* 0x000ea4000c1e1500 */
[----:B--2---:R-:W-:-:S06]  /*6ae0*/  HADD2.F32 R24, -RZ, R4.H0_H0 ;  /* 0x20000004ff187230 */ /* 0x004fcc0000004100 */
[----:B------:R-:W0:Y:S01]  /*6af0*/  F2I.S64.TRUNC R24, R24 ;  /* 0x0000001800187311 */ /* 0x000e22000020d900 */
[----:B------:R-:W-:Y:S05]  /*6b00*/  BRA `(.L_x_24489) ;  /* 0x0000000800d87947 */ /* 0x000fea0003800000 */
.L_x_24530:
        /* <DEDUP_REMOVED lines=9> */
.L_x_24533:
[----:B------:R-:W2:Y:S02]  /*6ba0*/  LDG.E.U16 R4, desc[UR36][R4.64] ;  /* 0x0000002404047981 */ /* 0x000ea4000c1e1500 */
[----:B--2---:R-:W-:-:S06]  /*6bb0*/  HADD2.F32 R24, -RZ, R4.H0_H0 ;  /* 0x20000004ff187230 */ /* 0x004fcc0000004100 */
[----:B------:R-:W0:Y:S01]  /*6bc0*/  F2I.S64.TRUNC R24, R24 ;  /* 0x0000001800187311 */ /* 0x000e22000020d900 */
[----:B------:R-:W-:Y:S05]  /*6bd0*/  BRA `(.L_x_24489) ;  /* 0x0000000800a47947 */ /* 0x000fea0003800000 */
.L_x_24532:
[----:B------:R-:W2:Y:S02]  /*6be0*/  LDG.E.64 R4, desc[UR36][R4.64] ;  /* 0x0000002404047981 */ /* 0x000ea4000c1e1b00 */
[----:B--2---:R0:W1:Y:S01]  /*6bf0*/  F2I.S64.F64.TRUNC R24, R4 ;  /* 0x0000000400187311 */ /* 0x004062000030d900 */
[----:B------:R-:W-:Y:S05]  /*6c00*/  BRA `(.L_x_24489) ;  /* 0x0000000800987947 */ /* 0x000fea0003800000 */
.L_x_24523:
        /* <DEDUP_REMOVED lines=13> */
.L_x_24536:
[----:B------:R-:W2:Y:S02]  /*6ce0*/  LDG.E.64 R4, desc[UR36][R4.64] ;  /* 0x0000002404047981 */ /* 0x000ea4000c1e1b00 */
[----:B--2---:R0:W1:Y:S01]  /*6cf0*/  F2I.S64.F64.TRUNC R24, R4 ;  /* 0x0000000400187311 */ /* 0x004062000030d900 */
[----:B------:R-:W-:Y:S05]  /*6d00*/  BRA `(.L_x_24489) ;  /* 0x0000000800587947 */ /* 0x000fea0003800000 */
.L_x_24535:
        /* <DEDUP_REMOVED lines=27> */
.L_x_24538:
        /* <DEDUP_REMOVED lines=14> */
.L_x_24537:
[----:B------:R-:W2:Y:S02]  /*6fa0*/  LDG.E.U16 R24, desc[UR36][R4.64] ;  /* 0x0000002404187981 */ /* 0x000ea4000c1e1500 */
[----:B--2---:R-:W-:-:S06]  /*6fb0*/  IMAD.U32 R24, R24, 0x10000, RZ ;  /* 0x0001000018187824 */ /* 0x004fcc00078e00ff */
[----:B------:R-:W0:Y:S01]  /*6fc0*/  F2I.S64.TRUNC R24, R24 ;  /* 0x0000001800187311 */ /* 0x000e22000020d900 */
[----:B------:R-:W-:Y:S05]  /*6fd0*/  BRA `(.L_x_24489) ;  /* 0x0000000400a47947 */ /* 0x000fea0003800000 */
.L_x_24534:
        /* <DEDUP_REMOVED lines=11> */
.L_x_24541:
        /* <DEDUP_REMOVED lines=21> */
.L_x_24545:
[----:B------:R-:W-:Y:S05]  /*71e0*/  BSYNC B1 ;  /* 0x0000000000017941 */ /* 0x000fea0003800000 */
.L_x_24544:
[----:B------:R-:W-:Y:S01]  /*71f0*/  IMAD.SHL.U32 R3, R3, 0x100000, RZ ;  /* 0x0010000003037824 */ /* 0x000fe200078e00ff */
[----:B------:R-:W-:-:S04]  /*7200*/  LEA R5, R0, 0x3b800000, 0x17 ;  /* 0x3b80000000057811 */ /* 0x000fc800078eb8ff */
[----:B------:R-:W-:-:S07]  /*7210*/  LOP3.LUT R24, R5, R3, R24, 0xfe, !PT ;  /* 0x0000000305187212 */ /* 0x000fce00078efe18 */
.L_x_24543:
[----:B------:R-:W-:Y:S05]  /*7220*/  BSYNC B0 ;  /* 0x0000000000007941 */ /* 0x000fea0003800000 */
.L_x_24542:
[----:B------:R-:W0:Y:S01]  /*7230*/  F2I.S64.TRUNC R24, R24 ;  /* 0x0000001800187311 */ /* 0x000e22000020d900 */
[----:B------:R-:W-:Y:S05]  /*7240*/  BRA `(.L_x_24489) ;  /* 0x0000000400087947 */ /* 0x000fea0003800000 */
.L_x_24540:
        /* <DEDUP_REMOVED lines=21> */
.L_x_24549:
[----:B------:R-:W-:Y:S05]  /*73a0*/  BSYNC B1 ;  /* 0x0000000000017941 */ /* 0x000fea0003800000 */
.L_x_24548:
[----:B------:R-:W-:Y:S01]  /*73b0*/  IMAD.SHL.U32 R3, R3, 0x200000, RZ ;  /* 0x0020000003037824 */ /* 0x000fe200078e00ff */
[----:B------:R-:W-:-:S04]  /*73c0*/  LEA R5, R0, 0x37800000, 0x17 ;  /* 0x3780000000057811 */ /* 0x000fc800078eb8ff */
[----:B------:R-:W-:-:S07]  /*73d0*/  LOP3.LUT R24, R5, R3, R24, 0xfe, !PT ;  /* 0x0000000305187212 */ /* 0x000fce00078efe18 */
.L_x_24547:
[----:B------:R-:W-:Y:S05]  /*73e0*/  BSYNC B0 ;  /* 0x0000000000007941 */ /* 0x000fea0003800000 */
.L_x_24546:
[----:B------:R-:W0:Y:S01]  /*73f0*/  F2I.S64.TRUNC R24, R24 ;  /* 0x0000001800187311 */ /* 0x000e22000020d900 */
[----:B------:R-:W-:Y:S05]  /*7400*/  BRA `(.L_x_24489) ;  /* 0x0000000000987947 */ /* 0x000fea0003800000 */
.L_x_24539:
        /* <DEDUP_REMOVED lines=14> */
.L_x_24553:
[----:B------:R-:W-:Y:S05]  /*74f0*/  BSYNC B0 ;  /* 0x0000000000007941 */ /* 0x000fea0003800000 */
.L_x_24552:
[----:B------:R-:W0:Y:S01]  /*7500*/  F2I.S64.TRUNC R24, R24 ;  /* 0x0000001800187311 */ /* 0x000e22000020d900 */
[----:B------:R-:W-:Y:S05]  /*7510*/  BRA `(.L_x_24489) ;  /* 0x0000000000547947 */ /* 0x000fea0003800000 */
.L_x_24527:
        /* <DEDUP_REMOVED lines=16> */
.L_x_24554:
[----:B------:R-:W-:Y:S05]  /*7620*/  BRA `(.L_x_24489) ;  /* 0x0000000000107947 */ /* 0x000fea0003800000 */
.L_x_24551:
[----:B------:R0:W5:Y:S01]  /*7630*/  LDG.E.64 R24, desc[UR36][R4.64] ;  /* 0x0000002404187981 */ /* 0x000162000c1e1b00 */
[----:B------:R-:W-:Y:S05]  /*7640*/  BRA `(.L_x_24489) ;  /* 0x0000000000087947 */ /* 0x000fea0003800000 */
.L_x_24550:
[----:B------:R0:W5:Y:S01]  /*7650*/  LDG.E R24, desc[UR36][R4.64] ;  /* 0x0000002404187981 */ /* 0x000162000c1e1900 */
[----:B------:R-:W-:-:S07]  /*7660*/  IMAD.MOV.U32 R25, RZ, RZ, RZ ;  /* 0x000000ffff197224 */ /* 0x000fce00078e00ff */
.L_x_24489:
[----:B------:R-:W-:Y:S05]  /*7670*/  BSYNC B6 ;  /* 0x0000000000067941 */ /* 0x000fea0003800000 */
.L_x_24488:
[----:B------:R-:W2:Y:S01]  /*7680*/  S2R R33, SR_TID.X ;  /* 0x0000000000217919 */ /* 0x000ea20000002100 */
[----:B------:R-:W2:Y:S01]  /*7690*/  LDC.U8 R32, c[0x0][0x240] ;  /* 0x00009000ff207b82 */ /* 0x000ea20000000000 */
[----:B01--45:R-:W-:Y:S01]  /*76a0*/  LOP3.LUT P0, RZ, R28, R30, RZ, 0xfc, !PT ;  /* 0x0000001e1cff7212 */ /* 0x033fe2000780fcff */
[----:B------:R-:W-:Y:S01]  /*76b0*/  BSSY B6, `(.L_x_24555) ;  /* 0x00000fa000067945 */ /* 0x000fe20003800000 */
[----:B--23--:R-:W-:Y:S02]  /*76c0*/  LOP3.LUT P1, RZ, R26, R36, RZ, 0xfc, !PT ;  /* 0x000000241aff7212 */ /* 0x00cfe4000782fcff */
[----:B------:R-:W-:Y:S02]  /*76d0*/  LOP3.LUT P3, RZ, R18, R22, RZ, 0xfc, !PT ;  /* 0x0000001612ff7212 */ /* 0x000fe4000786fcff */
[----:B------:R-:W-:Y:S02]  /*76e0*/  LOP3.LUT P2, RZ, R24, R16, RZ, 0xfc, !PT ;  /* 0x0000001018ff7212 */ /* 0x000fe4000784fcff */
[----:B------:R-:W-:-:S02]  /*76f0*/  LOP3.LUT P0, RZ, R29, R31, RZ, 0xfc, P0 ;  /* 0x0000001f1dff7212 */ /* 0x000fc4000000fcff */
[----:B------:R-:W-:Y:S02]  /*7700*/  LOP3.LUT P1, RZ, R27, R37, RZ, 0xfc, P1 ;  /* 0x000000251bff7212 */ /* 0x000fe4000082fcff */
[----:B------:R-:W-:Y:S02]  /*7710*/  LOP3.LUT P3, RZ, R19, R23, RZ, 0xfc, P3 ;  /* 0x0000001713ff7212 */ /* 0x000fe4000186fcff */
[----:B------:R-:W-:Y:S02]  /*7720*/  LOP3.LUT P2, RZ, R25, R17, RZ, 0xfc, P2 ;  /* 0x0000001119ff7212 */ /* 0x000fe4000104fcff */
[----:B------:R-:W-:Y:S02]  /*7730*/  SEL R3, RZ, 0x1, !P0 ;  /* 0x00000001ff037807 */ /* 0x000fe40004000000 */
[----:B------:R-:W-:Y:S02]  /*7740*/  SEL R22, RZ, 0x1, !P1 ;  /* 0x00000001ff167807 */ /* 0x000fe40004800000 */
[----:B------:R-:W-:-:S02]  /*7750*/  SEL R18, RZ, 0x1, !P3 ;  /* 0x00000001ff127807 */ /* 0x000fc40005800000 */
        /* <DEDUP_REMOVED lines=24> */
.L_x_24560:
[----:B------:R0:W-:Y:S01]  /*78e0*/  STG.E.U8 desc[UR36][R8.64], R3 ;  /* 0x0000000308007986 */ /* 0x0001e2000c101124 */
[----:B------:R-:W-:Y:S05]  /*78f0*/  BRA `(.L_x_24556) ;  /* 0x0000000c00547947 */ /* 0x000fea0003800000 */
.L_x_24559:
        /* <DEDUP_REMOVED lines=10> */
.L_x_24563:
[----:B------:R0:W-:Y:S01]  /*79a0*/  STG.E desc[UR36][R8.64], R3 ;  /* 0x0000000308007986 */ /* 0x0001e2000c101924 */
[----:B------:R-:W-:Y:S05]  /*79b0*/  BRA `(.L_x_24556) ;  /* 0x0000000c00247947 */ /* 0x000fea0003800000 */
.L_x_24562:
[----:B------:R0:W-:Y:S01]  /*79c0*/  STG.E.U16 desc[UR36][R8.64], R3 ;  /* 0x0000000308007986 */ /* 0x0001e2000c101524 */
[----:B------:R-:W-:Y:S05]  /*79d0*/  BRA `(.L_x_24556) ;  /* 0x0000000c001c7947 */ /* 0x000fea0003800000 */
.L_x_24558:
        /* <DEDUP_REMOVED lines=9> */
.L_x_24565:
[----:B------:R-:W0:Y:S02]  /*7a70*/  I2F.S16 R0, R3 ;  /* 0x0000000300007306 */ /* 0x000e240000101400 */
[----:B0-----:R-:W-:-:S05]  /*7a80*/  F2FP.F16.F32.PACK_AB R0, RZ, R0 ;  /* 0x00000000ff00723e */ /* 0x001fca00000000ff */
[----:B------:R0:W-:Y:S01]  /*7a90*/  STG.E.U16 desc[UR36][R8.64], R0 ;  /* 0x0000000008007986 */ /* 0x0001e2000c101524 */
[----:B------:R-:W-:Y:S05]  /*7aa0*/  BRA `(.L_x_24556) ;  /* 0x0000000800e87947 */ /* 0x000fea0003800000 */
.L_x_24564:
        /* <DEDUP_REMOVED lines=10> */
.L_x_24567:
[----:B------:R-:W0:Y:S02]  /*7b50*/  I2F.S16 R3, R3 ;  /* 0x0000000300037306 */ /* 0x000e240000101400 */
[----:B0-----:R-:W-:-:S04]  /*7b60*/  F2FP.F16.F32.PACK_AB R3, RZ, R3 ;  /* 0x00000003ff03723e */ /* 0x001fc800000000ff */
[----:B------:R-:W-:-:S05]  /*7b70*/  PRMT R3, R3, 0x5410, RZ ;  /* 0x0000541003037816 */ /* 0x000fca00000000ff */
[----:B------:R3:W-:Y:S01]  /*7b80*/  STG.E desc[UR36][R8.64], R3 ;  /* 0x0000000308007986 */ /* 0x0007e2000c101924 */
[----:B------:R-:W-:Y:S05]  /*7b90*/  BRA `(.L_x_24556) ;  /* 0x0000000800ac7947 */ /* 0x000fea0003800000 */
.L_x_24566:
[----:B------:R-:W0:Y:S02]  /*7ba0*/  I2F.F64.S16 R4, R3 ;  /* 0x0000000300047312 */ /* 0x000e240000101c00 */
[----:B0-----:R4:W-:Y:S01]  /*7bb0*/  STG.E.64 desc[UR36][R8.64], R4 ;  /* 0x0000000408007986 */ /* 0x0019e2000c101b24 */
[----:B------:R-:W-:Y:S05]  /*7bc0*/  BRA `(.L_x_24556) ;  /* 0x0000000800a07947 */ /* 0x000fea0003800000 */
.L_x_24557:
        /* <DEDUP_REMOVED lines=10> */
.L_x_24570:
[----:B------:R-:W0:Y:S01]  /*7c70*/  I2F.F64.S16 R4, R3 ;  /* 0x0000000300047312 */ /* 0x000e220000101c00 */
[----:B------:R-:W-:-:S05]  /*7c80*/  CS2R R6, SRZ ;  /* 0x0000000000067805 */ /* 0x000fca000001ff00 */
[----:B0-----:R0:W-:Y:S01]  /*7c90*/  STG.E.128 desc[UR36][R8.64], R4 ;  /* 0x0000000408007986 */ /* 0x0011e2000c101d24 */
[----:B------:R-:W-:Y:S05]  /*7ca0*/  BRA `(.L_x_24556) ;  /* 0x0000000800687947 */ /* 0x000fea0003800000 */
.L_x_24569:
        /* <DEDUP_REMOVED lines=21> */
.L_x_24574:
[----:B------:R-:W-:Y:S05]  /*7e00*/  BSYNC B0 ;  /* 0x0000000000007941 */ /* 0x000fea0003800000 */
.L_x_24573:
[----:B------:R-:W-:-:S05]  /*7e10*/  LOP3.LUT R5, R0, R5, RZ, 0xfc, !PT ;  /* 0x0000000500057212 */ /* 0x000fca00078efcff */
[----:B------:R0:W-:Y:S01]  /*7e20*/  STG.E.U8 desc[UR36][R8.64], R5 ;  /* 0x0000000508007986 */ /* 0x0001e2000c101124 */
[----:B------:R-:W-:Y:S05]  /*7e30*/  BRA `(.L_x_24556) ;  /* 0x0000000800047947 */ /* 0x000fea0003800000 */
.L_x_24572:
        /* <DEDUP_REMOVED lines=13> */
.L_x_24576:
[----:B------:R-:W-:Y:S01]  /*7f10*/  IMAD.MOV.U32 R0, RZ, RZ, 0x7f ;  /* 0x0000007fff007424 */ /* 0x000fe200078e00ff */
[----:B------:R-:W-:-:S04]  /*7f20*/  ISETP.GT.U32.AND P0, PT, R4, 0x7f800000, PT ;  /* 0x7f8000000400780c */ /* 0x000fc80003f04070 */
[----:B------:R-:W-:-:S09]  /*7f30*/  SEL R0, R0, 0x7c, P0 ;  /* 0x0000007c00007807 */ /* 0x000fd20000000000 */
.L_x_24577:
[----:B------:R-:W-:Y:S05]  /*7f40*/  BSYNC B0 ;  /* 0x0000000000007941 */ /* 0x000fea0003800000 */
.L_x_24575:
[----:B------:R-:W-:-:S04]  /*7f50*/  LOP3.LUT R3, R5, 0x80000000, RZ, 0xc0, !PT ;  /* 0x8000000005037812 */ /* 0x000fc800078ec0ff */
[----:B------:R-:W-:-:S04]  /*7f60*/  SHF.R.U32.HI R3, RZ, 0x18, R3 ;  /* 0x00000018ff037819 */ /* 0x000fc80000011603 */
[----:B------:R-:W-:-:S05]  /*7f70*/  LOP3.LUT R3, R0, R3, RZ, 0xfc, !PT ;  /* 0x0000000300037212 */ /* 0x000fca00078efcff */
[----:B------:R0:W-:Y:S01]  /*7f80*/  STG.E.U8 desc[UR36][R8.64], R3 ;  /* 0x0000000308007986 */ /* 0x0001e2000c101124 */
[----:B------:R-:W-:Y:S05]  /*7f90*/  BRA `(.L_x_24556) ;  /* 0x0000000400ac7947 */ /* 0x000fea0003800000 */
.L_x_24571:
[----:B------:R-:W0:Y:S02]  /*7fa0*/  I2F.S16 R0, R3 ;  /* 0x0000000300007306 */ /* 0x000e240000101400 */
[----:B0-----:R-:W-:-:S05]  /*7fb0*/  F2FP.BF16.F32.PACK_AB R0, RZ, R0 ;  /* 0x00000000ff00723e */ /* 0x001fca00000010ff */
[----:B------:R0:W-:Y:S01]  /*7fc0*/  STG.E.U16 desc[UR36][R8.64], R0 ;  /* 0x0000000008007986 */ /* 0x0001e2000c101524 */
[----:B------:R-:W-:Y:S05]  /*7fd0*/  BRA `(.L_x_24556) ;  /* 0x00000004009c7947 */ /* 0x000fea0003800000 */
.L_x_24568:
        /* <DEDUP_REMOVED lines=10> */
.L_x_24580:
        /* <DEDUP_REMOVED lines=17> */
.L_x_24583:
[----:B------:R-:W-:-:S04]  /*8190*/  LOP3.LUT R3, R3, 0x80000000, RZ, 0xc0, !PT ;  /* 0x8000000003037812 */ /* 0x000fc800078ec0ff */
[----:B------:R-:W-:-:S04]  /*81a0*/  SHF.R.U32.HI R3, RZ, 0x18, R3 ;  /* 0x00000018ff037819 */ /* 0x000fc80000011603 */
[----:B------:R-:W-:-:S04]  /*81b0*/  LOP3.LUT R0, R0, R3, RZ, 0xfc, !PT ;  /* 0x0000000300007212 */ /* 0x000fc800078efcff */
[----:B------:R-:W-:-:S07]  /*81c0*/  PRMT R4, R0, 0x7610, R4 ;  /* 0x0000761000047816 */ /* 0x000fce0000000004 */
.L_x_24582:
[----:B------:R-:W-:Y:S05]  /*81d0*/  BSYNC B0 ;  /* 0x0000000000007941 */ /* 0x000fea0003800000 */
.L_x_24581:
[----:B------:R0:W-:Y:S01]  /*81e0*/  STG.E.U8 desc[UR36][R8.64], R4 ;  /* 0x0000000408007986 */ /* 0x0001e2000c101124 */
[----:B------:R-:W-:Y:S05]  /*81f0*/  BRA `(.L_x_24556) ;  /* 0x0000000400147947 */ /* 0x000fea0003800000 */
.L_x_24579:
        /* <DEDUP_REMOVED lines=17> */
.L_x_24586:
[----:B------:R-:W-:-:S04]  /*8310*/  LOP3.LUT R3, R3, 0x80000000, RZ, 0xc0, !PT ;  /* 0x8000000003037812 */ /* 0x000fc800078ec0ff */
[----:B------:R-:W-:-:S04]  /*8320*/  SHF.R.U32.HI R3, RZ, 0x18, R3 ;  /* 0x00000018ff037819 */ /* 0x000fc80000011603 */
[----:B------:R-:W-:-:S04]  /*8330*/  LOP3.LUT R0, R0, R3, RZ, 0xfc, !PT ;  /* 0x0000000300007212 */ /* 0x000fc800078efcff */
[----:B------:R-:W-:-:S07]  /*8340*/  PRMT R4, R0, 0x7610, R4 ;  /* 0x0000761000047816 */ /* 0x000fce0000000004 */
.L_x_24585:
[----:B------:R-:W-:Y:S05]  /*8350*/  BSYNC B0 ;  /* 0x0000000000007941 */ /* 0x000fea0003800000 */
.L_x_24584:
[----:B------:R0:W-:Y:S01]  /*8360*/  STG.E.U8 desc[UR36][R8.64], R4 ;  /* 0x0000000408007986 */ /* 0x0001e2000c101124 */
[----:B------:R-:W-:Y:S05]  /*8370*/  BRA `(.L_x_24556) ;  /* 0x0000000000b47947 */ /* 0x000fea0003800000 */
.L_x_24578:
        /* <DEDUP_REMOVED lines=23> */
.L_x_24561:
        /* <DEDUP_REMOVED lines=16> */
.L_x_24589:
[----:B------:R-:W-:Y:S05]  /*85f0*/  BRA `(.L_x_24556) ;  /* 0x0000000000147947 */ /* 0x000fea0003800000 */
.L_x_24588:
[----:B------:R-:W-:Y:S02]  /*8600*/  IMAD.MOV.U32 R4, RZ, RZ, R3 ;  /* 0x000000ffff047224 */ /* 0x000fe400078e0003 */
[----:B------:R-:W-:-:S05]  /*8610*/  IMAD.MOV.U32 R5, RZ, RZ, RZ ;  /* 0x000000ffff057224 */ /* 0x000fca00078e00ff */
[----:B------:R0:W-:Y:S01]  /*8620*/  STG.E.64 desc[UR36][R8.64], R4 ;  /* 0x0000000408007986 */ /* 0x0001e2000c101b24 */
[----:B------:R-:W-:Y:S05]  /*8630*/  BRA `(.L_x_24556) ;  /* 0x0000000000047947 */ /* 0x000fea0003800000 */
.L_x_24587:
[----:B------:R0:W-:Y:S02]  /*8640*/  STG.E desc[UR36][R8.64], R3 ;  /* 0x0000000308007986 */ /* 0x0001e4000c101924 */
.L_x_24556:
[----:B------:R-:W-:Y:S05]  /*8650*/  BSYNC B6 ;  /* 0x0000000000067941 */ /* 0x000fea0003800000 */
.L_x_24555:
[----:B------:R-:W-:Y:S01]  /*8660*/  ISETP.GE.AND P0, PT, R33, R2, PT ;  /* 0x000000022100720c */ /* 0x000fe20003f06270 */
[----:B------:R-:W-:-:S12]  /*8670*/  BSSY B6, `(.L_x_24590) ;  /* 0x00001d2000067945 */ /* 0x000fd80003800000 */
[----:B------:R-:W-:Y:S05]  /*8680*/  @P0 BRA `(.L_x_24591) ;  /* 0x0000001c00400947 */ /* 0x000fea0003800000 */
[----:B0-2-4-:R-:W0:Y:S01]  /*8690*/  LDC.64 R4, c[0x0][0x218] ;  /* 0x00008600ff047b82 */ /* 0x015e220000000a00 */
[----:B------:R-:W-:Y:S01]  /*86a0*/  IMAD R0, R34, 0x200, R33 ;  /* 0x0000020022007824 */ /* 0x000fe200078e0221 */
[----:B------:R-:W-:Y:S01]  /*86b0*/  PRMT R6, R32, 0x9910, RZ ;  /* 0x0000991020067816 */ /* 0x000fe200000000ff */
[----:B------:R-:W-:Y:S02]  /*86c0*/  ULDC UR4, c[0x0][0x244] ;  /* 0x0000910000047ab9 */ /* 0x000fe40000000800 */
[----:B-1-3--:R-:W-:Y:S02]  /*86d0*/  IMAD R3, R0, UR4, RZ ;  /* 0x0000000400037c24 */ /* 0x00afe4000f8e02ff */
        /* <DEDUP_REMOVED lines=15> */
.L_x_24595:
[----:B------:R0:W-:Y:S01]  /*87d0*/  STG.E.U8 desc[UR36][R4.64], R22 ;  /* 0x0000001604007986 */ /* 0x0001e2000c101124 */
[----:B------:R-:W-:Y:S05]  /*87e0*/  BRA `(.L_x_24597) ;  /* 0x0000000c00407947 */ /* 0x000fea0003800000 */
.L_x_24594:
        /* <DEDUP_REMOVED lines=9> */
.L_x_24599:
[----:B------:R0:W-:Y:S01]  /*8880*/  STG.E desc[UR36][R4.64], R22 ;  /* 0x0000001604007986 */ /* 0x0001e2000c101924 */
[----:B------:R-:W-:Y:S05]  /*8890*/  BRA `(.L_x_24597) ;  /* 0x0000000c00147947 */ /* 0x000fea0003800000 */
.L_x_24598:
[----:B------:R0:W-:Y:S01]  /*88a0*/  STG.E.U16 desc[UR36][R4.64], R22 ;  /* 0x0000001604007986 */ /* 0x0001e2000c101524 */
[----:B------:R-:W-:Y:S05]  /*88b0*/  BRA `(.L_x_24597) ;  /* 0x0000000c000c7947 */ /* 0x000fea0003800000 */
.L_x_24593:
        /* <DEDUP_REMOVED lines=9> */
.L_x_24601:
[----:B------:R-:W0:Y:S02]  /*8950*/  I2F.S16 R0, R22 ;  /* 0x0000001600007306 */ /* 0x000e240000101400 */
[----:B0-----:R-:W-:-:S05]  /*8960*/  F2FP.F16.F32.PACK_AB R0, RZ, R0 ;  /* 0x00000000ff00723e */ /* 0x001fca00000000ff */
[----:B------:R0:W-:Y:S01]  /*8970*/  STG.E.U16 desc[UR36][R4.64], R0 ;  /* 0x0000000004007986 */ /* 0x0001e2000c101524 */
[----:B------:R-:W-:Y:S05]  /*8980*/  BRA `(.L_x_24597) ;  /* 0x0000000800d87947 */ /* 0x000fea0003800000 */
.L_x_24600:
        /* <DEDUP_REMOVED lines=10> */
.L_x_24603:
[----:B------:R-:W0:Y:S02]  /*8a30*/  I2F.S16 R22, R22 ;  /* 0x0000001600167306 */ /* 0x000e240000101400 */
[----:B0-----:R-:W-:-:S04]  /*8a40*/  F2FP.F16.F32.PACK_AB R3, RZ, R22 ;  /* 0x00000016ff03723e */ /* 0x001fc800000000ff */
[----:B------:R-:W-:-:S05]  /*8a50*/  PRMT R3, R3, 0x5410, RZ ;  /* 0x0000541003037816 */ /* 0x000fca00000000ff */
[----:B------:R3:W-:Y:S01]  /*8a60*/  STG.E desc[UR36][R4.64], R3 ;  /* 0x0000000304007986 */ /* 0x0007e2000c101924 */
[----:B------:R-:W-:Y:S05]  /*8a70*/  BRA `(.L_x_24597) ;  /* 0x00000008009c7947 */ /* 0x000fea0003800000 */
.L_x_24602:
[----:B------:R-:W0:Y:S02]  /*8a80*/  I2F.F64.S16 R22, R22 ;  /* 0x0000001600167312 */ /* 0x000e240000101c00 */
[----:B0-----:R4:W-:Y:S01]  /*8a90*/  STG.E.64 desc[UR36][R4.64], R22 ;  /* 0x0000001604007986 */ /* 0x0019e2000c101b24 */
[----:B------:R-:W-:Y:S05]  /*8aa0*/  BRA `(.L_x_24597) ;  /* 0x0000000800907947 */ /* 0x000fea0003800000 */
.L_x_24592:
        /* <DEDUP_REMOVED lines=10> */
.L_x_24606:
[----:B------:R-:W0:Y:S01]  /*8b50*/  I2F.F64.S16 R8, R22 ;  /* 0x0000001600087312 */ /* 0x000e220000101c00 */
[----:B------:R-:W-:-:S05]  /*8b60*/  CS2R R10, SRZ ;  /* 0x00000000000a7805 */ /* 0x000fca000001ff00 */
[----:B0-----:R0:W-:Y:S01]  /*8b70*/  STG.E.128 desc[UR36][R4.64], R8 ;  /* 0x0000000804007986 */ /* 0x0011e2000c101d24 */
[----:B------:R-:W-:Y:S05]  /*8b80*/  BRA `(.L_x_24597) ;  /* 0x0000000800587947 */ /* 0x000fea0003800000 */
.L_x_24605:
        /* <DEDUP_REMOVED lines=21> */
.L_x_24610:
[----:B------:R-:W-:Y:S05]  /*8ce0*/  BSYNC B0 ;  /* 0x0000000000007941 */ /* 0x000fea0003800000 */
.L_x_24609:
[----:B------:R-:W-:-:S05]  /*8cf0*/  LOP3.LUT R7, R0, R7, RZ, 0xfc, !PT ;  /* 0x0000000700077212 */ /* 0x000fca00078efcff */
[----:B------:R0:W-:Y:S01]  /*8d00*/  STG.E.U8 desc[UR36][R4.64], R7 ;  /* 0x0000000704007986 */ /* 0x0001e2000c101124 */
[----:B------:R-:W-:Y:S05]  /*8d10*/  BRA `(.L_x_24597) ;  /* 0x0000000400f47947 */ /* 0x000fea0003800000 */
.L_x_24608:
        /* <DEDUP_REMOVED lines=13> */
.L_x_24612:
[----:B------:R-:W-:Y:S01]  /*8df0*/  IMAD.MOV.U32 R0, RZ, RZ, 0x7f ;  /* 0x0000007fff007424 */ /* 0x000fe200078e00ff */
[----:B------:R-:W-:-:S04]  /*8e00*/  ISETP.GT.U32.AND P0, PT, R3, 0x7f800000, PT ;  /* 0x7f8000000300780c */ /* 0x000fc80003f04070 */
[----:B------:R-:W-:-:S09]  /*8e10*/  SEL R0, R0, 0x7c, P0 ;  /* 0x0000007c00007807 */ /* 0x000fd20000000000 */
.L_x_24613:
[----:B------:R-:W-:Y:S05]  /*8e20*/  BSYNC B0 ;  /* 0x0000000000007941 */ /* 0x000fea0003800000 */
.L_x_24611:
[----:B------:R-:W-:-:S04]  /*8e30*/  LOP3.LUT R3, R7, 0x80000000, RZ, 0xc0, !PT ;  /* 0x8000000007037812 */ /* 0x000fc800078ec0ff */
[----:B------:R-:W-:-:S04]  /*8e40*/  SHF.R.U32.HI R3, RZ, 0x18, R3 ;  /* 0x00000018ff037819 */ /* 0x000fc80000011603 */
[----:B------:R-:W-:-:S05]  /*8e50*/  LOP3.LUT R3, R0, R3, RZ, 0xfc, !PT ;  /* 0x0000000300037212 */ /* 0x000fca00078efcff */
[----:B------:R0:W-:Y:S01]  /*8e60*/  STG.E.U8 desc[UR36][R4.64], R3 ;  /* 0x0000000304007986 */ /* 0x0001e2000c101124 */
[----:B------:R-:W-:Y:S05]  /*8e70*/  BRA `(.L_x_24597) ;  /* 0x00000004009c7947 */ /* 0x000fea0003800000 */
.L_x_24607:
[----:B------:R-:W0:Y:S02]  /*8e80*/  I2F.S16 R0, R22 ;  /* 0x0000001600007306 */ /* 0x000e240000101400 */
[----:B0-----:R-:W-:-:S05]  /*8e90*/  F2FP.BF16.F32.PACK_AB R0, RZ, R0 ;  /* 0x00000000ff00723e */ /* 0x001fca00000010ff */
[----:B------:R0:W-:Y:S01]  /*8ea0*/  STG.E.U16 desc[UR36][R4.64], R0 ;  /* 0x0000000004007986 */ /* 0x0001e2000c101524 */
[----:B------:R-:W-:Y:S05]  /*8eb0*/  BRA `(.L_x_24597) ;  /* 0x00000004008c7947 */ /* 0x000fea0003800000 */
.L_x_24604:
        /* <DEDUP_REMOVED lines=10> */
.L_x_24616:
        /* <DEDUP_REMOVED lines=17> */
.L_x_24619:
[----:B------:R-:W-:-:S04]  /*9070*/  LOP3.LUT R0, R7, 0x80000000, RZ, 0xc0, !PT ;  /* 0x8000000007007812 */ /* 0x000fc800078ec0ff */
[----:B------:R-:W-:-:S04]  /*9080*/  SHF.R.U32.HI R0, RZ, 0x18, R0 ;  /* 0x00000018ff007819 */ /* 0x000fc80000011600 */
[----:B------:R-:W-:-:S07]  /*9090*/  LOP3.LUT R0, R3, R0, RZ, 0xfc, !PT ;  /* 0x0000000003007212 */ /* 0x000fce00078efcff */
.L_x_24618:
[----:B------:R-:W-:Y:S05]  /*90a0*/  BSYNC B0 ;  /* 0x0000000000007941 */ /* 0x000fea0003800000 */
.L_x_24617:
[----:B------:R0:W-:Y:S01]  /*90b0*/  STG.E.U8 desc[UR36][R4.64], R0 ;  /* 0x0000000004007986 */ /* 0x0001e2000c101124 */
[----:B------:R-:W-:Y:S05]  /*90c0*/  BRA `(.L_x_24597) ;  /* 0x0000000400087947 */ /* 0x000fea0003800000 */
.L_x_24615:
        /* <DEDUP_REMOVED lines=17> */
.L_x_24622:
[----:B------:R-:W-:-:S04]  /*91e0*/  LOP3.LUT R0, R7, 0x80000000, RZ, 0xc0, !PT ;  /* 0x8000000007007812 */ /* 0x000fc800078ec0ff */
[----:B------:R-:W-:-:S04]  /*91f0*/  SHF.R.U32.HI R0, RZ, 0x18, R0 ;  /* 0x00000018ff007819 */ /* 0x000fc80000011600 */
[----:B------:R-:W-:-:S07]  /*9200*/  LOP3.LUT R0, R3, R0, RZ, 0xfc, !PT ;  /* 0x0000000003007212 */ /* 0x000fce00078efcff */
.L_x_24621:
[----:B------:R-:W-:Y:S05]  /*9210*/  BSYNC B0 ;  /* 0x0000000000007941 */ /* 0x000fea0003800000 */
.L_x_24620:
[----:B------:R0:W-:Y:S01]  /*9220*/  STG.E.U8 desc[UR36][R4.64], R0 ;  /* 0x0000000004007986 */ /* 0x0001e2000c101124 */
[----:B------:R-:W-:Y:S05]  /*9230*/  BRA `(.L_x_24597) ;  /* 0x0000000000ac7947 */ /* 0x000fea0003800000 */
.L_x_24614:
        /* <DEDUP_REMOVED lines=22> */
.L_x_24596:
        /* <DEDUP_REMOVED lines=16> */
.L_x_24625:
[----:B------:R-:W-:Y:S05]  /*94a0*/  BRA `(.L_x_24597) ;  /* 0x0000000000107947 */ /* 0x000fea0003800000 */
.L_x_24624:
[----:B------:R-:W-:-:S05]  /*94b0*/  IMAD.MOV.U32 R23, RZ, RZ, RZ ;  /* 0x000000ffff177224 */ /* 0x000fca00078e00ff */
[----:B------:R0:W-:Y:S01]  /*94c0*/  STG.E.64 desc[UR36][R4.64], R22 ;  /* 0x0000001604007986 */ /* 0x0001e2000c101b24 */
[----:B------:R-:W-:Y:S05]  /*94d0*/  BRA `(.L_x_24597) ;  /* 0x0000000000047947 */ /* 0x000fea0003800000 */
.L_x_24623:
[----:B------:R0:W-:Y:S02]  /*94e0*/  STG.E desc[UR36][R4.64], R22 ;  /* 0x0000001604007986 */ /* 0x0001e4000c101924 */
.L_x_24597:
        /* <DEDUP_REMOVED lines=23> */
.L_x_24629:
[----:B------:R0:W-:Y:S01]  /*9660*/  STG.E.U8 desc[UR36][R4.64], R18 ;  /* 0x0000001204007986 */ /* 0x0001e2000c101124 */
[----:B------:R-:W-:Y:S05]  /*9670*/  BRA `(.L_x_24631) ;  /* 0x0000000c00407947 */ /* 0x000fea0003800000 */
.L_x_24628:
        /* <DEDUP_REMOVED lines=9> */
.L_x_24633:
[----:B------:R0:W-:Y:S01]  /*9710*/  STG.E desc[UR36][R4.64], R18 ;  /* 0x0000001204007986 */ /* 0x0001e2000c101924 */
[----:B------:R-:W-:Y:S05]  /*9720*/  BRA `(.L_x_24631) ;  /* 0x0000000c00147947 */ /* 0x000fea0003800000 */
.L_x_24632:
[----:B------:R0:W-:Y:S01]  /*9730*/  STG.E.U16 desc[UR36][R4.64], R18 ;  /* 0x0000001204007986 */ /* 0x0001e2000c101524 */
[----:B------:R-:W-:Y:S05]  /*9740*/  BRA `(.L_x_24631) ;  /* 0x0000000c000c7947 */ /* 0x000fea0003800000 */
.L_x_24627:
        /* <DEDUP_REMOVED lines=9> */
.L_x_24635:
[----:B------:R-:W0:Y:S02]  /*97e0*/  I2F.S16 R0, R18 ;  /* 0x0000001200007306 */ /* 0x000e240000101400 */
[----:B0-----:R-:W-:-:S05]  /*97f0*/  F2FP.F16.F32.PACK_AB R0, RZ, R0 ;  /* 0x00000000ff00723e */ /* 0x001fca00000000ff */
[----:B------:R4:W-:Y:S01]  /*9800*/  STG.E.U16 desc[UR36][R4.64], R0 ;  /* 0x0000000004007986 */ /* 0x0009e2000c101524 */
[----:B------:R-:W-:Y:S05]  /*9810*/  BRA `(.L_x_24631) ;  /* 0x0000000800d87947 */ /* 0x000fea0003800000 */
.L_x_24634:
        /* <DEDUP_REMOVED lines=10> */
.L_x_24637:
[----:B------:R-:W0:Y:S02]  /*98c0*/  I2F.S16 R18, R18 ;  /* 0x0000001200127306 */ /* 0x000e240000101400 */
[----:B0-----:R-:W-:-:S04]  /*98d0*/  F2FP.F16.F32.PACK_AB R3, RZ, R18 ;  /* 0x00000012ff03723e */ /* 0x001fc800000000ff */
[----:B------:R-:W-:-:S05]  /*98e0*/  PRMT R3, R3, 0x5410, RZ ;  /* 0x0000541003037816 */ /* 0x000fca00000000ff */
[----:B------:R2:W-:Y:S01]  /*98f0*/  STG.E desc[UR36][R4.64], R3 ;  /* 0x0000000304007986 */ /* 0x0005e2000c101924 */
[----:B------:R-:W-:Y:S05]  /*9900*/  BRA `(.L_x_24631) ;  /* 0x00000008009c7947 */ /* 0x000fea0003800000 */
.L_x_24636:
[----:B------:R-:W0:Y:S02]  /*9910*/  I2F.F64.S16 R18, R18 ;  /* 0x0000001200127312 */ /* 0x000e240000101c00 */
[----:B0-----:R0:W-:Y:S01]  /*9920*/  STG.E.64 desc[UR36][R4.64], R18 ;  /* 0x0000001204007986 */ /* 0x0011e2000c101b24 */
[----:B------:R-:W-:Y:S05]  /*9930*/  BRA `(.L_x_24631) ;  /* 0x0000000800907947 */ /* 0x000fea0003800000 */
.L_x_24626:
        /* <DEDUP_REMOVED lines=10> */
.L_x_24640:
[----:B------:R-:W0:Y:S01]  /*99e0*/  I2F.F64.S16 R8, R18 ;  /* 0x0000001200087312 */ /* 0x000e220000101c00 */
[----:B------:R-:W-:-:S05]  /*99f0*/  CS2R R10, SRZ ;  /* 0x00000000000a7805 */ /* 0x000fca000001ff00 */
[----:B0-----:R0:W-:Y:S01]  /*9a00*/  STG.E.128 desc[UR36][R4.64], R8 ;  /* 0x0000000804007986 */ /* 0x0011e2000c101d24 */
[----:B------:R-:W-:Y:S05]  /*9a10*/  BRA `(.L_x_24631) ;  /* 0x0000000800587947 */ /* 0x000fea0003800000 */
.L_x_24639:
        /* <DEDUP_REMOVED lines=21> */
.L_x_24644:
[----:B------:R-:W-:Y:S05]  /*9b70*/  BSYNC B0 ;  /* 0x0000000000007941 */ /* 0x000fea0003800000 */
.L_x_24643:
[----:B------:R-:W-:-:S05]  /*9b80*/  LOP3.LUT R7, R0, R7, RZ, 0xfc, !PT ;  /* 0x0000000700077212 */ /* 0x000fca00078efcff */
[----:B------:R0:W-:Y:S01]  /*9b90*/  STG.E.U8 desc[UR36][R4.64], R7 ;  /* 0x0000000704007986 */ /* 0x0001e2000c101124 */
[----:B------:R-:W-:Y:S05]  /*9ba0*/  BRA `(.L_x_24631) ;  /* 0x0000000400f47947 */ /* 0x000fea0003800000 */
.L_x_24642:
        /* <DEDUP_REMOVED lines=13> */
.L_x_24646:
[----:B------:R-:W-:Y:S01]  /*9c80*/  IMAD.MOV.U32 R0, RZ, RZ, 0x7f ;  /* 0x0000007fff007424 */ /* 0x000fe200078e00ff */
[----:B------:R-:W-:-:S04]  /*9c90*/  ISETP.GT.U32.AND P0, PT, R3, 0x7f800000, PT ;  /* 0x7f8000000300780c */ /* 0x000fc80003f04070 */
[----:B------:R-:W-:-:S09]  /*9ca0*/  SEL R0, R0, 0x7c, P0 ;  /* 0x0000007c00007807 */ /* 0x000fd20000000000 */
.L_x_24647:
[----:B------:R-:W-:Y:S05]  /*9cb0*/  BSYNC B0 ;  /* 0x0000000000007941 */ /* 0x000fea0003800000 */
.L_x_24645:
[----:B------:R-:W-:-:S04]  /*9cc0*/  LOP3.LUT R3, R7, 0x80000000, RZ, 0xc0, !PT ;  /* 0x8000000007037812 */ /* 0x000fc800078ec0ff */
[----:B------:R-:W-:-:S04]  /*9cd0*/  SHF.R.U32.HI R3, RZ, 0x18, R3 ;  /* 0x00000018ff037819 */ /* 0x000fc80000011603 */
[----:B------:R-:W-:-:S05]  /*9ce0*/  LOP3.LUT R3, R0, R3, RZ, 0xfc, !PT ;  /* 0x0000000300037212 */ /* 0x000fca00078efcff */
[----:B------:R0:W-:Y:S01]  /*9cf0*/  STG.E.U8 desc[UR36][R4.64], R3 ;  /* 0x0000000304007986 */ /* 0x0001e2000c101124 */
[----:B------:R-:W-:Y:S05]  /*9d00*/  BRA `(.L_x_24631) ;  /* 0x00000004009c7947 */ /* 0x000fea0003800000 */
.L_x_24641:
[----:B------:R-:W0:Y:S02]  /*9d10*/  I2F.S16 R0, R18 ;  /* 0x0000001200007306 */ /* 0x000e240000101400 */
[----:B0-----:R-:W-:-:S05]  /*9d20*/  F2FP.BF16.F32.PACK_AB R0, RZ, R0 ;  /* 0x00000000ff00723e */ /* 0x001fca00000010ff */
[----:B------:R0:W-:Y:S01]  /*9d30*/  STG.E.U16 desc[UR36][R4.64], R0 ;  /* 0x0000000004007986 */ /* 0x0001e2000c101524 */
[----:B------:R-:W-:Y:S05]  /*9d40*/  BRA `(.L_x_24631) ;  /* 0x00000004008c7947 */ /* 0x000fea0003800000 */
.L_x_24638:
        /* <DEDUP_REMOVED lines=10> */
.L_x_24650:
        /* <DEDUP_REMOVED lines=17> */
.L_x_24653:
[----:B------:R-:W-:-:S04]  /*9f00*/  LOP3.LUT R0, R7, 0x80000000, RZ, 0xc0, !PT ;  /* 0x8000000007007812 */ /* 0x000fc800078ec0ff */
[----:B------:R-:W-:-:S04]  /*9f10*/  SHF.R.U32.HI R0, RZ, 0x18, R0 ;  /* 0x00000018ff007819 */ /* 0x000fc80000011600 */
[----:B------:R-:W-:-:S07]  /*9f20*/  LOP3.LUT R0, R3, R0, RZ, 0xfc, !PT ;  /* 0x0000000003007212 */ /* 0x000fce00078efcff */
.L_x_24652:
[----:B------:R-:W-:Y:S05]  /*9f30*/  BSYNC B0 ;  /* 0x0000000000007941 */ /* 0x000fea0003800000 */
.L_x_24651:
[----:B------:R0:W-:Y:S01]  /*9f40*/  STG.E.U8 desc[UR36][R4.64], R0 ;  /* 0x0000000004007986 */ /* 0x0001e2000c101124 */
[----:B------:R-:W-:Y:S05]  /*9f50*/  BRA `(.L_x_24631) ;  /* 0x0000000400087947 */ /* 0x000fea0003800000 */
.L_x_24649:
        /* <DEDUP_REMOVED lines=17> */
.L_x_24656:
[----:B------:R-:W-:-:S04]  /*a070*/  LOP3.LUT R0, R7, 0x80000000, RZ, 0xc0, !PT ;  /* 0x8000000007007812 */ /* 0x000fc800078ec0ff */
[----:B------:R-:W-:-:S04]  /*a080*/  SHF.R.U32.HI R0, RZ, 0x18, R0 ;  /* 0x00000018ff007819 */ /* 0x000fc80000011600 */
[----:B------:R-:W-:-:S07]  /*a090*/  LOP3.LUT R0, R3, R0, RZ, 0xfc, !PT ;  /* 0x0000000003007212 */ /* 0x000fce00078efcff */
.L_x_24655:
[----:B------:R-:W-:Y:S05]  /*a0a0*/  BSYNC B0 ;  /* 0x0000000000007941 */ /* 0x000fea0003800000 */
.L_x_24654:
[----:B------:R0:W-:Y:S01]  /*a0b0*/  STG.E.U8 desc[UR36][R4.64], R0 ;  /* 0x0000000004007986 */ /* 0x0001e2000c101124 */
[----:B------:R-:W-:Y:S05]  /*a0c0*/  BRA `(.L_x_24631) ;  /* 0x0000000000ac7947 */ /* 0x000fea0003800000 */
.L_x_24648:
        /* <DEDUP_REMOVED lines=22> */
.L_x_24630:
        /* <DEDUP_REMOVED lines=16> */
.L_x_24659:
[----:B------:R-:W-:Y:S05]  /*a330*/  BRA `(.L_x_24631) ;  /* 0x0000000000107947 */ /* 0x000fea0003800000 */
.L_x_24658:
[----:B------:R-:W-:-:S05]  /*a340*/  IMAD.MOV.U32 R19, RZ, RZ, RZ ;  /* 0x000000ffff137224 */ /* 0x000fca00078e00ff */
[----:B------:R0:W-:Y:S01]  /*a350*/  STG.E.64 desc[UR36][R4.64], R18 ;  /* 0x0000001204007986 */ /* 0x0001e2000c101b24 */
[----:B------:R-:W-:Y:S05]  /*a360*/  BRA `(.L_x_24631) ;  /* 0x0000000000047947 */ /* 0x000fea0003800000 */
.L_x_24657:
[----:B------:R0:W-:Y:S02]  /*a370*/  STG.E desc[UR36][R4.64], R18 ;  /* 0x0000001204007986 */ /* 0x0001e4000c101924 */
.L_x_24631:
[----:B------:R-:W-:-:S07]  /*a380*/  VIADD R33, R33, 0x80 ;  /* 0x0000008021217836 */ /* 0x000fce0000000000 */
.L_x_24591:
[----:B------:R-:W-:Y:S05]  /*a390*/  BSYNC B6 ;  /* 0x0000000000067941 */ /* 0x000fea0003800000 */
.L_x_24590:
        /* <DEDUP_REMOVED lines=21> */
.L_x_24663:
[----:B------:R-:W-:Y:S01]  /*a4f0*/  STG.E.U8 desc[UR36][R2.64], R16 ;  /* 0x0000001002007986 */ /* 0x000fe2000c101124 */
[----:B------:R-:W-:Y:S05]  /*a500*/  EXIT ;  /* 0x000000000000794d */ /* 0x000fea0003800000 */
.L_x_24662:
        /* <DEDUP_REMOVED lines=9> */
.L_x_24666:
[----:B------:R-:W-:Y:S01]  /*a5a0*/  STG.E desc[UR36][R2.64], R16 ;  /* 0x0000001002007986 */ /* 0x000fe2000c101924 */
[----:B------:R-:W-:Y:S05]  /*a5b0*/  EXIT ;  /* 0x000000000000794d */ /* 0x000fea0003800000 */
.L_x_24665:
[----:B------:R-:W-:Y:S01]  /*a5c0*/  STG.E.U16 desc[UR36][R2.64], R16 ;  /* 0x0000001002007986 */ /* 0x000fe2000c101524 */
[----:B------:R-:W-:Y:S05]  /*a5d0*/  EXIT ;  /* 0x000000000000794d */ /* 0x000fea0003800000 */
.L_x_24661:
        /* <DEDUP_REMOVED lines=9> */
.L_x_24668:
[----:B------:R-:W0:Y:S02]  /*a670*/  I2F.S16 R0, R16 ;  /* 0x0000001000007306 */ /* 0x000e240000101400 */
[----:B0-----:R-:W-:-:S05]  /*a680*/  F2FP.F16.F32.PACK_AB R0, RZ, R0 ;  /* 0x00000000ff00723e */ /* 0x001fca00000000ff */
[----:B------:R-:W-:Y:S01]  /*a690*/  STG.E.U16 desc[UR36][R2.64], R0 ;  /* 0x0000000002007986 */ /* 0x000fe2000c101524 */
[----:B------:R-:W-:Y:S05]  /*a6a0*/  EXIT ;  /* 0x000000000000794d */ /* 0x000fea0003800000 */
.L_x_24667:
        /* <DEDUP_REMOVED lines=10> */
.L_x_24670:
[----:B------:R-:W0:Y:S02]  /*a750*/  I2F.S16 R16, R16 ;  /* 0x0000001000107306 */ /* 0x000e240000101400 */
[----:B0-----:R-:W-:-:S04]  /*a760*/  F2FP.F16.F32.PACK_AB R5, RZ, R16 ;  /* 0x00000010ff05723e */ /* 0x001fc800000000ff */
[----:B------:R-:W-:-:S05]  /*a770*/  PRMT R5, R5, 0x5410, RZ ;  /* 0x0000541005057816 */ /* 0x000fca00000000ff */
[----:B------:R-:W-:Y:S01]  /*a780*/  STG.E desc[UR36][R2.64], R5 ;  /* 0x0000000502007986 */ /* 0x000fe2000c101924 */
[----:B------:R-:W-:Y:S05]  /*a790*/  EXIT ;  /* 0x000000000000794d */ /* 0x000fea0003800000 */
.L_x_24669:
[----:B------:R-:W0:Y:S02]  /*a7a0*/  I2F.F64.S16 R16, R16 ;  /* 0x0000001000107312 */ /* 0x000e240000101c00 */
[----:B0-----:R-:W-:Y:S01]  /*a7b0*/  STG.E.64 desc[UR36][R2.64], R16 ;  /* 0x0000001002007986 */ /* 0x001fe2000c101b24 */
[----:B------:R-:W-:Y:S05]  /*a7c0*/  EXIT ;  /* 0x000000000000794d */ /* 0x000fea0003800000 */
.L_x_24660:
        /* <DEDUP_REMOVED lines=10> */
.L_x_24673:
[----:B------:R-:W0:Y:S01]  /*a870*/  I2F.F64.S16 R16, R16 ;  /* 0x0000001000107312 */ /* 0x000e220000101c00 */
[----:B------:R-:W-:-:S05]  /*a880*/  CS2R R18, SRZ ;  /* 0x0000000000127805 */ /* 0x000fca000001ff00 */
[----:B0-----:R-:W-:Y:S01]  /*a890*/  STG.E.128 desc[UR36][R2.64], R16 ;  /* 0x0000001002007986 */ /* 0x001fe2000c101d24 */
[----:B------:R-:W-:Y:S05]  /*a8a0*/  EXIT ;  /* 0x000000000000794d */ /* 0x000fea0003800000 */
.L_x_24672:
        /* <DEDUP_REMOVED lines=21> */
.L_x_24677:
[----:B------:R-:W-:Y:S05]  /*aa00*/  BSYNC B0 ;  /* 0x0000000000007941 */ /* 0x000fea0003800000 */
.L_x_24676:
[----:B------:R-:W-:-:S05]  /*aa10*/  LOP3.LUT R5, R0, R5, RZ, 0xfc, !PT ;  /* 0x0000000500057212 */ /* 0x000fca00078efcff */
[----:B------:R-:W-:Y:S01]  /*aa20*/  STG.E.U8 desc[UR36][R2.64], R5 ;  /* 0x0000000502007986 */ /* 0x000fe2000c101124 */
[----:B------:R-:W-:Y:S05]  /*aa30*/  EXIT ;  /* 0x000000000000794d */ /* 0x000fea0003800000 */
.L_x_24675:
        /* <DEDUP_REMOVED lines=13> */
.L_x_24679:
[----:B------:R-:W-:Y:S01]  /*ab10*/  IMAD.MOV.U32 R0, RZ, RZ, 0x7f ;  /* 0x0000007fff007424 */ /* 0x000fe200078e00ff */
[----:B------:R-:W-:-:S04]  /*ab20*/  ISETP.GT.U32.AND P0, PT, R4, 0x7f800000, PT ;  /* 0x7f8000000400780c */ /* 0x000fc80003f04070 */
[----:B------:R-:W-:-:S09]  /*ab30*/  SEL R0, R0, 0x7c, P0 ;  /* 0x0000007c00007807 */ /* 0x000fd20000000000 */
.L_x_24680:
[----:B------:R-:W-:Y:S05]  /*ab40*/  BSYNC B0 ;  /* 0x0000000000007941 */ /* 0x000fea0003800000 */
.L_x_24678:
[----:B------:R-:W-:-:S04]  /*ab50*/  LOP3.LUT R4, R5, 0x80000000, RZ, 0xc0, !PT ;  /* 0x8000000005047812 */ /* 0x000fc800078ec0ff */
[----:B------:R-:W-:-:S04]  /*ab60*/  SHF.R.U32.HI R5, RZ, 0x18, R4 ;  /* 0x00000018ff057819 */ /* 0x000fc80000011604 */
[----:B------:R-:W-:-:S05]  /*ab70*/  LOP3.LUT R5, R0, R5, RZ, 0xfc, !PT ;  /* 0x0000000500057212 */ /* 0x000fca00078efcff */
[----:B------:R-:W-:Y:S01]  /*ab80*/  STG.E.U8 desc[UR36][R2.64], R5 ;  /* 0x0000000502007986 */ /* 0x000fe2000c101124 */
[----:B------:R-:W-:Y:S05]  /*ab90*/  EXIT ;  /* 0x000000000000794d */ /* 0x000fea0003800000 */
.L_x_24674:
[----:B------:R-:W0:Y:S02]  /*aba0*/  I2F.S16 R0, R16 ;  /* 0x0000001000007306 */ /* 0x000e240000101400 */
[----:B0-----:R-:W-:-:S05]  /*abb0*/  F2FP.BF16.F32.PACK_AB R0, RZ, R0 ;  /* 0x00000000ff00723e */ /* 0x001fca00000010ff */
[----:B------:R-:W-:Y:S01]  /*abc0*/  STG.E.U16 desc[UR36][R2.64], R0 ;  /* 0x0000000002007986 */ /* 0x000fe2000c101524 */
[----:B------:R-:W-:Y:S05]  /*abd0*/  EXIT ;  /* 0x000000000000794d */ /* 0x000fea0003800000 */
.L_x_24671:
        /* <DEDUP_REMOVED lines=10> */
.L_x_24683:
        /* <DEDUP_REMOVED lines=17> */
.L_x_24686:
[----:B------:R-:W-:-:S04]  /*ad90*/  LOP3.LUT R0, R7, 0x80000000, RZ, 0xc0, !PT ;  /* 0x8000000007007812 */ /* 0x000fc800078ec0ff */
[----:B------:R-:W-:-:S04]  /*ada0*/  SHF.R.U32.HI R5, RZ, 0x18, R0 ;  /* 0x00000018ff057819 */ /* 0x000fc80000011600 */
[----:B------:R-:W-:-:S04]  /*adb0*/  LOP3.LUT R4, R4, R5, RZ, 0xfc, !PT ;  /* 0x0000000504047212 */ /* 0x000fc800078efcff */
[----:B------:R-:W-:-:S07]  /*adc0*/  PRMT R0, R4, 0x7610, R0 ;  /* 0x0000761004007816 */ /* 0x000fce0000000000 */
.L_x_24685:
[----:B------:R-:W-:Y:S05]  /*add0*/  BSYNC B0 ;  /* 0x0000000000007941 */ /* 0x000fea0003800000 */
.L_x_24684:
[----:B------:R-:W-:Y:S01]  /*ade0*/  STG.E.U8 desc[UR36][R2.64], R0 ;  /* 0x0000000002007986 */ /* 0x000fe2000c101124 */
[----:B------:R-:W-:Y:S05]  /*adf0*/  EXIT ;  /* 0x000000000000794d */ /* 0x000fea0003800000 */
.L_x_24682:
        /* <DEDUP_REMOVED lines=17> */
.L_x_24689:
[----:B------:R-:W-:-:S04]  /*af10*/  LOP3.LUT R0, R7, 0x80000000, RZ, 0xc0, !PT ;  /* 0x8000000007007812 */ /* 0x000fc800078ec0ff */
[----:B------:R-:W-:-:S04]  /*af20*/  SHF.R.U32.HI R5, RZ, 0x18, R0 ;  /* 0x00000018ff057819 */ /* 0x000fc80000011600 */
[----:B------:R-:W-:-:S04]  /*af30*/  LOP3.LUT R4, R4, R5, RZ, 0xfc, !PT ;  /* 0x0000000504047212 */ /* 0x000fc800078efcff */
[----:B------:R-:W-:-:S07]  /*af40*/  PRMT R0, R4, 0x7610, R0 ;  /* 0x0000761004007816 */ /* 0x000fce0000000000 */
.L_x_24688:
[----:B------:R-:W-:Y:S05]  /*af50*/  BSYNC B0 ;  /* 0x0000000000007941 */ /* 0x000fea0003800000 */
.L_x_24687:
[----:B------:R-:W-:Y:S01]  /*af60*/  STG.E.U8 desc[UR36][R2.64], R0 ;  /* 0x0000000002007986 */ /* 0x000fe2000c101124 */
[----:B------:R-:W-:Y:S05]  /*af70*/  EXIT ;  /* 0x000000000000794d */ /* 0x000fea0003800000 */
.L_x_24681:
        /* <DEDUP_REMOVED lines=22> */
.L_x_24664:
        /* <DEDUP_REMOVED lines=16> */
.L_x_24692:
[----:B------:R-:W-:Y:S05]  /*b1e0*/  EXIT ;  /* 0x000000000000794d */ /* 0x000fea0003800000 */
.L_x_24691:
[----:B------:R-:W-:-:S05]  /*b1f0*/  IMAD.MOV.U32 R17, RZ, RZ, RZ ;  /* 0x000000ffff117224 */ /* 0x000fca00078e00ff */
[----:B------:R-:W-:Y:S01]  /*b200*/  STG.E.64 desc[UR36][R2.64], R16 ;  /* 0x0000001002007986 */ /* 0x000fe2000c101b24 */
[----:B------:R-:W-:Y:S05]  /*b210*/  EXIT ;  /* 0x000000000000794d */ /* 0x000fea0003800000 */
.L_x_24690:
[----:B------:R-:W-:Y:S01]  /*b220*/  STG.E desc[UR36][R2.64], R16 ;  /* 0x0000001002007986 */ /* 0x000fe2000c101924 */
[----:B------:R-:W-:Y:S05]  /*b230*/  EXIT ;  /* 0x000000000000794d */ /* 0x000fea0003800000 */
.L_x_24693:
        /* <DEDUP_REMOVED lines=12> */
.L_x_43981:


//--------------------- .text._ZN2at6native18elementwise_kernelILi128ELi4EZNS0_22gpu_kernel_impl_nocastINS0_13BinaryFunctorIllbZZZNS0_22logical_or_kernel_cudaERNS_14TensorIteratorEENKUlvE0_clEvENKUlvE2_clEvEUlllE_EEEEvRNS_18TensorIteratorBaseERKT_EUliE_EEviT1_ --------------------------
	.section	.text._ZN2at6native18elementwise_kernelILi128ELi4EZNS0_22gpu_kernel_impl_nocastINS0_13BinaryFunctorIllbZZZNS0_22logical_or_kernel_cudaERNS_14TensorIteratorEENKUlvE0_clEvENKUlvE2_clEvEUlllE_EEEEvRNS_18TensorIteratorBaseERKT_EUliE_EEviT1_,"ax",@progbits
	.align	128
        .global         _ZN2at6native18elementwise_kernelILi128ELi4EZNS0_22gpu_kernel_impl_nocastINS0_13BinaryFunctorIllbZZZNS0_22logical_or_kernel_cudaERNS_14TensorIteratorEENKUlvE0_clEvENKUlvE2_clEvEUlllE_EEEEvRNS_18TensorIteratorBaseERKT_EUliE_EEviT1_
        .type           _ZN2at6native18elementwise_kernelILi128ELi4EZNS0_22gpu_kernel_impl_nocastINS0_13BinaryFunctorIllbZZZNS0_22logical_or_kernel_cudaERNS_14TensorIteratorEENKUlvE0_clEvENKUlvE2_clEvEUlllE_EEEEvRNS_18TensorIteratorBaseERKT_EUliE_EEviT1_,@function
        .size           _ZN2at6native18elementwise_kernelILi128ELi4EZNS0_22gpu_kernel_impl_nocastINS0_13BinaryFunctorIllbZZZNS0_22logical_or_kernel_cudaERNS_14TensorIteratorEENKUlvE0_clEvENKUlvE2_clEvEUlllE_EEEEvRNS_18TensorIteratorBaseERKT_EUliE_EEviT1_,(.L_x_43982 - _ZN2at6native18elementwise_kernelILi128ELi4EZNS0_22gpu_kernel_impl_nocastINS0_13BinaryFunctorIllbZZZNS0_22logical_or_kernel_cudaERNS_14TensorIteratorEENKUlvE0_clEvENKUlvE2_clEvEUlllE_EEEEvRNS_18TensorIteratorBaseERKT_EUliE_EEviT1_)
        .other          _ZN2at6native18elementwise_kernelILi128ELi4EZNS0_22gpu_kernel_impl_nocastINS0_13BinaryFunctorIllbZZZNS0_22logical_or_kernel_cudaERNS_14TensorIteratorEENKUlvE0_clEvENKUlvE2_clEvEUlllE_EEEEvRNS_18TensorIteratorBaseERKT_EUliE_EEviT1_,@"STO_CUDA_ENTRY STV_DEFAULT"
_ZN2at6native18elementwise_kernelILi128ELi4EZNS0_22gpu_kernel_impl_nocastINS0_13BinaryFunctorIllbZZZNS0_22logical_or_kernel_cudaERNS_14TensorIteratorEENKUlvE0_clEvENKUlvE2_clEvEUlllE_EEEEvRNS_18TensorIteratorBaseERKT_EUliE_EEviT1_:
.text._ZN2at6native18elementwise_kernelILi128ELi4EZNS0_22gpu_kernel_impl_nocastINS0_13BinaryFunctorIllbZZZNS0_22logical_or_kernel_cudaERNS_14TensorIteratorEENKUlvE0_clEvENKUlvE2_clEvEUlllE_EEEEvRNS_18TensorIteratorBaseERKT_EUliE_EEviT1_:
        /* <DEDUP_REMOVED lines=363> */
.L_x_24696:
        /* <DEDUP_REMOVED lines=8> */
[----:B------:R-:W2:Y:S01]  /*1730*/  LDG.E.64 R8, desc[UR4][R8.64] ;  /* 0x0000000408087981 */ /* 0x000ea2000c1e1b00 */
[----:B------:R-:W-:Y:S02]  /*1740*/  IADD3 R4, P1, R5, UR8, RZ ;  /* 0x0000000805047c10 */ /* 0x000fe4000ff3e0ff */
[----:B------:R-:W-:Y:S02]  /*1750*/  IADD3 R3, R3, 0x80, RZ ;  /* 0x0000008003037810 */ /* 0x000fe40007ffe0ff */
[----:B------:R-:W-:Y:S02]  /*1760*/  IADD3.X R5, RZ, UR9, RZ, P1, !PT ;  /* 0x00000009ff057c10 */ /* 0x000fe40008ffe4ff */
[----:B--2---:R-:W-:-:S04]  /*1770*/  LOP3.LUT P0, RZ, R6, R8, RZ, 0xfc, !PT ;  /* 0x0000000806ff7212 */ /* 0x004fc8000780fcff */
[----:B------:R-:W-:-:S04]  /*1780*/  LOP3.LUT P0, RZ, R7, R9, RZ, 0xfc, P0 ;  /* 0x0000000907ff7212 */ /* 0x000fc8000000fcff */
[----:B------:R-:W-:-:S05]  /*1790*/  SEL R11, RZ, 0x1, !P0 ;  /* 0x00000001ff0b7807 */ /* 0x000fca0004000000 */
[----:B------:R0:W-:Y:S04]  /*17a0*/  STG.E.U8 desc[UR4][R4.64], R11 ;  /* 0x0000000b04007986 */ /* 0x0001e8000c101104 */
.L_x_24695:
[----:B------:R-:W-:Y:S05]  /*17b0*/  BSYNC B0 ;  /* 0x0000000000007941 */ /* 0x000fea0003800000 */
.L_x_24694:
        /* <DEDUP_REMOVED lines=356> */
.L_x_24699:
        /* <DEDUP_REMOVED lines=371> */
.L_x_24700:
        /* <DEDUP_REMOVED lines=16> */
.L_x_24698:
[----:B------:R-:W-:Y:S05]  /*4630*/  BSYNC B0 ;  /* 0x0000000000007941 */ /* 0x000fea0003800000 */
.L_x_24697:
        /* <DEDUP_REMOVED lines=355> */
.L_x_24701:
[----:B------:R-:W-:Y:S01]  /*5c70*/  ULDC.64 UR6, c[0x0][0x480] ;  /* 0x0001200000067ab9 */ /* 0x000fe20000000a00 */
[----:B------:R-:W-:Y:S01]  /*5c80*/  ULDC.64 UR8, c[0x0][0x488] ;  /* 0x0001220000087ab9 */ /* 0x000fe20000000a00 */
[----:B------:R-:W-:Y:S02]  /*5c90*/  IADD3 R6, P0, R2, UR6, RZ ;  /* 0x0000000602067c10 */ /* 0x000fe4000ff1e0ff */
[----:B------:R-:W-:Y:S02]  /*5ca0*/  IADD3 R2, P1, R0, UR8, RZ ;  /* 0x0000000800027c10 */ /* 0x000fe4000ff3e0ff */
[----:B------:R-:W-:Y:S01]  /*5cb0*/  IADD3.X R7, RZ, UR7, RZ, P0, !PT ;  /* 0x00000007ff077c10 */ /* 0x000fe200087fe4ff */
[----:B------:R-:W-:Y:S01]  /*5cc0*/  ULDC.64 UR6, c[0x0][0x478] ;  /* 0x00011e0000067ab9 */ /* 0x000fe20000000a00 */
[----:B------:R-:W-:-:S04]  /*5cd0*/  IADD3.X R3, RZ, UR9, RZ, P1, !PT ;  /* 0x00000009ff037c10 */ /* 0x000fc80008ffe4ff */
[----:B------:R-:W2:Y:S04]  /*5ce0*/  LDG.E.64 R6, desc[UR4][R6.64] ;  /* 0x0000000406067981 */ /* 0x000ea8000c1e1b00 */
[----:B------:R-:W2:Y:S01]  /*5cf0*/  LDG.E.64 R2, desc[UR4][R2.64] ;  /* 0x0000000402027981 */ /* 0x000ea2000c1e1b00 */
[----:B------:R-:W-:-:S04]  /*5d00*/  IADD3 R4, P1, R5, UR6, RZ ;  /* 0x0000000605047c10 */ /* 0x000fc8000ff3e0ff */
[----:B------:R-:W-:Y:S02]  /*5d10*/  IADD3.X R5, RZ, UR7, RZ, P1, !PT ;  /* 0x00000007ff057c10 */ /* 0x000fe40008ffe4ff */
[----:B--2---:R-:W-:-:S04]  /*5d20*/  LOP3.LUT P0, RZ, R2, R6, RZ, 0xfc, !PT ;  /* 0x0000000602ff7212 */ /* 0x004fc8000780fcff */
[----:B------:R-:W-:-:S04]  /*5d30*/  LOP3.LUT P0, RZ, R3, R7, RZ, 0xfc, P0 ;  /* 0x0000000703ff7212 */ /* 0x000fc8000000fcff */
[----:B------:R-:W-:-:S05]  /*5d40*/  SEL R9, RZ, 0x1, !P0 ;  /* 0x00000001ff097807 */ /* 0x000fca0004000000 */
[----:B------:R-:W-:Y:S01]  /*5d50*/  STG.E.U8 desc[UR4][R4.64], R9 ;  /* 0x0000000904007986 */ /* 0x000fe2000c101104 */
[----:B------:R-:W-:Y:S05]  /*5d60*/  EXIT ;  /* 0x000000000000794d */ /* 0x000fea0003800000 */
.L_x_24702:
        /* <DEDUP_REMOVED lines=9> */
.L_x_43982:


//--------------------- .text._ZN2at6native27unrolled_elementwise_kernelINS0_13BinaryFunctorIllbZZZNS0_22logical_or_kernel_cudaERNS_14TensorIteratorEENKUlvE0_clEvENKUlvE2_clEvEUlllE_EESt5arrayIPcLm3EELi4E23TrivialOffsetCalculatorILi2EjESC_ILi1EjENS0_6memory15LoadWithoutCastENSF_16StoreWithoutCastEEEviT_T0_T2_T3_T4_T5_ --------------------------
	.section	.text._ZN2at6native27unrolled_elementwise_kernelINS0_13BinaryFunctorIllbZZZNS0_22logical_or_kernel_cudaERNS_14TensorIteratorEENKUlvE0_clEvENKUlvE2_clEvEUlllE_EESt5arrayIPcLm3EELi4E23TrivialOffsetCalculatorILi2EjESC_ILi1EjENS0_6memory15LoadWithoutCastENSF_16StoreWithoutCastEEEviT_T0_T2_T3_T4_T5_,"ax",@progbits
	.align	128
        .global         _ZN2at6native27unrolled_elementwise_kernelINS0_13BinaryFunctorIllbZZZNS0_22logical_or_kernel_cudaERNS_14TensorIteratorEENKUlvE0_clEvENKUlvE2_clEvEUlllE_EESt5arrayIPcLm3EELi4E23TrivialOffsetCalculatorILi2EjESC_ILi1EjENS0_6memory15LoadWithoutCastENSF_16StoreWithoutCastEEEviT_T0_T2_T3_T4_T5_
        .type           _ZN2at6native27unrolled_elementwise_kernelINS0_13BinaryFunctorIllbZZZNS0_22logical_or_kernel_cudaERNS_14TensorIteratorEENKUlvE0_clEvENKUlvE2_clEvEUlllE_EESt5arrayIPcLm3EELi4E23TrivialOffsetCalculatorILi2EjESC_ILi1EjENS0_6memory15LoadWithoutCastENSF_16StoreWithoutCastEEEviT_T0_T2_T3_T4_T5_,@function
        .size           _ZN2at6native27unrolled_elementwise_kernelINS0_13BinaryFunctorIllbZZZNS0_22logical_or_kernel_cudaERNS_14TensorIteratorEENKUlvE0_clEvENKUlvE2_clEvEUlllE_EESt5arrayIPcLm3EELi4E23TrivialOffsetCalculatorILi2EjESC_ILi1EjENS0_6memory15LoadWithoutCastENSF_16StoreWithoutCastEEEviT_T0_T2_T3_T4_T5_,(.L_x_43983 - _ZN2at6native27unrolled_elementwise_kernelINS0_13BinaryFunctorIllbZZZNS0_22logical_or_kernel_cudaERNS_14TensorIteratorEENKUlvE0_clEvENKUlvE2_clEvEUlllE_EESt5arrayIPcLm3EELi4E23TrivialOffsetCalculatorILi2EjESC_ILi1EjENS0_6memory15LoadWithoutCastENSF_16StoreWithoutCastEEEviT_T0_T2_T3_T4_T5_)
        .other          _ZN2at6native27unrolled_elementwise_kernelINS0_13BinaryFunctorIllbZZZNS0_22logical_or_kernel_cudaERNS_14TensorIteratorEENKUlvE0_clEvENKUlvE2_clEvEUlllE_EESt5arrayIPcLm3EELi4E23TrivialOffsetCalculatorILi2EjESC_ILi1EjENS0_6memory15LoadWithoutCastENSF_16StoreWithoutCastEEEviT_T0_T2_T3_T4_T5_,@"STO_CUDA_ENTRY STV_DEFAULT"
_ZN2at6native27unrolled_elementwise_kernelINS0_13BinaryFunctorIllbZZZNS0_22logical_or_kernel_cudaERNS_14TensorIteratorEENKUlvE0_clEvENKUlvE2_clEvEUlllE_EESt5arrayIPcLm3EELi4E23TrivialOffsetCalculatorILi2EjESC_ILi1EjENS0_6memory15LoadWithoutCastENSF_16StoreWithoutCastEEEviT_T0_T2_T3_T4_T5_:
.text._ZN2at6native27unrolled_elementwise_kernelINS0_13BinaryFunctorIllbZZZNS0_22logical_or_kernel_cudaERNS_14TensorIteratorEENKUlvE0_clEvENKUlvE2_clEvEUlllE_EESt5arrayIPcLm3EELi4E23TrivialOffsetCalculatorILi2EjESC_ILi1EjENS0_6memory15LoadWithoutCastENSF_16StoreWithoutCastEEEviT_T0_T2_T3_T4_T5_:
[----:B------:R-:W-:Y:S01]  /*0000*/  LDC R1, c[0x0][0x28] ;  /* 0x00000a00ff017b82 */ /* 0x000fe20000000800 */
[----:B------:R-:W0:Y:S07]  /*0010*/  S2R R0, SR_CTAID.X ;  /* 0x0000000000007919 */ /* 0x000e2e0000002500 */
[----:B------:R-:W0:Y:S01]  /*0020*/  LDC R3, c[0x0][0x210] ;  /* 0x00008400ff037b82 */ /* 0x000e220000000800 */
[----:B------:R-:W-:Y:S01]  /*0030*/  CS2R R6, SRZ ;  /* 0x0000000000067805 */ /* 0x000fe2000001ff00 */
[----:B------:R-:W-:Y:S01]  /*0040*/  ULDC.64 UR4, c[0x0][0x208] ;  /* 0x0000820000047ab9 */ /* 0x000fe20000000a00 */
[----:B------:R-:W1:Y:S01]  /*0050*/  S2R R11, SR_TID.X ;  /* 0x00000000000b7919 */ /* 0x000e620000002100 */
[----:B------:R-:W-:Y:S01]  /*0060*/  CS2R R8, SRZ ;  /* 0x0000000000087805 */ /* 0x000fe2000001ff00 */
[----:B0-----:R-:W-:-:S02]  /*0070*/  IMAD R10, R0, -0x200, R3 ;  /* 0xfffffe00000a7824 */ /* 0x001fc400078e0203 */
[----:B-1----:R-:W-:-:S03]  /*0080*/  IMAD.MOV.U32 R15, RZ, RZ, R11 ;  /* 0x000000ffff0f7224 */ /* 0x002fc600078e000b */
[----:B------:R-:W-:-:S13]  /*0090*/  ISETP.GE.AND P2, PT, R11, R10, PT ;  /* 0x0000000a0b00720c */ /* 0x000fda0003f46270 */
[----:B------:R-:W-:Y:S02]  /*00a0*/  @!P2 IMAD R16, R0, 0x200, R15 ;  /* 0x000002000010a824 */ /* 0x000fe400078e020f */
[----:B------:R-:W-:-:S05]  /*00b0*/  @!P2 VIADD R15, R15, 0x80 ;  /* 0x000000800f0fa836 */ /* 0x000fca0000000000 */
        /* <DEDUP_REMOVED lines=8> */
[----:B0-----:R-:W-:-:S05]  /*0140*/  @!P0 IMAD.WIDE.U32 R18, R5, 0x8, R18 ;  /* 0x0000000805128825 */ /* 0x001fca00078e0012 */
[----:B------:R-:W0:Y:S01]  /*0150*/  @!P1 LDC.64 R2, c[0x0][0x228] ;  /* 0x00008a00ff029b82 */ /* 0x000e220000000a00 */
[----:B------:R3:W4:Y:S01]  /*0160*/  @!P0 LDG.E.64 R6, desc[UR4][R18.64] ;  /* 0x0000000412068981 */ /* 0x000722000c1e1b00 */
[----:B-1----:R-:W-:Y:S01]  /*0170*/  @!P0 IMAD.WIDE.U32 R12, R5, 0x8, R12 ;  /* 0x00000008050c8825 */ /* 0x002fe200078e000c */
[----:B------:R-:W-:-:S04]  /*0180*/  CS2R R4, SRZ ;  /* 0x0000000000047805 */ /* 0x000fc8000001ff00 */
[----:B------:R-:W4:Y:S01]  /*0190*/  @!P0 LDG.E.64 R8, desc[UR4][R12.64] ;  /* 0x000000040c088981 */ /* 0x000f22000c1e1b00 */
[----:B---3--:R-:W1:Y:S01]  /*01a0*/  @!P2 LDC.64 R18, c[0x0][0x220] ;  /* 0x00008800ff12ab82 */ /* 0x008e620000000a00 */
[----:B--2---:R-:W-:-:S05]  /*01b0*/  @!P1 IMAD.WIDE.U32 R20, R23, 0x8, R20 ;  /* 0x0000000817149825 */ /* 0x004fca00078e0014 */
[----:B------:R-:W2:Y:S01]  /*01c0*/  @!P1 LDG.E.64 R4, desc[UR4][R20.64] ;  /* 0x0000000414049981 */ /* 0x000ea2000c1e1b00 */
[----:B0-----:R-:W-:Y:S01]  /*01d0*/  @!P1 IMAD.WIDE.U32 R22, R23, 0x8, R2 ;  /* 0x0000000817169825 */ /* 0x001fe200078e0002 */
[----:B------:R-:W-:-:S06]  /*01e0*/  CS2R R2, SRZ ;  /* 0x0000000000027805 */ /* 0x000fcc000001ff00 */
[----:B------:R0:W2:Y:S02]  /*01f0*/  @!P1 LDG.E.64 R2, desc[UR4][R22.64] ;  /* 0x0000000416029981 */ /* 0x0000a4000c1e1b00 */
[----:B0-----:R-:W0:Y:S01]  /*0200*/  @!P2 LDC.64 R22, c[0x0][0x228] ;  /* 0x00008a00ff16ab82 */ /* 0x001e220000000a00 */
[----:B-1----:R-:W-:Y:S01]  /*0210*/  @!P2 IMAD.WIDE.U32 R18, R16, 0x8, R18 ;  /* 0x000000081012a825 */ /* 0x002fe200078e0012 */
[----:B------:R-:W-:-:S03]  /*0220*/  CS2R R20, SRZ ;  /* 0x0000000000147805 */ /* 0x000fc6000001ff00 */
[----:B0-----:R-:W-:Y:S01]  /*0230*/  @!P2 IMAD.WIDE.U32 R22, R16, 0x8, R22 ;  /* 0x000000081016a825 */ /* 0x001fe200078e0016 */
[----:B------:R-:W-:-:S04]  /*0240*/  CS2R R16, SRZ ;  /* 0x0000000000107805 */ /* 0x000fc8000001ff00 */
[----:B------:R0:W5:Y:S04]  /*0250*/  @!P2 LDG.E.64 R20, desc[UR4][R22.64] ;  /* 0x000000041614a981 */ /* 0x000168000c1e1b00 */
[----:B------:R0:W5:Y:S01]  /*0260*/  @!P2 LDG.E.64 R16, desc[UR4][R18.64] ;  /* 0x000000041210a981 */ /* 0x000162000c1e1b00 */
[----:B------:R-:W-:-:S05]  /*0270*/  @!P1 VIADD R15, R15, 0x80 ;  /* 0x000000800f0f9836 */ /* 0x000fca0000000000 */
[----:B------:R-:W-:-:S13]  /*0280*/  ISETP.GE.AND P0, PT, R15, R10, PT ;  /* 0x0000000a0f00720c */ /* 0x000fda0003f06270 */
[----:B------:R-:W1:Y:S08]  /*0290*/  @!P0 LDC.64 R24, c[0x0][0x220] ;  /* 0x00008800ff188b82 */ /* 0x000e700000000a00 */
[----:B------:R-:W3:Y:S01]  /*02a0*/  @!P0 LDC.64 R26, c[0x0][0x228] ;  /* 0x00008a00ff1a8b82 */ /* 0x000ee20000000a00 */
[----:B------:R-:W-:Y:S01]  /*02b0*/  @!P0 IMAD R15, R0, 0x200, R15 ;  /* 0x00000200000f8824 */ /* 0x000fe200078e020f */
[----:B------:R-:W-:Y:S01]  /*02c0*/  CS2R R12, SRZ ;  /* 0x00000000000c7805 */ /* 0x000fe2000001ff00 */
[----:B------:R-:W-:Y:S02]  /*02d0*/  BSSY B0, `(.L_x_24703) ;  /* 0x0000012000007945 */ /* 0x000fe40003800000 */
[----:B-1----:R-:W-:-:S04]  /*02e0*/  @!P0 IMAD.WIDE.U32 R24, R15, 0x8, R24 ;  /* 0x000000080f188825 */ /* 0x002fc800078e0018 */
[----:B---3--:R-:W-:Y:S01]  /*02f0*/  @!P0 IMAD.WIDE.U32 R26, R15, 0x8, R26 ;  /* 0x000000080f1a8825 */ /* 0x008fe200078e001a */
[----:B------:R-:W-:-:S04]  /*0300*/  CS2R R14, SRZ ;  /* 0x00000000000e7805 */ /* 0x000fc8000001ff00 */
[----:B------:R0:W5:Y:S04]  /*0310*/  @!P0 LDG.E.64 R12, desc[UR4][R26.64] ;  /* 0x000000041a0c8981 */ /* 0x000168000c1e1b00 */
[----:B------:R0:W5:Y:S01]  /*0320*/  @!P0 LDG.E.64 R14, desc[UR4][R24.64] ;  /* 0x00000004180e8981 */ /* 0x000162000c1e1b00 */
[----:B----4-:R-:W-:Y:S02]  /*0330*/  LOP3.LUT P1, RZ, R6, R8, RZ, 0xfc, !PT ;  /* 0x0000000806ff7212 */ /* 0x010fe4000782fcff */
[----:B--2---:R-:W-:Y:S01]  /*0340*/  LOP3.LUT P0, RZ, R2, R4, RZ, 0xfc, !PT ;  /* 0x0000000402ff7212 */ /* 0x004fe2000780fcff */
[----:B0-----:R-:W-:-:S12]  /*0350*/  @P2 BRA `(.L_x_24704) ;  /* 0x0000000000242947 */ /* 0x001fd80003800000 */
[----:B------:R-:W-:Y:S01]  /*0360*/  IMAD R18, R0, 0x200, R11 ;  /* 0x0000020000127824 */ /* 0x000fe200078e020b */
[----:B-----5:R-:W-:Y:S01]  /*0370*/  LOP3.LUT P2, RZ, R20, R16, RZ, 0xfc, !PT ;  /* 0x0000001014ff7212 */ /* 0x020fe2000784fcff */
[----:B------:R-:W-:Y:S01]  /*0380*/  ULDC.64 UR6, c[0x0][0x218] ;  /* 0x0000860000067ab9 */ /* 0x000fe20000000a00 */
[----:B------:R-:W-:Y:S02]  /*0390*/  VIADD R11, R11, 0x80 ;  /* 0x000000800b0b7836 */ /* 0x000fe40000000000 */
[----:B------:R-:W-:Y:S02]  /*03a0*/  IADD3 R16, P3, R18, UR6, RZ ;  /* 0x0000000612107c10 */ /* 0x000fe4000ff7e0ff */
[----:B------:R-:W-:-:S03]  /*03b0*/  LOP3.LUT P2, RZ, R21, R17, RZ, 0xfc, P2 ;  /* 0x0000001115ff7212 */ /* 0x000fc6000104fcff */
[----:B------:R-:W-:Y:S01]  /*03c0*/  IMAD.X R17, RZ, RZ, UR7, P3 ;  /* 0x00000007ff117e24 */ /* 0x000fe200098e06ff */
[----:B------:R-:W-:-:S05]  /*03d0*/  SEL R19, RZ, 0x1, !P2 ;  /* 0x00000001ff137807 */ /* 0x000fca0005000000 */
[----:B------:R0:W-:Y:S04]  /*03e0*/  STG.E.U8 desc[UR4][R16.64], R19 ;  /* 0x0000001310007986 */ /* 0x0001e8000c101104 */
.L_x_24704:
[----:B------:R-:W-:Y:S05]  /*03f0*/  BSYNC B0 ;  /* 0x0000000000007941 */ /* 0x000fea0003800000 */
.L_x_24703:
[----:B------:R-:W-:Y:S01]  /*0400*/  ISETP.GE.AND P2, PT, R11, R10, PT ;  /* 0x0000000a0b00720c */ /* 0x000fe20003f46270 */
[----:B------:R-:W-:Y:S01]  /*0410*/  BSSY B0, `(.L_x_24705) ;  /* 0x0000012000007945 */ /* 0x000fe20003800000 */
[----:B------:R-:W-:Y:S02]  /*0420*/  LOP3.LUT P1, RZ, R7, R9, RZ, 0xfc, P1 ;  /* 0x0000000907ff7212 */ /* 0x000fe4000082fcff */
[----:B------:R-:W-:Y:S02]  /*0430*/  LOP3.LUT P0, RZ, R3, R5, RZ, 0xfc, P0 ;  /* 0x0000000503ff7212 */ /* 0x000fe4000000fcff */
[----:B------:R-:W-:Y:S02]  /*0440*/  SEL R7, RZ, 0x1, !P1 ;  /* 0x00000001ff077807 */ /* 0x000fe40004800000 */
[----:B------:R-:W-:-:S05]  /*0450*/  SEL R9, RZ, 0x1, !P0 ;  /* 0x00000001ff097807 */ /* 0x000fca0004000000 */
        /* <DEDUP_REMOVED lines=13> */
.L_x_24706:
[----:B------:R-:W-:Y:S05]  /*0530*/  BSYNC B0 ;  /* 0x0000000000007941 */ /* 0x000fea0003800000 */
.L_x_24705:
[----:B------:R-:W-:-:S13]  /*0540*/  ISETP.GE.AND P0, PT, R11, R10, PT ;  /* 0x0000000a0b00720c */ /* 0x000fda0003f06270 */
[----:B------:R-:W-:Y:S05]  /*0550*/  @P0 EXIT ;  /* 0x000000000000094d */ /* 0x000fea0003800000 */
[----:B------:R-:W-:Y:S01]  /*0560*/  IMAD R0, R0, 0x200, R11 ;  /* 0x0000020000007824 */ /* 0x000fe200078e020b */
[----:B-----5:R-:W-:Y:S01]  /*0570*/  LOP3.LUT P0, RZ, R12, R14, RZ, 0xfc, !PT ;  /* 0x0000000e0cff7212 */ /* 0x020fe2000780fcff */
[----:B------:R-:W-:-:S03]  /*0580*/  ULDC.64 UR6, c[0x0][0x218] ;  /* 0x0000860000067ab9 */ /* 0x000fc60000000a00 */
[----:B-1----:R-:W-:Y:S02]  /*0590*/  IADD3 R2, P1, R0, UR6, RZ ;  /* 0x0000000600027c10 */ /* 0x002fe4000ff3e0ff */
[----:B------:R-:W-:-:S03]  /*05a0*/  LOP3.LUT P0, RZ, R13, R15, RZ, 0xfc, P0 ;  /* 0x0000000f0dff7212 */ /* 0x000fc6000000fcff */
[----:B------:R-:W-:Y:S01]  /*05b0*/  IMAD.X R3, RZ, RZ, UR7, P1 ;  /* 0x00000007ff037e24 */ /* 0x000fe200088e06ff */
[----:B------:R-:W-:-:S05]  /*05c0*/  SEL R5, RZ, 0x1, !P0 ;  /* 0x00000001ff057807 */ /* 0x000fca0004000000 */
[----:B------:R-:W-:Y:S01]  /*05d0*/  STG.E.U8 desc[UR4][R2.64], R5 ;  /* 0x0000000502007986 */ /* 0x000fe2000c101104 */
[----:B------:R-:W-:Y:S05]  /*05e0*/  EXIT ;  /* 0x000000000000794d */ /* 0x000fea0003800000 */
.L_x_24707:
        /* <DEDUP_REMOVED lines=9> */
.L_x_43983:


//--------------------- .text._ZN2at6native29vectorized_elementwise_kernelILi2ENS0_13BinaryFunctorIllbZZZNS0_22logical_or_kernel_cudaERNS_14TensorIteratorEENKUlvE0_clEvENKUlvE2_clEvEUlllE_EESt5arrayIPcLm3EEEEviT0_T1_ --------------------------
	.section	.text._ZN2at6native29vectorized_elementwise_kernelILi2ENS0_13BinaryFunctorIllbZZZNS0_22logical_or_kernel_cudaERNS_14TensorIteratorEENKUlvE0_clEvENKUlvE2_clEvEUlllE_EESt5arrayIPcLm3EEEEviT0_T1_,"ax",@progbits
	.align	128
        .global         _ZN2at6native29vectorized_elementwise_kernelILi2ENS0_13BinaryFunctorIllbZZZNS0_22logical_or_kernel_cudaERNS_14TensorIteratorEENKUlvE0_clEvENKUlvE2_clEvEUlllE_EESt5arrayIPcLm3EEEEviT0_T1_
        .type           _ZN2at6native29vectorized_elementwise_kernelILi2ENS0_13BinaryFunctorIllbZZZNS0_22logical_or_kernel_cudaERNS_14TensorIteratorEENKUlvE0_clEvENKUlvE2_clEvEUlllE_EESt5arrayIPcLm3EEEEviT0_T1_,@function
        .size           _ZN2at6native29vectorized_elementwise_kernelILi2ENS0_13BinaryFunctorIllbZZZNS0_22logical_or_kernel_cudaERNS_14TensorIteratorEENKUlvE0_clEvENKUlvE2_clEvEUlllE_EESt5arrayIPcLm3EEEEviT0_T1_,(.L_x_43984 - _ZN2at6native29vectorized_elementwise_kernelILi2ENS0_13BinaryFunctorIllbZZZNS0_22logical_or_kernel_cudaERNS_14TensorIteratorEENKUlvE0_clEvENKUlvE2_clEvEUlllE_EESt5arrayIPcLm3EEEEviT0_T1_)
        .other          _ZN2at6native29vectorized_elementwise_kernelILi2ENS0_13BinaryFunctorIllbZZZNS0_22logical_or_kernel_cudaERNS_14TensorIteratorEENKUlvE0_clEvENKUlvE2_clEvEUlllE_EESt5arrayIPcLm3EEEEviT0_T1_,@"STO_CUDA_ENTRY STV_DEFAULT"
_ZN2at6native29vectorized_elementwise_kernelILi2ENS0_13BinaryFunctorIllbZZZNS0_22logical_or_kernel_cudaERNS_14TensorIteratorEENKUlvE0_clEvENKUlvE2_clEvEUlllE_EESt5arrayIPcLm3EEEEviT0_T1_:
.text._ZN2at6native29vectorized_elementwise_kernelILi2ENS0_13BinaryFunctorIllbZZZNS0_22logical_or_kernel_cudaERNS_14TensorIteratorEENKUlvE0_clEvENKUlvE2_clEvEUlllE_EESt5arrayIPcLm3EEEEviT0_T1_:
        /* <DEDUP_REMOVED lines=18> */
[----:B------:R-:W2:Y:S04]  /*0120*/  LDG.E.128 R16, desc[UR4][R28.64] ;  /* 0x000000041c107981 */ /* 0x000ea8000c1e1d00 */
[----:B------:R-:W3:Y:S04]  /*0130*/  LDG.E.128 R8, desc[UR4][R28.64+0x800] ;  /* 0x000800041c087981 */ /* 0x000ee8000c1e1d00 */
[----:B------:R-:W4:Y:S01]  /*0140*/  LDG.E.128 R24, desc[UR4][R28.64+0x1800] ;  /* 0x001800041c187981 */ /* 0x000f22000c1e1d00 */
[----:B--2---:R-:W-:Y:S02]  /*0150*/  LOP3.LUT P1, RZ, R16, R12, RZ, 0xfc, !PT ;  /* 0x0000000c10ff7212 */ /* 0x004fe4000782fcff */
[----:B------:R-:W-:-:S02]  /*0160*/  LOP3.LUT P0, RZ, R18, R14, RZ, 0xfc, !PT ;  /* 0x0000000e12ff7212 */ /* 0x000fc4000780fcff */
[----:B------:R-:W-:Y:S02]  /*0170*/  LOP3.LUT P1, RZ, R17, R13, RZ, 0xfc, P1 ;  /* 0x0000000d11ff7212 */ /* 0x000fe4000082fcff */
[----:B------:R-:W-:Y:S02]  /*0180*/  LOP3.LUT P0, RZ, R19, R15, RZ, 0xfc, P0 ;  /* 0x0000000f13ff7212 */ /* 0x000fe4000000fcff */
[----:B------:R-:W2:Y:S04]  /*0190*/  LDG.E.128 R12, desc[UR4][R20.64+0x1000] ;  /* 0x00100004140c7981 */ /* 0x000ea8000c1e1d00 */
[----:B------:R-:W2:Y:S04]  /*01a0*/  LDG.E.128 R16, desc[UR4][R28.64+0x1000] ;  /* 0x001000041c107981 */ /* 0x000ea8000c1e1d00 */
[----:B------:R-:W4:Y:S01]  /*01b0*/  LDG.E.128 R20, desc[UR4][R20.64+0x1800] ;  /* 0x0018000414147981 */ /* 0x000f22000c1e1d00 */
[----:B------:R-:W-:-:S05]  /*01c0*/  IADD3 R2, P2, R2, UR6, RZ ;  /* 0x0000000602027c10 */ /* 0x000fca000ff5e0ff */
[----:B------:R-:W-:Y:S01]  /*01d0*/  IMAD.X R3, RZ, RZ, UR7, P2 ;  /* 0x00000007ff037e24 */ /* 0x000fe200090e06ff */
[----:B---3--:R-:W-:Y:S01]  /*01e0*/  LOP3.LUT P4, RZ, R8, R4, RZ, 0xfc, !PT ;  /* 0x0000000408ff7212 */ /* 0x008fe2000788fcff */
[----:B------:R-:W-:Y:S01]  /*01f0*/  IMAD.WIDE R2, R0, 0x2, R2 ;  /* 0x0000000200027825 */ /* 0x000fe200078e0202 */
[----:B------:R-:W-:Y:S02]  /*0200*/  SEL R0, RZ, 0x1, !P1 ;  /* 0x00000001ff007807 */ /* 0x000fe40004800000 */
[----:B------:R-:W-:Y:S02]  /*0210*/  LOP3.LUT P3, RZ, R10, R6, RZ, 0xfc, !PT ;  /* 0x000000060aff7212 */ /* 0x000fe4000786fcff */
[----:B------:R-:W-:Y:S02]  /*0220*/  LOP3.LUT P4, RZ, R9, R5, RZ, 0xfc, P4 ;  /* 0x0000000509ff7212 */ /* 0x000fe4000208fcff */
[----:B------:R-:W-:Y:S02]  /*0230*/  LOP3.LUT P3, RZ, R11, R7, RZ, 0xfc, P3 ;  /* 0x000000070bff7212 */ /* 0x000fe4000186fcff */
[----:B------:R-:W-:-:S02]  /*0240*/  SEL R5, RZ, 0x1, !P0 ;  /* 0x00000001ff057807 */ /* 0x000fc40004000000 */
[----:B------:R-:W-:Y:S02]  /*0250*/  SEL R4, RZ, 0x1, !P4 ;  /* 0x00000001ff047807 */ /* 0x000fe40006000000 */
[----:B------:R-:W-:Y:S02]  /*0260*/  SEL R7, RZ, 0x1, !P3 ;  /* 0x00000001ff077807 */ /* 0x000fe40005800000 */
[----:B------:R-:W-:Y:S02]  /*0270*/  PRMT R5, R5, 0x7604, R0 ;  /* 0x0000760405057816 */ /* 0x000fe40000000000 */
[----:B------:R-:W-:-:S03]  /*0280*/  PRMT R7, R7, 0x7604, R4 ;  /* 0x0000760407077816 */ /* 0x000fc60000000004 */
[----:B------:R-:W-:Y:S04]  /*0290*/  STG.E.U16 desc[UR4][R2.64], R5 ;  /* 0x0000000502007986 */ /* 0x000fe8000c101504 */
[----:B------:R-:W-:Y:S01]  /*02a0*/  STG.E.U16 desc[UR4][R2.64+0x100], R7 ;  /* 0x0001000702007986 */ /* 0x000fe2000c101504 */
[----:B--2---:R-:W-:Y:S02]  /*02b0*/  LOP3.LUT P2, RZ, R16, R12, RZ, 0xfc, !PT ;  /* 0x0000000c10ff7212 */ /* 0x004fe4000784fcff */
[----:B------:R-:W-:Y:S02]  /*02c0*/  LOP3.LUT P6, RZ, R18, R14, RZ, 0xfc, !PT ;  /* 0x0000000e12ff7212 */ /* 0x000fe400078cfcff */
[----:B----4-:R-:W-:Y:S02]  /*02d0*/  LOP3.LUT P5, RZ, R24, R20, RZ, 0xfc, !PT ;  /* 0x0000001418ff7212 */ /* 0x010fe400078afcff */
[----:B------:R-:W-:-:S02]  /*02e0*/  LOP3.LUT P1, RZ, R26, R22, RZ, 0xfc, !PT ;  /* 0x000000161aff7212 */ /* 0x000fc4000782fcff */
[----:B------:R-:W-:Y:S02]  /*02f0*/  LOP3.LUT P2, RZ, R17, R13, RZ, 0xfc, P2 ;  /* 0x0000000d11ff7212 */ /* 0x000fe4000104fcff */
[----:B------:R-:W-:Y:S02]  /*0300*/  LOP3.LUT P6, RZ, R19, R15, RZ, 0xfc, P6 ;  /* 0x0000000f13ff7212 */ /* 0x000fe400030cfcff */
[----:B------:R-:W-:Y:S02]  /*0310*/  LOP3.LUT P5, RZ, R25, R21, RZ, 0xfc, P5 ;  /* 0x0000001519ff7212 */ /* 0x000fe400028afcff */
[----:B------:R-:W-:Y:S02]  /*0320*/  LOP3.LUT P1, RZ, R27, R23, RZ, 0xfc, P1 ;  /* 0x000000171bff7212 */ /* 0x000fe4000082fcff */
[----:B------:R-:W-:Y:S02]  /*0330*/  SEL R6, RZ, 0x1, !P2 ;  /* 0x00000001ff067807 */ /* 0x000fe40005000000 */
[----:B------:R-:W-:-:S02]  /*0340*/  SEL R9, RZ, 0x1, !P6 ;  /* 0x00000001ff097807 */ /* 0x000fc40007000000 */
[----:B------:R-:W-:Y:S02]  /*0350*/  SEL R8, RZ, 0x1, !P5 ;  /* 0x00000001ff087807 */ /* 0x000fe40006800000 */
[----:B------:R-:W-:Y:S02]  /*0360*/  SEL R11, RZ, 0x1, !P1 ;  /* 0x00000001ff0b7807 */ /* 0x000fe40004800000 */
[----:B------:R-:W-:Y:S02]  /*0370*/  PRMT R9, R9, 0x7604, R6 ;  /* 0x0000760409097816 */ /* 0x000fe40000000006 */
[----:B------:R-:W-:-:S03]  /*0380*/  PRMT R11, R11, 0x7604, R8 ;  /* 0x000076040b0b7816 */ /* 0x000fc60000000008 */
[----:B------:R-:W-:Y:S04]  /*0390*/  STG.E.U16 desc[UR4][R2.64+0x200], R9 ;  /* 0x0002000902007986 */ /* 0x000fe8000c101504 */
[----:B------:R-:W-:Y:S01]  /*03a0*/  STG.E.U16 desc[UR4][R2.64+0x300], R11 ;  /* 0x0003000b02007986 */ /* 0x000fe2000c101504 */
[----:B------:R-:W-:Y:S05]  /*03b0*/  EXIT ;  /* 0x000000000000794d */ /* 0x000fea0003800000 */
.L_x_24708:
[----:B------:R-:W0:Y:S01]  /*03c0*/  S2R R3, SR_TID.X ;  /* 0x0000000000037919 */ /* 0x000e220000002100 */
[----:B------:R-:W-:Y:S02]  /*03d0*/  CS2R R12, SRZ ;  /* 0x00000000000c7805 */ /* 0x000fe4000001ff00 */
[----:B0-----:R-:W-:-:S13]  /*03e0*/  ISETP.GE.AND P6, PT, R3, R0, PT ;  /* 0x000000000300720c */ /* 0x001fda0003fc6270 */
        /* <DEDUP_REMOVED lines=14> */
[----:B------:R3:W4:Y:S01]  /*04d0*/  @!P0 LDG.E.64 R12, desc[UR4][R18.64] ;  /* 0x00000004120c8981 */ /* 0x000722000c1e1b00 */
[----:B-1----:R-:W-:Y:S01]  /*04e0*/  @!P0 IMAD.WIDE.U32 R20, R21, 0x8, R8 ;  /* 0x0000000815148825 */ /* 0x002fe200078e0008 */
[----:B------:R-:W-:-:S08]  /*04f0*/  CS2R R8, SRZ ;  /* 0x0000000000087805 */ /* 0x000fd0000001ff00 */
[----:B------:R-:W1:Y:S01]  /*0500*/  @!P2 LDC.64 R10, c[0x0][0x220] ;  /* 0x00008800ff0aab82 */ /* 0x000e620000000a00 */
[----:B------:R-:W4:Y:S07]  /*0510*/  @!P0 LDG.E.64 R8, desc[UR4][R20.64] ;  /* 0x0000000414088981 */ /* 0x000f2e000c1e1b00 */
[----:B------:R-:W1:Y:S01]  /*0520*/  @!P2 LDC.64 R16, c[0x0][0x228] ;  /* 0x00008a00ff10ab82 */ /* 0x000e620000000a00 */
[----:B--2---:R-:W-:Y:S01]  /*0530*/  @!P1 IMAD.WIDE.U32 R22, R25, 0x8, R6 ;  /* 0x0000000819169825 */ /* 0x004fe200078e0006 */
[----:B------:R-:W-:-:S03]  /*0540*/  CS2R R6, SRZ ;  /* 0x0000000000067805 */ /* 0x000fc6000001ff00 */
[----:B0-----:R-:W-:Y:S01]  /*0550*/  @!P1 IMAD.WIDE.U32 R24, R25, 0x8, R4 ;  /* 0x0000000819189825 */ /* 0x001fe200078e0004 */
[----:B------:R-:W-:Y:S02]  /*0560*/  CS2R R4, SRZ ;  /* 0x0000000000047805 */ /* 0x000fe4000001ff00 */
[----:B------:R0:W2:Y:S01]  /*0570*/  @!P1 LDG.E.64 R6, desc[UR4][R22.64] ;  /* 0x0000000416069981 */ /* 0x0000a2000c1e1b00 */
[----:B------:R-:W-:-:S03]  /*0580*/  @!P2 IMAD.IADD R29, R2, 0x1, R3 ;  /* 0x00000001021da824 */ /* 0x000fc600078e0203 */
[----:B------:R0:W2:Y:S01]  /*0590*/  @!P1 LDG.E.64 R4, desc[UR4][R24.64] ;  /* 0x0000000418049981 */ /* 0x0000a2000c1e1b00 */
[----:B---3--:R-:W-:Y:S01]  /*05a0*/  CS2R R18, SRZ ;  /* 0x0000000000127805 */ /* 0x008fe2000001ff00 */
[----:B-1----:R-:W-:-:S05]  /*05b0*/  @!P2 IMAD.WIDE.U32 R26, R29, 0x8, R10 ;  /* 0x000000081d1aa825 */ /* 0x002fca00078e000a */
[----:B------:R1:W3:Y:S01]  /*05c0*/  @!P2 LDG.E.64 R18, desc[UR4][R26.64] ;  /* 0x000000041a12a981 */ /* 0x0002e2000c1e1b00 */
[----:B------:R-:W-:Y:S01]  /*05d0*/  @!P2 IMAD.WIDE.U32 R28, R29, 0x8, R16 ;  /* 0x000000081d1ca825 */ /* 0x000fe200078e0010 */
[----:B------:R-:W-:-:S06]  /*05e0*/  CS2R R16, SRZ ;  /* 0x0000000000107805 */ /* 0x000fcc000001ff00 */
[----:B------:R1:W3:Y:S01]  /*05f0*/  @!P2 LDG.E.64 R16, desc[UR4][R28.64] ;  /* 0x000000041c10a981 */ /* 0x0002e2000c1e1b00 */
[----:B------:R-:W-:-:S05]  /*0600*/  @!P2 VIADD R3, R3, 0x80 ;  /* 0x000000800303a836 */ /* 0x000fca0000000000 */
[----:B------:R-:W-:-:S13]  /*0610*/  ISETP.GE.AND P2, PT, R3, R0, PT ;  /* 0x000000000300720c */ /* 0x000fda0003f46270 */
[----:B------:R-:W-:Y:S01]  /*0620*/  @!P2 IMAD.IADD R15, R2, 0x1, R3 ;  /* 0x00000001020fa824 */ /* 0x000fe200078e0203 */
[----:B------:R-:W1:Y:S01]  /*0630*/  @!P2 LDC.64 R10, c[0x0][0x220] ;  /* 0x00008800ff0aab82 */ /* 0x000e620000000a00 */
[----:B------:R-:W-:-:S05]  /*0640*/  @!P2 VIADD R3, R3, 0x80 ;  /* 0x000000800303a836 */ /* 0x000fca0000000000 */
[C---:B------:R-:W-:Y:S02]  /*0650*/  ISETP.GE.AND P0, PT, R3.reuse, R0, PT ;  /* 0x000000000300720c */ /* 0x040fe40003f06270 */
[----:B0-----:R-:W0:Y:S11]  /*0660*/  @!P2 LDC.64 R22, c[0x0][0x228] ;  /* 0x00008a00ff16ab82 */ /* 0x001e360000000a00 */
[----:B------:R-:W-:Y:S01]  /*0670*/  @!P0 IMAD.IADD R25, R2, 0x1, R3 ;  /* 0x0000000102198824 */ /* 0x000fe200078e0203 */
[----:B------:R-:W0:Y:S01]  /*0680*/  @!P0 LDC.64 R20, c[0x0][0x220] ;  /* 0x00008800ff148b82 */ /* 0x000e220000000a00 */
[----:B------:R-:W-:-:S05]  /*0690*/  @!P0 VIADD R3, R3, 0x80 ;  /* 0x0000008003038836 */ /* 0x000fca0000000000 */
[----:B------:R-:W-:Y:S01]  /*06a0*/  ISETP.GE.AND P1, PT, R3, R0, PT ;  /* 0x000000000300720c */ /* 0x000fe20003f26270 */
[----:B-1----:R-:W-:-:S12]  /*06b0*/  @!P2 IMAD.WIDE.U32 R26, R15, 0x8, R10 ;  /* 0x000000080f1aa825 */ /* 0x002fd800078e000a */
[----:B------:R-:W1:Y:S01]  /*06c0*/  @!P1 LDC.64 R10, c[0x0][0x228] ;  /* 0x00008a00ff0a9b82 */ /* 0x000e620000000a00 */
[----:B0-----:R-:W-:-:S04]  /*06d0*/  @!P2 IMAD.WIDE.U32 R22, R15, 0x8, R22 ;  /* 0x000000080f16a825 */ /* 0x001fc800078e0016 */
[----:B------:R-:W-:-:S04]  /*06e0*/  @!P1 IMAD.IADD R15, R2, 0x1, R3 ;  /* 0x00000001020f9824 */ /* 0x000fc800078e0203 */
[----:B-1----:R-:W-:-:S04]  /*06f0*/  @!P1 IMAD.WIDE.U32 R28, R15, 0x8, R10 ;  /* 0x000000080f1c9825 */ /* 0x002fc800078e000a */
[----:B------:R-:W-:Y:S01]  /*0700*/  @!P0 IMAD.WIDE.U32 R20, R25, 0x8, R20 ;  /* 0x0000000819148825 */ /* 0x000fe200078e0014 */
[----:B----4-:R-:W-:-:S04]  /*0710*/  LOP3.LUT P4, RZ, R8, R12, RZ, 0xfc, !PT ;  /* 0x0000000c08ff7212 */ /* 0x010fc8000788fcff */
[----:B------:R-:W-:Y:S02]  /*0720*/  LOP3.LUT P4, RZ, R9, R13, RZ, 0xfc, P4 ;  /* 0x0000000d09ff7212 */ /* 0x000fe4000208fcff */
[----:B------:R-:W0:Y:S01]  /*0730*/  @!P0 LDC.64 R12, c[0x0][0x228] ;  /* 0x00008a00ff0c8b82 */ /* 0x000e220000000a00 */
[----:B------:R-:W-:-:S06]  /*0740*/  CS2R R8, SRZ ;  /* 0x0000000000087805 */ /* 0x000fcc000001ff00 */
[----:B------:R0:W4:Y:S01]  /*0750*/  @!P2 LDG.E.64 R8, desc[UR4][R26.64] ;  /* 0x000000041a08a981 */ /* 0x000122000c1e1b00 */
[----:B--2---:R-:W-:-:S04]  /*0760*/  LOP3.LUT P3, RZ, R4, R6, RZ, 0xfc, !PT ;  /* 0x0000000604ff7212 */ /* 0x004fc8000786fcff */
[----:B------:R-:W-:Y:S02]  /*0770*/  LOP3.LUT P3, RZ, R5, R7, RZ, 0xfc, P3 ;  /* 0x0000000705ff7212 */ /* 0x000fe4000186fcff */
[----:B------:R-:W-:Y:S01]  /*0780*/  CS2R R6, SRZ ;  /* 0x0000000000067805 */ /* 0x000fe2000001ff00 */
[----:B------:R-:W1:Y:S05]  /*0790*/  @!P1 LDC.64 R4, c[0x0][0x220] ;  /* 0x00008800ff049b82 */ /* 0x000e6a0000000a00 */
[----:B------:R2:W4:Y:S01]  /*07a0*/  @!P2 LDG.E.64 R6, desc[UR4][R22.64] ;  /* 0x000000041606a981 */ /* 0x000522000c1e1b00 */
[----:B0-----:R-:W-:Y:S01]  /*07b0*/  @!P0 IMAD.WIDE.U32 R26, R25, 0x8, R12 ;  /* 0x00000008191a8825 */ /* 0x001fe200078e000c */
[----:B---3--:R-:W-:-:S02]  /*07c0*/  LOP3.LUT P2, RZ, R16, R18, RZ, 0xfc, !PT ;  /* 0x0000001210ff7212 */ /* 0x008fc4000784fcff */
[----:B--2---:R-:W-:Y:S02]  /*07d0*/  CS2R R22, SRZ ;  /* 0x0000000000167805 */ /* 0x004fe4000001ff00 */
[----:B------:R-:W-:Y:S02]  /*07e0*/  LOP3.LUT P2, RZ, R17, R19, RZ, 0xfc, P2 ;  /* 0x0000001311ff7212 */ /* 0x000fe4000104fcff */
[----:B------:R-:W-:Y:S02]  /*07f0*/  CS2R R16, SRZ ;  /* 0x0000000000107805 */ /* 0x000fe4000001ff00 */
[----:B------:R0:W2:Y:S04]  /*0800*/  @!P1 LDG.E.64 R22, desc[UR4][R28.64] ;  /* 0x000000041c169981 */ /* 0x0000a8000c1e1b00 */
[----:B------:R3:W2:Y:S01]  /*0810*/  @!P0 LDG.E.64 R16, desc[UR4][R26.64] ;  /* 0x000000041a108981 */ /* 0x0006a2000c1e1b00 */
[----:B0-----:R-:W0:Y:S08]  /*0820*/  @!P6 LDC.64 R28, c[0x0][0x228] ;  /* 0x00008a00ff1ceb82 */ /* 0x001e300000000a00 */
[----:B---3--:R-:W3:Y:S01]  /*0830*/  @!P6 LDC.64 R26, c[0x0][0x220] ;  /* 0x00008800ff1aeb82 */ /* 0x008ee20000000a00 */
[----:B------:R-:W-:-:S02]  /*0840*/  CS2R R18, SRZ ;  /* 0x0000000000127805 */ /* 0x000fc4000001ff00 */
[----:B------:R-:W-:Y:S01]  /*0850*/  CS2R R24, SRZ ;  /* 0x0000000000187805 */ /* 0x000fe2000001ff00 */
[----:B-1----:R-:W-:-:S03]  /*0860*/  @!P1 IMAD.WIDE.U32 R4, R15, 0x8, R4 ;  /* 0x000000080f049825 */ /* 0x002fc600078e0004 */
[----:B------:R-:W2:Y:S04]  /*0870*/  @!P0 LDG.E.64 R18, desc[UR4][R20.64] ;  /* 0x0000000414128981 */ /* 0x000ea8000c1e1b00 */
[----:B------:R1:W2:Y:S01]  /*0880*/  @!P1 LDG.E.64 R24, desc[UR4][R4.64] ;  /* 0x0000000404189981 */ /* 0x0002a2000c1e1b00 */
[----:B0-----:R-:W-:Y:S01]  /*0890*/  @!P6 IMAD.WIDE.U32 R28, R14, 0x8, R28 ;  /* 0x000000080e1ce825 */ /* 0x001fe200078e001c */
[----:B-1----:R-:W-:-:S03]  /*08a0*/  CS2R R4, SRZ ;  /* 0x0000000000047805 */ /* 0x002fc6000001ff00 */
[----:B---3--:R-:W-:Y:S01]  /*08b0*/  @!P6 IMAD.WIDE.U32 R26, R14, 0x8, R26 ;  /* 0x000000080e1ae825 */ /* 0x008fe200078e001a */
[----:B------:R-:W-:-:S04]  /*08c0*/  CS2R R14, SRZ ;  /* 0x00000000000e7805 */ /* 0x000fc8000001ff00 */
[----:B------:R-:W5:Y:S04]  /*08d0*/  @!P6 LDG.E.64 R4, desc[UR4][R26.64] ;  /* 0x000000041a04e981 */ /* 0x000f68000c1e1b00 */
[----:B------:R-:W5:Y:S01]  /*08e0*/  @!P6 LDG.E.64 R14, desc[UR4][R28.64] ;  /* 0x000000041c0ee981 */ /* 0x000f62000c1e1b00 */
[----:B------:R-:W-:-:S05]  /*08f0*/  @!P1 VIADD R3, R3, 0x80 ;  /* 0x0000008003039836 */ /* 0x000fca0000000000 */
[----:B------:R-:W-:-:S13]  /*0900*/  ISETP.GE.AND P5, PT, R3, R0, PT ;  /* 0x000000000300720c */ /* 0x000fda0003fa6270 */
[----:B------:R-:W0:Y:S08]  /*0910*/  @!P5 LDC.64 R12, c[0x0][0x220] ;  /* 0x00008800ff0cdb82 */ /* 0x000e300000000a00 */
[----:B------:R-:W1:Y:S01]  /*0920*/  @!P5 LDC.64 R10, c[0x0][0x228] ;  /* 0x00008a00ff0adb82 */ /* 0x000e620000000a00 */
[----:B------:R-:W-:-:S04]  /*0930*/  @!P5 IMAD.IADD R3, R2, 0x1, R3 ;  /* 0x000000010203d824 */ /* 0x000fc800078e0203 */
[----:B0-----:R-:W-:Y:S01]  /*0940*/  @!P5 IMAD.WIDE.U32 R20, R3, 0x8, R12 ;  /* 0x000000080314d825 */ /* 0x001fe200078e000c */
[----:B------:R-:W-:-:S06]  /*0950*/  CS2R R12, SRZ ;  /* 0x00000000000c7805 */ /* 0x000fcc000001ff00 */
[----:B------:R1:W5:Y:S02]  /*0960*/  @!P5 LDG.E.64 R12, desc[UR4][R20.64] ;  /* 0x00000004140cd981 */ /* 0x000364000c1e1b00 */
[----:B-1----:R-:W-:Y:S02]  /*0970*/  @!P5 IMAD.WIDE.U32 R20, R3, 0x8, R10 ;  /* 0x000000080314d825 */ /* 0x002fe400078e000a */
[----:B------:R-:W0:Y:S01]  /*0980*/  S2R R3, SR_TID.X ;  /* 0x0000000000037919 */ /* 0x000e220000002100 */
[----:B------:R-:W-:Y:S01]  /*0990*/  CS2R R10, SRZ ;  /* 0x00000000000a7805 */ /* 0x000fe2000001ff00 */
[----:B------:R-:W-:Y:S05]  /*09a0*/  BSSY B0, `(.L_x_24709) ;  /* 0x0000012000007945 */ /* 0x000fea0003800000 */
[----:B------:R1:W5:Y:S01]  /*09b0*/  @!P5 LDG.E.64 R10, desc[UR4][R20.64] ;  /* 0x00000004140ad981 */ /* 0x000362000c1e1b00 */
[----:B----4-:R-:W-:-:S04]  /*09c0*/  LOP3.LUT P1, RZ, R6, R8, RZ, 0xfc, !PT ;  /* 0x0000000806ff7212 */ /* 0x010fc8000782fcff */
[----:B------:R-:W-:Y:S02]  /*09d0*/  LOP3.LUT P1, RZ, R7, R9, RZ, 0xfc, P1 ;  /* 0x0000000907ff7212 */ /* 0x000fe4000082fcff */
[----:B--2---:R-:W-:Y:S02]  /*09e0*/  LOP3.LUT P0, RZ, R16, R18, RZ, 0xfc, !PT ;  /* 0x0000001210ff7212 */ /* 0x004fe4000780fcff */
[----:B------:R-:W-:Y:S02]  /*09f0*/  LOP3.LUT P5, RZ, R22, R24, RZ, 0xfc, !PT ;  /* 0x0000001816ff7212 */ /* 0x000fe400078afcff */
[----:B------:R-:W-:Y:S02]  /*0a00*/  LOP3.LUT P0, RZ, R17, R19, RZ, 0xfc, P0 ;  /* 0x0000001311ff7212 */ /* 0x000fe4000000fcff */
[----:B------:R-:W-:Y:S01]  /*0a10*/  LOP3.LUT P5, RZ, R23, R25, RZ, 0xfc, P5 ;  /* 0x0000001917ff7212 */ /* 0x000fe200028afcff */
[----:B01----:R-:W-:-:S12]  /*0a20*/  @P6 BRA `(.L_x_24710) ;  /* 0x0000000000246947 */ /* 0x003fd80003800000 */
[----:B------:R-:W-:Y:S01]  /*0a30*/  IMAD.IADD R6, R2, 0x1, R3 ;  /* 0x0000000102067824 */ /* 0x000fe200078e0203 */
[----:B------:R-:W-:Y:S01]  /*0a40*/  ULDC.64 UR6, c[0x0][0x218] ;  /* 0x0000860000067ab9 */ /* 0x000fe20000000a00 */
[----:B------:R-:W-:-:S03]  /*0a50*/  VIADD R3, R3, 0x80 ;  /* 0x0000008003037836 */ /* 0x000fc60000000000 */
[----:B------:R-:W-:-:S05]  /*0a60*/  IADD3 R6, P6, R6, UR6, RZ ;  /* 0x0000000606067c10 */ /* 0x000fca000ffde0ff */
[----:B------:R-:W-:Y:S01]  /*0a70*/  IMAD.X R7, RZ, RZ, UR7, P6 ;  /* 0x00000007ff077e24 */ /* 0x000fe2000b0e06ff */
[----:B-----5:R-:W-:-:S04]  /*0a80*/  LOP3.LUT P6, RZ, R14, R4, RZ, 0xfc, !PT ;  /* 0x000000040eff7212 */ /* 0x020fc800078cfcff */
[----:B------:R-:W-:-:S04]  /*0a90*/  LOP3.LUT P6, RZ, R15, R5, RZ, 0xfc, P6 ;  /* 0x000000050fff7212 */ /* 0x000fc800030cfcff */
[----:B------:R-:W-:-:S05]  /*0aa0*/  SEL R5, RZ, 0x1, !P6 ;  /* 0x00000001ff057807 */ /* 0x000fca0007000000 */
[----:B------:R0:W-:Y:S04]  /*0ab0*/  STG.E.U8 desc[UR4][R6.64], R5 ;  /* 0x0000000506007986 */ /* 0x0001e8000c101104 */
.L_x_24710:
[----:B------:R-:W-:Y:S05]  /*0ac0*/  BSYNC B0 ;  /* 0x0000000000007941 */ /* 0x000fea0003800000 */
.L_x_24709:
        /* <DEDUP_REMOVED lines=24> */
.L_x_24713:
        /* <DEDUP_REMOVED lines=8> */
.L_x_24714:
        /* <DEDUP_REMOVED lines=8> */
.L_x_24715:
        /* <DEDUP_REMOVED lines=9> */
.L_x_24716:
[----:B------:R-:W-:Y:S05]  /*0de0*/  BSYNC B1 ;  /* 0x0000000000017941 */ /* 0x000fea0003800000 */
.L_x_24712:
[----:B------:R-:W-:-:S13]  /*0df0*/  ISETP.GE.AND P0, PT, R3, R0, PT ;  /* 0x000000000300720c */ /* 0x000fda0003f06270 */
[----:B------:R-:W3:Y:S01]  /*0e00*/  @!P0 LDC.64 R8, c[0x0][0x218] ;  /* 0x00008600ff088b82 */ /* 0x000ee20000000a00 */
[----:B012---:R-:W-:Y:S02]  /*0e10*/  @!P0 IMAD.IADD R7, R2, 0x1, R3 ;  /* 0x0000000102078824 */ /* 0x007fe400078e0203 */
[----:B------:R-:W-:-:S03]  /*0e20*/  @!P0 VIADD R3, R3, 0x80 ;  /* 0x0000008003038836 */ /* 0x000fc60000000000 */
[----:B---3--:R-:W-:-:S05]  /*0e30*/  @!P0 IADD3 R6, P1, R7, R8, RZ ;  /* 0x0000000807068210 */ /* 0x008fca0007f3e0ff */
[----:B------:R-:W-:-:S05]  /*0e40*/  @!P0 IMAD.X R7, RZ, RZ, R9, P1 ;  /* 0x000000ffff078224 */ /* 0x000fca00008e0609 */
[----:B------:R2:W-:Y:S03]  /*0e50*/  @!P0 STG.E.U8 desc[UR4][R6.64], R4 ;  /* 0x0000000406008986 */ /* 0x0005e6000c101104 */
.L_x_24717:
[----:B------:R-:W-:Y:S05]  /*0e60*/  BSYNC B0 ;  /* 0x0000000000007941 */ /* 0x000fea0003800000 */
.L_x_24711:
[----:B------:R-:W-:Y:S05]  /*0e70*/  WARPSYNC.ALL ;  /* 0x0000000000007948 */ /* 0x000fea0003800000 */
[----:B------:R-:W-:-:S13]  /*0e80*/  ISETP.GE.AND P0, PT, R3, R0, PT ;  /* 0x000000000300720c */ /* 0x000fda0003f06270 */
[----:B------:R-:W-:Y:S05]  /*0e90*/  @P0 EXIT ;  /* 0x000000000000094d */ /* 0x000fea0003800000 */
[----:B------:R-:W-:Y:S01]  /*0ea0*/  IMAD.IADD R2, R2, 0x1, R3 ;  /* 0x0000000102027824 */ /* 0x000fe200078e0203 */
[----:B------:R-:W-:Y:S01]  /*0eb0*/  LOP3.LUT P0, RZ, R10, R12, RZ, 0xfc, !PT ;  /* 0x0000000c0aff7212 */ /* 0x000fe2000780fcff */
[----:B------:R-:W-:-:S03]  /*0ec0*/  ULDC.64 UR6, c[0x0][0x218] ;  /* 0x0000860000067ab9 */ /* 0x000fc60000000a00 */
[----:B------:R-:W-:Y:S02]  /*0ed0*/  IADD3 R2, P1, R2, UR6, RZ ;  /* 0x0000000602027c10 */ /* 0x000fe4000ff3e0ff */
[----:B------:R-:W-:-:S03]  /*0ee0*/  LOP3.LUT P0, RZ, R11, R13, RZ, 0xfc, P0 ;  /* 0x0000000d0bff7212 */ /* 0x000fc6000000fcff */
[----:B------:R-:W-:Y:S01]  /*0ef0*/  IMAD.X R3, RZ, RZ, UR7, P1 ;  /* 0x00000007ff037e24 */ /* 0x000fe200088e06ff */
[----:B------:R-:W-:-:S05]  /*0f00*/  SEL R5, RZ, 0x1, !P0 ;  /* 0x00000001ff057807 */ /* 0x000fca0004000000 */
[----:B------:R-:W-:Y:S01]  /*0f10*/  STG.E.U8 desc[UR4][R2.64], R5 ;  /* 0x0000000502007986 */ /* 0x000fe2000c101104 */
[----:B------:R-:W-:Y:S05]  /*0f20*/  EXIT ;  /* 0x000000000000794d */ /* 0x000fea0003800000 */
.L_x_24718:
        /* <DEDUP_REMOVED lines=13> */
.L_x_43984:


//--------------------- .text._ZN2at6native29vectorized_elementwise_kernelILi4ENS0_13BinaryFunctorIllbZZZNS0_22logical_or_kernel_cudaERNS_14TensorIteratorEENKUlvE0_clEvENKUlvE2_clEvEUlllE_EESt5arrayIPcLm3EEEEviT0_T1_ --------------------------
	.section	.text._ZN2at6native29vectorized_elementwise_kernelILi4ENS0_13BinaryFunctorIllbZZZNS0_22logical_or_kernel_cudaERNS_14TensorIteratorEENKUlvE0_clEvENKUlvE2_clEvEUlllE_EESt5arrayIPcLm3EEEEviT0_T1_,"ax",@progbits
	.align	128
        .global         _ZN2at6native29vectorized_elementwise_kernelILi4ENS0_13BinaryFunctorIllbZZZNS0_22logical_or_kernel_cudaERNS_14TensorIteratorEENKUlvE0_clEvENKUlvE2_clEvEUlllE_EESt5arrayIPcLm3EEEEviT0_T1_
        .type           _ZN2at6native29vectorized_elementwise_kernelILi4ENS0_13BinaryFunctorIllbZZZNS0_22logical_or_kernel_cudaERNS_14TensorIteratorEENKUlvE0_clEvENKUlvE2_clEvEUlllE_EESt5arrayIPcLm3EEEEviT0_T1_,@function
        .size           _ZN2at6native29vectorized_elementwise_kernelILi4ENS0_13BinaryFunctorIllbZZZNS0_22logical_or_kernel_cudaERNS_14TensorIteratorEENKUlvE0_clEvENKUlvE2_clEvEUlllE_EESt5arrayIPcLm3EEEEviT0_T1_,(.L_x_43985 - _ZN2at6native29vectorized_elementwise_kernelILi4ENS0_13BinaryFunctorIllbZZZNS0_22logical_or_kernel_cudaERNS_14TensorIteratorEENKUlvE0_clEvENKUlvE2_clEvEUlllE_EESt5arrayIPcLm3EEEEviT0_T1_)
        .other          _ZN2at6native29vectorized_elementwise_kernelILi4ENS0_13BinaryFunctorIllbZZZNS0_22logical_or_kernel_cudaERNS_14TensorIteratorEENKUlvE0_clEvENKUlvE2_clEvEUlllE_EESt5arrayIPcLm3EEEEviT0_T1_,@"STO_CUDA_ENTRY STV_DEFAULT"
_ZN2at6native29vectorized_elementwise_kernelILi4ENS0_13BinaryFunctorIllbZZZNS0_22logical_or_kernel_cudaERNS_14TensorIteratorEENKUlvE0_clEvENKUlvE2_clEvEUlllE_EESt5arrayIPcLm3EEEEviT0_T1_:
.text._ZN2at6native29vectorized_elementwise_kernelILi4ENS0_13BinaryFunctorIllbZZZNS0_22logical_or_kernel_cudaERNS_14TensorIteratorEENKUlvE0_clEvENKUlvE2_clEvEUlllE_EESt5arrayIPcLm3EEEEviT0_T1_:
        /* <DEDUP_REMOVED lines=28> */
[----:B---3--:R-:W-:-:S02]  /*01c0*/  LOP3.LUT P2, RZ, R8, R4, RZ, 0xfc, !PT ;  /* 0x0000000408ff7212 */ /* 0x008fc4000784fcff */
[----:B------:R-:W-:Y:S02]  /*01d0*/  SEL R3, RZ, 0x1, !P0 ;  /* 0x00000001ff037807 */ /* 0x000fe40004000000 */
[----:B------:R-:W-:Y:S02]  /*01e0*/  SEL R4, RZ, 0x1, !P1 ;  /* 0x00000001ff047807 */ /* 0x000fe40004800000 */
[----:B------:R-:W-:Y:S02]  /*01f0*/  LOP3.LUT P0, RZ, R10, R6, RZ, 0xfc, !PT ;  /* 0x000000060aff7212 */ /* 0x000fe4000780fcff */
[----:B------:R-:W-:Y:S02]  /*0200*/  LOP3.LUT P2, RZ, R9, R5, RZ, 0xfc, P2 ;  /* 0x0000000509ff7212 */ /* 0x000fe4000104fcff */
[----:B------:R-:W-:Y:S02]  /*0210*/  PRMT R3, R4, 0x7604, R3 ;  /* 0x0000760404037816 */ /* 0x000fe40000000003 */
[----:B------:R-:W-:-:S02]  /*0220*/  LOP3.LUT P0, RZ, R11, R7, RZ, 0xfc, P0 ;  /* 0x000000070bff7212 */ /* 0x000fc4000000fcff */
[----:B------:R-:W-:Y:S02]  /*0230*/  SEL R4, RZ, 0x1, !P2 ;  /* 0x00000001ff047807 */ /* 0x000fe40005000000 */
[----:B------:R-:W-:-:S04]  /*0240*/  SEL R5, RZ, 0x1, !P0 ;  /* 0x00000001ff057807 */ /* 0x000fc80004000000 */
[----:B------:R-:W-:Y:S02]  /*0250*/  PRMT R7, R5, 0x7604, R4 ;  /* 0x0000760405077816 */ /* 0x000fe40000000004 */
[----:B------:R-:W-:-:S05]  /*0260*/  IADD3 R4, P4, R2, UR6, RZ ;  /* 0x0000000602047c10 */ /* 0x000fca000ff9e0ff */
[----:B------:R-:W-:Y:S01]  /*0270*/  IMAD.X R5, RZ, RZ, UR7, P4 ;  /* 0x00000007ff057e24 */ /* 0x000fe2000a0e06ff */
[----:B--2---:R-:W-:Y:S02]  /*0280*/  LOP3.LUT P1, RZ, R16, R12, RZ, 0xfc, !PT ;  /* 0x0000000c10ff7212 */ /* 0x004fe4000782fcff */
[----:B------:R-:W-:Y:S02]  /*0290*/  LOP3.LUT P3, RZ, R18, R14, RZ, 0xfc, !PT ;  /* 0x0000000e12ff7212 */ /* 0x000fe4000786fcff */
[----:B----4-:R-:W-:Y:S02]  /*02a0*/  LOP3.LUT P2, RZ, R24, R20, RZ, 0xfc, !PT ;  /* 0x0000001418ff7212 */ /* 0x010fe4000784fcff */
[----:B------:R-:W-:Y:S02]  /*02b0*/  LOP3.LUT P0, RZ, R17, R13, RZ, 0xfc, P1 ;  /* 0x0000000d11ff7212 */ /* 0x000fe4000080fcff */
[----:B------:R-:W-:Y:S02]  /*02c0*/  LOP3.LUT P1, RZ, R19, R15, RZ, 0xfc, P3 ;  /* 0x0000000f13ff7212 */ /* 0x000fe4000182fcff */
[----:B------:R-:W-:-:S02]  /*02d0*/  LOP3.LUT P2, RZ, R25, R21, RZ, 0xfc, P2 ;  /* 0x0000001519ff7212 */ /* 0x000fc4000104fcff */
[----:B------:R-:W-:Y:S02]  /*02e0*/  LOP3.LUT P3, RZ, R26, R22, RZ, 0xfc, !PT ;  /* 0x000000161aff7212 */ /* 0x000fe4000786fcff */
[----:B------:R-:W-:Y:S02]  /*02f0*/  SEL R2, RZ, 0x1, !P0 ;  /* 0x00000001ff027807 */ /* 0x000fe40004000000 */
[----:B------:R-:W-:Y:S02]  /*0300*/  SEL R6, RZ, 0x1, !P2 ;  /* 0x00000001ff067807 */ /* 0x000fe40005000000 */
[----:B------:R-:W-:Y:S02]  /*0310*/  LOP3.LUT P0, RZ, R27, R23, RZ, 0xfc, P3 ;  /* 0x000000171bff7212 */ /* 0x000fe4000180fcff */
        /* <DEDUP_REMOVED lines=10> */
.L_x_24719:
        /* <DEDUP_REMOVED lines=112> */
.L_x_24721:
[----:B------:R-:W-:Y:S05]  /*0ac0*/  BSYNC B0 ;  /* 0x0000000000007941 */ /* 0x000fea0003800000 */
.L_x_24720:
        /* <DEDUP_REMOVED lines=24> */
.L_x_24724:
        /* <DEDUP_REMOVED lines=8> */
.L_x_24725:
        /* <DEDUP_REMOVED lines=8> */
.L_x_24726:
        /* <DEDUP_REMOVED lines=9> */
.L_x_24727:
[----:B------:R-:W-:Y:S05]  /*0de0*/  BSYNC B1 ;  /* 0x0000000000017941 */ /* 0x000fea0003800000 */
.L_x_24723:
[----:B------:R-:W-:-:S13]  /*0df0*/  ISETP.GE.AND P0, PT, R3, R0, PT ;  /* 0x000000000300720c */ /* 0x000fda0003f06270 */
[----:B------:R-:W3:Y:S01]  /*0e00*/  @!P0 LDC.64 R8, c[0x0][0x218] ;  /* 0x00008600ff088b82 */ /* 0x000ee20000000a00 */
[----:B012---:R-:W-:Y:S02]  /*0e10*/  @!P0 IMAD.IADD R7, R2, 0x1, R3 ;  /* 0x0000000102078824 */ /* 0x007fe400078e0203 */
[----:B------:R-:W-:-:S03]  /*0e20*/  @!P0 VIADD R3, R3, 0x80 ;  /* 0x0000008003038836 */ /* 0x000fc60000000000 */
[----:B---3--:R-:W-:-:S05]  /*0e30*/  @!P0 IADD3 R6, P1, R7, R8, RZ ;  /* 0x0000000807068210 */ /* 0x008fca0007f3e0ff */
[----:B------:R-:W-:-:S05]  /*0e40*/  @!P0 IMAD.X R7, RZ, RZ, R9, P1 ;  /* 0x000000ffff078224 */ /* 0x000fca00008e0609 */
[----:B------:R2:W-:Y:S03]  /*0e50*/  @!P0 STG.E.U8 desc[UR4][R6.64], R4 ;  /* 0x0000000406008986 */ /* 0x0005e6000c101104 */
.L_x_24728:
[----:B------:R-:W-:Y:S05]  /*0e60*/  BSYNC B0 ;  /* 0x0000000000007941 */ /* 0x000fea0003800000 */
.L_x_24722:
        /* <DEDUP_REMOVED lines=12> */
.L_x_24729:
        /* <DEDUP_REMOVED lines=13> */
.L_x_43985:


//--------------------- .text._ZN2at6native29vectorized_elementwise_kernelILi8ENS0_13BinaryFunctorIllbZZZNS0_22logical_or_kernel_cudaERNS_14TensorIteratorEENKUlvE0_clEvENKUlvE2_clEvEUlllE_EESt5arrayIPcLm3EEEEviT0_T1_ --------------------------
	.section	.text._ZN2at6native29vectorized_elementwise_kernelILi8ENS0_13BinaryFunctorIllbZZZNS0_22logical_or_kernel_cudaERNS_14TensorIteratorEENKUlvE0_clEvENKUlvE2_clEvEUlllE_EESt5arrayIPcLm3EEEEviT0_T1_,"ax",@progbits
	.align	128
        .global         _ZN2at6native29vectorized_elementwise_kernelILi8ENS0_13BinaryFunctorIllbZZZNS0_22logical_or_kernel_cudaERNS_14TensorIteratorEENKUlvE0_clEvENKUlvE2_clEvEUlllE_EESt5arrayIPcLm3EEEEviT0_T1_
        .type           _ZN2at6native29vectorized_elementwise_kernelILi8ENS0_13BinaryFunctorIllbZZZNS0_22logical_or_kernel_cudaERNS_14TensorIteratorEENKUlvE0_clEvENKUlvE2_clEvEUlllE_EESt5arrayIPcLm3EEEEviT0_T1_,@function
        .size           _ZN2at6native29vectorized_elementwise_kernelILi8ENS0_13BinaryFunctorIllbZZZNS0_22logical_or_kernel_cudaERNS_14TensorIteratorEENKUlvE0_clEvENKUlvE2_clEvEUlllE_EESt5arrayIPcLm3EEEEviT0_T1_,(.L_x_43986 - _ZN2at6native29vectorized_elementwise_kernelILi8ENS0_13BinaryFunctorIllbZZZNS0_22logical_or_kernel_cudaERNS_14TensorIteratorEENKUlvE0_clEvENKUlvE2_clEvEUlllE_EESt5arrayIPcLm3EEEEviT0_T1_)
        .other          _ZN2at6native29vectorized_elementwise_kernelILi8ENS0_13BinaryFunctorIllbZZZNS0_22logical_or_kernel_cudaERNS_14TensorIteratorEENKUlvE0_clEvENKUlvE2_clEvEUlllE_EESt5arrayIPcLm3EEEEviT0_T1_,@"STO_CUDA_ENTRY STV_DEFAULT"
_ZN2at6native29vectorized_elementwise_kernelILi8ENS0_13BinaryFunctorIllbZZZNS0_22logical_or_kernel_cudaERNS_14TensorIteratorEENKUlvE0_clEvENKUlvE2_clEvEUlllE_EESt5arrayIPcLm3EEEEviT0_T1_:
.text._ZN2at6native29vectorized_elementwise_kernelILi8ENS0_13BinaryFunctorIllbZZZNS0_22logical_or_kernel_cudaERNS_14TensorIteratorEENKUlvE0_clEvENKUlvE2_clEvEUlllE_EESt5arrayIPcLm3EEEEviT0_T1_:
[----:B------:R-:W-:Y:S08]  /*0000*/  LDC R1, c[0x0][0x28] ;  /* 0x00000a00ff017b82 */ /* 0x000ff00000000800 */
[----:B------:R-:W0:Y:S01]  /*0010*/  S2UR UR8, SR_CTAID.X ;  /* 0x00000000000879c3 */ /* 0x000e220000002500 */
[----:B------:R-:W-:Y:S01]  /*0020*/  ULDC UR9, c[0x0][0x210] ;  /* 0x0000840000097ab9 */ /* 0x000fe20000000800 */
[----:B------:R-:W-:Y:S01]  /*0030*/  ULDC.64 UR10, c[0x0][0x208] ;  /* 0x00008200000a7ab9 */ /* 0x000fe20000000a00 */
[----:B0-----:R-:W-:-:S04]  /*0040*/  USHF.L.U32 UR8, UR8, 0xa, URZ ;  /* 0x0000000a08087899 */ /* 0x001fc8000800063f */
[----:B------:R-:W-:-:S04]  /*0050*/  UIADD3 UR9, -UR8, UR9, URZ ;  /* 0x0000000908097290 */ /* 0x000fc8000fffe13f */
[----:B------:R-:W-:-:S06]  /*0060*/  UISETP.GE.U32.AND UP0, UPT, UR9, 0x400, UPT ;  /* 0x000004000900788c */ /* 0x000fcc000bf06070 */
[----:B------:R-:W-:-:S13]  /*0070*/  PLOP3.LUT P0, PT, PT, PT, UP0, 0x80, 0x0 ;  /* 0x000000000000781c */ /* 0x000fda0003f0f008 */
[----:B------:R-:W-:Y:S05]  /*0080*/  @!P0 BRA `(.L_x_24730) ;  /* 0x0000000000f48947 */ /* 0x000fea0003800000 */
[----:B------:R-:W0:Y:S01]  /*0090*/  S2R R0, SR_TID.X ;  /* 0x0000000000007919 */ /* 0x000e220000002100 */
[----:B------:R-:W-:Y:S01]  /*00a0*/  ULDC.64 UR4, c[0x0][0x220] ;  /* 0x0000880000047ab9 */ /* 0x000fe20000000a00 */
[----:B------:R-:W-:Y:S01]  /*00b0*/  ULDC.64 UR6, c[0x0][0x228] ;  /* 0x00008a0000067ab9 */ /* 0x000fe20000000a00 */
[----:B------:R-:W-:Y:S02]  /*00c0*/  UIMAD.WIDE UR4, UR8, 0x8, UR4 ;  /* 0x00000008080478a5 */ /* 0x000fe4000f8e0204 */
[----:B------:R-:W-:-:S04]  /*00d0*/  UIMAD.WIDE UR6, UR8, 0x8, UR6 ;  /* 0x00000008080678a5 */ /* 0x000fc8000f8e0206 */
[----:B------:R-:W-:Y:S02]  /*00e0*/  IMAD.U32 R28, RZ, RZ, UR4 ;  /* 0x00000004ff1c7e24 */ /* 0x000fe4000f8e00ff */
[----:B------:R-:W-:Y:S01]  /*00f0*/  IMAD.U32 R29, RZ, RZ, UR5 ;  /* 0x00000005ff1d7e24 */ /* 0x000fe2000f8e00ff */
[----:B------:R-:W-:Y:S01]  /*0100*/  ULDC.64 UR4, c[0x0][0x218] ;  /* 0x0000860000047ab9 */ /* 0x000fe20000000a00 */
[----:B------:R-:W-:Y:S02]  /*0110*/  IMAD.U32 R2, RZ, RZ, UR6 ;  /* 0x00000006ff027e24 */ /* 0x000fe4000f8e00ff */
[----:B------:R-:W-:Y:S02]  /*0120*/  IMAD.U32 R3, RZ, RZ, UR7 ;  /* 0x00000007ff037e24 */ /* 0x000fe4000f8e00ff */
[----:B0-----:R-:W-:-:S04]  /*0130*/  IMAD.WIDE.U32 R28, R0, 0x40, R28 ;  /* 0x00000040001c7825 */ /* 0x001fc800078e001c */
[----:B------:R-:W-:Y:S01]  /*0140*/  IMAD.WIDE.U32 R2, R0, 0x40, R2 ;  /* 0x0000004000027825 */ /* 0x000fe200078e0002 */
[----:B------:R-:W2:Y:S04]  /*0150*/  LDG.E.128 R4, desc[UR10][R28.64] ;  /* 0x0000000a1c047981 */ /* 0x000ea8000c1e1d00 */
[----:B------:R-:W2:Y:S04]  /*0160*/  LDG.E.128 R16, desc[UR10][R2.64] ;  /* 0x0000000a02107981 */ /* 0x000ea8000c1e1d00 */
[----:B------:R-:W3:Y:S04]  /*0170*/  LDG.E.128 R12, desc[UR10][R28.64+0x10] ;  /* 0x0000100a1c0c7981 */ /* 0x000ee8000c1e1d00 */
[----:B------:R-:W3:Y:S04]  /*0180*/  LDG.E.128 R8, desc[UR10][R2.64+0x10] ;  /* 0x0000100a02087981 */ /* 0x000ee8000c1e1d00 */
[----:B------:R-:W4:Y:S04]  /*0190*/  LDG.E.128 R20, desc[UR10][R28.64+0x30] ;  /* 0x0000300a1c147981 */ /* 0x000f28000c1e1d00 */
[----:B------:R-:W4:Y:S01]  /*01a0*/  LDG.E.128 R24, desc[UR10][R2.64+0x30] ;  /* 0x0000300a02187981 */ /* 0x000f22000c1e1d00 */
[----:B--2---:R-:W-:-:S02]  /*01b0*/  LOP3.LUT P1, RZ, R18, R6, RZ, 0xfc, !PT ;  /* 0x0000000612ff7212 */ /* 0x004fc4000782fcff */
[----:B------:R-:W-:Y:S02]  /*01c0*/  LOP3.LUT P0, RZ, R16, R4, RZ, 0xfc, !PT ;  /* 0x0000000410ff7212 */ /* 0x000fe4000780fcff */
[----:B------:R-:W-:Y:S02]  /*01d0*/  LOP3.LUT P1, RZ, R19, R7, RZ, 0xfc, P1 ;  /* 0x0000000713ff7212 */ /* 0x000fe4000082fcff */
[----:B------:R-:W-:Y:S02]  /*01e0*/  LOP3.LUT P0, RZ, R17, R5, RZ, 0xfc, P0 ;  /* 0x0000000511ff7212 */ /* 0x000fe4000000fcff */
[----:B------:R-:W2:Y:S04]  /*01f0*/  LDG.E.128 R4, desc[UR10][R28.64+0x20] ;  /* 0x0000200a1c047981 */ /* 0x000ea8000c1e1d00 */
[----:B------:R0:W2:Y:S01]  /*0200*/  LDG.E.128 R16, desc[UR10][R2.64+0x20] ;  /* 0x0000200a02107981 */ /* 0x0000a2000c1e1d00 */
[----:B---3--:R-:W-:-:S04]  /*0210*/  LOP3.LUT P4, RZ, R10, R14, RZ, 0xfc, !PT ;  /* 0x0000000e0aff7212 */ /* 0x008fc8000788fcff */
[----:B------:R-:W-:Y:S02]  /*0220*/  LOP3.LUT P4, RZ, R11, R15, RZ, 0xfc, P4 ;  /* 0x0000000f0bff7212 */ /* 0x000fe4000208fcff */
[----:B------:R-:W-:Y:S02]  /*0230*/  SEL R11, RZ, 0xffffffff, !P1 ;  /* 0xffffffffff0b7807 */ /* 0x000fe40004800000 */
[----:B----4-:R-:W-:Y:S02]  /*0240*/  LOP3.LUT P1, RZ, R26, R22, RZ, 0xfc, !PT ;  /* 0x000000161aff7212 */ /* 0x010fe4000782fcff */
[----:B------:R-:W-:Y:S02]  /*0250*/  LOP3.LUT P3, RZ, R8, R12, RZ, 0xfc, !PT ;  /* 0x0000000c08ff7212 */ /* 0x000fe4000786fcff */
[----:B------:R-:W-:Y:S02]  /*0260*/  LOP3.LUT P1, RZ, R27, R23, RZ, 0xfc, P1 ;  /* 0x000000171bff7212 */ /* 0x000fe4000082fcff */
[----:B------:R-:W-:-:S02]  /*0270*/  LOP3.LUT P3, RZ, R9, R13, RZ, 0xfc, P3 ;  /* 0x0000000d09ff7212 */ /* 0x000fc4000186fcff */
[----:B------:R-:W-:Y:S01]  /*0280*/  LOP3.LUT P5, RZ, R24, R20, RZ, 0xfc, !PT ;  /* 0x0000001418ff7212 */ /* 0x000fe200078afcff */
[----:B------:R-:W-:Y:S01]  /*0290*/  UIADD3 UR4, UP0, UR8, UR4, URZ ;  /* 0x0000000408047290 */ /* 0x000fe2000ff1e03f */
[----:B------:R-:W-:Y:S02]  /*02a0*/  SEL R9, RZ, 0xffffffff, !P4 ;  /* 0xffffffffff097807 */ /* 0x000fe40006000000 */
[----:B------:R-:W-:Y:S01]  /*02b0*/  LOP3.LUT P5, RZ, R25, R21, RZ, 0xfc, P5 ;  /* 0x0000001519ff7212 */ /* 0x000fe200028afcff */
[----:B------:R-:W-:Y:S01]  /*02c0*/  UIADD3.X UR5, URZ, UR5, URZ, UP0, !UPT ;  /* 0x000000053f057290 */ /* 0x000fe200087fe43f */
[----:B------:R-:W-:Y:S02]  /*02d0*/  IMAD.SHL.U32 R15, R11, 0x100, RZ ;  /* 0x000001000b0f7824 */ /* 0x000fe400078e00ff */
[----:B------:R-:W-:Y:S01]  /*02e0*/  IMAD.SHL.U32 R13, R9, 0x100, RZ ;  /* 0x00000100090d7824 */ /* 0x000fe200078e00ff */
[----:B------:R-:W-:Y:S02]  /*02f0*/  SEL R10, RZ, 0x1, !P0 ;  /* 0x00000001ff0a7807 */ /* 0x000fe40004000000 */
[----:B------:R-:W-:Y:S01]  /*0300*/  SEL R8, RZ, 0x1, !P3 ;  /* 0x00000001ff087807 */ /* 0x000fe20005800000 */
[----:B0-----:R-:W-:-:S02]  /*0310*/  IMAD.U32 R2, RZ, RZ, UR4 ;  /* 0x00000004ff027e24 */ /* 0x001fc4000f8e00ff */
[----:B------:R-:W-:Y:S01]  /*0320*/  IMAD.U32 R3, RZ, RZ, UR5 ;  /* 0x00000005ff037e24 */ /* 0x000fe2000f8e00ff */
[----:B------:R-:W-:Y:S01]  /*0330*/  LOP3.LUT R8, R13, 0x100, R8, 0xe2, !PT ;  /* 0x000001000d087812 */ /* 0x000fe200078ee208 */
[----:B------:R-:W-:Y:S01]  /*0340*/  IMAD.WIDE R2, R0, 0x8, R2 ;  /* 0x0000000800027825 */ /* 0x000fe200078e0202 */
[----:B--2---:R-:W-:Y:S02]  /*0350*/  LOP3.LUT P2, RZ, R18, R6, RZ, 0xfc, !PT ;  /* 0x0000000612ff7212 */ /* 0x004fe4000784fcff */
[----:B------:R-:W-:Y:S02]  /*0360*/  LOP3.LUT P6, RZ, R16, R4, RZ, 0xfc, !PT ;  /* 0x0000000410ff7212 */ /* 0x000fe400078cfcff */
[----:B------:R-:W-:Y:S02]  /*0370*/  LOP3.LUT P2, RZ, R19, R7, RZ, 0xfc, P2 ;  /* 0x0000000713ff7212 */ /* 0x000fe4000104fcff */
[----:B------:R-:W-:Y:S02]  /*0380*/  LOP3.LUT P6, RZ, R17, R5, RZ, 0xfc, P6 ;  /* 0x0000000511ff7212 */ /* 0x000fe400030cfcff */
[----:B------:R-:W-:-:S02]  /*0390*/  SEL R7, RZ, 0xffffffff, !P2 ;  /* 0xffffffffff077807 */ /* 0x000fc40005000000 */
[----:B------:R-:W-:Y:S02]  /*03a0*/  SEL R5, RZ, 0xffffffff, !P1 ;  /* 0xffffffffff057807 */ /* 0x000fe40004800000 */
[----:B------:R-:W-:Y:S01]  /*03b0*/  SEL R6, RZ, 0x1, !P6 ;  /* 0x00000001ff067807 */ /* 0x000fe20007000000 */
[----:B------:R-:W-:Y:S01]  /*03c0*/  IMAD.SHL.U32 R11, R7, 0x100, RZ ;  /* 0x00000100070b7824 */ /* 0x000fe200078e00ff */
[----:B------:R-:W-:Y:S01]  /*03d0*/  SEL R4, RZ, 0x1, !P5 ;  /* 0x00000001ff047807 */ /* 0x000fe20006800000 */
[----:B------:R-:W-:Y:S01]  /*03e0*/  IMAD.SHL.U32 R9, R5, 0x100, RZ ;  /* 0x0000010005097824 */ /* 0x000fe200078e00ff */
[----:B------:R-:W-:Y:S02]  /*03f0*/  LOP3.LUT R7, R15, 0x100, R10, 0xe2, !PT ;  /* 0x000001000f077812 */ /* 0x000fe400078ee20a */
[----:B------:R-:W-:Y:S02]  /*0400*/  LOP3.LUT R5, R11, 0x100, R6, 0xe2, !PT ;  /* 0x000001000b057812 */ /* 0x000fe400078ee206 */
[----:B------:R-:W-:-:S02]  /*0410*/  LOP3.LUT R4, R9, 0x100, R4, 0xe2, !PT ;  /* 0x0000010009047812 */ /* 0x000fc400078ee204 */
[----:B------:R-:W-:Y:S02]  /*0420*/  PRMT R8, R7, 0x5410, R8 ;  /* 0x0000541007087816 */ /* 0x000fe40000000008 */
[----:B------:R-:W-:-:S05]  /*0430*/  PRMT R9, R5, 0x5410, R4 ;  /* 0x0000541005097816 */ /* 0x000fca0000000004 */
[----:B------:R-:W-:Y:S01]  /*0440*/  STG.E.64 desc[UR10][R2.64], R8 ;  /* 0x0000000802007986 */ /* 0x000fe2000c101b0a */
[----:B------:R-:W-:Y:S05]  /*0450*/  EXIT ;  /* 0x000000000000794d */ /* 0x000fea0003800000 */
.L_x_24730:
[----:B------:R-:W0:Y:S01]  /*0460*/  S2R R14, SR_TID.X ;  /* 0x00000000000e7919 */ /* 0x000e220000002100 */
[----:B------:R-:W-:Y:S02]  /*0470*/  CS2R R12, SRZ ;  /* 0x00000000000c7805 */ /* 0x000fe4000001ff00 */
[----:B0-----:R-:W-:-:S13]  /*0480*/  ISETP.GE.AND P6, PT, R14, UR9, PT ;  /* 0x000000090e007c0c */ /* 0x001fda000bfc6270 */
[C---:B------:R-:W-:Y:S02]  /*0490*/  @!P6 VIADD R0, R14.reuse, UR8 ;  /* 0x000000080e00ec36 */ /* 0x040fe40008000000 */
[----:B------:R-:W-:-:S05]  /*04a0*/  @!P6 VIADD R14, R14, 0x80 ;  /* 0x000000800e0ee836 */ /* 0x000fca0000000000 */
[----:B------:R-:W-:-:S13]  /*04b0*/  ISETP.GE.AND P0, PT, R14, UR9, PT ;  /* 0x000000090e007c0c */ /* 0x000fda000bf06270 */
[C---:B------:R-:W-:Y:S01]  /*04c0*/  @!P0 VIADD R17, R14.reuse, UR8 ;  /* 0x000000080e118c36 */ /* 0x040fe20008000000 */
[----:B------:R-:W0:Y:S01]  /*04d0*/  @!P0 LDC.64 R8, c[0x0][0x220] ;  /* 0x00008800ff088b82 */ /* 0x000e220000000a00 */
[----:B------:R-:W-:-:S05]  /*04e0*/  @!P0 VIADD R14, R14, 0x80 ;  /* 0x000000800e0e8836 */ /* 0x000fca0000000000 */
[C---:B------:R-:W-:Y:S02]  /*04f0*/  ISETP.GE.AND P1, PT, R14.reuse, UR9, PT ;  /* 0x000000090e007c0c */ /* 0x040fe4000bf26270 */
[----:B------:R-:W1:Y:S11]  /*0500*/  @!P0 LDC.64 R2, c[0x0][0x228] ;  /* 0x00008a00ff028b82 */ /* 0x000e760000000a00 */
[----:B------:R-:W2:Y:S01]  /*0510*/  @!P1 LDC.64 R4, c[0x0][0x220] ;  /* 0x00008800ff049b82 */ /* 0x000ea20000000a00 */
[----:B------:R-:W-:-:S02]  /*0520*/  @!P1 VIADD R23, R14, UR8 ;  /* 0x000000080e179c36 */ /* 0x000fc40008000000 */
[----:B0-----:R-:W-:-:S05]  /*0530*/  @!P0 IMAD.WIDE.U32 R8, R17, 0x8, R8 ;  /* 0x0000000811088825 */ /* 0x001fca00078e0008 */
[----:B------:R-:W0:Y:S01]  /*0540*/  @!P1 LDC.64 R6, c[0x0][0x228] ;  /* 0x00008a00ff069b82 */ /* 0x000e220000000a00 */
[----:B-1----:R-:W-:Y:S01]  /*0550*/  @!P0 IMAD.WIDE.U32 R16, R17, 0x8, R2 ;  /* 0x0000000811108825 */ /* 0x002fe200078e0002 */
[----:B------:R-:W-:-:S04]  /*0560*/  CS2R R2, SRZ ;  /* 0x0000000000027805 */ /* 0x000fc8000001ff00 */
[----:B------:R-:W3:Y:S01]  /*0570*/  @!P0 LDG.E.64 R12, desc[UR10][R16.64] ;  /* 0x0000000a100c8981 */ /* 0x000ee2000c1e1b00 */
[----:B--2---:R-:W-:Y:S01]  /*0580*/  @!P1 IMAD.WIDE.U32 R18, R23, 0x8, R4 ;  /* 0x0000000817129825 */ /* 0x004fe200078e0004 */
[----:B------:R-:W-:-:S04]  /*0590*/  CS2R R4, SRZ ;  /* 0x0000000000047805 */ /* 0x000fc8000001ff00 */
[----:B------:R-:W2:Y:S01]  /*05a0*/  @!P1 LDG.E.64 R2, desc[UR10][R18.64] ;  /* 0x0000000a12029981 */ /* 0x000ea2000c1e1b00 */
[----:B0-----:R-:W-:Y:S01]  /*05b0*/  @!P1 IMAD.WIDE.U32 R22, R23, 0x8, R6 ;  /* 0x0000000817169825 */ /* 0x001fe200078e0006 */
[----:B------:R-:W-:-:S04]  /*05c0*/  CS2R R6, SRZ ;  /* 0x0000000000067805 */ /* 0x000fc8000001ff00 */
[----:B------:R-:W2:Y:S04]  /*05d0*/  @!P1 LDG.E.64 R4, desc[UR10][R22.64] ;  /* 0x0000000a16049981 */ /* 0x000ea8000c1e1b00 */
[----:B------:R0:W3:Y:S01]  /*05e0*/  @!P0 LDG.E.64 R6, desc[UR10][R8.64] ;  /* 0x0000000a08068981 */ /* 0x0000e2000c1e1b00 */
[----:B------:R-:W-:-:S05]  /*05f0*/  @!P1 VIADD R14, R14, 0x80 ;  /* 0x000000800e0e9836 */ /* 0x000fca0000000000 */
[----:B------:R-:W-:-:S13]  /*0600*/  ISETP.GE.AND P0, PT, R14, UR9, PT ;  /* 0x000000090e007c0c */ /* 0x000fda000bf06270 */
[C---:B------:R-:W-:Y:S01]  /*0610*/  @!P0 VIADD R15, R14.reuse, UR8 ;  /* 0x000000080e0f8c36 */ /* 0x040fe20008000000 */
[----:B------:R-:W1:Y:S01]  /*0620*/  @!P0 LDC.64 R26, c[0x0][0x220] ;  /* 0x00008800ff1a8b82 */ /* 0x000e620000000a00 */
[----:B------:R-:W-:-:S05]  /*0630*/  @!P0 VIADD R14, R14, 0x80 ;  /* 0x000000800e0e8836 */ /* 0x000fca0000000000 */
[C---:B------:R-:W-:Y:S02]  /*0640*/  ISETP.GE.AND P1, PT, R14.reuse, UR9, PT ;  /* 0x000000090e007c0c */ /* 0x040fe4000bf26270 */
[----:B------:R-:W4:Y:S11]  /*0650*/  @!P0 LDC.64 R20, c[0x0][0x228] ;  /* 0x00008a00ff148b82 */ /* 0x000f360000000a00 */
[C---:B------:R-:W-:Y:S01]  /*0660*/  @!P1 VIADD R11, R14.reuse, UR8 ;  /* 0x000000080e0b9c36 */ /* 0x040fe20008000000 */
[----:B------:R-:W4:Y:S01]  /*0670*/  @!P1 LDC.64 R24, c[0x0][0x220] ;  /* 0x00008800ff189b82 */ /* 0x000f220000000a00 */
[----:B------:R-:W-:-:S05]  /*0680*/  @!P1 VIADD R14, R14, 0x80 ;  /* 0x000000800e0e9836 */ /* 0x000fca0000000000 */
[C---:B------:R-:W-:Y:S02]  /*0690*/  ISETP.GE.AND P5, PT, R14.reuse, UR9, PT ;  /* 0x000000090e007c0c */ /* 0x040fe4000bfa6270 */
[----:B0-----:R-:W0:Y:S11]  /*06a0*/  @!P1 LDC.64 R8, c[0x0][0x228] ;  /* 0x00008a00ff089b82 */ /* 0x001e360000000a00 */
[C---:B------:R-:W-:Y:S01]  /*06b0*/  @!P5 VIADD R19, R14.reuse, UR8 ;  /* 0x000000080e13dc36 */ /* 0x040fe20008000000 */
[----:B------:R-:W0:Y:S01]  /*06c0*/  @!P5 LDC.64 R16, c[0x0][0x228] ;  /* 0x00008a00ff10db82 */ /* 0x000e220000000a00 */
[----:B------:R-:W-:-:S05]  /*06d0*/  @!P5 VIADD R14, R14, 0x80 ;  /* 0x000000800e0ed836 */ /* 0x000fca0000000000 */
[----:B------:R-:W-:Y:S01]  /*06e0*/  ISETP.GE.AND P2, PT, R14, UR9, PT ;  /* 0x000000090e007c0c */ /* 0x000fe2000bf46270 */
[C---:B-1----:R-:W-:Y:S01]  /*06f0*/  @!P0 IMAD.WIDE.U32 R26, R15.reuse, 0x8, R26 ;  /* 0x000000080f1a8825 */ /* 0x042fe200078e001a */
[----:B------:R-:W1:Y:S03]  /*0700*/  @!P5 LDC.64 R22, c[0x0][0x220] ;  /* 0x00008800ff16db82 */ /* 0x000e660000000a00 */
[----:B----4-:R-:W-:-:S08]  /*0710*/  @!P0 IMAD.WIDE.U32 R20, R15, 0x8, R20 ;  /* 0x000000080f148825 */ /* 0x010fd000078e0014 */
[C---:B------:R-:W-:Y:S02]  /*0720*/  @!P2 VIADD R15, R14.reuse, UR8 ;  /* 0x000000080e0fac36 */ /* 0x040fe40008000000 */
[----:B------:R-:W-:Y:S02]  /*0730*/  @!P2 VIADD R14, R14, 0x80 ;  /* 0x000000800e0ea836 */ /* 0x000fe40000000000 */
[----:B------:R-:W-:-:S04]  /*0740*/  @!P1 IMAD.WIDE.U32 R24, R11, 0x8, R24 ;  /* 0x000000080b189825 */ /* 0x000fc800078e0018 */
[----:B0-----:R-:W-:Y:S01]  /*0750*/  @!P1 IMAD.WIDE.U32 R28, R11, 0x8, R8 ;  /* 0x000000080b1c9825 */ /* 0x001fe200078e0008 */
[----:B------:R-:W-:Y:S02]  /*0760*/  CS2R R10, SRZ ;  /* 0x00000000000a7805 */ /* 0x000fe4000001ff00 */
[----:B------:R-:W-:-:S04]  /*0770*/  CS2R R8, SRZ ;  /* 0x0000000000087805 */ /* 0x000fc8000001ff00 */
[----:B------:R-:W4:Y:S04]  /*0780*/  @!P1 LDG.E.64 R10, desc[UR10][R28.64] ;  /* 0x0000000a1c0a9981 */ /* 0x000f28000c1e1b00 */
[----:B------:R0:W4:Y:S02]  /*0790*/  @!P1 LDG.E.64 R8, desc[UR10][R24.64] ;  /* 0x0000000a18089981 */ /* 0x000124000c1e1b00 */
[----:B0-----:R-:W-:Y:S01]  /*07a0*/  @!P5 IMAD.WIDE.U32 R24, R19, 0x8, R16 ;  /* 0x000000081318d825 */ /* 0x001fe200078e0010 */
[----:B------:R-:W-:-:S03]  /*07b0*/  CS2R R16, SRZ ;  /* 0x0000000000107805 */ /* 0x000fc6000001ff00 */
[----:B-1----:R-:W-:-:S03]  /*07c0*/  @!P5 IMAD.WIDE.U32 R22, R19, 0x8, R22 ;  /* 0x000000081316d825 */ /* 0x002fc600078e0016 */
[----:B------:R0:W4:Y:S01]  /*07d0*/  @!P5 LDG.E.64 R16, desc[UR10][R24.64] ;  /* 0x0000000a1810d981 */ /* 0x000122000c1e1b00 */
[----:B------:R-:W-:-:S06]  /*07e0*/  CS2R R18, SRZ ;  /* 0x0000000000127805 */ /* 0x000fcc000001ff00 */
[----:B------:R-:W4:Y:S01]  /*07f0*/  @!P5 LDG.E.64 R18, desc[UR10][R22.64] ;  /* 0x0000000a1612d981 */ /* 0x000f22000c1e1b00 */
[----:B0-----:R-:W0:Y:S02]  /*0800*/  @!P6 LDC.64 R24, c[0x0][0x220] ;  /* 0x00008800ff18eb82 */ /* 0x001e240000000a00 */
[----:B0-----:R-:W-:Y:S01]  /*0810*/  @!P6 IMAD.WIDE.U32 R24, R0, 0x8, R24 ;  /* 0x000000080018e825 */ /* 0x001fe200078e0018 */
[----:B---3--:R-:W-:-:S04]  /*0820*/  LOP3.LUT P4, RZ, R12, R6, RZ, 0xfc, !PT ;  /* 0x000000060cff7212 */ /* 0x008fc8000788fcff */
[----:B------:R-:W-:Y:S02]  /*0830*/  LOP3.LUT P4, RZ, R13, R7, RZ, 0xfc, P4 ;  /* 0x000000070dff7212 */ /* 0x000fe4000208fcff */
[----:B------:R-:W0:Y:S01]  /*0840*/  @!P2 LDC.64 R6, c[0x0][0x220] ;  /* 0x00008800ff06ab82 */ /* 0x000e220000000a00 */
[----:B--2---:R-:W-:-:S04]  /*0850*/  LOP3.LUT P3, RZ, R4, R2, RZ, 0xfc, !PT ;  /* 0x0000000204ff7212 */ /* 0x004fc8000786fcff */
[----:B------:R-:W-:Y:S02]  /*0860*/  LOP3.LUT P3, RZ, R5, R3, RZ, 0xfc, P3 ;  /* 0x0000000305ff7212 */ /* 0x000fe4000186fcff */
[----:B------:R-:W-:Y:S01]  /*0870*/  CS2R R2, SRZ ;  /* 0x0000000000027805 */ /* 0x000fe2000001ff00 */
[----:B------:R-:W1:Y:S01]  /*0880*/  @!P2 LDC.64 R12, c[0x0][0x228] ;  /* 0x00008a00ff0cab82 */ /* 0x000e620000000a00 */
[----:B------:R-:W-:-:S04]  /*0890*/  CS2R R4, SRZ ;  /* 0x0000000000047805 */ /* 0x000fc8000001ff00 */
[----:B------:R2:W3:Y:S04]  /*08a0*/  @!P0 LDG.E.64 R2, desc[UR10][R26.64] ;  /* 0x0000000a1a028981 */ /* 0x0004e8000c1e1b00 */
[----:B------:R0:W3:Y:S01]  /*08b0*/  @!P0 LDG.E.64 R4, desc[UR10][R20.64] ;  /* 0x0000000a14048981 */ /* 0x0000e2000c1e1b00 */
[----:B------:R-:W-:Y:S02]  /*08c0*/  ISETP.GE.AND P0, PT, R14, UR9, PT ;  /* 0x000000090e007c0c */ /* 0x000fe4000bf06270 */
[----:B--2---:R-:W-:Y:S01]  /*08d0*/  CS2R R26, SRZ ;  /* 0x00000000001a7805 */ /* 0x004fe2000001ff00 */
[----:B0-----:R-:W-:-:S05]  /*08e0*/  @!P2 IMAD.WIDE.U32 R28, R15, 0x8, R6 ;  /* 0x000000080f1ca825 */ /* 0x001fca00078e0006 */
[----:B------:R1:W2:Y:S05]  /*08f0*/  @!P2 LDG.E.64 R26, desc[UR10][R28.64] ;  /* 0x0000000a1c1aa981 */ /* 0x0002aa000c1e1b00 */
[----:B------:R-:W0:Y:S08]  /*0900*/  @!P0 LDC.64 R20, c[0x0][0x220] ;  /* 0x00008800ff148b82 */ /* 0x000e300000000a00 */
[----:B------:R-:W0:Y:S01]  /*0910*/  @!P0 LDC.64 R6, c[0x0][0x228] ;  /* 0x00008a00ff068b82 */ /* 0x000e220000000a00 */
[----:B-1----:R-:W-:Y:S01]  /*0920*/  @!P2 IMAD.WIDE.U32 R28, R15, 0x8, R12 ;  /* 0x000000080f1ca825 */ /* 0x002fe200078e000c */
[----:B------:R-:W-:-:S06]  /*0930*/  CS2R R12, SRZ ;  /* 0x00000000000c7805 */ /* 0x000fcc000001ff00 */
[----:B------:R1:W2:Y:S02]  /*0940*/  @!P2 LDG.E.64 R12, desc[UR10][R28.64] ;  /* 0x0000000a1c0ca981 */ /* 0x0002a4000c1e1b00 */
[----:B-1----:R-:W1:Y:S01]  /*0950*/  @!P6 LDC.64 R28, c[0x0][0x228] ;  /* 0x00008a00ff1ceb82 */ /* 0x002e620000000a00 */
[----:B------:R-:W-:Y:S01]  /*0960*/  @!P0 VIADD R23, R14, UR8 ;  /* 0x000000080e178c36 */ /* 0x000fe20008000000 */
[----:B------:R-:W-:-:S03]  /*0970*/  CS2R R14, SRZ ;  /* 0x00000000000e7805 */ /* 0x000fc6000001ff00 */
[----:B0-----:R-:W-:-:S04]  /*0980*/  @!P0 IMAD.WIDE.U32 R20, R23, 0x8, R20 ;  /* 0x0000000817148825 */ /* 0x001fc800078e0014 */
[----:B------:R-:W-:Y:S01]  /*0990*/  @!P0 IMAD.WIDE.U32 R22, R23, 0x8, R6 ;  /* 0x0000000817168825 */ /* 0x000fe200078e0006 */
[----:B------:R-:W-:Y:S01]  /*09a0*/  CS2R R6, SRZ ;  /* 0x0000000000067805 */ /* 0x000fe2000001ff00 */
[----:B------:R0:W5:Y:S05]  /*09b0*/  @!P0 LDG.E.64 R14, desc[UR10][R20.64] ;  /* 0x0000000a140e8981 */ /* 0x00016a000c1e1b00 */
[----:B------:R4:W5:Y:S01]  /*09c0*/  @!P0 LDG.E.64 R6, desc[UR10][R22.64] ;  /* 0x0000000a16068981 */ /* 0x000962000c1e1b00 */
[----:B0-----:R-:W-:Y:S01]  /*09d0*/  CS2R R20, SRZ ;  /* 0x0000000000147805 */ /* 0x001fe2000001ff00 */
[----:B-1----:R-:W-:Y:S01]  /*09e0*/  @!P6 IMAD.WIDE.U32 R28, R0, 0x8, R28 ;  /* 0x00000008001ce825 */ /* 0x002fe200078e001c */
[----:B----4-:R-:W-:-:S04]  /*09f0*/  CS2R R22, SRZ ;  /* 0x0000000000167805 */ /* 0x010fc8000001ff00 */
[----:B------:R0:W5:Y:S04]  /*0a00*/  @!P6 LDG.E.64 R20, desc[UR10][R24.64] ;  /* 0x0000000a1814e981 */ /* 0x000168000c1e1b00 */
[----:B------:R0:W5:Y:S01]  /*0a10*/  @!P6 LDG.E.64 R22, desc[UR10][R28.64] ;  /* 0x0000000a1c16e981 */ /* 0x000162000c1e1b00 */
[----:B------:R-:W1:Y:S01]  /*0a20*/  S2R R0, SR_TID.X ;  /* 0x0000000000007919 */ /* 0x000e620000002100 */
[----:B------:R-:W-:Y:S01]  /*0a30*/  LOP3.LUT P1, RZ, R10, R8, RZ, 0xfc, !PT ;  /* 0x000000080aff7212 */ /* 0x000fe2000782fcff */
[----:B------:R-:W-:Y:S03]  /*0a40*/  BSSY B0, `(.L_x_24731) ;  /* 0x0000012000007945 */ /* 0x000fe60003800000 */
[----:B------:R-:W-:-:S02]  /*0a50*/  LOP3.LUT P1, RZ, R11, R9, RZ, 0xfc, P1 ;  /* 0x000000090bff7212 */ /* 0x000fc4000082fcff */
[----:B------:R-:W-:-:S04]  /*0a60*/  LOP3.LUT P0, RZ, R16, R18, RZ, 0xfc, !PT ;  /* 0x0000001210ff7212 */ /* 0x000fc8000780fcff */
[----:B------:R-:W-:Y:S02]  /*0a70*/  LOP3.LUT P0, RZ, R17, R19, RZ, 0xfc, P0 ;  /* 0x0000001311ff7212 */ /* 0x000fe4000000fcff */
[----:B---3--:R-:W-:-:S04]  /*0a80*/  LOP3.LUT P2, RZ, R4, R2, RZ, 0xfc, !PT ;  /* 0x0000000204ff7212 */ /* 0x008fc8000784fcff */
[----:B------:R-:W-:Y:S02]  /*0a90*/  LOP3.LUT P2, RZ, R5, R3, RZ, 0xfc, P2 ;  /* 0x0000000305ff7212 */ /* 0x000fe4000104fcff */
[----:B--2---:R-:W-:-:S04]  /*0aa0*/  LOP3.LUT P5, RZ, R12, R26, RZ, 0xfc, !PT ;  /* 0x0000001a0cff7212 */ /* 0x004fc800078afcff */
[----:B------:R-:W-:Y:S01]  /*0ab0*/  LOP3.LUT P5, RZ, R13, R27, RZ, 0xfc, P5 ;  /* 0x0000001b0dff7212 */ /* 0x000fe200028afcff */
[----:B01----:R-:W-:-:S12]  /*0ac0*/  @P6 BRA `(.L_x_24732) ;  /* 0x0000000000246947 */ /* 0x003fd80003800000 */
[C---:B------:R-:W-:Y:S01]  /*0ad0*/  VIADD R2, R0.reuse, UR8 ;  /* 0x0000000800027c36 */ /* 0x040fe20008000000 */
        /* <DEDUP_REMOVED lines=8> */
.L_x_24732:
[----:B------:R-:W-:Y:S05]  /*0b60*/  BSYNC B0 ;  /* 0x0000000000007941 */ /* 0x000fea0003800000 */
.L_x_24731:
[----:B------:R-:W-:Y:S01]  /*0b70*/  ISETP.GE.AND P6, PT, R0, UR9, PT ;  /* 0x0000000900007c0c */ /* 0x000fe2000bfc6270 */
        /* <DEDUP_REMOVED lines=14> */
[----:B------:R-:W-:-:S04]  /*0c60*/  ISETP.GE.AND P0, PT, R0, UR9, PT ;  /* 0x0000000900007c0c */ /* 0x000fc8000bf06270 */
        /* <DEDUP_REMOVED lines=8> */
.L_x_24735:
[----:B------:R-:W-:-:S13]  /*0cf0*/  ISETP.GE.AND P0, PT, R0, UR9, PT ;  /* 0x0000000900007c0c */ /* 0x000fda000bf06270 */
[----:B------:R-:W-:Y:S05]  /*0d00*/  @P0 BRA `(.L_x_24737) ;  /* 0x0000000000380947 */ /* 0x000fea0003800000 */
[C---:B0-----:R-:W-:Y:S01]  /*0d10*/  VIADD R4, R0.reuse, UR8 ;  /* 0x0000000800047c36 */ /* 0x041fe20008000000 */
[----:B------:R-:W-:Y:S01]  /*0d20*/  ULDC.64 UR4, c[0x0][0x218] ;  /* 0x0000860000047ab9 */ /* 0x000fe20000000a00 */
[----:B------:R-:W-:-:S03]  /*0d30*/  VIADD R0, R0, 0x80 ;  /* 0x0000008000007836 */ /* 0x000fc60000000000 */
[----:B------:R-:W-:-:S05]  /*0d40*/  IADD3 R4, P0, R4, UR4, RZ ;  /* 0x0000000404047c10 */ /* 0x000fca000ff1e0ff */
[----:B------:R-:W-:-:S05]  /*0d50*/  IMAD.X R5, RZ, RZ, UR5, P0 ;  /* 0x00000005ff057e24 */ /* 0x000fca00080e06ff */
[----:B------:R1:W-:Y:S03]  /*0d60*/  STG.E.U8 desc[UR10][R4.64], R11 ;  /* 0x0000000b04007986 */ /* 0x0003e6000c10110a */
.L_x_24736:
[----:B------:R-:W-:-:S13]  /*0d70*/  ISETP.GE.AND P0, PT, R0, UR9, PT ;  /* 0x0000000900007c0c */ /* 0x000fda000bf06270 */
[----:B------:R-:W-:Y:S05]  /*0d80*/  @P0 BRA `(.L_x_24738) ;  /* 0x00000000003c0947 */ /* 0x000fea0003800000 */
[C---:B01----:R-:W-:Y:S01]  /*0d90*/  VIADD R4, R0.reuse, UR8 ;  /* 0x0000000800047c36 */ /* 0x043fe20008000000 */
[----:B------:R-:W-:Y:S01]  /*0da0*/  ULDC.64 UR4, c[0x0][0x218] ;  /* 0x0000860000047ab9 */ /* 0x000fe20000000a00 */
[----:B------:R-:W-:-:S03]  /*0db0*/  VIADD R0, R0, 0x80 ;  /* 0x0000008000007836 */ /* 0x000fc60000000000 */
[----:B------:R-:W-:-:S05]  /*0dc0*/  IADD3 R4, P0, R4, UR4, RZ ;  /* 0x0000000404047c10 */ /* 0x000fca000ff1e0ff */
[----:B------:R-:W-:-:S05]  /*0dd0*/  IMAD.X R5, RZ, RZ, UR5, P0 ;  /* 0x00000005ff057e24 */ /* 0x000fca00080e06ff */
[----:B------:R1:W-:Y:S03]  /*0de0*/  STG.E.U8 desc[UR10][R4.64], R13 ;  /* 0x0000000d04007986 */ /* 0x0003e6000c10110a */
.L_x_24737:
[----:B------:R-:W-:-:S13]  /*0df0*/  ISETP.GE.AND P0, PT, R0, UR9, PT ;  /* 0x0000000900007c0c */ /* 0x000fda000bf06270 */
        /* <DEDUP_REMOVED lines=8> */
.L_x_24738:
[----:B------:R-:W-:Y:S05]  /*0e80*/  BSYNC B1 ;  /* 0x0000000000017941 */ /* 0x000fea0003800000 */
.L_x_24734:
[----:B------:R-:W-:-:S13]  /*0e90*/  ISETP.GE.AND P0, PT, R0, UR9, PT ;  /* 0x0000000900007c0c */ /* 0x000fda000bf06270 */
[----:B------:R-:W3:Y:S01]  /*0ea0*/  @!P0 LDC.64 R8, c[0x0][0x218] ;  /* 0x00008600ff088b82 */ /* 0x000ee20000000a00 */
[C---:B012---:R-:W-:Y:S02]  /*0eb0*/  @!P0 VIADD R5, R0.reuse, UR8 ;  /* 0x0000000800058c36 */ /* 0x047fe40008000000 */
[----:B------:R-:W-:-:S03]  /*0ec0*/  @!P0 VIADD R0, R0, 0x80 ;  /* 0x0000008000008836 */ /* 0x000fc60000000000 */
[----:B---3--:R-:W-:-:S05]  /*0ed0*/  @!P0 IADD3 R4, P1, R5, R8, RZ ;  /* 0x0000000805048210 */ /* 0x008fca0007f3e0ff */
[----:B------:R-:W-:-:S05]  /*0ee0*/  @!P0 IMAD.X R5, RZ, RZ, R9, P1 ;  /* 0x000000ffff058224 */ /* 0x000fca00008e0609 */
[----:B------:R2:W-:Y:S03]  /*0ef0*/  @!P0 STG.E.U8 desc[UR10][R4.64], R2 ;  /* 0x0000000204008986 */ /* 0x0005e6000c10110a */
.L_x_24739:
[----:B------:R-:W-:Y:S05]  /*0f00*/  BSYNC B0 ;  /* 0x0000000000007941 */ /* 0x000fea0003800000 */
.L_x_24733:
[----:B------:R-:W-:Y:S05]  /*0f10*/  WARPSYNC.ALL ;  /* 0x0000000000007948 */ /* 0x000fea0003800000 */
[----:B------:R-:W-:-:S13]  /*0f20*/  ISETP.GE.AND P0, PT, R0, UR9, PT ;  /* 0x0000000900007c0c */ /* 0x000fda000bf06270 */
[----:B------:R-:W-:Y:S05]  /*0f30*/  @P0 EXIT ;  /* 0x000000000000094d */ /* 0x000fea0003800000 */
[----:B------:R-:W-:Y:S01]  /*0f40*/  VIADD R0, R0, UR8 ;  /* 0x0000000800007c36 */ /* 0x000fe20008000000 */
[----:B-----5:R-:W-:Y:S01]  /*0f50*/  LOP3.LUT P0, RZ, R6, R14, RZ, 0xfc, !PT ;  /* 0x0000000e06ff7212 */ /* 0x020fe2000780fcff */
[----:B------:R-:W-:-:S03]  /*0f60*/  ULDC.64 UR4, c[0x0][0x218] ;  /* 0x0000860000047ab9 */ /* 0x000fc60000000a00 */
[----:B--2---:R-:W-:Y:S02]  /*0f70*/  IADD3 R2, P1, R0, UR4, RZ ;  /* 0x0000000400027c10 */ /* 0x004fe4000ff3e0ff */
[----:B------:R-:W-:-:S03]  /*0f80*/  LOP3.LUT P0, RZ, R7, R15, RZ, 0xfc, P0 ;  /* 0x0000000f07ff7212 */ /* 0x000fc6000000fcff */
[----:B------:R-:W-:Y:S01]  /*0f90*/  IMAD.X R3, RZ, RZ, UR5, P1 ;  /* 0x00000005ff037e24 */ /* 0x000fe200088e06ff */
[----:B01----:R-:W-:-:S05]  /*0fa0*/  SEL R5, RZ, 0x1, !P0 ;  /* 0x00000001ff057807 */ /* 0x003fca0004000000 */
[----:B------:R-:W-:Y:S01]  /*0fb0*/  STG.E.U8 desc[UR10][R2.64], R5 ;  /* 0x0000000502007986 */ /* 0x000fe2000c10110a */
[----:B------:R-:W-:Y:S05]  /*0fc0*/  EXIT ;  /* 0x000000000000794d */ /* 0x000fea0003800000 */
.L_x_24740:
        /* <DEDUP_REMOVED lines=11> */
.L_x_43986:


//--------------------- .text._ZN2at6native18elementwise_kernelILi128ELi4EZNS0_15gpu_kernel_implINS0_13AUnaryFunctorIiibZZZNS0_22logical_or_kernel_cudaERNS_14TensorIteratorEENKUlvE0_clEvENKUlvE1_clEvEUliiE_EEEEvRNS_18TensorIteratorBaseERKT_EUliE_EEviT1_ --------------------------
	.section	.text._ZN2at6native18elementwise_kernelILi128ELi4EZNS0_15gpu_kernel_implINS0_13AUnaryFunctorIiibZZZNS0_22logical_or_kernel_cudaERNS_14TensorIteratorEENKUlvE0_clEvENKUlvE1_clEvEUliiE_EEEEvRNS_18TensorIteratorBaseERKT_EUliE_EEviT1_,"ax",@progbits
	.align	128
        .global         _ZN2at6native18elementwise_kernelILi128ELi4EZNS0_15gpu_kernel_implINS0_13AUnaryFunctorIiibZZZNS0_22logical_or_kernel_cudaERNS_14TensorIteratorEENKUlvE0_clEvENKUlvE1_clEvEUliiE_EEEEvRNS_18TensorIteratorBaseERKT_EUliE_EEviT1_
        .type           _ZN2at6native18elementwise_kernelILi128ELi4EZNS0_15gpu_kernel_implINS0_13AUnaryFunctorIiibZZZNS0_22logical_or_kernel_cudaERNS_14TensorIteratorEENKUlvE0_clEvENKUlvE1_clEvEUliiE_EEEEvRNS_18TensorIteratorBaseERKT_EUliE_EEviT1_,@function
        .size           _ZN2at6native18elementwise_kernelILi128ELi4EZNS0_15gpu_kernel_implINS0_13AUnaryFunctorIiibZZZNS0_22logical_or_kernel_cudaERNS_14TensorIteratorEENKUlvE0_clEvENKUlvE1_clEvEUliiE_EEEEvRNS_18TensorIteratorBaseERKT_EUliE_EEviT1_,(.L_x_43987 - _ZN2at6native18elementwise_kernelILi128ELi4EZNS0_15gpu_kernel_implINS0_13AUnaryFunctorIiibZZZNS0_22logical_or_kernel_cudaERNS_14TensorIteratorEENKUlvE0_clEvENKUlvE1_clEvEUliiE_EEEEvRNS_18TensorIteratorBaseERKT_EUliE_EEviT1_)
        .other          _ZN2at6native18elementwise_kernelILi128ELi4EZNS0_15gpu_kernel_implINS0_13AUnaryFunctorIiibZZZNS0_22logical_or_kernel_cudaERNS_14TensorIteratorEENKUlvE0_clEvENKUlvE1_clEvEUliiE_EEEEvRNS_18TensorIteratorBaseERKT_EUliE_EEviT1_,@"STO_CUDA_ENTRY STV_DEFAULT"
_ZN2at6native18elementwise_kernelILi128ELi4EZNS0_15gpu_kernel_implINS0_13AUnaryFunctorIiibZZZNS0_22logical_or_kernel_cudaERNS_14TensorIteratorEENKUlvE0_clEvENKUlvE1_clEvEUliiE_EEEEvRNS_18TensorIteratorBaseERKT_EUliE_EEviT1_:
.text._ZN2at6native18elementwise_kernelILi128ELi4EZNS0_15gpu_kernel_implINS0_13AUnaryFunctorIiibZZZNS0_22logical_or_kernel_cudaERNS_14TensorIteratorEENKUlvE0_clEvENKUlvE1_clEvEUliiE_EEEEvRNS_18TensorIteratorBaseERKT_EUliE_EEviT1_:
        /* <DEDUP_REMOVED lines=314> */
.L_x_24743:
        /* <DEDUP_REMOVED lines=20> */
.L_x_24747:
[----:B------:R0:W5:Y:S01]  /*14e0*/  LDG.E.U8 R19, desc[UR36][R2.64] ;  /* 0x0000002402137981 */ /* 0x000162000c1e1100 */
[----:B------:R-:W-:Y:S05]  /*14f0*/  BRA `(.L_x_24749) ;  /* 0x0000000c00347947 */ /* 0x000fea0003800000 */
.L_x_24746:
        /* <DEDUP_REMOVED lines=8> */
.L_x_24751:
[----:B------:R0:W5:Y:S01]  /*1580*/  LDG.E R19, desc[UR36][R2.64] ;  /* 0x0000002402137981 */ /* 0x000162000c1e1900 */
[----:B------:R-:W-:Y:S05]  /*1590*/  BRA `(.L_x_24749) ;  /* 0x0000000c000c7947 */ /* 0x000fea0003800000 */
.L_x_24750:
[----:B------:R0:W5:Y:S01]  /*15a0*/  LDG.E.S16 R19, desc[UR36][R2.64] ;  /* 0x0000002402137981 */ /* 0x000162000c1e1700 */
[----:B------:R-:W-:Y:S05]  /*15b0*/  BRA `(.L_x_24749) ;  /* 0x0000000c00047947 */ /* 0x000fea0003800000 */
.L_x_24745:
        /* <DEDUP_REMOVED lines=9> */
.L_x_24753:
[----:B------:R-:W2:Y:S02]  /*1650*/  LDG.E.U16 R2, desc[UR36][R2.64] ;  /* 0x0000002402027981 */ /* 0x000ea4000c1e1500 */
[----:B--2---:R-:W-:-:S06]  /*1660*/  HADD2.F32 R19, -RZ, R2.H0_H0 ;  /* 0x20000002ff137230 */ /* 0x004fcc0000004100 */
[----:B------:R-:W0:Y:S01]  /*1670*/  F2I.FTZ.TRUNC.NTZ R19, R19 ;  /* 0x0000001300137305 */ /* 0x000e22000021f100 */
[----:B------:R-:W-:Y:S05]  /*1680*/  BRA `(.L_x_24749) ;  /* 0x0000000800d07947 */ /* 0x000fea0003800000 */
.L_x_24752:
        /* <DEDUP_REMOVED lines=9> */
.L_x_24755:
[----:B------:R-:W2:Y:S02]  /*1720*/  LDG.E.U16 R2, desc[UR36][R2.64] ;  /* 0x0000002402027981 */ /* 0x000ea4000c1e1500 */
[----:B--2---:R-:W-:-:S06]  /*1730*/  HADD2.F32 R19, -RZ, R2.H0_H0 ;  /* 0x20000002ff137230 */ /* 0x004fcc0000004100 */
[----:B------:R-:W0:Y:S01]  /*1740*/  F2I.FTZ.TRUNC.NTZ R19, R19 ;  /* 0x0000001300137305 */ /* 0x000e22000021f100 */
[----:B------:R-:W-:Y:S05]  /*1750*/  BRA `(.L_x_24749) ;  /* 0x00000008009c7947 */ /* 0x000fea0003800000 */
.L_x_24754:
[----:B------:R-:W2:Y:S02]  /*1760*/  LDG.E.64 R2, desc[UR36][R2.64] ;  /* 0x0000002402027981 */ /* 0x000ea4000c1e1b00 */
[----:B--2---:R0:W1:Y:S01]  /*1770*/  F2I.F64.TRUNC R19, R2 ;  /* 0x0000000200137311 */ /* 0x004062000030d100 */
[----:B------:R-:W-:Y:S05]  /*1780*/  BRA `(.L_x_24749) ;  /* 0x0000000800907947 */ /* 0x000fea0003800000 */
.L_x_24744:
        /* <DEDUP_REMOVED lines=12> */
.L_x_24758:
[----:B------:R-:W2:Y:S02]  /*1850*/  LDG.E.64 R2, desc[UR36][R2.64] ;  /* 0x0000002402027981 */ /* 0x000ea4000c1e1b00 */
[----:B--2---:R0:W1:Y:S01]  /*1860*/  F2I.F64.TRUNC R19, R2 ;  /* 0x0000000200137311 */ /* 0x004062000030d100 */
[----:B------:R-:W-:Y:S05]  /*1870*/  BRA `(.L_x_24749) ;  /* 0x0000000800547947 */ /* 0x000fea0003800000 */
.L_x_24757:
        /* <DEDUP_REMOVED lines=27> */
.L_x_24760:
        /* <DEDUP_REMOVED lines=14> */
.L_x_24759:
[----:B------:R-:W2:Y:S02]  /*1b10*/  LDG.E.U16 R19, desc[UR36][R2.64] ;  /* 0x0000002402137981 */ /* 0x000ea4000c1e1500 */
[----:B--2---:R-:W-:-:S06]  /*1b20*/  IMAD.U32 R19, R19, 0x10000, RZ ;  /* 0x0001000013137824 */ /* 0x004fcc00078e00ff */
[----:B------:R-:W0:Y:S01]  /*1b30*/  F2I.FTZ.TRUNC.NTZ R19, R19 ;  /* 0x0000001300137305 */ /* 0x000e22000021f100 */
[----:B------:R-:W-:Y:S05]  /*1b40*/  BRA `(.L_x_24749) ;  /* 0x0000000400a07947 */ /* 0x000fea0003800000 */
.L_x_24756:
        /* <DEDUP_REMOVED lines=10> */
.L_x_24763:
        /* <DEDUP_REMOVED lines=21> */
.L_x_24767:
[----:B------:R-:W-:Y:S05]  /*1d40*/  BSYNC B1 ;  /* 0x0000000000017941 */ /* 0x000fea0003800000 */
.L_x_24766:
[----:B------:R-:W-:Y:S01]  /*1d50*/  IMAD.SHL.U32 R2, R2, 0x100000, RZ ;  /* 0x0010000002027824 */ /* 0x000fe200078e00ff */
[----:B------:R-:W-:-:S04]  /*1d60*/  LEA R0, R0, 0x3b800000, 0x17 ;  /* 0x3b80000000007811 */ /* 0x000fc800078eb8ff */
[----:B------:R-:W-:-:S07]  /*1d70*/  LOP3.LUT R19, R0, R2, R19, 0xfe, !PT ;  /* 0x0000000200137212 */ /* 0x000fce00078efe13 */
.L_x_24765:
[----:B------:R-:W-:Y:S05]  /*1d80*/  BSYNC B0 ;  /* 0x0000000000007941 */ /* 0x000fea0003800000 */
.L_x_24764:
[----:B------:R-:W1:Y:S01]  /*1d90*/  F2I.FTZ.TRUNC.NTZ R19, R19 ;  /* 0x0000001300137305 */ /* 0x000e62000021f100 */
[----:B------:R-:W-:Y:S05]  /*1da0*/  BRA `(.L_x_24749) ;  /* 0x0000000400087947 */ /* 0x000fea0003800000 */
.L_x_24762:
        /* <DEDUP_REMOVED lines=21> */
.L_x_24771:
[----:B------:R-:W-:Y:S05]  /*1f00*/  BSYNC B1 ;  /* 0x0000000000017941 */ /* 0x000fea0003800000 */
.L_x_24770:
[----:B------:R-:W-:Y:S01]  /*1f10*/  IMAD.SHL.U32 R2, R2, 0x200000, RZ ;  /* 0x0020000002027824 */ /* 0x000fe200078e00ff */
[----:B------:R-:W-:-:S04]  /*1f20*/  LEA R0, R0, 0x37800000, 0x17 ;  /* 0x3780000000007811 */ /* 0x000fc800078eb8ff */
[----:B------:R-:W-:-:S07]  /*1f30*/  LOP3.LUT R19, R0, R2, R19, 0xfe, !PT ;  /* 0x0000000200137212 */ /* 0x000fce00078efe13 */
.L_x_24769:
[----:B------:R-:W-:Y:S05]  /*1f40*/  BSYNC B0 ;  /* 0x0000000000007941 */ /* 0x000fea0003800000 */
.L_x_24768:
[----:B------:R-:W2:Y:S01]  /*1f50*/  F2I.FTZ.TRUNC.NTZ R19, R19 ;  /* 0x0000001300137305 */ /* 0x000ea2000021f100 */
[----:B------:R-:W-:Y:S05]  /*1f60*/  BRA `(.L_x_24749) ;  /* 0x0000000000987947 */ /* 0x000fea0003800000 */
.L_x_24761:
        /* <DEDUP_REMOVED lines=14> */
.L_x_24775:
[----:B------:R-:W-:Y:S05]  /*2050*/  BSYNC B0 ;  /* 0x0000000000007941 */ /* 0x000fea0003800000 */
.L_x_24774:
[----:B------:R-:W4:Y:S01]  /*2060*/  F2I.FTZ.TRUNC.NTZ R19, R19 ;  /* 0x0000001300137305 */ /* 0x000f22000021f100 */
[----:B------:R-:W-:Y:S05]  /*2070*/  BRA `(.L_x_24749) ;  /* 0x0000000000547947 */ /* 0x000fea0003800000 */
.L_x_24748:
        /* <DEDUP_REMOVED lines=17> */
.L_x_24776:
[----:B------:R-:W-:Y:S05]  /*2190*/  BRA `(.L_x_24749) ;  /* 0x00000000000c7947 */ /* 0x000fea0003800000 */
.L_x_24773:
[----:B------:R0:W5:Y:S01]  /*21a0*/  LDG.E R19, desc[UR36][R2.64] ;  /* 0x0000002402137981 */ /* 0x000162000c1e1900 */
[----:B------:R-:W-:Y:S05]  /*21b0*/  BRA `(.L_x_24749) ;  /* 0x0000000000047947 */ /* 0x000fea0003800000 */
.L_x_24772:
[----:B------:R3:W5:Y:S02]  /*21c0*/  LDG.E R19, desc[UR36][R2.64] ;  /* 0x0000002402137981 */ /* 0x000764000c1e1900 */
.L_x_24749:
[----:B0--3--:R-:W0:Y:S01]  /*21d0*/  LDC.U8 R3, c[0x0][0x428] ;  /* 0x00010a00ff037b82 */ /* 0x009e220000000000 */
[----:B------:R-:W-:Y:S01]  /*21e0*/  ULDC UR4, c[0x0][0x424] ;  /* 0x0001090000047ab9 */ /* 0x000fe20000000800 */
[----:B------:R-:W-:Y:S01]  /*21f0*/  BSSY B6, `(.L_x_24777) ;  /* 0x00000d5000067945 */ /* 0x000fe20003800000 */
[----:B-12-45:R-:W-:-:S04]  /*2200*/  LOP3.LUT P0, RZ, R19, UR4, RZ, 0xfc, !PT ;  /* 0x0000000413ff7c12 */ /* 0x036fc8000f80fcff */
        /* <DEDUP_REMOVED lines=14> */
.L_x_24781:
[----:B------:R3:W-:Y:S01]  /*22f0*/  STG.E.U8 desc[UR36][R16.64], R2 ;  /* 0x0000000210007986 */ /* 0x0007e2000c101124 */
[----:B------:R-:W-:Y:S05]  /*2300*/  BRA `(.L_x_24783) ;  /* 0x0000000c000c7947 */ /* 0x000fea0003800000 */
.L_x_24780:
        /* <DEDUP_REMOVED lines=9> */
.L_x_24785:
[----:B------:R1:W-:Y:S01]  /*23a0*/  STG.E desc[UR36][R16.64], R2 ;  /* 0x0000000210007986 */ /* 0x0003e2000c101924 */
[----:B------:R-:W-:Y:S05]  /*23b0*/  BRA `(.L_x_24783) ;  /* 0x0000000800e07947 */ /* 0x000fea0003800000 */
.L_x_24784:
[----:B------:R2:W-:Y:S01]  /*23c0*/  STG.E.U16 desc[UR36][R16.64], R2 ;  /* 0x0000000210007986 */ /* 0x0005e2000c101524 */
[----:B------:R-:W-:Y:S05]  /*23d0*/  BRA `(.L_x_24783) ;  /* 0x0000000800d87947 */ /* 0x000fea0003800000 */
.L_x_24779:
        /* <DEDUP_REMOVED lines=9> */
.L_x_24787:
[----:B------:R-:W-:-:S04]  /*2470*/  FSEL R0, RZ, 1, !P0 ;  /* 0x3f800000ff007808 */ /* 0x000fc80004000000 */
[----:B------:R-:W-:-:S05]  /*2480*/  F2FP.F16.F32.PACK_AB R0, RZ, R0 ;  /* 0x00000000ff00723e */ /* 0x000fca00000000ff */
[----:B------:R0:W-:Y:S01]  /*2490*/  STG.E.U16 desc[UR36][R16.64], R0 ;  /* 0x0000000010007986 */ /* 0x0001e2000c101524 */
[----:B------:R-:W-:Y:S05]  /*24a0*/  BRA `(.L_x_24783) ;  /* 0x0000000800a47947 */ /* 0x000fea0003800000 */
.L_x_24786:
[----:B------:R-:W-:-:S13]  /*24b0*/  ISETP.NE.AND P1, PT, R0, 0x7, PT ;  /* 0x000000070000780c */ /* 0x000fda0003f25270 */
[----:B------:R-:W-:Y:S05]  /*24c0*/  @!P1 BRA `(.L_x_24788) ;  /* 0x0000000000349947 */ /* 0x000fea0003800000 */
[----:B------:R-:W-:-:S13]  /*24d0*/  ISETP.NE.AND P1, PT, R0, 0x8, PT ;  /* 0x000000080000780c */ /* 0x000fda0003f25270 */
[----:B------:R-:W-:Y:S05]  /*24e0*/  @!P1 BRA `(.L_x_24789) ;  /* 0x0000000000189947 */ /* 0x000fea0003800000 */
[----:B------:R-:W-:-:S13]  /*24f0*/  ISETP.NE.AND P1, PT, R0, 0x9, PT ;  /* 0x000000090000780c */ /* 0x000fda0003f25270 */
[----:B------:R-:W-:Y:S05]  /*2500*/  @P1 BRA `(.L_x_24782) ;  /* 0x0000000800381947 */ /* 0x000fea0003800000 */
[----:B------:R-:W-:Y:S01]  /*2510*/  HFMA2.MMA R3, -RZ, RZ, 0, 0 ;  /* 0x00000000ff037435 */ /* 0x000fe200000001ff */
[----:B------:R-:W-:-:S06]  /*2520*/  FSEL R2, RZ, 1, !P0 ;  /* 0x3f800000ff027808 */ /* 0x000fcc0004000000 */
[----:B------:R0:W-:Y:S01]  /*2530*/  STG.E.64 desc[UR36][R16.64], R2 ;  /* 0x0000000210007986 */ /* 0x0001e2000c101b24 */
[----:B------:R-:W-:Y:S05]  /*2540*/  BRA `(.L_x_24783) ;  /* 0x00000008007c7947 */ /* 0x000fea0003800000 */
.L_x_24789:
[----:B------:R-:W-:-:S04]  /*2550*/  FSEL R0, RZ, 1, !P0 ;  /* 0x3f800000ff007808 */ /* 0x000fc80004000000 */
[----:B------:R-:W-:-:S04]  /*2560*/  F2FP.F16.F32.PACK_AB R3, RZ, R0 ;  /* 0x00000000ff03723e */ /* 0x000fc800000000ff */
[----:B------:R-:W-:-:S05]  /*2570*/  PRMT R3, R3, 0x5410, RZ ;  /* 0x0000541003037816 */ /* 0x000fca00000000ff */
[----:B------:R0:W-:Y:S01]  /*2580*/  STG.E desc[UR36][R16.64], R3 ;  /* 0x0000000310007986 */ /* 0x0001e2000c101924 */
[----:B------:R-:W-:Y:S05]  /*2590*/  BRA `(.L_x_24783) ;  /* 0x0000000800687947 */ /* 0x000fea0003800000 */
.L_x_24788:
[----:B------:R-:W-:Y:S01]  /*25a0*/  FSEL R3, RZ, 1.875, !P0 ;  /* 0x3ff00000ff037808 */ /* 0x000fe20004000000 */
[----:B------:R-:W-:-:S05]  /*25b0*/  IMAD.MOV.U32 R2, RZ, RZ, RZ ;  /* 0x000000ffff027224 */ /* 0x000fca00078e00ff */
[----:B------:R0:W-:Y:S01]  /*25c0*/  STG.E.64 desc[UR36][R16.64], R2 ;  /* 0x0000000210007986 */ /* 0x0001e2000c101b24 */
[----:B------:R-:W-:Y:S05]  /*25d0*/  BRA `(.L_x_24783) ;  /* 0x0000000800587947 */ /* 0x000fea0003800000 */
.L_x_24778:
        /* <DEDUP_REMOVED lines=10> */
.L_x_24792:
[----:B------:R-:W-:Y:S02]  /*2680*/  FSEL R5, RZ, 1.875, !P0 ;  /* 0x3ff00000ff057808 */ /* 0x000fe40004000000 */
[----:B------:R-:W-:Y:S01]  /*2690*/  CS2R R6, SRZ ;  /* 0x0000000000067805 */ /* 0x000fe2000001ff00 */
[----:B------:R-:W-:-:S05]  /*26a0*/  IMAD.MOV.U32 R4, RZ, RZ, RZ ;  /* 0x000000ffff047224 */ /* 0x000fca00078e00ff */
[----:B------:R0:W-:Y:S01]  /*26b0*/  STG.E.128 desc[UR36][R16.64], R4 ;  /* 0x0000000410007986 */ /* 0x0001e2000c101d24 */
[----:B------:R-:W-:Y:S05]  /*26c0*/  BRA `(.L_x_24783) ;  /* 0x00000008001c7947 */ /* 0x000fea0003800000 */
.L_x_24791:
        /* <DEDUP_REMOVED lines=18> */
.L_x_24796:
[----:B------:R-:W-:Y:S05]  /*27f0*/  BSYNC B0 ;  /* 0x0000000000007941 */ /* 0x000fea0003800000 */
.L_x_24795:
[----:B------:R0:W-:Y:S01]  /*2800*/  STG.E.U8 desc[UR36][R16.64], R3 ;  /* 0x0000000310007986 */ /* 0x0001e2000c101124 */
[----:B------:R-:W-:Y:S05]  /*2810*/  BRA `(.L_x_24783) ;  /* 0x0000000400c87947 */ /* 0x000fea0003800000 */
.L_x_24794:
        /* <DEDUP_REMOVED lines=13> */
.L_x_24797:
[----:B------:R-:W-:Y:S01]  /*28f0*/  ISETP.GT.U32.AND P0, PT, R3, 0x7f800000, PT ;  /* 0x7f8000000300780c */ /* 0x000fe20003f04070 */
[----:B------:R-:W-:-:S05]  /*2900*/  IMAD.MOV.U32 R3, RZ, RZ, 0x7f ;  /* 0x0000007fff037424 */ /* 0x000fca00078e00ff */
[----:B------:R-:W-:-:S05]  /*2910*/  SEL R3, R3, 0x7c, P0 ;  /* 0x0000007c03037807 */ /* 0x000fca0000000000 */
[----:B------:R0:W-:Y:S01]  /*2920*/  STG.E.U8 desc[UR36][R16.64], R3 ;  /* 0x0000000310007986 */ /* 0x0001e2000c101124 */
[----:B------:R-:W-:Y:S05]  /*2930*/  BRA `(.L_x_24783) ;  /* 0x0000000400807947 */ /* 0x000fea0003800000 */
.L_x_24793:
[----:B------:R-:W-:-:S04]  /*2940*/  FSEL R0, RZ, 1, !P0 ;  /* 0x3f800000ff007808 */ /* 0x000fc80004000000 */
[----:B------:R-:W-:-:S05]  /*2950*/  F2FP.BF16.F32.PACK_AB R0, RZ, R0 ;  /* 0x00000000ff00723e */ /* 0x000fca00000010ff */
[----:B------:R0:W-:Y:S01]  /*2960*/  STG.E.U16 desc[UR36][R16.64], R0 ;  /* 0x0000000010007986 */ /* 0x0001e2000c101524 */
[----:B------:R-:W-:Y:S05]  /*2970*/  BRA `(.L_x_24783) ;  /* 0x0000000400707947 */ /* 0x000fea0003800000 */
.L_x_24790:
        /* <DEDUP_REMOVED lines=10> */
.L_x_24800:
        /* <DEDUP_REMOVED lines=16> */
.L_x_24803:
[----:B------:R-:W-:-:S07]  /*2b20*/  PRMT R8, R0, 0x7610, R8 ;  /* 0x0000761000087816 */ /* 0x000fce0000000008 */
.L_x_24802:
[----:B------:R-:W-:Y:S05]  /*2b30*/  BSYNC B0 ;  /* 0x0000000000007941 */ /* 0x000fea0003800000 */
.L_x_24801:
[----:B------:R0:W-:Y:S01]  /*2b40*/  STG.E.U8 desc[UR36][R16.64], R8 ;  /* 0x0000000810007986 */ /* 0x0001e2000c101124 */
[----:B------:R-:W-:Y:S05]  /*2b50*/  BRA `(.L_x_24783) ;  /* 0x0000000000f87947 */ /* 0x000fea0003800000 */
.L_x_24799:
        /* <DEDUP_REMOVED lines=16> */
.L_x_24806:
[----:B------:R-:W-:-:S07]  /*2c60*/  PRMT R8, R0, 0x7610, R8 ;  /* 0x0000761000087816 */ /* 0x000fce0000000008 */
.L_x_24805:
[----:B------:R-:W-:Y:S05]  /*2c70*/  BSYNC B0 ;  /* 0x0000000000007941 */ /* 0x000fea0003800000 */
.L_x_24804:
[----:B------:R0:W-:Y:S01]  /*2c80*/  STG.E.U8 desc[UR36][R16.64], R8 ;  /* 0x0000000810007986 */ /* 0x0001e2000c101124 */
[----:B------:R-:W-:Y:S05]  /*2c90*/  BRA `(.L_x_24783) ;  /* 0x0000000000a87947 */ /* 0x000fea0003800000 */
.L_x_24798:
        /* <DEDUP_REMOVED lines=21> */
.L_x_24782:
        /* <DEDUP_REMOVED lines=16> */
.L_x_24809:
[----:B------:R-:W-:Y:S05]  /*2ef0*/  BRA `(.L_x_24783) ;  /* 0x0000000000107947 */ /* 0x000fea0003800000 */
.L_x_24808:
[----:B------:R-:W-:-:S05]  /*2f00*/  IMAD.MOV.U32 R3, RZ, RZ, RZ ;  /* 0x000000ffff037224 */ /* 0x000fca00078e00ff */
[----:B------:R0:W-:Y:S01]  /*2f10*/  STG.E.64 desc[UR36][R16.64], R2 ;  /* 0x0000000210007986 */ /* 0x0001e2000c101b24 */
[----:B------:R-:W-:Y:S05]  /*2f20*/  BRA `(.L_x_24783) ;  /* 0x0000000000047947 */ /* 0x000fea0003800000 */
.L_x_24807:
[----:B------:R0:W-:Y:S02]  /*2f30*/  STG.E desc[UR36][R16.64], R2 ;  /* 0x0000000210007986 */ /* 0x0001e4000c101924 */
.L_x_24783:
[----:B------:R-:W-:Y:S05]  /*2f40*/  BSYNC B6 ;  /* 0x0000000000067941 */ /* 0x000fea0003800000 */
.L_x_24777:
[----:B------:R-:W-:-:S04]  /*2f50*/  IMAD R18, R23, 0x200, R18 ;  /* 0x0000020017127824 */ /* 0x000fc800078e0212 */
[----:B------:R-:W-:-:S07]  /*2f60*/  VIADD R19, R18, 0x80 ;  /* 0x0000008012137836 */ /* 0x000fce0000000000 */
.L_x_24742:
[----:B------:R-:W-:Y:S05]  /*2f70*/  BSYNC B7 ;  /* 0x0000000000077941 */ /* 0x000fea0003800000 */
.L_x_24741:
        /* <DEDUP_REMOVED lines=307> */
.L_x_24812:
        /* <DEDUP_REMOVED lines=20> */
.L_x_24816:
[----:B------:R0:W5:Y:S01]  /*43f0*/  LDG.E.U8 R18, desc[UR36][R2.64] ;  /* 0x0000002402127981 */ /* 0x000162000c1e1100 */
[----:B------:R-:W-:Y:S05]  /*4400*/  BRA `(.L_x_24818) ;  /* 0x0000000c00347947 */ /* 0x000fea0003800000 */
.L_x_24815:
        /* <DEDUP_REMOVED lines=8> */
.L_x_24820:
[----:B------:R0:W5:Y:S01]  /*4490*/  LDG.E R18, desc[UR36][R2.64] ;  /* 0x0000002402127981 */ /* 0x000162000c1e1900 */
[----:B------:R-:W-:Y:S05]  /*44a0*/  BRA `(.L_x_24818) ;  /* 0x0000000c000c7947 */ /* 0x000fea0003800000 */
.L_x_24819:
[----:B------:R0:W5:Y:S01]  /*44b0*/  LDG.E.S16 R18, desc[UR36][R2.64] ;  /* 0x0000002402127981 */ /* 0x000162000c1e1700 */
[----:B------:R-:W-:Y:S05]  /*44c0*/  BRA `(.L_x_24818) ;  /* 0x0000000c00047947 */ /* 0x000fea0003800000 */
.L_x_24814:
        /* <DEDUP_REMOVED lines=9> */
.L_x_24822:
[----:B------:R-:W2:Y:S02]  /*4560*/  LDG.E.U16 R2, desc[UR36][R2.64] ;  /* 0x0000002402027981 */ /* 0x000ea4000c1e1500 */
[----:B--2---:R-:W-:-:S06]  /*4570*/  HADD2.F32 R18, -RZ, R2.H0_H0 ;  /* 0x20000002ff127230 */ /* 0x004fcc0000004100 */
[----:B------:R-:W0:Y:S01]  /*4580*/  F2I.FTZ.TRUNC.NTZ R18, R18 ;  /* 0x0000001200127305 */ /* 0x000e22000021f100 */
[----:B------:R-:W-:Y:S05]  /*4590*/  BRA `(.L_x_24818) ;  /* 0x0000000800d07947 */ /* 0x000fea0003800000 */
.L_x_24821:
        /* <DEDUP_REMOVED lines=9> */
.L_x_24824:
[----:B------:R-:W2:Y:S02]  /*4630*/  LDG.E.U16 R2, desc[UR36][R2.64] ;  /* 0x0000002402027981 */ /* 0x000ea4000c1e1500 */
[----:B--2---:R-:W-:-:S06]  /*4640*/  HADD2.F32 R18, -RZ, R2.H0_H0 ;  /* 0x20000002ff127230 */ /* 0x004fcc0000004100 */
[----:B------:R-:W0:Y:S01]  /*4650*/  F2I.FTZ.TRUNC.NTZ R18, R18 ;  /* 0x0000001200127305 */ /* 0x000e22000021f100 */
[----:B------:R-:W-:Y:S05]  /*4660*/  BRA `(.L_x_24818) ;  /* 0x00000008009c7947 */ /* 0x000fea0003800000 */
.L_x_24823:
[----:B------:R-:W2:Y:S02]  /*4670*/  LDG.E.64 R2, desc[UR36][R2.64] ;  /* 0x0000002402027981 */ /* 0x000ea4000c1e1b00 */
[----:B--2---:R0:W1:Y:S01]  /*4680*/  F2I.F64.TRUNC R18, R2 ;  /* 0x0000000200127311 */ /* 0x004062000030d100 */
[----:B------:R-:W-:Y:S05]  /*4690*/  BRA `(.L_x_24818) ;  /* 0x0000000800907947 */ /* 0x000fea0003800000 */
.L_x_24813:
        /* <DEDUP_REMOVED lines=12> */
.L_x_24827:
[----:B------:R-:W2:Y:S02]  /*4760*/  LDG.E.64 R2, desc[UR36][R2.64] ;  /* 0x0000002402027981 */ /* 0x000ea4000c1e1b00 */
[----:B--2---:R0:W1:Y:S01]  /*4770*/  F2I.F64.TRUNC R18, R2 ;  /* 0x0000000200127311 */ /* 0x004062000030d100 */
[----:B------:R-:W-:Y:S05]  /*4780*/  BRA `(.L_x_24818) ;  /* 0x0000000800547947 */ /* 0x000fea0003800000 */
.L_x_24826:
        /* <DEDUP_REMOVED lines=27> */
.L_x_24829:
        /* <DEDUP_REMOVED lines=14> */
.L_x_24828:
[----:B------:R-:W2:Y:S02]  /*4a20*/  LDG.E.U16 R18, desc[UR36][R2.64] ;  /* 0x0000002402127981 */ /* 0x000ea4000c1e1500 */
[----:B--2---:R-:W-:-:S06]  /*4a30*/  IMAD.U32 R18, R18, 0x10000, RZ ;  /* 0x0001000012127824 */ /* 0x004fcc00078e00ff */
[----:B------:R-:W0:Y:S01]  /*4a40*/  F2I.FTZ.TRUNC.NTZ R18, R18 ;  /* 0x0000001200127305 */ /* 0x000e22000021f100 */
[----:B------:R-:W-:Y:S05]  /*4a50*/  BRA `(.L_x_24818) ;  /* 0x0000000400a07947 */ /* 0x000fea0003800000 */
.L_x_24825:
        /* <DEDUP_REMOVED lines=10> */
.L_x_24832:
        /* <DEDUP_REMOVED lines=21> */
.L_x_24836:
[----:B------:R-:W-:Y:S05]  /*4c50*/  BSYNC B1 ;  /* 0x0000000000017941 */ /* 0x000fea0003800000 */
.L_x_24835:
[----:B------:R-:W-:Y:S01]  /*4c60*/  IMAD.SHL.U32 R2, R2, 0x100000, RZ ;  /* 0x0010000002027824 */ /* 0x000fe200078e00ff */
[----:B------:R-:W-:-:S04]  /*4c70*/  LEA R3, R0, 0x3b800000, 0x17 ;  /* 0x3b80000000037811 */ /* 0x000fc800078eb8ff */
[----:B------:R-:W-:-:S07]  /*4c80*/  LOP3.LUT R18, R3, R2, R18, 0xfe, !PT ;  /* 0x0000000203127212 */ /* 0x000fce00078efe12 */
.L_x_24834:
[----:B------:R-:W-:Y:S05]  /*4c90*/  BSYNC B0 ;  /* 0x0000000000007941 */ /* 0x000fea0003800000 */
.L_x_24833:
[----:B------:R-:W1:Y:S01]  /*4ca0*/  F2I.FTZ.TRUNC.NTZ R18, R18 ;  /* 0x0000001200127305 */ /* 0x000e62000021f100 */
[----:B------:R-:W-:Y:S05]  /*4cb0*/  BRA `(.L_x_24818) ;  /* 0x0000000400087947 */ /* 0x000fea0003800000 */
.L_x_24831:
        /* <DEDUP_REMOVED lines=21> */
.L_x_24840:
[----:B------:R-:W-:Y:S05]  /*4e10*/  BSYNC B1 ;  /* 0x0000000000017941 */ /* 0x000fea0003800000 */
.L_x_24839:
[----:B------:R-:W-:Y:S01]  /*4e20*/  IMAD.SHL.U32 R2, R2, 0x200000, RZ ;  /* 0x0020000002027824 */ /* 0x000fe200078e00ff */
[----:B------:R-:W-:-:S04]  /*4e30*/  LEA R3, R0, 0x37800000, 0x17 ;  /* 0x3780000000037811 */ /* 0x000fc800078eb8ff */
[----:B------:R-:W-:-:S07]  /*4e40*/  LOP3.LUT R18, R3, R2, R18, 0xfe, !PT ;  /* 0x0000000203127212 */ /* 0x000fce00078efe12 */
.L_x_24838:
[----:B------:R-:W-:Y:S05]  /*4e50*/  BSYNC B0 ;  /* 0x0000000000007941 */ /* 0x000fea0003800000 */
.L_x_24837:
[----:B------:R-:W2:Y:S01]  /*4e60*/  F2I.FTZ.TRUNC.NTZ R18, R18 ;  /* 0x0000001200127305 */ /* 0x000ea2000021f100 */
[----:B------:R-:W-:Y:S05]  /*4e70*/  BRA `(.L_x_24818) ;  /* 0x0000000000987947 */ /* 0x000fea0003800000 */
.L_x_24830:
        /* <DEDUP_REMOVED lines=14> */
.L_x_24844:
[----:B------:R-:W-:Y:S05]  /*4f60*/  BSYNC B0 ;  /* 0x0000000000007941 */ /* 0x000fea0003800000 */
.L_x_24843:
[----:B------:R-:W0:Y:S01]  /*4f70*/  F2I.FTZ.TRUNC.NTZ R18, R18 ;  /* 0x0000001200127305 */ /* 0x000e22000021f100 */
[----:B------:R-:W-:Y:S05]  /*4f80*/  BRA `(.L_x_24818) ;  /* 0x0000000000547947 */ /* 0x000fea0003800000 */
.L_x_24817:
        /* <DEDUP_REMOVED lines=17> */
.L_x_24845:
[----:B------:R-:W-:Y:S05]  /*50a0*/  BRA `(.L_x_24818) ;  /* 0x00000000000c7947 */ /* 0x000fea0003800000 */
.L_x_24842:
[----:B------:R4:W5:Y:S01]  /*50b0*/  LDG.E R18, desc[UR36][R2.64] ;  /* 0x0000002402127981 */ /* 0x000962000c1e1900 */
[----:B------:R-:W-:Y:S05]  /*50c0*/  BRA `(.L_x_24818) ;  /* 0x0000000000047947 */ /* 0x000fea0003800000 */
.L_x_24841:
[----:B------:R3:W5:Y:S02]  /*50d0*/  LDG.E R18, desc[UR36][R2.64] ;  /* 0x0000002402127981 */ /* 0x000764000c1e1900 */
.L_x_24818:
[----:B0--34-:R-:W0:Y:S01]  /*50e0*/  LDC.U8 R3, c[0x0][0x428] ;  /* 0x00010a00ff037b82 */ /* 0x019e220000000000 */
[----:B------:R-:W-:Y:S01]  /*50f0*/  ULDC UR4, c[0x0][0x424] ;  /* 0x0001090000047ab9 */ /* 0x000fe20000000800 */
[----:B------:R-:W-:Y:S01]  /*5100*/  BSSY B6, `(.L_x_24846) ;  /* 0x00000d5000067945 */ /* 0x000fe20003800000 */
[----:B-12--5:R-:W-:-:S04]  /*5110*/  LOP3.LUT P0, RZ, R18, UR4, RZ, 0xfc, !PT ;  /* 0x0000000412ff7c12 */ /* 0x026fc8000f80fcff */
        /* <DEDUP_REMOVED lines=14> */
.L_x_24850:
[----:B------:R0:W-:Y:S01]  /*5200*/  STG.E.U8 desc[UR36][R16.64], R2 ;  /* 0x0000000210007986 */ /* 0x0001e2000c101124 */
[----:B------:R-:W-:Y:S05]  /*5210*/  BRA `(.L_x_24852) ;  /* 0x0000000c000c7947 */ /* 0x000fea0003800000 */
.L_x_24849:
        /* <DEDUP_REMOVED lines=9> */
.L_x_24854:
[----:B------:R0:W-:Y:S01]  /*52b0*/  STG.E desc[UR36][R16.64], R2 ;  /* 0x0000000210007986 */ /* 0x0001e2000c101924 */
[----:B------:R-:W-:Y:S05]  /*52c0*/  BRA `(.L_x_24852) ;  /* 0x0000000800e07947 */ /* 0x000fea0003800000 */
.L_x_24853:
[----:B------:R0:W-:Y:S01]  /*52d0*/  STG.E.U16 desc[UR36][R16.64], R2 ;  /* 0x0000000210007986 */ /* 0x0001e2000c101524 */
[----:B------:R-:W-:Y:S05]  /*52e0*/  BRA `(.L_x_24852) ;  /* 0x0000000800d87947 */ /* 0x000fea0003800000 */
.L_x_24848:
        /* <DEDUP_REMOVED lines=9> */
.L_x_24856:
[----:B------:R-:W-:-:S04]  /*5380*/  FSEL R0, RZ, 1, !P0 ;  /* 0x3f800000ff007808 */ /* 0x000fc80004000000 */
[----:B------:R-:W-:-:S05]  /*5390*/  F2FP.F16.F32.PACK_AB R0, RZ, R0 ;  /* 0x00000000ff00723e */ /* 0x000fca00000000ff */
[----:B------:R0:W-:Y:S01]  /*53a0*/  STG.E.U16 desc[UR36][R16.64], R0 ;  /* 0x0000000010007986 */ /* 0x0001e2000c101524 */
[----:B------:R-:W-:Y:S05]  /*53b0*/  BRA `(.L_x_24852) ;  /* 0x0000000800a47947 */ /* 0x000fea0003800000 */
.L_x_24855:
        /* <DEDUP_REMOVED lines=10> */
.L_x_24858:
[----:B------:R-:W-:-:S04]  /*5460*/  FSEL R0, RZ, 1, !P0 ;  /* 0x3f800000ff007808 */ /* 0x000fc80004000000 */
[----:B------:R-:W-:-:S04]  /*5470*/  F2FP.F16.F32.PACK_AB R3, RZ, R0 ;  /* 0x00000000ff03723e */ /* 0x000fc800000000ff */
[----:B------:R-:W-:-:S05]  /*5480*/  PRMT R3, R3, 0x5410, RZ ;  /* 0x0000541003037816 */ /* 0x000fca00000000ff */
[----:B------:R0:W-:Y:S01]  /*5490*/  STG.E desc[UR36][R16.64], R3 ;  /* 0x0000000310007986 */ /* 0x0001e2000c101924 */
[----:B------:R-:W-:Y:S05]  /*54a0*/  BRA `(.L_x_24852) ;  /* 0x0000000800687947 */ /* 0x000fea0003800000 */
.L_x_24857:
[----:B------:R-:W-:Y:S01]  /*54b0*/  FSEL R3, RZ, 1.875, !P0 ;  /* 0x3ff00000ff037808 */ /* 0x000fe20004000000 */
[----:B------:R-:W-:-:S05]  /*54c0*/  IMAD.MOV.U32 R2, RZ, RZ, RZ ;  /* 0x000000ffff027224 */ /* 0x000fca00078e00ff */
[----:B------:R0:W-:Y:S01]  /*54d0*/  STG.E.64 desc[UR36][R16.64], R2 ;  /* 0x0000000210007986 */ /* 0x0001e2000c101b24 */
[----:B------:R-:W-:Y:S05]  /*54e0*/  BRA `(.L_x_24852) ;  /* 0x0000000800587947 */ /* 0x000fea0003800000 */
.L_x_24847:
        /* <DEDUP_REMOVED lines=10> */
.L_x_24861:
[----:B------:R-:W-:Y:S02]  /*5590*/  FSEL R5, RZ, 1.875, !P0 ;  /* 0x3ff00000ff057808 */ /* 0x000fe40004000000 */
[----:B------:R-:W-:Y:S01]  /*55a0*/  CS2R R6, SRZ ;  /* 0x0000000000067805 */ /* 0x000fe2000001ff00 */
[----:B------:R-:W-:-:S05]  /*55b0*/  IMAD.MOV.U32 R4, RZ, RZ, RZ ;  /* 0x000000ffff047224 */ /* 0x000fca00078e00ff */
[----:B------:R0:W-:Y:S01]  /*55c0*/  STG.E.128 desc[UR36][R16.64], R4 ;  /* 0x0000000410007986 */ /* 0x0001e2000c101d24 */
[----:B------:R-:W-:Y:S05]  /*55d0*/  BRA `(.L_x_24852) ;  /* 0x00000008001c7947 */ /* 0x000fea0003800000 */
.L_x_24860:
        /* <DEDUP_REMOVED lines=18> */
.L_x_24865:
[----:B------:R-:W-:Y:S05]  /*5700*/  BSYNC B0 ;  /* 0x0000000000007941 */ /* 0x000fea0003800000 */
.L_x_24864:
[----:B------:R0:W-:Y:S01]  /*5710*/  STG.E.U8 desc[UR36][R16.64], R3 ;  /* 0x0000000310007986 */ /* 0x0001e2000c101124 */
[----:B------:R-:W-:Y:S05]  /*5720*/  BRA `(.L_x_24852) ;  /* 0x0000000400c87947 */ /* 0x000fea0003800000 */
.L_x_24863:
        /* <DEDUP_REMOVED lines=13> */
.L_x_24866:
[----:B------:R-:W-:Y:S01]  /*5800*/  ISETP.GT.U32.AND P0, PT, R3, 0x7f800000, PT ;  /* 0x7f8000000300780c */ /* 0x000fe20003f04070 */
[----:B------:R-:W-:-:S05]  /*5810*/  IMAD.MOV.U32 R3, RZ, RZ, 0x7f ;  /* 0x0000007fff037424 */ /* 0x000fca00078e00ff */
[----:B------:R-:W-:-:S05]  /*5820*/  SEL R3, R3, 0x7c, P0 ;  /* 0x0000007c03037807 */ /* 0x000fca0000000000 */
[----:B------:R0:W-:Y:S01]  /*5830*/  STG.E.U8 desc[UR36][R16.64], R3 ;  /* 0x0000000310007986 */ /* 0x0001e2000c101124 */
[----:B------:R-:W-:Y:S05]  /*5840*/  BRA `(.L_x_24852) ;  /* 0x0000000400807947 */ /* 0x000fea0003800000 */
.L_x_24862:
[----:B------:R-:W-:-:S04]  /*5850*/  FSEL R0, RZ, 1, !P0 ;  /* 0x3f800000ff007808 */ /* 0x000fc80004000000 */
[----:B------:R-:W-:-:S05]  /*5860*/  F2FP.BF16.F32.PACK_AB R0, RZ, R0 ;  /* 0x00000000ff00723e */ /* 0x000fca00000010ff */
[----:B------:R0:W-:Y:S01]  /*5870*/  STG.E.U16 desc[UR36][R16.64], R0 ;  /* 0x0000000010007986 */ /* 0x0001e2000c101524 */
[----:B------:R-:W-:Y:S05]  /*5880*/  BRA `(.L_x_24852) ;  /* 0x0000000400707947 */ /* 0x000fea0003800000 */
.L_x_24859:
        /* <DEDUP_REMOVED lines=10> */
.L_x_24869:
        /* <DEDUP_REMOVED lines=16> */
.L_x_24872:
[----:B------:R-:W-:-:S07]  /*5a30*/  PRMT R8, R0, 0x7610, R8 ;  /* 0x0000761000087816 */ /* 0x000fce0000000008 */
.L_x_24871:
[----:B------:R-:W-:Y:S05]  /*5a40*/  BSYNC B0 ;  /* 0x0000000000007941 */ /* 0x000fea0003800000 */
.L_x_24870:
[----:B------:R3:W-:Y:S01]  /*5a50*/  STG.E.U8 desc[UR36][R16.64], R8 ;  /* 0x0000000810007986 */ /* 0x0007e2000c101124 */
[----:B------:R-:W-:Y:S05]  /*5a60*/  BRA `(.L_x_24852) ;  /* 0x0000000000f87947 */ /* 0x000fea0003800000 */
.L_x_24868:
        /* <DEDUP_REMOVED lines=16> */
.L_x_24875:
[----:B------:R-:W-:-:S07]  /*5b70*/  PRMT R8, R0, 0x7610, R8 ;  /* 0x0000761000087816 */ /* 0x000fce0000000008 */
.L_x_24874:
[----:B------:R-:W-:Y:S05]  /*5b80*/  BSYNC B0 ;  /* 0x0000000000007941 */ /* 0x000fea0003800000 */
.L_x_24873:
[----:B------:R0:W-:Y:S01]  /*5b90*/  STG.E.U8 desc[UR36][R16.64], R8 ;  /* 0x0000000810007986 */ /* 0x0001e2000c101124 */
[----:B------:R-:W-:Y:S05]  /*5ba0*/  BRA `(.L_x_24852) ;  /* 0x0000000000a87947 */ /* 0x000fea0003800000 */
.L_x_24867:
        /* <DEDUP_REMOVED lines=21> */
.L_x_24851:
        /* <DEDUP_REMOVED lines=16> */
.L_x_24878:
[----:B------:R-:W-:Y:S05]  /*5e00*/  BRA `(.L_x_24852) ;  /* 0x0000000000107947 */ /* 0x000fea0003800000 */
.L_x_24877:
[----:B------:R-:W-:-:S05]  /*5e10*/  IMAD.MOV.U32 R3, RZ, RZ, RZ ;  /* 0x000000ffff037224 */ /* 0x000fca00078e00ff */
[----:B------:R2:W-:Y:S01]  /*5e20*/  STG.E.64 desc[UR36][R16.64], R2 ;  /* 0x0000000210007986 */ /* 0x0005e2000c101b24 */
[----:B------:R-:W-:Y:S05]  /*5e30*/  BRA `(.L_x_24852) ;  /* 0x0000000000047947 */ /* 0x000fea0003800000 */
.L_x_24876:
[----:B------:R0:W-:Y:S02]  /*5e40*/  STG.E desc[UR36][R16.64], R2 ;  /* 0x0000000210007986 */ /* 0x0001e4000c101924 */
.L_x_24852:
[----:B------:R-:W-:Y:S05]  /*5e50*/  BSYNC B6 ;  /* 0x0000000000067941 */ /* 0x000fea0003800000 */
.L_x_24846:
[----:B------:R-:W-:-:S07]  /*5e60*/  VIADD R19, R19, 0x80 ;  /* 0x0000008013137836 */ /* 0x000fce0000000000 */
.L_x_24811:
[----:B------:R-:W-:Y:S05]  /*5e70*/  BSYNC B7 ;  /* 0x0000000000077941 */ /* 0x000fea0003800000 */
.L_x_24810:
        /* <DEDUP_REMOVED lines=307> */
.L_x_24881:
        /* <DEDUP_REMOVED lines=20> */
.L_x_24885:
[----:B------:R3:W5:Y:S01]  /*72f0*/  LDG.E.U8 R18, desc[UR36][R2.64] ;  /* 0x0000002402127981 */ /* 0x000762000c1e1100 */
[----:B------:R-:W-:Y:S05]  /*7300*/  BRA `(.L_x_24887) ;  /* 0x0000000c00347947 */ /* 0x000fea0003800000 */
.L_x_24884:
        /* <DEDUP_REMOVED lines=8> */
.L_x_24889:
[----:B------:R2:W5:Y:S01]  /*7390*/  LDG.E R18, desc[UR36][R2.64] ;  /* 0x0000002402127981 */ /* 0x000562000c1e1900 */
[----:B------:R-:W-:Y:S05]  /*73a0*/  BRA `(.L_x_24887) ;  /* 0x0000000c000c7947 */ /* 0x000fea0003800000 */
.L_x_24888:
[----:B------:R0:W5:Y:S01]  /*73b0*/  LDG.E.S16 R18, desc[UR36][R2.64] ;  /* 0x0000002402127981 */ /* 0x000162000c1e1700 */
[----:B------:R-:W-:Y:S05]  /*73c0*/  BRA `(.L_x_24887) ;  /* 0x0000000c00047947 */ /* 0x000fea0003800000 */
.L_x_24883:
        /* <DEDUP_REMOVED lines=9> */
.L_x_24891:
[----:B------:R-:W2:Y:S02]  /*7460*/  LDG.E.U16 R2, desc[UR36][R2.64] ;  /* 0x0000002402027981 */ /* 0x000ea4000c1e1500 */
[----:B--2---:R-:W-:-:S06]  /*7470*/  HADD2.F32 R18, -RZ, R2.H0_H0 ;  /* 0x20000002ff127230 */ /* 0x004fcc0000004100 */
[----:B------:R-:W0:Y:S01]  /*7480*/  F2I.FTZ.TRUNC.NTZ R18, R18 ;  /* 0x0000001200127305 */ /* 0x000e22000021f100 */
[----:B------:R-:W-:Y:S05]  /*7490*/  BRA `(.L_x_24887) ;  /* 0x0000000800d07947 */ /* 0x000fea0003800000 */
.L_x_24890:
        /* <DEDUP_REMOVED lines=9> */
.L_x_24893:
[----:B------:R-:W2:Y:S02]  /*7530*/  LDG.E.U16 R2, desc[UR36][R2.64] ;  /* 0x0000002402027981 */ /* 0x000ea4000c1e1500 */
[----:B--2---:R-:W-:-:S06]  /*7540*/  HADD2.F32 R18, -RZ, R2.H0_H0 ;  /* 0x20000002ff127230 */ /* 0x004fcc0000004100 */
[----:B------:R-:W0:Y:S01]  /*7550*/  F2I.FTZ.TRUNC.NTZ R18, R18 ;  /* 0x0000001200127305 */ /* 0x000e22000021f100 */
[----:B------:R-:W-:Y:S05]  /*7560*/  BRA `(.L_x_24887) ;  /* 0x00000008009c7947 */ /* 0x000fea0003800000 */
.L_x_24892:
[----:B------:R-:W2:Y:S02]  /*7570*/  LDG.E.64 R2, desc[UR36][R2.64] ;  /* 0x0000002402027981 */ /* 0x000ea4000c1e1b00 */
[----:B--2---:R0:W1:Y:S01]  /*7580*/  F2I.F64.TRUNC R18, R2 ;  /* 0x0000000200127311 */ /* 0x004062000030d100 */
[----:B------:R-:W-:Y:S05]  /*7590*/  BRA `(.L_x_24887) ;  /* 0x0000000800907947 */ /* 0x000fea0003800000 */
.L_x_24882:
        /* <DEDUP_REMOVED lines=12> */
.L_x_24896:
[----:B------:R-:W2:Y:S02]  /*7660*/  LDG.E.64 R2, desc[UR36][R2.64] ;  /* 0x0000002402027981 */ /* 0x000ea4000c1e1b00 */
[----:B--2---:R0:W1:Y:S01]  /*7670*/  F2I.F64.TRUNC R18, R2 ;  /* 0x0000000200127311 */ /* 0x004062000030d100 */
[----:B------:R-:W-:Y:S05]  /*7680*/  BRA `(.L_x_24887) ;  /* 0x0000000800547947 */ /* 0x000fea0003800000 */
.L_x_24895:
        /* <DEDUP_REMOVED lines=27> */
.L_x_24898:
        /* <DEDUP_REMOVED lines=14> */
.L_x_24897:
[----:B------:R-:W2:Y:S02]  /*7920*/  LDG.E.U16 R18, desc[UR36][R2.64] ;  /* 0x0000002402127981 */ /* 0x000ea4000c1e1500 */
[----:B--2---:R-:W-:-:S06]  /*7930*/  IMAD.U32 R18, R18, 0x10000, RZ ;  /* 0x0001000012127824 */ /* 0x004fcc00078e00ff */
[----:B------:R-:W0:Y:S01]  /*7940*/  F2I.FTZ.TRUNC.NTZ R18, R18 ;  /* 0x0000001200127305 */ /* 0x000e22000021f100 */
[----:B------:R-:W-:Y:S05]  /*7950*/  BRA `(.L_x_24887) ;  /* 0x0000000400a07947 */ /* 0x000fea0003800000 */
.L_x_24894:
        /* <DEDUP_REMOVED lines=10> */
.L_x_24901:
        /* <DEDUP_REMOVED lines=21> */
.L_x_24905:
[----:B------:R-:W-:Y:S05]  /*7b50*/  BSYNC B1 ;  /* 0x0000000000017941 */ /* 0x000fea0003800000 */
.L_x_24904:
[----:B------:R-:W-:Y:S01]  /*7b60*/  IMAD.SHL.U32 R2, R2, 0x100000, RZ ;  /* 0x0010000002027824 */ /* 0x000fe200078e00ff */
[----:B------:R-:W-:-:S04]  /*7b70*/  LEA R3, R0, 0x3b800000, 0x17 ;  /* 0x3b80000000037811 */ /* 0x000fc800078eb8ff */
[----:B------:R-:W-:-:S07]  /*7b80*/  LOP3.LUT R18, R3, R2, R18, 0xfe, !PT ;  /* 0x0000000203127212 */ /* 0x000fce00078efe12 */
.L_x_24903:
[----:B------:R-:W-:Y:S05]  /*7b90*/  BSYNC B0 ;  /* 0x0000000000007941 */ /* 0x000fea0003800000 */
.L_x_24902:
[----:B------:R-:W0:Y:S01]  /*7ba0*/  F2I.FTZ.TRUNC.NTZ R18, R18 ;  /* 0x0000001200127305 */ /* 0x000e22000021f100 */
[----:B------:R-:W-:Y:S05]  /*7bb0*/  BRA `(.L_x_24887) ;  /* 0x0000000400087947 */ /* 0x000fea0003800000 */
.L_x_24900:
        /* <DEDUP_REMOVED lines=21> */
.L_x_24909:
[----:B------:R-:W-:Y:S05]  /*7d10*/  BSYNC B1 ;  /* 0x0000000000017941 */ /* 0x000fea0003800000 */
.L_x_24908:
[----:B------:R-:W-:Y:S01]  /*7d20*/  IMAD.SHL.U32 R2, R2, 0x200000, RZ ;  /* 0x0020000002027824 */ /* 0x000fe200078e00ff */
[----:B------:R-:W-:-:S04]  /*7d30*/  LEA R3, R0, 0x37800000, 0x17 ;  /* 0x3780000000037811 */ /* 0x000fc800078eb8ff */
[----:B------:R-:W-:-:S07]  /*7d40*/  LOP3.LUT R18, R3, R2, R18, 0xfe, !PT ;  /* 0x0000000203127212 */ /* 0x000fce00078efe12 */
.L_x_24907:
[----:B------:R-:W-:Y:S05]  /*7d50*/  BSYNC B0 ;  /* 0x0000000000007941 */ /* 0x000fea0003800000 */
.L_x_24906:
[----:B------:R-:W0:Y:S01]  /*7d60*/  F2I.FTZ.TRUNC.NTZ R18, R18 ;  /* 0x0000001200127305 */ /* 0x000e22000021f100 */
[----:B------:R-:W-:Y:S05]  /*7d70*/  BRA `(.L_x_24887) ;  /* 0x0000000000987947 */ /* 0x000fea0003800000 */
.L_x_24899:
        /* <DEDUP_REMOVED lines=14> */
.L_x_24913:
[----:B------:R-:W-:Y:S05]  /*7e60*/  BSYNC B0 ;  /* 0x0000000000007941 */ /* 0x000fea0003800000 */
.L_x_24912:
[----:B------:R-:W0:Y:S01]  /*7e70*/  F2I.FTZ.TRUNC.NTZ R18, R18 ;  /* 0x0000001200127305 */ /* 0x000e22000021f100 */
[----:B------:R-:W-:Y:S05]  /*7e80*/  BRA `(.L_x_24887) ;  /* 0x0000000000547947 */ /* 0x000fea0003800000 */
.L_x_24886:
[----:B------:R-:W-:Y:S01]  /*7e90*/  MOV R2, 0x0 ;  /* 0x0000000000027802 */ /* 0x000fe20000000f00 */
[----:B------:R-:W-:Y:S01]  /*7ea0*/  ULDC.64 UR4, c[0x4][0x140] ;  /* 0x0100500000047ab9 */ /* 0x000fe20000000a00 */
[----:B------:R-:W-:Y:S01]  /*7eb0*/  ULDC.64 UR6, c[0x4][0x20] ;  /* 0x0100080000067ab9 */ /* 0x000fe20000000a00 */
[----:B------:R-:W-:Y:S02]  /*7ec0*/  IMAD.U32 R4, RZ, RZ, UR4 ;  /* 0x00000004ff047e24 */ /* 0x000fe4000f8e00ff */
[----:B------:R-:W-:Y:S01]  /*7ed0*/  IMAD.U32 R5, RZ, RZ, UR5 ;  /* 0x00000005ff057e24 */ /* 0x000fe2000f8e00ff */
[----:B------:R-:W0:Y:S01]  /*7ee0*/  LDC.64 R2, c[0x4][R2] ;  /* 0x0100000002027b82 */ /* 0x000e220000000a00 */
[----:B------:R-:W-:Y:S01]  /*7ef0*/  ULDC.64 UR4, c[0x4][0x148] ;  /* 0x0100520000047ab9 */ /* 0x000fe20000000a00 */
[----:B------:R-:W-:Y:S01]  /*7f00*/  IMAD.U32 R10, RZ, RZ, UR6 ;  /* 0x00000006ff0a7e24 */ /* 0x000fe2000f8e00ff */
[----:B------:R-:W-:Y:S01]  /*7f10*/  MOV R7, UR5 ;  /* 0x0000000500077c02 */ /* 0x000fe20008000f00 */
[----:B------:R-:W-:-:S02]  /*7f20*/  IMAD.U32 R6, RZ, RZ, UR4 ;  /* 0x00000004ff067e24 */ /* 0x000fc4000f8e00ff */
[----:B------:R-:W-:Y:S02]  /*7f30*/  IMAD.U32 R11, RZ, RZ, UR7 ;  /* 0x00000007ff0b7e24 */ /* 0x000fe4000f8e00ff */
[----:B------:R-:W-:Y:S02]  /*7f40*/  IMAD.MOV.U32 R8, RZ, RZ, 0x4e ;  /* 0x0000004eff087424 */ /* 0x000fe400078e00ff */
[----:B------:R-:W-:Y:S02]  /*7f50*/  IMAD.MOV.U32 R12, RZ, RZ, 0x1 ;  /* 0x00000001ff0c7424 */ /* 0x000fe400078e00ff */
[----:B------:R-:W-:Y:S02]  /*7f60*/  IMAD.MOV.U32 R13, RZ, RZ, RZ ;  /* 0x000000ffff0d7224 */ /* 0x000fe400078e00ff */
[----:B------:R-:W-:-:S07]  /*7f70*/  IMAD.MOV.U32 R18, RZ, RZ, RZ ;  /* 0x000000ffff127224 */ /* 0x000fce00078e00ff */
[----:B------:R-:W-:-:S07]  /*7f80*/  LEPC R20, `(.L_x_24914) ;  /* 0x000000001014794e */ /* 0x000fce0000000000 */
[----:B0-----:R-:W-:Y:S05]  /*7f90*/  CALL.ABS.NOINC R2 ;  /* 0x0000000002007343 */ /* 0x001fea0003c00000 */
.L_x_24914:
[----:B------:R-:W-:Y:S05]  /*7fa0*/  BRA `(.L_x_24887) ;  /* 0x00000000000c7947 */ /* 0x000fea0003800000 */
.L_x_24911:
[----:B------:R0:W5:Y:S01]  /*7fb0*/  LDG.E R18, desc[UR36][R2.64] ;  /* 0x0000002402127981 */ /* 0x000162000c1e1900 */
[----:B------:R-:W-:Y:S05]  /*7fc0*/  BRA `(.L_x_24887) ;  /* 0x0000000000047947 */ /* 0x000fea0003800000 */
.L_x_24910:
[----:B------:R0:W5:Y:S02]  /*7fd0*/  LDG.E R18, desc[UR36][R2.64] ;  /* 0x0000002402127981 */ /* 0x000164000c1e1900 */
.L_x_24887:
[----:B01234-:R-:W0:Y:S01]  /*7fe0*/  LDC.U8 R3, c[0x0][0x428] ;  /* 0x00010a00ff037b82 */ /* 0x01fe220000000000 */
[----:B------:R-:W-:Y:S01]  /*7ff0*/  ULDC UR4, c[0x0][0x424] ;  /* 0x0001090000047ab9 */ /* 0x000fe20000000800 */
[----:B------:R-:W-:Y:S01]  /*8000*/  BSSY B6, `(.L_x_24915) ;  /* 0x00000d5000067945 */ /* 0x000fe20003800000 */
[----:B-----5:R-:W-:-:S04]  /*8010*/  LOP3.LUT P0, RZ, R18, UR4, RZ, 0xfc, !PT ;  /* 0x0000000412ff7c12 */ /* 0x020fc8000f80fcff */
        /* <DEDUP_REMOVED lines=14> */
.L_x_24919:
[----:B------:R0:W-:Y:S01]  /*8100*/  STG.E.U8 desc[UR36][R16.64], R2 ;  /* 0x0000000210007986 */ /* 0x0001e2000c101124 */
[----:B------:R-:W-:Y:S05]  /*8110*/  BRA `(.L_x_24921) ;  /* 0x0000000c000c7947 */ /* 0x000fea0003800000 */
.L_x_24918:
        /* <DEDUP_REMOVED lines=9> */
.L_x_24923:
[----:B------:R0:W-:Y:S01]  /*81b0*/  STG.E desc[UR36][R16.64], R2 ;  /* 0x0000000210007986 */ /* 0x0001e2000c101924 */
[----:B------:R-:W-:Y:S05]  /*81c0*/  BRA `(.L_x_24921) ;  /* 0x0000000800e07947 */ /* 0x000fea0003800000 */
.L_x_24922:
[----:B------:R0:W-:Y:S01]  /*81d0*/  STG.E.U16 desc[UR36][R16.64], R2 ;  /* 0x0000000210007986 */ /* 0x0001e2000c101524 */
[----:B------:R-:W-:Y:S05]  /*81e0*/  BRA `(.L_x_24921) ;  /* 0x0000000800d87947 */ /* 0x000fea0003800000 */
.L_x_24917:
        /* <DEDUP_REMOVED lines=9> */
.L_x_24925:
[----:B------:R-:W-:-:S04]  /*8280*/  FSEL R0, RZ, 1, !P0 ;  /* 0x3f800000ff007808 */ /* 0x000fc80004000000 */
[----:B------:R-:W-:-:S05]  /*8290*/  F2FP.F16.F32.PACK_AB R0, RZ, R0 ;  /* 0x00000000ff00723e */ /* 0x000fca00000000ff */
[----:B------:R0:W-:Y:S01]  /*82a0*/  STG.E.U16 desc[UR36][R16.64], R0 ;  /* 0x0000000010007986 */ /* 0x0001e2000c101524 */
[----:B------:R-:W-:Y:S05]  /*82b0*/  BRA `(.L_x_24921) ;  /* 0x0000000800a47947 */ /* 0x000fea0003800000 */
.L_x_24924:
        /* <DEDUP_REMOVED lines=10> */
.L_x_24927:
[----:B------:R-:W-:-:S04]  /*8360*/  FSEL R0, RZ, 1, !P0 ;  /* 0x3f800000ff007808 */ /* 0x000fc80004000000 */
[----:B------:R-:W-:-:S04]  /*8370*/  F2FP.F16.F32.PACK_AB R3, RZ, R0 ;  /* 0x00000000ff03723e */ /* 0x000fc800000000ff */
[----:B------:R-:W-:-:S05]  /*8380*/  PRMT R3, R3, 0x5410, RZ ;  /* 0x0000541003037816 */ /* 0x000fca00000000ff */
[----:B------:R0:W-:Y:S01]  /*8390*/  STG.E desc[UR36][R16.64], R3 ;  /* 0x0000000310007986 */ /* 0x0001e2000c101924 */
[----:B------:R-:W-:Y:S05]  /*83a0*/  BRA `(.L_x_24921) ;  /* 0x0000000800687947 */ /* 0x000fea0003800000 */
.L_x_24926:
[----:B------:R-:W-:Y:S01]  /*83b0*/  FSEL R3, RZ, 1.875, !P0 ;  /* 0x3ff00000ff037808 */ /* 0x000fe20004000000 */
[----:B------:R-:W-:-:S05]  /*83c0*/  IMAD.MOV.U32 R2, RZ, RZ, RZ ;  /* 0x000000ffff027224 */ /* 0x000fca00078e00ff */
[----:B------:R0:W-:Y:S01]  /*83d0*/  STG.E.64 desc[UR36][R16.64], R2 ;  /* 0x0000000210007986 */ /* 0x0001e2000c101b24 */
[----:B------:R-:W-:Y:S05]  /*83e0*/  BRA `(.L_x_24921) ;  /* 0x0000000800587947 */ /* 0x000fea0003800000 */
.L_x_24916:
        /* <DEDUP_REMOVED lines=10> */
.L_x_24930:
[----:B------:R-:W-:Y:S02]  /*8490*/  FSEL R5, RZ, 1.875, !P0 ;  /* 0x3ff00000ff057808 */ /* 0x000fe40004000000 */
[----:B------:R-:W-:Y:S01]  /*84a0*/  CS2R R6, SRZ ;  /* 0x0000000000067805 */ /* 0x000fe2000001ff00 */
[----:B------:R-:W-:-:S05]  /*84b0*/  IMAD.MOV.U32 R4, RZ, RZ, RZ ;  /* 0x000000ffff047224 */ /* 0x000fca00078e00ff */
[----:B------:R0:W-:Y:S01]  /*84c0*/  STG.E.128 desc[UR36][R16.64], R4 ;  /* 0x0000000410007986 */ /* 0x0001e2000c101d24 */
[----:B------:R-:W-:Y:S05]  /*84d0*/  BRA `(.L_x_24921) ;  /* 0x00000008001c7947 */ /* 0x000fea0003800000 */
.L_x_24929:
        /* <DEDUP_REMOVED lines=18> */
.L_x_24934:
[----:B------:R-:W-:Y:S05]  /*8600*/  BSYNC B0 ;  /* 0x0000000000007941 */ /* 0x000fea0003800000 */
.L_x_24933:
[----:B------:R0:W-:Y:S01]  /*8610*/  STG.E.U8 desc[UR36][R16.64], R3 ;  /* 0x0000000310007986 */ /* 0x0001e2000c101124 */
[----:B------:R-:W-:Y:S05]  /*8620*/  BRA `(.L_x_24921) ;  /* 0x0000000400c87947 */ /* 0x000fea0003800000 */
.L_x_24932:
        /* <DEDUP_REMOVED lines=13> */
.L_x_24935:
[----:B------:R-:W-:Y:S01]  /*8700*/  ISETP.GT.U32.AND P0, PT, R3, 0x7f800000, PT ;  /* 0x7f8000000300780c */ /* 0x000fe20003f04070 */
[----:B------:R-:W-:-:S05]  /*8710*/  IMAD.MOV.U32 R3, RZ, RZ, 0x7f ;  /* 0x0000007fff037424 */ /* 0x000fca00078e00ff */
[----:B------:R-:W-:-:S05]  /*8720*/  SEL R3, R3, 0x7c, P0 ;  /* 0x0000007c03037807 */ /* 0x000fca0000000000 */
[----:B------:R0:W-:Y:S01]  /*8730*/  STG.E.U8 desc[UR36][R16.64], R3 ;  /* 0x0000000310007986 */ /* 0x0001e2000c101124 */
[----:B------:R-:W-:Y:S05]  /*8740*/  BRA `(.L_x_24921) ;  /* 0x0000000400807947 */ /* 0x000fea0003800000 */
.L_x_24931:
[----:B------:R-:W-:-:S04]  /*8750*/  FSEL R0, RZ, 1, !P0 ;  /* 0x3f800000ff007808 */ /* 0x000fc80004000000 */
[----:B------:R-:W-:-:S05]  /*8760*/  F2FP.BF16.F32.PACK_AB R0, RZ, R0 ;  /* 0x00000000ff00723e */ /* 0x000fca00000010ff */
[----:B------:R0:W-:Y:S01]  /*8770*/  STG.E.U16 desc[UR36][R16.64], R0 ;  /* 0x0000000010007986 */ /* 0x0001e2000c101524 */
[----:B------:R-:W-:Y:S05]  /*8780*/  BRA `(.L_x_24921) ;  /* 0x0000000400707947 */ /* 0x000fea0003800000 */
.L_x_24928:
        /* <DEDUP_REMOVED lines=10> */
.L_x_24938:
        /* <DEDUP_REMOVED lines=16> */
.L_x_24941:
[----:B------:R-:W-:-:S07]  /*8930*/  PRMT R8, R0, 0x7610, R8 ;  /* 0x0000761000087816 */ /* 0x000fce0000000008 */
.L_x_24940:
[----:B------:R-:W-:Y:S05]  /*8940*/  BSYNC B0 ;  /* 0x0000000000007941 */ /* 0x000fea0003800000 */
.L_x_24939:
[----:B------:R3:W-:Y:S01]  /*8950*/  STG.E.U8 desc[UR36][R16.64], R8 ;  /* 0x0000000810007986 */ /* 0x0007e2000c101124 */
[----:B------:R-:W-:Y:S05]  /*8960*/  BRA `(.L_x_24921) ;  /* 0x0000000000f87947 */ /* 0x000fea0003800000 */
.L_x_24937:
        /* <DEDUP_REMOVED lines=16> */
.L_x_24944:
[----:B------:R-:W-:-:S07]  /*8a70*/  PRMT R8, R0, 0x7610, R8 ;  /* 0x0000761000087816 */ /* 0x000fce0000000008 */
.L_x_24943:
[----:B------:R-:W-:Y:S05]  /*8a80*/  BSYNC B0 ;  /* 0x0000000000007941 */ /* 0x000fea0003800000 */
.L_x_24942:
[----:B------:R0:W-:Y:S01]  /*8a90*/  STG.E.U8 desc[UR36][R16.64], R8 ;  /* 0x0000000810007986 */ /* 0x0001e2000c101124 */
[----:B------:R-:W-:Y:S05]  /*8aa0*/  BRA `(.L_x_24921) ;  /* 0x0000000000a87947 */ /* 0x000fea0003800000 */
.L_x_24936:
        /* <DEDUP_REMOVED lines=21> */
.L_x_24920:
        /* <DEDUP_REMOVED lines=16> */
.L_x_24947:
[----:B------:R-:W-:Y:S05]  /*8d00*/  BRA `(.L_x_24921) ;  /* 0x0000000000107947 */ /* 0x000fea0003800000 */
.L_x_24946:
[----:B------:R-:W-:-:S05]  /*8d10*/  IMAD.MOV.U32 R3, RZ, RZ, RZ ;  /* 0x000000ffff037224 */ /* 0x000fca00078e00ff */
[----:B------:R2:W-:Y:S01]  /*8d20*/  STG.E.64 desc[UR36][R16.64], R2 ;  /* 0x0000000210007986 */ /* 0x0005e2000c101b24 */
[----:B------:R-:W-:Y:S05]  /*8d30*/  BRA `(.L_x_24921) ;  /* 0x0000000000047947 */ /* 0x000fea0003800000 */
.L_x_24945:
[----:B------:R0:W-:Y:S02]  /*8d40*/  STG.E desc[UR36][R16.64], R2 ;  /* 0x0000000210007986 */ /* 0x0001e4000c101924 */
.L_x_24921:
[----:B------:R-:W-:Y:S05]  /*8d50*/  BSYNC B6 ;  /* 0x0000000000067941 */ /* 0x000fea0003800000 */
.L_x_24915:
[----:B------:R-:W-:-:S07]  /*8d60*/  VIADD R19, R19, 0x80 ;  /* 0x0000008013137836 */ /* 0x000fce0000000000 */
.L_x_24880:
[----:B------:R-:W-:Y:S05]  /*8d70*/  BSYNC B7 ;  /* 0x0000000000077941 */ /* 0x000fea0003800000 */
.L_x_24879:
        /* <DEDUP_REMOVED lines=306> */
.L_x_24948:
        /* <DEDUP_REMOVED lines=20> */
.L_x_24952:
[----:B------:R0:W5:Y:S01]  /*a1e0*/  LDG.E.U8 R18, desc[UR36][R2.64] ;  /* 0x0000002402127981 */ /* 0x000162000c1e1100 */
[----:B------:R-:W-:Y:S05]  /*a1f0*/  BRA `(.L_x_24954) ;  /* 0x0000000c00347947 */ /* 0x000fea0003800000 */
.L_x_24951:
        /* <DEDUP_REMOVED lines=8> */
.L_x_24956:
[----:B------:R0:W5:Y:S01]  /*a280*/  LDG.E R18, desc[UR36][R2.64] ;  /* 0x0000002402127981 */ /* 0x000162000c1e1900 */
[----:B------:R-:W-:Y:S05]  /*a290*/  BRA `(.L_x_24954) ;  /* 0x0000000c000c7947 */ /* 0x000fea0003800000 */
.L_x_24955:
[----:B------:R0:W5:Y:S01]  /*a2a0*/  LDG.E.S16 R18, desc[UR36][R2.64] ;  /* 0x0000002402127981 */ /* 0x000162000c1e1700 */
[----:B------:R-:W-:Y:S05]  /*a2b0*/  BRA `(.L_x_24954) ;  /* 0x0000000c00047947 */ /* 0x000fea0003800000 */
.L_x_24950:
        /* <DEDUP_REMOVED lines=9> */
.L_x_24958:
[----:B------:R-:W2:Y:S02]  /*a350*/  LDG.E.U16 R2, desc[UR36][R2.64] ;  /* 0x0000002402027981 */ /* 0x000ea4000c1e1500 */
[----:B--2---:R-:W-:-:S06]  /*a360*/  HADD2.F32 R18, -RZ, R2.H0_H0 ;  /* 0x20000002ff127230 */ /* 0x004fcc0000004100 */
[----:B------:R-:W0:Y:S01]  /*a370*/  F2I.FTZ.TRUNC.NTZ R18, R18 ;  /* 0x0000001200127305 */ /* 0x000e22000021f100 */
[----:B------:R-:W-:Y:S05]  /*a380*/  BRA `(.L_x_24954) ;  /* 0x0000000800d07947 */ /* 0x000fea0003800000 */
.L_x_24957:
        /* <DEDUP_REMOVED lines=9> */
.L_x_24960:
[----:B------:R-:W2:Y:S02]  /*a420*/  LDG.E.U16 R2, desc[UR36][R2.64] ;  /* 0x0000002402027981 */ /* 0x000ea4000c1e1500 */
[----:B--2---:R-:W-:-:S06]  /*a430*/  HADD2.F32 R18, -RZ, R2.H0_H0 ;  /* 0x20000002ff127230 */ /* 0x004fcc0000004100 */
[----:B------:R-:W4:Y:S01]  /*a440*/  F2I.FTZ.TRUNC.NTZ R18, R18 ;  /* 0x0000001200127305 */ /* 0x000f22000021f100 */
[----:B------:R-:W-:Y:S05]  /*a450*/  BRA `(.L_x_24954) ;  /* 0x00000008009c7947 */ /* 0x000fea0003800000 */
.L_x_24959:
[----:B------:R-:W2:Y:S02]  /*a460*/  LDG.E.64 R2, desc[UR36][R2.64] ;  /* 0x0000002402027981 */ /* 0x000ea4000c1e1b00 */
[----:B--2---:R0:W1:Y:S01]  /*a470*/  F2I.F64.TRUNC R18, R2 ;  /* 0x0000000200127311 */ /* 0x004062000030d100 */
[----:B------:R-:W-:Y:S05]  /*a480*/  BRA `(.L_x_24954) ;  /* 0x0000000800907947 */ /* 0x000fea0003800000 */
.L_x_24949:
        /* <DEDUP_REMOVED lines=12> */
.L_x_24963:
[----:B------:R-:W2:Y:S02]  /*a550*/  LDG.E.64 R2, desc[UR36][R2.64] ;  /* 0x0000002402027981 */ /* 0x000ea4000c1e1b00 */
[----:B--2---:R0:W1:Y:S01]  /*a560*/  F2I.F64.TRUNC R18, R2 ;  /* 0x0000000200127311 */ /* 0x004062000030d100 */
[----:B------:R-:W-:Y:S05]  /*a570*/  BRA `(.L_x_24954) ;  /* 0x0000000800547947 */ /* 0x000fea0003800000 */
.L_x_24962:
        /* <DEDUP_REMOVED lines=27> */
.L_x_24965:
        /* <DEDUP_REMOVED lines=14> */
.L_x_24964:
[----:B------:R-:W2:Y:S02]  /*a810*/  LDG.E.U16 R18, desc[UR36][R2.64] ;  /* 0x0000002402127981 */ /* 0x000ea4000c1e1500 */
[----:B--2---:R-:W-:-:S06]  /*a820*/  IMAD.U32 R18, R18, 0x10000, RZ ;  /* 0x0001000012127824 */ /* 0x004fcc00078e00ff */
[----:B------:R-:W0:Y:S01]  /*a830*/  F2I.FTZ.TRUNC.NTZ R18, R18 ;  /* 0x0000001200127305 */ /* 0x000e22000021f100 */
[----:B------:R-:W-:Y:S05]  /*a840*/  BRA `(.L_x_24954) ;  /* 0x0000000400a07947 */ /* 0x000fea0003800000 */
.L_x_24961:
        /* <DEDUP_REMOVED lines=10> */
.L_x_24968:
        /* <DEDUP_REMOVED lines=21> */
.L_x_24972:
[----:B------:R-:W-:Y:S05]  /*aa40*/  BSYNC B1 ;  /* 0x0000000000017941 */ /* 0x000fea0003800000 */
.L_x_24971:
[----:B------:R-:W-:Y:S01]  /*aa50*/  IMAD.SHL.U32 R2, R2, 0x100000, RZ ;  /* 0x0010000002027824 */ /* 0x000fe200078e00ff */
[----:B------:R-:W-:-:S04]  /*aa60*/  LEA R3, R0, 0x3b800000, 0x17 ;  /* 0x3b80000000037811 */ /* 0x000fc800078eb8ff */
[----:B------:R-:W-:-:S07]  /*aa70*/  LOP3.LUT R18, R3, R2, R18, 0xfe, !PT ;  /* 0x0000000203127212 */ /* 0x000fce00078efe12 */
.L_x_24970:
[----:B------:R-:W-:Y:S05]  /*aa80*/  BSYNC B0 ;  /* 0x0000000000007941 */ /* 0x000fea0003800000 */
.L_x_24969:
[----:B------:R-:W0:Y:S01]  /*aa90*/  F2I.FTZ.TRUNC.NTZ R18, R18 ;  /* 0x0000001200127305 */ /* 0x000e22000021f100 */
[----:B------:R-:W-:Y:S05]  /*aaa0*/  BRA `(.L_x_24954) ;  /* 0x0000000400087947 */ /* 0x000fea0003800000 */
.L_x_24967:
        /* <DEDUP_REMOVED lines=21> */
.L_x_24976:
[----:B------:R-:W-:Y:S05]  /*ac00*/  BSYNC B1 ;  /* 0x0000000000017941 */ /* 0x000fea0003800000 */
.L_x_24975:
[----:B------:R-:W-:Y:S01]  /*ac10*/  IMAD.SHL.U32 R2, R2, 0x200000, RZ ;  /* 0x0020000002027824 */ /* 0x000fe200078e00ff */
[----:B------:R-:W-:-:S04]  /*ac20*/  LEA R3, R0, 0x37800000, 0x17 ;  /* 0x3780000000037811 */ /* 0x000fc800078eb8ff */
[----:B------:R-:W-:-:S07]  /*ac30*/  LOP3.LUT R18, R3, R2, R18, 0xfe, !PT ;  /* 0x0000000203127212 */ /* 0x000fce00078efe12 */
.L_x_24974:
[----:B------:R-:W-:Y:S05]  /*ac40*/  BSYNC B0 ;  /* 0x0000000000007941 */ /* 0x000fea0003800000 */
.L_x_24973:
[----:B------:R-:W0:Y:S01]  /*ac50*/  F2I.FTZ.TRUNC.NTZ R18, R18 ;  /* 0x0000001200127305 */ /* 0x000e22000021f100 */
[----:B------:R-:W-:Y:S05]  /*ac60*/  BRA `(.L_x_24954) ;  /* 0x0000000000987947 */ /* 0x000fea0003800000 */
.L_x_24966:
        /* <DEDUP_REMOVED lines=14> */
.L_x_24980:
[----:B------:R-:W-:Y:S05]  /*ad50*/  BSYNC B0 ;  /* 0x0000000000007941 */ /* 0x000fea0003800000 */
.L_x_24979:
[----:B------:R-:W0:Y:S01]  /*ad60*/  F2I.FTZ.TRUNC.NTZ R18, R18 ;  /* 0x0000001200127305 */ /* 0x000e22000021f100 */
[----:B------:R-:W-:Y:S05]  /*ad70*/  BRA `(.L_x_24954) ;  /* 0x0000000000547947 */ /* 0x000fea0003800000 */
.L_x_24953:
        /* <DEDUP_REMOVED lines=17> */
.L_x_24981:
[----:B------:R-:W-:Y:S05]  /*ae90*/  BRA `(.L_x_24954) ;  /* 0x00000000000c7947 */ /* 0x000fea0003800000 */
.L_x_24978:
[----:B------:R0:W5:Y:S01]  /*aea0*/  LDG.E R18, desc[UR36][R2.64] ;  /* 0x0000002402127981 */ /* 0x000162000c1e1900 */
[----:B------:R-:W-:Y:S05]  /*aeb0*/  BRA `(.L_x_24954) ;  /* 0x0000000000047947 */ /* 0x000fea0003800000 */
.L_x_24977:
[----:B------:R0:W5:Y:S02]  /*aec0*/  LDG.E R18, desc[UR36][R2.64] ;  /* 0x0000002402127981 */ /* 0x000164000c1e1900 */
.L_x_24954:
[----:B0-----:R-:W0:Y:S01]  /*aed0*/  LDC.U8 R3, c[0x0][0x428] ;  /* 0x00010a00ff037b82 */ /* 0x001e220000000000 */
[----:B------:R-:W-:Y:S02]  /*aee0*/  ULDC UR4, c[0x0][0x424] ;  /* 0x0001090000047ab9 */ /* 0x000fe40000000800 */
[----:B-1-345:R-:W-:-:S04]  /*aef0*/  LOP3.LUT P0, RZ, R18, UR4, RZ, 0xfc, !PT ;  /* 0x0000000412ff7c12 */ /* 0x03afc8000f80fcff */
[----:B--2---:R-:W-:Y:S02]  /*af00*/  SEL R2, RZ, 0x1, !P0 ;  /* 0x00000001ff027807 */ /* 0x004fe40004000000 */
        /* <DEDUP_REMOVED lines=13> */
.L_x_24985:
[----:B------:R-:W-:Y:S01]  /*afe0*/  STG.E.U8 desc[UR36][R16.64], R2 ;  /* 0x0000000210007986 */ /* 0x000fe2000c101124 */
[----:B------:R-:W-:Y:S05]  /*aff0*/  EXIT ;  /* 0x000000000000794d */ /* 0x000fea0003800000 */
.L_x_24984:
        /* <DEDUP_REMOVED lines=9> */
.L_x_24988:
[----:B------:R-:W-:Y:S01]  /*b090*/  STG.E desc[UR36][R16.64], R2 ;  /* 0x0000000210007986 */ /* 0x000fe2000c101924 */
[----:B------:R-:W-:Y:S05]  /*b0a0*/  EXIT ;  /* 0x000000000000794d */ /* 0x000fea0003800000 */
.L_x_24987:
[----:B------:R-:W-:Y:S01]  /*b0b0*/  STG.E.U16 desc[UR36][R16.64], R2 ;  /* 0x0000000210007986 */ /* 0x000fe2000c101524 */
[----:B------:R-:W-:Y:S05]  /*b0c0*/  EXIT ;  /* 0x000000000000794d */ /* 0x000fea0003800000 */
.L_x_24983:
        /* <DEDUP_REMOVED lines=9> */
.L_x_24990:
[----:B------:R-:W-:-:S04]  /*b160*/  FSEL R0, RZ, 1, !P0 ;  /* 0x3f800000ff007808 */ /* 0x000fc80004000000 */
[----:B------:R-:W-:-:S05]  /*b170*/  F2FP.F16.F32.PACK_AB R0, RZ, R0 ;  /* 0x00000000ff00723e */ /* 0x000fca00000000ff */
[----:B------:R-:W-:Y:S01]  /*b180*/  STG.E.U16 desc[UR36][R16.64], R0 ;  /* 0x0000000010007986 */ /* 0x000fe2000c101524 */
[----:B------:R-:W-:Y:S05]  /*b190*/  EXIT ;  /* 0x000000000000794d */ /* 0x000fea0003800000 */
.L_x_24989:
        /* <DEDUP_REMOVED lines=10> */
.L_x_24992:
[----:B------:R-:W-:-:S04]  /*b240*/  FSEL R0, RZ, 1, !P0 ;  /* 0x3f800000ff007808 */ /* 0x000fc80004000000 */
[----:B------:R-:W-:-:S04]  /*b250*/  F2FP.F16.F32.PACK_AB R3, RZ, R0 ;  /* 0x00000000ff03723e */ /* 0x000fc800000000ff */
[----:B------:R-:W-:-:S05]  /*b260*/  PRMT R3, R3, 0x5410, RZ ;  /* 0x0000541003037816 */ /* 0x000fca00000000ff */
[----:B------:R-:W-:Y:S01]  /*b270*/  STG.E desc[UR36][R16.64], R3 ;  /* 0x0000000310007986 */ /* 0x000fe2000c101924 */
[----:B------:R-:W-:Y:S05]  /*b280*/  EXIT ;  /* 0x000000000000794d */ /* 0x000fea0003800000 */
.L_x_24991:
[----:B------:R-:W-:Y:S01]  /*b290*/  FSEL R3, RZ, 1.875, !P0 ;  /* 0x3ff00000ff037808 */ /* 0x000fe20004000000 */
[----:B------:R-:W-:-:S05]  /*b2a0*/  IMAD.MOV.U32 R2, RZ, RZ, RZ ;  /* 0x000000ffff027224 */ /* 0x000fca00078e00ff */
[----:B------:R-:W-:Y:S01]  /*b2b0*/  STG.E.64 desc[UR36][R16.64], R2 ;  /* 0x0000000210007986 */ /* 0x000fe2000c101b24 */
[----:B------:R-:W-:Y:S05]  /*b2c0*/  EXIT ;  /* 0x000000000000794d */ /* 0x000fea0003800000 */
.L_x_24982:
        /* <DEDUP_REMOVED lines=10> */
.L_x_24995:
[----:B------:R-:W-:Y:S02]  /*b370*/  FSEL R5, RZ, 1.875, !P0 ;  /* 0x3ff00000ff057808 */ /* 0x000fe40004000000 */
[----:B------:R-:W-:Y:S01]  /*b380*/  CS2R R6, SRZ ;  /* 0x0000000000067805 */ /* 0x000fe2000001ff00 */
[----:B------:R-:W-:-:S05]  /*b390*/  IMAD.MOV.U32 R4, RZ, RZ, RZ ;  /* 0x000000ffff047224 */ /* 0x000fca00078e00ff */
[----:B------:R-:W-:Y:S01]  /*b3a0*/  STG.E.128 desc[UR36][R16.64], R4 ;  /* 0x0000000410007986 */ /* 0x000fe2000c101d24 */
[----:B------:R-:W-:Y:S05]  /*b3b0*/  EXIT ;  /* 0x000000000000794d */ /* 0x000fea0003800000 */
.L_x_24994:
        /* <DEDUP_REMOVED lines=18> */
.L_x_24999:
[----:B------:R-:W-:Y:S05]  /*b4e0*/  BSYNC B0 ;  /* 0x0000000000007941 */ /* 0x000fea0003800000 */
.L_x_24998:
[----:B------:R-:W-:Y:S01]  /*b4f0*/  STG.E.U8 desc[UR36][R16.64], R3 ;  /* 0x0000000310007986 */ /* 0x000fe2000c101124 */
[----:B------:R-:W-:Y:S05]  /*b500*/  EXIT ;  /* 0x000000000000794d */ /* 0x000fea0003800000 */
.L_x_24997:
        /* <DEDUP_REMOVED lines=14> */
.L_x_25000:
[----:B------:R-:W-:Y:S01]  /*b5f0*/  IMAD.MOV.U32 R3, RZ, RZ, 0x7f ;  /* 0x0000007fff037424 */ /* 0x000fe200078e00ff */
[----:B------:R-:W-:-:S04]  /*b600*/  ISETP.GT.U32.AND P0, PT, R5, 0x7f800000, PT ;  /* 0x7f8000000500780c */ /* 0x000fc80003f04070 */
[----:B------:R-:W-:-:S05]  /*b610*/  SEL R3, R3, 0x7c, P0 ;  /* 0x0000007c03037807 */ /* 0x000fca0000000000 */
[----:B------:R-:W-:Y:S01]  /*b620*/  STG.E.U8 desc[UR36][R16.64], R3 ;  /* 0x0000000310007986 */ /* 0x000fe2000c101124 */
[----:B------:R-:W-:Y:S05]  /*b630*/  EXIT ;  /* 0x000000000000794d */ /* 0x000fea0003800000 */
.L_x_24996:
[----:B------:R-:W-:-:S04]  /*b640*/  FSEL R0, RZ, 1, !P0 ;  /* 0x3f800000ff007808 */ /* 0x000fc80004000000 */
[----:B------:R-:W-:-:S05]  /*b650*/  F2FP.BF16.F32.PACK_AB R0, RZ, R0 ;  /* 0x00000000ff00723e */ /* 0x000fca00000010ff */
[----:B------:R-:W-:Y:S01]  /*b660*/  STG.E.U16 desc[UR36][R16.64], R0 ;  /* 0x0000000010007986 */ /* 0x000fe2000c101524 */
[----:B------:R-:W-:Y:S05]  /*b670*/  EXIT ;  /* 0x000000000000794d */ /* 0x000fea0003800000 */
.L_x_24993:
        /* <DEDUP_REMOVED lines=10> */
.L_x_25003:
        /* <DEDUP_REMOVED lines=16> */
.L_x_25006:
[----:B------:R-:W-:-:S07]  /*b820*/  PRMT R8, R0, 0x7610, R8 ;  /* 0x0000761000087816 */ /* 0x000fce0000000008 */
.L_x_25005:
[----:B------:R-:W-:Y:S05]  /*b830*/  BSYNC B0 ;  /* 0x0000000000007941 */ /* 0x000fea0003800000 */
.L_x_25004:
[----:B------:R-:W-:Y:S01]  /*b840*/  STG.E.U8 desc[UR36][R16.64], R8 ;  /* 0x0000000810007986 */ /* 0x000fe2000c101124 */
[----:B------:R-:W-:Y:S05]  /*b850*/  EXIT ;  /* 0x000000000000794d */ /* 0x000fea0003800000 */
.L_x_25002:
        /* <DEDUP_REMOVED lines=16> */
.L_x_25009:
[----:B------:R-:W-:-:S07]  /*b960*/  PRMT R8, R0, 0x7610, R8 ;  /* 0x0000761000087816 */ /* 0x000fce0000000008 */
.L_x_25008:
[----:B------:R-:W-:Y:S05]  /*b970*/  BSYNC B0 ;  /* 0x0000000000007941 */ /* 0x000fea0003800000 */
.L_x_25007:
[----:B------:R-:W-:Y:S01]  /*b980*/  STG.E.U8 desc[UR36][R16.64], R8 ;  /* 0x0000000810007986 */ /* 0x000fe2000c101124 */
[----:B------:R-:W-:Y:S05]  /*b990*/  EXIT ;  /* 0x000000000000794d */ /* 0x000fea0003800000 */
.L_x_25001:
        /* <DEDUP_REMOVED lines=21> */
.L_x_24986:
        /* <DEDUP_REMOVED lines=16> */
.L_x_25012:
[----:B------:R-:W-:Y:S05]  /*bbf0*/  EXIT ;  /* 0x000000000000794d */ /* 0x000fea0003800000 */
.L_x_25011:
[----:B------:R-:W-:-:S05]  /*bc00*/  IMAD.MOV.U32 R3, RZ, RZ, RZ ;  /* 0x000000ffff037224 */ /* 0x000fca00078e00ff */
[----:B------:R-:W-:Y:S01]  /*bc10*/  STG.E.64 desc[UR36][R16.64], R2 ;  /* 0x0000000210007986 */ /* 0x000fe2000c101b24 */
[----:B------:R-:W-:Y:S05]  /*bc20*/  EXIT ;  /* 0x000000000000794d */ /* 0x000fea0003800000 */
.L_x_25010:
[----:B------:R-:W-:Y:S01]  /*bc30*/  STG.E desc[UR36][R16.64], R2 ;  /* 0x0000000210007986 */ /* 0x000fe2000c101924 */
[----:B------:R-:W-:Y:S05]  /*bc40*/  EXIT ;  /* 0x000000000000794d */ /* 0x000fea0003800000 */
.L_x_25013:
        /* <DEDUP_REMOVED lines=11> */
.L_x_43987:


//--------------------- .text._ZN2at6native27unrolled_elementwise_kernelINS0_13AUnaryFunctorIiibZZZNS0_22logical_or_kernel_cudaERNS_14TensorIteratorEENKUlvE0_clEvENKUlvE1_clEvEUliiE_EESt5arrayIPcLm2EELi4E23TrivialOffsetCalculatorILi1EjESD_NS0_6memory12LoadWithCastILi1EEENSE_13StoreWithCastILi1EEEEEviT_T0_T2_T3_T4_T5_ --------------------------
	.section	.text._ZN2at6native27unrolled_elementwise_kernelINS0_13AUnaryFunctorIiibZZZNS0_22logical_or_kernel_cudaERNS_14TensorIteratorEENKUlvE0_clEvENKUlvE1_clEvEUliiE_EESt5arrayIPcLm2EELi4E23TrivialOffsetCalculatorILi1EjESD_NS0_6memory12LoadWithCastILi1EEENSE_13StoreWithCastILi1EEEEEviT_T0_T2_T3_T4_T5_,"ax",@progbits
	.align	128
        .global         _ZN2at6native27unrolled_elementwise_kernelINS0_13AUnaryFunctorIiibZZZNS0_22logical_or_kernel_cudaERNS_14TensorIteratorEENKUlvE0_clEvENKUlvE1_clEvEUliiE_EESt5arrayIPcLm2EELi4E23TrivialOffsetCalculatorILi1EjESD_NS0_6memory12LoadWithCastILi1EEENSE_13StoreWithCastILi1EEEEEviT_T0_T2_T3_T4_T5_
        .type           _ZN2at6native27unrolled_elementwise_kernelINS0_13AUnaryFunctorIiibZZZNS0_22logical_or_kernel_cudaERNS_14TensorIteratorEENKUlvE0_clEvENKUlvE1_clEvEUliiE_EESt5arrayIPcLm2EELi4E23TrivialOffsetCalculatorILi1EjESD_NS0_6memory12LoadWithCastILi1EEENSE_13StoreWithCastILi1EEEEEviT_T0_T2_T3_T4_T5_,@function
        .size           _ZN2at6native27unrolled_elementwise_kernelINS0_13AUnaryFunctorIiibZZZNS0_22logical_or_kernel_cudaERNS_14TensorIteratorEENKUlvE0_clEvENKUlvE1_clEvEUliiE_EESt5arrayIPcLm2EELi4E23TrivialOffsetCalculatorILi1EjESD_NS0_6memory12LoadWithCastILi1EEENSE_13StoreWithCastILi1EEEEEviT_T0_T2_T3_T4_T5_,(.L_x_43988 - _ZN2at6native27unrolled_elementwise_kernelINS0_13AUnaryFunctorIiibZZZNS0_22logical_or_kernel_cudaERNS_14TensorIteratorEENKUlvE0_clEvENKUlvE1_clEvEUliiE_EESt5arrayIPcLm2EELi4E23TrivialOffsetCalculatorILi1EjESD_NS0_6memory12LoadWithCastILi1EEENSE_13StoreWithCastILi1EEEEEviT_T0_T2_T3_T4_T5_)
        .other          _ZN2at6native27unrolled_elementwise_kernelINS0_13AUnaryFunctorIiibZZZNS0_22logical_or_kernel_cudaERNS_14TensorIteratorEENKUlvE0_clEvENKUlvE1_clEvEUliiE_EESt5arrayIPcLm2EELi4E23TrivialOffsetCalculatorILi1EjESD_NS0_6memory12LoadWithCastILi1EEENSE_13StoreWithCastILi1EEEEEviT_T0_T2_T3_T4_T5_,@"STO_CUDA_ENTRY STV_DEFAULT"
_ZN2at6native27unrolled_elementwise_kernelINS0_13AUnaryFunctorIiibZZZNS0_22logical_or_kernel_cudaERNS_14TensorIteratorEENKUlvE0_clEvENKUlvE1_clEvEUliiE_EESt5arrayIPcLm2EELi4E23TrivialOffsetCalculatorILi1EjESD_NS0_6memory12LoadWithCastILi1EEENSE_13StoreWithCastILi1EEEEEviT_T0_T2_T3_T4_T5_:
.text._ZN2at6native27unrolled_elementwise_kernelINS0_13AUnaryFunctorIiibZZZNS0_22logical_or_kernel_cudaERNS_14TensorIteratorEENKUlvE0_clEvENKUlvE1_clEvEUliiE_EESt5arrayIPcLm2EELi4E23TrivialOffsetCalculatorILi1EjESD_NS0_6memory12LoadWithCastILi1EEENSE_13StoreWithCastILi1EEEEEviT_T0_T2_T3_T4_T5_:
        /* <DEDUP_REMOVED lines=31> */
.L_x_25019:
[----:B------:R3:W5:Y:S01]  /*01f0*/  LDG.E.U8 R18, desc[UR36][R2.64] ;  /* 0x0000002402127981 */ /* 0x000762000c1e1100 */
[----:B------:R-:W-:Y:S05]  /*0200*/  BRA `(.L_x_25021) ;  /* 0x0000000c00387947 */ /* 0x000fea0003800000 */
.L_x_25018:
        /* <DEDUP_REMOVED lines=8> */
.L_x_25023:
[----:B------:R1:W5:Y:S01]  /*0290*/  LDG.E R18, desc[UR36][R2.64] ;  /* 0x0000002402127981 */ /* 0x000362000c1e1900 */
[----:B------:R-:W-:Y:S05]  /*02a0*/  BRA `(.L_x_25021) ;  /* 0x0000000c00107947 */ /* 0x000fea0003800000 */
.L_x_25022:
[----:B------:R2:W5:Y:S01]  /*02b0*/  LDG.E.S16 R18, desc[UR36][R2.64] ;  /* 0x0000002402127981 */ /* 0x000562000c1e1700 */
[----:B------:R-:W-:Y:S05]  /*02c0*/  BRA `(.L_x_25021) ;  /* 0x0000000c00087947 */ /* 0x000fea0003800000 */
.L_x_25017:
        /* <DEDUP_REMOVED lines=9> */
.L_x_25025:
[----:B------:R-:W2:Y:S02]  /*0360*/  LDG.E.U16 R2, desc[UR36][R2.64] ;  /* 0x0000002402027981 */ /* 0x000ea4000c1e1500 */
[----:B--2---:R-:W-:-:S06]  /*0370*/  HADD2.F32 R18, -RZ, R2.H0_H0 ;  /* 0x20000002ff127230 */ /* 0x004fcc0000004100 */
[----:B------:R-:W0:Y:S01]  /*0380*/  F2I.FTZ.TRUNC.NTZ R18, R18 ;  /* 0x0000001200127305 */ /* 0x000e22000021f100 */
[----:B------:R-:W-:Y:S05]  /*0390*/  BRA `(.L_x_25021) ;  /* 0x0000000800d47947 */ /* 0x000fea0003800000 */
.L_x_25024:
        /* <DEDUP_REMOVED lines=9> */
.L_x_25027:
[----:B------:R-:W2:Y:S02]  /*0430*/  LDG.E.U16 R2, desc[UR36][R2.64] ;  /* 0x0000002402027981 */ /* 0x000ea4000c1e1500 */
[----:B--2---:R-:W-:-:S06]  /*0440*/  HADD2.F32 R18, -RZ, R2.H0_H0 ;  /* 0x20000002ff127230 */ /* 0x004fcc0000004100 */
[----:B------:R-:W0:Y:S01]  /*0450*/  F2I.FTZ.TRUNC.NTZ R18, R18 ;  /* 0x0000001200127305 */ /* 0x000e22000021f100 */
[----:B------:R-:W-:Y:S05]  /*0460*/  BRA `(.L_x_25021) ;  /* 0x0000000800a07947 */ /* 0x000fea0003800000 */
.L_x_25026:
[----:B------:R-:W2:Y:S02]  /*0470*/  LDG.E.64 R2, desc[UR36][R2.64] ;  /* 0x0000002402027981 */ /* 0x000ea4000c1e1b00 */
[----:B--2---:R0:W1:Y:S01]  /*0480*/  F2I.F64.TRUNC R18, R2 ;  /* 0x0000000200127311 */ /* 0x004062000030d100 */
[----:B------:R-:W-:Y:S05]  /*0490*/  BRA `(.L_x_25021) ;  /* 0x0000000800947947 */ /* 0x000fea0003800000 */
.L_x_25016:
        /* <DEDUP_REMOVED lines=12> */
.L_x_25030:
[----:B------:R-:W2:Y:S02]  /*0560*/  LDG.E.64 R2, desc[UR36][R2.64] ;  /* 0x0000002402027981 */ /* 0x000ea4000c1e1b00 */
[----:B--2---:R0:W1:Y:S01]  /*0570*/  F2I.F64.TRUNC R18, R2 ;  /* 0x0000000200127311 */ /* 0x004062000030d100 */
[----:B------:R-:W-:Y:S05]  /*0580*/  BRA `(.L_x_25021) ;  /* 0x0000000800587947 */ /* 0x000fea0003800000 */
.L_x_25029:
        /* <DEDUP_REMOVED lines=27> */
.L_x_25032:
        /* <DEDUP_REMOVED lines=15> */
.L_x_25031:
[----:B------:R-:W2:Y:S02]  /*0830*/  LDG.E.U16 R18, desc[UR36][R2.64] ;  /* 0x0000002402127981 */ /* 0x000ea4000c1e1500 */
[----:B--2---:R-:W-:-:S06]  /*0840*/  IMAD.U32 R18, R18, 0x10000, RZ ;  /* 0x0001000012127824 */ /* 0x004fcc00078e00ff */
[----:B------:R-:W0:Y:S01]  /*0850*/  F2I.FTZ.TRUNC.NTZ R18, R18 ;  /* 0x0000001200127305 */ /* 0x000e22000021f100 */
[----:B------:R-:W-:Y:S05]  /*0860*/  BRA `(.L_x_25021) ;  /* 0x0000000400a07947 */ /* 0x000fea0003800000 */
.L_x_25028:
        /* <DEDUP_REMOVED lines=10> */
.L_x_25035:
        /* <DEDUP_REMOVED lines=21> */
.L_x_25039:
[----:B------:R-:W-:Y:S05]  /*0a60*/  BSYNC B1 ;  /* 0x0000000000017941 */ /* 0x000fea0003800000 */
.L_x_25038:
[----:B------:R-:W-:Y:S01]  /*0a70*/  IMAD.SHL.U32 R2, R2, 0x100000, RZ ;  /* 0x0010000002027824 */ /* 0x000fe200078e00ff */
[----:B------:R-:W-:-:S04]  /*0a80*/  LEA R3, R0, 0x3b800000, 0x17 ;  /* 0x3b80000000037811 */ /* 0x000fc800078eb8ff */
[----:B------:R-:W-:-:S07]  /*0a90*/  LOP3.LUT R18, R3, R2, R18, 0xfe, !PT ;  /* 0x0000000203127212 */ /* 0x000fce00078efe12 */
.L_x_25037:
[----:B------:R-:W-:Y:S05]  /*0aa0*/  BSYNC B0 ;  /* 0x0000000000007941 */ /* 0x000fea0003800000 */
.L_x_25036:
[----:B------:R-:W0:Y:S01]  /*0ab0*/  F2I.FTZ.TRUNC.NTZ R18, R18 ;  /* 0x0000001200127305 */ /* 0x000e22000021f100 */
[----:B------:R-:W-:Y:S05]  /*0ac0*/  BRA `(.L_x_25021) ;  /* 0x0000000400087947 */ /* 0x000fea0003800000 */
.L_x_25034:
        /* <DEDUP_REMOVED lines=21> */
.L_x_25043:
[----:B------:R-:W-:Y:S05]  /*0c20*/  BSYNC B1 ;  /* 0x0000000000017941 */ /* 0x000fea0003800000 */
.L_x_25042:
[----:B------:R-:W-:Y:S01]  /*0c30*/  IMAD.SHL.U32 R2, R2, 0x200000, RZ ;  /* 0x0020000002027824 */ /* 0x000fe200078e00ff */
[----:B------:R-:W-:-:S04]  /*0c40*/  LEA R3, R0, 0x37800000, 0x17 ;  /* 0x3780000000037811 */ /* 0x000fc800078eb8ff */
[----:B------:R-:W-:-:S07]  /*0c50*/  LOP3.LUT R18, R3, R2, R18, 0xfe, !PT ;  /* 0x0000000203127212 */ /* 0x000fce00078efe12 */
.L_x_25041:
[----:B------:R-:W-:Y:S05]  /*0c60*/  BSYNC B0 ;  /* 0x0000000000007941 */ /* 0x000fea0003800000 */
.L_x_25040:
[----:B------:R-:W0:Y:S01]  /*0c70*/  F2I.FTZ.TRUNC.NTZ R18, R18 ;  /* 0x0000001200127305 */ /* 0x000e22000021f100 */
[----:B------:R-:W-:Y:S05]  /*0c80*/  BRA `(.L_x_25021) ;  /* 0x0000000000987947 */ /* 0x000fea0003800000 */
.L_x_25033:
        /* <DEDUP_REMOVED lines=14> */
.L_x_25047:
[----:B------:R-:W-:Y:S05]  /*0d70*/  BSYNC B0 ;  /* 0x0000000000007941 */ /* 0x000fea0003800000 */
.L_x_25046:
[----:B------:R-:W0:Y:S01]  /*0d80*/  F2I.FTZ.TRUNC.NTZ R18, R18 ;  /* 0x0000001200127305 */ /* 0x000e22000021f100 */
[----:B------:R-:W-:Y:S05]  /*0d90*/  BRA `(.L_x_25021) ;  /* 0x0000000000547947 */ /* 0x000fea0003800000 */
.L_x_25020:
        /* <DEDUP_REMOVED lines=17> */
.L_x_25048:
[----:B------:R-:W-:Y:S05]  /*0eb0*/  BRA `(.L_x_25021) ;  /* 0x00000000000c7947 */ /* 0x000fea0003800000 */
.L_x_25045:
[----:B------:R0:W5:Y:S01]  /*0ec0*/  LDG.E R18, desc[UR36][R2.64] ;  /* 0x0000002402127981 */ /* 0x000162000c1e1900 */
[----:B------:R-:W-:Y:S05]  /*0ed0*/  BRA `(.L_x_25021) ;  /* 0x0000000000047947 */ /* 0x000fea0003800000 */
.L_x_25044:
[----:B------:R0:W5:Y:S02]  /*0ee0*/  LDG.E R18, desc[UR36][R2.64] ;  /* 0x0000002402127981 */ /* 0x000164000c1e1900 */
.L_x_25021:
[----:B------:R-:W2:Y:S02]  /*0ef0*/  S2R R26, SR_TID.X ;  /* 0x00000000001a7919 */ /* 0x000ea40000002100 */
[----:B--2---:R-:W-:-:S07]  /*0f00*/  VIADD R26, R26, 0x80 ;  /* 0x000000801a1a7836 */ /* 0x004fce0000000000 */
.L_x_25015:
[----:B------:R-:W-:Y:S05]  /*0f10*/  BSYNC B6 ;  /* 0x0000000000067941 */ /* 0x000fea0003800000 */
.L_x_25014:
        /* <DEDUP_REMOVED lines=23> */
.L_x_25054:
[----:B------:R0:W5:Y:S01]  /*1090*/  LDG.E.U8 R16, desc[UR36][R2.64] ;  /* 0x0000002402107981 */ /* 0x000162000c1e1100 */
[----:B------:R-:W-:Y:S05]  /*10a0*/  BRA `(.L_x_25056) ;  /* 0x0000000c00347947 */ /* 0x000fea0003800000 */
.L_x_25053:
        /* <DEDUP_REMOVED lines=8> */
.L_x_25058:
[----:B------:R0:W5:Y:S01]  /*1130*/  LDG.E R16, desc[UR36][R2.64] ;  /* 0x0000002402107981 */ /* 0x000162000c1e1900 */
[----:B------:R-:W-:Y:S05]  /*1140*/  BRA `(.L_x_25056) ;  /* 0x0000000c000c7947 */ /* 0x000fea0003800000 */
.L_x_25057:
[----:B------:R0:W5:Y:S01]  /*1150*/  LDG.E.S16 R16, desc[UR36][R2.64] ;  /* 0x0000002402107981 */ /* 0x000162000c1e1700 */
[----:B------:R-:W-:Y:S05]  /*1160*/  BRA `(.L_x_25056) ;  /* 0x0000000c00047947 */ /* 0x000fea0003800000 */
.L_x_25052:
        /* <DEDUP_REMOVED lines=9> */
.L_x_25060:
[----:B------:R-:W2:Y:S02]  /*1200*/  LDG.E.U16 R2, desc[UR36][R2.64] ;  /* 0x0000002402027981 */ /* 0x000ea4000c1e1500 */
[----:B--2---:R-:W-:-:S06]  /*1210*/  HADD2.F32 R16, -RZ, R2.H0_H0 ;  /* 0x20000002ff107230 */ /* 0x004fcc0000004100 */
[----:B------:R-:W0:Y:S01]  /*1220*/  F2I.FTZ.TRUNC.NTZ R16, R16 ;  /* 0x0000001000107305 */ /* 0x000e22000021f100 */
[----:B------:R-:W-:Y:S05]  /*1230*/  BRA `(.L_x_25056) ;  /* 0x0000000800d07947 */ /* 0x000fea0003800000 */
.L_x_25059:
        /* <DEDUP_REMOVED lines=9> */
.L_x_25062:
[----:B------:R-:W2:Y:S02]  /*12d0*/  LDG.E.U16 R2, desc[UR36][R2.64] ;  /* 0x0000002402027981 */ /* 0x000ea4000c1e1500 */
[----:B--2---:R-:W-:-:S06]  /*12e0*/  HADD2.F32 R16, -RZ, R2.H0_H0 ;  /* 0x20000002ff107230 */ /* 0x004fcc0000004100 */
[----:B------:R-:W0:Y:S01]  /*12f0*/  F2I.FTZ.TRUNC.NTZ R16, R16 ;  /* 0x0000001000107305 */ /* 0x000e22000021f100 */
[----:B------:R-:W-:Y:S05]  /*1300*/  BRA `(.L_x_25056) ;  /* 0x00000008009c7947 */ /* 0x000fea0003800000 */
.L_x_25061:
[----:B------:R-:W2:Y:S02]  /*1310*/  LDG.E.64 R2, desc[UR36][R2.64] ;  /* 0x0000002402027981 */ /* 0x000ea4000c1e1b00 */
[----:B--2---:R0:W1:Y:S01]  /*1320*/  F2I.F64.TRUNC R16, R2 ;  /* 0x0000000200107311 */ /* 0x004062000030d100 */
[----:B------:R-:W-:Y:S05]  /*1330*/  BRA `(.L_x_25056) ;  /* 0x0000000800907947 */ /* 0x000fea0003800000 */
.L_x_25051:
        /* <DEDUP_REMOVED lines=12> */
.L_x_25065:
[----:B------:R-:W2:Y:S02]  /*1400*/  LDG.E.64 R2, desc[UR36][R2.64] ;  /* 0x0000002402027981 */ /* 0x000ea4000c1e1b00 */
[----:B--2---:R0:W1:Y:S01]  /*1410*/  F2I.F64.TRUNC R16, R2 ;  /* 0x0000000200107311 */ /* 0x004062000030d100 */
[----:B------:R-:W-:Y:S05]  /*1420*/  BRA `(.L_x_25056) ;  /* 0x0000000800547947 */ /* 0x000fea0003800000 */
.L_x_25064:
        /* <DEDUP_REMOVED lines=27> */
.L_x_25067:
        /* <DEDUP_REMOVED lines=14> */
.L_x_25066:
[----:B------:R-:W2:Y:S02]  /*16c0*/  LDG.E.U16 R16, desc[UR36][R2.64] ;  /* 0x0000002402107981 */ /* 0x000ea4000c1e1500 */
[----:B--2---:R-:W-:-:S06]  /*16d0*/  IMAD.U32 R16, R16, 0x10000, RZ ;  /* 0x0001000010107824 */ /* 0x004fcc00078e00ff */
[----:B------:R-:W4:Y:S01]  /*16e0*/  F2I.FTZ.TRUNC.NTZ R16, R16 ;  /* 0x0000001000107305 */ /* 0x000f22000021f100 */
[----:B------:R-:W-:Y:S05]  /*16f0*/  BRA `(.L_x_25056) ;  /* 0x0000000400a07947 */ /* 0x000fea0003800000 */
.L_x_25063:
        /* <DEDUP_REMOVED lines=10> */
.L_x_25070:
        /* <DEDUP_REMOVED lines=21> */
.L_x_25074:
[----:B------:R-:W-:Y:S05]  /*18f0*/  BSYNC B1 ;  /* 0x0000000000017941 */ /* 0x000fea0003800000 */
.L_x_25073:
[----:B------:R-:W-:Y:S01]  /*1900*/  IMAD.SHL.U32 R2, R2, 0x100000, RZ ;  /* 0x0010000002027824 */ /* 0x000fe200078e00ff */
[----:B------:R-:W-:-:S04]  /*1910*/  LEA R3, R0, 0x3b800000, 0x17 ;  /* 0x3b80000000037811 */ /* 0x000fc800078eb8ff */
[----:B------:R-:W-:-:S07]  /*1920*/  LOP3.LUT R16, R3, R2, R16, 0xfe, !PT ;  /* 0x0000000203107212 */ /* 0x000fce00078efe10 */
.L_x_25072:
[----:B------:R-:W-:Y:S05]  /*1930*/  BSYNC B0 ;  /* 0x0000000000007941 */ /* 0x000fea0003800000 */
.L_x_25071:
[----:B------:R-:W0:Y:S01]  /*1940*/  F2I.FTZ.TRUNC.NTZ R16, R16 ;  /* 0x0000001000107305 */ /* 0x000e22000021f100 */
[----:B------:R-:W-:Y:S05]  /*1950*/  BRA `(.L_x_25056) ;  /* 0x0000000400087947 */ /* 0x000fea0003800000 */
.L_x_25069:
        /* <DEDUP_REMOVED lines=21> */
.L_x_25078:
[----:B------:R-:W-:Y:S05]  /*1ab0*/  BSYNC B1 ;  /* 0x0000000000017941 */ /* 0x000fea0003800000 */
.L_x_25077:
[----:B------:R-:W-:Y:S01]  /*1ac0*/  IMAD.SHL.U32 R2, R2, 0x200000, RZ ;  /* 0x0020000002027824 */ /* 0x000fe200078e00ff */
[----:B------:R-:W-:-:S04]  /*1ad0*/  LEA R3, R0, 0x37800000, 0x17 ;  /* 0x3780000000037811 */ /* 0x000fc800078eb8ff */
[----:B------:R-:W-:-:S07]  /*1ae0*/  LOP3.LUT R16, R3, R2, R16, 0xfe, !PT ;  /* 0x0000000203107212 */ /* 0x000fce00078efe10 */
.L_x_25076:
[----:B------:R-:W-:Y:S05]  /*1af0*/  BSYNC B0 ;  /* 0x0000000000007941 */ /* 0x000fea0003800000 */
.L_x_25075:
[----:B------:R-:W0:Y:S01]  /*1b00*/  F2I.FTZ.TRUNC.NTZ R16, R16 ;  /* 0x0000001000107305 */ /* 0x000e22000021f100 */
[----:B------:R-:W-:Y:S05]  /*1b10*/  BRA `(.L_x_25056) ;  /* 0x0000000000987947 */ /* 0x000fea0003800000 */
.L_x_25068:
        /* <DEDUP_REMOVED lines=14> */
.L_x_25082:
[----:B------:R-:W-:Y:S05]  /*1c00*/  BSYNC B0 ;  /* 0x0000000000007941 */ /* 0x000fea0003800000 */
.L_x_25081:
[----:B------:R-:W0:Y:S01]  /*1c10*/  F2I.FTZ.TRUNC.NTZ R16, R16 ;  /* 0x0000001000107305 */ /* 0x000e22000021f100 */
[----:B------:R-:W-:Y:S05]  /*1c20*/  BRA `(.L_x_25056) ;  /* 0x0000000000547947 */ /* 0x000fea0003800000 */
.L_x_25055:
        /* <DEDUP_REMOVED lines=17> */
.L_x_25083:
[----:B------:R-:W-:Y:S05]  /*1d40*/  BRA `(.L_x_25056) ;  /* 0x00000000000c7947 */ /* 0x000fea0003800000 */
.L_x_25080:
[----:B------:R0:W5:Y:S01]  /*1d50*/  LDG.E R16, desc[UR36][R2.64] ;  /* 0x0000002402107981 */ /* 0x000162000c1e1900 */
[----:B------:R-:W-:Y:S05]  /*1d60*/  BRA `(.L_x_25056) ;  /* 0x0000000000047947 */ /* 0x000fea0003800000 */
.L_x_25079:
[----:B------:R0:W5:Y:S02]  /*1d70*/  LDG.E R16, desc[UR36][R2.64] ;  /* 0x0000002402107981 */ /* 0x000164000c1e1900 */
.L_x_25056:
[----:B------:R-:W-:-:S07]  /*1d80*/  VIADD R26, R26, 0x80 ;  /* 0x000000801a1a7836 */ /* 0x000fce0000000000 */
.L_x_25050:
[----:B------:R-:W-:Y:S05]  /*1d90*/  BSYNC B6 ;  /* 0x0000000000067941 */ /* 0x000fea0003800000 */
.L_x_25049:
        /* <DEDUP_REMOVED lines=25> */
.L_x_25089:
[----:B------:R0:W5:Y:S01]  /*1f30*/  LDG.E.U8 R24, desc[UR36][R2.64] ;  /* 0x0000002402187981 */ /* 0x000162000c1e1100 */
[----:B------:R-:W-:Y:S05]  /*1f40*/  BRA `(.L_x_25091) ;  /* 0x0000000c00347947 */ /* 0x000fea0003800000 */
.L_x_25088:
        /* <DEDUP_REMOVED lines=8> */
.L_x_25093:
[----:B------:R0:W5:Y:S01]  /*1fd0*/  LDG.E R24, desc[UR36][R2.64] ;  /* 0x0000002402187981 */ /* 0x000162000c1e1900 */
[----:B------:R-:W-:Y:S05]  /*1fe0*/  BRA `(.L_x_25091) ;  /* 0x0000000c000c7947 */ /* 0x000fea0003800000 */
.L_x_25092:
[----:B------:R0:W5:Y:S01]  /*1ff0*/  LDG.E.S16 R24, desc[UR36][R2.64] ;  /* 0x0000002402187981 */ /* 0x000162000c1e1700 */
[----:B------:R-:W-:Y:S05]  /*2000*/  BRA `(.L_x_25091) ;  /* 0x0000000c00047947 */ /* 0x000fea0003800000 */
.L_x_25087:
        /* <DEDUP_REMOVED lines=9> */
.L_x_25095:
[----:B------:R-:W2:Y:S02]  /*20a0*/  LDG.E.U16 R2, desc[UR36][R2.64] ;  /* 0x0000002402027981 */ /* 0x000ea4000c1e1500 */
[----:B--2---:R-:W-:-:S06]  /*20b0*/  HADD2.F32 R24, -RZ, R2.H0_H0 ;  /* 0x20000002ff187230 */ /* 0x004fcc0000004100 */
[----:B------:R-:W0:Y:S01]  /*20c0*/  F2I.FTZ.TRUNC.NTZ R24, R24 ;  /* 0x0000001800187305 */ /* 0x000e22000021f100 */
[----:B------:R-:W-:Y:S05]  /*20d0*/  BRA `(.L_x_25091) ;  /* 0x0000000800d07947 */ /* 0x000fea0003800000 */
.L_x_25094:
        /* <DEDUP_REMOVED lines=9> */
.L_x_25097:
[----:B------:R-:W2:Y:S02]  /*2170*/  LDG.E.U16 R2, desc[UR36][R2.64] ;  /* 0x0000002402027981 */ /* 0x000ea4000c1e1500 */
[----:B--2---:R-:W-:-:S06]  /*2180*/  HADD2.F32 R24, -RZ, R2.H0_H0 ;  /* 0x20000002ff187230 */ /* 0x004fcc0000004100 */
[----:B------:R-:W0:Y:S01]  /*2190*/  F2I.FTZ.TRUNC.NTZ R24, R24 ;  /* 0x0000001800187305 */ /* 0x000e22000021f100 */
[----:B------:R-:W-:Y:S05]  /*21a0*/  BRA `(.L_x_25091) ;  /* 0x00000008009c7947 */ /* 0x000fea0003800000 */
.L_x_25096:
[----:B------:R-:W2:Y:S02]  /*21b0*/  LDG.E.64 R24, desc[UR36][R2.64] ;  /* 0x0000002402187981 */ /* 0x000ea4000c1e1b00 */
[----:B--2---:R0:W1:Y:S01]  /*21c0*/  F2I.F64.TRUNC R24, R24 ;  /* 0x0000001800187311 */ /* 0x004062000030d100 */
[----:B------:R-:W-:Y:S05]  /*21d0*/  BRA `(.L_x_25091) ;  /* 0x0000000800907947 */ /* 0x000fea0003800000 */
.L_x_25086:
        /* <DEDUP_REMOVED lines=12> */
.L_x_25100:
[----:B------:R-:W2:Y:S02]  /*22a0*/  LDG.E.64 R2, desc[UR36][R2.64] ;  /* 0x0000002402027981 */ /* 0x000ea4000c1e1b00 */
[----:B--2---:R0:W1:Y:S01]  /*22b0*/  F2I.F64.TRUNC R24, R2 ;  /* 0x0000000200187311 */ /* 0x004062000030d100 */
[----:B------:R-:W-:Y:S05]  /*22c0*/  BRA `(.L_x_25091) ;  /* 0x0000000800547947 */ /* 0x000fea0003800000 */
.L_x_25099:
        /* <DEDUP_REMOVED lines=27> */
.L_x_25102:
        /* <DEDUP_REMOVED lines=14> */
.L_x_25101:
[----:B------:R-:W2:Y:S02]  /*2560*/  LDG.E.U16 R24, desc[UR36][R2.64] ;  /* 0x0000002402187981 */ /* 0x000ea4000c1e1500 */
[----:B--2---:R-:W-:-:S06]  /*2570*/  IMAD.U32 R24, R24, 0x10000, RZ ;  /* 0x0001000018187824 */ /* 0x004fcc00078e00ff */
[----:B------:R-:W0:Y:S01]  /*2580*/  F2I.FTZ.TRUNC.NTZ R24, R24 ;  /* 0x0000001800187305 */ /* 0x000e22000021f100 */
[----:B------:R-:W-:Y:S05]  /*2590*/  BRA `(.L_x_25091) ;  /* 0x0000000400a07947 */ /* 0x000fea0003800000 */
.L_x_25098:
        /* <DEDUP_REMOVED lines=10> */
.L_x_25105:
        /* <DEDUP_REMOVED lines=21> */
.L_x_25109:
[----:B------:R-:W-:Y:S05]  /*2790*/  BSYNC B1 ;  /* 0x0000000000017941 */ /* 0x000fea0003800000 */
.L_x_25108:
[----:B------:R-:W-:Y:S01]  /*27a0*/  IMAD.SHL.U32 R2, R2, 0x100000, RZ ;  /* 0x0010000002027824 */ /* 0x000fe200078e00ff */
[----:B------:R-:W-:-:S04]  /*27b0*/  LEA R3, R0, 0x3b800000, 0x17 ;  /* 0x3b80000000037811 */ /* 0x000fc800078eb8ff */
[----:B------:R-:W-:-:S07]  /*27c0*/  LOP3.LUT R24, R3, R2, R24, 0xfe, !PT ;  /* 0x0000000203187212 */ /* 0x000fce00078efe18 */
.L_x_25107:
[----:B------:R-:W-:Y:S05]  /*27d0*/  BSYNC B0 ;  /* 0x0000000000007941 */ /* 0x000fea0003800000 */
.L_x_25106:
[----:B------:R-:W1:Y:S01]  /*27e0*/  F2I.FTZ.TRUNC.NTZ R24, R24 ;  /* 0x0000001800187305 */ /* 0x000e62000021f100 */
[----:B------:R-:W-:Y:S05]  /*27f0*/  BRA `(.L_x_25091) ;  /* 0x0000000400087947 */ /* 0x000fea0003800000 */
.L_x_25104:
        /* <DEDUP_REMOVED lines=21> */
.L_x_25113:
[----:B------:R-:W-:Y:S05]  /*2950*/  BSYNC B1 ;  /* 0x0000000000017941 */ /* 0x000fea0003800000 */
.L_x_25112:
[----:B------:R-:W-:Y:S01]  /*2960*/  IMAD.SHL.U32 R2, R2, 0x200000, RZ ;  /* 0x0020000002027824 */ /* 0x000fe200078e00ff */
[----:B------:R-:W-:-:S04]  /*2970*/  LEA R3, R0, 0x37800000, 0x17 ;  /* 0x3780000000037811 */ /* 0x000fc800078eb8ff */
[----:B------:R-:W-:-:S07]  /*2980*/  LOP3.LUT R24, R3, R2, R24, 0xfe, !PT ;  /* 0x0000000203187212 */ /* 0x000fce00078efe18 */
.L_x_25111:
[----:B------:R-:W-:Y:S05]  /*2990*/  BSYNC B0 ;  /* 0x0000000000007941 */ /* 0x000fea0003800000 */
.L_x_25110:
[----:B------:R-:W2:Y:S01]  /*29a0*/  F2I.FTZ.TRUNC.NTZ R24, R24 ;  /* 0x0000001800187305 */ /* 0x000ea2000021f100 */
[----:B------:R-:W-:Y:S05]  /*29b0*/  BRA `(.L_x_25091) ;  /* 0x0000000000987947 */ /* 0x000fea0003800000 */
.L_x_25103:
        /* <DEDUP_REMOVED lines=14> */
.L_x_25117:
[----:B------:R-:W-:Y:S05]  /*2aa0*/  BSYNC B0 ;  /* 0x0000000000007941 */ /* 0x000fea0003800000 */
.L_x_25116:
[----:B------:R-:W4:Y:S01]  /*2ab0*/  F2I.FTZ.TRUNC.NTZ R24, R24 ;  /* 0x0000001800187305 */ /* 0x000f22000021f100 */
[----:B------:R-:W-:Y:S05]  /*2ac0*/  BRA `(.L_x_25091) ;  /* 0x0000000000547947 */ /* 0x000fea0003800000 */
.L_x_25090:
        /* <DEDUP_REMOVED lines=17> */
.L_x_25118:
[----:B------:R-:W-:Y:S05]  /*2be0*/  BRA `(.L_x_25091) ;  /* 0x00000000000c7947 */ /* 0x000fea0003800000 */
.L_x_25115:
[----:B------:R0:W5:Y:S01]  /*2bf0*/  LDG.E R24, desc[UR36][R2.64] ;  /* 0x0000002402187981 */ /* 0x000162000c1e1900 */
[----:B------:R-:W-:Y:S05]  /*2c00*/  BRA `(.L_x_25091) ;  /* 0x0000000000047947 */ /* 0x000fea0003800000 */
.L_x_25114:
[----:B------:R3:W5:Y:S02]  /*2c10*/  LDG.E R24, desc[UR36][R2.64] ;  /* 0x0000002402187981 */ /* 0x000764000c1e1900 */
.L_x_25091:
[----:B------:R-:W-:-:S07]  /*2c20*/  VIADD R26, R26, 0x80 ;  /* 0x000000801a1a7836 */ /* 0x000fce0000000000 */
.L_x_25085:
[----:B------:R-:W-:Y:S05]  /*2c30*/  BSYNC B6 ;  /* 0x0000000000067941 */ /* 0x000fea0003800000 */
.L_x_25084:
        /* <DEDUP_REMOVED lines=22> */
.L_x_25124:
[----:B------:R0:W5:Y:S01]  /*2da0*/  LDG.E.U8 R22, desc[UR36][R2.64] ;  /* 0x0000002402167981 */ /* 0x000162000c1e1100 */
[----:B------:R-:W-:Y:S05]  /*2db0*/  BRA `(.L_x_25120) ;  /* 0x0000000c00307947 */ /* 0x000fea0003800000 */
.L_x_25123:
        /* <DEDUP_REMOVED lines=8> */
.L_x_25127:
[----:B------:R0:W5:Y:S01]  /*2e40*/  LDG.E R22, desc[UR36][R2.64] ;  /* 0x0000002402167981 */ /* 0x000162000c1e1900 */
[----:B------:R-:W-:Y:S05]  /*2e50*/  BRA `(.L_x_25120) ;  /* 0x0000000c00087947 */ /* 0x000fea0003800000 */
.L_x_25126:
[----:B------:R0:W5:Y:S01]  /*2e60*/  LDG.E.S16 R22, desc[UR36][R2.64] ;  /* 0x0000002402167981 */ /* 0x000162000c1e1700 */
[----:B------:R-:W-:Y:S05]  /*2e70*/  BRA `(.L_x_25120) ;  /* 0x0000000c00007947 */ /* 0x000fea0003800000 */
.L_x_25122:
        /* <DEDUP_REMOVED lines=9> */
.L_x_25129:
[----:B------:R-:W3:Y:S02]  /*2f10*/  LDG.E.U16 R2, desc[UR36][R2.64] ;  /* 0x0000002402027981 */ /* 0x000ee4000c1e1500 */
[----:B---3--:R-:W-:-:S06]  /*2f20*/  HADD2.F32 R22, -RZ, R2.H0_H0 ;  /* 0x20000002ff167230 */ /* 0x008fcc0000004100 */
[----:B------:R-:W0:Y:S01]  /*2f30*/  F2I.FTZ.TRUNC.NTZ R22, R22 ;  /* 0x0000001600167305 */ /* 0x000e22000021f100 */
[----:B------:R-:W-:Y:S05]  /*2f40*/  BRA `(.L_x_25120) ;  /* 0x0000000800cc7947 */ /* 0x000fea0003800000 */
.L_x_25128:
        /* <DEDUP_REMOVED lines=9> */
.L_x_25131:
[----:B------:R-:W3:Y:S02]  /*2fe0*/  LDG.E.U16 R2, desc[UR36][R2.64] ;  /* 0x0000002402027981 */ /* 0x000ee4000c1e1500 */
[----:B---3--:R-:W-:-:S06]  /*2ff0*/  HADD2.F32 R22, -RZ, R2.H0_H0 ;  /* 0x20000002ff167230 */ /* 0x008fcc0000004100 */
[----:B------:R-:W0:Y:S01]  /*3000*/  F2I.FTZ.TRUNC.NTZ R22, R22 ;  /* 0x0000001600167305 */ /* 0x000e22000021f100 */
[----:B------:R-:W-:Y:S05]  /*3010*/  BRA `(.L_x_25120) ;  /* 0x0000000800987947 */ /* 0x000fea0003800000 */
.L_x_25130:
[----:B------:R-:W3:Y:S02]  /*3020*/  LDG.E.64 R2, desc[UR36][R2.64] ;  /* 0x0000002402027981 */ /* 0x000ee4000c1e1b00 */
[----:B---3--:R0:W1:Y:S01]  /*3030*/  F2I.F64.TRUNC R22, R2 ;  /* 0x0000000200167311 */ /* 0x008062000030d100 */
[----:B------:R-:W-:Y:S05]  /*3040*/  BRA `(.L_x_25120) ;  /* 0x00000008008c7947 */ /* 0x000fea0003800000 */
.L_x_25121:
        /* <DEDUP_REMOVED lines=12> */
.L_x_25134:
[----:B------:R-:W3:Y:S02]  /*3110*/  LDG.E.64 R2, desc[UR36][R2.64] ;  /* 0x0000002402027981 */ /* 0x000ee4000c1e1b00 */
[----:B---3--:R0:W1:Y:S01]  /*3120*/  F2I.F64.TRUNC R22, R2 ;  /* 0x0000000200167311 */ /* 0x008062000030d100 */
[----:B------:R-:W-:Y:S05]  /*3130*/  BRA `(.L_x_25120) ;  /* 0x0000000800507947 */ /* 0x000fea0003800000 */
.L_x_25133:
        /* <DEDUP_REMOVED lines=27> */
.L_x_25136:
        /* <DEDUP_REMOVED lines=14> */
.L_x_25135:
[----:B------:R-:W3:Y:S02]  /*33d0*/  LDG.E.U16 R22, desc[UR36][R2.64] ;  /* 0x0000002402167981 */ /* 0x000ee4000c1e1500 */
[----:B---3--:R-:W-:-:S06]  /*33e0*/  IMAD.U32 R22, R22, 0x10000, RZ ;  /* 0x0001000016167824 */ /* 0x008fcc00078e00ff */
[----:B------:R-:W0:Y:S01]  /*33f0*/  F2I.FTZ.TRUNC.NTZ R22, R22 ;  /* 0x0000001600167305 */ /* 0x000e22000021f100 */
[----:B------:R-:W-:Y:S05]  /*3400*/  BRA `(.L_x_25120) ;  /* 0x00000004009c7947 */ /* 0x000fea0003800000 */
.L_x_25132:
        /* <DEDUP_REMOVED lines=10> */
.L_x_25139:
        /* <DEDUP_REMOVED lines=21> */
.L_x_25143:
[----:B------:R-:W-:Y:S05]  /*3600*/  BSYNC B1 ;  /* 0x0000000000017941 */ /* 0x000fea0003800000 */
.L_x_25142:
[----:B------:R-:W-:Y:S01]  /*3610*/  IMAD.SHL.U32 R2, R2, 0x100000, RZ ;  /* 0x0010000002027824 */ /* 0x000fe200078e00ff */
[----:B------:R-:W-:-:S04]  /*3620*/  LEA R3, R0, 0x3b800000, 0x17 ;  /* 0x3b80000000037811 */ /* 0x000fc800078eb8ff */
[----:B------:R-:W-:-:S07]  /*3630*/  LOP3.LUT R22, R3, R2, R22, 0xfe, !PT ;  /* 0x0000000203167212 */ /* 0x000fce00078efe16 */
.L_x_25141:
[----:B------:R-:W-:Y:S05]  /*3640*/  BSYNC B0 ;  /* 0x0000000000007941 */ /* 0x000fea0003800000 */
.L_x_25140:
[----:B------:R-:W0:Y:S01]  /*3650*/  F2I.FTZ.TRUNC.NTZ R22, R22 ;  /* 0x0000001600167305 */ /* 0x000e22000021f100 */
[----:B------:R-:W-:Y:S05]  /*3660*/  BRA `(.L_x_25120) ;  /* 0x0000000400047947 */ /* 0x000fea0003800000 */
.L_x_25138:
        /* <DEDUP_REMOVED lines=21> */
.L_x_25147:
[----:B------:R-:W-:Y:S05]  /*37c0*/  BSYNC B1 ;  /* 0x0000000000017941 */ /* 0x000fea0003800000 */
.L_x_25146:
[----:B------:R-:W-:Y:S01]  /*37d0*/  IMAD.SHL.U32 R2, R2, 0x200000, RZ ;  /* 0x0020000002027824 */ /* 0x000fe200078e00ff */
[----:B------:R-:W-:-:S04]  /*37e0*/  LEA R3, R0, 0x37800000, 0x17 ;  /* 0x3780000000037811 */ /* 0x000fc800078eb8ff */
[----:B------:R-:W-:-:S07]  /*37f0*/  LOP3.LUT R22, R3, R2, R22, 0xfe, !PT ;  /* 0x0000000203167212 */ /* 0x000fce00078efe16 */
.L_x_25145:
[----:B------:R-:W-:Y:S05]  /*3800*/  BSYNC B0 ;  /* 0x0000000000007941 */ /* 0x000fea0003800000 */
.L_x_25144:
[----:B------:R-:W0:Y:S01]  /*3810*/  F2I.FTZ.TRUNC.NTZ R22, R22 ;  /* 0x0000001600167305 */ /* 0x000e22000021f100 */
[----:B------:R-:W-:Y:S05]  /*3820*/  BRA `(.L_x_25120) ;  /* 0x0000000000947947 */ /* 0x000fea0003800000 */
.L_x_25137:
        /* <DEDUP_REMOVED lines=14> */
.L_x_25151:
[----:B------:R-:W-:Y:S05]  /*3910*/  BSYNC B0 ;  /* 0x0000000000007941 */ /* 0x000fea0003800000 */
.L_x_25150:
[----:B------:R-:W0:Y:S01]  /*3920*/  F2I.FTZ.TRUNC.NTZ R22, R22 ;  /* 0x0000001600167305 */ /* 0x000e22000021f100 */
[----:B------:R-:W-:Y:S05]  /*3930*/  BRA `(.L_x_25120) ;  /* 0x0000000000507947 */ /* 0x000fea0003800000 */
.L_x_25125:
        /* <DEDUP_REMOVED lines=16> */
.L_x_25152:
[----:B------:R-:W-:Y:S05]  /*3a40*/  BRA `(.L_x_25120) ;  /* 0x00000000000c7947 */ /* 0x000fea0003800000 */
.L_x_25149:
[----:B------:R0:W5:Y:S01]  /*3a50*/  LDG.E R22, desc[UR36][R2.64] ;  /* 0x0000002402167981 */ /* 0x000162000c1e1900 */
[----:B------:R-:W-:Y:S05]  /*3a60*/  BRA `(.L_x_25120) ;  /* 0x0000000000047947 */ /* 0x000fea0003800000 */
.L_x_25148:
[----:B------:R0:W5:Y:S02]  /*3a70*/  LDG.E R22, desc[UR36][R2.64] ;  /* 0x0000002402167981 */ /* 0x000164000c1e1900 */
.L_x_25120:
[----:B------:R-:W-:Y:S05]  /*3a80*/  BSYNC B6 ;  /* 0x0000000000067941 */ /* 0x000fea0003800000 */
.L_x_25119:
[----:B01-34-:R-:W0:Y:S01]  /*3a90*/  S2R R2, SR_TID.X ;  /* 0x0000000000027919 */ /* 0x01be220000002100 */
[----:B------:R-:W1:Y:S01]  /*3aa0*/  LDC.U8 R17, c[0x0][0x23c] ;  /* 0x00008f00ff117b82 */ /* 0x000e620000000000 */
[----:B------:R-:W-:Y:S01]  /*3ab0*/  ULDC UR4, c[0x0][0x218] ;  /* 0x0000860000047ab9 */ /* 0x000fe20000000800 */
[----:B------:R-:W-:Y:S01]  /*3ac0*/  BSSY B6, `(.L_x_25153) ;  /* 0x00000f7000067945 */ /* 0x000fe20003800000 */
[----:B-----5:R-:W-:Y:S02]  /*3ad0*/  LOP3.LUT P0, RZ, R18, UR4, RZ, 0xfc, !PT ;  /* 0x0000000412ff7c12 */ /* 0x020fe4000f80fcff */
[----:B------:R-:W-:Y:S02]  /*3ae0*/  LOP3.LUT P1, RZ, R16, UR4, RZ, 0xfc, !PT ;  /* 0x0000000410ff7c12 */ /* 0x000fe4000f82fcff */
[----:B--2---:R-:W-:Y:S02]  /*3af0*/  LOP3.LUT P2, RZ, R24, UR4, RZ, 0xfc, !PT ;  /* 0x0000000418ff7c12 */ /* 0x004fe4000f84fcff */
[----:B------:R-:W-:-:S02]  /*3b00*/  LOP3.LUT P3, RZ, R22, UR4, RZ, 0xfc, !PT ;  /* 0x0000000416ff7c12 */ /* 0x000fc4000f86fcff */
[----:B------:R-:W-:Y:S02]  /*3b10*/  SEL R3, RZ, 0x1, !P0 ;  /* 0x00000001ff037807 */ /* 0x000fe40004000000 */
[----:B------:R-:W-:Y:S02]  /*3b20*/  SEL R22, RZ, 0x1, !P1 ;  /* 0x00000001ff167807 */ /* 0x000fe40004800000 */
        /* <DEDUP_REMOVED lines=25> */
.L_x_25158:
[----:B------:R0:W-:Y:S01]  /*3cc0*/  STG.E.U8 desc[UR36][R8.64], R3 ;  /* 0x0000000308007986 */ /* 0x0001e2000c101124 */
[----:B------:R-:W-:Y:S05]  /*3cd0*/  BRA `(.L_x_25154) ;  /* 0x0000000c00547947 */ /* 0x000fea0003800000 */
.L_x_25157:
        /* <DEDUP_REMOVED lines=10> */
.L_x_25161:
[----:B------:R0:W-:Y:S01]  /*3d80*/  STG.E desc[UR36][R8.64], R3 ;  /* 0x0000000308007986 */ /* 0x0001e2000c101924 */
[----:B------:R-:W-:Y:S05]  /*3d90*/  BRA `(.L_x_25154) ;  /* 0x0000000c00247947 */ /* 0x000fea0003800000 */
.L_x_25160:
[----:B------:R0:W-:Y:S01]  /*3da0*/  STG.E.U16 desc[UR36][R8.64], R3 ;  /* 0x0000000308007986 */ /* 0x0001e2000c101524 */
[----:B------:R-:W-:Y:S05]  /*3db0*/  BRA `(.L_x_25154) ;  /* 0x0000000c001c7947 */ /* 0x000fea0003800000 */
.L_x_25156:
        /* <DEDUP_REMOVED lines=9> */
.L_x_25163:
[----:B------:R-:W0:Y:S02]  /*3e50*/  I2F.S16 R0, R3 ;  /* 0x0000000300007306 */ /* 0x000e240000101400 */
[----:B0-----:R-:W-:-:S05]  /*3e60*/  F2FP.F16.F32.PACK_AB R0, RZ, R0 ;  /* 0x00000000ff00723e */ /* 0x001fca00000000ff */
[----:B------:R0:W-:Y:S01]  /*3e70*/  STG.E.U16 desc[UR36][R8.64], R0 ;  /* 0x0000000008007986 */ /* 0x0001e2000c101524 */
[----:B------:R-:W-:Y:S05]  /*3e80*/  BRA `(.L_x_25154) ;  /* 0x0000000800e87947 */ /* 0x000fea0003800000 */
.L_x_25162:
        /* <DEDUP_REMOVED lines=10> */
.L_x_25165:
[----:B------:R-:W0:Y:S02]  /*3f30*/  I2F.S16 R3, R3 ;  /* 0x0000000300037306 */ /* 0x000e240000101400 */
[----:B0-----:R-:W-:-:S04]  /*3f40*/  F2FP.F16.F32.PACK_AB R3, RZ, R3 ;  /* 0x00000003ff03723e */ /* 0x001fc800000000ff */
[----:B------:R-:W-:-:S05]  /*3f50*/  PRMT R3, R3, 0x5410, RZ ;  /* 0x0000541003037816 */ /* 0x000fca00000000ff */
[----:B------:R0:W-:Y:S01]  /*3f60*/  STG.E desc[UR36][R8.64], R3 ;  /* 0x0000000308007986 */ /* 0x0001e2000c101924 */
[----:B------:R-:W-:Y:S05]  /*3f70*/  BRA `(.L_x_25154) ;  /* 0x0000000800ac7947 */ /* 0x000fea0003800000 */
.L_x_25164:
[----:B------:R-:W0:Y:S02]  /*3f80*/  I2F.F64.S16 R4, R3 ;  /* 0x0000000300047312 */ /* 0x000e240000101c00 */
[----:B0-----:R0:W-:Y:S01]  /*3f90*/  STG.E.64 desc[UR36][R8.64], R4 ;  /* 0x0000000408007986 */ /* 0x0011e2000c101b24 */
[----:B------:R-:W-:Y:S05]  /*3fa0*/  BRA `(.L_x_25154) ;  /* 0x0000000800a07947 */ /* 0x000fea0003800000 */
.L_x_25155:
        /* <DEDUP_REMOVED lines=10> */
.L_x_25168:
[----:B------:R-:W0:Y:S01]  /*4050*/  I2F.F64.S16 R4, R3 ;  /* 0x0000000300047312 */ /* 0x000e220000101c00 */
[----:B------:R-:W-:-:S05]  /*4060*/  CS2R R6, SRZ ;  /* 0x0000000000067805 */ /* 0x000fca000001ff00 */
[----:B0-----:R0:W-:Y:S01]  /*4070*/  STG.E.128 desc[UR36][R8.64], R4 ;  /* 0x0000000408007986 */ /* 0x0011e2000c101d24 */
[----:B------:R-:W-:Y:S05]  /*4080*/  BRA `(.L_x_25154) ;  /* 0x0000000800687947 */ /* 0x000fea0003800000 */
.L_x_25167:
        /* <DEDUP_REMOVED lines=21> */
.L_x_25172:
[----:B------:R-:W-:Y:S05]  /*41e0*/  BSYNC B0 ;  /* 0x0000000000007941 */ /* 0x000fea0003800000 */
.L_x_25171:
[----:B------:R-:W-:-:S05]  /*41f0*/  LOP3.LUT R5, R0, R5, RZ, 0xfc, !PT ;  /* 0x0000000500057212 */ /* 0x000fca00078efcff */
[----:B------:R0:W-:Y:S01]  /*4200*/  STG.E.U8 desc[UR36][R8.64], R5 ;  /* 0x0000000508007986 */ /* 0x0001e2000c101124 */
[----:B------:R-:W-:Y:S05]  /*4210*/  BRA `(.L_x_25154) ;  /* 0x0000000800047947 */ /* 0x000fea0003800000 */
.L_x_25170:
        /* <DEDUP_REMOVED lines=13> */
.L_x_25174:
[----:B------:R-:W-:Y:S01]  /*42f0*/  IMAD.MOV.U32 R0, RZ, RZ, 0x7f ;  /* 0x0000007fff007424 */ /* 0x000fe200078e00ff */
[----:B------:R-:W-:-:S04]  /*4300*/  ISETP.GT.U32.AND P0, PT, R4, 0x7f800000, PT ;  /* 0x7f8000000400780c */ /* 0x000fc80003f04070 */
[----:B------:R-:W-:-:S09]  /*4310*/  SEL R0, R0, 0x7c, P0 ;  /* 0x0000007c00007807 */ /* 0x000fd20000000000 */
.L_x_25175:
[----:B------:R-:W-:Y:S05]  /*4320*/  BSYNC B0 ;  /* 0x0000000000007941 */ /* 0x000fea0003800000 */
.L_x_25173:
[----:B------:R-:W-:-:S04]  /*4330*/  LOP3.LUT R3, R5, 0x80000000, RZ, 0xc0, !PT ;  /* 0x8000000005037812 */ /* 0x000fc800078ec0ff */
[----:B------:R-:W-:-:S04]  /*4340*/  SHF.R.U32.HI R3, RZ, 0x18, R3 ;  /* 0x00000018ff037819 */ /* 0x000fc80000011603 */
[----:B------:R-:W-:-:S05]  /*4350*/  LOP3.LUT R3, R0, R3, RZ, 0xfc, !PT ;  /* 0x0000000300037212 */ /* 0x000fca00078efcff */
[----:B------:R0:W-:Y:S01]  /*4360*/  STG.E.U8 desc[UR36][R8.64], R3 ;  /* 0x0000000308007986 */ /* 0x0001e2000c101124 */
[----:B------:R-:W-:Y:S05]  /*4370*/  BRA `(.L_x_25154) ;  /* 0x0000000400ac7947 */ /* 0x000fea0003800000 */
.L_x_25169:
[----:B------:R-:W0:Y:S02]  /*4380*/  I2F.S16 R0, R3 ;  /* 0x0000000300007306 */ /* 0x000e240000101400 */
[----:B0-----:R-:W-:-:S05]  /*4390*/  F2FP.BF16.F32.PACK_AB R0, RZ, R0 ;  /* 0x00000000ff00723e */ /* 0x001fca00000010ff */
[----:B------:R0:W-:Y:S01]  /*43a0*/  STG.E.U16 desc[UR36][R8.64], R0 ;  /* 0x0000000008007986 */ /* 0x0001e2000c101524 */
[----:B------:R-:W-:Y:S05]  /*43b0*/  BRA `(.L_x_25154) ;  /* 0x00000004009c7947 */ /* 0x000fea0003800000 */
.L_x_25166:
        /* <DEDUP_REMOVED lines=10> */
.L_x_25178:
        /* <DEDUP_REMOVED lines=17> */
.L_x_25181:
[----:B------:R-:W-:-:S04]  /*4570*/  LOP3.LUT R3, R3, 0x80000000, RZ, 0xc0, !PT ;  /* 0x8000000003037812 */ /* 0x000fc800078ec0ff */
[----:B------:R-:W-:-:S04]  /*4580*/  SHF.R.U32.HI R3, RZ, 0x18, R3 ;  /* 0x00000018ff037819 */ /* 0x000fc80000011603 */
[----:B------:R-:W-:-:S04]  /*4590*/  LOP3.LUT R0, R0, R3, RZ, 0xfc, !PT ;  /* 0x0000000300007212 */ /* 0x000fc800078efcff */
[----:B------:R-:W-:-:S07]  /*45a0*/  PRMT R4, R0, 0x7610, R4 ;  /* 0x0000761000047816 */ /* 0x000fce0000000004 */
.L_x_25180:
[----:B------:R-:W-:Y:S05]  /*45b0*/  BSYNC B0 ;  /* 0x0000000000007941 */ /* 0x000fea0003800000 */
.L_x_25179:
[----:B------:R4:W-:Y:S01]  /*45c0*/  STG.E.U8 desc[UR36][R8.64], R4 ;  /* 0x0000000408007986 */ /* 0x0009e2000c101124 */
[----:B------:R-:W-:Y:S05]  /*45d0*/  BRA `(.L_x_25154) ;  /* 0x0000000400147947 */ /* 0x000fea0003800000 */
.L_x_25177:
        /* <DEDUP_REMOVED lines=17> */
.L_x_25184:
[----:B------:R-:W-:-:S04]  /*46f0*/  LOP3.LUT R3, R3, 0x80000000, RZ, 0xc0, !PT ;  /* 0x8000000003037812 */ /* 0x000fc800078ec0ff */
[----:B------:R-:W-:-:S04]  /*4700*/  SHF.R.U32.HI R3, RZ, 0x18, R3 ;  /* 0x00000018ff037819 */ /* 0x000fc80000011603 */
[----:B------:R-:W-:-:S04]  /*4710*/  LOP3.LUT R0, R0, R3, RZ, 0xfc, !PT ;  /* 0x0000000300007212 */ /* 0x000fc800078efcff */
[----:B------:R-:W-:-:S07]  /*4720*/  PRMT R4, R0, 0x7610, R4 ;  /* 0x0000761000047816 */ /* 0x000fce0000000004 */
.L_x_25183:
[----:B------:R-:W-:Y:S05]  /*4730*/  BSYNC B0 ;  /* 0x0000000000007941 */ /* 0x000fea0003800000 */
.L_x_25182:
[----:B------:R0:W-:Y:S01]  /*4740*/  STG.E.U8 desc[UR36][R8.64], R4 ;  /* 0x0000000408007986 */ /* 0x0001e2000c101124 */
[----:B------:R-:W-:Y:S05]  /*4750*/  BRA `(.L_x_25154) ;  /* 0x0000000000b47947 */ /* 0x000fea0003800000 */
.L_x_25176:
        /* <DEDUP_REMOVED lines=23> */
.L_x_25159:
        /* <DEDUP_REMOVED lines=16> */
.L_x_25187:
[----:B------:R-:W-:Y:S05]  /*49d0*/  BRA `(.L_x_25154) ;  /* 0x0000000000147947 */ /* 0x000fea0003800000 */
.L_x_25186:
[----:B------:R-:W-:Y:S02]  /*49e0*/  IMAD.MOV.U32 R4, RZ, RZ, R3 ;  /* 0x000000ffff047224 */ /* 0x000fe400078e0003 */
[----:B------:R-:W-:-:S05]  /*49f0*/  IMAD.MOV.U32 R5, RZ, RZ, RZ ;  /* 0x000000ffff057224 */ /* 0x000fca00078e00ff */
[----:B------:R3:W-:Y:S01]  /*4a00*/  STG.E.64 desc[UR36][R8.64], R4 ;  /* 0x0000000408007986 */ /* 0x0007e2000c101b24 */
[----:B------:R-:W-:Y:S05]  /*4a10*/  BRA `(.L_x_25154) ;  /* 0x0000000000047947 */ /* 0x000fea0003800000 */
.L_x_25185:
[----:B------:R0:W-:Y:S02]  /*4a20*/  STG.E desc[UR36][R8.64], R3 ;  /* 0x0000000308007986 */ /* 0x0001e4000c101924 */
.L_x_25154:
[----:B------:R-:W-:Y:S05]  /*4a30*/  BSYNC B6 ;  /* 0x0000000000067941 */ /* 0x000fea0003800000 */
.L_x_25153:
        /* <DEDUP_REMOVED lines=23> */
.L_x_25193:
[----:B------:R0:W-:Y:S01]  /*4bb0*/  STG.E.U8 desc[UR36][R8.64], R22 ;  /* 0x0000001608007986 */ /* 0x0001e2000c101124 */
[----:B------:R-:W-:Y:S05]  /*4bc0*/  BRA `(.L_x_25195) ;  /* 0x0000000c00507947 */ /* 0x000fea0003800000 */
.L_x_25192:
        /* <DEDUP_REMOVED lines=10> */
.L_x_25197:
[----:B------:R0:W-:Y:S01]  /*4c70*/  STG.E desc[UR36][R8.64], R22 ;  /* 0x0000001608007986 */ /* 0x0001e2000c101924 */
[----:B------:R-:W-:Y:S05]  /*4c80*/  BRA `(.L_x_25195) ;  /* 0x0000000c00207947 */ /* 0x000fea0003800000 */
.L_x_25196:
[----:B------:R0:W-:Y:S01]  /*4c90*/  STG.E.U16 desc[UR36][R8.64], R22 ;  /* 0x0000001608007986 */ /* 0x0001e2000c101524 */
[----:B------:R-:W-:Y:S05]  /*4ca0*/  BRA `(.L_x_25195) ;  /* 0x0000000c00187947 */ /* 0x000fea0003800000 */
.L_x_25191:
        /* <DEDUP_REMOVED lines=9> */
.L_x_25199:
[----:B------:R-:W0:Y:S02]  /*4d40*/  I2F.S16 R0, R22 ;  /* 0x0000001600007306 */ /* 0x000e240000101400 */
[----:B0-----:R-:W-:-:S05]  /*4d50*/  F2FP.F16.F32.PACK_AB R0, RZ, R0 ;  /* 0x00000000ff00723e */ /* 0x001fca00000000ff */
[----:B------:R0:W-:Y:S01]  /*4d60*/  STG.E.U16 desc[UR36][R8.64], R0 ;  /* 0x0000000008007986 */ /* 0x0001e2000c101524 */
[----:B------:R-:W-:Y:S05]  /*4d70*/  BRA `(.L_x_25195) ;  /* 0x0000000800e47947 */ /* 0x000fea0003800000 */
.L_x_25198:
        /* <DEDUP_REMOVED lines=10> */
.L_x_25201:
[----:B------:R-:W0:Y:S02]  /*4e20*/  I2F.S16 R22, R22 ;  /* 0x0000001600167306 */ /* 0x000e240000101400 */
[----:B0-----:R-:W-:-:S04]  /*4e30*/  F2FP.F16.F32.PACK_AB R3, RZ, R22 ;  /* 0x00000016ff03723e */ /* 0x001fc800000000ff */
[----:B------:R-:W-:-:S05]  /*4e40*/  PRMT R3, R3, 0x5410, RZ ;  /* 0x0000541003037816 */ /* 0x000fca00000000ff */
[----:B------:R0:W-:Y:S01]  /*4e50*/  STG.E desc[UR36][R8.64], R3 ;  /* 0x0000000308007986 */ /* 0x0001e2000c101924 */
[----:B------:R-:W-:Y:S05]  /*4e60*/  BRA `(.L_x_25195) ;  /* 0x0000000800a87947 */ /* 0x000fea0003800000 */
.L_x_25200:
[----:B------:R-:W0:Y:S02]  /*4e70*/  I2F.F64.S16 R4, R22 ;  /* 0x0000001600047312 */ /* 0x000e240000101c00 */
[----:B0-----:R0:W-:Y:S01]  /*4e80*/  STG.E.64 desc[UR36][R8.64], R4 ;  /* 0x0000000408007986 */ /* 0x0011e2000c101b24 */
[----:B------:R-:W-:Y:S05]  /*4e90*/  BRA `(.L_x_25195) ;  /* 0x00000008009c7947 */ /* 0x000fea0003800000 */
.L_x_25190:
        /* <DEDUP_REMOVED lines=10> */
.L_x_25204:
[----:B------:R-:W0:Y:S01]  /*4f40*/  I2F.F64.S16 R4, R22 ;  /* 0x0000001600047312 */ /* 0x000e220000101c00 */
[----:B------:R-:W-:-:S05]  /*4f50*/  CS2R R6, SRZ ;  /* 0x0000000000067805 */ /* 0x000fca000001ff00 */
[----:B0-----:R0:W-:Y:S01]  /*4f60*/  STG.E.128 desc[UR36][R8.64], R4 ;  /* 0x0000000408007986 */ /* 0x0011e2000c101d24 */
[----:B------:R-:W-:Y:S05]  /*4f70*/  BRA `(.L_x_25195) ;  /* 0x0000000800647947 */ /* 0x000fea0003800000 */
.L_x_25203:
        /* <DEDUP_REMOVED lines=21> */
.L_x_25208:
[----:B------:R-:W-:Y:S05]  /*50d0*/  BSYNC B0 ;  /* 0x0000000000007941 */ /* 0x000fea0003800000 */
.L_x_25207:
[----:B------:R-:W-:-:S05]  /*50e0*/  LOP3.LUT R5, R0, R5, RZ, 0xfc, !PT ;  /* 0x0000000500057212 */ /* 0x000fca00078efcff */
[----:B------:R0:W-:Y:S01]  /*50f0*/  STG.E.U8 desc[UR36][R8.64], R5 ;  /* 0x0000000508007986 */ /* 0x0001e2000c101124 */
[----:B------:R-:W-:Y:S05]  /*5100*/  BRA `(.L_x_25195) ;  /* 0x0000000800007947 */ /* 0x000fea0003800000 */
.L_x_25206:
        /* <DEDUP_REMOVED lines=13> */
.L_x_25210:
[----:B------:R-:W-:Y:S01]  /*51e0*/  IMAD.MOV.U32 R0, RZ, RZ, 0x7f ;  /* 0x0000007fff007424 */ /* 0x000fe200078e00ff */
[----:B------:R-:W-:-:S04]  /*51f0*/  ISETP.GT.U32.AND P0, PT, R3, 0x7f800000, PT ;  /* 0x7f8000000300780c */ /* 0x000fc80003f04070 */
[----:B------:R-:W-:-:S09]  /*5200*/  SEL R0, R0, 0x7c, P0 ;  /* 0x0000007c00007807 */ /* 0x000fd20000000000 */
.L_x_25211:
[----:B------:R-:W-:Y:S05]  /*5210*/  BSYNC B0 ;  /* 0x0000000000007941 */ /* 0x000fea0003800000 */
.L_x_25209:
[----:B------:R-:W-:-:S04]  /*5220*/  LOP3.LUT R3, R5, 0x80000000, RZ, 0xc0, !PT ;  /* 0x8000000005037812 */ /* 0x000fc800078ec0ff */
[----:B------:R-:W-:-:S04]  /*5230*/  SHF.R.U32.HI R3, RZ, 0x18, R3 ;  /* 0x00000018ff037819 */ /* 0x000fc80000011603 */
[----:B------:R-:W-:-:S05]  /*5240*/  LOP3.LUT R3, R0, R3, RZ, 0xfc, !PT ;  /* 0x0000000300037212 */ /* 0x000fca00078efcff */
[----:B------:R0:W-:Y:S01]  /*5250*/  STG.E.U8 desc[UR36][R8.64], R3 ;  /* 0x0000000308007986 */ /* 0x0001e2000c101124 */
[----:B------:R-:W-:Y:S05]  /*5260*/  BRA `(.L_x_25195) ;  /* 0x0000000400a87947 */ /* 0x000fea0003800000 */
.L_x_25205:
[----:B------:R-:W0:Y:S02]  /*5270*/  I2F.S16 R0, R22 ;  /* 0x0000001600007306 */ /* 0x000e240000101400 */
[----:B0-----:R-:W-:-:S05]  /*5280*/  F2FP.BF16.F32.PACK_AB R0, RZ, R0 ;  /* 0x00000000ff00723e */ /* 0x001fca00000010ff */
[----:B------:R0:W-:Y:S01]  /*5290*/  STG.E.U16 desc[UR36][R8.64], R0 ;  /* 0x0000000008007986 */ /* 0x0001e2000c101524 */
[----:B------:R-:W-:Y:S05]  /*52a0*/  BRA `(.L_x_25195) ;  /* 0x0000000400987947 */ /* 0x000fea0003800000 */
.L_x_25202:
        /* <DEDUP_REMOVED lines=10> */
.L_x_25214:
        /* <DEDUP_REMOVED lines=17> */
.L_x_25217:
[----:B------:R-:W-:-:S04]  /*5460*/  LOP3.LUT R3, R5, 0x80000000, RZ, 0xc0, !PT ;  /* 0x8000000005037812 */ /* 0x000fc800078ec0ff */
[----:B------:R-:W-:-:S04]  /*5470*/  SHF.R.U32.HI R3, RZ, 0x18, R3 ;  /* 0x00000018ff037819 */ /* 0x000fc80000011603 */
[----:B------:R-:W-:-:S04]  /*5480*/  LOP3.LUT R0, R0, R3, RZ, 0xfc, !PT ;  /* 0x0000000300007212 */ /* 0x000fc800078efcff */
[----:B------:R-:W-:-:S07]  /*5490*/  PRMT R4, R0, 0x7610, R4 ;  /* 0x0000761000047816 */ /* 0x000fce0000000004 */
.L_x_25216:
[----:B------:R-:W-:Y:S05]  /*54a0*/  BSYNC B0 ;  /* 0x0000000000007941 */ /* 0x000fea0003800000 */
.L_x_25215:
[----:B------:R3:W-:Y:S01]  /*54b0*/  STG.E.U8 desc[UR36][R8.64], R4 ;  /* 0x0000000408007986 */ /* 0x0007e2000c101124 */
[----:B------:R-:W-:Y:S05]  /*54c0*/  BRA `(.L_x_25195) ;  /* 0x0000000400107947 */ /* 0x000fea0003800000 */
.L_x_25213:
        /* <DEDUP_REMOVED lines=17> */
.L_x_25220:
[----:B------:R-:W-:-:S04]  /*55e0*/  LOP3.LUT R3, R5, 0x80000000, RZ, 0xc0, !PT ;  /* 0x8000000005037812 */ /* 0x000fc800078ec0ff */
[----:B------:R-:W-:-:S04]  /*55f0*/  SHF.R.U32.HI R3, RZ, 0x18, R3 ;  /* 0x00000018ff037819 */ /* 0x000fc80000011603 */
[----:B------:R-:W-:-:S04]  /*5600*/  LOP3.LUT R0, R0, R3, RZ, 0xfc, !PT ;  /* 0x0000000300007212 */ /* 0x000fc800078efcff */
[----:B------:R-:W-:-:S07]  /*5610*/  PRMT R4, R0, 0x7610, R4 ;  /* 0x0000761000047816 */ /* 0x000fce0000000004 */
.L_x_25219:
[----:B------:R-:W-:Y:S05]  /*5620*/  BSYNC B0 ;  /* 0x0000000000007941 */ /* 0x000fea0003800000 */
.L_x_25218:
[----:B------:R0:W-:Y:S01]  /*5630*/  STG.E.U8 desc[UR36][R8.64], R4 ;  /* 0x0000000408007986 */ /* 0x0001e2000c101124 */
[----:B------:R-:W-:Y:S05]  /*5640*/  BRA `(.L_x_25195) ;  /* 0x0000000000b07947 */ /* 0x000fea0003800000 */
.L_x_25212:
        /* <DEDUP_REMOVED lines=22> */
.L_x_25194:
        /* <DEDUP_REMOVED lines=16> */
.L_x_25223:
[----:B------:R-:W-:Y:S05]  /*58b0*/  BRA `(.L_x_25195) ;  /* 0x0000000000147947 */ /* 0x000fea0003800000 */
.L_x_25222:
[----:B------:R-:W-:Y:S02]  /*58c0*/  IMAD.MOV.U32 R4, RZ, RZ, R22 ;  /* 0x000000ffff047224 */ /* 0x000fe400078e0016 */
[----:B------:R-:W-:-:S05]  /*58d0*/  IMAD.MOV.U32 R5, RZ, RZ, RZ ;  /* 0x000000ffff057224 */ /* 0x000fca00078e00ff */
[----:B------:R2:W-:Y:S01]  /*58e0*/  STG.E.64 desc[UR36][R8.64], R4 ;  /* 0x0000000408007986 */ /* 0x0005e2000c101b24 */
[----:B------:R-:W-:Y:S05]  /*58f0*/  BRA `(.L_x_25195) ;  /* 0x0000000000047947 */ /* 0x000fea0003800000 */
.L_x_25221:
[----:B------:R0:W-:Y:S02]  /*5900*/  STG.E desc[UR36][R8.64], R22 ;  /* 0x0000001608007986 */ /* 0x0001e4000c101924 */
.L_x_25195:
        /* <DEDUP_REMOVED lines=23> */
.L_x_25227:
[----:B------:R3:W-:Y:S01]  /*5a80*/  STG.E.U8 desc[UR36][R8.64], R18 ;  /* 0x0000001208007986 */ /* 0x0007e2000c101124 */
[----:B------:R-:W-:Y:S05]  /*5a90*/  BRA `(.L_x_25229) ;  /* 0x0000000c00507947 */ /* 0x000fea0003800000 */
.L_x_25226:
        /* <DEDUP_REMOVED lines=10> */
.L_x_25231:
[----:B------:R2:W-:Y:S01]  /*5b40*/  STG.E desc[UR36][R8.64], R18 ;  /* 0x0000001208007986 */ /* 0x0005e2000c101924 */
[----:B------:R-:W-:Y:S05]  /*5b50*/  BRA `(.L_x_25229) ;  /* 0x0000000c00207947 */ /* 0x000fea0003800000 */
.L_x_25230:
[----:B------:R0:W-:Y:S01]  /*5b60*/  STG.E.U16 desc[UR36][R8.64], R18 ;  /* 0x0000001208007986 */ /* 0x0001e2000c101524 */
[----:B------:R-:W-:Y:S05]  /*5b70*/  BRA `(.L_x_25229) ;  /* 0x0000000c00187947 */ /* 0x000fea0003800000 */
.L_x_25225:
        /* <DEDUP_REMOVED lines=9> */
.L_x_25233:
[----:B------:R-:W0:Y:S02]  /*5c10*/  I2F.S16 R0, R18 ;  /* 0x0000001200007306 */ /* 0x000e240000101400 */
[----:B0-----:R-:W-:-:S05]  /*5c20*/  F2FP.F16.F32.PACK_AB R0, RZ, R0 ;  /* 0x00000000ff00723e */ /* 0x001fca00000000ff */
[----:B------:R0:W-:Y:S01]  /*5c30*/  STG.E.U16 desc[UR36][R8.64], R0 ;  /* 0x0000000008007986 */ /* 0x0001e2000c101524 */
[----:B------:R-:W-:Y:S05]  /*5c40*/  BRA `(.L_x_25229) ;  /* 0x0000000800e47947 */ /* 0x000fea0003800000 */
.L_x_25232:
        /* <DEDUP_REMOVED lines=10> */
.L_x_25235:
[----:B------:R-:W0:Y:S02]  /*5cf0*/  I2F.S16 R18, R18 ;  /* 0x0000001200127306 */ /* 0x000e240000101400 */
[----:B0-----:R-:W-:-:S04]  /*5d00*/  F2FP.F16.F32.PACK_AB R3, RZ, R18 ;  /* 0x00000012ff03723e */ /* 0x001fc800000000ff */
[----:B------:R-:W-:-:S05]  /*5d10*/  PRMT R3, R3, 0x5410, RZ ;  /* 0x0000541003037816 */ /* 0x000fca00000000ff */
[----:B------:R0:W-:Y:S01]  /*5d20*/  STG.E desc[UR36][R8.64], R3 ;  /* 0x0000000308007986 */ /* 0x0001e2000c101924 */
[----:B------:R-:W-:Y:S05]  /*5d30*/  BRA `(.L_x_25229) ;  /* 0x0000000800a87947 */ /* 0x000fea0003800000 */
.L_x_25234:
[----:B------:R-:W0:Y:S02]  /*5d40*/  I2F.F64.S16 R4, R18 ;  /* 0x0000001200047312 */ /* 0x000e240000101c00 */
[----:B0-----:R0:W-:Y:S01]  /*5d50*/  STG.E.64 desc[UR36][R8.64], R4 ;  /* 0x0000000408007986 */ /* 0x0011e2000c101b24 */
[----:B------:R-:W-:Y:S05]  /*5d60*/  BRA `(.L_x_25229) ;  /* 0x00000008009c7947 */ /* 0x000fea0003800000 */
.L_x_25224:
        /* <DEDUP_REMOVED lines=10> */
.L_x_25238:
[----:B------:R-:W0:Y:S01]  /*5e10*/  I2F.F64.S16 R4, R18 ;  /* 0x0000001200047312 */ /* 0x000e220000101c00 */
[----:B------:R-:W-:-:S05]  /*5e20*/  CS2R R6, SRZ ;  /* 0x0000000000067805 */ /* 0x000fca000001ff00 */
[----:B0-----:R0:W-:Y:S01]  /*5e30*/  STG.E.128 desc[UR36][R8.64], R4 ;  /* 0x0000000408007986 */ /* 0x0011e2000c101d24 */
[----:B------:R-:W-:Y:S05]  /*5e40*/  BRA `(.L_x_25229) ;  /* 0x0000000800647947 */ /* 0x000fea0003800000 */
.L_x_25237:
        /* <DEDUP_REMOVED lines=21> */
.L_x_25242:
[----:B------:R-:W-:Y:S05]  /*5fa0*/  BSYNC B0 ;  /* 0x0000000000007941 */ /* 0x000fea0003800000 */
.L_x_25241:
[----:B------:R-:W-:-:S05]  /*5fb0*/  LOP3.LUT R5, R0, R5, RZ, 0xfc, !PT ;  /* 0x0000000500057212 */ /* 0x000fca00078efcff */
[----:B------:R0:W-:Y:S01]  /*5fc0*/  STG.E.U8 desc[UR36][R8.64], R5 ;  /* 0x0000000508007986 */ /* 0x0001e2000c101124 */
[----:B------:R-:W-:Y:S05]  /*5fd0*/  BRA `(.L_x_25229) ;  /* 0x0000000800007947 */ /* 0x000fea0003800000 */
.L_x_25240:
        /* <DEDUP_REMOVED lines=13> */
.L_x_25244:
[----:B------:R-:W-:Y:S01]  /*60b0*/  IMAD.MOV.U32 R0, RZ, RZ, 0x7f ;  /* 0x0000007fff007424 */ /* 0x000fe200078e00ff */
[----:B------:R-:W-:-:S04]  /*60c0*/  ISETP.GT.U32.AND P0, PT, R3, 0x7f800000, PT ;  /* 0x7f8000000300780c */ /* 0x000fc80003f04070 */
[----:B------:R-:W-:-:S09]  /*60d0*/  SEL R0, R0, 0x7c, P0 ;  /* 0x0000007c00007807 */ /* 0x000fd20000000000 */
.L_x_25245:
[----:B------:R-:W-:Y:S05]  /*60e0*/  BSYNC B0 ;  /* 0x0000000000007941 */ /* 0x000fea0003800000 */
.L_x_25243:
[----:B------:R-:W-:-:S04]  /*60f0*/  LOP3.LUT R3, R5, 0x80000000, RZ, 0xc0, !PT ;  /* 0x8000000005037812 */ /* 0x000fc800078ec0ff */
[----:B------:R-:W-:-:S04]  /*6100*/  SHF.R.U32.HI R3, RZ, 0x18, R3 ;  /* 0x00000018ff037819 */ /* 0x000fc80000011603 */
[----:B------:R-:W-:-:S05]  /*6110*/  LOP3.LUT R3, R0, R3, RZ, 0xfc, !PT ;  /* 0x0000000300037212 */ /* 0x000fca00078efcff */
[----:B------:R0:W-:Y:S01]  /*6120*/  STG.E.U8 desc[UR36][R8.64], R3 ;  /* 0x0000000308007986 */ /* 0x0001e2000c101124 */
[----:B------:R-:W-:Y:S05]  /*6130*/  BRA `(.L_x_25229) ;  /* 0x0000000400a87947 */ /* 0x000fea0003800000 */
.L_x_25239:
[----:B------:R-:W0:Y:S02]  /*6140*/  I2F.S16 R0, R18 ;  /* 0x0000001200007306 */ /* 0x000e240000101400 */
[----:B0-----:R-:W-:-:S05]  /*6150*/  F2FP.BF16.F32.PACK_AB R0, RZ, R0 ;  /* 0x00000000ff00723e */ /* 0x001fca00000010ff */
[----:B------:R0:W-:Y:S01]  /*6160*/  STG.E.U16 desc[UR36][R8.64], R0 ;  /* 0x0000000008007986 */ /* 0x0001e2000c101524 */
[----:B------:R-:W-:Y:S05]  /*6170*/  BRA `(.L_x_25229) ;  /* 0x0000000400987947 */ /* 0x000fea0003800000 */
.L_x_25236:
        /* <DEDUP_REMOVED lines=10> */
.L_x_25248:
        /* <DEDUP_REMOVED lines=17> */
.L_x_25251:
[----:B------:R-:W-:-:S04]  /*6330*/  LOP3.LUT R3, R5, 0x80000000, RZ, 0xc0, !PT ;  /* 0x8000000005037812 */ /* 0x000fc800078ec0ff */
[----:B------:R-:W-:-:S04]  /*6340*/  SHF.R.U32.HI R3, RZ, 0x18, R3 ;  /* 0x00000018ff037819 */ /* 0x000fc80000011603 */
[----:B------:R-:W-:-:S04]  /*6350*/  LOP3.LUT R0, R0, R3, RZ, 0xfc, !PT ;  /* 0x0000000300007212 */ /* 0x000fc800078efcff */
[----:B------:R-:W-:-:S07]  /*6360*/  PRMT R4, R0, 0x7610, R4 ;  /* 0x0000761000047816 */ /* 0x000fce0000000004 */
.L_x_25250:
[----:B------:R-:W-:Y:S05]  /*6370*/  BSYNC B0 ;  /* 0x0000000000007941 */ /* 0x000fea0003800000 */
.L_x_25249:
[----:B------:R0:W-:Y:S01]  /*6380*/  STG.E.U8 desc[UR36][R8.64], R4 ;  /* 0x0000000408007986 */ /* 0x0001e2000c101124 */
[----:B------:R-:W-:Y:S05]  /*6390*/  BRA `(.L_x_25229) ;  /* 0x0000000400107947 */ /* 0x000fea0003800000 */
.L_x_25247:
        /* <DEDUP_REMOVED lines=17> */
.L_x_25254:
[----:B------:R-:W-:-:S04]  /*64b0*/  LOP3.LUT R3, R5, 0x80000000, RZ, 0xc0, !PT ;  /* 0x8000000005037812 */ /* 0x000fc800078ec0ff */
[----:B------:R-:W-:-:S04]  /*64c0*/  SHF.R.U32.HI R3, RZ, 0x18, R3 ;  /* 0x00000018ff037819 */ /* 0x000fc80000011603 */
[----:B------:R-:W-:-:S04]  /*64d0*/  LOP3.LUT R0, R0, R3, RZ, 0xfc, !PT ;  /* 0x0000000300007212 */ /* 0x000fc800078efcff */
[----:B------:R-:W-:-:S07]  /*64e0*/  PRMT R4, R0, 0x7610, R4 ;  /* 0x0000761000047816 */ /* 0x000fce0000000004 */
.L_x_25253:
[----:B------:R-:W-:Y:S05]  /*64f0*/  BSYNC B0 ;  /* 0x0000000000007941 */ /* 0x000fea0003800000 */
.L_x_25252:
[----:B------:R0:W-:Y:S01]  /*6500*/  STG.E.U8 desc[UR36][R8.64], R4 ;  /* 0x0000000408007986 */ /* 0x0001e2000c101124 */
[----:B------:R-:W-:Y:S05]  /*6510*/  BRA `(.L_x_25229) ;  /* 0x0000000000b07947 */ /* 0x000fea0003800000 */
.L_x_25246:
        /* <DEDUP_REMOVED lines=22> */
.L_x_25228:
        /* <DEDUP_REMOVED lines=16> */
.L_x_25257:
[----:B------:R-:W-:Y:S05]  /*6780*/  BRA `(.L_x_25229) ;  /* 0x0000000000147947 */ /* 0x000fea0003800000 */
.L_x_25256:
[----:B------:R-:W-:Y:S02]  /*6790*/  IMAD.MOV.U32 R4, RZ, RZ, R18 ;  /* 0x000000ffff047224 */ /* 0x000fe400078e0012 */
[----:B------:R-:W-:-:S05]  /*67a0*/  IMAD.MOV.U32 R5, RZ, RZ, RZ ;  /* 0x000000ffff057224 */ /* 0x000fca00078e00ff */
[----:B------:R0:W-:Y:S01]  /*67b0*/  STG.E.64 desc[UR36][R8.64], R4 ;  /* 0x0000000408007986 */ /* 0x0001e2000c101b24 */
[----:B------:R-:W-:Y:S05]  /*67c0*/  BRA `(.L_x_25229) ;  /* 0x0000000000047947 */ /* 0x000fea0003800000 */
.L_x_25255:
[----:B------:R0:W-:Y:S02]  /*67d0*/  STG.E desc[UR36][R8.64], R18 ;  /* 0x0000001208007986 */ /* 0x0001e4000c101924 */
.L_x_25229:
[----:B------:R-:W-:-:S07]  /*67e0*/  VIADD R2, R2, 0x80 ;  /* 0x0000008002027836 */ /* 0x000fce0000000000 */
.L_x_25189:
[----:B------:R-:W-:Y:S05]  /*67f0*/  BSYNC B6 ;  /* 0x0000000000067941 */ /* 0x000fea0003800000 */
.L_x_25188:
        /* <DEDUP_REMOVED lines=21> */
.L_x_25261:
[----:B------:R-:W-:Y:S01]  /*6950*/  STG.E.U8 desc[UR36][R2.64], R16 ;  /* 0x0000001002007986 */ /* 0x000fe2000c101124 */
[----:B------:R-:W-:Y:S05]  /*6960*/  EXIT ;  /* 0x000000000000794d */ /* 0x000fea0003800000 */
.L_x_25260:
        /* <DEDUP_REMOVED lines=9> */
.L_x_25264:
[----:B------:R-:W-:Y:S01]  /*6a00*/  STG.E desc[UR36][R2.64], R16 ;  /* 0x0000001002007986 */ /* 0x000fe2000c101924 */
[----:B------:R-:W-:Y:S05]  /*6a10*/  EXIT ;  /* 0x000000000000794d */ /* 0x000fea0003800000 */
.L_x_25263:
[----:B------:R-:W-:Y:S01]  /*6a20*/  STG.E.U16 desc[UR36][R2.64], R16 ;  /* 0x0000001002007986 */ /* 0x000fe2000c101524 */
[----:B------:R-:W-:Y:S05]  /*6a30*/  EXIT ;  /* 0x000000000000794d */ /* 0x000fea0003800000 */
.L_x_25259:
        /* <DEDUP_REMOVED lines=9> */
.L_x_25266:
[----:B------:R-:W0:Y:S02]  /*6ad0*/  I2F.S16 R0, R16 ;  /* 0x0000001000007306 */ /* 0x000e240000101400 */
[----:B0-----:R-:W-:-:S05]  /*6ae0*/  F2FP.F16.F32.PACK_AB R0, RZ, R0 ;  /* 0x00000000ff00723e */ /* 0x001fca00000000ff */
[----:B------:R-:W-:Y:S01]  /*6af0*/  STG.E.U16 desc[UR36][R2.64], R0 ;  /* 0x0000000002007986 */ /* 0x000fe2000c101524 */
[----:B------:R-:W-:Y:S05]  /*6b00*/  EXIT ;  /* 0x000000000000794d */ /* 0x000fea0003800000 */
.L_x_25265:
        /* <DEDUP_REMOVED lines=10> */
.L_x_25268:
[----:B------:R-:W0:Y:S02]  /*6bb0*/  I2F.S16 R16, R16 ;  /* 0x0000001000107306 */ /* 0x000e240000101400 */
[----:B0-----:R-:W-:-:S04]  /*6bc0*/  F2FP.F16.F32.PACK_AB R5, RZ, R16 ;  /* 0x00000010ff05723e */ /* 0x001fc800000000ff */
[----:B------:R-:W-:-:S05]  /*6bd0*/  PRMT R5, R5, 0x5410, RZ ;  /* 0x0000541005057816 */ /* 0x000fca00000000ff */
[----:B------:R-:W-:Y:S01]  /*6be0*/  STG.E desc[UR36][R2.64], R5 ;  /* 0x0000000502007986 */ /* 0x000fe2000c101924 */
[----:B------:R-:W-:Y:S05]  /*6bf0*/  EXIT ;  /* 0x000000000000794d */ /* 0x000fea0003800000 */
.L_x_25267:
[----:B------:R-:W0:Y:S02]  /*6c00*/  I2F.F64.S16 R16, R16 ;  /* 0x0000001000107312 */ /* 0x000e240000101c00 */
[----:B0-----:R-:W-:Y:S01]  /*6c10*/  STG.E.64 desc[UR36][R2.64], R16 ;  /* 0x0000001002007986 */ /* 0x001fe2000c101b24 */
[----:B------:R-:W-:Y:S05]  /*6c20*/  EXIT ;  /* 0x000000000000794d */ /* 0x000fea0003800000 */
.L_x_25258:
        /* <DEDUP_REMOVED lines=10> */
.L_x_25271:
[----:B------:R-:W0:Y:S01]  /*6cd0*/  I2F.F64.S16 R16, R16 ;  /* 0x0000001000107312 */ /* 0x000e220000101c00 */
[----:B------:R-:W-:-:S05]  /*6ce0*/  CS2R R18, SRZ ;  /* 0x0000000000127805 */ /* 0x000fca000001ff00 */
[----:B0-----:R-:W-:Y:S01]  /*6cf0*/  STG.E.128 desc[UR36][R2.64], R16 ;  /* 0x0000001002007986 */ /* 0x001fe2000c101d24 */
[----:B------:R-:W-:Y:S05]  /*6d00*/  EXIT ;  /* 0x000000000000794d */ /* 0x000fea0003800000 */
.L_x_25270:
        /* <DEDUP_REMOVED lines=21> */
.L_x_25275:
[----:B------:R-:W-:Y:S05]  /*6e60*/  BSYNC B0 ;  /* 0x0000000000007941 */ /* 0x000fea0003800000 */
.L_x_25274:
[----:B------:R-:W-:-:S05]  /*6e70*/  LOP3.LUT R5, R0, R5, RZ, 0xfc, !PT ;  /* 0x0000000500057212 */ /* 0x000fca00078efcff */
[----:B------:R-:W-:Y:S01]  /*6e80*/  STG.E.U8 desc[UR36][R2.64], R5 ;  /* 0x0000000502007986 */ /* 0x000fe2000c101124 */
[----:B------:R-:W-:Y:S05]  /*6e90*/  EXIT ;  /* 0x000000000000794d */ /* 0x000fea0003800000 */
.L_x_25273:
        /* <DEDUP_REMOVED lines=13> */
.L_x_25277:
[----:B------:R-:W-:Y:S01]  /*6f70*/  IMAD.MOV.U32 R0, RZ, RZ, 0x7f ;  /* 0x0000007fff007424 */ /* 0x000fe200078e00ff */
[----:B------:R-:W-:-:S04]  /*6f80*/  ISETP.GT.U32.AND P0, PT, R4, 0x7f800000, PT ;  /* 0x7f8000000400780c */ /* 0x000fc80003f04070 */
[----:B------:R-:W-:-:S09]  /*6f90*/  SEL R0, R0, 0x7c, P0 ;  /* 0x0000007c00007807 */ /* 0x000fd20000000000 */
.L_x_25278:
[----:B------:R-:W-:Y:S05]  /*6fa0*/  BSYNC B0 ;  /* 0x0000000000007941 */ /* 0x000fea0003800000 */
.L_x_25276:
[----:B------:R-:W-:-:S04]  /*6fb0*/  LOP3.LUT R4, R5, 0x80000000, RZ, 0xc0, !PT ;  /* 0x8000000005047812 */ /* 0x000fc800078ec0ff */
[----:B------:R-:W-:-:S04]  /*6fc0*/  SHF.R.U32.HI R5, RZ, 0x18, R4 ;  /* 0x00000018ff057819 */ /* 0x000fc80000011604 */
[----:B------:R-:W-:-:S05]  /*6fd0*/  LOP3.LUT R5, R0, R5, RZ, 0xfc, !PT ;  /* 0x0000000500057212 */ /* 0x000fca00078efcff */
[----:B------:R-:W-:Y:S01]  /*6fe0*/  STG.E.U8 desc[UR36][R2.64], R5 ;  /* 0x0000000502007986 */ /* 0x000fe2000c101124 */
[----:B------:R-:W-:Y:S05]  /*6ff0*/  EXIT ;  /* 0x000000000000794d */ /* 0x000fea0003800000 */
.L_x_25272:
[----:B------:R-:W0:Y:S02]  /*7000*/  I2F.S16 R0, R16 ;  /* 0x0000001000007306 */ /* 0x000e240000101400 */
[----:B0-----:R-:W-:-:S05]  /*7010*/  F2FP.BF16.F32.PACK_AB R0, RZ, R0 ;  /* 0x00000000ff00723e */ /* 0x001fca00000010ff */
[----:B------:R-:W-:Y:S01]  /*7020*/  STG.E.U16 desc[UR36][R2.64], R0 ;  /* 0x0000000002007986 */ /* 0x000fe2000c101524 */
[----:B------:R-:W-:Y:S05]  /*7030*/  EXIT ;  /* 0x000000000000794d */ /* 0x000fea0003800000 */
.L_x_25269:
        /* <DEDUP_REMOVED lines=10> */
.L_x_25281:
        /* <DEDUP_REMOVED lines=17> */
.L_x_25284:
[----:B------:R-:W-:-:S04]  /*71f0*/  LOP3.LUT R0, R7, 0x80000000, RZ, 0xc0, !PT ;  /* 0x8000000007007812 */ /* 0x000fc800078ec0ff */
[----:B------:R-:W-:-:S04]  /*7200*/  SHF.R.U32.HI R5, RZ, 0x18, R0 ;  /* 0x00000018ff057819 */ /* 0x000fc80000011600 */
[----:B------:R-:W-:-:S04]  /*7210*/  LOP3.LUT R4, R4, R5, RZ, 0xfc, !PT ;  /* 0x0000000504047212 */ /* 0x000fc800078efcff */
[----:B------:R-:W-:-:S07]  /*7220*/  PRMT R0, R4, 0x7610, R0 ;  /* 0x0000761004007816 */ /* 0x000fce0000000000 */
.L_x_25283:
[----:B------:R-:W-:Y:S05]  /*7230*/  BSYNC B0 ;  /* 0x0000000000007941 */ /* 0x000fea0003800000 */
.L_x_25282:
[----:B------:R-:W-:Y:S01]  /*7240*/  STG.E.U8 desc[UR36][R2.64], R0 ;  /* 0x0000000002007986 */ /* 0x000fe2000c101124 */
[----:B------:R-:W-:Y:S05]  /*7250*/  EXIT ;  /* 0x000000000000794d */ /* 0x000fea0003800000 */
.L_x_25280:
        /* <DEDUP_REMOVED lines=17> */
.L_x_25287:
[----:B------:R-:W-:-:S04]  /*7370*/  LOP3.LUT R0, R7, 0x80000000, RZ, 0xc0, !PT ;  /* 0x8000000007007812 */ /* 0x000fc800078ec0ff */
[----:B------:R-:W-:-:S04]  /*7380*/  SHF.R.U32.HI R5, RZ, 0x18, R0 ;  /* 0x00000018ff057819 */ /* 0x000fc80000011600 */
[----:B------:R-:W-:-:S04]  /*7390*/  LOP3.LUT R4, R4, R5, RZ, 0xfc, !PT ;  /* 0x0000000504047212 */ /* 0x000fc800078efcff */
[----:B------:R-:W-:-:S07]  /*73a0*/  PRMT R0, R4, 0x7610, R0 ;  /* 0x0000761004007816 */ /* 0x000fce0000000000 */
.L_x_25286:
[----:B------:R-:W-:Y:S05]  /*73b0*/  BSYNC B0 ;  /* 0x0000000000007941 */ /* 0x000fea0003800000 */
.L_x_25285:
[----:B------:R-:W-:Y:S01]  /*73c0*/  STG.E.U8 desc[UR36][R2.64], R0 ;  /* 0x0000000002007986 */ /* 0x000fe2000c101124 */
[----:B------:R-:W-:Y:S05]  /*73d0*/  EXIT ;  /* 0x000000000000794d */ /* 0x000fea0003800000 */
.L_x_25279:
        /* <DEDUP_REMOVED lines=22> */
.L_x_25262:
        /* <DEDUP_REMOVED lines=16> */
.L_x_25290:
[----:B------:R-:W-:Y:S05]  /*7640*/  EXIT ;  /* 0x000000000000794d */ /* 0x000fea0003800000 */
.L_x_25289:
[----:B------:R-:W-:-:S05]  /*7650*/  IMAD.MOV.U32 R17, RZ, RZ, RZ ;  /* 0x000000ffff117224 */ /* 0x000fca00078e00ff */
[----:B------:R-:W-:Y:S01]  /*7660*/  STG.E.64 desc[UR36][R2.64], R16 ;  /* 0x0000001002007986 */ /* 0x000fe2000c101b24 */
[----:B------:R-:W-:Y:S05]  /*7670*/  EXIT ;  /* 0x000000000000794d */ /* 0x000fea0003800000 */
.L_x_25288:
[----:B------:R-:W-:Y:S01]  /*7680*/  STG.E desc[UR36][R2.64], R16 ;  /* 0x0000001002007986 */ /* 0x000fe2000c101924 */
[----:B------:R-:W-:Y:S05]  /*7690*/  EXIT ;  /* 0x000000000000794d */ /* 0x000fea0003800000 */
.L_x_25291:
        /* <DEDUP_REMOVED lines=14> */
.L_x_43988:


//--------------------- .text._ZN2at6native18elementwise_kernelILi128ELi4EZNS0_22gpu_kernel_impl_nocastINS0_13AUnaryFunctorIiibZZZNS0_22logical_or_kernel_cudaERNS_14TensorIteratorEENKUlvE0_clEvENKUlvE1_clEvEUliiE_EEEEvRNS_18TensorIteratorBaseERKT_EUliE_EEviT1_ --------------------------
	.section	.text._ZN2at6native18elementwise_kernelILi128ELi4EZNS0_22gpu_kernel_impl_nocastINS0_13AUnaryFunctorIiibZZZNS0_22logical_or_kernel_cudaERNS_14TensorIteratorEENKUlvE0_clEvENKUlvE1_clEvEUliiE_EEEEvRNS_18TensorIteratorBaseERKT_EUliE_EEviT1_,"ax",@progbits
	.align	128
        .global         _ZN2at6native18elementwise_kernelILi128ELi4EZNS0_22gpu_kernel_impl_nocastINS0_13AUnaryFunctorIiibZZZNS0_22logical_or_kernel_cudaERNS_14TensorIteratorEENKUlvE0_clEvENKUlvE1_clEvEUliiE_EEEEvRNS_18TensorIteratorBaseERKT_EUliE_EEviT1_
        .type           _ZN2at6native18elementwise_kernelILi128ELi4EZNS0_22gpu_kernel_impl_nocastINS0_13AUnaryFunctorIiibZZZNS0_22logical_or_kernel_cudaERNS_14TensorIteratorEENKUlvE0_clEvENKUlvE1_clEvEUliiE_EEEEvRNS_18TensorIteratorBaseERKT_EUliE_EEviT1_,@function
        .size           _ZN2at6native18elementwise_kernelILi128ELi4EZNS0_22gpu_kernel_impl_nocastINS0_13AUnaryFunctorIiibZZZNS0_22logical_or_kernel_cudaERNS_14TensorIteratorEENKUlvE0_clEvENKUlvE1_clEvEUliiE_EEEEvRNS_18TensorIteratorBaseERKT_EUliE_EEviT1_,(.L_x_43989 - _ZN2at6native18elementwise_kernelILi128ELi4EZNS0_22gpu_kernel_impl_nocastINS0_13AUnaryFunctorIiibZZZNS0_22logical_or_kernel_cudaERNS_14TensorIteratorEENKUlvE0_clEvENKUlvE1_clEvEUliiE_EEEEvRNS_18TensorIteratorBaseERKT_EUliE_EEviT1_)
        .other          _ZN2at6native18elementwise_kernelILi128ELi4EZNS0_22gpu_kernel_impl_nocastINS0_13AUnaryFunctorIiibZZZNS0_22logical_or_kernel_cudaERNS_14TensorIteratorEENKUlvE0_clEvENKUlvE1_clEvEUliiE_EEEEvRNS_18TensorIteratorBaseERKT_EUliE_EEviT1_,@"STO_CUDA_ENTRY STV_DEFAULT"
_ZN2at6native18elementwise_kernelILi128ELi4EZNS0_22gpu_kernel_impl_nocastINS0_13AUnaryFunctorIiibZZZNS0_22logical_or_kernel_cudaERNS_14TensorIteratorEENKUlvE0_clEvENKUlvE1_clEvEUliiE_EEEEvRNS_18TensorIteratorBaseERKT_EUliE_EEviT1_:
.text._ZN2at6native18elementwise_kernelILi128ELi4EZNS0_22gpu_kernel_impl_nocastINS0_13AUnaryFunctorIiibZZZNS0_22logical_or_kernel_cudaERNS_14TensorIteratorEENKUlvE0_clEvENKUlvE1_clEvEUliiE_EEEEvRNS_18TensorIteratorBaseERKT_EUliE_EEviT1_:
        /* <DEDUP_REMOVED lines=311> */
.L_x_25294:
[----:B------:R-:W-:Y:S01]  /*1370*/  ULDC.64 UR8, c[0x0][0x418] ;  /* 0x0001060000087ab9 */ /* 0x000fe20000000a00 */
[----:B------:R-:W-:Y:S01]  /*1380*/  ULDC UR7, c[0x0][0x424] ;  /* 0x0001090000077ab9 */ /* 0x000fe20000000800 */
[----:B------:R-:W-:-:S04]  /*1390*/  IADD3 R4, P0, R2, UR8, RZ ;  /* 0x0000000802047c10 */ /* 0x000fc8000ff1e0ff */
[----:B------:R-:W-:Y:S01]  /*13a0*/  IADD3.X R5, RZ, UR9, RZ, P0, !PT ;  /* 0x00000009ff057c10 */ /* 0x000fe200087fe4ff */
[----:B------:R-:W-:-:S04]  /*13b0*/  ULDC.64 UR8, c[0x0][0x410] ;  /* 0x0001040000087ab9 */ /* 0x000fc80000000a00 */
[----:B------:R-:W2:Y:S01]  /*13c0*/  LDG.E R4, desc[UR4][R4.64] ;  /* 0x0000000404047981 */ /* 0x000ea2000c1e1900 */
[----:B------:R-:W-:Y:S02]  /*13d0*/  IADD3 R2, P1, R3, UR8, RZ ;  /* 0x0000000803027c10 */ /* 0x000fe4000ff3e0ff */
[----:B------:R-:W-:Y:S02]  /*13e0*/  IADD3 R0, R0, 0x80, RZ ;  /* 0x0000008000007810 */ /* 0x000fe40007ffe0ff */
[----:B------:R-:W-:Y:S02]  /*13f0*/  IADD3.X R3, RZ, UR9, RZ, P1, !PT ;  /* 0x00000009ff037c10 */ /* 0x000fe40008ffe4ff */
[----:B--2---:R-:W-:-:S04]  /*1400*/  LOP3.LUT P0, RZ, R4, UR7, RZ, 0xfc, !PT ;  /* 0x0000000704ff7c12 */ /* 0x004fc8000f80fcff */
[----:B------:R-:W-:-:S05]  /*1410*/  SEL R7, RZ, 0x1, !P0 ;  /* 0x00000001ff077807 */ /* 0x000fca0004000000 */
[----:B------:R0:W-:Y:S04]  /*1420*/  STG.E.U8 desc[UR4][R2.64], R7 ;  /* 0x0000000702007986 */ /* 0x0001e8000c101104 */
.L_x_25293:
[----:B------:R-:W-:Y:S05]  /*1430*/  BSYNC B0 ;  /* 0x0000000000007941 */ /* 0x000fea0003800000 */
.L_x_25292:
        /* <DEDUP_REMOVED lines=305> */
.L_x_25297:
        /* <DEDUP_REMOVED lines=316> */
.L_x_25298:
[----:B------:R-:W-:Y:S01]  /*3b10*/  ULDC.64 UR8, c[0x0][0x418] ;  /* 0x0001060000087ab9 */ /* 0x000fe20000000a00 */
[----:B------:R-:W-:Y:S01]  /*3b20*/  ULDC UR7, c[0x0][0x424] ;  /* 0x0001090000077ab9 */ /* 0x000fe20000000800 */
[----:B------:R-:W-:-:S04]  /*3b30*/  IADD3 R4, P0, R2, UR8, RZ ;  /* 0x0000000802047c10 */ /* 0x000fc8000ff1e0ff */
[----:B------:R-:W-:Y:S01]  /*3b40*/  IADD3.X R5, RZ, UR9, RZ, P0, !PT ;  /* 0x00000009ff057c10 */ /* 0x000fe200087fe4ff */
[----:B------:R-:W-:-:S04]  /*3b50*/  ULDC.64 UR8, c[0x0][0x410] ;  /* 0x0001040000087ab9 */ /* 0x000fc80000000a00 */
[----:B------:R-:W2:Y:S01]  /*3b60*/  LDG.E R4, desc[UR4][R4.64] ;  /* 0x0000000404047981 */ /* 0x000ea2000c1e1900 */
[----:B------:R-:W-:Y:S02]  /*3b70*/  IADD3 R2, P1, R3, UR8, RZ ;  /* 0x0000000803027c10 */ /* 0x000fe4000ff3e0ff */
[----:B------:R-:W-:-:S03]  /*3b80*/  IADD3 R0, R0, 0x80, RZ ;  /* 0x0000008000007810 */ /* 0x000fc60007ffe0ff */
[----:B------:R-:W-:Y:S01]  /*3b90*/  IMAD.X R3, RZ, RZ, UR9, P1 ;  /* 0x00000009ff037e24 */ /* 0x000fe200088e06ff */
[----:B--2---:R-:W-:-:S04]  /*3ba0*/  LOP3.LUT P0, RZ, R4, UR7, RZ, 0xfc, !PT ;  /* 0x0000000704ff7c12 */ /* 0x004fc8000f80fcff */
[----:B------:R-:W-:-:S05]  /*3bb0*/  SEL R7, RZ, 0x1, !P0 ;  /* 0x00000001ff077807 */ /* 0x000fca0004000000 */
[----:B------:R2:W-:Y:S04]  /*3bc0*/  STG.E.U8 desc[UR4][R2.64], R7 ;  /* 0x0000000702007986 */ /* 0x0005e8000c101104 */
.L_x_25296:
[----:B------:R-:W-:Y:S05]  /*3bd0*/  BSYNC B0 ;  /* 0x0000000000007941 */ /* 0x000fea0003800000 */
.L_x_25295:
        /* <DEDUP_REMOVED lines=304> */
.L_x_25299:
[----:B------:R-:W-:Y:S01]  /*4ee0*/  ULDC.64 UR6, c[0x0][0x418] ;  /* 0x0001060000067ab9 */ /* 0x000fe20000000a00 */
[----:B------:R-:W-:Y:S01]  /*4ef0*/  ULDC UR8, c[0x0][0x424] ;  /* 0x0001090000087ab9 */ /* 0x000fe20000000800 */
[----:B------:R-:W-:-:S04]  /*4f00*/  IADD3 R4, P0, R2, UR6, RZ ;  /* 0x0000000602047c10 */ /* 0x000fc8000ff1e0ff */
[----:B------:R-:W-:Y:S01]  /*4f10*/  IADD3.X R5, RZ, UR7, RZ, P0, !PT ;  /* 0x00000007ff057c10 */ /* 0x000fe200087fe4ff */
[----:B------:R-:W-:-:S04]  /*4f20*/  ULDC.64 UR6, c[0x0][0x410] ;  /* 0x0001040000067ab9 */ /* 0x000fc80000000a00 */
[----:B------:R-:W2:Y:S01]  /*4f30*/  LDG.E R4, desc[UR4][R4.64] ;  /* 0x0000000404047981 */ /* 0x000ea2000c1e1900 */
[----:B------:R-:W-:-:S04]  /*4f40*/  IADD3 R2, P1, R3, UR6, RZ ;  /* 0x0000000603027c10 */ /* 0x000fc8000ff3e0ff */
[----:B------:R-:W-:Y:S02]  /*4f50*/  IADD3.X R3, RZ, UR7, RZ, P1, !PT ;  /* 0x00000007ff037c10 */ /* 0x000fe40008ffe4ff */
[----:B--2---:R-:W-:-:S04]  /*4f60*/  LOP3.LUT P0, RZ, R4, UR8, RZ, 0xfc, !PT ;  /* 0x0000000804ff7c12 */ /* 0x004fc8000f80fcff */
[----:B------:R-:W-:-:S05]  /*4f70*/  SEL R7, RZ, 0x1, !P0 ;  /* 0x00000001ff077807 */ /* 0x000fca0004000000 */
[----:B------:R-:W-:Y:S01]  /*4f80*/  STG.E.U8 desc[UR4][R2.64], R7 ;  /* 0x0000000702007986 */ /* 0x000fe2000c101104 */
[----:B------:R-:W-:Y:S05]  /*4f90*/  EXIT ;  /* 0x000000000000794d */ /* 0x000fea0003800000 */
.L_x_25300:
        /* <DEDUP_REMOVED lines=14> */
.L_x_43989:


//--------------------- .text._ZN2at6native27unrolled_elementwise_kernelINS0_13AUnaryFunctorIiibZZZNS0_22logical_or_kernel_cudaERNS_14TensorIteratorEENKUlvE0_clEvENKUlvE1_clEvEUliiE_EESt5arrayIPcLm2EELi4E23TrivialOffsetCalculatorILi1EjESD_NS0_6memory15LoadWithoutCastENSE_16StoreWithoutCastEEEviT_T0_T2_T3_T4_T5_ --------------------------
	.section	.text._ZN2at6native27unrolled_elementwise_kernelINS0_13AUnaryFunctorIiibZZZNS0_22logical_or_kernel_cudaERNS_14TensorIteratorEENKUlvE0_clEvENKUlvE1_clEvEUliiE_EESt5arrayIPcLm2EELi4E23TrivialOffsetCalculatorILi1EjESD_NS0_6memory15LoadWithoutCastENSE_16StoreWithoutCastEEEviT_T0_T2_T3_T4_T5_,"ax",@progbits
	.align	128
        .global         _ZN2at6native27unrolled_elementwise_kernelINS0_13AUnaryFunctorIiibZZZNS0_22logical_or_kernel_cudaERNS_14TensorIteratorEENKUlvE0_clEvENKUlvE1_clEvEUliiE_EESt5arrayIPcLm2EELi4E23TrivialOffsetCalculatorILi1EjESD_NS0_6memory15LoadWithoutCastENSE_16StoreWithoutCastEEEviT_T0_T2_T3_T4_T5_
        .type           _ZN2at6native27unrolled_elementwise_kernelINS0_13AUnaryFunctorIiibZZZNS0_22logical_or_kernel_cudaERNS_14TensorIteratorEENKUlvE0_clEvENKUlvE1_clEvEUliiE_EESt5arrayIPcLm2EELi4E23TrivialOffsetCalculatorILi1EjESD_NS0_6memory15LoadWithoutCastENSE_16StoreWithoutCastEEEviT_T0_T2_T3_T4_T5_,@function
        .size           _ZN2at6native27unrolled_elementwise_kernelINS0_13AUnaryFunctorIiibZZZNS0_22logical_or_kernel_cudaERNS_14TensorIteratorEENKUlvE0_clEvENKUlvE1_clEvEUliiE_EESt5arrayIPcLm2EELi4E23TrivialOffsetCalculatorILi1EjESD_NS0_6memory15LoadWithoutCastENSE_16StoreWithoutCastEEEviT_T0_T2_T3_T4_T5_,(.L_x_43990 - _ZN2at6native27unrolled_elementwise_kernelINS0_13AUnaryFunctorIiibZZZNS0_22logical_or_kernel_cudaERNS_14TensorIteratorEENKUlvE0_clEvENKUlvE1_clEvEUliiE_EESt5arrayIPcLm2EELi4E23TrivialOffsetCalculatorILi1EjESD_NS0_6memory15LoadWithoutCastENSE_16StoreWithoutCastEEEviT_T0_T2_T3_T4_T5_)
        .other          _ZN2at6native27unrolled_elementwise_kernelINS0_13AUnaryFunctorIiibZZZNS0_22logical_or_kernel_cudaERNS_14TensorIteratorEENKUlvE0_clEvENKUlvE1_clEvEUliiE_EESt5arrayIPcLm2EELi4E23TrivialOffsetCalculatorILi1EjESD_NS0_6memory15LoadWithoutCastENSE_16StoreWithoutCastEEEviT_T0_T2_T3_T4_T5_,@"STO_CUDA_ENTRY STV_DEFAULT"
_ZN2at6native27unrolled_elementwise_kernelINS0_13AUnaryFunctorIiibZZZNS0_22logical_or_kernel_cudaERNS_14TensorIteratorEENKUlvE0_clEvENKUlvE1_clEvEUliiE_EESt5arrayIPcLm2EELi4E23TrivialOffsetCalculatorILi1EjESD_NS0_6memory15LoadWithoutCastENSE_16StoreWithoutCastEEEviT_T0_T2_T3_T4_T5_:
.text._ZN2at6native27unrolled_elementwise_kernelINS0_13AUnaryFunctorIiibZZZNS0_22logical_or_kernel_cudaERNS_14TensorIteratorEENKUlvE0_clEvENKUlvE1_clEvEUliiE_EESt5arrayIPcLm2EELi4E23TrivialOffsetCalculatorILi1EjESD_NS0_6memory15LoadWithoutCastENSE_16StoreWithoutCastEEEviT_T0_T2_T3_T4_T5_:
[----:B------:R-:W-:Y:S01]  /*0000*/  LDC R1, c[0x0][0x28] ;  /* 0x00000a00ff017b82 */ /* 0x000fe20000000800 */
[----:B------:R-:W0:Y:S07]  /*0010*/  S2R R2, SR_CTAID.X ;  /* 0x0000000000027919 */ /* 0x000e2e0000002500 */
[----:B------:R-:W0:Y:S01]  /*0020*/  LDC R5, c[0x0][0x210] ;  /* 0x00008400ff057b82 */ /* 0x000e220000000800 */
[----:B------:R-:W-:Y:S01]  /*0030*/  HFMA2.MMA R17, -RZ, RZ, 0, 0 ;  /* 0x00000000ff117435 */ /* 0x000fe200000001ff */
        /* <DEDUP_REMOVED lines=16> */
[----:B0-----:R-:W-:-:S05]  /*0140*/  @!P0 IMAD.WIDE.U32 R4, R11, 0x4, R4 ;  /* 0x000000040b048825 */ /* 0x001fca00078e0004 */
[----:B------:R0:W2:Y:S07]  /*0150*/  @!P0 LDG.E R17, desc[UR4][R4.64] ;  /* 0x0000000404118981 */ /* 0x0000ae000c1e1900 */
[----:B------:R-:W3:Y:S01]  /*0160*/  @!P3 LDC.64 R8, c[0x0][0x228] ;  /* 0x00008a00ff08bb82 */ /* 0x000ee20000000a00 */
[----:B------:R-:W-:Y:S02]  /*0170*/  @!P3 IMAD R19, R2, 0x200, R13 ;  /* 0x000002000213b824 */ /* 0x000fe400078e020d */
[----:B------:R-:W-:-:S02]  /*0180*/  IMAD.MOV.U32 R14, RZ, RZ, RZ ;  /* 0x000000ffff0e7224 */ /* 0x000fc400078e00ff */
[----:B------:R-:W-:Y:S02]  /*0190*/  @!P3 VIADD R13, R13, 0x80 ;  /* 0x000000800d0db836 */ /* 0x000fe40000000000 */
[----:B-1----:R-:W-:-:S03]  /*01a0*/  @!P1 IMAD.WIDE.U32 R6, R15, 0x4, R6 ;  /* 0x000000040f069825 */ /* 0x002fc600078e0006 */
[----:B------:R-:W-:Y:S02]  /*01b0*/  ISETP.GE.AND P2, PT, R13, R0, PT ;  /* 0x000000000d00720c */ /* 0x000fe40003f46270 */
[----:B------:R1:W4:Y:S01]  /*01c0*/  @!P1 LDG.E R12, desc[UR4][R6.64] ;  /* 0x00000004060c9981 */ /* 0x000322000c1e1900 */
[----:B---3--:R-:W-:-:S10]  /*01d0*/  @!P3 IMAD.WIDE.U32 R10, R19, 0x4, R8 ;  /* 0x00000004130ab825 */ /* 0x008fd400078e0008 */
[----:B------:R-:W3:Y:S01]  /*01e0*/  @!P2 LDC.64 R8, c[0x0][0x228] ;  /* 0x00008a00ff08ab82 */ /* 0x000ee20000000a00 */
[----:B------:R-:W4:Y:S07]  /*01f0*/  @!P3 LDG.E R14, desc[UR4][R10.64] ;  /* 0x000000040a0eb981 */ /* 0x000f2e000c1e1900 */
[----:B------:R-:W1:Y:S01]  /*0200*/  @!P0 LDC.64 R18, c[0x0][0x220] ;  /* 0x00008800ff128b82 */ /* 0x000e620000000a00 */
[C---:B------:R-:W-:Y:S02]  /*0210*/  @!P2 IMAD R13, R2.reuse, 0x200, R13 ;  /* 0x00000200020da824 */ /* 0x040fe400078e020d */
[----:B0-----:R-:W-:-:S02]  /*0220*/  @!P0 IMAD R5, R2, 0x200, R3 ;  /* 0x0000020002058824 */ /* 0x001fc400078e0203 */
[----:B---3--:R-:W-:Y:S01]  /*0230*/  @!P2 IMAD.WIDE.U32 R8, R13, 0x4, R8 ;  /* 0x000000040d08a825 */ /* 0x008fe200078e0008 */
[----:B------:R-:W-:-:S06]  /*0240*/  MOV R13, RZ ;  /* 0x000000ff000d7202 */ /* 0x000fcc0000000f00 */
[----:B------:R0:W5:Y:S01]  /*0250*/  @!P2 LDG.E R13, desc[UR4][R8.64] ;  /* 0x00000004080da981 */ /* 0x000162000c1e1900 */
[----:B-1----:R-:W-:-:S05]  /*0260*/  @!P0 IADD3 R4, P1, R5, R18, RZ ;  /* 0x0000001205048210 */ /* 0x002fca0007f3e0ff */
[----:B------:R-:W-:Y:S02]  /*0270*/  @!P0 IMAD.X R5, RZ, RZ, R19, P1 ;  /* 0x000000ffff058224 */ /* 0x000fe400008e0613 */
[----:B------:R-:W-:-:S05]  /*0280*/  @!P0 IMAD.MOV.U32 R3, RZ, RZ, R16 ;  /* 0x000000ffff038224 */ /* 0x000fca00078e0010 */
[----:B------:R-:W-:Y:S01]  /*0290*/  ISETP.GE.AND P1, PT, R3, R0, PT ;  /* 0x000000000300720c */ /* 0x000fe20003f26270 */
[----:B------:R-:W-:Y:S01]  /*02a0*/  BSSY B0, `(.L_x_25301) ;  /* 0x0000015000007945 */ /* 0x000fe20003800000 */
[----:B--2---:R-:W-:-:S04]  /*02b0*/  @!P0 LOP3.LUT P2, RZ, R17, UR6, RZ, 0xfc, !PT ;  /* 0x0000000611ff8c12 */ /* 0x004fc8000f84fcff */
[----:B------:R-:W-:-:S05]  /*02c0*/  @!P0 SEL R7, RZ, 0x1, !P2 ;  /* 0x00000001ff078807 */ /* 0x000fca0005000000 */
[----:B------:R1:W-:Y:S01]  /*02d0*/  @!P0 STG.E.U8 desc[UR4][R4.64], R7 ;  /* 0x0000000704008986 */ /* 0x0003e2000c101104 */
[----:B----4-:R-:W-:-:S04]  /*02e0*/  LOP3.LUT P2, RZ, R12, UR6, RZ, 0xfc, !PT ;  /* 0x000000060cff7c12 */ /* 0x010fc8000f84fcff */
[----:B0-----:R-:W-:Y:S02]  /*02f0*/  SEL R9, RZ, 0x1, !P2 ;  /* 0x00000001ff097807 */ /* 0x001fe40005000000 */
[----:B------:R-:W-:-:S04]  /*0300*/  LOP3.LUT P3, RZ, R14, UR6, RZ, 0xfc, !PT ;  /* 0x000000060eff7c12 */ /* 0x000fc8000f86fcff */
[----:B------:R-:W-:Y:S01]  /*0310*/  SEL R11, RZ, 0x1, !P3 ;  /* 0x00000001ff0b7807 */ /* 0x000fe20005800000 */
[----:B-1----:R-:W-:Y:S08]  /*0320*/  @P1 BRA `(.L_x_25302) ;  /* 0x0000000000301947 */ /* 0x002ff00003800000 */
[----:B------:R-:W-:Y:S01]  /*0330*/  LEA R4, R2, R3, 0x9 ;  /* 0x0000000302047211 */ /* 0x000fe200078e48ff */
[----:B------:R-:W-:Y:S01]  /*0340*/  VIADD R3, R3, 0x80 ;  /* 0x0000008003037836 */ /* 0x000fe20000000000 */
[----:B------:R-:W-:Y:S02]  /*0350*/  ULDC.64 UR8, c[0x0][0x220] ;  /* 0x0000880000087ab9 */ /* 0x000fe40000000a00 */
        /* <DEDUP_REMOVED lines=9> */
.L_x_25302:
[----:B------:R-:W-:Y:S05]  /*03f0*/  BSYNC B0 ;  /* 0x0000000000007941 */ /* 0x000fea0003800000 */
.L_x_25301:
[----:B------:R-:W-:-:S13]  /*0400*/  ISETP.GE.AND P0, PT, R3, R0, PT ;  /* 0x000000000300720c */ /* 0x000fda0003f06270 */
[----:B------:R-:W-:Y:S05]  /*0410*/  @P0 EXIT ;  /* 0x000000000000094d */ /* 0x000fea0003800000 */
[----:B------:R-:W-:Y:S01]  /*0420*/  LEA R2, R2, R3, 0x9 ;  /* 0x0000000302027211 */ /* 0x000fe200078e48ff */
[----:B------:R-:W-:Y:S01]  /*0430*/  ULDC.64 UR8, c[0x0][0x220] ;  /* 0x0000880000087ab9 */ /* 0x000fe20000000a00 */
[----:B-----5:R-:W-:Y:S02]  /*0440*/  LOP3.LUT P0, RZ, R13, UR6, RZ, 0xfc, !PT ;  /* 0x000000060dff7c12 */ /* 0x020fe4000f80fcff */
[----:B------:R-:W-:Y:S02]  /*0450*/  IADD3 R2, P1, R2, UR8, RZ ;  /* 0x0000000802027c10 */ /* 0x000fe4000ff3e0ff */
[----:B0-----:R-:W-:-:S03]  /*0460*/  SEL R5, RZ, 0x1, !P0 ;  /* 0x00000001ff057807 */ /* 0x001fc60004000000 */
[----:B------:R-:W-:-:S05]  /*0470*/  IMAD.X R3, RZ, RZ, UR9, P1 ;  /* 0x00000009ff037e24 */ /* 0x000fca00088e06ff */
[----:B------:R-:W-:Y:S01]  /*0480*/  STG.E.U8 desc[UR4][R2.64], R5 ;  /* 0x0000000502007986 */ /* 0x000fe2000c101104 */
[----:B------:R-:W-:Y:S05]  /*0490*/  EXIT ;  /* 0x000000000000794d */ /* 0x000fea0003800000 */
.L_x_25303:
        /* <DEDUP_REMOVED lines=14> */
.L_x_43990:


//--------------------- .text._ZN2at6native29vectorized_elementwise_kernelILi2ENS0_13AUnaryFunctorIiibZZZNS0_22logical_or_kernel_cudaERNS_14TensorIteratorEENKUlvE0_clEvENKUlvE1_clEvEUliiE_EESt5arrayIPcLm2EEEEviT0_T1_ --------------------------
	.section	.text._ZN2at6native29vectorized_elementwise_kernelILi2ENS0_13AUnaryFunctorIiibZZZNS0_22logical_or_kernel_cudaERNS_14TensorIteratorEENKUlvE0_clEvENKUlvE1_clEvEUliiE_EESt5arrayIPcLm2EEEEviT0_T1_,"ax",@progbits
	.align	128
        .global         _ZN2at6native29vectorized_elementwise_kernelILi2ENS0_13AUnaryFunctorIiibZZZNS0_22logical_or_kernel_cudaERNS_14TensorIteratorEENKUlvE0_clEvENKUlvE1_clEvEUliiE_EESt5arrayIPcLm2EEEEviT0_T1_
        .type           _ZN2at6native29vectorized_elementwise_kernelILi2ENS0_13AUnaryFunctorIiibZZZNS0_22logical_or_kernel_cudaERNS_14TensorIteratorEENKUlvE0_clEvENKUlvE1_clEvEUliiE_EESt5arrayIPcLm2EEEEviT0_T1_,@function
        .size           _ZN2at6native29vectorized_elementwise_kernelILi2ENS0_13AUnaryFunctorIiibZZZNS0_22logical_or_kernel_cudaERNS_14TensorIteratorEENKUlvE0_clEvENKUlvE1_clEvEUliiE_EESt5arrayIPcLm2EEEEviT0_T1_,(.L_x_43991 - _ZN2at6native29vectorized_elementwise_kernelILi2ENS0_13AUnaryFunctorIiibZZZNS0_22logical_or_kernel_cudaERNS_14TensorIteratorEENKUlvE0_clEvENKUlvE1_clEvEUliiE_EESt5arrayIPcLm2EEEEviT0_T1_)
        .other          _ZN2at6native29vectorized_elementwise_kernelILi2ENS0_13AUnaryFunctorIiibZZZNS0_22logical_or_kernel_cudaERNS_14TensorIteratorEENKUlvE0_clEvENKUlvE1_clEvEUliiE_EESt5arrayIPcLm2EEEEviT0_T1_,@"STO_CUDA_ENTRY STV_DEFAULT"
_ZN2at6native29vectorized_elementwise_kernelILi2ENS0_13AUnaryFunctorIiibZZZNS0_22logical_or_kernel_cudaERNS_14TensorIteratorEENKUlvE0_clEvENKUlvE1_clEvEUliiE_EESt5arrayIPcLm2EEEEviT0_T1_:
.text._ZN2at6native29vectorized_elementwise_kernelILi2ENS0_13AUnaryFunctorIiibZZZNS0_22logical_or_kernel_cudaERNS_14TensorIteratorEENKUlvE0_clEvENKUlvE1_clEvEUliiE_EESt5arrayIPcLm2EEEEviT0_T1_:
        /* <DEDUP_REMOVED lines=19> */
[----:B------:R-:W-:Y:S02]  /*0130*/  IMAD.X R3, RZ, RZ, UR7, P0 ;  /* 0x00000007ff037e24 */ /* 0x000fe400080e06ff */
[----:B------:R-:W-:Y:S01]  /*0140*/  IMAD.WIDE R2, R13, 0x2, R2 ;  /* 0x000000020d027825 */ /* 0x000fe200078e0202 */
[----:B--2---:R-:W-:Y:S02]  /*0150*/  LOP3.LUT P6, RZ, R14, UR6, RZ, 0xfc, !PT ;  /* 0x000000060eff7c12 */ /* 0x004fe4000f8cfcff */
[----:B------:R-:W-:Y:S02]  /*0160*/  LOP3.LUT P5, RZ, R15, UR6, RZ, 0xfc, !PT ;  /* 0x000000060fff7c12 */ /* 0x000fe4000f8afcff */
[----:B------:R-:W-:Y:S02]  /*0170*/  SEL R0, RZ, 0x1, !P6 ;  /* 0x00000001ff007807 */ /* 0x000fe40007000000 */
[----:B---3--:R-:W-:Y:S02]  /*0180*/  LOP3.LUT P4, RZ, R6, UR6, RZ, 0xfc, !PT ;  /* 0x0000000606ff7c12 */ /* 0x008fe4000f88fcff */
[----:B------:R-:W-:-:S02]  /*0190*/  LOP3.LUT P3, RZ, R7, UR6, RZ, 0xfc, !PT ;  /* 0x0000000607ff7c12 */ /* 0x000fc4000f86fcff */
[----:B----4-:R-:W-:Y:S02]  /*01a0*/  LOP3.LUT P2, RZ, R8, UR6, RZ, 0xfc, !PT ;  /* 0x0000000608ff7c12 */ /* 0x010fe4000f84fcff */
[----:B------:R-:W-:Y:S02]  /*01b0*/  LOP3.LUT P1, RZ, R9, UR6, RZ, 0xfc, !PT ;  /* 0x0000000609ff7c12 */ /* 0x000fe4000f82fcff */
[----:B-----5:R-:W-:Y:S02]  /*01c0*/  LOP3.LUT P0, RZ, R10, UR6, RZ, 0xfc, !PT ;  /* 0x000000060aff7c12 */ /* 0x020fe4000f80fcff */
[----:B------:R-:W-:Y:S02]  /*01d0*/  LOP3.LUT P6, RZ, R11, UR6, RZ, 0xfc, !PT ;  /* 0x000000060bff7c12 */ /* 0x000fe4000f8cfcff */
        /* <DEDUP_REMOVED lines=16> */
.L_x_25304:
[----:B------:R-:W0:Y:S01]  /*02e0*/  S2R R3, SR_TID.X ;  /* 0x0000000000037919 */ /* 0x000e220000002100 */
[----:B------:R-:W-:Y:S01]  /*02f0*/  IMAD.MOV.U32 R24, RZ, RZ, RZ ;  /* 0x000000ffff187224 */ /* 0x000fe200078e00ff */
[----:B------:R-:W-:Y:S01]  /*0300*/  ULDC UR6, c[0x0][0x218] ;  /* 0x0000860000067ab9 */ /* 0x000fe20000000800 */
[----:B------:R-:W-:Y:S01]  /*0310*/  IMAD.MOV.U32 R4, RZ, RZ, RZ ;  /* 0x000000ffff047224 */ /* 0x000fe200078e00ff */
        /* <DEDUP_REMOVED lines=10> */
[C---:B------:R-:W-:Y:S01]  /*03c0*/  @!P5 IMAD.IADD R22, R0.reuse, 0x1, R5 ;  /* 0x000000010016d824 */ /* 0x040fe200078e0205 */
[----:B------:R-:W2:Y:S01]  /*03d0*/  @!P5 LDC.64 R12, c[0x0][0x228] ;  /* 0x00008a00ff0cdb82 */ /* 0x000ea20000000a00 */
[----:B------:R-:W-:Y:S02]  /*03e0*/  @!P5 VIADD R5, R5, 0x80 ;  /* 0x000000800505d836 */ /* 0x000fe40000000000 */
[----:B------:R-:W-:Y:S02]  /*03f0*/  @!P0 IMAD.IADD R29, R0, 0x1, R3 ;  /* 0x00000001001d8824 */ /* 0x000fe400078e0203 */
[----:B-1----:R-:W-:Y:S01]  /*0400*/  @!P6 IMAD.WIDE.U32 R10, R7, 0x4, R10 ;  /* 0x00000004070ae825 */ /* 0x002fe200078e000a */
[----:B------:R-:W-:-:S03]  /*0410*/  ISETP.GE.AND P4, PT, R5, R2, PT ;  /* 0x000000020500720c */ /* 0x000fc60003f86270 */
[----:B0-----:R-:W-:Y:S01]  /*0420*/  @!P0 IMAD.WIDE.U32 R28, R29, 0x4, R8 ;  /* 0x000000041d1c8825 */ /* 0x001fe200078e0008 */
[----:B------:R0:W3:Y:S04]  /*0430*/  @!P6 LDG.E R4, desc[UR4][R10.64] ;  /* 0x000000040a04e981 */ /* 0x0000e8000c1e1900 */
[----:B------:R-:W4:Y:S05]  /*0440*/  @!P0 LDG.E R24, desc[UR4][R28.64] ;  /* 0x000000041c188981 */ /* 0x000f2a000c1e1900 */
[----:B------:R-:W-:Y:S01]  /*0450*/  @!P4 IMAD.IADD R27, R0, 0x1, R5 ;  /* 0x00000001001bc824 */ /* 0x000fe200078e0205 */
[----:B------:R-:W1:Y:S01]  /*0460*/  @!P4 LDC.64 R14, c[0x0][0x228] ;  /* 0x00008a00ff0ecb82 */ /* 0x000e620000000a00 */
[----:B------:R-:W-:-:S05]  /*0470*/  @!P4 VIADD R5, R5, 0x80 ;  /* 0x000000800505c836 */ /* 0x000fca0000000000 */
[----:B------:R-:W-:-:S13]  /*0480*/  ISETP.GE.AND P3, PT, R5, R2, PT ;  /* 0x000000020500720c */ /* 0x000fda0003f66270 */
[----:B------:R-:W-:Y:S01]  /*0490*/  @!P3 IMAD.IADD R25, R0, 0x1, R5 ;  /* 0x000000010019b824 */ /* 0x000fe200078e0205 */
[----:B------:R-:W2:Y:S01]  /*04a0*/  @!P3 LDC.64 R16, c[0x0][0x228] ;  /* 0x00008a00ff10bb82 */ /* 0x000ea20000000a00 */
[----:B------:R-:W-:-:S05]  /*04b0*/  @!P3 VIADD R5, R5, 0x80 ;  /* 0x000000800505b836 */ /* 0x000fca0000000000 */
[----:B------:R-:W-:-:S13]  /*04c0*/  ISETP.GE.AND P2, PT, R5, R2, PT ;  /* 0x000000020500720c */ /* 0x000fda0003f46270 */
[----:B------:R-:W-:Y:S01]  /*04d0*/  @!P2 IMAD.IADD R23, R0, 0x1, R5 ;  /* 0x000000010017a824 */ /* 0x000fe200078e0205 */
[----:B------:R-:W1:Y:S01]  /*04e0*/  @!P2 LDC.64 R18, c[0x0][0x228] ;  /* 0x00008a00ff12ab82 */ /* 0x000e620000000a00 */
[----:B------:R-:W-:-:S05]  /*04f0*/  @!P2 VIADD R5, R5, 0x80 ;  /* 0x000000800505a836 */ /* 0x000fca0000000000 */
[----:B------:R-:W-:Y:S02]  /*0500*/  ISETP.GE.AND P1, PT, R5, R2, PT ;  /* 0x000000020500720c */ /* 0x000fe40003f26270 */
[----:B0-----:R-:W-:-:S11]  /*0510*/  CS2R R10, SRZ ;  /* 0x00000000000a7805 */ /* 0x001fd6000001ff00 */
[----:B------:R-:W0:Y:S01]  /*0520*/  @!P1 LDC.64 R20, c[0x0][0x228] ;  /* 0x00008a00ff149b82 */ /* 0x000e220000000a00 */
[----:B--2---:R-:W-:-:S04]  /*0530*/  @!P3 IMAD.WIDE.U32 R16, R25, 0x4, R16 ;  /* 0x000000041910b825 */ /* 0x004fc800078e0010 */
[----:B------:R-:W-:Y:S01]  /*0540*/  @!P1 IMAD.IADD R7, R0, 0x1, R5 ;  /* 0x0000000100079824 */ /* 0x000fe200078e0205 */
[----:B------:R-:W2:Y:S01]  /*0550*/  @!P3 LDG.E R11, desc[UR4][R16.64] ;  /* 0x00000004100bb981 */ /* 0x000ea2000c1e1900 */
[----:B------:R-:W-:-:S04]  /*0560*/  @!P5 IMAD.WIDE.U32 R12, R22, 0x4, R12 ;  /* 0x00000004160cd825 */ /* 0x000fc800078e000c */
[----:B-1----:R-:W-:Y:S01]  /*0570*/  @!P2 IMAD.WIDE.U32 R18, R23, 0x4, R18 ;  /* 0x000000041712a825 */ /* 0x002fe200078e0012 */
[----:B------:R-:W-:-:S03]  /*0580*/  CS2R R22, SRZ ;  /* 0x0000000000167805 */ /* 0x000fc6000001ff00 */
[----:B------:R-:W-:Y:S01]  /*0590*/  @!P4 IMAD.WIDE.U32 R14, R27, 0x4, R14 ;  /* 0x000000041b0ec825 */ /* 0x000fe200078e000e */
[----:B------:R-:W2:Y:S03]  /*05a0*/  @!P2 LDG.E R10, desc[UR4][R18.64] ;  /* 0x00000004120aa981 */ /* 0x000ea6000c1e1900 */
[----:B------:R-:W-:Y:S01]  /*05b0*/  @!P1 VIADD R5, R5, 0x80 ;  /* 0x0000008005059836 */ /* 0x000fe20000000000 */
[----:B------:R1:W2:Y:S01]  /*05c0*/  @!P5 LDG.E R23, desc[UR4][R12.64] ;  /* 0x000000040c17d981 */ /* 0x0002a2000c1e1900 */
[----:B0-----:R-:W-:-:S03]  /*05d0*/  @!P1 IMAD.WIDE.U32 R20, R7, 0x4, R20 ;  /* 0x0000000407149825 */ /* 0x001fc600078e0014 */
[----:B------:R-:W2:Y:S01]  /*05e0*/  @!P4 LDG.E R22, desc[UR4][R14.64] ;  /* 0x000000040e16c981 */ /* 0x000ea2000c1e1900 */
[----:B------:R-:W-:-:S06]  /*05f0*/  IMAD.MOV.U32 R7, RZ, RZ, RZ ;  /* 0x000000ffff077224 */ /* 0x000fcc00078e00ff */
[----:B------:R-:W2:Y:S01]  /*0600*/  @!P1 LDG.E R7, desc[UR4][R20.64] ;  /* 0x0000000414079981 */ /* 0x000ea2000c1e1900 */
[----:B------:R-:W-:-:S13]  /*0610*/  ISETP.GE.AND P6, PT, R5, R2, PT ;  /* 0x000000020500720c */ /* 0x000fda0003fc6270 */
[----:B------:R-:W0:Y:S01]  /*0620*/  @!P6 LDC.64 R8, c[0x0][0x228] ;  /* 0x00008a00ff08eb82 */ /* 0x000e220000000a00 */
[C---:B------:R-:W-:Y:S02]  /*0630*/  @!P6 IMAD.IADD R27, R0.reuse, 0x1, R5 ;  /* 0x00000001001be824 */ /* 0x040fe400078e0205 */
[----:B------:R-:W-:Y:S02]  /*0640*/  @!P0 IMAD.IADD R25, R0, 0x1, R3 ;  /* 0x0000000100198824 */ /* 0x000fe400078e0203 */
[----:B0-----:R-:W-:-:S03]  /*0650*/  @!P6 IMAD.WIDE.U32 R26, R27, 0x4, R8 ;  /* 0x000000041b1ae825 */ /* 0x001fc600078e0008 */
[----:B------:R-:W0:Y:S01]  /*0660*/  @!P0 LDC.64 R8, c[0x0][0x220] ;  /* 0x00008800ff088b82 */ /* 0x000e220000000a00 */
[----:B------:R-:W-:Y:S02]  /*0670*/  IMAD.MOV.U32 R5, RZ, RZ, RZ ;  /* 0x000000ffff057224 */ /* 0x000fe400078e00ff */
[----:B------:R-:W-:-:S04]  /*0680*/  @!P0 IMAD.MOV.U32 R3, RZ, RZ, R6 ;  /* 0x000000ffff038224 */ /* 0x000fc800078e0006 */
[----:B------:R0:W5:Y:S02]  /*0690*/  @!P6 LDG.E R5, desc[UR4][R26.64] ;  /* 0x000000041a05e981 */ /* 0x000164000c1e1900 */
[----:B0-----:R-:W-:-:S05]  /*06a0*/  @!P0 IADD3 R8, P2, R25, R8, RZ ;  /* 0x0000000819088210 */ /* 0x001fca0007f5e0ff */
[----:B------:R-:W-:Y:S01]  /*06b0*/  @!P0 IMAD.X R9, RZ, RZ, R9, P2 ;  /* 0x000000ffff098224 */ /* 0x000fe200010e0609 */
[----:B------:R-:W-:Y:S04]  /*06c0*/  BSSY B0, `(.L_x_25305) ;  /* 0x0000042000007945 */ /* 0x000fe80003800000 */
[----:B------:R-:W-:Y:S01]  /*06d0*/  BSSY B1, `(.L_x_25306) ;  /* 0x0000039000017945 */ /* 0x000fe20003800000 */
[----:B----4-:R-:W-:-:S04]  /*06e0*/  @!P0 LOP3.LUT P1, RZ, R24, UR6, RZ, 0xfc, !PT ;  /* 0x0000000618ff8c12 */ /* 0x010fc8000f82fcff */
[----:B-1----:R-:W-:-:S05]  /*06f0*/  @!P0 SEL R13, RZ, 0x1, !P1 ;  /* 0x00000001ff0d8807 */ /* 0x002fca0004800000 */
[----:B------:R0:W-:Y:S01]  /*0700*/  @!P0 STG.E.U8 desc[UR4][R8.64], R13 ;  /* 0x0000000d08008986 */ /* 0x0001e2000c101104 */
[----:B---3--:R-:W-:Y:S02]  /*0710*/  LOP3.LUT P0, RZ, R4, UR6, RZ, 0xfc, !PT ;  /* 0x0000000604ff7c12 */ /* 0x008fe4000f80fcff */
[----:B--2---:R-:W-:Y:S02]  /*0720*/  LOP3.LUT P3, RZ, R11, UR6, RZ, 0xfc, !PT ;  /* 0x000000060bff7c12 */ /* 0x004fe4000f86fcff */
[----:B------:R-:W-:Y:S02]  /*0730*/  SEL R11, RZ, 0x1, !P0 ;  /* 0x00000001ff0b7807 */ /* 0x000fe40004000000 */
[----:B------:R-:W-:Y:S02]  /*0740*/  ISETP.GE.AND P0, PT, R3, R2, PT ;  /* 0x000000020300720c */ /* 0x000fe40003f06270 */
[----:B0-----:R-:W-:Y:S02]  /*0750*/  SEL R13, RZ, 0x1, !P3 ;  /* 0x00000001ff0d7807 */ /* 0x001fe40005800000 */
[----:B------:R-:W-:-:S02]  /*0760*/  LOP3.LUT P4, RZ, R10, UR6, RZ, 0xfc, !PT ;  /* 0x000000060aff7c12 */ /* 0x000fc4000f88fcff */
[----:B------:R-:W-:Y:S02]  /*0770*/  LOP3.LUT P1, RZ, R23, UR6, RZ, 0xfc, !PT ;  /* 0x0000000617ff7c12 */ /* 0x000fe4000f82fcff */
[----:B------:R-:W-:Y:S02]  /*0780*/  LOP3.LUT P2, RZ, R22, UR6, RZ, 0xfc, !PT ;  /* 0x0000000616ff7c12 */ /* 0x000fe4000f84fcff */
[----:B------:R-:W-:Y:S02]  /*0790*/  SEL R15, RZ, 0x1, !P1 ;  /* 0x00000001ff0f7807 */ /* 0x000fe40004800000 */
[----:B------:R-:W-:Y:S02]  /*07a0*/  SEL R9, RZ, 0x1, !P2 ;  /* 0x00000001ff097807 */ /* 0x000fe40005000000 */
[----:B------:R-:W-:Y:S02]  /*07b0*/  LOP3.LUT P5, RZ, R7, UR6, RZ, 0xfc, !PT ;  /* 0x0000000607ff7c12 */ /* 0x000fe4000f8afcff */
[----:B------:R-:W-:-:S02]  /*07c0*/  SEL R17, RZ, 0x1, !P4 ;  /* 0x00000001ff117807 */ /* 0x000fc40006000000 */
[----:B------:R-:W-:Y:S01]  /*07d0*/  SEL R4, RZ, 0x1, !P5 ;  /* 0x00000001ff047807 */ /* 0x000fe20006800000 */
[----:B------:R-:W-:Y:S08]  /*07e0*/  @P0 BRA `(.L_x_25307) ;  /* 0x0000000000380947 */ /* 0x000ff00003800000 */
        /* <DEDUP_REMOVED lines=14> */
.L_x_25307:
        /* <DEDUP_REMOVED lines=8> */
.L_x_25308:
        /* <DEDUP_REMOVED lines=8> */
.L_x_25309:
        /* <DEDUP_REMOVED lines=9> */
.L_x_25310:
[----:B------:R-:W-:Y:S05]  /*0a60*/  BSYNC B1 ;  /* 0x0000000000017941 */ /* 0x000fea0003800000 */
.L_x_25306:
[----:B------:R-:W-:-:S13]  /*0a70*/  ISETP.GE.AND P0, PT, R3, R2, PT ;  /* 0x000000020300720c */ /* 0x000fda0003f06270 */
[----:B-1----:R-:W1:Y:S01]  /*0a80*/  @!P0 LDC.64 R8, c[0x0][0x220] ;  /* 0x00008800ff088b82 */ /* 0x002e620000000a00 */
[----:B0-2---:R-:W-:Y:S02]  /*0a90*/  @!P0 IMAD.IADD R7, R0, 0x1, R3 ;  /* 0x0000000100078824 */ /* 0x005fe400078e0203 */
[----:B------:R-:W-:-:S03]  /*0aa0*/  @!P0 VIADD R3, R3, 0x80 ;  /* 0x0000008003038836 */ /* 0x000fc60000000000 */
[----:B-1----:R-:W-:-:S05]  /*0ab0*/  @!P0 IADD3 R6, P1, R7, R8, RZ ;  /* 0x0000000807068210 */ /* 0x002fca0007f3e0ff */
[----:B------:R-:W-:-:S05]  /*0ac0*/  @!P0 IMAD.X R7, RZ, RZ, R9, P1 ;  /* 0x000000ffff078224 */ /* 0x000fca00008e0609 */
[----:B------:R2:W-:Y:S03]  /*0ad0*/  @!P0 STG.E.U8 desc[UR4][R6.64], R4 ;  /* 0x0000000406008986 */ /* 0x0005e6000c101104 */
.L_x_25311:
[----:B------:R-:W-:Y:S05]  /*0ae0*/  BSYNC B0 ;  /* 0x0000000000007941 */ /* 0x000fea0003800000 */
.L_x_25305:
[----:B------:R-:W-:Y:S05]  /*0af0*/  WARPSYNC.ALL ;  /* 0x0000000000007948 */ /* 0x000fea0003800000 */
[----:B------:R-:W-:-:S13]  /*0b00*/  ISETP.GE.AND P0, PT, R3, R2, PT ;  /* 0x000000020300720c */ /* 0x000fda0003f06270 */
[----:B------:R-:W-:Y:S05]  /*0b10*/  @P0 EXIT ;  /* 0x000000000000094d */ /* 0x000fea0003800000 */
[----:B------:R-:W-:Y:S01]  /*0b20*/  IMAD.IADD R3, R0, 0x1, R3 ;  /* 0x0000000100037824 */ /* 0x000fe200078e0203 */
[----:B------:R-:W-:Y:S01]  /*0b30*/  ULDC.64 UR8, c[0x0][0x220] ;  /* 0x0000880000087ab9 */ /* 0x000fe20000000a00 */
[----:B-----5:R-:W-:-:S03]  /*0b40*/  LOP3.LUT P0, RZ, R5, UR6, RZ, 0xfc, !PT ;  /* 0x0000000605ff7c12 */ /* 0x020fc6000f80fcff */
[----:B------:R-:W-:Y:S02]  /*0b50*/  IADD3 R2, P1, R3, UR8, RZ ;  /* 0x0000000803027c10 */ /* 0x000fe4000ff3e0ff */
[----:B------:R-:W-:-:S03]  /*0b60*/  SEL R5, RZ, 0x1, !P0 ;  /* 0x00000001ff057807 */ /* 0x000fc60004000000 */
[----:B------:R-:W-:-:S05]  /*0b70*/  IMAD.X R3, RZ, RZ, UR9, P1 ;  /* 0x00000009ff037e24 */ /* 0x000fca00088e06ff */
[----:B------:R-:W-:Y:S01]  /*0b80*/  STG.E.U8 desc[UR4][R2.64], R5 ;  /* 0x0000000502007986 */ /* 0x000fe2000c101104 */
[----:B------:R-:W-:Y:S05]  /*0b90*/  EXIT ;  /* 0x000000000000794d */ /* 0x000fea0003800000 */
.L_x_25312:
        /* <DEDUP_REMOVED lines=14> */
.L_x_43991:


//--------------------- .text._ZN2at6native29vectorized_elementwise_kernelILi4ENS0_13AUnaryFunctorIiibZZZNS0_22logical_or_kernel_cudaERNS_14TensorIteratorEENKUlvE0_clEvENKUlvE1_clEvEUliiE_EESt5arrayIPcLm2EEEEviT0_T1_ --------------------------
	.section	.text._ZN2at6native29vectorized_elementwise_kernelILi4ENS0_13AUnaryFunctorIiibZZZNS0_22logical_or_kernel_cudaERNS_14TensorIteratorEENKUlvE0_clEvENKUlvE1_clEvEUliiE_EESt5arrayIPcLm2EEEEviT0_T1_,"ax",@progbits
	.align	128
        .global         _ZN2at6native29vectorized_elementwise_kernelILi4ENS0_13AUnaryFunctorIiibZZZNS0_22logical_or_kernel_cudaERNS_14TensorIteratorEENKUlvE0_clEvENKUlvE1_clEvEUliiE_EESt5arrayIPcLm2EEEEviT0_T1_
        .type           _ZN2at6native29vectorized_elementwise_kernelILi4ENS0_13AUnaryFunctorIiibZZZNS0_22logical_or_kernel_cudaERNS_14TensorIteratorEENKUlvE0_clEvENKUlvE1_clEvEUliiE_EESt5arrayIPcLm2EEEEviT0_T1_,@function
        .size           _ZN2at6native29vectorized_elementwise_kernelILi4ENS0_13AUnaryFunctorIiibZZZNS0_22logical_or_kernel_cudaERNS_14TensorIteratorEENKUlvE0_clEvENKUlvE1_clEvEUliiE_EESt5arrayIPcLm2EEEEviT0_T1_,(.L_x_43992 - _ZN2at6native29vectorized_elementwise_kernelILi4ENS0_13AUnaryFunctorIiibZZZNS0_22logical_or_kernel_cudaERNS_14TensorIteratorEENKUlvE0_clEvENKUlvE1_clEvEUliiE_EESt5arrayIPcLm2EEEEviT0_T1_)
        .other          _ZN2at6native29vectorized_elementwise_kernelILi4ENS0_13AUnaryFunctorIiibZZZNS0_22logical_or_kernel_cudaERNS_14TensorIteratorEENKUlvE0_clEvENKUlvE1_clEvEUliiE_EESt5arrayIPcLm2EEEEviT0_T1_,@"STO_CUDA_ENTRY STV_DEFAULT"
_ZN2at6native29vectorized_elementwise_kernelILi4ENS0_13AUnaryFunctorIiibZZZNS0_22logical_or_kernel_cudaERNS_14TensorIteratorEENKUlvE0_clEvENKUlvE1_clEvEUliiE_EESt5arrayIPcLm2EEEEviT0_T1_:
.text._ZN2at6native29vectorized_elementwise_kernelILi4ENS0_13AUnaryFunctorIiibZZZNS0_22logical_or_kernel_cudaERNS_14TensorIteratorEENKUlvE0_clEvENKUlvE1_clEvEUliiE_EESt5arrayIPcLm2EEEEviT0_T1_:
        /* <DEDUP_REMOVED lines=11> */
[----:B------:R-:W-:Y:S01]  /*00b0*/  ULDC.64 UR8, c[0x0][0x220] ;  /* 0x0000880000087ab9 */ /* 0x000fe20000000a00 */
[----:B-1----:R-:W-:-:S04]  /*00c0*/  IMAD.WIDE R4, R0, 0x4, R4 ;  /* 0x0000000400047825 */ /* 0x002fc800078e0204 */
[----:B0-----:R-:W-:-:S05]  /*00d0*/  IMAD.WIDE.U32 R8, R2, 0x10, R4 ;  /* 0x0000001002087825 */ /* 0x001fca00078e0004 */
[----:B------:R-:W2:Y:S04]  /*00e0*/  LDG.E.128 R12, desc[UR4][R8.64] ;  /* 0x00000004080c7981 */ /* 0x000ea8000c1e1d00 */
[----:B------:R-:W3:Y:S01]  /*00f0*/  LDG.E.128 R4, desc[UR4][R8.64+0x800] ;  /* 0x0008000408047981 */ /* 0x000ee2000c1e1d00 */
[----:B--2---:R-:W-:Y:S02]  /*0100*/  LOP3.LUT P1, RZ, R12, UR6, RZ, 0xfc, !PT ;  /* 0x000000060cff7c12 */ /* 0x004fe4000f82fcff */
[----:B------:R-:W-:Y:S02]  /*0110*/  LOP3.LUT P2, RZ, R13, UR6, RZ, 0xfc, !PT ;  /* 0x000000060dff7c12 */ /* 0x000fe4000f84fcff */
[----:B---3--:R-:W-:Y:S02]  /*0120*/  LOP3.LUT P3, RZ, R4, UR6, RZ, 0xfc, !PT ;  /* 0x0000000604ff7c12 */ /* 0x008fe4000f86fcff */
[----:B------:R-:W-:-:S02]  /*0130*/  LOP3.LUT P4, RZ, R5, UR6, RZ, 0xfc, !PT ;  /* 0x0000000605ff7c12 */ /* 0x000fc4000f88fcff */
[----:B------:R-:W-:Y:S02]  /*0140*/  SEL R3, RZ, 0x1, !P1 ;  /* 0x00000001ff037807 */ /* 0x000fe40004800000 */
[----:B------:R-:W-:Y:S02]  /*0150*/  SEL R4, RZ, 0x1, !P2 ;  /* 0x00000001ff047807 */ /* 0x000fe40005000000 */
[----:B------:R-:W-:Y:S02]  /*0160*/  LOP3.LUT P0, RZ, R14, UR6, RZ, 0xfc, !PT ;  /* 0x000000060eff7c12 */ /* 0x000fe4000f80fcff */
[----:B------:R-:W-:Y:S02]  /*0170*/  SEL R5, RZ, 0x1, !P3 ;  /* 0x00000001ff057807 */ /* 0x000fe40005800000 */
[----:B------:R-:W-:Y:S02]  /*0180*/  SEL R8, RZ, 0x1, !P4 ;  /* 0x00000001ff087807 */ /* 0x000fe40006000000 */
[----:B------:R-:W-:-:S02]  /*0190*/  LOP3.LUT P2, RZ, R6, UR6, RZ, 0xfc, !PT ;  /* 0x0000000606ff7c12 */ /* 0x000fc4000f84fcff */
[----:B------:R-:W-:Y:S02]  /*01a0*/  PRMT R9, R4, 0x7604, R3 ;  /* 0x0000760404097816 */ /* 0x000fe40000000003 */
[----:B------:R-:W-:Y:S02]  /*01b0*/  IADD3 R4, P3, R0, UR8, RZ ;  /* 0x0000000800047c10 */ /* 0x000fe4000ff7e0ff */
[----:B------:R-:W-:Y:S02]  /*01c0*/  SEL R0, RZ, 0x1, !P0 ;  /* 0x00000001ff007807 */ /* 0x000fe40004000000 */
[----:B------:R-:W-:Y:S02]  /*01d0*/  LOP3.LUT P1, RZ, R15, UR6, RZ, 0xfc, !PT ;  /* 0x000000060fff7c12 */ /* 0x000fe4000f82fcff */
[----:B------:R-:W-:Y:S01]  /*01e0*/  PRMT R8, R8, 0x7604, R5 ;  /* 0x0000760408087816 */ /* 0x000fe20000000005 */
[----:B------:R-:W-:Y:S01]  /*01f0*/  IMAD.X R5, RZ, RZ, UR9, P3 ;  /* 0x00000009ff057e24 */ /* 0x000fe200098e06ff */
[----:B------:R-:W-:-:S02]  /*0200*/  SEL R3, RZ, 0x1, !P2 ;  /* 0x00000001ff037807 */ /* 0x000fc40005000000 */
[----:B------:R-:W-:Y:S02]  /*0210*/  LOP3.LUT P0, RZ, R7, UR6, RZ, 0xfc, !PT ;  /* 0x0000000607ff7c12 */ /* 0x000fe4000f80fcff */
        /* <DEDUP_REMOVED lines=10> */
.L_x_25313:
        /* <DEDUP_REMOVED lines=95> */
.L_x_25316:
        /* <DEDUP_REMOVED lines=8> */
.L_x_25317:
        /* <DEDUP_REMOVED lines=8> */
.L_x_25318:
        /* <DEDUP_REMOVED lines=9> */
.L_x_25319:
[----:B------:R-:W-:Y:S05]  /*0a40*/  BSYNC B1 ;  /* 0x0000000000017941 */ /* 0x000fea0003800000 */
.L_x_25315:
[----:B------:R-:W-:-:S13]  /*0a50*/  ISETP.GE.AND P0, PT, R3, R2, PT ;  /* 0x000000020300720c */ /* 0x000fda0003f06270 */
[----:B-1----:R-:W1:Y:S01]  /*0a60*/  @!P0 LDC.64 R8, c[0x0][0x220] ;  /* 0x00008800ff088b82 */ /* 0x002e620000000a00 */
[----:B0-2---:R-:W-:Y:S02]  /*0a70*/  @!P0 IMAD.IADD R7, R0, 0x1, R3 ;  /* 0x0000000100078824 */ /* 0x005fe400078e0203 */
[----:B------:R-:W-:-:S03]  /*0a80*/  @!P0 VIADD R3, R3, 0x80 ;  /* 0x0000008003038836 */ /* 0x000fc60000000000 */
[----:B-1----:R-:W-:-:S05]  /*0a90*/  @!P0 IADD3 R6, P1, R7, R8, RZ ;  /* 0x0000000807068210 */ /* 0x002fca0007f3e0ff */
[----:B------:R-:W-:-:S05]  /*0aa0*/  @!P0 IMAD.X R7, RZ, RZ, R9, P1 ;  /* 0x000000ffff078224 */ /* 0x000fca00008e0609 */
[----:B------:R2:W-:Y:S03]  /*0ab0*/  @!P0 STG.E.U8 desc[UR4][R6.64], R4 ;  /* 0x0000000406008986 */ /* 0x0005e6000c101104 */
.L_x_25320:
[----:B------:R-:W-:Y:S05]  /*0ac0*/  BSYNC B0 ;  /* 0x0000000000007941 */ /* 0x000fea0003800000 */
.L_x_25314:
        /* <DEDUP_REMOVED lines=11> */
.L_x_25321:
        /* <DEDUP_REMOVED lines=16> */
.L_x_43992:


//--------------------- .text._ZN2at6native29vectorized_elementwise_kernelILi8ENS0_13AUnaryFunctorIiibZZZNS0_22logical_or_kernel_cudaERNS_14TensorIteratorEENKUlvE0_clEvENKUlvE1_clEvEUliiE_EESt5arrayIPcLm2EEEEviT0_T1_ --------------------------
	.section	.text._ZN2at6native29vectorized_elementwise_kernelILi8ENS0_13AUnaryFunctorIiibZZZNS0_22logical_or_kernel_cudaERNS_14TensorIteratorEENKUlvE0_clEvENKUlvE1_clEvEUliiE_EESt5arrayIPcLm2EEEEviT0_T1_,"ax",@progbits
	.align	128
        .global         _ZN2at6native29vectorized_elementwise_kernelILi8ENS0_13AUnaryFunctorIiibZZZNS0_22logical_or_kernel_cudaERNS_14TensorIteratorEENKUlvE0_clEvENKUlvE1_clEvEUliiE_EESt5arrayIPcLm2EEEEviT0_T1_
        .type           _ZN2at6native29vectorized_elementwise_kernelILi8ENS0_13AUnaryFunctorIiibZZZNS0_22logical_or_kernel_cudaERNS_14TensorIteratorEENKUlvE0_clEvENKUlvE1_clEvEUliiE_EESt5arrayIPcLm2EEEEviT0_T1_,@function
        .size           _ZN2at6native29vectorized_elementwise_kernelILi8ENS0_13AUnaryFunctorIiibZZZNS0_22logical_or_kernel_cudaERNS_14TensorIteratorEENKUlvE0_clEvENKUlvE1_clEvEUliiE_EESt5arrayIPcLm2EEEEviT0_T1_,(.L_x_43993 - _ZN2at6native29vectorized_elementwise_kernelILi8ENS0_13AUnaryFunctorIiibZZZNS0_22logical_or_kernel_cudaERNS_14TensorIteratorEENKUlvE0_clEvENKUlvE1_clEvEUliiE_EESt5arrayIPcLm2EEEEviT0_T1_)
        .other          _ZN2at6native29vectorized_elementwise_kernelILi8ENS0_13AUnaryFunctorIiibZZZNS0_22logical_or_kernel_cudaERNS_14TensorIteratorEENKUlvE0_clEvENKUlvE1_clEvEUliiE_EESt5arrayIPcLm2EEEEviT0_T1_,@"STO_CUDA_ENTRY STV_DEFAULT"
_ZN2at6native29vectorized_elementwise_kernelILi8ENS0_13AUnaryFunctorIiibZZZNS0_22logical_or_kernel_cudaERNS_14TensorIteratorEENKUlvE0_clEvENKUlvE1_clEvEUliiE_EESt5arrayIPcLm2EEEEviT0_T1_:
.text._ZN2at6native29vectorized_elementwise_kernelILi8ENS0_13AUnaryFunctorIiibZZZNS0_22logical_or_kernel_cudaERNS_14TensorIteratorEENKUlvE0_clEvENKUlvE1_clEvEUliiE_EESt5arrayIPcLm2EEEEviT0_T1_:
        /* <DEDUP_REMOVED lines=16> */
[----:B------:R-:W-:-:S05]  /*0100*/  IADD3 R2, P5, R0, UR8, RZ ;  /* 0x0000000800027c10 */ /* 0x000fca000ffbe0ff */
[----:B------:R-:W-:Y:S02]  /*0110*/  IMAD.X R3, RZ, RZ, UR9, P5 ;  /* 0x00000009ff037e24 */ /* 0x000fe4000a8e06ff */
[----:B------:R-:W-:Y:S01]  /*0120*/  IMAD.WIDE R2, R5, 0x8, R2 ;  /* 0x0000000805027825 */ /* 0x000fe200078e0202 */
[----:B--2---:R-:W-:Y:S02]  /*0130*/  LOP3.LUT P6, RZ, R14, UR6, RZ, 0xfc, !PT ;  /* 0x000000060eff7c12 */ /* 0x004fe4000f8cfcff */
[----:B------:R-:W-:Y:S02]  /*0140*/  LOP3.LUT P0, RZ, R15, UR6, RZ, 0xfc, !PT ;  /* 0x000000060fff7c12 */ /* 0x000fe4000f80fcff */
[----:B---3--:R-:W-:Y:S02]  /*0150*/  LOP3.LUT P3, RZ, R10, UR6, RZ, 0xfc, !PT ;  /* 0x000000060aff7c12 */ /* 0x008fe4000f86fcff */
[----:B------:R-:W-:Y:S02]  /*0160*/  SEL R10, RZ, 0x1, !P6 ;  /* 0x00000001ff0a7807 */ /* 0x000fe40007000000 */
[----:B------:R-:W-:-:S02]  /*0170*/  LOP3.LUT P6, RZ, R8, UR6, RZ, 0xfc, !PT ;  /* 0x0000000608ff7c12 */ /* 0x000fc4000f8cfcff */
[----:B------:R-:W-:Y:S02]  /*0180*/  LOP3.LUT P2, RZ, R13, UR6, RZ, 0xfc, !PT ;  /* 0x000000060dff7c12 */ /* 0x000fe4000f84fcff */
[----:B------:R-:W-:Y:S02]  /*0190*/  SEL R8, RZ, 0xffffffff, !P0 ;  /* 0xffffffffff087807 */ /* 0x000fe40004000000 */
[----:B------:R-:W-:Y:S02]  /*01a0*/  LOP3.LUT P4, RZ, R11, UR6, RZ, 0xfc, !PT ;  /* 0x000000060bff7c12 */ /* 0x000fe4000f88fcff */
[----:B------:R-:W-:Y:S01]  /*01b0*/  LOP3.LUT P0, RZ, R9, UR6, RZ, 0xfc, !PT ;  /* 0x0000000609ff7c12 */ /* 0x000fe2000f80fcff */
[----:B------:R-:W-:Y:S01]  /*01c0*/  IMAD.SHL.U32 R13, R8, 0x100, RZ ;  /* 0x00000100080d7824 */ /* 0x000fe200078e00ff */
[----:B------:R-:W-:Y:S02]  /*01d0*/  SEL R11, RZ, 0xffffffff, !P2 ;  /* 0xffffffffff0b7807 */ /* 0x000fe40005000000 */
[----:B------:R-:W-:-:S02]  /*01e0*/  SEL R4, RZ, 0xffffffff, !P4 ;  /* 0xffffffffff047807 */ /* 0x000fc40006000000 */
[----:B------:R-:W-:Y:S01]  /*01f0*/  SEL R7, RZ, 0xffffffff, !P0 ;  /* 0xffffffffff077807 */ /* 0x000fe20004000000 */
[----:B------:R-:W-:Y:S01]  /*0200*/  IMAD.SHL.U32 R8, R11, 0x100, RZ ;  /* 0x000001000b087824 */ /* 0x000fe200078e00ff */
[----:B------:R-:W-:Y:S01]  /*0210*/  LOP3.LUT P1, RZ, R12, UR6, RZ, 0xfc, !PT ;  /* 0x000000060cff7c12 */ /* 0x000fe2000f82fcff */
[----:B------:R-:W-:Y:S01]  /*0220*/  IMAD.SHL.U32 R11, R4, 0x100, RZ ;  /* 0x00000100040b7824 */ /* 0x000fe200078e00ff */
[----:B------:R-:W-:Y:S01]  /*0230*/  SEL R0, RZ, 0x1, !P3 ;  /* 0x00000001ff007807 */ /* 0x000fe20005800000 */
[----:B------:R-:W-:Y:S01]  /*0240*/  IMAD.SHL.U32 R7, R7, 0x100, RZ ;  /* 0x0000010007077824 */ /* 0x000fe200078e00ff */
[----:B------:R-:W-:Y:S02]  /*0250*/  SEL R9, RZ, 0x1, !P1 ;  /* 0x00000001ff097807 */ /* 0x000fe40004800000 */
[----:B------:R-:W-:Y:S02]  /*0260*/  SEL R6, RZ, 0x1, !P6 ;  /* 0x00000001ff067807 */ /* 0x000fe40007000000 */
        /* <DEDUP_REMOVED lines=8> */
.L_x_25322:
        /* <DEDUP_REMOVED lines=95> */
.L_x_25325:
        /* <DEDUP_REMOVED lines=8> */
.L_x_25326:
        /* <DEDUP_REMOVED lines=8> */
.L_x_25327:
        /* <DEDUP_REMOVED lines=9> */
.L_x_25328:
[----:B------:R-:W-:Y:S05]  /*0a70*/  BSYNC B1 ;  /* 0x0000000000017941 */ /* 0x000fea0003800000 */
.L_x_25324:
[----:B------:R-:W-:-:S13]  /*0a80*/  ISETP.GE.AND P0, PT, R3, R2, PT ;  /* 0x000000020300720c */ /* 0x000fda0003f06270 */
[----:B-1----:R-:W1:Y:S01]  /*0a90*/  @!P0 LDC.64 R8, c[0x0][0x220] ;  /* 0x00008800ff088b82 */ /* 0x002e620000000a00 */
[----:B0-2---:R-:W-:Y:S02]  /*0aa0*/  @!P0 IMAD.IADD R7, R0, 0x1, R3 ;  /* 0x0000000100078824 */ /* 0x005fe400078e0203 */
[----:B------:R-:W-:-:S03]  /*0ab0*/  @!P0 VIADD R3, R3, 0x80 ;  /* 0x0000008003038836 */ /* 0x000fc60000000000 */
[----:B-1----:R-:W-:-:S05]  /*0ac0*/  @!P0 IADD3 R6, P1, R7, R8, RZ ;  /* 0x0000000807068210 */ /* 0x002fca0007f3e0ff */
[----:B------:R-:W-:-:S05]  /*0ad0*/  @!P0 IMAD.X R7, RZ, RZ, R9, P1 ;  /* 0x000000ffff078224 */ /* 0x000fca00008e0609 */
[----:B------:R2:W-:Y:S03]  /*0ae0*/  @!P0 STG.E.U8 desc[UR4][R6.64], R4 ;  /* 0x0000000406008986 */ /* 0x0005e6000c101104 */
.L_x_25329:
[----:B------:R-:W-:Y:S05]  /*0af0*/  BSYNC B0 ;  /* 0x0000000000007941 */ /* 0x000fea0003800000 */
.L_x_25323:
        /* <DEDUP_REMOVED lines=11> */
.L_x_25330:
        /* <DEDUP_REMOVED lines=13> */
.L_x_43993:


//--------------------- .text._ZN2at6native18elementwise_kernelILi128ELi4EZNS0_15gpu_kernel_implINS0_13BinaryFunctorIiibZZZNS0_22logical_or_kernel_cudaERNS_14TensorIteratorEENKUlvE0_clEvENKUlvE1_clEvEUliiE_EEEEvRNS_18TensorIteratorBaseERKT_EUliE_EEviT1_ --------------------------
	.section	.text._ZN2at6native18elementwise_kernelILi128ELi4EZNS0_15gpu_kernel_implINS0_13BinaryFunctorIiibZZZNS0_22logical_or_kernel_cudaERNS_14TensorIteratorEENKUlvE0_clEvENKUlvE1_clEvEUliiE_EEEEvRNS_18TensorIteratorBaseERKT_EUliE_EEviT1_,"ax",@progbits
	.align	128
        .global         _ZN2at6native18elementwise_kernelILi128ELi4EZNS0_15gpu_kernel_implINS0_13BinaryFunctorIiibZZZNS0_22logical_or_kernel_cudaERNS_14TensorIteratorEENKUlvE0_clEvENKUlvE1_clEvEUliiE_EEEEvRNS_18TensorIteratorBaseERKT_EUliE_EEviT1_
        .type           _ZN2at6native18elementwise_kernelILi128ELi4EZNS0_15gpu_kernel_implINS0_13BinaryFunctorIiibZZZNS0_22logical_or_kernel_cudaERNS_14TensorIteratorEENKUlvE0_clEvENKUlvE1_clEvEUliiE_EEEEvRNS_18TensorIteratorBaseERKT_EUliE_EEviT1_,@function
        .size           _ZN2at6native18elementwise_kernelILi128ELi4EZNS0_15gpu_kernel_implINS0_13BinaryFunctorIiibZZZNS0_22logical_or_kernel_cudaERNS_14TensorIteratorEENKUlvE0_clEvENKUlvE1_clEvEUliiE_EEEEvRNS_18TensorIteratorBaseERKT_EUliE_EEviT1_,(.L_x_43994 - _ZN2at6native18elementwise_kernelILi128ELi4EZNS0_15gpu_kernel_implINS0_13BinaryFunctorIiibZZZNS0_22logical_or_kernel_cudaERNS_14TensorIteratorEENKUlvE0_clEvENKUlvE1_clEvEUliiE_EEEEvRNS_18TensorIteratorBaseERKT_EUliE_EEviT1_)
        .other          _ZN2at6native18elementwise_kernelILi128ELi4EZNS0_15gpu_kernel_implINS0_13BinaryFunctorIiibZZZNS0_22logical_or_kernel_cudaERNS_14TensorIteratorEENKUlvE0_clEvENKUlvE1_clEvEUliiE_EEEEvRNS_18TensorIteratorBaseERKT_EUliE_EEviT1_,@"STO_CUDA_ENTRY STV_DEFAULT"
_ZN2at6native18elementwise_kernelILi128ELi4EZNS0_15gpu_kernel_implINS0_13BinaryFunctorIiibZZZNS0_22logical_or_kernel_cudaERNS_14TensorIteratorEENKUlvE0_clEvENKUlvE1_clEvEUliiE_EEEEvRNS_18TensorIteratorBaseERKT_EUliE_EEviT1_:
.text._ZN2at6native18elementwise_kernelILi128ELi4EZNS0_15gpu_kernel_implINS0_13BinaryFunctorIiibZZZNS0_22logical_or_kernel_cudaERNS_14TensorIteratorEENKUlvE0_clEvENKUlvE1_clEvEUliiE_EEEEvRNS_18TensorIteratorBaseERKT_EUliE_EEviT1_:
        /* <DEDUP_REMOVED lines=365> */
.L_x_25333:
        /* <DEDUP_REMOVED lines=20> */
.L_x_25337:
[----:B------:R0:W5:Y:S01]  /*1810*/  LDG.E.U8 R19, desc[UR36][R2.64] ;  /* 0x0000002402137981 */ /* 0x000162000c1e1100 */
[----:B------:R-:W-:Y:S05]  /*1820*/  BRA `(.L_x_25339) ;  /* 0x0000000c00347947 */ /* 0x000fea0003800000 */
.L_x_25336:
        /* <DEDUP_REMOVED lines=8> */
.L_x_25341:
[----:B------:R0:W5:Y:S01]  /*18b0*/  LDG.E R19, desc[UR36][R2.64] ;  /* 0x0000002402137981 */ /* 0x000162000c1e1900 */
[----:B------:R-:W-:Y:S05]  /*18c0*/  BRA `(.L_x_25339) ;  /* 0x0000000c000c7947 */ /* 0x000fea0003800000 */
.L_x_25340:
[----:B------:R0:W5:Y:S01]  /*18d0*/  LDG.E.S16 R19, desc[UR36][R2.64] ;  /* 0x0000002402137981 */ /* 0x000162000c1e1700 */
[----:B------:R-:W-:Y:S05]  /*18e0*/  BRA `(.L_x_25339) ;  /* 0x0000000c00047947 */ /* 0x000fea0003800000 */
.L_x_25335:
        /* <DEDUP_REMOVED lines=9> */
.L_x_25343:
[----:B------:R-:W2:Y:S02]  /*1980*/  LDG.E.U16 R2, desc[UR36][R2.64] ;  /* 0x0000002402027981 */ /* 0x000ea4000c1e1500 */
[----:B--2---:R-:W-:-:S06]  /*1990*/  HADD2.F32 R19, -RZ, R2.H0_H0 ;  /* 0x20000002ff137230 */ /* 0x004fcc0000004100 */
[----:B------:R-:W0:Y:S01]  /*19a0*/  F2I.FTZ.TRUNC.NTZ R19, R19 ;  /* 0x0000001300137305 */ /* 0x000e22000021f100 */
[----:B------:R-:W-:Y:S05]  /*19b0*/  BRA `(.L_x_25339) ;  /* 0x0000000800d07947 */ /* 0x000fea0003800000 */
.L_x_25342:
        /* <DEDUP_REMOVED lines=9> */
.L_x_25345:
[----:B------:R-:W2:Y:S02]  /*1a50*/  LDG.E.U16 R2, desc[UR36][R2.64] ;  /* 0x0000002402027981 */ /* 0x000ea4000c1e1500 */
[----:B--2---:R-:W-:-:S06]  /*1a60*/  HADD2.F32 R19, -RZ, R2.H0_H0 ;  /* 0x20000002ff137230 */ /* 0x004fcc0000004100 */
[----:B------:R-:W0:Y:S01]  /*1a70*/  F2I.FTZ.TRUNC.NTZ R19, R19 ;  /* 0x0000001300137305 */ /* 0x000e22000021f100 */
[----:B------:R-:W-:Y:S05]  /*1a80*/  BRA `(.L_x_25339) ;  /* 0x00000008009c7947 */ /* 0x000fea0003800000 */
.L_x_25344:
[----:B------:R-:W2:Y:S02]  /*1a90*/  LDG.E.64 R2, desc[UR36][R2.64] ;  /* 0x0000002402027981 */ /* 0x000ea4000c1e1b00 */
[----:B--2---:R0:W1:Y:S01]  /*1aa0*/  F2I.F64.TRUNC R19, R2 ;  /* 0x0000000200137311 */ /* 0x004062000030d100 */
[----:B------:R-:W-:Y:S05]  /*1ab0*/  BRA `(.L_x_25339) ;  /* 0x0000000800907947 */ /* 0x000fea0003800000 */
.L_x_25334:
        /* <DEDUP_REMOVED lines=12> */
.L_x_25348:
[----:B------:R-:W2:Y:S02]  /*1b80*/  LDG.E.64 R2, desc[UR36][R2.64] ;  /* 0x0000002402027981 */ /* 0x000ea4000c1e1b00 */
[----:B--2---:R0:W1:Y:S01]  /*1b90*/  F2I.F64.TRUNC R19, R2 ;  /* 0x0000000200137311 */ /* 0x004062000030d100 */
[----:B------:R-:W-:Y:S05]  /*1ba0*/  BRA `(.L_x_25339) ;  /* 0x0000000800547947 */ /* 0x000fea0003800000 */
.L_x_25347:
        /* <DEDUP_REMOVED lines=27> */
.L_x_25350:
        /* <DEDUP_REMOVED lines=14> */
.L_x_25349:
[----:B------:R-:W2:Y:S02]  /*1e40*/  LDG.E.U16 R19, desc[UR36][R2.64] ;  /* 0x0000002402137981 */ /* 0x000ea4000c1e1500 */
[----:B--2---:R-:W-:-:S06]  /*1e50*/  IMAD.U32 R19, R19, 0x10000, RZ ;  /* 0x0001000013137824 */ /* 0x004fcc00078e00ff */
[----:B------:R-:W0:Y:S01]  /*1e60*/  F2I.FTZ.TRUNC.NTZ R19, R19 ;  /* 0x0000001300137305 */ /* 0x000e22000021f100 */
[----:B------:R-:W-:Y:S05]  /*1e70*/  BRA `(.L_x_25339) ;  /* 0x0000000400a07947 */ /* 0x000fea0003800000 */
.L_x_25346:
        /* <DEDUP_REMOVED lines=10> */
.L_x_25353:
        /* <DEDUP_REMOVED lines=21> */
.L_x_25357:
[----:B------:R-:W-:Y:S05]  /*2070*/  BSYNC B1 ;  /* 0x0000000000017941 */ /* 0x000fea0003800000 */
.L_x_25356:
[----:B------:R-:W-:Y:S01]  /*2080*/  IMAD.SHL.U32 R2, R2, 0x100000, RZ ;  /* 0x0010000002027824 */ /* 0x000fe200078e00ff */
[----:B------:R-:W-:-:S04]  /*2090*/  LEA R0, R0, 0x3b800000, 0x17 ;  /* 0x3b80000000007811 */ /* 0x000fc800078eb8ff */
[----:B------:R-:W-:-:S07]  /*20a0*/  LOP3.LUT R19, R0, R2, R19, 0xfe, !PT ;  /* 0x0000000200137212 */ /* 0x000fce00078efe13 */
.L_x_25355:
[----:B------:R-:W-:Y:S05]  /*20b0*/  BSYNC B0 ;  /* 0x0000000000007941 */ /* 0x000fea0003800000 */
.L_x_25354:
[----:B------:R-:W1:Y:S01]  /*20c0*/  F2I.FTZ.TRUNC.NTZ R19, R19 ;  /* 0x0000001300137305 */ /* 0x000e62000021f100 */
[----:B------:R-:W-:Y:S05]  /*20d0*/  BRA `(.L_x_25339) ;  /* 0x0000000400087947 */ /* 0x000fea0003800000 */
.L_x_25352:
        /* <DEDUP_REMOVED lines=21> */
.L_x_25361:
[----:B------:R-:W-:Y:S05]  /*2230*/  BSYNC B1 ;  /* 0x0000000000017941 */ /* 0x000fea0003800000 */
.L_x_25360:
[----:B------:R-:W-:Y:S01]  /*2240*/  IMAD.SHL.U32 R2, R2, 0x200000, RZ ;  /* 0x0020000002027824 */ /* 0x000fe200078e00ff */
[----:B------:R-:W-:-:S04]  /*2250*/  LEA R0, R0, 0x37800000, 0x17 ;  /* 0x3780000000007811 */ /* 0x000fc800078eb8ff */
[----:B------:R-:W-:-:S07]  /*2260*/  LOP3.LUT R19, R0, R2, R19, 0xfe, !PT ;  /* 0x0000000200137212 */ /* 0x000fce00078efe13 */
.L_x_25359:
[----:B------:R-:W-:Y:S05]  /*2270*/  BSYNC B0 ;  /* 0x0000000000007941 */ /* 0x000fea0003800000 */
.L_x_25358:
[----:B------:R-:W2:Y:S01]  /*2280*/  F2I.FTZ.TRUNC.NTZ R19, R19 ;  /* 0x0000001300137305 */ /* 0x000ea2000021f100 */
[----:B------:R-:W-:Y:S05]  /*2290*/  BRA `(.L_x_25339) ;  /* 0x0000000000987947 */ /* 0x000fea0003800000 */
.L_x_25351:
        /* <DEDUP_REMOVED lines=14> */
.L_x_25365:
[----:B------:R-:W-:Y:S05]  /*2380*/  BSYNC B0 ;  /* 0x0000000000007941 */ /* 0x000fea0003800000 */
.L_x_25364:
[----:B------:R-:W4:Y:S01]  /*2390*/  F2I.FTZ.TRUNC.NTZ R19, R19 ;  /* 0x0000001300137305 */ /* 0x000f22000021f100 */
[----:B------:R-:W-:Y:S05]  /*23a0*/  BRA `(.L_x_25339) ;  /* 0x0000000000547947 */ /* 0x000fea0003800000 */
.L_x_25338:
        /* <DEDUP_REMOVED lines=17> */
.L_x_25366:
[----:B------:R-:W-:Y:S05]  /*24c0*/  BRA `(.L_x_25339) ;  /* 0x00000000000c7947 */ /* 0x000fea0003800000 */
.L_x_25363:
[----:B------:R0:W5:Y:S01]  /*24d0*/  LDG.E R19, desc[UR36][R2.64] ;  /* 0x0000002402137981 */ /* 0x000162000c1e1900 */
[----:B------:R-:W-:Y:S05]  /*24e0*/  BRA `(.L_x_25339) ;  /* 0x0000000000047947 */ /* 0x000fea0003800000 */
.L_x_25362:
[----:B------:R3:W5:Y:S02]  /*24f0*/  LDG.E R19, desc[UR36][R2.64] ;  /* 0x0000002402137981 */ /* 0x000764000c1e1900 */
.L_x_25339:
        /* <DEDUP_REMOVED lines=17> */
.L_x_25370:
[----:B------:R0:W5:Y:S01]  /*2610*/  LDG.E.U8 R22, desc[UR36][R2.64] ;  /* 0x0000002402167981 */ /* 0x000162000c1e1100 */
[----:B------:R-:W-:Y:S05]  /*2620*/  BRA `(.L_x_25372) ;  /* 0x0000000c00347947 */ /* 0x000fea0003800000 */
.L_x_25369:
        /* <DEDUP_REMOVED lines=8> */
.L_x_25374:
[----:B------:R3:W5:Y:S01]  /*26b0*/  LDG.E R22, desc[UR36][R2.64] ;  /* 0x0000002402167981 */ /* 0x000762000c1e1900 */
[----:B------:R-:W-:Y:S05]  /*26c0*/  BRA `(.L_x_25372) ;  /* 0x0000000c000c7947 */ /* 0x000fea0003800000 */
.L_x_25373:
[----:B------:R0:W5:Y:S01]  /*26d0*/  LDG.E.S16 R22, desc[UR36][R2.64] ;  /* 0x0000002402167981 */ /* 0x000162000c1e1700 */
[----:B------:R-:W-:Y:S05]  /*26e0*/  BRA `(.L_x_25372) ;  /* 0x0000000c00047947 */ /* 0x000fea0003800000 */
.L_x_25368:
        /* <DEDUP_REMOVED lines=9> */
.L_x_25376:
[----:B------:R-:W3:Y:S02]  /*2780*/  LDG.E.U16 R2, desc[UR36][R2.64] ;  /* 0x0000002402027981 */ /* 0x000ee4000c1e1500 */
[----:B---3--:R-:W-:-:S06]  /*2790*/  HADD2.F32 R22, -RZ, R2.H0_H0 ;  /* 0x20000002ff167230 */ /* 0x008fcc0000004100 */
[----:B------:R-:W0:Y:S01]  /*27a0*/  F2I.FTZ.TRUNC.NTZ R22, R22 ;  /* 0x0000001600167305 */ /* 0x000e22000021f100 */
[----:B------:R-:W-:Y:S05]  /*27b0*/  BRA `(.L_x_25372) ;  /* 0x0000000800d07947 */ /* 0x000fea0003800000 */
.L_x_25375:
        /* <DEDUP_REMOVED lines=9> */
.L_x_25378:
[----:B------:R-:W3:Y:S02]  /*2850*/  LDG.E.U16 R2, desc[UR36][R2.64] ;  /* 0x0000002402027981 */ /* 0x000ee4000c1e1500 */
[----:B---3--:R-:W-:-:S06]  /*2860*/  HADD2.F32 R22, -RZ, R2.H0_H0 ;  /* 0x20000002ff167230 */ /* 0x008fcc0000004100 */
[----:B------:R-:W0:Y:S01]  /*2870*/  F2I.FTZ.TRUNC.NTZ R22, R22 ;  /* 0x0000001600167305 */ /* 0x000e22000021f100 */
[----:B------:R-:W-:Y:S05]  /*2880*/  BRA `(.L_x_25372) ;  /* 0x00000008009c7947 */ /* 0x000fea0003800000 */
.L_x_25377:
[----:B------:R-:W3:Y:S02]  /*2890*/  LDG.E.64 R2, desc[UR36][R2.64] ;  /* 0x0000002402027981 */ /* 0x000ee4000c1e1b00 */
[----:B---3--:R0:W3:Y:S01]  /*28a0*/  F2I.F64.TRUNC R22, R2 ;  /* 0x0000000200167311 */ /* 0x0080e2000030d100 */
[----:B------:R-:W-:Y:S05]  /*28b0*/  BRA `(.L_x_25372) ;  /* 0x0000000800907947 */ /* 0x000fea0003800000 */
.L_x_25367:
        /* <DEDUP_REMOVED lines=12> */
.L_x_25381:
[----:B------:R-:W3:Y:S02]  /*2980*/  LDG.E.64 R2, desc[UR36][R2.64] ;  /* 0x0000002402027981 */ /* 0x000ee4000c1e1b00 */
[----:B---3--:R0:W3:Y:S01]  /*2990*/  F2I.F64.TRUNC R22, R2 ;  /* 0x0000000200167311 */ /* 0x0080e2000030d100 */
[----:B------:R-:W-:Y:S05]  /*29a0*/  BRA `(.L_x_25372) ;  /* 0x0000000800547947 */ /* 0x000fea0003800000 */
.L_x_25380:
        /* <DEDUP_REMOVED lines=27> */
.L_x_25383:
        /* <DEDUP_REMOVED lines=14> */
.L_x_25382:
[----:B------:R-:W3:Y:S02]  /*2c40*/  LDG.E.U16 R22, desc[UR36][R2.64] ;  /* 0x0000002402167981 */ /* 0x000ee4000c1e1500 */
[----:B---3--:R-:W-:-:S06]  /*2c50*/  IMAD.U32 R22, R22, 0x10000, RZ ;  /* 0x0001000016167824 */ /* 0x008fcc00078e00ff */
[----:B------:R-:W0:Y:S01]  /*2c60*/  F2I.FTZ.TRUNC.NTZ R22, R22 ;  /* 0x0000001600167305 */ /* 0x000e22000021f100 */
[----:B------:R-:W-:Y:S05]  /*2c70*/  BRA `(.L_x_25372) ;  /* 0x0000000400a07947 */ /* 0x000fea0003800000 */
.L_x_25379:
        /* <DEDUP_REMOVED lines=10> */
.L_x_25386:
        /* <DEDUP_REMOVED lines=21> */
.L_x_25390:
[----:B------:R-:W-:Y:S05]  /*2e70*/  BSYNC B1 ;  /* 0x0000000000017941 */ /* 0x000fea0003800000 */
.L_x_25389:
[----:B------:R-:W-:Y:S01]  /*2e80*/  IMAD.SHL.U32 R2, R2, 0x100000, RZ ;  /* 0x0010000002027824 */ /* 0x000fe200078e00ff */
[----:B------:R-:W-:-:S04]  /*2e90*/  LEA R3, R0, 0x3b800000, 0x17 ;  /* 0x3b80000000037811 */ /* 0x000fc800078eb8ff */
[----:B------:R-:W-:-:S07]  /*2ea0*/  LOP3.LUT R22, R3, R2, R22, 0xfe, !PT ;  /* 0x0000000203167212 */ /* 0x000fce00078efe16 */
.L_x_25388:
[----:B------:R-:W-:Y:S05]  /*2eb0*/  BSYNC B0 ;  /* 0x0000000000007941 */ /* 0x000fea0003800000 */
.L_x_25387:
[----:B------:R-:W0:Y:S01]  /*2ec0*/  F2I.FTZ.TRUNC.NTZ R22, R22 ;  /* 0x0000001600167305 */ /* 0x000e22000021f100 */
[----:B------:R-:W-:Y:S05]  /*2ed0*/  BRA `(.L_x_25372) ;  /* 0x0000000400087947 */ /* 0x000fea0003800000 */
.L_x_25385:
        /* <DEDUP_REMOVED lines=21> */
.L_x_25394:
[----:B------:R-:W-:Y:S05]  /*3030*/  BSYNC B1 ;  /* 0x0000000000017941 */ /* 0x000fea0003800000 */
.L_x_25393:
[----:B------:R-:W-:Y:S01]  /*3040*/  IMAD.SHL.U32 R2, R2, 0x200000, RZ ;  /* 0x0020000002027824 */ /* 0x000fe200078e00ff */
[----:B------:R-:W-:-:S04]  /*3050*/  LEA R3, R0, 0x37800000, 0x17 ;  /* 0x3780000000037811 */ /* 0x000fc800078eb8ff */
[----:B------:R-:W-:-:S07]  /*3060*/  LOP3.LUT R22, R3, R2, R22, 0xfe, !PT ;  /* 0x0000000203167212 */ /* 0x000fce00078efe16 */
.L_x_25392:
[----:B------:R-:W-:Y:S05]  /*3070*/  BSYNC B0 ;  /* 0x0000000000007941 */ /* 0x000fea0003800000 */
.L_x_25391:
[----:B------:R-:W0:Y:S01]  /*3080*/  F2I.FTZ.TRUNC.NTZ R22, R22 ;  /* 0x0000001600167305 */ /* 0x000e22000021f100 */
[----:B------:R-:W-:Y:S05]  /*3090*/  BRA `(.L_x_25372) ;  /* 0x0000000000987947 */ /* 0x000fea0003800000 */
.L_x_25384:
        /* <DEDUP_REMOVED lines=14> */
.L_x_25398:
[----:B------:R-:W-:Y:S05]  /*3180*/  BSYNC B0 ;  /* 0x0000000000007941 */ /* 0x000fea0003800000 */
.L_x_25397:
[----:B------:R-:W0:Y:S01]  /*3190*/  F2I.FTZ.TRUNC.NTZ R22, R22 ;  /* 0x0000001600167305 */ /* 0x000e22000021f100 */
[----:B------:R-:W-:Y:S05]  /*31a0*/  BRA `(.L_x_25372) ;  /* 0x0000000000547947 */ /* 0x000fea0003800000 */
.L_x_25371:
        /* <DEDUP_REMOVED lines=17> */
.L_x_25399:
[----:B------:R-:W-:Y:S05]  /*32c0*/  BRA `(.L_x_25372) ;  /* 0x00000000000c7947 */ /* 0x000fea0003800000 */
.L_x_25396:
[----:B------:R0:W5:Y:S01]  /*32d0*/  LDG.E R22, desc[UR36][R2.64] ;  /* 0x0000002402167981 */ /* 0x000162000c1e1900 */
[----:B------:R-:W-:Y:S05]  /*32e0*/  BRA `(.L_x_25372) ;  /* 0x0000000000047947 */ /* 0x000fea0003800000 */
.L_x_25395:
[----:B------:R0:W5:Y:S02]  /*32f0*/  LDG.E R22, desc[UR36][R2.64] ;  /* 0x0000002402167981 */ /* 0x000164000c1e1900 */
.L_x_25372:
[----:B0--3--:R-:W0:Y:S01]  /*3300*/  LDC.U8 R3, c[0x0][0x491] ;  /* 0x00012440ff037b82 */ /* 0x009e220000000000 */
[----:B-12-45:R-:W-:Y:S01]  /*3310*/  LOP3.LUT P0, RZ, R22, R19, RZ, 0xfc, !PT ;  /* 0x0000001316ff7212 */ /* 0x036fe2000780fcff */
[----:B------:R-:W-:Y:S03]  /*3320*/  BSSY B6, `(.L_x_25400) ;  /* 0x00000d4000067945 */ /* 0x000fe60003800000 */
        /* <DEDUP_REMOVED lines=14> */
.L_x_25404:
[----:B------:R1:W-:Y:S01]  /*3410*/  STG.E.U8 desc[UR36][R16.64], R2 ;  /* 0x0000000210007986 */ /* 0x0003e2000c101124 */
[----:B------:R-:W-:Y:S05]  /*3420*/  BRA `(.L_x_25406) ;  /* 0x0000000c000c7947 */ /* 0x000fea0003800000 */
.L_x_25403:
        /* <DEDUP_REMOVED lines=9> */
.L_x_25408:
[----:B------:R3:W-:Y:S01]  /*34c0*/  STG.E desc[UR36][R16.64], R2 ;  /* 0x0000000210007986 */ /* 0x0007e2000c101924 */
[----:B------:R-:W-:Y:S05]  /*34d0*/  BRA `(.L_x_25406) ;  /* 0x0000000800e07947 */ /* 0x000fea0003800000 */
.L_x_25407:
[----:B------:R2:W-:Y:S01]  /*34e0*/  STG.E.U16 desc[UR36][R16.64], R2 ;  /* 0x0000000210007986 */ /* 0x0005e2000c101524 */
[----:B------:R-:W-:Y:S05]  /*34f0*/  BRA `(.L_x_25406) ;  /* 0x0000000800d87947 */ /* 0x000fea0003800000 */
.L_x_25402:
        /* <DEDUP_REMOVED lines=9> */
.L_x_25410:
[----:B------:R-:W-:-:S04]  /*3590*/  FSEL R0, RZ, 1, !P0 ;  /* 0x3f800000ff007808 */ /* 0x000fc80004000000 */
[----:B------:R-:W-:-:S05]  /*35a0*/  F2FP.F16.F32.PACK_AB R0, RZ, R0 ;  /* 0x00000000ff00723e */ /* 0x000fca00000000ff */
[----:B------:R0:W-:Y:S01]  /*35b0*/  STG.E.U16 desc[UR36][R16.64], R0 ;  /* 0x0000000010007986 */ /* 0x0001e2000c101524 */
[----:B------:R-:W-:Y:S05]  /*35c0*/  BRA `(.L_x_25406) ;  /* 0x0000000800a47947 */ /* 0x000fea0003800000 */
.L_x_25409:
        /* <DEDUP_REMOVED lines=10> */
.L_x_25412:
[----:B------:R-:W-:-:S04]  /*3670*/  FSEL R0, RZ, 1, !P0 ;  /* 0x3f800000ff007808 */ /* 0x000fc80004000000 */
[----:B------:R-:W-:-:S04]  /*3680*/  F2FP.F16.F32.PACK_AB R3, RZ, R0 ;  /* 0x00000000ff03723e */ /* 0x000fc800000000ff */
[----:B------:R-:W-:-:S05]  /*3690*/  PRMT R3, R3, 0x5410, RZ ;  /* 0x0000541003037816 */ /* 0x000fca00000000ff */
[----:B------:R0:W-:Y:S01]  /*36a0*/  STG.E desc[UR36][R16.64], R3 ;  /* 0x0000000310007986 */ /* 0x0001e2000c101924 */
[----:B------:R-:W-:Y:S05]  /*36b0*/  BRA `(.L_x_25406) ;  /* 0x0000000800687947 */ /* 0x000fea0003800000 */
.L_x_25411:
[----:B------:R-:W-:Y:S01]  /*36c0*/  FSEL R3, RZ, 1.875, !P0 ;  /* 0x3ff00000ff037808 */ /* 0x000fe20004000000 */
[----:B------:R-:W-:-:S05]  /*36d0*/  IMAD.MOV.U32 R2, RZ, RZ, RZ ;  /* 0x000000ffff027224 */ /* 0x000fca00078e00ff */
[----:B------:R0:W-:Y:S01]  /*36e0*/  STG.E.64 desc[UR36][R16.64], R2 ;  /* 0x0000000210007986 */ /* 0x0001e2000c101b24 */
[----:B------:R-:W-:Y:S05]  /*36f0*/  BRA `(.L_x_25406) ;  /* 0x0000000800587947 */ /* 0x000fea0003800000 */
.L_x_25401:
        /* <DEDUP_REMOVED lines=10> */
.L_x_25415:
[----:B------:R-:W-:Y:S02]  /*37a0*/  FSEL R5, RZ, 1.875, !P0 ;  /* 0x3ff00000ff057808 */ /* 0x000fe40004000000 */
[----:B------:R-:W-:Y:S01]  /*37b0*/  CS2R R6, SRZ ;  /* 0x0000000000067805 */ /* 0x000fe2000001ff00 */
[----:B------:R-:W-:-:S05]  /*37c0*/  IMAD.MOV.U32 R4, RZ, RZ, RZ ;  /* 0x000000ffff047224 */ /* 0x000fca00078e00ff */
[----:B------:R0:W-:Y:S01]  /*37d0*/  STG.E.128 desc[UR36][R16.64], R4 ;  /* 0x0000000410007986 */ /* 0x0001e2000c101d24 */
[----:B------:R-:W-:Y:S05]  /*37e0*/  BRA `(.L_x_25406) ;  /* 0x00000008001c7947 */ /* 0x000fea0003800000 */
.L_x_25414:
        /* <DEDUP_REMOVED lines=18> */
.L_x_25419:
[----:B------:R-:W-:Y:S05]  /*3910*/  BSYNC B0 ;  /* 0x0000000000007941 */ /* 0x000fea0003800000 */
.L_x_25418:
[----:B------:R0:W-:Y:S01]  /*3920*/  STG.E.U8 desc[UR36][R16.64], R3 ;  /* 0x0000000310007986 */ /* 0x0001e2000c101124 */
[----:B------:R-:W-:Y:S05]  /*3930*/  BRA `(.L_x_25406) ;  /* 0x0000000400c87947 */ /* 0x000fea0003800000 */
.L_x_25417:
        /* <DEDUP_REMOVED lines=13> */
.L_x_25420:
[----:B------:R-:W-:Y:S01]  /*3a10*/  ISETP.GT.U32.AND P0, PT, R3, 0x7f800000, PT ;  /* 0x7f8000000300780c */ /* 0x000fe20003f04070 */
[----:B------:R-:W-:-:S05]  /*3a20*/  IMAD.MOV.U32 R3, RZ, RZ, 0x7f ;  /* 0x0000007fff037424 */ /* 0x000fca00078e00ff */
[----:B------:R-:W-:-:S05]  /*3a30*/  SEL R3, R3, 0x7c, P0 ;  /* 0x0000007c03037807 */ /* 0x000fca0000000000 */
[----:B------:R0:W-:Y:S01]  /*3a40*/  STG.E.U8 desc[UR36][R16.64], R3 ;  /* 0x0000000310007986 */ /* 0x0001e2000c101124 */
[----:B------:R-:W-:Y:S05]  /*3a50*/  BRA `(.L_x_25406) ;  /* 0x0000000400807947 */ /* 0x000fea0003800000 */
.L_x_25416:
[----:B------:R-:W-:-:S04]  /*3a60*/  FSEL R0, RZ, 1, !P0 ;  /* 0x3f800000ff007808 */ /* 0x000fc80004000000 */
[----:B------:R-:W-:-:S05]  /*3a70*/  F2FP.BF16.F32.PACK_AB R0, RZ, R0 ;  /* 0x00000000ff00723e */ /* 0x000fca00000010ff */
[----:B------:R0:W-:Y:S01]  /*3a80*/  STG.E.U16 desc[UR36][R16.64], R0 ;  /* 0x0000000010007986 */ /* 0x0001e2000c101524 */
[----:B------:R-:W-:Y:S05]  /*3a90*/  BRA `(.L_x_25406) ;  /* 0x0000000400707947 */ /* 0x000fea0003800000 */
.L_x_25413:
        /* <DEDUP_REMOVED lines=10> */
.L_x_25423:
        /* <DEDUP_REMOVED lines=16> */
.L_x_25426:
[----:B------:R-:W-:-:S07]  /*3c40*/  PRMT R8, R0, 0x7610, R8 ;  /* 0x0000761000087816 */ /* 0x000fce0000000008 */
.L_x_25425:
[----:B------:R-:W-:Y:S05]  /*3c50*/  BSYNC B0 ;  /* 0x0000000000007941 */ /* 0x000fea0003800000 */
.L_x_25424:
[----:B------:R0:W-:Y:S01]  /*3c60*/  STG.E.U8 desc[UR36][R16.64], R8 ;  /* 0x0000000810007986 */ /* 0x0001e2000c101124 */
[----:B------:R-:W-:Y:S05]  /*3c70*/  BRA `(.L_x_25406) ;  /* 0x0000000000f87947 */ /* 0x000fea0003800000 */
.L_x_25422:
        /* <DEDUP_REMOVED lines=16> */
.L_x_25429:
[----:B------:R-:W-:-:S07]  /*3d80*/  PRMT R8, R0, 0x7610, R8 ;  /* 0x0000761000087816 */ /* 0x000fce0000000008 */
.L_x_25428:
[----:B------:R-:W-:Y:S05]  /*3d90*/  BSYNC B0 ;  /* 0x0000000000007941 */ /* 0x000fea0003800000 */
.L_x_25427:
[----:B------:R0:W-:Y:S01]  /*3da0*/  STG.E.U8 desc[UR36][R16.64], R8 ;  /* 0x0000000810007986 */ /* 0x0001e2000c101124 */
[----:B------:R-:W-:Y:S05]  /*3db0*/  BRA `(.L_x_25406) ;  /* 0x0000000000a87947 */ /* 0x000fea0003800000 */
.L_x_25421:
        /* <DEDUP_REMOVED lines=21> */
.L_x_25405:
        /* <DEDUP_REMOVED lines=16> */
.L_x_25432:
[----:B------:R-:W-:Y:S05]  /*4010*/  BRA `(.L_x_25406) ;  /* 0x0000000000107947 */ /* 0x000fea0003800000 */
.L_x_25431:
[----:B------:R-:W-:-:S05]  /*4020*/  IMAD.MOV.U32 R3, RZ, RZ, RZ ;  /* 0x000000ffff037224 */ /* 0x000fca00078e00ff */
[----:B------:R0:W-:Y:S01]  /*4030*/  STG.E.64 desc[UR36][R16.64], R2 ;  /* 0x0000000210007986 */ /* 0x0001e2000c101b24 */
[----:B------:R-:W-:Y:S05]  /*4040*/  BRA `(.L_x_25406) ;  /* 0x0000000000047947 */ /* 0x000fea0003800000 */
.L_x_25430:
[----:B------:R0:W-:Y:S02]  /*4050*/  STG.E desc[UR36][R16.64], R2 ;  /* 0x0000000210007986 */ /* 0x0001e4000c101924 */
.L_x_25406:
[----:B------:R-:W-:Y:S05]  /*4060*/  BSYNC B6 ;  /* 0x0000000000067941 */ /* 0x000fea0003800000 */
.L_x_25400:
[----:B------:R-:W-:-:S04]  /*4070*/  IMAD R18, R18, 0x200, R23 ;  /* 0x0000020012127824 */ /* 0x000fc800078e0217 */
[----:B------:R-:W-:-:S07]  /*4080*/  VIADD R19, R18, 0x80 ;  /* 0x0000008012137836 */ /* 0x000fce0000000000 */
.L_x_25332:
[----:B------:R-:W-:Y:S05]  /*4090*/  BSYNC B7 ;  /* 0x0000000000077941 */ /* 0x000fea0003800000 */
.L_x_25331:
        /* <DEDUP_REMOVED lines=358> */
.L_x_25435:
        /* <DEDUP_REMOVED lines=20> */
.L_x_25439:
[----:B------:R0:W5:Y:S01]  /*5840*/  LDG.E.U8 R22, desc[UR36][R2.64] ;  /* 0x0000002402167981 */ /* 0x000162000c1e1100 */
[----:B------:R-:W-:Y:S05]  /*5850*/  BRA `(.L_x_25441) ;  /* 0x0000000c00347947 */ /* 0x000fea0003800000 */
.L_x_25438:
        /* <DEDUP_REMOVED lines=8> */
.L_x_25443:
[----:B------:R0:W5:Y:S01]  /*58e0*/  LDG.E R22, desc[UR36][R2.64] ;  /* 0x0000002402167981 */ /* 0x000162000c1e1900 */
[----:B------:R-:W-:Y:S05]  /*58f0*/  BRA `(.L_x_25441) ;  /* 0x0000000c000c7947 */ /* 0x000fea0003800000 */
.L_x_25442:
[----:B------:R0:W5:Y:S01]  /*5900*/  LDG.E.S16 R22, desc[UR36][R2.64] ;  /* 0x0000002402167981 */ /* 0x000162000c1e1700 */
[----:B------:R-:W-:Y:S05]  /*5910*/  BRA `(.L_x_25441) ;  /* 0x0000000c00047947 */ /* 0x000fea0003800000 */
.L_x_25437:
        /* <DEDUP_REMOVED lines=9> */
.L_x_25445:
[----:B------:R-:W2:Y:S02]  /*59b0*/  LDG.E.U16 R2, desc[UR36][R2.64] ;  /* 0x0000002402027981 */ /* 0x000ea4000c1e1500 */
[----:B--2---:R-:W-:-:S06]  /*59c0*/  HADD2.F32 R22, -RZ, R2.H0_H0 ;  /* 0x20000002ff167230 */ /* 0x004fcc0000004100 */
[----:B------:R-:W0:Y:S01]  /*59d0*/  F2I.FTZ.TRUNC.NTZ R22, R22 ;  /* 0x0000001600167305 */ /* 0x000e22000021f100 */
[----:B------:R-:W-:Y:S05]  /*59e0*/  BRA `(.L_x_25441) ;  /* 0x0000000800d07947 */ /* 0x000fea0003800000 */
.L_x_25444:
        /* <DEDUP_REMOVED lines=9> */
.L_x_25447:
[----:B------:R-:W2:Y:S02]  /*5a80*/  LDG.E.U16 R2, desc[UR36][R2.64] ;  /* 0x0000002402027981 */ /* 0x000ea4000c1e1500 */
[----:B--2---:R-:W-:-:S06]  /*5a90*/  HADD2.F32 R22, -RZ, R2.H0_H0 ;  /* 0x20000002ff167230 */ /* 0x004fcc0000004100 */
[----:B------:R-:W0:Y:S01]  /*5aa0*/  F2I.FTZ.TRUNC.NTZ R22, R22 ;  /* 0x0000001600167305 */ /* 0x000e22000021f100 */
[----:B------:R-:W-:Y:S05]  /*5ab0*/  BRA `(.L_x_25441) ;  /* 0x00000008009c7947 */ /* 0x000fea0003800000 */
.L_x_25446:
[----:B------:R-:W2:Y:S02]  /*5ac0*/  LDG.E.64 R22, desc[UR36][R2.64] ;  /* 0x0000002402167981 */ /* 0x000ea4000c1e1b00 */
[----:B--2---:R0:W1:Y:S01]  /*5ad0*/  F2I.F64.TRUNC R22, R22 ;  /* 0x0000001600167311 */ /* 0x004062000030d100 */
[----:B------:R-:W-:Y:S05]  /*5ae0*/  BRA `(.L_x_25441) ;  /* 0x0000000800907947 */ /* 0x000fea0003800000 */
.L_x_25436:
        /* <DEDUP_REMOVED lines=12> */
.L_x_25450:
[----:B------:R-:W2:Y:S02]  /*5bb0*/  LDG.E.64 R2, desc[UR36][R2.64] ;  /* 0x0000002402027981 */ /* 0x000ea4000c1e1b00 */
[----:B--2---:R0:W1:Y:S01]  /*5bc0*/  F2I.F64.TRUNC R22, R2 ;  /* 0x0000000200167311 */ /* 0x004062000030d100 */
[----:B------:R-:W-:Y:S05]  /*5bd0*/  BRA `(.L_x_25441) ;  /* 0x0000000800547947 */ /* 0x000fea0003800000 */
.L_x_25449:
        /* <DEDUP_REMOVED lines=27> */
.L_x_25452:
        /* <DEDUP_REMOVED lines=12> */
[----:B------:R3:W4:Y:S01]  /*5e50*/  F2I.FTZ.TRUNC.NTZ R22, R4 ;  /* 0x0000000400167305 */ /* 0x000722000021f100 */
[----:B------:R-:W-:Y:S05]  /*5e60*/  BRA `(.L_x_25441) ;  /* 0x0000000400b07947 */ /* 0x000fea0003800000 */
.L_x_25451:
[----:B------:R-:W2:Y:S02]  /*5e70*/  LDG.E.U16 R22, desc[UR36][R2.64] ;  /* 0x0000002402167981 */ /* 0x000ea4000c1e1500 */
[----:B--2---:R-:W-:-:S06]  /*5e80*/  IMAD.U32 R22, R22, 0x10000, RZ ;  /* 0x0001000016167824 */ /* 0x004fcc00078e00ff */
[----:B------:R-:W0:Y:S01]  /*5e90*/  F2I.FTZ.TRUNC.NTZ R22, R22 ;  /* 0x0000001600167305 */ /* 0x000e22000021f100 */
[----:B------:R-:W-:Y:S05]  /*5ea0*/  BRA `(.L_x_25441) ;  /* 0x0000000400a07947 */ /* 0x000fea0003800000 */
.L_x_25448:
        /* <DEDUP_REMOVED lines=10> */
.L_x_25455:
        /* <DEDUP_REMOVED lines=21> */
.L_x_25459:
[----:B------:R-:W-:Y:S05]  /*60a0*/  BSYNC B1 ;  /* 0x0000000000017941 */ /* 0x000fea0003800000 */
.L_x_25458:
[----:B------:R-:W-:Y:S01]  /*60b0*/  IMAD.SHL.U32 R2, R2, 0x100000, RZ ;  /* 0x0010000002027824 */ /* 0x000fe200078e00ff */
[----:B------:R-:W-:-:S04]  /*60c0*/  LEA R3, R0, 0x3b800000, 0x17 ;  /* 0x3b80000000037811 */ /* 0x000fc800078eb8ff */
[----:B------:R-:W-:-:S07]  /*60d0*/  LOP3.LUT R22, R3, R2, R22, 0xfe, !PT ;  /* 0x0000000203167212 */ /* 0x000fce00078efe16 */
.L_x_25457:
[----:B------:R-:W-:Y:S05]  /*60e0*/  BSYNC B0 ;  /* 0x0000000000007941 */ /* 0x000fea0003800000 */
.L_x_25456:
[----:B------:R-:W0:Y:S01]  /*60f0*/  F2I.FTZ.TRUNC.NTZ R22, R22 ;  /* 0x0000001600167305 */ /* 0x000e22000021f100 */
[----:B------:R-:W-:Y:S05]  /*6100*/  BRA `(.L_x_25441) ;  /* 0x0000000400087947 */ /* 0x000fea0003800000 */
.L_x_25454:
        /* <DEDUP_REMOVED lines=21> */
.L_x_25463:
[----:B------:R-:W-:Y:S05]  /*6260*/  BSYNC B1 ;  /* 0x0000000000017941 */ /* 0x000fea0003800000 */
.L_x_25462:
[----:B------:R-:W-:Y:S01]  /*6270*/  IMAD.SHL.U32 R2, R2, 0x200000, RZ ;  /* 0x0020000002027824 */ /* 0x000fe200078e00ff */
[----:B------:R-:W-:-:S04]  /*6280*/  LEA R3, R0, 0x37800000, 0x17 ;  /* 0x3780000000037811 */ /* 0x000fc800078eb8ff */
[----:B------:R-:W-:-:S07]  /*6290*/  LOP3.LUT R22, R3, R2, R22, 0xfe, !PT ;  /* 0x0000000203167212 */ /* 0x000fce00078efe16 */
.L_x_25461:
[----:B------:R-:W-:Y:S05]  /*62a0*/  BSYNC B0 ;  /* 0x0000000000007941 */ /* 0x000fea0003800000 */
.L_x_25460:
[----:B------:R-:W0:Y:S01]  /*62b0*/  F2I.FTZ.TRUNC.NTZ R22, R22 ;  /* 0x0000001600167305 */ /* 0x000e22000021f100 */
[----:B------:R-:W-:Y:S05]  /*62c0*/  BRA `(.L_x_25441) ;  /* 0x0000000000987947 */ /* 0x000fea0003800000 */
.L_x_25453:
        /* <DEDUP_REMOVED lines=14> */
.L_x_25467:
[----:B------:R-:W-:Y:S05]  /*63b0*/  BSYNC B0 ;  /* 0x0000000000007941 */ /* 0x000fea0003800000 */
.L_x_25466:
[----:B------:R-:W0:Y:S01]  /*63c0*/  F2I.FTZ.TRUNC.NTZ R22, R22 ;  /* 0x0000001600167305 */ /* 0x000e22000021f100 */
[----:B------:R-:W-:Y:S05]  /*63d0*/  BRA `(.L_x_25441) ;  /* 0x0000000000547947 */ /* 0x000fea0003800000 */
.L_x_25440:
        /* <DEDUP_REMOVED lines=17> */
.L_x_25468:
[----:B------:R-:W-:Y:S05]  /*64f0*/  BRA `(.L_x_25441) ;  /* 0x00000000000c7947 */ /* 0x000fea0003800000 */
.L_x_25465:
[----:B------:R0:W5:Y:S01]  /*6500*/  LDG.E R22, desc[UR36][R2.64] ;  /* 0x0000002402167981 */ /* 0x000162000c1e1900 */
[----:B------:R-:W-:Y:S05]  /*6510*/  BRA `(.L_x_25441) ;  /* 0x0000000000047947 */ /* 0x000fea0003800000 */
.L_x_25464:
[----:B------:R0:W5:Y:S02]  /*6520*/  LDG.E R22, desc[UR36][R2.64] ;  /* 0x0000002402167981 */ /* 0x000164000c1e1900 */
.L_x_25441:
[----:B---3--:R-:W3:Y:S01]  /*6530*/  LDC.U8 R4, c[0x0][0x493] ;  /* 0x000124c0ff047b82 */ /* 0x008ee20000000000 */
[----:B------:R-:W-:Y:S02]  /*6540*/  ULDC.64 UR4, c[0x0][0x488] ;  /* 0x0001220000047ab9 */ /* 0x000fe40000000a00 */
[----:B0-----:R-:W-:-:S05]  /*6550*/  IADD3 R2, P0, R18, UR4, RZ ;  /* 0x0000000412027c10 */ /* 0x001fca000ff1e0ff */
[----:B------:R-:W-:Y:S01]  /*6560*/  IMAD.X R3, RZ, RZ, UR5, P0 ;  /* 0x00000005ff037e24 */ /* 0x000fe200080e06ff */
        /* <DEDUP_REMOVED lines=13> */
.L_x_25472:
[----:B------:R0:W5:Y:S01]  /*6640*/  LDG.E.U8 R23, desc[UR36][R2.64] ;  /* 0x0000002402177981 */ /* 0x000162000c1e1100 */
[----:B------:R-:W-:Y:S05]  /*6650*/  BRA `(.L_x_25474) ;  /* 0x0000000c00347947 */ /* 0x000fea0003800000 */
.L_x_25471:
        /* <DEDUP_REMOVED lines=8> */
.L_x_25476:
[----:B------:R0:W5:Y:S01]  /*66e0*/  LDG.E R23, desc[UR36][R2.64] ;  /* 0x0000002402177981 */ /* 0x000162000c1e1900 */
[----:B------:R-:W-:Y:S05]  /*66f0*/  BRA `(.L_x_25474) ;  /* 0x0000000c000c7947 */ /* 0x000fea0003800000 */
.L_x_25475:
[----:B------:R0:W5:Y:S01]  /*6700*/  LDG.E.S16 R23, desc[UR36][R2.64] ;  /* 0x0000002402177981 */ /* 0x000162000c1e1700 */
[----:B------:R-:W-:Y:S05]  /*6710*/  BRA `(.L_x_25474) ;  /* 0x0000000c00047947 */ /* 0x000fea0003800000 */
.L_x_25470:
        /* <DEDUP_REMOVED lines=9> */
.L_x_25478:
[----:B------:R-:W3:Y:S02]  /*67b0*/  LDG.E.U16 R2, desc[UR36][R2.64] ;  /* 0x0000002402027981 */ /* 0x000ee4000c1e1500 */
[----:B---3--:R-:W-:-:S06]  /*67c0*/  HADD2.F32 R23, -RZ, R2.H0_H0 ;  /* 0x20000002ff177230 */ /* 0x008fcc0000004100 */
[----:B------:R-:W0:Y:S01]  /*67d0*/  F2I.FTZ.TRUNC.NTZ R23, R23 ;  /* 0x0000001700177305 */ /* 0x000e22000021f100 */
[----:B------:R-:W-:Y:S05]  /*67e0*/  BRA `(.L_x_25474) ;  /* 0x0000000800d07947 */ /* 0x000fea0003800000 */
.L_x_25477:
        /* <DEDUP_REMOVED lines=9> */
.L_x_25480:
[----:B------:R-:W3:Y:S02]  /*6880*/  LDG.E.U16 R2, desc[UR36][R2.64] ;  /* 0x0000002402027981 */ /* 0x000ee4000c1e1500 */
[----:B---3--:R-:W-:-:S06]  /*6890*/  HADD2.F32 R23, -RZ, R2.H0_H0 ;  /* 0x20000002ff177230 */ /* 0x008fcc0000004100 */
[----:B------:R-:W0:Y:S01]  /*68a0*/  F2I.FTZ.TRUNC.NTZ R23, R23 ;  /* 0x0000001700177305 */ /* 0x000e22000021f100 */
[----:B------:R-:W-:Y:S05]  /*68b0*/  BRA `(.L_x_25474) ;  /* 0x00000008009c7947 */ /* 0x000fea0003800000 */
.L_x_25479:
[----:B------:R-:W3:Y:S02]  /*68c0*/  LDG.E.64 R2, desc[UR36][R2.64] ;  /* 0x0000002402027981 */ /* 0x000ee4000c1e1b00 */
[----:B---3--:R0:W3:Y:S01]  /*68d0*/  F2I.F64.TRUNC R23, R2 ;  /* 0x0000000200177311 */ /* 0x0080e2000030d100 */
[----:B------:R-:W-:Y:S05]  /*68e0*/  BRA `(.L_x_25474) ;  /* 0x0000000800907947 */ /* 0x000fea0003800000 */
.L_x_25469:
        /* <DEDUP_REMOVED lines=12> */
.L_x_25483:
[----:B------:R-:W3:Y:S02]  /*69b0*/  LDG.E.64 R2, desc[UR36][R2.64] ;  /* 0x0000002402027981 */ /* 0x000ee4000c1e1b00 */
[----:B---3--:R0:W3:Y:S01]  /*69c0*/  F2I.F64.TRUNC R23, R2 ;  /* 0x0000000200177311 */ /* 0x0080e2000030d100 */
[----:B------:R-:W-:Y:S05]  /*69d0*/  BRA `(.L_x_25474) ;  /* 0x0000000800547947 */ /* 0x000fea0003800000 */
.L_x_25482:
        /* <DEDUP_REMOVED lines=10> */
[----:B-1----:R-:W0:Y:S01]  /*6a80*/  FLO.U32 R5, R4 ;  /* 0x0000000400057300 */ /* 0x002e2200000e0000 */
        /* <DEDUP_REMOVED lines=16> */
.L_x_25485:
[----:B------:R-:W3:Y:S02]  /*6b90*/  LDG.E.U8 R2, desc[UR36][R2.64] ;  /* 0x0000002402027981 */ /* 0x000ee4000c1e1100 */
[C---:B---3--:R-:W-:Y:S02]  /*6ba0*/  IMAD.SHL.U32 R0, R2.reuse, 0x2000000, RZ ;  /* 0x0200000002007824 */ /* 0x048fe400078e00ff */
[----:B-1----:R-:W-:-:S03]  /*6bb0*/  IMAD.SHL.U32 R5, R2, 0x1000000, RZ ;  /* 0x0100000002057824 */ /* 0x002fc600078e00ff */
        /* <DEDUP_REMOVED lines=11> */
.L_x_25484:
[----:B------:R-:W3:Y:S02]  /*6c70*/  LDG.E.U16 R23, desc[UR36][R2.64] ;  /* 0x0000002402177981 */ /* 0x000ee4000c1e1500 */
[----:B---3--:R-:W-:-:S06]  /*6c80*/  IMAD.U32 R23, R23, 0x10000, RZ ;  /* 0x0001000017177824 */ /* 0x008fcc00078e00ff */
[----:B------:R-:W0:Y:S01]  /*6c90*/  F2I.FTZ.TRUNC.NTZ R23, R23 ;  /* 0x0000001700177305 */ /* 0x000e22000021f100 */
[----:B------:R-:W-:Y:S05]  /*6ca0*/  BRA `(.L_x_25474) ;  /* 0x0000000400a07947 */ /* 0x000fea0003800000 */
.L_x_25481:
        /* <DEDUP_REMOVED lines=10> */
.L_x_25488:
        /* <DEDUP_REMOVED lines=18> */
[----:B-1----:R-:W-:-:S05]  /*6e70*/  VIADD R5, R3, 0xffffffe4 ;  /* 0xffffffe403057836 */ /* 0x002fca0000000000 */
[----:B------:R-:W-:-:S04]  /*6e80*/  SHF.L.U32 R5, R2, R5, RZ ;  /* 0x0000000502057219 */ /* 0x000fc800000006ff */
[----:B------:R-:W-:-:S07]  /*6e90*/  LOP3.LUT R2, R5, 0x7, RZ, 0xc0, !PT ;  /* 0x0000000705027812 */ /* 0x000fce00078ec0ff */
.L_x_25492:
[----:B------:R-:W-:Y:S05]  /*6ea0*/  BSYNC B1 ;  /* 0x0000000000017941 */ /* 0x000fea0003800000 */
.L_x_25491:
[----:B------:R-:W-:Y:S01]  /*6eb0*/  IMAD.SHL.U32 R2, R2, 0x100000, RZ ;  /* 0x0010000002027824 */ /* 0x000fe200078e00ff */
[----:B------:R-:W-:-:S04]  /*6ec0*/  LEA R0, R0, 0x3b800000, 0x17 ;  /* 0x3b80000000007811 */ /* 0x000fc800078eb8ff */
[----:B------:R-:W-:-:S07]  /*6ed0*/  LOP3.LUT R23, R0, R2, R23, 0xfe, !PT ;  /* 0x0000000200177212 */ /* 0x000fce00078efe17 */
.L_x_25490:
[----:B------:R-:W-:Y:S05]  /*6ee0*/  BSYNC B0 ;  /* 0x0000000000007941 */ /* 0x000fea0003800000 */
.L_x_25489:
[----:B------:R-:W0:Y:S01]  /*6ef0*/  F2I.FTZ.TRUNC.NTZ R23, R23 ;  /* 0x0000001700177305 */ /* 0x000e22000021f100 */
[----:B------:R-:W-:Y:S05]  /*6f00*/  BRA `(.L_x_25474) ;  /* 0x0000000400087947 */ /* 0x000fea0003800000 */
.L_x_25487:
        /* <DEDUP_REMOVED lines=21> */
.L_x_25496:
[----:B------:R-:W-:Y:S05]  /*7060*/  BSYNC B1 ;  /* 0x0000000000017941 */ /* 0x000fea0003800000 */
.L_x_25495:
[----:B------:R-:W-:Y:S01]  /*7070*/  IMAD.SHL.U32 R2, R2, 0x200000, RZ ;  /* 0x0020000002027824 */ /* 0x000fe200078e00ff */
[----:B------:R-:W-:-:S04]  /*7080*/  LEA R0, R0, 0x37800000, 0x17 ;  /* 0x3780000000007811 */ /* 0x000fc800078eb8ff */
[----:B------:R-:W-:-:S07]  /*7090*/  LOP3.LUT R23, R0, R2, R23, 0xfe, !PT ;  /* 0x0000000200177212 */ /* 0x000fce00078efe17 */
.L_x_25494:
[----:B------:R-:W-:Y:S05]  /*70a0*/  BSYNC B0 ;  /* 0x0000000000007941 */ /* 0x000fea0003800000 */
.L_x_25493:
[----:B------:R-:W0:Y:S01]  /*70b0*/  F2I.FTZ.TRUNC.NTZ R23, R23 ;  /* 0x0000001700177305 */ /* 0x000e22000021f100 */
[----:B------:R-:W-:Y:S05]  /*70c0*/  BRA `(.L_x_25474) ;  /* 0x0000000000987947 */ /* 0x000fea0003800000 */
.L_x_25486:
        /* <DEDUP_REMOVED lines=14> */
.L_x_25500:
[----:B------:R-:W-:Y:S05]  /*71b0*/  BSYNC B0 ;  /* 0x0000000000007941 */ /* 0x000fea0003800000 */
.L_x_25499:
[----:B------:R-:W0:Y:S01]  /*71c0*/  F2I.FTZ.TRUNC.NTZ R23, R23 ;  /* 0x0000001700177305 */ /* 0x000e22000021f100 */
[----:B------:R-:W-:Y:S05]  /*71d0*/  BRA `(.L_x_25474) ;  /* 0x0000000000547947 */ /* 0x000fea0003800000 */
.L_x_25473:
[----:B------:R-:W-:Y:S01]  /*71e0*/  MOV R2, 0x0 ;  /* 0x0000000000027802 */ /* 0x000fe20000000f00 */
[----:B------:R-:W-:Y:S01]  /*71f0*/  ULDC.64 UR4, c[0x4][0x140] ;  /* 0x0100500000047ab9 */ /* 0x000fe20000000a00 */
[----:B------:R-:W-:Y:S01]  /*7200*/  ULDC.64 UR6, c[0x4][0x20] ;  /* 0x0100080000067ab9 */ /* 0x000fe20000000a00 */
[----:B------:R-:W-:Y:S02]  /*7210*/  IMAD.U32 R4, RZ, RZ, UR4 ;  /* 0x00000004ff047e24 */ /* 0x000fe4000f8e00ff */
[----:B-1----:R-:W-:Y:S01]  /*7220*/  IMAD.U32 R5, RZ, RZ, UR5 ;  /* 0x00000005ff057e24 */ /* 0x002fe2000f8e00ff */
        /* <DEDUP_REMOVED lines=12> */
.L_x_25501:
[----:B------:R-:W-:Y:S05]  /*72f0*/  BRA `(.L_x_25474) ;  /* 0x00000000000c7947 */ /* 0x000fea0003800000 */
.L_x_25498:
[----:B------:R0:W5:Y:S01]  /*7300*/  LDG.E R23, desc[UR36][R2.64] ;  /* 0x0000002402177981 */ /* 0x000162000c1e1900 */
[----:B------:R-:W-:Y:S05]  /*7310*/  BRA `(.L_x_25474) ;  /* 0x0000000000047947 */ /* 0x000fea0003800000 */
.L_x_25497:
[----:B------:R0:W5:Y:S02]  /*7320*/  LDG.E R23, desc[UR36][R2.64] ;  /* 0x0000002402177981 */ /* 0x000164000c1e1900 */
.L_x_25474:
[----:B0-----:R-:W0:Y:S01]  /*7330*/  LDC.U8 R3, c[0x0][0x491] ;  /* 0x00012440ff037b82 */ /* 0x001e220000000000 */
[----:B-12345:R-:W-:Y:S01]  /*7340*/  LOP3.LUT P0, RZ, R23, R22, RZ, 0xfc, !PT ;  /* 0x0000001617ff7212 */ /* 0x03efe2000780fcff */
        /* <DEDUP_REMOVED lines=15> */
.L_x_25506:
[----:B------:R0:W-:Y:S01]  /*7440*/  STG.E.U8 desc[UR36][R16.64], R2 ;  /* 0x0000000210007986 */ /* 0x0001e2000c101124 */
[----:B------:R-:W-:Y:S05]  /*7450*/  BRA `(.L_x_25508) ;  /* 0x0000000c000c7947 */ /* 0x000fea0003800000 */
.L_x_25505:
        /* <DEDUP_REMOVED lines=9> */
.L_x_25510:
[----:B------:R0:W-:Y:S01]  /*74f0*/  STG.E desc[UR36][R16.64], R2 ;  /* 0x0000000210007986 */ /* 0x0001e2000c101924 */
[----:B------:R-:W-:Y:S05]  /*7500*/  BRA `(.L_x_25508) ;  /* 0x0000000800e07947 */ /* 0x000fea0003800000 */
.L_x_25509:
[----:B------:R0:W-:Y:S01]  /*7510*/  STG.E.U16 desc[UR36][R16.64], R2 ;  /* 0x0000000210007986 */ /* 0x0001e2000c101524 */
[----:B------:R-:W-:Y:S05]  /*7520*/  BRA `(.L_x_25508) ;  /* 0x0000000800d87947 */ /* 0x000fea0003800000 */
.L_x_25504:
        /* <DEDUP_REMOVED lines=9> */
.L_x_25512:
[----:B------:R-:W-:-:S04]  /*75c0*/  FSEL R0, RZ, 1, !P0 ;  /* 0x3f800000ff007808 */ /* 0x000fc80004000000 */
[----:B------:R-:W-:-:S05]  /*75d0*/  F2FP.F16.F32.PACK_AB R0, RZ, R0 ;  /* 0x00000000ff00723e */ /* 0x000fca00000000ff */
[----:B------:R0:W-:Y:S01]  /*75e0*/  STG.E.U16 desc[UR36][R16.64], R0 ;  /* 0x0000000010007986 */ /* 0x0001e2000c101524 */
[----:B------:R-:W-:Y:S05]  /*75f0*/  BRA `(.L_x_25508) ;  /* 0x0000000800a47947 */ /* 0x000fea0003800000 */
.L_x_25511:
        /* <DEDUP_REMOVED lines=10> */
.L_x_25514:
[----:B------:R-:W-:-:S04]  /*76a0*/  FSEL R0, RZ, 1, !P0 ;  /* 0x3f800000ff007808 */ /* 0x000fc80004000000 */
[----:B------:R-:W-:-:S04]  /*76b0*/  F2FP.F16.F32.PACK_AB R3, RZ, R0 ;  /* 0x00000000ff03723e */ /* 0x000fc800000000ff */
[----:B------:R-:W-:-:S05]  /*76c0*/  PRMT R3, R3, 0x5410, RZ ;  /* 0x0000541003037816 */ /* 0x000fca00000000ff */
[----:B------:R0:W-:Y:S01]  /*76d0*/  STG.E desc[UR36][R16.64], R3 ;  /* 0x0000000310007986 */ /* 0x0001e2000c101924 */
[----:B------:R-:W-:Y:S05]  /*76e0*/  BRA `(.L_x_25508) ;  /* 0x0000000800687947 */ /* 0x000fea0003800000 */
.L_x_25513:
[----:B------:R-:W-:Y:S01]  /*76f0*/  FSEL R3, RZ, 1.875, !P0 ;  /* 0x3ff00000ff037808 */ /* 0x000fe20004000000 */
[----:B------:R-:W-:-:S05]  /*7700*/  IMAD.MOV.U32 R2, RZ, RZ, RZ ;  /* 0x000000ffff027224 */ /* 0x000fca00078e00ff */
[----:B------:R0:W-:Y:S01]  /*7710*/  STG.E.64 desc[UR36][R16.64], R2 ;  /* 0x0000000210007986 */ /* 0x0001e2000c101b24 */
[----:B------:R-:W-:Y:S05]  /*7720*/  BRA `(.L_x_25508) ;  /* 0x0000000800587947 */ /* 0x000fea0003800000 */
.L_x_25503:
        /* <DEDUP_REMOVED lines=10> */
.L_x_25517:
[----:B------:R-:W-:Y:S02]  /*77d0*/  FSEL R5, RZ, 1.875, !P0 ;  /* 0x3ff00000ff057808 */ /* 0x000fe40004000000 */
[----:B------:R-:W-:Y:S01]  /*77e0*/  CS2R R6, SRZ ;  /* 0x0000000000067805 */ /* 0x000fe2000001ff00 */
[----:B------:R-:W-:-:S05]  /*77f0*/  IMAD.MOV.U32 R4, RZ, RZ, RZ ;  /* 0x000000ffff047224 */ /* 0x000fca00078e00ff */
[----:B------:R0:W-:Y:S01]  /*7800*/  STG.E.128 desc[UR36][R16.64], R4 ;  /* 0x0000000410007986 */ /* 0x0001e2000c101d24 */
[----:B------:R-:W-:Y:S05]  /*7810*/  BRA `(.L_x_25508) ;  /* 0x00000008001c7947 */ /* 0x000fea0003800000 */
.L_x_25516:
        /* <DEDUP_REMOVED lines=18> */
.L_x_25521:
[----:B------:R-:W-:Y:S05]  /*7940*/  BSYNC B0 ;  /* 0x0000000000007941 */ /* 0x000fea0003800000 */
.L_x_25520:
[----:B------:R0:W-:Y:S01]  /*7950*/  STG.E.U8 desc[UR36][R16.64], R3 ;  /* 0x0000000310007986 */ /* 0x0001e2000c101124 */
[----:B------:R-:W-:Y:S05]  /*7960*/  BRA `(.L_x_25508) ;  /* 0x0000000400c87947 */ /* 0x000fea0003800000 */
.L_x_25519:
        /* <DEDUP_REMOVED lines=13> */
.L_x_25522:
[----:B------:R-:W-:Y:S01]  /*7a40*/  ISETP.GT.U32.AND P0, PT, R3, 0x7f800000, PT ;  /* 0x7f8000000300780c */ /* 0x000fe20003f04070 */
[----:B------:R-:W-:-:S05]  /*7a50*/  IMAD.MOV.U32 R3, RZ, RZ, 0x7f ;  /* 0x0000007fff037424 */ /* 0x000fca00078e00ff */
[----:B------:R-:W-:-:S05]  /*7a60*/  SEL R3, R3, 0x7c, P0 ;  /* 0x0000007c03037807 */ /* 0x000fca0000000000 */
[----:B------:R0:W-:Y:S01]  /*7a70*/  STG.E.U8 desc[UR36][R16.64], R3 ;  /* 0x0000000310007986 */ /* 0x0001e2000c101124 */
[----:B------:R-:W-:Y:S05]  /*7a80*/  BRA `(.L_x_25508) ;  /* 0x0000000400807947 */ /* 0x000fea0003800000 */
.L_x_25518:
[----:B------:R-:W-:-:S04]  /*7a90*/  FSEL R0, RZ, 1, !P0 ;  /* 0x3f800000ff007808 */ /* 0x000fc80004000000 */
[----:B------:R-:W-:-:S05]  /*7aa0*/  F2FP.BF16.F32.PACK_AB R0, RZ, R0 ;  /* 0x00000000ff00723e */ /* 0x000fca00000010ff */
[----:B------:R0:W-:Y:S01]  /*7ab0*/  STG.E.U16 desc[UR36][R16.64], R0 ;  /* 0x0000000010007986 */ /* 0x0001e2000c101524 */
[----:B------:R-:W-:Y:S05]  /*7ac0*/  BRA `(.L_x_25508) ;  /* 0x0000000400707947 */ /* 0x000fea0003800000 */
.L_x_25515:
        /* <DEDUP_REMOVED lines=10> */
.L_x_25525:
        /* <DEDUP_REMOVED lines=16> */
.L_x_25528:
[----:B------:R-:W-:-:S07]  /*7c70*/  PRMT R8, R0, 0x7610, R8 ;  /* 0x0000761000087816 */ /* 0x000fce0000000008 */
.L_x_25527:
[----:B------:R-:W-:Y:S05]  /*7c80*/  BSYNC B0 ;  /* 0x0000000000007941 */ /* 0x000fea0003800000 */
.L_x_25526:
[----:B------:R0:W-:Y:S01]  /*7c90*/  STG.E.U8 desc[UR36][R16.64], R8 ;  /* 0x0000000810007986 */ /* 0x0001e2000c101124 */
[----:B------:R-:W-:Y:S05]  /*7ca0*/  BRA `(.L_x_25508) ;  /* 0x0000000000f87947 */ /* 0x000fea0003800000 */
.L_x_25524:
        /* <DEDUP_REMOVED lines=16> */
.L_x_25531:
[----:B------:R-:W-:-:S07]  /*7db0*/  PRMT R8, R0, 0x7610, R8 ;  /* 0x0000761000087816 */ /* 0x000fce0000000008 */
.L_x_25530:
[----:B------:R-:W-:Y:S05]  /*7dc0*/  BSYNC B0 ;  /* 0x0000000000007941 */ /* 0x000fea0003800000 */
.L_x_25529:
[----:B------:R3:W-:Y:S01]  /*7dd0*/  STG.E.U8 desc[UR36][R16.64], R8 ;  /* 0x0000000810007986 */ /* 0x0007e2000c101124 */
[----:B------:R-:W-:Y:S05]  /*7de0*/  BRA `(.L_x_25508) ;  /* 0x0000000000a87947 */ /* 0x000fea0003800000 */
.L_x_25523:
        /* <DEDUP_REMOVED lines=21> */
.L_x_25507:
        /* <DEDUP_REMOVED lines=16> */
.L_x_25534:
[----:B------:R-:W-:Y:S05]  /*8040*/  BRA `(.L_x_25508) ;  /* 0x0000000000107947 */ /* 0x000fea0003800000 */
.L_x_25533:
[----:B------:R-:W-:-:S05]  /*8050*/  IMAD.MOV.U32 R3, RZ, RZ, RZ ;  /* 0x000000ffff037224 */ /* 0x000fca00078e00ff */
[----:B------:R2:W-:Y:S01]  /*8060*/  STG.E.64 desc[UR36][R16.64], R2 ;  /* 0x0000000210007986 */ /* 0x0005e2000c101b24 */
[----:B------:R-:W-:Y:S05]  /*8070*/  BRA `(.L_x_25508) ;  /* 0x0000000000047947 */ /* 0x000fea0003800000 */
.L_x_25532:
[----:B------:R0:W-:Y:S02]  /*8080*/  STG.E desc[UR36][R16.64], R2 ;  /* 0x0000000210007986 */ /* 0x0001e4000c101924 */
.L_x_25508:
[----:B------:R-:W-:Y:S05]  /*8090*/  BSYNC B6 ;  /* 0x0000000000067941 */ /* 0x000fea0003800000 */
.L_x_25502:
[----:B------:R-:W-:-:S07]  /*80a0*/  VIADD R19, R19, 0x80 ;  /* 0x0000008013137836 */ /* 0x000fce0000000000 */
.L_x_25434:
[----:B------:R-:W-:Y:S05]  /*80b0*/  BSYNC B7 ;  /* 0x0000000000077941 */ /* 0x000fea0003800000 */
.L_x_25433:
        /* <DEDUP_REMOVED lines=358> */
.L_x_25537:
        /* <DEDUP_REMOVED lines=20> */
.L_x_25541:
[----:B------:R0:W5:Y:S01]  /*9860*/  LDG.E.U8 R22, desc[UR36][R2.64] ;  /* 0x0000002402167981 */ /* 0x000162000c1e1100 */
[----:B------:R-:W-:Y:S05]  /*9870*/  BRA `(.L_x_25543) ;  /* 0x0000000c00347947 */ /* 0x000fea0003800000 */
.L_x_25540:
        /* <DEDUP_REMOVED lines=8> */
.L_x_25545:
[----:B------:R0:W5:Y:S01]  /*9900*/  LDG.E R22, desc[UR36][R2.64] ;  /* 0x0000002402167981 */ /* 0x000162000c1e1900 */
[----:B------:R-:W-:Y:S05]  /*9910*/  BRA `(.L_x_25543) ;  /* 0x0000000c000c7947 */ /* 0x000fea0003800000 */
.L_x_25544:
[----:B------:R0:W5:Y:S01]  /*9920*/  LDG.E.S16 R22, desc[UR36][R2.64] ;  /* 0x0000002402167981 */ /* 0x000162000c1e1700 */
[----:B------:R-:W-:Y:S05]  /*9930*/  BRA `(.L_x_25543) ;  /* 0x0000000c00047947 */ /* 0x000fea0003800000 */
.L_x_25539:
        /* <DEDUP_REMOVED lines=9> */
.L_x_25547:
[----:B------:R-:W2:Y:S02]  /*99d0*/  LDG.E.U16 R2, desc[UR36][R2.64] ;  /* 0x0000002402027981 */ /* 0x000ea4000c1e1500 */
[----:B--2---:R-:W-:-:S06]  /*99e0*/  HADD2.F32 R22, -RZ, R2.H0_H0 ;  /* 0x20000002ff167230 */ /* 0x004fcc0000004100 */
[----:B------:R-:W0:Y:S01]  /*99f0*/  F2I.FTZ.TRUNC.NTZ R22, R22 ;  /* 0x0000001600167305 */ /* 0x000e22000021f100 */
[----:B------:R-:W-:Y:S05]  /*9a00*/  BRA `(.L_x_25543) ;  /* 0x0000000800d07947 */ /* 0x000fea0003800000 */
.L_x_25546:
        /* <DEDUP_REMOVED lines=9> */
.L_x_25549:
[----:B------:R-:W2:Y:S02]  /*9aa0*/  LDG.E.U16 R2, desc[UR36][R2.64] ;  /* 0x0000002402027981 */ /* 0x000ea4000c1e1500 */
[----:B--2---:R-:W-:-:S06]  /*9ab0*/  HADD2.F32 R22, -RZ, R2.H0_H0 ;  /* 0x20000002ff167230 */ /* 0x004fcc0000004100 */
[----:B------:R-:W0:Y:S01]  /*9ac0*/  F2I.FTZ.TRUNC.NTZ R22, R22 ;  /* 0x0000001600167305 */ /* 0x000e22000021f100 */
[----:B------:R-:W-:Y:S05]  /*9ad0*/  BRA `(.L_x_25543) ;  /* 0x00000008009c7947 */ /* 0x000fea0003800000 */
.L_x_25548:
[----:B------:R-:W2:Y:S02]  /*9ae0*/  LDG.E.64 R22, desc[UR36][R2.64] ;  /* 0x0000002402167981 */ /* 0x000ea4000c1e1b00 */
[----:B--2---:R0:W1:Y:S01]  /*9af0*/  F2I.F64.TRUNC R22, R22 ;  /* 0x0000001600167311 */ /* 0x004062000030d100 */
[----:B------:R-:W-:Y:S05]  /*9b00*/  BRA `(.L_x_25543) ;  /* 0x0000000800907947 */ /* 0x000fea0003800000 */
.L_x_25538:
        /* <DEDUP_REMOVED lines=12> */
.L_x_25552:
[----:B------:R-:W2:Y:S02]  /*9bd0*/  LDG.E.64 R2, desc[UR36][R2.64] ;  /* 0x0000002402027981 */ /* 0x000ea4000c1e1b00 */
[----:B--2---:R0:W1:Y:S01]  /*9be0*/  F2I.F64.TRUNC R22, R2 ;  /* 0x0000000200167311 */ /* 0x004062000030d100 */
[----:B------:R-:W-:Y:S05]  /*9bf0*/  BRA `(.L_x_25543) ;  /* 0x0000000800547947 */ /* 0x000fea0003800000 */
.L_x_25551:
        /* <DEDUP_REMOVED lines=27> */
.L_x_25554:
        /* <DEDUP_REMOVED lines=14> */
.L_x_25553:
[----:B------:R-:W2:Y:S02]  /*9e90*/  LDG.E.U16 R22, desc[UR36][R2.64] ;  /* 0x0000002402167981 */ /* 0x000ea4000c1e1500 */
[----:B--2---:R-:W-:-:S06]  /*9ea0*/  IMAD.U32 R22, R22, 0x10000, RZ ;  /* 0x0001000016167824 */ /* 0x004fcc00078e00ff */
[----:B------:R-:W0:Y:S01]  /*9eb0*/  F2I.FTZ.TRUNC.NTZ R22, R22 ;  /* 0x0000001600167305 */ /* 0x000e22000021f100 */
[----:B------:R-:W-:Y:S05]  /*9ec0*/  BRA `(.L_x_25543) ;  /* 0x0000000400a07947 */ /* 0x000fea0003800000 */
.L_x_25550:
        /* <DEDUP_REMOVED lines=10> */
.L_x_25557:
        /* <DEDUP_REMOVED lines=21> */
.L_x_25561:
[----:B------:R-:W-:Y:S05]  /*a0c0*/  BSYNC B1 ;  /* 0x0000000000017941 */ /* 0x000fea0003800000 */
.L_x_25560:
[----:B------:R-:W-:Y:S01]  /*a0d0*/  IMAD.SHL.U32 R2, R2, 0x100000, RZ ;  /* 0x0010000002027824 */ /* 0x000fe200078e00ff */
[----:B------:R-:W-:-:S04]  /*a0e0*/  LEA R3, R0, 0x3b800000, 0x17 ;  /* 0x3b80000000037811 */ /* 0x000fc800078eb8ff */
[----:B------:R-:W-:-:S07]  /*a0f0*/  LOP3.LUT R22, R3, R2, R22, 0xfe, !PT ;  /* 0x0000000203167212 */ /* 0x000fce00078efe16 */
.L_x_25559:
[----:B------:R-:W-:Y:S05]  /*a100*/  BSYNC B0 ;  /* 0x0000000000007941 */ /* 0x000fea0003800000 */
.L_x_25558:
[----:B------:R-:W0:Y:S01]  /*a110*/  F2I.FTZ.TRUNC.NTZ R22, R22 ;  /* 0x0000001600167305 */ /* 0x000e22000021f100 */
[----:B------:R-:W-:Y:S05]  /*a120*/  BRA `(.L_x_25543) ;  /* 0x0000000400087947 */ /* 0x000fea0003800000 */
.L_x_25556:
        /* <DEDUP_REMOVED lines=21> */
.L_x_25565:
[----:B------:R-:W-:Y:S05]  /*a280*/  BSYNC B1 ;  /* 0x0000000000017941 */ /* 0x000fea0003800000 */
.L_x_25564:
[----:B------:R-:W-:Y:S01]  /*a290*/  IMAD.SHL.U32 R2, R2, 0x200000, RZ ;  /* 0x0020000002027824 */ /* 0x000fe200078e00ff */
[----:B------:R-:W-:-:S04]  /*a2a0*/  LEA R3, R0, 0x37800000, 0x17 ;  /* 0x3780000000037811 */ /* 0x000fc800078eb8ff */
[----:B------:R-:W-:-:S07]  /*a2b0*/  LOP3.LUT R22, R3, R2, R22, 0xfe, !PT ;  /* 0x0000000203167212 */ /* 0x000fce00078efe16 */
.L_x_25563:
[----:B------:R-:W-:Y:S05]  /*a2c0*/  BSYNC B0 ;  /* 0x0000000000007941 */ /* 0x000fea0003800000 */
.L_x_25562:
[----:B------:R-:W0:Y:S01]  /*a2d0*/  F2I.FTZ.TRUNC.NTZ R22, R22 ;  /* 0x0000001600167305 */ /* 0x000e22000021f100 */
[----:B------:R-:W-:Y:S05]  /*a2e0*/  BRA `(.L_x_25543) ;  /* 0x0000000000987947 */ /* 0x000fea0003800000 */
.L_x_25555:
        /* <DEDUP_REMOVED lines=14> */
.L_x_25569:
[----:B------:R-:W-:Y:S05]  /*a3d0*/  BSYNC B0 ;  /* 0x0000000000007941 */ /* 0x000fea0003800000 */
.L_x_25568:
[----:B------:R-:W0:Y:S01]  /*a3e0*/  F2I.FTZ.TRUNC.NTZ R22, R22 ;  /* 0x0000001600167305 */ /* 0x000e22000021f100 */
[----:B------:R-:W-:Y:S05]  /*a3f0*/  BRA `(.L_x_25543) ;  /* 0x0000000000547947 */ /* 0x000fea0003800000 */
.L_x_25542:
        /* <DEDUP_REMOVED lines=17> */
.L_x_25570:
[----:B------:R-:W-:Y:S05]  /*a510*/  BRA `(.L_x_25543) ;  /* 0x00000000000c7947 */ /* 0x000fea0003800000 */
.L_x_25567:
[----:B------:R0:W5:Y:S01]  /*a520*/  LDG.E R22, desc[UR36][R2.64] ;  /* 0x0000002402167981 */ /* 0x000162000c1e1900 */
[----:B------:R-:W-:Y:S05]  /*a530*/  BRA `(.L_x_25543) ;  /* 0x0000000000047947 */ /* 0x000fea0003800000 */
.L_x_25566:
[----:B------:R0:W5:Y:S02]  /*a540*/  LDG.E R22, desc[UR36][R2.64] ;  /* 0x0000002402167981 */ /* 0x000164000c1e1900 */
.L_x_25543:
        /* <DEDUP_REMOVED lines=17> */
.L_x_25574:
[----:B------:R0:W5:Y:S01]  /*a660*/  LDG.E.U8 R23, desc[UR36][R2.64] ;  /* 0x0000002402177981 */ /* 0x000162000c1e1100 */
[----:B------:R-:W-:Y:S05]  /*a670*/  BRA `(.L_x_25576) ;  /* 0x0000000c00347947 */ /* 0x000fea0003800000 */
.L_x_25573:
        /* <DEDUP_REMOVED lines=8> */
.L_x_25578:
[----:B------:R0:W5:Y:S01]  /*a700*/  LDG.E R23, desc[UR36][R2.64] ;  /* 0x0000002402177981 */ /* 0x000162000c1e1900 */
[----:B------:R-:W-:Y:S05]  /*a710*/  BRA `(.L_x_25576) ;  /* 0x0000000c000c7947 */ /* 0x000fea0003800000 */
.L_x_25577:
[----:B------:R0:W5:Y:S01]  /*a720*/  LDG.E.S16 R23, desc[UR36][R2.64] ;  /* 0x0000002402177981 */ /* 0x000162000c1e1700 */
[----:B------:R-:W-:Y:S05]  /*a730*/  BRA `(.L_x_25576) ;  /* 0x0000000c00047947 */ /* 0x000fea0003800000 */
.L_x_25572:
        /* <DEDUP_REMOVED lines=9> */
.L_x_25580:
[----:B------:R-:W3:Y:S02]  /*a7d0*/  LDG.E.U16 R2, desc[UR36][R2.64] ;  /* 0x0000002402027981 */ /* 0x000ee4000c1e1500 */
[----:B---3--:R-:W-:-:S06]  /*a7e0*/  HADD2.F32 R23, -RZ, R2.H0_H0 ;  /* 0x20000002ff177230 */ /* 0x008fcc0000004100 */
[----:B------:R-:W0:Y:S01]  /*a7f0*/  F2I.FTZ.TRUNC.NTZ R23, R23 ;  /* 0x0000001700177305 */ /* 0x000e22000021f100 */
[----:B------:R-:W-:Y:S05]  /*a800*/  BRA `(.L_x_25576) ;  /* 0x0000000800d07947 */ /* 0x000fea0003800000 */
.L_x_25579:
        /* <DEDUP_REMOVED lines=9> */
.L_x_25582:
[----:B------:R-:W3:Y:S02]  /*a8a0*/  LDG.E.U16 R2, desc[UR36][R2.64] ;  /* 0x0000002402027981 */ /* 0x000ee4000c1e1500 */
[----:B---3--:R-:W-:-:S06]  /*a8b0*/  HADD2.F32 R23, -RZ, R2.H0_H0 ;  /* 0x20000002ff177230 */ /* 0x008fcc0000004100 */
[----:B------:R-:W0:Y:S01]  /*a8c0*/  F2I.FTZ.TRUNC.NTZ R23, R23 ;  /* 0x0000001700177305 */ /* 0x000e22000021f100 */
[----:B------:R-:W-:Y:S05]  /*a8d0*/  BRA `(.L_x_25576) ;  /* 0x00000008009c7947 */ /* 0x000fea0003800000 */
.L_x_25581:
[----:B------:R-:W3:Y:S02]  /*a8e0*/  LDG.E.64 R2, desc[UR36][R2.64] ;  /* 0x0000002402027981 */ /* 0x000ee4000c1e1b00 */
[----:B---3--:R0:W3:Y:S01]  /*a8f0*/  F2I.F64.TRUNC R23, R2 ;  /* 0x0000000200177311 */ /* 0x0080e2000030d100 */
[----:B------:R-:W-:Y:S05]  /*a900*/  BRA `(.L_x_25576) ;  /* 0x0000000800907947 */ /* 0x000fea0003800000 */
.L_x_25571:
        /* <DEDUP_REMOVED lines=12> */
.L_x_25585:
[----:B------:R-:W3:Y:S02]  /*a9d0*/  LDG.E.64 R2, desc[UR36][R2.64] ;  /* 0x0000002402027981 */ /* 0x000ee4000c1e1b00 */
[----:B---3--:R0:W3:Y:S01]  /*a9e0*/  F2I.F64.TRUNC R23, R2 ;  /* 0x0000000200177311 */ /* 0x0080e2000030d100 */
[----:B------:R-:W-:Y:S05]  /*a9f0*/  BRA `(.L_x_25576) ;  /* 0x0000000800547947 */ /* 0x000fea0003800000 */
.L_x_25584:
        /* <DEDUP_REMOVED lines=27> */
.L_x_25587:
        /* <DEDUP_REMOVED lines=14> */
.L_x_25586:
[----:B------:R-:W3:Y:S02]  /*ac90*/  LDG.E.U16 R23, desc[UR36][R2.64] ;  /* 0x0000002402177981 */ /* 0x000ee4000c1e1500 */
[----:B---3--:R-:W-:-:S06]  /*aca0*/  IMAD.U32 R23, R23, 0x10000, RZ ;  /* 0x0001000017177824 */ /* 0x008fcc00078e00ff */
[----:B------:R-:W0:Y:S01]  /*acb0*/  F2I.FTZ.TRUNC.NTZ R23, R23 ;  /* 0x0000001700177305 */ /* 0x000e22000021f100 */
[----:B------:R-:W-:Y:S05]  /*acc0*/  BRA `(.L_x_25576) ;  /* 0x0000000400a07947 */ /* 0x000fea0003800000 */
.L_x_25583:
        /* <DEDUP_REMOVED lines=10> */
.L_x_25590:
        /* <DEDUP_REMOVED lines=21> */
.L_x_25594:
[----:B------:R-:W-:Y:S05]  /*aec0*/  BSYNC B1 ;  /* 0x0000000000017941 */ /* 0x000fea0003800000 */
.L_x_25593:
[----:B------:R-:W-:Y:S01]  /*aed0*/  IMAD.SHL.U32 R2, R2, 0x100000, RZ ;  /* 0x0010000002027824 */ /* 0x000fe200078e00ff */
[----:B------:R-:W-:-:S04]  /*aee0*/  LEA R0, R0, 0x3b800000, 0x17 ;  /* 0x3b80000000007811 */ /* 0x000fc800078eb8ff */
[----:B------:R-:W-:-:S07]  /*aef0*/  LOP3.LUT R23, R0, R2, R23, 0xfe, !PT ;  /* 0x0000000200177212 */ /* 0x000fce00078efe17 */
.L_x_25592:
[----:B------:R-:W-:Y:S05]  /*af00*/  BSYNC B0 ;  /* 0x0000000000007941 */ /* 0x000fea0003800000 */
.L_x_25591:
[----:B------:R-:W0:Y:S01]  /*af10*/  F2I.FTZ.TRUNC.NTZ R23, R23 ;  /* 0x0000001700177305 */ /* 0x000e22000021f100 */
[----:B------:R-:W-:Y:S05]  /*af20*/  BRA `(.L_x_25576) ;  /* 0x0000000400087947 */ /* 0x000fea0003800000 */
.L_x_25589:
        /* <DEDUP_REMOVED lines=21> */
.L_x_25598:
[----:B------:R-:W-:Y:S05]  /*b080*/  BSYNC B1 ;  /* 0x0000000000017941 */ /* 0x000fea0003800000 */
.L_x_25597:
[----:B------:R-:W-:Y:S01]  /*b090*/  IMAD.SHL.U32 R2, R2, 0x200000, RZ ;  /* 0x0020000002027824 */ /* 0x000fe200078e00ff */
[----:B------:R-:W-:-:S04]  /*b0a0*/  LEA R0, R0, 0x37800000, 0x17 ;  /* 0x3780000000007811 */ /* 0x000fc800078eb8ff */
[----:B------:R-:W-:-:S07]  /*b0b0*/  LOP3.LUT R23, R0, R2, R23, 0xfe, !PT ;  /* 0x0000000200177212 */ /* 0x000fce00078efe17 */
.L_x_25596:
[----:B------:R-:W-:Y:S05]  /*b0c0*/  BSYNC B0 ;  /* 0x0000000000007941 */ /* 0x000fea0003800000 */
.L_x_25595:
[----:B------:R-:W0:Y:S01]  /*b0d0*/  F2I.FTZ.TRUNC.NTZ R23, R23 ;  /* 0x0000001700177305 */ /* 0x000e22000021f100 */
[----:B------:R-:W-:Y:S05]  /*b0e0*/  BRA `(.L_x_25576) ;  /* 0x0000000000987947 */ /* 0x000fea0003800000 */
.L_x_25588:
        /* <DEDUP_REMOVED lines=14> */
.L_x_25602:
[----:B------:R-:W-:Y:S05]  /*b1d0*/  BSYNC B0 ;  /* 0x0000000000007941 */ /* 0x000fea0003800000 */
.L_x_25601:
[----:B------:R-:W0:Y:S01]  /*b1e0*/  F2I.FTZ.TRUNC.NTZ R23, R23 ;  /* 0x0000001700177305 */ /* 0x000e22000021f100 */
[----:B------:R-:W-:Y:S05]  /*b1f0*/  BRA `(.L_x_25576) ;  /* 0x0000000000547947 */ /* 0x000fea0003800000 */
.L_x_25575:
        /* <DEDUP_REMOVED lines=17> */
.L_x_25603:
[----:B------:R-:W-:Y:S05]  /*b310*/  BRA `(.L_x_25576) ;  /* 0x00000000000c7947 */ /* 0x000fea0003800000 */
.L_x_25600:
[----:B------:R0:W5:Y:S01]  /*b320*/  LDG.E R23, desc[UR36][R2.64] ;  /* 0x0000002402177981 */ /* 0x000162000c1e1900 */
[----:B------:R-:W-:Y:S05]  /*b330*/  BRA `(.L_x_25576) ;  /* 0x0000000000047947 */ /* 0x000fea0003800000 */
.L_x_25599:
[----:B------:R0:W5:Y:S02]  /*b340*/  LDG.E R23, desc[UR36][R2.64] ;  /* 0x0000002402177981 */ /* 0x000164000c1e1900 */
.L_x_25576:
        /* <DEDUP_REMOVED lines=17> */
.L_x_25608:
[----:B------:R0:W-:Y:S01]  /*b460*/  STG.E.U8 desc[UR36][R16.64], R2 ;  /* 0x0000000210007986 */ /* 0x0001e2000c101124 */
[----:B------:R-:W-:Y:S05]  /*b470*/  BRA `(.L_x_25610) ;  /* 0x0000000c000c7947 */ /* 0x000fea0003800000 */
.L_x_25607:
        /* <DEDUP_REMOVED lines=9> */
.L_x_25612:
[----:B------:R0:W-:Y:S01]  /*b510*/  STG.E desc[UR36][R16.64], R2 ;  /* 0x0000000210007986 */ /* 0x0001e2000c101924 */
[----:B------:R-:W-:Y:S05]  /*b520*/  BRA `(.L_x_25610) ;  /* 0x0000000800e07947 */ /* 0x000fea0003800000 */
.L_x_25611:
[----:B------:R0:W-:Y:S01]  /*b530*/  STG.E.U16 desc[UR36][R16.64], R2 ;  /* 0x0000000210007986 */ /* 0x0001e2000c101524 */
[----:B------:R-:W-:Y:S05]  /*b540*/  BRA `(.L_x_25610) ;  /* 0x0000000800d87947 */ /* 0x000fea0003800000 */
.L_x_25606:
        /* <DEDUP_REMOVED lines=9> */
.L_x_25614:
[----:B------:R-:W-:-:S04]  /*b5e0*/  FSEL R0, RZ, 1, !P0 ;  /* 0x3f800000ff007808 */ /* 0x000fc80004000000 */
[----:B------:R-:W-:-:S05]  /*b5f0*/  F2FP.F16.F32.PACK_AB R0, RZ, R0 ;  /* 0x00000000ff00723e */ /* 0x000fca00000000ff */
[----:B------:R4:W-:Y:S01]  /*b600*/  STG.E.U16 desc[UR36][R16.64], R0 ;  /* 0x0000000010007986 */ /* 0x0009e2000c101524 */
[----:B------:R-:W-:Y:S05]  /*b610*/  BRA `(.L_x_25610) ;  /* 0x0000000800a47947 */ /* 0x000fea0003800000 */
.L_x_25613:
        /* <DEDUP_REMOVED lines=10> */
.L_x_25616:
[----:B------:R-:W-:-:S04]  /*b6c0*/  FSEL R0, RZ, 1, !P0 ;  /* 0x3f800000ff007808 */ /* 0x000fc80004000000 */
[----:B------:R-:W-:-:S04]  /*b6d0*/  F2FP.F16.F32.PACK_AB R3, RZ, R0 ;  /* 0x00000000ff03723e */ /* 0x000fc800000000ff */
[----:B------:R-:W-:-:S05]  /*b6e0*/  PRMT R3, R3, 0x5410, RZ ;  /* 0x0000541003037816 */ /* 0x000fca00000000ff */
[----:B------:R2:W-:Y:S01]  /*b6f0*/  STG.E desc[UR36][R16.64], R3 ;  /* 0x0000000310007986 */ /* 0x0005e2000c101924 */
[----:B------:R-:W-:Y:S05]  /*b700*/  BRA `(.L_x_25610) ;  /* 0x0000000800687947 */ /* 0x000fea0003800000 */
.L_x_25615:
[----:B------:R-:W-:Y:S01]  /*b710*/  FSEL R3, RZ, 1.875, !P0 ;  /* 0x3ff00000ff037808 */ /* 0x000fe20004000000 */
[----:B------:R-:W-:-:S05]  /*b720*/  IMAD.MOV.U32 R2, RZ, RZ, RZ ;  /* 0x000000ffff027224 */ /* 0x000fca00078e00ff */
[----:B------:R0:W-:Y:S01]  /*b730*/  STG.E.64 desc[UR36][R16.64], R2 ;  /* 0x0000000210007986 */ /* 0x0001e2000c101b24 */
[----:B------:R-:W-:Y:S05]  /*b740*/  BRA `(.L_x_25610) ;  /* 0x0000000800587947 */ /* 0x000fea0003800000 */
.L_x_25605:
        /* <DEDUP_REMOVED lines=10> */
.L_x_25619:
[----:B------:R-:W-:Y:S02]  /*b7f0*/  FSEL R5, RZ, 1.875, !P0 ;  /* 0x3ff00000ff057808 */ /* 0x000fe40004000000 */
[----:B------:R-:W-:Y:S01]  /*b800*/  CS2R R6, SRZ ;  /* 0x0000000000067805 */ /* 0x000fe2000001ff00 */
[----:B------:R-:W-:-:S05]  /*b810*/  IMAD.MOV.U32 R4, RZ, RZ, RZ ;  /* 0x000000ffff047224 */ /* 0x000fca00078e00ff */
[----:B------:R0:W-:Y:S01]  /*b820*/  STG.E.128 desc[UR36][R16.64], R4 ;  /* 0x0000000410007986 */ /* 0x0001e2000c101d24 */
[----:B------:R-:W-:Y:S05]  /*b830*/  BRA `(.L_x_25610) ;  /* 0x00000008001c7947 */ /* 0x000fea0003800000 */
.L_x_25618:
        /* <DEDUP_REMOVED lines=18> */
.L_x_25623:
[----:B------:R-:W-:Y:S05]  /*b960*/  BSYNC B0 ;  /* 0x0000000000007941 */ /* 0x000fea0003800000 */
.L_x_25622:
[----:B------:R0:W-:Y:S01]  /*b970*/  STG.E.U8 desc[UR36][R16.64], R3 ;  /* 0x0000000310007986 */ /* 0x0001e2000c101124 */
[----:B------:R-:W-:Y:S05]  /*b980*/  BRA `(.L_x_25610) ;  /* 0x0000000400c87947 */ /* 0x000fea0003800000 */
.L_x_25621:
        /* <DEDUP_REMOVED lines=13> */
.L_x_25624:
[----:B------:R-:W-:Y:S01]  /*ba60*/  ISETP.GT.U32.AND P0, PT, R3, 0x7f800000, PT ;  /* 0x7f8000000300780c */ /* 0x000fe20003f04070 */
[----:B------:R-:W-:-:S05]  /*ba70*/  IMAD.MOV.U32 R3, RZ, RZ, 0x7f ;  /* 0x0000007fff037424 */ /* 0x000fca00078e00ff */
[----:B------:R-:W-:-:S05]  /*ba80*/  SEL R3, R3, 0x7c, P0 ;  /* 0x0000007c03037807 */ /* 0x000fca0000000000 */
[----:B------:R0:W-:Y:S01]  /*ba90*/  STG.E.U8 desc[UR36][R16.64], R3 ;  /* 0x0000000310007986 */ /* 0x0001e2000c101124 */
[----:B------:R-:W-:Y:S05]  /*baa0*/  BRA `(.L_x_25610) ;  /* 0x0000000400807947 */ /* 0x000fea0003800000 */
.L_x_25620:
[----:B------:R-:W-:-:S04]  /*bab0*/  FSEL R0, RZ, 1, !P0 ;  /* 0x3f800000ff007808 */ /* 0x000fc80004000000 */
[----:B------:R-:W-:-:S05]  /*bac0*/  F2FP.BF16.F32.PACK_AB R0, RZ, R0 ;  /* 0x00000000ff00723e */ /* 0x000fca00000010ff */
[----:B------:R0:W-:Y:S01]  /*bad0*/  STG.E.U16 desc[UR36][R16.64], R0 ;  /* 0x0000000010007986 */ /* 0x0001e2000c101524 */
[----:B------:R-:W-:Y:S05]  /*bae0*/  BRA `(.L_x_25610) ;  /* 0x0000000400707947 */ /* 0x000fea0003800000 */
.L_x_25617:
        /* <DEDUP_REMOVED lines=10> */
.L_x_25627:
        /* <DEDUP_REMOVED lines=16> */
.L_x_25630:
[----:B------:R-:W-:-:S07]  /*bc90*/  PRMT R8, R0, 0x7610, R8 ;  /* 0x0000761000087816 */ /* 0x000fce0000000008 */
.L_x_25629:
[----:B------:R-:W-:Y:S05]  /*bca0*/  BSYNC B0 ;  /* 0x0000000000007941 */ /* 0x000fea0003800000 */
.L_x_25628:
[----:B------:R0:W-:Y:S01]  /*bcb0*/  STG.E.U8 desc[UR36][R16.64], R8 ;  /* 0x0000000810007986 */ /* 0x0001e2000c101124 */
[----:B------:R-:W-:Y:S05]  /*bcc0*/  BRA `(.L_x_25610) ;  /* 0x0000000000f87947 */ /* 0x000fea0003800000 */
.L_x_25626:
        /* <DEDUP_REMOVED lines=16> */
.L_x_25633:
[----:B------:R-:W-:-:S07]  /*bdd0*/  PRMT R8, R0, 0x7610, R8 ;  /* 0x0000761000087816 */ /* 0x000fce0000000008 */
.L_x_25632:
[----:B------:R-:W-:Y:S05]  /*bde0*/  BSYNC B0 ;  /* 0x0000000000007941 */ /* 0x000fea0003800000 */
.L_x_25631:
[----:B------:R0:W-:Y:S01]  /*bdf0*/  STG.E.U8 desc[UR36][R16.64], R8 ;  /* 0x0000000810007986 */ /* 0x0001e2000c101124 */
[----:B------:R-:W-:Y:S05]  /*be00*/  BRA `(.L_x_25610) ;  /* 0x0000000000a87947 */ /* 0x000fea0003800000 */
.L_x_25625:
        /* <DEDUP_REMOVED lines=21> */
.L_x_25609:
        /* <DEDUP_REMOVED lines=16> */
.L_x_25636:
[----:B------:R-:W-:Y:S05]  /*c060*/  BRA `(.L_x_25610) ;  /* 0x0000000000107947 */ /* 0x000fea0003800000 */
.L_x_25635:
[----:B------:R-:W-:-:S05]  /*c070*/  IMAD.MOV.U32 R3, RZ, RZ, RZ ;  /* 0x000000ffff037224 */ /* 0x000fca00078e00ff */
[----:B------:R0:W-:Y:S01]  /*c080*/  STG.E.64 desc[UR36][R16.64], R2 ;  /* 0x0000000210007986 */ /* 0x0001e2000c101b24 */
[----:B------:R-:W-:Y:S05]  /*c090*/  BRA `(.L_x_25610) ;  /* 0x0000000000047947 */ /* 0x000fea0003800000 */
.L_x_25634:
[----:B------:R0:W-:Y:S02]  /*c0a0*/  STG.E desc[UR36][R16.64], R2 ;  /* 0x0000000210007986 */ /* 0x0001e4000c101924 */
.L_x_25610:
[----:B------:R-:W-:Y:S05]  /*c0b0*/  BSYNC B6 ;  /* 0x0000000000067941 */ /* 0x000fea0003800000 */
.L_x_25604:
[----:B------:R-:W-:-:S07]  /*c0c0*/  VIADD R19, R19, 0x80 ;  /* 0x0000008013137836 */ /* 0x000fce0000000000 */
.L_x_25536:
[----:B------:R-:W-:Y:S05]  /*c0d0*/  BSYNC B7 ;  /* 0x0000000000077941 */ /* 0x000fea0003800000 */
.L_x_25535:
        /* <DEDUP_REMOVED lines=357> */
.L_x_25637:
        /* <DEDUP_REMOVED lines=20> */
.L_x_25641:
[----:B------:R0:W5:Y:S01]  /*d870*/  LDG.E.U8 R19, desc[UR36][R2.64] ;  /* 0x0000002402137981 */ /* 0x000162000c1e1100 */
[----:B------:R-:W-:Y:S05]  /*d880*/  BRA `(.L_x_25643) ;  /* 0x0000000c00347947 */ /* 0x000fea0003800000 */
.L_x_25640:
        /* <DEDUP_REMOVED lines=8> */
.L_x_25645:
[----:B------:R0:W5:Y:S01]  /*d910*/  LDG.E R19, desc[UR36][R2.64] ;  /* 0x0000002402137981 */ /* 0x000162000c1e1900 */
[----:B------:R-:W-:Y:S05]  /*d920*/  BRA `(.L_x_25643) ;  /* 0x0000000c000c7947 */ /* 0x000fea0003800000 */
.L_x_25644:
[----:B------:R0:W5:Y:S01]  /*d930*/  LDG.E.S16 R19, desc[UR36][R2.64] ;  /* 0x0000002402137981 */ /* 0x000162000c1e1700 */
[----:B------:R-:W-:Y:S05]  /*d940*/  BRA `(.L_x_25643) ;  /* 0x0000000c00047947 */ /* 0x000fea0003800000 */
.L_x_25639:
        /* <DEDUP_REMOVED lines=9> */
.L_x_25647:
[----:B------:R-:W2:Y:S02]  /*d9e0*/  LDG.E.U16 R2, desc[UR36][R2.64] ;  /* 0x0000002402027981 */ /* 0x000ea4000c1e1500 */
[----:B--2---:R-:W-:-:S06]  /*d9f0*/  HADD2.F32 R19, -RZ, R2.H0_H0 ;  /* 0x20000002ff137230 */ /* 0x004fcc0000004100 */
[----:B------:R-:W0:Y:S01]  /*da00*/  F2I.FTZ.TRUNC.NTZ R19, R19 ;  /* 0x0000001300137305 */ /* 0x000e22000021f100 */
[----:B------:R-:W-:Y:S05]  /*da10*/  BRA `(.L_x_25643) ;  /* 0x0000000800d07947 */ /* 0x000fea0003800000 */
.L_x_25646:
        /* <DEDUP_REMOVED lines=9> */
.L_x_25649:
[----:B------:R-:W2:Y:S02]  /*dab0*/  LDG.E.U16 R2, desc[UR36][R2.64] ;  /* 0x0000002402027981 */ /* 0x000ea4000c1e1500 */
[----:B--2---:R-:W-:-:S06]  /*dac0*/  HADD2.F32 R19, -RZ, R2.H0_H0 ;  /* 0x20000002ff137230 */ /* 0x004fcc0000004100 */
[----:B------:R-:W0:Y:S01]  /*dad0*/  F2I.FTZ.TRUNC.NTZ R19, R19 ;  /* 0x0000001300137305 */ /* 0x000e22000021f100 */
[----:B------:R-:W-:Y:S05]  /*dae0*/  BRA `(.L_x_25643) ;  /* 0x00000008009c7947 */ /* 0x000fea0003800000 */
.L_x_25648:
[----:B------:R-:W2:Y:S02]  /*daf0*/  LDG.E.64 R2, desc[UR36][R2.64] ;  /* 0x0000002402027981 */ /* 0x000ea4000c1e1b00 */
[----:B--2---:R0:W1:Y:S01]  /*db00*/  F2I.F64.TRUNC R19, R2 ;  /* 0x0000000200137311 */ /* 0x004062000030d100 */
[----:B------:R-:W-:Y:S05]  /*db10*/  BRA `(.L_x_25643) ;  /* 0x0000000800907947 */ /* 0x000fea0003800000 */
.L_x_25638:
        /* <DEDUP_REMOVED lines=12> */
.L_x_25652:
[----:B------:R-:W2:Y:S02]  /*dbe0*/  LDG.E.64 R2, desc[UR36][R2.64] ;  /* 0x0000002402027981 */ /* 0x000ea4000c1e1b00 */
[----:B--2---:R0:W1:Y:S01]  /*dbf0*/  F2I.F64.TRUNC R19, R2 ;  /* 0x0000000200137311 */ /* 0x004062000030d100 */
[----:B------:R-:W-:Y:S05]  /*dc00*/  BRA `(.L_x_25643) ;  /* 0x0000000800547947 */ /* 0x000fea0003800000 */
.L_x_25651:
        /* <DEDUP_REMOVED lines=27> */
.L_x_25654:
        /* <DEDUP_REMOVED lines=14> */
.L_x_25653:
[----:B------:R-:W2:Y:S02]  /*dea0*/  LDG.E.U16 R19, desc[UR36][R2.64] ;  /* 0x0000002402137981 */ /* 0x000ea4000c1e1500 */
[----:B--2---:R-:W-:-:S06]  /*deb0*/  IMAD.U32 R19, R19, 0x10000, RZ ;  /* 0x0001000013137824 */ /* 0x004fcc00078e00ff */
[----:B------:R-:W0:Y:S01]  /*dec0*/  F2I.FTZ.TRUNC.NTZ R19, R19 ;  /* 0x0000001300137305 */ /* 0x000e22000021f100 */
[----:B------:R-:W-:Y:S05]  /*ded0*/  BRA `(.L_x_25643) ;  /* 0x0000000400a07947 */ /* 0x000fea0003800000 */
.L_x_25650:
        /* <DEDUP_REMOVED lines=10> */
.L_x_25657:
        /* <DEDUP_REMOVED lines=21> */
.L_x_25661:
[----:B------:R-:W-:Y:S05]  /*e0d0*/  BSYNC B1 ;  /* 0x0000000000017941 */ /* 0x000fea0003800000 */
.L_x_25660:
[----:B------:R-:W-:Y:S01]  /*e0e0*/  IMAD.SHL.U32 R2, R2, 0x100000, RZ ;  /* 0x0010000002027824 */ /* 0x000fe200078e00ff */
[----:B------:R-:W-:-:S04]  /*e0f0*/  LEA R0, R0, 0x3b800000, 0x17 ;  /* 0x3b80000000007811 */ /* 0x000fc800078eb8ff */
[----:B------:R-:W-:-:S07]  /*e100*/  LOP3.LUT R19, R0, R2, R19, 0xfe, !PT ;  /* 0x0000000200137212 */ /* 0x000fce00078efe13 */
.L_x_25659:
[----:B------:R-:W-:Y:S05]  /*e110*/  BSYNC B0 ;  /* 0x0000000000007941 */ /* 0x000fea0003800000 */
.L_x_25658:
[----:B------:R-:W4:Y:S01]  /*e120*/  F2I.FTZ.TRUNC.NTZ R19, R19 ;  /* 0x0000001300137305 */ /* 0x000f22000021f100 */
[----:B------:R-:W-:Y:S05]  /*e130*/  BRA `(.L_x_25643) ;  /* 0x0000000400087947 */ /* 0x000fea0003800000 */
.L_x_25656:
        /* <DEDUP_REMOVED lines=21> */
.L_x_25665:
[----:B------:R-:W-:Y:S05]  /*e290*/  BSYNC B1 ;  /* 0x0000000000017941 */ /* 0x000fea0003800000 */
.L_x_25664:
[----:B------:R-:W-:Y:S01]  /*e2a0*/  IMAD.SHL.U32 R2, R2, 0x200000, RZ ;  /* 0x0020000002027824 */ /* 0x000fe200078e00ff */
[----:B------:R-:W-:-:S04]  /*e2b0*/  LEA R0, R0, 0x37800000, 0x17 ;  /* 0x3780000000007811 */ /* 0x000fc800078eb8ff */
[----:B------:R-:W-:-:S07]  /*e2c0*/  LOP3.LUT R19, R0, R2, R19, 0xfe, !PT ;  /* 0x0000000200137212 */ /* 0x000fce00078efe13 */
.L_x_25663:
[----:B------:R-:W-:Y:S05]  /*e2d0*/  BSYNC B0 ;  /* 0x0000000000007941 */ /* 0x000fea0003800000 */
.L_x_25662:
[----:B------:R-:W3:Y:S01]  /*e2e0*/  F2I.FTZ.TRUNC.NTZ R19, R19 ;  /* 0x0000001300137305 */ /* 0x000ee2000021f100 */
[----:B------:R-:W-:Y:S05]  /*e2f0*/  BRA `(.L_x_25643) ;  /* 0x0000000000987947 */ /* 0x000fea0003800000 */
.L_x_25655:
        /* <DEDUP_REMOVED lines=14> */
.L_x_25669:
[----:B------:R-:W-:Y:S05]  /*e3e0*/  BSYNC B0 ;  /* 0x0000000000007941 */ /* 0x000fea0003800000 */
.L_x_25668:
[----:B------:R-:W1:Y:S01]  /*e3f0*/  F2I.FTZ.TRUNC.NTZ R19, R19 ;  /* 0x0000001300137305 */ /* 0x000e62000021f100 */
[----:B------:R-:W-:Y:S05]  /*e400*/  BRA `(.L_x_25643) ;  /* 0x0000000000547947 */ /* 0x000fea0003800000 */
.L_x_25642:
        /* <DEDUP_REMOVED lines=17> */
.L_x_25670:
[----:B------:R-:W-:Y:S05]  /*e520*/  BRA `(.L_x_25643) ;  /* 0x00000000000c7947 */ /* 0x000fea0003800000 */
.L_x_25667:
[----:B------:R0:W5:Y:S01]  /*e530*/  LDG.E R19, desc[UR36][R2.64] ;  /* 0x0000002402137981 */ /* 0x000162000c1e1900 */
[----:B------:R-:W-:Y:S05]  /*e540*/  BRA `(.L_x_25643) ;  /* 0x0000000000047947 */ /* 0x000fea0003800000 */
.L_x_25666:
[----:B------:R2:W5:Y:S02]  /*e550*/  LDG.E R19, desc[UR36][R2.64] ;  /* 0x0000002402137981 */ /* 0x000564000c1e1900 */
.L_x_25643:
[----:B0-----:R-:W0:Y:S01]  /*e560*/  LDC.U8 R4, c[0x0][0x493] ;  /* 0x000124c0ff047b82 */ /* 0x001e220000000000 */
[----:B------:R-:W-:Y:S02]  /*e570*/  ULDC.64 UR4, c[0x0][0x488] ;  /* 0x0001220000047ab9 */ /* 0x000fe40000000a00 */
[----:B--2---:R-:W-:-:S05]  /*e580*/  IADD3 R2, P0, R18, UR4, RZ ;  /* 0x0000000412027c10 */ /* 0x004fca000ff1e0ff */
        /* <DEDUP_REMOVED lines=14> */
.L_x_25674:
[----:B------:R0:W5:Y:S01]  /*e670*/  LDG.E.U8 R18, desc[UR36][R2.64] ;  /* 0x0000002402127981 */ /* 0x000162000c1e1100 */
[----:B------:R-:W-:Y:S05]  /*e680*/  BRA `(.L_x_25676) ;  /* 0x0000000c00347947 */ /* 0x000fea0003800000 */
.L_x_25673:
        /* <DEDUP_REMOVED lines=8> */
.L_x_25678:
[----:B------:R0:W5:Y:S01]  /*e710*/  LDG.E R18, desc[UR36][R2.64] ;  /* 0x0000002402127981 */ /* 0x000162000c1e1900 */
[----:B------:R-:W-:Y:S05]  /*e720*/  BRA `(.L_x_25676) ;  /* 0x0000000c000c7947 */ /* 0x000fea0003800000 */
.L_x_25677:
[----:B------:R0:W5:Y:S01]  /*e730*/  LDG.E.S16 R18, desc[UR36][R2.64] ;  /* 0x0000002402127981 */ /* 0x000162000c1e1700 */
[----:B------:R-:W-:Y:S05]  /*e740*/  BRA `(.L_x_25676) ;  /* 0x0000000c00047947 */ /* 0x000fea0003800000 */
.L_x_25672:
        /* <DEDUP_REMOVED lines=9> */
.L_x_25680:
[----:B------:R-:W2:Y:S02]  /*e7e0*/  LDG.E.U16 R2, desc[UR36][R2.64] ;  /* 0x0000002402027981 */ /* 0x000ea4000c1e1500 */
[----:B--2---:R-:W-:-:S06]  /*e7f0*/  HADD2.F32 R18, -RZ, R2.H0_H0 ;  /* 0x20000002ff127230 */ /* 0x004fcc0000004100 */
[----:B------:R-:W0:Y:S01]  /*e800*/  F2I.FTZ.TRUNC.NTZ R18, R18 ;  /* 0x0000001200127305 */ /* 0x000e22000021f100 */
[----:B------:R-:W-:Y:S05]  /*e810*/  BRA `(.L_x_25676) ;  /* 0x0000000800d07947 */ /* 0x000fea0003800000 */
.L_x_25679:
        /* <DEDUP_REMOVED lines=9> */
.L_x_25682:
[----:B------:R-:W2:Y:S02]  /*e8b0*/  LDG.E.U16 R2, desc[UR36][R2.64] ;  /* 0x0000002402027981 */ /* 0x000ea4000c1e1500 */
[----:B--2---:R-:W-:-:S06]  /*e8c0*/  HADD2.F32 R18, -RZ, R2.H0_H0 ;  /* 0x20000002ff127230 */ /* 0x004fcc0000004100 */
[----:B------:R-:W0:Y:S01]  /*e8d0*/  F2I.FTZ.TRUNC.NTZ R18, R18 ;  /* 0x0000001200127305 */ /* 0x000e22000021f100 */
[----:B------:R-:W-:Y:S05]  /*e8e0*/  BRA `(.L_x_25676) ;  /* 0x00000008009c7947 */ /* 0x000fea0003800000 */
.L_x_25681:
[----:B------:R-:W2:Y:S02]  /*e8f0*/  LDG.E.64 R2, desc[UR36][R2.64] ;  /* 0x0000002402027981 */ /* 0x000ea4000c1e1b00 */
[----:B--2---:R0:W2:Y:S01]  /*e900*/  F2I.F64.TRUNC R18, R2 ;  /* 0x0000000200127311 */ /* 0x0040a2000030d100 */
[----:B------:R-:W-:Y:S05]  /*e910*/  BRA `(.L_x_25676) ;  /* 0x0000000800907947 */ /* 0x000fea0003800000 */
.L_x_25671:
        /* <DEDUP_REMOVED lines=12> */
.L_x_25685:
[----:B------:R-:W2:Y:S02]  /*e9e0*/  LDG.E.64 R2, desc[UR36][R2.64] ;  /* 0x0000002402027981 */ /* 0x000ea4000c1e1b00 */
[----:B--2---:R0:W2:Y:S01]  /*e9f0*/  F2I.F64.TRUNC R18, R2 ;  /* 0x0000000200127311 */ /* 0x0040a2000030d100 */
[----:B------:R-:W-:Y:S05]  /*ea00*/  BRA `(.L_x_25676) ;  /* 0x0000000800547947 */ /* 0x000fea0003800000 */
.L_x_25684:
        /* <DEDUP_REMOVED lines=27> */
.L_x_25687:
        /* <DEDUP_REMOVED lines=14> */
.L_x_25686:
[----:B------:R-:W2:Y:S02]  /*eca0*/  LDG.E.U16 R18, desc[UR36][R2.64] ;  /* 0x0000002402127981 */ /* 0x000ea4000c1e1500 */
[----:B--2---:R-:W-:-:S06]  /*ecb0*/  IMAD.U32 R18, R18, 0x10000, RZ ;  /* 0x0001000012127824 */ /* 0x004fcc00078e00ff */
[----:B------:R-:W0:Y:S01]  /*ecc0*/  F2I.FTZ.TRUNC.NTZ R18, R18 ;  /* 0x0000001200127305 */ /* 0x000e22000021f100 */
[----:B------:R-:W-:Y:S05]  /*ecd0*/  BRA `(.L_x_25676) ;  /* 0x0000000400a07947 */ /* 0x000fea0003800000 */
.L_x_25683:
        /* <DEDUP_REMOVED lines=10> */
.L_x_25690:
        /* <DEDUP_REMOVED lines=21> */
.L_x_25694:
[----:B------:R-:W-:Y:S05]  /*eed0*/  BSYNC B1 ;  /* 0x0000000000017941 */ /* 0x000fea0003800000 */
.L_x_25693:
[----:B------:R-:W-:Y:S01]  /*eee0*/  IMAD.SHL.U32 R2, R2, 0x100000, RZ ;  /* 0x0010000002027824 */ /* 0x000fe200078e00ff */
[----:B------:R-:W-:-:S04]  /*eef0*/  LEA R3, R0, 0x3b800000, 0x17 ;  /* 0x3b80000000037811 */ /* 0x000fc800078eb8ff */
[----:B------:R-:W-:-:S07]  /*ef00*/  LOP3.LUT R18, R3, R2, R18, 0xfe, !PT ;  /* 0x0000000203127212 */ /* 0x000fce00078efe12 */
.L_x_25692:
[----:B------:R-:W-:Y:S05]  /*ef10*/  BSYNC B0 ;  /* 0x0000000000007941 */ /* 0x000fea0003800000 */
.L_x_25691:
[----:B------:R-:W2:Y:S01]  /*ef20*/  F2I.FTZ.TRUNC.NTZ R18, R18 ;  /* 0x0000001200127305 */ /* 0x000ea2000021f100 */
[----:B------:R-:W-:Y:S05]  /*ef30*/  BRA `(.L_x_25676) ;  /* 0x0000000400087947 */ /* 0x000fea0003800000 */
.L_x_25689:
        /* <DEDUP_REMOVED lines=21> */
.L_x_25698:
[----:B------:R-:W-:Y:S05]  /*f090*/  BSYNC B1 ;  /* 0x0000000000017941 */ /* 0x000fea0003800000 */
.L_x_25697:
[----:B------:R-:W-:Y:S01]  /*f0a0*/  IMAD.SHL.U32 R2, R2, 0x200000, RZ ;  /* 0x0020000002027824 */ /* 0x000fe200078e00ff */
[----:B------:R-:W-:-:S04]  /*f0b0*/  LEA R3, R0, 0x37800000, 0x17 ;  /* 0x3780000000037811 */ /* 0x000fc800078eb8ff */
[----:B------:R-:W-:-:S07]  /*f0c0*/  LOP3.LUT R18, R3, R2, R18, 0xfe, !PT ;  /* 0x0000000203127212 */ /* 0x000fce00078efe12 */
.L_x_25696:
[----:B------:R-:W-:Y:S05]  /*f0d0*/  BSYNC B0 ;  /* 0x0000000000007941 */ /* 0x000fea0003800000 */
.L_x_25695:
[----:B------:R-:W0:Y:S01]  /*f0e0*/  F2I.FTZ.TRUNC.NTZ R18, R18 ;  /* 0x0000001200127305 */ /* 0x000e22000021f100 */
[----:B------:R-:W-:Y:S05]  /*f0f0*/  BRA `(.L_x_25676) ;  /* 0x0000000000987947 */ /* 0x000fea0003800000 */
.L_x_25688:
        /* <DEDUP_REMOVED lines=14> */
.L_x_25702:
[----:B------:R-:W-:Y:S05]  /*f1e0*/  BSYNC B0 ;  /* 0x0000000000007941 */ /* 0x000fea0003800000 */
.L_x_25701:
[----:B------:R-:W0:Y:S01]  /*f1f0*/  F2I.FTZ.TRUNC.NTZ R18, R18 ;  /* 0x0000001200127305 */ /* 0x000e22000021f100 */
[----:B------:R-:W-:Y:S05]  /*f200*/  BRA `(.L_x_25676) ;  /* 0x0000000000547947 */ /* 0x000fea0003800000 */
.L_x_25675:
        /* <DEDUP_REMOVED lines=17> */
.L_x_25703:
[----:B------:R-:W-:Y:S05]  /*f320*/  BRA `(.L_x_25676) ;  /* 0x00000000000c7947 */ /* 0x000fea0003800000 */
.L_x_25700:
[----:B------:R0:W5:Y:S01]  /*f330*/  LDG.E R18, desc[UR36][R2.64] ;  /* 0x0000002402127981 */ /* 0x000162000c1e1900 */
[----:B------:R-:W-:Y:S05]  /*f340*/  BRA `(.L_x_25676) ;  /* 0x0000000000047947 */ /* 0x000fea0003800000 */
.L_x_25699:
[----:B------:R0:W5:Y:S02]  /*f350*/  LDG.E R18, desc[UR36][R2.64] ;  /* 0x0000002402127981 */ /* 0x000164000c1e1900 */
.L_x_25676:
[----:B0-----:R-:W0:Y:S01]  /*f360*/  LDC.U8 R3, c[0x0][0x491] ;  /* 0x00012440ff037b82 */ /* 0x001e220000000000 */
[----:B-12345:R-:W-:-:S04]  /*f370*/  LOP3.LUT P0, RZ, R18, R19, RZ, 0xfc, !PT ;  /* 0x0000001312ff7212 */ /* 0x03efc8000780fcff */
        /* <DEDUP_REMOVED lines=14> */
.L_x_25707:
[----:B------:R-:W-:Y:S01]  /*f460*/  STG.E.U8 desc[UR36][R16.64], R2 ;  /* 0x0000000210007986 */ /* 0x000fe2000c101124 */
[----:B------:R-:W-:Y:S05]  /*f470*/  EXIT ;  /* 0x000000000000794d */ /* 0x000fea0003800000 */
.L_x_25706:
        /* <DEDUP_REMOVED lines=9> */
.L_x_25710:
[----:B------:R-:W-:Y:S01]  /*f510*/  STG.E desc[UR36][R16.64], R2 ;  /* 0x0000000210007986 */ /* 0x000fe2000c101924 */
[----:B------:R-:W-:Y:S05]  /*f520*/  EXIT ;  /* 0x000000000000794d */ /* 0x000fea0003800000 */
.L_x_25709:
[----:B------:R-:W-:Y:S01]  /*f530*/  STG.E.U16 desc[UR36][R16.64], R2 ;  /* 0x0000000210007986 */ /* 0x000fe2000c101524 */
[----:B------:R-:W-:Y:S05]  /*f540*/  EXIT ;  /* 0x000000000000794d */ /* 0x000fea0003800000 */
.L_x_25705:
        /* <DEDUP_REMOVED lines=9> */
.L_x_25712:
[----:B------:R-:W-:-:S04]  /*f5e0*/  FSEL R0, RZ, 1, !P0 ;  /* 0x3f800000ff007808 */ /* 0x000fc80004000000 */
[----:B------:R-:W-:-:S05]  /*f5f0*/  F2FP.F16.F32.PACK_AB R0, RZ, R0 ;  /* 0x00000000ff00723e */ /* 0x000fca00000000ff */
[----:B------:R-:W-:Y:S01]  /*f600*/  STG.E.U16 desc[UR36][R16.64], R0 ;  /* 0x0000000010007986 */ /* 0x000fe2000c101524 */
[----:B------:R-:W-:Y:S05]  /*f610*/  EXIT ;  /* 0x000000000000794d */ /* 0x000fea0003800000 */
.L_x_25711:
        /* <DEDUP_REMOVED lines=10> */
.L_x_25714:
[----:B------:R-:W-:-:S04]  /*f6c0*/  FSEL R0, RZ, 1, !P0 ;  /* 0x3f800000ff007808 */ /* 0x000fc80004000000 */
[----:B------:R-:W-:-:S04]  /*f6d0*/  F2FP.F16.F32.PACK_AB R3, RZ, R0 ;  /* 0x00000000ff03723e */ /* 0x000fc800000000ff */
[----:B------:R-:W-:-:S05]  /*f6e0*/  PRMT R3, R3, 0x5410, RZ ;  /* 0x0000541003037816 */ /* 0x000fca00000000ff */
[----:B------:R-:W-:Y:S01]  /*f6f0*/  STG.E desc[UR36][R16.64], R3 ;  /* 0x0000000310007986 */ /* 0x000fe2000c101924 */
[----:B------:R-:W-:Y:S05]  /*f700*/  EXIT ;  /* 0x000000000000794d */ /* 0x000fea0003800000 */
.L_x_25713:
[----:B------:R-:W-:Y:S01]  /*f710*/  FSEL R3, RZ, 1.875, !P0 ;  /* 0x3ff00000ff037808 */ /* 0x000fe20004000000 */
[----:B------:R-:W-:-:S05]  /*f720*/  IMAD.MOV.U32 R2, RZ, RZ, RZ ;  /* 0x000000ffff027224 */ /* 0x000fca00078e00ff */
[----:B------:R-:W-:Y:S01]  /*f730*/  STG.E.64 desc[UR36][R16.64], R2 ;  /* 0x0000000210007986 */ /* 0x000fe2000c101b24 */
[----:B------:R-:W-:Y:S05]  /*f740*/  EXIT ;  /* 0x000000000000794d */ /* 0x000fea0003800000 */
.L_x_25704:
        /* <DEDUP_REMOVED lines=10> */
.L_x_25717:
[----:B------:R-:W-:Y:S02]  /*f7f0*/  FSEL R5, RZ, 1.875, !P0 ;  /* 0x3ff00000ff057808 */ /* 0x000fe40004000000 */
[----:B------:R-:W-:Y:S01]  /*f800*/  CS2R R6, SRZ ;  /* 0x0000000000067805 */ /* 0x000fe2000001ff00 */
[----:B------:R-:W-:-:S05]  /*f810*/  IMAD.MOV.U32 R4, RZ, RZ, RZ ;  /* 0x000000ffff047224 */ /* 0x000fca00078e00ff */
[----:B------:R-:W-:Y:S01]  /*f820*/  STG.E.128 desc[UR36][R16.64], R4 ;  /* 0x0000000410007986 */ /* 0x000fe2000c101d24 */
[----:B------:R-:W-:Y:S05]  /*f830*/  EXIT ;  /* 0x000000000000794d */ /* 0x000fea0003800000 */
.L_x_25716:
        /* <DEDUP_REMOVED lines=18> */
.L_x_25721:
[----:B------:R-:W-:Y:S05]  /*f960*/  BSYNC B0 ;  /* 0x0000000000007941 */ /* 0x000fea0003800000 */
.L_x_25720:
[----:B------:R-:W-:Y:S01]  /*f970*/  STG.E.U8 desc[UR36][R16.64], R3 ;  /* 0x0000000310007986 */ /* 0x000fe2000c101124 */
[----:B------:R-:W-:Y:S05]  /*f980*/  EXIT ;  /* 0x000000000000794d */ /* 0x000fea0003800000 */
.L_x_25719:
        /* <DEDUP_REMOVED lines=14> */
.L_x_25722:
[----:B------:R-:W-:Y:S01]  /*fa70*/  IMAD.MOV.U32 R3, RZ, RZ, 0x7f ;  /* 0x0000007fff037424 */ /* 0x000fe200078e00ff */
[----:B------:R-:W-:-:S04]  /*fa80*/  ISETP.GT.U32.AND P0, PT, R5, 0x7f800000, PT ;  /* 0x7f8000000500780c */ /* 0x000fc80003f04070 */
[----:B------:R-:W-:-:S05]  /*fa90*/  SEL R3, R3, 0x7c, P0 ;  /* 0x0000007c03037807 */ /* 0x000fca0000000000 */
[----:B------:R-:W-:Y:S01]  /*faa0*/  STG.E.U8 desc[UR36][R16.64], R3 ;  /* 0x0000000310007986 */ /* 0x000fe2000c101124 */
[----:B------:R-:W-:Y:S05]  /*fab0*/  EXIT ;  /* 0x000000000000794d */ /* 0x000fea0003800000 */
.L_x_25718:
[----:B------:R-:W-:-:S04]  /*fac0*/  FSEL R0, RZ, 1, !P0 ;  /* 0x3f800000ff007808 */ /* 0x000fc80004000000 */
[----:B------:R-:W-:-:S05]  /*fad0*/  F2FP.BF16.F32.PACK_AB R0, RZ, R0 ;  /* 0x00000000ff00723e */ /* 0x000fca00000010ff */
[----:B------:R-:W-:Y:S01]  /*fae0*/  STG.E.U16 desc[UR36][R16.64], R0 ;  /* 0x0000000010007986 */ /* 0x000fe2000c101524 */
[----:B------:R-:W-:Y:S05]  /*faf0*/  EXIT ;  /* 0x000000000000794d */ /* 0x000fea0003800000 */
.L_x_25715:
        /* <DEDUP_REMOVED lines=10> */
.L_x_25725:
        /* <DEDUP_REMOVED lines=16> */
.L_x_25728:
[----:B------:R-:W-:-:S07]  /*fca0*/  PRMT R8, R0, 0x7610, R8 ;  /* 0x0000761000087816 */ /* 0x000fce0000000008 */
.L_x_25727:
[----:B------:R-:W-:Y:S05]  /*fcb0*/  BSYNC B0 ;  /* 0x0000000000007941 */ /* 0x000fea0003800000 */
.L_x_25726:
[----:B------:R-:W-:Y:S01]  /*fcc0*/  STG.E.U8 desc[UR36][R16.64], R8 ;  /* 0x0000000810007986 */ /* 0x000fe2000c101124 */
[----:B------:R-:W-:Y:S05]  /*fcd0*/  EXIT ;  /* 0x000000000000794d */ /* 0x000fea0003800000 */
.L_x_25724:
        /* <DEDUP_REMOVED lines=16> */
.L_x_25731:
[----:B------:R-:W-:-:S07]  /*fde0*/  PRMT R8, R0, 0x7610, R8 ;  /* 0x0000761000087816 */ /* 0x000fce0000000008 */
.L_x_25730:
[----:B------:R-:W-:Y:S05]  /*fdf0*/  BSYNC B0 ;  /* 0x0000000000007941 */ /* 0x000fea0003800000 */
.L_x_25729:
[----:B------:R-:W-:Y:S01]  /*fe00*/  STG.E.U8 desc[UR36][R16.64], R8 ;  /* 0x0000000810007986 */ /* 0x000fe2000c101124 */
[----:B------:R-:W-:Y:S05]  /*fe10*/  EXIT ;  /* 0x000000000000794d */ /* 0x000fea0003800000 */
.L_x_25723:
        /* <DEDUP_REMOVED lines=21> */
.L_x_25708:
        /* <DEDUP_REMOVED lines=16> */
.L_x_25734:
[----:B------:R-:W-:Y:S05]  /*10070*/  EXIT ;  /* 0x000000000000794d */ /* 0x000fea0003800000 */
.L_x_25733:
[----:B------:R-:W-:-:S05]  /*10080*/  IMAD.MOV.U32 R3, RZ, RZ, RZ ;  /* 0x000000ffff037224 */ /* 0x000fca00078e00ff */
[----:B------:R-:W-:Y:S01]  /*10090*/  STG.E.64 desc[UR36][R16.64], R2 ;  /* 0x0000000210007986 */ /* 0x000fe2000c101b24 */
[----:B------:R-:W-:Y:S05]  /*100a0*/  EXIT ;  /* 0x000000000000794d */ /* 0x000fea0003800000 */
.L_x_25732:
[----:B------:R-:W-:Y:S01]  /*100b0*/  STG.E desc[UR36][R16.64], R2 ;  /* 0x0000000210007986 */ /* 0x000fe2000c101924 */
[----:B------:R-:W-:Y:S05]  /*100c0*/  EXIT ;  /* 0x000000000000794d */ /* 0x000fea0003800000 */
.L_x_25735:
        /* <DEDUP_REMOVED lines=11> */
.L_x_43994:


//--------------------- .text._ZN2at6native27unrolled_elementwise_kernelINS0_13BinaryFunctorIiibZZZNS0_22logical_or_kernel_cudaERNS_14TensorIteratorEENKUlvE0_clEvENKUlvE1_clEvEUliiE_EESt5arrayIPcLm3EELi4E23TrivialOffsetCalculatorILi2EjESC_ILi1EjENS0_6memory12LoadWithCastILi2EEENSF_13StoreWithCastILi1EEEEEviT_T0_T2_T3_T4_T5_ --------------------------
	.section	.text._ZN2at6native27unrolled_elementwise_kernelINS0_13BinaryFunctorIiibZZZNS0_22logical_or_kernel_cudaERNS_14TensorIteratorEENKUlvE0_clEvENKUlvE1_clEvEUliiE_EESt5arrayIPcLm3EELi4E23TrivialOffsetCalculatorILi2EjESC_ILi1EjENS0_6memory12LoadWithCastILi2EEENSF_13StoreWithCastILi1EEEEEviT_T0_T2_T3_T4_T5_,"ax",@progbits
	.align	128
        .global         _ZN2at6native27unrolled_elementwise_kernelINS0_13BinaryFunctorIiibZZZNS0_22logical_or_kernel_cudaERNS_14TensorIteratorEENKUlvE0_clEvENKUlvE1_clEvEUliiE_EESt5arrayIPcLm3EELi4E23TrivialOffsetCalculatorILi2EjESC_ILi1EjENS0_6memory12LoadWithCastILi2EEENSF_13StoreWithCastILi1EEEEEviT_T0_T2_T3_T4_T5_
        .type           _ZN2at6native27unrolled_elementwise_kernelINS0_13BinaryFunctorIiibZZZNS0_22logical_or_kernel_cudaERNS_14TensorIteratorEENKUlvE0_clEvENKUlvE1_clEvEUliiE_EESt5arrayIPcLm3EELi4E23TrivialOffsetCalculatorILi2EjESC_ILi1EjENS0_6memory12LoadWithCastILi2EEENSF_13StoreWithCastILi1EEEEEviT_T0_T2_T3_T4_T5_,@function
        .size           _ZN2at6native27unrolled_elementwise_kernelINS0_13BinaryFunctorIiibZZZNS0_22logical_or_kernel_cudaERNS_14TensorIteratorEENKUlvE0_clEvENKUlvE1_clEvEUliiE_EESt5arrayIPcLm3EELi4E23TrivialOffsetCalculatorILi2EjESC_ILi1EjENS0_6memory12LoadWithCastILi2EEENSF_13StoreWithCastILi1EEEEEviT_T0_T2_T3_T4_T5_,(.L_x_43995 - _ZN2at6native27unrolled_elementwise_kernelINS0_13BinaryFunctorIiibZZZNS0_22logical_or_kernel_cudaERNS_14TensorIteratorEENKUlvE0_clEvENKUlvE1_clEvEUliiE_EESt5arrayIPcLm3EELi4E23TrivialOffsetCalculatorILi2EjESC_ILi1EjENS0_6memory12LoadWithCastILi2EEENSF_13StoreWithCastILi1EEEEEviT_T0_T2_T3_T4_T5_)
        .other          _ZN2at6native27unrolled_elementwise_kernelINS0_13BinaryFunctorIiibZZZNS0_22logical_or_kernel_cudaERNS_14TensorIteratorEENKUlvE0_clEvENKUlvE1_clEvEUliiE_EESt5arrayIPcLm3EELi4E23TrivialOffsetCalculatorILi2EjESC_ILi1EjENS0_6memory12LoadWithCastILi2EEENSF_13StoreWithCastILi1EEEEEviT_T0_T2_T3_T4_T5_,@"STO_CUDA_ENTRY STV_DEFAULT"
_ZN2at6native27unrolled_elementwise_kernelINS0_13BinaryFunctorIiibZZZNS0_22logical_or_kernel_cudaERNS_14TensorIteratorEENKUlvE0_clEvENKUlvE1_clEvEUliiE_EESt5arrayIPcLm3EELi4E23TrivialOffsetCalculatorILi2EjESC_ILi1EjENS0_6memory12LoadWithCastILi2EEENSF_13StoreWithCastILi1EEEEEviT_T0_T2_T3_T4_T5_:
.text._ZN2at6native27unrolled_elementwise_kernelINS0_13BinaryFunctorIiibZZZNS0_22logical_or_kernel_cudaERNS_14TensorIteratorEENKUlvE0_clEvENKUlvE1_clEvEUliiE_EESt5arrayIPcLm3EELi4E23TrivialOffsetCalculatorILi2EjESC_ILi1EjENS0_6memory12LoadWithCastILi2EEENSF_13StoreWithCastILi1EEEEEviT_T0_T2_T3_T4_T5_:
        /* <DEDUP_REMOVED lines=32> */
.L_x_25741:
[----:B------:R3:W5:Y:S01]  /*0200*/  LDG.E.U8 R18, desc[UR36][R4.64] ;  /* 0x0000002404127981 */ /* 0x000762000c1e1100 */
[----:B------:R-:W-:Y:S05]  /*0210*/  BRA `(.L_x_25743) ;  /* 0x0000000c00387947 */ /* 0x000fea0003800000 */
.L_x_25740:
        /* <DEDUP_REMOVED lines=8> */
.L_x_25745:
[----:B------:R1:W5:Y:S01]  /*02a0*/  LDG.E R18, desc[UR36][R4.64] ;  /* 0x0000002404127981 */ /* 0x000362000c1e1900 */
[----:B------:R-:W-:Y:S05]  /*02b0*/  BRA `(.L_x_25743) ;  /* 0x0000000c00107947 */ /* 0x000fea0003800000 */
.L_x_25744:
[----:B------:R2:W5:Y:S01]  /*02c0*/  LDG.E.S16 R18, desc[UR36][R4.64] ;  /* 0x0000002404127981 */ /* 0x000562000c1e1700 */
[----:B------:R-:W-:Y:S05]  /*02d0*/  BRA `(.L_x_25743) ;  /* 0x0000000c00087947 */ /* 0x000fea0003800000 */
.L_x_25739:
        /* <DEDUP_REMOVED lines=9> */
.L_x_25747:
[----:B------:R-:W2:Y:S02]  /*0370*/  LDG.E.U16 R4, desc[UR36][R4.64] ;  /* 0x0000002404047981 */ /* 0x000ea4000c1e1500 */
[----:B--2---:R-:W-:-:S06]  /*0380*/  HADD2.F32 R18, -RZ, R4.H0_H0 ;  /* 0x20000004ff127230 */ /* 0x004fcc0000004100 */
[----:B------:R-:W0:Y:S01]  /*0390*/  F2I.FTZ.TRUNC.NTZ R18, R18 ;  /* 0x0000001200127305 */ /* 0x000e22000021f100 */
[----:B------:R-:W-:Y:S05]  /*03a0*/  BRA `(.L_x_25743) ;  /* 0x0000000800d47947 */ /* 0x000fea0003800000 */
.L_x_25746:
        /* <DEDUP_REMOVED lines=9> */
.L_x_25749:
[----:B------:R-:W2:Y:S02]  /*0440*/  LDG.E.U16 R4, desc[UR36][R4.64] ;  /* 0x0000002404047981 */ /* 0x000ea4000c1e1500 */
[----:B--2---:R-:W-:-:S06]  /*0450*/  HADD2.F32 R18, -RZ, R4.H0_H0 ;  /* 0x20000004ff127230 */ /* 0x004fcc0000004100 */
[----:B------:R-:W0:Y:S01]  /*0460*/  F2I.FTZ.TRUNC.NTZ R18, R18 ;  /* 0x0000001200127305 */ /* 0x000e22000021f100 */
[----:B------:R-:W-:Y:S05]  /*0470*/  BRA `(.L_x_25743) ;  /* 0x0000000800a07947 */ /* 0x000fea0003800000 */
.L_x_25748:
[----:B------:R-:W2:Y:S02]  /*0480*/  LDG.E.64 R18, desc[UR36][R4.64] ;  /* 0x0000002404127981 */ /* 0x000ea4000c1e1b00 */
[----:B--2---:R0:W1:Y:S01]  /*0490*/  F2I.F64.TRUNC R18, R18 ;  /* 0x0000001200127311 */ /* 0x004062000030d100 */
[----:B------:R-:W-:Y:S05]  /*04a0*/  BRA `(.L_x_25743) ;  /* 0x0000000800947947 */ /* 0x000fea0003800000 */
.L_x_25738:
        /* <DEDUP_REMOVED lines=12> */
.L_x_25752:
[----:B------:R-:W2:Y:S02]  /*0570*/  LDG.E.64 R4, desc[UR36][R4.64] ;  /* 0x0000002404047981 */ /* 0x000ea4000c1e1b00 */
[----:B--2---:R0:W1:Y:S01]  /*0580*/  F2I.F64.TRUNC R18, R4 ;  /* 0x0000000400127311 */ /* 0x004062000030d100 */
[----:B------:R-:W-:Y:S05]  /*0590*/  BRA `(.L_x_25743) ;  /* 0x0000000800587947 */ /* 0x000fea0003800000 */
.L_x_25751:
        /* <DEDUP_REMOVED lines=27> */
.L_x_25754:
        /* <DEDUP_REMOVED lines=15> */
.L_x_25753:
[----:B------:R-:W2:Y:S02]  /*0840*/  LDG.E.U16 R18, desc[UR36][R4.64] ;  /* 0x0000002404127981 */ /* 0x000ea4000c1e1500 */
[----:B--2---:R-:W-:-:S06]  /*0850*/  IMAD.U32 R18, R18, 0x10000, RZ ;  /* 0x0001000012127824 */ /* 0x004fcc00078e00ff */
[----:B------:R-:W0:Y:S01]  /*0860*/  F2I.FTZ.TRUNC.NTZ R18, R18 ;  /* 0x0000001200127305 */ /* 0x000e22000021f100 */
[----:B------:R-:W-:Y:S05]  /*0870*/  BRA `(.L_x_25743) ;  /* 0x0000000400a07947 */ /* 0x000fea0003800000 */
.L_x_25750:
        /* <DEDUP_REMOVED lines=10> */
.L_x_25757:
        /* <DEDUP_REMOVED lines=21> */
.L_x_25761:
[----:B------:R-:W-:Y:S05]  /*0a70*/  BSYNC B1 ;  /* 0x0000000000017941 */ /* 0x000fea0003800000 */
.L_x_25760:
[----:B------:R-:W-:Y:S01]  /*0a80*/  IMAD.SHL.U32 R3, R3, 0x100000, RZ ;  /* 0x0010000003037824 */ /* 0x000fe200078e00ff */
[----:B------:R-:W-:-:S04]  /*0a90*/  LEA R5, R0, 0x3b800000, 0x17 ;  /* 0x3b80000000057811 */ /* 0x000fc800078eb8ff */
[----:B------:R-:W-:-:S07]  /*0aa0*/  LOP3.LUT R18, R5, R3, R18, 0xfe, !PT ;  /* 0x0000000305127212 */ /* 0x000fce00078efe12 */
.L_x_25759:
[----:B------:R-:W-:Y:S05]  /*0ab0*/  BSYNC B0 ;  /* 0x0000000000007941 */ /* 0x000fea0003800000 */
.L_x_25758:
[----:B------:R-:W0:Y:S01]  /*0ac0*/  F2I.FTZ.TRUNC.NTZ R18, R18 ;  /* 0x0000001200127305 */ /* 0x000e22000021f100 */
[----:B------:R-:W-:Y:S05]  /*0ad0*/  BRA `(.L_x_25743) ;  /* 0x0000000400087947 */ /* 0x000fea0003800000 */
.L_x_25756:
        /* <DEDUP_REMOVED lines=21> */
.L_x_25765:
[----:B------:R-:W-:Y:S05]  /*0c30*/  BSYNC B1 ;  /* 0x0000000000017941 */ /* 0x000fea0003800000 */
.L_x_25764:
[----:B------:R-:W-:Y:S01]  /*0c40*/  IMAD.SHL.U32 R3, R3, 0x200000, RZ ;  /* 0x0020000003037824 */ /* 0x000fe200078e00ff */
[----:B------:R-:W-:-:S04]  /*0c50*/  LEA R5, R0, 0x37800000, 0x17 ;  /* 0x3780000000057811 */ /* 0x000fc800078eb8ff */
[----:B------:R-:W-:-:S07]  /*0c60*/  LOP3.LUT R18, R5, R3, R18, 0xfe, !PT ;  /* 0x0000000305127212 */ /* 0x000fce00078efe12 */
.L_x_25763:
[----:B------:R-:W-:Y:S05]  /*0c70*/  BSYNC B0 ;  /* 0x0000000000007941 */ /* 0x000fea0003800000 */
.L_x_25762:
[----:B------:R-:W0:Y:S01]  /*0c80*/  F2I.FTZ.TRUNC.NTZ R18, R18 ;  /* 0x0000001200127305 */ /* 0x000e22000021f100 */
[----:B------:R-:W-:Y:S05]  /*0c90*/  BRA `(.L_x_25743) ;  /* 0x0000000000987947 */ /* 0x000fea0003800000 */
.L_x_25755:
        /* <DEDUP_REMOVED lines=14> */
.L_x_25769:
[----:B------:R-:W-:Y:S05]  /*0d80*/  BSYNC B0 ;  /* 0x0000000000007941 */ /* 0x000fea0003800000 */
.L_x_25768:
[----:B------:R-:W0:Y:S01]  /*0d90*/  F2I.FTZ.TRUNC.NTZ R18, R18 ;  /* 0x0000001200127305 */ /* 0x000e22000021f100 */
[----:B------:R-:W-:Y:S05]  /*0da0*/  BRA `(.L_x_25743) ;  /* 0x0000000000547947 */ /* 0x000fea0003800000 */
.L_x_25742:
        /* <DEDUP_REMOVED lines=17> */
.L_x_25770:
[----:B------:R-:W-:Y:S05]  /*0ec0*/  BRA `(.L_x_25743) ;  /* 0x00000000000c7947 */ /* 0x000fea0003800000 */
.L_x_25767:
[----:B------:R0:W5:Y:S01]  /*0ed0*/  LDG.E R18, desc[UR36][R4.64] ;  /* 0x0000002404127981 */ /* 0x000162000c1e1900 */
[----:B------:R-:W-:Y:S05]  /*0ee0*/  BRA `(.L_x_25743) ;  /* 0x0000000000047947 */ /* 0x000fea0003800000 */
.L_x_25766:
[----:B------:R0:W5:Y:S02]  /*0ef0*/  LDG.E R18, desc[UR36][R4.64] ;  /* 0x0000002404127981 */ /* 0x000164000c1e1900 */
.L_x_25743:
        /* <DEDUP_REMOVED lines=18> */
.L_x_25774:
[----:B------:R1:W5:Y:S01]  /*1020*/  LDG.E.U8 R19, desc[UR36][R4.64] ;  /* 0x0000002404137981 */ /* 0x000362000c1e1100 */
[----:B------:R-:W-:Y:S05]  /*1030*/  BRA `(.L_x_25776) ;  /* 0x0000000c00347947 */ /* 0x000fea0003800000 */
.L_x_25773:
        /* <DEDUP_REMOVED lines=8> */
.L_x_25778:
[----:B------:R3:W5:Y:S01]  /*10c0*/  LDG.E R19, desc[UR36][R4.64] ;  /* 0x0000002404137981 */ /* 0x000762000c1e1900 */
[----:B------:R-:W-:Y:S05]  /*10d0*/  BRA `(.L_x_25776) ;  /* 0x0000000c000c7947 */ /* 0x000fea0003800000 */
.L_x_25777:
[----:B------:R2:W5:Y:S01]  /*10e0*/  LDG.E.S16 R19, desc[UR36][R4.64] ;  /* 0x0000002404137981 */ /* 0x000562000c1e1700 */
[----:B------:R-:W-:Y:S05]  /*10f0*/  BRA `(.L_x_25776) ;  /* 0x0000000c00047947 */ /* 0x000fea0003800000 */
.L_x_25772:
        /* <DEDUP_REMOVED lines=9> */
.L_x_25780:
[----:B------:R-:W2:Y:S02]  /*1190*/  LDG.E.U16 R4, desc[UR36][R4.64] ;  /* 0x0000002404047981 */ /* 0x000ea4000c1e1500 */
[----:B--2---:R-:W-:-:S06]  /*11a0*/  HADD2.F32 R19, -RZ, R4.H0_H0 ;  /* 0x20000004ff137230 */ /* 0x004fcc0000004100 */
[----:B------:R-:W0:Y:S01]  /*11b0*/  F2I.FTZ.TRUNC.NTZ R19, R19 ;  /* 0x0000001300137305 */ /* 0x000e22000021f100 */
[----:B------:R-:W-:Y:S05]  /*11c0*/  BRA `(.L_x_25776) ;  /* 0x0000000800d07947 */ /* 0x000fea0003800000 */
.L_x_25779:
        /* <DEDUP_REMOVED lines=9> */
.L_x_25782:
[----:B------:R-:W2:Y:S02]  /*1260*/  LDG.E.U16 R4, desc[UR36][R4.64] ;  /* 0x0000002404047981 */ /* 0x000ea4000c1e1500 */
[----:B--2---:R-:W-:-:S06]  /*1270*/  HADD2.F32 R19, -RZ, R4.H0_H0 ;  /* 0x20000004ff137230 */ /* 0x004fcc0000004100 */
[----:B------:R-:W0:Y:S01]  /*1280*/  F2I.FTZ.TRUNC.NTZ R19, R19 ;  /* 0x0000001300137305 */ /* 0x000e22000021f100 */
[----:B------:R-:W-:Y:S05]  /*1290*/  BRA `(.L_x_25776) ;  /* 0x00000008009c7947 */ /* 0x000fea0003800000 */
.L_x_25781:
[----:B------:R-:W2:Y:S02]  /*12a0*/  LDG.E.64 R4, desc[UR36][R4.64] ;  /* 0x0000002404047981 */ /* 0x000ea4000c1e1b00 */
[----:B--2---:R0:W1:Y:S01]  /*12b0*/  F2I.F64.TRUNC R19, R4 ;  /* 0x0000000400137311 */ /* 0x004062000030d100 */
[----:B------:R-:W-:Y:S05]  /*12c0*/  BRA `(.L_x_25776) ;  /* 0x0000000800907947 */ /* 0x000fea0003800000 */
.L_x_25771:
        /* <DEDUP_REMOVED lines=12> */
.L_x_25785:
[----:B------:R-:W2:Y:S02]  /*1390*/  LDG.E.64 R4, desc[UR36][R4.64] ;  /* 0x0000002404047981 */ /* 0x000ea4000c1e1b00 */
[----:B--2---:R0:W1:Y:S01]  /*13a0*/  F2I.F64.TRUNC R19, R4 ;  /* 0x0000000400137311 */ /* 0x004062000030d100 */
[----:B------:R-:W-:Y:S05]  /*13b0*/  BRA `(.L_x_25776) ;  /* 0x0000000800547947 */ /* 0x000fea0003800000 */
.L_x_25784:
        /* <DEDUP_REMOVED lines=27> */
.L_x_25787:
        /* <DEDUP_REMOVED lines=14> */
.L_x_25786:
[----:B------:R-:W2:Y:S02]  /*1650*/  LDG.E.U16 R19, desc[UR36][R4.64] ;  /* 0x0000002404137981 */ /* 0x000ea4000c1e1500 */
[----:B--2---:R-:W-:-:S06]  /*1660*/  IMAD.U32 R19, R19, 0x10000, RZ ;  /* 0x0001000013137824 */ /* 0x004fcc00078e00ff */
[----:B------:R-:W0:Y:S01]  /*1670*/  F2I.FTZ.TRUNC.NTZ R19, R19 ;  /* 0x0000001300137305 */ /* 0x000e22000021f100 */
[----:B------:R-:W-:Y:S05]  /*1680*/  BRA `(.L_x_25776) ;  /* 0x0000000400a07947 */ /* 0x000fea0003800000 */
.L_x_25783:
        /* <DEDUP_REMOVED lines=10> */
.L_x_25790:
        /* <DEDUP_REMOVED lines=21> */
.L_x_25794:
[----:B------:R-:W-:Y:S05]  /*1880*/  BSYNC B1 ;  /* 0x0000000000017941 */ /* 0x000fea0003800000 */
.L_x_25793:
[----:B------:R-:W-:Y:S01]  /*1890*/  IMAD.SHL.U32 R3, R3, 0x100000, RZ ;  /* 0x0010000003037824 */ /* 0x000fe200078e00ff */
[----:B------:R-:W-:-:S04]  /*18a0*/  LEA R0, R0, 0x3b800000, 0x17 ;  /* 0x3b80000000007811 */ /* 0x000fc800078eb8ff */
[----:B------:R-:W-:-:S07]  /*18b0*/  LOP3.LUT R19, R0, R3, R19, 0xfe, !PT ;  /* 0x0000000300137212 */ /* 0x000fce00078efe13 */
.L_x_25792:
[----:B------:R-:W-:Y:S05]  /*18c0*/  BSYNC B0 ;  /* 0x0000000000007941 */ /* 0x000fea0003800000 */
.L_x_25791:
[----:B------:R-:W0:Y:S01]  /*18d0*/  F2I.FTZ.TRUNC.NTZ R19, R19 ;  /* 0x0000001300137305 */ /* 0x000e22000021f100 */
[----:B------:R-:W-:Y:S05]  /*18e0*/  BRA `(.L_x_25776) ;  /* 0x0000000400087947 */ /* 0x000fea0003800000 */
.L_x_25789:
        /* <DEDUP_REMOVED lines=21> */
.L_x_25798:
[----:B------:R-:W-:Y:S05]  /*1a40*/  BSYNC B1 ;  /* 0x0000000000017941 */ /* 0x000fea0003800000 */
.L_x_25797:
[----:B------:R-:W-:Y:S01]  /*1a50*/  IMAD.SHL.U32 R3, R3, 0x200000, RZ ;  /* 0x0020000003037824 */ /* 0x000fe200078e00ff */
[----:B------:R-:W-:-:S04]  /*1a60*/  LEA R0, R0, 0x37800000, 0x17 ;  /* 0x3780000000007811 */ /* 0x000fc800078eb8ff */
[----:B------:R-:W-:-:S07]  /*1a70*/  LOP3.LUT R19, R0, R3, R19, 0xfe, !PT ;  /* 0x0000000300137212 */ /* 0x000fce00078efe13 */
.L_x_25796:
[----:B------:R-:W-:Y:S05]  /*1a80*/  BSYNC B0 ;  /* 0x0000000000007941 */ /* 0x000fea0003800000 */
.L_x_25795:
[----:B------:R-:W0:Y:S01]  /*1a90*/  F2I.FTZ.TRUNC.NTZ R19, R19 ;  /* 0x0000001300137305 */ /* 0x000e22000021f100 */
[----:B------:R-:W-:Y:S05]  /*1aa0*/  BRA `(.L_x_25776) ;  /* 0x0000000000987947 */ /* 0x000fea0003800000 */
.L_x_25788:
        /* <DEDUP_REMOVED lines=14> */
.L_x_25802:
[----:B------:R-:W-:Y:S05]  /*1b90*/  BSYNC B0 ;  /* 0x0000000000007941 */ /* 0x000fea0003800000 */
.L_x_25801:
[----:B------:R-:W0:Y:S01]  /*1ba0*/  F2I.FTZ.TRUNC.NTZ R19, R19 ;  /* 0x0000001300137305 */ /* 0x000e22000021f100 */
[----:B------:R-:W-:Y:S05]  /*1bb0*/  BRA `(.L_x_25776) ;  /* 0x0000000000547947 */ /* 0x000fea0003800000 */
.L_x_25775:
        /* <DEDUP_REMOVED lines=17> */
.L_x_25803:
[----:B------:R-:W-:Y:S05]  /*1cd0*/  BRA `(.L_x_25776) ;  /* 0x00000000000c7947 */ /* 0x000fea0003800000 */
.L_x_25800:
[----:B------:R0:W5:Y:S01]  /*1ce0*/  LDG.E R19, desc[UR36][R4.64] ;  /* 0x0000002404137981 */ /* 0x000162000c1e1900 */
[----:B------:R-:W-:Y:S05]  /*1cf0*/  BRA `(.L_x_25776) ;  /* 0x0000000000047947 */ /* 0x000fea0003800000 */
.L_x_25799:
[----:B------:R0:W5:Y:S02]  /*1d00*/  LDG.E R19, desc[UR36][R4.64] ;  /* 0x0000002404137981 */ /* 0x000164000c1e1900 */
.L_x_25776:
[----:B------:R-:W2:Y:S02]  /*1d10*/  S2R R27, SR_TID.X ;  /* 0x00000000001b7919 */ /* 0x000ea40000002100 */
[----:B--2---:R-:W-:-:S07]  /*1d20*/  VIADD R27, R27, 0x80 ;  /* 0x000000801b1b7836 */ /* 0x004fce0000000000 */
.L_x_25737:
[----:B------:R-:W-:Y:S05]  /*1d30*/  BSYNC B6 ;  /* 0x0000000000067941 */ /* 0x000fea0003800000 */
.L_x_25736:
        /* <DEDUP_REMOVED lines=23> */
.L_x_25809:
[----:B------:R0:W5:Y:S01]  /*1eb0*/  LDG.E.U8 R17, desc[UR36][R4.64] ;  /* 0x0000002404117981 */ /* 0x000162000c1e1100 */
[----:B------:R-:W-:Y:S05]  /*1ec0*/  BRA `(.L_x_25811) ;  /* 0x0000000c00347947 */ /* 0x000fea0003800000 */
.L_x_25808:
        /* <DEDUP_REMOVED lines=8> */
.L_x_25813:
[----:B------:R0:W5:Y:S01]  /*1f50*/  LDG.E R17, desc[UR36][R4.64] ;  /* 0x0000002404117981 */ /* 0x000162000c1e1900 */
[----:B------:R-:W-:Y:S05]  /*1f60*/  BRA `(.L_x_25811) ;  /* 0x0000000c000c7947 */ /* 0x000fea0003800000 */
.L_x_25812:
[----:B------:R0:W5:Y:S01]  /*1f70*/  LDG.E.S16 R17, desc[UR36][R4.64] ;  /* 0x0000002404117981 */ /* 0x000162000c1e1700 */
[----:B------:R-:W-:Y:S05]  /*1f80*/  BRA `(.L_x_25811) ;  /* 0x0000000c00047947 */ /* 0x000fea0003800000 */
.L_x_25807:
        /* <DEDUP_REMOVED lines=9> */
.L_x_25815:
[----:B------:R-:W2:Y:S02]  /*2020*/  LDG.E.U16 R4, desc[UR36][R4.64] ;  /* 0x0000002404047981 */ /* 0x000ea4000c1e1500 */
[----:B--2---:R-:W-:-:S06]  /*2030*/  HADD2.F32 R17, -RZ, R4.H0_H0 ;  /* 0x20000004ff117230 */ /* 0x004fcc0000004100 */
[----:B------:R-:W0:Y:S01]  /*2040*/  F2I.FTZ.TRUNC.NTZ R17, R17 ;  /* 0x0000001100117305 */ /* 0x000e22000021f100 */
[----:B------:R-:W-:Y:S05]  /*2050*/  BRA `(.L_x_25811) ;  /* 0x0000000800d07947 */ /* 0x000fea0003800000 */
.L_x_25814:
        /* <DEDUP_REMOVED lines=9> */
.L_x_25817:
[----:B------:R-:W2:Y:S02]  /*20f0*/  LDG.E.U16 R4, desc[UR36][R4.64] ;  /* 0x0000002404047981 */ /* 0x000ea4000c1e1500 */
[----:B--2---:R-:W-:-:S06]  /*2100*/  HADD2.F32 R17, -RZ, R4.H0_H0 ;  /* 0x20000004ff117230 */ /* 0x004fcc0000004100 */
[----:B------:R-:W0:Y:S01]  /*2110*/  F2I.FTZ.TRUNC.NTZ R17, R17 ;  /* 0x0000001100117305 */ /* 0x000e22000021f100 */
[----:B------:R-:W-:Y:S05]  /*2120*/  BRA `(.L_x_25811) ;  /* 0x00000008009c7947 */ /* 0x000fea0003800000 */
.L_x_25816:
[----:B------:R-:W2:Y:S02]  /*2130*/  LDG.E.64 R4, desc[UR36][R4.64] ;  /* 0x0000002404047981 */ /* 0x000ea4000c1e1b00 */
[----:B--2---:R0:W1:Y:S01]  /*2140*/  F2I.F64.TRUNC R17, R4 ;  /* 0x0000000400117311 */ /* 0x004062000030d100 */
[----:B------:R-:W-:Y:S05]  /*2150*/  BRA `(.L_x_25811) ;  /* 0x0000000800907947 */ /* 0x000fea0003800000 */
.L_x_25806:
        /* <DEDUP_REMOVED lines=12> */
.L_x_25820:
[----:B------:R-:W2:Y:S02]  /*2220*/  LDG.E.64 R4, desc[UR36][R4.64] ;  /* 0x0000002404047981 */ /* 0x000ea4000c1e1b00 */
[----:B--2---:R0:W1:Y:S01]  /*2230*/  F2I.F64.TRUNC R17, R4 ;  /* 0x0000000400117311 */ /* 0x004062000030d100 */
[----:B------:R-:W-:Y:S05]  /*2240*/  BRA `(.L_x_25811) ;  /* 0x0000000800547947 */ /* 0x000fea0003800000 */
.L_x_25819:
        /* <DEDUP_REMOVED lines=27> */
.L_x_25822:
        /* <DEDUP_REMOVED lines=14> */
.L_x_25821:
[----:B------:R-:W2:Y:S02]  /*24e0*/  LDG.E.U16 R17, desc[UR36][R4.64] ;  /* 0x0000002404117981 */ /* 0x000ea4000c1e1500 */
[----:B--2---:R-:W-:-:S06]  /*24f0*/  IMAD.U32 R17, R17, 0x10000, RZ ;  /* 0x0001000011117824 */ /* 0x004fcc00078e00ff */
[----:B------:R-:W2:Y:S01]  /*2500*/  F2I.FTZ.TRUNC.NTZ R17, R17 ;  /* 0x0000001100117305 */ /* 0x000ea2000021f100 */
[----:B------:R-:W-:Y:S05]  /*2510*/  BRA `(.L_x_25811) ;  /* 0x0000000400a07947 */ /* 0x000fea0003800000 */
.L_x_25818:
        /* <DEDUP_REMOVED lines=10> */
.L_x_25825:
        /* <DEDUP_REMOVED lines=21> */
.L_x_25829:
[----:B------:R-:W-:Y:S05]  /*2710*/  BSYNC B1 ;  /* 0x0000000000017941 */ /* 0x000fea0003800000 */
.L_x_25828:
[----:B------:R-:W-:Y:S01]  /*2720*/  IMAD.SHL.U32 R3, R3, 0x100000, RZ ;  /* 0x0010000003037824 */ /* 0x000fe200078e00ff */
[----:B------:R-:W-:-:S04]  /*2730*/  LEA R0, R0, 0x3b800000, 0x17 ;  /* 0x3b80000000007811 */ /* 0x000fc800078eb8ff */
[----:B------:R-:W-:-:S07]  /*2740*/  LOP3.LUT R17, R0, R3, R17, 0xfe, !PT ;  /* 0x0000000300117212 */ /* 0x000fce00078efe11 */
.L_x_25827:
[----:B------:R-:W-:Y:S05]  /*2750*/  BSYNC B0 ;  /* 0x0000000000007941 */ /* 0x000fea0003800000 */
.L_x_25826:
[----:B------:R-:W0:Y:S01]  /*2760*/  F2I.FTZ.TRUNC.NTZ R17, R17 ;  /* 0x0000001100117305 */ /* 0x000e22000021f100 */
[----:B------:R-:W-:Y:S05]  /*2770*/  BRA `(.L_x_25811) ;  /* 0x0000000400087947 */ /* 0x000fea0003800000 */
.L_x_25824:
        /* <DEDUP_REMOVED lines=21> */
.L_x_25833:
[----:B------:R-:W-:Y:S05]  /*28d0*/  BSYNC B1 ;  /* 0x0000000000017941 */ /* 0x000fea0003800000 */
.L_x_25832:
[----:B------:R-:W-:Y:S01]  /*28e0*/  IMAD.SHL.U32 R3, R3, 0x200000, RZ ;  /* 0x0020000003037824 */ /* 0x000fe200078e00ff */
[----:B------:R-:W-:-:S04]  /*28f0*/  LEA R0, R0, 0x37800000, 0x17 ;  /* 0x3780000000007811 */ /* 0x000fc800078eb8ff */
[----:B------:R-:W-:-:S07]  /*2900*/  LOP3.LUT R17, R0, R3, R17, 0xfe, !PT ;  /* 0x0000000300117212 */ /* 0x000fce00078efe11 */
.L_x_25831:
[----:B------:R-:W-:Y:S05]  /*2910*/  BSYNC B0 ;  /* 0x0000000000007941 */ /* 0x000fea0003800000 */
.L_x_25830:
[----:B------:R-:W0:Y:S01]  /*2920*/  F2I.FTZ.TRUNC.NTZ R17, R17 ;  /* 0x0000001100117305 */ /* 0x000e22000021f100 */
[----:B------:R-:W-:Y:S05]  /*2930*/  BRA `(.L_x_25811) ;  /* 0x0000000000987947 */ /* 0x000fea0003800000 */
.L_x_25823:
        /* <DEDUP_REMOVED lines=14> */
.L_x_25837:
[----:B------:R-:W-:Y:S05]  /*2a20*/  BSYNC B0 ;  /* 0x0000000000007941 */ /* 0x000fea0003800000 */
.L_x_25836:
[----:B------:R-:W0:Y:S01]  /*2a30*/  F2I.FTZ.TRUNC.NTZ R17, R17 ;  /* 0x0000001100117305 */ /* 0x000e22000021f100 */
[----:B------:R-:W-:Y:S05]  /*2a40*/  BRA `(.L_x_25811) ;  /* 0x0000000000547947 */ /* 0x000fea0003800000 */
.L_x_25810:
        /* <DEDUP_REMOVED lines=17> */
.L_x_25838:
[----:B------:R-:W-:Y:S05]  /*2b60*/  BRA `(.L_x_25811) ;  /* 0x00000000000c7947 */ /* 0x000fea0003800000 */
.L_x_25835:
[----:B------:R0:W5:Y:S01]  /*2b70*/  LDG.E R17, desc[UR36][R4.64] ;  /* 0x0000002404117981 */ /* 0x000162000c1e1900 */
[----:B------:R-:W-:Y:S05]  /*2b80*/  BRA `(.L_x_25811) ;  /* 0x0000000000047947 */ /* 0x000fea0003800000 */
.L_x_25834:
[----:B------:R0:W5:Y:S02]  /*2b90*/  LDG.E R17, desc[UR36][R4.64] ;  /* 0x0000002404117981 */ /* 0x000164000c1e1900 */
.L_x_25811:
        /* <DEDUP_REMOVED lines=18> */
.L_x_25842:
[----:B------:R0:W5:Y:S01]  /*2cc0*/  LDG.E.U8 R22, desc[UR36][R4.64] ;  /* 0x0000002404167981 */ /* 0x000162000c1e1100 */
[----:B------:R-:W-:Y:S05]  /*2cd0*/  BRA `(.L_x_25844) ;  /* 0x0000000c00347947 */ /* 0x000fea0003800000 */
.L_x_25841:
        /* <DEDUP_REMOVED lines=8> */
.L_x_25846:
[----:B------:R0:W5:Y:S01]  /*2d60*/  LDG.E R22, desc[UR36][R4.64] ;  /* 0x0000002404167981 */ /* 0x000162000c1e1900 */
[----:B------:R-:W-:Y:S05]  /*2d70*/  BRA `(.L_x_25844) ;  /* 0x0000000c000c7947 */ /* 0x000fea0003800000 */
.L_x_25845:
[----:B------:R0:W5:Y:S01]  /*2d80*/  LDG.E.S16 R22, desc[UR36][R4.64] ;  /* 0x0000002404167981 */ /* 0x000162000c1e1700 */
[----:B------:R-:W-:Y:S05]  /*2d90*/  BRA `(.L_x_25844) ;  /* 0x0000000c00047947 */ /* 0x000fea0003800000 */
.L_x_25840:
        /* <DEDUP_REMOVED lines=9> */
.L_x_25848:
[----:B------:R-:W3:Y:S02]  /*2e30*/  LDG.E.U16 R4, desc[UR36][R4.64] ;  /* 0x0000002404047981 */ /* 0x000ee4000c1e1500 */
[----:B---3--:R-:W-:-:S06]  /*2e40*/  HADD2.F32 R22, -RZ, R4.H0_H0 ;  /* 0x20000004ff167230 */ /* 0x008fcc0000004100 */
[----:B------:R-:W0:Y:S01]  /*2e50*/  F2I.FTZ.TRUNC.NTZ R22, R22 ;  /* 0x0000001600167305 */ /* 0x000e22000021f100 */
[----:B------:R-:W-:Y:S05]  /*2e60*/  BRA `(.L_x_25844) ;  /* 0x0000000800d07947 */ /* 0x000fea0003800000 */
.L_x_25847:
        /* <DEDUP_REMOVED lines=9> */
.L_x_25850:
[----:B------:R-:W3:Y:S02]  /*2f00*/  LDG.E.U16 R4, desc[UR36][R4.64] ;  /* 0x0000002404047981 */ /* 0x000ee4000c1e1500 */
[----:B---3--:R-:W-:-:S06]  /*2f10*/  HADD2.F32 R22, -RZ, R4.H0_H0 ;  /* 0x20000004ff167230 */ /* 0x008fcc0000004100 */
[----:B------:R-:W0:Y:S01]  /*2f20*/  F2I.FTZ.TRUNC.NTZ R22, R22 ;  /* 0x0000001600167305 */ /* 0x000e22000021f100 */
[----:B------:R-:W-:Y:S05]  /*2f30*/  BRA `(.L_x_25844) ;  /* 0x00000008009c7947 */ /* 0x000fea0003800000 */
.L_x_25849:
[----:B------:R-:W3:Y:S02]  /*2f40*/  LDG.E.64 R22, desc[UR36][R4.64] ;  /* 0x0000002404167981 */ /* 0x000ee4000c1e1b00 */
[----:B---3--:R0:W3:Y:S01]  /*2f50*/  F2I.F64.TRUNC R22, R22 ;  /* 0x0000001600167311 */ /* 0x0080e2000030d100 */
[----:B------:R-:W-:Y:S05]  /*2f60*/  BRA `(.L_x_25844) ;  /* 0x0000000800907947 */ /* 0x000fea0003800000 */
.L_x_25839:
        /* <DEDUP_REMOVED lines=12> */
.L_x_25853:
[----:B------:R-:W3:Y:S02]  /*3030*/  LDG.E.64 R4, desc[UR36][R4.64] ;  /* 0x0000002404047981 */ /* 0x000ee4000c1e1b00 */
[----:B---3--:R0:W3:Y:S01]  /*3040*/  F2I.F64.TRUNC R22, R4 ;  /* 0x0000000400167311 */ /* 0x0080e2000030d100 */
[----:B------:R-:W-:Y:S05]  /*3050*/  BRA `(.L_x_25844) ;  /* 0x0000000800547947 */ /* 0x000fea0003800000 */
.L_x_25852:
        /* <DEDUP_REMOVED lines=27> */
.L_x_25855:
        /* <DEDUP_REMOVED lines=14> */
.L_x_25854:
[----:B------:R-:W3:Y:S02]  /*32f0*/  LDG.E.U16 R22, desc[UR36][R4.64] ;  /* 0x0000002404167981 */ /* 0x000ee4000c1e1500 */
[----:B---3--:R-:W-:-:S06]  /*3300*/  IMAD.U32 R22, R22, 0x10000, RZ ;  /* 0x0001000016167824 */ /* 0x008fcc00078e00ff */
[----:B------:R-:W0:Y:S01]  /*3310*/  F2I.FTZ.TRUNC.NTZ R22, R22 ;  /* 0x0000001600167305 */ /* 0x000e22000021f100 */
[----:B------:R-:W-:Y:S05]  /*3320*/  BRA `(.L_x_25844) ;  /* 0x0000000400a07947 */ /* 0x000fea0003800000 */
.L_x_25851:
        /* <DEDUP_REMOVED lines=10> */
.L_x_25858:
        /* <DEDUP_REMOVED lines=21> */
.L_x_25862:
[----:B------:R-:W-:Y:S05]  /*3520*/  BSYNC B1 ;  /* 0x0000000000017941 */ /* 0x000fea0003800000 */
.L_x_25861:
[----:B------:R-:W-:Y:S01]  /*3530*/  IMAD.SHL.U32 R3, R3, 0x100000, RZ ;  /* 0x0010000003037824 */ /* 0x000fe200078e00ff */
[----:B------:R-:W-:-:S04]  /*3540*/  LEA R5, R0, 0x3b800000, 0x17 ;  /* 0x3b80000000057811 */ /* 0x000fc800078eb8ff */
[----:B------:R-:W-:-:S07]  /*3550*/  LOP3.LUT R22, R5, R3, R22, 0xfe, !PT ;  /* 0x0000000305167212 */ /* 0x000fce00078efe16 */
.L_x_25860:
[----:B------:R-:W-:Y:S05]  /*3560*/  BSYNC B0 ;  /* 0x0000000000007941 */ /* 0x000fea0003800000 */
.L_x_25859:
[----:B------:R-:W3:Y:S01]  /*3570*/  F2I.FTZ.TRUNC.NTZ R22, R22 ;  /* 0x0000001600167305 */ /* 0x000ee2000021f100 */
[----:B------:R-:W-:Y:S05]  /*3580*/  BRA `(.L_x_25844) ;  /* 0x0000000400087947 */ /* 0x000fea0003800000 */
.L_x_25857:
        /* <DEDUP_REMOVED lines=21> */
.L_x_25866:
[----:B------:R-:W-:Y:S05]  /*36e0*/  BSYNC B1 ;  /* 0x0000000000017941 */ /* 0x000fea0003800000 */
.L_x_25865:
[----:B------:R-:W-:Y:S01]  /*36f0*/  IMAD.SHL.U32 R3, R3, 0x200000, RZ ;  /* 0x0020000003037824 */ /* 0x000fe200078e00ff */
[----:B------:R-:W-:-:S04]  /*3700*/  LEA R5, R0, 0x37800000, 0x17 ;  /* 0x3780000000057811 */ /* 0x000fc800078eb8ff */
[----:B------:R-:W-:-:S07]  /*3710*/  LOP3.LUT R22, R5, R3, R22, 0xfe, !PT ;  /* 0x0000000305167212 */ /* 0x000fce00078efe16 */
.L_x_25864:
[----:B------:R-:W-:Y:S05]  /*3720*/  BSYNC B0 ;  /* 0x0000000000007941 */ /* 0x000fea0003800000 */
.L_x_25863:
[----:B------:R-:W0:Y:S01]  /*3730*/  F2I.FTZ.TRUNC.NTZ R22, R22 ;  /* 0x0000001600167305 */ /* 0x000e22000021f100 */
[----:B------:R-:W-:Y:S05]  /*3740*/  BRA `(.L_x_25844) ;  /* 0x0000000000987947 */ /* 0x000fea0003800000 */
.L_x_25856:
        /* <DEDUP_REMOVED lines=14> */
.L_x_25870:
[----:B------:R-:W-:Y:S05]  /*3830*/  BSYNC B0 ;  /* 0x0000000000007941 */ /* 0x000fea0003800000 */
.L_x_25869:
[----:B------:R-:W0:Y:S01]  /*3840*/  F2I.FTZ.TRUNC.NTZ R22, R22 ;  /* 0x0000001600167305 */ /* 0x000e22000021f100 */
[----:B------:R-:W-:Y:S05]  /*3850*/  BRA `(.L_x_25844) ;  /* 0x0000000000547947 */ /* 0x000fea0003800000 */
.L_x_25843:
        /* <DEDUP_REMOVED lines=17> */
.L_x_25871:
[----:B------:R-:W-:Y:S05]  /*3970*/  BRA `(.L_x_25844) ;  /* 0x00000000000c7947 */ /* 0x000fea0003800000 */
.L_x_25868:
[----:B------:R0:W5:Y:S01]  /*3980*/  LDG.E R22, desc[UR36][R4.64] ;  /* 0x0000002404167981 */ /* 0x000162000c1e1900 */
[----:B------:R-:W-:Y:S05]  /*3990*/  BRA `(.L_x_25844) ;  /* 0x0000000000047947 */ /* 0x000fea0003800000 */
.L_x_25867:
[----:B------:R0:W5:Y:S02]  /*39a0*/  LDG.E R22, desc[UR36][R4.64] ;  /* 0x0000002404167981 */ /* 0x000164000c1e1900 */
.L_x_25844:
[----:B------:R-:W-:-:S07]  /*39b0*/  VIADD R27, R27, 0x80 ;  /* 0x000000801b1b7836 */ /* 0x000fce0000000000 */
.L_x_25805:
[----:B------:R-:W-:Y:S05]  /*39c0*/  BSYNC B6 ;  /* 0x0000000000067941 */ /* 0x000fea0003800000 */
.L_x_25804:
        /* <DEDUP_REMOVED lines=24> */
.L_x_25877:
[----:B------:R0:W5:Y:S01]  /*3b50*/  LDG.E.U8 R24, desc[UR36][R4.64] ;  /* 0x0000002404187981 */ /* 0x000162000c1e1100 */
[----:B------:R-:W-:Y:S05]  /*3b60*/  BRA `(.L_x_25879) ;  /* 0x0000000c00347947 */ /* 0x000fea0003800000 */
.L_x_25876:
        /* <DEDUP_REMOVED lines=8> */
.L_x_25881:
[----:B------:R0:W5:Y:S01]  /*3bf0*/  LDG.E R24, desc[UR36][R4.64] ;  /* 0x0000002404187981 */ /* 0x000162000c1e1900 */
[----:B------:R-:W-:Y:S05]  /*3c00*/  BRA `(.L_x_25879) ;  /* 0x0000000c000c7947 */ /* 0x000fea0003800000 */
.L_x_25880:
[----:B------:R0:W5:Y:S01]  /*3c10*/  LDG.E.S16 R24, desc[UR36][R4.64] ;  /* 0x0000002404187981 */ /* 0x000162000c1e1700 */
[----:B------:R-:W-:Y:S05]  /*3c20*/  BRA `(.L_x_25879) ;  /* 0x0000000c00047947 */ /* 0x000fea0003800000 */
.L_x_25875:
        /* <DEDUP_REMOVED lines=9> */
.L_x_25883:
[----:B------:R-:W3:Y:S02]  /*3cc0*/  LDG.E.U16 R4, desc[UR36][R4.64] ;  /* 0x0000002404047981 */ /* 0x000ee4000c1e1500 */
[----:B---3--:R-:W-:-:S06]  /*3cd0*/  HADD2.F32 R24, -RZ, R4.H0_H0 ;  /* 0x20000004ff187230 */ /* 0x008fcc0000004100 */
[----:B------:R-:W0:Y:S01]  /*3ce0*/  F2I.FTZ.TRUNC.NTZ R24, R24 ;  /* 0x0000001800187305 */ /* 0x000e22000021f100 */
[----:B------:R-:W-:Y:S05]  /*3cf0*/  BRA `(.L_x_25879) ;  /* 0x0000000800d07947 */ /* 0x000fea0003800000 */
.L_x_25882:
        /* <DEDUP_REMOVED lines=9> */
.L_x_25885:
[----:B------:R-:W3:Y:S02]  /*3d90*/  LDG.E.U16 R4, desc[UR36][R4.64] ;  /* 0x0000002404047981 */ /* 0x000ee4000c1e1500 */
[----:B---3--:R-:W-:-:S06]  /*3da0*/  HADD2.F32 R24, -RZ, R4.H0_H0 ;  /* 0x20000004ff187230 */ /* 0x008fcc0000004100 */
[----:B------:R-:W0:Y:S01]  /*3db0*/  F2I.FTZ.TRUNC.NTZ R24, R24 ;  /* 0x0000001800187305 */ /* 0x000e22000021f100 */
[----:B------:R-:W-:Y:S05]  /*3dc0*/  BRA `(.L_x_25879) ;  /* 0x00000008009c7947 */ /* 0x000fea0003800000 */
.L_x_25884:
[----:B------:R-:W3:Y:S02]  /*3dd0*/  LDG.E.64 R4, desc[UR36][R4.64] ;  /* 0x0000002404047981 */ /* 0x000ee4000c1e1b00 */
[----:B---3--:R0:W1:Y:S01]  /*3de0*/  F2I.F64.TRUNC R24, R4 ;  /* 0x0000000400187311 */ /* 0x008062000030d100 */
[----:B------:R-:W-:Y:S05]  /*3df0*/  BRA `(.L_x_25879) ;  /* 0x0000000800907947 */ /* 0x000fea0003800000 */
.L_x_25874:
        /* <DEDUP_REMOVED lines=12> */
.L_x_25888:
[----:B------:R-:W3:Y:S02]  /*3ec0*/  LDG.E.64 R4, desc[UR36][R4.64] ;  /* 0x0000002404047981 */ /* 0x000ee4000c1e1b00 */
[----:B---3--:R0:W1:Y:S01]  /*3ed0*/  F2I.F64.TRUNC R24, R4 ;  /* 0x0000000400187311 */ /* 0x008062000030d100 */
[----:B------:R-:W-:Y:S05]  /*3ee0*/  BRA `(.L_x_25879) ;  /* 0x0000000800547947 */ /* 0x000fea0003800000 */
.L_x_25887:
        /* <DEDUP_REMOVED lines=27> */
.L_x_25890:
        /* <DEDUP_REMOVED lines=14> */
.L_x_25889:
[----:B------:R-:W3:Y:S02]  /*4180*/  LDG.E.U16 R24, desc[UR36][R4.64] ;  /* 0x0000002404187981 */ /* 0x000ee4000c1e1500 */
[----:B---3--:R-:W-:-:S06]  /*4190*/  IMAD.U32 R24, R24, 0x10000, RZ ;  /* 0x0001000018187824 */ /* 0x008fcc00078e00ff */
[----:B------:R-:W3:Y:S01]  /*41a0*/  F2I.FTZ.TRUNC.NTZ R24, R24 ;  /* 0x0000001800187305 */ /* 0x000ee2000021f100 */
[----:B------:R-:W-:Y:S05]  /*41b0*/  BRA `(.L_x_25879) ;  /* 0x0000000400a07947 */ /* 0x000fea0003800000 */
.L_x_25886:
        /* <DEDUP_REMOVED lines=10> */
.L_x_25893:
        /* <DEDUP_REMOVED lines=21> */
.L_x_25897:
[----:B------:R-:W-:Y:S05]  /*43b0*/  BSYNC B1 ;  /* 0x0000000000017941 */ /* 0x000fea0003800000 */
.L_x_25896:
[----:B------:R-:W-:Y:S01]  /*43c0*/  IMAD.SHL.U32 R3, R3, 0x100000, RZ ;  /* 0x0010000003037824 */ /* 0x000fe200078e00ff */
[----:B------:R-:W-:-:S04]  /*43d0*/  LEA R5, R0, 0x3b800000, 0x17 ;  /* 0x3b80000000057811 */ /* 0x000fc800078eb8ff */
[----:B------:R-:W-:-:S07]  /*43e0*/  LOP3.LUT R24, R5, R3, R24, 0xfe, !PT ;  /* 0x0000000305187212 */ /* 0x000fce00078efe18 */
.L_x_25895:
[----:B------:R-:W-:Y:S05]  /*43f0*/  BSYNC B0 ;  /* 0x0000000000007941 */ /* 0x000fea0003800000 */
.L_x_25894:
[----:B------:R-:W0:Y:S01]  /*4400*/  F2I.FTZ.TRUNC.NTZ R24, R24 ;  /* 0x0000001800187305 */ /* 0x000e22000021f100 */
[----:B------:R-:W-:Y:S05]  /*4410*/  BRA `(.L_x_25879) ;  /* 0x0000000400087947 */ /* 0x000fea0003800000 */
.L_x_25892:
        /* <DEDUP_REMOVED lines=21> */
.L_x_25901:
[----:B------:R-:W-:Y:S05]  /*4570*/  BSYNC B1 ;  /* 0x0000000000017941 */ /* 0x000fea0003800000 */
.L_x_25900:
[----:B------:R-:W-:Y:S01]  /*4580*/  IMAD.SHL.U32 R3, R3, 0x200000, RZ ;  /* 0x0020000003037824 */ /* 0x000fe200078e00ff */
[----:B------:R-:W-:-:S04]  /*4590*/  LEA R5, R0, 0x37800000, 0x17 ;  /* 0x3780000000057811 */ /* 0x000fc800078eb8ff */
[----:B------:R-:W-:-:S07]  /*45a0*/  LOP3.LUT R24, R5, R3, R24, 0xfe, !PT ;  /* 0x0000000305187212 */ /* 0x000fce00078efe18 */
.L_x_25899:
[----:B------:R-:W-:Y:S05]  /*45b0*/  BSYNC B0 ;  /* 0x0000000000007941 */ /* 0x000fea0003800000 */
.L_x_25898:
[----:B------:R-:W0:Y:S01]  /*45c0*/  F2I.FTZ.TRUNC.NTZ R24, R24 ;  /* 0x0000001800187305 */ /* 0x000e22000021f100 */
[----:B------:R-:W-:Y:S05]  /*45d0*/  BRA `(.L_x_25879) ;  /* 0x0000000000987947 */ /* 0x000fea0003800000 */
.L_x_25891:
        /* <DEDUP_REMOVED lines=14> */
.L_x_25905:
[----:B------:R-:W-:Y:S05]  /*46c0*/  BSYNC B0 ;  /* 0x0000000000007941 */ /* 0x000fea0003800000 */
.L_x_25904:
[----:B------:R-:W0:Y:S01]  /*46d0*/  F2I.FTZ.TRUNC.NTZ R24, R24 ;  /* 0x0000001800187305 */ /* 0x000e22000021f100 */
[----:B------:R-:W-:Y:S05]  /*46e0*/  BRA `(.L_x_25879) ;  /* 0x0000000000547947 */ /* 0x000fea0003800000 */
.L_x_25878:
        /* <DEDUP_REMOVED lines=17> */
.L_x_25906:
[----:B------:R-:W-:Y:S05]  /*4800*/  BRA `(.L_x_25879) ;  /* 0x00000000000c7947 */ /* 0x000fea0003800000 */
.L_x_25903:
[----:B------:R0:W5:Y:S01]  /*4810*/  LDG.E R24, desc[UR36][R4.64] ;  /* 0x0000002404187981 */ /* 0x000162000c1e1900 */
[----:B------:R-:W-:Y:S05]  /*4820*/  BRA `(.L_x_25879) ;  /* 0x0000000000047947 */ /* 0x000fea0003800000 */
.L_x_25902:
[----:B------:R0:W5:Y:S02]  /*4830*/  LDG.E R24, desc[UR36][R4.64] ;  /* 0x0000002404187981 */ /* 0x000164000c1e1900 */
.L_x_25879:
        /* <DEDUP_REMOVED lines=19> */
.L_x_25910:
[----:B------:R0:W5:Y:S01]  /*4970*/  LDG.E.U8 R25, desc[UR36][R4.64] ;  /* 0x0000002404197981 */ /* 0x000162000c1e1100 */
[----:B------:R-:W-:Y:S05]  /*4980*/  BRA `(.L_x_25912) ;  /* 0x0000000c00347947 */ /* 0x000fea0003800000 */
.L_x_25909:
        /* <DEDUP_REMOVED lines=8> */
.L_x_25914:
[----:B------:R0:W5:Y:S01]  /*4a10*/  LDG.E R25, desc[UR36][R4.64] ;  /* 0x0000002404197981 */ /* 0x000162000c1e1900 */
[----:B------:R-:W-:Y:S05]  /*4a20*/  BRA `(.L_x_25912) ;  /* 0x0000000c000c7947 */ /* 0x000fea0003800000 */
.L_x_25913:
[----:B------:R0:W5:Y:S01]  /*4a30*/  LDG.E.S16 R25, desc[UR36][R4.64] ;  /* 0x0000002404197981 */ /* 0x000162000c1e1700 */
[----:B------:R-:W-:Y:S05]  /*4a40*/  BRA `(.L_x_25912) ;  /* 0x0000000c00047947 */ /* 0x000fea0003800000 */
.L_x_25908:
        /* <DEDUP_REMOVED lines=9> */
.L_x_25916:
[----:B------:R-:W4:Y:S02]  /*4ae0*/  LDG.E.U16 R4, desc[UR36][R4.64] ;  /* 0x0000002404047981 */ /* 0x000f24000c1e1500 */
[----:B----4-:R-:W-:-:S06]  /*4af0*/  HADD2.F32 R25, -RZ, R4.H0_H0 ;  /* 0x20000004ff197230 */ /* 0x010fcc0000004100 */
[----:B------:R-:W0:Y:S01]  /*4b00*/  F2I.FTZ.TRUNC.NTZ R25, R25 ;  /* 0x0000001900197305 */ /* 0x000e22000021f100 */
[----:B------:R-:W-:Y:S05]  /*4b10*/  BRA `(.L_x_25912) ;  /* 0x0000000800d07947 */ /* 0x000fea0003800000 */
.L_x_25915:
        /* <DEDUP_REMOVED lines=9> */
.L_x_25918:
[----:B------:R-:W4:Y:S02]  /*4bb0*/  LDG.E.U16 R4, desc[UR36][R4.64] ;  /* 0x0000002404047981 */ /* 0x000f24000c1e1500 */
[----:B----4-:R-:W-:-:S06]  /*4bc0*/  HADD2.F32 R25, -RZ, R4.H0_H0 ;  /* 0x20000004ff197230 */ /* 0x010fcc0000004100 */
[----:B------:R-:W0:Y:S01]  /*4bd0*/  F2I.FTZ.TRUNC.NTZ R25, R25 ;  /* 0x0000001900197305 */ /* 0x000e22000021f100 */
[----:B------:R-:W-:Y:S05]  /*4be0*/  BRA `(.L_x_25912) ;  /* 0x00000008009c7947 */ /* 0x000fea0003800000 */
.L_x_25917:
[----:B------:R-:W4:Y:S02]  /*4bf0*/  LDG.E.64 R4, desc[UR36][R4.64] ;  /* 0x0000002404047981 */ /* 0x000f24000c1e1b00 */
[----:B----4-:R0:W4:Y:S01]  /*4c00*/  F2I.F64.TRUNC R25, R4 ;  /* 0x0000000400197311 */ /* 0x010122000030d100 */
[----:B------:R-:W-:Y:S05]  /*4c10*/  BRA `(.L_x_25912) ;  /* 0x0000000800907947 */ /* 0x000fea0003800000 */
.L_x_25907:
        /* <DEDUP_REMOVED lines=12> */
.L_x_25921:
[----:B------:R-:W4:Y:S02]  /*4ce0*/  LDG.E.64 R4, desc[UR36][R4.64] ;  /* 0x0000002404047981 */ /* 0x000f24000c1e1b00 */
[----:B----4-:R0:W4:Y:S01]  /*4cf0*/  F2I.F64.TRUNC R25, R4 ;  /* 0x0000000400197311 */ /* 0x010122000030d100 */
[----:B------:R-:W-:Y:S05]  /*4d00*/  BRA `(.L_x_25912) ;  /* 0x0000000800547947 */ /* 0x000fea0003800000 */
.L_x_25920:
        /* <DEDUP_REMOVED lines=27> */
.L_x_25923:
        /* <DEDUP_REMOVED lines=14> */
.L_x_25922:
[----:B------:R-:W4:Y:S02]  /*4fa0*/  LDG.E.U16 R25, desc[UR36][R4.64] ;  /* 0x0000002404197981 */ /* 0x000f24000c1e1500 */
[----:B----4-:R-:W-:-:S06]  /*4fb0*/  IMAD.U32 R25, R25, 0x10000, RZ ;  /* 0x0001000019197824 */ /* 0x010fcc00078e00ff */
[----:B------:R-:W0:Y:S01]  /*4fc0*/  F2I.FTZ.TRUNC.NTZ R25, R25 ;  /* 0x0000001900197305 */ /* 0x000e22000021f100 */
[----:B------:R-:W-:Y:S05]  /*4fd0*/  BRA `(.L_x_25912) ;  /* 0x0000000400a07947 */ /* 0x000fea0003800000 */
.L_x_25919:
        /* <DEDUP_REMOVED lines=10> */
.L_x_25926:
        /* <DEDUP_REMOVED lines=21> */
.L_x_25930:
[----:B------:R-:W-:Y:S05]  /*51d0*/  BSYNC B1 ;  /* 0x0000000000017941 */ /* 0x000fea0003800000 */
.L_x_25929:
[----:B------:R-:W-:Y:S01]  /*51e0*/  IMAD.SHL.U32 R3, R3, 0x100000, RZ ;  /* 0x0010000003037824 */ /* 0x000fe200078e00ff */
[----:B------:R-:W-:-:S04]  /*51f0*/  LEA R0, R0, 0x3b800000, 0x17 ;  /* 0x3b80000000007811 */ /* 0x000fc800078eb8ff */
[----:B------:R-:W-:-:S07]  /*5200*/  LOP3.LUT R25, R0, R3, R25, 0xfe, !PT ;  /* 0x0000000300197212 */ /* 0x000fce00078efe19 */
.L_x_25928:
[----:B------:R-:W-:Y:S05]  /*5210*/  BSYNC B0 ;  /* 0x0000000000007941 */ /* 0x000fea0003800000 */
.L_x_25927:
[----:B------:R-:W4:Y:S01]  /*5220*/  F2I.FTZ.TRUNC.NTZ R25, R25 ;  /* 0x0000001900197305 */ /* 0x000f22000021f100 */
[----:B------:R-:W-:Y:S05]  /*5230*/  BRA `(.L_x_25912) ;  /* 0x0000000400087947 */ /* 0x000fea0003800000 */
.L_x_25925:
        /* <DEDUP_REMOVED lines=21> */
.L_x_25934:
[----:B------:R-:W-:Y:S05]  /*5390*/  BSYNC B1 ;  /* 0x0000000000017941 */ /* 0x000fea0003800000 */
.L_x_25933:
[----:B------:R-:W-:Y:S01]  /*53a0*/  IMAD.SHL.U32 R3, R3, 0x200000, RZ ;  /* 0x0020000003037824 */ /* 0x000fe200078e00ff */
[----:B------:R-:W-:-:S04]  /*53b0*/  LEA R0, R0, 0x37800000, 0x17 ;  /* 0x3780000000007811 */ /* 0x000fc800078eb8ff */
[----:B------:R-:W-:-:S07]  /*53c0*/  LOP3.LUT R25, R0, R3, R25, 0xfe, !PT ;  /* 0x0000000300197212 */ /* 0x000fce00078efe19 */
.L_x_25932:
[----:B------:R-:W-:Y:S05]  /*53d0*/  BSYNC B0 ;  /* 0x0000000000007941 */ /* 0x000fea0003800000 */
.L_x_25931:
[----:B------:R-:W0:Y:S01]  /*53e0*/  F2I.FTZ.TRUNC.NTZ R25, R25 ;  /* 0x0000001900197305 */ /* 0x000e22000021f100 */
[----:B------:R-:W-:Y:S05]  /*53f0*/  BRA `(.L_x_25912) ;  /* 0x0000000000987947 */ /* 0x000fea0003800000 */
.L_x_25924:
        /* <DEDUP_REMOVED lines=14> */
.L_x_25938:
[----:B------:R-:W-:Y:S05]  /*54e0*/  BSYNC B0 ;  /* 0x0000000000007941 */ /* 0x000fea0003800000 */
.L_x_25937:
[----:B------:R-:W0:Y:S01]  /*54f0*/  F2I.FTZ.TRUNC.NTZ R25, R25 ;  /* 0x0000001900197305 */ /* 0x000e22000021f100 */
[----:B------:R-:W-:Y:S05]  /*5500*/  BRA `(.L_x_25912) ;  /* 0x0000000000547947 */ /* 0x000fea0003800000 */
.L_x_25911:
        /* <DEDUP_REMOVED lines=17> */
.L_x_25939:
[----:B------:R-:W-:Y:S05]  /*5620*/  BRA `(.L_x_25912) ;  /* 0x00000000000c7947 */ /* 0x000fea0003800000 */
.L_x_25936:
[----:B------:R0:W5:Y:S01]  /*5630*/  LDG.E R25, desc[UR36][R4.64] ;  /* 0x0000002404197981 */ /* 0x000162000c1e1900 */
[----:B------:R-:W-:Y:S05]  /*5640*/  BRA `(.L_x_25912) ;  /* 0x0000000000047947 */ /* 0x000fea0003800000 */
.L_x_25935:
[----:B------:R0:W5:Y:S02]  /*5650*/  LDG.E R25, desc[UR36][R4.64] ;  /* 0x0000002404197981 */ /* 0x000164000c1e1900 */
.L_x_25912:
[----:B------:R-:W-:-:S07]  /*5660*/  VIADD R27, R27, 0x80 ;  /* 0x000000801b1b7836 */ /* 0x000fce0000000000 */
.L_x_25873:
[----:B------:R-:W-:Y:S05]  /*5670*/  BSYNC B6 ;  /* 0x0000000000067941 */ /* 0x000fea0003800000 */
.L_x_25872:
        /* <DEDUP_REMOVED lines=23> */
.L_x_25945:
[----:B------:R0:W5:Y:S01]  /*57f0*/  LDG.E.U8 R26, desc[UR36][R4.64] ;  /* 0x00000024041a7981 */ /* 0x000162000c1e1100 */
[----:B------:R-:W-:Y:S05]  /*5800*/  BRA `(.L_x_25947) ;  /* 0x0000000c00347947 */ /* 0x000fea0003800000 */
.L_x_25944:
        /* <DEDUP_REMOVED lines=8> */
.L_x_25949:
[----:B------:R4:W5:Y:S01]  /*5890*/  LDG.E R26, desc[UR36][R4.64] ;  /* 0x00000024041a7981 */ /* 0x000962000c1e1900 */
[----:B------:R-:W-:Y:S05]  /*58a0*/  BRA `(.L_x_25947) ;  /* 0x0000000c000c7947 */ /* 0x000fea0003800000 */
.L_x_25948:
[----:B------:R3:W5:Y:S01]  /*58b0*/  LDG.E.S16 R26, desc[UR36][R4.64] ;  /* 0x00000024041a7981 */ /* 0x000762000c1e1700 */
[----:B------:R-:W-:Y:S05]  /*58c0*/  BRA `(.L_x_25947) ;  /* 0x0000000c00047947 */ /* 0x000fea0003800000 */
.L_x_25943:
        /* <DEDUP_REMOVED lines=9> */
.L_x_25951:
[----:B------:R-:W3:Y:S02]  /*5960*/  LDG.E.U16 R4, desc[UR36][R4.64] ;  /* 0x0000002404047981 */ /* 0x000ee4000c1e1500 */
[----:B---3--:R-:W-:-:S06]  /*5970*/  HADD2.F32 R26, -RZ, R4.H0_H0 ;  /* 0x20000004ff1a7230 */ /* 0x008fcc0000004100 */
[----:B------:R-:W0:Y:S01]  /*5980*/  F2I.FTZ.TRUNC.NTZ R26, R26 ;  /* 0x0000001a001a7305 */ /* 0x000e22000021f100 */
[----:B------:R-:W-:Y:S05]  /*5990*/  BRA `(.L_x_25947) ;  /* 0x0000000800d07947 */ /* 0x000fea0003800000 */
.L_x_25950:
        /* <DEDUP_REMOVED lines=9> */
.L_x_25953:
[----:B------:R-:W3:Y:S02]  /*5a30*/  LDG.E.U16 R4, desc[UR36][R4.64] ;  /* 0x0000002404047981 */ /* 0x000ee4000c1e1500 */
[----:B---3--:R-:W-:-:S06]  /*5a40*/  HADD2.F32 R26, -RZ, R4.H0_H0 ;  /* 0x20000004ff1a7230 */ /* 0x008fcc0000004100 */
[----:B------:R-:W0:Y:S01]  /*5a50*/  F2I.FTZ.TRUNC.NTZ R26, R26 ;  /* 0x0000001a001a7305 */ /* 0x000e22000021f100 */
[----:B------:R-:W-:Y:S05]  /*5a60*/  BRA `(.L_x_25947) ;  /* 0x00000008009c7947 */ /* 0x000fea0003800000 */
.L_x_25952:
[----:B------:R-:W3:Y:S02]  /*5a70*/  LDG.E.64 R2, desc[UR36][R4.64] ;  /* 0x0000002404027981 */ /* 0x000ee4000c1e1b00 */
[----:B---3--:R0:W1:Y:S01]  /*5a80*/  F2I.F64.TRUNC R26, R2 ;  /* 0x00000002001a7311 */ /* 0x008062000030d100 */
[----:B------:R-:W-:Y:S05]  /*5a90*/  BRA `(.L_x_25947) ;  /* 0x0000000800907947 */ /* 0x000fea0003800000 */
.L_x_25942:
        /* <DEDUP_REMOVED lines=12> */
.L_x_25956:
[----:B------:R-:W3:Y:S02]  /*5b60*/  LDG.E.64 R4, desc[UR36][R4.64] ;  /* 0x0000002404047981 */ /* 0x000ee4000c1e1b00 */
[----:B---3--:R0:W1:Y:S01]  /*5b70*/  F2I.F64.TRUNC R26, R4 ;  /* 0x00000004001a7311 */ /* 0x008062000030d100 */
[----:B------:R-:W-:Y:S05]  /*5b80*/  BRA `(.L_x_25947) ;  /* 0x0000000800547947 */ /* 0x000fea0003800000 */
.L_x_25955:
        /* <DEDUP_REMOVED lines=27> */
.L_x_25958:
        /* <DEDUP_REMOVED lines=14> */
.L_x_25957:
[----:B------:R-:W3:Y:S02]  /*5e20*/  LDG.E.U16 R26, desc[UR36][R4.64] ;  /* 0x00000024041a7981 */ /* 0x000ee4000c1e1500 */
[----:B---3--:R-:W-:-:S06]  /*5e30*/  IMAD.U32 R26, R26, 0x10000, RZ ;  /* 0x000100001a1a7824 */ /* 0x008fcc00078e00ff */
[----:B------:R-:W0:Y:S01]  /*5e40*/  F2I.FTZ.TRUNC.NTZ R26, R26 ;  /* 0x0000001a001a7305 */ /* 0x000e22000021f100 */
[----:B------:R-:W-:Y:S05]  /*5e50*/  BRA `(.L_x_25947) ;  /* 0x0000000400a07947 */ /* 0x000fea0003800000 */
.L_x_25954:
        /* <DEDUP_REMOVED lines=10> */
.L_x_25961:
        /* <DEDUP_REMOVED lines=21> */
.L_x_25965:
[----:B------:R-:W-:Y:S05]  /*6050*/  BSYNC B1 ;  /* 0x0000000000017941 */ /* 0x000fea0003800000 */
.L_x_25964:
[----:B------:R-:W-:Y:S01]  /*6060*/  IMAD.SHL.U32 R2, R2, 0x100000, RZ ;  /* 0x0010000002027824 */ /* 0x000fe200078e00ff */
[----:B------:R-:W-:-:S04]  /*6070*/  LEA R3, R0, 0x3b800000, 0x17 ;  /* 0x3b80000000037811 */ /* 0x000fc800078eb8ff */
[----:B------:R-:W-:-:S07]  /*6080*/  LOP3.LUT R26, R3, R2, R26, 0xfe, !PT ;  /* 0x00000002031a7212 */ /* 0x000fce00078efe1a */
.L_x_25963:
[----:B------:R-:W-:Y:S05]  /*6090*/  BSYNC B0 ;  /* 0x0000000000007941 */ /* 0x000fea0003800000 */
.L_x_25962:
[----:B------:R-:W0:Y:S01]  /*60a0*/  F2I.FTZ.TRUNC.NTZ R26, R26 ;  /* 0x0000001a001a7305 */ /* 0x000e22000021f100 */
[----:B------:R-:W-:Y:S05]  /*60b0*/  BRA `(.L_x_25947) ;  /* 0x0000000400087947 */ /* 0x000fea0003800000 */
.L_x_25960:
        /* <DEDUP_REMOVED lines=21> */
.L_x_25969:
[----:B------:R-:W-:Y:S05]  /*6210*/  BSYNC B1 ;  /* 0x0000000000017941 */ /* 0x000fea0003800000 */
.L_x_25968:
[----:B------:R-:W-:Y:S01]  /*6220*/  IMAD.SHL.U32 R2, R2, 0x200000, RZ ;  /* 0x0020000002027824 */ /* 0x000fe200078e00ff */
[----:B------:R-:W-:-:S04]  /*6230*/  LEA R3, R0, 0x37800000, 0x17 ;  /* 0x3780000000037811 */ /* 0x000fc800078eb8ff */
[----:B------:R-:W-:-:S07]  /*6240*/  LOP3.LUT R26, R3, R2, R26, 0xfe, !PT ;  /* 0x00000002031a7212 */ /* 0x000fce00078efe1a */
.L_x_25967:
[----:B------:R-:W-:Y:S05]  /*6250*/  BSYNC B0 ;  /* 0x0000000000007941 */ /* 0x000fea0003800000 */
.L_x_25966:
[----:B------:R-:W0:Y:S01]  /*6260*/  F2I.FTZ.TRUNC.NTZ R26, R26 ;  /* 0x0000001a001a7305 */ /* 0x000e22000021f100 */
[----:B------:R-:W-:Y:S05]  /*6270*/  BRA `(.L_x_25947) ;  /* 0x0000000000987947 */ /* 0x000fea0003800000 */
.L_x_25959:
        /* <DEDUP_REMOVED lines=14> */
.L_x_25973:
[----:B------:R-:W-:Y:S05]  /*6360*/  BSYNC B0 ;  /* 0x0000000000007941 */ /* 0x000fea0003800000 */
.L_x_25972:
[----:B------:R-:W0:Y:S01]  /*6370*/  F2I.FTZ.TRUNC.NTZ R26, R26 ;  /* 0x0000001a001a7305 */ /* 0x000e22000021f100 */
[----:B------:R-:W-:Y:S05]  /*6380*/  BRA `(.L_x_25947) ;  /* 0x0000000000547947 */ /* 0x000fea0003800000 */
.L_x_25946:
        /* <DEDUP_REMOVED lines=17> */
.L_x_25974:
[----:B------:R-:W-:Y:S05]  /*64a0*/  BRA `(.L_x_25947) ;  /* 0x00000000000c7947 */ /* 0x000fea0003800000 */
.L_x_25971:
[----:B------:R0:W5:Y:S01]  /*64b0*/  LDG.E R26, desc[UR36][R4.64] ;  /* 0x00000024041a7981 */ /* 0x000162000c1e1900 */
[----:B------:R-:W-:Y:S05]  /*64c0*/  BRA `(.L_x_25947) ;  /* 0x0000000000047947 */ /* 0x000fea0003800000 */
.L_x_25970:
[----:B------:R0:W5:Y:S02]  /*64d0*/  LDG.E R26, desc[UR36][R4.64] ;  /* 0x00000024041a7981 */ /* 0x000164000c1e1900 */
.L_x_25947:
        /* <DEDUP_REMOVED lines=19> */
.L_x_25978:
[----:B------:R0:W5:Y:S01]  /*6610*/  LDG.E.U8 R23, desc[UR36][R2.64] ;  /* 0x0000002402177981 */ /* 0x000162000c1e1100 */
[----:B------:R-:W-:Y:S05]  /*6620*/  BRA `(.L_x_25941) ;  /* 0x0000000c00307947 */ /* 0x000fea0003800000 */
.L_x_25977:
        /* <DEDUP_REMOVED lines=8> */
.L_x_25981:
[----:B------:R0:W5:Y:S01]  /*66b0*/  LDG.E R23, desc[UR36][R2.64] ;  /* 0x0000002402177981 */ /* 0x000162000c1e1900 */
[----:B------:R-:W-:Y:S05]  /*66c0*/  BRA `(.L_x_25941) ;  /* 0x0000000c00087947 */ /* 0x000fea0003800000 */
.L_x_25980:
[----:B------:R0:W5:Y:S01]  /*66d0*/  LDG.E.S16 R23, desc[UR36][R2.64] ;  /* 0x0000002402177981 */ /* 0x000162000c1e1700 */
[----:B------:R-:W-:Y:S05]  /*66e0*/  BRA `(.L_x_25941) ;  /* 0x0000000c00007947 */ /* 0x000fea0003800000 */
.L_x_25976:
        /* <DEDUP_REMOVED lines=9> */
.L_x_25983:
[----:B------:R-:W3:Y:S02]  /*6780*/  LDG.E.U16 R2, desc[UR36][R2.64] ;  /* 0x0000002402027981 */ /* 0x000ee4000c1e1500 */
[----:B---3--:R-:W-:-:S06]  /*6790*/  HADD2.F32 R23, -RZ, R2.H0_H0 ;  /* 0x20000002ff177230 */ /* 0x008fcc0000004100 */
[----:B------:R-:W0:Y:S01]  /*67a0*/  F2I.FTZ.TRUNC.NTZ R23, R23 ;  /* 0x0000001700177305 */ /* 0x000e22000021f100 */
[----:B------:R-:W-:Y:S05]  /*67b0*/  BRA `(.L_x_25941) ;  /* 0x0000000800cc7947 */ /* 0x000fea0003800000 */
.L_x_25982:
        /* <DEDUP_REMOVED lines=9> */
.L_x_25985:
[----:B------:R-:W3:Y:S02]  /*6850*/  LDG.E.U16 R2, desc[UR36][R2.64] ;  /* 0x0000002402027981 */ /* 0x000ee4000c1e1500 */
[----:B---3--:R-:W-:-:S06]  /*6860*/  HADD2.F32 R23, -RZ, R2.H0_H0 ;  /* 0x20000002ff177230 */ /* 0x008fcc0000004100 */
[----:B------:R-:W0:Y:S01]  /*6870*/  F2I.FTZ.TRUNC.NTZ R23, R23 ;  /* 0x0000001700177305 */ /* 0x000e22000021f100 */
[----:B------:R-:W-:Y:S05]  /*6880*/  BRA `(.L_x_25941) ;  /* 0x0000000800987947 */ /* 0x000fea0003800000 */
.L_x_25984:
[----:B------:R-:W3:Y:S02]  /*6890*/  LDG.E.64 R2, desc[UR36][R2.64] ;  /* 0x0000002402027981 */ /* 0x000ee4000c1e1b00 */
[----:B---3--:R0:W1:Y:S01]  /*68a0*/  F2I.F64.TRUNC R23, R2 ;  /* 0x0000000200177311 */ /* 0x008062000030d100 */
[----:B------:R-:W-:Y:S05]  /*68b0*/  BRA `(.L_x_25941) ;  /* 0x00000008008c7947 */ /* 0x000fea0003800000 */
.L_x_25975:
        /* <DEDUP_REMOVED lines=12> */
.L_x_25988:
[----:B------:R-:W3:Y:S02]  /*6980*/  LDG.E.64 R2, desc[UR36][R2.64] ;  /* 0x0000002402027981 */ /* 0x000ee4000c1e1b00 */
[----:B---3--:R0:W1:Y:S01]  /*6990*/  F2I.F64.TRUNC R23, R2 ;  /* 0x0000000200177311 */ /* 0x008062000030d100 */
[----:B------:R-:W-:Y:S05]  /*69a0*/  BRA `(.L_x_25941) ;  /* 0x0000000800507947 */ /* 0x000fea0003800000 */
.L_x_25987:
        /* <DEDUP_REMOVED lines=27> */
.L_x_25990:
        /* <DEDUP_REMOVED lines=14> */
.L_x_25989:
[----:B------:R-:W3:Y:S02]  /*6c40*/  LDG.E.U16 R23, desc[UR36][R2.64] ;  /* 0x0000002402177981 */ /* 0x000ee4000c1e1500 */
[----:B---3--:R-:W-:-:S06]  /*6c50*/  IMAD.U32 R23, R23, 0x10000, RZ ;  /* 0x0001000017177824 */ /* 0x008fcc00078e00ff */
[----:B------:R-:W0:Y:S01]  /*6c60*/  F2I.FTZ.TRUNC.NTZ R23, R23 ;  /* 0x0000001700177305 */ /* 0x000e22000021f100 */
[----:B------:R-:W-:Y:S05]  /*6c70*/  BRA `(.L_x_25941) ;  /* 0x00000004009c7947 */ /* 0x000fea0003800000 */
.L_x_25986:
        /* <DEDUP_REMOVED lines=10> */
.L_x_25993:
        /* <DEDUP_REMOVED lines=21> */
.L_x_25997:
[----:B------:R-:W-:Y:S05]  /*6e70*/  BSYNC B1 ;  /* 0x0000000000017941 */ /* 0x000fea0003800000 */
.L_x_25996:
[----:B------:R-:W-:Y:S01]  /*6e80*/  IMAD.SHL.U32 R2, R2, 0x100000, RZ ;  /* 0x0010000002027824 */ /* 0x000fe200078e00ff */
[----:B------:R-:W-:-:S04]  /*6e90*/  LEA R0, R0, 0x3b800000, 0x17 ;  /* 0x3b80000000007811 */ /* 0x000fc800078eb8ff */
[----:B------:R-:W-:-:S07]  /*6ea0*/  LOP3.LUT R23, R0, R2, R23, 0xfe, !PT ;  /* 0x0000000200177212 */ /* 0x000fce00078efe17 */
.L_x_25995:
[----:B------:R-:W-:Y:S05]  /*6eb0*/  BSYNC B0 ;  /* 0x0000000000007941 */ /* 0x000fea0003800000 */
.L_x_25994:
[----:B------:R-:W0:Y:S01]  /*6ec0*/  F2I.FTZ.TRUNC.NTZ R23, R23 ;  /* 0x0000001700177305 */ /* 0x000e22000021f100 */
[----:B------:R-:W-:Y:S05]  /*6ed0*/  BRA `(.L_x_25941) ;  /* 0x0000000400047947 */ /* 0x000fea0003800000 */
.L_x_25992:
        /* <DEDUP_REMOVED lines=21> */
.L_x_26001:
[----:B------:R-:W-:Y:S05]  /*7030*/  BSYNC B1 ;  /* 0x0000000000017941 */ /* 0x000fea0003800000 */
.L_x_26000:
[----:B------:R-:W-:Y:S01]  /*7040*/  IMAD.SHL.U32 R2, R2, 0x200000, RZ ;  /* 0x0020000002027824 */ /* 0x000fe200078e00ff */
[----:B------:R-:W-:-:S04]  /*7050*/  LEA R0, R0, 0x37800000, 0x17 ;  /* 0x3780000000007811 */ /* 0x000fc800078eb8ff */
[----:B------:R-:W-:-:S07]  /*7060*/  LOP3.LUT R23, R0, R2, R23, 0xfe, !PT ;  /* 0x0000000200177212 */ /* 0x000fce00078efe17 */
.L_x_25999:
[----:B------:R-:W-:Y:S05]  /*7070*/  BSYNC B0 ;  /* 0x0000000000007941 */ /* 0x000fea0003800000 */
.L_x_25998:
[----:B------:R-:W0:Y:S01]  /*7080*/  F2I.FTZ.TRUNC.NTZ R23, R23 ;  /* 0x0000001700177305 */ /* 0x000e22000021f100 */
[----:B------:R-:W-:Y:S05]  /*7090*/  BRA `(.L_x_25941) ;  /* 0x0000000000947947 */ /* 0x000fea0003800000 */
.L_x_25991:
        /* <DEDUP_REMOVED lines=14> */
.L_x_26005:
[----:B------:R-:W-:Y:S05]  /*7180*/  BSYNC B0 ;  /* 0x0000000000007941 */ /* 0x000fea0003800000 */
.L_x_26004:
[----:B------:R-:W0:Y:S01]  /*7190*/  F2I.FTZ.TRUNC.NTZ R23, R23 ;  /* 0x0000001700177305 */ /* 0x000e22000021f100 */
[----:B------:R-:W-:Y:S05]  /*71a0*/  BRA `(.L_x_25941) ;  /* 0x0000000000507947 */ /* 0x000fea0003800000 */
.L_x_25979:
        /* <DEDUP_REMOVED lines=16> */
.L_x_26006:
[----:B------:R-:W-:Y:S05]  /*72b0*/  BRA `(.L_x_25941) ;  /* 0x00000000000c7947 */ /* 0x000fea0003800000 */
.L_x_26003:
[----:B------:R0:W5:Y:S01]  /*72c0*/  LDG.E R23, desc[UR36][R2.64] ;  /* 0x0000002402177981 */ /* 0x000162000c1e1900 */
[----:B------:R-:W-:Y:S05]  /*72d0*/  BRA `(.L_x_25941) ;  /* 0x0000000000047947 */ /* 0x000fea0003800000 */
.L_x_26002:
[----:B------:R0:W5:Y:S02]  /*72e0*/  LDG.E R23, desc[UR36][R2.64] ;  /* 0x0000002402177981 */ /* 0x000164000c1e1900 */
.L_x_25941:
[----:B------:R-:W-:Y:S05]  /*72f0*/  BSYNC B6 ;  /* 0x0000000000067941 */ /* 0x000fea0003800000 */
.L_x_25940:
[----:B------:R-:W2:Y:S01]  /*7300*/  S2R R27, SR_TID.X ;  /* 0x00000000001b7919 */ /* 0x000ea20000002100 */
[----:B0-----:R-:W0:Y:S01]  /*7310*/  LDC.U8 R2, c[0x0][0x240] ;  /* 0x00009000ff027b82 */ /* 0x001e220000000000 */
[----:B-1---5:R-:W-:Y:S01]  /*7320*/  LOP3.LUT P0, RZ, R19, R18, RZ, 0xfc, !PT ;  /* 0x0000001213ff7212 */ /* 0x022fe2000780fcff */
[----:B------:R-:W-:Y:S01]  /*7330*/  BSSY B6, `(.L_x_26007) ;  /* 0x00000f6000067945 */ /* 0x000fe20003800000 */
[----:B--234-:R-:W-:Y:S02]  /*7340*/  LOP3.LUT P1, RZ, R22, R17, RZ, 0xfc, !PT ;  /* 0x0000001116ff7212 */ /* 0x01cfe4000782fcff */
[----:B------:R-:W-:Y:S02]  /*7350*/  LOP3.LUT P2, RZ, R25, R24, RZ, 0xfc, !PT ;  /* 0x0000001819ff7212 */ /* 0x000fe4000784fcff */
[----:B------:R-:W-:Y:S02]  /*7360*/  LOP3.LUT P3, RZ, R23, R26, RZ, 0xfc, !PT ;  /* 0x0000001a17ff7212 */ /* 0x000fe4000786fcff */
[----:B------:R-:W-:-:S02]  /*7370*/  SEL R3, RZ, 0x1, !P0 ;  /* 0x00000001ff037807 */ /* 0x000fc40004000000 */
        /* <DEDUP_REMOVED lines=26> */
.L_x_26012:
[----:B------:R0:W-:Y:S01]  /*7520*/  STG.E.U8 desc[UR36][R8.64], R3 ;  /* 0x0000000308007986 */ /* 0x0001e2000c101124 */
[----:B------:R-:W-:Y:S05]  /*7530*/  BRA `(.L_x_26008) ;  /* 0x0000000c00547947 */ /* 0x000fea0003800000 */
.L_x_26011:
        /* <DEDUP_REMOVED lines=10> */
.L_x_26015:
[----:B------:R0:W-:Y:S01]  /*75e0*/  STG.E desc[UR36][R8.64], R3 ;  /* 0x0000000308007986 */ /* 0x0001e2000c101924 */
[----:B------:R-:W-:Y:S05]  /*75f0*/  BRA `(.L_x_26008) ;  /* 0x0000000c00247947 */ /* 0x000fea0003800000 */
.L_x_26014:
[----:B------:R0:W-:Y:S01]  /*7600*/  STG.E.U16 desc[UR36][R8.64], R3 ;  /* 0x0000000308007986 */ /* 0x0001e2000c101524 */
[----:B------:R-:W-:Y:S05]  /*7610*/  BRA `(.L_x_26008) ;  /* 0x0000000c001c7947 */ /* 0x000fea0003800000 */
.L_x_26010:
        /* <DEDUP_REMOVED lines=9> */
.L_x_26017:
[----:B------:R-:W0:Y:S02]  /*76b0*/  I2F.S16 R0, R3 ;  /* 0x0000000300007306 */ /* 0x000e240000101400 */
[----:B0-----:R-:W-:-:S05]  /*76c0*/  F2FP.F16.F32.PACK_AB R0, RZ, R0 ;  /* 0x00000000ff00723e */ /* 0x001fca00000000ff */
[----:B------:R1:W-:Y:S01]  /*76d0*/  STG.E.U16 desc[UR36][R8.64], R0 ;  /* 0x0000000008007986 */ /* 0x0003e2000c101524 */
[----:B------:R-:W-:Y:S05]  /*76e0*/  BRA `(.L_x_26008) ;  /* 0x0000000800e87947 */ /* 0x000fea0003800000 */
.L_x_26016:
        /* <DEDUP_REMOVED lines=10> */
.L_x_26019:
[----:B------:R-:W0:Y:S02]  /*7790*/  I2F.S16 R3, R3 ;  /* 0x0000000300037306 */ /* 0x000e240000101400 */
[----:B0-----:R-:W-:-:S04]  /*77a0*/  F2FP.F16.F32.PACK_AB R3, RZ, R3 ;  /* 0x00000003ff03723e */ /* 0x001fc800000000ff */
[----:B------:R-:W-:-:S05]  /*77b0*/  PRMT R3, R3, 0x5410, RZ ;  /* 0x0000541003037816 */ /* 0x000fca00000000ff */
[----:B------:R4:W-:Y:S01]  /*77c0*/  STG.E desc[UR36][R8.64], R3 ;  /* 0x0000000308007986 */ /* 0x0009e2000c101924 */
[----:B------:R-:W-:Y:S05]  /*77d0*/  BRA `(.L_x_26008) ;  /* 0x0000000800ac7947 */ /* 0x000fea0003800000 */
.L_x_26018:
[----:B------:R-:W0:Y:S02]  /*77e0*/  I2F.F64.S16 R4, R3 ;  /* 0x0000000300047312 */ /* 0x000e240000101c00 */
[----:B0-----:R0:W-:Y:S01]  /*77f0*/  STG.E.64 desc[UR36][R8.64], R4 ;  /* 0x0000000408007986 */ /* 0x0011e2000c101b24 */
[----:B------:R-:W-:Y:S05]  /*7800*/  BRA `(.L_x_26008) ;  /* 0x0000000800a07947 */ /* 0x000fea0003800000 */
.L_x_26009:
        /* <DEDUP_REMOVED lines=10> */
.L_x_26022:
[----:B------:R-:W0:Y:S01]  /*78b0*/  I2F.F64.S16 R4, R3 ;  /* 0x0000000300047312 */ /* 0x000e220000101c00 */
[----:B------:R-:W-:-:S05]  /*78c0*/  CS2R R6, SRZ ;  /* 0x0000000000067805 */ /* 0x000fca000001ff00 */
[----:B0-----:R0:W-:Y:S01]  /*78d0*/  STG.E.128 desc[UR36][R8.64], R4 ;  /* 0x0000000408007986 */ /* 0x0011e2000c101d24 */
[----:B------:R-:W-:Y:S05]  /*78e0*/  BRA `(.L_x_26008) ;  /* 0x0000000800687947 */ /* 0x000fea0003800000 */
.L_x_26021:
        /* <DEDUP_REMOVED lines=21> */
.L_x_26026:
[----:B------:R-:W-:Y:S05]  /*7a40*/  BSYNC B0 ;  /* 0x0000000000007941 */ /* 0x000fea0003800000 */
.L_x_26025:
[----:B------:R-:W-:-:S05]  /*7a50*/  LOP3.LUT R5, R0, R5, RZ, 0xfc, !PT ;  /* 0x0000000500057212 */ /* 0x000fca00078efcff */
[----:B------:R0:W-:Y:S01]  /*7a60*/  STG.E.U8 desc[UR36][R8.64], R5 ;  /* 0x0000000508007986 */ /* 0x0001e2000c101124 */
[----:B------:R-:W-:Y:S05]  /*7a70*/  BRA `(.L_x_26008) ;  /* 0x0000000800047947 */ /* 0x000fea0003800000 */
.L_x_26024:
        /* <DEDUP_REMOVED lines=13> */
.L_x_26028:
[----:B------:R-:W-:Y:S01]  /*7b50*/  IMAD.MOV.U32 R0, RZ, RZ, 0x7f ;  /* 0x0000007fff007424 */ /* 0x000fe200078e00ff */
[----:B------:R-:W-:-:S04]  /*7b60*/  ISETP.GT.U32.AND P0, PT, R4, 0x7f800000, PT ;  /* 0x7f8000000400780c */ /* 0x000fc80003f04070 */
[----:B------:R-:W-:-:S09]  /*7b70*/  SEL R0, R0, 0x7c, P0 ;  /* 0x0000007c00007807 */ /* 0x000fd20000000000 */
.L_x_26029:
[----:B------:R-:W-:Y:S05]  /*7b80*/  BSYNC B0 ;  /* 0x0000000000007941 */ /* 0x000fea0003800000 */
.L_x_26027:
[----:B------:R-:W-:-:S04]  /*7b90*/  LOP3.LUT R3, R5, 0x80000000, RZ, 0xc0, !PT ;  /* 0x8000000005037812 */ /* 0x000fc800078ec0ff */
[----:B------:R-:W-:-:S04]  /*7ba0*/  SHF.R.U32.HI R3, RZ, 0x18, R3 ;  /* 0x00000018ff037819 */ /* 0x000fc80000011603 */
[----:B------:R-:W-:-:S05]  /*7bb0*/  LOP3.LUT R3, R0, R3, RZ, 0xfc, !PT ;  /* 0x0000000300037212 */ /* 0x000fca00078efcff */
[----:B------:R0:W-:Y:S01]  /*7bc0*/  STG.E.U8 desc[UR36][R8.64], R3 ;  /* 0x0000000308007986 */ /* 0x0001e2000c101124 */
[----:B------:R-:W-:Y:S05]  /*7bd0*/  BRA `(.L_x_26008) ;  /* 0x0000000400ac7947 */ /* 0x000fea0003800000 */
.L_x_26023:
[----:B------:R-:W0:Y:S02]  /*7be0*/  I2F.S16 R0, R3 ;  /* 0x0000000300007306 */ /* 0x000e240000101400 */
[----:B0-----:R-:W-:-:S05]  /*7bf0*/  F2FP.BF16.F32.PACK_AB R0, RZ, R0 ;  /* 0x00000000ff00723e */ /* 0x001fca00000010ff */
[----:B------:R0:W-:Y:S01]  /*7c00*/  STG.E.U16 desc[UR36][R8.64], R0 ;  /* 0x0000000008007986 */ /* 0x0001e2000c101524 */
[----:B------:R-:W-:Y:S05]  /*7c10*/  BRA `(.L_x_26008) ;  /* 0x00000004009c7947 */ /* 0x000fea0003800000 */
.L_x_26020:
        /* <DEDUP_REMOVED lines=10> */
.L_x_26032:
        /* <DEDUP_REMOVED lines=17> */
.L_x_26035:
[----:B------:R-:W-:-:S04]  /*7dd0*/  LOP3.LUT R3, R3, 0x80000000, RZ, 0xc0, !PT ;  /* 0x8000000003037812 */ /* 0x000fc800078ec0ff */
[----:B------:R-:W-:-:S04]  /*7de0*/  SHF.R.U32.HI R3, RZ, 0x18, R3 ;  /* 0x00000018ff037819 */ /* 0x000fc80000011603 */
[----:B------:R-:W-:-:S04]  /*7df0*/  LOP3.LUT R0, R0, R3, RZ, 0xfc, !PT ;  /* 0x0000000300007212 */ /* 0x000fc800078efcff */
[----:B------:R-:W-:-:S07]  /*7e00*/  PRMT R4, R0, 0x7610, R4 ;  /* 0x0000761000047816 */ /* 0x000fce0000000004 */
.L_x_26034:
[----:B------:R-:W-:Y:S05]  /*7e10*/  BSYNC B0 ;  /* 0x0000000000007941 */ /* 0x000fea0003800000 */
.L_x_26033:
[----:B------:R0:W-:Y:S01]  /*7e20*/  STG.E.U8 desc[UR36][R8.64], R4 ;  /* 0x0000000408007986 */ /* 0x0001e2000c101124 */
[----:B------:R-:W-:Y:S05]  /*7e30*/  BRA `(.L_x_26008) ;  /* 0x0000000400147947 */ /* 0x000fea0003800000 */
.L_x_26031:
        /* <DEDUP_REMOVED lines=17> */
.L_x_26038:
[----:B------:R-:W-:-:S04]  /*7f50*/  LOP3.LUT R3, R3, 0x80000000, RZ, 0xc0, !PT ;  /* 0x8000000003037812 */ /* 0x000fc800078ec0ff */
[----:B------:R-:W-:-:S04]  /*7f60*/  SHF.R.U32.HI R3, RZ, 0x18, R3 ;  /* 0x00000018ff037819 */ /* 0x000fc80000011603 */
[----:B------:R-:W-:-:S04]  /*7f70*/  LOP3.LUT R0, R0, R3, RZ, 0xfc, !PT ;  /* 0x0000000300007212 */ /* 0x000fc800078efcff */
[----:B------:R-:W-:-:S07]  /*7f80*/  PRMT R4, R0, 0x7610, R4 ;  /* 0x0000761000047816 */ /* 0x000fce0000000004 */
.L_x_26037:
[----:B------:R-:W-:Y:S05]  /*7f90*/  BSYNC B0 ;  /* 0x0000000000007941 */ /* 0x000fea0003800000 */
.L_x_26036:
[----:B------:R0:W-:Y:S01]  /*7fa0*/  STG.E.U8 desc[UR36][R8.64], R4 ;  /* 0x0000000408007986 */ /* 0x0001e2000c101124 */
[----:B------:R-:W-:Y:S05]  /*7fb0*/  BRA `(.L_x_26008) ;  /* 0x0000000000b47947 */ /* 0x000fea0003800000 */
.L_x_26030:
        /* <DEDUP_REMOVED lines=23> */
.L_x_26013:
        /* <DEDUP_REMOVED lines=16> */
.L_x_26041:
[----:B------:R-:W-:Y:S05]  /*8230*/  BRA `(.L_x_26008) ;  /* 0x0000000000147947 */ /* 0x000fea0003800000 */
.L_x_26040:
[----:B------:R-:W-:Y:S02]  /*8240*/  IMAD.MOV.U32 R4, RZ, RZ, R3 ;  /* 0x000000ffff047224 */ /* 0x000fe400078e0003 */
[----:B------:R-:W-:-:S05]  /*8250*/  IMAD.MOV.U32 R5, RZ, RZ, RZ ;  /* 0x000000ffff057224 */ /* 0x000fca00078e00ff */
[----:B------:R0:W-:Y:S01]  /*8260*/  STG.E.64 desc[UR36][R8.64], R4 ;  /* 0x0000000408007986 */ /* 0x0001e2000c101b24 */
[----:B------:R-:W-:Y:S05]  /*8270*/  BRA `(.L_x_26008) ;  /* 0x0000000000047947 */ /* 0x000fea0003800000 */
.L_x_26039:
[----:B------:R0:W-:Y:S02]  /*8280*/  STG.E desc[UR36][R8.64], R3 ;  /* 0x0000000308007986 */ /* 0x0001e4000c101924 */
.L_x_26008:
[----:B------:R-:W-:Y:S05]  /*8290*/  BSYNC B6 ;  /* 0x0000000000067941 */ /* 0x000fea0003800000 */
.L_x_26007:
        /* <DEDUP_REMOVED lines=23> */
.L_x_26047:
[----:B------:R0:W-:Y:S01]  /*8410*/  STG.E.U8 desc[UR36][R8.64], R24 ;  /* 0x0000001808007986 */ /* 0x0001e2000c101124 */
[----:B------:R-:W-:Y:S05]  /*8420*/  BRA `(.L_x_26049) ;  /* 0x0000000c00487947 */ /* 0x000fea0003800000 */
.L_x_26046:
        /* <DEDUP_REMOVED lines=9> */
.L_x_26051:
[----:B------:R0:W-:Y:S01]  /*84c0*/  STG.E desc[UR36][R8.64], R24 ;  /* 0x0000001808007986 */ /* 0x0001e2000c101924 */
[----:B------:R-:W-:Y:S05]  /*84d0*/  BRA `(.L_x_26049) ;  /* 0x0000000c001c7947 */ /* 0x000fea0003800000 */
.L_x_26050:
[----:B------:R0:W-:Y:S01]  /*84e0*/  STG.E.U16 desc[UR36][R8.64], R24 ;  /* 0x0000001808007986 */ /* 0x0001e2000c101524 */
[----:B------:R-:W-:Y:S05]  /*84f0*/  BRA `(.L_x_26049) ;  /* 0x0000000c00147947 */ /* 0x000fea0003800000 */
.L_x_26045:
        /* <DEDUP_REMOVED lines=9> */
.L_x_26053:
[----:B------:R-:W0:Y:S02]  /*8590*/  I2F.S16 R0, R24 ;  /* 0x0000001800007306 */ /* 0x000e240000101400 */
[----:B0-----:R-:W-:-:S05]  /*85a0*/  F2FP.F16.F32.PACK_AB R0, RZ, R0 ;  /* 0x00000000ff00723e */ /* 0x001fca00000000ff */
[----:B------:R0:W-:Y:S01]  /*85b0*/  STG.E.U16 desc[UR36][R8.64], R0 ;  /* 0x0000000008007986 */ /* 0x0001e2000c101524 */
[----:B------:R-:W-:Y:S05]  /*85c0*/  BRA `(.L_x_26049) ;  /* 0x0000000800e07947 */ /* 0x000fea0003800000 */
.L_x_26052:
        /* <DEDUP_REMOVED lines=10> */
.L_x_26055:
[----:B------:R-:W0:Y:S02]  /*8670*/  I2F.S16 R24, R24 ;  /* 0x0000001800187306 */ /* 0x000e240000101400 */
[----:B0-----:R-:W-:-:S04]  /*8680*/  F2FP.F16.F32.PACK_AB R3, RZ, R24 ;  /* 0x00000018ff03723e */ /* 0x001fc800000000ff */
[----:B------:R-:W-:-:S05]  /*8690*/  PRMT R3, R3, 0x5410, RZ ;  /* 0x0000541003037816 */ /* 0x000fca00000000ff */
[----:B------:R3:W-:Y:S01]  /*86a0*/  STG.E desc[UR36][R8.64], R3 ;  /* 0x0000000308007986 */ /* 0x0007e2000c101924 */
[----:B------:R-:W-:Y:S05]  /*86b0*/  BRA `(.L_x_26049) ;  /* 0x0000000800a47947 */ /* 0x000fea0003800000 */
.L_x_26054:
[----:B------:R-:W0:Y:S02]  /*86c0*/  I2F.F64.S16 R24, R24 ;  /* 0x0000001800187312 */ /* 0x000e240000101c00 */
[----:B0-----:R4:W-:Y:S01]  /*86d0*/  STG.E.64 desc[UR36][R8.64], R24 ;  /* 0x0000001808007986 */ /* 0x0019e2000c101b24 */
[----:B------:R-:W-:Y:S05]  /*86e0*/  BRA `(.L_x_26049) ;  /* 0x0000000800987947 */ /* 0x000fea0003800000 */
.L_x_26044:
        /* <DEDUP_REMOVED lines=10> */
.L_x_26058:
[----:B------:R-:W0:Y:S01]  /*8790*/  I2F.F64.S16 R4, R24 ;  /* 0x0000001800047312 */ /* 0x000e220000101c00 */
[----:B------:R-:W-:-:S05]  /*87a0*/  CS2R R6, SRZ ;  /* 0x0000000000067805 */ /* 0x000fca000001ff00 */
[----:B0-----:R0:W-:Y:S01]  /*87b0*/  STG.E.128 desc[UR36][R8.64], R4 ;  /* 0x0000000408007986 */ /* 0x0011e2000c101d24 */
[----:B------:R-:W-:Y:S05]  /*87c0*/  BRA `(.L_x_26049) ;  /* 0x0000000800607947 */ /* 0x000fea0003800000 */
.L_x_26057:
        /* <DEDUP_REMOVED lines=21> */
.L_x_26062:
[----:B------:R-:W-:Y:S05]  /*8920*/  BSYNC B0 ;  /* 0x0000000000007941 */ /* 0x000fea0003800000 */
.L_x_26061:
[----:B------:R-:W-:-:S05]  /*8930*/  LOP3.LUT R5, R0, R5, RZ, 0xfc, !PT ;  /* 0x0000000500057212 */ /* 0x000fca00078efcff */
[----:B------:R0:W-:Y:S01]  /*8940*/  STG.E.U8 desc[UR36][R8.64], R5 ;  /* 0x0000000508007986 */ /* 0x0001e2000c101124 */
[----:B------:R-:W-:Y:S05]  /*8950*/  BRA `(.L_x_26049) ;  /* 0x0000000400fc7947 */ /* 0x000fea0003800000 */
.L_x_26060:
        /* <DEDUP_REMOVED lines=13> */
.L_x_26064:
[----:B------:R-:W-:Y:S01]  /*8a30*/  IMAD.MOV.U32 R0, RZ, RZ, 0x7f ;  /* 0x0000007fff007424 */ /* 0x000fe200078e00ff */
[----:B------:R-:W-:-:S04]  /*8a40*/  ISETP.GT.U32.AND P0, PT, R3, 0x7f800000, PT ;  /* 0x7f8000000300780c */ /* 0x000fc80003f04070 */
[----:B------:R-:W-:-:S09]  /*8a50*/  SEL R0, R0, 0x7c, P0 ;  /* 0x0000007c00007807 */ /* 0x000fd20000000000 */
.L_x_26065:
[----:B------:R-:W-:Y:S05]  /*8a60*/  BSYNC B0 ;  /* 0x0000000000007941 */ /* 0x000fea0003800000 */
.L_x_26063:
[----:B------:R-:W-:-:S04]  /*8a70*/  LOP3.LUT R3, R5, 0x80000000, RZ, 0xc0, !PT ;  /* 0x8000000005037812 */ /* 0x000fc800078ec0ff */
[----:B------:R-:W-:-:S04]  /*8a80*/  SHF.R.U32.HI R3, RZ, 0x18, R3 ;  /* 0x00000018ff037819 */ /* 0x000fc80000011603 */
[----:B------:R-:W-:-:S05]  /*8a90*/  LOP3.LUT R3, R0, R3, RZ, 0xfc, !PT ;  /* 0x0000000300037212 */ /* 0x000fca00078efcff */
[----:B------:R0:W-:Y:S01]  /*8aa0*/  STG.E.U8 desc[UR36][R8.64], R3 ;  /* 0x0000000308007986 */ /* 0x0001e2000c101124 */
[----:B------:R-:W-:Y:S05]  /*8ab0*/  BRA `(.L_x_26049) ;  /* 0x0000000400a47947 */ /* 0x000fea0003800000 */
.L_x_26059:
[----:B------:R-:W0:Y:S02]  /*8ac0*/  I2F.S16 R0, R24 ;  /* 0x0000001800007306 */ /* 0x000e240000101400 */
[----:B0-----:R-:W-:-:S05]  /*8ad0*/  F2FP.BF16.F32.PACK_AB R0, RZ, R0 ;  /* 0x00000000ff00723e */ /* 0x001fca00000010ff */
[----:B------:R0:W-:Y:S01]  /*8ae0*/  STG.E.U16 desc[UR36][R8.64], R0 ;  /* 0x0000000008007986 */ /* 0x0001e2000c101524 */
[----:B------:R-:W-:Y:S05]  /*8af0*/  BRA `(.L_x_26049) ;  /* 0x0000000400947947 */ /* 0x000fea0003800000 */
.L_x_26056:
        /* <DEDUP_REMOVED lines=10> */
.L_x_26068:
        /* <DEDUP_REMOVED lines=17> */
.L_x_26071:
[----:B------:R-:W-:-:S04]  /*8cb0*/  LOP3.LUT R3, R5, 0x80000000, RZ, 0xc0, !PT ;  /* 0x8000000005037812 */ /* 0x000fc800078ec0ff */
[----:B------:R-:W-:-:S04]  /*8cc0*/  SHF.R.U32.HI R3, RZ, 0x18, R3 ;  /* 0x00000018ff037819 */ /* 0x000fc80000011603 */
[----:B------:R-:W-:-:S04]  /*8cd0*/  LOP3.LUT R0, R0, R3, RZ, 0xfc, !PT ;  /* 0x0000000300007212 */ /* 0x000fc800078efcff */
[----:B------:R-:W-:-:S07]  /*8ce0*/  PRMT R4, R0, 0x7610, R4 ;  /* 0x0000761000047816 */ /* 0x000fce0000000004 */
.L_x_26070:
[----:B------:R-:W-:Y:S05]  /*8cf0*/  BSYNC B0 ;  /* 0x0000000000007941 */ /* 0x000fea0003800000 */
.L_x_26069:
[----:B------:R0:W-:Y:S01]  /*8d00*/  STG.E.U8 desc[UR36][R8.64], R4 ;  /* 0x0000000408007986 */ /* 0x0001e2000c101124 */
[----:B------:R-:W-:Y:S05]  /*8d10*/  BRA `(.L_x_26049) ;  /* 0x00000004000c7947 */ /* 0x000fea0003800000 */
.L_x_26067:
        /* <DEDUP_REMOVED lines=17> */
.L_x_26074:
[----:B------:R-:W-:-:S04]  /*8e30*/  LOP3.LUT R3, R5, 0x80000000, RZ, 0xc0, !PT ;  /* 0x8000000005037812 */ /* 0x000fc800078ec0ff */
[----:B------:R-:W-:-:S04]  /*8e40*/  SHF.R.U32.HI R3, RZ, 0x18, R3 ;  /* 0x00000018ff037819 */ /* 0x000fc80000011603 */
[----:B------:R-:W-:-:S04]  /*8e50*/  LOP3.LUT R0, R0, R3, RZ, 0xfc, !PT ;  /* 0x0000000300007212 */ /* 0x000fc800078efcff */
[----:B------:R-:W-:-:S07]  /*8e60*/  PRMT R4, R0, 0x7610, R4 ;  /* 0x0000761000047816 */ /* 0x000fce0000000004 */
.L_x_26073:
[----:B------:R-:W-:Y:S05]  /*8e70*/  BSYNC B0 ;  /* 0x0000000000007941 */ /* 0x000fea0003800000 */
.L_x_26072:
[----:B------:R0:W-:Y:S01]  /*8e80*/  STG.E.U8 desc[UR36][R8.64], R4 ;  /* 0x0000000408007986 */ /* 0x0001e2000c101124 */
[----:B------:R-:W-:Y:S05]  /*8e90*/  BRA `(.L_x_26049) ;  /* 0x0000000000ac7947 */ /* 0x000fea0003800000 */
.L_x_26066:
        /* <DEDUP_REMOVED lines=22> */
.L_x_26048:
        /* <DEDUP_REMOVED lines=16> */
.L_x_26077:
[----:B------:R-:W-:Y:S05]  /*9100*/  BRA `(.L_x_26049) ;  /* 0x0000000000107947 */ /* 0x000fea0003800000 */
.L_x_26076:
[----:B------:R-:W-:-:S05]  /*9110*/  IMAD.MOV.U32 R25, RZ, RZ, RZ ;  /* 0x000000ffff197224 */ /* 0x000fca00078e00ff */
[----:B------:R0:W-:Y:S01]  /*9120*/  STG.E.64 desc[UR36][R8.64], R24 ;  /* 0x0000001808007986 */ /* 0x0001e2000c101b24 */
[----:B------:R-:W-:Y:S05]  /*9130*/  BRA `(.L_x_26049) ;  /* 0x0000000000047947 */ /* 0x000fea0003800000 */
.L_x_26075:
[----:B------:R0:W-:Y:S02]  /*9140*/  STG.E desc[UR36][R8.64], R24 ;  /* 0x0000001808007986 */ /* 0x0001e4000c101924 */
.L_x_26049:
        /* <DEDUP_REMOVED lines=23> */
.L_x_26081:
[----:B------:R0:W-:Y:S01]  /*92c0*/  STG.E.U8 desc[UR36][R8.64], R22 ;  /* 0x0000001608007986 */ /* 0x0001e2000c101124 */
[----:B------:R-:W-:Y:S05]  /*92d0*/  BRA `(.L_x_26083) ;  /* 0x0000000c00487947 */ /* 0x000fea0003800000 */
.L_x_26080:
        /* <DEDUP_REMOVED lines=9> */
.L_x_26085:
[----:B------:R0:W-:Y:S01]  /*9370*/  STG.E desc[UR36][R8.64], R22 ;  /* 0x0000001608007986 */ /* 0x0001e2000c101924 */
[----:B------:R-:W-:Y:S05]  /*9380*/  BRA `(.L_x_26083) ;  /* 0x0000000c001c7947 */ /* 0x000fea0003800000 */
.L_x_26084:
[----:B------:R0:W-:Y:S01]  /*9390*/  STG.E.U16 desc[UR36][R8.64], R22 ;  /* 0x0000001608007986 */ /* 0x0001e2000c101524 */
[----:B------:R-:W-:Y:S05]  /*93a0*/  BRA `(.L_x_26083) ;  /* 0x0000000c00147947 */ /* 0x000fea0003800000 */
.L_x_26079:
        /* <DEDUP_REMOVED lines=9> */
.L_x_26087:
[----:B------:R-:W0:Y:S02]  /*9440*/  I2F.S16 R0, R22 ;  /* 0x0000001600007306 */ /* 0x000e240000101400 */
[----:B0-----:R-:W-:-:S05]  /*9450*/  F2FP.F16.F32.PACK_AB R0, RZ, R0 ;  /* 0x00000000ff00723e */ /* 0x001fca00000000ff */
[----:B------:R4:W-:Y:S01]  /*9460*/  STG.E.U16 desc[UR36][R8.64], R0 ;  /* 0x0000000008007986 */ /* 0x0009e2000c101524 */
[----:B------:R-:W-:Y:S05]  /*9470*/  BRA `(.L_x_26083) ;  /* 0x0000000800e07947 */ /* 0x000fea0003800000 */
.L_x_26086:
        /* <DEDUP_REMOVED lines=10> */
.L_x_26089:
[----:B------:R-:W0:Y:S02]  /*9520*/  I2F.S16 R22, R22 ;  /* 0x0000001600167306 */ /* 0x000e240000101400 */
[----:B0-----:R-:W-:-:S04]  /*9530*/  F2FP.F16.F32.PACK_AB R3, RZ, R22 ;  /* 0x00000016ff03723e */ /* 0x001fc800000000ff */
[----:B------:R-:W-:-:S05]  /*9540*/  PRMT R3, R3, 0x5410, RZ ;  /* 0x0000541003037816 */ /* 0x000fca00000000ff */
[----:B------:R2:W-:Y:S01]  /*9550*/  STG.E desc[UR36][R8.64], R3 ;  /* 0x0000000308007986 */ /* 0x0005e2000c101924 */
[----:B------:R-:W-:Y:S05]  /*9560*/  BRA `(.L_x_26083) ;  /* 0x0000000800a47947 */ /* 0x000fea0003800000 */
.L_x_26088:
[----:B------:R-:W0:Y:S02]  /*9570*/  I2F.F64.S16 R22, R22 ;  /* 0x0000001600167312 */ /* 0x000e240000101c00 */
[----:B0-----:R0:W-:Y:S01]  /*9580*/  STG.E.64 desc[UR36][R8.64], R22 ;  /* 0x0000001608007986 */ /* 0x0011e2000c101b24 */
[----:B------:R-:W-:Y:S05]  /*9590*/  BRA `(.L_x_26083) ;  /* 0x0000000800987947 */ /* 0x000fea0003800000 */
.L_x_26078:
        /* <DEDUP_REMOVED lines=10> */
.L_x_26092:
[----:B------:R-:W0:Y:S01]  /*9640*/  I2F.F64.S16 R4, R22 ;  /* 0x0000001600047312 */ /* 0x000e220000101c00 */
[----:B------:R-:W-:-:S05]  /*9650*/  CS2R R6, SRZ ;  /* 0x0000000000067805 */ /* 0x000fca000001ff00 */
[----:B0-----:R0:W-:Y:S01]  /*9660*/  STG.E.128 desc[UR36][R8.64], R4 ;  /* 0x0000000408007986 */ /* 0x0011e2000c101d24 */
[----:B------:R-:W-:Y:S05]  /*9670*/  BRA `(.L_x_26083) ;  /* 0x0000000800607947 */ /* 0x000fea0003800000 */
.L_x_26091:
        /* <DEDUP_REMOVED lines=21> */
.L_x_26096:
[----:B------:R-:W-:Y:S05]  /*97d0*/  BSYNC B0 ;  /* 0x0000000000007941 */ /* 0x000fea0003800000 */
.L_x_26095:
[----:B------:R-:W-:-:S05]  /*97e0*/  LOP3.LUT R5, R0, R5, RZ, 0xfc, !PT ;  /* 0x0000000500057212 */ /* 0x000fca00078efcff */
[----:B------:R0:W-:Y:S01]  /*97f0*/  STG.E.U8 desc[UR36][R8.64], R5 ;  /* 0x0000000508007986 */ /* 0x0001e2000c101124 */
[----:B------:R-:W-:Y:S05]  /*9800*/  BRA `(.L_x_26083) ;  /* 0x0000000400fc7947 */ /* 0x000fea0003800000 */
.L_x_26094:
        /* <DEDUP_REMOVED lines=13> */
.L_x_26098:
[----:B------:R-:W-:Y:S01]  /*98e0*/  IMAD.MOV.U32 R0, RZ, RZ, 0x7f ;  /* 0x0000007fff007424 */ /* 0x000fe200078e00ff */
[----:B------:R-:W-:-:S04]  /*98f0*/  ISETP.GT.U32.AND P0, PT, R3, 0x7f800000, PT ;  /* 0x7f8000000300780c */ /* 0x000fc80003f04070 */
[----:B------:R-:W-:-:S09]  /*9900*/  SEL R0, R0, 0x7c, P0 ;  /* 0x0000007c00007807 */ /* 0x000fd20000000000 */
.L_x_26099:
[----:B------:R-:W-:Y:S05]  /*9910*/  BSYNC B0 ;  /* 0x0000000000007941 */ /* 0x000fea0003800000 */
.L_x_26097:
[----:B------:R-:W-:-:S04]  /*9920*/  LOP3.LUT R3, R5, 0x80000000, RZ, 0xc0, !PT ;  /* 0x8000000005037812 */ /* 0x000fc800078ec0ff */
[----:B------:R-:W-:-:S04]  /*9930*/  SHF.R.U32.HI R3, RZ, 0x18, R3 ;  /* 0x00000018ff037819 */ /* 0x000fc80000011603 */
[----:B------:R-:W-:-:S05]  /*9940*/  LOP3.LUT R3, R0, R3, RZ, 0xfc, !PT ;  /* 0x0000000300037212 */ /* 0x000fca00078efcff */
[----:B------:R0:W-:Y:S01]  /*9950*/  STG.E.U8 desc[UR36][R8.64], R3 ;  /* 0x0000000308007986 */ /* 0x0001e2000c101124 */
[----:B------:R-:W-:Y:S05]  /*9960*/  BRA `(.L_x_26083) ;  /* 0x0000000400a47947 */ /* 0x000fea0003800000 */
.L_x_26093:
[----:B------:R-:W0:Y:S02]  /*9970*/  I2F.S16 R0, R22 ;  /* 0x0000001600007306 */ /* 0x000e240000101400 */
[----:B0-----:R-:W-:-:S05]  /*9980*/  F2FP.BF16.F32.PACK_AB R0, RZ, R0 ;  /* 0x00000000ff00723e */ /* 0x001fca00000010ff */
[----:B------:R0:W-:Y:S01]  /*9990*/  STG.E.U16 desc[UR36][R8.64], R0 ;  /* 0x0000000008007986 */ /* 0x0001e2000c101524 */
[----:B------:R-:W-:Y:S05]  /*99a0*/  BRA `(.L_x_26083) ;  /* 0x0000000400947947 */ /* 0x000fea0003800000 */
.L_x_26090:
        /* <DEDUP_REMOVED lines=10> */
.L_x_26102:
        /* <DEDUP_REMOVED lines=17> */
.L_x_26105:
[----:B------:R-:W-:-:S04]  /*9b60*/  LOP3.LUT R3, R5, 0x80000000, RZ, 0xc0, !PT ;  /* 0x8000000005037812 */ /* 0x000fc800078ec0ff */
[----:B------:R-:W-:-:S04]  /*9b70*/  SHF.R.U32.HI R3, RZ, 0x18, R3 ;  /* 0x00000018ff037819 */ /* 0x000fc80000011603 */
[----:B------:R-:W-:-:S04]  /*9b80*/  LOP3.LUT R0, R0, R3, RZ, 0xfc, !PT ;  /* 0x0000000300007212 */ /* 0x000fc800078efcff */
[----:B------:R-:W-:-:S07]  /*9b90*/  PRMT R4, R0, 0x7610, R4 ;  /* 0x0000761000047816 */ /* 0x000fce0000000004 */
.L_x_26104:
[----:B------:R-:W-:Y:S05]  /*9ba0*/  BSYNC B0 ;  /* 0x0000000000007941 */ /* 0x000fea0003800000 */
.L_x_26103:
[----:B------:R0:W-:Y:S01]  /*9bb0*/  STG.E.U8 desc[UR36][R8.64], R4 ;  /* 0x0000000408007986 */ /* 0x0001e2000c101124 */
[----:B------:R-:W-:Y:S05]  /*9bc0*/  BRA `(.L_x_26083) ;  /* 0x00000004000c7947 */ /* 0x000fea0003800000 */
.L_x_26101:
        /* <DEDUP_REMOVED lines=17> */
.L_x_26108:
[----:B------:R-:W-:-:S04]  /*9ce0*/  LOP3.LUT R3, R5, 0x80000000, RZ, 0xc0, !PT ;  /* 0x8000000005037812 */ /* 0x000fc800078ec0ff */
[----:B------:R-:W-:-:S04]  /*9cf0*/  SHF.R.U32.HI R3, RZ, 0x18, R3 ;  /* 0x00000018ff037819 */ /* 0x000fc80000011603 */
[----:B------:R-:W-:-:S04]  /*9d00*/  LOP3.LUT R0, R0, R3, RZ, 0xfc, !PT ;  /* 0x0000000300007212 */ /* 0x000fc800078efcff */
[----:B------:R-:W-:-:S07]  /*9d10*/  PRMT R4, R0, 0x7610, R4 ;  /* 0x0000761000047816 */ /* 0x000fce0000000004 */
.L_x_26107:
[----:B------:R-:W-:Y:S05]  /*9d20*/  BSYNC B0 ;  /* 0x0000000000007941 */ /* 0x000fea0003800000 */
.L_x_26106:
[----:B------:R0:W-:Y:S01]  /*9d30*/  STG.E.U8 desc[UR36][R8.64], R4 ;  /* 0x0000000408007986 */ /* 0x0001e2000c101124 */
[----:B------:R-:W-:Y:S05]  /*9d40*/  BRA `(.L_x_26083) ;  /* 0x0000000000ac7947 */ /* 0x000fea0003800000 */
.L_x_26100:
        /* <DEDUP_REMOVED lines=22> */
.L_x_26082:
        /* <DEDUP_REMOVED lines=16> */
.L_x_26111:
[----:B------:R-:W-:Y:S05]  /*9fb0*/  BRA `(.L_x_26083) ;  /* 0x0000000000107947 */ /* 0x000fea0003800000 */
.L_x_26110:
[----:B------:R-:W-:-:S05]  /*9fc0*/  IMAD.MOV.U32 R23, RZ, RZ, RZ ;  /* 0x000000ffff177224 */ /* 0x000fca00078e00ff */
[----:B------:R0:W-:Y:S01]  /*9fd0*/  STG.E.64 desc[UR36][R8.64], R22 ;  /* 0x0000001608007986 */ /* 0x0001e2000c101b24 */
[----:B------:R-:W-:Y:S05]  /*9fe0*/  BRA `(.L_x_26083) ;  /* 0x0000000000047947 */ /* 0x000fea0003800000 */
.L_x_26109:
[----:B------:R0:W-:Y:S02]  /*9ff0*/  STG.E desc[UR36][R8.64], R22 ;  /* 0x0000001608007986 */ /* 0x0001e4000c101924 */
.L_x_26083:
[----:B------:R-:W-:-:S07]  /*a000*/  VIADD R27, R27, 0x80 ;  /* 0x000000801b1b7836 */ /* 0x000fce0000000000 */
.L_x_26043:
[----:B------:R-:W-:Y:S05]  /*a010*/  BSYNC B6 ;  /* 0x0000000000067941 */ /* 0x000fea0003800000 */
.L_x_26042:
        /* <DEDUP_REMOVED lines=21> */
.L_x_26115:
[----:B------:R-:W-:Y:S01]  /*a170*/  STG.E.U8 desc[UR36][R4.64], R18 ;  /* 0x0000001204007986 */ /* 0x000fe2000c101124 */
[----:B------:R-:W-:Y:S05]  /*a180*/  EXIT ;  /* 0x000000000000794d */ /* 0x000fea0003800000 */
.L_x_26114:
        /* <DEDUP_REMOVED lines=9> */
.L_x_26118:
[----:B------:R-:W-:Y:S01]  /*a220*/  STG.E desc[UR36][R4.64], R18 ;  /* 0x0000001204007986 */ /* 0x000fe2000c101924 */
[----:B------:R-:W-:Y:S05]  /*a230*/  EXIT ;  /* 0x000000000000794d */ /* 0x000fea0003800000 */
.L_x_26117:
[----:B------:R-:W-:Y:S01]  /*a240*/  STG.E.U16 desc[UR36][R4.64], R18 ;  /* 0x0000001204007986 */ /* 0x000fe2000c101524 */
[----:B------:R-:W-:Y:S05]  /*a250*/  EXIT ;  /* 0x000000000000794d */ /* 0x000fea0003800000 */
.L_x_26113:
        /* <DEDUP_REMOVED lines=9> */
.L_x_26120:
[----:B------:R-:W0:Y:S02]  /*a2f0*/  I2F.S16 R0, R18 ;  /* 0x0000001200007306 */ /* 0x000e240000101400 */
[----:B0-----:R-:W-:-:S05]  /*a300*/  F2FP.F16.F32.PACK_AB R0, RZ, R0 ;  /* 0x00000000ff00723e */ /* 0x001fca00000000ff */
[----:B------:R-:W-:Y:S01]  /*a310*/  STG.E.U16 desc[UR36][R4.64], R0 ;  /* 0x0000000004007986 */ /* 0x000fe2000c101524 */
[----:B------:R-:W-:Y:S05]  /*a320*/  EXIT ;  /* 0x000000000000794d */ /* 0x000fea0003800000 */
.L_x_26119:
        /* <DEDUP_REMOVED lines=10> */
.L_x_26122:
[----:B------:R-:W0:Y:S02]  /*a3d0*/  I2F.S16 R18, R18 ;  /* 0x0000001200127306 */ /* 0x000e240000101400 */
[----:B0-----:R-:W-:-:S04]  /*a3e0*/  F2FP.F16.F32.PACK_AB R3, RZ, R18 ;  /* 0x00000012ff03723e */ /* 0x001fc800000000ff */
[----:B------:R-:W-:-:S05]  /*a3f0*/  PRMT R3, R3, 0x5410, RZ ;  /* 0x0000541003037816 */ /* 0x000fca00000000ff */
[----:B------:R-:W-:Y:S01]  /*a400*/  STG.E desc[UR36][R4.64], R3 ;  /* 0x0000000304007986 */ /* 0x000fe2000c101924 */
[----:B------:R-:W-:Y:S05]  /*a410*/  EXIT ;  /* 0x000000000000794d */ /* 0x000fea0003800000 */
.L_x_26121:
[----:B------:R-:W0:Y:S02]  /*a420*/  I2F.F64.S16 R18, R18 ;  /* 0x0000001200127312 */ /* 0x000e240000101c00 */
[----:B0-----:R-:W-:Y:S01]  /*a430*/  STG.E.64 desc[UR36][R4.64], R18 ;  /* 0x0000001204007986 */ /* 0x001fe2000c101b24 */
[----:B------:R-:W-:Y:S05]  /*a440*/  EXIT ;  /* 0x000000000000794d */ /* 0x000fea0003800000 */
.L_x_26112:
        /* <DEDUP_REMOVED lines=10> */
.L_x_26125:
[----:B------:R-:W0:Y:S01]  /*a4f0*/  I2F.F64.S16 R8, R18 ;  /* 0x0000001200087312 */ /* 0x000e220000101c00 */
[----:B------:R-:W-:-:S05]  /*a500*/  CS2R R10, SRZ ;  /* 0x00000000000a7805 */ /* 0x000fca000001ff00 */
[----:B0-----:R-:W-:Y:S01]  /*a510*/  STG.E.128 desc[UR36][R4.64], R8 ;  /* 0x0000000804007986 */ /* 0x001fe2000c101d24 */
[----:B------:R-:W-:Y:S05]  /*a520*/  EXIT ;  /* 0x000000000000794d */ /* 0x000fea0003800000 */
.L_x_26124:
        /* <DEDUP_REMOVED lines=21> */
.L_x_26129:
[----:B------:R-:W-:Y:S05]  /*a680*/  BSYNC B0 ;  /* 0x0000000000007941 */ /* 0x000fea0003800000 */
.L_x_26128:
[----:B------:R-:W-:-:S05]  /*a690*/  LOP3.LUT R3, R0, R3, RZ, 0xfc, !PT ;  /* 0x0000000300037212 */ /* 0x000fca00078efcff */
[----:B------:R-:W-:Y:S01]  /*a6a0*/  STG.E.U8 desc[UR36][R4.64], R3 ;  /* 0x0000000304007986 */ /* 0x000fe2000c101124 */
[----:B------:R-:W-:Y:S05]  /*a6b0*/  EXIT ;  /* 0x000000000000794d */ /* 0x000fea0003800000 */
.L_x_26127:
        /* <DEDUP_REMOVED lines=13> */
.L_x_26131:
[----:B------:R-:W-:Y:S01]  /*a790*/  IMAD.MOV.U32 R0, RZ, RZ, 0x7f ;  /* 0x0000007fff007424 */ /* 0x000fe200078e00ff */
[----:B------:R-:W-:-:S04]  /*a7a0*/  ISETP.GT.U32.AND P0, PT, R2, 0x7f800000, PT ;  /* 0x7f8000000200780c */ /* 0x000fc80003f04070 */
[----:B------:R-:W-:-:S09]  /*a7b0*/  SEL R0, R0, 0x7c, P0 ;  /* 0x0000007c00007807 */ /* 0x000fd20000000000 */
.L_x_26132:
[----:B------:R-:W-:Y:S05]  /*a7c0*/  BSYNC B0 ;  /* 0x0000000000007941 */ /* 0x000fea0003800000 */
.L_x_26130:
[----:B------:R-:W-:-:S04]  /*a7d0*/  LOP3.LUT R2, R3, 0x80000000, RZ, 0xc0, !PT ;  /* 0x8000000003027812 */ /* 0x000fc800078ec0ff */
[----:B------:R-:W-:-:S04]  /*a7e0*/  SHF.R.U32.HI R3, RZ, 0x18, R2 ;  /* 0x00000018ff037819 */ /* 0x000fc80000011602 */
[----:B------:R-:W-:-:S05]  /*a7f0*/  LOP3.LUT R3, R0, R3, RZ, 0xfc, !PT ;  /* 0x0000000300037212 */ /* 0x000fca00078efcff */
[----:B------:R-:W-:Y:S01]  /*a800*/  STG.E.U8 desc[UR36][R4.64], R3 ;  /* 0x0000000304007986 */ /* 0x000fe2000c101124 */
[----:B------:R-:W-:Y:S05]  /*a810*/  EXIT ;  /* 0x000000000000794d */ /* 0x000fea0003800000 */
.L_x_26126:
[----:B------:R-:W0:Y:S02]  /*a820*/  I2F.S16 R0, R18 ;  /* 0x0000001200007306 */ /* 0x000e240000101400 */
[----:B0-----:R-:W-:-:S05]  /*a830*/  F2FP.BF16.F32.PACK_AB R0, RZ, R0 ;  /* 0x00000000ff00723e */ /* 0x001fca00000010ff */
[----:B------:R-:W-:Y:S01]  /*a840*/  STG.E.U16 desc[UR36][R4.64], R0 ;  /* 0x0000000004007986 */ /* 0x000fe2000c101524 */
[----:B------:R-:W-:Y:S05]  /*a850*/  EXIT ;  /* 0x000000000000794d */ /* 0x000fea0003800000 */
.L_x_26123:
        /* <DEDUP_REMOVED lines=10> */
.L_x_26135:
        /* <DEDUP_REMOVED lines=17> */
.L_x_26138:
[----:B------:R-:W-:-:S04]  /*aa10*/  LOP3.LUT R2, R7, 0x80000000, RZ, 0xc0, !PT ;  /* 0x8000000007027812 */ /* 0x000fc800078ec0ff */
[----:B------:R-:W-:-:S04]  /*aa20*/  SHF.R.U32.HI R3, RZ, 0x18, R2 ;  /* 0x00000018ff037819 */ /* 0x000fc80000011602 */
[----:B------:R-:W-:-:S04]  /*aa30*/  LOP3.LUT R0, R0, R3, RZ, 0xfc, !PT ;  /* 0x0000000300007212 */ /* 0x000fc800078efcff */
[----:B------:R-:W-:-:S07]  /*aa40*/  PRMT R2, R0, 0x7610, R2 ;  /* 0x0000761000027816 */ /* 0x000fce0000000002 */
.L_x_26137:
[----:B------:R-:W-:Y:S05]  /*aa50*/  BSYNC B0 ;  /* 0x0000000000007941 */ /* 0x000fea0003800000 */
.L_x_26136:
[----:B------:R-:W-:Y:S01]  /*aa60*/  STG.E.U8 desc[UR36][R4.64], R2 ;  /* 0x0000000204007986 */ /* 0x000fe2000c101124 */
[----:B------:R-:W-:Y:S05]  /*aa70*/  EXIT ;  /* 0x000000000000794d */ /* 0x000fea0003800000 */
.L_x_26134:
        /* <DEDUP_REMOVED lines=17> */
.L_x_26141:
[----:B------:R-:W-:-:S04]  /*ab90*/  LOP3.LUT R2, R7, 0x80000000, RZ, 0xc0, !PT ;  /* 0x8000000007027812 */ /* 0x000fc800078ec0ff */
[----:B------:R-:W-:-:S04]  /*aba0*/  SHF.R.U32.HI R3, RZ, 0x18, R2 ;  /* 0x00000018ff037819 */ /* 0x000fc80000011602 */
[----:B------:R-:W-:-:S04]  /*abb0*/  LOP3.LUT R0, R0, R3, RZ, 0xfc, !PT ;  /* 0x0000000300007212 */ /* 0x000fc800078efcff */
[----:B------:R-:W-:-:S07]  /*abc0*/  PRMT R2, R0, 0x7610, R2 ;  /* 0x0000761000027816 */ /* 0x000fce0000000002 */
.L_x_26140:
[----:B------:R-:W-:Y:S05]  /*abd0*/  BSYNC B0 ;  /* 0x0000000000007941 */ /* 0x000fea0003800000 */
.L_x_26139:
[----:B------:R-:W-:Y:S01]  /*abe0*/  STG.E.U8 desc[UR36][R4.64], R2 ;  /* 0x0000000204007986 */ /* 0x000fe2000c101124 */
[----:B------:R-:W-:Y:S05]  /*abf0*/  EXIT ;  /* 0x000000000000794d */ /* 0x000fea0003800000 */
.L_x_26133:
        /* <DEDUP_REMOVED lines=22> */
.L_x_26116:
        /* <DEDUP_REMOVED lines=16> */
.L_x_26144:
[----:B------:R-:W-:Y:S05]  /*ae60*/  EXIT ;  /* 0x000000000000794d */ /* 0x000fea0003800000 */
.L_x_26143:
[----:B------:R-:W-:-:S05]  /*ae70*/  IMAD.MOV.U32 R19, RZ, RZ, RZ ;  /* 0x000000ffff137224 */ /* 0x000fca00078e00ff */
[----:B------:R-:W-:Y:S01]  /*ae80*/  STG.E.64 desc[UR36][R4.64], R18 ;  /* 0x0000001204007986 */ /* 0x000fe2000c101b24 */
[----:B------:R-:W-:Y:S05]  /*ae90*/  EXIT ;  /* 0x000000000000794d */ /* 0x000fea0003800000 */
.L_x_26142:
[----:B------:R-:W-:Y:S01]  /*aea0*/  STG.E desc[UR36][R4.64], R18 ;  /* 0x0000001204007986 */ /* 0x000fe2000c101924 */
[----:B------:R-:W-:Y:S05]  /*aeb0*/  EXIT ;  /* 0x000000000000794d */ /* 0x000fea0003800000 */
.L_x_26145:
        /* <DEDUP_REMOVED lines=12> */
.L_x_43995:


//--------------------- .text._ZN2at6native18elementwise_kernelILi128ELi4EZNS0_22gpu_kernel_impl_nocastINS0_13BinaryFunctorIiibZZZNS0_22logical_or_kernel_cudaERNS_14TensorIteratorEENKUlvE0_clEvENKUlvE1_clEvEUliiE_EEEEvRNS_18TensorIteratorBaseERKT_EUliE_EEviT1_ --------------------------
	.section	.text._ZN2at6native18elementwise_kernelILi128ELi4EZNS0_22gpu_kernel_impl_nocastINS0_13BinaryFunctorIiibZZZNS0_22logical_or_kernel_cudaERNS_14TensorIteratorEENKUlvE0_clEvENKUlvE1_clEvEUliiE_EEEEvRNS_18TensorIteratorBaseERKT_EUliE_EEviT1_,"ax",@progbits
	.align	128
        .global         _ZN2at6native18elementwise_kernelILi128ELi4EZNS0_22gpu_kernel_impl_nocastINS0_13BinaryFunctorIiibZZZNS0_22logical_or_kernel_cudaERNS_14TensorIteratorEENKUlvE0_clEvENKUlvE1_clEvEUliiE_EEEEvRNS_18TensorIteratorBaseERKT_EUliE_EEviT1_
        .type           _ZN2at6native18elementwise_kernelILi128ELi4EZNS0_22gpu_kernel_impl_nocastINS0_13BinaryFunctorIiibZZZNS0_22logical_or_kernel_cudaERNS_14TensorIteratorEENKUlvE0_clEvENKUlvE1_clEvEUliiE_EEEEvRNS_18TensorIteratorBaseERKT_EUliE_EEviT1_,@function
        .size           _ZN2at6native18elementwise_kernelILi128ELi4EZNS0_22gpu_kernel_impl_nocastINS0_13BinaryFunctorIiibZZZNS0_22logical_or_kernel_cudaERNS_14TensorIteratorEENKUlvE0_clEvENKUlvE1_clEvEUliiE_EEEEvRNS_18TensorIteratorBaseERKT_EUliE_EEviT1_,(.L_x_43996 - _ZN2at6native18elementwise_kernelILi128ELi4EZNS0_22gpu_kernel_impl_nocastINS0_13BinaryFunctorIiibZZZNS0_22logical_or_kernel_cudaERNS_14TensorIteratorEENKUlvE0_clEvENKUlvE1_clEvEUliiE_EEEEvRNS_18TensorIteratorBaseERKT_EUliE_EEviT1_)
        .other          _ZN2at6native18elementwise_kernelILi128ELi4EZNS0_22gpu_kernel_impl_nocastINS0_13BinaryFunctorIiibZZZNS0_22logical_or_kernel_cudaERNS_14TensorIteratorEENKUlvE0_clEvENKUlvE1_clEvEUliiE_EEEEvRNS_18TensorIteratorBaseERKT_EUliE_EEviT1_,@"STO_CUDA_ENTRY STV_DEFAULT"
_ZN2at6native18elementwise_kernelILi128ELi4EZNS0_22gpu_kernel_impl_nocastINS0_13BinaryFunctorIiibZZZNS0_22logical_or_kernel_cudaERNS_14TensorIteratorEENKUlvE0_clEvENKUlvE1_clEvEUliiE_EEEEvRNS_18TensorIteratorBaseERKT_EUliE_EEviT1_:
.text._ZN2at6native18elementwise_kernelILi128ELi4EZNS0_22gpu_kernel_impl_nocastINS0_13BinaryFunctorIiibZZZNS0_22logical_or_kernel_cudaERNS_14TensorIteratorEENKUlvE0_clEvENKUlvE1_clEvEUliiE_EEEEvRNS_18TensorIteratorBaseERKT_EUliE_EEviT1_:
        /* <DEDUP_REMOVED lines=363> */
.L_x_26148:
[----:B------:R-:W-:Y:S01]  /*16b0*/  ULDC.64 UR8, c[0x0][0x480] ;  /* 0x0001200000087ab9 */ /* 0x000fe20000000a00 */
[----:B------:R-:W-:Y:S01]  /*16c0*/  ULDC.64 UR10, c[0x0][0x488] ;  /* 0x00012200000a7ab9 */ /* 0x000fe20000000a00 */
[----:B------:R-:W-:Y:S02]  /*16d0*/  IADD3 R8, P0, R0, UR8, RZ ;  /* 0x0000000800087c10 */ /* 0x000fe4000ff1e0ff */
[----:B------:R-:W-:Y:S02]  /*16e0*/  IADD3 R6, P1, R2, UR10, RZ ;  /* 0x0000000a02067c10 */ /* 0x000fe4000ff3e0ff */
[----:B------:R-:W-:Y:S01]  /*16f0*/  IADD3.X R9, RZ, UR9, RZ, P0, !PT ;  /* 0x00000009ff097c10 */ /* 0x000fe200087fe4ff */
[----:B------:R-:W-:Y:S01]  /*1700*/  ULDC.64 UR8, c[0x0][0x478] ;  /* 0x00011e0000087ab9 */ /* 0x000fe20000000a00 */
[----:B------:R-:W-:-:S04]  /*1710*/  IADD3.X R7, RZ, UR11, RZ, P1, !PT ;  /* 0x0000000bff077c10 */ /* 0x000fc80008ffe4ff */
[----:B------:R-:W2:Y:S04]  /*1720*/  LDG.E R9, desc[UR4][R8.64] ;  /* 0x0000000408097981 */ /* 0x000ea8000c1e1900 */
[----:B------:R-:W2:Y:S01]  /*1730*/  LDG.E R6, desc[UR4][R6.64] ;  /* 0x0000000406067981 */ /* 0x000ea2000c1e1900 */
[----:B------:R-:W-:-:S04]  /*1740*/  IADD3 R4, P1, R5, UR8, RZ ;  /* 0x0000000805047c10 */ /* 0x000fc8000ff3e0ff */
[----:B------:R-:W-:Y:S02]  /*1750*/  IADD3.X R5, RZ, UR9, RZ, P1, !PT ;  /* 0x00000009ff057c10 */ /* 0x000fe40008ffe4ff */
[----:B------:R-:W-:Y:S02]  /*1760*/  IADD3 R3, R3, 0x80, RZ ;  /* 0x0000008003037810 */ /* 0x000fe40007ffe0ff */
[----:B--2---:R-:W-:-:S04]  /*1770*/  LOP3.LUT P0, RZ, R6, R9, RZ, 0xfc, !PT ;  /* 0x0000000906ff7212 */ /* 0x004fc8000780fcff */
[----:B------:R-:W-:-:S05]  /*1780*/  SEL R11, RZ, 0x1, !P0 ;  /* 0x00000001ff0b7807 */ /* 0x000fca0004000000 */
[----:B------:R0:W-:Y:S04]  /*1790*/  STG.E.U8 desc[UR4][R4.64], R11 ;  /* 0x0000000b04007986 */ /* 0x0001e8000c101104 */
.L_x_26147:
[----:B------:R-:W-:Y:S05]  /*17a0*/  BSYNC B0 ;  /* 0x0000000000007941 */ /* 0x000fea0003800000 */
.L_x_26146:
        /* <DEDUP_REMOVED lines=356> */
.L_x_26151:
        /* <DEDUP_REMOVED lines=370> */
.L_x_26152:
        /* <DEDUP_REMOVED lines=15> */
.L_x_26150:
[----:B------:R-:W-:Y:S05]  /*4600*/  BSYNC B0 ;  /* 0x0000000000007941 */ /* 0x000fea0003800000 */
.L_x_26149:
        /* <DEDUP_REMOVED lines=355> */
.L_x_26153:
        /* <DEDUP_REMOVED lines=11> */
[----:B--2---:R-:W-:-:S04]  /*5cf0*/  LOP3.LUT P0, RZ, R2, R7, RZ, 0xfc, !PT ;  /* 0x0000000702ff7212 */ /* 0x004fc8000780fcff */
[----:B------:R-:W-:-:S05]  /*5d00*/  SEL R9, RZ, 0x1, !P0 ;  /* 0x00000001ff097807 */ /* 0x000fca0004000000 */
[----:B------:R-:W-:Y:S01]  /*5d10*/  STG.E.U8 desc[UR4][R4.64], R9 ;  /* 0x0000000904007986 */ /* 0x000fe2000c101104 */
[----:B------:R-:W-:Y:S05]  /*5d20*/  EXIT ;  /* 0x000000000000794d */ /* 0x000fea0003800000 */
.L_x_26154:
        /* <DEDUP_REMOVED lines=13> */
.L_x_43996:


//--------------------- .text._ZN2at6native27unrolled_elementwise_kernelINS0_13BinaryFunctorIiibZZZNS0_22logical_or_kernel_cudaERNS_14TensorIteratorEENKUlvE0_clEvENKUlvE1_clEvEUliiE_EESt5arrayIPcLm3EELi4E23TrivialOffsetCalculatorILi2EjESC_ILi1EjENS0_6memory15LoadWithoutCastENSF_16StoreWithoutCastEEEviT_T0_T2_T3_T4_T5_ --------------------------
	.section	.text._ZN2at6native27unrolled_elementwise_kernelINS0_13BinaryFunctorIiibZZZNS0_22logical_or_kernel_cudaERNS_14TensorIteratorEENKUlvE0_clEvENKUlvE1_clEvEUliiE_EESt5arrayIPcLm3EELi4E23TrivialOffsetCalculatorILi2EjESC_ILi1EjENS0_6memory15LoadWithoutCastENSF_16StoreWithoutCastEEEviT_T0_T2_T3_T4_T5_,"ax",@progbits
	.align	128
        .global         _ZN2at6native27unrolled_elementwise_kernelINS0_13BinaryFunctorIiibZZZNS0_22logical_or_kernel_cudaERNS_14TensorIteratorEENKUlvE0_clEvENKUlvE1_clEvEUliiE_EESt5arrayIPcLm3EELi4E23TrivialOffsetCalculatorILi2EjESC_ILi1EjENS0_6memory15LoadWithoutCastENSF_16StoreWithoutCastEEEviT_T0_T2_T3_T4_T5_
        .type           _ZN2at6native27unrolled_elementwise_kernelINS0_13BinaryFunctorIiibZZZNS0_22logical_or_kernel_cudaERNS_14TensorIteratorEENKUlvE0_clEvENKUlvE1_clEvEUliiE_EESt5arrayIPcLm3EELi4E23TrivialOffsetCalculatorILi2EjESC_ILi1EjENS0_6memory15LoadWithoutCastENSF_16StoreWithoutCastEEEviT_T0_T2_T3_T4_T5_,@function
        .size           _ZN2at6native27unrolled_elementwise_kernelINS0_13BinaryFunctorIiibZZZNS0_22logical_or_kernel_cudaERNS_14TensorIteratorEENKUlvE0_clEvENKUlvE1_clEvEUliiE_EESt5arrayIPcLm3EELi4E23TrivialOffsetCalculatorILi2EjESC_ILi1EjENS0_6memory15LoadWithoutCastENSF_16StoreWithoutCastEEEviT_T0_T2_T3_T4_T5_,(.L_x_43997 - _ZN2at6native27unrolled_elementwise_kernelINS0_13BinaryFunctorIiibZZZNS0_22logical_or_kernel_cudaERNS_14TensorIteratorEENKUlvE0_clEvENKUlvE1_clEvEUliiE_EESt5arrayIPcLm3EELi4E23TrivialOffsetCalculatorILi2EjESC_ILi1EjENS0_6memory15LoadWithoutCastENSF_16StoreWithoutCastEEEviT_T0_T2_T3_T4_T5_)
        .other          _ZN2at6native27unrolled_elementwise_kernelINS0_13BinaryFunctorIiibZZZNS0_22logical_or_kernel_cudaERNS_14TensorIteratorEENKUlvE0_clEvENKUlvE1_clEvEUliiE_EESt5arrayIPcLm3EELi4E23TrivialOffsetCalculatorILi2EjESC_ILi1EjENS0_6memory15LoadWithoutCastENSF_16StoreWithoutCastEEEviT_T0_T2_T3_T4_T5_,@"STO_CUDA_ENTRY STV_DEFAULT"
_ZN2at6native27unrolled_elementwise_kernelINS0_13BinaryFunctorIiibZZZNS0_22logical_or_kernel_cudaERNS_14TensorIteratorEENKUlvE0_clEvENKUlvE1_clEvEUliiE_EESt5arrayIPcLm3EELi4E23TrivialOffsetCalculatorILi2EjESC_ILi1EjENS0_6memory15LoadWithoutCastENSF_16StoreWithoutCastEEEviT_T0_T2_T3_T4_T5_:
.text._ZN2at6native27unrolled_elementwise_kernelINS0_13BinaryFunctorIiibZZZNS0_22logical_or_kernel_cudaERNS_14TensorIteratorEENKUlvE0_clEvENKUlvE1_clEvEUliiE_EESt5arrayIPcLm3EELi4E23TrivialOffsetCalculatorILi2EjESC_ILi1EjENS0_6memory15LoadWithoutCastENSF_16StoreWithoutCastEEEviT_T0_T2_T3_T4_T5_:
[----:B------:R-:W-:Y:S01]  /*0000*/  LDC R1, c[0x0][0x28] ;  /* 0x00000a00ff017b82 */ /* 0x000fe20000000800 */
[----:B------:R-:W0:Y:S07]  /*0010*/  S2R R0, SR_CTAID.X ;  /* 0x0000000000007919 */ /* 0x000e2e0000002500 */
[----:B------:R-:W0:Y:S01]  /*0020*/  LDC R3, c[0x0][0x210] ;  /* 0x00008400ff037b82 */ /* 0x000e220000000800 */
[----:B------:R-:W-:Y:S01]  /*0030*/  IMAD.MOV.U32 R8, RZ, RZ, RZ ;  /* 0x000000ffff087224 */ /* 0x000fe200078e00ff */
        /* <DEDUP_REMOVED lines=10> */
[----:B------:R-:W-:Y:S01]  /*00e0*/  @!P1 LEA R17, R0, R13, 0x9 ;  /* 0x0000000d00119211 */ /* 0x000fe200078e48ff */
[----:B------:R-:W-:Y:S01]  /*00f0*/  @!P1 VIADD R13, R13, 0x80 ;  /* 0x000000800d0d9836 */ /* 0x000fe20000000000 */
[----:B------:R-:W2:Y:S01]  /*0100*/  @!P1 LDC.64 R2, c[0x0][0x220] ;  /* 0x00008800ff029b82 */ /* 0x000ea20000000a00 */
[----:B0-----:R-:W-:-:S03]  /*0110*/  @!P0 IMAD.WIDE.U32 R18, R7, 0x4, R18 ;  /* 0x0000000407128825 */ /* 0x001fc600078e0012 */
[----:B------:R-:W-:-:S04]  /*0120*/  ISETP.GE.AND P3, PT, R13, R6, PT ;  /* 0x000000060d00720c */ /* 0x000fc80003f66270 */
[----:B------:R-:W0:Y:S01]  /*0130*/  @!P1 LDC.64 R4, c[0x0][0x228] ;  /* 0x00008a00ff049b82 */ /* 0x000e220000000a00 */
[----:B------:R-:W3:Y:S01]  /*0140*/  @!P0 LDG.E R8, desc[UR4][R18.64] ;  /* 0x0000000412088981 */ /* 0x000ee2000c1e1900 */
[----:B-1----:R-:W-:-:S04]  /*0150*/  @!P0 IMAD.WIDE.U32 R20, R7, 0x4, R20 ;  /* 0x0000000407148825 */ /* 0x002fc800078e0014 */
[----:B------:R-:W-:-:S03]  /*0160*/  IMAD.MOV.U32 R7, RZ, RZ, RZ ;  /* 0x000000ffff077224 */ /* 0x000fc600078e00ff */
[----:B------:R-:W1:Y:S01]  /*0170*/  @!P3 LDC.64 R14, c[0x0][0x220] ;  /* 0x00008800ff0ebb82 */ /* 0x000e620000000a00 */
[----:B------:R-:W-:Y:S01]  /*0180*/  @!P3 LEA R23, R0, R13, 0x9 ;  /* 0x0000000d0017b211 */ /* 0x000fe200078e48ff */
[----:B------:R-:W-:Y:S01]  /*0190*/  IMAD.MOV.U32 R12, RZ, RZ, RZ ;  /* 0x000000ffff0c7224 */ /* 0x000fe200078e00ff */
[----:B------:R-:W3:Y:S01]  /*01a0*/  @!P0 LDG.E R7, desc[UR4][R20.64] ;  /* 0x0000000414078981 */ /* 0x000ee2000c1e1900 */
[----:B------:R-:W-:-:S04]  /*01b0*/  @!P3 VIADD R13, R13, 0x80 ;  /* 0x000000800d0db836 */ /* 0x000fc80000000000 */
[----:B------:R-:W4:Y:S01]  /*01c0*/  @!P3 LDC.64 R10, c[0x0][0x228] ;  /* 0x00008a00ff0abb82 */ /* 0x000f220000000a00 */
[----:B--2---:R-:W-:-:S04]  /*01d0*/  @!P1 IMAD.WIDE.U32 R2, R17, 0x4, R2 ;  /* 0x0000000411029825 */ /* 0x004fc800078e0002 */
[----:B0-----:R-:W-:Y:S01]  /*01e0*/  @!P1 IMAD.WIDE.U32 R4, R17, 0x4, R4 ;  /* 0x0000000411049825 */ /* 0x001fe200078e0004 */
[----:B------:R-:W-:-:S06]  /*01f0*/  CS2R R16, SRZ ;  /* 0x0000000000107805 */ /* 0x000fcc000001ff00 */
[----:B------:R-:W2:Y:S01]  /*0200*/  @!P1 LDG.E R17, desc[UR4][R4.64] ;  /* 0x0000000404119981 */ /* 0x000ea2000c1e1900 */
[----:B-1----:R-:W-:-:S05]  /*0210*/  @!P3 IMAD.WIDE.U32 R14, R23, 0x4, R14 ;  /* 0x00000004170eb825 */ /* 0x002fca00078e000e */
[----:B------:R-:W2:Y:S01]  /*0220*/  @!P3 LDG.E R12, desc[UR4][R14.64] ;  /* 0x000000040e0cb981 */ /* 0x000ea2000c1e1900 */
[----:B----4-:R-:W-:Y:S01]  /*0230*/  @!P3 IMAD.WIDE.U32 R22, R23, 0x4, R10 ;  /* 0x000000041716b825 */ /* 0x010fe200078e000a */
[----:B------:R-:W-:-:S06]  /*0240*/  CS2R R10, SRZ ;  /* 0x00000000000a7805 */ /* 0x000fcc000001ff00 */
[----:B------:R0:W2:Y:S04]  /*0250*/  @!P1 LDG.E R10, desc[UR4][R2.64] ;  /* 0x00000004020a9981 */ /* 0x0000a8000c1e1900 */
[----:B------:R-:W4:Y:S01]  /*0260*/  @!P3 LDG.E R11, desc[UR4][R22.64] ;  /* 0x00000004160bb981 */ /* 0x000f22000c1e1900 */
[----:B------:R-:W-:Y:S01]  /*0270*/  ISETP.GE.AND P2, PT, R13, R6, PT ;  /* 0x000000060d00720c */ /* 0x000fe20003f46270 */
[----:B0-----:R-:W0:-:S12]  /*0280*/  @!P0 LDC.64 R2, c[0x0][0x218] ;  /* 0x00008600ff028b82 */ /* 0x001e180000000a00 */
[----:B------:R-:W1:Y:S08]  /*0290*/  @!P2 LDC.64 R18, c[0x0][0x220] ;  /* 0x00008800ff12ab82 */ /* 0x000e700000000a00 */
[----:B------:R-:W1:Y:S01]  /*02a0*/  @!P2 LDC.64 R20, c[0x0][0x228] ;  /* 0x00008a00ff14ab82 */ /* 0x000e620000000a00 */
[C---:B------:R-:W-:Y:S02]  /*02b0*/  @!P2 LEA R13, R0.reuse, R13, 0x9 ;  /* 0x0000000d000da211 */ /* 0x040fe400078e48ff */
[----:B------:R-:W-:-:S04]  /*02c0*/  @!P0 LEA R5, R0, R9, 0x9 ;  /* 0x0000000900058211 */ /* 0x000fc800078e48ff */
[----:B0-----:R-:W-:Y:S01]  /*02d0*/  @!P0 IADD3 R2, P1, R5, R2, RZ ;  /* 0x0000000205028210 */ /* 0x001fe20007f3e0ff */
[----:B-1----:R-:W-:-:S04]  /*02e0*/  @!P2 IMAD.WIDE.U32 R18, R13, 0x4, R18 ;  /* 0x000000040d12a825 */ /* 0x002fc800078e0012 */
[----:B------:R-:W-:-:S04]  /*02f0*/  @!P2 IMAD.WIDE.U32 R20, R13, 0x4, R20 ;  /* 0x000000040d14a825 */ /* 0x000fc800078e0014 */
[----:B------:R-:W-:Y:S01]  /*0300*/  IMAD.MOV.U32 R13, RZ, RZ, RZ ;  /* 0x000000ffff0d7224 */ /* 0x000fe200078e00ff */
[----:B------:R0:W5:Y:S05]  /*0310*/  @!P2 LDG.E R16, desc[UR4][R20.64] ;  /* 0x000000041410a981 */ /* 0x00016a000c1e1900 */
[----:B------:R0:W5:Y:S01]  /*0320*/  @!P2 LDG.E R13, desc[UR4][R18.64] ;  /* 0x00000004120da981 */ /* 0x000162000c1e1900 */
[----:B------:R-:W-:Y:S02]  /*0330*/  @!P0 IMAD.X R3, RZ, RZ, R3, P1 ;  /* 0x000000ffff038224 */ /* 0x000fe400008e0603 */
[----:B------:R-:W-:-:S04]  /*0340*/  VIADD R4, R9, 0x80 ;  /* 0x0000008009047836 */ /* 0x000fc80000000000 */
[----:B------:R-:W-:-:S05]  /*0350*/  @!P0 IMAD.MOV.U32 R9, RZ, RZ, R4 ;  /* 0x000000ffff098224 */ /* 0x000fca00078e0004 */
[----:B------:R-:W-:Y:S01]  /*0360*/  ISETP.GE.AND P1, PT, R9, R6, PT ;  /* 0x000000060900720c */ /* 0x000fe20003f26270 */
[----:B------:R-:W-:Y:S01]  /*0370*/  BSSY B0, `(.L_x_26155) ;  /* 0x0000015000007945 */ /* 0x000fe20003800000 */
[----:B---3--:R-:W-:-:S04]  /*0380*/  @!P0 LOP3.LUT P2, RZ, R7, R8, RZ, 0xfc, !PT ;  /* 0x0000000807ff8212 */ /* 0x008fc8000784fcff */
[----:B------:R-:W-:-:S05]  /*0390*/  @!P0 SEL R5, RZ, 0x1, !P2 ;  /* 0x00000001ff058807 */ /* 0x000fca0005000000 */
[----:B------:R0:W-:Y:S01]  /*03a0*/  @!P0 STG.E.U8 desc[UR4][R2.64], R5 ;  /* 0x0000000502008986 */ /* 0x0001e2000c101104 */
[----:B--2---:R-:W-:Y:S02]  /*03b0*/  LOP3.LUT P2, RZ, R17, R10, RZ, 0xfc, !PT ;  /* 0x0000000a11ff7212 */ /* 0x004fe4000784fcff */
[----:B----4-:R-:W-:Y:S02]  /*03c0*/  LOP3.LUT P3, RZ, R11, R12, RZ, 0xfc, !PT ;  /* 0x0000000c0bff7212 */ /* 0x010fe4000786fcff */
[----:B------:R-:W-:Y:S02]  /*03d0*/  SEL R7, RZ, 0x1, !P2 ;  /* 0x00000001ff077807 */ /* 0x000fe40005000000 */
[----:B------:R-:W-:Y:S01]  /*03e0*/  SEL R11, RZ, 0x1, !P3 ;  /* 0x00000001ff0b7807 */ /* 0x000fe20005800000 */
[----:B0-----:R-:W-:Y:S08]  /*03f0*/  @P1 BRA `(.L_x_26156) ;  /* 0x0000000000301947 */ /* 0x001ff00003800000 */
        /* <DEDUP_REMOVED lines=12> */
.L_x_26156:
[----:B------:R-:W-:Y:S05]  /*04c0*/  BSYNC B0 ;  /* 0x0000000000007941 */ /* 0x000fea0003800000 */
.L_x_26155:
[----:B------:R-:W-:-:S13]  /*04d0*/  ISETP.GE.AND P0, PT, R9, R6, PT ;  /* 0x000000060900720c */ /* 0x000fda0003f06270 */
[----:B------:R-:W-:Y:S05]  /*04e0*/  @P0 EXIT ;  /* 0x000000000000094d */ /* 0x000fea0003800000 */
[----:B------:R-:W-:Y:S01]  /*04f0*/  LEA R0, R0, R9, 0x9 ;  /* 0x0000000900007211 */ /* 0x000fe200078e48ff */
[----:B------:R-:W-:Y:S01]  /*0500*/  ULDC.64 UR6, c[0x0][0x218] ;  /* 0x0000860000067ab9 */ /* 0x000fe20000000a00 */
[----:B-----5:R-:W-:Y:S02]  /*0510*/  LOP3.LUT P0, RZ, R16, R13, RZ, 0xfc, !PT ;  /* 0x0000000d10ff7212 */ /* 0x020fe4000780fcff */
[----:B0-----:R-:W-:Y:S02]  /*0520*/  IADD3 R2, P1, R0, UR6, RZ ;  /* 0x0000000600027c10 */ /* 0x001fe4000ff3e0ff */
[----:B------:R-:W-:-:S03]  /*0530*/  SEL R5, RZ, 0x1, !P0 ;  /* 0x00000001ff057807 */ /* 0x000fc60004000000 */
[----:B------:R-:W-:-:S05]  /*0540*/  IMAD.X R3, RZ, RZ, UR7, P1 ;  /* 0x00000007ff037e24 */ /* 0x000fca00088e06ff */
[----:B------:R-:W-:Y:S01]  /*0550*/  STG.E.U8 desc[UR4][R2.64], R5 ;  /* 0x0000000502007986 */ /* 0x000fe2000c101104 */
[----:B------:R-:W-:Y:S05]  /*0560*/  EXIT ;  /* 0x000000000000794d */ /* 0x000fea0003800000 */
.L_x_26157:
        /* <DEDUP_REMOVED lines=9> */
.L_x_43997:


//--------------------- .text._ZN2at6native29vectorized_elementwise_kernelILi2ENS0_13BinaryFunctorIiibZZZNS0_22logical_or_kernel_cudaERNS_14TensorIteratorEENKUlvE0_clEvENKUlvE1_clEvEUliiE_EESt5arrayIPcLm3EEEEviT0_T1_ --------------------------
	.section	.text._ZN2at6native29vectorized_elementwise_kernelILi2ENS0_13BinaryFunctorIiibZZZNS0_22logical_or_kernel_cudaERNS_14TensorIteratorEENKUlvE0_clEvENKUlvE1_clEvEUliiE_EESt5arrayIPcLm3EEEEviT0_T1_,"ax",@progbits
	.align	128
        .global         _ZN2at6native29vectorized_elementwise_kernelILi2ENS0_13BinaryFunctorIiibZZZNS0_22logical_or_kernel_cudaERNS_14TensorIteratorEENKUlvE0_clEvENKUlvE1_clEvEUliiE_EESt5arrayIPcLm3EEEEviT0_T1_
        .type           _ZN2at6native29vectorized_elementwise_kernelILi2ENS0_13BinaryFunctorIiibZZZNS0_22logical_or_kernel_cudaERNS_14TensorIteratorEENKUlvE0_clEvENKUlvE1_clEvEUliiE_EESt5arrayIPcLm3EEEEviT0_T1_,@function
        .size           _ZN2at6native29vectorized_elementwise_kernelILi2ENS0_13BinaryFunctorIiibZZZNS0_22logical_or_kernel_cudaERNS_14TensorIteratorEENKUlvE0_clEvENKUlvE1_clEvEUliiE_EESt5arrayIPcLm3EEEEviT0_T1_,(.L_x_43998 - _ZN2at6native29vectorized_elementwise_kernelILi2ENS0_13BinaryFunctorIiibZZZNS0_22logical_or_kernel_cudaERNS_14TensorIteratorEENKUlvE0_clEvENKUlvE1_clEvEUliiE_EESt5arrayIPcLm3EEEEviT0_T1_)
        .other          _ZN2at6native29vectorized_elementwise_kernelILi2ENS0_13BinaryFunctorIiibZZZNS0_22logical_or_kernel_cudaERNS_14TensorIteratorEENKUlvE0_clEvENKUlvE1_clEvEUliiE_EESt5arrayIPcLm3EEEEviT0_T1_,@"STO_CUDA_ENTRY STV_DEFAULT"
_ZN2at6native29vectorized_elementwise_kernelILi2ENS0_13BinaryFunctorIiibZZZNS0_22logical_or_kernel_cudaERNS_14TensorIteratorEENKUlvE0_clEvENKUlvE1_clEvEUliiE_EESt5arrayIPcLm3EEEEviT0_T1_:
.text._ZN2at6native29vectorized_elementwise_kernelILi2ENS0_13BinaryFunctorIiibZZZNS0_22logical_or_kernel_cudaERNS_14TensorIteratorEENKUlvE0_clEvENKUlvE1_clEvEUliiE_EESt5arrayIPcLm3EEEEviT0_T1_:
        /* <DEDUP_REMOVED lines=19> */
[----:B------:R-:W2:Y:S04]  /*0130*/  LDG.E.64 R16, desc[UR4][R6.64] ;  /* 0x0000000406107981 */ /* 0x000ea8000c1e1b00 */
[----:B------:R-:W3:Y:S04]  /*0140*/  LDG.E.64 R18, desc[UR4][R6.64+0x400] ;  /* 0x0004000406127981 */ /* 0x000ee8000c1e1b00 */
[----:B------:R-:W4:Y:S04]  /*0150*/  LDG.E.64 R20, desc[UR4][R6.64+0x800] ;  /* 0x0008000406147981 */ /* 0x000f28000c1e1b00 */
[----:B------:R-:W5:Y:S04]  /*0160*/  LDG.E.64 R14, desc[UR4][R4.64+0xc00] ;  /* 0x000c0004040e7981 */ /* 0x000f68000c1e1b00 */
[----:B------:R-:W5:Y:S01]  /*0170*/  LDG.E.64 R22, desc[UR4][R6.64+0xc00] ;  /* 0x000c000406167981 */ /* 0x000f62000c1e1b00 */
[----:B------:R-:W-:-:S05]  /*0180*/  IADD3 R2, P0, R2, UR6, RZ ;  /* 0x0000000602027c10 */ /* 0x000fca000ff1e0ff */
[----:B------:R-:W-:Y:S02]  /*0190*/  IMAD.X R3, RZ, RZ, UR7, P0 ;  /* 0x00000007ff037e24 */ /* 0x000fe400080e06ff */
[----:B------:R-:W-:Y:S01]  /*01a0*/  IMAD.WIDE R2, R0, 0x2, R2 ;  /* 0x0000000200027825 */ /* 0x000fe200078e0202 */
[----:B--2---:R-:W-:Y:S02]  /*01b0*/  LOP3.LUT P6, RZ, R16, R8, RZ, 0xfc, !PT ;  /* 0x0000000810ff7212 */ /* 0x004fe400078cfcff */
[----:B------:R-:W-:Y:S02]  /*01c0*/  LOP3.LUT P5, RZ, R17, R9, RZ, 0xfc, !PT ;  /* 0x0000000911ff7212 */ /* 0x000fe400078afcff */
[----:B------:R-:W-:Y:S02]  /*01d0*/  SEL R0, RZ, 0x1, !P6 ;  /* 0x00000001ff007807 */ /* 0x000fe40007000000 */
[----:B---3--:R-:W-:Y:S02]  /*01e0*/  LOP3.LUT P4, RZ, R18, R10, RZ, 0xfc, !PT ;  /* 0x0000000a12ff7212 */ /* 0x008fe4000788fcff */
[----:B------:R-:W-:-:S02]  /*01f0*/  LOP3.LUT P3, RZ, R19, R11, RZ, 0xfc, !PT ;  /* 0x0000000b13ff7212 */ /* 0x000fc4000786fcff */
[----:B----4-:R-:W-:Y:S02]  /*0200*/  LOP3.LUT P2, RZ, R20, R12, RZ, 0xfc, !PT ;  /* 0x0000000c14ff7212 */ /* 0x010fe4000784fcff */
[----:B------:R-:W-:Y:S02]  /*0210*/  LOP3.LUT P1, RZ, R21, R13, RZ, 0xfc, !PT ;  /* 0x0000000d15ff7212 */ /* 0x000fe4000782fcff */
[----:B-----5:R-:W-:Y:S02]  /*0220*/  LOP3.LUT P0, RZ, R22, R14, RZ, 0xfc, !PT ;  /* 0x0000000e16ff7212 */ /* 0x020fe4000780fcff */
[----:B------:R-:W-:Y:S02]  /*0230*/  LOP3.LUT P6, RZ, R23, R15, RZ, 0xfc, !PT ;  /* 0x0000000f17ff7212 */ /* 0x000fe400078cfcff */
        /* <DEDUP_REMOVED lines=16> */
.L_x_26158:
[----:B------:R-:W0:Y:S02]  /*0340*/  S2R R3, SR_TID.X ;  /* 0x0000000000037919 */ /* 0x000e240000002100 */
[----:B0-----:R-:W-:Y:S01]  /*0350*/  ISETP.GE.AND P0, PT, R3, R0, PT ;  /* 0x000000000300720c */ /* 0x001fe20003f06270 */
[----:B------:R-:W-:-:S12]  /*0360*/  IMAD.MOV.U32 R27, RZ, RZ, R3 ;  /* 0x000000ffff1b7224 */ /* 0x000fd800078e0003 */
[----:B------:R-:W-:Y:S01]  /*0370*/  @!P0 IMAD.IADD R11, R2, 0x1, R27 ;  /* 0x00000001020b8824 */ /* 0x000fe200078e021b */
[----:B------:R-:W0:Y:S01]  /*0380*/  @!P0 LDC.64 R28, c[0x0][0x220] ;  /* 0x00008800ff1c8b82 */ /* 0x000e220000000a00 */
[----:B------:R-:W-:-:S05]  /*0390*/  @!P0 VIADD R27, R27, 0x80 ;  /* 0x000000801b1b8836 */ /* 0x000fca0000000000 */
[----:B------:R-:W-:-:S13]  /*03a0*/  ISETP.GE.AND P1, PT, R27, R0, PT ;  /* 0x000000001b00720c */ /* 0x000fda0003f26270 */
[----:B------:R-:W-:Y:S01]  /*03b0*/  @!P1 IMAD.IADD R5, R2, 0x1, R27 ;  /* 0x0000000102059824 */ /* 0x000fe200078e021b */
[----:B------:R-:W1:Y:S01]  /*03c0*/  @!P1 LDC.64 R18, c[0x0][0x220] ;  /* 0x00008800ff129b82 */ /* 0x000e620000000a00 */
[----:B------:R-:W-:-:S05]  /*03d0*/  @!P1 VIADD R27, R27, 0x80 ;  /* 0x000000801b1b9836 */ /* 0x000fca0000000000 */
[C---:B------:R-:W-:Y:S02]  /*03e0*/  ISETP.GE.AND P2, PT, R27.reuse, R0, PT ;  /* 0x000000001b00720c */ /* 0x040fe40003f46270 */
[----:B------:R-:W2:Y:S11]  /*03f0*/  @!P1 LDC.64 R16, c[0x0][0x228] ;  /* 0x00008a00ff109b82 */ /* 0x000eb60000000a00 */
[----:B------:R-:W-:Y:S01]  /*0400*/  @!P2 IMAD.IADD R7, R2, 0x1, R27 ;  /* 0x000000010207a824 */ /* 0x000fe200078e021b */
[----:B------:R-:W3:Y:S01]  /*0410*/  @!P2 LDC.64 R14, c[0x0][0x220] ;  /* 0x00008800ff0eab82 */ /* 0x000ee20000000a00 */
[----:B------:R-:W-:-:S02]  /*0420*/  @!P2 VIADD R27, R27, 0x80 ;  /* 0x000000801b1ba836 */ /* 0x000fc40000000000 */
[----:B-1----:R-:W-:-:S03]  /*0430*/  @!P1 IMAD.WIDE.U32 R18, R5, 0x4, R18 ;  /* 0x0000000405129825 */ /* 0x002fc600078e0012 */
[----:B------:R-:W-:Y:S02]  /*0440*/  ISETP.GE.AND P3, PT, R27, R0, PT ;  /* 0x000000001b00720c */ /* 0x000fe40003f66270 */
[----:B------:R-:W1:Y:S01]  /*0450*/  @!P2 LDC.64 R24, c[0x0][0x228] ;  /* 0x00008a00ff18ab82 */ /* 0x000e620000000a00 */
[----:B--2---:R-:W-:Y:S01]  /*0460*/  @!P1 IMAD.WIDE.U32 R16, R5, 0x4, R16 ;  /* 0x0000000405109825 */ /* 0x004fe200078e0010 */
[----:B------:R-:W-:-:S09]  /*0470*/  CS2R R4, SRZ ;  /* 0x0000000000047805 */ /* 0x000fd2000001ff00 */
[----:B------:R-:W-:Y:S01]  /*0480*/  @!P3 IMAD.IADD R9, R2, 0x1, R27 ;  /* 0x000000010209b824 */ /* 0x000fe200078e021b */
[----:B------:R-:W2:Y:S01]  /*0490*/  @!P3 LDC.64 R20, c[0x0][0x220] ;  /* 0x00008800ff14bb82 */ /* 0x000ea20000000a00 */
[----:B------:R-:W-:Y:S01]  /*04a0*/  @!P3 VIADD R27, R27, 0x80 ;  /* 0x000000801b1bb836 */ /* 0x000fe20000000000 */
[----:B------:R4:W2:Y:S04]  /*04b0*/  @!P1 LDG.E R4, desc[UR4][R18.64] ;  /* 0x0000000412049981 */ /* 0x0008a8000c1e1900 */
[----:B------:R-:W-:Y:S01]  /*04c0*/  ISETP.GE.AND P4, PT, R27, R0, PT ;  /* 0x000000001b00720c */ /* 0x000fe20003f86270 */
[C---:B---3--:R-:W-:Y:S01]  /*04d0*/  @!P2 IMAD.WIDE.U32 R14, R7.reuse, 0x4, R14 ;  /* 0x00000004070ea825 */ /* 0x048fe200078e000e */
[----:B------:R-:W3:Y:S01]  /*04e0*/  @!P3 LDC.64 R12, c[0x0][0x228] ;  /* 0x00008a00ff0cbb82 */ /* 0x000ee20000000a00 */
[----:B------:R0:W3:Y:S02]  /*04f0*/  @!P1 LDG.E R5, desc[UR4][R16.64] ;  /* 0x0000000410059981 */ /* 0x0000e4000c1e1900 */
[----:B-1----:R-:W-:Y:S01]  /*0500*/  @!P2 IMAD.WIDE.U32 R24, R7, 0x4, R24 ;  /* 0x000000040718a825 */ /* 0x002fe200078e0018 */
[----:B------:R-:W-:-:S04]  /*0510*/  CS2R R6, SRZ ;  /* 0x0000000000067805 */ /* 0x000fc8000001ff00 */
[----:B----4-:R-:W1:Y:S03]  /*0520*/  @!P0 LDC.64 R18, c[0x0][0x228] ;  /* 0x00008a00ff128b82 */ /* 0x010e660000000a00 */
[----:B------:R-:W-:Y:S01]  /*0530*/  @!P4 IMAD.IADD R23, R2, 0x1, R27 ;  /* 0x000000010217c824 */ /* 0x000fe200078e021b */
[----:B------:R4:W3:Y:S01]  /*0540*/  @!P2 LDG.E R6, desc[UR4][R14.64] ;  /* 0x000000040e06a981 */ /* 0x0008e2000c1e1900 */
[----:B------:R-:W-:-:S03]  /*0550*/  @!P4 VIADD R27, R27, 0x80 ;  /* 0x000000801b1bc836 */ /* 0x000fc60000000000 */
[----:B------:R3:W3:Y:S01]  /*0560*/  @!P2 LDG.E R7, desc[UR4][R24.64] ;  /* 0x000000041807a981 */ /* 0x0006e2000c1e1900 */
[----:B0-----:R-:W0:Y:S01]  /*0570*/  @!P4 LDC.64 R16, c[0x0][0x220] ;  /* 0x00008800ff10cb82 */ /* 0x001e220000000a00 */
[----:B------:R-:W-:-:S07]  /*0580*/  ISETP.GE.AND P2, PT, R27, R0, PT ;  /* 0x000000001b00720c */ /* 0x000fce0003f46270 */
[----:B----4-:R-:W4:Y:S01]  /*0590*/  @!P4 LDC.64 R14, c[0x0][0x228] ;  /* 0x00008a00ff0ecb82 */ /* 0x010f220000000a00 */
[----:B--2---:R-:W-:-:S04]  /*05a0*/  @!P3 IMAD.WIDE.U32 R20, R9, 0x4, R20 ;  /* 0x000000040914b825 */ /* 0x004fc800078e0014 */
[----:B---3--:R-:W-:Y:S01]  /*05b0*/  @!P3 IMAD.WIDE.U32 R12, R9, 0x4, R12 ;  /* 0x00000004090cb825 */ /* 0x008fe200078e000c */
[----:B------:R-:W-:-:S03]  /*05c0*/  CS2R R8, SRZ ;  /* 0x0000000000087805 */ /* 0x000fc6000001ff00 */
[----:B------:R-:W-:Y:S02]  /*05d0*/  @!P2 IMAD.IADD R25, R2, 0x1, R27 ;  /* 0x000000010219a824 */ /* 0x000fe400078e021b */
[----:B------:R-:W-:Y:S01]  /*05e0*/  @!P2 VIADD R27, R27, 0x80 ;  /* 0x000000801b1ba836 */ /* 0x000fe20000000000 */
[----:B------:R2:W3:Y:S04]  /*05f0*/  @!P3 LDG.E R8, desc[UR4][R20.64] ;  /* 0x000000041408b981 */ /* 0x0004e8000c1e1900 */
[----:B------:R4:W3:Y:S01]  /*0600*/  @!P3 LDG.E R9, desc[UR4][R12.64] ;  /* 0x000000040c09b981 */ /* 0x0008e2000c1e1900 */
[----:B------:R-:W-:Y:S01]  /*0610*/  ISETP.GE.AND P3, PT, R27, R0, PT ;  /* 0x000000001b00720c */ /* 0x000fe20003f66270 */
[----:B------:R-:W-:-:S04]  /*0620*/  @!P0 IMAD.WIDE.U32 R28, R11, 0x4, R28 ;  /* 0x000000040b1c8825 */ /* 0x000fc800078e001c */
[----:B-1----:R-:W-:Y:S01]  /*0630*/  @!P0 IMAD.WIDE.U32 R18, R11, 0x4, R18 ;  /* 0x000000040b128825 */ /* 0x002fe200078e0012 */
[----:B------:R-:W-:Y:S01]  /*0640*/  CS2R R10, SRZ ;  /* 0x00000000000a7805 */ /* 0x000fe2000001ff00 */
[----:B--2---:R-:W1:Y:S02]  /*0650*/  @!P2 LDC.64 R20, c[0x0][0x228] ;  /* 0x00008a00ff14ab82 */ /* 0x004e640000000a00 */
[----:B0-----:R-:W-:-:S03]  /*0660*/  @!P4 IMAD.WIDE.U32 R16, R23, 0x4, R16 ;  /* 0x000000041710c825 */ /* 0x001fc600078e0010 */
[----:B------:R0:W2:Y:S01]  /*0670*/  @!P0 LDG.E R11, desc[UR4][R18.64] ;  /* 0x00000004120b8981 */ /* 0x0000a2000c1e1900 */
[----:B----4-:R-:W-:Y:S01]  /*0680*/  @!P4 IMAD.WIDE.U32 R14, R23, 0x4, R14 ;  /* 0x00000004170ec825 */ /* 0x010fe200078e000e */
[----:B------:R-:W-:Y:S01]  /*0690*/  CS2R R22, SRZ ;  /* 0x0000000000167805 */ /* 0x000fe2000001ff00 */
[----:B------:R-:W4:Y:S01]  /*06a0*/  @!P2 LDC.64 R12, c[0x0][0x220] ;  /* 0x00008800ff0cab82 */ /* 0x000f220000000a00 */
[----:B------:R-:W2:Y:S04]  /*06b0*/  @!P0 LDG.E R10, desc[UR4][R28.64] ;  /* 0x000000041c0a8981 */ /* 0x000ea8000c1e1900 */
[----:B------:R0:W3:Y:S03]  /*06c0*/  @!P4 LDG.E R22, desc[UR4][R16.64] ;  /* 0x000000041016c981 */ /* 0x0000e6000c1e1900 */
[----:B0-----:R-:W0:Y:S01]  /*06d0*/  @!P3 LDC.64 R18, c[0x0][0x220] ;  /* 0x00008800ff12bb82 */ /* 0x001e220000000a00 */
[----:B------:R-:W-:Y:S01]  /*06e0*/  IMAD.MOV.U32 R26, RZ, RZ, RZ ;  /* 0x000000ffff1a7224 */ /* 0x000fe200078e00ff */
[----:B------:R-:W3:Y:S06]  /*06f0*/  @!P4 LDG.E R23, desc[UR4][R14.64] ;  /* 0x000000040e17c981 */ /* 0x000eec000c1e1900 */
[----:B------:R-:W0:Y:S01]  /*0700*/  @!P3 LDC.64 R16, c[0x0][0x228] ;  /* 0x00008a00ff10bb82 */ /* 0x000e220000000a00 */
[----:B------:R-:W-:-:S02]  /*0710*/  @!P3 IMAD.IADD R29, R2, 0x1, R27 ;  /* 0x00000001021db824 */ /* 0x000fc400078e021b */
[----:B-1----:R-:W-:-:S04]  /*0720*/  @!P2 IMAD.WIDE.U32 R20, R25, 0x4, R20 ;  /* 0x000000041914a825 */ /* 0x002fc800078e0014 */
[----:B----4-:R-:W-:Y:S01]  /*0730*/  @!P2 IMAD.WIDE.U32 R12, R25, 0x4, R12 ;  /* 0x00000004190ca825 */ /* 0x010fe200078e000c */
[----:B------:R-:W-:-:S06]  /*0740*/  CS2R R24, SRZ ;  /* 0x0000000000187805 */ /* 0x000fcc000001ff00 */
[----:B------:R1:W4:Y:S01]  /*0750*/  @!P2 LDG.E R24, desc[UR4][R12.64] ;  /* 0x000000040c18a981 */ /* 0x000322000c1e1900 */
[----:B0-----:R-:W-:-:S03]  /*0760*/  @!P3 IMAD.WIDE.U32 R18, R29, 0x4, R18 ;  /* 0x000000041d12b825 */ /* 0x001fc600078e0012 */
[----:B------:R0:W4:Y:S01]  /*0770*/  @!P2 LDG.E R25, desc[UR4][R20.64] ;  /* 0x000000041419a981 */ /* 0x000122000c1e1900 */
[----:B------:R-:W-:Y:S01]  /*0780*/  @!P3 IMAD.WIDE.U32 R16, R29, 0x4, R16 ;  /* 0x000000041d10b825 */ /* 0x000fe200078e0010 */
[----:B------:R-:W-:-:S04]  /*0790*/  CS2R R28, SRZ ;  /* 0x00000000001c7805 */ /* 0x000fc8000001ff00 */
[----:B------:R-:W4:Y:S04]  /*07a0*/  @!P3 LDG.E R26, desc[UR4][R16.64] ;  /* 0x00000004101ab981 */ /* 0x000f28000c1e1900 */
[----:B------:R-:W4:Y:S01]  /*07b0*/  @!P3 LDG.E R29, desc[UR4][R18.64] ;  /* 0x00000004121db981 */ /* 0x000f22000c1e1900 */
[----:B------:R-:W-:-:S05]  /*07c0*/  @!P3 VIADD R27, R27, 0x80 ;  /* 0x000000801b1bb836 */ /* 0x000fca0000000000 */
[----:B------:R-:W-:-:S13]  /*07d0*/  ISETP.GE.AND P1, PT, R27, R0, PT ;  /* 0x000000001b00720c */ /* 0x000fda0003f26270 */
[----:B-1----:R-:W0:Y:S08]  /*07e0*/  @!P1 LDC.64 R12, c[0x0][0x228] ;  /* 0x00008a00ff0c9b82 */ /* 0x002e300000000a00 */
[----:B------:R-:W1:Y:S01]  /*07f0*/  @!P1 LDC.64 R14, c[0x0][0x220] ;  /* 0x00008800ff0e9b82 */ /* 0x000e620000000a00 */
[----:B------:R-:W-:-:S04]  /*0800*/  @!P1 IMAD.IADD R27, R2, 0x1, R27 ;  /* 0x00000001021b9824 */ /* 0x000fc800078e021b */
[----:B0-----:R-:W-:-:S03]  /*0810*/  @!P1 IMAD.WIDE.U32 R20, R27, 0x4, R12 ;  /* 0x000000041b149825 */ /* 0x001fc600078e000c */
[----:B------:R-:W0:Y:S02]  /*0820*/  @!P0 LDC.64 R12, c[0x0][0x218] ;  /* 0x00008600ff0c8b82 */ /* 0x000e240000000a00 */
[----:B------:R-:W5:Y:S01]  /*0830*/  @!P1 LDG.E R28, desc[UR4][R20.64] ;  /* 0x00000004141c9981 */ /* 0x000f62000c1e1900 */
[----:B-1----:R-:W-:-:S04]  /*0840*/  @!P1 IMAD.WIDE.U32 R14, R27, 0x4, R14 ;  /* 0x000000041b0e9825 */ /* 0x002fc800078e000e */
[----:B------:R-:W-:-:S06]  /*0850*/  IMAD.MOV.U32 R27, RZ, RZ, RZ ;  /* 0x000000ffff1b7224 */ /* 0x000fcc00078e00ff */
[----:B------:R1:W5:Y:S02]  /*0860*/  @!P1 LDG.E R27, desc[UR4][R14.64] ;  /* 0x000000040e1b9981 */ /* 0x000364000c1e1900 */
[----:B-1----:R-:W-:-:S05]  /*0870*/  @!P0 IMAD.IADD R15, R2, 0x1, R3 ;  /* 0x00000001020f8824 */ /* 0x002fca00078e0203 */
[----:B0-----:R-:W-:-:S05]  /*0880*/  @!P0 IADD3 R12, P2, R15, R12, RZ ;  /* 0x0000000c0f0c8210 */ /* 0x001fca0007f5e0ff */
[----:B------:R-:W-:Y:S01]  /*0890*/  @!P0 IMAD.X R13, RZ, RZ, R13, P2 ;  /* 0x000000ffff0d8224 */ /* 0x000fe200010e060d */
[----:B------:R-:W-:Y:S04]  /*08a0*/  BSSY B0, `(.L_x_26159) ;  /* 0x0000044000007945 */ /* 0x000fe80003800000 */
[----:B------:R-:W-:Y:S01]  /*08b0*/  BSSY B1, `(.L_x_26160) ;  /* 0x000003b000017945 */ /* 0x000fe20003800000 */
[----:B--2---:R-:W-:Y:S01]  /*08c0*/  @!P0 LOP3.LUT P1, RZ, R11, R10, RZ, 0xfc, !PT ;  /* 0x0000000a0bff8212 */ /* 0x004fe2000782fcff */
[----:B------:R-:W-:-:S03]  /*08d0*/  VIADD R10, R3, 0x80 ;  /* 0x00000080030a7836 */ /* 0x000fc60000000000 */
[----:B------:R-:W-:Y:S01]  /*08e0*/  @!P0 SEL R11, RZ, 0x1, !P1 ;  /* 0x00000001ff0b8807 */ /* 0x000fe20004800000 */
[----:B------:R-:W-:-:S04]  /*08f0*/  @!P0 IMAD.MOV.U32 R3, RZ, RZ, R10 ;  /* 0x000000ffff038224 */ /* 0x000fc800078e000a */
[----:B------:R0:W-:Y:S01]  /*0900*/  @!P0 STG.E.U8 desc[UR4][R12.64], R11 ;  /* 0x0000000b0c008986 */ /* 0x0001e2000c101104 */
[----:B------:R-:W-:-:S04]  /*0910*/  LOP3.LUT P0, RZ, R5, R4, RZ, 0xfc, !PT ;  /* 0x0000000405ff7212 */ /* 0x000fc8000780fcff */
[----:B------:R-:W-:Y:S02]  /*0920*/  SEL R5, RZ, 0x1, !P0 ;  /* 0x00000001ff057807 */ /* 0x000fe40004000000 */
[----:B------:R-:W-:Y:S02]  /*0930*/  ISETP.GE.AND P0, PT, R3, R0, PT ;  /* 0x000000000300720c */ /* 0x000fe40003f06270 */
[----:B------:R-:W-:Y:S02]  /*0940*/  LOP3.LUT P1, RZ, R7, R6, RZ, 0xfc, !PT ;  /* 0x0000000607ff7212 */ /* 0x000fe4000782fcff */
[----:B---3--:R-:W-:Y:S02]  /*0950*/  LOP3.LUT P2, RZ, R9, R8, RZ, 0xfc, !PT ;  /* 0x0000000809ff7212 */ /* 0x008fe4000784fcff */
[----:B------:R-:W-:Y:S02]  /*0960*/  LOP3.LUT P3, RZ, R23, R22, RZ, 0xfc, !PT ;  /* 0x0000001617ff7212 */ /* 0x000fe4000786fcff */
[----:B------:R-:W-:-:S02]  /*0970*/  SEL R9, RZ, 0x1, !P1 ;  /* 0x00000001ff097807 */ /* 0x000fc40004800000 */
[----:B0-----:R-:W-:Y:S02]  /*0980*/  SEL R11, RZ, 0x1, !P2 ;  /* 0x00000001ff0b7807 */ /* 0x001fe40005000000 */
[----:B------:R-:W-:Y:S02]  /*0990*/  SEL R13, RZ, 0x1, !P3 ;  /* 0x00000001ff0d7807 */ /* 0x000fe40005800000 */
[----:B----4-:R-:W-:-:S04]  /*09a0*/  LOP3.LUT P4, RZ, R25, R24, RZ, 0xfc, !PT ;  /* 0x0000001819ff7212 */ /* 0x010fc8000788fcff */
[----:B------:R-:W-:Y:S02]  /*09b0*/  SEL R15, RZ, 0x1, !P4 ;  /* 0x00000001ff0f7807 */ /* 0x000fe40006000000 */
[----:B------:R-:W-:-:S04]  /*09c0*/  LOP3.LUT P5, RZ, R26, R29, RZ, 0xfc, !PT ;  /* 0x0000001d1aff7212 */ /* 0x000fc800078afcff */
        /* <DEDUP_REMOVED lines=16> */
.L_x_26161:
        /* <DEDUP_REMOVED lines=8> */
.L_x_26162:
        /* <DEDUP_REMOVED lines=8> */
.L_x_26163:
        /* <DEDUP_REMOVED lines=9> */
.L_x_26164:
[----:B------:R-:W-:Y:S05]  /*0c60*/  BSYNC B1 ;  /* 0x0000000000017941 */ /* 0x000fea0003800000 */
.L_x_26160:
[----:B------:R-:W-:-:S13]  /*0c70*/  ISETP.GE.AND P0, PT, R3, R0, PT ;  /* 0x000000000300720c */ /* 0x000fda0003f06270 */
[----:B------:R-:W3:Y:S01]  /*0c80*/  @!P0 LDC.64 R8, c[0x0][0x218] ;  /* 0x00008600ff088b82 */ /* 0x000ee20000000a00 */
[----:B012---:R-:W-:Y:S02]  /*0c90*/  @!P0 IMAD.IADD R7, R2, 0x1, R3 ;  /* 0x0000000102078824 */ /* 0x007fe400078e0203 */
[----:B------:R-:W-:-:S03]  /*0ca0*/  @!P0 VIADD R3, R3, 0x80 ;  /* 0x0000008003038836 */ /* 0x000fc60000000000 */
[----:B---3--:R-:W-:-:S05]  /*0cb0*/  @!P0 IADD3 R6, P1, R7, R8, RZ ;  /* 0x0000000807068210 */ /* 0x008fca0007f3e0ff */
[----:B------:R-:W-:-:S05]  /*0cc0*/  @!P0 IMAD.X R7, RZ, RZ, R9, P1 ;  /* 0x000000ffff078224 */ /* 0x000fca00008e0609 */
[----:B------:R2:W-:Y:S03]  /*0cd0*/  @!P0 STG.E.U8 desc[UR4][R6.64], R4 ;  /* 0x0000000406008986 */ /* 0x0005e6000c101104 */
.L_x_26165:
[----:B------:R-:W-:Y:S05]  /*0ce0*/  BSYNC B0 ;  /* 0x0000000000007941 */ /* 0x000fea0003800000 */
.L_x_26159:
[----:B------:R-:W-:Y:S05]  /*0cf0*/  WARPSYNC.ALL ;  /* 0x0000000000007948 */ /* 0x000fea0003800000 */
[----:B------:R-:W-:-:S13]  /*0d00*/  ISETP.GE.AND P0, PT, R3, R0, PT ;  /* 0x000000000300720c */ /* 0x000fda0003f06270 */
[----:B------:R-:W-:Y:S05]  /*0d10*/  @P0 EXIT ;  /* 0x000000000000094d */ /* 0x000fea0003800000 */
[----:B------:R-:W-:Y:S01]  /*0d20*/  IMAD.IADD R2, R2, 0x1, R3 ;  /* 0x0000000102027824 */ /* 0x000fe200078e0203 */
[----:B------:R-:W-:Y:S01]  /*0d30*/  ULDC.64 UR6, c[0x0][0x218] ;  /* 0x0000860000067ab9 */ /* 0x000fe20000000a00 */
[----:B-----5:R-:W-:-:S03]  /*0d40*/  LOP3.LUT P0, RZ, R28, R27, RZ, 0xfc, !PT ;  /* 0x0000001b1cff7212 */ /* 0x020fc6000780fcff */
[----:B------:R-:W-:Y:S02]  /*0d50*/  IADD3 R2, P1, R2, UR6, RZ ;  /* 0x0000000602027c10 */ /* 0x000fe4000ff3e0ff */
[----:B------:R-:W-:-:S03]  /*0d60*/  SEL R5, RZ, 0x1, !P0 ;  /* 0x00000001ff057807 */ /* 0x000fc60004000000 */
[----:B------:R-:W-:-:S05]  /*0d70*/  IMAD.X R3, RZ, RZ, UR7, P1 ;  /* 0x00000007ff037e24 */ /* 0x000fca00088e06ff */
[----:B------:R-:W-:Y:S01]  /*0d80*/  STG.E.U8 desc[UR4][R2.64], R5 ;  /* 0x0000000502007986 */ /* 0x000fe2000c101104 */
[----:B------:R-:W-:Y:S05]  /*0d90*/  EXIT ;  /* 0x000000000000794d */ /* 0x000fea0003800000 */
.L_x_26166:
        /* <DEDUP_REMOVED lines=14> */
.L_x_43998:


//--------------------- .text._ZN2at6native29vectorized_elementwise_kernelILi4ENS0_13BinaryFunctorIiibZZZNS0_22logical_or_kernel_cudaERNS_14TensorIteratorEENKUlvE0_clEvENKUlvE1_clEvEUliiE_EESt5arrayIPcLm3EEEEviT0_T1_ --------------------------
	.section	.text._ZN2at6native29vectorized_elementwise_kernelILi4ENS0_13BinaryFunctorIiibZZZNS0_22logical_or_kernel_cudaERNS_14TensorIteratorEENKUlvE0_clEvENKUlvE1_clEvEUliiE_EESt5arrayIPcLm3EEEEviT0_T1_,"ax",@progbits
	.align	128
        .global         _ZN2at6native29vectorized_elementwise_kernelILi4ENS0_13BinaryFunctorIiibZZZNS0_22logical_or_kernel_cudaERNS_14TensorIteratorEENKUlvE0_clEvENKUlvE1_clEvEUliiE_EESt5arrayIPcLm3EEEEviT0_T1_
        .type           _ZN2at6native29vectorized_elementwise_kernelILi4ENS0_13BinaryFunctorIiibZZZNS0_22logical_or_kernel_cudaERNS_14TensorIteratorEENKUlvE0_clEvENKUlvE1_clEvEUliiE_EESt5arrayIPcLm3EEEEviT0_T1_,@function
        .size           _ZN2at6native29vectorized_elementwise_kernelILi4ENS0_13BinaryFunctorIiibZZZNS0_22logical_or_kernel_cudaERNS_14TensorIteratorEENKUlvE0_clEvENKUlvE1_clEvEUliiE_EESt5arrayIPcLm3EEEEviT0_T1_,(.L_x_43999 - _ZN2at6native29vectorized_elementwise_kernelILi4ENS0_13BinaryFunctorIiibZZZNS0_22logical_or_kernel_cudaERNS_14TensorIteratorEENKUlvE0_clEvENKUlvE1_clEvEUliiE_EESt5arrayIPcLm3EEEEviT0_T1_)
        .other          _ZN2at6native29vectorized_elementwise_kernelILi4ENS0_13BinaryFunctorIiibZZZNS0_22logical_or_kernel_cudaERNS_14TensorIteratorEENKUlvE0_clEvENKUlvE1_clEvEUliiE_EESt5arrayIPcLm3EEEEviT0_T1_,@"STO_CUDA_ENTRY STV_DEFAULT"
_ZN2at6native29vectorized_elementwise_kernelILi4ENS0_13BinaryFunctorIiibZZZNS0_22logical_or_kernel_cudaERNS_14TensorIteratorEENKUlvE0_clEvENKUlvE1_clEvEUliiE_EESt5arrayIPcLm3EEEEviT0_T1_:
.text._ZN2at6native29vectorized_elementwise_kernelILi4ENS0_13BinaryFunctorIiibZZZNS0_22logical_or_kernel_cudaERNS_14TensorIteratorEENKUlvE0_clEvENKUlvE1_clEvEUliiE_EESt5arrayIPcLm3EEEEviT0_T1_:
        /* <DEDUP_REMOVED lines=15> */
[----:B------:R-:W2:Y:S03]  /*00f0*/  LDG.E.128 R12, desc[UR4][R20.64+0x800] ;  /* 0x00080004140c7981 */ /* 0x000ea6000c1e1d00 */
[----:B------:R-:W-:Y:S02]  /*0100*/  IMAD.WIDE.U32 R22, R0, 0x10, R6 ;  /* 0x0000001000167825 */ /* 0x000fe400078e0006 */
[----:B------:R-:W3:Y:S04]  /*0110*/  LDG.E.128 R4, desc[UR4][R20.64] ;  /* 0x0000000414047981 */ /* 0x000ee8000c1e1d00 */
[----:B------:R-:W3:Y:S04]  /*0120*/  LDG.E.128 R8, desc[UR4][R22.64] ;  /* 0x0000000416087981 */ /* 0x000ee8000c1e1d00 */
[----:B------:R-:W2:Y:S01]  /*0130*/  LDG.E.128 R16, desc[UR4][R22.64+0x800] ;  /* 0x0008000416107981 */ /* 0x000ea2000c1e1d00 */
[----:B---3--:R-:W-:-:S02]  /*0140*/  LOP3.LUT P1, RZ, R8, R4, RZ, 0xfc, !PT ;  /* 0x0000000408ff7212 */ /* 0x008fc4000782fcff */
[----:B------:R-:W-:Y:S02]  /*0150*/  LOP3.LUT P2, RZ, R9, R5, RZ, 0xfc, !PT ;  /* 0x0000000509ff7212 */ /* 0x000fe4000784fcff */
[----:B--2---:R-:W-:Y:S02]  /*0160*/  LOP3.LUT P3, RZ, R16, R12, RZ, 0xfc, !PT ;  /* 0x0000000c10ff7212 */ /* 0x004fe4000786fcff */
[----:B------:R-:W-:Y:S02]  /*0170*/  LOP3.LUT P4, RZ, R17, R13, RZ, 0xfc, !PT ;  /* 0x0000000d11ff7212 */ /* 0x000fe4000788fcff */
[----:B------:R-:W-:Y:S02]  /*0180*/  LOP3.LUT P0, RZ, R10, R6, RZ, 0xfc, !PT ;  /* 0x000000060aff7212 */ /* 0x000fe4000780fcff */
[----:B------:R-:W-:Y:S02]  /*0190*/  SEL R3, RZ, 0x1, !P1 ;  /* 0x00000001ff037807 */ /* 0x000fe40004800000 */
[----:B------:R-:W-:-:S02]  /*01a0*/  SEL R4, RZ, 0x1, !P2 ;  /* 0x00000001ff047807 */ /* 0x000fc40005000000 */
[----:B------:R-:W-:Y:S02]  /*01b0*/  SEL R5, RZ, 0x1, !P3 ;  /* 0x00000001ff057807 */ /* 0x000fe40005800000 */
[----:B------:R-:W-:Y:S02]  /*01c0*/  SEL R6, RZ, 0x1, !P4 ;  /* 0x00000001ff067807 */ /* 0x000fe40006000000 */
[----:B------:R-:W-:Y:S02]  /*01d0*/  LOP3.LUT P2, RZ, R18, R14, RZ, 0xfc, !PT ;  /* 0x0000000e12ff7212 */ /* 0x000fe4000784fcff */
[----:B------:R-:W-:Y:S02]  /*01e0*/  LOP3.LUT P1, RZ, R11, R7, RZ, 0xfc, !PT ;  /* 0x000000070bff7212 */ /* 0x000fe4000782fcff */
[----:B------:R-:W-:Y:S02]  /*01f0*/  PRMT R7, R4, 0x7604, R3 ;  /* 0x0000760404077816 */ /* 0x000fe40000000003 */
[----:B------:R-:W-:-:S02]  /*0200*/  PRMT R6, R6, 0x7604, R5 ;  /* 0x0000760406067816 */ /* 0x000fc40000000005 */
[----:B------:R-:W-:Y:S02]  /*0210*/  IADD3 R2, P3, R2, UR6, RZ ;  /* 0x0000000602027c10 */ /* 0x000fe4000ff7e0ff */
[----:B------:R-:W-:Y:S02]  /*0220*/  SEL R4, RZ, 0x1, !P0 ;  /* 0x00000001ff047807 */ /* 0x000fe40004000000 */
[----:B------:R-:W-:Y:S02]  /*0230*/  SEL R5, RZ, 0x1, !P2 ;  /* 0x00000001ff057807 */ /* 0x000fe40005000000 */
[----:B------:R-:W-:Y:S01]  /*0240*/  LOP3.LUT P0, RZ, R19, R15, RZ, 0xfc, !PT ;  /* 0x0000000f13ff7212 */ /* 0x000fe2000780fcff */
[----:B------:R-:W-:Y:S01]  /*0250*/  IMAD.X R3, RZ, RZ, UR7, P3 ;  /* 0x00000007ff037e24 */ /* 0x000fe200098e06ff */
        /* <DEDUP_REMOVED lines=10> */
.L_x_26167:
        /* <DEDUP_REMOVED lines=21> */
[----:B------:R2:W4:Y:S01]  /*0450*/  @!P2 LDG.E R4, desc[UR4][R18.64] ;  /* 0x000000041204a981 */ /* 0x000522000c1e1900 */
[----:B------:R-:W-:Y:S01]  /*0460*/  @!P4 VIADD R27, R27, 0x80 ;  /* 0x000000801b1bc836 */ /* 0x000fe20000000000 */
[----:B------:R-:W0:Y:S01]  /*0470*/  @!P4 LDC.64 R20, c[0x0][0x220] ;  /* 0x00008800ff14cb82 */ /* 0x000e220000000a00 */
[----:B---3--:R-:W-:Y:S01]  /*0480*/  @!P3 IMAD.WIDE.U32 R14, R7, 0x4, R14 ;  /* 0x00000004070eb825 */ /* 0x008fe200078e000e */
[----:B------:R3:W4:Y:S02]  /*0490*/  @!P2 LDG.E R5, desc[UR4][R16.64] ;  /* 0x000000041005a981 */ /* 0x000724000c1e1900 */
[----:B------:R-:W-:-:S04]  /*04a0*/  ISETP.GE.AND P1, PT, R27, R0, PT ;  /* 0x000000001b00720c */ /* 0x000fc80003f26270 */
[----:B------:R-:W0:Y:S01]  /*04b0*/  @!P4 LDC.64 R12, c[0x0][0x228] ;  /* 0x00008a00ff0ccb82 */ /* 0x000e220000000a00 */
[----:B-1----:R-:W-:Y:S01]  /*04c0*/  @!P3 IMAD.WIDE.U32 R24, R7, 0x4, R24 ;  /* 0x000000040718b825 */ /* 0x002fe200078e0018 */
[----:B------:R-:W-:-:S06]  /*04d0*/  CS2R R6, SRZ ;  /* 0x0000000000067805 */ /* 0x000fcc000001ff00 */
[----:B--2---:R-:W1:Y:S01]  /*04e0*/  @!P0 LDC.64 R18, c[0x0][0x228] ;  /* 0x00008a00ff128b82 */ /* 0x004e620000000a00 */
[----:B------:R-:W-:Y:S01]  /*04f0*/  @!P1 IMAD.IADD R23, R2, 0x1, R27 ;  /* 0x0000000102179824 */ /* 0x000fe200078e021b */
[----:B------:R2:W4:Y:S01]  /*0500*/  @!P3 LDG.E R6, desc[UR4][R14.64] ;  /* 0x000000040e06b981 */ /* 0x000522000c1e1900 */
[----:B------:R-:W-:-:S03]  /*0510*/  @!P1 VIADD R27, R27, 0x80 ;  /* 0x000000801b1b9836 */ /* 0x000fc60000000000 */
[----:B------:R0:W4:Y:S02]  /*0520*/  @!P3 LDG.E R7, desc[UR4][R24.64] ;  /* 0x000000041807b981 */ /* 0x000124000c1e1900 */
[----:B------:R-:W-:Y:S01]  /*0530*/  ISETP.GE.AND P2, PT, R27, R0, PT ;  /* 0x000000001b00720c */ /* 0x000fe20003f46270 */
[----:B---3--:R-:W3:Y:S08]  /*0540*/  @!P1 LDC.64 R16, c[0x0][0x220] ;  /* 0x00008800ff109b82 */ /* 0x008ef00000000a00 */
[----:B--2---:R-:W2:Y:S04]  /*0550*/  @!P1 LDC.64 R14, c[0x0][0x228] ;  /* 0x00008a00ff0e9b82 */ /* 0x004ea80000000a00 */
[----:B0-----:R-:W-:-:S02]  /*0560*/  @!P2 IMAD.IADD R25, R2, 0x1, R27 ;  /* 0x000000010219a824 */ /* 0x001fc400078e021b */
[----:B------:R-:W-:-:S05]  /*0570*/  @!P2 VIADD R27, R27, 0x80 ;  /* 0x000000801b1ba836 */ /* 0x000fca0000000000 */
[----:B------:R-:W-:Y:S01]  /*0580*/  ISETP.GE.AND P3, PT, R27, R0, PT ;  /* 0x000000001b00720c */ /* 0x000fe20003f66270 */
[----:B------:R-:W-:-:S04]  /*0590*/  @!P4 IMAD.WIDE.U32 R20, R9, 0x4, R20 ;  /* 0x000000040914c825 */ /* 0x000fc800078e0014 */
[----:B------:R-:W-:Y:S01]  /*05a0*/  @!P4 IMAD.WIDE.U32 R12, R9, 0x4, R12 ;  /* 0x00000004090cc825 */ /* 0x000fe200078e000c */
[----:B------:R-:W-:-:S03]  /*05b0*/  CS2R R8, SRZ ;  /* 0x0000000000087805 */ /* 0x000fc6000001ff00 */
[----:B------:R-:W-:-:S03]  /*05c0*/  @!P0 IMAD.WIDE.U32 R28, R11, 0x4, R28 ;  /* 0x000000040b1c8825 */ /* 0x000fc600078e001c */
[----:B------:R0:W4:Y:S01]  /*05d0*/  @!P4 LDG.E R8, desc[UR4][R20.64] ;  /* 0x000000041408c981 */ /* 0x000122000c1e1900 */
[----:B-1----:R-:W-:Y:S01]  /*05e0*/  @!P0 IMAD.WIDE.U32 R18, R11, 0x4, R18 ;  /* 0x000000040b128825 */ /* 0x002fe200078e0012 */
[----:B------:R-:W-:Y:S02]  /*05f0*/  CS2R R10, SRZ ;  /* 0x00000000000a7805 */ /* 0x000fe4000001ff00 */
[----:B------:R1:W4:Y:S01]  /*0600*/  @!P4 LDG.E R9, desc[UR4][R12.64] ;  /* 0x000000040c09c981 */ /* 0x000322000c1e1900 */
[----:B---3--:R-:W-:-:S03]  /*0610*/  @!P1 IMAD.WIDE.U32 R16, R23, 0x4, R16 ;  /* 0x0000000417109825 */ /* 0x008fc600078e0010 */
[----:B------:R3:W4:Y:S01]  /*0620*/  @!P0 LDG.E R11, desc[UR4][R18.64] ;  /* 0x00000004120b8981 */ /* 0x000722000c1e1900 */
[----:B--2---:R-:W-:Y:S01]  /*0630*/  @!P1 IMAD.WIDE.U32 R14, R23, 0x4, R14 ;  /* 0x00000004170e9825 */ /* 0x004fe200078e000e */
[----:B------:R-:W-:Y:S01]  /*0640*/  CS2R R22, SRZ ;  /* 0x0000000000167805 */ /* 0x000fe2000001ff00 */
[----:B0-----:R-:W0:Y:S01]  /*0650*/  @!P2 LDC.64 R20, c[0x0][0x228] ;  /* 0x00008a00ff14ab82 */ /* 0x001e220000000a00 */
[----:B------:R-:W2:Y:S04]  /*0660*/  @!P0 LDG.E R10, desc[UR4][R28.64] ;  /* 0x000000041c0a8981 */ /* 0x000ea8000c1e1900 */
[----:B------:R3:W2:Y:S03]  /*0670*/  @!P1 LDG.E R22, desc[UR4][R16.64] ;  /* 0x0000000410169981 */ /* 0x0006a6000c1e1900 */
[----:B-1----:R-:W1:Y:S01]  /*0680*/  @!P2 LDC.64 R12, c[0x0][0x220] ;  /* 0x00008800ff0cab82 */ /* 0x002e620000000a00 */
[----:B------:R-:W-:Y:S01]  /*0690*/  IMAD.MOV.U32 R26, RZ, RZ, RZ ;  /* 0x000000ffff1a7224 */ /* 0x000fe200078e00ff */
[----:B------:R-:W2:Y:S06]  /*06a0*/  @!P1 LDG.E R23, desc[UR4][R14.64] ;  /* 0x000000040e179981 */ /* 0x000eac000c1e1900 */
[----:B---3--:R-:W3:Y:S08]  /*06b0*/  @!P3 LDC.64 R18, c[0x0][0x220] ;  /* 0x00008800ff12bb82 */ /* 0x008ef00000000a00 */
[----:B------:R-:W3:Y:S01]  /*06c0*/  @!P3 LDC.64 R16, c[0x0][0x228] ;  /* 0x00008a00ff10bb82 */ /* 0x000ee20000000a00 */
[----:B------:R-:W-:-:S02]  /*06d0*/  @!P3 IMAD.IADD R29, R2, 0x1, R27 ;  /* 0x00000001021db824 */ /* 0x000fc400078e021b */
[----:B0-----:R-:W-:-:S04]  /*06e0*/  @!P2 IMAD.WIDE.U32 R20, R25, 0x4, R20 ;  /* 0x000000041914a825 */ /* 0x001fc800078e0014 */
[----:B-1----:R-:W-:Y:S01]  /*06f0*/  @!P2 IMAD.WIDE.U32 R12, R25, 0x4, R12 ;  /* 0x00000004190ca825 */ /* 0x002fe200078e000c */
[----:B------:R-:W-:-:S06]  /*0700*/  CS2R R24, SRZ ;  /* 0x0000000000187805 */ /* 0x000fcc000001ff00 */
[----:B------:R0:W2:Y:S01]  /*0710*/  @!P2 LDG.E R24, desc[UR4][R12.64] ;  /* 0x000000040c18a981 */ /* 0x0000a2000c1e1900 */
[----:B---3--:R-:W-:-:S03]  /*0720*/  @!P3 IMAD.WIDE.U32 R18, R29, 0x4, R18 ;  /* 0x000000041d12b825 */ /* 0x008fc600078e0012 */
[----:B------:R1:W3:Y:S01]  /*0730*/  @!P2 LDG.E R25, desc[UR4][R20.64] ;  /* 0x000000041419a981 */ /* 0x0002e2000c1e1900 */
[----:B------:R-:W-:Y:S01]  /*0740*/  @!P3 IMAD.WIDE.U32 R16, R29, 0x4, R16 ;  /* 0x000000041d10b825 */ /* 0x000fe200078e0010 */
[----:B------:R-:W-:-:S04]  /*0750*/  CS2R R28, SRZ ;  /* 0x00000000001c7805 */ /* 0x000fc8000001ff00 */
[----:B------:R-:W3:Y:S04]  /*0760*/  @!P3 LDG.E R26, desc[UR4][R16.64] ;  /* 0x00000004101ab981 */ /* 0x000ee8000c1e1900 */
[----:B------:R-:W3:Y:S01]  /*0770*/  @!P3 LDG.E R29, desc[UR4][R18.64] ;  /* 0x00000004121db981 */ /* 0x000ee2000c1e1900 */
[----:B------:R-:W-:-:S05]  /*0780*/  @!P3 VIADD R27, R27, 0x80 ;  /* 0x000000801b1bb836 */ /* 0x000fca0000000000 */
[----:B------:R-:W-:-:S13]  /*0790*/  ISETP.GE.AND P1, PT, R27, R0, PT ;  /* 0x000000001b00720c */ /* 0x000fda0003f26270 */
[----:B0-----:R-:W1:Y:S08]  /*07a0*/  @!P1 LDC.64 R12, c[0x0][0x228] ;  /* 0x00008a00ff0c9b82 */ /* 0x001e700000000a00 */
[----:B------:R-:W0:Y:S01]  /*07b0*/  @!P1 LDC.64 R14, c[0x0][0x220] ;  /* 0x00008800ff0e9b82 */ /* 0x000e220000000a00 */
[----:B------:R-:W-:-:S04]  /*07c0*/  @!P1 IMAD.IADD R27, R2, 0x1, R27 ;  /* 0x00000001021b9824 */ /* 0x000fc800078e021b */
[----:B-1----:R-:W-:-:S03]  /*07d0*/  @!P1 IMAD.WIDE.U32 R20, R27, 0x4, R12 ;  /* 0x000000041b149825 */ /* 0x002fc600078e000c */
[----:B------:R-:W1:Y:S02]  /*07e0*/  @!P0 LDC.64 R12, c[0x0][0x218] ;  /* 0x00008600ff0c8b82 */ /* 0x000e640000000a00 */
[----:B------:R-:W5:Y:S01]  /*07f0*/  @!P1 LDG.E R28, desc[UR4][R20.64] ;  /* 0x00000004141c9981 */ /* 0x000f62000c1e1900 */
[----:B0-----:R-:W-:-:S04]  /*0800*/  @!P1 IMAD.WIDE.U32 R14, R27, 0x4, R14 ;  /* 0x000000041b0e9825 */ /* 0x001fc800078e000e */
[----:B------:R-:W-:-:S06]  /*0810*/  IMAD.MOV.U32 R27, RZ, RZ, RZ ;  /* 0x000000ffff1b7224 */ /* 0x000fcc00078e00ff */
[----:B------:R0:W5:Y:S02]  /*0820*/  @!P1 LDG.E R27, desc[UR4][R14.64] ;  /* 0x000000040e1b9981 */ /* 0x000164000c1e1900 */
[----:B0-----:R-:W-:-:S05]  /*0830*/  @!P0 IMAD.IADD R15, R2, 0x1, R3 ;  /* 0x00000001020f8824 */ /* 0x001fca00078e0203 */
[----:B-1----:R-:W-:-:S05]  /*0840*/  @!P0 IADD3 R12, P2, R15, R12, RZ ;  /* 0x0000000c0f0c8210 */ /* 0x002fca0007f5e0ff */
[----:B------:R-:W-:Y:S01]  /*0850*/  @!P0 IMAD.X R13, RZ, RZ, R13, P2 ;  /* 0x000000ffff0d8224 */ /* 0x000fe200010e060d */
[----:B------:R-:W-:Y:S04]  /*0860*/  BSSY B0, `(.L_x_26168) ;  /* 0x0000044000007945 */ /* 0x000fe80003800000 */
[----:B------:R-:W-:Y:S01]  /*0870*/  BSSY B1, `(.L_x_26169) ;  /* 0x000003b000017945 */ /* 0x000fe20003800000 */
[----:B----4-:R-:W-:-:S04]  /*0880*/  LOP3.LUT P5, RZ, R5, R4, RZ, 0xfc, !PT ;  /* 0x0000000405ff7212 */ /* 0x010fc800078afcff */
[----:B------:R-:W-:Y:S02]  /*0890*/  SEL R5, RZ, 0x1, !P5 ;  /* 0x00000001ff057807 */ /* 0x000fe40006800000 */
[----:B------:R-:W-:Y:S02]  /*08a0*/  LOP3.LUT P4, RZ, R7, R6, RZ, 0xfc, !PT ;  /* 0x0000000607ff7212 */ /* 0x000fe4000788fcff */
[----:B--2---:R-:W-:Y:S01]  /*08b0*/  @!P0 LOP3.LUT P1, RZ, R11, R10, RZ, 0xfc, !PT ;  /* 0x0000000a0bff8212 */ /* 0x004fe2000782fcff */
[----:B------:R-:W-:-:S04]  /*08c0*/  VIADD R10, R3, 0x80 ;  /* 0x00000080030a7836 */ /* 0x000fc80000000000 */
[----:B------:R-:W-:-:S05]  /*08d0*/  @!P0 IMAD.MOV.U32 R3, RZ, RZ, R10 ;  /* 0x000000ffff038224 */ /* 0x000fca00078e000a */
[----:B------:R-:W-:Y:S02]  /*08e0*/  ISETP.GE.AND P5, PT, R3, R0, PT ;  /* 0x000000000300720c */ /* 0x000fe40003fa6270 */
[----:B------:R-:W-:Y:S02]  /*08f0*/  @!P0 SEL R11, RZ, 0x1, !P1 ;  /* 0x00000001ff0b8807 */ /* 0x000fe40004800000 */
[----:B------:R-:W-:Y:S02]  /*0900*/  LOP3.LUT P3, RZ, R9, R8, RZ, 0xfc, !PT ;  /* 0x0000000809ff7212 */ /* 0x000fe4000786fcff */
[----:B------:R-:W-:Y:S01]  /*0910*/  LOP3.LUT P2, RZ, R23, R22, RZ, 0xfc, !PT ;  /* 0x0000001617ff7212 */ /* 0x000fe2000784fcff */
[----:B------:R0:W-:Y:S01]  /*0920*/  @!P0 STG.E.U8 desc[UR4][R12.64], R11 ;  /* 0x0000000b0c008986 */ /* 0x0001e2000c101104 */
[----:B------:R-:W-:Y:S02]  /*0930*/  SEL R9, RZ, 0x1, !P4 ;  /* 0x00000001ff097807 */ /* 0x000fe40006000000 */
[----:B0-----:R-:W-:-:S02]  /*0940*/  SEL R11, RZ, 0x1, !P3 ;  /* 0x00000001ff0b7807 */ /* 0x001fc40005800000 */
[----:B------:R-:W-:Y:S02]  /*0950*/  SEL R13, RZ, 0x1, !P2 ;  /* 0x00000001ff0d7807 */ /* 0x000fe40005000000 */
[----:B---3--:R-:W-:-:S04]  /*0960*/  LOP3.LUT P1, RZ, R25, R24, RZ, 0xfc, !PT ;  /* 0x0000001819ff7212 */ /* 0x008fc8000782fcff */
        /* <DEDUP_REMOVED lines=18> */
.L_x_26170:
        /* <DEDUP_REMOVED lines=8> */
.L_x_26171:
        /* <DEDUP_REMOVED lines=8> */
.L_x_26172:
        /* <DEDUP_REMOVED lines=9> */
.L_x_26173:
[----:B------:R-:W-:Y:S05]  /*0c20*/  BSYNC B1 ;  /* 0x0000000000017941 */ /* 0x000fea0003800000 */
.L_x_26169:
[----:B------:R-:W-:-:S13]  /*0c30*/  ISETP.GE.AND P0, PT, R3, R0, PT ;  /* 0x000000000300720c */ /* 0x000fda0003f06270 */
[----:B------:R-:W3:Y:S01]  /*0c40*/  @!P0 LDC.64 R8, c[0x0][0x218] ;  /* 0x00008600ff088b82 */ /* 0x000ee20000000a00 */
[----:B012---:R-:W-:Y:S02]  /*0c50*/  @!P0 IMAD.IADD R7, R2, 0x1, R3 ;  /* 0x0000000102078824 */ /* 0x007fe400078e0203 */
[----:B------:R-:W-:-:S03]  /*0c60*/  @!P0 VIADD R3, R3, 0x80 ;  /* 0x0000008003038836 */ /* 0x000fc60000000000 */
[----:B---3--:R-:W-:-:S05]  /*0c70*/  @!P0 IADD3 R6, P1, R7, R8, RZ ;  /* 0x0000000807068210 */ /* 0x008fca0007f3e0ff */
[----:B------:R-:W-:-:S05]  /*0c80*/  @!P0 IMAD.X R7, RZ, RZ, R9, P1 ;  /* 0x000000ffff078224 */ /* 0x000fca00008e0609 */
[----:B------:R2:W-:Y:S03]  /*0c90*/  @!P0 STG.E.U8 desc[UR4][R6.64], R4 ;  /* 0x0000000406008986 */ /* 0x0005e6000c101104 */
.L_x_26174:
[----:B------:R-:W-:Y:S05]  /*0ca0*/  BSYNC B0 ;  /* 0x0000000000007941 */ /* 0x000fea0003800000 */
.L_x_26168:
        /* <DEDUP_REMOVED lines=11> */
.L_x_26175:
        /* <DEDUP_REMOVED lines=10> */
.L_x_43999:


//--------------------- .text._ZN2at6native29vectorized_elementwise_kernelILi8ENS0_13BinaryFunctorIiibZZZNS0_22logical_or_kernel_cudaERNS_14TensorIteratorEENKUlvE0_clEvENKUlvE1_clEvEUliiE_EESt5arrayIPcLm3EEEEviT0_T1_ --------------------------
	.section	.text._ZN2at6native29vectorized_elementwise_kernelILi8ENS0_13BinaryFunctorIiibZZZNS0_22logical_or_kernel_cudaERNS_14TensorIteratorEENKUlvE0_clEvENKUlvE1_clEvEUliiE_EESt5arrayIPcLm3EEEEviT0_T1_,"ax",@progbits
	.align	128
        .global         _ZN2at6native29vectorized_elementwise_kernelILi8ENS0_13BinaryFunctorIiibZZZNS0_22logical_or_kernel_cudaERNS_14TensorIteratorEENKUlvE0_clEvENKUlvE1_clEvEUliiE_EESt5arrayIPcLm3EEEEviT0_T1_
        .type           _ZN2at6native29vectorized_elementwise_kernelILi8ENS0_13BinaryFunctorIiibZZZNS0_22logical_or_kernel_cudaERNS_14TensorIteratorEENKUlvE0_clEvENKUlvE1_clEvEUliiE_EESt5arrayIPcLm3EEEEviT0_T1_,@function
        .size           _ZN2at6native29vectorized_elementwise_kernelILi8ENS0_13BinaryFunctorIiibZZZNS0_22logical_or_kernel_cudaERNS_14TensorIteratorEENKUlvE0_clEvENKUlvE1_clEvEUliiE_EESt5arrayIPcLm3EEEEviT0_T1_,(.L_x_44000 - _ZN2at6native29vectorized_elementwise_kernelILi8ENS0_13BinaryFunctorIiibZZZNS0_22logical_or_kernel_cudaERNS_14TensorIteratorEENKUlvE0_clEvENKUlvE1_clEvEUliiE_EESt5arrayIPcLm3EEEEviT0_T1_)
        .other          _ZN2at6native29vectorized_elementwise_kernelILi8ENS0_13BinaryFunctorIiibZZZNS0_22logical_or_kernel_cudaERNS_14TensorIteratorEENKUlvE0_clEvENKUlvE1_clEvEUliiE_EESt5arrayIPcLm3EEEEviT0_T1_,@"STO_CUDA_ENTRY STV_DEFAULT"
_ZN2at6native29vectorized_elementwise_kernelILi8ENS0_13BinaryFunctorIiibZZZNS0_22logical_or_kernel_cudaERNS_14TensorIteratorEENKUlvE0_clEvENKUlvE1_clEvEUliiE_EESt5arrayIPcLm3EEEEviT0_T1_:
.text._ZN2at6native29vectorized_elementwise_kernelILi8ENS0_13BinaryFunctorIiibZZZNS0_22logical_or_kernel_cudaERNS_14TensorIteratorEENKUlvE0_clEvENKUlvE1_clEvEUliiE_EESt5arrayIPcLm3EEEEviT0_T1_:
        /* <DEDUP_REMOVED lines=18> */
[----:B------:R-:W2:Y:S04]  /*0120*/  LDG.E.128 R16, desc[UR4][R22.64] ;  /* 0x0000000416107981 */ /* 0x000ea8000c1e1d00 */
[----:B------:R-:W3:Y:S01]  /*0130*/  LDG.E.128 R8, desc[UR4][R22.64+0x10] ;  /* 0x0000100416087981 */ /* 0x000ee2000c1e1d00 */
[----:B------:R-:W-:-:S05]  /*0140*/  IADD3 R2, P5, R2, UR6, RZ ;  /* 0x0000000602027c10 */ /* 0x000fca000ffbe0ff */
[----:B------:R-:W-:Y:S02]  /*0150*/  IMAD.X R3, RZ, RZ, UR7, P5 ;  /* 0x00000007ff037e24 */ /* 0x000fe4000a8e06ff */
[----:B------:R-:W-:Y:S01]  /*0160*/  IMAD.WIDE R2, R0, 0x8, R2 ;  /* 0x0000000800027825 */ /* 0x000fe200078e0202 */
[----:B--2---:R-:W-:Y:S02]  /*0170*/  LOP3.LUT P2, RZ, R19, R15, RZ, 0xfc, !PT ;  /* 0x0000000f13ff7212 */ /* 0x004fe4000784fcff */
[----:B---3--:R-:W-:Y:S02]  /*0180*/  LOP3.LUT P4, RZ, R9, R5, RZ, 0xfc, !PT ;  /* 0x0000000509ff7212 */ /* 0x008fe4000788fcff */
[----:B------:R-:W-:Y:S02]  /*0190*/  SEL R9, RZ, 0xffffffff, !P2 ;  /* 0xffffffffff097807 */ /* 0x000fe40005000000 */
[----:B------:R-:W-:Y:S02]  /*01a0*/  LOP3.LUT P2, RZ, R11, R7, RZ, 0xfc, !PT ;  /* 0x000000070bff7212 */ /* 0x000fe4000784fcff */
[----:B------:R-:W-:-:S02]  /*01b0*/  LOP3.LUT P1, RZ, R17, R13, RZ, 0xfc, !PT ;  /* 0x0000000d11ff7212 */ /* 0x000fc4000782fcff */
[----:B------:R-:W-:Y:S02]  /*01c0*/  LOP3.LUT P6, RZ, R18, R14, RZ, 0xfc, !PT ;  /* 0x0000000e12ff7212 */ /* 0x000fe400078cfcff */
[----:B------:R-:W-:Y:S02]  /*01d0*/  LOP3.LUT P3, RZ, R8, R4, RZ, 0xfc, !PT ;  /* 0x0000000408ff7212 */ /* 0x000fe4000786fcff */
[----:B------:R-:W-:Y:S02]  /*01e0*/  SEL R5, RZ, 0xffffffff, !P2 ;  /* 0xffffffffff057807 */ /* 0x000fe40005000000 */
[----:B------:R-:W-:Y:S02]  /*01f0*/  SEL R8, RZ, 0x1, !P6 ;  /* 0x00000001ff087807 */ /* 0x000fe40007000000 */
[----:B------:R-:W-:Y:S02]  /*0200*/  SEL R11, RZ, 0xffffffff, !P1 ;  /* 0xffffffffff0b7807 */ /* 0x000fe40004800000 */
[----:B------:R-:W-:-:S02]  /*0210*/  SEL R7, RZ, 0xffffffff, !P4 ;  /* 0xffffffffff077807 */ /* 0x000fc40006000000 */
[----:B------:R-:W-:Y:S02]  /*0220*/  LOP3.LUT P6, RZ, R10, R6, RZ, 0xfc, !PT ;  /* 0x000000060aff7212 */ /* 0x000fe400078cfcff */
[----:B------:R-:W-:Y:S01]  /*0230*/  LOP3.LUT P0, RZ, R16, R12, RZ, 0xfc, !PT ;  /* 0x0000000c10ff7212 */ /* 0x000fe2000780fcff */
        /* <DEDUP_REMOVED lines=15> */
.L_x_26176:
        /* <DEDUP_REMOVED lines=121> */
.L_x_26179:
        /* <DEDUP_REMOVED lines=8> */
.L_x_26180:
        /* <DEDUP_REMOVED lines=8> */
.L_x_26181:
        /* <DEDUP_REMOVED lines=9> */
.L_x_26182:
[----:B------:R-:W-:Y:S05]  /*0c50*/  BSYNC B1 ;  /* 0x0000000000017941 */ /* 0x000fea0003800000 */
.L_x_26178:
[----:B------:R-:W-:-:S13]  /*0c60*/  ISETP.GE.AND P0, PT, R3, R0, PT ;  /* 0x000000000300720c */ /* 0x000fda0003f06270 */
[----:B------:R-:W3:Y:S01]  /*0c70*/  @!P0 LDC.64 R8, c[0x0][0x218] ;  /* 0x00008600ff088b82 */ /* 0x000ee20000000a00 */
[----:B012---:R-:W-:Y:S02]  /*0c80*/  @!P0 IMAD.IADD R7, R2, 0x1, R3 ;  /* 0x0000000102078824 */ /* 0x007fe400078e0203 */
[----:B------:R-:W-:-:S03]  /*0c90*/  @!P0 VIADD R3, R3, 0x80 ;  /* 0x0000008003038836 */ /* 0x000fc60000000000 */
[----:B---3--:R-:W-:-:S05]  /*0ca0*/  @!P0 IADD3 R6, P1, R7, R8, RZ ;  /* 0x0000000807068210 */ /* 0x008fca0007f3e0ff */
[----:B------:R-:W-:-:S05]  /*0cb0*/  @!P0 IMAD.X R7, RZ, RZ, R9, P1 ;  /* 0x000000ffff078224 */ /* 0x000fca00008e0609 */
[----:B------:R2:W-:Y:S03]  /*0cc0*/  @!P0 STG.E.U8 desc[UR4][R6.64], R4 ;  /* 0x0000000406008986 */ /* 0x0005e6000c101104 */
.L_x_26183:
[----:B------:R-:W-:Y:S05]  /*0cd0*/  BSYNC B0 ;  /* 0x0000000000007941 */ /* 0x000fea0003800000 */
.L_x_26177:
        /* <DEDUP_REMOVED lines=11> */
.L_x_26184:
        /* <DEDUP_REMOVED lines=15> */
.L_x_44000:


//--------------------- .text._ZN2at6native18elementwise_kernelILi128ELi4EZNS0_15gpu_kernel_implINS0_13AUnaryFunctorIaabZZZNS0_22logical_or_kernel_cudaERNS_14TensorIteratorEENKUlvE0_clEvENKUlvE0_clEvEUlaaE_EEEEvRNS_18TensorIteratorBaseERKT_EUliE_EEviT1_ --------------------------
	.section	.text._ZN2at6native18elementwise_kernelILi128ELi4EZNS0_15gpu_kernel_implINS0_13AUnaryFunctorIaabZZZNS0_22logical_or_kernel_cudaERNS_14TensorIteratorEENKUlvE0_clEvENKUlvE0_clEvEUlaaE_EEEEvRNS_18TensorIteratorBaseERKT_EUliE_EEviT1_,"ax",@progbits
	.align	128
        .global         _ZN2at6native18elementwise_kernelILi128ELi4EZNS0_15gpu_kernel_implINS0_13AUnaryFunctorIaabZZZNS0_22logical_or_kernel_cudaERNS_14TensorIteratorEENKUlvE0_clEvENKUlvE0_clEvEUlaaE_EEEEvRNS_18TensorIteratorBaseERKT_EUliE_EEviT1_
        .type           _ZN2at6native18elementwise_kernelILi128ELi4EZNS0_15gpu_kernel_implINS0_13AUnaryFunctorIaabZZZNS0_22logical_or_kernel_cudaERNS_14TensorIteratorEENKUlvE0_clEvENKUlvE0_clEvEUlaaE_EEEEvRNS_18TensorIteratorBaseERKT_EUliE_EEviT1_,@function
        .size           _ZN2at6native18elementwise_kernelILi128ELi4EZNS0_15gpu_kernel_implINS0_13AUnaryFunctorIaabZZZNS0_22logical_or_kernel_cudaERNS_14TensorIteratorEENKUlvE0_clEvENKUlvE0_clEvEUlaaE_EEEEvRNS_18TensorIteratorBaseERKT_EUliE_EEviT1_,(.L_x_44001 - _ZN2at6native18elementwise_kernelILi128ELi4EZNS0_15gpu_kernel_implINS0_13AUnaryFunctorIaabZZZNS0_22logical_or_kernel_cudaERNS_14TensorIteratorEENKUlvE0_clEvENKUlvE0_clEvEUlaaE_EEEEvRNS_18TensorIteratorBaseERKT_EUliE_EEviT1_)
        .other          _ZN2at6native18elementwise_kernelILi128ELi4EZNS0_15gpu_kernel_implINS0_13AUnaryFunctorIaabZZZNS0_22logical_or_kernel_cudaERNS_14TensorIteratorEENKUlvE0_clEvENKUlvE0_clEvEUlaaE_EEEEvRNS_18TensorIteratorBaseERKT_EUliE_EEviT1_,@"STO_CUDA_ENTRY STV_DEFAULT"
_ZN2at6native18elementwise_kernelILi128ELi4EZNS0_15gpu_kernel_implINS0_13AUnaryFunctorIaabZZZNS0_22logical_or_kernel_cudaERNS_14TensorIteratorEENKUlvE0_clEvENKUlvE0_clEvEUlaaE_EEEEvRNS_18TensorIteratorBaseERKT_EUliE_EEviT1_:
.text._ZN2at6native18elementwise_kernelILi128ELi4EZNS0_15gpu_kernel_implINS0_13AUnaryFunctorIaabZZZNS0_22logical_or_kernel_cudaERNS_14TensorIteratorEENKUlvE0_clEvENKUlvE0_clEvEUlaaE_EEEEvRNS_18TensorIteratorBaseERKT_EUliE_EEviT1_:
        /* <DEDUP_REMOVED lines=314> */
.L_x_26187:
        /* <DEDUP_REMOVED lines=20> */
.L_x_26191:
[----:B------:R0:W5:Y:S01]  /*14e0*/  LDG.E.U8 R0, desc[UR36][R2.64] ;  /* 0x0000002402007981 */ /* 0x000162000c1e1100 */
[----:B------:R-:W-:Y:S05]  /*14f0*/  BRA `(.L_x_26193) ;  /* 0x0000000c00547947 */ /* 0x000fea0003800000 */
.L_x_26190:
        /* <DEDUP_REMOVED lines=8> */
.L_x_26195:
[----:B------:R0:W5:Y:S01]  /*1580*/  LDG.E.U8 R0, desc[UR36][R2.64] ;  /* 0x0000002402007981 */ /* 0x000162000c1e1100 */
[----:B------:R-:W-:Y:S05]  /*1590*/  BRA `(.L_x_26193) ;  /* 0x0000000c002c7947 */ /* 0x000fea0003800000 */
.L_x_26194:
[----:B------:R0:W5:Y:S01]  /*15a0*/  LDG.E.U16 R0, desc[UR36][R2.64] ;  /* 0x0000002402007981 */ /* 0x000162000c1e1500 */
[----:B------:R-:W-:Y:S05]  /*15b0*/  BRA `(.L_x_26193) ;  /* 0x0000000c00247947 */ /* 0x000fea0003800000 */
.L_x_26189:
        /* <DEDUP_REMOVED lines=9> */
.L_x_26197:
[----:B------:R-:W2:Y:S02]  /*1650*/  LDG.E.U16 R4, desc[UR36][R2.64] ;  /* 0x0000002402047981 */ /* 0x000ea4000c1e1500 */
[----:B--2---:R-:W-:-:S06]  /*1660*/  HADD2.F32 R4, -RZ, R4.H0_H0 ;  /* 0x20000004ff047230 */ /* 0x004fcc0000004100 */
[----:B------:R-:W0:Y:S02]  /*1670*/  F2I.FTZ.TRUNC.NTZ R4, R4 ;  /* 0x0000000400047305 */ /* 0x000e24000021f100 */
[----:B0-----:R-:W-:Y:S01]  /*1680*/  PRMT R0, R4, 0x7610, R0 ;  /* 0x0000761004007816 */ /* 0x001fe20000000000 */
[----:B------:R-:W-:Y:S06]  /*1690*/  BRA `(.L_x_26193) ;  /* 0x0000000800ec7947 */ /* 0x000fec0003800000 */
.L_x_26196:
        /* <DEDUP_REMOVED lines=9> */
.L_x_26199:
[----:B------:R-:W2:Y:S02]  /*1730*/  LDG.E.U16 R2, desc[UR36][R2.64] ;  /* 0x0000002402027981 */ /* 0x000ea4000c1e1500 */
[----:B--2---:R-:W-:-:S06]  /*1740*/  HADD2.F32 R4, -RZ, R2.H0_H0 ;  /* 0x20000002ff047230 */ /* 0x004fcc0000004100 */
[----:B------:R-:W0:Y:S02]  /*1750*/  F2I.FTZ.TRUNC.NTZ R4, R4 ;  /* 0x0000000400047305 */ /* 0x000e24000021f100 */
[----:B0-----:R-:W-:Y:S01]  /*1760*/  PRMT R0, R4, 0x7610, R0 ;  /* 0x0000761004007816 */ /* 0x001fe20000000000 */
[----:B------:R-:W-:Y:S06]  /*1770*/  BRA `(.L_x_26193) ;  /* 0x0000000800b47947 */ /* 0x000fec0003800000 */
.L_x_26198:
[----:B------:R-:W2:Y:S02]  /*1780*/  LDG.E.64 R2, desc[UR36][R2.64] ;  /* 0x0000002402027981 */ /* 0x000ea4000c1e1b00 */
[----:B--2---:R0:W1:Y:S01]  /*1790*/  F2I.F64.TRUNC R0, R2 ;  /* 0x0000000200007311 */ /* 0x004062000030d100 */
[----:B------:R-:W-:Y:S05]  /*17a0*/  BRA `(.L_x_26193) ;  /* 0x0000000800a87947 */ /* 0x000fea0003800000 */
.L_x_26188:
        /* <DEDUP_REMOVED lines=12> */
.L_x_26202:
[----:B------:R-:W2:Y:S02]  /*1870*/  LDG.E.64 R2, desc[UR36][R2.64] ;  /* 0x0000002402027981 */ /* 0x000ea4000c1e1b00 */
[----:B--2---:R3:W4:Y:S01]  /*1880*/  F2I.F64.TRUNC R0, R2 ;  /* 0x0000000200007311 */ /* 0x004722000030d100 */
[----:B------:R-:W-:Y:S05]  /*1890*/  BRA `(.L_x_26193) ;  /* 0x00000008006c7947 */ /* 0x000fea0003800000 */
.L_x_26201:
        /* <DEDUP_REMOVED lines=28> */
.L_x_26204:
        /* <DEDUP_REMOVED lines=15> */
.L_x_26203:
[----:B------:R-:W2:Y:S02]  /*1b50*/  LDG.E.U16 R4, desc[UR36][R2.64] ;  /* 0x0000002402047981 */ /* 0x000ea4000c1e1500 */
[----:B--2---:R-:W-:-:S06]  /*1b60*/  IMAD.U32 R4, R4, 0x10000, RZ ;  /* 0x0001000004047824 */ /* 0x004fcc00078e00ff */
[----:B------:R-:W0:Y:S02]  /*1b70*/  F2I.FTZ.TRUNC.NTZ R4, R4 ;  /* 0x0000000400047305 */ /* 0x000e24000021f100 */
[----:B0-----:R-:W-:Y:S01]  /*1b80*/  PRMT R0, R4, 0x7610, R0 ;  /* 0x0000761004007816 */ /* 0x001fe20000000000 */
[----:B------:R-:W-:Y:S06]  /*1b90*/  BRA `(.L_x_26193) ;  /* 0x0000000400ac7947 */ /* 0x000fec0003800000 */
.L_x_26200:
        /* <DEDUP_REMOVED lines=10> */
.L_x_26207:
        /* <DEDUP_REMOVED lines=21> */
.L_x_26211:
[----:B------:R-:W-:Y:S05]  /*1d90*/  BSYNC B1 ;  /* 0x0000000000017941 */ /* 0x000fea0003800000 */
.L_x_26210:
[----:B------:R-:W-:Y:S01]  /*1da0*/  IMAD.SHL.U32 R2, R2, 0x100000, RZ ;  /* 0x0010000002027824 */ /* 0x000fe200078e00ff */
[----:B------:R-:W-:-:S04]  /*1db0*/  LEA R3, R0, 0x3b800000, 0x17 ;  /* 0x3b80000000037811 */ /* 0x000fc800078eb8ff */
[----:B------:R-:W-:-:S07]  /*1dc0*/  LOP3.LUT R4, R3, R2, R4, 0xfe, !PT ;  /* 0x0000000203047212 */ /* 0x000fce00078efe04 */
.L_x_26209:
[----:B------:R-:W-:Y:S05]  /*1dd0*/  BSYNC B0 ;  /* 0x0000000000007941 */ /* 0x000fea0003800000 */
.L_x_26208:
[----:B------:R-:W0:Y:S02]  /*1de0*/  F2I.FTZ.TRUNC.NTZ R4, R4 ;  /* 0x0000000400047305 */ /* 0x000e24000021f100 */
[----:B0-----:R-:W-:Y:S01]  /*1df0*/  PRMT R0, R4, 0x7610, R0 ;  /* 0x0000761004007816 */ /* 0x001fe20000000000 */
[----:B------:R-:W-:Y:S06]  /*1e00*/  BRA `(.L_x_26193) ;  /* 0x0000000400107947 */ /* 0x000fec0003800000 */
.L_x_26206:
        /* <DEDUP_REMOVED lines=21> */
.L_x_26215:
[----:B------:R-:W-:Y:S05]  /*1f60*/  BSYNC B1 ;  /* 0x0000000000017941 */ /* 0x000fea0003800000 */
.L_x_26214:
[----:B------:R-:W-:Y:S01]  /*1f70*/  IMAD.SHL.U32 R2, R2, 0x200000, RZ ;  /* 0x0020000002027824 */ /* 0x000fe200078e00ff */
[----:B------:R-:W-:-:S04]  /*1f80*/  LEA R3, R0, 0x37800000, 0x17 ;  /* 0x3780000000037811 */ /* 0x000fc800078eb8ff */
[----:B------:R-:W-:-:S07]  /*1f90*/  LOP3.LUT R4, R3, R2, R4, 0xfe, !PT ;  /* 0x0000000203047212 */ /* 0x000fce00078efe04 */
.L_x_26213:
[----:B------:R-:W-:Y:S05]  /*1fa0*/  BSYNC B0 ;  /* 0x0000000000007941 */ /* 0x000fea0003800000 */
.L_x_26212:
[----:B------:R-:W0:Y:S02]  /*1fb0*/  F2I.FTZ.TRUNC.NTZ R4, R4 ;  /* 0x0000000400047305 */ /* 0x000e24000021f100 */
[----:B0-----:R-:W-:Y:S01]  /*1fc0*/  PRMT R0, R4, 0x7610, R0 ;  /* 0x0000761004007816 */ /* 0x001fe20000000000 */
[----:B------:R-:W-:Y:S06]  /*1fd0*/  BRA `(.L_x_26193) ;  /* 0x00000000009c7947 */ /* 0x000fec0003800000 */
.L_x_26205:
        /* <DEDUP_REMOVED lines=14> */
.L_x_26219:
[----:B------:R-:W-:Y:S05]  /*20c0*/  BSYNC B0 ;  /* 0x0000000000007941 */ /* 0x000fea0003800000 */
.L_x_26218:
[----:B------:R-:W0:Y:S02]  /*20d0*/  F2I.FTZ.TRUNC.NTZ R4, R4 ;  /* 0x0000000400047305 */ /* 0x000e24000021f100 */
[----:B0-----:R-:W-:Y:S01]  /*20e0*/  PRMT R0, R4, 0x7610, R0 ;  /* 0x0000761004007816 */ /* 0x001fe20000000000 */
[----:B------:R-:W-:Y:S06]  /*20f0*/  BRA `(.L_x_26193) ;  /* 0x0000000000547947 */ /* 0x000fec0003800000 */
.L_x_26192:
        /* <DEDUP_REMOVED lines=16> */
.L_x_26220:
[----:B------:R-:W-:Y:S01]  /*2200*/  PRMT R0, RZ, 0x7610, R0 ;  /* 0x00007610ff007816 */ /* 0x000fe20000000000 */
[----:B------:R-:W-:Y:S06]  /*2210*/  BRA `(.L_x_26193) ;  /* 0x00000000000c7947 */ /* 0x000fec0003800000 */
.L_x_26217:
[----:B------:R2:W5:Y:S01]  /*2220*/  LDG.E.U8 R0, desc[UR36][R2.64] ;  /* 0x0000002402007981 */ /* 0x000562000c1e1100 */
[----:B------:R-:W-:Y:S05]  /*2230*/  BRA `(.L_x_26193) ;  /* 0x0000000000047947 */ /* 0x000fea0003800000 */
.L_x_26216:
[----:B------:R1:W5:Y:S02]  /*2240*/  LDG.E.U8 R0, desc[UR36][R2.64] ;  /* 0x0000002402007981 */ /* 0x000364000c1e1100 */
.L_x_26193:
[----:B------:R-:W4:Y:S01]  /*2250*/  LDC.U8 R4, c[0x0][0x422] ;  /* 0x00010880ff047b82 */ /* 0x000f220000000000 */
[----:B------:R-:W-:Y:S07]  /*2260*/  BSSY B6, `(.L_x_26221) ;  /* 0x00000d8000067945 */ /* 0x000fee0003800000 */
[----:B0123--:R-:W0:Y:S01]  /*2270*/  LDC.U8 R3, c[0x0][0x421] ;  /* 0x00010840ff037b82 */ /* 0x00fe220000000000 */
[----:B----4-:R-:W-:-:S04]  /*2280*/  PRMT R2, R4, 0x9910, RZ ;  /* 0x0000991004027816 */ /* 0x010fc800000000ff */
[----:B------:R-:W-:Y:S02]  /*2290*/  ISETP.GT.AND P1, PT, R2, 0x9, PT ;  /* 0x000000090200780c */ /* 0x000fe40003f24270 */
[----:B0----5:R-:W-:-:S04]  /*22a0*/  LOP3.LUT P0, RZ, R3, 0xff, R0, 0xc8, !PT ;  /* 0x000000ff03ff7812 */ /* 0x021fc8000780c800 */
        /* <DEDUP_REMOVED lines=12> */
.L_x_26225:
[----:B------:R3:W-:Y:S01]  /*2370*/  STG.E.U8 desc[UR36][R16.64], R5 ;  /* 0x0000000510007986 */ /* 0x0007e2000c101124 */
[----:B------:R-:W-:Y:S05]  /*2380*/  BRA `(.L_x_26227) ;  /* 0x0000000c00147947 */ /* 0x000fea0003800000 */
.L_x_26224:
        /* <DEDUP_REMOVED lines=10> */
.L_x_26229:
[----:B------:R1:W-:Y:S01]  /*2430*/  STG.E desc[UR36][R16.64], R5 ;  /* 0x0000000510007986 */ /* 0x0003e2000c101924 */
[----:B------:R-:W-:Y:S05]  /*2440*/  BRA `(.L_x_26227) ;  /* 0x0000000800e47947 */ /* 0x000fea0003800000 */
.L_x_26228:
[----:B------:R2:W-:Y:S01]  /*2450*/  STG.E.U16 desc[UR36][R16.64], R5 ;  /* 0x0000000510007986 */ /* 0x0005e2000c101524 */
[----:B------:R-:W-:Y:S05]  /*2460*/  BRA `(.L_x_26227) ;  /* 0x0000000800dc7947 */ /* 0x000fea0003800000 */
.L_x_26223:
        /* <DEDUP_REMOVED lines=9> */
.L_x_26231:
[----:B------:R-:W-:-:S04]  /*2500*/  FSEL R0, RZ, 1, !P0 ;  /* 0x3f800000ff007808 */ /* 0x000fc80004000000 */
[----:B------:R-:W-:-:S05]  /*2510*/  F2FP.F16.F32.PACK_AB R0, RZ, R0 ;  /* 0x00000000ff00723e */ /* 0x000fca00000000ff */
[----:B------:R0:W-:Y:S01]  /*2520*/  STG.E.U16 desc[UR36][R16.64], R0 ;  /* 0x0000000010007986 */ /* 0x0001e2000c101524 */
[----:B------:R-:W-:Y:S05]  /*2530*/  BRA `(.L_x_26227) ;  /* 0x0000000800a87947 */ /* 0x000fea0003800000 */
.L_x_26230:
        /* <DEDUP_REMOVED lines=10> */
.L_x_26233:
[----:B------:R-:W-:-:S04]  /*25e0*/  FSEL R0, RZ, 1, !P0 ;  /* 0x3f800000ff007808 */ /* 0x000fc80004000000 */
[----:B------:R-:W-:-:S04]  /*25f0*/  F2FP.F16.F32.PACK_AB R3, RZ, R0 ;  /* 0x00000000ff03723e */ /* 0x000fc800000000ff */
[----:B------:R-:W-:-:S05]  /*2600*/  PRMT R3, R3, 0x5410, RZ ;  /* 0x0000541003037816 */ /* 0x000fca00000000ff */
[----:B------:R0:W-:Y:S01]  /*2610*/  STG.E desc[UR36][R16.64], R3 ;  /* 0x0000000310007986 */ /* 0x0001e2000c101924 */
[----:B------:R-:W-:Y:S05]  /*2620*/  BRA `(.L_x_26227) ;  /* 0x00000008006c7947 */ /* 0x000fea0003800000 */
.L_x_26232:
[----:B------:R-:W-:Y:S01]  /*2630*/  FSEL R3, RZ, 1.875, !P0 ;  /* 0x3ff00000ff037808 */ /* 0x000fe20004000000 */
[----:B------:R-:W-:-:S05]  /*2640*/  IMAD.MOV.U32 R2, RZ, RZ, RZ ;  /* 0x000000ffff027224 */ /* 0x000fca00078e00ff */
[----:B------:R0:W-:Y:S01]  /*2650*/  STG.E.64 desc[UR36][R16.64], R2 ;  /* 0x0000000210007986 */ /* 0x0001e2000c101b24 */
[----:B------:R-:W-:Y:S05]  /*2660*/  BRA `(.L_x_26227) ;  /* 0x00000008005c7947 */ /* 0x000fea0003800000 */
.L_x_26222:
        /* <DEDUP_REMOVED lines=10> */
.L_x_26236:
[----:B------:R-:W-:Y:S02]  /*2710*/  FSEL R5, RZ, 1.875, !P0 ;  /* 0x3ff00000ff057808 */ /* 0x000fe40004000000 */
[----:B------:R-:W-:Y:S01]  /*2720*/  CS2R R6, SRZ ;  /* 0x0000000000067805 */ /* 0x000fe2000001ff00 */
[----:B------:R-:W-:-:S05]  /*2730*/  IMAD.MOV.U32 R4, RZ, RZ, RZ ;  /* 0x000000ffff047224 */ /* 0x000fca00078e00ff */
[----:B------:R0:W-:Y:S01]  /*2740*/  STG.E.128 desc[UR36][R16.64], R4 ;  /* 0x0000000410007986 */ /* 0x0001e2000c101d24 */
[----:B------:R-:W-:Y:S05]  /*2750*/  BRA `(.L_x_26227) ;  /* 0x0000000800207947 */ /* 0x000fea0003800000 */
.L_x_26235:
        /* <DEDUP_REMOVED lines=18> */
.L_x_26240:
[----:B------:R-:W-:Y:S05]  /*2880*/  BSYNC B0 ;  /* 0x0000000000007941 */ /* 0x000fea0003800000 */
.L_x_26239:
[----:B------:R0:W-:Y:S01]  /*2890*/  STG.E.U8 desc[UR36][R16.64], R3 ;  /* 0x0000000310007986 */ /* 0x0001e2000c101124 */
[----:B------:R-:W-:Y:S05]  /*28a0*/  BRA `(.L_x_26227) ;  /* 0x0000000400cc7947 */ /* 0x000fea0003800000 */
.L_x_26238:
        /* <DEDUP_REMOVED lines=13> */
.L_x_26241:
[----:B------:R-:W-:Y:S01]  /*2980*/  ISETP.GT.U32.AND P0, PT, R3, 0x7f800000, PT ;  /* 0x7f8000000300780c */ /* 0x000fe20003f04070 */
[----:B------:R-:W-:-:S05]  /*2990*/  IMAD.MOV.U32 R3, RZ, RZ, 0x7f ;  /* 0x0000007fff037424 */ /* 0x000fca00078e00ff */
[----:B------:R-:W-:-:S05]  /*29a0*/  SEL R3, R3, 0x7c, P0 ;  /* 0x0000007c03037807 */ /* 0x000fca0000000000 */
[----:B------:R0:W-:Y:S01]  /*29b0*/  STG.E.U8 desc[UR36][R16.64], R3 ;  /* 0x0000000310007986 */ /* 0x0001e2000c101124 */
[----:B------:R-:W-:Y:S05]  /*29c0*/  BRA `(.L_x_26227) ;  /* 0x0000000400847947 */ /* 0x000fea0003800000 */
.L_x_26237:
[----:B------:R-:W-:-:S04]  /*29d0*/  FSEL R0, RZ, 1, !P0 ;  /* 0x3f800000ff007808 */ /* 0x000fc80004000000 */
[----:B------:R-:W-:-:S05]  /*29e0*/  F2FP.BF16.F32.PACK_AB R0, RZ, R0 ;  /* 0x00000000ff00723e */ /* 0x000fca00000010ff */
[----:B------:R0:W-:Y:S01]  /*29f0*/  STG.E.U16 desc[UR36][R16.64], R0 ;  /* 0x0000000010007986 */ /* 0x0001e2000c101524 */
[----:B------:R-:W-:Y:S05]  /*2a00*/  BRA `(.L_x_26227) ;  /* 0x0000000400747947 */ /* 0x000fea0003800000 */
.L_x_26234:
        /* <DEDUP_REMOVED lines=10> */
.L_x_26244:
        /* <DEDUP_REMOVED lines=16> */
.L_x_26247:
[----:B------:R-:W-:-:S07]  /*2bb0*/  PRMT R8, R0, 0x7610, R8 ;  /* 0x0000761000087816 */ /* 0x000fce0000000008 */
.L_x_26246:
[----:B------:R-:W-:Y:S05]  /*2bc0*/  BSYNC B0 ;  /* 0x0000000000007941 */ /* 0x000fea0003800000 */
.L_x_26245:
[----:B------:R0:W-:Y:S01]  /*2bd0*/  STG.E.U8 desc[UR36][R16.64], R8 ;  /* 0x0000000810007986 */ /* 0x0001e2000c101124 */
[----:B------:R-:W-:Y:S05]  /*2be0*/  BRA `(.L_x_26227) ;  /* 0x0000000000fc7947 */ /* 0x000fea0003800000 */
.L_x_26243:
        /* <DEDUP_REMOVED lines=16> */
.L_x_26250:
[----:B------:R-:W-:-:S07]  /*2cf0*/  PRMT R8, R0, 0x7610, R8 ;  /* 0x0000761000087816 */ /* 0x000fce0000000008 */
.L_x_26249:
[----:B------:R-:W-:Y:S05]  /*2d00*/  BSYNC B0 ;  /* 0x0000000000007941 */ /* 0x000fea0003800000 */
.L_x_26248:
[----:B------:R0:W-:Y:S01]  /*2d10*/  STG.E.U8 desc[UR36][R16.64], R8 ;  /* 0x0000000810007986 */ /* 0x0001e2000c101124 */
[----:B------:R-:W-:Y:S05]  /*2d20*/  BRA `(.L_x_26227) ;  /* 0x0000000000ac7947 */ /* 0x000fea0003800000 */
.L_x_26242:
        /* <DEDUP_REMOVED lines=21> */
.L_x_26226:
        /* <DEDUP_REMOVED lines=16> */
.L_x_26253:
[----:B------:R-:W-:Y:S05]  /*2f80*/  BRA `(.L_x_26227) ;  /* 0x0000000000147947 */ /* 0x000fea0003800000 */
.L_x_26252:
[----:B------:R-:W-:Y:S02]  /*2f90*/  IMAD.MOV.U32 R2, RZ, RZ, R5 ;  /* 0x000000ffff027224 */ /* 0x000fe400078e0005 */
[----:B------:R-:W-:-:S05]  /*2fa0*/  IMAD.MOV.U32 R3, RZ, RZ, RZ ;  /* 0x000000ffff037224 */ /* 0x000fca00078e00ff */
[----:B------:R0:W-:Y:S01]  /*2fb0*/  STG.E.64 desc[UR36][R16.64], R2 ;  /* 0x0000000210007986 */ /* 0x0001e2000c101b24 */
[----:B------:R-:W-:Y:S05]  /*2fc0*/  BRA `(.L_x_26227) ;  /* 0x0000000000047947 */ /* 0x000fea0003800000 */
.L_x_26251:
[----:B------:R0:W-:Y:S02]  /*2fd0*/  STG.E desc[UR36][R16.64], R5 ;  /* 0x0000000510007986 */ /* 0x0001e4000c101924 */
.L_x_26227:
[----:B------:R-:W-:Y:S05]  /*2fe0*/  BSYNC B6 ;  /* 0x0000000000067941 */ /* 0x000fea0003800000 */
.L_x_26221:
[----:B------:R-:W-:-:S04]  /*2ff0*/  IMAD R18, R23, 0x200, R18 ;  /* 0x0000020017127824 */ /* 0x000fc800078e0212 */
[----:B------:R-:W-:-:S07]  /*3000*/  VIADD R19, R18, 0x80 ;  /* 0x0000008012137836 */ /* 0x000fce0000000000 */
.L_x_26186:
[----:B------:R-:W-:Y:S05]  /*3010*/  BSYNC B7 ;  /* 0x0000000000077941 */ /* 0x000fea0003800000 */
.L_x_26185:
        /* <DEDUP_REMOVED lines=307> */
.L_x_26256:
        /* <DEDUP_REMOVED lines=20> */
.L_x_26260:
[----:B------:R0:W5:Y:S01]  /*4490*/  LDG.E.U8 R0, desc[UR36][R2.64] ;  /* 0x0000002402007981 */ /* 0x000162000c1e1100 */
[----:B------:R-:W-:Y:S05]  /*44a0*/  BRA `(.L_x_26262) ;  /* 0x0000000c00547947 */ /* 0x000fea0003800000 */
.L_x_26259:
        /* <DEDUP_REMOVED lines=8> */
.L_x_26264:
[----:B------:R0:W5:Y:S01]  /*4530*/  LDG.E.U8 R0, desc[UR36][R2.64] ;  /* 0x0000002402007981 */ /* 0x000162000c1e1100 */
[----:B------:R-:W-:Y:S05]  /*4540*/  BRA `(.L_x_26262) ;  /* 0x0000000c002c7947 */ /* 0x000fea0003800000 */
.L_x_26263:
[----:B------:R0:W5:Y:S01]  /*4550*/  LDG.E.U16 R0, desc[UR36][R2.64] ;  /* 0x0000002402007981 */ /* 0x000162000c1e1500 */
[----:B------:R-:W-:Y:S05]  /*4560*/  BRA `(.L_x_26262) ;  /* 0x0000000c00247947 */ /* 0x000fea0003800000 */
.L_x_26258:
        /* <DEDUP_REMOVED lines=9> */
.L_x_26266:
[----:B------:R-:W2:Y:S02]  /*4600*/  LDG.E.U16 R4, desc[UR36][R2.64] ;  /* 0x0000002402047981 */ /* 0x000ea4000c1e1500 */
[----:B--2---:R-:W-:-:S06]  /*4610*/  HADD2.F32 R4, -RZ, R4.H0_H0 ;  /* 0x20000004ff047230 */ /* 0x004fcc0000004100 */
[----:B------:R-:W0:Y:S02]  /*4620*/  F2I.FTZ.TRUNC.NTZ R4, R4 ;  /* 0x0000000400047305 */ /* 0x000e24000021f100 */
[----:B0-----:R-:W-:Y:S01]  /*4630*/  PRMT R0, R4, 0x7610, R0 ;  /* 0x0000761004007816 */ /* 0x001fe20000000000 */
[----:B------:R-:W-:Y:S06]  /*4640*/  BRA `(.L_x_26262) ;  /* 0x0000000800ec7947 */ /* 0x000fec0003800000 */
.L_x_26265:
        /* <DEDUP_REMOVED lines=9> */
.L_x_26268:
[----:B------:R-:W2:Y:S02]  /*46e0*/  LDG.E.U16 R2, desc[UR36][R2.64] ;  /* 0x0000002402027981 */ /* 0x000ea4000c1e1500 */
[----:B--2---:R-:W-:-:S06]  /*46f0*/  HADD2.F32 R4, -RZ, R2.H0_H0 ;  /* 0x20000002ff047230 */ /* 0x004fcc0000004100 */
[----:B------:R-:W0:Y:S02]  /*4700*/  F2I.FTZ.TRUNC.NTZ R4, R4 ;  /* 0x0000000400047305 */ /* 0x000e24000021f100 */
[----:B0-----:R-:W-:Y:S01]  /*4710*/  PRMT R0, R4, 0x7610, R0 ;  /* 0x0000761004007816 */ /* 0x001fe20000000000 */
[----:B------:R-:W-:Y:S06]  /*4720*/  BRA `(.L_x_26262) ;  /* 0x0000000800b47947 */ /* 0x000fec0003800000 */
.L_x_26267:
[----:B------:R-:W2:Y:S02]  /*4730*/  LDG.E.64 R2, desc[UR36][R2.64] ;  /* 0x0000002402027981 */ /* 0x000ea4000c1e1b00 */
[----:B--2---:R0:W1:Y:S01]  /*4740*/  F2I.F64.TRUNC R0, R2 ;  /* 0x0000000200007311 */ /* 0x004062000030d100 */
[----:B------:R-:W-:Y:S05]  /*4750*/  BRA `(.L_x_26262) ;  /* 0x0000000800a87947 */ /* 0x000fea0003800000 */
.L_x_26257:
        /* <DEDUP_REMOVED lines=12> */
.L_x_26271:
[----:B------:R-:W2:Y:S02]  /*4820*/  LDG.E.64 R2, desc[UR36][R2.64] ;  /* 0x0000002402027981 */ /* 0x000ea4000c1e1b00 */
[----:B--2---:R3:W4:Y:S01]  /*4830*/  F2I.F64.TRUNC R0, R2 ;  /* 0x0000000200007311 */ /* 0x004722000030d100 */
[----:B------:R-:W-:Y:S05]  /*4840*/  BRA `(.L_x_26262) ;  /* 0x00000008006c7947 */ /* 0x000fea0003800000 */
.L_x_26270:
        /* <DEDUP_REMOVED lines=28> */
.L_x_26273:
        /* <DEDUP_REMOVED lines=15> */
.L_x_26272:
[----:B------:R-:W2:Y:S02]  /*4b00*/  LDG.E.U16 R4, desc[UR36][R2.64] ;  /* 0x0000002402047981 */ /* 0x000ea4000c1e1500 */
[----:B--2---:R-:W-:-:S06]  /*4b10*/  IMAD.U32 R4, R4, 0x10000, RZ ;  /* 0x0001000004047824 */ /* 0x004fcc00078e00ff */
[----:B------:R-:W0:Y:S02]  /*4b20*/  F2I.FTZ.TRUNC.NTZ R4, R4 ;  /* 0x0000000400047305 */ /* 0x000e24000021f100 */
[----:B0-----:R-:W-:Y:S01]  /*4b30*/  PRMT R0, R4, 0x7610, R0 ;  /* 0x0000761004007816 */ /* 0x001fe20000000000 */
[----:B------:R-:W-:Y:S06]  /*4b40*/  BRA `(.L_x_26262) ;  /* 0x0000000400ac7947 */ /* 0x000fec0003800000 */
.L_x_26269:
        /* <DEDUP_REMOVED lines=10> */
.L_x_26276:
        /* <DEDUP_REMOVED lines=21> */
.L_x_26280:
[----:B------:R-:W-:Y:S05]  /*4d40*/  BSYNC B1 ;  /* 0x0000000000017941 */ /* 0x000fea0003800000 */
.L_x_26279:
[----:B------:R-:W-:Y:S01]  /*4d50*/  IMAD.SHL.U32 R2, R2, 0x100000, RZ ;  /* 0x0010000002027824 */ /* 0x000fe200078e00ff */
[----:B------:R-:W-:-:S04]  /*4d60*/  LEA R3, R0, 0x3b800000, 0x17 ;  /* 0x3b80000000037811 */ /* 0x000fc800078eb8ff */
[----:B------:R-:W-:-:S07]  /*4d70*/  LOP3.LUT R4, R3, R2, R4, 0xfe, !PT ;  /* 0x0000000203047212 */ /* 0x000fce00078efe04 */
.L_x_26278:
[----:B------:R-:W-:Y:S05]  /*4d80*/  BSYNC B0 ;  /* 0x0000000000007941 */ /* 0x000fea0003800000 */
.L_x_26277:
[----:B------:R-:W0:Y:S02]  /*4d90*/  F2I.FTZ.TRUNC.NTZ R4, R4 ;  /* 0x0000000400047305 */ /* 0x000e24000021f100 */
[----:B0-----:R-:W-:Y:S01]  /*4da0*/  PRMT R0, R4, 0x7610, R0 ;  /* 0x0000761004007816 */ /* 0x001fe20000000000 */
[----:B------:R-:W-:Y:S06]  /*4db0*/  BRA `(.L_x_26262) ;  /* 0x0000000400107947 */ /* 0x000fec0003800000 */
.L_x_26275:
        /* <DEDUP_REMOVED lines=21> */
.L_x_26284:
[----:B------:R-:W-:Y:S05]  /*4f10*/  BSYNC B1 ;  /* 0x0000000000017941 */ /* 0x000fea0003800000 */
.L_x_26283:
[----:B------:R-:W-:Y:S01]  /*4f20*/  IMAD.SHL.U32 R2, R2, 0x200000, RZ ;  /* 0x0020000002027824 */ /* 0x000fe200078e00ff */
[----:B------:R-:W-:-:S04]  /*4f30*/  LEA R3, R0, 0x37800000, 0x17 ;  /* 0x3780000000037811 */ /* 0x000fc800078eb8ff */
[----:B------:R-:W-:-:S07]  /*4f40*/  LOP3.LUT R4, R3, R2, R4, 0xfe, !PT ;  /* 0x0000000203047212 */ /* 0x000fce00078efe04 */
.L_x_26282:
[----:B------:R-:W-:Y:S05]  /*4f50*/  BSYNC B0 ;  /* 0x0000000000007941 */ /* 0x000fea0003800000 */
.L_x_26281:
[----:B------:R-:W0:Y:S02]  /*4f60*/  F2I.FTZ.TRUNC.NTZ R4, R4 ;  /* 0x0000000400047305 */ /* 0x000e24000021f100 */
[----:B0-----:R-:W-:Y:S01]  /*4f70*/  PRMT R0, R4, 0x7610, R0 ;  /* 0x0000761004007816 */ /* 0x001fe20000000000 */
[----:B------:R-:W-:Y:S06]  /*4f80*/  BRA `(.L_x_26262) ;  /* 0x00000000009c7947 */ /* 0x000fec0003800000 */
.L_x_26274:
        /* <DEDUP_REMOVED lines=14> */
.L_x_26288:
[----:B------:R-:W-:Y:S05]  /*5070*/  BSYNC B0 ;  /* 0x0000000000007941 */ /* 0x000fea0003800000 */
.L_x_26287:
[----:B------:R-:W0:Y:S02]  /*5080*/  F2I.FTZ.TRUNC.NTZ R4, R4 ;  /* 0x0000000400047305 */ /* 0x000e24000021f100 */
[----:B0-----:R-:W-:Y:S01]  /*5090*/  PRMT R0, R4, 0x7610, R0 ;  /* 0x0000761004007816 */ /* 0x001fe20000000000 */
[----:B------:R-:W-:Y:S06]  /*50a0*/  BRA `(.L_x_26262) ;  /* 0x0000000000547947 */ /* 0x000fec0003800000 */
.L_x_26261:
        /* <DEDUP_REMOVED lines=16> */
.L_x_26289:
[----:B------:R-:W-:Y:S01]  /*51b0*/  PRMT R0, RZ, 0x7610, R0 ;  /* 0x00007610ff007816 */ /* 0x000fe20000000000 */
[----:B------:R-:W-:Y:S06]  /*51c0*/  BRA `(.L_x_26262) ;  /* 0x00000000000c7947 */ /* 0x000fec0003800000 */
.L_x_26286:
[----:B------:R2:W5:Y:S01]  /*51d0*/  LDG.E.U8 R0, desc[UR36][R2.64] ;  /* 0x0000002402007981 */ /* 0x000562000c1e1100 */
[----:B------:R-:W-:Y:S05]  /*51e0*/  BRA `(.L_x_26262) ;  /* 0x0000000000047947 */ /* 0x000fea0003800000 */
.L_x_26285:
[----:B------:R1:W5:Y:S02]  /*51f0*/  LDG.E.U8 R0, desc[UR36][R2.64] ;  /* 0x0000002402007981 */ /* 0x000364000c1e1100 */
.L_x_26262:
        /* <DEDUP_REMOVED lines=18> */
.L_x_26294:
[----:B------:R0:W-:Y:S01]  /*5320*/  STG.E.U8 desc[UR36][R16.64], R2 ;  /* 0x0000000210007986 */ /* 0x0001e2000c101124 */
[----:B------:R-:W-:Y:S05]  /*5330*/  BRA `(.L_x_26296) ;  /* 0x0000000c000c7947 */ /* 0x000fea0003800000 */
.L_x_26293:
        /* <DEDUP_REMOVED lines=9> */
.L_x_26298:
[----:B------:R0:W-:Y:S01]  /*53d0*/  STG.E desc[UR36][R16.64], R2 ;  /* 0x0000000210007986 */ /* 0x0001e2000c101924 */
[----:B------:R-:W-:Y:S05]  /*53e0*/  BRA `(.L_x_26296) ;  /* 0x0000000800e07947 */ /* 0x000fea0003800000 */
.L_x_26297:
[----:B------:R0:W-:Y:S01]  /*53f0*/  STG.E.U16 desc[UR36][R16.64], R2 ;  /* 0x0000000210007986 */ /* 0x0001e2000c101524 */
[----:B------:R-:W-:Y:S05]  /*5400*/  BRA `(.L_x_26296) ;  /* 0x0000000800d87947 */ /* 0x000fea0003800000 */
.L_x_26292:
        /* <DEDUP_REMOVED lines=9> */
.L_x_26300:
[----:B------:R-:W-:-:S04]  /*54a0*/  FSEL R0, RZ, 1, !P0 ;  /* 0x3f800000ff007808 */ /* 0x000fc80004000000 */
[----:B------:R-:W-:-:S05]  /*54b0*/  F2FP.F16.F32.PACK_AB R0, RZ, R0 ;  /* 0x00000000ff00723e */ /* 0x000fca00000000ff */
[----:B------:R0:W-:Y:S01]  /*54c0*/  STG.E.U16 desc[UR36][R16.64], R0 ;  /* 0x0000000010007986 */ /* 0x0001e2000c101524 */
[----:B------:R-:W-:Y:S05]  /*54d0*/  BRA `(.L_x_26296) ;  /* 0x0000000800a47947 */ /* 0x000fea0003800000 */
.L_x_26299:
        /* <DEDUP_REMOVED lines=10> */
.L_x_26302:
[----:B------:R-:W-:-:S04]  /*5580*/  FSEL R0, RZ, 1, !P0 ;  /* 0x3f800000ff007808 */ /* 0x000fc80004000000 */
[----:B------:R-:W-:-:S04]  /*5590*/  F2FP.F16.F32.PACK_AB R3, RZ, R0 ;  /* 0x00000000ff03723e */ /* 0x000fc800000000ff */
[----:B------:R-:W-:-:S05]  /*55a0*/  PRMT R3, R3, 0x5410, RZ ;  /* 0x0000541003037816 */ /* 0x000fca00000000ff */
[----:B------:R0:W-:Y:S01]  /*55b0*/  STG.E desc[UR36][R16.64], R3 ;  /* 0x0000000310007986 */ /* 0x0001e2000c101924 */
[----:B------:R-:W-:Y:S05]  /*55c0*/  BRA `(.L_x_26296) ;  /* 0x0000000800687947 */ /* 0x000fea0003800000 */
.L_x_26301:
[----:B------:R-:W-:Y:S01]  /*55d0*/  FSEL R3, RZ, 1.875, !P0 ;  /* 0x3ff00000ff037808 */ /* 0x000fe20004000000 */
[----:B------:R-:W-:-:S05]  /*55e0*/  IMAD.MOV.U32 R2, RZ, RZ, RZ ;  /* 0x000000ffff027224 */ /* 0x000fca00078e00ff */
[----:B------:R0:W-:Y:S01]  /*55f0*/  STG.E.64 desc[UR36][R16.64], R2 ;  /* 0x0000000210007986 */ /* 0x0001e2000c101b24 */
[----:B------:R-:W-:Y:S05]  /*5600*/  BRA `(.L_x_26296) ;  /* 0x0000000800587947 */ /* 0x000fea0003800000 */
.L_x_26291:
        /* <DEDUP_REMOVED lines=10> */
.L_x_26305:
[----:B------:R-:W-:Y:S02]  /*56b0*/  FSEL R5, RZ, 1.875, !P0 ;  /* 0x3ff00000ff057808 */ /* 0x000fe40004000000 */
[----:B------:R-:W-:Y:S01]  /*56c0*/  CS2R R6, SRZ ;  /* 0x0000000000067805 */ /* 0x000fe2000001ff00 */
[----:B------:R-:W-:-:S05]  /*56d0*/  IMAD.MOV.U32 R4, RZ, RZ, RZ ;  /* 0x000000ffff047224 */ /* 0x000fca00078e00ff */
[----:B------:R0:W-:Y:S01]  /*56e0*/  STG.E.128 desc[UR36][R16.64], R4 ;  /* 0x0000000410007986 */ /* 0x0001e2000c101d24 */
[----:B------:R-:W-:Y:S05]  /*56f0*/  BRA `(.L_x_26296) ;  /* 0x00000008001c7947 */ /* 0x000fea0003800000 */
.L_x_26304:
        /* <DEDUP_REMOVED lines=18> */
.L_x_26309:
[----:B------:R-:W-:Y:S05]  /*5820*/  BSYNC B0 ;  /* 0x0000000000007941 */ /* 0x000fea0003800000 */
.L_x_26308:
[----:B------:R0:W-:Y:S01]  /*5830*/  STG.E.U8 desc[UR36][R16.64], R3 ;  /* 0x0000000310007986 */ /* 0x0001e2000c101124 */
[----:B------:R-:W-:Y:S05]  /*5840*/  BRA `(.L_x_26296) ;  /* 0x0000000400c87947 */ /* 0x000fea0003800000 */
.L_x_26307:
        /* <DEDUP_REMOVED lines=13> */
.L_x_26310:
[----:B------:R-:W-:Y:S01]  /*5920*/  ISETP.GT.U32.AND P0, PT, R3, 0x7f800000, PT ;  /* 0x7f8000000300780c */ /* 0x000fe20003f04070 */
[----:B------:R-:W-:-:S05]  /*5930*/  IMAD.MOV.U32 R3, RZ, RZ, 0x7f ;  /* 0x0000007fff037424 */ /* 0x000fca00078e00ff */
[----:B------:R-:W-:-:S05]  /*5940*/  SEL R3, R3, 0x7c, P0 ;  /* 0x0000007c03037807 */ /* 0x000fca0000000000 */
[----:B------:R0:W-:Y:S01]  /*5950*/  STG.E.U8 desc[UR36][R16.64], R3 ;  /* 0x0000000310007986 */ /* 0x0001e2000c101124 */
[----:B------:R-:W-:Y:S05]  /*5960*/  BRA `(.L_x_26296) ;  /* 0x0000000400807947 */ /* 0x000fea0003800000 */
.L_x_26306:
[----:B------:R-:W-:-:S04]  /*5970*/  FSEL R0, RZ, 1, !P0 ;  /* 0x3f800000ff007808 */ /* 0x000fc80004000000 */
[----:B------:R-:W-:-:S05]  /*5980*/  F2FP.BF16.F32.PACK_AB R0, RZ, R0 ;  /* 0x00000000ff00723e */ /* 0x000fca00000010ff */
[----:B------:R0:W-:Y:S01]  /*5990*/  STG.E.U16 desc[UR36][R16.64], R0 ;  /* 0x0000000010007986 */ /* 0x0001e2000c101524 */
[----:B------:R-:W-:Y:S05]  /*59a0*/  BRA `(.L_x_26296) ;  /* 0x0000000400707947 */ /* 0x000fea0003800000 */
.L_x_26303:
        /* <DEDUP_REMOVED lines=10> */
.L_x_26313:
        /* <DEDUP_REMOVED lines=16> */
.L_x_26316:
[----:B------:R-:W-:-:S07]  /*5b50*/  PRMT R8, R0, 0x7610, R8 ;  /* 0x0000761000087816 */ /* 0x000fce0000000008 */
.L_x_26315:
[----:B------:R-:W-:Y:S05]  /*5b60*/  BSYNC B0 ;  /* 0x0000000000007941 */ /* 0x000fea0003800000 */
.L_x_26314:
[----:B------:R3:W-:Y:S01]  /*5b70*/  STG.E.U8 desc[UR36][R16.64], R8 ;  /* 0x0000000810007986 */ /* 0x0007e2000c101124 */
[----:B------:R-:W-:Y:S05]  /*5b80*/  BRA `(.L_x_26296) ;  /* 0x0000000000f87947 */ /* 0x000fea0003800000 */
.L_x_26312:
        /* <DEDUP_REMOVED lines=16> */
.L_x_26319:
[----:B------:R-:W-:-:S07]  /*5c90*/  PRMT R8, R0, 0x7610, R8 ;  /* 0x0000761000087816 */ /* 0x000fce0000000008 */
.L_x_26318:
[----:B------:R-:W-:Y:S05]  /*5ca0*/  BSYNC B0 ;  /* 0x0000000000007941 */ /* 0x000fea0003800000 */
.L_x_26317:
[----:B------:R0:W-:Y:S01]  /*5cb0*/  STG.E.U8 desc[UR36][R16.64], R8 ;  /* 0x0000000810007986 */ /* 0x0001e2000c101124 */
[----:B------:R-:W-:Y:S05]  /*5cc0*/  BRA `(.L_x_26296) ;  /* 0x0000000000a87947 */ /* 0x000fea0003800000 */
.L_x_26311:
        /* <DEDUP_REMOVED lines=21> */
.L_x_26295:
        /* <DEDUP_REMOVED lines=16> */
.L_x_26322:
[----:B------:R-:W-:Y:S05]  /*5f20*/  BRA `(.L_x_26296) ;  /* 0x0000000000107947 */ /* 0x000fea0003800000 */
.L_x_26321:
[----:B------:R-:W-:-:S05]  /*5f30*/  IMAD.MOV.U32 R3, RZ, RZ, RZ ;  /* 0x000000ffff037224 */ /* 0x000fca00078e00ff */
[----:B------:R2:W-:Y:S01]  /*5f40*/  STG.E.64 desc[UR36][R16.64], R2 ;  /* 0x0000000210007986 */ /* 0x0005e2000c101b24 */
[----:B------:R-:W-:Y:S05]  /*5f50*/  BRA `(.L_x_26296) ;  /* 0x0000000000047947 */ /* 0x000fea0003800000 */
.L_x_26320:
[----:B------:R0:W-:Y:S02]  /*5f60*/  STG.E desc[UR36][R16.64], R2 ;  /* 0x0000000210007986 */ /* 0x0001e4000c101924 */
.L_x_26296:
[----:B------:R-:W-:Y:S05]  /*5f70*/  BSYNC B6 ;  /* 0x0000000000067941 */ /* 0x000fea0003800000 */
.L_x_26290:
[----:B------:R-:W-:-:S07]  /*5f80*/  VIADD R19, R19, 0x80 ;  /* 0x0000008013137836 */ /* 0x000fce0000000000 */
.L_x_26255:
[----:B------:R-:W-:Y:S05]  /*5f90*/  BSYNC B7 ;  /* 0x0000000000077941 */ /* 0x000fea0003800000 */
.L_x_26254:
        /* <DEDUP_REMOVED lines=307> */
.L_x_26325:
        /* <DEDUP_REMOVED lines=20> */
.L_x_26329:
[----:B------:R3:W5:Y:S01]  /*7410*/  LDG.E.U8 R0, desc[UR36][R2.64] ;  /* 0x0000002402007981 */ /* 0x000762000c1e1100 */
[----:B------:R-:W-:Y:S05]  /*7420*/  BRA `(.L_x_26331) ;  /* 0x0000000c00547947 */ /* 0x000fea0003800000 */
.L_x_26328:
        /* <DEDUP_REMOVED lines=8> */
.L_x_26333:
[----:B------:R2:W5:Y:S01]  /*74b0*/  LDG.E.U8 R0, desc[UR36][R2.64] ;  /* 0x0000002402007981 */ /* 0x000562000c1e1100 */
[----:B------:R-:W-:Y:S05]  /*74c0*/  BRA `(.L_x_26331) ;  /* 0x0000000c002c7947 */ /* 0x000fea0003800000 */
.L_x_26332:
[----:B------:R0:W5:Y:S01]  /*74d0*/  LDG.E.U16 R0, desc[UR36][R2.64] ;  /* 0x0000002402007981 */ /* 0x000162000c1e1500 */
[----:B------:R-:W-:Y:S05]  /*74e0*/  BRA `(.L_x_26331) ;  /* 0x0000000c00247947 */ /* 0x000fea0003800000 */
.L_x_26327:
        /* <DEDUP_REMOVED lines=9> */
.L_x_26335:
[----:B------:R-:W2:Y:S02]  /*7580*/  LDG.E.U16 R4, desc[UR36][R2.64] ;  /* 0x0000002402047981 */ /* 0x000ea4000c1e1500 */
[----:B--2---:R-:W-:-:S06]  /*7590*/  HADD2.F32 R4, -RZ, R4.H0_H0 ;  /* 0x20000004ff047230 */ /* 0x004fcc0000004100 */
[----:B------:R-:W0:Y:S02]  /*75a0*/  F2I.FTZ.TRUNC.NTZ R4, R4 ;  /* 0x0000000400047305 */ /* 0x000e24000021f100 */
[----:B0-----:R-:W-:Y:S01]  /*75b0*/  PRMT R0, R4, 0x7610, R0 ;  /* 0x0000761004007816 */ /* 0x001fe20000000000 */
[----:B------:R-:W-:Y:S06]  /*75c0*/  BRA `(.L_x_26331) ;  /* 0x0000000800ec7947 */ /* 0x000fec0003800000 */
.L_x_26334:
        /* <DEDUP_REMOVED lines=9> */
.L_x_26337:
[----:B------:R-:W2:Y:S02]  /*7660*/  LDG.E.U16 R2, desc[UR36][R2.64] ;  /* 0x0000002402027981 */ /* 0x000ea4000c1e1500 */
[----:B--2---:R-:W-:-:S06]  /*7670*/  HADD2.F32 R4, -RZ, R2.H0_H0 ;  /* 0x20000002ff047230 */ /* 0x004fcc0000004100 */
[----:B------:R-:W0:Y:S02]  /*7680*/  F2I.FTZ.TRUNC.NTZ R4, R4 ;  /* 0x0000000400047305 */ /* 0x000e24000021f100 */
[----:B0-----:R-:W-:Y:S01]  /*7690*/  PRMT R0, R4, 0x7610, R0 ;  /* 0x0000761004007816 */ /* 0x001fe20000000000 */
[----:B------:R-:W-:Y:S06]  /*76a0*/  BRA `(.L_x_26331) ;  /* 0x0000000800b47947 */ /* 0x000fec0003800000 */
.L_x_26336:
[----:B------:R-:W2:Y:S02]  /*76b0*/  LDG.E.64 R2, desc[UR36][R2.64] ;  /* 0x0000002402027981 */ /* 0x000ea4000c1e1b00 */
[----:B--2---:R0:W1:Y:S01]  /*76c0*/  F2I.F64.TRUNC R0, R2 ;  /* 0x0000000200007311 */ /* 0x004062000030d100 */
[----:B------:R-:W-:Y:S05]  /*76d0*/  BRA `(.L_x_26331) ;  /* 0x0000000800a87947 */ /* 0x000fea0003800000 */
.L_x_26326:
        /* <DEDUP_REMOVED lines=12> */
.L_x_26340:
[----:B------:R-:W2:Y:S02]  /*77a0*/  LDG.E.64 R2, desc[UR36][R2.64] ;  /* 0x0000002402027981 */ /* 0x000ea4000c1e1b00 */
[----:B--2---:R0:W1:Y:S01]  /*77b0*/  F2I.F64.TRUNC R0, R2 ;  /* 0x0000000200007311 */ /* 0x004062000030d100 */
[----:B------:R-:W-:Y:S05]  /*77c0*/  BRA `(.L_x_26331) ;  /* 0x00000008006c7947 */ /* 0x000fea0003800000 */
.L_x_26339:
        /* <DEDUP_REMOVED lines=28> */
.L_x_26342:
        /* <DEDUP_REMOVED lines=15> */
.L_x_26341:
[----:B------:R-:W2:Y:S02]  /*7a80*/  LDG.E.U16 R4, desc[UR36][R2.64] ;  /* 0x0000002402047981 */ /* 0x000ea4000c1e1500 */
[----:B--2---:R-:W-:-:S06]  /*7a90*/  IMAD.U32 R4, R4, 0x10000, RZ ;  /* 0x0001000004047824 */ /* 0x004fcc00078e00ff */
[----:B------:R-:W0:Y:S02]  /*7aa0*/  F2I.FTZ.TRUNC.NTZ R4, R4 ;  /* 0x0000000400047305 */ /* 0x000e24000021f100 */
[----:B0-----:R-:W-:Y:S01]  /*7ab0*/  PRMT R0, R4, 0x7610, R0 ;  /* 0x0000761004007816 */ /* 0x001fe20000000000 */
[----:B------:R-:W-:Y:S06]  /*7ac0*/  BRA `(.L_x_26331) ;  /* 0x0000000400ac7947 */ /* 0x000fec0003800000 */
.L_x_26338:
        /* <DEDUP_REMOVED lines=10> */
.L_x_26345:
        /* <DEDUP_REMOVED lines=21> */
.L_x_26349:
[----:B------:R-:W-:Y:S05]  /*7cc0*/  BSYNC B1 ;  /* 0x0000000000017941 */ /* 0x000fea0003800000 */
.L_x_26348:
[----:B------:R-:W-:Y:S01]  /*7cd0*/  IMAD.SHL.U32 R2, R2, 0x100000, RZ ;  /* 0x0010000002027824 */ /* 0x000fe200078e00ff */
[----:B------:R-:W-:-:S04]  /*7ce0*/  LEA R3, R0, 0x3b800000, 0x17 ;  /* 0x3b80000000037811 */ /* 0x000fc800078eb8ff */
[----:B------:R-:W-:-:S07]  /*7cf0*/  LOP3.LUT R4, R3, R2, R4, 0xfe, !PT ;  /* 0x0000000203047212 */ /* 0x000fce00078efe04 */
.L_x_26347:
[----:B------:R-:W-:Y:S05]  /*7d00*/  BSYNC B0 ;  /* 0x0000000000007941 */ /* 0x000fea0003800000 */
.L_x_26346:
[----:B------:R-:W0:Y:S02]  /*7d10*/  F2I.FTZ.TRUNC.NTZ R4, R4 ;  /* 0x0000000400047305 */ /* 0x000e24000021f100 */
[----:B0-----:R-:W-:Y:S01]  /*7d20*/  PRMT R0, R4, 0x7610, R0 ;  /* 0x0000761004007816 */ /* 0x001fe20000000000 */
[----:B------:R-:W-:Y:S06]  /*7d30*/  BRA `(.L_x_26331) ;  /* 0x0000000400107947 */ /* 0x000fec0003800000 */
.L_x_26344:
        /* <DEDUP_REMOVED lines=21> */
.L_x_26353:
[----:B------:R-:W-:Y:S05]  /*7e90*/  BSYNC B1 ;  /* 0x0000000000017941 */ /* 0x000fea0003800000 */
.L_x_26352:
[----:B------:R-:W-:Y:S01]  /*7ea0*/  IMAD.SHL.U32 R2, R2, 0x200000, RZ ;  /* 0x0020000002027824 */ /* 0x000fe200078e00ff */
[----:B------:R-:W-:-:S04]  /*7eb0*/  LEA R3, R0, 0x37800000, 0x17 ;  /* 0x3780000000037811 */ /* 0x000fc800078eb8ff */
[----:B------:R-:W-:-:S07]  /*7ec0*/  LOP3.LUT R4, R3, R2, R4, 0xfe, !PT ;  /* 0x0000000203047212 */ /* 0x000fce00078efe04 */
.L_x_26351:
[----:B------:R-:W-:Y:S05]  /*7ed0*/  BSYNC B0 ;  /* 0x0000000000007941 */ /* 0x000fea0003800000 */
.L_x_26350:
[----:B------:R-:W0:Y:S02]  /*7ee0*/  F2I.FTZ.TRUNC.NTZ R4, R4 ;  /* 0x0000000400047305 */ /* 0x000e24000021f100 */
[----:B0-----:R-:W-:Y:S01]  /*7ef0*/  PRMT R0, R4, 0x7610, R0 ;  /* 0x0000761004007816 */ /* 0x001fe20000000000 */
[----:B------:R-:W-:Y:S06]  /*7f00*/  BRA `(.L_x_26331) ;  /* 0x00000000009c7947 */ /* 0x000fec0003800000 */
.L_x_26343:
        /* <DEDUP_REMOVED lines=14> */
.L_x_26357:
[----:B------:R-:W-:Y:S05]  /*7ff0*/  BSYNC B0 ;  /* 0x0000000000007941 */ /* 0x000fea0003800000 */
.L_x_26356:
[----:B------:R-:W0:Y:S02]  /*8000*/  F2I.FTZ.TRUNC.NTZ R4, R4 ;  /* 0x0000000400047305 */ /* 0x000e24000021f100 */
[----:B0-----:R-:W-:Y:S01]  /*8010*/  PRMT R0, R4, 0x7610, R0 ;  /* 0x0000761004007816 */ /* 0x001fe20000000000 */
[----:B------:R-:W-:Y:S06]  /*8020*/  BRA `(.L_x_26331) ;  /* 0x0000000000547947 */ /* 0x000fec0003800000 */
.L_x_26330:
        /* <DEDUP_REMOVED lines=16> */
.L_x_26358:
[----:B------:R-:W-:Y:S01]  /*8130*/  PRMT R0, RZ, 0x7610, R0 ;  /* 0x00007610ff007816 */ /* 0x000fe20000000000 */
[----:B------:R-:W-:Y:S06]  /*8140*/  BRA `(.L_x_26331) ;  /* 0x00000000000c7947 */ /* 0x000fec0003800000 */
.L_x_26355:
[----:B------:R0:W5:Y:S01]  /*8150*/  LDG.E.U8 R0, desc[UR36][R2.64] ;  /* 0x0000002402007981 */ /* 0x000162000c1e1100 */
[----:B------:R-:W-:Y:S05]  /*8160*/  BRA `(.L_x_26331) ;  /* 0x0000000000047947 */ /* 0x000fea0003800000 */
.L_x_26354:
[----:B------:R0:W5:Y:S02]  /*8170*/  LDG.E.U8 R0, desc[UR36][R2.64] ;  /* 0x0000002402007981 */ /* 0x000164000c1e1100 */
.L_x_26331:
[----:B------:R-:W0:Y:S01]  /*8180*/  LDC.U8 R5, c[0x0][0x422] ;  /* 0x00010880ff057b82 */ /* 0x000e220000000000 */
[----:B------:R-:W-:Y:S07]  /*8190*/  BSSY B6, `(.L_x_26359) ;  /* 0x00000d6000067945 */ /* 0x000fee0003800000 */
[----:B01234-:R-:W0:Y:S01]  /*81a0*/  LDC.U8 R3, c[0x0][0x421] ;  /* 0x00010840ff037b82 */ /* 0x01fe220000000000 */
[----:B------:R-:W-:-:S04]  /*81b0*/  PRMT R4, R5, 0x9910, RZ ;  /* 0x0000991005047816 */ /* 0x000fc800000000ff */
        /* <DEDUP_REMOVED lines=14> */
.L_x_26363:
[----:B------:R0:W-:Y:S01]  /*82a0*/  STG.E.U8 desc[UR36][R16.64], R2 ;  /* 0x0000000210007986 */ /* 0x0001e2000c101124 */
[----:B------:R-:W-:Y:S05]  /*82b0*/  BRA `(.L_x_26365) ;  /* 0x0000000c000c7947 */ /* 0x000fea0003800000 */
.L_x_26362:
        /* <DEDUP_REMOVED lines=9> */
.L_x_26367:
[----:B------:R0:W-:Y:S01]  /*8350*/  STG.E desc[UR36][R16.64], R2 ;  /* 0x0000000210007986 */ /* 0x0001e2000c101924 */
[----:B------:R-:W-:Y:S05]  /*8360*/  BRA `(.L_x_26365) ;  /* 0x0000000800e07947 */ /* 0x000fea0003800000 */
.L_x_26366:
[----:B------:R0:W-:Y:S01]  /*8370*/  STG.E.U16 desc[UR36][R16.64], R2 ;  /* 0x0000000210007986 */ /* 0x0001e2000c101524 */
[----:B------:R-:W-:Y:S05]  /*8380*/  BRA `(.L_x_26365) ;  /* 0x0000000800d87947 */ /* 0x000fea0003800000 */
.L_x_26361:
        /* <DEDUP_REMOVED lines=9> */
.L_x_26369:
[----:B------:R-:W-:-:S04]  /*8420*/  FSEL R0, RZ, 1, !P0 ;  /* 0x3f800000ff007808 */ /* 0x000fc80004000000 */
[----:B------:R-:W-:-:S05]  /*8430*/  F2FP.F16.F32.PACK_AB R0, RZ, R0 ;  /* 0x00000000ff00723e */ /* 0x000fca00000000ff */
[----:B------:R0:W-:Y:S01]  /*8440*/  STG.E.U16 desc[UR36][R16.64], R0 ;  /* 0x0000000010007986 */ /* 0x0001e2000c101524 */
[----:B------:R-:W-:Y:S05]  /*8450*/  BRA `(.L_x_26365) ;  /* 0x0000000800a47947 */ /* 0x000fea0003800000 */
.L_x_26368:
        /* <DEDUP_REMOVED lines=10> */
.L_x_26371:
[----:B------:R-:W-:-:S04]  /*8500*/  FSEL R0, RZ, 1, !P0 ;  /* 0x3f800000ff007808 */ /* 0x000fc80004000000 */
[----:B------:R-:W-:-:S04]  /*8510*/  F2FP.F16.F32.PACK_AB R3, RZ, R0 ;  /* 0x00000000ff03723e */ /* 0x000fc800000000ff */
[----:B------:R-:W-:-:S05]  /*8520*/  PRMT R3, R3, 0x5410, RZ ;  /* 0x0000541003037816 */ /* 0x000fca00000000ff */
[----:B------:R0:W-:Y:S01]  /*8530*/  STG.E desc[UR36][R16.64], R3 ;  /* 0x0000000310007986 */ /* 0x0001e2000c101924 */
[----:B------:R-:W-:Y:S05]  /*8540*/  BRA `(.L_x_26365) ;  /* 0x0000000800687947 */ /* 0x000fea0003800000 */
.L_x_26370:
[----:B------:R-:W-:Y:S01]  /*8550*/  FSEL R3, RZ, 1.875, !P0 ;  /* 0x3ff00000ff037808 */ /* 0x000fe20004000000 */
[----:B------:R-:W-:-:S05]  /*8560*/  IMAD.MOV.U32 R2, RZ, RZ, RZ ;  /* 0x000000ffff027224 */ /* 0x000fca00078e00ff */
[----:B------:R0:W-:Y:S01]  /*8570*/  STG.E.64 desc[UR36][R16.64], R2 ;  /* 0x0000000210007986 */ /* 0x0001e2000c101b24 */
[----:B------:R-:W-:Y:S05]  /*8580*/  BRA `(.L_x_26365) ;  /* 0x0000000800587947 */ /* 0x000fea0003800000 */
.L_x_26360:
        /* <DEDUP_REMOVED lines=10> */
.L_x_26374:
[----:B------:R-:W-:Y:S02]  /*8630*/  FSEL R5, RZ, 1.875, !P0 ;  /* 0x3ff00000ff057808 */ /* 0x000fe40004000000 */
[----:B------:R-:W-:Y:S01]  /*8640*/  CS2R R6, SRZ ;  /* 0x0000000000067805 */ /* 0x000fe2000001ff00 */
[----:B------:R-:W-:-:S05]  /*8650*/  IMAD.MOV.U32 R4, RZ, RZ, RZ ;  /* 0x000000ffff047224 */ /* 0x000fca00078e00ff */
[----:B------:R0:W-:Y:S01]  /*8660*/  STG.E.128 desc[UR36][R16.64], R4 ;  /* 0x0000000410007986 */ /* 0x0001e2000c101d24 */
[----:B------:R-:W-:Y:S05]  /*8670*/  BRA `(.L_x_26365) ;  /* 0x00000008001c7947 */ /* 0x000fea0003800000 */
.L_x_26373:
        /* <DEDUP_REMOVED lines=18> */
.L_x_26378:
[----:B------:R-:W-:Y:S05]  /*87a0*/  BSYNC B0 ;  /* 0x0000000000007941 */ /* 0x000fea0003800000 */
.L_x_26377:
[----:B------:R0:W-:Y:S01]  /*87b0*/  STG.E.U8 desc[UR36][R16.64], R3 ;  /* 0x0000000310007986 */ /* 0x0001e2000c101124 */
[----:B------:R-:W-:Y:S05]  /*87c0*/  BRA `(.L_x_26365) ;  /* 0x0000000400c87947 */ /* 0x000fea0003800000 */
.L_x_26376:
        /* <DEDUP_REMOVED lines=13> */
.L_x_26379:
[----:B------:R-:W-:Y:S01]  /*88a0*/  ISETP.GT.U32.AND P0, PT, R3, 0x7f800000, PT ;  /* 0x7f8000000300780c */ /* 0x000fe20003f04070 */
[----:B------:R-:W-:-:S05]  /*88b0*/  IMAD.MOV.U32 R3, RZ, RZ, 0x7f ;  /* 0x0000007fff037424 */ /* 0x000fca00078e00ff */
[----:B------:R-:W-:-:S05]  /*88c0*/  SEL R3, R3, 0x7c, P0 ;  /* 0x0000007c03037807 */ /* 0x000fca0000000000 */
[----:B------:R0:W-:Y:S01]  /*88d0*/  STG.E.U8 desc[UR36][R16.64], R3 ;  /* 0x0000000310007986 */ /* 0x0001e2000c101124 */
[----:B------:R-:W-:Y:S05]  /*88e0*/  BRA `(.L_x_26365) ;  /* 0x0000000400807947 */ /* 0x000fea0003800000 */
.L_x_26375:
[----:B------:R-:W-:-:S04]  /*88f0*/  FSEL R0, RZ, 1, !P0 ;  /* 0x3f800000ff007808 */ /* 0x000fc80004000000 */
[----:B------:R-:W-:-:S05]  /*8900*/  F2FP.BF16.F32.PACK_AB R0, RZ, R0 ;  /* 0x00000000ff00723e */ /* 0x000fca00000010ff */
[----:B------:R0:W-:Y:S01]  /*8910*/  STG.E.U16 desc[UR36][R16.64], R0 ;  /* 0x0000000010007986 */ /* 0x0001e2000c101524 */
[----:B------:R-:W-:Y:S05]  /*8920*/  BRA `(.L_x_26365) ;  /* 0x0000000400707947 */ /* 0x000fea0003800000 */
.L_x_26372:
        /* <DEDUP_REMOVED lines=10> */
.L_x_26382:
        /* <DEDUP_REMOVED lines=16> */
.L_x_26385:
[----:B------:R-:W-:-:S07]  /*8ad0*/  PRMT R8, R0, 0x7610, R8 ;  /* 0x0000761000087816 */ /* 0x000fce0000000008 */
.L_x_26384:
[----:B------:R-:W-:Y:S05]  /*8ae0*/  BSYNC B0 ;  /* 0x0000000000007941 */ /* 0x000fea0003800000 */
.L_x_26383:
[----:B------:R3:W-:Y:S01]  /*8af0*/  STG.E.U8 desc[UR36][R16.64], R8 ;  /* 0x0000000810007986 */ /* 0x0007e2000c101124 */
[----:B------:R-:W-:Y:S05]  /*8b00*/  BRA `(.L_x_26365) ;  /* 0x0000000000f87947 */ /* 0x000fea0003800000 */
.L_x_26381:
        /* <DEDUP_REMOVED lines=16> */
.L_x_26388:
[----:B------:R-:W-:-:S07]  /*8c10*/  PRMT R8, R0, 0x7610, R8 ;  /* 0x0000761000087816 */ /* 0x000fce0000000008 */
.L_x_26387:
[----:B------:R-:W-:Y:S05]  /*8c20*/  BSYNC B0 ;  /* 0x0000000000007941 */ /* 0x000fea0003800000 */
.L_x_26386:
[----:B------:R0:W-:Y:S01]  /*8c30*/  STG.E.U8 desc[UR36][R16.64], R8 ;  /* 0x0000000810007986 */ /* 0x0001e2000c101124 */
[----:B------:R-:W-:Y:S05]  /*8c40*/  BRA `(.L_x_26365) ;  /* 0x0000000000a87947 */ /* 0x000fea0003800000 */
.L_x_26380:
        /* <DEDUP_REMOVED lines=21> */
.L_x_26364:
        /* <DEDUP_REMOVED lines=16> */
.L_x_26391:
[----:B------:R-:W-:Y:S05]  /*8ea0*/  BRA `(.L_x_26365) ;  /* 0x0000000000107947 */ /* 0x000fea0003800000 */
.L_x_26390:
[----:B------:R-:W-:-:S05]  /*8eb0*/  IMAD.MOV.U32 R3, RZ, RZ, RZ ;  /* 0x000000ffff037224 */ /* 0x000fca00078e00ff */
[----:B------:R2:W-:Y:S01]  /*8ec0*/  STG.E.64 desc[UR36][R16.64], R2 ;  /* 0x0000000210007986 */ /* 0x0005e2000c101b24 */
[----:B------:R-:W-:Y:S05]  /*8ed0*/  BRA `(.L_x_26365) ;  /* 0x0000000000047947 */ /* 0x000fea0003800000 */
.L_x_26389:
[----:B------:R0:W-:Y:S02]  /*8ee0*/  STG.E desc[UR36][R16.64], R2 ;  /* 0x0000000210007986 */ /* 0x0001e4000c101924 */
.L_x_26365:
[----:B------:R-:W-:Y:S05]  /*8ef0*/  BSYNC B6 ;  /* 0x0000000000067941 */ /* 0x000fea0003800000 */
.L_x_26359:
[----:B------:R-:W-:-:S07]  /*8f00*/  VIADD R19, R19, 0x80 ;  /* 0x0000008013137836 */ /* 0x000fce0000000000 */
.L_x_26324:
[----:B------:R-:W-:Y:S05]  /*8f10*/  BSYNC B7 ;  /* 0x0000000000077941 */ /* 0x000fea0003800000 */
.L_x_26323:
        /* <DEDUP_REMOVED lines=306> */
.L_x_26392:
        /* <DEDUP_REMOVED lines=20> */
.L_x_26396:
[----:B------:R0:W5:Y:S01]  /*a380*/  LDG.E.U8 R0, desc[UR36][R2.64] ;  /* 0x0000002402007981 */ /* 0x000162000c1e1100 */
[----:B------:R-:W-:Y:S05]  /*a390*/  BRA `(.L_x_26398) ;  /* 0x0000000c00547947 */ /* 0x000fea0003800000 */
.L_x_26395:
        /* <DEDUP_REMOVED lines=8> */
.L_x_26400:
[----:B------:R0:W5:Y:S01]  /*a420*/  LDG.E.U8 R0, desc[UR36][R2.64] ;  /* 0x0000002402007981 */ /* 0x000162000c1e1100 */
[----:B------:R-:W-:Y:S05]  /*a430*/  BRA `(.L_x_26398) ;  /* 0x0000000c002c7947 */ /* 0x000fea0003800000 */
.L_x_26399:
[----:B------:R0:W5:Y:S01]  /*a440*/  LDG.E.U16 R0, desc[UR36][R2.64] ;  /* 0x0000002402007981 */ /* 0x000162000c1e1500 */
[----:B------:R-:W-:Y:S05]  /*a450*/  BRA `(.L_x_26398) ;  /* 0x0000000c00247947 */ /* 0x000fea0003800000 */
.L_x_26394:
        /* <DEDUP_REMOVED lines=9> */
.L_x_26402:
[----:B------:R-:W2:Y:S02]  /*a4f0*/  LDG.E.U16 R4, desc[UR36][R2.64] ;  /* 0x0000002402047981 */ /* 0x000ea4000c1e1500 */
[----:B--2---:R-:W-:-:S06]  /*a500*/  HADD2.F32 R4, -RZ, R4.H0_H0 ;  /* 0x20000004ff047230 */ /* 0x004fcc0000004100 */
[----:B------:R-:W0:Y:S02]  /*a510*/  F2I.FTZ.TRUNC.NTZ R4, R4 ;  /* 0x0000000400047305 */ /* 0x000e24000021f100 */
[----:B0-----:R-:W-:Y:S01]  /*a520*/  PRMT R0, R4, 0x7610, R0 ;  /* 0x0000761004007816 */ /* 0x001fe20000000000 */
[----:B------:R-:W-:Y:S06]  /*a530*/  BRA `(.L_x_26398) ;  /* 0x0000000800ec7947 */ /* 0x000fec0003800000 */
.L_x_26401:
        /* <DEDUP_REMOVED lines=9> */
.L_x_26404:
[----:B------:R-:W2:Y:S02]  /*a5d0*/  LDG.E.U16 R2, desc[UR36][R2.64] ;  /* 0x0000002402027981 */ /* 0x000ea4000c1e1500 */
[----:B--2---:R-:W-:-:S06]  /*a5e0*/  HADD2.F32 R4, -RZ, R2.H0_H0 ;  /* 0x20000002ff047230 */ /* 0x004fcc0000004100 */
[----:B------:R-:W0:Y:S02]  /*a5f0*/  F2I.FTZ.TRUNC.NTZ R4, R4 ;  /* 0x0000000400047305 */ /* 0x000e24000021f100 */
[----:B0-----:R-:W-:Y:S01]  /*a600*/  PRMT R0, R4, 0x7610, R0 ;  /* 0x0000761004007816 */ /* 0x001fe20000000000 */
[----:B------:R-:W-:Y:S06]  /*a610*/  BRA `(.L_x_26398) ;  /* 0x0000000800b47947 */ /* 0x000fec0003800000 */
.L_x_26403:
[----:B------:R-:W2:Y:S02]  /*a620*/  LDG.E.64 R2, desc[UR36][R2.64] ;  /* 0x0000002402027981 */ /* 0x000ea4000c1e1b00 */
[----:B--2---:R0:W1:Y:S01]  /*a630*/  F2I.F64.TRUNC R0, R2 ;  /* 0x0000000200007311 */ /* 0x004062000030d100 */
[----:B------:R-:W-:Y:S05]  /*a640*/  BRA `(.L_x_26398) ;  /* 0x0000000800a87947 */ /* 0x000fea0003800000 */
.L_x_26393:
        /* <DEDUP_REMOVED lines=12> */
.L_x_26407:
[----:B------:R-:W2:Y:S02]  /*a710*/  LDG.E.64 R2, desc[UR36][R2.64] ;  /* 0x0000002402027981 */ /* 0x000ea4000c1e1b00 */
[----:B--2---:R0:W1:Y:S01]  /*a720*/  F2I.F64.TRUNC R0, R2 ;  /* 0x0000000200007311 */ /* 0x004062000030d100 */
[----:B------:R-:W-:Y:S05]  /*a730*/  BRA `(.L_x_26398) ;  /* 0x00000008006c7947 */ /* 0x000fea0003800000 */
.L_x_26406:
        /* <DEDUP_REMOVED lines=28> */
.L_x_26409:
        /* <DEDUP_REMOVED lines=15> */
.L_x_26408:
[----:B------:R-:W2:Y:S02]  /*a9f0*/  LDG.E.U16 R4, desc[UR36][R2.64] ;  /* 0x0000002402047981 */ /* 0x000ea4000c1e1500 */
[----:B--2---:R-:W-:-:S06]  /*aa00*/  IMAD.U32 R4, R4, 0x10000, RZ ;  /* 0x0001000004047824 */ /* 0x004fcc00078e00ff */
[----:B------:R-:W0:Y:S02]  /*aa10*/  F2I.FTZ.TRUNC.NTZ R4, R4 ;  /* 0x0000000400047305 */ /* 0x000e24000021f100 */
[----:B0-----:R-:W-:Y:S01]  /*aa20*/  PRMT R0, R4, 0x7610, R0 ;  /* 0x0000761004007816 */ /* 0x001fe20000000000 */
[----:B------:R-:W-:Y:S06]  /*aa30*/  BRA `(.L_x_26398) ;  /* 0x0000000400ac7947 */ /* 0x000fec0003800000 */
.L_x_26405:
        /* <DEDUP_REMOVED lines=10> */
.L_x_26412:
        /* <DEDUP_REMOVED lines=21> */
.L_x_26416:
[----:B------:R-:W-:Y:S05]  /*ac30*/  BSYNC B1 ;  /* 0x0000000000017941 */ /* 0x000fea0003800000 */
.L_x_26415:
[----:B------:R-:W-:Y:S01]  /*ac40*/  IMAD.SHL.U32 R2, R2, 0x100000, RZ ;  /* 0x0010000002027824 */ /* 0x000fe200078e00ff */
[----:B------:R-:W-:-:S04]  /*ac50*/  LEA R3, R0, 0x3b800000, 0x17 ;  /* 0x3b80000000037811 */ /* 0x000fc800078eb8ff */
[----:B------:R-:W-:-:S07]  /*ac60*/  LOP3.LUT R4, R3, R2, R4, 0xfe, !PT ;  /* 0x0000000203047212 */ /* 0x000fce00078efe04 */
.L_x_26414:
[----:B------:R-:W-:Y:S05]  /*ac70*/  BSYNC B0 ;  /* 0x0000000000007941 */ /* 0x000fea0003800000 */
.L_x_26413:
[----:B------:R-:W0:Y:S02]  /*ac80*/  F2I.FTZ.TRUNC.NTZ R4, R4 ;  /* 0x0000000400047305 */ /* 0x000e24000021f100 */
[----:B0-----:R-:W-:Y:S01]  /*ac90*/  PRMT R0, R4, 0x7610, R0 ;  /* 0x0000761004007816 */ /* 0x001fe20000000000 */
[----:B------:R-:W-:Y:S06]  /*aca0*/  BRA `(.L_x_26398) ;  /* 0x0000000400107947 */ /* 0x000fec0003800000 */
.L_x_26411:
        /* <DEDUP_REMOVED lines=21> */
.L_x_26420:
[----:B------:R-:W-:Y:S05]  /*ae00*/  BSYNC B1 ;  /* 0x0000000000017941 */ /* 0x000fea0003800000 */
.L_x_26419:
[----:B------:R-:W-:Y:S01]  /*ae10*/  IMAD.SHL.U32 R2, R2, 0x200000, RZ ;  /* 0x0020000002027824 */ /* 0x000fe200078e00ff */
[----:B------:R-:W-:-:S04]  /*ae20*/  LEA R3, R0, 0x37800000, 0x17 ;  /* 0x3780000000037811 */ /* 0x000fc800078eb8ff */
[----:B------:R-:W-:-:S07]  /*ae30*/  LOP3.LUT R4, R3, R2, R4, 0xfe, !PT ;  /* 0x0000000203047212 */ /* 0x000fce00078efe04 */
.L_x_26418:
[----:B------:R-:W-:Y:S05]  /*ae40*/  BSYNC B0 ;  /* 0x0000000000007941 */ /* 0x000fea0003800000 */
.L_x_26417:
[----:B------:R-:W0:Y:S02]  /*ae50*/  F2I.FTZ.TRUNC.NTZ R4, R4 ;  /* 0x0000000400047305 */ /* 0x000e24000021f100 */
[----:B0-----:R-:W-:Y:S01]  /*ae60*/  PRMT R0, R4, 0x7610, R0 ;  /* 0x0000761004007816 */ /* 0x001fe20000000000 */
[----:B------:R-:W-:Y:S06]  /*ae70*/  BRA `(.L_x_26398) ;  /* 0x00000000009c7947 */ /* 0x000fec0003800000 */
.L_x_26410:
        /* <DEDUP_REMOVED lines=14> */
.L_x_26424:
[----:B------:R-:W-:Y:S05]  /*af60*/  BSYNC B0 ;  /* 0x0000000000007941 */ /* 0x000fea0003800000 */
.L_x_26423:
[----:B------:R-:W0:Y:S02]  /*af70*/  F2I.FTZ.TRUNC.NTZ R4, R4 ;  /* 0x0000000400047305 */ /* 0x000e24000021f100 */
[----:B0-----:R-:W-:Y:S01]  /*af80*/  PRMT R0, R4, 0x7610, R0 ;  /* 0x0000761004007816 */ /* 0x001fe20000000000 */
[----:B------:R-:W-:Y:S06]  /*af90*/  BRA `(.L_x_26398) ;  /* 0x0000000000547947 */ /* 0x000fec0003800000 */
.L_x_26397:
        /* <DEDUP_REMOVED lines=16> */
.L_x_26425:
[----:B------:R-:W-:Y:S01]  /*b0a0*/  PRMT R0, RZ, 0x7610, R0 ;  /* 0x00007610ff007816 */ /* 0x000fe20000000000 */
[----:B------:R-:W-:Y:S06]  /*b0b0*/  BRA `(.L_x_26398) ;  /* 0x00000000000c7947 */ /* 0x000fec0003800000 */
.L_x_26422:
[----:B------:R0:W5:Y:S01]  /*b0c0*/  LDG.E.U8 R0, desc[UR36][R2.64] ;  /* 0x0000002402007981 */ /* 0x000162000c1e1100 */
[----:B------:R-:W-:Y:S05]  /*b0d0*/  BRA `(.L_x_26398) ;  /* 0x0000000000047947 */ /* 0x000fea0003800000 */
.L_x_26421:
[----:B------:R0:W5:Y:S02]  /*b0e0*/  LDG.E.U8 R0, desc[UR36][R2.64] ;  /* 0x0000002402007981 */ /* 0x000164000c1e1100 */
.L_x_26398:
[----:B------:R-:W2:Y:S08]  /*b0f0*/  LDC.U8 R5, c[0x0][0x422] ;  /* 0x00010880ff057b82 */ /* 0x000eb00000000000 */
[----:B0-----:R-:W1:Y:S01]  /*b100*/  LDC.U8 R3, c[0x0][0x421] ;  /* 0x00010840ff037b82 */ /* 0x001e620000000000 */
[----:B--2---:R-:W-:-:S04]  /*b110*/  PRMT R4, R5, 0x9910, RZ ;  /* 0x0000991005047816 */ /* 0x004fc800000000ff */
[----:B------:R-:W-:Y:S02]  /*b120*/  ISETP.GT.AND P1, PT, R4, 0x9, PT ;  /* 0x000000090400780c */ /* 0x000fe40003f24270 */
[----:B-1-3-5:R-:W-:-:S04]  /*b130*/  LOP3.LUT P0, RZ, R3, 0xff, R0, 0xc8, !PT ;  /* 0x000000ff03ff7812 */ /* 0x02afc8000780c800 */
[----:B----4-:R-:W-:-:S07]  /*b140*/  SEL R2, RZ, 0x1, !P0 ;  /* 0x00000001ff027807 */ /* 0x010fce0004000000 */
        /* <DEDUP_REMOVED lines=11> */
.L_x_26429:
[----:B------:R-:W-:Y:S01]  /*b200*/  STG.E.U8 desc[UR36][R16.64], R2 ;  /* 0x0000000210007986 */ /* 0x000fe2000c101124 */
[----:B------:R-:W-:Y:S05]  /*b210*/  EXIT ;  /* 0x000000000000794d */ /* 0x000fea0003800000 */
.L_x_26428:
        /* <DEDUP_REMOVED lines=9> */
.L_x_26432:
[----:B------:R-:W-:Y:S01]  /*b2b0*/  STG.E desc[UR36][R16.64], R2 ;  /* 0x0000000210007986 */ /* 0x000fe2000c101924 */
[----:B------:R-:W-:Y:S05]  /*b2c0*/  EXIT ;  /* 0x000000000000794d */ /* 0x000fea0003800000 */
.L_x_26431:
[----:B------:R-:W-:Y:S01]  /*b2d0*/  STG.E.U16 desc[UR36][R16.64], R2 ;  /* 0x0000000210007986 */ /* 0x000fe2000c101524 */
[----:B------:R-:W-:Y:S05]  /*b2e0*/  EXIT ;  /* 0x000000000000794d */ /* 0x000fea0003800000 */
.L_x_26427:
        /* <DEDUP_REMOVED lines=9> */
.L_x_26434:
[----:B------:R-:W-:-:S04]  /*b380*/  FSEL R0, RZ, 1, !P0 ;  /* 0x3f800000ff007808 */ /* 0x000fc80004000000 */
[----:B------:R-:W-:-:S05]  /*b390*/  F2FP.F16.F32.PACK_AB R0, RZ, R0 ;  /* 0x00000000ff00723e */ /* 0x000fca00000000ff */
[----:B------:R-:W-:Y:S01]  /*b3a0*/  STG.E.U16 desc[UR36][R16.64], R0 ;  /* 0x0000000010007986 */ /* 0x000fe2000c101524 */
[----:B------:R-:W-:Y:S05]  /*b3b0*/  EXIT ;  /* 0x000000000000794d */ /* 0x000fea0003800000 */
.L_x_26433:
        /* <DEDUP_REMOVED lines=10> */
.L_x_26436:
[----:B------:R-:W-:-:S04]  /*b460*/  FSEL R0, RZ, 1, !P0 ;  /* 0x3f800000ff007808 */ /* 0x000fc80004000000 */
[----:B------:R-:W-:-:S04]  /*b470*/  F2FP.F16.F32.PACK_AB R3, RZ, R0 ;  /* 0x00000000ff03723e */ /* 0x000fc800000000ff */
[----:B------:R-:W-:-:S05]  /*b480*/  PRMT R3, R3, 0x5410, RZ ;  /* 0x0000541003037816 */ /* 0x000fca00000000ff */
[----:B------:R-:W-:Y:S01]  /*b490*/  STG.E desc[UR36][R16.64], R3 ;  /* 0x0000000310007986 */ /* 0x000fe2000c101924 */
[----:B------:R-:W-:Y:S05]  /*b4a0*/  EXIT ;  /* 0x000000000000794d */ /* 0x000fea0003800000 */
.L_x_26435:
[----:B------:R-:W-:Y:S01]  /*b4b0*/  FSEL R3, RZ, 1.875, !P0 ;  /* 0x3ff00000ff037808 */ /* 0x000fe20004000000 */
[----:B------:R-:W-:-:S05]  /*b4c0*/  IMAD.MOV.U32 R2, RZ, RZ, RZ ;  /* 0x000000ffff027224 */ /* 0x000fca00078e00ff */
[----:B------:R-:W-:Y:S01]  /*b4d0*/  STG.E.64 desc[UR36][R16.64], R2 ;  /* 0x0000000210007986 */ /* 0x000fe2000c101b24 */
[----:B------:R-:W-:Y:S05]  /*b4e0*/  EXIT ;  /* 0x000000000000794d */ /* 0x000fea0003800000 */
.L_x_26426:
        /* <DEDUP_REMOVED lines=10> */
.L_x_26439:
[----:B------:R-:W-:Y:S02]  /*b590*/  FSEL R5, RZ, 1.875, !P0 ;  /* 0x3ff00000ff057808 */ /* 0x000fe40004000000 */
[----:B------:R-:W-:Y:S01]  /*b5a0*/  CS2R R6, SRZ ;  /* 0x0000000000067805 */ /* 0x000fe2000001ff00 */
[----:B------:R-:W-:-:S05]  /*b5b0*/  IMAD.MOV.U32 R4, RZ, RZ, RZ ;  /* 0x000000ffff047224 */ /* 0x000fca00078e00ff */
[----:B------:R-:W-:Y:S01]  /*b5c0*/  STG.E.128 desc[UR36][R16.64], R4 ;  /* 0x0000000410007986 */ /* 0x000fe2000c101d24 */
[----:B------:R-:W-:Y:S05]  /*b5d0*/  EXIT ;  /* 0x000000000000794d */ /* 0x000fea0003800000 */
.L_x_26438:
        /* <DEDUP_REMOVED lines=18> */
.L_x_26443:
[----:B------:R-:W-:Y:S05]  /*b700*/  BSYNC B0 ;  /* 0x0000000000007941 */ /* 0x000fea0003800000 */
.L_x_26442:
[----:B------:R-:W-:Y:S01]  /*b710*/  STG.E.U8 desc[UR36][R16.64], R3 ;  /* 0x0000000310007986 */ /* 0x000fe2000c101124 */
[----:B------:R-:W-:Y:S05]  /*b720*/  EXIT ;  /* 0x000000000000794d */ /* 0x000fea0003800000 */
.L_x_26441:
        /* <DEDUP_REMOVED lines=14> */
.L_x_26444:
[----:B------:R-:W-:Y:S01]  /*b810*/  IMAD.MOV.U32 R3, RZ, RZ, 0x7f ;  /* 0x0000007fff037424 */ /* 0x000fe200078e00ff */
[----:B------:R-:W-:-:S04]  /*b820*/  ISETP.GT.U32.AND P0, PT, R5, 0x7f800000, PT ;  /* 0x7f8000000500780c */ /* 0x000fc80003f04070 */
[----:B------:R-:W-:-:S05]  /*b830*/  SEL R3, R3, 0x7c, P0 ;  /* 0x0000007c03037807 */ /* 0x000fca0000000000 */
[----:B------:R-:W-:Y:S01]  /*b840*/  STG.E.U8 desc[UR36][R16.64], R3 ;  /* 0x0000000310007986 */ /* 0x000fe2000c101124 */
[----:B------:R-:W-:Y:S05]  /*b850*/  EXIT ;  /* 0x000000000000794d */ /* 0x000fea0003800000 */
.L_x_26440:
[----:B------:R-:W-:-:S04]  /*b860*/  FSEL R0, RZ, 1, !P0 ;  /* 0x3f800000ff007808 */ /* 0x000fc80004000000 */
[----:B------:R-:W-:-:S05]  /*b870*/  F2FP.BF16.F32.PACK_AB R0, RZ, R0 ;  /* 0x00000000ff00723e */ /* 0x000fca00000010ff */
[----:B------:R-:W-:Y:S01]  /*b880*/  STG.E.U16 desc[UR36][R16.64], R0 ;  /* 0x0000000010007986 */ /* 0x000fe2000c101524 */
[----:B------:R-:W-:Y:S05]  /*b890*/  EXIT ;  /* 0x000000000000794d */ /* 0x000fea0003800000 */
.L_x_26437:
        /* <DEDUP_REMOVED lines=10> */
.L_x_26447:
        /* <DEDUP_REMOVED lines=16> */
.L_x_26450:
[----:B------:R-:W-:-:S07]  /*ba40*/  PRMT R8, R0, 0x7610, R8 ;  /* 0x0000761000087816 */ /* 0x000fce0000000008 */
.L_x_26449:
[----:B------:R-:W-:Y:S05]  /*ba50*/  BSYNC B0 ;  /* 0x0000000000007941 */ /* 0x000fea0003800000 */
.L_x_26448:
[----:B------:R-:W-:Y:S01]  /*ba60*/  STG.E.U8 desc[UR36][R16.64], R8 ;  /* 0x0000000810007986 */ /* 0x000fe2000c101124 */
[----:B------:R-:W-:Y:S05]  /*ba70*/  EXIT ;  /* 0x000000000000794d */ /* 0x000fea0003800000 */
.L_x_26446:
        /* <DEDUP_REMOVED lines=16> */
.L_x_26453:
[----:B------:R-:W-:-:S07]  /*bb80*/  PRMT R8, R0, 0x7610, R8 ;  /* 0x0000761000087816 */ /* 0x000fce0000000008 */
.L_x_26452:
[----:B------:R-:W-:Y:S05]  /*bb90*/  BSYNC B0 ;  /* 0x0000000000007941 */ /* 0x000fea0003800000 */
.L_x_26451:
[----:B------:R-:W-:Y:S01]  /*bba0*/  STG.E.U8 desc[UR36][R16.64], R8 ;  /* 0x0000000810007986 */ /* 0x000fe2000c101124 */
[----:B------:R-:W-:Y:S05]  /*bbb0*/  EXIT ;  /* 0x000000000000794d */ /* 0x000fea0003800000 */
.L_x_26445:
        /* <DEDUP_REMOVED lines=21> */
.L_x_26430:
        /* <DEDUP_REMOVED lines=16> */
.L_x_26456:
[----:B------:R-:W-:Y:S05]  /*be10*/  EXIT ;  /* 0x000000000000794d */ /* 0x000fea0003800000 */
.L_x_26455:
[----:B------:R-:W-:-:S05]  /*be20*/  IMAD.MOV.U32 R3, RZ, RZ, RZ ;  /* 0x000000ffff037224 */ /* 0x000fca00078e00ff */
[----:B------:R-:W-:Y:S01]  /*be30*/  STG.E.64 desc[UR36][R16.64], R2 ;  /* 0x0000000210007986 */ /* 0x000fe2000c101b24 */
[----:B------:R-:W-:Y:S05]  /*be40*/  EXIT ;  /* 0x000000000000794d */ /* 0x000fea0003800000 */
.L_x_26454:
[----:B------:R-:W-:Y:S01]  /*be50*/  STG.E desc[UR36][R16.64], R2 ;  /* 0x0000000210007986 */ /* 0x000fe2000c101924 */
[----:B------:R-:W-:Y:S05]  /*be60*/  EXIT ;  /* 0x000000000000794d */ /* 0x000fea0003800000 */
.L_x_26457:
        /* <DEDUP_REMOVED lines=9> */
.L_x_44001:


//--------------------- .text._ZN2at6native27unrolled_elementwise_kernelINS0_13AUnaryFunctorIaabZZZNS0_22logical_or_kernel_cudaERNS_14TensorIteratorEENKUlvE0_clEvENKUlvE0_clEvEUlaaE_EESt5arrayIPcLm2EELi4E23TrivialOffsetCalculatorILi1EjESD_NS0_6memory12LoadWithCastILi1EEENSE_13StoreWithCastILi1EEEEEviT_T0_T2_T3_T4_T5_ --------------------------
	.section	.text._ZN2at6native27unrolled_elementwise_kernelINS0_13AUnaryFunctorIaabZZZNS0_22logical_or_kernel_cudaERNS_14TensorIteratorEENKUlvE0_clEvENKUlvE0_clEvEUlaaE_EESt5arrayIPcLm2EELi4E23TrivialOffsetCalculatorILi1EjESD_NS0_6memory12LoadWithCastILi1EEENSE_13StoreWithCastILi1EEEEEviT_T0_T2_T3_T4_T5_,"ax",@progbits
	.align	128
        .global         _ZN2at6native27unrolled_elementwise_kernelINS0_13AUnaryFunctorIaabZZZNS0_22logical_or_kernel_cudaERNS_14TensorIteratorEENKUlvE0_clEvENKUlvE0_clEvEUlaaE_EESt5arrayIPcLm2EELi4E23TrivialOffsetCalculatorILi1EjESD_NS0_6memory12LoadWithCastILi1EEENSE_13StoreWithCastILi1EEEEEviT_T0_T2_T3_T4_T5_
        .type           _ZN2at6native27unrolled_elementwise_kernelINS0_13AUnaryFunctorIaabZZZNS0_22logical_or_kernel_cudaERNS_14TensorIteratorEENKUlvE0_clEvENKUlvE0_clEvEUlaaE_EESt5arrayIPcLm2EELi4E23TrivialOffsetCalculatorILi1EjESD_NS0_6memory12LoadWithCastILi1EEENSE_13StoreWithCastILi1EEEEEviT_T0_T2_T3_T4_T5_,@function
        .size           _ZN2at6native27unrolled_elementwise_kernelINS0_13AUnaryFunctorIaabZZZNS0_22logical_or_kernel_cudaERNS_14TensorIteratorEENKUlvE0_clEvENKUlvE0_clEvEUlaaE_EESt5arrayIPcLm2EELi4E23TrivialOffsetCalculatorILi1EjESD_NS0_6memory12LoadWithCastILi1EEENSE_13StoreWithCastILi1EEEEEviT_T0_T2_T3_T4_T5_,(.L_x_44002 - _ZN2at6native27unrolled_elementwise_kernelINS0_13AUnaryFunctorIaabZZZNS0_22logical_or_kernel_cudaERNS_14TensorIteratorEENKUlvE0_clEvENKUlvE0_clEvEUlaaE_EESt5arrayIPcLm2EELi4E23TrivialOffsetCalculatorILi1EjESD_NS0_6memory12LoadWithCastILi1EEENSE_13StoreWithCastILi1EEEEEviT_T0_T2_T3_T4_T5_)
        .other          _ZN2at6native27unrolled_elementwise_kernelINS0_13AUnaryFunctorIaabZZZNS0_22logical_or_kernel_cudaERNS_14TensorIteratorEENKUlvE0_clEvENKUlvE0_clEvEUlaaE_EESt5arrayIPcLm2EELi4E23TrivialOffsetCalculatorILi1EjESD_NS0_6memory12LoadWithCastILi1EEENSE_13StoreWithCastILi1EEEEEviT_T0_T2_T3_T4_T5_,@"STO_CUDA_ENTRY STV_DEFAULT"
_ZN2at6native27unrolled_elementwise_kernelINS0_13AUnaryFunctorIaabZZZNS0_22logical_or_kernel_cudaERNS_14TensorIteratorEENKUlvE0_clEvENKUlvE0_clEvEUlaaE_EESt5arrayIPcLm2EELi4E23TrivialOffsetCalculatorILi1EjESD_NS0_6memory12LoadWithCastILi1EEENSE_13StoreWithCastILi1EEEEEviT_T0_T2_T3_T4_T5_:
.text._ZN2at6native27unrolled_elementwise_kernelINS0_13AUnaryFunctorIaabZZZNS0_22logical_or_kernel_cudaERNS_14TensorIteratorEENKUlvE0_clEvENKUlvE0_clEvEUlaaE_EESt5arrayIPcLm2EELi4E23TrivialOffsetCalculatorILi1EjESD_NS0_6memory12LoadWithCastILi1EEENSE_13StoreWithCastILi1EEEEEviT_T0_T2_T3_T4_T5_:
        /* <DEDUP_REMOVED lines=31> */
.L_x_26463:
[----:B------:R3:W5:Y:S01]  /*01f0*/  LDG.E.U8 R18, desc[UR36][R2.64] ;  /* 0x0000002402127981 */ /* 0x000762000c1e1100 */
[----:B------:R-:W-:Y:S05]  /*0200*/  BRA `(.L_x_26465) ;  /* 0x0000000c00587947 */ /* 0x000fea0003800000 */
.L_x_26462:
        /* <DEDUP_REMOVED lines=8> */
.L_x_26467:
[----:B------:R1:W5:Y:S01]  /*0290*/  LDG.E.U8 R18, desc[UR36][R2.64] ;  /* 0x0000002402127981 */ /* 0x000362000c1e1100 */
[----:B------:R-:W-:Y:S05]  /*02a0*/  BRA `(.L_x_26465) ;  /* 0x0000000c00307947 */ /* 0x000fea0003800000 */
.L_x_26466:
[----:B------:R2:W5:Y:S01]  /*02b0*/  LDG.E.U16 R18, desc[UR36][R2.64] ;  /* 0x0000002402127981 */ /* 0x000562000c1e1500 */
[----:B------:R-:W-:Y:S05]  /*02c0*/  BRA `(.L_x_26465) ;  /* 0x0000000c00287947 */ /* 0x000fea0003800000 */
.L_x_26461:
        /* <DEDUP_REMOVED lines=9> */
.L_x_26469:
[----:B------:R-:W2:Y:S02]  /*0360*/  LDG.E.U16 R0, desc[UR36][R2.64] ;  /* 0x0000002402007981 */ /* 0x000ea4000c1e1500 */
[----:B--2---:R-:W-:-:S06]  /*0370*/  HADD2.F32 R0, -RZ, R0.H0_H0 ;  /* 0x20000000ff007230 */ /* 0x004fcc0000004100 */
[----:B------:R-:W0:Y:S02]  /*0380*/  F2I.FTZ.TRUNC.NTZ R0, R0 ;  /* 0x0000000000007305 */ /* 0x000e24000021f100 */
[----:B0-----:R-:W-:Y:S01]  /*0390*/  PRMT R18, R0, 0x7610, R18 ;  /* 0x0000761000127816 */ /* 0x001fe20000000012 */
[----:B------:R-:W-:Y:S06]  /*03a0*/  BRA `(.L_x_26465) ;  /* 0x0000000800f07947 */ /* 0x000fec0003800000 */
.L_x_26468:
        /* <DEDUP_REMOVED lines=9> */
.L_x_26471:
[----:B------:R-:W2:Y:S02]  /*0440*/  LDG.E.U16 R2, desc[UR36][R2.64] ;  /* 0x0000002402027981 */ /* 0x000ea4000c1e1500 */
[----:B--2---:R-:W-:-:S06]  /*0450*/  HADD2.F32 R0, -RZ, R2.H0_H0 ;  /* 0x20000002ff007230 */ /* 0x004fcc0000004100 */
[----:B------:R-:W0:Y:S02]  /*0460*/  F2I.FTZ.TRUNC.NTZ R0, R0 ;  /* 0x0000000000007305 */ /* 0x000e24000021f100 */
[----:B0-----:R-:W-:Y:S01]  /*0470*/  PRMT R18, R0, 0x7610, R18 ;  /* 0x0000761000127816 */ /* 0x001fe20000000012 */
[----:B------:R-:W-:Y:S06]  /*0480*/  BRA `(.L_x_26465) ;  /* 0x0000000800b87947 */ /* 0x000fec0003800000 */
.L_x_26470:
[----:B------:R-:W2:Y:S02]  /*0490*/  LDG.E.64 R2, desc[UR36][R2.64] ;  /* 0x0000002402027981 */ /* 0x000ea4000c1e1b00 */
[----:B--2---:R0:W1:Y:S01]  /*04a0*/  F2I.F64.TRUNC R18, R2 ;  /* 0x0000000200127311 */ /* 0x004062000030d100 */
[----:B------:R-:W-:Y:S05]  /*04b0*/  BRA `(.L_x_26465) ;  /* 0x0000000800ac7947 */ /* 0x000fea0003800000 */
.L_x_26460:
        /* <DEDUP_REMOVED lines=12> */
.L_x_26474:
[----:B------:R-:W2:Y:S02]  /*0580*/  LDG.E.64 R2, desc[UR36][R2.64] ;  /* 0x0000002402027981 */ /* 0x000ea4000c1e1b00 */
[----:B--2---:R0:W1:Y:S01]  /*0590*/  F2I.F64.TRUNC R18, R2 ;  /* 0x0000000200127311 */ /* 0x004062000030d100 */
[----:B------:R-:W-:Y:S05]  /*05a0*/  BRA `(.L_x_26465) ;  /* 0x0000000800707947 */ /* 0x000fea0003800000 */
.L_x_26473:
        /* <DEDUP_REMOVED lines=28> */
.L_x_26476:
        /* <DEDUP_REMOVED lines=16> */
.L_x_26475:
[----:B------:R-:W2:Y:S02]  /*0870*/  LDG.E.U16 R0, desc[UR36][R2.64] ;  /* 0x0000002402007981 */ /* 0x000ea4000c1e1500 */
[----:B--2---:R-:W-:-:S06]  /*0880*/  IMAD.U32 R0, R0, 0x10000, RZ ;  /* 0x0001000000007824 */ /* 0x004fcc00078e00ff */
[----:B------:R-:W0:Y:S02]  /*0890*/  F2I.FTZ.TRUNC.NTZ R0, R0 ;  /* 0x0000000000007305 */ /* 0x000e24000021f100 */
[----:B0-----:R-:W-:Y:S01]  /*08a0*/  PRMT R18, R0, 0x7610, R18 ;  /* 0x0000761000127816 */ /* 0x001fe20000000012 */
[----:B------:R-:W-:Y:S06]  /*08b0*/  BRA `(.L_x_26465) ;  /* 0x0000000400ac7947 */ /* 0x000fec0003800000 */
.L_x_26472:
        /* <DEDUP_REMOVED lines=10> */
.L_x_26479:
        /* <DEDUP_REMOVED lines=21> */
.L_x_26483:
[----:B------:R-:W-:Y:S05]  /*0ab0*/  BSYNC B1 ;  /* 0x0000000000017941 */ /* 0x000fea0003800000 */
.L_x_26482:
[----:B------:R-:W-:Y:S01]  /*0ac0*/  LEA R3, R0, 0x3b800000, 0x17 ;  /* 0x3b80000000037811 */ /* 0x000fe200078eb8ff */
[----:B------:R-:W-:-:S05]  /*0ad0*/  IMAD.SHL.U32 R0, R2, 0x100000, RZ ;  /* 0x0010000002007824 */ /* 0x000fca00078e00ff */
[----:B------:R-:W-:-:S07]  /*0ae0*/  LOP3.LUT R0, R3, R0, R4, 0xfe, !PT ;  /* 0x0000000003007212 */ /* 0x000fce00078efe04 */
.L_x_26481:
[----:B------:R-:W-:Y:S05]  /*0af0*/  BSYNC B0 ;  /* 0x0000000000007941 */ /* 0x000fea0003800000 */
.L_x_26480:
[----:B------:R-:W0:Y:S02]  /*0b00*/  F2I.FTZ.TRUNC.NTZ R0, R0 ;  /* 0x0000000000007305 */ /* 0x000e24000021f100 */
[----:B0-----:R-:W-:Y:S01]  /*0b10*/  PRMT R18, R0, 0x7610, R18 ;  /* 0x0000761000127816 */ /* 0x001fe20000000012 */
[----:B------:R-:W-:Y:S06]  /*0b20*/  BRA `(.L_x_26465) ;  /* 0x0000000400107947 */ /* 0x000fec0003800000 */
.L_x_26478:
        /* <DEDUP_REMOVED lines=21> */
.L_x_26487:
[----:B------:R-:W-:Y:S05]  /*0c80*/  BSYNC B1 ;  /* 0x0000000000017941 */ /* 0x000fea0003800000 */
.L_x_26486:
[----:B------:R-:W-:Y:S01]  /*0c90*/  LEA R3, R0, 0x37800000, 0x17 ;  /* 0x3780000000037811 */ /* 0x000fe200078eb8ff */
[----:B------:R-:W-:-:S05]  /*0ca0*/  IMAD.SHL.U32 R0, R2, 0x200000, RZ ;  /* 0x0020000002007824 */ /* 0x000fca00078e00ff */
[----:B------:R-:W-:-:S07]  /*0cb0*/  LOP3.LUT R0, R3, R0, R4, 0xfe, !PT ;  /* 0x0000000003007212 */ /* 0x000fce00078efe04 */
.L_x_26485:
[----:B------:R-:W-:Y:S05]  /*0cc0*/  BSYNC B0 ;  /* 0x0000000000007941 */ /* 0x000fea0003800000 */
.L_x_26484:
[----:B------:R-:W0:Y:S02]  /*0cd0*/  F2I.FTZ.TRUNC.NTZ R0, R0 ;  /* 0x0000000000007305 */ /* 0x000e24000021f100 */
[----:B0-----:R-:W-:Y:S01]  /*0ce0*/  PRMT R18, R0, 0x7610, R18 ;  /* 0x0000761000127816 */ /* 0x001fe20000000012 */
[----:B------:R-:W-:Y:S06]  /*0cf0*/  BRA `(.L_x_26465) ;  /* 0x00000000009c7947 */ /* 0x000fec0003800000 */
.L_x_26477:
        /* <DEDUP_REMOVED lines=14> */
.L_x_26491:
[----:B------:R-:W-:Y:S05]  /*0de0*/  BSYNC B0 ;  /* 0x0000000000007941 */ /* 0x000fea0003800000 */
.L_x_26490:
[----:B------:R-:W0:Y:S02]  /*0df0*/  F2I.FTZ.TRUNC.NTZ R0, R0 ;  /* 0x0000000000007305 */ /* 0x000e24000021f100 */
[----:B0-----:R-:W-:Y:S01]  /*0e00*/  PRMT R18, R0, 0x7610, R18 ;  /* 0x0000761000127816 */ /* 0x001fe20000000012 */
[----:B------:R-:W-:Y:S06]  /*0e10*/  BRA `(.L_x_26465) ;  /* 0x0000000000547947 */ /* 0x000fec0003800000 */
.L_x_26464:
        /* <DEDUP_REMOVED lines=16> */
.L_x_26492:
[----:B------:R-:W-:Y:S01]  /*0f20*/  PRMT R18, RZ, 0x7610, R18 ;  /* 0x00007610ff127816 */ /* 0x000fe20000000012 */
[----:B------:R-:W-:Y:S06]  /*0f30*/  BRA `(.L_x_26465) ;  /* 0x00000000000c7947 */ /* 0x000fec0003800000 */
.L_x_26489:
[----:B------:R0:W5:Y:S01]  /*0f40*/  LDG.E.U8 R18, desc[UR36][R2.64] ;  /* 0x0000002402127981 */ /* 0x000162000c1e1100 */
[----:B------:R-:W-:Y:S05]  /*0f50*/  BRA `(.L_x_26465) ;  /* 0x0000000000047947 */ /* 0x000fea0003800000 */
.L_x_26488:
[----:B------:R0:W5:Y:S02]  /*0f60*/  LDG.E.U8 R18, desc[UR36][R2.64] ;  /* 0x0000002402127981 */ /* 0x000164000c1e1100 */
.L_x_26465:
[----:B------:R-:W2:Y:S02]  /*0f70*/  S2R R26, SR_TID.X ;  /* 0x00000000001a7919 */ /* 0x000ea40000002100 */
[----:B--2---:R-:W-:-:S07]  /*0f80*/  VIADD R26, R26, 0x80 ;  /* 0x000000801a1a7836 */ /* 0x004fce0000000000 */
.L_x_26459:
[----:B------:R-:W-:Y:S05]  /*0f90*/  BSYNC B6 ;  /* 0x0000000000067941 */ /* 0x000fea0003800000 */
.L_x_26458:
        /* <DEDUP_REMOVED lines=23> */
.L_x_26498:
[----:B------:R0:W5:Y:S01]  /*1110*/  LDG.E.U8 R16, desc[UR36][R2.64] ;  /* 0x0000002402107981 */ /* 0x000162000c1e1100 */
[----:B------:R-:W-:Y:S05]  /*1120*/  BRA `(.L_x_26500) ;  /* 0x0000000c00547947 */ /* 0x000fea0003800000 */
.L_x_26497:
        /* <DEDUP_REMOVED lines=8> */
.L_x_26502:
[----:B------:R0:W5:Y:S01]  /*11b0*/  LDG.E.U8 R16, desc[UR36][R2.64] ;  /* 0x0000002402107981 */ /* 0x000162000c1e1100 */
[----:B------:R-:W-:Y:S05]  /*11c0*/  BRA `(.L_x_26500) ;  /* 0x0000000c002c7947 */ /* 0x000fea0003800000 */
.L_x_26501:
[----:B------:R0:W5:Y:S01]  /*11d0*/  LDG.E.U16 R16, desc[UR36][R2.64] ;  /* 0x0000002402107981 */ /* 0x000162000c1e1500 */
[----:B------:R-:W-:Y:S05]  /*11e0*/  BRA `(.L_x_26500) ;  /* 0x0000000c00247947 */ /* 0x000fea0003800000 */
.L_x_26496:
        /* <DEDUP_REMOVED lines=9> */
.L_x_26504:
[----:B------:R-:W2:Y:S02]  /*1280*/  LDG.E.U16 R0, desc[UR36][R2.64] ;  /* 0x0000002402007981 */ /* 0x000ea4000c1e1500 */
[----:B--2---:R-:W-:-:S06]  /*1290*/  HADD2.F32 R0, -RZ, R0.H0_H0 ;  /* 0x20000000ff007230 */ /* 0x004fcc0000004100 */
[----:B------:R-:W0:Y:S02]  /*12a0*/  F2I.FTZ.TRUNC.NTZ R0, R0 ;  /* 0x0000000000007305 */ /* 0x000e24000021f100 */
[----:B0-----:R-:W-:Y:S01]  /*12b0*/  PRMT R16, R0, 0x7610, R16 ;  /* 0x0000761000107816 */ /* 0x001fe20000000010 */
[----:B------:R-:W-:Y:S06]  /*12c0*/  BRA `(.L_x_26500) ;  /* 0x0000000800ec7947 */ /* 0x000fec0003800000 */
.L_x_26503:
        /* <DEDUP_REMOVED lines=9> */
.L_x_26506:
[----:B------:R-:W2:Y:S02]  /*1360*/  LDG.E.U16 R2, desc[UR36][R2.64] ;  /* 0x0000002402027981 */ /* 0x000ea4000c1e1500 */
[----:B--2---:R-:W-:-:S06]  /*1370*/  HADD2.F32 R0, -RZ, R2.H0_H0 ;  /* 0x20000002ff007230 */ /* 0x004fcc0000004100 */
[----:B------:R-:W0:Y:S02]  /*1380*/  F2I.FTZ.TRUNC.NTZ R0, R0 ;  /* 0x0000000000007305 */ /* 0x000e24000021f100 */
[----:B0-----:R-:W-:Y:S01]  /*1390*/  PRMT R16, R0, 0x7610, R16 ;  /* 0x0000761000107816 */ /* 0x001fe20000000010 */
[----:B------:R-:W-:Y:S06]  /*13a0*/  BRA `(.L_x_26500) ;  /* 0x0000000800b47947 */ /* 0x000fec0003800000 */
.L_x_26505:
[----:B------:R-:W2:Y:S02]  /*13b0*/  LDG.E.64 R2, desc[UR36][R2.64] ;  /* 0x0000002402027981 */ /* 0x000ea4000c1e1b00 */
[----:B--2---:R0:W1:Y:S01]  /*13c0*/  F2I.F64.TRUNC R16, R2 ;  /* 0x0000000200107311 */ /* 0x004062000030d100 */
[----:B------:R-:W-:Y:S05]  /*13d0*/  BRA `(.L_x_26500) ;  /* 0x0000000800a87947 */ /* 0x000fea0003800000 */
.L_x_26495:
        /* <DEDUP_REMOVED lines=12> */
.L_x_26509:
[----:B------:R-:W2:Y:S02]  /*14a0*/  LDG.E.64 R2, desc[UR36][R2.64] ;  /* 0x0000002402027981 */ /* 0x000ea4000c1e1b00 */
[----:B--2---:R0:W1:Y:S01]  /*14b0*/  F2I.F64.TRUNC R16, R2 ;  /* 0x0000000200107311 */ /* 0x004062000030d100 */
[----:B------:R-:W-:Y:S05]  /*14c0*/  BRA `(.L_x_26500) ;  /* 0x00000008006c7947 */ /* 0x000fea0003800000 */
.L_x_26508:
        /* <DEDUP_REMOVED lines=28> */
.L_x_26511:
        /* <DEDUP_REMOVED lines=15> */
.L_x_26510:
[----:B------:R-:W2:Y:S02]  /*1780*/  LDG.E.U16 R0, desc[UR36][R2.64] ;  /* 0x0000002402007981 */ /* 0x000ea4000c1e1500 */
[----:B--2---:R-:W-:-:S06]  /*1790*/  IMAD.U32 R0, R0, 0x10000, RZ ;  /* 0x0001000000007824 */ /* 0x004fcc00078e00ff */
[----:B------:R-:W0:Y:S02]  /*17a0*/  F2I.FTZ.TRUNC.NTZ R0, R0 ;  /* 0x0000000000007305 */ /* 0x000e24000021f100 */
[----:B0-----:R-:W-:Y:S01]  /*17b0*/  PRMT R16, R0, 0x7610, R16 ;  /* 0x0000761000107816 */ /* 0x001fe20000000010 */
[----:B------:R-:W-:Y:S06]  /*17c0*/  BRA `(.L_x_26500) ;  /* 0x0000000400ac7947 */ /* 0x000fec0003800000 */
.L_x_26507:
        /* <DEDUP_REMOVED lines=10> */
.L_x_26514:
        /* <DEDUP_REMOVED lines=21> */
.L_x_26518:
[----:B------:R-:W-:Y:S05]  /*19c0*/  BSYNC B1 ;  /* 0x0000000000017941 */ /* 0x000fea0003800000 */
.L_x_26517:
[----:B------:R-:W-:Y:S01]  /*19d0*/  LEA R3, R0, 0x3b800000, 0x17 ;  /* 0x3b80000000037811 */ /* 0x000fe200078eb8ff */
[----:B------:R-:W-:-:S05]  /*19e0*/  IMAD.SHL.U32 R0, R2, 0x100000, RZ ;  /* 0x0010000002007824 */ /* 0x000fca00078e00ff */
[----:B------:R-:W-:-:S07]  /*19f0*/  LOP3.LUT R0, R3, R0, R4, 0xfe, !PT ;  /* 0x0000000003007212 */ /* 0x000fce00078efe04 */
.L_x_26516:
[----:B------:R-:W-:Y:S05]  /*1a00*/  BSYNC B0 ;  /* 0x0000000000007941 */ /* 0x000fea0003800000 */
.L_x_26515:
[----:B------:R-:W0:Y:S02]  /*1a10*/  F2I.FTZ.TRUNC.NTZ R0, R0 ;  /* 0x0000000000007305 */ /* 0x000e24000021f100 */
[----:B0-----:R-:W-:Y:S01]  /*1a20*/  PRMT R16, R0, 0x7610, R16 ;  /* 0x0000761000107816 */ /* 0x001fe20000000010 */
[----:B------:R-:W-:Y:S06]  /*1a30*/  BRA `(.L_x_26500) ;  /* 0x0000000400107947 */ /* 0x000fec0003800000 */
.L_x_26513:
        /* <DEDUP_REMOVED lines=21> */
.L_x_26522:
[----:B------:R-:W-:Y:S05]  /*1b90*/  BSYNC B1 ;  /* 0x0000000000017941 */ /* 0x000fea0003800000 */
.L_x_26521:
[----:B------:R-:W-:Y:S01]  /*1ba0*/  LEA R3, R0, 0x37800000, 0x17 ;  /* 0x3780000000037811 */ /* 0x000fe200078eb8ff */
[----:B------:R-:W-:-:S05]  /*1bb0*/  IMAD.SHL.U32 R0, R2, 0x200000, RZ ;  /* 0x0020000002007824 */ /* 0x000fca00078e00ff */
[----:B------:R-:W-:-:S07]  /*1bc0*/  LOP3.LUT R0, R3, R0, R4, 0xfe, !PT ;  /* 0x0000000003007212 */ /* 0x000fce00078efe04 */
.L_x_26520:
[----:B------:R-:W-:Y:S05]  /*1bd0*/  BSYNC B0 ;  /* 0x0000000000007941 */ /* 0x000fea0003800000 */
.L_x_26519:
[----:B------:R-:W0:Y:S02]  /*1be0*/  F2I.FTZ.TRUNC.NTZ R0, R0 ;  /* 0x0000000000007305 */ /* 0x000e24000021f100 */
[----:B0-----:R-:W-:Y:S01]  /*1bf0*/  PRMT R16, R0, 0x7610, R16 ;  /* 0x0000761000107816 */ /* 0x001fe20000000010 */
[----:B------:R-:W-:Y:S06]  /*1c00*/  BRA `(.L_x_26500) ;  /* 0x00000000009c7947 */ /* 0x000fec0003800000 */
.L_x_26512:
        /* <DEDUP_REMOVED lines=14> */
.L_x_26526:
[----:B------:R-:W-:Y:S05]  /*1cf0*/  BSYNC B0 ;  /* 0x0000000000007941 */ /* 0x000fea0003800000 */
.L_x_26525:
[----:B------:R-:W0:Y:S02]  /*1d00*/  F2I.FTZ.TRUNC.NTZ R0, R0 ;  /* 0x0000000000007305 */ /* 0x000e24000021f100 */
[----:B0-----:R-:W-:Y:S01]  /*1d10*/  PRMT R16, R0, 0x7610, R16 ;  /* 0x0000761000107816 */ /* 0x001fe20000000010 */
[----:B------:R-:W-:Y:S06]  /*1d20*/  BRA `(.L_x_26500) ;  /* 0x0000000000547947 */ /* 0x000fec0003800000 */
.L_x_26499:
        /* <DEDUP_REMOVED lines=16> */
.L_x_26527:
[----:B------:R-:W-:Y:S01]  /*1e30*/  PRMT R16, RZ, 0x7610, R16 ;  /* 0x00007610ff107816 */ /* 0x000fe20000000010 */
[----:B------:R-:W-:Y:S06]  /*1e40*/  BRA `(.L_x_26500) ;  /* 0x00000000000c7947 */ /* 0x000fec0003800000 */
.L_x_26524:
[----:B------:R3:W5:Y:S01]  /*1e50*/  LDG.E.U8 R16, desc[UR36][R2.64] ;  /* 0x0000002402107981 */ /* 0x000762000c1e1100 */
[----:B------:R-:W-:Y:S05]  /*1e60*/  BRA `(.L_x_26500) ;  /* 0x0000000000047947 */ /* 0x000fea0003800000 */
.L_x_26523:
[----:B------:R2:W5:Y:S02]  /*1e70*/  LDG.E.U8 R16, desc[UR36][R2.64] ;  /* 0x0000002402107981 */ /* 0x000564000c1e1100 */
.L_x_26500:
[----:B------:R-:W-:-:S07]  /*1e80*/  VIADD R26, R26, 0x80 ;  /* 0x000000801a1a7836 */ /* 0x000fce0000000000 */
.L_x_26494:
[----:B------:R-:W-:Y:S05]  /*1e90*/  BSYNC B6 ;  /* 0x0000000000067941 */ /* 0x000fea0003800000 */
.L_x_26493:
        /* <DEDUP_REMOVED lines=25> */
.L_x_26533:
[----:B------:R0:W5:Y:S01]  /*2030*/  LDG.E.U8 R24, desc[UR36][R2.64] ;  /* 0x0000002402187981 */ /* 0x000162000c1e1100 */
[----:B------:R-:W-:Y:S05]  /*2040*/  BRA `(.L_x_26535) ;  /* 0x0000000c00547947 */ /* 0x000fea0003800000 */
.L_x_26532:
        /* <DEDUP_REMOVED lines=8> */
.L_x_26537:
[----:B------:R0:W5:Y:S01]  /*20d0*/  LDG.E.U8 R24, desc[UR36][R2.64] ;  /* 0x0000002402187981 */ /* 0x000162000c1e1100 */
[----:B------:R-:W-:Y:S05]  /*20e0*/  BRA `(.L_x_26535) ;  /* 0x0000000c002c7947 */ /* 0x000fea0003800000 */
.L_x_26536:
[----:B------:R0:W5:Y:S01]  /*20f0*/  LDG.E.U16 R24, desc[UR36][R2.64] ;  /* 0x0000002402187981 */ /* 0x000162000c1e1500 */
[----:B------:R-:W-:Y:S05]  /*2100*/  BRA `(.L_x_26535) ;  /* 0x0000000c00247947 */ /* 0x000fea0003800000 */
.L_x_26531:
        /* <DEDUP_REMOVED lines=9> */
.L_x_26539:
[----:B------:R-:W2:Y:S02]  /*21a0*/  LDG.E.U16 R0, desc[UR36][R2.64] ;  /* 0x0000002402007981 */ /* 0x000ea4000c1e1500 */
[----:B--2---:R-:W-:-:S06]  /*21b0*/  HADD2.F32 R0, -RZ, R0.H0_H0 ;  /* 0x20000000ff007230 */ /* 0x004fcc0000004100 */
[----:B------:R-:W0:Y:S02]  /*21c0*/  F2I.FTZ.TRUNC.NTZ R0, R0 ;  /* 0x0000000000007305 */ /* 0x000e24000021f100 */
[----:B0-----:R-:W-:Y:S01]  /*21d0*/  PRMT R24, R0, 0x7610, R24 ;  /* 0x0000761000187816 */ /* 0x001fe20000000018 */
[----:B------:R-:W-:Y:S06]  /*21e0*/  BRA `(.L_x_26535) ;  /* 0x0000000800ec7947 */ /* 0x000fec0003800000 */
.L_x_26538:
        /* <DEDUP_REMOVED lines=9> */
.L_x_26541:
[----:B------:R-:W2:Y:S02]  /*2280*/  LDG.E.U16 R2, desc[UR36][R2.64] ;  /* 0x0000002402027981 */ /* 0x000ea4000c1e1500 */
[----:B--2---:R-:W-:-:S06]  /*2290*/  HADD2.F32 R0, -RZ, R2.H0_H0 ;  /* 0x20000002ff007230 */ /* 0x004fcc0000004100 */
[----:B------:R-:W0:Y:S02]  /*22a0*/  F2I.FTZ.TRUNC.NTZ R0, R0 ;  /* 0x0000000000007305 */ /* 0x000e24000021f100 */
[----:B0-----:R-:W-:Y:S01]  /*22b0*/  PRMT R24, R0, 0x7610, R24 ;  /* 0x0000761000187816 */ /* 0x001fe20000000018 */
[----:B------:R-:W-:Y:S06]  /*22c0*/  BRA `(.L_x_26535) ;  /* 0x0000000800b47947 */ /* 0x000fec0003800000 */
.L_x_26540:
[----:B------:R-:W2:Y:S02]  /*22d0*/  LDG.E.64 R2, desc[UR36][R2.64] ;  /* 0x0000002402027981 */ /* 0x000ea4000c1e1b00 */
[----:B--2---:R0:W1:Y:S01]  /*22e0*/  F2I.F64.TRUNC R24, R2 ;  /* 0x0000000200187311 */ /* 0x004062000030d100 */
[----:B------:R-:W-:Y:S05]  /*22f0*/  BRA `(.L_x_26535) ;  /* 0x0000000800a87947 */ /* 0x000fea0003800000 */
.L_x_26530:
        /* <DEDUP_REMOVED lines=12> */
.L_x_26544:
[----:B------:R-:W2:Y:S02]  /*23c0*/  LDG.E.64 R2, desc[UR36][R2.64] ;  /* 0x0000002402027981 */ /* 0x000ea4000c1e1b00 */
[----:B--2---:R3:W4:Y:S01]  /*23d0*/  F2I.F64.TRUNC R24, R2 ;  /* 0x0000000200187311 */ /* 0x004722000030d100 */
[----:B------:R-:W-:Y:S05]  /*23e0*/  BRA `(.L_x_26535) ;  /* 0x00000008006c7947 */ /* 0x000fea0003800000 */
.L_x_26543:
        /* <DEDUP_REMOVED lines=28> */
.L_x_26546:
        /* <DEDUP_REMOVED lines=15> */
.L_x_26545:
[----:B------:R-:W2:Y:S02]  /*26a0*/  LDG.E.U16 R0, desc[UR36][R2.64] ;  /* 0x0000002402007981 */ /* 0x000ea4000c1e1500 */
[----:B--2---:R-:W-:-:S06]  /*26b0*/  IMAD.U32 R0, R0, 0x10000, RZ ;  /* 0x0001000000007824 */ /* 0x004fcc00078e00ff */
[----:B------:R-:W0:Y:S02]  /*26c0*/  F2I.FTZ.TRUNC.NTZ R0, R0 ;  /* 0x0000000000007305 */ /* 0x000e24000021f100 */
[----:B0-----:R-:W-:Y:S01]  /*26d0*/  PRMT R24, R0, 0x7610, R24 ;  /* 0x0000761000187816 */ /* 0x001fe20000000018 */
[----:B------:R-:W-:Y:S06]  /*26e0*/  BRA `(.L_x_26535) ;  /* 0x0000000400ac7947 */ /* 0x000fec0003800000 */
.L_x_26542:
        /* <DEDUP_REMOVED lines=10> */
.L_x_26549:
        /* <DEDUP_REMOVED lines=21> */
.L_x_26553:
[----:B------:R-:W-:Y:S05]  /*28e0*/  BSYNC B1 ;  /* 0x0000000000017941 */ /* 0x000fea0003800000 */
.L_x_26552:
[----:B------:R-:W-:Y:S01]  /*28f0*/  LEA R3, R0, 0x3b800000, 0x17 ;  /* 0x3b80000000037811 */ /* 0x000fe200078eb8ff */
[----:B------:R-:W-:-:S05]  /*2900*/  IMAD.SHL.U32 R0, R2, 0x100000, RZ ;  /* 0x0010000002007824 */ /* 0x000fca00078e00ff */
[----:B------:R-:W-:-:S07]  /*2910*/  LOP3.LUT R0, R3, R0, R4, 0xfe, !PT ;  /* 0x0000000003007212 */ /* 0x000fce00078efe04 */
.L_x_26551:
[----:B------:R-:W-:Y:S05]  /*2920*/  BSYNC B0 ;  /* 0x0000000000007941 */ /* 0x000fea0003800000 */
.L_x_26550:
[----:B------:R-:W0:Y:S02]  /*2930*/  F2I.FTZ.TRUNC.NTZ R0, R0 ;  /* 0x0000000000007305 */ /* 0x000e24000021f100 */
[----:B0-----:R-:W-:Y:S01]  /*2940*/  PRMT R24, R0, 0x7610, R24 ;  /* 0x0000761000187816 */ /* 0x001fe20000000018 */
[----:B------:R-:W-:Y:S06]  /*2950*/  BRA `(.L_x_26535) ;  /* 0x0000000400107947 */ /* 0x000fec0003800000 */
.L_x_26548:
        /* <DEDUP_REMOVED lines=21> */
.L_x_26557:
[----:B------:R-:W-:Y:S05]  /*2ab0*/  BSYNC B1 ;  /* 0x0000000000017941 */ /* 0x000fea0003800000 */
.L_x_26556:
[----:B------:R-:W-:Y:S01]  /*2ac0*/  LEA R3, R0, 0x37800000, 0x17 ;  /* 0x3780000000037811 */ /* 0x000fe200078eb8ff */
[----:B------:R-:W-:-:S05]  /*2ad0*/  IMAD.SHL.U32 R0, R2, 0x200000, RZ ;  /* 0x0020000002007824 */ /* 0x000fca00078e00ff */
[----:B------:R-:W-:-:S07]  /*2ae0*/  LOP3.LUT R0, R3, R0, R4, 0xfe, !PT ;  /* 0x0000000003007212 */ /* 0x000fce00078efe04 */
.L_x_26555:
[----:B------:R-:W-:Y:S05]  /*2af0*/  BSYNC B0 ;  /* 0x0000000000007941 */ /* 0x000fea0003800000 */
.L_x_26554:
[----:B------:R-:W0:Y:S02]  /*2b00*/  F2I.FTZ.TRUNC.NTZ R0, R0 ;  /* 0x0000000000007305 */ /* 0x000e24000021f100 */
[----:B0-----:R-:W-:Y:S01]  /*2b10*/  PRMT R24, R0, 0x7610, R24 ;  /* 0x0000761000187816 */ /* 0x001fe20000000018 */
[----:B------:R-:W-:Y:S06]  /*2b20*/  BRA `(.L_x_26535) ;  /* 0x00000000009c7947 */ /* 0x000fec0003800000 */
.L_x_26547:
        /* <DEDUP_REMOVED lines=14> */
.L_x_26561:
[----:B------:R-:W-:Y:S05]  /*2c10*/  BSYNC B0 ;  /* 0x0000000000007941 */ /* 0x000fea0003800000 */
.L_x_26560:
[----:B------:R-:W0:Y:S02]  /*2c20*/  F2I.FTZ.TRUNC.NTZ R0, R0 ;  /* 0x0000000000007305 */ /* 0x000e24000021f100 */
[----:B0-----:R-:W-:Y:S01]  /*2c30*/  PRMT R24, R0, 0x7610, R24 ;  /* 0x0000761000187816 */ /* 0x001fe20000000018 */
[----:B------:R-:W-:Y:S06]  /*2c40*/  BRA `(.L_x_26535) ;  /* 0x0000000000547947 */ /* 0x000fec0003800000 */
.L_x_26534:
        /* <DEDUP_REMOVED lines=16> */
.L_x_26562:
[----:B------:R-:W-:Y:S01]  /*2d50*/  PRMT R24, RZ, 0x7610, R24 ;  /* 0x00007610ff187816 */ /* 0x000fe20000000018 */
[----:B------:R-:W-:Y:S06]  /*2d60*/  BRA `(.L_x_26535) ;  /* 0x00000000000c7947 */ /* 0x000fec0003800000 */
.L_x_26559:
[----:B------:R2:W5:Y:S01]  /*2d70*/  LDG.E.U8 R24, desc[UR36][R2.64] ;  /* 0x0000002402187981 */ /* 0x000562000c1e1100 */
[----:B------:R-:W-:Y:S05]  /*2d80*/  BRA `(.L_x_26535) ;  /* 0x0000000000047947 */ /* 0x000fea0003800000 */
.L_x_26558:
[----:B------:R1:W5:Y:S02]  /*2d90*/  LDG.E.U8 R24, desc[UR36][R2.64] ;  /* 0x0000002402187981 */ /* 0x000364000c1e1100 */
.L_x_26535:
[----:B------:R-:W-:-:S07]  /*2da0*/  VIADD R26, R26, 0x80 ;  /* 0x000000801a1a7836 */ /* 0x000fce0000000000 */
.L_x_26529:
[----:B------:R-:W-:Y:S05]  /*2db0*/  BSYNC B6 ;  /* 0x0000000000067941 */ /* 0x000fea0003800000 */
.L_x_26528:
        /* <DEDUP_REMOVED lines=23> */
.L_x_26568:
[----:B------:R0:W5:Y:S01]  /*2f30*/  LDG.E.U8 R22, desc[UR36][R2.64] ;  /* 0x0000002402167981 */ /* 0x000162000c1e1100 */
[----:B------:R-:W-:Y:S05]  /*2f40*/  BRA `(.L_x_26564) ;  /* 0x0000000c00507947 */ /* 0x000fea0003800000 */
.L_x_26567:
        /* <DEDUP_REMOVED lines=8> */
.L_x_26571:
[----:B------:R0:W5:Y:S01]  /*2fd0*/  LDG.E.U8 R22, desc[UR36][R2.64] ;  /* 0x0000002402167981 */ /* 0x000162000c1e1100 */
[----:B------:R-:W-:Y:S05]  /*2fe0*/  BRA `(.L_x_26564) ;  /* 0x0000000c00287947 */ /* 0x000fea0003800000 */
.L_x_26570:
[----:B------:R0:W5:Y:S01]  /*2ff0*/  LDG.E.U16 R22, desc[UR36][R2.64] ;  /* 0x0000002402167981 */ /* 0x000162000c1e1500 */
[----:B------:R-:W-:Y:S05]  /*3000*/  BRA `(.L_x_26564) ;  /* 0x0000000c00207947 */ /* 0x000fea0003800000 */
.L_x_26566:
        /* <DEDUP_REMOVED lines=9> */
.L_x_26573:
[----:B------:R-:W2:Y:S02]  /*30a0*/  LDG.E.U16 R0, desc[UR36][R2.64] ;  /* 0x0000002402007981 */ /* 0x000ea4000c1e1500 */
[----:B--2---:R-:W-:-:S06]  /*30b0*/  HADD2.F32 R0, -RZ, R0.H0_H0 ;  /* 0x20000000ff007230 */ /* 0x004fcc0000004100 */
[----:B------:R-:W0:Y:S02]  /*30c0*/  F2I.FTZ.TRUNC.NTZ R0, R0 ;  /* 0x0000000000007305 */ /* 0x000e24000021f100 */
[----:B0-----:R-:W-:Y:S01]  /*30d0*/  PRMT R22, R0, 0x7610, R22 ;  /* 0x0000761000167816 */ /* 0x001fe20000000016 */
[----:B------:R-:W-:Y:S06]  /*30e0*/  BRA `(.L_x_26564) ;  /* 0x0000000800e87947 */ /* 0x000fec0003800000 */
.L_x_26572:
        /* <DEDUP_REMOVED lines=9> */
.L_x_26575:
[----:B------:R-:W2:Y:S02]  /*3180*/  LDG.E.U16 R2, desc[UR36][R2.64] ;  /* 0x0000002402027981 */ /* 0x000ea4000c1e1500 */
[----:B--2---:R-:W-:-:S06]  /*3190*/  HADD2.F32 R0, -RZ, R2.H0_H0 ;  /* 0x20000002ff007230 */ /* 0x004fcc0000004100 */
[----:B------:R-:W0:Y:S02]  /*31a0*/  F2I.FTZ.TRUNC.NTZ R0, R0 ;  /* 0x0000000000007305 */ /* 0x000e24000021f100 */
[----:B0-----:R-:W-:Y:S01]  /*31b0*/  PRMT R22, R0, 0x7610, R22 ;  /* 0x0000761000167816 */ /* 0x001fe20000000016 */
[----:B------:R-:W-:Y:S06]  /*31c0*/  BRA `(.L_x_26564) ;  /* 0x0000000800b07947 */ /* 0x000fec0003800000 */
.L_x_26574:
[----:B------:R-:W2:Y:S02]  /*31d0*/  LDG.E.64 R2, desc[UR36][R2.64] ;  /* 0x0000002402027981 */ /* 0x000ea4000c1e1b00 */
[----:B--2---:R0:W1:Y:S01]  /*31e0*/  F2I.F64.TRUNC R22, R2 ;  /* 0x0000000200167311 */ /* 0x004062000030d100 */
[----:B------:R-:W-:Y:S05]  /*31f0*/  BRA `(.L_x_26564) ;  /* 0x0000000800a47947 */ /* 0x000fea0003800000 */
.L_x_26565:
        /* <DEDUP_REMOVED lines=12> */
.L_x_26578:
[----:B------:R-:W2:Y:S02]  /*32c0*/  LDG.E.64 R2, desc[UR36][R2.64] ;  /* 0x0000002402027981 */ /* 0x000ea4000c1e1b00 */
[----:B--2---:R0:W1:Y:S01]  /*32d0*/  F2I.F64.TRUNC R22, R2 ;  /* 0x0000000200167311 */ /* 0x004062000030d100 */
[----:B------:R-:W-:Y:S05]  /*32e0*/  BRA `(.L_x_26564) ;  /* 0x0000000800687947 */ /* 0x000fea0003800000 */
.L_x_26577:
        /* <DEDUP_REMOVED lines=28> */
.L_x_26580:
        /* <DEDUP_REMOVED lines=15> */
.L_x_26579:
[----:B------:R-:W2:Y:S02]  /*35a0*/  LDG.E.U16 R0, desc[UR36][R2.64] ;  /* 0x0000002402007981 */ /* 0x000ea4000c1e1500 */
[----:B--2---:R-:W-:-:S06]  /*35b0*/  IMAD.U32 R0, R0, 0x10000, RZ ;  /* 0x0001000000007824 */ /* 0x004fcc00078e00ff */
[----:B------:R-:W0:Y:S02]  /*35c0*/  F2I.FTZ.TRUNC.NTZ R0, R0 ;  /* 0x0000000000007305 */ /* 0x000e24000021f100 */
[----:B0-----:R-:W-:Y:S01]  /*35d0*/  PRMT R22, R0, 0x7610, R22 ;  /* 0x0000761000167816 */ /* 0x001fe20000000016 */
[----:B------:R-:W-:Y:S06]  /*35e0*/  BRA `(.L_x_26564) ;  /* 0x0000000400a87947 */ /* 0x000fec0003800000 */
.L_x_26576:
        /* <DEDUP_REMOVED lines=10> */
.L_x_26583:
        /* <DEDUP_REMOVED lines=21> */
.L_x_26587:
[----:B------:R-:W-:Y:S05]  /*37e0*/  BSYNC B1 ;  /* 0x0000000000017941 */ /* 0x000fea0003800000 */
.L_x_26586:
[----:B------:R-:W-:Y:S01]  /*37f0*/  LEA R3, R0, 0x3b800000, 0x17 ;  /* 0x3b80000000037811 */ /* 0x000fe200078eb8ff */
[----:B------:R-:W-:-:S05]  /*3800*/  IMAD.SHL.U32 R0, R2, 0x100000, RZ ;  /* 0x0010000002007824 */ /* 0x000fca00078e00ff */
[----:B------:R-:W-:-:S07]  /*3810*/  LOP3.LUT R0, R3, R0, R4, 0xfe, !PT ;  /* 0x0000000003007212 */ /* 0x000fce00078efe04 */
.L_x_26585:
[----:B------:R-:W-:Y:S05]  /*3820*/  BSYNC B0 ;  /* 0x0000000000007941 */ /* 0x000fea0003800000 */
.L_x_26584:
[----:B------:R-:W0:Y:S02]  /*3830*/  F2I.FTZ.TRUNC.NTZ R0, R0 ;  /* 0x0000000000007305 */ /* 0x000e24000021f100 */
[----:B0-----:R-:W-:Y:S01]  /*3840*/  PRMT R22, R0, 0x7610, R22 ;  /* 0x0000761000167816 */ /* 0x001fe20000000016 */
[----:B------:R-:W-:Y:S06]  /*3850*/  BRA `(.L_x_26564) ;  /* 0x00000004000c7947 */ /* 0x000fec0003800000 */
.L_x_26582:
        /* <DEDUP_REMOVED lines=21> */
.L_x_26591:
[----:B------:R-:W-:Y:S05]  /*39b0*/  BSYNC B1 ;  /* 0x0000000000017941 */ /* 0x000fea0003800000 */
.L_x_26590:
[----:B------:R-:W-:Y:S01]  /*39c0*/  LEA R3, R0, 0x37800000, 0x17 ;  /* 0x3780000000037811 */ /* 0x000fe200078eb8ff */
[----:B------:R-:W-:-:S05]  /*39d0*/  IMAD.SHL.U32 R0, R2, 0x200000, RZ ;  /* 0x0020000002007824 */ /* 0x000fca00078e00ff */
[----:B------:R-:W-:-:S07]  /*39e0*/  LOP3.LUT R0, R3, R0, R4, 0xfe, !PT ;  /* 0x0000000003007212 */ /* 0x000fce00078efe04 */
.L_x_26589:
[----:B------:R-:W-:Y:S05]  /*39f0*/  BSYNC B0 ;  /* 0x0000000000007941 */ /* 0x000fea0003800000 */
.L_x_26588:
[----:B------:R-:W0:Y:S02]  /*3a00*/  F2I.FTZ.TRUNC.NTZ R0, R0 ;  /* 0x0000000000007305 */ /* 0x000e24000021f100 */
[----:B0-----:R-:W-:Y:S01]  /*3a10*/  PRMT R22, R0, 0x7610, R22 ;  /* 0x0000761000167816 */ /* 0x001fe20000000016 */
[----:B------:R-:W-:Y:S06]  /*3a20*/  BRA `(.L_x_26564) ;  /* 0x0000000000987947 */ /* 0x000fec0003800000 */
.L_x_26581:
        /* <DEDUP_REMOVED lines=14> */
.L_x_26595:
[----:B------:R-:W-:Y:S05]  /*3b10*/  BSYNC B0 ;  /* 0x0000000000007941 */ /* 0x000fea0003800000 */
.L_x_26594:
[----:B------:R-:W0:Y:S02]  /*3b20*/  F2I.FTZ.TRUNC.NTZ R0, R0 ;  /* 0x0000000000007305 */ /* 0x000e24000021f100 */
[----:B0-----:R-:W-:Y:S01]  /*3b30*/  PRMT R22, R0, 0x7610, R22 ;  /* 0x0000761000167816 */ /* 0x001fe20000000016 */
[----:B------:R-:W-:Y:S06]  /*3b40*/  BRA `(.L_x_26564) ;  /* 0x0000000000507947 */ /* 0x000fec0003800000 */
.L_x_26569:
        /* <DEDUP_REMOVED lines=16> */
.L_x_26596:
[----:B------:R-:W-:Y:S05]  /*3c50*/  BRA `(.L_x_26564) ;  /* 0x00000000000c7947 */ /* 0x000fea0003800000 */
.L_x_26593:
[----:B------:R0:W5:Y:S01]  /*3c60*/  LDG.E.U8 R22, desc[UR36][R2.64] ;  /* 0x0000002402167981 */ /* 0x000162000c1e1100 */
[----:B------:R-:W-:Y:S05]  /*3c70*/  BRA `(.L_x_26564) ;  /* 0x0000000000047947 */ /* 0x000fea0003800000 */
.L_x_26592:
[----:B------:R0:W5:Y:S02]  /*3c80*/  LDG.E.U8 R22, desc[UR36][R2.64] ;  /* 0x0000002402167981 */ /* 0x000164000c1e1100 */
.L_x_26564:
[----:B------:R-:W-:Y:S05]  /*3c90*/  BSYNC B6 ;  /* 0x0000000000067941 */ /* 0x000fea0003800000 */
.L_x_26563:
[----:B01234-:R-:W0:Y:S01]  /*3ca0*/  S2R R2, SR_TID.X ;  /* 0x0000000000027919 */ /* 0x01fe220000002100 */
[----:B------:R-:W1:Y:S01]  /*3cb0*/  LDC.U8 R17, c[0x0][0x234] ;  /* 0x00008d00ff117b82 */ /* 0x000e620000000000 */
[--C-:B-----5:R-:W-:Y:S01]  /*3cc0*/  LOP3.LUT P0, RZ, R18, 0xff, R25.reuse, 0xc8, !PT ;  /* 0x000000ff12ff7812 */ /* 0x120fe2000780c819 */
        /* <DEDUP_REMOVED lines=31> */
.L_x_26602:
[----:B------:R0:W-:Y:S01]  /*3ec0*/  STG.E.U8 desc[UR36][R8.64], R3 ;  /* 0x0000000308007986 */ /* 0x0001e2000c101124 */
[----:B------:R-:W-:Y:S05]  /*3ed0*/  BRA `(.L_x_26598) ;  /* 0x0000000c00547947 */ /* 0x000fea0003800000 */
.L_x_26601:
        /* <DEDUP_REMOVED lines=10> */
.L_x_26605:
[----:B------:R0:W-:Y:S01]  /*3f80*/  STG.E desc[UR36][R8.64], R3 ;  /* 0x0000000308007986 */ /* 0x0001e2000c101924 */
[----:B------:R-:W-:Y:S05]  /*3f90*/  BRA `(.L_x_26598) ;  /* 0x0000000c00247947 */ /* 0x000fea0003800000 */
.L_x_26604:
[----:B------:R0:W-:Y:S01]  /*3fa0*/  STG.E.U16 desc[UR36][R8.64], R3 ;  /* 0x0000000308007986 */ /* 0x0001e2000c101524 */
[----:B------:R-:W-:Y:S05]  /*3fb0*/  BRA `(.L_x_26598) ;  /* 0x0000000c001c7947 */ /* 0x000fea0003800000 */
.L_x_26600:
        /* <DEDUP_REMOVED lines=9> */
.L_x_26607:
[----:B------:R-:W0:Y:S02]  /*4050*/  I2F.S16 R0, R3 ;  /* 0x0000000300007306 */ /* 0x000e240000101400 */
[----:B0-----:R-:W-:-:S05]  /*4060*/  F2FP.F16.F32.PACK_AB R0, RZ, R0 ;  /* 0x00000000ff00723e */ /* 0x001fca00000000ff */
[----:B------:R0:W-:Y:S01]  /*4070*/  STG.E.U16 desc[UR36][R8.64], R0 ;  /* 0x0000000008007986 */ /* 0x0001e2000c101524 */
[----:B------:R-:W-:Y:S05]  /*4080*/  BRA `(.L_x_26598) ;  /* 0x0000000800e87947 */ /* 0x000fea0003800000 */
.L_x_26606:
        /* <DEDUP_REMOVED lines=10> */
.L_x_26609:
[----:B------:R-:W0:Y:S02]  /*4130*/  I2F.S16 R3, R3 ;  /* 0x0000000300037306 */ /* 0x000e240000101400 */
[----:B0-----:R-:W-:-:S04]  /*4140*/  F2FP.F16.F32.PACK_AB R3, RZ, R3 ;  /* 0x00000003ff03723e */ /* 0x001fc800000000ff */
[----:B------:R-:W-:-:S05]  /*4150*/  PRMT R3, R3, 0x5410, RZ ;  /* 0x0000541003037816 */ /* 0x000fca00000000ff */
[----:B------:R0:W-:Y:S01]  /*4160*/  STG.E desc[UR36][R8.64], R3 ;  /* 0x0000000308007986 */ /* 0x0001e2000c101924 */
[----:B------:R-:W-:Y:S05]  /*4170*/  BRA `(.L_x_26598) ;  /* 0x0000000800ac7947 */ /* 0x000fea0003800000 */
.L_x_26608:
[----:B------:R-:W0:Y:S02]  /*4180*/  I2F.F64.S16 R4, R3 ;  /* 0x0000000300047312 */ /* 0x000e240000101c00 */
[----:B0-----:R0:W-:Y:S01]  /*4190*/  STG.E.64 desc[UR36][R8.64], R4 ;  /* 0x0000000408007986 */ /* 0x0011e2000c101b24 */
[----:B------:R-:W-:Y:S05]  /*41a0*/  BRA `(.L_x_26598) ;  /* 0x0000000800a07947 */ /* 0x000fea0003800000 */
.L_x_26599:
        /* <DEDUP_REMOVED lines=10> */
.L_x_26612:
[----:B------:R-:W0:Y:S01]  /*4250*/  I2F.F64.S16 R4, R3 ;  /* 0x0000000300047312 */ /* 0x000e220000101c00 */
[----:B------:R-:W-:-:S05]  /*4260*/  CS2R R6, SRZ ;  /* 0x0000000000067805 */ /* 0x000fca000001ff00 */
[----:B0-----:R0:W-:Y:S01]  /*4270*/  STG.E.128 desc[UR36][R8.64], R4 ;  /* 0x0000000408007986 */ /* 0x0011e2000c101d24 */
[----:B------:R-:W-:Y:S05]  /*4280*/  BRA `(.L_x_26598) ;  /* 0x0000000800687947 */ /* 0x000fea0003800000 */
.L_x_26611:
        /* <DEDUP_REMOVED lines=21> */
.L_x_26616:
[----:B------:R-:W-:Y:S05]  /*43e0*/  BSYNC B0 ;  /* 0x0000000000007941 */ /* 0x000fea0003800000 */
.L_x_26615:
[----:B------:R-:W-:-:S05]  /*43f0*/  LOP3.LUT R5, R0, R5, RZ, 0xfc, !PT ;  /* 0x0000000500057212 */ /* 0x000fca00078efcff */
[----:B------:R0:W-:Y:S01]  /*4400*/  STG.E.U8 desc[UR36][R8.64], R5 ;  /* 0x0000000508007986 */ /* 0x0001e2000c101124 */
[----:B------:R-:W-:Y:S05]  /*4410*/  BRA `(.L_x_26598) ;  /* 0x0000000800047947 */ /* 0x000fea0003800000 */
.L_x_26614:
        /* <DEDUP_REMOVED lines=13> */
.L_x_26618:
[----:B------:R-:W-:Y:S01]  /*44f0*/  IMAD.MOV.U32 R0, RZ, RZ, 0x7f ;  /* 0x0000007fff007424 */ /* 0x000fe200078e00ff */
[----:B------:R-:W-:-:S04]  /*4500*/  ISETP.GT.U32.AND P0, PT, R4, 0x7f800000, PT ;  /* 0x7f8000000400780c */ /* 0x000fc80003f04070 */
[----:B------:R-:W-:-:S09]  /*4510*/  SEL R0, R0, 0x7c, P0 ;  /* 0x0000007c00007807 */ /* 0x000fd20000000000 */
.L_x_26619:
[----:B------:R-:W-:Y:S05]  /*4520*/  BSYNC B0 ;  /* 0x0000000000007941 */ /* 0x000fea0003800000 */
.L_x_26617:
[----:B------:R-:W-:-:S04]  /*4530*/  LOP3.LUT R3, R5, 0x80000000, RZ, 0xc0, !PT ;  /* 0x8000000005037812 */ /* 0x000fc800078ec0ff */
[----:B------:R-:W-:-:S04]  /*4540*/  SHF.R.U32.HI R3, RZ, 0x18, R3 ;  /* 0x00000018ff037819 */ /* 0x000fc80000011603 */
[----:B------:R-:W-:-:S05]  /*4550*/  LOP3.LUT R3, R0, R3, RZ, 0xfc, !PT ;  /* 0x0000000300037212 */ /* 0x000fca00078efcff */
[----:B------:R0:W-:Y:S01]  /*4560*/  STG.E.U8 desc[UR36][R8.64], R3 ;  /* 0x0000000308007986 */ /* 0x0001e2000c101124 */
[----:B------:R-:W-:Y:S05]  /*4570*/  BRA `(.L_x_26598) ;  /* 0x0000000400ac7947 */ /* 0x000fea0003800000 */
.L_x_26613:
[----:B------:R-:W0:Y:S02]  /*4580*/  I2F.S16 R0, R3 ;  /* 0x0000000300007306 */ /* 0x000e240000101400 */
[----:B0-----:R-:W-:-:S05]  /*4590*/  F2FP.BF16.F32.PACK_AB R0, RZ, R0 ;  /* 0x00000000ff00723e */ /* 0x001fca00000010ff */
[----:B------:R0:W-:Y:S01]  /*45a0*/  STG.E.U16 desc[UR36][R8.64], R0 ;  /* 0x0000000008007986 */ /* 0x0001e2000c101524 */
[----:B------:R-:W-:Y:S05]  /*45b0*/  BRA `(.L_x_26598) ;  /* 0x00000004009c7947 */ /* 0x000fea0003800000 */
.L_x_26610:
        /* <DEDUP_REMOVED lines=10> */
.L_x_26622:
        /* <DEDUP_REMOVED lines=17> */
.L_x_26625:
[----:B------:R-:W-:-:S04]  /*4770*/  LOP3.LUT R3, R3, 0x80000000, RZ, 0xc0, !PT ;  /* 0x8000000003037812 */ /* 0x000fc800078ec0ff */
[----:B------:R-:W-:-:S04]  /*4780*/  SHF.R.U32.HI R3, RZ, 0x18, R3 ;  /* 0x00000018ff037819 */ /* 0x000fc80000011603 */
[----:B------:R-:W-:-:S04]  /*4790*/  LOP3.LUT R0, R0, R3, RZ, 0xfc, !PT ;  /* 0x0000000300007212 */ /* 0x000fc800078efcff */
[----:B------:R-:W-:-:S07]  /*47a0*/  PRMT R4, R0, 0x7610, R4 ;  /* 0x0000761000047816 */ /* 0x000fce0000000004 */
.L_x_26624:
[----:B------:R-:W-:Y:S05]  /*47b0*/  BSYNC B0 ;  /* 0x0000000000007941 */ /* 0x000fea0003800000 */
.L_x_26623:
[----:B------:R4:W-:Y:S01]  /*47c0*/  STG.E.U8 desc[UR36][R8.64], R4 ;  /* 0x0000000408007986 */ /* 0x0009e2000c101124 */
[----:B------:R-:W-:Y:S05]  /*47d0*/  BRA `(.L_x_26598) ;  /* 0x0000000400147947 */ /* 0x000fea0003800000 */
.L_x_26621:
        /* <DEDUP_REMOVED lines=17> */
.L_x_26628:
[----:B------:R-:W-:-:S04]  /*48f0*/  LOP3.LUT R3, R3, 0x80000000, RZ, 0xc0, !PT ;  /* 0x8000000003037812 */ /* 0x000fc800078ec0ff */
[----:B------:R-:W-:-:S04]  /*4900*/  SHF.R.U32.HI R3, RZ, 0x18, R3 ;  /* 0x00000018ff037819 */ /* 0x000fc80000011603 */
[----:B------:R-:W-:-:S04]  /*4910*/  LOP3.LUT R0, R0, R3, RZ, 0xfc, !PT ;  /* 0x0000000300007212 */ /* 0x000fc800078efcff */
[----:B------:R-:W-:-:S07]  /*4920*/  PRMT R4, R0, 0x7610, R4 ;  /* 0x0000761000047816 */ /* 0x000fce0000000004 */
.L_x_26627:
[----:B------:R-:W-:Y:S05]  /*4930*/  BSYNC B0 ;  /* 0x0000000000007941 */ /* 0x000fea0003800000 */
.L_x_26626:
[----:B------:R0:W-:Y:S01]  /*4940*/  STG.E.U8 desc[UR36][R8.64], R4 ;  /* 0x0000000408007986 */ /* 0x0001e2000c101124 */
[----:B------:R-:W-:Y:S05]  /*4950*/  BRA `(.L_x_26598) ;  /* 0x0000000000b47947 */ /* 0x000fea0003800000 */
.L_x_26620:
        /* <DEDUP_REMOVED lines=23> */
.L_x_26603:
        /* <DEDUP_REMOVED lines=16> */
.L_x_26631:
[----:B------:R-:W-:Y:S05]  /*4bd0*/  BRA `(.L_x_26598) ;  /* 0x0000000000147947 */ /* 0x000fea0003800000 */
.L_x_26630:
[----:B------:R-:W-:Y:S02]  /*4be0*/  IMAD.MOV.U32 R4, RZ, RZ, R3 ;  /* 0x000000ffff047224 */ /* 0x000fe400078e0003 */
[----:B------:R-:W-:-:S05]  /*4bf0*/  IMAD.MOV.U32 R5, RZ, RZ, RZ ;  /* 0x000000ffff057224 */ /* 0x000fca00078e00ff */
[----:B------:R3:W-:Y:S01]  /*4c00*/  STG.E.64 desc[UR36][R8.64], R4 ;  /* 0x0000000408007986 */ /* 0x0007e2000c101b24 */
[----:B------:R-:W-:Y:S05]  /*4c10*/  BRA `(.L_x_26598) ;  /* 0x0000000000047947 */ /* 0x000fea0003800000 */
.L_x_26629:
[----:B------:R0:W-:Y:S02]  /*4c20*/  STG.E desc[UR36][R8.64], R3 ;  /* 0x0000000308007986 */ /* 0x0001e4000c101924 */
.L_x_26598:
[----:B------:R-:W-:Y:S05]  /*4c30*/  BSYNC B6 ;  /* 0x0000000000067941 */ /* 0x000fea0003800000 */
.L_x_26597:
        /* <DEDUP_REMOVED lines=23> */
.L_x_26637:
[----:B------:R0:W-:Y:S01]  /*4db0*/  STG.E.U8 desc[UR36][R8.64], R22 ;  /* 0x0000001608007986 */ /* 0x0001e2000c101124 */
[----:B------:R-:W-:Y:S05]  /*4dc0*/  BRA `(.L_x_26639) ;  /* 0x0000000c00507947 */ /* 0x000fea0003800000 */
.L_x_26636:
        /* <DEDUP_REMOVED lines=10> */
.L_x_26641:
[----:B------:R0:W-:Y:S01]  /*4e70*/  STG.E desc[UR36][R8.64], R22 ;  /* 0x0000001608007986 */ /* 0x0001e2000c101924 */
[----:B------:R-:W-:Y:S05]  /*4e80*/  BRA `(.L_x_26639) ;  /* 0x0000000c00207947 */ /* 0x000fea0003800000 */
.L_x_26640:
[----:B------:R0:W-:Y:S01]  /*4e90*/  STG.E.U16 desc[UR36][R8.64], R22 ;  /* 0x0000001608007986 */ /* 0x0001e2000c101524 */
[----:B------:R-:W-:Y:S05]  /*4ea0*/  BRA `(.L_x_26639) ;  /* 0x0000000c00187947 */ /* 0x000fea0003800000 */
.L_x_26635:
        /* <DEDUP_REMOVED lines=9> */
.L_x_26643:
[----:B------:R-:W0:Y:S02]  /*4f40*/  I2F.S16 R0, R22 ;  /* 0x0000001600007306 */ /* 0x000e240000101400 */
[----:B0-----:R-:W-:-:S05]  /*4f50*/  F2FP.F16.F32.PACK_AB R0, RZ, R0 ;  /* 0x00000000ff00723e */ /* 0x001fca00000000ff */
[----:B------:R0:W-:Y:S01]  /*4f60*/  STG.E.U16 desc[UR36][R8.64], R0 ;  /* 0x0000000008007986 */ /* 0x0001e2000c101524 */
[----:B------:R-:W-:Y:S05]  /*4f70*/  BRA `(.L_x_26639) ;  /* 0x0000000800e47947 */ /* 0x000fea0003800000 */
.L_x_26642:
        /* <DEDUP_REMOVED lines=10> */
.L_x_26645:
[----:B------:R-:W0:Y:S02]  /*5020*/  I2F.S16 R22, R22 ;  /* 0x0000001600167306 */ /* 0x000e240000101400 */
[----:B0-----:R-:W-:-:S04]  /*5030*/  F2FP.F16.F32.PACK_AB R3, RZ, R22 ;  /* 0x00000016ff03723e */ /* 0x001fc800000000ff */
[----:B------:R-:W-:-:S05]  /*5040*/  PRMT R3, R3, 0x5410, RZ ;  /* 0x0000541003037816 */ /* 0x000fca00000000ff */
[----:B------:R0:W-:Y:S01]  /*5050*/  STG.E desc[UR36][R8.64], R3 ;  /* 0x0000000308007986 */ /* 0x0001e2000c101924 */
[----:B------:R-:W-:Y:S05]  /*5060*/  BRA `(.L_x_26639) ;  /* 0x0000000800a87947 */ /* 0x000fea0003800000 */
.L_x_26644:
[----:B------:R-:W0:Y:S02]  /*5070*/  I2F.F64.S16 R4, R22 ;  /* 0x0000001600047312 */ /* 0x000e240000101c00 */
[----:B0-----:R0:W-:Y:S01]  /*5080*/  STG.E.64 desc[UR36][R8.64], R4 ;  /* 0x0000000408007986 */ /* 0x0011e2000c101b24 */
[----:B------:R-:W-:Y:S05]  /*5090*/  BRA `(.L_x_26639) ;  /* 0x00000008009c7947 */ /* 0x000fea0003800000 */
.L_x_26634:
        /* <DEDUP_REMOVED lines=10> */
.L_x_26648:
[----:B------:R-:W0:Y:S01]  /*5140*/  I2F.F64.S16 R4, R22 ;  /* 0x0000001600047312 */ /* 0x000e220000101c00 */
[----:B------:R-:W-:-:S05]  /*5150*/  CS2R R6, SRZ ;  /* 0x0000000000067805 */ /* 0x000fca000001ff00 */
[----:B0-----:R0:W-:Y:S01]  /*5160*/  STG.E.128 desc[UR36][R8.64], R4 ;  /* 0x0000000408007986 */ /* 0x0011e2000c101d24 */
[----:B------:R-:W-:Y:S05]  /*5170*/  BRA `(.L_x_26639) ;  /* 0x0000000800647947 */ /* 0x000fea0003800000 */
.L_x_26647:
        /* <DEDUP_REMOVED lines=21> */
.L_x_26652:
[----:B------:R-:W-:Y:S05]  /*52d0*/  BSYNC B0 ;  /* 0x0000000000007941 */ /* 0x000fea0003800000 */
.L_x_26651:
[----:B------:R-:W-:-:S05]  /*52e0*/  LOP3.LUT R5, R0, R5, RZ, 0xfc, !PT ;  /* 0x0000000500057212 */ /* 0x000fca00078efcff */
[----:B------:R0:W-:Y:S01]  /*52f0*/  STG.E.U8 desc[UR36][R8.64], R5 ;  /* 0x0000000508007986 */ /* 0x0001e2000c101124 */
[----:B------:R-:W-:Y:S05]  /*5300*/  BRA `(.L_x_26639) ;  /* 0x0000000800007947 */ /* 0x000fea0003800000 */
.L_x_26650:
        /* <DEDUP_REMOVED lines=13> */
.L_x_26654:
[----:B------:R-:W-:Y:S01]  /*53e0*/  IMAD.MOV.U32 R0, RZ, RZ, 0x7f ;  /* 0x0000007fff007424 */ /* 0x000fe200078e00ff */
[----:B------:R-:W-:-:S04]  /*53f0*/  ISETP.GT.U32.AND P0, PT, R3, 0x7f800000, PT ;  /* 0x7f8000000300780c */ /* 0x000fc80003f04070 */
[----:B------:R-:W-:-:S09]  /*5400*/  SEL R0, R0, 0x7c, P0 ;  /* 0x0000007c00007807 */ /* 0x000fd20000000000 */
.L_x_26655:
[----:B------:R-:W-:Y:S05]  /*5410*/  BSYNC B0 ;  /* 0x0000000000007941 */ /* 0x000fea0003800000 */
.L_x_26653:
[----:B------:R-:W-:-:S04]  /*5420*/  LOP3.LUT R3, R5, 0x80000000, RZ, 0xc0, !PT ;  /* 0x8000000005037812 */ /* 0x000fc800078ec0ff */
[----:B------:R-:W-:-:S04]  /*5430*/  SHF.R.U32.HI R3, RZ, 0x18, R3 ;  /* 0x00000018ff037819 */ /* 0x000fc80000011603 */
[----:B------:R-:W-:-:S05]  /*5440*/  LOP3.LUT R3, R0, R3, RZ, 0xfc, !PT ;  /* 0x0000000300037212 */ /* 0x000fca00078efcff */
[----:B------:R0:W-:Y:S01]  /*5450*/  STG.E.U8 desc[UR36][R8.64], R3 ;  /* 0x0000000308007986 */ /* 0x0001e2000c101124 */
[----:B------:R-:W-:Y:S05]  /*5460*/  BRA `(.L_x_26639) ;  /* 0x0000000400a87947 */ /* 0x000fea0003800000 */
.L_x_26649:
[----:B------:R-:W0:Y:S02]  /*5470*/  I2F.S16 R0, R22 ;  /* 0x0000001600007306 */ /* 0x000e240000101400 */
[----:B0-----:R-:W-:-:S05]  /*5480*/  F2FP.BF16.F32.PACK_AB R0, RZ, R0 ;  /* 0x00000000ff00723e */ /* 0x001fca00000010ff */
[----:B------:R0:W-:Y:S01]  /*5490*/  STG.E.U16 desc[UR36][R8.64], R0 ;  /* 0x0000000008007986 */ /* 0x0001e2000c101524 */
[----:B------:R-:W-:Y:S05]  /*54a0*/  BRA `(.L_x_26639) ;  /* 0x0000000400987947 */ /* 0x000fea0003800000 */
.L_x_26646:
        /* <DEDUP_REMOVED lines=10> */
.L_x_26658:
        /* <DEDUP_REMOVED lines=17> */
.L_x_26661:
[----:B------:R-:W-:-:S04]  /*5660*/  LOP3.LUT R3, R5, 0x80000000, RZ, 0xc0, !PT ;  /* 0x8000000005037812 */ /* 0x000fc800078ec0ff */
[----:B------:R-:W-:-:S04]  /*5670*/  SHF.R.U32.HI R3, RZ, 0x18, R3 ;  /* 0x00000018ff037819 */ /* 0x000fc80000011603 */
[----:B------:R-:W-:-:S04]  /*5680*/  LOP3.LUT R0, R0, R3, RZ, 0xfc, !PT ;  /* 0x0000000300007212 */ /* 0x000fc800078efcff */
[----:B------:R-:W-:-:S07]  /*5690*/  PRMT R4, R0, 0x7610, R4 ;  /* 0x0000761000047816 */ /* 0x000fce0000000004 */
.L_x_26660:
[----:B------:R-:W-:Y:S05]  /*56a0*/  BSYNC B0 ;  /* 0x0000000000007941 */ /* 0x000fea0003800000 */
.L_x_26659:
[----:B------:R3:W-:Y:S01]  /*56b0*/  STG.E.U8 desc[UR36][R8.64], R4 ;  /* 0x0000000408007986 */ /* 0x0007e2000c101124 */
[----:B------:R-:W-:Y:S05]  /*56c0*/  BRA `(.L_x_26639) ;  /* 0x0000000400107947 */ /* 0x000fea0003800000 */
.L_x_26657:
        /* <DEDUP_REMOVED lines=17> */
.L_x_26664:
[----:B------:R-:W-:-:S04]  /*57e0*/  LOP3.LUT R3, R5, 0x80000000, RZ, 0xc0, !PT ;  /* 0x8000000005037812 */ /* 0x000fc800078ec0ff */
[----:B------:R-:W-:-:S04]  /*57f0*/  SHF.R.U32.HI R3, RZ, 0x18, R3 ;  /* 0x00000018ff037819 */ /* 0x000fc80000011603 */
[----:B------:R-:W-:-:S04]  /*5800*/  LOP3.LUT R0, R0, R3, RZ, 0xfc, !PT ;  /* 0x0000000300007212 */ /* 0x000fc800078efcff */
[----:B------:R-:W-:-:S07]  /*5810*/  PRMT R4, R0, 0x7610, R4 ;  /* 0x0000761000047816 */ /* 0x000fce0000000004 */
.L_x_26663:
[----:B------:R-:W-:Y:S05]  /*5820*/  BSYNC B0 ;  /* 0x0000000000007941 */ /* 0x000fea0003800000 */
.L_x_26662:
[----:B------:R0:W-:Y:S01]  /*5830*/  STG.E.U8 desc[UR36][R8.64], R4 ;  /* 0x0000000408007986 */ /* 0x0001e2000c101124 */
[----:B------:R-:W-:Y:S05]  /*5840*/  BRA `(.L_x_26639) ;  /* 0x0000000000b07947 */ /* 0x000fea0003800000 */
.L_x_26656:
        /* <DEDUP_REMOVED lines=22> */
.L_x_26638:
        /* <DEDUP_REMOVED lines=16> */
.L_x_26667:
[----:B------:R-:W-:Y:S05]  /*5ab0*/  BRA `(.L_x_26639) ;  /* 0x0000000000147947 */ /* 0x000fea0003800000 */
.L_x_26666:
[----:B------:R-:W-:Y:S02]  /*5ac0*/  IMAD.MOV.U32 R4, RZ, RZ, R22 ;  /* 0x000000ffff047224 */ /* 0x000fe400078e0016 */
[----:B------:R-:W-:-:S05]  /*5ad0*/  IMAD.MOV.U32 R5, RZ, RZ, RZ ;  /* 0x000000ffff057224 */ /* 0x000fca00078e00ff */
[----:B------:R2:W-:Y:S01]  /*5ae0*/  STG.E.64 desc[UR36][R8.64], R4 ;  /* 0x0000000408007986 */ /* 0x0005e2000c101b24 */
[----:B------:R-:W-:Y:S05]  /*5af0*/  BRA `(.L_x_26639) ;  /* 0x0000000000047947 */ /* 0x000fea0003800000 */
.L_x_26665:
[----:B------:R0:W-:Y:S02]  /*5b00*/  STG.E desc[UR36][R8.64], R22 ;  /* 0x0000001608007986 */ /* 0x0001e4000c101924 */
.L_x_26639:
        /* <DEDUP_REMOVED lines=23> */
.L_x_26671:
[----:B------:R3:W-:Y:S01]  /*5c80*/  STG.E.U8 desc[UR36][R8.64], R18 ;  /* 0x0000001208007986 */ /* 0x0007e2000c101124 */
[----:B------:R-:W-:Y:S05]  /*5c90*/  BRA `(.L_x_26673) ;  /* 0x0000000c00507947 */ /* 0x000fea0003800000 */
.L_x_26670:
        /* <DEDUP_REMOVED lines=10> */
.L_x_26675:
[----:B------:R2:W-:Y:S01]  /*5d40*/  STG.E desc[UR36][R8.64], R18 ;  /* 0x0000001208007986 */ /* 0x0005e2000c101924 */
[----:B------:R-:W-:Y:S05]  /*5d50*/  BRA `(.L_x_26673) ;  /* 0x0000000c00207947 */ /* 0x000fea0003800000 */
.L_x_26674:
[----:B------:R0:W-:Y:S01]  /*5d60*/  STG.E.U16 desc[UR36][R8.64], R18 ;  /* 0x0000001208007986 */ /* 0x0001e2000c101524 */
[----:B------:R-:W-:Y:S05]  /*5d70*/  BRA `(.L_x_26673) ;  /* 0x0000000c00187947 */ /* 0x000fea0003800000 */
.L_x_26669:
        /* <DEDUP_REMOVED lines=9> */
.L_x_26677:
[----:B------:R-:W0:Y:S02]  /*5e10*/  I2F.S16 R0, R18 ;  /* 0x0000001200007306 */ /* 0x000e240000101400 */
[----:B0-----:R-:W-:-:S05]  /*5e20*/  F2FP.F16.F32.PACK_AB R0, RZ, R0 ;  /* 0x00000000ff00723e */ /* 0x001fca00000000ff */
[----:B------:R0:W-:Y:S01]  /*5e30*/  STG.E.U16 desc[UR36][R8.64], R0 ;  /* 0x0000000008007986 */ /* 0x0001e2000c101524 */
[----:B------:R-:W-:Y:S05]  /*5e40*/  BRA `(.L_x_26673) ;  /* 0x0000000800e47947 */ /* 0x000fea0003800000 */
.L_x_26676:
        /* <DEDUP_REMOVED lines=10> */
.L_x_26679:
[----:B------:R-:W0:Y:S02]  /*5ef0*/  I2F.S16 R18, R18 ;  /* 0x0000001200127306 */ /* 0x000e240000101400 */
[----:B0-----:R-:W-:-:S04]  /*5f00*/  F2FP.F16.F32.PACK_AB R3, RZ, R18 ;  /* 0x00000012ff03723e */ /* 0x001fc800000000ff */
[----:B------:R-:W-:-:S05]  /*5f10*/  PRMT R3, R3, 0x5410, RZ ;  /* 0x0000541003037816 */ /* 0x000fca00000000ff */
[----:B------:R0:W-:Y:S01]  /*5f20*/  STG.E desc[UR36][R8.64], R3 ;  /* 0x0000000308007986 */ /* 0x0001e2000c101924 */
[----:B------:R-:W-:Y:S05]  /*5f30*/  BRA `(.L_x_26673) ;  /* 0x0000000800a87947 */ /* 0x000fea0003800000 */
.L_x_26678:
[----:B------:R-:W0:Y:S02]  /*5f40*/  I2F.F64.S16 R4, R18 ;  /* 0x0000001200047312 */ /* 0x000e240000101c00 */
[----:B0-----:R0:W-:Y:S01]  /*5f50*/  STG.E.64 desc[UR36][R8.64], R4 ;  /* 0x0000000408007986 */ /* 0x0011e2000c101b24 */
[----:B------:R-:W-:Y:S05]  /*5f60*/  BRA `(.L_x_26673) ;  /* 0x00000008009c7947 */ /* 0x000fea0003800000 */
.L_x_26668:
        /* <DEDUP_REMOVED lines=10> */
.L_x_26682:
[----:B------:R-:W0:Y:S01]  /*6010*/  I2F.F64.S16 R4, R18 ;  /* 0x0000001200047312 */ /* 0x000e220000101c00 */
[----:B------:R-:W-:-:S05]  /*6020*/  CS2R R6, SRZ ;  /* 0x0000000000067805 */ /* 0x000fca000001ff00 */
[----:B0-----:R0:W-:Y:S01]  /*6030*/  STG.E.128 desc[UR36][R8.64], R4 ;  /* 0x0000000408007986 */ /* 0x0011e2000c101d24 */
[----:B------:R-:W-:Y:S05]  /*6040*/  BRA `(.L_x_26673) ;  /* 0x0000000800647947 */ /* 0x000fea0003800000 */
.L_x_26681:
        /* <DEDUP_REMOVED lines=21> */
.L_x_26686:
[----:B------:R-:W-:Y:S05]  /*61a0*/  BSYNC B0 ;  /* 0x0000000000007941 */ /* 0x000fea0003800000 */
.L_x_26685:
[----:B------:R-:W-:-:S05]  /*61b0*/  LOP3.LUT R5, R0, R5, RZ, 0xfc, !PT ;  /* 0x0000000500057212 */ /* 0x000fca00078efcff */
[----:B------:R0:W-:Y:S01]  /*61c0*/  STG.E.U8 desc[UR36][R8.64], R5 ;  /* 0x0000000508007986 */ /* 0x0001e2000c101124 */
[----:B------:R-:W-:Y:S05]  /*61d0*/  BRA `(.L_x_26673) ;  /* 0x0000000800007947 */ /* 0x000fea0003800000 */
.L_x_26684:
        /* <DEDUP_REMOVED lines=13> */
.L_x_26688:
[----:B------:R-:W-:Y:S01]  /*62b0*/  IMAD.MOV.U32 R0, RZ, RZ, 0x7f ;  /* 0x0000007fff007424 */ /* 0x000fe200078e00ff */
[----:B------:R-:W-:-:S04]  /*62c0*/  ISETP.GT.U32.AND P0, PT, R3, 0x7f800000, PT ;  /* 0x7f8000000300780c */ /* 0x000fc80003f04070 */
[----:B------:R-:W-:-:S09]  /*62d0*/  SEL R0, R0, 0x7c, P0 ;  /* 0x0000007c00007807 */ /* 0x000fd20000000000 */
.L_x_26689:
[----:B------:R-:W-:Y:S05]  /*62e0*/  BSYNC B0 ;  /* 0x0000000000007941 */ /* 0x000fea0003800000 */
.L_x_26687:
[----:B------:R-:W-:-:S04]  /*62f0*/  LOP3.LUT R3, R5, 0x80000000, RZ, 0xc0, !PT ;  /* 0x8000000005037812 */ /* 0x000fc800078ec0ff */
[----:B------:R-:W-:-:S04]  /*6300*/  SHF.R.U32.HI R3, RZ, 0x18, R3 ;  /* 0x00000018ff037819 */ /* 0x000fc80000011603 */
[----:B------:R-:W-:-:S05]  /*6310*/  LOP3.LUT R3, R0, R3, RZ, 0xfc, !PT ;  /* 0x0000000300037212 */ /* 0x000fca00078efcff */
[----:B------:R0:W-:Y:S01]  /*6320*/  STG.E.U8 desc[UR36][R8.64], R3 ;  /* 0x0000000308007986 */ /* 0x0001e2000c101124 */
[----:B------:R-:W-:Y:S05]  /*6330*/  BRA `(.L_x_26673) ;  /* 0x0000000400a87947 */ /* 0x000fea0003800000 */
.L_x_26683:
[----:B------:R-:W0:Y:S02]  /*6340*/  I2F.S16 R0, R18 ;  /* 0x0000001200007306 */ /* 0x000e240000101400 */
[----:B0-----:R-:W-:-:S05]  /*6350*/  F2FP.BF16.F32.PACK_AB R0, RZ, R0 ;  /* 0x00000000ff00723e */ /* 0x001fca00000010ff */
[----:B------:R0:W-:Y:S01]  /*6360*/  STG.E.U16 desc[UR36][R8.64], R0 ;  /* 0x0000000008007986 */ /* 0x0001e2000c101524 */
[----:B------:R-:W-:Y:S05]  /*6370*/  BRA `(.L_x_26673) ;  /* 0x0000000400987947 */ /* 0x000fea0003800000 */
.L_x_26680:
        /* <DEDUP_REMOVED lines=10> */
.L_x_26692:
        /* <DEDUP_REMOVED lines=17> */
.L_x_26695:
[----:B------:R-:W-:-:S04]  /*6530*/  LOP3.LUT R3, R5, 0x80000000, RZ, 0xc0, !PT ;  /* 0x8000000005037812 */ /* 0x000fc800078ec0ff */
[----:B------:R-:W-:-:S04]  /*6540*/  SHF.R.U32.HI R3, RZ, 0x18, R3 ;  /* 0x00000018ff037819 */ /* 0x000fc80000011603 */
[----:B------:R-:W-:-:S04]  /*6550*/  LOP3.LUT R0, R0, R3, RZ, 0xfc, !PT ;  /* 0x0000000300007212 */ /* 0x000fc800078efcff */
[----:B------:R-:W-:-:S07]  /*6560*/  PRMT R4, R0, 0x7610, R4 ;  /* 0x0000761000047816 */ /* 0x000fce0000000004 */
.L_x_26694:
[----:B------:R-:W-:Y:S05]  /*6570*/  BSYNC B0 ;  /* 0x0000000000007941 */ /* 0x000fea0003800000 */
.L_x_26693:
[----:B------:R0:W-:Y:S01]  /*6580*/  STG.E.U8 desc[UR36][R8.64], R4 ;  /* 0x0000000408007986 */ /* 0x0001e2000c101124 */
[----:B------:R-:W-:Y:S05]  /*6590*/  BRA `(.L_x_26673) ;  /* 0x0000000400107947 */ /* 0x000fea0003800000 */
.L_x_26691:
        /* <DEDUP_REMOVED lines=17> */
.L_x_26698:
[----:B------:R-:W-:-:S04]  /*66b0*/  LOP3.LUT R3, R5, 0x80000000, RZ, 0xc0, !PT ;  /* 0x8000000005037812 */ /* 0x000fc800078ec0ff */
[----:B------:R-:W-:-:S04]  /*66c0*/  SHF.R.U32.HI R3, RZ, 0x18, R3 ;  /* 0x00000018ff037819 */ /* 0x000fc80000011603 */
[----:B------:R-:W-:-:S04]  /*66d0*/  LOP3.LUT R0, R0, R3, RZ, 0xfc, !PT ;  /* 0x0000000300007212 */ /* 0x000fc800078efcff */
[----:B------:R-:W-:-:S07]  /*66e0*/  PRMT R4, R0, 0x7610, R4 ;  /* 0x0000761000047816 */ /* 0x000fce0000000004 */
.L_x_26697:
[----:B------:R-:W-:Y:S05]  /*66f0*/  BSYNC B0 ;  /* 0x0000000000007941 */ /* 0x000fea0003800000 */
.L_x_26696:
[----:B------:R0:W-:Y:S01]  /*6700*/  STG.E.U8 desc[UR36][R8.64], R4 ;  /* 0x0000000408007986 */ /* 0x0001e2000c101124 */
[----:B------:R-:W-:Y:S05]  /*6710*/  BRA `(.L_x_26673) ;  /* 0x0000000000b07947 */ /* 0x000fea0003800000 */
.L_x_26690:
        /* <DEDUP_REMOVED lines=22> */
.L_x_26672:
        /* <DEDUP_REMOVED lines=16> */
.L_x_26701:
[----:B------:R-:W-:Y:S05]  /*6980*/  BRA `(.L_x_26673) ;  /* 0x0000000000147947 */ /* 0x000fea0003800000 */
.L_x_26700:
[----:B------:R-:W-:Y:S02]  /*6990*/  IMAD.MOV.U32 R4, RZ, RZ, R18 ;  /* 0x000000ffff047224 */ /* 0x000fe400078e0012 */
[----:B------:R-:W-:-:S05]  /*69a0*/  IMAD.MOV.U32 R5, RZ, RZ, RZ ;  /* 0x000000ffff057224 */ /* 0x000fca00078e00ff */
[----:B------:R0:W-:Y:S01]  /*69b0*/  STG.E.64 desc[UR36][R8.64], R4 ;  /* 0x0000000408007986 */ /* 0x0001e2000c101b24 */
[----:B------:R-:W-:Y:S05]  /*69c0*/  BRA `(.L_x_26673) ;  /* 0x0000000000047947 */ /* 0x000fea0003800000 */
.L_x_26699:
[----:B------:R0:W-:Y:S02]  /*69d0*/  STG.E desc[UR36][R8.64], R18 ;  /* 0x0000001208007986 */ /* 0x0001e4000c101924 */
.L_x_26673:
[----:B------:R-:W-:-:S07]  /*69e0*/  VIADD R2, R2, 0x80 ;  /* 0x0000008002027836 */ /* 0x000fce0000000000 */
.L_x_26633:
[----:B------:R-:W-:Y:S05]  /*69f0*/  BSYNC B6 ;  /* 0x0000000000067941 */ /* 0x000fea0003800000 */
.L_x_26632:
        /* <DEDUP_REMOVED lines=21> */
.L_x_26705:
[----:B------:R-:W-:Y:S01]  /*6b50*/  STG.E.U8 desc[UR36][R2.64], R16 ;  /* 0x0000001002007986 */ /* 0x000fe2000c101124 */
[----:B------:R-:W-:Y:S05]  /*6b60*/  EXIT ;  /* 0x000000000000794d */ /* 0x000fea0003800000 */
.L_x_26704:
        /* <DEDUP_REMOVED lines=9> */
.L_x_26708:
[----:B------:R-:W-:Y:S01]  /*6c00*/  STG.E desc[UR36][R2.64], R16 ;  /* 0x0000001002007986 */ /* 0x000fe2000c101924 */
[----:B------:R-:W-:Y:S05]  /*6c10*/  EXIT ;  /* 0x000000000000794d */ /* 0x000fea0003800000 */
.L_x_26707:
[----:B------:R-:W-:Y:S01]  /*6c20*/  STG.E.U16 desc[UR36][R2.64], R16 ;  /* 0x0000001002007986 */ /* 0x000fe2000c101524 */
[----:B------:R-:W-:Y:S05]  /*6c30*/  EXIT ;  /* 0x000000000000794d */ /* 0x000fea0003800000 */
.L_x_26703:
        /* <DEDUP_REMOVED lines=9> */
.L_x_26710:
[----:B------:R-:W0:Y:S02]  /*6cd0*/  I2F.S16 R0, R16 ;  /* 0x0000001000007306 */ /* 0x000e240000101400 */
[----:B0-----:R-:W-:-:S05]  /*6ce0*/  F2FP.F16.F32.PACK_AB R0, RZ, R0 ;  /* 0x00000000ff00723e */ /* 0x001fca00000000ff */
[----:B------:R-:W-:Y:S01]  /*6cf0*/  STG.E.U16 desc[UR36][R2.64], R0 ;  /* 0x0000000002007986 */ /* 0x000fe2000c101524 */
[----:B------:R-:W-:Y:S05]  /*6d00*/  EXIT ;  /* 0x000000000000794d */ /* 0x000fea0003800000 */
.L_x_26709:
        /* <DEDUP_REMOVED lines=10> */
.L_x_26712:
[----:B------:R-:W0:Y:S02]  /*6db0*/  I2F.S16 R16, R16 ;  /* 0x0000001000107306 */ /* 0x000e240000101400 */
[----:B0-----:R-:W-:-:S04]  /*6dc0*/  F2FP.F16.F32.PACK_AB R5, RZ, R16 ;  /* 0x00000010ff05723e */ /* 0x001fc800000000ff */
[----:B------:R-:W-:-:S05]  /*6dd0*/  PRMT R5, R5, 0x5410, RZ ;  /* 0x0000541005057816 */ /* 0x000fca00000000ff */
[----:B------:R-:W-:Y:S01]  /*6de0*/  STG.E desc[UR36][R2.64], R5 ;  /* 0x0000000502007986 */ /* 0x000fe2000c101924 */
[----:B------:R-:W-:Y:S05]  /*6df0*/  EXIT ;  /* 0x000000000000794d */ /* 0x000fea0003800000 */
.L_x_26711:
[----:B------:R-:W0:Y:S02]  /*6e00*/  I2F.F64.S16 R16, R16 ;  /* 0x0000001000107312 */ /* 0x000e240000101c00 */
[----:B0-----:R-:W-:Y:S01]  /*6e10*/  STG.E.64 desc[UR36][R2.64], R16 ;  /* 0x0000001002007986 */ /* 0x001fe2000c101b24 */
[----:B------:R-:W-:Y:S05]  /*6e20*/  EXIT ;  /* 0x000000000000794d */ /* 0x000fea0003800000 */
.L_x_26702:
        /* <DEDUP_REMOVED lines=10> */
.L_x_26715:
[----:B------:R-:W0:Y:S01]  /*6ed0*/  I2F.F64.S16 R16, R16 ;  /* 0x0000001000107312 */ /* 0x000e220000101c00 */
[----:B------:R-:W-:-:S05]  /*6ee0*/  CS2R R18, SRZ ;  /* 0x0000000000127805 */ /* 0x000fca000001ff00 */
[----:B0-----:R-:W-:Y:S01]  /*6ef0*/  STG.E.128 desc[UR36][R2.64], R16 ;  /* 0x0000001002007986 */ /* 0x001fe2000c101d24 */
[----:B------:R-:W-:Y:S05]  /*6f00*/  EXIT ;  /* 0x000000000000794d */ /* 0x000fea0003800000 */
.L_x_26714:
        /* <DEDUP_REMOVED lines=21> */
.L_x_26719:
[----:B------:R-:W-:Y:S05]  /*7060*/  BSYNC B0 ;  /* 0x0000000000007941 */ /* 0x000fea0003800000 */
.L_x_26718:
[----:B------:R-:W-:-:S05]  /*7070*/  LOP3.LUT R5, R0, R5, RZ, 0xfc, !PT ;  /* 0x0000000500057212 */ /* 0x000fca00078efcff */
[----:B------:R-:W-:Y:S01]  /*7080*/  STG.E.U8 desc[UR36][R2.64], R5 ;  /* 0x0000000502007986 */ /* 0x000fe2000c101124 */
[----:B------:R-:W-:Y:S05]  /*7090*/  EXIT ;  /* 0x000000000000794d */ /* 0x000fea0003800000 */
.L_x_26717:
        /* <DEDUP_REMOVED lines=13> */
.L_x_26721:
[----:B------:R-:W-:Y:S01]  /*7170*/  IMAD.MOV.U32 R0, RZ, RZ, 0x7f ;  /* 0x0000007fff007424 */ /* 0x000fe200078e00ff */
[----:B------:R-:W-:-:S04]  /*7180*/  ISETP.GT.U32.AND P0, PT, R4, 0x7f800000, PT ;  /* 0x7f8000000400780c */ /* 0x000fc80003f04070 */
[----:B------:R-:W-:-:S09]  /*7190*/  SEL R0, R0, 0x7c, P0 ;  /* 0x0000007c00007807 */ /* 0x000fd20000000000 */
.L_x_26722:
[----:B------:R-:W-:Y:S05]  /*71a0*/  BSYNC B0 ;  /* 0x0000000000007941 */ /* 0x000fea0003800000 */
.L_x_26720:
[----:B------:R-:W-:-:S04]  /*71b0*/  LOP3.LUT R4, R5, 0x80000000, RZ, 0xc0, !PT ;  /* 0x8000000005047812 */ /* 0x000fc800078ec0ff */
[----:B------:R-:W-:-:S04]  /*71c0*/  SHF.R.U32.HI R5, RZ, 0x18, R4 ;  /* 0x00000018ff057819 */ /* 0x000fc80000011604 */
[----:B------:R-:W-:-:S05]  /*71d0*/  LOP3.LUT R5, R0, R5, RZ, 0xfc, !PT ;  /* 0x0000000500057212 */ /* 0x000fca00078efcff */
[----:B------:R-:W-:Y:S01]  /*71e0*/  STG.E.U8 desc[UR36][R2.64], R5 ;  /* 0x0000000502007986 */ /* 0x000fe2000c101124 */
[----:B------:R-:W-:Y:S05]  /*71f0*/  EXIT ;  /* 0x000000000000794d */ /* 0x000fea0003800000 */
.L_x_26716:
[----:B------:R-:W0:Y:S02]  /*7200*/  I2F.S16 R0, R16 ;  /* 0x0000001000007306 */ /* 0x000e240000101400 */
[----:B0-----:R-:W-:-:S05]  /*7210*/  F2FP.BF16.F32.PACK_AB R0, RZ, R0 ;  /* 0x00000000ff00723e */ /* 0x001fca00000010ff */
[----:B------:R-:W-:Y:S01]  /*7220*/  STG.E.U16 desc[UR36][R2.64], R0 ;  /* 0x0000000002007986 */ /* 0x000fe2000c101524 */
[----:B------:R-:W-:Y:S05]  /*7230*/  EXIT ;  /* 0x000000000000794d */ /* 0x000fea0003800000 */
.L_x_26713:
        /* <DEDUP_REMOVED lines=10> */
.L_x_26725:
        /* <DEDUP_REMOVED lines=17> */
.L_x_26728:
[----:B------:R-:W-:-:S04]  /*73f0*/  LOP3.LUT R0, R7, 0x80000000, RZ, 0xc0, !PT ;  /* 0x8000000007007812 */ /* 0x000fc800078ec0ff */
[----:B------:R-:W-:-:S04]  /*7400*/  SHF.R.U32.HI R5, RZ, 0x18, R0 ;  /* 0x00000018ff057819 */ /* 0x000fc80000011600 */
[----:B------:R-:W-:-:S04]  /*7410*/  LOP3.LUT R4, R4, R5, RZ, 0xfc, !PT ;  /* 0x0000000504047212 */ /* 0x000fc800078efcff */
[----:B------:R-:W-:-:S07]  /*7420*/  PRMT R0, R4, 0x7610, R0 ;  /* 0x0000761004007816 */ /* 0x000fce0000000000 */
.L_x_26727:
[----:B------:R-:W-:Y:S05]  /*7430*/  BSYNC B0 ;  /* 0x0000000000007941 */ /* 0x000fea0003800000 */
.L_x_26726:
[----:B------:R-:W-:Y:S01]  /*7440*/  STG.E.U8 desc[UR36][R2.64], R0 ;  /* 0x0000000002007986 */ /* 0x000fe2000c101124 */
[----:B------:R-:W-:Y:S05]  /*7450*/  EXIT ;  /* 0x000000000000794d */ /* 0x000fea0003800000 */
.L_x_26724:
        /* <DEDUP_REMOVED lines=17> */
.L_x_26731:
[----:B------:R-:W-:-:S04]  /*7570*/  LOP3.LUT R0, R7, 0x80000000, RZ, 0xc0, !PT ;  /* 0x8000000007007812 */ /* 0x000fc800078ec0ff */
[----:B------:R-:W-:-:S04]  /*7580*/  SHF.R.U32.HI R5, RZ, 0x18, R0 ;  /* 0x00000018ff057819 */ /* 0x000fc80000011600 */
[----:B------:R-:W-:-:S04]  /*7590*/  LOP3.LUT R4, R4, R5, RZ, 0xfc, !PT ;  /* 0x0000000504047212 */ /* 0x000fc800078efcff */
[----:B------:R-:W-:-:S07]  /*75a0*/  PRMT R0, R4, 0x7610, R0 ;  /* 0x0000761004007816 */ /* 0x000fce0000000000 */
.L_x_26730:
[----:B------:R-:W-:Y:S05]  /*75b0*/  BSYNC B0 ;  /* 0x0000000000007941 */ /* 0x000fea0003800000 */
.L_x_26729:
[----:B------:R-:W-:Y:S01]  /*75c0*/  STG.E.U8 desc[UR36][R2.64], R0 ;  /* 0x0000000002007986 */ /* 0x000fe2000c101124 */
[----:B------:R-:W-:Y:S05]  /*75d0*/  EXIT ;  /* 0x000000000000794d */ /* 0x000fea0003800000 */
.L_x_26723:
        /* <DEDUP_REMOVED lines=22> */
.L_x_26706:
        /* <DEDUP_REMOVED lines=16> */
.L_x_26734:
[----:B------:R-:W-:Y:S05]  /*7840*/  EXIT ;  /* 0x000000000000794d */ /* 0x000fea0003800000 */
.L_x_26733:
[----:B------:R-:W-:-:S05]  /*7850*/  IMAD.MOV.U32 R17, RZ, RZ, RZ ;  /* 0x000000ffff117224 */ /* 0x000fca00078e00ff */
[----:B------:R-:W-:Y:S01]  /*7860*/  STG.E.64 desc[UR36][R2.64], R16 ;  /* 0x0000001002007986 */ /* 0x000fe2000c101b24 */
[----:B------:R-:W-:Y:S05]  /*7870*/  EXIT ;  /* 0x000000000000794d */ /* 0x000fea0003800000 */
.L_x_26732:
[----:B------:R-:W-:Y:S01]  /*7880*/  STG.E desc[UR36][R2.64], R16 ;  /* 0x0000001002007986 */ /* 0x000fe2000c101924 */
[----:B------:R-:W-:Y:S05]  /*7890*/  EXIT ;  /* 0x000000000000794d */ /* 0x000fea0003800000 */
.L_x_26735:
        /* <DEDUP_REMOVED lines=14> */
.L_x_44002:


//--------------------- .text._ZN2at6native18elementwise_kernelILi128ELi4EZNS0_22gpu_kernel_impl_nocastINS0_13AUnaryFunctorIaabZZZNS0_22logical_or_kernel_cudaERNS_14TensorIteratorEENKUlvE0_clEvENKUlvE0_clEvEUlaaE_EEEEvRNS_18TensorIteratorBaseERKT_EUliE_EEviT1_ --------------------------
	.section	.text._ZN2at6native18elementwise_kernelILi128ELi4EZNS0_22gpu_kernel_impl_nocastINS0_13AUnaryFunctorIaabZZZNS0_22logical_or_kernel_cudaERNS_14TensorIteratorEENKUlvE0_clEvENKUlvE0_clEvEUlaaE_EEEEvRNS_18TensorIteratorBaseERKT_EUliE_EEviT1_,"ax",@progbits
	.align	128
        .global         _ZN2at6native18elementwise_kernelILi128ELi4EZNS0_22gpu_kernel_impl_nocastINS0_13AUnaryFunctorIaabZZZNS0_22logical_or_kernel_cudaERNS_14TensorIteratorEENKUlvE0_clEvENKUlvE0_clEvEUlaaE_EEEEvRNS_18TensorIteratorBaseERKT_EUliE_EEviT1_
        .type           _ZN2at6native18elementwise_kernelILi128ELi4EZNS0_22gpu_kernel_impl_nocastINS0_13AUnaryFunctorIaabZZZNS0_22logical_or_kernel_cudaERNS_14TensorIteratorEENKUlvE0_clEvENKUlvE0_clEvEUlaaE_EEEEvRNS_18TensorIteratorBaseERKT_EUliE_EEviT1_,@function
        .size           _ZN2at6native18elementwise_kernelILi128ELi4EZNS0_22gpu_kernel_impl_nocastINS0_13AUnaryFunctorIaabZZZNS0_22logical_or_kernel_cudaERNS_14TensorIteratorEENKUlvE0_clEvENKUlvE0_clEvEUlaaE_EEEEvRNS_18TensorIteratorBaseERKT_EUliE_EEviT1_,(.L_x_44003 - _ZN2at6native18elementwise_kernelILi128ELi4EZNS0_22gpu_kernel_impl_nocastINS0_13AUnaryFunctorIaabZZZNS0_22logical_or_kernel_cudaERNS_14TensorIteratorEENKUlvE0_clEvENKUlvE0_clEvEUlaaE_EEEEvRNS_18TensorIteratorBaseERKT_EUliE_EEviT1_)
        .other          _ZN2at6native18elementwise_kernelILi128ELi4EZNS0_22gpu_kernel_impl_nocastINS0_13AUnaryFunctorIaabZZZNS0_22logical_or_kernel_cudaERNS_14TensorIteratorEENKUlvE0_clEvENKUlvE0_clEvEUlaaE_EEEEvRNS_18TensorIteratorBaseERKT_EUliE_EEviT1_,@"STO_CUDA_ENTRY STV_DEFAULT"
_ZN2at6native18elementwise_kernelILi128ELi4EZNS0_22gpu_kernel_impl_nocastINS0_13AUnaryFunctorIaabZZZNS0_22logical_or_kernel_cudaERNS_14TensorIteratorEENKUlvE0_clEvENKUlvE0_clEvEUlaaE_EEEEvRNS_18TensorIteratorBaseERKT_EUliE_EEviT1_:
.text._ZN2at6native18elementwise_kernelILi128ELi4EZNS0_22gpu_kernel_impl_nocastINS0_13AUnaryFunctorIaabZZZNS0_22logical_or_kernel_cudaERNS_14TensorIteratorEENKUlvE0_clEvENKUlvE0_clEvEUlaaE_EEEEvRNS_18TensorIteratorBaseERKT_EUliE_EEviT1_:
        /* <DEDUP_REMOVED lines=313> */
.L_x_26738:
[----:B------:R-:W-:Y:S02]  /*1390*/  ULDC.64 UR8, c[0x0][0x418] ;  /* 0x0001060000087ab9 */ /* 0x000fe40000000a00 */
[----:B------:R-:W-:-:S04]  /*13a0*/  IADD3 R6, P0, R2, UR8, RZ ;  /* 0x0000000802067c10 */ /* 0x000fc8000ff1e0ff */
[----:B------:R-:W-:Y:S01]  /*13b0*/  IADD3.X R7, RZ, UR9, RZ, P0, !PT ;  /* 0x00000009ff077c10 */ /* 0x000fe200087fe4ff */
[----:B------:R-:W-:-:S05]  /*13c0*/  ULDC.64 UR8, c[0x0][0x410] ;  /* 0x0001040000087ab9 */ /* 0x000fca0000000a00 */
[----:B------:R-:W2:Y:S01]  /*13d0*/  LDG.E.U8 R7, desc[UR4][R6.64] ;  /* 0x0000000406077981 */ /* 0x000ea2000c1e1100 */
[----:B------:R-:W-:Y:S02]  /*13e0*/  IADD3 R4, P1, R5, UR8, RZ ;  /* 0x0000000805047c10 */ /* 0x000fe4000ff3e0ff */
[----:B------:R-:W-:Y:S02]  /*13f0*/  IADD3 R3, R3, 0x80, RZ ;  /* 0x0000008003037810 */ /* 0x000fe40007ffe0ff */
[----:B------:R-:W-:Y:S02]  /*1400*/  IADD3.X R5, RZ, UR9, RZ, P1, !PT ;  /* 0x00000009ff057c10 */ /* 0x000fe40008ffe4ff */
[----:B--2---:R-:W-:-:S04]  /*1410*/  LOP3.LUT P0, RZ, R0, 0xff, R7, 0xc8, !PT ;  /* 0x000000ff00ff7812 */ /* 0x004fc8000780c807 */
[----:B------:R-:W-:-:S05]  /*1420*/  SEL R9, RZ, 0x1, !P0 ;  /* 0x00000001ff097807 */ /* 0x000fca0004000000 */
[----:B------:R0:W-:Y:S04]  /*1430*/  STG.E.U8 desc[UR4][R4.64], R9 ;  /* 0x0000000904007986 */ /* 0x0001e8000c101104 */
.L_x_26737:
[----:B------:R-:W-:Y:S05]  /*1440*/  BSYNC B0 ;  /* 0x0000000000007941 */ /* 0x000fea0003800000 */
.L_x_26736:
        /* <DEDUP_REMOVED lines=305> */
.L_x_26741:
[----:B------:R-:W-:Y:S02]  /*2760*/  ULDC.64 UR8, c[0x0][0x418] ;  /* 0x0001060000087ab9 */ /* 0x000fe40000000a00 */
[----:B------:R-:W-:-:S04]  /*2770*/  IADD3 R6, P0, R2, UR8, RZ ;  /* 0x0000000802067c10 */ /* 0x000fc8000ff1e0ff */
[----:B------:R-:W-:Y:S01]  /*2780*/  IADD3.X R7, RZ, UR9, RZ, P0, !PT ;  /* 0x00000009ff077c10 */ /* 0x000fe200087fe4ff */
[----:B------:R-:W-:-:S05]  /*2790*/  ULDC.64 UR8, c[0x0][0x410] ;  /* 0x0001040000087ab9 */ /* 0x000fca0000000a00 */
[----:B------:R-:W2:Y:S01]  /*27a0*/  LDG.E.U8 R7, desc[UR4][R6.64] ;  /* 0x0000000406077981 */ /* 0x000ea2000c1e1100 */
[----:B------:R-:W-:Y:S01]  /*27b0*/  IADD3 R4, P1, R5, UR8, RZ ;  /* 0x0000000805047c10 */ /* 0x000fe2000ff3e0ff */
[----:B------:R-:W-:-:S03]  /*27c0*/  VIADD R3, R3, 0x80 ;  /* 0x0000008003037836 */ /* 0x000fc60000000000 */
[----:B------:R-:W-:Y:S02]  /*27d0*/  IADD3.X R5, RZ, UR9, RZ, P1, !PT ;  /* 0x00000009ff057c10 */ /* 0x000fe40008ffe4ff */
[----:B--2---:R-:W-:-:S04]  /*27e0*/  LOP3.LUT P0, RZ, R0, 0xff, R7, 0xc8, !PT ;  /* 0x000000ff00ff7812 */ /* 0x004fc8000780c807 */
        /* <DEDUP_REMOVED lines=306> */
.L_x_26742:
        /* <DEDUP_REMOVED lines=9> */
[----:B------:R-:W-:-:S05]  /*3ba0*/  SEL R9, RZ, 0x1, !P0 ;  /* 0x00000001ff097807 */ /* 0x000fca0004000000 */
[----:B------:R2:W-:Y:S04]  /*3bb0*/  STG.E.U8 desc[UR4][R4.64], R9 ;  /* 0x0000000904007986 */ /* 0x0005e8000c101104 */
.L_x_26740:
[----:B------:R-:W-:Y:S05]  /*3bc0*/  BSYNC B0 ;  /* 0x0000000000007941 */ /* 0x000fea0003800000 */
.L_x_26739:
        /* <DEDUP_REMOVED lines=304> */
.L_x_26743:
[----:B------:R-:W-:Y:S02]  /*4ed0*/  ULDC.64 UR6, c[0x0][0x418] ;  /* 0x0001060000067ab9 */ /* 0x000fe40000000a00 */
[----:B------:R-:W-:-:S04]  /*4ee0*/  IADD3 R2, P0, R2, UR6, RZ ;  /* 0x0000000602027c10 */ /* 0x000fc8000ff1e0ff */
[----:B------:R-:W-:Y:S01]  /*4ef0*/  IADD3.X R3, RZ, UR7, RZ, P0, !PT ;  /* 0x00000007ff037c10 */ /* 0x000fe200087fe4ff */
[----:B------:R-:W-:-:S05]  /*4f00*/  ULDC.64 UR6, c[0x0][0x410] ;  /* 0x0001040000067ab9 */ /* 0x000fca0000000a00 */
[----:B------:R-:W2:Y:S01]  /*4f10*/  LDG.E.U8 R3, desc[UR4][R2.64] ;  /* 0x0000000402037981 */ /* 0x000ea2000c1e1100 */
[----:B------:R-:W-:-:S04]  /*4f20*/  IADD3 R4, P1, R5, UR6, RZ ;  /* 0x0000000605047c10 */ /* 0x000fc8000ff3e0ff */
[----:B------:R-:W-:Y:S02]  /*4f30*/  IADD3.X R5, RZ, UR7, RZ, P1, !PT ;  /* 0x00000007ff057c10 */ /* 0x000fe40008ffe4ff */
[----:B--2---:R-:W-:-:S04]  /*4f40*/  LOP3.LUT P0, RZ, R0, 0xff, R3, 0xc8, !PT ;  /* 0x000000ff00ff7812 */ /* 0x004fc8000780c803 */
[----:B------:R-:W-:-:S05]  /*4f50*/  SEL R7, RZ, 0x1, !P0 ;  /* 0x00000001ff077807 */ /* 0x000fca0004000000 */
[----:B------:R-:W-:Y:S01]  /*4f60*/  STG.E.U8 desc[UR4][R4.64], R7 ;  /* 0x0000000704007986 */ /* 0x000fe2000c101104 */
[----:B------:R-:W-:Y:S05]  /*4f70*/  EXIT ;  /* 0x000000000000794d */ /* 0x000fea0003800000 */
.L_x_26744:
        /* <DEDUP_REMOVED lines=16> */
.L_x_44003:


//--------------------- .text._ZN2at6native27unrolled_elementwise_kernelINS0_13AUnaryFunctorIaabZZZNS0_22logical_or_kernel_cudaERNS_14TensorIteratorEENKUlvE0_clEvENKUlvE0_clEvEUlaaE_EESt5arrayIPcLm2EELi4E23TrivialOffsetCalculatorILi1EjESD_NS0_6memory15LoadWithoutCastENSE_16StoreWithoutCastEEEviT_T0_T2_T3_T4_T5_ --------------------------
	.section	.text._ZN2at6native27unrolled_elementwise_kernelINS0_13AUnaryFunctorIaabZZZNS0_22logical_or_kernel_cudaERNS_14TensorIteratorEENKUlvE0_clEvENKUlvE0_clEvEUlaaE_EESt5arrayIPcLm2EELi4E23TrivialOffsetCalculatorILi1EjESD_NS0_6memory15LoadWithoutCastENSE_16StoreWithoutCastEEEviT_T0_T2_T3_T4_T5_,"ax",@progbits
	.align	128
        .global         _ZN2at6native27unrolled_elementwise_kernelINS0_13AUnaryFunctorIaabZZZNS0_22logical_or_kernel_cudaERNS_14TensorIteratorEENKUlvE0_clEvENKUlvE0_clEvEUlaaE_EESt5arrayIPcLm2EELi4E23TrivialOffsetCalculatorILi1EjESD_NS0_6memory15LoadWithoutCastENSE_16StoreWithoutCastEEEviT_T0_T2_T3_T4_T5_
        .type           _ZN2at6native27unrolled_elementwise_kernelINS0_13AUnaryFunctorIaabZZZNS0_22logical_or_kernel_cudaERNS_14TensorIteratorEENKUlvE0_clEvENKUlvE0_clEvEUlaaE_EESt5arrayIPcLm2EELi4E23TrivialOffsetCalculatorILi1EjESD_NS0_6memory15LoadWithoutCastENSE_16StoreWithoutCastEEEviT_T0_T2_T3_T4_T5_,@function
        .size           _ZN2at6native27unrolled_elementwise_kernelINS0_13AUnaryFunctorIaabZZZNS0_22logical_or_kernel_cudaERNS_14TensorIteratorEENKUlvE0_clEvENKUlvE0_clEvEUlaaE_EESt5arrayIPcLm2EELi4E23TrivialOffsetCalculatorILi1EjESD_NS0_6memory15LoadWithoutCastENSE_16StoreWithoutCastEEEviT_T0_T2_T3_T4_T5_,(.L_x_44004 - _ZN2at6native27unrolled_elementwise_kernelINS0_13AUnaryFunctorIaabZZZNS0_22logical_or_kernel_cudaERNS_14TensorIteratorEENKUlvE0_clEvENKUlvE0_clEvEUlaaE_EESt5arrayIPcLm2EELi4E23TrivialOffsetCalculatorILi1EjESD_NS0_6memory15LoadWithoutCastENSE_16StoreWithoutCastEEEviT_T0_T2_T3_T4_T5_)
        .other          _ZN2at6native27unrolled_elementwise_kernelINS0_13AUnaryFunctorIaabZZZNS0_22logical_or_kernel_cudaERNS_14TensorIteratorEENKUlvE0_clEvENKUlvE0_clEvEUlaaE_EESt5arrayIPcLm2EELi4E23TrivialOffsetCalculatorILi1EjESD_NS0_6memory15LoadWithoutCastENSE_16StoreWithoutCastEEEviT_T0_T2_T3_T4_T5_,@"STO_CUDA_ENTRY STV_DEFAULT"
_ZN2at6native27unrolled_elementwise_kernelINS0_13AUnaryFunctorIaabZZZNS0_22logical_or_kernel_cudaERNS_14TensorIteratorEENKUlvE0_clEvENKUlvE0_clEvEUlaaE_EESt5arrayIPcLm2EELi4E23TrivialOffsetCalculatorILi1EjESD_NS0_6memory15LoadWithoutCastENSE_16StoreWithoutCastEEEviT_T0_T2_T3_T4_T5_:
.text._ZN2at6native27unrolled_elementwise_kernelINS0_13AUnaryFunctorIaabZZZNS0_22logical_or_kernel_cudaERNS_14TensorIteratorEENKUlvE0_clEvENKUlvE0_clEvEUlaaE_EESt5arrayIPcLm2EELi4E23TrivialOffsetCalculatorILi1EjESD_NS0_6memory15LoadWithoutCastENSE_16StoreWithoutCastEEEviT_T0_T2_T3_T4_T5_:
        /* <DEDUP_REMOVED lines=22> */
[----:B------:R-:W-:Y:S01]  /*0160*/  @!P2 IMAD R17, R2, 0x200, R9 ;  /* 0x000002000211a824 */ /* 0x000fe200078e0209 */
[----:B------:R-:W-:Y:S01]  /*0170*/  PRMT R14, RZ, 0x7610, R14 ;  /* 0x00007610ff0e7816 */ /* 0x000fe2000000000e */
[----:B------:R-:W-:Y:S01]  /*0180*/  @!P2 VIADD R9, R9, 0x80 ;  /* 0x000000800909a836 */ /* 0x000fe20000000000 */
[----:B-1----:R-:W-:Y:S02]  /*0190*/  @!P3 IADD3 R6, P4, R13, R6, RZ ;  /* 0x000000060d06b210 */ /* 0x002fe40007f9e0ff */
[----:B------:R-:W-:Y:S02]  /*01a0*/  PRMT R15, RZ, 0x7610, R15 ;  /* 0x00007610ff0f7816 */ /* 0x000fe4000000000f */
[----:B------:R-:W-:Y:S01]  /*01b0*/  ISETP.GE.AND P1, PT, R9, R0, PT ;  /* 0x000000000900720c */ /* 0x000fe20003f26270 */
[----:B------:R-:W-:-:S05]  /*01c0*/  @!P3 IMAD.X R7, RZ, RZ, R7, P4 ;  /* 0x000000ffff07b224 */ /* 0x000fca00020e0607 */
[----:B------:R1:W4:Y:S07]  /*01d0*/  @!P3 LDG.E.U8 R14, desc[UR4][R6.64] ;  /* 0x00000004060eb981 */ /* 0x00032e000c1e1100 */
[----:B------:R-:W1:Y:S01]  /*01e0*/  @!P1 LDC.64 R18, c[0x0][0x220] ;  /* 0x00008800ff129b82 */ /* 0x000e620000000a00 */
[----:B---3--:R-:W-:-:S05]  /*01f0*/  @!P2 IADD3 R12, P5, R17, R4, RZ ;  /* 0x00000004110ca210 */ /* 0x008fca0007fbe0ff */
[----:B------:R-:W-:-:S05]  /*0200*/  @!P2 IMAD.X R13, RZ, RZ, R5, P5 ;  /* 0x000000ffff0da224 */ /* 0x000fca00028e0605 */
[----:B------:R-:W3:Y:S01]  /*0210*/  @!P2 LDG.E.U8 R15, desc[UR4][R12.64] ;  /* 0x000000040c0fa981 */ /* 0x000ee2000c1e1100 */
[----:B------:R-:W-:Y:S01]  /*0220*/  @!P1 IMAD R5, R2, 0x200, R9 ;  /* 0x0000020002059824 */ /* 0x000fe200078e0209 */
[----:B0-----:R-:W2:Y:S04]  /*0230*/  LDC.U8 R10, c[0x0][0x215] ;  /* 0x00008540ff0a7b82 */ /* 0x001ea80000000000 */
[----:B-1----:R-:W-:-:S05]  /*0240*/  @!P1 IADD3 R4, P2, R5, R18, RZ ;  /* 0x0000001205049210 */ /* 0x002fca0007f5e0ff */
[----:B------:R-:W-:Y:S02]  /*0250*/  @!P1 IMAD.X R5, RZ, RZ, R19, P2 ;  /* 0x000000ffff059224 */ /* 0x000fe400010e0613 */
[----:B------:R-:W0:Y:S01]  /*0260*/  @!P0 LDC.64 R18, c[0x0][0x218] ;  /* 0x00008600ff128b82 */ /* 0x000e220000000a00 */
[----:B------:R-:W-:Y:S01]  /*0270*/  PRMT R9, RZ, 0x7610, R9 ;  /* 0x00007610ff097816 */ /* 0x000fe20000000009 */
[----:B------:R-:W-:-:S05]  /*0280*/  @!P0 IMAD R11, R2, 0x200, R3 ;  /* 0x00000200020b8824 */ /* 0x000fca00078e0203 */
[----:B------:R1:W5:Y:S01]  /*0290*/  @!P1 LDG.E.U8 R9, desc[UR4][R4.64] ;  /* 0x0000000404099981 */ /* 0x000362000c1e1100 */
[----:B------:R-:W-:Y:S01]  /*02a0*/  @!P0 IMAD.MOV.U32 R3, RZ, RZ, R16 ;  /* 0x000000ffff038224 */ /* 0x000fe200078e0010 */
[----:B0-----:R-:W-:-:S05]  /*02b0*/  @!P0 IADD3 R6, P2, R11, R18, RZ ;  /* 0x000000120b068210 */ /* 0x001fca0007f5e0ff */
[----:B------:R-:W-:Y:S01]  /*02c0*/  @!P0 IMAD.X R7, RZ, RZ, R19, P2 ;  /* 0x000000ffff078224 */ /* 0x000fe200010e0613 */
[----:B------:R-:W-:Y:S01]  /*02d0*/  ISETP.GE.AND P3, PT, R3, R0, PT ;  /* 0x000000000300720c */ /* 0x000fe20003f66270 */
[----:B------:R-:W-:Y:S01]  /*02e0*/  BSSY B0, `(.L_x_26745) ;  /* 0x0000016000007945 */ /* 0x000fe20003800000 */
[----:B--2---:R-:W-:-:S04]  /*02f0*/  LOP3.LUT R8, R8, R10, RZ, 0xfc, !PT ;  /* 0x0000000a08087212 */ /* 0x004fc800078efcff */
[----:B------:R-:W-:-:S04]  /*0300*/  @!P0 LOP3.LUT P1, RZ, R8, 0xff, RZ, 0xc0, !PT ;  /* 0x000000ff08ff8812 */ /* 0x000fc8000782c0ff */
[----:B-1----:R-:W-:-:S05]  /*0310*/  @!P0 SEL R5, RZ, 0x1, !P1 ;  /* 0x00000001ff058807 */ /* 0x002fca0004800000 */
[----:B------:R0:W-:Y:S01]  /*0320*/  @!P0 STG.E.U8 desc[UR4][R6.64], R5 ;  /* 0x0000000506008986 */ /* 0x0001e2000c101104 */
[----:B----4-:R-:W-:-:S04]  /*0330*/  LOP3.LUT P1, RZ, R14, 0xff, R10, 0xc8, !PT ;  /* 0x000000ff0eff7812 */ /* 0x010fc8000782c80a */
[----:B------:R-:W-:Y:S02]  /*0340*/  SEL R11, RZ, 0x1, !P1 ;  /* 0x00000001ff0b7807 */ /* 0x000fe40004800000 */
[----:B---3--:R-:W-:-:S04]  /*0350*/  LOP3.LUT P2, RZ, R15, 0xff, R10, 0xc8, !PT ;  /* 0x000000ff0fff7812 */ /* 0x008fc8000784c80a */
        /* <DEDUP_REMOVED lines=14> */
.L_x_26746:
[----:B------:R-:W-:Y:S05]  /*0440*/  BSYNC B0 ;  /* 0x0000000000007941 */ /* 0x000fea0003800000 */
.L_x_26745:
[----:B------:R-:W-:-:S13]  /*0450*/  ISETP.GE.AND P0, PT, R3, R0, PT ;  /* 0x000000000300720c */ /* 0x000fda0003f06270 */
[----:B------:R-:W-:Y:S05]  /*0460*/  @P0 EXIT ;  /* 0x000000000000094d */ /* 0x000fea0003800000 */
[----:B------:R-:W-:Y:S01]  /*0470*/  IMAD R2, R2, 0x200, R3 ;  /* 0x0000020002027824 */ /* 0x000fe200078e0203 */
[----:B-----5:R-:W-:Y:S01]  /*0480*/  LOP3.LUT R9, R9, R10, RZ, 0xfc, !PT ;  /* 0x0000000a09097212 */ /* 0x020fe200078efcff */
[----:B------:R-:W-:-:S03]  /*0490*/  ULDC.64 UR6, c[0x0][0x218] ;  /* 0x0000860000067ab9 */ /* 0x000fc60000000a00 */
[----:B------:R-:W-:Y:S02]  /*04a0*/  IADD3 R2, P1, R2, UR6, RZ ;  /* 0x0000000602027c10 */ /* 0x000fe4000ff3e0ff */
[----:B------:R-:W-:-:S03]  /*04b0*/  LOP3.LUT P0, RZ, R9, 0xff, RZ, 0xc0, !PT ;  /* 0x000000ff09ff7812 */ /* 0x000fc6000780c0ff */
[----:B------:R-:W-:Y:S01]  /*04c0*/  IMAD.X R3, RZ, RZ, UR7, P1 ;  /* 0x00000007ff037e24 */ /* 0x000fe200088e06ff */
[----:B0-----:R-:W-:-:S05]  /*04d0*/  SEL R5, RZ, 0x1, !P0 ;  /* 0x00000001ff057807 */ /* 0x001fca0004000000 */
[----:B------:R-:W-:Y:S01]  /*04e0*/  STG.E.U8 desc[UR4][R2.64], R5 ;  /* 0x0000000502007986 */ /* 0x000fe2000c101104 */
[----:B------:R-:W-:Y:S05]  /*04f0*/  EXIT ;  /* 0x000000000000794d */ /* 0x000fea0003800000 */
.L_x_26747:
        /* <DEDUP_REMOVED lines=16> */
.L_x_44004:


//--------------------- .text._ZN2at6native29vectorized_elementwise_kernelILi2ENS0_13AUnaryFunctorIaabZZZNS0_22logical_or_kernel_cudaERNS_14TensorIteratorEENKUlvE0_clEvENKUlvE0_clEvEUlaaE_EESt5arrayIPcLm2EEEEviT0_T1_ --------------------------
	.section	.text._ZN2at6native29vectorized_elementwise_kernelILi2ENS0_13AUnaryFunctorIaabZZZNS0_22logical_or_kernel_cudaERNS_14TensorIteratorEENKUlvE0_clEvENKUlvE0_clEvEUlaaE_EESt5arrayIPcLm2EEEEviT0_T1_,"ax",@progbits
	.align	128
        .global         _ZN2at6native29vectorized_elementwise_kernelILi2ENS0_13AUnaryFunctorIaabZZZNS0_22logical_or_kernel_cudaERNS_14TensorIteratorEENKUlvE0_clEvENKUlvE0_clEvEUlaaE_EESt5arrayIPcLm2EEEEviT0_T1_
        .type           _ZN2at6native29vectorized_elementwise_kernelILi2ENS0_13AUnaryFunctorIaabZZZNS0_22logical_or_kernel_cudaERNS_14TensorIteratorEENKUlvE0_clEvENKUlvE0_clEvEUlaaE_EESt5arrayIPcLm2EEEEviT0_T1_,@function
        .size           _ZN2at6native29vectorized_elementwise_kernelILi2ENS0_13AUnaryFunctorIaabZZZNS0_22logical_or_kernel_cudaERNS_14TensorIteratorEENKUlvE0_clEvENKUlvE0_clEvEUlaaE_EESt5arrayIPcLm2EEEEviT0_T1_,(.L_x_44005 - _ZN2at6native29vectorized_elementwise_kernelILi2ENS0_13AUnaryFunctorIaabZZZNS0_22logical_or_kernel_cudaERNS_14TensorIteratorEENKUlvE0_clEvENKUlvE0_clEvEUlaaE_EESt5arrayIPcLm2EEEEviT0_T1_)
        .other          _ZN2at6native29vectorized_elementwise_kernelILi2ENS0_13AUnaryFunctorIaabZZZNS0_22logical_or_kernel_cudaERNS_14TensorIteratorEENKUlvE0_clEvENKUlvE0_clEvEUlaaE_EESt5arrayIPcLm2EEEEviT0_T1_,@"STO_CUDA_ENTRY STV_DEFAULT"
_ZN2at6native29vectorized_elementwise_kernelILi2ENS0_13AUnaryFunctorIaabZZZNS0_22logical_or_kernel_cudaERNS_14TensorIteratorEENKUlvE0_clEvENKUlvE0_clEvEUlaaE_EESt5arrayIPcLm2EEEEviT0_T1_:
.text._ZN2at6native29vectorized_elementwise_kernelILi2ENS0_13AUnaryFunctorIaabZZZNS0_22logical_or_kernel_cudaERNS_14TensorIteratorEENKUlvE0_clEvENKUlvE0_clEvEUlaaE_EESt5arrayIPcLm2EEEEviT0_T1_:
        /* <DEDUP_REMOVED lines=28> */
[----:B------:R-:W-:Y:S02]  /*01c0*/  LOP3.LUT P6, RZ, R7, 0xff, R16, 0xc8, !PT ;  /* 0x000000ff07ff7812 */ /* 0x000fe400078cc810 */
[----:B---3--:R-:W-:Y:S02]  /*01d0*/  PRMT R5, R0, 0x7771, RZ ;  /* 0x0000777100057816 */ /* 0x008fe400000000ff */
[----:B----4-:R-:W-:-:S02]  /*01e0*/  PRMT R7, R6, 0x7770, RZ ;  /* 0x0000777006077816 */ /* 0x010fc400000000ff */
[--C-:B------:R-:W-:Y:S02]  /*01f0*/  LOP3.LUT P5, RZ, R9, 0xff, R16.reuse, 0xc8, !PT ;  /* 0x000000ff09ff7812 */ /* 0x100fe400078ac810 */
[--C-:B------:R-:W-:Y:S02]  /*0200*/  LOP3.LUT P3, RZ, R5, 0xff, R16.reuse, 0xc8, !PT ;  /* 0x000000ff05ff7812 */ /* 0x100fe4000786c810 */
[----:B------:R-:W-:Y:S02]  /*0210*/  LOP3.LUT P2, RZ, R7, 0xff, R16, 0xc8, !PT ;  /* 0x000000ff07ff7812 */ /* 0x000fe4000784c810 */
[----:B------:R-:W-:Y:S02]  /*0220*/  PRMT R11, R0, 0x7770, RZ ;  /* 0x00007770000b7816 */ /* 0x000fe400000000ff */
[----:B------:R-:W-:Y:S02]  /*0230*/  PRMT R5, R6, 0x7771, RZ ;  /* 0x0000777106057816 */ /* 0x000fe400000000ff */
[----:B-----5:R-:W-:-:S02]  /*0240*/  PRMT R9, R8, 0x7770, RZ ;  /* 0x0000777008097816 */ /* 0x020fc400000000ff */
[----:B------:R-:W-:Y:S02]  /*0250*/  PRMT R7, R8, 0x7771, RZ ;  /* 0x0000777108077816 */ /* 0x000fe400000000ff */
[----:B------:R-:W-:Y:S02]  /*0260*/  SEL R0, RZ, 0x1, !P6 ;  /* 0x00000001ff007807 */ /* 0x000fe40007000000 */
[--C-:B------:R-:W-:Y:S02]  /*0270*/  LOP3.LUT P4, RZ, R11, 0xff, R16.reuse, 0xc8, !PT ;  /* 0x000000ff0bff7812 */ /* 0x100fe4000788c810 */
[--C-:B------:R-:W-:Y:S02]  /*0280*/  LOP3.LUT P1, RZ, R5, 0xff, R16.reuse, 0xc8, !PT ;  /* 0x000000ff05ff7812 */ /* 0x100fe4000782c810 */
[--C-:B------:R-:W-:Y:S02]  /*0290*/  LOP3.LUT P0, RZ, R9, 0xff, R16.reuse, 0xc8, !PT ;  /* 0x000000ff09ff7812 */ /* 0x100fe4000780c810 */
[----:B------:R-:W-:-:S02]  /*02a0*/  LOP3.LUT P6, RZ, R7, 0xff, R16, 0xc8, !PT ;  /* 0x000000ff07ff7812 */ /* 0x000fc400078cc810 */
        /* <DEDUP_REMOVED lines=16> */
.L_x_26748:
        /* <DEDUP_REMOVED lines=29> */
[----:B------:R-:W-:Y:S01]  /*0580*/  PRMT R17, RZ, 0x7610, R17 ;  /* 0x00007610ff117816 */ /* 0x000fe20000000011 */
[----:B------:R-:W0:Y:S03]  /*0590*/  @!P2 LDC.64 R4, c[0x0][0x220] ;  /* 0x00008800ff04ab82 */ /* 0x000e260000000a00 */
[----:B------:R-:W-:-:S13]  /*05a0*/  ISETP.GE.AND P3, PT, R25, R0, PT ;  /* 0x000000001900720c */ /* 0x000fda0003f66270 */
[C---:B------:R-:W-:Y:S01]  /*05b0*/  @!P3 VIADD R27, R25.reuse, UR4 ;  /* 0x00000004191bbc36 */ /* 0x040fe20008000000 */
[----:B------:R-:W4:Y:S01]  /*05c0*/  @!P3 LDC.64 R6, c[0x0][0x220] ;  /* 0x00008800ff06bb82 */ /* 0x000f220000000a00 */
[----:B------:R-:W-:-:S05]  /*05d0*/  @!P3 VIADD R25, R25, 0x80 ;  /* 0x000000801919b836 */ /* 0x000fca0000000000 */
[----:B------:R-:W-:Y:S01]  /*05e0*/  ISETP.GE.AND P1, PT, R25, R0, PT ;  /* 0x000000001900720c */ /* 0x000fe20003f26270 */
[----:B------:R-:W-:-:S05]  /*05f0*/  @!P5 IMAD.X R15, RZ, RZ, R15, P6 ;  /* 0x000000ffff0fd224 */ /* 0x000fca00030e060f */
[----:B------:R-:W5:Y:S07]  /*0600*/  @!P5 LDG.E.U8 R17, desc[UR8][R14.64] ;  /* 0x000000080e11d981 */ /* 0x000f6e000c1e1100 */
[C---:B-1----:R-:W-:Y:S01]  /*0610*/  @!P1 VIADD R23, R25.reuse, UR4 ;  /* 0x0000000419179c36 */ /* 0x042fe20008000000 */
[----:B------:R-:W1:Y:S01]  /*0620*/  @!P1 LDC.64 R8, c[0x0][0x220] ;  /* 0x00008800ff089b82 */ /* 0x000e620000000a00 */
[----:B------:R-:W-:-:S05]  /*0630*/  @!P1 VIADD R25, R25, 0x80 ;  /* 0x0000008019199836 */ /* 0x000fca0000000000 */
[----:B------:R-:W-:Y:S02]  /*0640*/  ISETP.GE.AND P6, PT, R25, R0, PT ;  /* 0x000000001900720c */ /* 0x000fe40003fc6270 */
[----:B---3--:R-:W-:Y:S02]  /*0650*/  @!P4 IADD3 R12, P5, R29, R12, RZ ;  /* 0x0000000c1d0cc210 */ /* 0x008fe40007fbe0ff */
[----:B------:R-:W-:-:S06]  /*0660*/  PRMT R29, RZ, 0x7610, R29 ;  /* 0x00007610ff1d7816 */ /* 0x000fcc000000001d */
[----:B------:R3:W2:Y:S03]  /*0670*/  @!P0 LDG.E.U8 R29, desc[UR8][R2.64] ;  /* 0x00000008021d8981 */ /* 0x0006a6000c1e1100 */
[----:B------:R-:W1:Y:S01]  /*0680*/  @!P6 LDC.64 R10, c[0x0][0x220] ;  /* 0x00008800ff0aeb82 */ /* 0x000e620000000a00 */
[----:B------:R-:W-:Y:S01]  /*0690*/  @!P4 IMAD.X R13, RZ, RZ, R13, P5 ;  /* 0x000000ffff0dc224 */ /* 0x000fe200028e060d */
[----:B0-----:R-:W-:Y:S02]  /*06a0*/  @!P2 IADD3 R4, P5, R20, R4, RZ ;  /* 0x000000041404a210 */ /* 0x001fe40007fbe0ff */
[----:B------:R-:W-:Y:S02]  /*06b0*/  PRMT R22, RZ, 0x7610, R22 ;  /* 0x00007610ff167816 */ /* 0x000fe40000000016 */
[----:B------:R-:W-:Y:S01]  /*06c0*/  PRMT R20, RZ, 0x7610, R20 ;  /* 0x00007610ff147816 */ /* 0x000fe20000000014 */
[----:B------:R-:W-:-:S02]  /*06d0*/  @!P2 IMAD.X R5, RZ, RZ, R5, P5 ;  /* 0x000000ffff05a224 */ /* 0x000fc400028e0605 */
[----:B------:R-:W-:Y:S01]  /*06e0*/  @!P6 VIADD R25, R25, UR4 ;  /* 0x000000041919ec36 */ /* 0x000fe20008000000 */
[----:B------:R0:W5:Y:S01]  /*06f0*/  @!P4 LDG.E.U8 R22, desc[UR8][R12.64] ;  /* 0x000000080c16c981 */ /* 0x000162000c1e1100 */
[----:B----4-:R-:W-:Y:S01]  /*0700*/  @!P3 IADD3 R6, P4, R27, R6, RZ ;  /* 0x000000061b06b210 */ /* 0x010fe20007f9e0ff */
[----:B---3--:R-:W3:Y:S01]  /*0710*/  @!P0 LDC.64 R2, c[0x0][0x218] ;  /* 0x00008600ff028b82 */ /* 0x008ee20000000a00 */
[----:B-1----:R-:W-:Y:S01]  /*0720*/  @!P1 IADD3 R8, P5, R23, R8, RZ ;  /* 0x0000000817089210 */ /* 0x002fe20007fbe0ff */
[----:B------:R1:W4:Y:S01]  /*0730*/  @!P2 LDG.E.U8 R20, desc[UR8][R4.64] ;  /* 0x000000080414a981 */ /* 0x000322000c1e1100 */
[----:B------:R-:W-:Y:S01]  /*0740*/  PRMT R15, RZ, 0x7610, R15 ;  /* 0x00007610ff0f7816 */ /* 0x000fe2000000000f */
[----:B------:R-:W-:Y:S01]  /*0750*/  @!P3 IMAD.X R7, RZ, RZ, R7, P4 ;  /* 0x000000ffff07b224 */ /* 0x000fe200020e0607 */
[----:B------:R-:W-:Y:S01]  /*0760*/  PRMT R23, RZ, 0x7610, R23 ;  /* 0x00007610ff177816 */ /* 0x000fe20000000017 */
[----:B------:R-:W-:Y:S01]  /*0770*/  @!P1 IMAD.X R9, RZ, RZ, R9, P5 ;  /* 0x000000ffff099224 */ /* 0x000fe200028e0609 */
[----:B0-----:R-:W-:-:S02]  /*0780*/  PRMT R13, RZ, 0x7610, R13 ;  /* 0x00007610ff0d7816 */ /* 0x001fc4000000000d */
[----:B------:R0:W4:Y:S01]  /*0790*/  @!P3 LDG.E.U8 R15, desc[UR8][R6.64] ;  /* 0x00000008060fb981 */ /* 0x000122000c1e1100 */
[----:B------:R-:W-:-:S03]  /*07a0*/  @!P6 IADD3 R10, P2, R25, R10, RZ ;  /* 0x0000000a190ae210 */ /* 0x000fc60007f5e0ff */
[----:B------:R-:W4:Y:S02]  /*07b0*/  @!P1 LDG.E.U8 R23, desc[UR8][R8.64] ;  /* 0x0000000808179981 */ /* 0x000f24000c1e1100 */
[----:B------:R-:W-:-:S05]  /*07c0*/  @!P6 IMAD.X R11, RZ, RZ, R11, P2 ;  /* 0x000000ffff0be224 */ /* 0x000fca00010e060b */
[----:B------:R4:W4:Y:S01]  /*07d0*/  @!P6 LDG.E.U8 R13, desc[UR8][R10.64] ;  /* 0x000000080a0de981 */ /* 0x000922000c1e1100 */
[----:B-1----:R-:W-:-:S05]  /*07e0*/  @!P0 VIADD R5, R21, UR4 ;  /* 0x0000000415058c36 */ /* 0x002fca0008000000 */
[----:B---3--:R-:W-:-:S05]  /*07f0*/  @!P0 IADD3 R2, P2, R5, R2, RZ ;  /* 0x0000000205028210 */ /* 0x008fca0007f5e0ff */
[----:B------:R-:W-:Y:S02]  /*0800*/  @!P0 IMAD.X R3, RZ, RZ, R3, P2 ;  /* 0x000000ffff038224 */ /* 0x000fe400010e0603 */
[----:B------:R-:W-:Y:S01]  /*0810*/  @!P0 IMAD.MOV.U32 R21, RZ, RZ, R18 ;  /* 0x000000ffff158224 */ /* 0x000fe200078e0012 */
[----:B------:R-:W-:Y:S04]  /*0820*/  BSSY B0, `(.L_x_26749) ;  /* 0x0000044000007945 */ /* 0x000fe80003800000 */
[----:B------:R-:W-:Y:S01]  /*0830*/  BSSY B1, `(.L_x_26750) ;  /* 0x000003b000017945 */ /* 0x000fe20003800000 */
[----:B--2---:R-:W-:-:S04]  /*0840*/  LOP3.LUT R29, R29, R16, RZ, 0xfc, !PT ;  /* 0x000000101d1d7212 */ /* 0x004fc800078efcff */
[----:B------:R-:W-:-:S04]  /*0850*/  @!P0 LOP3.LUT P1, RZ, R29, 0xff, RZ, 0xc0, !PT ;  /* 0x000000ff1dff8812 */ /* 0x000fc8000782c0ff */
[----:B------:R-:W-:-:S05]  /*0860*/  @!P0 SEL R5, RZ, 0x1, !P1 ;  /* 0x00000001ff058807 */ /* 0x000fca0004800000 */
[----:B------:R1:W-:Y:S01]  /*0870*/  @!P0 STG.E.U8 desc[UR8][R2.64], R5 ;  /* 0x0000000502008986 */ /* 0x0003e2000c101108 */
[----:B------:R-:W-:-:S04]  /*0880*/  LOP3.LUT P0, RZ, R19, 0xff, R16, 0xc8, !PT ;  /* 0x000000ff13ff7812 */ /* 0x000fc8000780c810 */
[----:B0-----:R-:W-:Y:S02]  /*0890*/  SEL R7, RZ, 0x1, !P0 ;  /* 0x00000001ff077807 */ /* 0x001fe40004000000 */
[----:B------:R-:W-:Y:S02]  /*08a0*/  ISETP.GE.AND P0, PT, R21, R0, PT ;  /* 0x000000001500720c */ /* 0x000fe40003f06270 */
[--C-:B-----5:R-:W-:Y:S02]  /*08b0*/  LOP3.LUT P1, RZ, R17, 0xff, R16.reuse, 0xc8, !PT ;  /* 0x000000ff11ff7812 */ /* 0x120fe4000782c810 */
[--C-:B------:R-:W-:Y:S02]  /*08c0*/  LOP3.LUT P2, RZ, R22, 0xff, R16.reuse, 0xc8, !PT ;  /* 0x000000ff16ff7812 */ /* 0x100fe4000784c810 */
[--C-:B----4-:R-:W-:Y:S02]  /*08d0*/  LOP3.LUT P3, RZ, R20, 0xff, R16.reuse, 0xc8, !PT ;  /* 0x000000ff14ff7812 */ /* 0x110fe4000786c810 */
[----:B------:R-:W-:-:S02]  /*08e0*/  LOP3.LUT P4, RZ, R15, 0xff, R16, 0xc8, !PT ;  /* 0x000000ff0fff7812 */ /* 0x000fc4000788c810 */
[----:B------:R-:W-:Y:S02]  /*08f0*/  LOP3.LUT P5, RZ, R23, 0xff, R16, 0xc8, !PT ;  /* 0x000000ff17ff7812 */ /* 0x000fe400078ac810 */
[----:B-1----:R-:W-:Y:S02]  /*0900*/  SEL R5, RZ, 0x1, !P1 ;  /* 0x00000001ff057807 */ /* 0x002fe40004800000 */
[----:B------:R-:W-:Y:S02]  /*0910*/  SEL R9, RZ, 0x1, !P2 ;  /* 0x00000001ff097807 */ /* 0x000fe40005000000 */
[----:B------:R-:W-:Y:S02]  /*0920*/  SEL R11, RZ, 0x1, !P3 ;  /* 0x00000001ff0b7807 */ /* 0x000fe40005800000 */
[----:B------:R-:W-:Y:S02]  /*0930*/  LOP3.LUT R16, R13, R16, RZ, 0xfc, !PT ;  /* 0x000000100d107212 */ /* 0x000fe400078efcff */
        /* <DEDUP_REMOVED lines=17> */
.L_x_26751:
        /* <DEDUP_REMOVED lines=8> */
.L_x_26752:
        /* <DEDUP_REMOVED lines=8> */
.L_x_26753:
        /* <DEDUP_REMOVED lines=9> */
.L_x_26754:
[----:B------:R-:W-:Y:S05]  /*0be0*/  BSYNC B1 ;  /* 0x0000000000017941 */ /* 0x000fea0003800000 */
.L_x_26750:
[----:B------:R-:W-:-:S13]  /*0bf0*/  ISETP.GE.AND P0, PT, R21, R0, PT ;  /* 0x000000001500720c */ /* 0x000fda0003f06270 */
[----:B------:R-:W3:Y:S01]  /*0c00*/  @!P0 LDC.64 R4, c[0x0][0x218] ;  /* 0x00008600ff048b82 */ /* 0x000ee20000000a00 */
[C---:B012---:R-:W-:Y:S02]  /*0c10*/  @!P0 VIADD R3, R21.reuse, UR4 ;  /* 0x0000000415038c36 */ /* 0x047fe40008000000 */
[----:B------:R-:W-:-:S03]  /*0c20*/  @!P0 VIADD R21, R21, 0x80 ;  /* 0x0000008015158836 */ /* 0x000fc60000000000 */
[----:B---3--:R-:W-:-:S05]  /*0c30*/  @!P0 IADD3 R2, P1, R3, R4, RZ ;  /* 0x0000000403028210 */ /* 0x008fca0007f3e0ff */
[----:B------:R-:W-:-:S05]  /*0c40*/  @!P0 IMAD.X R3, RZ, RZ, R5, P1 ;  /* 0x000000ffff038224 */ /* 0x000fca00008e0605 */
[----:B------:R2:W-:Y:S03]  /*0c50*/  @!P0 STG.E.U8 desc[UR8][R2.64], R15 ;  /* 0x0000000f02008986 */ /* 0x0005e6000c101108 */
.L_x_26755:
[----:B------:R-:W-:Y:S05]  /*0c60*/  BSYNC B0 ;  /* 0x0000000000007941 */ /* 0x000fea0003800000 */
.L_x_26749:
        /* <DEDUP_REMOVED lines=11> */
.L_x_26756:
        /* <DEDUP_REMOVED lines=14> */
.L_x_44005:


//--------------------- .text._ZN2at6native29vectorized_elementwise_kernelILi4ENS0_13AUnaryFunctorIaabZZZNS0_22logical_or_kernel_cudaERNS_14TensorIteratorEENKUlvE0_clEvENKUlvE0_clEvEUlaaE_EESt5arrayIPcLm2EEEEviT0_T1_ --------------------------
	.section	.text._ZN2at6native29vectorized_elementwise_kernelILi4ENS0_13AUnaryFunctorIaabZZZNS0_22logical_or_kernel_cudaERNS_14TensorIteratorEENKUlvE0_clEvENKUlvE0_clEvEUlaaE_EESt5arrayIPcLm2EEEEviT0_T1_,"ax",@progbits
	.align	128
        .global         _ZN2at6native29vectorized_elementwise_kernelILi4ENS0_13AUnaryFunctorIaabZZZNS0_22logical_or_kernel_cudaERNS_14TensorIteratorEENKUlvE0_clEvENKUlvE0_clEvEUlaaE_EESt5arrayIPcLm2EEEEviT0_T1_
        .type           _ZN2at6native29vectorized_elementwise_kernelILi4ENS0_13AUnaryFunctorIaabZZZNS0_22logical_or_kernel_cudaERNS_14TensorIteratorEENKUlvE0_clEvENKUlvE0_clEvEUlaaE_EESt5arrayIPcLm2EEEEviT0_T1_,@function
        .size           _ZN2at6native29vectorized_elementwise_kernelILi4ENS0_13AUnaryFunctorIaabZZZNS0_22logical_or_kernel_cudaERNS_14TensorIteratorEENKUlvE0_clEvENKUlvE0_clEvEUlaaE_EESt5arrayIPcLm2EEEEviT0_T1_,(.L_x_44006 - _ZN2at6native29vectorized_elementwise_kernelILi4ENS0_13AUnaryFunctorIaabZZZNS0_22logical_or_kernel_cudaERNS_14TensorIteratorEENKUlvE0_clEvENKUlvE0_clEvEUlaaE_EESt5arrayIPcLm2EEEEviT0_T1_)
        .other          _ZN2at6native29vectorized_elementwise_kernelILi4ENS0_13AUnaryFunctorIaabZZZNS0_22logical_or_kernel_cudaERNS_14TensorIteratorEENKUlvE0_clEvENKUlvE0_clEvEUlaaE_EESt5arrayIPcLm2EEEEviT0_T1_,@"STO_CUDA_ENTRY STV_DEFAULT"
_ZN2at6native29vectorized_elementwise_kernelILi4ENS0_13AUnaryFunctorIaabZZZNS0_22logical_or_kernel_cudaERNS_14TensorIteratorEENKUlvE0_clEvENKUlvE0_clEvEUlaaE_EESt5arrayIPcLm2EEEEviT0_T1_:
.text._ZN2at6native29vectorized_elementwise_kernelILi4ENS0_13AUnaryFunctorIaabZZZNS0_22logical_or_kernel_cudaERNS_14TensorIteratorEENKUlvE0_clEvENKUlvE0_clEvEUlaaE_EESt5arrayIPcLm2EEEEviT0_T1_:
        /* <DEDUP_REMOVED lines=24> */
[----:B------:R-:W-:Y:S02]  /*0180*/  LOP3.LUT P2, RZ, R7, 0xff, R16, 0xc8, !PT ;  /* 0x000000ff07ff7812 */ /* 0x000fe4000784c810 */
[C---:B---3--:R-:W-:Y:S02]  /*0190*/  PRMT R7, R6.reuse, 0x7770, RZ ;  /* 0x0000777006077816 */ /* 0x048fe400000000ff */
[----:B------:R-:W-:-:S02]  /*01a0*/  PRMT R3, R6, 0x7771, RZ ;  /* 0x0000777106037816 */ /* 0x000fc400000000ff */
[--C-:B------:R-:W-:Y:S02]  /*01b0*/  LOP3.LUT P1, RZ, R5, 0xff, R16.reuse, 0xc8, !PT ;  /* 0x000000ff05ff7812 */ /* 0x100fe4000782c810 */
[--C-:B------:R-:W-:Y:S02]  /*01c0*/  LOP3.LUT P0, RZ, R9, 0xff, R16.reuse, 0xc8, !PT ;  /* 0x000000ff09ff7812 */ /* 0x100fe4000780c810 */
[----:B------:R-:W-:Y:S02]  /*01d0*/  PRMT R5, R4, 0x7773, RZ ;  /* 0x0000777304057816 */ /* 0x000fe400000000ff */
[----:B------:R-:W-:Y:S02]  /*01e0*/  SEL R9, RZ, 0x1, !P2 ;  /* 0x00000001ff097807 */ /* 0x000fe40005000000 */
[--C-:B------:R-:W-:Y:S02]  /*01f0*/  LOP3.LUT P2, RZ, R7, 0xff, R16.reuse, 0xc8, !PT ;  /* 0x000000ff07ff7812 */ /* 0x100fe4000784c810 */
[----:B------:R-:W-:-:S02]  /*0200*/  LOP3.LUT P3, RZ, R3, 0xff, R16, 0xc8, !PT ;  /* 0x000000ff03ff7812 */ /* 0x000fc4000786c810 */
[C---:B------:R-:W-:Y:S02]  /*0210*/  PRMT R3, R6.reuse, 0x7772, RZ ;  /* 0x0000777206037816 */ /* 0x040fe400000000ff */
[----:B------:R-:W-:Y:S02]  /*0220*/  SEL R4, RZ, 0x1, !P1 ;  /* 0x00000001ff047807 */ /* 0x000fe40004800000 */
[----:B------:R-:W-:Y:S02]  /*0230*/  LOP3.LUT P1, RZ, R5, 0xff, R16, 0xc8, !PT ;  /* 0x000000ff05ff7812 */ /* 0x000fe4000782c810 */
[----:B------:R-:W-:Y:S02]  /*0240*/  PRMT R5, R6, 0x7773, RZ ;  /* 0x0000777306057816 */ /* 0x000fe400000000ff */
[----:B------:R-:W-:Y:S02]  /*0250*/  SEL R2, RZ, 0x1, !P2 ;  /* 0x00000001ff027807 */ /* 0x000fe40005000000 */
[----:B------:R-:W-:-:S02]  /*0260*/  SEL R7, RZ, 0x1, !P3 ;  /* 0x00000001ff077807 */ /* 0x000fc40005800000 */
[----:B------:R-:W-:Y:S01]  /*0270*/  LOP3.LUT P2, RZ, R3, 0xff, R16, 0xc8, !PT ;  /* 0x000000ff03ff7812 */ /* 0x000fe2000784c810 */
[----:B------:R-:W-:Y:S01]  /*0280*/  IMAD.U32 R3, RZ, RZ, UR6 ;  /* 0x00000006ff037e24 */ /* 0x000fe2000f8e00ff */
[----:B------:R-:W-:Y:S02]  /*0290*/  PRMT R9, R9, 0x7604, R4 ;  /* 0x0000760409097816 */ /* 0x000fe40000000004 */
[----:B------:R-:W-:Y:S02]  /*02a0*/  LOP3.LUT P3, RZ, R5, 0xff, R16, 0xc8, !PT ;  /* 0x000000ff05ff7812 */ /* 0x000fe4000786c810 */
[----:B------:R-:W-:Y:S01]  /*02b0*/  PRMT R6, R7, 0x7604, R2 ;  /* 0x0000760407067816 */ /* 0x000fe20000000002 */
[----:B------:R-:W-:Y:S01]  /*02c0*/  IMAD.U32 R2, RZ, RZ, UR5 ;  /* 0x00000005ff027e24 */ /* 0x000fe2000f8e00ff */
[----:B------:R-:W-:Y:S02]  /*02d0*/  SEL R4, RZ, 0x1, !P0 ;  /* 0x00000001ff047807 */ /* 0x000fe40004000000 */
[----:B------:R-:W-:Y:S01]  /*02e0*/  SEL R5, RZ, 0x1, !P2 ;  /* 0x00000001ff057807 */ /* 0x000fe20005000000 */
[----:B------:R-:W-:Y:S01]  /*02f0*/  IMAD.WIDE R2, R0, 0x4, R2 ;  /* 0x0000000400027825 */ /* 0x000fe200078e0202 */
[----:B------:R-:W-:-:S02]  /*0300*/  PRMT R9, R4, 0x7054, R9 ;  /* 0x0000705404097816 */ /* 0x000fc40000000009 */
        /* <DEDUP_REMOVED lines=8> */
.L_x_26757:
        /* <DEDUP_REMOVED lines=106> */
.L_x_26760:
        /* <DEDUP_REMOVED lines=8> */
.L_x_26761:
        /* <DEDUP_REMOVED lines=8> */
.L_x_26762:
        /* <DEDUP_REMOVED lines=9> */
.L_x_26763:
[----:B------:R-:W-:Y:S05]  /*0bc0*/  BSYNC B1 ;  /* 0x0000000000017941 */ /* 0x000fea0003800000 */
.L_x_26759:
[----:B------:R-:W-:-:S13]  /*0bd0*/  ISETP.GE.AND P0, PT, R21, R0, PT ;  /* 0x000000001500720c */ /* 0x000fda0003f06270 */
[----:B------:R-:W3:Y:S01]  /*0be0*/  @!P0 LDC.64 R4, c[0x0][0x218] ;  /* 0x00008600ff048b82 */ /* 0x000ee20000000a00 */
[C---:B012---:R-:W-:Y:S02]  /*0bf0*/  @!P0 VIADD R3, R21.reuse, UR4 ;  /* 0x0000000415038c36 */ /* 0x047fe40008000000 */
[----:B------:R-:W-:-:S03]  /*0c00*/  @!P0 VIADD R21, R21, 0x80 ;  /* 0x0000008015158836 */ /* 0x000fc60000000000 */
[----:B---3--:R-:W-:-:S05]  /*0c10*/  @!P0 IADD3 R2, P1, R3, R4, RZ ;  /* 0x0000000403028210 */ /* 0x008fca0007f3e0ff */
[----:B------:R-:W-:-:S05]  /*0c20*/  @!P0 IMAD.X R3, RZ, RZ, R5, P1 ;  /* 0x000000ffff038224 */ /* 0x000fca00008e0605 */
[----:B------:R2:W-:Y:S03]  /*0c30*/  @!P0 STG.E.U8 desc[UR8][R2.64], R15 ;  /* 0x0000000f02008986 */ /* 0x0005e6000c101108 */
.L_x_26764:
[----:B------:R-:W-:Y:S05]  /*0c40*/  BSYNC B0 ;  /* 0x0000000000007941 */ /* 0x000fea0003800000 */
.L_x_26758:
        /* <DEDUP_REMOVED lines=11> */
.L_x_26765:
        /* <DEDUP_REMOVED lines=16> */
.L_x_44006:


//--------------------- .text._ZN2at6native29vectorized_elementwise_kernelILi8ENS0_13AUnaryFunctorIaabZZZNS0_22logical_or_kernel_cudaERNS_14TensorIteratorEENKUlvE0_clEvENKUlvE0_clEvEUlaaE_EESt5arrayIPcLm2EEEEviT0_T1_ --------------------------
	.section	.text._ZN2at6native29vectorized_elementwise_kernelILi8ENS0_13AUnaryFunctorIaabZZZNS0_22logical_or_kernel_cudaERNS_14TensorIteratorEENKUlvE0_clEvENKUlvE0_clEvEUlaaE_EESt5arrayIPcLm2EEEEviT0_T1_,"ax",@progbits
	.align	128
        .global         _ZN2at6native29vectorized_elementwise_kernelILi8ENS0_13AUnaryFunctorIaabZZZNS0_22logical_or_kernel_cudaERNS_14TensorIteratorEENKUlvE0_clEvENKUlvE0_clEvEUlaaE_EESt5arrayIPcLm2EEEEviT0_T1_
        .type           _ZN2at6native29vectorized_elementwise_kernelILi8ENS0_13AUnaryFunctorIaabZZZNS0_22logical_or_kernel_cudaERNS_14TensorIteratorEENKUlvE0_clEvENKUlvE0_clEvEUlaaE_EESt5arrayIPcLm2EEEEviT0_T1_,@function
        .size           _ZN2at6native29vectorized_elementwise_kernelILi8ENS0_13AUnaryFunctorIaabZZZNS0_22logical_or_kernel_cudaERNS_14TensorIteratorEENKUlvE0_clEvENKUlvE0_clEvEUlaaE_EESt5arrayIPcLm2EEEEviT0_T1_,(.L_x_44007 - _ZN2at6native29vectorized_elementwise_kernelILi8ENS0_13AUnaryFunctorIaabZZZNS0_22logical_or_kernel_cudaERNS_14TensorIteratorEENKUlvE0_clEvENKUlvE0_clEvEUlaaE_EESt5arrayIPcLm2EEEEviT0_T1_)
        .other          _ZN2at6native29vectorized_elementwise_kernelILi8ENS0_13AUnaryFunctorIaabZZZNS0_22logical_or_kernel_cudaERNS_14TensorIteratorEENKUlvE0_clEvENKUlvE0_clEvEUlaaE_EESt5arrayIPcLm2EEEEviT0_T1_,@"STO_CUDA_ENTRY STV_DEFAULT"
_ZN2at6native29vectorized_elementwise_kernelILi8ENS0_13AUnaryFunctorIaabZZZNS0_22logical_or_kernel_cudaERNS_14TensorIteratorEENKUlvE0_clEvENKUlvE0_clEvEUlaaE_EESt5arrayIPcLm2EEEEviT0_T1_:
.text._ZN2at6native29vectorized_elementwise_kernelILi8ENS0_13AUnaryFunctorIaabZZZNS0_22logical_or_kernel_cudaERNS_14TensorIteratorEENKUlvE0_clEvENKUlvE0_clEvEUlaaE_EESt5arrayIPcLm2EEEEviT0_T1_:
        /* <DEDUP_REMOVED lines=21> */
[----:B------:R-:W-:Y:S02]  /*0150*/  PRMT R7, R3, 0x7632, R7 ;  /* 0x0000763203077816 */ /* 0x000fe40000000007 */
[----:B------:R-:W-:Y:S02]  /*0160*/  PRMT R4, R2, 0x7732, RZ ;  /* 0x0000773202047816 */ /* 0x000fe400000000ff */
[--C-:B------:R-:W-:Y:S02]  /*0170*/  LOP3.LUT P4, RZ, R5, 0xff, R16.reuse, 0xc8, !PT ;  /* 0x000000ff05ff7812 */ /* 0x100fe4000788c810 */
[--C-:B------:R-:W-:Y:S02]  /*0180*/  LOP3.LUT P3, RZ, R7, 0xff, R16.reuse, 0xc8, !PT ;  /* 0x000000ff07ff7812 */ /* 0x100fe4000786c810 */
[----:B------:R-:W-:-:S02]  /*0190*/  LOP3.LUT P5, RZ, R3, 0xff, R16, 0xc8, !PT ;  /* 0x000000ff03ff7812 */ /* 0x000fc400078ac810 */
[C---:B------:R-:W-:Y:S02]  /*01a0*/  LOP3.LUT R5, R3.reuse, 0xffff, RZ, 0xc0, !PT ;  /* 0x0000ffff03057812 */ /* 0x040fe400078ec0ff */
[----:B------:R-:W-:Y:S01]  /*01b0*/  PRMT R7, R3, 0x7732, RZ ;  /* 0x0000773203077816 */ /* 0x000fe200000000ff */
[----:B------:R-:W-:Y:S01]  /*01c0*/  IMAD.MOV.U32 R3, RZ, RZ, R4 ;  /* 0x000000ffff037224 */ /* 0x000fe200078e0004 */
[C---:B------:R-:W-:Y:S02]  /*01d0*/  LOP3.LUT R9, R2.reuse, 0xffff, RZ, 0xc0, !PT ;  /* 0x0000ffff02097812 */ /* 0x040fe400078ec0ff */
[----:B------:R-:W-:Y:S01]  /*01e0*/  LOP3.LUT P6, RZ, R2, 0xff, R16, 0xc8, !PT ;  /* 0x000000ff02ff7812 */ /* 0x000fe200078cc810 */
[----:B------:R-:W-:Y:S01]  /*01f0*/  IMAD.U32 R2, RZ, RZ, UR5 ;  /* 0x00000005ff027e24 */ /* 0x000fe2000f8e00ff */
[----:B------:R-:W-:Y:S02]  /*0200*/  SHF.R.U32.HI R9, RZ, 0x8, R9 ;  /* 0x00000008ff097819 */ /* 0x000fe40000011609 */
[----:B------:R-:W-:-:S02]  /*0210*/  SHF.R.U32.HI R3, RZ, 0x8, R3 ;  /* 0x00000008ff037819 */ /* 0x000fc40000011603 */
[----:B------:R-:W-:Y:S02]  /*0220*/  SHF.R.U32.HI R5, RZ, 0x8, R5 ;  /* 0x00000008ff057819 */ /* 0x000fe40000011605 */
[----:B------:R-:W-:Y:S02]  /*0230*/  SHF.R.U32.HI R7, RZ, 0x8, R7 ;  /* 0x00000008ff077819 */ /* 0x000fe40000011607 */
[--C-:B------:R-:W-:Y:S02]  /*0240*/  LOP3.LUT P2, RZ, R9, 0xff, R16.reuse, 0xc8, !PT ;  /* 0x000000ff09ff7812 */ /* 0x100fe4000784c810 */
[--C-:B------:R-:W-:Y:S01]  /*0250*/  LOP3.LUT P0, RZ, R3, 0xff, R16.reuse, 0xc8, !PT ;  /* 0x000000ff03ff7812 */ /* 0x100fe2000780c810 */
[----:B------:R-:W-:Y:S01]  /*0260*/  IMAD.U32 R3, RZ, RZ, UR6 ;  /* 0x00000006ff037e24 */ /* 0x000fe2000f8e00ff */
[----:B------:R-:W-:Y:S02]  /*0270*/  SEL R10, RZ, 0x1, !P6 ;  /* 0x00000001ff0a7807 */ /* 0x000fe40007000000 */
[----:B------:R-:W-:Y:S01]  /*0280*/  LOP3.LUT P1, RZ, R5, 0xff, R16, 0xc8, !PT ;  /* 0x000000ff05ff7812 */ /* 0x000fe2000782c810 */
[----:B------:R-:W-:Y:S01]  /*0290*/  IMAD.WIDE R2, R0, 0x8, R2 ;  /* 0x0000000800027825 */ /* 0x000fe200078e0202 */
[----:B------:R-:W-:-:S02]  /*02a0*/  LOP3.LUT P6, RZ, R7, 0xff, R16, 0xc8, !PT ;  /* 0x000000ff07ff7812 */ /* 0x000fc400078cc810 */
        /* <DEDUP_REMOVED lines=19> */
.L_x_26766:
        /* <DEDUP_REMOVED lines=106> */
.L_x_26769:
        /* <DEDUP_REMOVED lines=8> */
.L_x_26770:
        /* <DEDUP_REMOVED lines=8> */
.L_x_26771:
        /* <DEDUP_REMOVED lines=9> */
.L_x_26772:
[----:B------:R-:W-:Y:S05]  /*0c10*/  BSYNC B1 ;  /* 0x0000000000017941 */ /* 0x000fea0003800000 */
.L_x_26768:
[----:B------:R-:W-:-:S13]  /*0c20*/  ISETP.GE.AND P0, PT, R21, R0, PT ;  /* 0x000000001500720c */ /* 0x000fda0003f06270 */
[----:B------:R-:W3:Y:S01]  /*0c30*/  @!P0 LDC.64 R4, c[0x0][0x218] ;  /* 0x00008600ff048b82 */ /* 0x000ee20000000a00 */
[C---:B012---:R-:W-:Y:S02]  /*0c40*/  @!P0 VIADD R3, R21.reuse, UR4 ;  /* 0x0000000415038c36 */ /* 0x047fe40008000000 */
[----:B------:R-:W-:-:S03]  /*0c50*/  @!P0 VIADD R21, R21, 0x80 ;  /* 0x0000008015158836 */ /* 0x000fc60000000000 */
[----:B---3--:R-:W-:-:S05]  /*0c60*/  @!P0 IADD3 R2, P1, R3, R4, RZ ;  /* 0x0000000403028210 */ /* 0x008fca0007f3e0ff */
[----:B------:R-:W-:-:S05]  /*0c70*/  @!P0 IMAD.X R3, RZ, RZ, R5, P1 ;  /* 0x000000ffff038224 */ /* 0x000fca00008e0605 */
[----:B------:R2:W-:Y:S03]  /*0c80*/  @!P0 STG.E.U8 desc[UR8][R2.64], R15 ;  /* 0x0000000f02008986 */ /* 0x0005e6000c101108 */
.L_x_26773:
[----:B------:R-:W-:Y:S05]  /*0c90*/  BSYNC B0 ;  /* 0x0000000000007941 */ /* 0x000fea0003800000 */
.L_x_26767:
        /* <DEDUP_REMOVED lines=11> */
.L_x_26774:
        /* <DEDUP_REMOVED lines=11> */
.L_x_44007:


//--------------------- .text._ZN2at6native18elementwise_kernelILi128ELi4EZNS0_15gpu_kernel_implINS0_13BinaryFunctorIaabZZZNS0_22logical_or_kernel_cudaERNS_14TensorIteratorEENKUlvE0_clEvENKUlvE0_clEvEUlaaE_EEEEvRNS_18TensorIteratorBaseERKT_EUliE_EEviT1_ --------------------------
	.section	.text._ZN2at6native18elementwise_kernelILi128ELi4EZNS0_15gpu_kernel_implINS0_13BinaryFunctorIaabZZZNS0_22logical_or_kernel_cudaERNS_14TensorIteratorEENKUlvE0_clEvENKUlvE0_clEvEUlaaE_EEEEvRNS_18TensorIteratorBaseERKT_EUliE_EEviT1_,"ax",@progbits
	.align	128
        .global         _ZN2at6native18elementwise_kernelILi128ELi4EZNS0_15gpu_kernel_implINS0_13BinaryFunctorIaabZZZNS0_22logical_or_kernel_cudaERNS_14TensorIteratorEENKUlvE0_clEvENKUlvE0_clEvEUlaaE_EEEEvRNS_18TensorIteratorBaseERKT_EUliE_EEviT1_
        .type           _ZN2at6native18elementwise_kernelILi128ELi4EZNS0_15gpu_kernel_implINS0_13BinaryFunctorIaabZZZNS0_22logical_or_kernel_cudaERNS_14TensorIteratorEENKUlvE0_clEvENKUlvE0_clEvEUlaaE_EEEEvRNS_18TensorIteratorBaseERKT_EUliE_EEviT1_,@function
        .size           _ZN2at6native18elementwise_kernelILi128ELi4EZNS0_15gpu_kernel_implINS0_13BinaryFunctorIaabZZZNS0_22logical_or_kernel_cudaERNS_14TensorIteratorEENKUlvE0_clEvENKUlvE0_clEvEUlaaE_EEEEvRNS_18TensorIteratorBaseERKT_EUliE_EEviT1_,(.L_x_44008 - _ZN2at6native18elementwise_kernelILi128ELi4EZNS0_15gpu_kernel_implINS0_13BinaryFunctorIaabZZZNS0_22logical_or_kernel_cudaERNS_14TensorIteratorEENKUlvE0_clEvENKUlvE0_clEvEUlaaE_EEEEvRNS_18TensorIteratorBaseERKT_EUliE_EEviT1_)
        .other          _ZN2at6native18elementwise_kernelILi128ELi4EZNS0_15gpu_kernel_implINS0_13BinaryFunctorIaabZZZNS0_22logical_or_kernel_cudaERNS_14TensorIteratorEENKUlvE0_clEvENKUlvE0_clEvEUlaaE_EEEEvRNS_18TensorIteratorBaseERKT_EUliE_EEviT1_,@"STO_CUDA_ENTRY STV_DEFAULT"
_ZN2at6native18elementwise_kernelILi128ELi4EZNS0_15gpu_kernel_implINS0_13BinaryFunctorIaabZZZNS0_22logical_or_kernel_cudaERNS_14TensorIteratorEENKUlvE0_clEvENKUlvE0_clEvEUlaaE_EEEEvRNS_18TensorIteratorBaseERKT_EUliE_EEviT1_:
.text._ZN2at6native18elementwise_kernelILi128ELi4EZNS0_15gpu_kernel_implINS0_13BinaryFunctorIaabZZZNS0_22logical_or_kernel_cudaERNS_14TensorIteratorEENKUlvE0_clEvENKUlvE0_clEvEUlaaE_EEEEvRNS_18TensorIteratorBaseERKT_EUliE_EEviT1_:
        /* <DEDUP_REMOVED lines=365> */
.L_x_26777:
        /* <DEDUP_REMOVED lines=20> */
.L_x_26781:
[----:B------:R0:W5:Y:S01]  /*1810*/  LDG.E.U8 R19, desc[UR36][R2.64] ;  /* 0x0000002402137981 */ /* 0x000162000c1e1100 */
[----:B------:R-:W-:Y:S05]  /*1820*/  BRA `(.L_x_26783) ;  /* 0x0000000c00547947 */ /* 0x000fea0003800000 */
.L_x_26780:
        /* <DEDUP_REMOVED lines=8> */
.L_x_26785:
[----:B------:R0:W5:Y:S01]  /*18b0*/  LDG.E.U8 R19, desc[UR36][R2.64] ;  /* 0x0000002402137981 */ /* 0x000162000c1e1100 */
[----:B------:R-:W-:Y:S05]  /*18c0*/  BRA `(.L_x_26783) ;  /* 0x0000000c002c7947 */ /* 0x000fea0003800000 */
.L_x_26784:
[----:B------:R0:W5:Y:S01]  /*18d0*/  LDG.E.U16 R19, desc[UR36][R2.64] ;  /* 0x0000002402137981 */ /* 0x000162000c1e1500 */
[----:B------:R-:W-:Y:S05]  /*18e0*/  BRA `(.L_x_26783) ;  /* 0x0000000c00247947 */ /* 0x000fea0003800000 */
.L_x_26779:
        /* <DEDUP_REMOVED lines=9> */
.L_x_26787:
[----:B------:R-:W2:Y:S02]  /*1980*/  LDG.E.U16 R0, desc[UR36][R2.64] ;  /* 0x0000002402007981 */ /* 0x000ea4000c1e1500 */
[----:B--2---:R-:W-:-:S06]  /*1990*/  HADD2.F32 R0, -RZ, R0.H0_H0 ;  /* 0x20000000ff007230 */ /* 0x004fcc0000004100 */
[----:B------:R-:W0:Y:S02]  /*19a0*/  F2I.FTZ.TRUNC.NTZ R0, R0 ;  /* 0x0000000000007305 */ /* 0x000e24000021f100 */
[----:B0-----:R-:W-:Y:S01]  /*19b0*/  PRMT R19, R0, 0x7610, R19 ;  /* 0x0000761000137816 */ /* 0x001fe20000000013 */
[----:B------:R-:W-:Y:S06]  /*19c0*/  BRA `(.L_x_26783) ;  /* 0x0000000800ec7947 */ /* 0x000fec0003800000 */
.L_x_26786:
        /* <DEDUP_REMOVED lines=9> */
.L_x_26789:
[----:B------:R-:W2:Y:S02]  /*1a60*/  LDG.E.U16 R2, desc[UR36][R2.64] ;  /* 0x0000002402027981 */ /* 0x000ea4000c1e1500 */
[----:B--2---:R-:W-:-:S06]  /*1a70*/  HADD2.F32 R0, -RZ, R2.H0_H0 ;  /* 0x20000002ff007230 */ /* 0x004fcc0000004100 */
[----:B------:R-:W0:Y:S02]  /*1a80*/  F2I.FTZ.TRUNC.NTZ R0, R0 ;  /* 0x0000000000007305 */ /* 0x000e24000021f100 */
[----:B0-----:R-:W-:Y:S01]  /*1a90*/  PRMT R19, R0, 0x7610, R19 ;  /* 0x0000761000137816 */ /* 0x001fe20000000013 */
[----:B------:R-:W-:Y:S06]  /*1aa0*/  BRA `(.L_x_26783) ;  /* 0x0000000800b47947 */ /* 0x000fec0003800000 */
.L_x_26788:
[----:B------:R-:W2:Y:S02]  /*1ab0*/  LDG.E.64 R2, desc[UR36][R2.64] ;  /* 0x0000002402027981 */ /* 0x000ea4000c1e1b00 */
[----:B--2---:R0:W1:Y:S01]  /*1ac0*/  F2I.F64.TRUNC R19, R2 ;  /* 0x0000000200137311 */ /* 0x004062000030d100 */
[----:B------:R-:W-:Y:S05]  /*1ad0*/  BRA `(.L_x_26783) ;  /* 0x0000000800a87947 */ /* 0x000fea0003800000 */
.L_x_26778:
        /* <DEDUP_REMOVED lines=12> */
.L_x_26792:
[----:B------:R-:W2:Y:S02]  /*1ba0*/  LDG.E.64 R2, desc[UR36][R2.64] ;  /* 0x0000002402027981 */ /* 0x000ea4000c1e1b00 */
[----:B--2---:R3:W4:Y:S01]  /*1bb0*/  F2I.F64.TRUNC R19, R2 ;  /* 0x0000000200137311 */ /* 0x004722000030d100 */
[----:B------:R-:W-:Y:S05]  /*1bc0*/  BRA `(.L_x_26783) ;  /* 0x00000008006c7947 */ /* 0x000fea0003800000 */
.L_x_26791:
        /* <DEDUP_REMOVED lines=28> */
.L_x_26794:
        /* <DEDUP_REMOVED lines=15> */
.L_x_26793:
[----:B------:R-:W2:Y:S02]  /*1e80*/  LDG.E.U16 R0, desc[UR36][R2.64] ;  /* 0x0000002402007981 */ /* 0x000ea4000c1e1500 */
[----:B--2---:R-:W-:-:S06]  /*1e90*/  IMAD.U32 R0, R0, 0x10000, RZ ;  /* 0x0001000000007824 */ /* 0x004fcc00078e00ff */
[----:B------:R-:W0:Y:S02]  /*1ea0*/  F2I.FTZ.TRUNC.NTZ R0, R0 ;  /* 0x0000000000007305 */ /* 0x000e24000021f100 */
[----:B0-----:R-:W-:Y:S01]  /*1eb0*/  PRMT R19, R0, 0x7610, R19 ;  /* 0x0000761000137816 */ /* 0x001fe20000000013 */
[----:B------:R-:W-:Y:S06]  /*1ec0*/  BRA `(.L_x_26783) ;  /* 0x0000000400ac7947 */ /* 0x000fec0003800000 */
.L_x_26790:
        /* <DEDUP_REMOVED lines=10> */
.L_x_26797:
        /* <DEDUP_REMOVED lines=21> */
.L_x_26801:
[----:B------:R-:W-:Y:S05]  /*20c0*/  BSYNC B1 ;  /* 0x0000000000017941 */ /* 0x000fea0003800000 */
.L_x_26800:
[----:B------:R-:W-:Y:S01]  /*20d0*/  LEA R3, R0, 0x3b800000, 0x17 ;  /* 0x3b80000000037811 */ /* 0x000fe200078eb8ff */
[----:B------:R-:W-:-:S05]  /*20e0*/  IMAD.SHL.U32 R0, R2, 0x100000, RZ ;  /* 0x0010000002007824 */ /* 0x000fca00078e00ff */
[----:B------:R-:W-:-:S07]  /*20f0*/  LOP3.LUT R0, R3, R0, R4, 0xfe, !PT ;  /* 0x0000000003007212 */ /* 0x000fce00078efe04 */
.L_x_26799:
[----:B------:R-:W-:Y:S05]  /*2100*/  BSYNC B0 ;  /* 0x0000000000007941 */ /* 0x000fea0003800000 */
.L_x_26798:
[----:B------:R-:W0:Y:S02]  /*2110*/  F2I.FTZ.TRUNC.NTZ R0, R0 ;  /* 0x0000000000007305 */ /* 0x000e24000021f100 */
[----:B0-----:R-:W-:Y:S01]  /*2120*/  PRMT R19, R0, 0x7610, R19 ;  /* 0x0000761000137816 */ /* 0x001fe20000000013 */
[----:B------:R-:W-:Y:S06]  /*2130*/  BRA `(.L_x_26783) ;  /* 0x0000000400107947 */ /* 0x000fec0003800000 */
.L_x_26796:
        /* <DEDUP_REMOVED lines=21> */
.L_x_26805:
[----:B------:R-:W-:Y:S05]  /*2290*/  BSYNC B1 ;  /* 0x0000000000017941 */ /* 0x000fea0003800000 */
.L_x_26804:
[----:B------:R-:W-:Y:S01]  /*22a0*/  LEA R3, R0, 0x37800000, 0x17 ;  /* 0x3780000000037811 */ /* 0x000fe200078eb8ff */
[----:B------:R-:W-:-:S05]  /*22b0*/  IMAD.SHL.U32 R0, R2, 0x200000, RZ ;  /* 0x0020000002007824 */ /* 0x000fca00078e00ff */
[----:B------:R-:W-:-:S07]  /*22c0*/  LOP3.LUT R0, R3, R0, R4, 0xfe, !PT ;  /* 0x0000000003007212 */ /* 0x000fce00078efe04 */
.L_x_26803:
[----:B------:R-:W-:Y:S05]  /*22d0*/  BSYNC B0 ;  /* 0x0000000000007941 */ /* 0x000fea0003800000 */
.L_x_26802:
[----:B------:R-:W0:Y:S02]  /*22e0*/  F2I.FTZ.TRUNC.NTZ R0, R0 ;  /* 0x0000000000007305 */ /* 0x000e24000021f100 */
[----:B0-----:R-:W-:Y:S01]  /*22f0*/  PRMT R19, R0, 0x7610, R19 ;  /* 0x0000761000137816 */ /* 0x001fe20000000013 */
[----:B------:R-:W-:Y:S06]  /*2300*/  BRA `(.L_x_26783) ;  /* 0x00000000009c7947 */ /* 0x000fec0003800000 */
.L_x_26795:
        /* <DEDUP_REMOVED lines=14> */
.L_x_26809:
[----:B------:R-:W-:Y:S05]  /*23f0*/  BSYNC B0 ;  /* 0x0000000000007941 */ /* 0x000fea0003800000 */
.L_x_26808:
[----:B------:R-:W0:Y:S02]  /*2400*/  F2I.FTZ.TRUNC.NTZ R0, R0 ;  /* 0x0000000000007305 */ /* 0x000e24000021f100 */
[----:B0-----:R-:W-:Y:S01]  /*2410*/  PRMT R19, R0, 0x7610, R19 ;  /* 0x0000761000137816 */ /* 0x001fe20000000013 */
[----:B------:R-:W-:Y:S06]  /*2420*/  BRA `(.L_x_26783) ;  /* 0x0000000000547947 */ /* 0x000fec0003800000 */
.L_x_26782:
        /* <DEDUP_REMOVED lines=16> */
.L_x_26810:
[----:B------:R-:W-:Y:S01]  /*2530*/  PRMT R19, RZ, 0x7610, R19 ;  /* 0x00007610ff137816 */ /* 0x000fe20000000013 */
[----:B------:R-:W-:Y:S06]  /*2540*/  BRA `(.L_x_26783) ;  /* 0x00000000000c7947 */ /* 0x000fec0003800000 */
.L_x_26807:
[----:B------:R2:W5:Y:S01]  /*2550*/  LDG.E.U8 R19, desc[UR36][R2.64] ;  /* 0x0000002402137981 */ /* 0x000562000c1e1100 */
[----:B------:R-:W-:Y:S05]  /*2560*/  BRA `(.L_x_26783) ;  /* 0x0000000000047947 */ /* 0x000fea0003800000 */
.L_x_26806:
[----:B------:R1:W5:Y:S02]  /*2570*/  LDG.E.U8 R19, desc[UR36][R2.64] ;  /* 0x0000002402137981 */ /* 0x000364000c1e1100 */
.L_x_26783:
        /* <DEDUP_REMOVED lines=17> */
.L_x_26814:
[----:B------:R3:W5:Y:S01]  /*2690*/  LDG.E.U8 R0, desc[UR36][R2.64] ;  /* 0x0000002402007981 */ /* 0x000762000c1e1100 */
[----:B------:R-:W-:Y:S05]  /*26a0*/  BRA `(.L_x_26816) ;  /* 0x0000000c00547947 */ /* 0x000fea0003800000 */
.L_x_26813:
        /* <DEDUP_REMOVED lines=8> */
.L_x_26818:
[----:B------:R1:W5:Y:S01]  /*2730*/  LDG.E.U8 R0, desc[UR36][R2.64] ;  /* 0x0000002402007981 */ /* 0x000362000c1e1100 */
[----:B------:R-:W-:Y:S05]  /*2740*/  BRA `(.L_x_26816) ;  /* 0x0000000c002c7947 */ /* 0x000fea0003800000 */
.L_x_26817:
[----:B------:R2:W5:Y:S01]  /*2750*/  LDG.E.U16 R0, desc[UR36][R2.64] ;  /* 0x0000002402007981 */ /* 0x000562000c1e1500 */
[----:B------:R-:W-:Y:S05]  /*2760*/  BRA `(.L_x_26816) ;  /* 0x0000000c00247947 */ /* 0x000fea0003800000 */
.L_x_26812:
        /* <DEDUP_REMOVED lines=9> */
.L_x_26820:
[----:B------:R-:W2:Y:S02]  /*2800*/  LDG.E.U16 R4, desc[UR36][R2.64] ;  /* 0x0000002402047981 */ /* 0x000ea4000c1e1500 */
[----:B--2---:R-:W-:-:S06]  /*2810*/  HADD2.F32 R4, -RZ, R4.H0_H0 ;  /* 0x20000004ff047230 */ /* 0x004fcc0000004100 */
[----:B------:R-:W0:Y:S02]  /*2820*/  F2I.FTZ.TRUNC.NTZ R4, R4 ;  /* 0x0000000400047305 */ /* 0x000e24000021f100 */
[----:B0-----:R-:W-:Y:S01]  /*2830*/  PRMT R0, R4, 0x7610, R0 ;  /* 0x0000761004007816 */ /* 0x001fe20000000000 */
[----:B------:R-:W-:Y:S06]  /*2840*/  BRA `(.L_x_26816) ;  /* 0x0000000800ec7947 */ /* 0x000fec0003800000 */
.L_x_26819:
        /* <DEDUP_REMOVED lines=9> */
.L_x_26822:
[----:B------:R-:W2:Y:S02]  /*28e0*/  LDG.E.U16 R2, desc[UR36][R2.64] ;  /* 0x0000002402027981 */ /* 0x000ea4000c1e1500 */
[----:B--2---:R-:W-:-:S06]  /*28f0*/  HADD2.F32 R4, -RZ, R2.H0_H0 ;  /* 0x20000002ff047230 */ /* 0x004fcc0000004100 */
[----:B------:R-:W0:Y:S02]  /*2900*/  F2I.FTZ.TRUNC.NTZ R4, R4 ;  /* 0x0000000400047305 */ /* 0x000e24000021f100 */
[----:B0-----:R-:W-:Y:S01]  /*2910*/  PRMT R0, R4, 0x7610, R0 ;  /* 0x0000761004007816 */ /* 0x001fe20000000000 */
[----:B------:R-:W-:Y:S06]  /*2920*/  BRA `(.L_x_26816) ;  /* 0x0000000800b47947 */ /* 0x000fec0003800000 */
.L_x_26821:
[----:B------:R-:W2:Y:S02]  /*2930*/  LDG.E.64 R2, desc[UR36][R2.64] ;  /* 0x0000002402027981 */ /* 0x000ea4000c1e1b00 */
[----:B--2---:R0:W1:Y:S01]  /*2940*/  F2I.F64.TRUNC R0, R2 ;  /* 0x0000000200007311 */ /* 0x004062000030d100 */
[----:B------:R-:W-:Y:S05]  /*2950*/  BRA `(.L_x_26816) ;  /* 0x0000000800a87947 */ /* 0x000fea0003800000 */
.L_x_26811:
        /* <DEDUP_REMOVED lines=12> */
.L_x_26825:
[----:B------:R-:W2:Y:S02]  /*2a20*/  LDG.E.64 R2, desc[UR36][R2.64] ;  /* 0x0000002402027981 */ /* 0x000ea4000c1e1b00 */
[----:B--2---:R0:W1:Y:S01]  /*2a30*/  F2I.F64.TRUNC R0, R2 ;  /* 0x0000000200007311 */ /* 0x004062000030d100 */
[----:B------:R-:W-:Y:S05]  /*2a40*/  BRA `(.L_x_26816) ;  /* 0x00000008006c7947 */ /* 0x000fea0003800000 */
.L_x_26824:
        /* <DEDUP_REMOVED lines=28> */
.L_x_26827:
        /* <DEDUP_REMOVED lines=15> */
.L_x_26826:
[----:B------:R-:W2:Y:S02]  /*2d00*/  LDG.E.U16 R4, desc[UR36][R2.64] ;  /* 0x0000002402047981 */ /* 0x000ea4000c1e1500 */
[----:B--2---:R-:W-:-:S06]  /*2d10*/  IMAD.U32 R4, R4, 0x10000, RZ ;  /* 0x0001000004047824 */ /* 0x004fcc00078e00ff */
[----:B------:R-:W0:Y:S02]  /*2d20*/  F2I.FTZ.TRUNC.NTZ R4, R4 ;  /* 0x0000000400047305 */ /* 0x000e24000021f100 */
[----:B0-----:R-:W-:Y:S01]  /*2d30*/  PRMT R0, R4, 0x7610, R0 ;  /* 0x0000761004007816 */ /* 0x001fe20000000000 */
[----:B------:R-:W-:Y:S06]  /*2d40*/  BRA `(.L_x_26816) ;  /* 0x0000000400ac7947 */ /* 0x000fec0003800000 */
.L_x_26823:
        /* <DEDUP_REMOVED lines=10> */
.L_x_26830:
        /* <DEDUP_REMOVED lines=21> */
.L_x_26834:
[----:B------:R-:W-:Y:S05]  /*2f40*/  BSYNC B1 ;  /* 0x0000000000017941 */ /* 0x000fea0003800000 */
.L_x_26833:
[----:B------:R-:W-:Y:S01]  /*2f50*/  IMAD.SHL.U32 R2, R2, 0x100000, RZ ;  /* 0x0010000002027824 */ /* 0x000fe200078e00ff */
[----:B------:R-:W-:-:S04]  /*2f60*/  LEA R3, R0, 0x3b800000, 0x17 ;  /* 0x3b80000000037811 */ /* 0x000fc800078eb8ff */
[----:B------:R-:W-:-:S07]  /*2f70*/  LOP3.LUT R4, R3, R2, R4, 0xfe, !PT ;  /* 0x0000000203047212 */ /* 0x000fce00078efe04 */
.L_x_26832:
[----:B------:R-:W-:Y:S05]  /*2f80*/  BSYNC B0 ;  /* 0x0000000000007941 */ /* 0x000fea0003800000 */
.L_x_26831:
[----:B------:R-:W0:Y:S02]  /*2f90*/  F2I.FTZ.TRUNC.NTZ R4, R4 ;  /* 0x0000000400047305 */ /* 0x000e24000021f100 */
[----:B0-----:R-:W-:Y:S01]  /*2fa0*/  PRMT R0, R4, 0x7610, R0 ;  /* 0x0000761004007816 */ /* 0x001fe20000000000 */
[----:B------:R-:W-:Y:S06]  /*2fb0*/  BRA `(.L_x_26816) ;  /* 0x0000000400107947 */ /* 0x000fec0003800000 */
.L_x_26829:
        /* <DEDUP_REMOVED lines=21> */
.L_x_26838:
[----:B------:R-:W-:Y:S05]  /*3110*/  BSYNC B1 ;  /* 0x0000000000017941 */ /* 0x000fea0003800000 */
.L_x_26837:
[----:B------:R-:W-:Y:S01]  /*3120*/  IMAD.SHL.U32 R2, R2, 0x200000, RZ ;  /* 0x0020000002027824 */ /* 0x000fe200078e00ff */
[----:B------:R-:W-:-:S04]  /*3130*/  LEA R3, R0, 0x37800000, 0x17 ;  /* 0x3780000000037811 */ /* 0x000fc800078eb8ff */
[----:B------:R-:W-:-:S07]  /*3140*/  LOP3.LUT R4, R3, R2, R4, 0xfe, !PT ;  /* 0x0000000203047212 */ /* 0x000fce00078efe04 */
.L_x_26836:
[----:B------:R-:W-:Y:S05]  /*3150*/  BSYNC B0 ;  /* 0x0000000000007941 */ /* 0x000fea0003800000 */
.L_x_26835:
[----:B------:R-:W0:Y:S02]  /*3160*/  F2I.FTZ.TRUNC.NTZ R4, R4 ;  /* 0x0000000400047305 */ /* 0x000e24000021f100 */
[----:B0-----:R-:W-:Y:S01]  /*3170*/  PRMT R0, R4, 0x7610, R0 ;  /* 0x0000761004007816 */ /* 0x001fe20000000000 */
[----:B------:R-:W-:Y:S06]  /*3180*/  BRA `(.L_x_26816) ;  /* 0x00000000009c7947 */ /* 0x000fec0003800000 */
.L_x_26828:
        /* <DEDUP_REMOVED lines=14> */
.L_x_26842:
[----:B------:R-:W-:Y:S05]  /*3270*/  BSYNC B0 ;  /* 0x0000000000007941 */ /* 0x000fea0003800000 */
.L_x_26841:
[----:B------:R-:W0:Y:S02]  /*3280*/  F2I.FTZ.TRUNC.NTZ R4, R4 ;  /* 0x0000000400047305 */ /* 0x000e24000021f100 */
[----:B0-----:R-:W-:Y:S01]  /*3290*/  PRMT R0, R4, 0x7610, R0 ;  /* 0x0000761004007816 */ /* 0x001fe20000000000 */
[----:B------:R-:W-:Y:S06]  /*32a0*/  BRA `(.L_x_26816) ;  /* 0x0000000000547947 */ /* 0x000fec0003800000 */
.L_x_26815:
        /* <DEDUP_REMOVED lines=16> */
.L_x_26843:
[----:B------:R-:W-:Y:S01]  /*33b0*/  PRMT R0, RZ, 0x7610, R0 ;  /* 0x00007610ff007816 */ /* 0x000fe20000000000 */
[----:B------:R-:W-:Y:S06]  /*33c0*/  BRA `(.L_x_26816) ;  /* 0x00000000000c7947 */ /* 0x000fec0003800000 */
.L_x_26840:
[----:B------:R0:W5:Y:S01]  /*33d0*/  LDG.E.U8 R0, desc[UR36][R2.64] ;  /* 0x0000002402007981 */ /* 0x000162000c1e1100 */
[----:B------:R-:W-:Y:S05]  /*33e0*/  BRA `(.L_x_26816) ;  /* 0x0000000000047947 */ /* 0x000fea0003800000 */
.L_x_26839:
[----:B------:R0:W5:Y:S02]  /*33f0*/  LDG.E.U8 R0, desc[UR36][R2.64] ;  /* 0x0000002402007981 */ /* 0x000164000c1e1100 */
.L_x_26816:
[----:B01234-:R-:W0:Y:S01]  /*3400*/  LDC.U8 R3, c[0x0][0x491] ;  /* 0x00012440ff037b82 */ /* 0x01fe220000000000 */
[----:B-----5:R-:W-:Y:S01]  /*3410*/  LOP3.LUT P0, RZ, R0, 0xff, R19, 0xc8, !PT ;  /* 0x000000ff00ff7812 */ /* 0x020fe2000780c813 */
        /* <DEDUP_REMOVED lines=15> */
.L_x_26848:
[----:B------:R1:W-:Y:S01]  /*3510*/  STG.E.U8 desc[UR36][R16.64], R5 ;  /* 0x0000000510007986 */ /* 0x0003e2000c101124 */
[----:B------:R-:W-:Y:S05]  /*3520*/  BRA `(.L_x_26850) ;  /* 0x0000000c00147947 */ /* 0x000fea0003800000 */
.L_x_26847:
        /* <DEDUP_REMOVED lines=10> */
.L_x_26852:
[----:B------:R3:W-:Y:S01]  /*35d0*/  STG.E desc[UR36][R16.64], R5 ;  /* 0x0000000510007986 */ /* 0x0007e2000c101924 */
[----:B------:R-:W-:Y:S05]  /*35e0*/  BRA `(.L_x_26850) ;  /* 0x0000000800e47947 */ /* 0x000fea0003800000 */
.L_x_26851:
[----:B------:R2:W-:Y:S01]  /*35f0*/  STG.E.U16 desc[UR36][R16.64], R5 ;  /* 0x0000000510007986 */ /* 0x0005e2000c101524 */
[----:B------:R-:W-:Y:S05]  /*3600*/  BRA `(.L_x_26850) ;  /* 0x0000000800dc7947 */ /* 0x000fea0003800000 */
.L_x_26846:
        /* <DEDUP_REMOVED lines=9> */
.L_x_26854:
[----:B------:R-:W-:-:S04]  /*36a0*/  FSEL R0, RZ, 1, !P0 ;  /* 0x3f800000ff007808 */ /* 0x000fc80004000000 */
[----:B------:R-:W-:-:S05]  /*36b0*/  F2FP.F16.F32.PACK_AB R0, RZ, R0 ;  /* 0x00000000ff00723e */ /* 0x000fca00000000ff */
[----:B------:R0:W-:Y:S01]  /*36c0*/  STG.E.U16 desc[UR36][R16.64], R0 ;  /* 0x0000000010007986 */ /* 0x0001e2000c101524 */
[----:B------:R-:W-:Y:S05]  /*36d0*/  BRA `(.L_x_26850) ;  /* 0x0000000800a87947 */ /* 0x000fea0003800000 */
.L_x_26853:
        /* <DEDUP_REMOVED lines=10> */
.L_x_26856:
[----:B------:R-:W-:-:S04]  /*3780*/  FSEL R0, RZ, 1, !P0 ;  /* 0x3f800000ff007808 */ /* 0x000fc80004000000 */
[----:B------:R-:W-:-:S04]  /*3790*/  F2FP.F16.F32.PACK_AB R3, RZ, R0 ;  /* 0x00000000ff03723e */ /* 0x000fc800000000ff */
[----:B------:R-:W-:-:S05]  /*37a0*/  PRMT R3, R3, 0x5410, RZ ;  /* 0x0000541003037816 */ /* 0x000fca00000000ff */
[----:B------:R0:W-:Y:S01]  /*37b0*/  STG.E desc[UR36][R16.64], R3 ;  /* 0x0000000310007986 */ /* 0x0001e2000c101924 */
[----:B------:R-:W-:Y:S05]  /*37c0*/  BRA `(.L_x_26850) ;  /* 0x00000008006c7947 */ /* 0x000fea0003800000 */
.L_x_26855:
[----:B------:R-:W-:Y:S01]  /*37d0*/  FSEL R3, RZ, 1.875, !P0 ;  /* 0x3ff00000ff037808 */ /* 0x000fe20004000000 */
[----:B------:R-:W-:-:S05]  /*37e0*/  IMAD.MOV.U32 R2, RZ, RZ, RZ ;  /* 0x000000ffff027224 */ /* 0x000fca00078e00ff */
[----:B------:R0:W-:Y:S01]  /*37f0*/  STG.E.64 desc[UR36][R16.64], R2 ;  /* 0x0000000210007986 */ /* 0x0001e2000c101b24 */
[----:B------:R-:W-:Y:S05]  /*3800*/  BRA `(.L_x_26850) ;  /* 0x00000008005c7947 */ /* 0x000fea0003800000 */
.L_x_26845:
        /* <DEDUP_REMOVED lines=10> */
.L_x_26859:
[----:B------:R-:W-:Y:S02]  /*38b0*/  FSEL R5, RZ, 1.875, !P0 ;  /* 0x3ff00000ff057808 */ /* 0x000fe40004000000 */
[----:B------:R-:W-:Y:S01]  /*38c0*/  CS2R R6, SRZ ;  /* 0x0000000000067805 */ /* 0x000fe2000001ff00 */
[----:B------:R-:W-:-:S05]  /*38d0*/  IMAD.MOV.U32 R4, RZ, RZ, RZ ;  /* 0x000000ffff047224 */ /* 0x000fca00078e00ff */
[----:B------:R0:W-:Y:S01]  /*38e0*/  STG.E.128 desc[UR36][R16.64], R4 ;  /* 0x0000000410007986 */ /* 0x0001e2000c101d24 */
[----:B------:R-:W-:Y:S05]  /*38f0*/  BRA `(.L_x_26850) ;  /* 0x0000000800207947 */ /* 0x000fea0003800000 */
.L_x_26858:
        /* <DEDUP_REMOVED lines=18> */
.L_x_26863:
[----:B------:R-:W-:Y:S05]  /*3a20*/  BSYNC B0 ;  /* 0x0000000000007941 */ /* 0x000fea0003800000 */
.L_x_26862:
[----:B------:R0:W-:Y:S01]  /*3a30*/  STG.E.U8 desc[UR36][R16.64], R3 ;  /* 0x0000000310007986 */ /* 0x0001e2000c101124 */
[----:B------:R-:W-:Y:S05]  /*3a40*/  BRA `(.L_x_26850) ;  /* 0x0000000400cc7947 */ /* 0x000fea0003800000 */
.L_x_26861:
        /* <DEDUP_REMOVED lines=13> */
.L_x_26864:
[----:B------:R-:W-:Y:S01]  /*3b20*/  ISETP.GT.U32.AND P0, PT, R3, 0x7f800000, PT ;  /* 0x7f8000000300780c */ /* 0x000fe20003f04070 */
[----:B------:R-:W-:-:S05]  /*3b30*/  IMAD.MOV.U32 R3, RZ, RZ, 0x7f ;  /* 0x0000007fff037424 */ /* 0x000fca00078e00ff */
[----:B------:R-:W-:-:S05]  /*3b40*/  SEL R3, R3, 0x7c, P0 ;  /* 0x0000007c03037807 */ /* 0x000fca0000000000 */
[----:B------:R0:W-:Y:S01]  /*3b50*/  STG.E.U8 desc[UR36][R16.64], R3 ;  /* 0x0000000310007986 */ /* 0x0001e2000c101124 */
[----:B------:R-:W-:Y:S05]  /*3b60*/  BRA `(.L_x_26850) ;  /* 0x0000000400847947 */ /* 0x000fea0003800000 */
.L_x_26860:
[----:B------:R-:W-:-:S04]  /*3b70*/  FSEL R0, RZ, 1, !P0 ;  /* 0x3f800000ff007808 */ /* 0x000fc80004000000 */
[----:B------:R-:W-:-:S05]  /*3b80*/  F2FP.BF16.F32.PACK_AB R0, RZ, R0 ;  /* 0x00000000ff00723e */ /* 0x000fca00000010ff */
[----:B------:R0:W-:Y:S01]  /*3b90*/  STG.E.U16 desc[UR36][R16.64], R0 ;  /* 0x0000000010007986 */ /* 0x0001e2000c101524 */
[----:B------:R-:W-:Y:S05]  /*3ba0*/  BRA `(.L_x_26850) ;  /* 0x0000000400747947 */ /* 0x000fea0003800000 */
.L_x_26857:
        /* <DEDUP_REMOVED lines=10> */
.L_x_26867:
        /* <DEDUP_REMOVED lines=16> */
.L_x_26870:
[----:B------:R-:W-:-:S07]  /*3d50*/  PRMT R8, R0, 0x7610, R8 ;  /* 0x0000761000087816 */ /* 0x000fce0000000008 */
.L_x_26869:
[----:B------:R-:W-:Y:S05]  /*3d60*/  BSYNC B0 ;  /* 0x0000000000007941 */ /* 0x000fea0003800000 */
.L_x_26868:
[----:B------:R0:W-:Y:S01]  /*3d70*/  STG.E.U8 desc[UR36][R16.64], R8 ;  /* 0x0000000810007986 */ /* 0x0001e2000c101124 */
[----:B------:R-:W-:Y:S05]  /*3d80*/  BRA `(.L_x_26850) ;  /* 0x0000000000fc7947 */ /* 0x000fea0003800000 */
.L_x_26866:
        /* <DEDUP_REMOVED lines=16> */
.L_x_26873:
[----:B------:R-:W-:-:S07]  /*3e90*/  PRMT R8, R0, 0x7610, R8 ;  /* 0x0000761000087816 */ /* 0x000fce0000000008 */
.L_x_26872:
[----:B------:R-:W-:Y:S05]  /*3ea0*/  BSYNC B0 ;  /* 0x0000000000007941 */ /* 0x000fea0003800000 */
.L_x_26871:
[----:B------:R0:W-:Y:S01]  /*3eb0*/  STG.E.U8 desc[UR36][R16.64], R8 ;  /* 0x0000000810007986 */ /* 0x0001e2000c101124 */
[----:B------:R-:W-:Y:S05]  /*3ec0*/  BRA `(.L_x_26850) ;  /* 0x0000000000ac7947 */ /* 0x000fea0003800000 */
.L_x_26865:
        /* <DEDUP_REMOVED lines=21> */
.L_x_26849:
        /* <DEDUP_REMOVED lines=16> */
.L_x_26876:
[----:B------:R-:W-:Y:S05]  /*4120*/  BRA `(.L_x_26850) ;  /* 0x0000000000147947 */ /* 0x000fea0003800000 */
.L_x_26875:
[----:B------:R-:W-:Y:S02]  /*4130*/  IMAD.MOV.U32 R2, RZ, RZ, R5 ;  /* 0x000000ffff027224 */ /* 0x000fe400078e0005 */
[----:B------:R-:W-:-:S05]  /*4140*/  IMAD.MOV.U32 R3, RZ, RZ, RZ ;  /* 0x000000ffff037224 */ /* 0x000fca00078e00ff */
[----:B------:R0:W-:Y:S01]  /*4150*/  STG.E.64 desc[UR36][R16.64], R2 ;  /* 0x0000000210007986 */ /* 0x0001e2000c101b24 */
[----:B------:R-:W-:Y:S05]  /*4160*/  BRA `(.L_x_26850) ;  /* 0x0000000000047947 */ /* 0x000fea0003800000 */
.L_x_26874:
[----:B------:R0:W-:Y:S02]  /*4170*/  STG.E desc[UR36][R16.64], R5 ;  /* 0x0000000510007986 */ /* 0x0001e4000c101924 */
.L_x_26850:
[----:B------:R-:W-:Y:S05]  /*4180*/  BSYNC B6 ;  /* 0x0000000000067941 */ /* 0x000fea0003800000 */
.L_x_26844:
[----:B------:R-:W-:-:S04]  /*4190*/  IMAD R18, R18, 0x200, R23 ;  /* 0x0000020012127824 */ /* 0x000fc800078e0217 */
[----:B------:R-:W-:-:S07]  /*41a0*/  VIADD R19, R18, 0x80 ;  /* 0x0000008012137836 */ /* 0x000fce0000000000 */
.L_x_26776:
[----:B------:R-:W-:Y:S05]  /*41b0*/  BSYNC B7 ;  /* 0x0000000000077941 */ /* 0x000fea0003800000 */
.L_x_26775:
        /* <DEDUP_REMOVED lines=358> */
.L_x_26879:
        /* <DEDUP_REMOVED lines=20> */
.L_x_26883:
[----:B------:R0:W5:Y:S01]  /*5960*/  LDG.E.U8 R22, desc[UR36][R2.64] ;  /* 0x0000002402167981 */ /* 0x000162000c1e1100 */
[----:B------:R-:W-:Y:S05]  /*5970*/  BRA `(.L_x_26885) ;  /* 0x0000000c00547947 */ /* 0x000fea0003800000 */
.L_x_26882:
        /* <DEDUP_REMOVED lines=8> */
.L_x_26887:
[----:B------:R0:W5:Y:S01]  /*5a00*/  LDG.E.U8 R22, desc[UR36][R2.64] ;  /* 0x0000002402167981 */ /* 0x000162000c1e1100 */
[----:B------:R-:W-:Y:S05]  /*5a10*/  BRA `(.L_x_26885) ;  /* 0x0000000c002c7947 */ /* 0x000fea0003800000 */
.L_x_26886:
[----:B------:R0:W5:Y:S01]  /*5a20*/  LDG.E.U16 R22, desc[UR36][R2.64] ;  /* 0x0000002402167981 */ /* 0x000162000c1e1500 */
[----:B------:R-:W-:Y:S05]  /*5a30*/  BRA `(.L_x_26885) ;  /* 0x0000000c00247947 */ /* 0x000fea0003800000 */
.L_x_26881:
        /* <DEDUP_REMOVED lines=9> */
.L_x_26889:
[----:B------:R-:W2:Y:S02]  /*5ad0*/  LDG.E.U16 R0, desc[UR36][R2.64] ;  /* 0x0000002402007981 */ /* 0x000ea4000c1e1500 */
[----:B--2---:R-:W-:-:S06]  /*5ae0*/  HADD2.F32 R0, -RZ, R0.H0_H0 ;  /* 0x20000000ff007230 */ /* 0x004fcc0000004100 */
[----:B------:R-:W0:Y:S02]  /*5af0*/  F2I.FTZ.TRUNC.NTZ R0, R0 ;  /* 0x0000000000007305 */ /* 0x000e24000021f100 */
[----:B0-----:R-:W-:Y:S01]  /*5b00*/  PRMT R22, R0, 0x7610, R22 ;  /* 0x0000761000167816 */ /* 0x001fe20000000016 */
[----:B------:R-:W-:Y:S06]  /*5b10*/  BRA `(.L_x_26885) ;  /* 0x0000000800ec7947 */ /* 0x000fec0003800000 */
.L_x_26888:
        /* <DEDUP_REMOVED lines=9> */
.L_x_26891:
[----:B------:R-:W2:Y:S02]  /*5bb0*/  LDG.E.U16 R2, desc[UR36][R2.64] ;  /* 0x0000002402027981 */ /* 0x000ea4000c1e1500 */
[----:B--2---:R-:W-:-:S06]  /*5bc0*/  HADD2.F32 R0, -RZ, R2.H0_H0 ;  /* 0x20000002ff007230 */ /* 0x004fcc0000004100 */
[----:B------:R-:W0:Y:S02]  /*5bd0*/  F2I.FTZ.TRUNC.NTZ R0, R0 ;  /* 0x0000000000007305 */ /* 0x000e24000021f100 */
[----:B0-----:R-:W-:Y:S01]  /*5be0*/  PRMT R22, R0, 0x7610, R22 ;  /* 0x0000761000167816 */ /* 0x001fe20000000016 */
[----:B------:R-:W-:Y:S06]  /*5bf0*/  BRA `(.L_x_26885) ;  /* 0x0000000800b47947 */ /* 0x000fec0003800000 */
.L_x_26890:
[----:B------:R-:W2:Y:S02]  /*5c00*/  LDG.E.64 R2, desc[UR36][R2.64] ;  /* 0x0000002402027981 */ /* 0x000ea4000c1e1b00 */
[----:B--2---:R0:W1:Y:S01]  /*5c10*/  F2I.F64.TRUNC R22, R2 ;  /* 0x0000000200167311 */ /* 0x004062000030d100 */
[----:B------:R-:W-:Y:S05]  /*5c20*/  BRA `(.L_x_26885) ;  /* 0x0000000800a87947 */ /* 0x000fea0003800000 */
.L_x_26880:
        /* <DEDUP_REMOVED lines=12> */
.L_x_26894:
[----:B------:R-:W2:Y:S02]  /*5cf0*/  LDG.E.64 R2, desc[UR36][R2.64] ;  /* 0x0000002402027981 */ /* 0x000ea4000c1e1b00 */
[----:B--2---:R0:W1:Y:S01]  /*5d00*/  F2I.F64.TRUNC R22, R2 ;  /* 0x0000000200167311 */ /* 0x004062000030d100 */
[----:B------:R-:W-:Y:S05]  /*5d10*/  BRA `(.L_x_26885) ;  /* 0x00000008006c7947 */ /* 0x000fea0003800000 */
.L_x_26893:
        /* <DEDUP_REMOVED lines=28> */
.L_x_26896:
        /* <DEDUP_REMOVED lines=15> */
.L_x_26895:
[----:B------:R-:W2:Y:S02]  /*5fd0*/  LDG.E.U16 R0, desc[UR36][R2.64] ;  /* 0x0000002402007981 */ /* 0x000ea4000c1e1500 */
[----:B--2---:R-:W-:-:S06]  /*5fe0*/  IMAD.U32 R0, R0, 0x10000, RZ ;  /* 0x0001000000007824 */ /* 0x004fcc00078e00ff */
[----:B------:R-:W0:Y:S02]  /*5ff0*/  F2I.FTZ.TRUNC.NTZ R0, R0 ;  /* 0x0000000000007305 */ /* 0x000e24000021f100 */
[----:B0-----:R-:W-:Y:S01]  /*6000*/  PRMT R22, R0, 0x7610, R22 ;  /* 0x0000761000167816 */ /* 0x001fe20000000016 */
[----:B------:R-:W-:Y:S06]  /*6010*/  BRA `(.L_x_26885) ;  /* 0x0000000400ac7947 */ /* 0x000fec0003800000 */
.L_x_26892:
        /* <DEDUP_REMOVED lines=10> */
.L_x_26899:
        /* <DEDUP_REMOVED lines=21> */
.L_x_26903:
[----:B------:R-:W-:Y:S05]  /*6210*/  BSYNC B1 ;  /* 0x0000000000017941 */ /* 0x000fea0003800000 */
.L_x_26902:
[----:B------:R-:W-:Y:S01]  /*6220*/  LEA R3, R0, 0x3b800000, 0x17 ;  /* 0x3b80000000037811 */ /* 0x000fe200078eb8ff */
[----:B------:R-:W-:-:S05]  /*6230*/  IMAD.SHL.U32 R0, R2, 0x100000, RZ ;  /* 0x0010000002007824 */ /* 0x000fca00078e00ff */
[----:B------:R-:W-:-:S07]  /*6240*/  LOP3.LUT R0, R3, R0, R4, 0xfe, !PT ;  /* 0x0000000003007212 */ /* 0x000fce00078efe04 */
.L_x_26901:
[----:B------:R-:W-:Y:S05]  /*6250*/  BSYNC B0 ;  /* 0x0000000000007941 */ /* 0x000fea0003800000 */
.L_x_26900:
[----:B------:R-:W0:Y:S02]  /*6260*/  F2I.FTZ.TRUNC.NTZ R0, R0 ;  /* 0x0000000000007305 */ /* 0x000e24000021f100 */
[----:B0-----:R-:W-:Y:S01]  /*6270*/  PRMT R22, R0, 0x7610, R22 ;  /* 0x0000761000167816 */ /* 0x001fe20000000016 */
[----:B------:R-:W-:Y:S06]  /*6280*/  BRA `(.L_x_26885) ;  /* 0x0000000400107947 */ /* 0x000fec0003800000 */
.L_x_26898:
        /* <DEDUP_REMOVED lines=21> */
.L_x_26907:
[----:B------:R-:W-:Y:S05]  /*63e0*/  BSYNC B1 ;  /* 0x0000000000017941 */ /* 0x000fea0003800000 */
.L_x_26906:
[----:B------:R-:W-:Y:S01]  /*63f0*/  LEA R3, R0, 0x37800000, 0x17 ;  /* 0x3780000000037811 */ /* 0x000fe200078eb8ff */
[----:B------:R-:W-:-:S05]  /*6400*/  IMAD.SHL.U32 R0, R2, 0x200000, RZ ;  /* 0x0020000002007824 */ /* 0x000fca00078e00ff */
[----:B------:R-:W-:-:S07]  /*6410*/  LOP3.LUT R0, R3, R0, R4, 0xfe, !PT ;  /* 0x0000000003007212 */ /* 0x000fce00078efe04 */
.L_x_26905:
[----:B------:R-:W-:Y:S05]  /*6420*/  BSYNC B0 ;  /* 0x0000000000007941 */ /* 0x000fea0003800000 */
.L_x_26904:
[----:B------:R-:W0:Y:S02]  /*6430*/  F2I.FTZ.TRUNC.NTZ R0, R0 ;  /* 0x0000000000007305 */ /* 0x000e24000021f100 */
[----:B0-----:R-:W-:Y:S01]  /*6440*/  PRMT R22, R0, 0x7610, R22 ;  /* 0x0000761000167816 */ /* 0x001fe20000000016 */
[----:B------:R-:W-:Y:S06]  /*6450*/  BRA `(.L_x_26885) ;  /* 0x00000000009c7947 */ /* 0x000fec0003800000 */
.L_x_26897:
        /* <DEDUP_REMOVED lines=14> */
.L_x_26911:
[----:B------:R-:W-:Y:S05]  /*6540*/  BSYNC B0 ;  /* 0x0000000000007941 */ /* 0x000fea0003800000 */
.L_x_26910:
[----:B------:R-:W0:Y:S02]  /*6550*/  F2I.FTZ.TRUNC.NTZ R0, R0 ;  /* 0x0000000000007305 */ /* 0x000e24000021f100 */
[----:B0-----:R-:W-:Y:S01]  /*6560*/  PRMT R22, R0, 0x7610, R22 ;  /* 0x0000761000167816 */ /* 0x001fe20000000016 */
[----:B------:R-:W-:Y:S06]  /*6570*/  BRA `(.L_x_26885) ;  /* 0x0000000000547947 */ /* 0x000fec0003800000 */
.L_x_26884:
        /* <DEDUP_REMOVED lines=16> */
.L_x_26912:
[----:B------:R-:W-:Y:S01]  /*6680*/  PRMT R22, RZ, 0x7610, R22 ;  /* 0x00007610ff167816 */ /* 0x000fe20000000016 */
[----:B------:R-:W-:Y:S06]  /*6690*/  BRA `(.L_x_26885) ;  /* 0x00000000000c7947 */ /* 0x000fec0003800000 */
.L_x_26909:
[----:B------:R2:W5:Y:S01]  /*66a0*/  LDG.E.U8 R22, desc[UR36][R2.64] ;  /* 0x0000002402167981 */ /* 0x000562000c1e1100 */
[----:B------:R-:W-:Y:S05]  /*66b0*/  BRA `(.L_x_26885) ;  /* 0x0000000000047947 */ /* 0x000fea0003800000 */
.L_x_26908:
[----:B------:R3:W5:Y:S02]  /*66c0*/  LDG.E.U8 R22, desc[UR36][R2.64] ;  /* 0x0000002402167981 */ /* 0x000764000c1e1100 */
.L_x_26885:
        /* <DEDUP_REMOVED lines=17> */
.L_x_26916:
[----:B------:R0:W5:Y:S01]  /*67e0*/  LDG.E.U8 R5, desc[UR36][R2.64] ;  /* 0x0000002402057981 */ /* 0x000162000c1e1100 */
[----:B------:R-:W-:Y:S05]  /*67f0*/  BRA `(.L_x_26918) ;  /* 0x0000000c00547947 */ /* 0x000fea0003800000 */
.L_x_26915:
        /* <DEDUP_REMOVED lines=8> */
.L_x_26920:
[----:B------:R0:W5:Y:S01]  /*6880*/  LDG.E.U8 R5, desc[UR36][R2.64] ;  /* 0x0000002402057981 */ /* 0x000162000c1e1100 */
[----:B------:R-:W-:Y:S05]  /*6890*/  BRA `(.L_x_26918) ;  /* 0x0000000c002c7947 */ /* 0x000fea0003800000 */
.L_x_26919:
[----:B------:R0:W5:Y:S01]  /*68a0*/  LDG.E.U16 R5, desc[UR36][R2.64] ;  /* 0x0000002402057981 */ /* 0x000162000c1e1500 */
[----:B------:R-:W-:Y:S05]  /*68b0*/  BRA `(.L_x_26918) ;  /* 0x0000000c00247947 */ /* 0x000fea0003800000 */
.L_x_26914:
        /* <DEDUP_REMOVED lines=9> */
.L_x_26922:
[----:B------:R-:W2:Y:S02]  /*6950*/  LDG.E.U16 R0, desc[UR36][R2.64] ;  /* 0x0000002402007981 */ /* 0x000ea4000c1e1500 */
[----:B--2---:R-:W-:-:S06]  /*6960*/  HADD2.F32 R0, -RZ, R0.H0_H0 ;  /* 0x20000000ff007230 */ /* 0x004fcc0000004100 */
[----:B------:R-:W0:Y:S02]  /*6970*/  F2I.FTZ.TRUNC.NTZ R0, R0 ;  /* 0x0000000000007305 */ /* 0x000e24000021f100 */
[----:B0-----:R-:W-:Y:S01]  /*6980*/  PRMT R5, R0, 0x7610, R5 ;  /* 0x0000761000057816 */ /* 0x001fe20000000005 */
[----:B------:R-:W-:Y:S06]  /*6990*/  BRA `(.L_x_26918) ;  /* 0x0000000800ec7947 */ /* 0x000fec0003800000 */
.L_x_26921:
        /* <DEDUP_REMOVED lines=9> */
.L_x_26924:
[----:B------:R-:W2:Y:S02]  /*6a30*/  LDG.E.U16 R2, desc[UR36][R2.64] ;  /* 0x0000002402027981 */ /* 0x000ea4000c1e1500 */
[----:B--2---:R-:W-:-:S06]  /*6a40*/  HADD2.F32 R0, -RZ, R2.H0_H0 ;  /* 0x20000002ff007230 */ /* 0x004fcc0000004100 */
[----:B------:R-:W0:Y:S02]  /*6a50*/  F2I.FTZ.TRUNC.NTZ R0, R0 ;  /* 0x0000000000007305 */ /* 0x000e24000021f100 */
[----:B0-----:R-:W-:Y:S01]  /*6a60*/  PRMT R5, R0, 0x7610, R5 ;  /* 0x0000761000057816 */ /* 0x001fe20000000005 */
[----:B------:R-:W-:Y:S06]  /*6a70*/  BRA `(.L_x_26918) ;  /* 0x0000000800b47947 */ /* 0x000fec0003800000 */
.L_x_26923:
[----:B------:R-:W2:Y:S02]  /*6a80*/  LDG.E.64 R2, desc[UR36][R2.64] ;  /* 0x0000002402027981 */ /* 0x000ea4000c1e1b00 */
[----:B--2---:R0:W1:Y:S01]  /*6a90*/  F2I.F64.TRUNC R5, R2 ;  /* 0x0000000200057311 */ /* 0x004062000030d100 */
[----:B------:R-:W-:Y:S05]  /*6aa0*/  BRA `(.L_x_26918) ;  /* 0x0000000800a87947 */ /* 0x000fea0003800000 */
.L_x_26913:
        /* <DEDUP_REMOVED lines=12> */
.L_x_26927:
[----:B------:R-:W2:Y:S02]  /*6b70*/  LDG.E.64 R2, desc[UR36][R2.64] ;  /* 0x0000002402027981 */ /* 0x000ea4000c1e1b00 */
[----:B--2---:R0:W1:Y:S01]  /*6b80*/  F2I.F64.TRUNC R5, R2 ;  /* 0x0000000200057311 */ /* 0x004062000030d100 */
[----:B------:R-:W-:Y:S05]  /*6b90*/  BRA `(.L_x_26918) ;  /* 0x00000008006c7947 */ /* 0x000fea0003800000 */
.L_x_26926:
        /* <DEDUP_REMOVED lines=28> */
.L_x_26929:
        /* <DEDUP_REMOVED lines=15> */
.L_x_26928:
[----:B------:R-:W2:Y:S02]  /*6e50*/  LDG.E.U16 R0, desc[UR36][R2.64] ;  /* 0x0000002402007981 */ /* 0x000ea4000c1e1500 */
[----:B--2---:R-:W-:-:S06]  /*6e60*/  IMAD.U32 R0, R0, 0x10000, RZ ;  /* 0x0001000000007824 */ /* 0x004fcc00078e00ff */
[----:B------:R-:W0:Y:S02]  /*6e70*/  F2I.FTZ.TRUNC.NTZ R0, R0 ;  /* 0x0000000000007305 */ /* 0x000e24000021f100 */
[----:B0-----:R-:W-:Y:S01]  /*6e80*/  PRMT R5, R0, 0x7610, R5 ;  /* 0x0000761000057816 */ /* 0x001fe20000000005 */
[----:B------:R-:W-:Y:S06]  /*6e90*/  BRA `(.L_x_26918) ;  /* 0x0000000400ac7947 */ /* 0x000fec0003800000 */
.L_x_26925:
        /* <DEDUP_REMOVED lines=10> */
.L_x_26932:
        /* <DEDUP_REMOVED lines=21> */
.L_x_26936:
[----:B------:R-:W-:Y:S05]  /*7090*/  BSYNC B1 ;  /* 0x0000000000017941 */ /* 0x000fea0003800000 */
.L_x_26935:
[----:B------:R-:W-:Y:S01]  /*70a0*/  LEA R3, R0, 0x3b800000, 0x17 ;  /* 0x3b80000000037811 */ /* 0x000fe200078eb8ff */
[----:B------:R-:W-:-:S05]  /*70b0*/  IMAD.SHL.U32 R0, R2, 0x100000, RZ ;  /* 0x0010000002007824 */ /* 0x000fca00078e00ff */
[----:B------:R-:W-:-:S07]  /*70c0*/  LOP3.LUT R0, R3, R0, R4, 0xfe, !PT ;  /* 0x0000000003007212 */ /* 0x000fce00078efe04 */
.L_x_26934:
[----:B------:R-:W-:Y:S05]  /*70d0*/  BSYNC B0 ;  /* 0x0000000000007941 */ /* 0x000fea0003800000 */
.L_x_26933:
[----:B------:R-:W0:Y:S02]  /*70e0*/  F2I.FTZ.TRUNC.NTZ R0, R0 ;  /* 0x0000000000007305 */ /* 0x000e24000021f100 */
[----:B0-----:R-:W-:Y:S01]  /*70f0*/  PRMT R5, R0, 0x7610, R5 ;  /* 0x0000761000057816 */ /* 0x001fe20000000005 */
[----:B------:R-:W-:Y:S06]  /*7100*/  BRA `(.L_x_26918) ;  /* 0x0000000400107947 */ /* 0x000fec0003800000 */
.L_x_26931:
        /* <DEDUP_REMOVED lines=21> */
.L_x_26940:
[----:B------:R-:W-:Y:S05]  /*7260*/  BSYNC B1 ;  /* 0x0000000000017941 */ /* 0x000fea0003800000 */
.L_x_26939:
[----:B------:R-:W-:Y:S01]  /*7270*/  LEA R3, R0, 0x37800000, 0x17 ;  /* 0x3780000000037811 */ /* 0x000fe200078eb8ff */
[----:B------:R-:W-:-:S05]  /*7280*/  IMAD.SHL.U32 R0, R2, 0x200000, RZ ;  /* 0x0020000002007824 */ /* 0x000fca00078e00ff */
[----:B------:R-:W-:-:S07]  /*7290*/  LOP3.LUT R0, R3, R0, R4, 0xfe, !PT ;  /* 0x0000000003007212 */ /* 0x000fce00078efe04 */
.L_x_26938:
[----:B------:R-:W-:Y:S05]  /*72a0*/  BSYNC B0 ;  /* 0x0000000000007941 */ /* 0x000fea0003800000 */
.L_x_26937:
[----:B------:R-:W0:Y:S02]  /*72b0*/  F2I.FTZ.TRUNC.NTZ R0, R0 ;  /* 0x0000000000007305 */ /* 0x000e24000021f100 */
[----:B0-----:R-:W-:Y:S01]  /*72c0*/  PRMT R5, R0, 0x7610, R5 ;  /* 0x0000761000057816 */ /* 0x001fe20000000005 */
[----:B------:R-:W-:Y:S06]  /*72d0*/  BRA `(.L_x_26918) ;  /* 0x00000000009c7947 */ /* 0x000fec0003800000 */
.L_x_26930:
        /* <DEDUP_REMOVED lines=14> */
.L_x_26944:
[----:B------:R-:W-:Y:S05]  /*73c0*/  BSYNC B0 ;  /* 0x0000000000007941 */ /* 0x000fea0003800000 */
.L_x_26943:
[----:B------:R-:W0:Y:S02]  /*73d0*/  F2I.FTZ.TRUNC.NTZ R0, R0 ;  /* 0x0000000000007305 */ /* 0x000e24000021f100 */
[----:B0-----:R-:W-:Y:S01]  /*73e0*/  PRMT R5, R0, 0x7610, R5 ;  /* 0x0000761000057816 */ /* 0x001fe20000000005 */
[----:B------:R-:W-:Y:S06]  /*73f0*/  BRA `(.L_x_26918) ;  /* 0x0000000000547947 */ /* 0x000fec0003800000 */
.L_x_26917:
        /* <DEDUP_REMOVED lines=16> */
.L_x_26945:
[----:B------:R-:W-:Y:S01]  /*7500*/  PRMT R5, RZ, 0x7610, R5 ;  /* 0x00007610ff057816 */ /* 0x000fe20000000005 */
[----:B------:R-:W-:Y:S06]  /*7510*/  BRA `(.L_x_26918) ;  /* 0x00000000000c7947 */ /* 0x000fec0003800000 */
.L_x_26942:
[----:B------:R3:W5:Y:S01]  /*7520*/  LDG.E.U8 R5, desc[UR36][R2.64] ;  /* 0x0000002402057981 */ /* 0x000762000c1e1100 */
[----:B------:R-:W-:Y:S05]  /*7530*/  BRA `(.L_x_26918) ;  /* 0x0000000000047947 */ /* 0x000fea0003800000 */
.L_x_26941:
[----:B------:R4:W5:Y:S02]  /*7540*/  LDG.E.U8 R5, desc[UR36][R2.64] ;  /* 0x0000002402057981 */ /* 0x000964000c1e1100 */
.L_x_26918:
[----:B0-234-:R-:W0:Y:S01]  /*7550*/  LDC.U8 R3, c[0x0][0x491] ;  /* 0x00012440ff037b82 */ /* 0x01de220000000000 */
[----:B-1---5:R-:W-:Y:S01]  /*7560*/  LOP3.LUT P0, RZ, R5, 0xff, R22, 0xc8, !PT ;  /* 0x000000ff05ff7812 */ /* 0x022fe2000780c816 */
        /* <DEDUP_REMOVED lines=15> */
.L_x_26950:
[----:B------:R0:W-:Y:S01]  /*7660*/  STG.E.U8 desc[UR36][R16.64], R2 ;  /* 0x0000000210007986 */ /* 0x0001e2000c101124 */
[----:B------:R-:W-:Y:S05]  /*7670*/  BRA `(.L_x_26952) ;  /* 0x0000000c000c7947 */ /* 0x000fea0003800000 */
.L_x_26949:
        /* <DEDUP_REMOVED lines=9> */
.L_x_26954:
[----:B------:R0:W-:Y:S01]  /*7710*/  STG.E desc[UR36][R16.64], R2 ;  /* 0x0000000210007986 */ /* 0x0001e2000c101924 */
[----:B------:R-:W-:Y:S05]  /*7720*/  BRA `(.L_x_26952) ;  /* 0x0000000800e07947 */ /* 0x000fea0003800000 */
.L_x_26953:
[----:B------:R0:W-:Y:S01]  /*7730*/  STG.E.U16 desc[UR36][R16.64], R2 ;  /* 0x0000000210007986 */ /* 0x0001e2000c101524 */
[----:B------:R-:W-:Y:S05]  /*7740*/  BRA `(.L_x_26952) ;  /* 0x0000000800d87947 */ /* 0x000fea0003800000 */
.L_x_26948:
        /* <DEDUP_REMOVED lines=9> */
.L_x_26956:
[----:B------:R-:W-:-:S04]  /*77e0*/  FSEL R0, RZ, 1, !P0 ;  /* 0x3f800000ff007808 */ /* 0x000fc80004000000 */
[----:B------:R-:W-:-:S05]  /*77f0*/  F2FP.F16.F32.PACK_AB R0, RZ, R0 ;  /* 0x00000000ff00723e */ /* 0x000fca00000000ff */
[----:B------:R0:W-:Y:S01]  /*7800*/  STG.E.U16 desc[UR36][R16.64], R0 ;  /* 0x0000000010007986 */ /* 0x0001e2000c101524 */
[----:B------:R-:W-:Y:S05]  /*7810*/  BRA `(.L_x_26952) ;  /* 0x0000000800a47947 */ /* 0x000fea0003800000 */
.L_x_26955:
        /* <DEDUP_REMOVED lines=10> */
.L_x_26958:
[----:B------:R-:W-:-:S04]  /*78c0*/  FSEL R0, RZ, 1, !P0 ;  /* 0x3f800000ff007808 */ /* 0x000fc80004000000 */
[----:B------:R-:W-:-:S04]  /*78d0*/  F2FP.F16.F32.PACK_AB R3, RZ, R0 ;  /* 0x00000000ff03723e */ /* 0x000fc800000000ff */
[----:B------:R-:W-:-:S05]  /*78e0*/  PRMT R3, R3, 0x5410, RZ ;  /* 0x0000541003037816 */ /* 0x000fca00000000ff */
[----:B------:R0:W-:Y:S01]  /*78f0*/  STG.E desc[UR36][R16.64], R3 ;  /* 0x0000000310007986 */ /* 0x0001e2000c101924 */
[----:B------:R-:W-:Y:S05]  /*7900*/  BRA `(.L_x_26952) ;  /* 0x0000000800687947 */ /* 0x000fea0003800000 */
.L_x_26957:
[----:B------:R-:W-:Y:S01]  /*7910*/  FSEL R3, RZ, 1.875, !P0 ;  /* 0x3ff00000ff037808 */ /* 0x000fe20004000000 */
[----:B------:R-:W-:-:S05]  /*7920*/  IMAD.MOV.U32 R2, RZ, RZ, RZ ;  /* 0x000000ffff027224 */ /* 0x000fca00078e00ff */
[----:B------:R0:W-:Y:S01]  /*7930*/  STG.E.64 desc[UR36][R16.64], R2 ;  /* 0x0000000210007986 */ /* 0x0001e2000c101b24 */
[----:B------:R-:W-:Y:S05]  /*7940*/  BRA `(.L_x_26952) ;  /* 0x0000000800587947 */ /* 0x000fea0003800000 */
.L_x_26947:
        /* <DEDUP_REMOVED lines=10> */
.L_x_26961:
[----:B------:R-:W-:Y:S02]  /*79f0*/  FSEL R5, RZ, 1.875, !P0 ;  /* 0x3ff00000ff057808 */ /* 0x000fe40004000000 */
[----:B------:R-:W-:Y:S01]  /*7a00*/  CS2R R6, SRZ ;  /* 0x0000000000067805 */ /* 0x000fe2000001ff00 */
[----:B------:R-:W-:-:S05]  /*7a10*/  IMAD.MOV.U32 R4, RZ, RZ, RZ ;  /* 0x000000ffff047224 */ /* 0x000fca00078e00ff */
[----:B------:R0:W-:Y:S01]  /*7a20*/  STG.E.128 desc[UR36][R16.64], R4 ;  /* 0x0000000410007986 */ /* 0x0001e2000c101d24 */
[----:B------:R-:W-:Y:S05]  /*7a30*/  BRA `(.L_x_26952) ;  /* 0x00000008001c7947 */ /* 0x000fea0003800000 */
.L_x_26960:
        /* <DEDUP_REMOVED lines=18> */
.L_x_26965:
[----:B------:R-:W-:Y:S05]  /*7b60*/  BSYNC B0 ;  /* 0x0000000000007941 */ /* 0x000fea0003800000 */
.L_x_26964:
[----:B------:R0:W-:Y:S01]  /*7b70*/  STG.E.U8 desc[UR36][R16.64], R3 ;  /* 0x0000000310007986 */ /* 0x0001e2000c101124 */
[----:B------:R-:W-:Y:S05]  /*7b80*/  BRA `(.L_x_26952) ;  /* 0x0000000400c87947 */ /* 0x000fea0003800000 */
.L_x_26963:
        /* <DEDUP_REMOVED lines=13> */
.L_x_26966:
[----:B------:R-:W-:Y:S01]  /*7c60*/  ISETP.GT.U32.AND P0, PT, R3, 0x7f800000, PT ;  /* 0x7f8000000300780c */ /* 0x000fe20003f04070 */
[----:B------:R-:W-:-:S05]  /*7c70*/  IMAD.MOV.U32 R3, RZ, RZ, 0x7f ;  /* 0x0000007fff037424 */ /* 0x000fca00078e00ff */
[----:B------:R-:W-:-:S05]  /*7c80*/  SEL R3, R3, 0x7c, P0 ;  /* 0x0000007c03037807 */ /* 0x000fca0000000000 */
[----:B------:R0:W-:Y:S01]  /*7c90*/  STG.E.U8 desc[UR36][R16.64], R3 ;  /* 0x0000000310007986 */ /* 0x0001e2000c101124 */
[----:B------:R-:W-:Y:S05]  /*7ca0*/  BRA `(.L_x_26952) ;  /* 0x0000000400807947 */ /* 0x000fea0003800000 */
.L_x_26962:
[----:B------:R-:W-:-:S04]  /*7cb0*/  FSEL R0, RZ, 1, !P0 ;  /* 0x3f800000ff007808 */ /* 0x000fc80004000000 */
[----:B------:R-:W-:-:S05]  /*7cc0*/  F2FP.BF16.F32.PACK_AB R0, RZ, R0 ;  /* 0x00000000ff00723e */ /* 0x000fca00000010ff */
[----:B------:R0:W-:Y:S01]  /*7cd0*/  STG.E.U16 desc[UR36][R16.64], R0 ;  /* 0x0000000010007986 */ /* 0x0001e2000c101524 */
[----:B------:R-:W-:Y:S05]  /*7ce0*/  BRA `(.L_x_26952) ;  /* 0x0000000400707947 */ /* 0x000fea0003800000 */
.L_x_26959:
        /* <DEDUP_REMOVED lines=10> */
.L_x_26969:
        /* <DEDUP_REMOVED lines=16> */
.L_x_26972:
[----:B------:R-:W-:-:S07]  /*7e90*/  PRMT R8, R0, 0x7610, R8 ;  /* 0x0000761000087816 */ /* 0x000fce0000000008 */
.L_x_26971:
[----:B------:R-:W-:Y:S05]  /*7ea0*/  BSYNC B0 ;  /* 0x0000000000007941 */ /* 0x000fea0003800000 */
.L_x_26970:
[----:B------:R0:W-:Y:S01]  /*7eb0*/  STG.E.U8 desc[UR36][R16.64], R8 ;  /* 0x0000000810007986 */ /* 0x0001e2000c101124 */
[----:B------:R-:W-:Y:S05]  /*7ec0*/  BRA `(.L_x_26952) ;  /* 0x0000000000f87947 */ /* 0x000fea0003800000 */
.L_x_26968:
        /* <DEDUP_REMOVED lines=16> */
.L_x_26975:
[----:B------:R-:W-:-:S07]  /*7fd0*/  PRMT R8, R0, 0x7610, R8 ;  /* 0x0000761000087816 */ /* 0x000fce0000000008 */
.L_x_26974:
[----:B------:R-:W-:Y:S05]  /*7fe0*/  BSYNC B0 ;  /* 0x0000000000007941 */ /* 0x000fea0003800000 */
.L_x_26973:
[----:B------:R3:W-:Y:S01]  /*7ff0*/  STG.E.U8 desc[UR36][R16.64], R8 ;  /* 0x0000000810007986 */ /* 0x0007e2000c101124 */
[----:B------:R-:W-:Y:S05]  /*8000*/  BRA `(.L_x_26952) ;  /* 0x0000000000a87947 */ /* 0x000fea0003800000 */
.L_x_26967:
        /* <DEDUP_REMOVED lines=21> */
.L_x_26951:
        /* <DEDUP_REMOVED lines=16> */
.L_x_26978:
[----:B------:R-:W-:Y:S05]  /*8260*/  BRA `(.L_x_26952) ;  /* 0x0000000000107947 */ /* 0x000fea0003800000 */
.L_x_26977:
[----:B------:R-:W-:-:S05]  /*8270*/  IMAD.MOV.U32 R3, RZ, RZ, RZ ;  /* 0x000000ffff037224 */ /* 0x000fca00078e00ff */
[----:B------:R2:W-:Y:S01]  /*8280*/  STG.E.64 desc[UR36][R16.64], R2 ;  /* 0x0000000210007986 */ /* 0x0005e2000c101b24 */
[----:B------:R-:W-:Y:S05]  /*8290*/  BRA `(.L_x_26952) ;  /* 0x0000000000047947 */ /* 0x000fea0003800000 */
.L_x_26976:
[----:B------:R0:W-:Y:S02]  /*82a0*/  STG.E desc[UR36][R16.64], R2 ;  /* 0x0000000210007986 */ /* 0x0001e4000c101924 */
.L_x_26952:
[----:B------:R-:W-:Y:S05]  /*82b0*/  BSYNC B6 ;  /* 0x0000000000067941 */ /* 0x000fea0003800000 */
.L_x_26946:
[----:B------:R-:W-:-:S07]  /*82c0*/  VIADD R19, R19, 0x80 ;  /* 0x0000008013137836 */ /* 0x000fce0000000000 */
.L_x_26878:
[----:B------:R-:W-:Y:S05]  /*82d0*/  BSYNC B7 ;  /* 0x0000000000077941 */ /* 0x000fea0003800000 */
.L_x_26877:
        /* <DEDUP_REMOVED lines=358> */
.L_x_26981:
        /* <DEDUP_REMOVED lines=20> */
.L_x_26985:
[----:B------:R0:W5:Y:S01]  /*9a80*/  LDG.E.U8 R22, desc[UR36][R2.64] ;  /* 0x0000002402167981 */ /* 0x000162000c1e1100 */
[----:B------:R-:W-:Y:S05]  /*9a90*/  BRA `(.L_x_26987) ;  /* 0x0000000c00547947 */ /* 0x000fea0003800000 */
.L_x_26984:
        /* <DEDUP_REMOVED lines=8> */
.L_x_26989:
[----:B------:R0:W5:Y:S01]  /*9b20*/  LDG.E.U8 R22, desc[UR36][R2.64] ;  /* 0x0000002402167981 */ /* 0x000162000c1e1100 */
[----:B------:R-:W-:Y:S05]  /*9b30*/  BRA `(.L_x_26987) ;  /* 0x0000000c002c7947 */ /* 0x000fea0003800000 */
.L_x_26988:
[----:B------:R0:W5:Y:S01]  /*9b40*/  LDG.E.U16 R22, desc[UR36][R2.64] ;  /* 0x0000002402167981 */ /* 0x000162000c1e1500 */
[----:B------:R-:W-:Y:S05]  /*9b50*/  BRA `(.L_x_26987) ;  /* 0x0000000c00247947 */ /* 0x000fea0003800000 */
.L_x_26983:
        /* <DEDUP_REMOVED lines=9> */
.L_x_26991:
[----:B------:R-:W2:Y:S02]  /*9bf0*/  LDG.E.U16 R0, desc[UR36][R2.64] ;  /* 0x0000002402007981 */ /* 0x000ea4000c1e1500 */
[----:B--2---:R-:W-:-:S06]  /*9c00*/  HADD2.F32 R0, -RZ, R0.H0_H0 ;  /* 0x20000000ff007230 */ /* 0x004fcc0000004100 */
[----:B------:R-:W0:Y:S02]  /*9c10*/  F2I.FTZ.TRUNC.NTZ R0, R0 ;  /* 0x0000000000007305 */ /* 0x000e24000021f100 */
[----:B0-----:R-:W-:Y:S01]  /*9c20*/  PRMT R22, R0, 0x7610, R22 ;  /* 0x0000761000167816 */ /* 0x001fe20000000016 */
[----:B------:R-:W-:Y:S06]  /*9c30*/  BRA `(.L_x_26987) ;  /* 0x0000000800ec7947 */ /* 0x000fec0003800000 */
.L_x_26990:
        /* <DEDUP_REMOVED lines=9> */
.L_x_26993:
[----:B------:R-:W2:Y:S02]  /*9cd0*/  LDG.E.U16 R2, desc[UR36][R2.64] ;  /* 0x0000002402027981 */ /* 0x000ea4000c1e1500 */
[----:B--2---:R-:W-:-:S06]  /*9ce0*/  HADD2.F32 R0, -RZ, R2.H0_H0 ;  /* 0x20000002ff007230 */ /* 0x004fcc0000004100 */
[----:B------:R-:W0:Y:S02]  /*9cf0*/  F2I.FTZ.TRUNC.NTZ R0, R0 ;  /* 0x0000000000007305 */ /* 0x000e24000021f100 */
[----:B0-----:R-:W-:Y:S01]  /*9d00*/  PRMT R22, R0, 0x7610, R22 ;  /* 0x0000761000167816 */ /* 0x001fe20000000016 */
[----:B------:R-:W-:Y:S06]  /*9d10*/  BRA `(.L_x_26987) ;  /* 0x0000000800b47947 */ /* 0x000fec0003800000 */
.L_x_26992:
[----:B------:R-:W2:Y:S02]  /*9d20*/  LDG.E.64 R2, desc[UR36][R2.64] ;  /* 0x0000002402027981 */ /* 0x000ea4000c1e1b00 */
[----:B--2---:R0:W1:Y:S01]  /*9d30*/  F2I.F64.TRUNC R22, R2 ;  /* 0x0000000200167311 */ /* 0x004062000030d100 */
[----:B------:R-:W-:Y:S05]  /*9d40*/  BRA `(.L_x_26987) ;  /* 0x0000000800a87947 */ /* 0x000fea0003800000 */
.L_x_26982:
        /* <DEDUP_REMOVED lines=12> */
.L_x_26996:
[----:B------:R-:W2:Y:S02]  /*9e10*/  LDG.E.64 R2, desc[UR36][R2.64] ;  /* 0x0000002402027981 */ /* 0x000ea4000c1e1b00 */
[----:B--2---:R0:W1:Y:S01]  /*9e20*/  F2I.F64.TRUNC R22, R2 ;  /* 0x0000000200167311 */ /* 0x004062000030d100 */
[----:B------:R-:W-:Y:S05]  /*9e30*/  BRA `(.L_x_26987) ;  /* 0x00000008006c7947 */ /* 0x000fea0003800000 */
.L_x_26995:
        /* <DEDUP_REMOVED lines=28> */
.L_x_26998:
        /* <DEDUP_REMOVED lines=15> */
.L_x_26997:
[----:B------:R-:W2:Y:S02]  /*a0f0*/  LDG.E.U16 R0, desc[UR36][R2.64] ;  /* 0x0000002402007981 */ /* 0x000ea4000c1e1500 */
[----:B--2---:R-:W-:-:S06]  /*a100*/  IMAD.U32 R0, R0, 0x10000, RZ ;  /* 0x0001000000007824 */ /* 0x004fcc00078e00ff */
[----:B------:R-:W0:Y:S02]  /*a110*/  F2I.FTZ.TRUNC.NTZ R0, R0 ;  /* 0x0000000000007305 */ /* 0x000e24000021f100 */
[----:B0-----:R-:W-:Y:S01]  /*a120*/  PRMT R22, R0, 0x7610, R22 ;  /* 0x0000761000167816 */ /* 0x001fe20000000016 */
[----:B------:R-:W-:Y:S06]  /*a130*/  BRA `(.L_x_26987) ;  /* 0x0000000400ac7947 */ /* 0x000fec0003800000 */
.L_x_26994:
        /* <DEDUP_REMOVED lines=10> */
.L_x_27001:
        /* <DEDUP_REMOVED lines=21> */
.L_x_27005:
[----:B------:R-:W-:Y:S05]  /*a330*/  BSYNC B1 ;  /* 0x0000000000017941 */ /* 0x000fea0003800000 */
.L_x_27004:
[----:B------:R-:W-:Y:S01]  /*a340*/  LEA R3, R0, 0x3b800000, 0x17 ;  /* 0x3b80000000037811 */ /* 0x000fe200078eb8ff */
[----:B------:R-:W-:-:S05]  /*a350*/  IMAD.SHL.U32 R0, R2, 0x100000, RZ ;  /* 0x0010000002007824 */ /* 0x000fca00078e00ff */
[----:B------:R-:W-:-:S07]  /*a360*/  LOP3.LUT R0, R3, R0, R4, 0xfe, !PT ;  /* 0x0000000003007212 */ /* 0x000fce00078efe04 */
.L_x_27003:
[----:B------:R-:W-:Y:S05]  /*a370*/  BSYNC B0 ;  /* 0x0000000000007941 */ /* 0x000fea0003800000 */
.L_x_27002:
[----:B------:R-:W0:Y:S02]  /*a380*/  F2I.FTZ.TRUNC.NTZ R0, R0 ;  /* 0x0000000000007305 */ /* 0x000e24000021f100 */
[----:B0-----:R-:W-:Y:S01]  /*a390*/  PRMT R22, R0, 0x7610, R22 ;  /* 0x0000761000167816 */ /* 0x001fe20000000016 */
[----:B------:R-:W-:Y:S06]  /*a3a0*/  BRA `(.L_x_26987) ;  /* 0x0000000400107947 */ /* 0x000fec0003800000 */
.L_x_27000:
        /* <DEDUP_REMOVED lines=21> */
.L_x_27009:
[----:B------:R-:W-:Y:S05]  /*a500*/  BSYNC B1 ;  /* 0x0000000000017941 */ /* 0x000fea0003800000 */
.L_x_27008:
[----:B------:R-:W-:Y:S01]  /*a510*/  LEA R3, R0, 0x37800000, 0x17 ;  /* 0x3780000000037811 */ /* 0x000fe200078eb8ff */
[----:B------:R-:W-:-:S05]  /*a520*/  IMAD.SHL.U32 R0, R2, 0x200000, RZ ;  /* 0x0020000002007824 */ /* 0x000fca00078e00ff */
[----:B------:R-:W-:-:S07]  /*a530*/  LOP3.LUT R0, R3, R0, R4, 0xfe, !PT ;  /* 0x0000000003007212 */ /* 0x000fce00078efe04 */
.L_x_27007:
[----:B------:R-:W-:Y:S05]  /*a540*/  BSYNC B0 ;  /* 0x0000000000007941 */ /* 0x000fea0003800000 */
.L_x_27006:
[----:B------:R-:W0:Y:S02]  /*a550*/  F2I.FTZ.TRUNC.NTZ R0, R0 ;  /* 0x0000000000007305 */ /* 0x000e24000021f100 */
[----:B0-----:R-:W-:Y:S01]  /*a560*/  PRMT R22, R0, 0x7610, R22 ;  /* 0x0000761000167816 */ /* 0x001fe20000000016 */
[----:B------:R-:W-:Y:S06]  /*a570*/  BRA `(.L_x_26987) ;  /* 0x00000000009c7947 */ /* 0x000fec0003800000 */
.L_x_26999:
        /* <DEDUP_REMOVED lines=14> */
.L_x_27013:
[----:B------:R-:W-:Y:S05]  /*a660*/  BSYNC B0 ;  /* 0x0000000000007941 */ /* 0x000fea0003800000 */
.L_x_27012:
[----:B------:R-:W0:Y:S02]  /*a670*/  F2I.FTZ.TRUNC.NTZ R0, R0 ;  /* 0x0000000000007305 */ /* 0x000e24000021f100 */
[----:B0-----:R-:W-:Y:S01]  /*a680*/  PRMT R22, R0, 0x7610, R22 ;  /* 0x0000761000167816 */ /* 0x001fe20000000016 */
[----:B------:R-:W-:Y:S06]  /*a690*/  BRA `(.L_x_26987) ;  /* 0x0000000000547947 */ /* 0x000fec0003800000 */
.L_x_26986:
        /* <DEDUP_REMOVED lines=16> */
.L_x_27014:
[----:B------:R-:W-:Y:S01]  /*a7a0*/  PRMT R22, RZ, 0x7610, R22 ;  /* 0x00007610ff167816 */ /* 0x000fe20000000016 */
[----:B------:R-:W-:Y:S06]  /*a7b0*/  BRA `(.L_x_26987) ;  /* 0x00000000000c7947 */ /* 0x000fec0003800000 */
.L_x_27011:
[----:B------:R3:W5:Y:S01]  /*a7c0*/  LDG.E.U8 R22, desc[UR36][R2.64] ;  /* 0x0000002402167981 */ /* 0x000762000c1e1100 */
[----:B------:R-:W-:Y:S05]  /*a7d0*/  BRA `(.L_x_26987) ;  /* 0x0000000000047947 */ /* 0x000fea0003800000 */
.L_x_27010:
[----:B------:R2:W5:Y:S02]  /*a7e0*/  LDG.E.U8 R22, desc[UR36][R2.64] ;  /* 0x0000002402167981 */ /* 0x000564000c1e1100 */
.L_x_26987:
        /* <DEDUP_REMOVED lines=17> */
.L_x_27018:
[----:B------:R0:W5:Y:S01]  /*a900*/  LDG.E.U8 R5, desc[UR36][R2.64] ;  /* 0x0000002402057981 */ /* 0x000162000c1e1100 */
[----:B------:R-:W-:Y:S05]  /*a910*/  BRA `(.L_x_27020) ;  /* 0x0000000c00547947 */ /* 0x000fea0003800000 */
.L_x_27017:
        /* <DEDUP_REMOVED lines=8> */
.L_x_27022:
[----:B------:R0:W5:Y:S01]  /*a9a0*/  LDG.E.U8 R5, desc[UR36][R2.64] ;  /* 0x0000002402057981 */ /* 0x000162000c1e1100 */
[----:B------:R-:W-:Y:S05]  /*a9b0*/  BRA `(.L_x_27020) ;  /* 0x0000000c002c7947 */ /* 0x000fea0003800000 */
.L_x_27021:
[----:B------:R0:W5:Y:S01]  /*a9c0*/  LDG.E.U16 R5, desc[UR36][R2.64] ;  /* 0x0000002402057981 */ /* 0x000162000c1e1500 */
[----:B------:R-:W-:Y:S05]  /*a9d0*/  BRA `(.L_x_27020) ;  /* 0x0000000c00247947 */ /* 0x000fea0003800000 */
.L_x_27016:
        /* <DEDUP_REMOVED lines=9> */
.L_x_27024:
[----:B------:R-:W2:Y:S02]  /*aa70*/  LDG.E.U16 R0, desc[UR36][R2.64] ;  /* 0x0000002402007981 */ /* 0x000ea4000c1e1500 */
[----:B--2---:R-:W-:-:S06]  /*aa80*/  HADD2.F32 R0, -RZ, R0.H0_H0 ;  /* 0x20000000ff007230 */ /* 0x004fcc0000004100 */
[----:B------:R-:W0:Y:S02]  /*aa90*/  F2I.FTZ.TRUNC.NTZ R0, R0 ;  /* 0x0000000000007305 */ /* 0x000e24000021f100 */
[----:B0-----:R-:W-:Y:S01]  /*aaa0*/  PRMT R5, R0, 0x7610, R5 ;  /* 0x0000761000057816 */ /* 0x001fe20000000005 */
[----:B------:R-:W-:Y:S06]  /*aab0*/  BRA `(.L_x_27020) ;  /* 0x0000000800ec7947 */ /* 0x000fec0003800000 */
.L_x_27023:
        /* <DEDUP_REMOVED lines=9> */
.L_x_27026:
[----:B------:R-:W2:Y:S02]  /*ab50*/  LDG.E.U16 R2, desc[UR36][R2.64] ;  /* 0x0000002402027981 */ /* 0x000ea4000c1e1500 */
[----:B--2---:R-:W-:-:S06]  /*ab60*/  HADD2.F32 R0, -RZ, R2.H0_H0 ;  /* 0x20000002ff007230 */ /* 0x004fcc0000004100 */
[----:B------:R-:W0:Y:S02]  /*ab70*/  F2I.FTZ.TRUNC.NTZ R0, R0 ;  /* 0x0000000000007305 */ /* 0x000e24000021f100 */
[----:B0-----:R-:W-:Y:S01]  /*ab80*/  PRMT R5, R0, 0x7610, R5 ;  /* 0x0000761000057816 */ /* 0x001fe20000000005 */
[----:B------:R-:W-:Y:S06]  /*ab90*/  BRA `(.L_x_27020) ;  /* 0x0000000800b47947 */ /* 0x000fec0003800000 */
.L_x_27025:
[----:B------:R-:W2:Y:S02]  /*aba0*/  LDG.E.64 R2, desc[UR36][R2.64] ;  /* 0x0000002402027981 */ /* 0x000ea4000c1e1b00 */
[----:B--2---:R0:W1:Y:S01]  /*abb0*/  F2I.F64.TRUNC R5, R2 ;  /* 0x0000000200057311 */ /* 0x004062000030d100 */
[----:B------:R-:W-:Y:S05]  /*abc0*/  BRA `(.L_x_27020) ;  /* 0x0000000800a87947 */ /* 0x000fea0003800000 */
.L_x_27015:
        /* <DEDUP_REMOVED lines=12> */
.L_x_27029:
[----:B------:R-:W2:Y:S02]  /*ac90*/  LDG.E.64 R2, desc[UR36][R2.64] ;  /* 0x0000002402027981 */ /* 0x000ea4000c1e1b00 */
[----:B--2---:R3:W4:Y:S01]  /*aca0*/  F2I.F64.TRUNC R5, R2 ;  /* 0x0000000200057311 */ /* 0x004722000030d100 */
[----:B------:R-:W-:Y:S05]  /*acb0*/  BRA `(.L_x_27020) ;  /* 0x00000008006c7947 */ /* 0x000fea0003800000 */
.L_x_27028:
        /* <DEDUP_REMOVED lines=28> */
.L_x_27031:
        /* <DEDUP_REMOVED lines=15> */
.L_x_27030:
[----:B------:R-:W2:Y:S02]  /*af70*/  LDG.E.U16 R0, desc[UR36][R2.64] ;  /* 0x0000002402007981 */ /* 0x000ea4000c1e1500 */
[----:B--2---:R-:W-:-:S06]  /*af80*/  IMAD.U32 R0, R0, 0x10000, RZ ;  /* 0x0001000000007824 */ /* 0x004fcc00078e00ff */
[----:B------:R-:W0:Y:S02]  /*af90*/  F2I.FTZ.TRUNC.NTZ R0, R0 ;  /* 0x0000000000007305 */ /* 0x000e24000021f100 */
[----:B0-----:R-:W-:Y:S01]  /*afa0*/  PRMT R5, R0, 0x7610, R5 ;  /* 0x0000761000057816 */ /* 0x001fe20000000005 */
[----:B------:R-:W-:Y:S06]  /*afb0*/  BRA `(.L_x_27020) ;  /* 0x0000000400ac7947 */ /* 0x000fec0003800000 */
.L_x_27027:
        /* <DEDUP_REMOVED lines=10> */
.L_x_27034:
        /* <DEDUP_REMOVED lines=21> */
.L_x_27038:
[----:B------:R-:W-:Y:S05]  /*b1b0*/  BSYNC B1 ;  /* 0x0000000000017941 */ /* 0x000fea0003800000 */
.L_x_27037:
[----:B------:R-:W-:Y:S01]  /*b1c0*/  LEA R3, R0, 0x3b800000, 0x17 ;  /* 0x3b80000000037811 */ /* 0x000fe200078eb8ff */
[----:B------:R-:W-:-:S05]  /*b1d0*/  IMAD.SHL.U32 R0, R2, 0x100000, RZ ;  /* 0x0010000002007824 */ /* 0x000fca00078e00ff */
[----:B------:R-:W-:-:S07]  /*b1e0*/  LOP3.LUT R0, R3, R0, R4, 0xfe, !PT ;  /* 0x0000000003007212 */ /* 0x000fce00078efe04 */
.L_x_27036:
[----:B------:R-:W-:Y:S05]  /*b1f0*/  BSYNC B0 ;  /* 0x0000000000007941 */ /* 0x000fea0003800000 */
.L_x_27035:
[----:B------:R-:W0:Y:S02]  /*b200*/  F2I.FTZ.TRUNC.NTZ R0, R0 ;  /* 0x0000000000007305 */ /* 0x000e24000021f100 */
[----:B0-----:R-:W-:Y:S01]  /*b210*/  PRMT R5, R0, 0x7610, R5 ;  /* 0x0000761000057816 */ /* 0x001fe20000000005 */
[----:B------:R-:W-:Y:S06]  /*b220*/  BRA `(.L_x_27020) ;  /* 0x0000000400107947 */ /* 0x000fec0003800000 */
.L_x_27033:
        /* <DEDUP_REMOVED lines=21> */
.L_x_27042:
[----:B------:R-:W-:Y:S05]  /*b380*/  BSYNC B1 ;  /* 0x0000000000017941 */ /* 0x000fea0003800000 */
.L_x_27041:
[----:B------:R-:W-:Y:S01]  /*b390*/  LEA R3, R0, 0x37800000, 0x17 ;  /* 0x3780000000037811 */ /* 0x000fe200078eb8ff */
[----:B------:R-:W-:-:S05]  /*b3a0*/  IMAD.SHL.U32 R0, R2, 0x200000, RZ ;  /* 0x0020000002007824 */ /* 0x000fca00078e00ff */
[----:B------:R-:W-:-:S07]  /*b3b0*/  LOP3.LUT R0, R3, R0, R4, 0xfe, !PT ;  /* 0x0000000003007212 */ /* 0x000fce00078efe04 */
.L_x_27040:
[----:B------:R-:W-:Y:S05]  /*b3c0*/  BSYNC B0 ;  /* 0x0000000000007941 */ /* 0x000fea0003800000 */
.L_x_27039:
[----:B------:R-:W0:Y:S02]  /*b3d0*/  F2I.FTZ.TRUNC.NTZ R0, R0 ;  /* 0x0000000000007305 */ /* 0x000e24000021f100 */
[----:B0-----:R-:W-:Y:S01]  /*b3e0*/  PRMT R5, R0, 0x7610, R5 ;  /* 0x0000761000057816 */ /* 0x001fe20000000005 */
[----:B------:R-:W-:Y:S06]  /*b3f0*/  BRA `(.L_x_27020) ;  /* 0x00000000009c7947 */ /* 0x000fec0003800000 */
.L_x_27032:
        /* <DEDUP_REMOVED lines=14> */
.L_x_27046:
[----:B------:R-:W-:Y:S05]  /*b4e0*/  BSYNC B0 ;  /* 0x0000000000007941 */ /* 0x000fea0003800000 */
.L_x_27045:
[----:B------:R-:W0:Y:S02]  /*b4f0*/  F2I.FTZ.TRUNC.NTZ R0, R0 ;  /* 0x0000000000007305 */ /* 0x000e24000021f100 */
[----:B0-----:R-:W-:Y:S01]  /*b500*/  PRMT R5, R0, 0x7610, R5 ;  /* 0x0000761000057816 */ /* 0x001fe20000000005 */
[----:B------:R-:W-:Y:S06]  /*b510*/  BRA `(.L_x_27020) ;  /* 0x0000000000547947 */ /* 0x000fec0003800000 */
.L_x_27019:
        /* <DEDUP_REMOVED lines=16> */
.L_x_27047:
[----:B------:R-:W-:Y:S01]  /*b620*/  PRMT R5, RZ, 0x7610, R5 ;  /* 0x00007610ff057816 */ /* 0x000fe20000000005 */
[----:B------:R-:W-:Y:S06]  /*b630*/  BRA `(.L_x_27020) ;  /* 0x00000000000c7947 */ /* 0x000fec0003800000 */
.L_x_27044:
[----:B------:R2:W5:Y:S01]  /*b640*/  LDG.E.U8 R5, desc[UR36][R2.64] ;  /* 0x0000002402057981 */ /* 0x000562000c1e1100 */
[----:B------:R-:W-:Y:S05]  /*b650*/  BRA `(.L_x_27020) ;  /* 0x0000000000047947 */ /* 0x000fea0003800000 */
.L_x_27043:
[----:B------:R1:W5:Y:S02]  /*b660*/  LDG.E.U8 R5, desc[UR36][R2.64] ;  /* 0x0000002402057981 */ /* 0x000364000c1e1100 */
.L_x_27020:
[----:B0123--:R-:W0:Y:S01]  /*b670*/  LDC.U8 R3, c[0x0][0x491] ;  /* 0x00012440ff037b82 */ /* 0x00fe220000000000 */
[----:B----45:R-:W-:Y:S01]  /*b680*/  LOP3.LUT P0, RZ, R5, 0xff, R22, 0xc8, !PT ;  /* 0x000000ff05ff7812 */ /* 0x030fe2000780c816 */
        /* <DEDUP_REMOVED lines=15> */
.L_x_27052:
[----:B------:R0:W-:Y:S01]  /*b780*/  STG.E.U8 desc[UR36][R16.64], R2 ;  /* 0x0000000210007986 */ /* 0x0001e2000c101124 */
[----:B------:R-:W-:Y:S05]  /*b790*/  BRA `(.L_x_27054) ;  /* 0x0000000c000c7947 */ /* 0x000fea0003800000 */
.L_x_27051:
        /* <DEDUP_REMOVED lines=9> */
.L_x_27056:
[----:B------:R0:W-:Y:S01]  /*b830*/  STG.E desc[UR36][R16.64], R2 ;  /* 0x0000000210007986 */ /* 0x0001e2000c101924 */
[----:B------:R-:W-:Y:S05]  /*b840*/  BRA `(.L_x_27054) ;  /* 0x0000000800e07947 */ /* 0x000fea0003800000 */
.L_x_27055:
[----:B------:R0:W-:Y:S01]  /*b850*/  STG.E.U16 desc[UR36][R16.64], R2 ;  /* 0x0000000210007986 */ /* 0x0001e2000c101524 */
[----:B------:R-:W-:Y:S05]  /*b860*/  BRA `(.L_x_27054) ;  /* 0x0000000800d87947 */ /* 0x000fea0003800000 */
.L_x_27050:
        /* <DEDUP_REMOVED lines=9> */
.L_x_27058:
[----:B------:R-:W-:-:S04]  /*b900*/  FSEL R0, RZ, 1, !P0 ;  /* 0x3f800000ff007808 */ /* 0x000fc80004000000 */
[----:B------:R-:W-:-:S05]  /*b910*/  F2FP.F16.F32.PACK_AB R0, RZ, R0 ;  /* 0x00000000ff00723e */ /* 0x000fca00000000ff */
[----:B------:R4:W-:Y:S01]  /*b920*/  STG.E.U16 desc[UR36][R16.64], R0 ;  /* 0x0000000010007986 */ /* 0x0009e2000c101524 */
[----:B------:R-:W-:Y:S05]  /*b930*/  BRA `(.L_x_27054) ;  /* 0x0000000800a47947 */ /* 0x000fea0003800000 */
.L_x_27057:
        /* <DEDUP_REMOVED lines=10> */
.L_x_27060:
[----:B------:R-:W-:-:S04]  /*b9e0*/  FSEL R0, RZ, 1, !P0 ;  /* 0x3f800000ff007808 */ /* 0x000fc80004000000 */
[----:B------:R-:W-:-:S04]  /*b9f0*/  F2FP.F16.F32.PACK_AB R3, RZ, R0 ;  /* 0x00000000ff03723e */ /* 0x000fc800000000ff */
[----:B------:R-:W-:-:S05]  /*ba00*/  PRMT R3, R3, 0x5410, RZ ;  /* 0x0000541003037816 */ /* 0x000fca00000000ff */
[----:B------:R2:W-:Y:S01]  /*ba10*/  STG.E desc[UR36][R16.64], R3 ;  /* 0x0000000310007986 */ /* 0x0005e2000c101924 */
[----:B------:R-:W-:Y:S05]  /*ba20*/  BRA `(.L_x_27054) ;  /* 0x0000000800687947 */ /* 0x000fea0003800000 */
.L_x_27059:
[----:B------:R-:W-:Y:S01]  /*ba30*/  FSEL R3, RZ, 1.875, !P0 ;  /* 0x3ff00000ff037808 */ /* 0x000fe20004000000 */
[----:B------:R-:W-:-:S05]  /*ba40*/  IMAD.MOV.U32 R2, RZ, RZ, RZ ;  /* 0x000000ffff027224 */ /* 0x000fca00078e00ff */
[----:B------:R0:W-:Y:S01]  /*ba50*/  STG.E.64 desc[UR36][R16.64], R2 ;  /* 0x0000000210007986 */ /* 0x0001e2000c101b24 */
[----:B------:R-:W-:Y:S05]  /*ba60*/  BRA `(.L_x_27054) ;  /* 0x0000000800587947 */ /* 0x000fea0003800000 */
.L_x_27049:
        /* <DEDUP_REMOVED lines=10> */
.L_x_27063:
[----:B------:R-:W-:Y:S02]  /*bb10*/  FSEL R5, RZ, 1.875, !P0 ;  /* 0x3ff00000ff057808 */ /* 0x000fe40004000000 */
[----:B------:R-:W-:Y:S01]  /*bb20*/  CS2R R6, SRZ ;  /* 0x0000000000067805 */ /* 0x000fe2000001ff00 */
[----:B------:R-:W-:-:S05]  /*bb30*/  IMAD.MOV.U32 R4, RZ, RZ, RZ ;  /* 0x000000ffff047224 */ /* 0x000fca00078e00ff */
[----:B------:R0:W-:Y:S01]  /*bb40*/  STG.E.128 desc[UR36][R16.64], R4 ;  /* 0x0000000410007986 */ /* 0x0001e2000c101d24 */
[----:B------:R-:W-:Y:S05]  /*bb50*/  BRA `(.L_x_27054) ;  /* 0x00000008001c7947 */ /* 0x000fea0003800000 */
.L_x_27062:
        /* <DEDUP_REMOVED lines=18> */
.L_x_27067:
[----:B------:R-:W-:Y:S05]  /*bc80*/  BSYNC B0 ;  /* 0x0000000000007941 */ /* 0x000fea0003800000 */
.L_x_27066:
[----:B------:R0:W-:Y:S01]  /*bc90*/  STG.E.U8 desc[UR36][R16.64], R3 ;  /* 0x0000000310007986 */ /* 0x0001e2000c101124 */
[----:B------:R-:W-:Y:S05]  /*bca0*/  BRA `(.L_x_27054) ;  /* 0x0000000400c87947 */ /* 0x000fea0003800000 */
.L_x_27065:
        /* <DEDUP_REMOVED lines=13> */
.L_x_27068:
[----:B------:R-:W-:Y:S01]  /*bd80*/  ISETP.GT.U32.AND P0, PT, R3, 0x7f800000, PT ;  /* 0x7f8000000300780c */ /* 0x000fe20003f04070 */
[----:B------:R-:W-:-:S05]  /*bd90*/  IMAD.MOV.U32 R3, RZ, RZ, 0x7f ;  /* 0x0000007fff037424 */ /* 0x000fca00078e00ff */
[----:B------:R-:W-:-:S05]  /*bda0*/  SEL R3, R3, 0x7c, P0 ;  /* 0x0000007c03037807 */ /* 0x000fca0000000000 */
[----:B------:R0:W-:Y:S01]  /*bdb0*/  STG.E.U8 desc[UR36][R16.64], R3 ;  /* 0x0000000310007986 */ /* 0x0001e2000c101124 */
[----:B------:R-:W-:Y:S05]  /*bdc0*/  BRA `(.L_x_27054) ;  /* 0x0000000400807947 */ /* 0x000fea0003800000 */
.L_x_27064:
[----:B------:R-:W-:-:S04]  /*bdd0*/  FSEL R0, RZ, 1, !P0 ;  /* 0x3f800000ff007808 */ /* 0x000fc80004000000 */
[----:B------:R-:W-:-:S05]  /*bde0*/  F2FP.BF16.F32.PACK_AB R0, RZ, R0 ;  /* 0x00000000ff00723e */ /* 0x000fca00000010ff */
[----:B------:R0:W-:Y:S01]  /*bdf0*/  STG.E.U16 desc[UR36][R16.64], R0 ;  /* 0x0000000010007986 */ /* 0x0001e2000c101524 */
[----:B------:R-:W-:Y:S05]  /*be00*/  BRA `(.L_x_27054) ;  /* 0x0000000400707947 */ /* 0x000fea0003800000 */
.L_x_27061:
        /* <DEDUP_REMOVED lines=10> */
.L_x_27071:
        /* <DEDUP_REMOVED lines=16> */
.L_x_27074:
[----:B------:R-:W-:-:S07]  /*bfb0*/  PRMT R8, R0, 0x7610, R8 ;  /* 0x0000761000087816 */ /* 0x000fce0000000008 */
.L_x_27073:
[----:B------:R-:W-:Y:S05]  /*bfc0*/  BSYNC B0 ;  /* 0x0000000000007941 */ /* 0x000fea0003800000 */
.L_x_27072:
[----:B------:R0:W-:Y:S01]  /*bfd0*/  STG.E.U8 desc[UR36][R16.64], R8 ;  /* 0x0000000810007986 */ /* 0x0001e2000c101124 */
[----:B------:R-:W-:Y:S05]  /*bfe0*/  BRA `(.L_x_27054) ;  /* 0x0000000000f87947 */ /* 0x000fea0003800000 */
.L_x_27070:
        /* <DEDUP_REMOVED lines=16> */
.L_x_27077:
[----:B------:R-:W-:-:S07]  /*c0f0*/  PRMT R8, R0, 0x7610, R8 ;  /* 0x0000761000087816 */ /* 0x000fce0000000008 */
.L_x_27076:
[----:B------:R-:W-:Y:S05]  /*c100*/  BSYNC B0 ;  /* 0x0000000000007941 */ /* 0x000fea0003800000 */
.L_x_27075:
[----:B------:R0:W-:Y:S01]  /*c110*/  STG.E.U8 desc[UR36][R16.64], R8 ;  /* 0x0000000810007986 */ /* 0x0001e2000c101124 */
[----:B------:R-:W-:Y:S05]  /*c120*/  BRA `(.L_x_27054) ;  /* 0x0000000000a87947 */ /* 0x000fea0003800000 */
.L_x_27069:
        /* <DEDUP_REMOVED lines=21> */
.L_x_27053:
        /* <DEDUP_REMOVED lines=16> */
.L_x_27080:
[----:B------:R-:W-:Y:S05]  /*c380*/  BRA `(.L_x_27054) ;  /* 0x0000000000107947 */ /* 0x000fea0003800000 */
.L_x_27079:
[----:B------:R-:W-:-:S05]  /*c390*/  IMAD.MOV.U32 R3, RZ, RZ, RZ ;  /* 0x000000ffff037224 */ /* 0x000fca00078e00ff */
[----:B------:R0:W-:Y:S01]  /*c3a0*/  STG.E.64 desc[UR36][R16.64], R2 ;  /* 0x0000000210007986 */ /* 0x0001e2000c101b24 */
[----:B------:R-:W-:Y:S05]  /*c3b0*/  BRA `(.L_x_27054) ;  /* 0x0000000000047947 */ /* 0x000fea0003800000 */
.L_x_27078:
[----:B------:R0:W-:Y:S02]  /*c3c0*/  STG.E desc[UR36][R16.64], R2 ;  /* 0x0000000210007986 */ /* 0x0001e4000c101924 */
.L_x_27054:
[----:B------:R-:W-:Y:S05]  /*c3d0*/  BSYNC B6 ;  /* 0x0000000000067941 */ /* 0x000fea0003800000 */
.L_x_27048:
[----:B------:R-:W-:-:S07]  /*c3e0*/  VIADD R19, R19, 0x80 ;  /* 0x0000008013137836 */ /* 0x000fce0000000000 */
.L_x_26980:
[----:B------:R-:W-:Y:S05]  /*c3f0*/  BSYNC B7 ;  /* 0x0000000000077941 */ /* 0x000fea0003800000 */
.L_x_26979:
        /* <DEDUP_REMOVED lines=357> */
.L_x_27081:
        /* <DEDUP_REMOVED lines=20> */
.L_x_27085:
[----:B------:R0:W5:Y:S01]  /*db90*/  LDG.E.U8 R19, desc[UR36][R2.64] ;  /* 0x0000002402137981 */ /* 0x000162000c1e1100 */
[----:B------:R-:W-:Y:S05]  /*dba0*/  BRA `(.L_x_27087) ;  /* 0x0000000c00547947 */ /* 0x000fea0003800000 */
.L_x_27084:
        /* <DEDUP_REMOVED lines=8> */
.L_x_27089:
[----:B------:R0:W5:Y:S01]  /*dc30*/  LDG.E.U8 R19, desc[UR36][R2.64] ;  /* 0x0000002402137981 */ /* 0x000162000c1e1100 */
[----:B------:R-:W-:Y:S05]  /*dc40*/  BRA `(.L_x_27087) ;  /* 0x0000000c002c7947 */ /* 0x000fea0003800000 */
.L_x_27088:
[----:B------:R0:W5:Y:S01]  /*dc50*/  LDG.E.U16 R19, desc[UR36][R2.64] ;  /* 0x0000002402137981 */ /* 0x000162000c1e1500 */
[----:B------:R-:W-:Y:S05]  /*dc60*/  BRA `(.L_x_27087) ;  /* 0x0000000c00247947 */ /* 0x000fea0003800000 */
.L_x_27083:
        /* <DEDUP_REMOVED lines=9> */
.L_x_27091:
[----:B------:R-:W2:Y:S02]  /*dd00*/  LDG.E.U16 R0, desc[UR36][R2.64] ;  /* 0x0000002402007981 */ /* 0x000ea4000c1e1500 */
[----:B--2---:R-:W-:-:S06]  /*dd10*/  HADD2.F32 R0, -RZ, R0.H0_H0 ;  /* 0x20000000ff007230 */ /* 0x004fcc0000004100 */
[----:B------:R-:W0:Y:S02]  /*dd20*/  F2I.FTZ.TRUNC.NTZ R0, R0 ;  /* 0x0000000000007305 */ /* 0x000e24000021f100 */
[----:B0-----:R-:W-:Y:S01]  /*dd30*/  PRMT R19, R0, 0x7610, R19 ;  /* 0x0000761000137816 */ /* 0x001fe20000000013 */
[----:B------:R-:W-:Y:S06]  /*dd40*/  BRA `(.L_x_27087) ;  /* 0x0000000800ec7947 */ /* 0x000fec0003800000 */
.L_x_27090:
        /* <DEDUP_REMOVED lines=9> */
.L_x_27093:
[----:B------:R-:W2:Y:S02]  /*dde0*/  LDG.E.U16 R2, desc[UR36][R2.64] ;  /* 0x0000002402027981 */ /* 0x000ea4000c1e1500 */
[----:B--2---:R-:W-:-:S06]  /*ddf0*/  HADD2.F32 R0, -RZ, R2.H0_H0 ;  /* 0x20000002ff007230 */ /* 0x004fcc0000004100 */
[----:B------:R-:W0:Y:S02]  /*de00*/  F2I.FTZ.TRUNC.NTZ R0, R0 ;  /* 0x0000000000007305 */ /* 0x000e24000021f100 */
[----:B0-----:R-:W-:Y:S01]  /*de10*/  PRMT R19, R0, 0x7610, R19 ;  /* 0x0000761000137816 */ /* 0x001fe20000000013 */
[----:B------:R-:W-:Y:S06]  /*de20*/  BRA `(.L_x_27087) ;  /* 0x0000000800b47947 */ /* 0x000fec0003800000 */
.L_x_27092:
[----:B------:R-:W2:Y:S02]  /*de30*/  LDG.E.64 R2, desc[UR36][R2.64] ;  /* 0x0000002402027981 */ /* 0x000ea4000c1e1b00 */
[----:B--2---:R0:W1:Y:S01]  /*de40*/  F2I.F64.TRUNC R19, R2 ;  /* 0x0000000200137311 */ /* 0x004062000030d100 */
[----:B------:R-:W-:Y:S05]  /*de50*/  BRA `(.L_x_27087) ;  /* 0x0000000800a87947 */ /* 0x000fea0003800000 */
.L_x_27082:
        /* <DEDUP_REMOVED lines=12> */
.L_x_27096:
[----:B------:R-:W2:Y:S02]  /*df20*/  LDG.E.64 R2, desc[UR36][R2.64] ;  /* 0x0000002402027981 */ /* 0x000ea4000c1e1b00 */
[----:B--2---:R3:W4:Y:S01]  /*df30*/  F2I.F64.TRUNC R19, R2 ;  /* 0x0000000200137311 */ /* 0x004722000030d100 */
[----:B------:R-:W-:Y:S05]  /*df40*/  BRA `(.L_x_27087) ;  /* 0x00000008006c7947 */ /* 0x000fea0003800000 */
.L_x_27095:
        /* <DEDUP_REMOVED lines=28> */
.L_x_27098:
        /* <DEDUP_REMOVED lines=15> */
.L_x_27097:
[----:B------:R-:W2:Y:S02]  /*e200*/  LDG.E.U16 R0, desc[UR36][R2.64] ;  /* 0x0000002402007981 */ /* 0x000ea4000c1e1500 */
[----:B--2---:R-:W-:-:S06]  /*e210*/  IMAD.U32 R0, R0, 0x10000, RZ ;  /* 0x0001000000007824 */ /* 0x004fcc00078e00ff */
[----:B------:R-:W0:Y:S02]  /*e220*/  F2I.FTZ.TRUNC.NTZ R0, R0 ;  /* 0x0000000000007305 */ /* 0x000e24000021f100 */
[----:B0-----:R-:W-:Y:S01]  /*e230*/  PRMT R19, R0, 0x7610, R19 ;  /* 0x0000761000137816 */ /* 0x001fe20000000013 */
[----:B------:R-:W-:Y:S06]  /*e240*/  BRA `(.L_x_27087) ;  /* 0x0000000400ac7947 */ /* 0x000fec0003800000 */
.L_x_27094:
        /* <DEDUP_REMOVED lines=10> */
.L_x_27101:
        /* <DEDUP_REMOVED lines=21> */
.L_x_27105:
[----:B------:R-:W-:Y:S05]  /*e440*/  BSYNC B1 ;  /* 0x0000000000017941 */ /* 0x000fea0003800000 */
.L_x_27104:
[----:B------:R-:W-:Y:S01]  /*e450*/  LEA R3, R0, 0x3b800000, 0x17 ;  /* 0x3b80000000037811 */ /* 0x000fe200078eb8ff */
[----:B------:R-:W-:-:S05]  /*e460*/  IMAD.SHL.U32 R0, R2, 0x100000, RZ ;  /* 0x0010000002007824 */ /* 0x000fca00078e00ff */
[----:B------:R-:W-:-:S07]  /*e470*/  LOP3.LUT R0, R3, R0, R4, 0xfe, !PT ;  /* 0x0000000003007212 */ /* 0x000fce00078efe04 */
.L_x_27103:
[----:B------:R-:W-:Y:S05]  /*e480*/  BSYNC B0 ;  /* 0x0000000000007941 */ /* 0x000fea0003800000 */
.L_x_27102:
[----:B------:R-:W0:Y:S02]  /*e490*/  F2I.FTZ.TRUNC.NTZ R0, R0 ;  /* 0x0000000000007305 */ /* 0x000e24000021f100 */
[----:B0-----:R-:W-:Y:S01]  /*e4a0*/  PRMT R19, R0, 0x7610, R19 ;  /* 0x0000761000137816 */ /* 0x001fe20000000013 */
[----:B------:R-:W-:Y:S06]  /*e4b0*/  BRA `(.L_x_27087) ;  /* 0x0000000400107947 */ /* 0x000fec0003800000 */
.L_x_27100:
        /* <DEDUP_REMOVED lines=21> */
.L_x_27109:
[----:B------:R-:W-:Y:S05]  /*e610*/  BSYNC B1 ;  /* 0x0000000000017941 */ /* 0x000fea0003800000 */
.L_x_27108:
[----:B------:R-:W-:Y:S01]  /*e620*/  LEA R3, R0, 0x37800000, 0x17 ;  /* 0x3780000000037811 */ /* 0x000fe200078eb8ff */
[----:B------:R-:W-:-:S05]  /*e630*/  IMAD.SHL.U32 R0, R2, 0x200000, RZ ;  /* 0x0020000002007824 */ /* 0x000fca00078e00ff */
[----:B------:R-:W-:-:S07]  /*e640*/  LOP3.LUT R0, R3, R0, R4, 0xfe, !PT ;  /* 0x0000000003007212 */ /* 0x000fce00078efe04 */
.L_x_27107:
[----:B------:R-:W-:Y:S05]  /*e650*/  BSYNC B0 ;  /* 0x0000000000007941 */ /* 0x000fea0003800000 */
.L_x_27106:
[----:B------:R-:W0:Y:S02]  /*e660*/  F2I.FTZ.TRUNC.NTZ R0, R0 ;  /* 0x0000000000007305 */ /* 0x000e24000021f100 */
[----:B0-----:R-:W-:Y:S01]  /*e670*/  PRMT R19, R0, 0x7610, R19 ;  /* 0x0000761000137816 */ /* 0x001fe20000000013 */
[----:B------:R-:W-:Y:S06]  /*e680*/  BRA `(.L_x_27087) ;  /* 0x00000000009c7947 */ /* 0x000fec0003800000 */
.L_x_27099:
        /* <DEDUP_REMOVED lines=14> */
.L_x_27113:
[----:B------:R-:W-:Y:S05]  /*e770*/  BSYNC B0 ;  /* 0x0000000000007941 */ /* 0x000fea0003800000 */
.L_x_27112:
[----:B------:R-:W0:Y:S02]  /*e780*/  F2I.FTZ.TRUNC.NTZ R0, R0 ;  /* 0x0000000000007305 */ /* 0x000e24000021f100 */
[----:B0-----:R-:W-:Y:S01]  /*e790*/  PRMT R19, R0, 0x7610, R19 ;  /* 0x0000761000137816 */ /* 0x001fe20000000013 */
[----:B------:R-:W-:Y:S06]  /*e7a0*/  BRA `(.L_x_27087) ;  /* 0x0000000000547947 */ /* 0x000fec0003800000 */
.L_x_27086:
        /* <DEDUP_REMOVED lines=16> */
.L_x_27114:
[----:B------:R-:W-:Y:S01]  /*e8b0*/  PRMT R19, RZ, 0x7610, R19 ;  /* 0x00007610ff137816 */ /* 0x000fe20000000013 */
[----:B------:R-:W-:Y:S06]  /*e8c0*/  BRA `(.L_x_27087) ;  /* 0x00000000000c7947 */ /* 0x000fec0003800000 */
.L_x_27111:
[----:B------:R0:W5:Y:S01]  /*e8d0*/  LDG.E.U8 R19, desc[UR36][R2.64] ;  /* 0x0000002402137981 */ /* 0x000162000c1e1100 */
[----:B------:R-:W-:Y:S05]  /*e8e0*/  BRA `(.L_x_27087) ;  /* 0x0000000000047947 */ /* 0x000fea0003800000 */
.L_x_27110:
[----:B------:R1:W5:Y:S02]  /*e8f0*/  LDG.E.U8 R19, desc[UR36][R2.64] ;  /* 0x0000002402137981 */ /* 0x000364000c1e1100 */
.L_x_27087:
        /* <DEDUP_REMOVED lines=17> */
.L_x_27118:
[----:B------:R0:W5:Y:S01]  /*ea10*/  LDG.E.U8 R0, desc[UR36][R2.64] ;  /* 0x0000002402007981 */ /* 0x000162000c1e1100 */
[----:B------:R-:W-:Y:S05]  /*ea20*/  BRA `(.L_x_27120) ;  /* 0x0000000c00547947 */ /* 0x000fea0003800000 */
.L_x_27117:
        /* <DEDUP_REMOVED lines=8> */
.L_x_27122:
[----:B------:R0:W5:Y:S01]  /*eab0*/  LDG.E.U8 R0, desc[UR36][R2.64] ;  /* 0x0000002402007981 */ /* 0x000162000c1e1100 */
[----:B------:R-:W-:Y:S05]  /*eac0*/  BRA `(.L_x_27120) ;  /* 0x0000000c002c7947 */ /* 0x000fea0003800000 */
.L_x_27121:
[----:B------:R0:W5:Y:S01]  /*ead0*/  LDG.E.U16 R0, desc[UR36][R2.64] ;  /* 0x0000002402007981 */ /* 0x000162000c1e1500 */
[----:B------:R-:W-:Y:S05]  /*eae0*/  BRA `(.L_x_27120) ;  /* 0x0000000c00247947 */ /* 0x000fea0003800000 */
.L_x_27116:
        /* <DEDUP_REMOVED lines=9> */
.L_x_27124:
[----:B------:R-:W2:Y:S02]  /*eb80*/  LDG.E.U16 R4, desc[UR36][R2.64] ;  /* 0x0000002402047981 */ /* 0x000ea4000c1e1500 */
[----:B--2---:R-:W-:-:S06]  /*eb90*/  HADD2.F32 R4, -RZ, R4.H0_H0 ;  /* 0x20000004ff047230 */ /* 0x004fcc0000004100 */
[----:B------:R-:W0:Y:S02]  /*eba0*/  F2I.FTZ.TRUNC.NTZ R4, R4 ;  /* 0x0000000400047305 */ /* 0x000e24000021f100 */
[----:B0-----:R-:W-:Y:S01]  /*ebb0*/  PRMT R0, R4, 0x7610, R0 ;  /* 0x0000761004007816 */ /* 0x001fe20000000000 */
[----:B------:R-:W-:Y:S06]  /*ebc0*/  BRA `(.L_x_27120) ;  /* 0x0000000800ec7947 */ /* 0x000fec0003800000 */
.L_x_27123:
        /* <DEDUP_REMOVED lines=9> */
.L_x_27126:
[----:B------:R-:W2:Y:S02]  /*ec60*/  LDG.E.U16 R2, desc[UR36][R2.64] ;  /* 0x0000002402027981 */ /* 0x000ea4000c1e1500 */
[----:B--2---:R-:W-:-:S06]  /*ec70*/  HADD2.F32 R4, -RZ, R2.H0_H0 ;  /* 0x20000002ff047230 */ /* 0x004fcc0000004100 */
[----:B------:R-:W0:Y:S02]  /*ec80*/  F2I.FTZ.TRUNC.NTZ R4, R4 ;  /* 0x0000000400047305 */ /* 0x000e24000021f100 */
[----:B0-----:R-:W-:Y:S01]  /*ec90*/  PRMT R0, R4, 0x7610, R0 ;  /* 0x0000761004007816 */ /* 0x001fe20000000000 */
[----:B------:R-:W-:Y:S06]  /*eca0*/  BRA `(.L_x_27120) ;  /* 0x0000000800b47947 */ /* 0x000fec0003800000 */
.L_x_27125:
[----:B------:R-:W2:Y:S02]  /*ecb0*/  LDG.E.64 R2, desc[UR36][R2.64] ;  /* 0x0000002402027981 */ /* 0x000ea4000c1e1b00 */
[----:B--2---:R0:W1:Y:S01]  /*ecc0*/  F2I.F64.TRUNC R0, R2 ;  /* 0x0000000200007311 */ /* 0x004062000030d100 */
[----:B------:R-:W-:Y:S05]  /*ecd0*/  BRA `(.L_x_27120) ;  /* 0x0000000800a87947 */ /* 0x000fea0003800000 */
.L_x_27115:
        /* <DEDUP_REMOVED lines=12> */
.L_x_27129:
[----:B------:R-:W2:Y:S02]  /*eda0*/  LDG.E.64 R2, desc[UR36][R2.64] ;  /* 0x0000002402027981 */ /* 0x000ea4000c1e1b00 */
[----:B--2---:R3:W4:Y:S01]  /*edb0*/  F2I.F64.TRUNC R0, R2 ;  /* 0x0000000200007311 */ /* 0x004722000030d100 */
[----:B------:R-:W-:Y:S05]  /*edc0*/  BRA `(.L_x_27120) ;  /* 0x00000008006c7947 */ /* 0x000fea0003800000 */
.L_x_27128:
        /* <DEDUP_REMOVED lines=28> */
.L_x_27131:
        /* <DEDUP_REMOVED lines=15> */
.L_x_27130:
[----:B------:R-:W2:Y:S02]  /*f080*/  LDG.E.U16 R4, desc[UR36][R2.64] ;  /* 0x0000002402047981 */ /* 0x000ea4000c1e1500 */
[----:B--2---:R-:W-:-:S06]  /*f090*/  IMAD.U32 R4, R4, 0x10000, RZ ;  /* 0x0001000004047824 */ /* 0x004fcc00078e00ff */
[----:B------:R-:W0:Y:S02]  /*f0a0*/  F2I.FTZ.TRUNC.NTZ R4, R4 ;  /* 0x0000000400047305 */ /* 0x000e24000021f100 */
[----:B0-----:R-:W-:Y:S01]  /*f0b0*/  PRMT R0, R4, 0x7610, R0 ;  /* 0x0000761004007816 */ /* 0x001fe20000000000 */
[----:B------:R-:W-:Y:S06]  /*f0c0*/  BRA `(.L_x_27120) ;  /* 0x0000000400ac7947 */ /* 0x000fec0003800000 */
.L_x_27127:
        /* <DEDUP_REMOVED lines=10> */
.L_x_27134:
        /* <DEDUP_REMOVED lines=21> */
.L_x_27138:
[----:B------:R-:W-:Y:S05]  /*f2c0*/  BSYNC B1 ;  /* 0x0000000000017941 */ /* 0x000fea0003800000 */
.L_x_27137:
[----:B------:R-:W-:Y:S01]  /*f2d0*/  IMAD.SHL.U32 R2, R2, 0x100000, RZ ;  /* 0x0010000002027824 */ /* 0x000fe200078e00ff */
[----:B------:R-:W-:-:S04]  /*f2e0*/  LEA R3, R0, 0x3b800000, 0x17 ;  /* 0x3b80000000037811 */ /* 0x000fc800078eb8ff */
[----:B------:R-:W-:-:S07]  /*f2f0*/  LOP3.LUT R4, R3, R2, R4, 0xfe, !PT ;  /* 0x0000000203047212 */ /* 0x000fce00078efe04 */
.L_x_27136:
[----:B------:R-:W-:Y:S05]  /*f300*/  BSYNC B0 ;  /* 0x0000000000007941 */ /* 0x000fea0003800000 */
.L_x_27135:
[----:B------:R-:W0:Y:S02]  /*f310*/  F2I.FTZ.TRUNC.NTZ R4, R4 ;  /* 0x0000000400047305 */ /* 0x000e24000021f100 */
[----:B0-----:R-:W-:Y:S01]  /*f320*/  PRMT R0, R4, 0x7610, R0 ;  /* 0x0000761004007816 */ /* 0x001fe20000000000 */
[----:B------:R-:W-:Y:S06]  /*f330*/  BRA `(.L_x_27120) ;  /* 0x0000000400107947 */ /* 0x000fec0003800000 */
.L_x_27133:
        /* <DEDUP_REMOVED lines=21> */
.L_x_27142:
[----:B------:R-:W-:Y:S05]  /*f490*/  BSYNC B1 ;  /* 0x0000000000017941 */ /* 0x000fea0003800000 */
.L_x_27141:
[----:B------:R-:W-:Y:S01]  /*f4a0*/  IMAD.SHL.U32 R2, R2, 0x200000, RZ ;  /* 0x0020000002027824 */ /* 0x000fe200078e00ff */
[----:B------:R-:W-:-:S04]  /*f4b0*/  LEA R3, R0, 0x37800000, 0x17 ;  /* 0x3780000000037811 */ /* 0x000fc800078eb8ff */
[----:B------:R-:W-:-:S07]  /*f4c0*/  LOP3.LUT R4, R3, R2, R4, 0xfe, !PT ;  /* 0x0000000203047212 */ /* 0x000fce00078efe04 */
.L_x_27140:
[----:B------:R-:W-:Y:S05]  /*f4d0*/  BSYNC B0 ;  /* 0x0000000000007941 */ /* 0x000fea0003800000 */
.L_x_27139:
[----:B------:R-:W0:Y:S02]  /*f4e0*/  F2I.FTZ.TRUNC.NTZ R4, R4 ;  /* 0x0000000400047305 */ /* 0x000e24000021f100 */
[----:B0-----:R-:W-:Y:S01]  /*f4f0*/  PRMT R0, R4, 0x7610, R0 ;  /* 0x0000761004007816 */ /* 0x001fe20000000000 */
[----:B------:R-:W-:Y:S06]  /*f500*/  BRA `(.L_x_27120) ;  /* 0x00000000009c7947 */ /* 0x000fec0003800000 */
.L_x_27132:
        /* <DEDUP_REMOVED lines=14> */
.L_x_27146:
[----:B------:R-:W-:Y:S05]  /*f5f0*/  BSYNC B0 ;  /* 0x0000000000007941 */ /* 0x000fea0003800000 */
.L_x_27145:
[----:B------:R-:W0:Y:S02]  /*f600*/  F2I.FTZ.TRUNC.NTZ R4, R4 ;  /* 0x0000000400047305 */ /* 0x000e24000021f100 */
[----:B0-----:R-:W-:Y:S01]  /*f610*/  PRMT R0, R4, 0x7610, R0 ;  /* 0x0000761004007816 */ /* 0x001fe20000000000 */
[----:B------:R-:W-:Y:S06]  /*f620*/  BRA `(.L_x_27120) ;  /* 0x0000000000547947 */ /* 0x000fec0003800000 */
.L_x_27119:
        /* <DEDUP_REMOVED lines=16> */
.L_x_27147:
[----:B------:R-:W-:Y:S01]  /*f730*/  PRMT R0, RZ, 0x7610, R0 ;  /* 0x00007610ff007816 */ /* 0x000fe20000000000 */
[----:B------:R-:W-:Y:S06]  /*f740*/  BRA `(.L_x_27120) ;  /* 0x00000000000c7947 */ /* 0x000fec0003800000 */
.L_x_27144:
[----:B------:R2:W5:Y:S01]  /*f750*/  LDG.E.U8 R0, desc[UR36][R2.64] ;  /* 0x0000002402007981 */ /* 0x000562000c1e1100 */
[----:B------:R-:W-:Y:S05]  /*f760*/  BRA `(.L_x_27120) ;  /* 0x0000000000047947 */ /* 0x000fea0003800000 */
.L_x_27143:
[----:B------:R1:W5:Y:S02]  /*f770*/  LDG.E.U8 R0, desc[UR36][R2.64] ;  /* 0x0000002402007981 */ /* 0x000364000c1e1100 */
.L_x_27120:
[----:B------:R-:W0:Y:S01]  /*f780*/  LDC.U8 R4, c[0x0][0x491] ;  /* 0x00012440ff047b82 */ /* 0x000e220000000000 */
[----:B-1--45:R-:W-:-:S04]  /*f790*/  LOP3.LUT P0, RZ, R0, 0xff, R19, 0xc8, !PT ;  /* 0x000000ff00ff7812 */ /* 0x032fc8000780c813 */
        /* <DEDUP_REMOVED lines=14> */
.L_x_27151:
[----:B------:R-:W-:Y:S01]  /*f880*/  STG.E.U8 desc[UR36][R16.64], R2 ;  /* 0x0000000210007986 */ /* 0x000fe2000c101124 */
[----:B------:R-:W-:Y:S05]  /*f890*/  EXIT ;  /* 0x000000000000794d */ /* 0x000fea0003800000 */
.L_x_27150:
        /* <DEDUP_REMOVED lines=9> */
.L_x_27154:
[----:B------:R-:W-:Y:S01]  /*f930*/  STG.E desc[UR36][R16.64], R2 ;  /* 0x0000000210007986 */ /* 0x000fe2000c101924 */
[----:B------:R-:W-:Y:S05]  /*f940*/  EXIT ;  /* 0x000000000000794d */ /* 0x000fea0003800000 */
.L_x_27153:
[----:B------:R-:W-:Y:S01]  /*f950*/  STG.E.U16 desc[UR36][R16.64], R2 ;  /* 0x0000000210007986 */ /* 0x000fe2000c101524 */
[----:B------:R-:W-:Y:S05]  /*f960*/  EXIT ;  /* 0x000000000000794d */ /* 0x000fea0003800000 */
.L_x_27149:
        /* <DEDUP_REMOVED lines=9> */
.L_x_27156:
[----:B------:R-:W-:-:S04]  /*fa00*/  FSEL R0, RZ, 1, !P0 ;  /* 0x3f800000ff007808 */ /* 0x000fc80004000000 */
[----:B------:R-:W-:-:S05]  /*fa10*/  F2FP.F16.F32.PACK_AB R0, RZ, R0 ;  /* 0x00000000ff00723e */ /* 0x000fca00000000ff */
[----:B------:R-:W-:Y:S01]  /*fa20*/  STG.E.U16 desc[UR36][R16.64], R0 ;  /* 0x0000000010007986 */ /* 0x000fe2000c101524 */
[----:B------:R-:W-:Y:S05]  /*fa30*/  EXIT ;  /* 0x000000000000794d */ /* 0x000fea0003800000 */
.L_x_27155:
        /* <DEDUP_REMOVED lines=10> */
.L_x_27158:
[----:B------:R-:W-:-:S04]  /*fae0*/  FSEL R0, RZ, 1, !P0 ;  /* 0x3f800000ff007808 */ /* 0x000fc80004000000 */
[----:B------:R-:W-:-:S04]  /*faf0*/  F2FP.F16.F32.PACK_AB R3, RZ, R0 ;  /* 0x00000000ff03723e */ /* 0x000fc800000000ff */
[----:B------:R-:W-:-:S05]  /*fb00*/  PRMT R3, R3, 0x5410, RZ ;  /* 0x0000541003037816 */ /* 0x000fca00000000ff */
[----:B------:R-:W-:Y:S01]  /*fb10*/  STG.E desc[UR36][R16.64], R3 ;  /* 0x0000000310007986 */ /* 0x000fe2000c101924 */
[----:B------:R-:W-:Y:S05]  /*fb20*/  EXIT ;  /* 0x000000000000794d */ /* 0x000fea0003800000 */
.L_x_27157:
[----:B------:R-:W-:Y:S01]  /*fb30*/  FSEL R3, RZ, 1.875, !P0 ;  /* 0x3ff00000ff037808 */ /* 0x000fe20004000000 */
[----:B------:R-:W-:-:S05]  /*fb40*/  IMAD.MOV.U32 R2, RZ, RZ, RZ ;  /* 0x000000ffff027224 */ /* 0x000fca00078e00ff */
[----:B------:R-:W-:Y:S01]  /*fb50*/  STG.E.64 desc[UR36][R16.64], R2 ;  /* 0x0000000210007986 */ /* 0x000fe2000c101b24 */
[----:B------:R-:W-:Y:S05]  /*fb60*/  EXIT ;  /* 0x000000000000794d */ /* 0x000fea0003800000 */
.L_x_27148:
        /* <DEDUP_REMOVED lines=10> */
.L_x_27161:
[----:B------:R-:W-:Y:S02]  /*fc10*/  FSEL R5, RZ, 1.875, !P0 ;  /* 0x3ff00000ff057808 */ /* 0x000fe40004000000 */
[----:B------:R-:W-:Y:S01]  /*fc20*/  CS2R R6, SRZ ;  /* 0x0000000000067805 */ /* 0x000fe2000001ff00 */
[----:B------:R-:W-:-:S05]  /*fc30*/  IMAD.MOV.U32 R4, RZ, RZ, RZ ;  /* 0x000000ffff047224 */ /* 0x000fca00078e00ff */
[----:B------:R-:W-:Y:S01]  /*fc40*/  STG.E.128 desc[UR36][R16.64], R4 ;  /* 0x0000000410007986 */ /* 0x000fe2000c101d24 */
[----:B------:R-:W-:Y:S05]  /*fc50*/  EXIT ;  /* 0x000000000000794d */ /* 0x000fea0003800000 */
.L_x_27160:
        /* <DEDUP_REMOVED lines=18> */
.L_x_27165:
[----:B------:R-:W-:Y:S05]  /*fd80*/  BSYNC B0 ;  /* 0x0000000000007941 */ /* 0x000fea0003800000 */
.L_x_27164:
[----:B------:R-:W-:Y:S01]  /*fd90*/  STG.E.U8 desc[UR36][R16.64], R3 ;  /* 0x0000000310007986 */ /* 0x000fe2000c101124 */
[----:B------:R-:W-:Y:S05]  /*fda0*/  EXIT ;  /* 0x000000000000794d */ /* 0x000fea0003800000 */
.L_x_27163:
        /* <DEDUP_REMOVED lines=14> */
.L_x_27166:
[----:B------:R-:W-:Y:S01]  /*fe90*/  IMAD.MOV.U32 R3, RZ, RZ, 0x7f ;  /* 0x0000007fff037424 */ /* 0x000fe200078e00ff */
[----:B------:R-:W-:-:S04]  /*fea0*/  ISETP.GT.U32.AND P0, PT, R5, 0x7f800000, PT ;  /* 0x7f8000000500780c */ /* 0x000fc80003f04070 */
[----:B------:R-:W-:-:S05]  /*feb0*/  SEL R3, R3, 0x7c, P0 ;  /* 0x0000007c03037807 */ /* 0x000fca0000000000 */
[----:B------:R-:W-:Y:S01]  /*fec0*/  STG.E.U8 desc[UR36][R16.64], R3 ;  /* 0x0000000310007986 */ /* 0x000fe2000c101124 */
[----:B------:R-:W-:Y:S05]  /*fed0*/  EXIT ;  /* 0x000000000000794d */ /* 0x000fea0003800000 */
.L_x_27162:
[----:B------:R-:W-:-:S04]  /*fee0*/  FSEL R0, RZ, 1, !P0 ;  /* 0x3f800000ff007808 */ /* 0x000fc80004000000 */
[----:B------:R-:W-:-:S05]  /*fef0*/  F2FP.BF16.F32.PACK_AB R0, RZ, R0 ;  /* 0x00000000ff00723e */ /* 0x000fca00000010ff */
[----:B------:R-:W-:Y:S01]  /*ff00*/  STG.E.U16 desc[UR36][R16.64], R0 ;  /* 0x0000000010007986 */ /* 0x000fe2000c101524 */
[----:B------:R-:W-:Y:S05]  /*ff10*/  EXIT ;  /* 0x000000000000794d */ /* 0x000fea0003800000 */
.L_x_27159:
        /* <DEDUP_REMOVED lines=10> */
.L_x_27169:
        /* <DEDUP_REMOVED lines=16> */
.L_x_27172:
[----:B------:R-:W-:-:S07]  /*100c0*/  PRMT R8, R0, 0x7610, R8 ;  /* 0x0000761000087816 */ /* 0x000fce0000000008 */
.L_x_27171:
[----:B------:R-:W-:Y:S05]  /*100d0*/  BSYNC B0 ;  /* 0x0000000000007941 */ /* 0x000fea0003800000 */
.L_x_27170:
[----:B------:R-:W-:Y:S01]  /*100e0*/  STG.E.U8 desc[UR36][R16.64], R8 ;  /* 0x0000000810007986 */ /* 0x000fe2000c101124 */
[----:B------:R-:W-:Y:S05]  /*100f0*/  EXIT ;  /* 0x000000000000794d */ /* 0x000fea0003800000 */
.L_x_27168:
        /* <DEDUP_REMOVED lines=16> */
.L_x_27175:
[----:B------:R-:W-:-:S07]  /*10200*/  PRMT R8, R0, 0x7610, R8 ;  /* 0x0000761000087816 */ /* 0x000fce0000000008 */
.L_x_27174:
[----:B------:R-:W-:Y:S05]  /*10210*/  BSYNC B0 ;  /* 0x0000000000007941 */ /* 0x000fea0003800000 */
.L_x_27173:
[----:B------:R-:W-:Y:S01]  /*10220*/  STG.E.U8 desc[UR36][R16.64], R8 ;  /* 0x0000000810007986 */ /* 0x000fe2000c101124 */
[----:B------:R-:W-:Y:S05]  /*10230*/  EXIT ;  /* 0x000000000000794d */ /* 0x000fea0003800000 */
.L_x_27167:
        /* <DEDUP_REMOVED lines=21> */
.L_x_27152:
        /* <DEDUP_REMOVED lines=16> */
.L_x_27178:
[----:B------:R-:W-:Y:S05]  /*10490*/  EXIT ;  /* 0x000000000000794d */ /* 0x000fea0003800000 */
.L_x_27177:
[----:B------:R-:W-:-:S05]  /*104a0*/  IMAD.MOV.U32 R3, RZ, RZ, RZ ;  /* 0x000000ffff037224 */ /* 0x000fca00078e00ff */
[----:B------:R-:W-:Y:S01]  /*104b0*/  STG.E.64 desc[UR36][R16.64], R2 ;  /* 0x0000000210007986 */ /* 0x000fe2000c101b24 */
[----:B------:R-:W-:Y:S05]  /*104c0*/  EXIT ;  /* 0x000000000000794d */ /* 0x000fea0003800000 */
.L_x_27176:
[----:B------:R-:W-:Y:S01]  /*104d0*/  STG.E desc[UR36][R16.64], R2 ;  /* 0x0000000210007986 */ /* 0x000fe2000c101924 */
[----:B------:R-:W-:Y:S05]  /*104e0*/  EXIT ;  /* 0x000000000000794d */ /* 0x000fea0003800000 */
.L_x_27179:
        /* <DEDUP_REMOVED lines=9> */
.L_x_44008:


//--------------------- .text._ZN2at6native27unrolled_elementwise_kernelINS0_13BinaryFunctorIaabZZZNS0_22logical_or_kernel_cudaERNS_14TensorIteratorEENKUlvE0_clEvENKUlvE0_clEvEUlaaE_EESt5arrayIPcLm3EELi4E23TrivialOffsetCalculatorILi2EjESC_ILi1EjENS0_6memory12LoadWithCastILi2EEENSF_13StoreWithCastILi1EEEEEviT_T0_T2_T3_T4_T5_ --------------------------
	.section	.text._ZN2at6native27unrolled_elementwise_kernelINS0_13BinaryFunctorIaabZZZNS0_22logical_or_kernel_cudaERNS_14TensorIteratorEENKUlvE0_clEvENKUlvE0_clEvEUlaaE_EESt5arrayIPcLm3EELi4E23TrivialOffsetCalculatorILi2EjESC_ILi1EjENS0_6memory12LoadWithCastILi2EEENSF_13StoreWithCastILi1EEEEEviT_T0_T2_T3_T4_T5_,"ax",@progbits
	.align	128
        .global         _ZN2at6native27unrolled_elementwise_kernelINS0_13BinaryFunctorIaabZZZNS0_22logical_or_kernel_cudaERNS_14TensorIteratorEENKUlvE0_clEvENKUlvE0_clEvEUlaaE_EESt5arrayIPcLm3EELi4E23TrivialOffsetCalculatorILi2EjESC_ILi1EjENS0_6memory12LoadWithCastILi2EEENSF_13StoreWithCastILi1EEEEEviT_T0_T2_T3_T4_T5_
        .type           _ZN2at6native27unrolled_elementwise_kernelINS0_13BinaryFunctorIaabZZZNS0_22logical_or_kernel_cudaERNS_14TensorIteratorEENKUlvE0_clEvENKUlvE0_clEvEUlaaE_EESt5arrayIPcLm3EELi4E23TrivialOffsetCalculatorILi2EjESC_ILi1EjENS0_6memory12LoadWithCastILi2EEENSF_13StoreWithCastILi1EEEEEviT_T0_T2_T3_T4_T5_,@function
        .size           _ZN2at6native27unrolled_elementwise_kernelINS0_13BinaryFunctorIaabZZZNS0_22logical_or_kernel_cudaERNS_14TensorIteratorEENKUlvE0_clEvENKUlvE0_clEvEUlaaE_EESt5arrayIPcLm3EELi4E23TrivialOffsetCalculatorILi2EjESC_ILi1EjENS0_6memory12LoadWithCastILi2EEENSF_13StoreWithCastILi1EEEEEviT_T0_T2_T3_T4_T5_,(.L_x_44009 - _ZN2at6native27unrolled_elementwise_kernelINS0_13BinaryFunctorIaabZZZNS0_22logical_or_kernel_cudaERNS_14TensorIteratorEENKUlvE0_clEvENKUlvE0_clEvEUlaaE_EESt5arrayIPcLm3EELi4E23TrivialOffsetCalculatorILi2EjESC_ILi1EjENS0_6memory12LoadWithCastILi2EEENSF_13StoreWithCastILi1EEEEEviT_T0_T2_T3_T4_T5_)
        .other          _ZN2at6native27unrolled_elementwise_kernelINS0_13BinaryFunctorIaabZZZNS0_22logical_or_kernel_cudaERNS_14TensorIteratorEENKUlvE0_clEvENKUlvE0_clEvEUlaaE_EESt5arrayIPcLm3EELi4E23TrivialOffsetCalculatorILi2EjESC_ILi1EjENS0_6memory12LoadWithCastILi2EEENSF_13StoreWithCastILi1EEEEEviT_T0_T2_T3_T4_T5_,@"STO_CUDA_ENTRY STV_DEFAULT"
_ZN2at6native27unrolled_elementwise_kernelINS0_13BinaryFunctorIaabZZZNS0_22logical_or_kernel_cudaERNS_14TensorIteratorEENKUlvE0_clEvENKUlvE0_clEvEUlaaE_EESt5arrayIPcLm3EELi4E23TrivialOffsetCalculatorILi2EjESC_ILi1EjENS0_6memory12LoadWithCastILi2EEENSF_13StoreWithCastILi1EEEEEviT_T0_T2_T3_T4_T5_:
.text._ZN2at6native27unrolled_elementwise_kernelINS0_13BinaryFunctorIaabZZZNS0_22logical_or_kernel_cudaERNS_14TensorIteratorEENKUlvE0_clEvENKUlvE0_clEvEUlaaE_EESt5arrayIPcLm3EELi4E23TrivialOffsetCalculatorILi2EjESC_ILi1EjENS0_6memory12LoadWithCastILi2EEENSF_13StoreWithCastILi1EEEEEviT_T0_T2_T3_T4_T5_:
        /* <DEDUP_REMOVED lines=33> */
.L_x_27185:
[----:B------:R3:W5:Y:S01]  /*0210*/  LDG.E.U8 R18, desc[UR36][R4.64] ;  /* 0x0000002404127981 */ /* 0x000762000c1e1100 */
[----:B------:R-:W-:Y:S05]  /*0220*/  BRA `(.L_x_27187) ;  /* 0x0000000c00587947 */ /* 0x000fea0003800000 */
.L_x_27184:
        /* <DEDUP_REMOVED lines=8> */
.L_x_27189:
[----:B------:R1:W5:Y:S01]  /*02b0*/  LDG.E.U8 R18, desc[UR36][R4.64] ;  /* 0x0000002404127981 */ /* 0x000362000c1e1100 */
[----:B------:R-:W-:Y:S05]  /*02c0*/  BRA `(.L_x_27187) ;  /* 0x0000000c00307947 */ /* 0x000fea0003800000 */
.L_x_27188:
[----:B------:R2:W5:Y:S01]  /*02d0*/  LDG.E.U16 R18, desc[UR36][R4.64] ;  /* 0x0000002404127981 */ /* 0x000562000c1e1500 */
[----:B------:R-:W-:Y:S05]  /*02e0*/  BRA `(.L_x_27187) ;  /* 0x0000000c00287947 */ /* 0x000fea0003800000 */
.L_x_27183:
        /* <DEDUP_REMOVED lines=9> */
.L_x_27191:
[----:B------:R-:W2:Y:S02]  /*0380*/  LDG.E.U16 R0, desc[UR36][R4.64] ;  /* 0x0000002404007981 */ /* 0x000ea4000c1e1500 */
[----:B--2---:R-:W-:-:S06]  /*0390*/  HADD2.F32 R0, -RZ, R0.H0_H0 ;  /* 0x20000000ff007230 */ /* 0x004fcc0000004100 */
[----:B------:R-:W0:Y:S02]  /*03a0*/  F2I.FTZ.TRUNC.NTZ R0, R0 ;  /* 0x0000000000007305 */ /* 0x000e24000021f100 */
[----:B0-----:R-:W-:Y:S01]  /*03b0*/  PRMT R18, R0, 0x7610, R18 ;  /* 0x0000761000127816 */ /* 0x001fe20000000012 */
[----:B------:R-:W-:Y:S06]  /*03c0*/  BRA `(.L_x_27187) ;  /* 0x0000000800f07947 */ /* 0x000fec0003800000 */
.L_x_27190:
        /* <DEDUP_REMOVED lines=9> */
.L_x_27193:
[----:B------:R-:W2:Y:S02]  /*0460*/  LDG.E.U16 R4, desc[UR36][R4.64] ;  /* 0x0000002404047981 */ /* 0x000ea4000c1e1500 */
[----:B--2---:R-:W-:-:S06]  /*0470*/  HADD2.F32 R0, -RZ, R4.H0_H0 ;  /* 0x20000004ff007230 */ /* 0x004fcc0000004100 */
[----:B------:R-:W0:Y:S02]  /*0480*/  F2I.FTZ.TRUNC.NTZ R0, R0 ;  /* 0x0000000000007305 */ /* 0x000e24000021f100 */
[----:B0-----:R-:W-:Y:S01]  /*0490*/  PRMT R18, R0, 0x7610, R18 ;  /* 0x0000761000127816 */ /* 0x001fe20000000012 */
[----:B------:R-:W-:Y:S06]  /*04a0*/  BRA `(.L_x_27187) ;  /* 0x0000000800b87947 */ /* 0x000fec0003800000 */
.L_x_27192:
[----:B------:R-:W2:Y:S02]  /*04b0*/  LDG.E.64 R4, desc[UR36][R4.64] ;  /* 0x0000002404047981 */ /* 0x000ea4000c1e1b00 */
[----:B--2---:R0:W1:Y:S01]  /*04c0*/  F2I.F64.TRUNC R18, R4 ;  /* 0x0000000400127311 */ /* 0x004062000030d100 */
[----:B------:R-:W-:Y:S05]  /*04d0*/  BRA `(.L_x_27187) ;  /* 0x0000000800ac7947 */ /* 0x000fea0003800000 */
.L_x_27182:
        /* <DEDUP_REMOVED lines=12> */
.L_x_27196:
[----:B------:R-:W2:Y:S02]  /*05a0*/  LDG.E.64 R4, desc[UR36][R4.64] ;  /* 0x0000002404047981 */ /* 0x000ea4000c1e1b00 */
[----:B--2---:R0:W1:Y:S01]  /*05b0*/  F2I.F64.TRUNC R18, R4 ;  /* 0x0000000400127311 */ /* 0x004062000030d100 */
[----:B------:R-:W-:Y:S05]  /*05c0*/  BRA `(.L_x_27187) ;  /* 0x0000000800707947 */ /* 0x000fea0003800000 */
.L_x_27195:
        /* <DEDUP_REMOVED lines=28> */
.L_x_27198:
        /* <DEDUP_REMOVED lines=16> */
.L_x_27197:
[----:B------:R-:W2:Y:S02]  /*0890*/  LDG.E.U16 R0, desc[UR36][R4.64] ;  /* 0x0000002404007981 */ /* 0x000ea4000c1e1500 */
[----:B--2---:R-:W-:-:S06]  /*08a0*/  IMAD.U32 R0, R0, 0x10000, RZ ;  /* 0x0001000000007824 */ /* 0x004fcc00078e00ff */
[----:B------:R-:W0:Y:S02]  /*08b0*/  F2I.FTZ.TRUNC.NTZ R0, R0 ;  /* 0x0000000000007305 */ /* 0x000e24000021f100 */
[----:B0-----:R-:W-:Y:S01]  /*08c0*/  PRMT R18, R0, 0x7610, R18 ;  /* 0x0000761000127816 */ /* 0x001fe20000000012 */
[----:B------:R-:W-:Y:S06]  /*08d0*/  BRA `(.L_x_27187) ;  /* 0x0000000400ac7947 */ /* 0x000fec0003800000 */
.L_x_27194:
        /* <DEDUP_REMOVED lines=10> */
.L_x_27201:
        /* <DEDUP_REMOVED lines=21> */
.L_x_27205:
[----:B------:R-:W-:Y:S05]  /*0ad0*/  BSYNC B1 ;  /* 0x0000000000017941 */ /* 0x000fea0003800000 */
.L_x_27204:
[----:B------:R-:W-:Y:S01]  /*0ae0*/  LEA R5, R0, 0x3b800000, 0x17 ;  /* 0x3b80000000057811 */ /* 0x000fe200078eb8ff */
[----:B------:R-:W-:-:S05]  /*0af0*/  IMAD.SHL.U32 R0, R3, 0x100000, RZ ;  /* 0x0010000003007824 */ /* 0x000fca00078e00ff */
[----:B------:R-:W-:-:S07]  /*0b00*/  LOP3.LUT R0, R5, R0, R6, 0xfe, !PT ;  /* 0x0000000005007212 */ /* 0x000fce00078efe06 */
.L_x_27203:
[----:B------:R-:W-:Y:S05]  /*0b10*/  BSYNC B0 ;  /* 0x0000000000007941 */ /* 0x000fea0003800000 */
.L_x_27202:
[----:B------:R-:W0:Y:S02]  /*0b20*/  F2I.FTZ.TRUNC.NTZ R0, R0 ;  /* 0x0000000000007305 */ /* 0x000e24000021f100 */
[----:B0-----:R-:W-:Y:S01]  /*0b30*/  PRMT R18, R0, 0x7610, R18 ;  /* 0x0000761000127816 */ /* 0x001fe20000000012 */
[----:B------:R-:W-:Y:S06]  /*0b40*/  BRA `(.L_x_27187) ;  /* 0x0000000400107947 */ /* 0x000fec0003800000 */
.L_x_27200:
        /* <DEDUP_REMOVED lines=21> */
.L_x_27209:
[----:B------:R-:W-:Y:S05]  /*0ca0*/  BSYNC B1 ;  /* 0x0000000000017941 */ /* 0x000fea0003800000 */
.L_x_27208:
[----:B------:R-:W-:Y:S01]  /*0cb0*/  LEA R5, R0, 0x37800000, 0x17 ;  /* 0x3780000000057811 */ /* 0x000fe200078eb8ff */
[----:B------:R-:W-:-:S05]  /*0cc0*/  IMAD.SHL.U32 R0, R3, 0x200000, RZ ;  /* 0x0020000003007824 */ /* 0x000fca00078e00ff */
[----:B------:R-:W-:-:S07]  /*0cd0*/  LOP3.LUT R0, R5, R0, R6, 0xfe, !PT ;  /* 0x0000000005007212 */ /* 0x000fce00078efe06 */
.L_x_27207:
[----:B------:R-:W-:Y:S05]  /*0ce0*/  BSYNC B0 ;  /* 0x0000000000007941 */ /* 0x000fea0003800000 */
.L_x_27206:
[----:B------:R-:W0:Y:S02]  /*0cf0*/  F2I.FTZ.TRUNC.NTZ R0, R0 ;  /* 0x0000000000007305 */ /* 0x000e24000021f100 */
[----:B0-----:R-:W-:Y:S01]  /*0d00*/  PRMT R18, R0, 0x7610, R18 ;  /* 0x0000761000127816 */ /* 0x001fe20000000012 */
[----:B------:R-:W-:Y:S06]  /*0d10*/  BRA `(.L_x_27187) ;  /* 0x00000000009c7947 */ /* 0x000fec0003800000 */
.L_x_27199:
        /* <DEDUP_REMOVED lines=14> */
.L_x_27213:
[----:B------:R-:W-:Y:S05]  /*0e00*/  BSYNC B0 ;  /* 0x0000000000007941 */ /* 0x000fea0003800000 */
.L_x_27212:
[----:B------:R-:W0:Y:S02]  /*0e10*/  F2I.FTZ.TRUNC.NTZ R0, R0 ;  /* 0x0000000000007305 */ /* 0x000e24000021f100 */
[----:B0-----:R-:W-:Y:S01]  /*0e20*/  PRMT R18, R0, 0x7610, R18 ;  /* 0x0000761000127816 */ /* 0x001fe20000000012 */
[----:B------:R-:W-:Y:S06]  /*0e30*/  BRA `(.L_x_27187) ;  /* 0x0000000000547947 */ /* 0x000fec0003800000 */
.L_x_27186:
        /* <DEDUP_REMOVED lines=16> */
.L_x_27214:
[----:B------:R-:W-:Y:S01]  /*0f40*/  PRMT R18, RZ, 0x7610, R18 ;  /* 0x00007610ff127816 */ /* 0x000fe20000000012 */
[----:B------:R-:W-:Y:S06]  /*0f50*/  BRA `(.L_x_27187) ;  /* 0x00000000000c7947 */ /* 0x000fec0003800000 */
.L_x_27211:
[----:B------:R0:W5:Y:S01]  /*0f60*/  LDG.E.U8 R18, desc[UR36][R4.64] ;  /* 0x0000002404127981 */ /* 0x000162000c1e1100 */
[----:B------:R-:W-:Y:S05]  /*0f70*/  BRA `(.L_x_27187) ;  /* 0x0000000000047947 */ /* 0x000fea0003800000 */
.L_x_27210:
[----:B------:R0:W5:Y:S02]  /*0f80*/  LDG.E.U8 R18, desc[UR36][R4.64] ;  /* 0x0000002404127981 */ /* 0x000164000c1e1100 */
.L_x_27187:
        /* <DEDUP_REMOVED lines=18> */
.L_x_27218:
[----:B------:R1:W5:Y:S01]  /*10b0*/  LDG.E.U8 R19, desc[UR36][R4.64] ;  /* 0x0000002404137981 */ /* 0x000362000c1e1100 */
[----:B------:R-:W-:Y:S05]  /*10c0*/  BRA `(.L_x_27220) ;  /* 0x0000000c00547947 */ /* 0x000fea0003800000 */
.L_x_27217:
        /* <DEDUP_REMOVED lines=8> */
.L_x_27222:
[----:B------:R3:W5:Y:S01]  /*1150*/  LDG.E.U8 R19, desc[UR36][R4.64] ;  /* 0x0000002404137981 */ /* 0x000762000c1e1100 */
[----:B------:R-:W-:Y:S05]  /*1160*/  BRA `(.L_x_27220) ;  /* 0x0000000c002c7947 */ /* 0x000fea0003800000 */
.L_x_27221:
[----:B------:R2:W5:Y:S01]  /*1170*/  LDG.E.U16 R19, desc[UR36][R4.64] ;  /* 0x0000002404137981 */ /* 0x000562000c1e1500 */
[----:B------:R-:W-:Y:S05]  /*1180*/  BRA `(.L_x_27220) ;  /* 0x0000000c00247947 */ /* 0x000fea0003800000 */
.L_x_27216:
        /* <DEDUP_REMOVED lines=9> */
.L_x_27224:
[----:B------:R-:W2:Y:S02]  /*1220*/  LDG.E.U16 R0, desc[UR36][R4.64] ;  /* 0x0000002404007981 */ /* 0x000ea4000c1e1500 */
[----:B--2---:R-:W-:-:S06]  /*1230*/  HADD2.F32 R0, -RZ, R0.H0_H0 ;  /* 0x20000000ff007230 */ /* 0x004fcc0000004100 */
[----:B------:R-:W0:Y:S02]  /*1240*/  F2I.FTZ.TRUNC.NTZ R0, R0 ;  /* 0x0000000000007305 */ /* 0x000e24000021f100 */
[----:B0-----:R-:W-:Y:S01]  /*1250*/  PRMT R19, R0, 0x7610, R19 ;  /* 0x0000761000137816 */ /* 0x001fe20000000013 */
[----:B------:R-:W-:Y:S06]  /*1260*/  BRA `(.L_x_27220) ;  /* 0x0000000800ec7947 */ /* 0x000fec0003800000 */
.L_x_27223:
        /* <DEDUP_REMOVED lines=9> */
.L_x_27226:
[----:B------:R-:W2:Y:S02]  /*1300*/  LDG.E.U16 R4, desc[UR36][R4.64] ;  /* 0x0000002404047981 */ /* 0x000ea4000c1e1500 */
[----:B--2---:R-:W-:-:S06]  /*1310*/  HADD2.F32 R0, -RZ, R4.H0_H0 ;  /* 0x20000004ff007230 */ /* 0x004fcc0000004100 */
[----:B------:R-:W0:Y:S02]  /*1320*/  F2I.FTZ.TRUNC.NTZ R0, R0 ;  /* 0x0000000000007305 */ /* 0x000e24000021f100 */
[----:B0-----:R-:W-:Y:S01]  /*1330*/  PRMT R19, R0, 0x7610, R19 ;  /* 0x0000761000137816 */ /* 0x001fe20000000013 */
[----:B------:R-:W-:Y:S06]  /*1340*/  BRA `(.L_x_27220) ;  /* 0x0000000800b47947 */ /* 0x000fec0003800000 */
.L_x_27225:
[----:B------:R-:W2:Y:S02]  /*1350*/  LDG.E.64 R4, desc[UR36][R4.64] ;  /* 0x0000002404047981 */ /* 0x000ea4000c1e1b00 */
[----:B--2---:R0:W1:Y:S01]  /*1360*/  F2I.F64.TRUNC R19, R4 ;  /* 0x0000000400137311 */ /* 0x004062000030d100 */
[----:B------:R-:W-:Y:S05]  /*1370*/  BRA `(.L_x_27220) ;  /* 0x0000000800a87947 */ /* 0x000fea0003800000 */
.L_x_27215:
        /* <DEDUP_REMOVED lines=12> */
.L_x_27229:
[----:B------:R-:W2:Y:S02]  /*1440*/  LDG.E.64 R4, desc[UR36][R4.64] ;  /* 0x0000002404047981 */ /* 0x000ea4000c1e1b00 */
[----:B--2---:R0:W1:Y:S01]  /*1450*/  F2I.F64.TRUNC R19, R4 ;  /* 0x0000000400137311 */ /* 0x004062000030d100 */
[----:B------:R-:W-:Y:S05]  /*1460*/  BRA `(.L_x_27220) ;  /* 0x00000008006c7947 */ /* 0x000fea0003800000 */
.L_x_27228:
        /* <DEDUP_REMOVED lines=28> */
.L_x_27231:
        /* <DEDUP_REMOVED lines=15> */
.L_x_27230:
[----:B------:R-:W2:Y:S02]  /*1720*/  LDG.E.U16 R0, desc[UR36][R4.64] ;  /* 0x0000002404007981 */ /* 0x000ea4000c1e1500 */
[----:B--2---:R-:W-:-:S06]  /*1730*/  IMAD.U32 R0, R0, 0x10000, RZ ;  /* 0x0001000000007824 */ /* 0x004fcc00078e00ff */
[----:B------:R-:W0:Y:S02]  /*1740*/  F2I.FTZ.TRUNC.NTZ R0, R0 ;  /* 0x0000000000007305 */ /* 0x000e24000021f100 */
[----:B0-----:R-:W-:Y:S01]  /*1750*/  PRMT R19, R0, 0x7610, R19 ;  /* 0x0000761000137816 */ /* 0x001fe20000000013 */
[----:B------:R-:W-:Y:S06]  /*1760*/  BRA `(.L_x_27220) ;  /* 0x0000000400ac7947 */ /* 0x000fec0003800000 */
.L_x_27227:
        /* <DEDUP_REMOVED lines=10> */
.L_x_27234:
        /* <DEDUP_REMOVED lines=21> */
.L_x_27238:
[----:B------:R-:W-:Y:S05]  /*1960*/  BSYNC B1 ;  /* 0x0000000000017941 */ /* 0x000fea0003800000 */
.L_x_27237:
[----:B------:R-:W-:Y:S01]  /*1970*/  LEA R5, R0, 0x3b800000, 0x17 ;  /* 0x3b80000000057811 */ /* 0x000fe200078eb8ff */
[----:B------:R-:W-:-:S05]  /*1980*/  IMAD.SHL.U32 R0, R3, 0x100000, RZ ;  /* 0x0010000003007824 */ /* 0x000fca00078e00ff */
[----:B------:R-:W-:-:S07]  /*1990*/  LOP3.LUT R0, R5, R0, R6, 0xfe, !PT ;  /* 0x0000000005007212 */ /* 0x000fce00078efe06 */
.L_x_27236:
[----:B------:R-:W-:Y:S05]  /*19a0*/  BSYNC B0 ;  /* 0x0000000000007941 */ /* 0x000fea0003800000 */
.L_x_27235:
[----:B------:R-:W0:Y:S02]  /*19b0*/  F2I.FTZ.TRUNC.NTZ R0, R0 ;  /* 0x0000000000007305 */ /* 0x000e24000021f100 */
[----:B0-----:R-:W-:Y:S01]  /*19c0*/  PRMT R19, R0, 0x7610, R19 ;  /* 0x0000761000137816 */ /* 0x001fe20000000013 */
[----:B------:R-:W-:Y:S06]  /*19d0*/  BRA `(.L_x_27220) ;  /* 0x0000000400107947 */ /* 0x000fec0003800000 */
.L_x_27233:
        /* <DEDUP_REMOVED lines=21> */
.L_x_27242:
[----:B------:R-:W-:Y:S05]  /*1b30*/  BSYNC B1 ;  /* 0x0000000000017941 */ /* 0x000fea0003800000 */
.L_x_27241:
[----:B------:R-:W-:Y:S01]  /*1b40*/  LEA R5, R0, 0x37800000, 0x17 ;  /* 0x3780000000057811 */ /* 0x000fe200078eb8ff */
[----:B------:R-:W-:-:S05]  /*1b50*/  IMAD.SHL.U32 R0, R3, 0x200000, RZ ;  /* 0x0020000003007824 */ /* 0x000fca00078e00ff */
[----:B------:R-:W-:-:S07]  /*1b60*/  LOP3.LUT R0, R5, R0, R6, 0xfe, !PT ;  /* 0x0000000005007212 */ /* 0x000fce00078efe06 */
.L_x_27240:
[----:B------:R-:W-:Y:S05]  /*1b70*/  BSYNC B0 ;  /* 0x0000000000007941 */ /* 0x000fea0003800000 */
.L_x_27239:
[----:B------:R-:W0:Y:S02]  /*1b80*/  F2I.FTZ.TRUNC.NTZ R0, R0 ;  /* 0x0000000000007305 */ /* 0x000e24000021f100 */
[----:B0-----:R-:W-:Y:S01]  /*1b90*/  PRMT R19, R0, 0x7610, R19 ;  /* 0x0000761000137816 */ /* 0x001fe20000000013 */
[----:B------:R-:W-:Y:S06]  /*1ba0*/  BRA `(.L_x_27220) ;  /* 0x00000000009c7947 */ /* 0x000fec0003800000 */
.L_x_27232:
        /* <DEDUP_REMOVED lines=14> */
.L_x_27246:
[----:B------:R-:W-:Y:S05]  /*1c90*/  BSYNC B0 ;  /* 0x0000000000007941 */ /* 0x000fea0003800000 */
.L_x_27245:
[----:B------:R-:W0:Y:S02]  /*1ca0*/  F2I.FTZ.TRUNC.NTZ R0, R0 ;  /* 0x0000000000007305 */ /* 0x000e24000021f100 */
[----:B0-----:R-:W-:Y:S01]  /*1cb0*/  PRMT R19, R0, 0x7610, R19 ;  /* 0x0000761000137816 */ /* 0x001fe20000000013 */
[----:B------:R-:W-:Y:S06]  /*1cc0*/  BRA `(.L_x_27220) ;  /* 0x0000000000547947 */ /* 0x000fec0003800000 */
.L_x_27219:
        /* <DEDUP_REMOVED lines=16> */
.L_x_27247:
[----:B------:R-:W-:Y:S01]  /*1dd0*/  PRMT R19, RZ, 0x7610, R19 ;  /* 0x00007610ff137816 */ /* 0x000fe20000000013 */
[----:B------:R-:W-:Y:S06]  /*1de0*/  BRA `(.L_x_27220) ;  /* 0x00000000000c7947 */ /* 0x000fec0003800000 */
.L_x_27244:
[----:B------:R0:W5:Y:S01]  /*1df0*/  LDG.E.U8 R19, desc[UR36][R4.64] ;  /* 0x0000002404137981 */ /* 0x000162000c1e1100 */
[----:B------:R-:W-:Y:S05]  /*1e00*/  BRA `(.L_x_27220) ;  /* 0x0000000000047947 */ /* 0x000fea0003800000 */
.L_x_27243:
[----:B------:R0:W5:Y:S02]  /*1e10*/  LDG.E.U8 R19, desc[UR36][R4.64] ;  /* 0x0000002404137981 */ /* 0x000164000c1e1100 */
.L_x_27220:
[----:B------:R-:W2:Y:S02]  /*1e20*/  S2R R27, SR_TID.X ;  /* 0x00000000001b7919 */ /* 0x000ea40000002100 */
[----:B--2---:R-:W-:-:S07]  /*1e30*/  VIADD R27, R27, 0x80 ;  /* 0x000000801b1b7836 */ /* 0x004fce0000000000 */
.L_x_27181:
[----:B------:R-:W-:Y:S05]  /*1e40*/  BSYNC B6 ;  /* 0x0000000000067941 */ /* 0x000fea0003800000 */
.L_x_27180:
        /* <DEDUP_REMOVED lines=23> */
.L_x_27253:
[----:B------:R0:W5:Y:S01]  /*1fc0*/  LDG.E.U8 R17, desc[UR36][R4.64] ;  /* 0x0000002404117981 */ /* 0x000162000c1e1100 */
[----:B------:R-:W-:Y:S05]  /*1fd0*/  BRA `(.L_x_27255) ;  /* 0x0000000c00547947 */ /* 0x000fea0003800000 */
.L_x_27252:
        /* <DEDUP_REMOVED lines=8> */
.L_x_27257:
[----:B------:R0:W5:Y:S01]  /*2060*/  LDG.E.U8 R17, desc[UR36][R4.64] ;  /* 0x0000002404117981 */ /* 0x000162000c1e1100 */
[----:B------:R-:W-:Y:S05]  /*2070*/  BRA `(.L_x_27255) ;  /* 0x0000000c002c7947 */ /* 0x000fea0003800000 */
.L_x_27256:
[----:B------:R0:W5:Y:S01]  /*2080*/  LDG.E.U16 R17, desc[UR36][R4.64] ;  /* 0x0000002404117981 */ /* 0x000162000c1e1500 */
[----:B------:R-:W-:Y:S05]  /*2090*/  BRA `(.L_x_27255) ;  /* 0x0000000c00247947 */ /* 0x000fea0003800000 */
.L_x_27251:
        /* <DEDUP_REMOVED lines=9> */
.L_x_27259:
[----:B------:R-:W2:Y:S02]  /*2130*/  LDG.E.U16 R0, desc[UR36][R4.64] ;  /* 0x0000002404007981 */ /* 0x000ea4000c1e1500 */
[----:B--2---:R-:W-:-:S06]  /*2140*/  HADD2.F32 R0, -RZ, R0.H0_H0 ;  /* 0x20000000ff007230 */ /* 0x004fcc0000004100 */
[----:B------:R-:W0:Y:S02]  /*2150*/  F2I.FTZ.TRUNC.NTZ R0, R0 ;  /* 0x0000000000007305 */ /* 0x000e24000021f100 */
[----:B0-----:R-:W-:Y:S01]  /*2160*/  PRMT R17, R0, 0x7610, R17 ;  /* 0x0000761000117816 */ /* 0x001fe20000000011 */
[----:B------:R-:W-:Y:S06]  /*2170*/  BRA `(.L_x_27255) ;  /* 0x0000000800ec7947 */ /* 0x000fec0003800000 */
.L_x_27258:
        /* <DEDUP_REMOVED lines=9> */
.L_x_27261:
[----:B------:R-:W2:Y:S02]  /*2210*/  LDG.E.U16 R4, desc[UR36][R4.64] ;  /* 0x0000002404047981 */ /* 0x000ea4000c1e1500 */
[----:B--2---:R-:W-:-:S06]  /*2220*/  HADD2.F32 R0, -RZ, R4.H0_H0 ;  /* 0x20000004ff007230 */ /* 0x004fcc0000004100 */
[----:B------:R-:W0:Y:S02]  /*2230*/  F2I.FTZ.TRUNC.NTZ R0, R0 ;  /* 0x0000000000007305 */ /* 0x000e24000021f100 */
[----:B0-----:R-:W-:Y:S01]  /*2240*/  PRMT R17, R0, 0x7610, R17 ;  /* 0x0000761000117816 */ /* 0x001fe20000000011 */
[----:B------:R-:W-:Y:S06]  /*2250*/  BRA `(.L_x_27255) ;  /* 0x0000000800b47947 */ /* 0x000fec0003800000 */
.L_x_27260:
[----:B------:R-:W2:Y:S02]  /*2260*/  LDG.E.64 R4, desc[UR36][R4.64] ;  /* 0x0000002404047981 */ /* 0x000ea4000c1e1b00 */
[----:B--2---:R0:W1:Y:S01]  /*2270*/  F2I.F64.TRUNC R17, R4 ;  /* 0x0000000400117311 */ /* 0x004062000030d100 */
[----:B------:R-:W-:Y:S05]  /*2280*/  BRA `(.L_x_27255) ;  /* 0x0000000800a87947 */ /* 0x000fea0003800000 */
.L_x_27250:
        /* <DEDUP_REMOVED lines=12> */
.L_x_27264:
[----:B------:R-:W2:Y:S02]  /*2350*/  LDG.E.64 R4, desc[UR36][R4.64] ;  /* 0x0000002404047981 */ /* 0x000ea4000c1e1b00 */
[----:B--2---:R0:W1:Y:S01]  /*2360*/  F2I.F64.TRUNC R17, R4 ;  /* 0x0000000400117311 */ /* 0x004062000030d100 */
[----:B------:R-:W-:Y:S05]  /*2370*/  BRA `(.L_x_27255) ;  /* 0x00000008006c7947 */ /* 0x000fea0003800000 */
.L_x_27263:
        /* <DEDUP_REMOVED lines=28> */
.L_x_27266:
        /* <DEDUP_REMOVED lines=15> */
.L_x_27265:
[----:B------:R-:W2:Y:S02]  /*2630*/  LDG.E.U16 R0, desc[UR36][R4.64] ;  /* 0x0000002404007981 */ /* 0x000ea4000c1e1500 */
[----:B--2---:R-:W-:-:S06]  /*2640*/  IMAD.U32 R0, R0, 0x10000, RZ ;  /* 0x0001000000007824 */ /* 0x004fcc00078e00ff */
[----:B------:R-:W0:Y:S02]  /*2650*/  F2I.FTZ.TRUNC.NTZ R0, R0 ;  /* 0x0000000000007305 */ /* 0x000e24000021f100 */
[----:B0-----:R-:W-:Y:S01]  /*2660*/  PRMT R17, R0, 0x7610, R17 ;  /* 0x0000761000117816 */ /* 0x001fe20000000011 */
[----:B------:R-:W-:Y:S06]  /*2670*/  BRA `(.L_x_27255) ;  /* 0x0000000400ac7947 */ /* 0x000fec0003800000 */
.L_x_27262:
        /* <DEDUP_REMOVED lines=10> */
.L_x_27269:
        /* <DEDUP_REMOVED lines=21> */
.L_x_27273:
[----:B------:R-:W-:Y:S05]  /*2870*/  BSYNC B1 ;  /* 0x0000000000017941 */ /* 0x000fea0003800000 */
.L_x_27272:
[----:B------:R-:W-:Y:S01]  /*2880*/  LEA R5, R0, 0x3b800000, 0x17 ;  /* 0x3b80000000057811 */ /* 0x000fe200078eb8ff */
[----:B------:R-:W-:-:S05]  /*2890*/  IMAD.SHL.U32 R0, R3, 0x100000, RZ ;  /* 0x0010000003007824 */ /* 0x000fca00078e00ff */
[----:B------:R-:W-:-:S07]  /*28a0*/  LOP3.LUT R0, R5, R0, R6, 0xfe, !PT ;  /* 0x0000000005007212 */ /* 0x000fce00078efe06 */
.L_x_27271:
[----:B------:R-:W-:Y:S05]  /*28b0*/  BSYNC B0 ;  /* 0x0000000000007941 */ /* 0x000fea0003800000 */
.L_x_27270:
[----:B------:R-:W0:Y:S02]  /*28c0*/  F2I.FTZ.TRUNC.NTZ R0, R0 ;  /* 0x0000000000007305 */ /* 0x000e24000021f100 */
[----:B0-----:R-:W-:Y:S01]  /*28d0*/  PRMT R17, R0, 0x7610, R17 ;  /* 0x0000761000117816 */ /* 0x001fe20000000011 */
[----:B------:R-:W-:Y:S06]  /*28e0*/  BRA `(.L_x_27255) ;  /* 0x0000000400107947 */ /* 0x000fec0003800000 */
.L_x_27268:
        /* <DEDUP_REMOVED lines=21> */
.L_x_27277:
[----:B------:R-:W-:Y:S05]  /*2a40*/  BSYNC B1 ;  /* 0x0000000000017941 */ /* 0x000fea0003800000 */
.L_x_27276:
[----:B------:R-:W-:Y:S01]  /*2a50*/  LEA R5, R0, 0x37800000, 0x17 ;  /* 0x3780000000057811 */ /* 0x000fe200078eb8ff */
[----:B------:R-:W-:-:S05]  /*2a60*/  IMAD.SHL.U32 R0, R3, 0x200000, RZ ;  /* 0x0020000003007824 */ /* 0x000fca00078e00ff */
[----:B------:R-:W-:-:S07]  /*2a70*/  LOP3.LUT R0, R5, R0, R6, 0xfe, !PT ;  /* 0x0000000005007212 */ /* 0x000fce00078efe06 */
.L_x_27275:
[----:B------:R-:W-:Y:S05]  /*2a80*/  BSYNC B0 ;  /* 0x0000000000007941 */ /* 0x000fea0003800000 */
.L_x_27274:
[----:B------:R-:W0:Y:S02]  /*2a90*/  F2I.FTZ.TRUNC.NTZ R0, R0 ;  /* 0x0000000000007305 */ /* 0x000e24000021f100 */
[----:B0-----:R-:W-:Y:S01]  /*2aa0*/  PRMT R17, R0, 0x7610, R17 ;  /* 0x0000761000117816 */ /* 0x001fe20000000011 */
[----:B------:R-:W-:Y:S06]  /*2ab0*/  BRA `(.L_x_27255) ;  /* 0x00000000009c7947 */ /* 0x000fec0003800000 */
.L_x_27267:
        /* <DEDUP_REMOVED lines=14> */
.L_x_27281:
[----:B------:R-:W-:Y:S05]  /*2ba0*/  BSYNC B0 ;  /* 0x0000000000007941 */ /* 0x000fea0003800000 */
.L_x_27280:
[----:B------:R-:W0:Y:S02]  /*2bb0*/  F2I.FTZ.TRUNC.NTZ R0, R0 ;  /* 0x0000000000007305 */ /* 0x000e24000021f100 */
[----:B0-----:R-:W-:Y:S01]  /*2bc0*/  PRMT R17, R0, 0x7610, R17 ;  /* 0x0000761000117816 */ /* 0x001fe20000000011 */
[----:B------:R-:W-:Y:S06]  /*2bd0*/  BRA `(.L_x_27255) ;  /* 0x0000000000547947 */ /* 0x000fec0003800000 */
.L_x_27254:
        /* <DEDUP_REMOVED lines=16> */
.L_x_27282:
[----:B------:R-:W-:Y:S01]  /*2ce0*/  PRMT R17, RZ, 0x7610, R17 ;  /* 0x00007610ff117816 */ /* 0x000fe20000000011 */
[----:B------:R-:W-:Y:S06]  /*2cf0*/  BRA `(.L_x_27255) ;  /* 0x00000000000c7947 */ /* 0x000fec0003800000 */
.L_x_27279:
[----:B------:R2:W5:Y:S01]  /*2d00*/  LDG.E.U8 R17, desc[UR36][R4.64] ;  /* 0x0000002404117981 */ /* 0x000562000c1e1100 */
[----:B------:R-:W-:Y:S05]  /*2d10*/  BRA `(.L_x_27255) ;  /* 0x0000000000047947 */ /* 0x000fea0003800000 */
.L_x_27278:
[----:B------:R3:W5:Y:S02]  /*2d20*/  LDG.E.U8 R17, desc[UR36][R4.64] ;  /* 0x0000002404117981 */ /* 0x000764000c1e1100 */
.L_x_27255:
        /* <DEDUP_REMOVED lines=18> */
.L_x_27286:
[----:B------:R0:W5:Y:S01]  /*2e50*/  LDG.E.U8 R22, desc[UR36][R4.64] ;  /* 0x0000002404167981 */ /* 0x000162000c1e1100 */
[----:B------:R-:W-:Y:S05]  /*2e60*/  BRA `(.L_x_27288) ;  /* 0x0000000c00547947 */ /* 0x000fea0003800000 */
.L_x_27285:
        /* <DEDUP_REMOVED lines=8> */
.L_x_27290:
[----:B------:R0:W5:Y:S01]  /*2ef0*/  LDG.E.U8 R22, desc[UR36][R4.64] ;  /* 0x0000002404167981 */ /* 0x000162000c1e1100 */
[----:B------:R-:W-:Y:S05]  /*2f00*/  BRA `(.L_x_27288) ;  /* 0x0000000c002c7947 */ /* 0x000fea0003800000 */
.L_x_27289:
[----:B------:R0:W5:Y:S01]  /*2f10*/  LDG.E.U16 R22, desc[UR36][R4.64] ;  /* 0x0000002404167981 */ /* 0x000162000c1e1500 */
[----:B------:R-:W-:Y:S05]  /*2f20*/  BRA `(.L_x_27288) ;  /* 0x0000000c00247947 */ /* 0x000fea0003800000 */
.L_x_27284:
        /* <DEDUP_REMOVED lines=9> */
.L_x_27292:
[----:B------:R-:W2:Y:S02]  /*2fc0*/  LDG.E.U16 R0, desc[UR36][R4.64] ;  /* 0x0000002404007981 */ /* 0x000ea4000c1e1500 */
[----:B--2---:R-:W-:-:S06]  /*2fd0*/  HADD2.F32 R0, -RZ, R0.H0_H0 ;  /* 0x20000000ff007230 */ /* 0x004fcc0000004100 */
[----:B------:R-:W0:Y:S02]  /*2fe0*/  F2I.FTZ.TRUNC.NTZ R0, R0 ;  /* 0x0000000000007305 */ /* 0x000e24000021f100 */
[----:B0-----:R-:W-:Y:S01]  /*2ff0*/  PRMT R22, R0, 0x7610, R22 ;  /* 0x0000761000167816 */ /* 0x001fe20000000016 */
[----:B------:R-:W-:Y:S06]  /*3000*/  BRA `(.L_x_27288) ;  /* 0x0000000800ec7947 */ /* 0x000fec0003800000 */
.L_x_27291:
        /* <DEDUP_REMOVED lines=9> */
.L_x_27294:
[----:B------:R-:W2:Y:S02]  /*30a0*/  LDG.E.U16 R4, desc[UR36][R4.64] ;  /* 0x0000002404047981 */ /* 0x000ea4000c1e1500 */
[----:B--2---:R-:W-:-:S06]  /*30b0*/  HADD2.F32 R0, -RZ, R4.H0_H0 ;  /* 0x20000004ff007230 */ /* 0x004fcc0000004100 */
[----:B------:R-:W0:Y:S02]  /*30c0*/  F2I.FTZ.TRUNC.NTZ R0, R0 ;  /* 0x0000000000007305 */ /* 0x000e24000021f100 */
[----:B0-----:R-:W-:Y:S01]  /*30d0*/  PRMT R22, R0, 0x7610, R22 ;  /* 0x0000761000167816 */ /* 0x001fe20000000016 */
[----:B------:R-:W-:Y:S06]  /*30e0*/  BRA `(.L_x_27288) ;  /* 0x0000000800b47947 */ /* 0x000fec0003800000 */
.L_x_27293:
[----:B------:R-:W2:Y:S02]  /*30f0*/  LDG.E.64 R4, desc[UR36][R4.64] ;  /* 0x0000002404047981 */ /* 0x000ea4000c1e1b00 */
[----:B--2---:R0:W2:Y:S01]  /*3100*/  F2I.F64.TRUNC R22, R4 ;  /* 0x0000000400167311 */ /* 0x0040a2000030d100 */
[----:B------:R-:W-:Y:S05]  /*3110*/  BRA `(.L_x_27288) ;  /* 0x0000000800a87947 */ /* 0x000fea0003800000 */
.L_x_27283:
        /* <DEDUP_REMOVED lines=12> */
.L_x_27297:
[----:B------:R-:W2:Y:S02]  /*31e0*/  LDG.E.64 R4, desc[UR36][R4.64] ;  /* 0x0000002404047981 */ /* 0x000ea4000c1e1b00 */
[----:B--2---:R4:W0:Y:S01]  /*31f0*/  F2I.F64.TRUNC R22, R4 ;  /* 0x0000000400167311 */ /* 0x004822000030d100 */
[----:B------:R-:W-:Y:S05]  /*3200*/  BRA `(.L_x_27288) ;  /* 0x00000008006c7947 */ /* 0x000fea0003800000 */
.L_x_27296:
        /* <DEDUP_REMOVED lines=28> */
.L_x_27299:
        /* <DEDUP_REMOVED lines=15> */
.L_x_27298:
[----:B------:R-:W2:Y:S02]  /*34c0*/  LDG.E.U16 R0, desc[UR36][R4.64] ;  /* 0x0000002404007981 */ /* 0x000ea4000c1e1500 */
[----:B--2---:R-:W-:-:S06]  /*34d0*/  IMAD.U32 R0, R0, 0x10000, RZ ;  /* 0x0001000000007824 */ /* 0x004fcc00078e00ff */
[----:B------:R-:W0:Y:S02]  /*34e0*/  F2I.FTZ.TRUNC.NTZ R0, R0 ;  /* 0x0000000000007305 */ /* 0x000e24000021f100 */
[----:B0-----:R-:W-:Y:S01]  /*34f0*/  PRMT R22, R0, 0x7610, R22 ;  /* 0x0000761000167816 */ /* 0x001fe20000000016 */
[----:B------:R-:W-:Y:S06]  /*3500*/  BRA `(.L_x_27288) ;  /* 0x0000000400ac7947 */ /* 0x000fec0003800000 */
.L_x_27295:
        /* <DEDUP_REMOVED lines=10> */
.L_x_27302:
        /* <DEDUP_REMOVED lines=21> */
.L_x_27306:
[----:B------:R-:W-:Y:S05]  /*3700*/  BSYNC B1 ;  /* 0x0000000000017941 */ /* 0x000fea0003800000 */
.L_x_27305:
[----:B------:R-:W-:Y:S01]  /*3710*/  LEA R5, R0, 0x3b800000, 0x17 ;  /* 0x3b80000000057811 */ /* 0x000fe200078eb8ff */
[----:B------:R-:W-:-:S05]  /*3720*/  IMAD.SHL.U32 R0, R3, 0x100000, RZ ;  /* 0x0010000003007824 */ /* 0x000fca00078e00ff */
[----:B------:R-:W-:-:S07]  /*3730*/  LOP3.LUT R0, R5, R0, R6, 0xfe, !PT ;  /* 0x0000000005007212 */ /* 0x000fce00078efe06 */
.L_x_27304:
[----:B------:R-:W-:Y:S05]  /*3740*/  BSYNC B0 ;  /* 0x0000000000007941 */ /* 0x000fea0003800000 */
.L_x_27303:
[----:B------:R-:W0:Y:S02]  /*3750*/  F2I.FTZ.TRUNC.NTZ R0, R0 ;  /* 0x0000000000007305 */ /* 0x000e24000021f100 */
[----:B0-----:R-:W-:Y:S01]  /*3760*/  PRMT R22, R0, 0x7610, R22 ;  /* 0x0000761000167816 */ /* 0x001fe20000000016 */
[----:B------:R-:W-:Y:S06]  /*3770*/  BRA `(.L_x_27288) ;  /* 0x0000000400107947 */ /* 0x000fec0003800000 */
.L_x_27301:
        /* <DEDUP_REMOVED lines=21> */
.L_x_27310:
[----:B------:R-:W-:Y:S05]  /*38d0*/  BSYNC B1 ;  /* 0x0000000000017941 */ /* 0x000fea0003800000 */
.L_x_27309:
[----:B------:R-:W-:Y:S01]  /*38e0*/  LEA R5, R0, 0x37800000, 0x17 ;  /* 0x3780000000057811 */ /* 0x000fe200078eb8ff */
[----:B------:R-:W-:-:S05]  /*38f0*/  IMAD.SHL.U32 R0, R3, 0x200000, RZ ;  /* 0x0020000003007824 */ /* 0x000fca00078e00ff */
[----:B------:R-:W-:-:S07]  /*3900*/  LOP3.LUT R0, R5, R0, R6, 0xfe, !PT ;  /* 0x0000000005007212 */ /* 0x000fce00078efe06 */
.L_x_27308:
[----:B------:R-:W-:Y:S05]  /*3910*/  BSYNC B0 ;  /* 0x0000000000007941 */ /* 0x000fea0003800000 */
.L_x_27307:
[----:B------:R-:W0:Y:S02]  /*3920*/  F2I.FTZ.TRUNC.NTZ R0, R0 ;  /* 0x0000000000007305 */ /* 0x000e24000021f100 */
[----:B0-----:R-:W-:Y:S01]  /*3930*/  PRMT R22, R0, 0x7610, R22 ;  /* 0x0000761000167816 */ /* 0x001fe20000000016 */
[----:B------:R-:W-:Y:S06]  /*3940*/  BRA `(.L_x_27288) ;  /* 0x00000000009c7947 */ /* 0x000fec0003800000 */
.L_x_27300:
        /* <DEDUP_REMOVED lines=14> */
.L_x_27314:
[----:B------:R-:W-:Y:S05]  /*3a30*/  BSYNC B0 ;  /* 0x0000000000007941 */ /* 0x000fea0003800000 */
.L_x_27313:
[----:B------:R-:W0:Y:S02]  /*3a40*/  F2I.FTZ.TRUNC.NTZ R0, R0 ;  /* 0x0000000000007305 */ /* 0x000e24000021f100 */
[----:B0-----:R-:W-:Y:S01]  /*3a50*/  PRMT R22, R0, 0x7610, R22 ;  /* 0x0000761000167816 */ /* 0x001fe20000000016 */
[----:B------:R-:W-:Y:S06]  /*3a60*/  BRA `(.L_x_27288) ;  /* 0x0000000000547947 */ /* 0x000fec0003800000 */
.L_x_27287:
        /* <DEDUP_REMOVED lines=16> */
.L_x_27315:
[----:B------:R-:W-:Y:S01]  /*3b70*/  PRMT R22, RZ, 0x7610, R22 ;  /* 0x00007610ff167816 */ /* 0x000fe20000000016 */
[----:B------:R-:W-:Y:S06]  /*3b80*/  BRA `(.L_x_27288) ;  /* 0x00000000000c7947 */ /* 0x000fec0003800000 */
.L_x_27312:
[----:B------:R2:W5:Y:S01]  /*3b90*/  LDG.E.U8 R22, desc[UR36][R4.64] ;  /* 0x0000002404167981 */ /* 0x000562000c1e1100 */
[----:B------:R-:W-:Y:S05]  /*3ba0*/  BRA `(.L_x_27288) ;  /* 0x0000000000047947 */ /* 0x000fea0003800000 */
.L_x_27311:
[----:B------:R3:W5:Y:S02]  /*3bb0*/  LDG.E.U8 R22, desc[UR36][R4.64] ;  /* 0x0000002404167981 */ /* 0x000764000c1e1100 */
.L_x_27288:
[----:B------:R-:W-:-:S07]  /*3bc0*/  VIADD R27, R27, 0x80 ;  /* 0x000000801b1b7836 */ /* 0x000fce0000000000 */
.L_x_27249:
[----:B------:R-:W-:Y:S05]  /*3bd0*/  BSYNC B6 ;  /* 0x0000000000067941 */ /* 0x000fea0003800000 */
.L_x_27248:
        /* <DEDUP_REMOVED lines=25> */
.L_x_27321:
[----:B------:R0:W5:Y:S01]  /*3d70*/  LDG.E.U8 R24, desc[UR36][R4.64] ;  /* 0x0000002404187981 */ /* 0x000162000c1e1100 */
[----:B------:R-:W-:Y:S05]  /*3d80*/  BRA `(.L_x_27323) ;  /* 0x0000000c00547947 */ /* 0x000fea0003800000 */
.L_x_27320:
        /* <DEDUP_REMOVED lines=8> */
.L_x_27325:
[----:B------:R0:W5:Y:S01]  /*3e10*/  LDG.E.U8 R24, desc[UR36][R4.64] ;  /* 0x0000002404187981 */ /* 0x000162000c1e1100 */
[----:B------:R-:W-:Y:S05]  /*3e20*/  BRA `(.L_x_27323) ;  /* 0x0000000c002c7947 */ /* 0x000fea0003800000 */
.L_x_27324:
[----:B------:R0:W5:Y:S01]  /*3e30*/  LDG.E.U16 R24, desc[UR36][R4.64] ;  /* 0x0000002404187981 */ /* 0x000162000c1e1500 */
[----:B------:R-:W-:Y:S05]  /*3e40*/  BRA `(.L_x_27323) ;  /* 0x0000000c00247947 */ /* 0x000fea0003800000 */
.L_x_27319:
        /* <DEDUP_REMOVED lines=9> */
.L_x_27327:
[----:B------:R-:W2:Y:S02]  /*3ee0*/  LDG.E.U16 R0, desc[UR36][R4.64] ;  /* 0x0000002404007981 */ /* 0x000ea4000c1e1500 */
[----:B--2---:R-:W-:-:S06]  /*3ef0*/  HADD2.F32 R0, -RZ, R0.H0_H0 ;  /* 0x20000000ff007230 */ /* 0x004fcc0000004100 */
[----:B------:R-:W0:Y:S02]  /*3f00*/  F2I.FTZ.TRUNC.NTZ R0, R0 ;  /* 0x0000000000007305 */ /* 0x000e24000021f100 */
[----:B0-----:R-:W-:Y:S01]  /*3f10*/  PRMT R24, R0, 0x7610, R24 ;  /* 0x0000761000187816 */ /* 0x001fe20000000018 */
[----:B------:R-:W-:Y:S06]  /*3f20*/  BRA `(.L_x_27323) ;  /* 0x0000000800ec7947 */ /* 0x000fec0003800000 */
.L_x_27326:
        /* <DEDUP_REMOVED lines=9> */
.L_x_27329:
[----:B------:R-:W2:Y:S02]  /*3fc0*/  LDG.E.U16 R4, desc[UR36][R4.64] ;  /* 0x0000002404047981 */ /* 0x000ea4000c1e1500 */
[----:B--2---:R-:W-:-:S06]  /*3fd0*/  HADD2.F32 R0, -RZ, R4.H0_H0 ;  /* 0x20000004ff007230 */ /* 0x004fcc0000004100 */
[----:B------:R-:W0:Y:S02]  /*3fe0*/  F2I.FTZ.TRUNC.NTZ R0, R0 ;  /* 0x0000000000007305 */ /* 0x000e24000021f100 */
[----:B0-----:R-:W-:Y:S01]  /*3ff0*/  PRMT R24, R0, 0x7610, R24 ;  /* 0x0000761000187816 */ /* 0x001fe20000000018 */
[----:B------:R-:W-:Y:S06]  /*4000*/  BRA `(.L_x_27323) ;  /* 0x0000000800b47947 */ /* 0x000fec0003800000 */
.L_x_27328:
[----:B------:R-:W2:Y:S02]  /*4010*/  LDG.E.64 R4, desc[UR36][R4.64] ;  /* 0x0000002404047981 */ /* 0x000ea4000c1e1b00 */
[----:B--2---:R0:W1:Y:S01]  /*4020*/  F2I.F64.TRUNC R24, R4 ;  /* 0x0000000400187311 */ /* 0x004062000030d100 */
[----:B------:R-:W-:Y:S05]  /*4030*/  BRA `(.L_x_27323) ;  /* 0x0000000800a87947 */ /* 0x000fea0003800000 */
.L_x_27318:
        /* <DEDUP_REMOVED lines=12> */
.L_x_27332:
[----:B------:R-:W2:Y:S02]  /*4100*/  LDG.E.64 R4, desc[UR36][R4.64] ;  /* 0x0000002404047981 */ /* 0x000ea4000c1e1b00 */
[----:B--2---:R0:W1:Y:S01]  /*4110*/  F2I.F64.TRUNC R24, R4 ;  /* 0x0000000400187311 */ /* 0x004062000030d100 */
[----:B------:R-:W-:Y:S05]  /*4120*/  BRA `(.L_x_27323) ;  /* 0x00000008006c7947 */ /* 0x000fea0003800000 */
.L_x_27331:
        /* <DEDUP_REMOVED lines=28> */
.L_x_27334:
        /* <DEDUP_REMOVED lines=15> */
.L_x_27333:
[----:B------:R-:W2:Y:S02]  /*43e0*/  LDG.E.U16 R0, desc[UR36][R4.64] ;  /* 0x0000002404007981 */ /* 0x000ea4000c1e1500 */
[----:B--2---:R-:W-:-:S06]  /*43f0*/  IMAD.U32 R0, R0, 0x10000, RZ ;  /* 0x0001000000007824 */ /* 0x004fcc00078e00ff */
[----:B------:R-:W0:Y:S02]  /*4400*/  F2I.FTZ.TRUNC.NTZ R0, R0 ;  /* 0x0000000000007305 */ /* 0x000e24000021f100 */
[----:B0-----:R-:W-:Y:S01]  /*4410*/  PRMT R24, R0, 0x7610, R24 ;  /* 0x0000761000187816 */ /* 0x001fe20000000018 */
[----:B------:R-:W-:Y:S06]  /*4420*/  BRA `(.L_x_27323) ;  /* 0x0000000400ac7947 */ /* 0x000fec0003800000 */
.L_x_27330:
        /* <DEDUP_REMOVED lines=10> */
.L_x_27337:
        /* <DEDUP_REMOVED lines=21> */
.L_x_27341:
[----:B------:R-:W-:Y:S05]  /*4620*/  BSYNC B1 ;  /* 0x0000000000017941 */ /* 0x000fea0003800000 */
.L_x_27340:
[----:B------:R-:W-:Y:S01]  /*4630*/  LEA R5, R0, 0x3b800000, 0x17 ;  /* 0x3b80000000057811 */ /* 0x000fe200078eb8ff */
[----:B------:R-:W-:-:S05]  /*4640*/  IMAD.SHL.U32 R0, R3, 0x100000, RZ ;  /* 0x0010000003007824 */ /* 0x000fca00078e00ff */
[----:B------:R-:W-:-:S07]  /*4650*/  LOP3.LUT R0, R5, R0, R6, 0xfe, !PT ;  /* 0x0000000005007212 */ /* 0x000fce00078efe06 */
.L_x_27339:
[----:B------:R-:W-:Y:S05]  /*4660*/  BSYNC B0 ;  /* 0x0000000000007941 */ /* 0x000fea0003800000 */
.L_x_27338:
[----:B------:R-:W0:Y:S02]  /*4670*/  F2I.FTZ.TRUNC.NTZ R0, R0 ;  /* 0x0000000000007305 */ /* 0x000e24000021f100 */
[----:B0-----:R-:W-:Y:S01]  /*4680*/  PRMT R24, R0, 0x7610, R24 ;  /* 0x0000761000187816 */ /* 0x001fe20000000018 */
[----:B------:R-:W-:Y:S06]  /*4690*/  BRA `(.L_x_27323) ;  /* 0x0000000400107947 */ /* 0x000fec0003800000 */
.L_x_27336:
        /* <DEDUP_REMOVED lines=21> */
.L_x_27345:
[----:B------:R-:W-:Y:S05]  /*47f0*/  BSYNC B1 ;  /* 0x0000000000017941 */ /* 0x000fea0003800000 */
.L_x_27344:
[----:B------:R-:W-:Y:S01]  /*4800*/  LEA R5, R0, 0x37800000, 0x17 ;  /* 0x3780000000057811 */ /* 0x000fe200078eb8ff */
[----:B------:R-:W-:-:S05]  /*4810*/  IMAD.SHL.U32 R0, R3, 0x200000, RZ ;  /* 0x0020000003007824 */ /* 0x000fca00078e00ff */
[----:B------:R-:W-:-:S07]  /*4820*/  LOP3.LUT R0, R5, R0, R6, 0xfe, !PT ;  /* 0x0000000005007212 */ /* 0x000fce00078efe06 */
.L_x_27343:
[----:B------:R-:W-:Y:S05]  /*4830*/  BSYNC B0 ;  /* 0x0000000000007941 */ /* 0x000fea0003800000 */
.L_x_27342:
[----:B------:R-:W0:Y:S02]  /*4840*/  F2I.FTZ.TRUNC.NTZ R0, R0 ;  /* 0x0000000000007305 */ /* 0x000e24000021f100 */
[----:B0-----:R-:W-:Y:S01]  /*4850*/  PRMT R24, R0, 0x7610, R24 ;  /* 0x0000761000187816 */ /* 0x001fe20000000018 */
[----:B------:R-:W-:Y:S06]  /*4860*/  BRA `(.L_x_27323) ;  /* 0x00000000009c7947 */ /* 0x000fec0003800000 */
.L_x_27335:
        /* <DEDUP_REMOVED lines=14> */
.L_x_27349:
[----:B------:R-:W-:Y:S05]  /*4950*/  BSYNC B0 ;  /* 0x0000000000007941 */ /* 0x000fea0003800000 */
.L_x_27348:
[----:B------:R-:W0:Y:S02]  /*4960*/  F2I.FTZ.TRUNC.NTZ R0, R0 ;  /* 0x0000000000007305 */ /* 0x000e24000021f100 */
[----:B0-----:R-:W-:Y:S01]  /*4970*/  PRMT R24, R0, 0x7610, R24 ;  /* 0x0000761000187816 */ /* 0x001fe20000000018 */
[----:B------:R-:W-:Y:S06]  /*4980*/  BRA `(.L_x_27323) ;  /* 0x0000000000547947 */ /* 0x000fec0003800000 */
.L_x_27322:
        /* <DEDUP_REMOVED lines=16> */
.L_x_27350:
[----:B------:R-:W-:Y:S01]  /*4a90*/  PRMT R24, RZ, 0x7610, R24 ;  /* 0x00007610ff187816 */ /* 0x000fe20000000018 */
[----:B------:R-:W-:Y:S06]  /*4aa0*/  BRA `(.L_x_27323) ;  /* 0x00000000000c7947 */ /* 0x000fec0003800000 */
.L_x_27347:
[----:B------:R3:W5:Y:S01]  /*4ab0*/  LDG.E.U8 R24, desc[UR36][R4.64] ;  /* 0x0000002404187981 */ /* 0x000762000c1e1100 */
[----:B------:R-:W-:Y:S05]  /*4ac0*/  BRA `(.L_x_27323) ;  /* 0x0000000000047947 */ /* 0x000fea0003800000 */
.L_x_27346:
[----:B------:R4:W5:Y:S02]  /*4ad0*/  LDG.E.U8 R24, desc[UR36][R4.64] ;  /* 0x0000002404187981 */ /* 0x000964000c1e1100 */
.L_x_27323:
        /* <DEDUP_REMOVED lines=19> */
.L_x_27354:
[----:B------:R0:W5:Y:S01]  /*4c10*/  LDG.E.U8 R25, desc[UR36][R4.64] ;  /* 0x0000002404197981 */ /* 0x000162000c1e1100 */
[----:B------:R-:W-:Y:S05]  /*4c20*/  BRA `(.L_x_27356) ;  /* 0x0000000c00547947 */ /* 0x000fea0003800000 */
.L_x_27353:
        /* <DEDUP_REMOVED lines=8> */
.L_x_27358:
[----:B------:R0:W5:Y:S01]  /*4cb0*/  LDG.E.U8 R25, desc[UR36][R4.64] ;  /* 0x0000002404197981 */ /* 0x000162000c1e1100 */
[----:B------:R-:W-:Y:S05]  /*4cc0*/  BRA `(.L_x_27356) ;  /* 0x0000000c002c7947 */ /* 0x000fea0003800000 */
.L_x_27357:
[----:B------:R0:W5:Y:S01]  /*4cd0*/  LDG.E.U16 R25, desc[UR36][R4.64] ;  /* 0x0000002404197981 */ /* 0x000162000c1e1500 */
[----:B------:R-:W-:Y:S05]  /*4ce0*/  BRA `(.L_x_27356) ;  /* 0x0000000c00247947 */ /* 0x000fea0003800000 */
.L_x_27352:
        /* <DEDUP_REMOVED lines=9> */
.L_x_27360:
[----:B------:R-:W2:Y:S02]  /*4d80*/  LDG.E.U16 R0, desc[UR36][R4.64] ;  /* 0x0000002404007981 */ /* 0x000ea4000c1e1500 */
[----:B--2---:R-:W-:-:S06]  /*4d90*/  HADD2.F32 R0, -RZ, R0.H0_H0 ;  /* 0x20000000ff007230 */ /* 0x004fcc0000004100 */
[----:B------:R-:W0:Y:S02]  /*4da0*/  F2I.FTZ.TRUNC.NTZ R0, R0 ;  /* 0x0000000000007305 */ /* 0x000e24000021f100 */
[----:B0-----:R-:W-:Y:S01]  /*4db0*/  PRMT R25, R0, 0x7610, R25 ;  /* 0x0000761000197816 */ /* 0x001fe20000000019 */
[----:B------:R-:W-:Y:S06]  /*4dc0*/  BRA `(.L_x_27356) ;  /* 0x0000000800ec7947 */ /* 0x000fec0003800000 */
.L_x_27359:
        /* <DEDUP_REMOVED lines=9> */
.L_x_27362:
[----:B------:R-:W2:Y:S02]  /*4e60*/  LDG.E.U16 R4, desc[UR36][R4.64] ;  /* 0x0000002404047981 */ /* 0x000ea4000c1e1500 */
[----:B--2---:R-:W-:-:S06]  /*4e70*/  HADD2.F32 R0, -RZ, R4.H0_H0 ;  /* 0x20000004ff007230 */ /* 0x004fcc0000004100 */
[----:B------:R-:W0:Y:S02]  /*4e80*/  F2I.FTZ.TRUNC.NTZ R0, R0 ;  /* 0x0000000000007305 */ /* 0x000e24000021f100 */
[----:B0-----:R-:W-:Y:S01]  /*4e90*/  PRMT R25, R0, 0x7610, R25 ;  /* 0x0000761000197816 */ /* 0x001fe20000000019 */
[----:B------:R-:W-:Y:S06]  /*4ea0*/  BRA `(.L_x_27356) ;  /* 0x0000000800b47947 */ /* 0x000fec0003800000 */
.L_x_27361:
[----:B------:R-:W2:Y:S02]  /*4eb0*/  LDG.E.64 R4, desc[UR36][R4.64] ;  /* 0x0000002404047981 */ /* 0x000ea4000c1e1b00 */
[----:B--2---:R0:W1:Y:S01]  /*4ec0*/  F2I.F64.TRUNC R25, R4 ;  /* 0x0000000400197311 */ /* 0x004062000030d100 */
[----:B------:R-:W-:Y:S05]  /*4ed0*/  BRA `(.L_x_27356) ;  /* 0x0000000800a87947 */ /* 0x000fea0003800000 */
.L_x_27351:
        /* <DEDUP_REMOVED lines=12> */
.L_x_27365:
[----:B------:R-:W2:Y:S02]  /*4fa0*/  LDG.E.64 R4, desc[UR36][R4.64] ;  /* 0x0000002404047981 */ /* 0x000ea4000c1e1b00 */
[----:B--2---:R3:W4:Y:S01]  /*4fb0*/  F2I.F64.TRUNC R25, R4 ;  /* 0x0000000400197311 */ /* 0x004722000030d100 */
[----:B------:R-:W-:Y:S05]  /*4fc0*/  BRA `(.L_x_27356) ;  /* 0x00000008006c7947 */ /* 0x000fea0003800000 */
.L_x_27364:
        /* <DEDUP_REMOVED lines=28> */
.L_x_27367:
        /* <DEDUP_REMOVED lines=15> */
.L_x_27366:
[----:B------:R-:W2:Y:S02]  /*5280*/  LDG.E.U16 R0, desc[UR36][R4.64] ;  /* 0x0000002404007981 */ /* 0x000ea4000c1e1500 */
[----:B--2---:R-:W-:-:S06]  /*5290*/  IMAD.U32 R0, R0, 0x10000, RZ ;  /* 0x0001000000007824 */ /* 0x004fcc00078e00ff */
[----:B------:R-:W0:Y:S02]  /*52a0*/  F2I.FTZ.TRUNC.NTZ R0, R0 ;  /* 0x0000000000007305 */ /* 0x000e24000021f100 */
[----:B0-----:R-:W-:Y:S01]  /*52b0*/  PRMT R25, R0, 0x7610, R25 ;  /* 0x0000761000197816 */ /* 0x001fe20000000019 */
[----:B------:R-:W-:Y:S06]  /*52c0*/  BRA `(.L_x_27356) ;  /* 0x0000000400ac7947 */ /* 0x000fec0003800000 */
.L_x_27363:
        /* <DEDUP_REMOVED lines=10> */
.L_x_27370:
        /* <DEDUP_REMOVED lines=21> */
.L_x_27374:
[----:B------:R-:W-:Y:S05]  /*54c0*/  BSYNC B1 ;  /* 0x0000000000017941 */ /* 0x000fea0003800000 */
.L_x_27373:
[----:B------:R-:W-:Y:S01]  /*54d0*/  LEA R5, R0, 0x3b800000, 0x17 ;  /* 0x3b80000000057811 */ /* 0x000fe200078eb8ff */
[----:B------:R-:W-:-:S05]  /*54e0*/  IMAD.SHL.U32 R0, R3, 0x100000, RZ ;  /* 0x0010000003007824 */ /* 0x000fca00078e00ff */
[----:B------:R-:W-:-:S07]  /*54f0*/  LOP3.LUT R0, R5, R0, R6, 0xfe, !PT ;  /* 0x0000000005007212 */ /* 0x000fce00078efe06 */
.L_x_27372:
[----:B------:R-:W-:Y:S05]  /*5500*/  BSYNC B0 ;  /* 0x0000000000007941 */ /* 0x000fea0003800000 */
.L_x_27371:
[----:B------:R-:W0:Y:S02]  /*5510*/  F2I.FTZ.TRUNC.NTZ R0, R0 ;  /* 0x0000000000007305 */ /* 0x000e24000021f100 */
[----:B0-----:R-:W-:Y:S01]  /*5520*/  PRMT R25, R0, 0x7610, R25 ;  /* 0x0000761000197816 */ /* 0x001fe20000000019 */
[----:B------:R-:W-:Y:S06]  /*5530*/  BRA `(.L_x_27356) ;  /* 0x0000000400107947 */ /* 0x000fec0003800000 */
.L_x_27369:
        /* <DEDUP_REMOVED lines=21> */
.L_x_27378:
[----:B------:R-:W-:Y:S05]  /*5690*/  BSYNC B1 ;  /* 0x0000000000017941 */ /* 0x000fea0003800000 */
.L_x_27377:
[----:B------:R-:W-:Y:S01]  /*56a0*/  LEA R5, R0, 0x37800000, 0x17 ;  /* 0x3780000000057811 */ /* 0x000fe200078eb8ff */
[----:B------:R-:W-:-:S05]  /*56b0*/  IMAD.SHL.U32 R0, R3, 0x200000, RZ ;  /* 0x0020000003007824 */ /* 0x000fca00078e00ff */
[----:B------:R-:W-:-:S07]  /*56c0*/  LOP3.LUT R0, R5, R0, R6, 0xfe, !PT ;  /* 0x0000000005007212 */ /* 0x000fce00078efe06 */
.L_x_27376:
[----:B------:R-:W-:Y:S05]  /*56d0*/  BSYNC B0 ;  /* 0x0000000000007941 */ /* 0x000fea0003800000 */
.L_x_27375:
[----:B------:R-:W0:Y:S02]  /*56e0*/  F2I.FTZ.TRUNC.NTZ R0, R0 ;  /* 0x0000000000007305 */ /* 0x000e24000021f100 */
[----:B0-----:R-:W-:Y:S01]  /*56f0*/  PRMT R25, R0, 0x7610, R25 ;  /* 0x0000761000197816 */ /* 0x001fe20000000019 */
[----:B------:R-:W-:Y:S06]  /*5700*/  BRA `(.L_x_27356) ;  /* 0x00000000009c7947 */ /* 0x000fec0003800000 */
.L_x_27368:
        /* <DEDUP_REMOVED lines=14> */
.L_x_27382:
[----:B------:R-:W-:Y:S05]  /*57f0*/  BSYNC B0 ;  /* 0x0000000000007941 */ /* 0x000fea0003800000 */
.L_x_27381:
[----:B------:R-:W0:Y:S02]  /*5800*/  F2I.FTZ.TRUNC.NTZ R0, R0 ;  /* 0x0000000000007305 */ /* 0x000e24000021f100 */
[----:B0-----:R-:W-:Y:S01]  /*5810*/  PRMT R25, R0, 0x7610, R25 ;  /* 0x0000761000197816 */ /* 0x001fe20000000019 */
[----:B------:R-:W-:Y:S06]  /*5820*/  BRA `(.L_x_27356) ;  /* 0x0000000000547947 */ /* 0x000fec0003800000 */
.L_x_27355:
        /* <DEDUP_REMOVED lines=16> */
.L_x_27383:
[----:B------:R-:W-:Y:S01]  /*5930*/  PRMT R25, RZ, 0x7610, R25 ;  /* 0x00007610ff197816 */ /* 0x000fe20000000019 */
[----:B------:R-:W-:Y:S06]  /*5940*/  BRA `(.L_x_27356) ;  /* 0x00000000000c7947 */ /* 0x000fec0003800000 */
.L_x_27380:
[----:B------:R1:W5:Y:S01]  /*5950*/  LDG.E.U8 R25, desc[UR36][R4.64] ;  /* 0x0000002404197981 */ /* 0x000362000c1e1100 */
[----:B------:R-:W-:Y:S05]  /*5960*/  BRA `(.L_x_27356) ;  /* 0x0000000000047947 */ /* 0x000fea0003800000 */
.L_x_27379:
[----:B------:R2:W5:Y:S02]  /*5970*/  LDG.E.U8 R25, desc[UR36][R4.64] ;  /* 0x0000002404197981 */ /* 0x000564000c1e1100 */
.L_x_27356:
[----:B------:R-:W-:-:S07]  /*5980*/  VIADD R27, R27, 0x80 ;  /* 0x000000801b1b7836 */ /* 0x000fce0000000000 */
.L_x_27317:
[----:B------:R-:W-:Y:S05]  /*5990*/  BSYNC B6 ;  /* 0x0000000000067941 */ /* 0x000fea0003800000 */
.L_x_27316:
        /* <DEDUP_REMOVED lines=23> */
.L_x_27389:
[----:B------:R0:W5:Y:S01]  /*5b10*/  LDG.E.U8 R26, desc[UR36][R4.64] ;  /* 0x00000024041a7981 */ /* 0x000162000c1e1100 */
[----:B------:R-:W-:Y:S05]  /*5b20*/  BRA `(.L_x_27391) ;  /* 0x0000000c00587947 */ /* 0x000fea0003800000 */
.L_x_27388:
        /* <DEDUP_REMOVED lines=8> */
.L_x_27393:
[----:B------:R3:W5:Y:S01]  /*5bb0*/  LDG.E.U8 R26, desc[UR36][R4.64] ;  /* 0x00000024041a7981 */ /* 0x000762000c1e1100 */
[----:B------:R-:W-:Y:S05]  /*5bc0*/  BRA `(.L_x_27391) ;  /* 0x0000000c00307947 */ /* 0x000fea0003800000 */
.L_x_27392:
[----:B------:R2:W5:Y:S01]  /*5bd0*/  LDG.E.U16 R26, desc[UR36][R4.64] ;  /* 0x00000024041a7981 */ /* 0x000562000c1e1500 */
[----:B------:R-:W-:Y:S05]  /*5be0*/  BRA `(.L_x_27391) ;  /* 0x0000000c00287947 */ /* 0x000fea0003800000 */
.L_x_27387:
        /* <DEDUP_REMOVED lines=9> */
.L_x_27395:
[----:B------:R-:W2:Y:S02]  /*5c80*/  LDG.E.U16 R0, desc[UR36][R4.64] ;  /* 0x0000002404007981 */ /* 0x000ea4000c1e1500 */
[----:B--2---:R-:W-:-:S06]  /*5c90*/  HADD2.F32 R0, -RZ, R0.H0_H0 ;  /* 0x20000000ff007230 */ /* 0x004fcc0000004100 */
[----:B------:R-:W0:Y:S02]  /*5ca0*/  F2I.FTZ.TRUNC.NTZ R0, R0 ;  /* 0x0000000000007305 */ /* 0x000e24000021f100 */
[----:B0-----:R-:W-:Y:S01]  /*5cb0*/  PRMT R26, R0, 0x7610, R26 ;  /* 0x00007610001a7816 */ /* 0x001fe2000000001a */
[----:B------:R-:W-:Y:S06]  /*5cc0*/  BRA `(.L_x_27391) ;  /* 0x0000000800f07947 */ /* 0x000fec0003800000 */
.L_x_27394:
        /* <DEDUP_REMOVED lines=9> */
.L_x_27397:
[----:B------:R-:W2:Y:S02]  /*5d60*/  LDG.E.U16 R4, desc[UR36][R4.64] ;  /* 0x0000002404047981 */ /* 0x000ea4000c1e1500 */
[----:B--2---:R-:W-:-:S06]  /*5d70*/  HADD2.F32 R0, -RZ, R4.H0_H0 ;  /* 0x20000004ff007230 */ /* 0x004fcc0000004100 */
[----:B------:R-:W0:Y:S02]  /*5d80*/  F2I.FTZ.TRUNC.NTZ R0, R0 ;  /* 0x0000000000007305 */ /* 0x000e24000021f100 */
[----:B0-----:R-:W-:Y:S01]  /*5d90*/  PRMT R26, R0, 0x7610, R26 ;  /* 0x00007610001a7816 */ /* 0x001fe2000000001a */
[----:B------:R-:W-:Y:S06]  /*5da0*/  BRA `(.L_x_27391) ;  /* 0x0000000800b87947 */ /* 0x000fec0003800000 */
.L_x_27396:
[----:B------:R-:W2:Y:S02]  /*5db0*/  LDG.E.64 R2, desc[UR36][R4.64] ;  /* 0x0000002404027981 */ /* 0x000ea4000c1e1b00 */
[----:B--2---:R-:W0:Y:S02]  /*5dc0*/  F2I.F64.TRUNC R2, R2 ;  /* 0x0000000200027311 */ /* 0x004e24000030d100 */
[----:B0-----:R-:W-:Y:S01]  /*5dd0*/  PRMT R26, R2, 0x7610, R26 ;  /* 0x00007610021a7816 */ /* 0x001fe2000000001a */
[----:B------:R-:W-:Y:S06]  /*5de0*/  BRA `(.L_x_27391) ;  /* 0x0000000800a87947 */ /* 0x000fec0003800000 */
.L_x_27386:
        /* <DEDUP_REMOVED lines=12> */
.L_x_27400:
[----:B------:R-:W2:Y:S02]  /*5eb0*/  LDG.E.64 R4, desc[UR36][R4.64] ;  /* 0x0000002404047981 */ /* 0x000ea4000c1e1b00 */
[----:B--2---:R0:W1:Y:S01]  /*5ec0*/  F2I.F64.TRUNC R26, R4 ;  /* 0x00000004001a7311 */ /* 0x004062000030d100 */
[----:B------:R-:W-:Y:S05]  /*5ed0*/  BRA `(.L_x_27391) ;  /* 0x00000008006c7947 */ /* 0x000fea0003800000 */
.L_x_27399:
        /* <DEDUP_REMOVED lines=28> */
.L_x_27402:
        /* <DEDUP_REMOVED lines=15> */
.L_x_27401:
[----:B------:R-:W2:Y:S02]  /*6190*/  LDG.E.U16 R0, desc[UR36][R4.64] ;  /* 0x0000002404007981 */ /* 0x000ea4000c1e1500 */
[----:B--2---:R-:W-:-:S06]  /*61a0*/  IMAD.U32 R0, R0, 0x10000, RZ ;  /* 0x0001000000007824 */ /* 0x004fcc00078e00ff */
[----:B------:R-:W0:Y:S02]  /*61b0*/  F2I.FTZ.TRUNC.NTZ R0, R0 ;  /* 0x0000000000007305 */ /* 0x000e24000021f100 */
[----:B0-----:R-:W-:Y:S01]  /*61c0*/  PRMT R26, R0, 0x7610, R26 ;  /* 0x00007610001a7816 */ /* 0x001fe2000000001a */
[----:B------:R-:W-:Y:S06]  /*61d0*/  BRA `(.L_x_27391) ;  /* 0x0000000400ac7947 */ /* 0x000fec0003800000 */
.L_x_27398:
        /* <DEDUP_REMOVED lines=10> */
.L_x_27405:
        /* <DEDUP_REMOVED lines=21> */
.L_x_27409:
[----:B------:R-:W-:Y:S05]  /*63d0*/  BSYNC B1 ;  /* 0x0000000000017941 */ /* 0x000fea0003800000 */
.L_x_27408:
[----:B------:R-:W-:Y:S01]  /*63e0*/  LEA R3, R0, 0x3b800000, 0x17 ;  /* 0x3b80000000037811 */ /* 0x000fe200078eb8ff */
[----:B------:R-:W-:-:S05]  /*63f0*/  IMAD.SHL.U32 R0, R2, 0x100000, RZ ;  /* 0x0010000002007824 */ /* 0x000fca00078e00ff */
[----:B------:R-:W-:-:S07]  /*6400*/  LOP3.LUT R0, R3, R0, R4, 0xfe, !PT ;  /* 0x0000000003007212 */ /* 0x000fce00078efe04 */
.L_x_27407:
[----:B------:R-:W-:Y:S05]  /*6410*/  BSYNC B0 ;  /* 0x0000000000007941 */ /* 0x000fea0003800000 */
.L_x_27406:
[----:B------:R-:W0:Y:S02]  /*6420*/  F2I.FTZ.TRUNC.NTZ R0, R0 ;  /* 0x0000000000007305 */ /* 0x000e24000021f100 */
[----:B0-----:R-:W-:Y:S01]  /*6430*/  PRMT R26, R0, 0x7610, R26 ;  /* 0x00007610001a7816 */ /* 0x001fe2000000001a */
[----:B------:R-:W-:Y:S06]  /*6440*/  BRA `(.L_x_27391) ;  /* 0x0000000400107947 */ /* 0x000fec0003800000 */
.L_x_27404:
        /* <DEDUP_REMOVED lines=21> */
.L_x_27413:
[----:B------:R-:W-:Y:S05]  /*65a0*/  BSYNC B1 ;  /* 0x0000000000017941 */ /* 0x000fea0003800000 */
.L_x_27412:
[----:B------:R-:W-:Y:S01]  /*65b0*/  LEA R3, R0, 0x37800000, 0x17 ;  /* 0x3780000000037811 */ /* 0x000fe200078eb8ff */
[----:B------:R-:W-:-:S05]  /*65c0*/  IMAD.SHL.U32 R0, R2, 0x200000, RZ ;  /* 0x0020000002007824 */ /* 0x000fca00078e00ff */
[----:B------:R-:W-:-:S07]  /*65d0*/  LOP3.LUT R0, R3, R0, R4, 0xfe, !PT ;  /* 0x0000000003007212 */ /* 0x000fce00078efe04 */
.L_x_27411:
[----:B------:R-:W-:Y:S05]  /*65e0*/  BSYNC B0 ;  /* 0x0000000000007941 */ /* 0x000fea0003800000 */
.L_x_27410:
[----:B------:R-:W0:Y:S02]  /*65f0*/  F2I.FTZ.TRUNC.NTZ R0, R0 ;  /* 0x0000000000007305 */ /* 0x000e24000021f100 */
[----:B0-----:R-:W-:Y:S01]  /*6600*/  PRMT R26, R0, 0x7610, R26 ;  /* 0x00007610001a7816 */ /* 0x001fe2000000001a */
[----:B------:R-:W-:Y:S06]  /*6610*/  BRA `(.L_x_27391) ;  /* 0x00000000009c7947 */ /* 0x000fec0003800000 */
.L_x_27403:
        /* <DEDUP_REMOVED lines=14> */
.L_x_27417:
[----:B------:R-:W-:Y:S05]  /*6700*/  BSYNC B0 ;  /* 0x0000000000007941 */ /* 0x000fea0003800000 */
.L_x_27416:
[----:B------:R-:W0:Y:S02]  /*6710*/  F2I.FTZ.TRUNC.NTZ R0, R0 ;  /* 0x0000000000007305 */ /* 0x000e24000021f100 */
[----:B0-----:R-:W-:Y:S01]  /*6720*/  PRMT R26, R0, 0x7610, R26 ;  /* 0x00007610001a7816 */ /* 0x001fe2000000001a */
[----:B------:R-:W-:Y:S06]  /*6730*/  BRA `(.L_x_27391) ;  /* 0x0000000000547947 */ /* 0x000fec0003800000 */
.L_x_27390:
        /* <DEDUP_REMOVED lines=16> */
.L_x_27418:
[----:B------:R-:W-:Y:S01]  /*6840*/  PRMT R26, RZ, 0x7610, R26 ;  /* 0x00007610ff1a7816 */ /* 0x000fe2000000001a */
[----:B------:R-:W-:Y:S06]  /*6850*/  BRA `(.L_x_27391) ;  /* 0x00000000000c7947 */ /* 0x000fec0003800000 */
.L_x_27415:
[----:B------:R0:W5:Y:S01]  /*6860*/  LDG.E.U8 R26, desc[UR36][R4.64] ;  /* 0x00000024041a7981 */ /* 0x000162000c1e1100 */
[----:B------:R-:W-:Y:S05]  /*6870*/  BRA `(.L_x_27391) ;  /* 0x0000000000047947 */ /* 0x000fea0003800000 */
.L_x_27414:
[----:B------:R0:W5:Y:S02]  /*6880*/  LDG.E.U8 R26, desc[UR36][R4.64] ;  /* 0x00000024041a7981 */ /* 0x000164000c1e1100 */
.L_x_27391:
        /* <DEDUP_REMOVED lines=19> */
.L_x_27422:
[----:B------:R0:W5:Y:S01]  /*69c0*/  LDG.E.U8 R23, desc[UR36][R2.64] ;  /* 0x0000002402177981 */ /* 0x000162000c1e1100 */
[----:B------:R-:W-:Y:S05]  /*69d0*/  BRA `(.L_x_27385) ;  /* 0x0000000c00507947 */ /* 0x000fea0003800000 */
.L_x_27421:
        /* <DEDUP_REMOVED lines=8> */
.L_x_27425:
[----:B------:R0:W5:Y:S01]  /*6a60*/  LDG.E.U8 R23, desc[UR36][R2.64] ;  /* 0x0000002402177981 */ /* 0x000162000c1e1100 */
[----:B------:R-:W-:Y:S05]  /*6a70*/  BRA `(.L_x_27385) ;  /* 0x0000000c00287947 */ /* 0x000fea0003800000 */
.L_x_27424:
[----:B------:R0:W5:Y:S01]  /*6a80*/  LDG.E.U16 R23, desc[UR36][R2.64] ;  /* 0x0000002402177981 */ /* 0x000162000c1e1500 */
[----:B------:R-:W-:Y:S05]  /*6a90*/  BRA `(.L_x_27385) ;  /* 0x0000000c00207947 */ /* 0x000fea0003800000 */
.L_x_27420:
        /* <DEDUP_REMOVED lines=9> */
.L_x_27427:
[----:B------:R-:W2:Y:S02]  /*6b30*/  LDG.E.U16 R0, desc[UR36][R2.64] ;  /* 0x0000002402007981 */ /* 0x000ea4000c1e1500 */
[----:B--2---:R-:W-:-:S06]  /*6b40*/  HADD2.F32 R0, -RZ, R0.H0_H0 ;  /* 0x20000000ff007230 */ /* 0x004fcc0000004100 */
[----:B------:R-:W0:Y:S02]  /*6b50*/  F2I.FTZ.TRUNC.NTZ R0, R0 ;  /* 0x0000000000007305 */ /* 0x000e24000021f100 */
[----:B0-----:R-:W-:Y:S01]  /*6b60*/  PRMT R23, R0, 0x7610, R23 ;  /* 0x0000761000177816 */ /* 0x001fe20000000017 */
[----:B------:R-:W-:Y:S06]  /*6b70*/  BRA `(.L_x_27385) ;  /* 0x0000000800e87947 */ /* 0x000fec0003800000 */
.L_x_27426:
        /* <DEDUP_REMOVED lines=9> */
.L_x_27429:
[----:B------:R-:W2:Y:S02]  /*6c10*/  LDG.E.U16 R2, desc[UR36][R2.64] ;  /* 0x0000002402027981 */ /* 0x000ea4000c1e1500 */
[----:B--2---:R-:W-:-:S06]  /*6c20*/  HADD2.F32 R0, -RZ, R2.H0_H0 ;  /* 0x20000002ff007230 */ /* 0x004fcc0000004100 */
[----:B------:R-:W0:Y:S02]  /*6c30*/  F2I.FTZ.TRUNC.NTZ R0, R0 ;  /* 0x0000000000007305 */ /* 0x000e24000021f100 */
[----:B0-----:R-:W-:Y:S01]  /*6c40*/  PRMT R23, R0, 0x7610, R23 ;  /* 0x0000761000177816 */ /* 0x001fe20000000017 */
[----:B------:R-:W-:Y:S06]  /*6c50*/  BRA `(.L_x_27385) ;  /* 0x0000000800b07947 */ /* 0x000fec0003800000 */
.L_x_27428:
[----:B------:R-:W2:Y:S02]  /*6c60*/  LDG.E.64 R2, desc[UR36][R2.64] ;  /* 0x0000002402027981 */ /* 0x000ea4000c1e1b00 */
[----:B--2---:R0:W1:Y:S01]  /*6c70*/  F2I.F64.TRUNC R23, R2 ;  /* 0x0000000200177311 */ /* 0x004062000030d100 */
[----:B------:R-:W-:Y:S05]  /*6c80*/  BRA `(.L_x_27385) ;  /* 0x0000000800a47947 */ /* 0x000fea0003800000 */
.L_x_27419:
        /* <DEDUP_REMOVED lines=12> */
.L_x_27432:
[----:B------:R-:W2:Y:S02]  /*6d50*/  LDG.E.64 R2, desc[UR36][R2.64] ;  /* 0x0000002402027981 */ /* 0x000ea4000c1e1b00 */
[----:B--2---:R0:W1:Y:S01]  /*6d60*/  F2I.F64.TRUNC R23, R2 ;  /* 0x0000000200177311 */ /* 0x004062000030d100 */
[----:B------:R-:W-:Y:S05]  /*6d70*/  BRA `(.L_x_27385) ;  /* 0x0000000800687947 */ /* 0x000fea0003800000 */
.L_x_27431:
        /* <DEDUP_REMOVED lines=28> */
.L_x_27434:
        /* <DEDUP_REMOVED lines=15> */
.L_x_27433:
[----:B------:R-:W2:Y:S02]  /*7030*/  LDG.E.U16 R0, desc[UR36][R2.64] ;  /* 0x0000002402007981 */ /* 0x000ea4000c1e1500 */
[----:B--2---:R-:W-:-:S06]  /*7040*/  IMAD.U32 R0, R0, 0x10000, RZ ;  /* 0x0001000000007824 */ /* 0x004fcc00078e00ff */
[----:B------:R-:W0:Y:S02]  /*7050*/  F2I.FTZ.TRUNC.NTZ R0, R0 ;  /* 0x0000000000007305 */ /* 0x000e24000021f100 */
[----:B0-----:R-:W-:Y:S01]  /*7060*/  PRMT R23, R0, 0x7610, R23 ;  /* 0x0000761000177816 */ /* 0x001fe20000000017 */
[----:B------:R-:W-:Y:S06]  /*7070*/  BRA `(.L_x_27385) ;  /* 0x0000000400a87947 */ /* 0x000fec0003800000 */
.L_x_27430:
        /* <DEDUP_REMOVED lines=10> */
.L_x_27437:
        /* <DEDUP_REMOVED lines=21> */
.L_x_27441:
[----:B------:R-:W-:Y:S05]  /*7270*/  BSYNC B1 ;  /* 0x0000000000017941 */ /* 0x000fea0003800000 */
.L_x_27440:
[----:B------:R-:W-:Y:S01]  /*7280*/  LEA R3, R0, 0x3b800000, 0x17 ;  /* 0x3b80000000037811 */ /* 0x000fe200078eb8ff */
[----:B------:R-:W-:-:S05]  /*7290*/  IMAD.SHL.U32 R0, R2, 0x100000, RZ ;  /* 0x0010000002007824 */ /* 0x000fca00078e00ff */
[----:B------:R-:W-:-:S07]  /*72a0*/  LOP3.LUT R0, R3, R0, R4, 0xfe, !PT ;  /* 0x0000000003007212 */ /* 0x000fce00078efe04 */
.L_x_27439:
[----:B------:R-:W-:Y:S05]  /*72b0*/  BSYNC B0 ;  /* 0x0000000000007941 */ /* 0x000fea0003800000 */
.L_x_27438:
[----:B------:R-:W0:Y:S02]  /*72c0*/  F2I.FTZ.TRUNC.NTZ R0, R0 ;  /* 0x0000000000007305 */ /* 0x000e24000021f100 */
[----:B0-----:R-:W-:Y:S01]  /*72d0*/  PRMT R23, R0, 0x7610, R23 ;  /* 0x0000761000177816 */ /* 0x001fe20000000017 */
[----:B------:R-:W-:Y:S06]  /*72e0*/  BRA `(.L_x_27385) ;  /* 0x00000004000c7947 */ /* 0x000fec0003800000 */
.L_x_27436:
        /* <DEDUP_REMOVED lines=21> */
.L_x_27445:
[----:B------:R-:W-:Y:S05]  /*7440*/  BSYNC B1 ;  /* 0x0000000000017941 */ /* 0x000fea0003800000 */
.L_x_27444:
[----:B------:R-:W-:Y:S01]  /*7450*/  LEA R3, R0, 0x37800000, 0x17 ;  /* 0x3780000000037811 */ /* 0x000fe200078eb8ff */
[----:B------:R-:W-:-:S05]  /*7460*/  IMAD.SHL.U32 R0, R2, 0x200000, RZ ;  /* 0x0020000002007824 */ /* 0x000fca00078e00ff */
[----:B------:R-:W-:-:S07]  /*7470*/  LOP3.LUT R0, R3, R0, R4, 0xfe, !PT ;  /* 0x0000000003007212 */ /* 0x000fce00078efe04 */
.L_x_27443:
[----:B------:R-:W-:Y:S05]  /*7480*/  BSYNC B0 ;  /* 0x0000000000007941 */ /* 0x000fea0003800000 */
.L_x_27442:
[----:B------:R-:W0:Y:S02]  /*7490*/  F2I.FTZ.TRUNC.NTZ R0, R0 ;  /* 0x0000000000007305 */ /* 0x000e24000021f100 */
[----:B0-----:R-:W-:Y:S01]  /*74a0*/  PRMT R23, R0, 0x7610, R23 ;  /* 0x0000761000177816 */ /* 0x001fe20000000017 */
[----:B------:R-:W-:Y:S06]  /*74b0*/  BRA `(.L_x_27385) ;  /* 0x0000000000987947 */ /* 0x000fec0003800000 */
.L_x_27435:
        /* <DEDUP_REMOVED lines=14> */
.L_x_27449:
[----:B------:R-:W-:Y:S05]  /*75a0*/  BSYNC B0 ;  /* 0x0000000000007941 */ /* 0x000fea0003800000 */
.L_x_27448:
[----:B------:R-:W0:Y:S02]  /*75b0*/  F2I.FTZ.TRUNC.NTZ R0, R0 ;  /* 0x0000000000007305 */ /* 0x000e24000021f100 */
[----:B0-----:R-:W-:Y:S01]  /*75c0*/  PRMT R23, R0, 0x7610, R23 ;  /* 0x0000761000177816 */ /* 0x001fe20000000017 */
[----:B------:R-:W-:Y:S06]  /*75d0*/  BRA `(.L_x_27385) ;  /* 0x0000000000507947 */ /* 0x000fec0003800000 */
.L_x_27423:
        /* <DEDUP_REMOVED lines=16> */
.L_x_27450:
[----:B------:R-:W-:Y:S05]  /*76e0*/  BRA `(.L_x_27385) ;  /* 0x00000000000c7947 */ /* 0x000fea0003800000 */
.L_x_27447:
[----:B------:R0:W5:Y:S01]  /*76f0*/  LDG.E.U8 R23, desc[UR36][R2.64] ;  /* 0x0000002402177981 */ /* 0x000162000c1e1100 */
[----:B------:R-:W-:Y:S05]  /*7700*/  BRA `(.L_x_27385) ;  /* 0x0000000000047947 */ /* 0x000fea0003800000 */
.L_x_27446:
[----:B------:R0:W5:Y:S02]  /*7710*/  LDG.E.U8 R23, desc[UR36][R2.64] ;  /* 0x0000002402177981 */ /* 0x000164000c1e1100 */
.L_x_27385:
[----:B------:R-:W-:Y:S05]  /*7720*/  BSYNC B6 ;  /* 0x0000000000067941 */ /* 0x000fea0003800000 */
.L_x_27384:
[----:B------:R-:W3:Y:S01]  /*7730*/  S2R R27, SR_TID.X ;  /* 0x00000000001b7919 */ /* 0x000ee20000002100 */
[----:B0-----:R-:W0:Y:S01]  /*7740*/  LDC.U8 R2, c[0x0][0x240] ;  /* 0x00009000ff027b82 */ /* 0x001e220000000000 */
[----:B-1---5:R-:W-:Y:S01]  /*7750*/  LOP3.LUT P0, RZ, R19, 0xff, R18, 0xc8, !PT ;  /* 0x000000ff13ff7812 */ /* 0x022fe2000780c812 */
[----:B------:R-:W-:Y:S01]  /*7760*/  BSSY B6, `(.L_x_27451) ;  /* 0x00000f6000067945 */ /* 0x000fe20003800000 */
[----:B--2---:R-:W-:Y:S02]  /*7770*/  LOP3.LUT P1, RZ, R22, 0xff, R17, 0xc8, !PT ;  /* 0x000000ff16ff7812 */ /* 0x004fe4000782c811 */
[----:B----4-:R-:W-:Y:S02]  /*7780*/  LOP3.LUT P2, RZ, R25, 0xff, R24, 0xc8, !PT ;  /* 0x000000ff19ff7812 */ /* 0x010fe4000784c818 */
[----:B------:R-:W-:Y:S02]  /*7790*/  LOP3.LUT P3, RZ, R23, 0xff, R26, 0xc8, !PT ;  /* 0x000000ff17ff7812 */ /* 0x000fe4000786c81a */
[----:B------:R-:W-:-:S02]  /*77a0*/  SEL R3, RZ, 0x1, !P0 ;  /* 0x00000001ff037807 */ /* 0x000fc40004000000 */
        /* <DEDUP_REMOVED lines=26> */
.L_x_27456:
[----:B------:R0:W-:Y:S01]  /*7950*/  STG.E.U8 desc[UR36][R8.64], R3 ;  /* 0x0000000308007986 */ /* 0x0001e2000c101124 */
[----:B------:R-:W-:Y:S05]  /*7960*/  BRA `(.L_x_27452) ;  /* 0x0000000c00547947 */ /* 0x000fea0003800000 */
.L_x_27455:
        /* <DEDUP_REMOVED lines=10> */
.L_x_27459:
[----:B------:R0:W-:Y:S01]  /*7a10*/  STG.E desc[UR36][R8.64], R3 ;  /* 0x0000000308007986 */ /* 0x0001e2000c101924 */
[----:B------:R-:W-:Y:S05]  /*7a20*/  BRA `(.L_x_27452) ;  /* 0x0000000c00247947 */ /* 0x000fea0003800000 */
.L_x_27458:
[----:B------:R0:W-:Y:S01]  /*7a30*/  STG.E.U16 desc[UR36][R8.64], R3 ;  /* 0x0000000308007986 */ /* 0x0001e2000c101524 */
[----:B------:R-:W-:Y:S05]  /*7a40*/  BRA `(.L_x_27452) ;  /* 0x0000000c001c7947 */ /* 0x000fea0003800000 */
.L_x_27454:
        /* <DEDUP_REMOVED lines=9> */
.L_x_27461:
[----:B------:R-:W0:Y:S02]  /*7ae0*/  I2F.S16 R0, R3 ;  /* 0x0000000300007306 */ /* 0x000e240000101400 */
[----:B0-----:R-:W-:-:S05]  /*7af0*/  F2FP.F16.F32.PACK_AB R0, RZ, R0 ;  /* 0x00000000ff00723e */ /* 0x001fca00000000ff */
[----:B------:R1:W-:Y:S01]  /*7b00*/  STG.E.U16 desc[UR36][R8.64], R0 ;  /* 0x0000000008007986 */ /* 0x0003e2000c101524 */
[----:B------:R-:W-:Y:S05]  /*7b10*/  BRA `(.L_x_27452) ;  /* 0x0000000800e87947 */ /* 0x000fea0003800000 */
.L_x_27460:
        /* <DEDUP_REMOVED lines=10> */
.L_x_27463:
[----:B------:R-:W0:Y:S02]  /*7bc0*/  I2F.S16 R3, R3 ;  /* 0x0000000300037306 */ /* 0x000e240000101400 */
[----:B0-----:R-:W-:-:S04]  /*7bd0*/  F2FP.F16.F32.PACK_AB R3, RZ, R3 ;  /* 0x00000003ff03723e */ /* 0x001fc800000000ff */
[----:B------:R-:W-:-:S05]  /*7be0*/  PRMT R3, R3, 0x5410, RZ ;  /* 0x0000541003037816 */ /* 0x000fca00000000ff */
[----:B------:R4:W-:Y:S01]  /*7bf0*/  STG.E desc[UR36][R8.64], R3 ;  /* 0x0000000308007986 */ /* 0x0009e2000c101924 */
[----:B------:R-:W-:Y:S05]  /*7c00*/  BRA `(.L_x_27452) ;  /* 0x0000000800ac7947 */ /* 0x000fea0003800000 */
.L_x_27462:
[----:B------:R-:W0:Y:S02]  /*7c10*/  I2F.F64.S16 R4, R3 ;  /* 0x0000000300047312 */ /* 0x000e240000101c00 */
[----:B0-----:R0:W-:Y:S01]  /*7c20*/  STG.E.64 desc[UR36][R8.64], R4 ;  /* 0x0000000408007986 */ /* 0x0011e2000c101b24 */
[----:B------:R-:W-:Y:S05]  /*7c30*/  BRA `(.L_x_27452) ;  /* 0x0000000800a07947 */ /* 0x000fea0003800000 */
.L_x_27453:
        /* <DEDUP_REMOVED lines=10> */
.L_x_27466:
[----:B------:R-:W0:Y:S01]  /*7ce0*/  I2F.F64.S16 R4, R3 ;  /* 0x0000000300047312 */ /* 0x000e220000101c00 */
[----:B------:R-:W-:-:S05]  /*7cf0*/  CS2R R6, SRZ ;  /* 0x0000000000067805 */ /* 0x000fca000001ff00 */
[----:B0-----:R0:W-:Y:S01]  /*7d00*/  STG.E.128 desc[UR36][R8.64], R4 ;  /* 0x0000000408007986 */ /* 0x0011e2000c101d24 */
[----:B------:R-:W-:Y:S05]  /*7d10*/  BRA `(.L_x_27452) ;  /* 0x0000000800687947 */ /* 0x000fea0003800000 */
.L_x_27465:
        /* <DEDUP_REMOVED lines=21> */
.L_x_27470:
[----:B------:R-:W-:Y:S05]  /*7e70*/  BSYNC B0 ;  /* 0x0000000000007941 */ /* 0x000fea0003800000 */
.L_x_27469:
[----:B------:R-:W-:-:S05]  /*7e80*/  LOP3.LUT R5, R0, R5, RZ, 0xfc, !PT ;  /* 0x0000000500057212 */ /* 0x000fca00078efcff */
[----:B------:R0:W-:Y:S01]  /*7e90*/  STG.E.U8 desc[UR36][R8.64], R5 ;  /* 0x0000000508007986 */ /* 0x0001e2000c101124 */
[----:B------:R-:W-:Y:S05]  /*7ea0*/  BRA `(.L_x_27452) ;  /* 0x0000000800047947 */ /* 0x000fea0003800000 */
.L_x_27468:
        /* <DEDUP_REMOVED lines=13> */
.L_x_27472:
[----:B------:R-:W-:Y:S01]  /*7f80*/  IMAD.MOV.U32 R0, RZ, RZ, 0x7f ;  /* 0x0000007fff007424 */ /* 0x000fe200078e00ff */
[----:B------:R-:W-:-:S04]  /*7f90*/  ISETP.GT.U32.AND P0, PT, R4, 0x7f800000, PT ;  /* 0x7f8000000400780c */ /* 0x000fc80003f04070 */
[----:B------:R-:W-:-:S09]  /*7fa0*/  SEL R0, R0, 0x7c, P0 ;  /* 0x0000007c00007807 */ /* 0x000fd20000000000 */
.L_x_27473:
[----:B------:R-:W-:Y:S05]  /*7fb0*/  BSYNC B0 ;  /* 0x0000000000007941 */ /* 0x000fea0003800000 */
.L_x_27471:
[----:B------:R-:W-:-:S04]  /*7fc0*/  LOP3.LUT R3, R5, 0x80000000, RZ, 0xc0, !PT ;  /* 0x8000000005037812 */ /* 0x000fc800078ec0ff */
[----:B------:R-:W-:-:S04]  /*7fd0*/  SHF.R.U32.HI R3, RZ, 0x18, R3 ;  /* 0x00000018ff037819 */ /* 0x000fc80000011603 */
[----:B------:R-:W-:-:S05]  /*7fe0*/  LOP3.LUT R3, R0, R3, RZ, 0xfc, !PT ;  /* 0x0000000300037212 */ /* 0x000fca00078efcff */
[----:B------:R0:W-:Y:S01]  /*7ff0*/  STG.E.U8 desc[UR36][R8.64], R3 ;  /* 0x0000000308007986 */ /* 0x0001e2000c101124 */
[----:B------:R-:W-:Y:S05]  /*8000*/  BRA `(.L_x_27452) ;  /* 0x0000000400ac7947 */ /* 0x000fea0003800000 */
.L_x_27467:
[----:B------:R-:W0:Y:S02]  /*8010*/  I2F.S16 R0, R3 ;  /* 0x0000000300007306 */ /* 0x000e240000101400 */
[----:B0-----:R-:W-:-:S05]  /*8020*/  F2FP.BF16.F32.PACK_AB R0, RZ, R0 ;  /* 0x00000000ff00723e */ /* 0x001fca00000010ff */
[----:B------:R0:W-:Y:S01]  /*8030*/  STG.E.U16 desc[UR36][R8.64], R0 ;  /* 0x0000000008007986 */ /* 0x0001e2000c101524 */
[----:B------:R-:W-:Y:S05]  /*8040*/  BRA `(.L_x_27452) ;  /* 0x00000004009c7947 */ /* 0x000fea0003800000 */
.L_x_27464:
        /* <DEDUP_REMOVED lines=10> */
.L_x_27476:
        /* <DEDUP_REMOVED lines=17> */
.L_x_27479:
[----:B------:R-:W-:-:S04]  /*8200*/  LOP3.LUT R3, R3, 0x80000000, RZ, 0xc0, !PT ;  /* 0x8000000003037812 */ /* 0x000fc800078ec0ff */
[----:B------:R-:W-:-:S04]  /*8210*/  SHF.R.U32.HI R3, RZ, 0x18, R3 ;  /* 0x00000018ff037819 */ /* 0x000fc80000011603 */
[----:B------:R-:W-:-:S04]  /*8220*/  LOP3.LUT R0, R0, R3, RZ, 0xfc, !PT ;  /* 0x0000000300007212 */ /* 0x000fc800078efcff */
[----:B------:R-:W-:-:S07]  /*8230*/  PRMT R4, R0, 0x7610, R4 ;  /* 0x0000761000047816 */ /* 0x000fce0000000004 */
.L_x_27478:
[----:B------:R-:W-:Y:S05]  /*8240*/  BSYNC B0 ;  /* 0x0000000000007941 */ /* 0x000fea0003800000 */
.L_x_27477:
[----:B------:R0:W-:Y:S01]  /*8250*/  STG.E.U8 desc[UR36][R8.64], R4 ;  /* 0x0000000408007986 */ /* 0x0001e2000c101124 */
[----:B------:R-:W-:Y:S05]  /*8260*/  BRA `(.L_x_27452) ;  /* 0x0000000400147947 */ /* 0x000fea0003800000 */
.L_x_27475:
        /* <DEDUP_REMOVED lines=17> */
.L_x_27482:
[----:B------:R-:W-:-:S04]  /*8380*/  LOP3.LUT R3, R3, 0x80000000, RZ, 0xc0, !PT ;  /* 0x8000000003037812 */ /* 0x000fc800078ec0ff */
[----:B------:R-:W-:-:S04]  /*8390*/  SHF.R.U32.HI R3, RZ, 0x18, R3 ;  /* 0x00000018ff037819 */ /* 0x000fc80000011603 */
[----:B------:R-:W-:-:S04]  /*83a0*/  LOP3.LUT R0, R0, R3, RZ, 0xfc, !PT ;  /* 0x0000000300007212 */ /* 0x000fc800078efcff */
[----:B------:R-:W-:-:S07]  /*83b0*/  PRMT R4, R0, 0x7610, R4 ;  /* 0x0000761000047816 */ /* 0x000fce0000000004 */
.L_x_27481:
[----:B------:R-:W-:Y:S05]  /*83c0*/  BSYNC B0 ;  /* 0x0000000000007941 */ /* 0x000fea0003800000 */
.L_x_27480:
[----:B------:R0:W-:Y:S01]  /*83d0*/  STG.E.U8 desc[UR36][R8.64], R4 ;  /* 0x0000000408007986 */ /* 0x0001e2000c101124 */
[----:B------:R-:W-:Y:S05]  /*83e0*/  BRA `(.L_x_27452) ;  /* 0x0000000000b47947 */ /* 0x000fea0003800000 */
.L_x_27474:
        /* <DEDUP_REMOVED lines=23> */
.L_x_27457:
        /* <DEDUP_REMOVED lines=16> */
.L_x_27485:
[----:B------:R-:W-:Y:S05]  /*8660*/  BRA `(.L_x_27452) ;  /* 0x0000000000147947 */ /* 0x000fea0003800000 */
.L_x_27484:
[----:B------:R-:W-:Y:S02]  /*8670*/  IMAD.MOV.U32 R4, RZ, RZ, R3 ;  /* 0x000000ffff047224 */ /* 0x000fe400078e0003 */
[----:B------:R-:W-:-:S05]  /*8680*/  IMAD.MOV.U32 R5, RZ, RZ, RZ ;  /* 0x000000ffff057224 */ /* 0x000fca00078e00ff */
[----:B------:R0:W-:Y:S01]  /*8690*/  STG.E.64 desc[UR36][R8.64], R4 ;  /* 0x0000000408007986 */ /* 0x0001e2000c101b24 */
[----:B------:R-:W-:Y:S05]  /*86a0*/  BRA `(.L_x_27452) ;  /* 0x0000000000047947 */ /* 0x000fea0003800000 */
.L_x_27483:
[----:B------:R0:W-:Y:S02]  /*86b0*/  STG.E desc[UR36][R8.64], R3 ;  /* 0x0000000308007986 */ /* 0x0001e4000c101924 */
.L_x_27452:
[----:B------:R-:W-:Y:S05]  /*86c0*/  BSYNC B6 ;  /* 0x0000000000067941 */ /* 0x000fea0003800000 */
.L_x_27451:
        /* <DEDUP_REMOVED lines=23> */
.L_x_27491:
[----:B------:R0:W-:Y:S01]  /*8840*/  STG.E.U8 desc[UR36][R8.64], R24 ;  /* 0x0000001808007986 */ /* 0x0001e2000c101124 */
[----:B------:R-:W-:Y:S05]  /*8850*/  BRA `(.L_x_27493) ;  /* 0x0000000c00487947 */ /* 0x000fea0003800000 */
.L_x_27490:
        /* <DEDUP_REMOVED lines=9> */
.L_x_27495:
[----:B------:R0:W-:Y:S01]  /*88f0*/  STG.E desc[UR36][R8.64], R24 ;  /* 0x0000001808007986 */ /* 0x0001e2000c101924 */
[----:B------:R-:W-:Y:S05]  /*8900*/  BRA `(.L_x_27493) ;  /* 0x0000000c001c7947 */ /* 0x000fea0003800000 */
.L_x_27494:
[----:B------:R0:W-:Y:S01]  /*8910*/  STG.E.U16 desc[UR36][R8.64], R24 ;  /* 0x0000001808007986 */ /* 0x0001e2000c101524 */
[----:B------:R-:W-:Y:S05]  /*8920*/  BRA `(.L_x_27493) ;  /* 0x0000000c00147947 */ /* 0x000fea0003800000 */
.L_x_27489:
        /* <DEDUP_REMOVED lines=9> */
.L_x_27497:
[----:B------:R-:W0:Y:S02]  /*89c0*/  I2F.S16 R0, R24 ;  /* 0x0000001800007306 */ /* 0x000e240000101400 */
[----:B0-----:R-:W-:-:S05]  /*89d0*/  F2FP.F16.F32.PACK_AB R0, RZ, R0 ;  /* 0x00000000ff00723e */ /* 0x001fca00000000ff */
[----:B------:R0:W-:Y:S01]  /*89e0*/  STG.E.U16 desc[UR36][R8.64], R0 ;  /* 0x0000000008007986 */ /* 0x0001e2000c101524 */
[----:B------:R-:W-:Y:S05]  /*89f0*/  BRA `(.L_x_27493) ;  /* 0x0000000800e07947 */ /* 0x000fea0003800000 */
.L_x_27496:
        /* <DEDUP_REMOVED lines=10> */
.L_x_27499:
[----:B------:R-:W0:Y:S02]  /*8aa0*/  I2F.S16 R24, R24 ;  /* 0x0000001800187306 */ /* 0x000e240000101400 */
[----:B0-----:R-:W-:-:S04]  /*8ab0*/  F2FP.F16.F32.PACK_AB R3, RZ, R24 ;  /* 0x00000018ff03723e */ /* 0x001fc800000000ff */
[----:B------:R-:W-:-:S05]  /*8ac0*/  PRMT R3, R3, 0x5410, RZ ;  /* 0x0000541003037816 */ /* 0x000fca00000000ff */
[----:B------:R3:W-:Y:S01]  /*8ad0*/  STG.E desc[UR36][R8.64], R3 ;  /* 0x0000000308007986 */ /* 0x0007e2000c101924 */
[----:B------:R-:W-:Y:S05]  /*8ae0*/  BRA `(.L_x_27493) ;  /* 0x0000000800a47947 */ /* 0x000fea0003800000 */
.L_x_27498:
[----:B------:R-:W0:Y:S02]  /*8af0*/  I2F.F64.S16 R24, R24 ;  /* 0x0000001800187312 */ /* 0x000e240000101c00 */
[----:B0-----:R4:W-:Y:S01]  /*8b00*/  STG.E.64 desc[UR36][R8.64], R24 ;  /* 0x0000001808007986 */ /* 0x0019e2000c101b24 */
[----:B------:R-:W-:Y:S05]  /*8b10*/  BRA `(.L_x_27493) ;  /* 0x0000000800987947 */ /* 0x000fea0003800000 */
.L_x_27488:
        /* <DEDUP_REMOVED lines=10> */
.L_x_27502:
[----:B------:R-:W0:Y:S01]  /*8bc0*/  I2F.F64.S16 R4, R24 ;  /* 0x0000001800047312 */ /* 0x000e220000101c00 */
[----:B------:R-:W-:-:S05]  /*8bd0*/  CS2R R6, SRZ ;  /* 0x0000000000067805 */ /* 0x000fca000001ff00 */
[----:B0-----:R0:W-:Y:S01]  /*8be0*/  STG.E.128 desc[UR36][R8.64], R4 ;  /* 0x0000000408007986 */ /* 0x0011e2000c101d24 */
[----:B------:R-:W-:Y:S05]  /*8bf0*/  BRA `(.L_x_27493) ;  /* 0x0000000800607947 */ /* 0x000fea0003800000 */
.L_x_27501:
        /* <DEDUP_REMOVED lines=21> */
.L_x_27506:
[----:B------:R-:W-:Y:S05]  /*8d50*/  BSYNC B0 ;  /* 0x0000000000007941 */ /* 0x000fea0003800000 */
.L_x_27505:
[----:B------:R-:W-:-:S05]  /*8d60*/  LOP3.LUT R5, R0, R5, RZ, 0xfc, !PT ;  /* 0x0000000500057212 */ /* 0x000fca00078efcff */
[----:B------:R0:W-:Y:S01]  /*8d70*/  STG.E.U8 desc[UR36][R8.64], R5 ;  /* 0x0000000508007986 */ /* 0x0001e2000c101124 */
[----:B------:R-:W-:Y:S05]  /*8d80*/  BRA `(.L_x_27493) ;  /* 0x0000000400fc7947 */ /* 0x000fea0003800000 */
.L_x_27504:
        /* <DEDUP_REMOVED lines=13> */
.L_x_27508:
[----:B------:R-:W-:Y:S01]  /*8e60*/  IMAD.MOV.U32 R0, RZ, RZ, 0x7f ;  /* 0x0000007fff007424 */ /* 0x000fe200078e00ff */
[----:B------:R-:W-:-:S04]  /*8e70*/  ISETP.GT.U32.AND P0, PT, R3, 0x7f800000, PT ;  /* 0x7f8000000300780c */ /* 0x000fc80003f04070 */
[----:B------:R-:W-:-:S09]  /*8e80*/  SEL R0, R0, 0x7c, P0 ;  /* 0x0000007c00007807 */ /* 0x000fd20000000000 */
.L_x_27509:
[----:B------:R-:W-:Y:S05]  /*8e90*/  BSYNC B0 ;  /* 0x0000000000007941 */ /* 0x000fea0003800000 */
.L_x_27507:
[----:B------:R-:W-:-:S04]  /*8ea0*/  LOP3.LUT R3, R5, 0x80000000, RZ, 0xc0, !PT ;  /* 0x8000000005037812 */ /* 0x000fc800078ec0ff */
[----:B------:R-:W-:-:S04]  /*8eb0*/  SHF.R.U32.HI R3, RZ, 0x18, R3 ;  /* 0x00000018ff037819 */ /* 0x000fc80000011603 */
[----:B------:R-:W-:-:S05]  /*8ec0*/  LOP3.LUT R3, R0, R3, RZ, 0xfc, !PT ;  /* 0x0000000300037212 */ /* 0x000fca00078efcff */
[----:B------:R0:W-:Y:S01]  /*8ed0*/  STG.E.U8 desc[UR36][R8.64], R3 ;  /* 0x0000000308007986 */ /* 0x0001e2000c101124 */
[----:B------:R-:W-:Y:S05]  /*8ee0*/  BRA `(.L_x_27493) ;  /* 0x0000000400a47947 */ /* 0x000fea0003800000 */
.L_x_27503:
[----:B------:R-:W0:Y:S02]  /*8ef0*/  I2F.S16 R0, R24 ;  /* 0x0000001800007306 */ /* 0x000e240000101400 */
[----:B0-----:R-:W-:-:S05]  /*8f00*/  F2FP.BF16.F32.PACK_AB R0, RZ, R0 ;  /* 0x00000000ff00723e */ /* 0x001fca00000010ff */
[----:B------:R0:W-:Y:S01]  /*8f10*/  STG.E.U16 desc[UR36][R8.64], R0 ;  /* 0x0000000008007986 */ /* 0x0001e2000c101524 */
[----:B------:R-:W-:Y:S05]  /*8f20*/  BRA `(.L_x_27493) ;  /* 0x0000000400947947 */ /* 0x000fea0003800000 */
.L_x_27500:
        /* <DEDUP_REMOVED lines=10> */
.L_x_27512:
        /* <DEDUP_REMOVED lines=17> */
.L_x_27515:
[----:B------:R-:W-:-:S04]  /*90e0*/  LOP3.LUT R3, R5, 0x80000000, RZ, 0xc0, !PT ;  /* 0x8000000005037812 */ /* 0x000fc800078ec0ff */
[----:B------:R-:W-:-:S04]  /*90f0*/  SHF.R.U32.HI R3, RZ, 0x18, R3 ;  /* 0x00000018ff037819 */ /* 0x000fc80000011603 */
[----:B------:R-:W-:-:S04]  /*9100*/  LOP3.LUT R0, R0, R3, RZ, 0xfc, !PT ;  /* 0x0000000300007212 */ /* 0x000fc800078efcff */
[----:B------:R-:W-:-:S07]  /*9110*/  PRMT R4, R0, 0x7610, R4 ;  /* 0x0000761000047816 */ /* 0x000fce0000000004 */
.L_x_27514:
[----:B------:R-:W-:Y:S05]  /*9120*/  BSYNC B0 ;  /* 0x0000000000007941 */ /* 0x000fea0003800000 */
.L_x_27513:
[----:B------:R0:W-:Y:S01]  /*9130*/  STG.E.U8 desc[UR36][R8.64], R4 ;  /* 0x0000000408007986 */ /* 0x0001e2000c101124 */
[----:B------:R-:W-:Y:S05]  /*9140*/  BRA `(.L_x_27493) ;  /* 0x00000004000c7947 */ /* 0x000fea0003800000 */
.L_x_27511:
        /* <DEDUP_REMOVED lines=17> */
.L_x_27518:
[----:B------:R-:W-:-:S04]  /*9260*/  LOP3.LUT R3, R5, 0x80000000, RZ, 0xc0, !PT ;  /* 0x8000000005037812 */ /* 0x000fc800078ec0ff */
[----:B------:R-:W-:-:S04]  /*9270*/  SHF.R.U32.HI R3, RZ, 0x18, R3 ;  /* 0x00000018ff037819 */ /* 0x000fc80000011603 */
[----:B------:R-:W-:-:S04]  /*9280*/  LOP3.LUT R0, R0, R3, RZ, 0xfc, !PT ;  /* 0x0000000300007212 */ /* 0x000fc800078efcff */
[----:B------:R-:W-:-:S07]  /*9290*/  PRMT R4, R0, 0x7610, R4 ;  /* 0x0000761000047816 */ /* 0x000fce0000000004 */
.L_x_27517:
[----:B------:R-:W-:Y:S05]  /*92a0*/  BSYNC B0 ;  /* 0x0000000000007941 */ /* 0x000fea0003800000 */
.L_x_27516:
[----:B------:R0:W-:Y:S01]  /*92b0*/  STG.E.U8 desc[UR36][R8.64], R4 ;  /* 0x0000000408007986 */ /* 0x0001e2000c101124 */
[----:B------:R-:W-:Y:S05]  /*92c0*/  BRA `(.L_x_27493) ;  /* 0x0000000000ac7947 */ /* 0x000fea0003800000 */
.L_x_27510:
        /* <DEDUP_REMOVED lines=22> */
.L_x_27492:
        /* <DEDUP_REMOVED lines=16> */
.L_x_27521:
[----:B------:R-:W-:Y:S05]  /*9530*/  BRA `(.L_x_27493) ;  /* 0x0000000000107947 */ /* 0x000fea0003800000 */
.L_x_27520:
[----:B------:R-:W-:-:S05]  /*9540*/  IMAD.MOV.U32 R25, RZ, RZ, RZ ;  /* 0x000000ffff197224 */ /* 0x000fca00078e00ff */
[----:B------:R0:W-:Y:S01]  /*9550*/  STG.E.64 desc[UR36][R8.64], R24 ;  /* 0x0000001808007986 */ /* 0x0001e2000c101b24 */
[----:B------:R-:W-:Y:S05]  /*9560*/  BRA `(.L_x_27493) ;  /* 0x0000000000047947 */ /* 0x000fea0003800000 */
.L_x_27519:
[----:B------:R0:W-:Y:S02]  /*9570*/  STG.E desc[UR36][R8.64], R24 ;  /* 0x0000001808007986 */ /* 0x0001e4000c101924 */
.L_x_27493:
        /* <DEDUP_REMOVED lines=23> */
.L_x_27525:
[----:B------:R0:W-:Y:S01]  /*96f0*/  STG.E.U8 desc[UR36][R8.64], R22 ;  /* 0x0000001608007986 */ /* 0x0001e2000c101124 */
[----:B------:R-:W-:Y:S05]  /*9700*/  BRA `(.L_x_27527) ;  /* 0x0000000c00487947 */ /* 0x000fea0003800000 */
.L_x_27524:
        /* <DEDUP_REMOVED lines=9> */
.L_x_27529:
[----:B------:R0:W-:Y:S01]  /*97a0*/  STG.E desc[UR36][R8.64], R22 ;  /* 0x0000001608007986 */ /* 0x0001e2000c101924 */
[----:B------:R-:W-:Y:S05]  /*97b0*/  BRA `(.L_x_27527) ;  /* 0x0000000c001c7947 */ /* 0x000fea0003800000 */
.L_x_27528:
[----:B------:R0:W-:Y:S01]  /*97c0*/  STG.E.U16 desc[UR36][R8.64], R22 ;  /* 0x0000001608007986 */ /* 0x0001e2000c101524 */
[----:B------:R-:W-:Y:S05]  /*97d0*/  BRA `(.L_x_27527) ;  /* 0x0000000c00147947 */ /* 0x000fea0003800000 */
.L_x_27523:
        /* <DEDUP_REMOVED lines=9> */
.L_x_27531:
[----:B------:R-:W0:Y:S02]  /*9870*/  I2F.S16 R0, R22 ;  /* 0x0000001600007306 */ /* 0x000e240000101400 */
[----:B0-----:R-:W-:-:S05]  /*9880*/  F2FP.F16.F32.PACK_AB R0, RZ, R0 ;  /* 0x00000000ff00723e */ /* 0x001fca00000000ff */
[----:B------:R4:W-:Y:S01]  /*9890*/  STG.E.U16 desc[UR36][R8.64], R0 ;  /* 0x0000000008007986 */ /* 0x0009e2000c101524 */
[----:B------:R-:W-:Y:S05]  /*98a0*/  BRA `(.L_x_27527) ;  /* 0x0000000800e07947 */ /* 0x000fea0003800000 */
.L_x_27530:
        /* <DEDUP_REMOVED lines=10> */
.L_x_27533:
[----:B------:R-:W0:Y:S02]  /*9950*/  I2F.S16 R22, R22 ;  /* 0x0000001600167306 */ /* 0x000e240000101400 */
[----:B0-----:R-:W-:-:S04]  /*9960*/  F2FP.F16.F32.PACK_AB R3, RZ, R22 ;  /* 0x00000016ff03723e */ /* 0x001fc800000000ff */
[----:B------:R-:W-:-:S05]  /*9970*/  PRMT R3, R3, 0x5410, RZ ;  /* 0x0000541003037816 */ /* 0x000fca00000000ff */
[----:B------:R2:W-:Y:S01]  /*9980*/  STG.E desc[UR36][R8.64], R3 ;  /* 0x0000000308007986 */ /* 0x0005e2000c101924 */
[----:B------:R-:W-:Y:S05]  /*9990*/  BRA `(.L_x_27527) ;  /* 0x0000000800a47947 */ /* 0x000fea0003800000 */
.L_x_27532:
[----:B------:R-:W0:Y:S02]  /*99a0*/  I2F.F64.S16 R22, R22 ;  /* 0x0000001600167312 */ /* 0x000e240000101c00 */
[----:B0-----:R0:W-:Y:S01]  /*99b0*/  STG.E.64 desc[UR36][R8.64], R22 ;  /* 0x0000001608007986 */ /* 0x0011e2000c101b24 */
[----:B------:R-:W-:Y:S05]  /*99c0*/  BRA `(.L_x_27527) ;  /* 0x0000000800987947 */ /* 0x000fea0003800000 */
.L_x_27522:
        /* <DEDUP_REMOVED lines=10> */
.L_x_27536:
[----:B------:R-:W0:Y:S01]  /*9a70*/  I2F.F64.S16 R4, R22 ;  /* 0x0000001600047312 */ /* 0x000e220000101c00 */
[----:B------:R-:W-:-:S05]  /*9a80*/  CS2R R6, SRZ ;  /* 0x0000000000067805 */ /* 0x000fca000001ff00 */
[----:B0-----:R0:W-:Y:S01]  /*9a90*/  STG.E.128 desc[UR36][R8.64], R4 ;  /* 0x0000000408007986 */ /* 0x0011e2000c101d24 */
[----:B------:R-:W-:Y:S05]  /*9aa0*/  BRA `(.L_x_27527) ;  /* 0x0000000800607947 */ /* 0x000fea0003800000 */
.L_x_27535:
        /* <DEDUP_REMOVED lines=21> */
.L_x_27540:
[----:B------:R-:W-:Y:S05]  /*9c00*/  BSYNC B0 ;  /* 0x0000000000007941 */ /* 0x000fea0003800000 */
.L_x_27539:
[----:B------:R-:W-:-:S05]  /*9c10*/  LOP3.LUT R5, R0, R5, RZ, 0xfc, !PT ;  /* 0x0000000500057212 */ /* 0x000fca00078efcff */
[----:B------:R0:W-:Y:S01]  /*9c20*/  STG.E.U8 desc[UR36][R8.64], R5 ;  /* 0x0000000508007986 */ /* 0x0001e2000c101124 */
[----:B------:R-:W-:Y:S05]  /*9c30*/  BRA `(.L_x_27527) ;  /* 0x0000000400fc7947 */ /* 0x000fea0003800000 */
.L_x_27538:
        /* <DEDUP_REMOVED lines=13> */
.L_x_27542:
[----:B------:R-:W-:Y:S01]  /*9d10*/  IMAD.MOV.U32 R0, RZ, RZ, 0x7f ;  /* 0x0000007fff007424 */ /* 0x000fe200078e00ff */
[----:B------:R-:W-:-:S04]  /*9d20*/  ISETP.GT.U32.AND P0, PT, R3, 0x7f800000, PT ;  /* 0x7f8000000300780c */ /* 0x000fc80003f04070 */
[----:B------:R-:W-:-:S09]  /*9d30*/  SEL R0, R0, 0x7c, P0 ;  /* 0x0000007c00007807 */ /* 0x000fd20000000000 */
.L_x_27543:
[----:B------:R-:W-:Y:S05]  /*9d40*/  BSYNC B0 ;  /* 0x0000000000007941 */ /* 0x000fea0003800000 */
.L_x_27541:
[----:B------:R-:W-:-:S04]  /*9d50*/  LOP3.LUT R3, R5, 0x80000000, RZ, 0xc0, !PT ;  /* 0x8000000005037812 */ /* 0x000fc800078ec0ff */
[----:B------:R-:W-:-:S04]  /*9d60*/  SHF.R.U32.HI R3, RZ, 0x18, R3 ;  /* 0x00000018ff037819 */ /* 0x000fc80000011603 */
[----:B------:R-:W-:-:S05]  /*9d70*/  LOP3.LUT R3, R0, R3, RZ, 0xfc, !PT ;  /* 0x0000000300037212 */ /* 0x000fca00078efcff */
[----:B------:R0:W-:Y:S01]  /*9d80*/  STG.E.U8 desc[UR36][R8.64], R3 ;  /* 0x0000000308007986 */ /* 0x0001e2000c101124 */
[----:B------:R-:W-:Y:S05]  /*9d90*/  BRA `(.L_x_27527) ;  /* 0x0000000400a47947 */ /* 0x000fea0003800000 */
.L_x_27537:
[----:B------:R-:W0:Y:S02]  /*9da0*/  I2F.S16 R0, R22 ;  /* 0x0000001600007306 */ /* 0x000e240000101400 */
[----:B0-----:R-:W-:-:S05]  /*9db0*/  F2FP.BF16.F32.PACK_AB R0, RZ, R0 ;  /* 0x00000000ff00723e */ /* 0x001fca00000010ff */
[----:B------:R0:W-:Y:S01]  /*9dc0*/  STG.E.U16 desc[UR36][R8.64], R0 ;  /* 0x0000000008007986 */ /* 0x0001e2000c101524 */
[----:B------:R-:W-:Y:S05]  /*9dd0*/  BRA `(.L_x_27527) ;  /* 0x0000000400947947 */ /* 0x000fea0003800000 */
.L_x_27534:
        /* <DEDUP_REMOVED lines=10> */
.L_x_27546:
        /* <DEDUP_REMOVED lines=17> */
.L_x_27549:
[----:B------:R-:W-:-:S04]  /*9f90*/  LOP3.LUT R3, R5, 0x80000000, RZ, 0xc0, !PT ;  /* 0x8000000005037812 */ /* 0x000fc800078ec0ff */
[----:B------:R-:W-:-:S04]  /*9fa0*/  SHF.R.U32.HI R3, RZ, 0x18, R3 ;  /* 0x00000018ff037819 */ /* 0x000fc80000011603 */
[----:B------:R-:W-:-:S04]  /*9fb0*/  LOP3.LUT R0, R0, R3, RZ, 0xfc, !PT ;  /* 0x0000000300007212 */ /* 0x000fc800078efcff */
[----:B------:R-:W-:-:S07]  /*9fc0*/  PRMT R4, R0, 0x7610, R4 ;  /* 0x0000761000047816 */ /* 0x000fce0000000004 */
.L_x_27548:
[----:B------:R-:W-:Y:S05]  /*9fd0*/  BSYNC B0 ;  /* 0x0000000000007941 */ /* 0x000fea0003800000 */
.L_x_27547:
[----:B------:R0:W-:Y:S01]  /*9fe0*/  STG.E.U8 desc[UR36][R8.64], R4 ;  /* 0x0000000408007986 */ /* 0x0001e2000c101124 */
[----:B------:R-:W-:Y:S05]  /*9ff0*/  BRA `(.L_x_27527) ;  /* 0x00000004000c7947 */ /* 0x000fea0003800000 */
.L_x_27545:
        /* <DEDUP_REMOVED lines=17> */
.L_x_27552:
[----:B------:R-:W-:-:S04]  /*a110*/  LOP3.LUT R3, R5, 0x80000000, RZ, 0xc0, !PT ;  /* 0x8000000005037812 */ /* 0x000fc800078ec0ff */
[----:B------:R-:W-:-:S04]  /*a120*/  SHF.R.U32.HI R3, RZ, 0x18, R3 ;  /* 0x00000018ff037819 */ /* 0x000fc80000011603 */
[----:B------:R-:W-:-:S04]  /*a130*/  LOP3.LUT R0, R0, R3, RZ, 0xfc, !PT ;  /* 0x0000000300007212 */ /* 0x000fc800078efcff */
[----:B------:R-:W-:-:S07]  /*a140*/  PRMT R4, R0, 0x7610, R4 ;  /* 0x0000761000047816 */ /* 0x000fce0000000004 */
.L_x_27551:
[----:B------:R-:W-:Y:S05]  /*a150*/  BSYNC B0 ;  /* 0x0000000000007941 */ /* 0x000fea0003800000 */
.L_x_27550:
[----:B------:R0:W-:Y:S01]  /*a160*/  STG.E.U8 desc[UR36][R8.64], R4 ;  /* 0x0000000408007986 */ /* 0x0001e2000c101124 */
[----:B------:R-:W-:Y:S05]  /*a170*/  BRA `(.L_x_27527) ;  /* 0x0000000000ac7947 */ /* 0x000fea0003800000 */
.L_x_27544:
        /* <DEDUP_REMOVED lines=22> */
.L_x_27526:
        /* <DEDUP_REMOVED lines=16> */
.L_x_27555:
[----:B------:R-:W-:Y:S05]  /*a3e0*/  BRA `(.L_x_27527) ;  /* 0x0000000000107947 */ /* 0x000fea0003800000 */
.L_x_27554:
[----:B------:R-:W-:-:S05]  /*a3f0*/  IMAD.MOV.U32 R23, RZ, RZ, RZ ;  /* 0x000000ffff177224 */ /* 0x000fca00078e00ff */
[----:B------:R0:W-:Y:S01]  /*a400*/  STG.E.64 desc[UR36][R8.64], R22 ;  /* 0x0000001608007986 */ /* 0x0001e2000c101b24 */
[----:B------:R-:W-:Y:S05]  /*a410*/  BRA `(.L_x_27527) ;  /* 0x0000000000047947 */ /* 0x000fea0003800000 */
.L_x_27553:
[----:B------:R0:W-:Y:S02]  /*a420*/  STG.E desc[UR36][R8.64], R22 ;  /* 0x0000001608007986 */ /* 0x0001e4000c101924 */
.L_x_27527:
[----:B------:R-:W-:-:S07]  /*a430*/  VIADD R27, R27, 0x80 ;  /* 0x000000801b1b7836 */ /* 0x000fce0000000000 */
.L_x_27487:
[----:B------:R-:W-:Y:S05]  /*a440*/  BSYNC B6 ;  /* 0x0000000000067941 */ /* 0x000fea0003800000 */
.L_x_27486:
        /* <DEDUP_REMOVED lines=21> */
.L_x_27559:
[----:B------:R-:W-:Y:S01]  /*a5a0*/  STG.E.U8 desc[UR36][R4.64], R18 ;  /* 0x0000001204007986 */ /* 0x000fe2000c101124 */
[----:B------:R-:W-:Y:S05]  /*a5b0*/  EXIT ;  /* 0x000000000000794d */ /* 0x000fea0003800000 */
.L_x_27558:
        /* <DEDUP_REMOVED lines=9> */
.L_x_27562:
[----:B------:R-:W-:Y:S01]  /*a650*/  STG.E desc[UR36][R4.64], R18 ;  /* 0x0000001204007986 */ /* 0x000fe2000c101924 */
[----:B------:R-:W-:Y:S05]  /*a660*/  EXIT ;  /* 0x000000000000794d */ /* 0x000fea0003800000 */
.L_x_27561:
[----:B------:R-:W-:Y:S01]  /*a670*/  STG.E.U16 desc[UR36][R4.64], R18 ;  /* 0x0000001204007986 */ /* 0x000fe2000c101524 */
[----:B------:R-:W-:Y:S05]  /*a680*/  EXIT ;  /* 0x000000000000794d */ /* 0x000fea0003800000 */
.L_x_27557:
        /* <DEDUP_REMOVED lines=9> */
.L_x_27564:
[----:B------:R-:W0:Y:S02]  /*a720*/  I2F.S16 R0, R18 ;  /* 0x0000001200007306 */ /* 0x000e240000101400 */
[----:B0-----:R-:W-:-:S05]  /*a730*/  F2FP.F16.F32.PACK_AB R0, RZ, R0 ;  /* 0x00000000ff00723e */ /* 0x001fca00000000ff */
[----:B------:R-:W-:Y:S01]  /*a740*/  STG.E.U16 desc[UR36][R4.64], R0 ;  /* 0x0000000004007986 */ /* 0x000fe2000c101524 */
[----:B------:R-:W-:Y:S05]  /*a750*/  EXIT ;  /* 0x000000000000794d */ /* 0x000fea0003800000 */
.L_x_27563:
        /* <DEDUP_REMOVED lines=10> */
.L_x_27566:
[----:B------:R-:W0:Y:S02]  /*a800*/  I2F.S16 R18, R18 ;  /* 0x0000001200127306 */ /* 0x000e240000101400 */
[----:B0-----:R-:W-:-:S04]  /*a810*/  F2FP.F16.F32.PACK_AB R3, RZ, R18 ;  /* 0x00000012ff03723e */ /* 0x001fc800000000ff */
[----:B------:R-:W-:-:S05]  /*a820*/  PRMT R3, R3, 0x5410, RZ ;  /* 0x0000541003037816 */ /* 0x000fca00000000ff */
[----:B------:R-:W-:Y:S01]  /*a830*/  STG.E desc[UR36][R4.64], R3 ;  /* 0x0000000304007986 */ /* 0x000fe2000c101924 */
[----:B------:R-:W-:Y:S05]  /*a840*/  EXIT ;  /* 0x000000000000794d */ /* 0x000fea0003800000 */
.L_x_27565:
[----:B------:R-:W0:Y:S02]  /*a850*/  I2F.F64.S16 R18, R18 ;  /* 0x0000001200127312 */ /* 0x000e240000101c00 */
[----:B0-----:R-:W-:Y:S01]  /*a860*/  STG.E.64 desc[UR36][R4.64], R18 ;  /* 0x0000001204007986 */ /* 0x001fe2000c101b24 */
[----:B------:R-:W-:Y:S05]  /*a870*/  EXIT ;  /* 0x000000000000794d */ /* 0x000fea0003800000 */
.L_x_27556:
        /* <DEDUP_REMOVED lines=10> */
.L_x_27569:
[----:B------:R-:W0:Y:S01]  /*a920*/  I2F.F64.S16 R8, R18 ;  /* 0x0000001200087312 */ /* 0x000e220000101c00 */
[----:B------:R-:W-:-:S05]  /*a930*/  CS2R R10, SRZ ;  /* 0x00000000000a7805 */ /* 0x000fca000001ff00 */
[----:B0-----:R-:W-:Y:S01]  /*a940*/  STG.E.128 desc[UR36][R4.64], R8 ;  /* 0x0000000804007986 */ /* 0x001fe2000c101d24 */
[----:B------:R-:W-:Y:S05]  /*a950*/  EXIT ;  /* 0x000000000000794d */ /* 0x000fea0003800000 */
.L_x_27568:
        /* <DEDUP_REMOVED lines=21> */
.L_x_27573:
[----:B------:R-:W-:Y:S05]  /*aab0*/  BSYNC B0 ;  /* 0x0000000000007941 */ /* 0x000fea0003800000 */
.L_x_27572:
[----:B------:R-:W-:-:S05]  /*aac0*/  LOP3.LUT R3, R0, R3, RZ, 0xfc, !PT ;  /* 0x0000000300037212 */ /* 0x000fca00078efcff */
[----:B------:R-:W-:Y:S01]  /*aad0*/  STG.E.U8 desc[UR36][R4.64], R3 ;  /* 0x0000000304007986 */ /* 0x000fe2000c101124 */
[----:B------:R-:W-:Y:S05]  /*aae0*/  EXIT ;  /* 0x000000000000794d */ /* 0x000fea0003800000 */
.L_x_27571:
        /* <DEDUP_REMOVED lines=13> */
.L_x_27575:
[----:B------:R-:W-:Y:S01]  /*abc0*/  IMAD.MOV.U32 R0, RZ, RZ, 0x7f ;  /* 0x0000007fff007424 */ /* 0x000fe200078e00ff */
[----:B------:R-:W-:-:S04]  /*abd0*/  ISETP.GT.U32.AND P0, PT, R2, 0x7f800000, PT ;  /* 0x7f8000000200780c */ /* 0x000fc80003f04070 */
[----:B------:R-:W-:-:S09]  /*abe0*/  SEL R0, R0, 0x7c, P0 ;  /* 0x0000007c00007807 */ /* 0x000fd20000000000 */
.L_x_27576:
[----:B------:R-:W-:Y:S05]  /*abf0*/  BSYNC B0 ;  /* 0x0000000000007941 */ /* 0x000fea0003800000 */
.L_x_27574:
[----:B------:R-:W-:-:S04]  /*ac00*/  LOP3.LUT R2, R3, 0x80000000, RZ, 0xc0, !PT ;  /* 0x8000000003027812 */ /* 0x000fc800078ec0ff */
[----:B------:R-:W-:-:S04]  /*ac10*/  SHF.R.U32.HI R3, RZ, 0x18, R2 ;  /* 0x00000018ff037819 */ /* 0x000fc80000011602 */
[----:B------:R-:W-:-:S05]  /*ac20*/  LOP3.LUT R3, R0, R3, RZ, 0xfc, !PT ;  /* 0x0000000300037212 */ /* 0x000fca00078efcff */
[----:B------:R-:W-:Y:S01]  /*ac30*/  STG.E.U8 desc[UR36][R4.64], R3 ;  /* 0x0000000304007986 */ /* 0x000fe2000c101124 */
[----:B------:R-:W-:Y:S05]  /*ac40*/  EXIT ;  /* 0x000000000000794d */ /* 0x000fea0003800000 */
.L_x_27570:
[----:B------:R-:W0:Y:S02]  /*ac50*/  I2F.S16 R0, R18 ;  /* 0x0000001200007306 */ /* 0x000e240000101400 */
[----:B0-----:R-:W-:-:S05]  /*ac60*/  F2FP.BF16.F32.PACK_AB R0, RZ, R0 ;  /* 0x00000000ff00723e */ /* 0x001fca00000010ff */
[----:B------:R-:W-:Y:S01]  /*ac70*/  STG.E.U16 desc[UR36][R4.64], R0 ;  /* 0x0000000004007986 */ /* 0x000fe2000c101524 */
[----:B------:R-:W-:Y:S05]  /*ac80*/  EXIT ;  /* 0x000000000000794d */ /* 0x000fea0003800000 */
.L_x_27567:
        /* <DEDUP_REMOVED lines=10> */
.L_x_27579:
        /* <DEDUP_REMOVED lines=17> */
.L_x_27582:
[----:B------:R-:W-:-:S04]  /*ae40*/  LOP3.LUT R2, R7, 0x80000000, RZ, 0xc0, !PT ;  /* 0x8000000007027812 */ /* 0x000fc800078ec0ff */
[----:B------:R-:W-:-:S04]  /*ae50*/  SHF.R.U32.HI R3, RZ, 0x18, R2 ;  /* 0x00000018ff037819 */ /* 0x000fc80000011602 */
[----:B------:R-:W-:-:S04]  /*ae60*/  LOP3.LUT R0, R0, R3, RZ, 0xfc, !PT ;  /* 0x0000000300007212 */ /* 0x000fc800078efcff */
[----:B------:R-:W-:-:S07]  /*ae70*/  PRMT R2, R0, 0x7610, R2 ;  /* 0x0000761000027816 */ /* 0x000fce0000000002 */
.L_x_27581:
[----:B------:R-:W-:Y:S05]  /*ae80*/  BSYNC B0 ;  /* 0x0000000000007941 */ /* 0x000fea0003800000 */
.L_x_27580:
[----:B------:R-:W-:Y:S01]  /*ae90*/  STG.E.U8 desc[UR36][R4.64], R2 ;  /* 0x0000000204007986 */ /* 0x000fe2000c101124 */
[----:B------:R-:W-:Y:S05]  /*aea0*/  EXIT ;  /* 0x000000000000794d */ /* 0x000fea0003800000 */
.L_x_27578:
        /* <DEDUP_REMOVED lines=17> */
.L_x_27585:
[----:B------:R-:W-:-:S04]  /*afc0*/  LOP3.LUT R2, R7, 0x80000000, RZ, 0xc0, !PT ;  /* 0x8000000007027812 */ /* 0x000fc800078ec0ff */
[----:B------:R-:W-:-:S04]  /*afd0*/  SHF.R.U32.HI R3, RZ, 0x18, R2 ;  /* 0x00000018ff037819 */ /* 0x000fc80000011602 */
[----:B------:R-:W-:-:S04]  /*afe0*/  LOP3.LUT R0, R0, R3, RZ, 0xfc, !PT ;  /* 0x0000000300007212 */ /* 0x000fc800078efcff */
[----:B------:R-:W-:-:S07]  /*aff0*/  PRMT R2, R0, 0x7610, R2 ;  /* 0x0000761000027816 */ /* 0x000fce0000000002 */
.L_x_27584:
[----:B------:R-:W-:Y:S05]  /*b000*/  BSYNC B0 ;  /* 0x0000000000007941 */ /* 0x000fea0003800000 */
.L_x_27583:
[----:B------:R-:W-:Y:S01]  /*b010*/  STG.E.U8 desc[UR36][R4.64], R2 ;  /* 0x0000000204007986 */ /* 0x000fe2000c101124 */
[----:B------:R-:W-:Y:S05]  /*b020*/  EXIT ;  /* 0x000000000000794d */ /* 0x000fea0003800000 */
.L_x_27577:
        /* <DEDUP_REMOVED lines=22> */
.L_x_27560:
        /* <DEDUP_REMOVED lines=16> */
.L_x_27588:
[----:B------:R-:W-:Y:S05]  /*b290*/  EXIT ;  /* 0x000000000000794d */ /* 0x000fea0003800000 */
.L_x_27587:
[----:B------:R-:W-:-:S05]  /*b2a0*/  IMAD.MOV.U32 R19, RZ, RZ, RZ ;  /* 0x000000ffff137224 */ /* 0x000fca00078e00ff */
[----:B------:R-:W-:Y:S01]  /*b2b0*/  STG.E.64 desc[UR36][R4.64], R18 ;  /* 0x0000001204007986 */ /* 0x000fe2000c101b24 */
[----:B------:R-:W-:Y:S05]  /*b2c0*/  EXIT ;  /* 0x000000000000794d */ /* 0x000fea0003800000 */
.L_x_27586:
[----:B------:R-:W-:Y:S01]  /*b2d0*/  STG.E desc[UR36][R4.64], R18 ;  /* 0x0000001204007986 */ /* 0x000fe2000c101924 */
[----:B------:R-:W-:Y:S05]  /*b2e0*/  EXIT ;  /* 0x000000000000794d */ /* 0x000fea0003800000 */
.L_x_27589:
        /* <DEDUP_REMOVED lines=9> */
.L_x_44009:


//--------------------- .text._ZN2at6native18elementwise_kernelILi128ELi4EZNS0_22gpu_kernel_impl_nocastINS0_13BinaryFunctorIaabZZZNS0_22logical_or_kernel_cudaERNS_14TensorIteratorEENKUlvE0_clEvENKUlvE0_clEvEUlaaE_EEEEvRNS_18TensorIteratorBaseERKT_EUliE_EEviT1_ --------------------------
	.section	.text._ZN2at6native18elementwise_kernelILi128ELi4EZNS0_22gpu_kernel_impl_nocastINS0_13BinaryFunctorIaabZZZNS0_22logical_or_kernel_cudaERNS_14TensorIteratorEENKUlvE0_clEvENKUlvE0_clEvEUlaaE_EEEEvRNS_18TensorIteratorBaseERKT_EUliE_EEviT1_,"ax",@progbits
	.align	128
        .global         _ZN2at6native18elementwise_kernelILi128ELi4EZNS0_22gpu_kernel_impl_nocastINS0_13BinaryFunctorIaabZZZNS0_22logical_or_kernel_cudaERNS_14TensorIteratorEENKUlvE0_clEvENKUlvE0_clEvEUlaaE_EEEEvRNS_18TensorIteratorBaseERKT_EUliE_EEviT1_
        .type           _ZN2at6native18elementwise_kernelILi128ELi4EZNS0_22gpu_kernel_impl_nocastINS0_13BinaryFunctorIaabZZZNS0_22logical_or_kernel_cudaERNS_14TensorIteratorEENKUlvE0_clEvENKUlvE0_clEvEUlaaE_EEEEvRNS_18TensorIteratorBaseERKT_EUliE_EEviT1_,@function
        .size           _ZN2at6native18elementwise_kernelILi128ELi4EZNS0_22gpu_kernel_impl_nocastINS0_13BinaryFunctorIaabZZZNS0_22logical_or_kernel_cudaERNS_14TensorIteratorEENKUlvE0_clEvENKUlvE0_clEvEUlaaE_EEEEvRNS_18TensorIteratorBaseERKT_EUliE_EEviT1_,(.L_x_44010 - _ZN2at6native18elementwise_kernelILi128ELi4EZNS0_22gpu_kernel_impl_nocastINS0_13BinaryFunctorIaabZZZNS0_22logical_or_kernel_cudaERNS_14TensorIteratorEENKUlvE0_clEvENKUlvE0_clEvEUlaaE_EEEEvRNS_18TensorIteratorBaseERKT_EUliE_EEviT1_)
        .other          _ZN2at6native18elementwise_kernelILi128ELi4EZNS0_22gpu_kernel_impl_nocastINS0_13BinaryFunctorIaabZZZNS0_22logical_or_kernel_cudaERNS_14TensorIteratorEENKUlvE0_clEvENKUlvE0_clEvEUlaaE_EEEEvRNS_18TensorIteratorBaseERKT_EUliE_EEviT1_,@"STO_CUDA_ENTRY STV_DEFAULT"
_ZN2at6native18elementwise_kernelILi128ELi4EZNS0_22gpu_kernel_impl_nocastINS0_13BinaryFunctorIaabZZZNS0_22logical_or_kernel_cudaERNS_14TensorIteratorEENKUlvE0_clEvENKUlvE0_clEvEUlaaE_EEEEvRNS_18TensorIteratorBaseERKT_EUliE_EEviT1_:
.text._ZN2at6native18elementwise_kernelILi128ELi4EZNS0_22gpu_kernel_impl_nocastINS0_13BinaryFunctorIaabZZZNS0_22logical_or_kernel_cudaERNS_14TensorIteratorEENKUlvE0_clEvENKUlvE0_clEvEUlaaE_EEEEvRNS_18TensorIteratorBaseERKT_EUliE_EEviT1_:
        /* <DEDUP_REMOVED lines=363> */
.L_x_27592:
        /* <DEDUP_REMOVED lines=15> */
.L_x_27591:
[----:B------:R-:W-:Y:S05]  /*17a0*/  BSYNC B0 ;  /* 0x0000000000007941 */ /* 0x000fea0003800000 */
.L_x_27590:
        /* <DEDUP_REMOVED lines=356> */
.L_x_27595:
        /* <DEDUP_REMOVED lines=370> */
.L_x_27596:
        /* <DEDUP_REMOVED lines=15> */
.L_x_27594:
[----:B------:R-:W-:Y:S05]  /*4600*/  BSYNC B0 ;  /* 0x0000000000007941 */ /* 0x000fea0003800000 */
.L_x_27593:
        /* <DEDUP_REMOVED lines=355> */
.L_x_27597:
        /* <DEDUP_REMOVED lines=15> */
.L_x_27598:
        /* <DEDUP_REMOVED lines=13> */
.L_x_44010:


//--------------------- .text._ZN2at6native27unrolled_elementwise_kernelINS0_13BinaryFunctorIaabZZZNS0_22logical_or_kernel_cudaERNS_14TensorIteratorEENKUlvE0_clEvENKUlvE0_clEvEUlaaE_EESt5arrayIPcLm3EELi4E23TrivialOffsetCalculatorILi2EjESC_ILi1EjENS0_6memory15LoadWithoutCastENSF_16StoreWithoutCastEEEviT_T0_T2_T3_T4_T5_ --------------------------
	.section	.text._ZN2at6native27unrolled_elementwise_kernelINS0_13BinaryFunctorIaabZZZNS0_22logical_or_kernel_cudaERNS_14TensorIteratorEENKUlvE0_clEvENKUlvE0_clEvEUlaaE_EESt5arrayIPcLm3EELi4E23TrivialOffsetCalculatorILi2EjESC_ILi1EjENS0_6memory15LoadWithoutCastENSF_16StoreWithoutCastEEEviT_T0_T2_T3_T4_T5_,"ax",@progbits
	.align	128
        .global         _ZN2at6native27unrolled_elementwise_kernelINS0_13BinaryFunctorIaabZZZNS0_22logical_or_kernel_cudaERNS_14TensorIteratorEENKUlvE0_clEvENKUlvE0_clEvEUlaaE_EESt5arrayIPcLm3EELi4E23TrivialOffsetCalculatorILi2EjESC_ILi1EjENS0_6memory15LoadWithoutCastENSF_16StoreWithoutCastEEEviT_T0_T2_T3_T4_T5_
        .type           _ZN2at6native27unrolled_elementwise_kernelINS0_13BinaryFunctorIaabZZZNS0_22logical_or_kernel_cudaERNS_14TensorIteratorEENKUlvE0_clEvENKUlvE0_clEvEUlaaE_EESt5arrayIPcLm3EELi4E23TrivialOffsetCalculatorILi2EjESC_ILi1EjENS0_6memory15LoadWithoutCastENSF_16StoreWithoutCastEEEviT_T0_T2_T3_T4_T5_,@function
        .size           _ZN2at6native27unrolled_elementwise_kernelINS0_13BinaryFunctorIaabZZZNS0_22logical_or_kernel_cudaERNS_14TensorIteratorEENKUlvE0_clEvENKUlvE0_clEvEUlaaE_EESt5arrayIPcLm3EELi4E23TrivialOffsetCalculatorILi2EjESC_ILi1EjENS0_6memory15LoadWithoutCastENSF_16StoreWithoutCastEEEviT_T0_T2_T3_T4_T5_,(.L_x_44011 - _ZN2at6native27unrolled_elementwise_kernelINS0_13BinaryFunctorIaabZZZNS0_22logical_or_kernel_cudaERNS_14TensorIteratorEENKUlvE0_clEvENKUlvE0_clEvEUlaaE_EESt5arrayIPcLm3EELi4E23TrivialOffsetCalculatorILi2EjESC_ILi1EjENS0_6memory15LoadWithoutCastENSF_16StoreWithoutCastEEEviT_T0_T2_T3_T4_T5_)
        .other          _ZN2at6native27unrolled_elementwise_kernelINS0_13BinaryFunctorIaabZZZNS0_22logical_or_kernel_cudaERNS_14TensorIteratorEENKUlvE0_clEvENKUlvE0_clEvEUlaaE_EESt5arrayIPcLm3EELi4E23TrivialOffsetCalculatorILi2EjESC_ILi1EjENS0_6memory15LoadWithoutCastENSF_16StoreWithoutCastEEEviT_T0_T2_T3_T4_T5_,@"STO_CUDA_ENTRY STV_DEFAULT"
_ZN2at6native27unrolled_elementwise_kernelINS0_13BinaryFunctorIaabZZZNS0_22logical_or_kernel_cudaERNS_14TensorIteratorEENKUlvE0_clEvENKUlvE0_clEvEUlaaE_EESt5arrayIPcLm3EELi4E23TrivialOffsetCalculatorILi2EjESC_ILi1EjENS0_6memory15LoadWithoutCastENSF_16StoreWithoutCastEEEviT_T0_T2_T3_T4_T5_:
.text._ZN2at6native27unrolled_elementwise_kernelINS0_13BinaryFunctorIaabZZZNS0_22logical_or_kernel_cudaERNS_14TensorIteratorEENKUlvE0_clEvENKUlvE0_clEvEUlaaE_EESt5arrayIPcLm3EELi4E23TrivialOffsetCalculatorILi2EjESC_ILi1EjENS0_6memory15LoadWithoutCastENSF_16StoreWithoutCastEEEviT_T0_T2_T3_T4_T5_:
        /* <DEDUP_REMOVED lines=23> */
[----:B------:R-:W3:Y:S01]  /*0170*/  @!P0 LDG.E.U8 R9, desc[UR4][R16.64] ;  /* 0x0000000410098981 */ /* 0x000ee2000c1e1100 */
[----:B------:R-:W-:-:S04]  /*0180*/  @!P0 IMAD.X R11, RZ, RZ, R21, P4 ;  /* 0x000000ffff0b8224 */ /* 0x000fc800020e0615 */
[----:B------:R-:W1:Y:S01]  /*0190*/  @!P2 LDC.64 R2, c[0x0][0x220] ;  /* 0x00008800ff02ab82 */ /* 0x000e620000000a00 */
[----:B------:R-:W-:Y:S01]  /*01a0*/  @!P2 IMAD R21, R0, 0x200, R15 ;  /* 0x000002000015a824 */ /* 0x000fe200078e020f */
[----:B------:R-:W3:Y:S06]  /*01b0*/  @!P0 LDG.E.U8 R14, desc[UR4][R10.64] ;  /* 0x000000040a0e8981 */ /* 0x000eec000c1e1100 */
[----:B------:R-:W4:Y:S01]  /*01c0*/  @!P2 LDC.64 R4, c[0x0][0x228] ;  /* 0x00008a00ff04ab82 */ /* 0x000f220000000a00 */
[----:B--2---:R-:W-:Y:S01]  /*01d0*/  @!P3 IADD3 R18, P4, R23, R18, RZ ;  /* 0x000000121712b210 */ /* 0x004fe20007f9e0ff */
[----:B------:R-:W-:-:S04]  /*01e0*/  @!P2 VIADD R15, R15, 0x80 ;  /* 0x000000800f0fa836 */ /* 0x000fc80000000000 */
[----:B------:R-:W-:Y:S01]  /*01f0*/  @!P3 IMAD.X R19, RZ, RZ, R19, P4 ;  /* 0x000000ffff13b224 */ /* 0x000fe200020e0613 */
[----:B0-----:R-:W-:Y:S02]  /*0200*/  @!P3 IADD3 R6, P4, R23, R6, RZ ;  /* 0x000000061706b210 */ /* 0x001fe40007f9e0ff */
[----:B------:R-:W-:Y:S02]  /*0210*/  PRMT R12, RZ, 0x7610, R12 ;  /* 0x00007610ff0c7816 */ /* 0x000fe4000000000c */
[----:B------:R-:W-:Y:S02]  /*0220*/  PRMT R23, RZ, 0x7610, R23 ;  /* 0x00007610ff177816 */ /* 0x000fe40000000017 */
[C---:B-1----:R-:W-:Y:S01]  /*0230*/  @!P2 IADD3 R2, P5, R21.reuse, R2, RZ ;  /* 0x000000021502a210 */ /* 0x042fe20007fbe0ff */
[----:B------:R-:W-:Y:S01]  /*0240*/  @!P3 IMAD.X R7, RZ, RZ, R7, P4 ;  /* 0x000000ffff07b224 */ /* 0x000fe200020e0607 */
[----:B------:R-:W-:Y:S01]  /*0250*/  PRMT R20, RZ, 0x7610, R20 ;  /* 0x00007610ff147816 */ /* 0x000fe20000000014 */
[----:B------:R-:W2:Y:S01]  /*0260*/  @!P3 LDG.E.U8 R12, desc[UR4][R18.64] ;  /* 0x00000004120cb981 */ /* 0x000ea2000c1e1100 */
[----:B----4-:R-:W-:Y:S01]  /*0270*/  @!P2 IADD3 R4, P6, R21, R4, RZ ;  /* 0x000000041504a210 */ /* 0x010fe20007fde0ff */
[----:B------:R-:W-:Y:S01]  /*0280*/  @!P2 IMAD.X R3, RZ, RZ, R3, P5 ;  /* 0x000000ffff03a224 */ /* 0x000fe200028e0603 */
[----:B------:R-:W-:Y:S01]  /*0290*/  PRMT R21, RZ, 0x7610, R21 ;  /* 0x00007610ff157816 */ /* 0x000fe20000000015 */
[----:B------:R-:W2:Y:S02]  /*02a0*/  @!P3 LDG.E.U8 R23, desc[UR4][R6.64] ;  /* 0x000000040617b981 */ /* 0x000ea4000c1e1100 */
[----:B------:R-:W-:-:S03]  /*02b0*/  @!P2 IMAD.X R5, RZ, RZ, R5, P6 ;  /* 0x000000ffff05a224 */ /* 0x000fc600030e0605 */
[----:B------:R0:W4:Y:S04]  /*02c0*/  @!P2 LDG.E.U8 R21, desc[UR4][R2.64] ;  /* 0x000000040215a981 */ /* 0x000128000c1e1100 */
[----:B------:R1:W4:Y:S01]  /*02d0*/  @!P2 LDG.E.U8 R20, desc[UR4][R4.64] ;  /* 0x000000040414a981 */ /* 0x000322000c1e1100 */
[----:B------:R-:W-:Y:S01]  /*02e0*/  ISETP.GE.AND P1, PT, R15, R8, PT ;  /* 0x000000080f00720c */ /* 0x000fe20003f26270 */
[----:B0-----:R-:W0:-:S12]  /*02f0*/  @!P0 LDC.64 R2, c[0x0][0x218] ;  /* 0x00008600ff028b82 */ /* 0x001e180000000a00 */
[----:B------:R-:W0:Y:S08]  /*0300*/  @!P1 LDC.64 R16, c[0x0][0x220] ;  /* 0x00008800ff109b82 */ /* 0x000e300000000a00 */
[----:B------:R-:W0:Y:S01]  /*0310*/  @!P1 LDC.64 R10, c[0x0][0x228] ;  /* 0x00008a00ff0a9b82 */ /* 0x000e220000000a00 */
[C---:B------:R-:W-:Y:S01]  /*0320*/  @!P1 IMAD R15, R0.reuse, 0x200, R15 ;  /* 0x00000200000f9824 */ /* 0x040fe200078e020f */
[----:B------:R-:W-:Y:S01]  /*0330*/  PRMT R18, RZ, 0x7610, R18 ;  /* 0x00007610ff127816 */ /* 0x000fe20000000012 */
[----:B-1----:R-:W-:-:S03]  /*0340*/  @!P0 IMAD R5, R0, 0x200, R13 ;  /* 0x0000020000058824 */ /* 0x002fc600078e020d */
[C---:B0-----:R-:W-:Y:S02]  /*0350*/  @!P1 IADD3 R16, P2, R15.reuse, R16, RZ ;  /* 0x000000100f109210 */ /* 0x041fe40007f5e0ff */
[----:B------:R-:W-:-:S03]  /*0360*/  @!P1 IADD3 R10, P3, R15, R10, RZ ;  /* 0x0000000a0f0a9210 */ /* 0x000fc60007f7e0ff */
[----:B------:R-:W-:Y:S01]  /*0370*/  @!P1 IMAD.X R17, RZ, RZ, R17, P2 ;  /* 0x000000ffff119224 */ /* 0x000fe200010e0611 */
[----:B------:R-:W-:Y:S01]  /*0380*/  PRMT R15, RZ, 0x7610, R15 ;  /* 0x00007610ff0f7816 */ /* 0x000fe2000000000f */
[----:B------:R-:W-:Y:S01]  /*0390*/  @!P1 IMAD.X R11, RZ, RZ, R11, P3 ;  /* 0x000000ffff0b9224 */ /* 0x000fe200018e060b */
[----:B------:R-:W-:-:S04]  /*03a0*/  @!P0 IADD3 R2, P2, R5, R2, RZ ;  /* 0x0000000205028210 */ /* 0x000fc80007f5e0ff */
[----:B------:R0:W5:Y:S04]  /*03b0*/  @!P1 LDG.E.U8 R15, desc[UR4][R16.64] ;  /* 0x00000004100f9981 */ /* 0x000168000c1e1100 */
[----:B------:R0:W5:Y:S01]  /*03c0*/  @!P1 LDG.E.U8 R18, desc[UR4][R10.64] ;  /* 0x000000040a129981 */ /* 0x000162000c1e1100 */
[----:B------:R-:W-:Y:S02]  /*03d0*/  @!P0 IMAD.X R3, RZ, RZ, R3, P2 ;  /* 0x000000ffff038224 */ /* 0x000fe400010e0603 */
[----:B------:R-:W-:-:S04]  /*03e0*/  VIADD R4, R13, 0x80 ;  /* 0x000000800d047836 */ /* 0x000fc80000000000 */
[----:B------:R-:W-:-:S05]  /*03f0*/  @!P0 IMAD.MOV.U32 R13, RZ, RZ, R4 ;  /* 0x000000ffff0d8224 */ /* 0x000fca00078e0004 */
[----:B------:R-:W-:Y:S01]  /*0400*/  ISETP.GE.AND P3, PT, R13, R8, PT ;  /* 0x000000080d00720c */ /* 0x000fe20003f66270 */
[----:B------:R-:W-:Y:S01]  /*0410*/  BSSY B0, `(.L_x_27599) ;  /* 0x0000016000007945 */ /* 0x000fe20003800000 */
[----:B---3--:R-:W-:-:S04]  /*0420*/  LOP3.LUT R9, R14, R9, RZ, 0xfc, !PT ;  /* 0x000000090e097212 */ /* 0x008fc800078efcff */
[----:B------:R-:W-:-:S04]  /*0430*/  @!P0 LOP3.LUT P1, RZ, R9, 0xff, RZ, 0xc0, !PT ;  /* 0x000000ff09ff8812 */ /* 0x000fc8000782c0ff */
[----:B------:R-:W-:-:S05]  /*0440*/  @!P0 SEL R5, RZ, 0x1, !P1 ;  /* 0x00000001ff058807 */ /* 0x000fca0004800000 */
[----:B------:R0:W-:Y:S01]  /*0450*/  @!P0 STG.E.U8 desc[UR4][R2.64], R5 ;  /* 0x0000000502008986 */ /* 0x0001e2000c101104 */
[----:B--2---:R-:W-:-:S04]  /*0460*/  LOP3.LUT P1, RZ, R23, 0xff, R12, 0xc8, !PT ;  /* 0x000000ff17ff7812 */ /* 0x004fc8000782c80c */
[----:B------:R-:W-:Y:S02]  /*0470*/  SEL R7, RZ, 0x1, !P1 ;  /* 0x00000001ff077807 */ /* 0x000fe40004800000 */
[----:B----4-:R-:W-:-:S04]  /*0480*/  LOP3.LUT P2, RZ, R20, 0xff, R21, 0xc8, !PT ;  /* 0x000000ff14ff7812 */ /* 0x010fc8000784c815 */
        /* <DEDUP_REMOVED lines=14> */
.L_x_27600:
[----:B------:R-:W-:Y:S05]  /*0570*/  BSYNC B0 ;  /* 0x0000000000007941 */ /* 0x000fea0003800000 */
.L_x_27599:
[----:B------:R-:W-:-:S13]  /*0580*/  ISETP.GE.AND P0, PT, R13, R8, PT ;  /* 0x000000080d00720c */ /* 0x000fda0003f06270 */
[----:B------:R-:W-:Y:S05]  /*0590*/  @P0 EXIT ;  /* 0x000000000000094d */ /* 0x000fea0003800000 */
[----:B------:R-:W-:Y:S01]  /*05a0*/  IMAD R0, R0, 0x200, R13 ;  /* 0x0000020000007824 */ /* 0x000fe200078e020d */
[----:B-----5:R-:W-:Y:S01]  /*05b0*/  LOP3.LUT R15, R18, R15, RZ, 0xfc, !PT ;  /* 0x0000000f120f7212 */ /* 0x020fe200078efcff */
[----:B------:R-:W-:-:S03]  /*05c0*/  ULDC.64 UR6, c[0x0][0x218] ;  /* 0x0000860000067ab9 */ /* 0x000fc60000000a00 */
[----:B0-----:R-:W-:Y:S02]  /*05d0*/  IADD3 R2, P1, R0, UR6, RZ ;  /* 0x0000000600027c10 */ /* 0x001fe4000ff3e0ff */
[----:B------:R-:W-:-:S03]  /*05e0*/  LOP3.LUT P0, RZ, R15, 0xff, RZ, 0xc0, !PT ;  /* 0x000000ff0fff7812 */ /* 0x000fc6000780c0ff */
[----:B------:R-:W-:Y:S01]  /*05f0*/  IMAD.X R3, RZ, RZ, UR7, P1 ;  /* 0x00000007ff037e24 */ /* 0x000fe200088e06ff */
[----:B------:R-:W-:-:S05]  /*0600*/  SEL R5, RZ, 0x1, !P0 ;  /* 0x00000001ff057807 */ /* 0x000fca0004000000 */
[----:B------:R-:W-:Y:S01]  /*0610*/  STG.E.U8 desc[UR4][R2.64], R5 ;  /* 0x0000000502007986 */ /* 0x000fe2000c101104 */
[----:B------:R-:W-:Y:S05]  /*0620*/  EXIT ;  /* 0x000000000000794d */ /* 0x000fea0003800000 */
.L_x_27601:
        /* <DEDUP_REMOVED lines=13> */
.L_x_44011:


//--------------------- .text._ZN2at6native29vectorized_elementwise_kernelILi2ENS0_13BinaryFunctorIaabZZZNS0_22logical_or_kernel_cudaERNS_14TensorIteratorEENKUlvE0_clEvENKUlvE0_clEvEUlaaE_EESt5arrayIPcLm3EEEEviT0_T1_ --------------------------
	.section	.text._ZN2at6native29vectorized_elementwise_kernelILi2ENS0_13BinaryFunctorIaabZZZNS0_22logical_or_kernel_cudaERNS_14TensorIteratorEENKUlvE0_clEvENKUlvE0_clEvEUlaaE_EESt5arrayIPcLm3EEEEviT0_T1_,"ax",@progbits
	.align	128
        .global         _ZN2at6native29vectorized_elementwise_kernelILi2ENS0_13BinaryFunctorIaabZZZNS0_22logical_or_kernel_cudaERNS_14TensorIteratorEENKUlvE0_clEvENKUlvE0_clEvEUlaaE_EESt5arrayIPcLm3EEEEviT0_T1_
        .type           _ZN2at6native29vectorized_elementwise_kernelILi2ENS0_13BinaryFunctorIaabZZZNS0_22logical_or_kernel_cudaERNS_14TensorIteratorEENKUlvE0_clEvENKUlvE0_clEvEUlaaE_EESt5arrayIPcLm3EEEEviT0_T1_,@function
        .size           _ZN2at6native29vectorized_elementwise_kernelILi2ENS0_13BinaryFunctorIaabZZZNS0_22logical_or_kernel_cudaERNS_14TensorIteratorEENKUlvE0_clEvENKUlvE0_clEvEUlaaE_EESt5arrayIPcLm3EEEEviT0_T1_,(.L_x_44012 - _ZN2at6native29vectorized_elementwise_kernelILi2ENS0_13BinaryFunctorIaabZZZNS0_22logical_or_kernel_cudaERNS_14TensorIteratorEENKUlvE0_clEvENKUlvE0_clEvEUlaaE_EESt5arrayIPcLm3EEEEviT0_T1_)
        .other          _ZN2at6native29vectorized_elementwise_kernelILi2ENS0_13BinaryFunctorIaabZZZNS0_22logical_or_kernel_cudaERNS_14TensorIteratorEENKUlvE0_clEvENKUlvE0_clEvEUlaaE_EESt5arrayIPcLm3EEEEviT0_T1_,@"STO_CUDA_ENTRY STV_DEFAULT"
_ZN2at6native29vectorized_elementwise_kernelILi2ENS0_13BinaryFunctorIaabZZZNS0_22logical_or_kernel_cudaERNS_14TensorIteratorEENKUlvE0_clEvENKUlvE0_clEvEUlaaE_EESt5arrayIPcLm3EEEEviT0_T1_:
.text._ZN2at6native29vectorized_elementwise_kernelILi2ENS0_13BinaryFunctorIaabZZZNS0_22logical_or_kernel_cudaERNS_14TensorIteratorEENKUlvE0_clEvENKUlvE0_clEvEUlaaE_EESt5arrayIPcLm3EEEEviT0_T1_:
        /* <DEDUP_REMOVED lines=77> */
.L_x_27602:
        /* <DEDUP_REMOVED lines=15> */
[----:B------:R-:W-:Y:S01]  /*05c0*/  @!P0 IMAD.X R21, RZ, RZ, R21, P1 ;  /* 0x000000ffff158224 */ /* 0x000fe200008e0615 */
[----:B------:R-:W-:-:S04]  /*05d0*/  PRMT R2, RZ, 0x7610, R2 ;  /* 0x00007610ff027816 */ /* 0x000fc80000000002 */
[----:B------:R3:W4:Y:S05]  /*05e0*/  @!P0 LDG.E.U8 R4, desc[UR12][R20.64] ;  /* 0x0000000c14048981 */ /* 0x00072a000c1e1100 */
[C---:B------:R-:W-:Y:S01]  /*05f0*/  @!P4 VIADD R7, R0.reuse, UR4 ;  /* 0x000000040007cc36 */ /* 0x040fe20008000000 */
[----:B------:R-:W3:Y:S01]  /*0600*/  @!P4 LDC.64 R12, c[0x0][0x220] ;  /* 0x00008800ff0ccb82 */ /* 0x000ee20000000a00 */
[----:B------:R-:W-:Y:S01]  /*0610*/  @!P4 VIADD R0, R0, 0x80 ;  /* 0x000000800000c836 */ /* 0x000fe20000000000 */
[----:B--2---:R-:W-:-:S04]  /*0620*/  @!P3 IADD3 R24, P5, R5, R24, RZ ;  /* 0x000000180518b210 */ /* 0x004fc80007fbe0ff */
[----:B------:R-:W-:Y:S02]  /*0630*/  ISETP.GE.AND P2, PT, R0, R3, PT ;  /* 0x000000030000720c */ /* 0x000fe40003f46270 */
[----:B------:R-:W2:Y:S01]  /*0640*/  @!P4 LDC.64 R28, c[0x0][0x228] ;  /* 0x00008a00ff1ccb82 */ /* 0x000ea20000000a00 */
[----:B0-----:R-:W-:-:S10]  /*0650*/  @!P3 IADD3 R14, P6, R5, R14, RZ ;  /* 0x0000000e050eb210 */ /* 0x001fd40007fde0ff */
[C---:B------:R-:W-:Y:S01]  /*0660*/  @!P2 VIADD R9, R0.reuse, UR4 ;  /* 0x000000040009ac36 */ /* 0x040fe20008000000 */
[----:B------:R-:W0:Y:S01]  /*0670*/  @!P2 LDC.64 R18, c[0x0][0x220] ;  /* 0x00008800ff12ab82 */ /* 0x000e220000000a00 */
[----:B------:R-:W-:-:S05]  /*0680*/  @!P2 VIADD R0, R0, 0x80 ;  /* 0x000000800000a836 */ /* 0x000fca0000000000 */
[C---:B------:R-:W-:Y:S01]  /*0690*/  ISETP.GE.AND P1, PT, R0.reuse, R3, PT ;  /* 0x000000030000720c */ /* 0x040fe20003f26270 */
[----:B------:R-:W-:Y:S01]  /*06a0*/  @!P3 IMAD.X R25, RZ, RZ, R25, P5 ;  /* 0x000000ffff19b224 */ /* 0x000fe200028e0619 */
[----:B------:R-:W-:Y:S01]  /*06b0*/  PRMT R5, RZ, 0x7610, R5 ;  /* 0x00007610ff057816 */ /* 0x000fe20000000005 */
[----:B------:R-:W-:Y:S01]  /*06c0*/  @!P3 IMAD.X R15, RZ, RZ, R15, P6 ;  /* 0x000000ffff0fb224 */ /* 0x000fe200030e060f */
[----:B------:R-:W5:Y:S02]  /*06d0*/  @!P2 LDC.64 R10, c[0x0][0x228] ;  /* 0x00008a00ff0aab82 */ /* 0x000f640000000a00 */
[----:B------:R0:W4:Y:S07]  /*06e0*/  @!P3 LDG.E.U8 R2, desc[UR12][R24.64] ;  /* 0x0000000c1802b981 */ /* 0x00012e000c1e1100 */
[C---:B------:R-:W-:Y:S01]  /*06f0*/  @!P1 VIADD R27, R0.reuse, UR4 ;  /* 0x00000004001b9c36 */ /* 0x040fe20008000000 */
[----:B------:R-:W4:Y:S01]  /*0700*/  @!P3 LDG.E.U8 R5, desc[UR12][R14.64] ;  /* 0x0000000c0e05b981 */ /* 0x000f22000c1e1100 */
[----:B------:R-:W-:Y:S01]  /*0710*/  @!P1 VIADD R0, R0, 0x80 ;  /* 0x0000008000009836 */ /* 0x000fe20000000000 */
[----:B---3--:R-:W-:-:S02]  /*0720*/  @!P4 IADD3 R20, P5, R7, R12, RZ ;  /* 0x0000000c0714c210 */ /* 0x008fc40007fbe0ff */
[----:B--2---:R-:W-:Y:S02]  /*0730*/  @!P4 IADD3 R28, P6, R7, R28, RZ ;  /* 0x0000001c071cc210 */ /* 0x004fe40007fde0ff */
[----:B------:R-:W-:Y:S01]  /*0740*/  ISETP.GE.AND P3, PT, R0, R3, PT ;  /* 0x000000030000720c */ /* 0x000fe20003f66270 */
[----:B------:R-:W-:Y:S01]  /*0750*/  @!P4 IMAD.X R21, RZ, RZ, R13, P5 ;  /* 0x000000ffff15c224 */ /* 0x000fe200028e060d */
[----:B------:R-:W-:Y:S01]  /*0760*/  PRMT R7, RZ, 0x7610, R7 ;  /* 0x00007610ff077816 */ /* 0x000fe20000000007 */
[----:B------:R-:W-:Y:S01]  /*0770*/  @!P4 IMAD.X R29, RZ, RZ, R29, P6 ;  /* 0x000000ffff1dc224 */ /* 0x000fe200030e061d */
[----:B------:R-:W-:Y:S01]  /*0780*/  PRMT R8, RZ, 0x7610, R8 ;  /* 0x00007610ff087816 */ /* 0x000fe20000000008 */
[----:B------:R-:W2:Y:S03]  /*0790*/  @!P1 LDC.64 R12, c[0x0][0x220] ;  /* 0x00008800ff0c9b82 */ /* 0x000ea60000000a00 */
[----:B------:R3:W4:Y:S01]  /*07a0*/  @!P4 LDG.E.U8 R7, desc[UR12][R20.64] ;  /* 0x0000000c1407c981 */ /* 0x000722000c1e1100 */
[----:B-1----:R-:W-:-:S03]  /*07b0*/  @!P0 IADD3 R22, P5, R17, R22, RZ ;  /* 0x0000001611168210 */ /* 0x002fc60007fbe0ff */
[----:B------:R5:W4:Y:S01]  /*07c0*/  @!P4 LDG.E.U8 R8, desc[UR12][R28.64] ;  /* 0x0000000c1c08c981 */ /* 0x000b22000c1e1100 */
[----:B0-----:R-:W-:Y:S01]  /*07d0*/  @!P2 IADD3 R24, P4, R9, R18, RZ ;  /* 0x000000120918a210 */ /* 0x001fe20007f9e0ff */
[----:B------:R-:W0:Y:S01]  /*07e0*/  @!P1 LDC.64 R16, c[0x0][0x228] ;  /* 0x00008a00ff109b82 */ /* 0x000e220000000a00 */
[C---:B---3--:R-:W-:Y:S02]  /*07f0*/  @!P3 VIADD R21, R0.reuse, UR4 ;  /* 0x000000040015bc36 */ /* 0x048fe40008000000 */
[----:B------:R-:W-:-:S05]  /*0800*/  @!P3 VIADD R0, R0, 0x80 ;  /* 0x000000800000b836 */ /* 0x000fca0000000000 */
[----:B------:R-:W1:Y:S01]  /*0810*/  @!P3 LDC.64 R14, c[0x0][0x220] ;  /* 0x00008800ff0ebb82 */ /* 0x000e620000000a00 */
[----:B------:R-:W-:Y:S01]  /*0820*/  @!P2 IMAD.X R25, RZ, RZ, R19, P4 ;  /* 0x000000ffff19a224 */ /* 0x000fe200020e0613 */
[----:B------:R-:W-:Y:S01]  /*0830*/  ISETP.GE.AND P4, PT, R0, R3, PT ;  /* 0x000000030000720c */ /* 0x000fe20003f86270 */
[----:B------:R-:W-:Y:S01]  /*0840*/  @!P0 IMAD.X R23, RZ, RZ, R23, P5 ;  /* 0x000000ffff178224 */ /* 0x000fe200028e0617 */
[----:B-----5:R-:W-:Y:S02]  /*0850*/  @!P2 IADD3 R28, P5, R9, R10, RZ ;  /* 0x0000000a091ca210 */ /* 0x020fe40007fbe0ff */
[----:B------:R-:W-:Y:S02]  /*0860*/  PRMT R9, RZ, 0x7610, R9 ;  /* 0x00007610ff097816 */ /* 0x000fe40000000009 */
[----:B------:R-:W-:Y:S01]  /*0870*/  PRMT R20, RZ, 0x7610, R20 ;  /* 0x00007610ff147816 */ /* 0x000fe20000000014 */
[----:B------:R-:W-:-:S03]  /*0880*/  @!P2 IMAD.X R29, RZ, RZ, R11, P5 ;  /* 0x000000ffff1da224 */ /* 0x000fc600028e060b */
[----:B------:R3:W4:Y:S01]  /*0890*/  @!P0 LDG.E.U8 R9, desc[UR12][R22.64] ;  /* 0x0000000c16098981 */ /* 0x000722000c1e1100 */
[----:B--2---:R-:W-:Y:S01]  /*08a0*/  @!P1 IADD3 R18, P5, R27, R12, RZ ;  /* 0x0000000c1b129210 */ /* 0x004fe20007fbe0ff */
[----:B------:R-:W2:Y:S02]  /*08b0*/  @!P3 LDC.64 R10, c[0x0][0x228] ;  /* 0x00008a00ff0abb82 */ /* 0x000ea40000000a00 */
[----:B------:R5:W4:Y:S01]  /*08c0*/  @!P2 LDG.E.U8 R20, desc[UR12][R24.64] ;  /* 0x0000000c1814a981 */ /* 0x000b22000c1e1100 */
[----:B---3--:R-:W-:Y:S01]  /*08d0*/  PRMT R23, RZ, 0x7610, R23 ;  /* 0x00007610ff177816 */ /* 0x008fe20000000017 */
[C---:B-----5:R-:W-:Y:S02]  /*08e0*/  @!P4 VIADD R25, R0.reuse, UR4 ;  /* 0x000000040019cc36 */ /* 0x060fe40008000000 */
[----:B------:R-:W-:-:S03]  /*08f0*/  @!P4 VIADD R0, R0, 0x80 ;  /* 0x000000800000c836 */ /* 0x000fc60000000000 */
[----:B------:R3:W5:Y:S01]  /*0900*/  @!P2 LDG.E.U8 R23, desc[UR12][R28.64] ;  /* 0x0000000c1c17a981 */ /* 0x000762000c1e1100 */
[----:B------:R-:W-:Y:S01]  /*0910*/  @!P1 IMAD.X R19, RZ, RZ, R13, P5 ;  /* 0x000000ffff139224 */ /* 0x000fe200028e060d */
[----:B0-----:R-:W-:Y:S01]  /*0920*/  @!P1 IADD3 R16, P5, R27, R16, RZ ;  /* 0x000000101b109210 */ /* 0x001fe20007fbe0ff */
[----:B------:R-:W0:Y:S01]  /*0930*/  @!P4 LDC.64 R12, c[0x0][0x220] ;  /* 0x00008800ff0ccb82 */ /* 0x000e220000000a00 */
[----:B------:R-:W-:Y:S02]  /*0940*/  ISETP.GE.AND P2, PT, R0, R3, PT ;  /* 0x000000030000720c */ /* 0x000fe40003f46270 */
[----:B-1----:R-:W-:Y:S01]  /*0950*/  @!P3 IADD3 R26, P6, R21, R14, RZ ;  /* 0x0000000e151ab210 */ /* 0x002fe20007fde0ff */
[----:B------:R-:W-:Y:S01]  /*0960*/  @!P1 IMAD.X R17, RZ, RZ, R17, P5 ;  /* 0x000000ffff119224 */ /* 0x000fe200028e0611 */
[----:B------:R-:W-:Y:S02]  /*0970*/  PRMT R22, RZ, 0x7610, R22 ;  /* 0x00007610ff167816 */ /* 0x000fe40000000016 */
[----:B---3--:R-:W-:Y:S01]  /*0980*/  PRMT R29, RZ, 0x7610, R29 ;  /* 0x00007610ff1d7816 */ /* 0x008fe2000000001d */
[----:B------:R-:W-:-:S02]  /*0990*/  @!P3 IMAD.X R27, RZ, RZ, R15, P6 ;  /* 0x000000ffff1bb224 */ /* 0x000fc400030e060f */
[----:B------:R-:W1:Y:S01]  /*09a0*/  @!P4 LDC.64 R14, c[0x0][0x228] ;  /* 0x00008a00ff0ecb82 */ /* 0x000e620000000a00 */
[----:B------:R3:W5:Y:S04]  /*09b0*/  @!P1 LDG.E.U8 R22, desc[UR12][R18.64] ;  /* 0x0000000c12169981 */ /* 0x000768000c1e1100 */
[----:B------:R2:W5:Y:S03]  /*09c0*/  @!P1 LDG.E.U8 R29, desc[UR12][R16.64] ;  /* 0x0000000c101d9981 */ /* 0x000566000c1e1100 */
[----:B---3--:R-:W3:Y:S08]  /*09d0*/  @!P2 LDC.64 R18, c[0x0][0x228] ;  /* 0x00008a00ff12ab82 */ /* 0x008ef00000000a00 */
[----:B--2---:R-:W2:Y:S01]  /*09e0*/  @!P2 LDC.64 R16, c[0x0][0x220] ;  /* 0x00008800ff10ab82 */ /* 0x004ea20000000a00 */
[----:B------:R-:W-:-:S02]  /*09f0*/  @!P3 IADD3 R10, P1, R21, R10, RZ ;  /* 0x0000000a150ab210 */ /* 0x000fc40007f3e0ff */
[----:B------:R-:W-:Y:S02]  /*0a00*/  PRMT R24, RZ, 0x7610, R24 ;  /* 0x00007610ff187816 */ /* 0x000fe40000000018 */
[----:B------:R-:W-:Y:S01]  /*0a10*/  PRMT R21, RZ, 0x7610, R21 ;  /* 0x00007610ff157816 */ /* 0x000fe20000000015 */
[----:B------:R-:W-:Y:S01]  /*0a20*/  @!P3 IMAD.X R11, RZ, RZ, R11, P1 ;  /* 0x000000ffff0bb224 */ /* 0x000fe200008e060b */
[C---:B0-----:R-:W-:Y:S01]  /*0a30*/  @!P4 IADD3 R12, P1, R25.reuse, R12, RZ ;  /* 0x0000000c190cc210 */ /* 0x041fe20007f3e0ff */
[----:B------:R-:W-:Y:S01]  /*0a40*/  @!P2 VIADD R28, R0, UR4 ;  /* 0x00000004001cac36 */ /* 0x000fe20008000000 */
[----:B-1----:R-:W-:Y:S01]  /*0a50*/  @!P4 IADD3 R14, P5, R25, R14, RZ ;  /* 0x0000000e190ec210 */ /* 0x002fe20007fbe0ff */
[----:B------:R0:W5:Y:S01]  /*0a60*/  @!P3 LDG.E.U8 R24, desc[UR12][R26.64] ;  /* 0x0000000c1a18b981 */ /* 0x000162000c1e1100 */
[----:B------:R-:W-:Y:S01]  /*0a70*/  PRMT R0, RZ, 0x7610, R0 ;  /* 0x00007610ff007816 */ /* 0x000fe20000000000 */
[----:B------:R-:W-:Y:S01]  /*0a80*/  @!P4 IMAD.X R13, RZ, RZ, R13, P1 ;  /* 0x000000ffff0dc224 */ /* 0x000fe200008e060d */
[----:B------:R-:W-:Y:S01]  /*0a90*/  PRMT R25, RZ, 0x7610, R25 ;  /* 0x00007610ff197816 */ /* 0x000fe20000000019 */
[----:B------:R1:W5:Y:S01]  /*0aa0*/  @!P3 LDG.E.U8 R21, desc[UR12][R10.64] ;  /* 0x0000000c0a15b981 */ /* 0x000362000c1e1100 */
[----:B------:R-:W-:Y:S01]  /*0ab0*/  @!P4 IMAD.X R15, RZ, RZ, R15, P5 ;  /* 0x000000ffff0fc224 */ /* 0x000fe200028e060f */
[----:B---3--:R-:W-:-:S02]  /*0ac0*/  @!P2 IADD3 R18, P3, R28, R18, RZ ;  /* 0x000000121c12a210 */ /* 0x008fc40007f7e0ff */
[----:B------:R3:W5:Y:S01]  /*0ad0*/  @!P4 LDG.E.U8 R0, desc[UR12][R12.64] ;  /* 0x0000000c0c00c981 */ /* 0x000762000c1e1100 */
[----:B0-----:R-:W-:Y:S02]  /*0ae0*/  PRMT R26, RZ, 0x7610, R26 ;  /* 0x00007610ff1a7816 */ /* 0x001fe4000000001a */
[----:B--2---:R-:W-:Y:S01]  /*0af0*/  @!P2 IADD3 R16, P1, R28, R16, RZ ;  /* 0x000000101c10a210 */ /* 0x004fe20007f3e0ff */
[----:B------:R-:W-:Y:S01]  /*0b00*/  @!P2 IMAD.X R19, RZ, RZ, R19, P3 ;  /* 0x000000ffff13a224 */ /* 0x000fe200018e0613 */
[----:B------:R-:W-:Y:S01]  /*0b10*/  PRMT R27, RZ, 0x7610, R27 ;  /* 0x00007610ff1b7816 */ /* 0x000fe2000000001b */
[----:B------:R0:W2:Y:S01]  /*0b20*/  @!P4 LDG.E.U8 R25, desc[UR12][R14.64] ;  /* 0x0000000c0e19c981 */ /* 0x0000a2000c1e1100 */
[----:B-1----:R-:W1:Y:S01]  /*0b30*/  @!P0 LDC.64 R10, c[0x0][0x218] ;  /* 0x00008600ff0a8b82 */ /* 0x002e620000000a00 */
[----:B------:R-:W-:-:S03]  /*0b40*/  @!P2 IMAD.X R17, RZ, RZ, R17, P1 ;  /* 0x000000ffff11a224 */ /* 0x000fc600008e0611 */
[----:B------:R-:W2:Y:S04]  /*0b50*/  @!P2 LDG.E.U8 R27, desc[UR12][R18.64] ;  /* 0x0000000c121ba981 */ /* 0x000ea8000c1e1100 */
[----:B------:R2:W2:Y:S01]  /*0b60*/  @!P2 LDG.E.U8 R26, desc[UR12][R16.64] ;  /* 0x0000000c101aa981 */ /* 0x0004a2000c1e1100 */
[----:B---3--:R-:W-:-:S05]  /*0b70*/  @!P0 VIADD R13, R6, UR4 ;  /* 0x00000004060d8c36 */ /* 0x008fca0008000000 */
[----:B-1----:R-:W-:-:S05]  /*0b80*/  @!P0 IADD3 R10, P2, R13, R10, RZ ;  /* 0x0000000a0d0a8210 */ /* 0x002fca0007f5e0ff */
[----:B------:R-:W-:Y:S01]  /*0b90*/  @!P0 IMAD.X R11, RZ, RZ, R11, P2 ;  /* 0x000000ffff0b8224 */ /* 0x000fe200010e060b */
[----:B------:R-:W-:Y:S04]  /*0ba0*/  BSSY B0, `(.L_x_27603) ;  /* 0x0000046000007945 */ /* 0x000fe80003800000 */
[----:B------:R-:W-:Y:S01]  /*0bb0*/  BSSY B1, `(.L_x_27604) ;  /* 0x000003d000017945 */ /* 0x000fe20003800000 */
[----:B----4-:R-:W-:-:S04]  /*0bc0*/  LOP3.LUT R4, R9, R4, RZ, 0xfc, !PT ;  /* 0x0000000409047212 */ /* 0x010fc800078efcff */
[----:B------:R-:W-:Y:S01]  /*0bd0*/  @!P0 LOP3.LUT P1, RZ, R4, 0xff, RZ, 0xc0, !PT ;  /* 0x000000ff04ff8812 */ /* 0x000fe2000782c0ff */
[----:B------:R-:W-:-:S03]  /*0be0*/  VIADD R4, R6, 0x80 ;  /* 0x0000008006047836 */ /* 0x000fc60000000000 */
[----:B------:R-:W-:Y:S01]  /*0bf0*/  @!P0 SEL R9, RZ, 0x1, !P1 ;  /* 0x00000001ff098807 */ /* 0x000fe20004800000 */
[----:B------:R-:W-:-:S04]  /*0c00*/  @!P0 IMAD.MOV.U32 R6, RZ, RZ, R4 ;  /* 0x000000ffff068224 */ /* 0x000fc800078e0004 */
[----:B------:R1:W-:Y:S01]  /*0c10*/  @!P0 STG.E.U8 desc[UR12][R10.64], R9 ;  /* 0x000000090a008986 */ /* 0x0003e2000c10110c */
[----:B------:R-:W-:Y:S02]  /*0c20*/  LOP3.LUT P0, RZ, R5, 0xff, R2, 0xc8, !PT ;  /* 0x000000ff05ff7812 */ /* 0x000fe4000780c802 */
[----:B------:R-:W-:Y:S02]  /*0c30*/  LOP3.LUT P1, RZ, R8, 0xff, R7, 0xc8, !PT ;  /* 0x000000ff08ff7812 */ /* 0x000fe4000782c807 */
[----:B------:R-:W-:Y:S02]  /*0c40*/  SEL R7, RZ, 0x1, !P0 ;  /* 0x00000001ff077807 */ /* 0x000fe40004000000 */
[----:B------:R-:W-:Y:S02]  /*0c50*/  ISETP.GE.AND P0, PT, R6, R3, PT ;  /* 0x000000030600720c */ /* 0x000fe40003f06270 */
[----:B-----5:R-:W-:Y:S02]  /*0c60*/  LOP3.LUT P2, RZ, R23, 0xff, R20, 0xc8, !PT ;  /* 0x000000ff17ff7812 */ /* 0x020fe4000784c814 */
[----:B-1----:R-:W-:-:S02]  /*0c70*/  SEL R9, RZ, 0x1, !P1 ;  /* 0x00000001ff097807 */ /* 0x002fc40004800000 */
[----:B------:R-:W-:Y:S02]  /*0c80*/  SEL R11, RZ, 0x1, !P2 ;  /* 0x00000001ff0b7807 */ /* 0x000fe40005000000 */
[----:B------:R-:W-:-:S04]  /*0c90*/  LOP3.LUT P3, RZ, R29, 0xff, R22, 0xc8, !PT ;  /* 0x000000ff1dff7812 */ /* 0x000fc8000786c816 */
[----:B------:R-:W-:Y:S02]  /*0ca0*/  SEL R13, RZ, 0x1, !P3 ;  /* 0x00000001ff0d7807 */ /* 0x000fe40005800000 */
[----:B------:R-:W-:-:S04]  /*0cb0*/  LOP3.LUT P4, RZ, R21, 0xff, R24, 0xc8, !PT ;  /* 0x000000ff15ff7812 */ /* 0x000fc8000788c818 */
[----:B0-----:R-:W-:Y:S02]  /*0cc0*/  SEL R15, RZ, 0x1, !P4 ;  /* 0x00000001ff0f7807 */ /* 0x001fe40006000000 */
[----:B--2---:R-:W-:-:S04]  /*0cd0*/  LOP3.LUT P5, RZ, R25, 0xff, R0, 0xc8, !PT ;  /* 0x000000ff19ff7812 */ /* 0x004fc800078ac800 */
[----:B------:R-:W-:Y:S02]  /*0ce0*/  SEL R17, RZ, 0x1, !P5 ;  /* 0x00000001ff117807 */ /* 0x000fe40006800000 */
        /* <DEDUP_REMOVED lines=16> */
.L_x_27605:
        /* <DEDUP_REMOVED lines=8> */
.L_x_27606:
        /* <DEDUP_REMOVED lines=8> */
.L_x_27607:
        /* <DEDUP_REMOVED lines=9> */
.L_x_27608:
[----:B------:R-:W-:Y:S05]  /*0f80*/  BSYNC B1 ;  /* 0x0000000000017941 */ /* 0x000fea0003800000 */
.L_x_27604:
[----:B------:R-:W-:-:S13]  /*0f90*/  ISETP.GE.AND P0, PT, R6, R3, PT ;  /* 0x000000030600720c */ /* 0x000fda0003f06270 */
[----:B------:R-:W3:Y:S01]  /*0fa0*/  @!P0 LDC.64 R8, c[0x0][0x218] ;  /* 0x00008600ff088b82 */ /* 0x000ee20000000a00 */
[C---:B012---:R-:W-:Y:S02]  /*0fb0*/  @!P0 VIADD R5, R6.reuse, UR4 ;  /* 0x0000000406058c36 */ /* 0x047fe40008000000 */
[----:B------:R-:W-:-:S03]  /*0fc0*/  @!P0 VIADD R6, R6, 0x80 ;  /* 0x0000008006068836 */ /* 0x000fc60000000000 */
[----:B---3--:R-:W-:-:S05]  /*0fd0*/  @!P0 IADD3 R4, P1, R5, R8, RZ ;  /* 0x0000000805048210 */ /* 0x008fca0007f3e0ff */
[----:B------:R-:W-:-:S05]  /*0fe0*/  @!P0 IMAD.X R5, RZ, RZ, R9, P1 ;  /* 0x000000ffff058224 */ /* 0x000fca00008e0609 */
[----:B------:R2:W-:Y:S03]  /*0ff0*/  @!P0 STG.E.U8 desc[UR12][R4.64], R17 ;  /* 0x0000001104008986 */ /* 0x0005e6000c10110c */
.L_x_27609:
[----:B------:R-:W-:Y:S05]  /*1000*/  BSYNC B0 ;  /* 0x0000000000007941 */ /* 0x000fea0003800000 */
.L_x_27603:
[----:B------:R-:W-:Y:S05]  /*1010*/  WARPSYNC.ALL ;  /* 0x0000000000007948 */ /* 0x000fea0003800000 */
[----:B------:R-:W-:-:S13]  /*1020*/  ISETP.GE.AND P0, PT, R6, R3, PT ;  /* 0x000000030600720c */ /* 0x000fda0003f06270 */
[----:B------:R-:W-:Y:S05]  /*1030*/  @P0 EXIT ;  /* 0x000000000000094d */ /* 0x000fea0003800000 */
[----:B------:R-:W-:Y:S01]  /*1040*/  VIADD R2, R6, UR4 ;  /* 0x0000000406027c36 */ /* 0x000fe20008000000 */
[----:B------:R-:W-:Y:S01]  /*1050*/  ULDC.64 UR6, c[0x0][0x218] ;  /* 0x0000860000067ab9 */ /* 0x000fe20000000a00 */
[----:B------:R-:W-:-:S03]  /*1060*/  LOP3.LUT P0, RZ, R26, 0xff, RZ, 0xc0, !PT ;  /* 0x000000ff1aff7812 */ /* 0x000fc6000780c0ff */
[----:B------:R-:W-:Y:S02]  /*1070*/  IADD3 R2, P1, R2, UR6, RZ ;  /* 0x0000000602027c10 */ /* 0x000fe4000ff3e0ff */
[----:B012---:R-:W-:-:S03]  /*1080*/  SEL R5, RZ, 0x1, !P0 ;  /* 0x00000001ff057807 */ /* 0x007fc60004000000 */
[----:B------:R-:W-:-:S05]  /*1090*/  IMAD.X R3, RZ, RZ, UR7, P1 ;  /* 0x00000007ff037e24 */ /* 0x000fca00088e06ff */
[----:B------:R-:W-:Y:S01]  /*10a0*/  STG.E.U8 desc[UR12][R2.64], R5 ;  /* 0x0000000502007986 */ /* 0x000fe2000c10110c */
[----:B------:R-:W-:Y:S05]  /*10b0*/  EXIT ;  /* 0x000000000000794d */ /* 0x000fea0003800000 */
.L_x_27610:
        /* <DEDUP_REMOVED lines=12> */
.L_x_44012:


//--------------------- .text._ZN2at6native29vectorized_elementwise_kernelILi4ENS0_13BinaryFunctorIaabZZZNS0_22logical_or_kernel_cudaERNS_14TensorIteratorEENKUlvE0_clEvENKUlvE0_clEvEUlaaE_EESt5arrayIPcLm3EEEEviT0_T1_ --------------------------
	.section	.text._ZN2at6native29vectorized_elementwise_kernelILi4ENS0_13BinaryFunctorIaabZZZNS0_22logical_or_kernel_cudaERNS_14TensorIteratorEENKUlvE0_clEvENKUlvE0_clEvEUlaaE_EESt5arrayIPcLm3EEEEviT0_T1_,"ax",@progbits
	.align	128
        .global         _ZN2at6native29vectorized_elementwise_kernelILi4ENS0_13BinaryFunctorIaabZZZNS0_22logical_or_kernel_cudaERNS_14TensorIteratorEENKUlvE0_clEvENKUlvE0_clEvEUlaaE_EESt5arrayIPcLm3EEEEviT0_T1_
        .type           _ZN2at6native29vectorized_elementwise_kernelILi4ENS0_13BinaryFunctorIaabZZZNS0_22logical_or_kernel_cudaERNS_14TensorIteratorEENKUlvE0_clEvENKUlvE0_clEvEUlaaE_EESt5arrayIPcLm3EEEEviT0_T1_,@function
        .size           _ZN2at6native29vectorized_elementwise_kernelILi4ENS0_13BinaryFunctorIaabZZZNS0_22logical_or_kernel_cudaERNS_14TensorIteratorEENKUlvE0_clEvENKUlvE0_clEvEUlaaE_EESt5arrayIPcLm3EEEEviT0_T1_,(.L_x_44013 - _ZN2at6native29vectorized_elementwise_kernelILi4ENS0_13BinaryFunctorIaabZZZNS0_22logical_or_kernel_cudaERNS_14TensorIteratorEENKUlvE0_clEvENKUlvE0_clEvEUlaaE_EESt5arrayIPcLm3EEEEviT0_T1_)
        .other          _ZN2at6native29vectorized_elementwise_kernelILi4ENS0_13BinaryFunctorIaabZZZNS0_22logical_or_kernel_cudaERNS_14TensorIteratorEENKUlvE0_clEvENKUlvE0_clEvEUlaaE_EESt5arrayIPcLm3EEEEviT0_T1_,@"STO_CUDA_ENTRY STV_DEFAULT"
_ZN2at6native29vectorized_elementwise_kernelILi4ENS0_13BinaryFunctorIaabZZZNS0_22logical_or_kernel_cudaERNS_14TensorIteratorEENKUlvE0_clEvENKUlvE0_clEvEUlaaE_EESt5arrayIPcLm3EEEEviT0_T1_:
.text._ZN2at6native29vectorized_elementwise_kernelILi4ENS0_13BinaryFunctorIaabZZZNS0_22logical_or_kernel_cudaERNS_14TensorIteratorEENKUlvE0_clEvENKUlvE0_clEvEUlaaE_EESt5arrayIPcLm3EEEEviT0_T1_:
        /* <DEDUP_REMOVED lines=73> */
.L_x_27611:
        /* <DEDUP_REMOVED lines=146> */
.L_x_27614:
        /* <DEDUP_REMOVED lines=8> */
.L_x_27615:
        /* <DEDUP_REMOVED lines=8> */
.L_x_27616:
        /* <DEDUP_REMOVED lines=9> */
.L_x_27617:
[----:B------:R-:W-:Y:S05]  /*0f40*/  BSYNC B1 ;  /* 0x0000000000017941 */ /* 0x000fea0003800000 */
.L_x_27613:
[----:B------:R-:W-:-:S13]  /*0f50*/  ISETP.GE.AND P0, PT, R6, R3, PT ;  /* 0x000000030600720c */ /* 0x000fda0003f06270 */
[----:B------:R-:W3:Y:S01]  /*0f60*/  @!P0 LDC.64 R8, c[0x0][0x218] ;  /* 0x00008600ff088b82 */ /* 0x000ee20000000a00 */
[C---:B012---:R-:W-:Y:S02]  /*0f70*/  @!P0 VIADD R5, R6.reuse, UR4 ;  /* 0x0000000406058c36 */ /* 0x047fe40008000000 */
[----:B------:R-:W-:-:S03]  /*0f80*/  @!P0 VIADD R6, R6, 0x80 ;  /* 0x0000008006068836 */ /* 0x000fc60000000000 */
[----:B---3--:R-:W-:-:S05]  /*0f90*/  @!P0 IADD3 R4, P1, R5, R8, RZ ;  /* 0x0000000805048210 */ /* 0x008fca0007f3e0ff */
[----:B------:R-:W-:-:S05]  /*0fa0*/  @!P0 IMAD.X R5, RZ, RZ, R9, P1 ;  /* 0x000000ffff058224 */ /* 0x000fca00008e0609 */
[----:B------:R2:W-:Y:S03]  /*0fb0*/  @!P0 STG.E.U8 desc[UR12][R4.64], R17 ;  /* 0x0000001104008986 */ /* 0x0005e6000c10110c */
.L_x_27618:
[----:B------:R-:W-:Y:S05]  /*0fc0*/  BSYNC B0 ;  /* 0x0000000000007941 */ /* 0x000fea0003800000 */
.L_x_27612:
        /* <DEDUP_REMOVED lines=11> */
.L_x_27619:
        /* <DEDUP_REMOVED lines=16> */
.L_x_44013:


//--------------------- .text._ZN2at6native29vectorized_elementwise_kernelILi8ENS0_13BinaryFunctorIaabZZZNS0_22logical_or_kernel_cudaERNS_14TensorIteratorEENKUlvE0_clEvENKUlvE0_clEvEUlaaE_EESt5arrayIPcLm3EEEEviT0_T1_ --------------------------
	.section	.text._ZN2at6native29vectorized_elementwise_kernelILi8ENS0_13BinaryFunctorIaabZZZNS0_22logical_or_kernel_cudaERNS_14TensorIteratorEENKUlvE0_clEvENKUlvE0_clEvEUlaaE_EESt5arrayIPcLm3EEEEviT0_T1_,"ax",@progbits
	.align	128
        .global         _ZN2at6native29vectorized_elementwise_kernelILi8ENS0_13BinaryFunctorIaabZZZNS0_22logical_or_kernel_cudaERNS_14TensorIteratorEENKUlvE0_clEvENKUlvE0_clEvEUlaaE_EESt5arrayIPcLm3EEEEviT0_T1_
        .type           _ZN2at6native29vectorized_elementwise_kernelILi8ENS0_13BinaryFunctorIaabZZZNS0_22logical_or_kernel_cudaERNS_14TensorIteratorEENKUlvE0_clEvENKUlvE0_clEvEUlaaE_EESt5arrayIPcLm3EEEEviT0_T1_,@function
        .size           _ZN2at6native29vectorized_elementwise_kernelILi8ENS0_13BinaryFunctorIaabZZZNS0_22logical_or_kernel_cudaERNS_14TensorIteratorEENKUlvE0_clEvENKUlvE0_clEvEUlaaE_EESt5arrayIPcLm3EEEEviT0_T1_,(.L_x_44014 - _ZN2at6native29vectorized_elementwise_kernelILi8ENS0_13BinaryFunctorIaabZZZNS0_22logical_or_kernel_cudaERNS_14TensorIteratorEENKUlvE0_clEvENKUlvE0_clEvEUlaaE_EESt5arrayIPcLm3EEEEviT0_T1_)
        .other          _ZN2at6native29vectorized_elementwise_kernelILi8ENS0_13BinaryFunctorIaabZZZNS0_22logical_or_kernel_cudaERNS_14TensorIteratorEENKUlvE0_clEvENKUlvE0_clEvEUlaaE_EESt5arrayIPcLm3EEEEviT0_T1_,@"STO_CUDA_ENTRY STV_DEFAULT"
_ZN2at6native29vectorized_elementwise_kernelILi8ENS0_13BinaryFunctorIaabZZZNS0_22logical_or_kernel_cudaERNS_14TensorIteratorEENKUlvE0_clEvENKUlvE0_clEvEUlaaE_EESt5arrayIPcLm3EEEEviT0_T1_:
.text._ZN2at6native29vectorized_elementwise_kernelILi8ENS0_13BinaryFunctorIaabZZZNS0_22logical_or_kernel_cudaERNS_14TensorIteratorEENKUlvE0_clEvENKUlvE0_clEvEUlaaE_EESt5arrayIPcLm3EEEEviT0_T1_:
        /* <DEDUP_REMOVED lines=76> */
.L_x_27620:
        /* <DEDUP_REMOVED lines=146> */
.L_x_27623:
        /* <DEDUP_REMOVED lines=8> */
.L_x_27624:
        /* <DEDUP_REMOVED lines=8> */
.L_x_27625:
        /* <DEDUP_REMOVED lines=9> */
.L_x_27626:
[----:B------:R-:W-:Y:S05]  /*0f70*/  BSYNC B1 ;  /* 0x0000000000017941 */ /* 0x000fea0003800000 */
.L_x_27622:
[----:B------:R-:W-:-:S13]  /*0f80*/  ISETP.GE.AND P0, PT, R6, R3, PT ;  /* 0x000000030600720c */ /* 0x000fda0003f06270 */
[----:B------:R-:W3:Y:S01]  /*0f90*/  @!P0 LDC.64 R8, c[0x0][0x218] ;  /* 0x00008600ff088b82 */ /* 0x000ee20000000a00 */
[C---:B012---:R-:W-:Y:S02]  /*0fa0*/  @!P0 VIADD R5, R6.reuse, UR4 ;  /* 0x0000000406058c36 */ /* 0x047fe40008000000 */
[----:B------:R-:W-:-:S03]  /*0fb0*/  @!P0 VIADD R6, R6, 0x80 ;  /* 0x0000008006068836 */ /* 0x000fc60000000000 */
[----:B---3--:R-:W-:-:S05]  /*0fc0*/  @!P0 IADD3 R4, P1, R5, R8, RZ ;  /* 0x0000000805048210 */ /* 0x008fca0007f3e0ff */
[----:B------:R-:W-:-:S05]  /*0fd0*/  @!P0 IMAD.X R5, RZ, RZ, R9, P1 ;  /* 0x000000ffff058224 */ /* 0x000fca00008e0609 */
[----:B------:R2:W-:Y:S03]  /*0fe0*/  @!P0 STG.E.U8 desc[UR12][R4.64], R17 ;  /* 0x0000001104008986 */ /* 0x0005e6000c10110c */
.L_x_27627:
[----:B------:R-:W-:Y:S05]  /*0ff0*/  BSYNC B0 ;  /* 0x0000000000007941 */ /* 0x000fea0003800000 */
.L_x_27621:
        /* <DEDUP_REMOVED lines=11> */
.L_x_27628:
        /* <DEDUP_REMOVED lines=13> */
.L_x_44014:


//--------------------- .text._ZN2at6native18elementwise_kernelILi128ELi4EZNS0_15gpu_kernel_implINS0_13AUnaryFunctorIhhbZZZNS0_22logical_or_kernel_cudaERNS_14TensorIteratorEENKUlvE0_clEvENKUlvE_clEvEUlhhE_EEEEvRNS_18TensorIteratorBaseERKT_EUliE_EEviT1_ --------------------------
	.section	.text._ZN2at6native18elementwise_kernelILi128ELi4EZNS0_15gpu_kernel_implINS0_13AUnaryFunctorIhhbZZZNS0_22logical_or_kernel_cudaERNS_14TensorIteratorEENKUlvE0_clEvENKUlvE_clEvEUlhhE_EEEEvRNS_18TensorIteratorBaseERKT_EUliE_EEviT1_,"ax",@progbits
	.align	128
        .global         _ZN2at6native18elementwise_kernelILi128ELi4EZNS0_15gpu_kernel_implINS0_13AUnaryFunctorIhhbZZZNS0_22logical_or_kernel_cudaERNS_14TensorIteratorEENKUlvE0_clEvENKUlvE_clEvEUlhhE_EEEEvRNS_18TensorIteratorBaseERKT_EUliE_EEviT1_
        .type           _ZN2at6native18elementwise_kernelILi128ELi4EZNS0_15gpu_kernel_implINS0_13AUnaryFunctorIhhbZZZNS0_22logical_or_kernel_cudaERNS_14TensorIteratorEENKUlvE0_clEvENKUlvE_clEvEUlhhE_EEEEvRNS_18TensorIteratorBaseERKT_EUliE_EEviT1_,@function
        .size           _ZN2at6native18elementwise_kernelILi128ELi4EZNS0_15gpu_kernel_implINS0_13AUnaryFunctorIhhbZZZNS0_22logical_or_kernel_cudaERNS_14TensorIteratorEENKUlvE0_clEvENKUlvE_clEvEUlhhE_EEEEvRNS_18TensorIteratorBaseERKT_EUliE_EEviT1_,(.L_x_44015 - _ZN2at6native18elementwise_kernelILi128ELi4EZNS0_15gpu_kernel_implINS0_13AUnaryFunctorIhhbZZZNS0_22logical_or_kernel_cudaERNS_14TensorIteratorEENKUlvE0_clEvENKUlvE_clEvEUlhhE_EEEEvRNS_18TensorIteratorBaseERKT_EUliE_EEviT1_)
        .other          _ZN2at6native18elementwise_kernelILi128ELi4EZNS0_15gpu_kernel_implINS0_13AUnaryFunctorIhhbZZZNS0_22logical_or_kernel_cudaERNS_14TensorIteratorEENKUlvE0_clEvENKUlvE_clEvEUlhhE_EEEEvRNS_18TensorIteratorBaseERKT_EUliE_EEviT1_,@"STO_CUDA_ENTRY STV_DEFAULT"
_ZN2at6native18elementwise_kernelILi128ELi4EZNS0_15gpu_kernel_implINS0_13AUnaryFunctorIhhbZZZNS0_22logical_or_kernel_cudaERNS_14TensorIteratorEENKUlvE0_clEvENKUlvE_clEvEUlhhE_EEEEvRNS_18TensorIteratorBaseERKT_EUliE_EEviT1_:
.text._ZN2at6native18elementwise_kernelILi128ELi4EZNS0_15gpu_kernel_implINS0_13AUnaryFunctorIhhbZZZNS0_22logical_or_kernel_cudaERNS_14TensorIteratorEENKUlvE0_clEvENKUlvE_clEvEUlhhE_EEEEvRNS_18TensorIteratorBaseERKT_EUliE_EEviT1_:
        /* <DEDUP_REMOVED lines=314> */
.L_x_27631:
        /* <DEDUP_REMOVED lines=20> */
.L_x_27635:
[----:B------:R0:W5:Y:S01]  /*14e0*/  LDG.E.U8 R0, desc[UR36][R4.64] ;  /* 0x0000002404007981 */ /* 0x000162000c1e1100 */
[----:B------:R-:W-:Y:S05]  /*14f0*/  BRA `(.L_x_27637) ;  /* 0x0000000c00647947 */ /* 0x000fea0003800000 */
.L_x_27634:
        /* <DEDUP_REMOVED lines=8> */
.L_x_27639:
[----:B------:R3:W5:Y:S01]  /*1580*/  LDG.E.U8 R0, desc[UR36][R4.64] ;  /* 0x0000002404007981 */ /* 0x000762000c1e1100 */
[----:B------:R-:W-:Y:S05]  /*1590*/  BRA `(.L_x_27637) ;  /* 0x0000000c003c7947 */ /* 0x000fea0003800000 */
.L_x_27638:
[----:B------:R0:W5:Y:S01]  /*15a0*/  LDG.E.U16 R0, desc[UR36][R4.64] ;  /* 0x0000002404007981 */ /* 0x000162000c1e1500 */
[----:B------:R-:W-:Y:S05]  /*15b0*/  BRA `(.L_x_27637) ;  /* 0x0000000c00347947 */ /* 0x000fea0003800000 */
.L_x_27633:
        /* <DEDUP_REMOVED lines=10> */
.L_x_27641:
[----:B------:R-:W2:Y:S02]  /*1660*/  LDG.E.U16 R2, desc[UR36][R4.64] ;  /* 0x0000002404027981 */ /* 0x000ea4000c1e1500 */
[----:B--2---:R-:W-:-:S06]  /*1670*/  HADD2.F32 R2, -RZ, R2.H0_H0 ;  /* 0x20000002ff027230 */ /* 0x004fcc0000004100 */
[----:B------:R-:W0:Y:S02]  /*1680*/  F2I.S64.TRUNC R2, R2 ;  /* 0x0000000200027311 */ /* 0x000e24000020d900 */
[----:B0-----:R-:W-:Y:S01]  /*1690*/  PRMT R0, R2, 0x7610, R0 ;  /* 0x0000761002007816 */ /* 0x001fe20000000000 */
[----:B------:R-:W-:Y:S06]  /*16a0*/  BRA `(.L_x_27637) ;  /* 0x0000000800f87947 */ /* 0x000fec0003800000 */
.L_x_27640:
        /* <DEDUP_REMOVED lines=10> */
.L_x_27643:
[----:B------:R-:W2:Y:S02]  /*1750*/  LDG.E.U16 R4, desc[UR36][R4.64] ;  /* 0x0000002404047981 */ /* 0x000ea4000c1e1500 */
[----:B--2---:R-:W-:-:S06]  /*1760*/  HADD2.F32 R2, -RZ, R4.H0_H0 ;  /* 0x20000004ff027230 */ /* 0x004fcc0000004100 */
[----:B------:R-:W0:Y:S02]  /*1770*/  F2I.S64.TRUNC R2, R2 ;  /* 0x0000000200027311 */ /* 0x000e24000020d900 */
[----:B0-----:R-:W-:Y:S01]  /*1780*/  PRMT R0, R2, 0x7610, R0 ;  /* 0x0000761002007816 */ /* 0x001fe20000000000 */
[----:B------:R-:W-:Y:S06]  /*1790*/  BRA `(.L_x_27637) ;  /* 0x0000000800bc7947 */ /* 0x000fec0003800000 */
.L_x_27642:
[----:B------:R-:W2:Y:S02]  /*17a0*/  LDG.E.64 R2, desc[UR36][R4.64] ;  /* 0x0000002404027981 */ /* 0x000ea4000c1e1b00 */
[----:B--2---:R-:W0:Y:S02]  /*17b0*/  F2I.S64.F64.TRUNC R2, R2 ;  /* 0x0000000200027311 */ /* 0x004e24000030d900 */
[----:B0-----:R-:W-:Y:S01]  /*17c0*/  PRMT R0, R2, 0x7610, R0 ;  /* 0x0000761002007816 */ /* 0x001fe20000000000 */
[----:B------:R-:W-:Y:S06]  /*17d0*/  BRA `(.L_x_27637) ;  /* 0x0000000800ac7947 */ /* 0x000fec0003800000 */
.L_x_27632:
        /* <DEDUP_REMOVED lines=12> */
.L_x_27646:
[----:B------:R-:W2:Y:S02]  /*18a0*/  LDG.E.64 R4, desc[UR36][R4.64] ;  /* 0x0000002404047981 */ /* 0x000ea4000c1e1b00 */
[----:B--2---:R-:W0:Y:S02]  /*18b0*/  F2I.S64.F64.TRUNC R2, R4 ;  /* 0x0000000400027311 */ /* 0x004e24000030d900 */
[----:B0-----:R-:W-:Y:S01]  /*18c0*/  PRMT R0, R2, 0x7610, R0 ;  /* 0x0000761002007816 */ /* 0x001fe20000000000 */
[----:B------:R-:W-:Y:S06]  /*18d0*/  BRA `(.L_x_27637) ;  /* 0x00000008006c7947 */ /* 0x000fec0003800000 */
.L_x_27645:
        /* <DEDUP_REMOVED lines=28> */
.L_x_27648:
        /* <DEDUP_REMOVED lines=15> */
.L_x_27647:
[----:B------:R-:W2:Y:S02]  /*1b90*/  LDG.E.U16 R2, desc[UR36][R4.64] ;  /* 0x0000002404027981 */ /* 0x000ea4000c1e1500 */
[----:B--2---:R-:W-:-:S06]  /*1ba0*/  IMAD.U32 R2, R2, 0x10000, RZ ;  /* 0x0001000002027824 */ /* 0x004fcc00078e00ff */
[----:B------:R-:W0:Y:S02]  /*1bb0*/  F2I.S64.TRUNC R2, R2 ;  /* 0x0000000200027311 */ /* 0x000e24000020d900 */
[----:B0-----:R-:W-:Y:S01]  /*1bc0*/  PRMT R0, R2, 0x7610, R0 ;  /* 0x0000761002007816 */ /* 0x001fe20000000000 */
[----:B------:R-:W-:Y:S06]  /*1bd0*/  BRA `(.L_x_27637) ;  /* 0x0000000400ac7947 */ /* 0x000fec0003800000 */
.L_x_27644:
        /* <DEDUP_REMOVED lines=10> */
.L_x_27651:
        /* <DEDUP_REMOVED lines=21> */
.L_x_27655:
[----:B------:R-:W-:Y:S05]  /*1dd0*/  BSYNC B1 ;  /* 0x0000000000017941 */ /* 0x000fea0003800000 */
.L_x_27654:
[----:B------:R-:W-:Y:S01]  /*1de0*/  IMAD.SHL.U32 R2, R2, 0x100000, RZ ;  /* 0x0010000002027824 */ /* 0x000fe200078e00ff */
[----:B------:R-:W-:-:S04]  /*1df0*/  LEA R3, R0, 0x3b800000, 0x17 ;  /* 0x3b80000000037811 */ /* 0x000fc800078eb8ff */
[----:B------:R-:W-:-:S07]  /*1e00*/  LOP3.LUT R2, R3, R2, R4, 0xfe, !PT ;  /* 0x0000000203027212 */ /* 0x000fce00078efe04 */
.L_x_27653:
[----:B------:R-:W-:Y:S05]  /*1e10*/  BSYNC B0 ;  /* 0x0000000000007941 */ /* 0x000fea0003800000 */
.L_x_27652:
[----:B------:R-:W0:Y:S02]  /*1e20*/  F2I.S64.TRUNC R2, R2 ;  /* 0x0000000200027311 */ /* 0x000e24000020d900 */
[----:B0-----:R-:W-:Y:S01]  /*1e30*/  PRMT R0, R2, 0x7610, R0 ;  /* 0x0000761002007816 */ /* 0x001fe20000000000 */
[----:B------:R-:W-:Y:S06]  /*1e40*/  BRA `(.L_x_27637) ;  /* 0x0000000400107947 */ /* 0x000fec0003800000 */
.L_x_27650:
        /* <DEDUP_REMOVED lines=21> */
.L_x_27659:
[----:B------:R-:W-:Y:S05]  /*1fa0*/  BSYNC B1 ;  /* 0x0000000000017941 */ /* 0x000fea0003800000 */
.L_x_27658:
[----:B------:R-:W-:Y:S01]  /*1fb0*/  IMAD.SHL.U32 R2, R2, 0x200000, RZ ;  /* 0x0020000002027824 */ /* 0x000fe200078e00ff */
[----:B------:R-:W-:-:S04]  /*1fc0*/  LEA R3, R0, 0x37800000, 0x17 ;  /* 0x3780000000037811 */ /* 0x000fc800078eb8ff */
[----:B------:R-:W-:-:S07]  /*1fd0*/  LOP3.LUT R2, R3, R2, R4, 0xfe, !PT ;  /* 0x0000000203027212 */ /* 0x000fce00078efe04 */
.L_x_27657:
[----:B------:R-:W-:Y:S05]  /*1fe0*/  BSYNC B0 ;  /* 0x0000000000007941 */ /* 0x000fea0003800000 */
.L_x_27656:
[----:B------:R-:W0:Y:S02]  /*1ff0*/  F2I.S64.TRUNC R2, R2 ;  /* 0x0000000200027311 */ /* 0x000e24000020d900 */
[----:B0-----:R-:W-:Y:S01]  /*2000*/  PRMT R0, R2, 0x7610, R0 ;  /* 0x0000761002007816 */ /* 0x001fe20000000000 */
[----:B------:R-:W-:Y:S06]  /*2010*/  BRA `(.L_x_27637) ;  /* 0x00000000009c7947 */ /* 0x000fec0003800000 */
.L_x_27649:
        /* <DEDUP_REMOVED lines=14> */
.L_x_27663:
[----:B------:R-:W-:Y:S05]  /*2100*/  BSYNC B0 ;  /* 0x0000000000007941 */ /* 0x000fea0003800000 */
.L_x_27662:
[----:B------:R-:W0:Y:S02]  /*2110*/  F2I.S64.TRUNC R2, R2 ;  /* 0x0000000200027311 */ /* 0x000e24000020d900 */
[----:B0-----:R-:W-:Y:S01]  /*2120*/  PRMT R0, R2, 0x7610, R0 ;  /* 0x0000761002007816 */ /* 0x001fe20000000000 */
[----:B------:R-:W-:Y:S06]  /*2130*/  BRA `(.L_x_27637) ;  /* 0x0000000000547947 */ /* 0x000fec0003800000 */
.L_x_27636:
        /* <DEDUP_REMOVED lines=16> */
.L_x_27664:
[----:B------:R-:W-:Y:S01]  /*2240*/  PRMT R0, RZ, 0x7610, R0 ;  /* 0x00007610ff007816 */ /* 0x000fe20000000000 */
[----:B------:R-:W-:Y:S06]  /*2250*/  BRA `(.L_x_27637) ;  /* 0x00000000000c7947 */ /* 0x000fec0003800000 */
.L_x_27661:
[----:B------:R2:W5:Y:S01]  /*2260*/  LDG.E.U8 R0, desc[UR36][R4.64] ;  /* 0x0000002404007981 */ /* 0x000562000c1e1100 */
[----:B------:R-:W-:Y:S05]  /*2270*/  BRA `(.L_x_27637) ;  /* 0x0000000000047947 */ /* 0x000fea0003800000 */
.L_x_27660:
[----:B------:R1:W5:Y:S02]  /*2280*/  LDG.E.U8 R0, desc[UR36][R4.64] ;  /* 0x0000002404007981 */ /* 0x000364000c1e1100 */
.L_x_27637:
[----:B01234-:R-:W0:Y:S01]  /*2290*/  LDC.U8 R4, c[0x0][0x422] ;  /* 0x00010880ff047b82 */ /* 0x01fe220000000000 */
[----:B------:R-:W-:Y:S07]  /*22a0*/  BSSY B6, `(.L_x_27665) ;  /* 0x00000d8000067945 */ /* 0x000fee0003800000 */
[----:B------:R-:W1:Y:S01]  /*22b0*/  LDC.U8 R3, c[0x0][0x421] ;  /* 0x00010840ff037b82 */ /* 0x000e620000000000 */
[----:B0-----:R-:W-:-:S04]  /*22c0*/  PRMT R2, R4, 0x9910, RZ ;  /* 0x0000991004027816 */ /* 0x001fc800000000ff */
[----:B------:R-:W-:Y:S02]  /*22d0*/  ISETP.GT.AND P1, PT, R2, 0x9, PT ;  /* 0x000000090200780c */ /* 0x000fe40003f24270 */
[----:B-1---5:R-:W-:-:S04]  /*22e0*/  LOP3.LUT P0, RZ, R3, 0xff, R0, 0xc8, !PT ;  /* 0x000000ff03ff7812 */ /* 0x022fc8000780c800 */
        /* <DEDUP_REMOVED lines=12> */
.L_x_27669:
[----:B------:R3:W-:Y:S01]  /*23b0*/  STG.E.U8 desc[UR36][R16.64], R5 ;  /* 0x0000000510007986 */ /* 0x0007e2000c101124 */
[----:B------:R-:W-:Y:S05]  /*23c0*/  BRA `(.L_x_27671) ;  /* 0x0000000c00147947 */ /* 0x000fea0003800000 */
.L_x_27668:
        /* <DEDUP_REMOVED lines=10> */
.L_x_27673:
[----:B------:R1:W-:Y:S01]  /*2470*/  STG.E desc[UR36][R16.64], R5 ;  /* 0x0000000510007986 */ /* 0x0003e2000c101924 */
[----:B------:R-:W-:Y:S05]  /*2480*/  BRA `(.L_x_27671) ;  /* 0x0000000800e47947 */ /* 0x000fea0003800000 */
.L_x_27672:
[----:B------:R2:W-:Y:S01]  /*2490*/  STG.E.U16 desc[UR36][R16.64], R5 ;  /* 0x0000000510007986 */ /* 0x0005e2000c101524 */
[----:B------:R-:W-:Y:S05]  /*24a0*/  BRA `(.L_x_27671) ;  /* 0x0000000800dc7947 */ /* 0x000fea0003800000 */
.L_x_27667:
        /* <DEDUP_REMOVED lines=9> */
.L_x_27675:
[----:B------:R-:W-:-:S04]  /*2540*/  FSEL R0, RZ, 1, !P0 ;  /* 0x3f800000ff007808 */ /* 0x000fc80004000000 */
[----:B------:R-:W-:-:S05]  /*2550*/  F2FP.F16.F32.PACK_AB R0, RZ, R0 ;  /* 0x00000000ff00723e */ /* 0x000fca00000000ff */
[----:B------:R0:W-:Y:S01]  /*2560*/  STG.E.U16 desc[UR36][R16.64], R0 ;  /* 0x0000000010007986 */ /* 0x0001e2000c101524 */
[----:B------:R-:W-:Y:S05]  /*2570*/  BRA `(.L_x_27671) ;  /* 0x0000000800a87947 */ /* 0x000fea0003800000 */
.L_x_27674:
        /* <DEDUP_REMOVED lines=10> */
.L_x_27677:
[----:B------:R-:W-:-:S04]  /*2620*/  FSEL R0, RZ, 1, !P0 ;  /* 0x3f800000ff007808 */ /* 0x000fc80004000000 */
[----:B------:R-:W-:-:S04]  /*2630*/  F2FP.F16.F32.PACK_AB R3, RZ, R0 ;  /* 0x00000000ff03723e */ /* 0x000fc800000000ff */
[----:B------:R-:W-:-:S05]  /*2640*/  PRMT R3, R3, 0x5410, RZ ;  /* 0x0000541003037816 */ /* 0x000fca00000000ff */
[----:B------:R0:W-:Y:S01]  /*2650*/  STG.E desc[UR36][R16.64], R3 ;  /* 0x0000000310007986 */ /* 0x0001e2000c101924 */
[----:B------:R-:W-:Y:S05]  /*2660*/  BRA `(.L_x_27671) ;  /* 0x00000008006c7947 */ /* 0x000fea0003800000 */
.L_x_27676:
[----:B------:R-:W-:Y:S01]  /*2670*/  FSEL R3, RZ, 1.875, !P0 ;  /* 0x3ff00000ff037808 */ /* 0x000fe20004000000 */
[----:B------:R-:W-:-:S05]  /*2680*/  IMAD.MOV.U32 R2, RZ, RZ, RZ ;  /* 0x000000ffff027224 */ /* 0x000fca00078e00ff */
[----:B------:R0:W-:Y:S01]  /*2690*/  STG.E.64 desc[UR36][R16.64], R2 ;  /* 0x0000000210007986 */ /* 0x0001e2000c101b24 */
[----:B------:R-:W-:Y:S05]  /*26a0*/  BRA `(.L_x_27671) ;  /* 0x00000008005c7947 */ /* 0x000fea0003800000 */
.L_x_27666:
        /* <DEDUP_REMOVED lines=10> */
.L_x_27680:
[----:B------:R-:W-:Y:S02]  /*2750*/  FSEL R5, RZ, 1.875, !P0 ;  /* 0x3ff00000ff057808 */ /* 0x000fe40004000000 */
[----:B------:R-:W-:Y:S01]  /*2760*/  CS2R R6, SRZ ;  /* 0x0000000000067805 */ /* 0x000fe2000001ff00 */
[----:B------:R-:W-:-:S05]  /*2770*/  IMAD.MOV.U32 R4, RZ, RZ, RZ ;  /* 0x000000ffff047224 */ /* 0x000fca00078e00ff */
[----:B------:R0:W-:Y:S01]  /*2780*/  STG.E.128 desc[UR36][R16.64], R4 ;  /* 0x0000000410007986 */ /* 0x0001e2000c101d24 */
[----:B------:R-:W-:Y:S05]  /*2790*/  BRA `(.L_x_27671) ;  /* 0x0000000800207947 */ /* 0x000fea0003800000 */
.L_x_27679:
        /* <DEDUP_REMOVED lines=18> */
.L_x_27684:
[----:B------:R-:W-:Y:S05]  /*28c0*/  BSYNC B0 ;  /* 0x0000000000007941 */ /* 0x000fea0003800000 */
.L_x_27683:
[----:B------:R0:W-:Y:S01]  /*28d0*/  STG.E.U8 desc[UR36][R16.64], R3 ;  /* 0x0000000310007986 */ /* 0x0001e2000c101124 */
[----:B------:R-:W-:Y:S05]  /*28e0*/  BRA `(.L_x_27671) ;  /* 0x0000000400cc7947 */ /* 0x000fea0003800000 */
.L_x_27682:
        /* <DEDUP_REMOVED lines=13> */
.L_x_27685:
[----:B------:R-:W-:Y:S01]  /*29c0*/  ISETP.GT.U32.AND P0, PT, R3, 0x7f800000, PT ;  /* 0x7f8000000300780c */ /* 0x000fe20003f04070 */
[----:B------:R-:W-:-:S05]  /*29d0*/  IMAD.MOV.U32 R3, RZ, RZ, 0x7f ;  /* 0x0000007fff037424 */ /* 0x000fca00078e00ff */
[----:B------:R-:W-:-:S05]  /*29e0*/  SEL R3, R3, 0x7c, P0 ;  /* 0x0000007c03037807 */ /* 0x000fca0000000000 */
[----:B------:R0:W-:Y:S01]  /*29f0*/  STG.E.U8 desc[UR36][R16.64], R3 ;  /* 0x0000000310007986 */ /* 0x0001e2000c101124 */
[----:B------:R-:W-:Y:S05]  /*2a00*/  BRA `(.L_x_27671) ;  /* 0x0000000400847947 */ /* 0x000fea0003800000 */
.L_x_27681:
[----:B------:R-:W-:-:S04]  /*2a10*/  FSEL R0, RZ, 1, !P0 ;  /* 0x3f800000ff007808 */ /* 0x000fc80004000000 */
[----:B------:R-:W-:-:S05]  /*2a20*/  F2FP.BF16.F32.PACK_AB R0, RZ, R0 ;  /* 0x00000000ff00723e */ /* 0x000fca00000010ff */
[----:B------:R0:W-:Y:S01]  /*2a30*/  STG.E.U16 desc[UR36][R16.64], R0 ;  /* 0x0000000010007986 */ /* 0x0001e2000c101524 */
[----:B------:R-:W-:Y:S05]  /*2a40*/  BRA `(.L_x_27671) ;  /* 0x0000000400747947 */ /* 0x000fea0003800000 */
.L_x_27678:
        /* <DEDUP_REMOVED lines=10> */
.L_x_27688:
        /* <DEDUP_REMOVED lines=16> */
.L_x_27691:
[----:B------:R-:W-:-:S07]  /*2bf0*/  PRMT R8, R0, 0x7610, R8 ;  /* 0x0000761000087816 */ /* 0x000fce0000000008 */
.L_x_27690:
[----:B------:R-:W-:Y:S05]  /*2c00*/  BSYNC B0 ;  /* 0x0000000000007941 */ /* 0x000fea0003800000 */
.L_x_27689:
[----:B------:R0:W-:Y:S01]  /*2c10*/  STG.E.U8 desc[UR36][R16.64], R8 ;  /* 0x0000000810007986 */ /* 0x0001e2000c101124 */
[----:B------:R-:W-:Y:S05]  /*2c20*/  BRA `(.L_x_27671) ;  /* 0x0000000000fc7947 */ /* 0x000fea0003800000 */
.L_x_27687:
        /* <DEDUP_REMOVED lines=16> */
.L_x_27694:
[----:B------:R-:W-:-:S07]  /*2d30*/  PRMT R8, R0, 0x7610, R8 ;  /* 0x0000761000087816 */ /* 0x000fce0000000008 */
.L_x_27693:
[----:B------:R-:W-:Y:S05]  /*2d40*/  BSYNC B0 ;  /* 0x0000000000007941 */ /* 0x000fea0003800000 */
.L_x_27692:
[----:B------:R0:W-:Y:S01]  /*2d50*/  STG.E.U8 desc[UR36][R16.64], R8 ;  /* 0x0000000810007986 */ /* 0x0001e2000c101124 */
[----:B------:R-:W-:Y:S05]  /*2d60*/  BRA `(.L_x_27671) ;  /* 0x0000000000ac7947 */ /* 0x000fea0003800000 */
.L_x_27686:
        /* <DEDUP_REMOVED lines=21> */
.L_x_27670:
        /* <DEDUP_REMOVED lines=16> */
.L_x_27697:
[----:B------:R-:W-:Y:S05]  /*2fc0*/  BRA `(.L_x_27671) ;  /* 0x0000000000147947 */ /* 0x000fea0003800000 */
.L_x_27696:
[----:B------:R-:W-:Y:S02]  /*2fd0*/  IMAD.MOV.U32 R2, RZ, RZ, R5 ;  /* 0x000000ffff027224 */ /* 0x000fe400078e0005 */
[----:B------:R-:W-:-:S05]  /*2fe0*/  IMAD.MOV.U32 R3, RZ, RZ, RZ ;  /* 0x000000ffff037224 */ /* 0x000fca00078e00ff */
[----:B------:R0:W-:Y:S01]  /*2ff0*/  STG.E.64 desc[UR36][R16.64], R2 ;  /* 0x0000000210007986 */ /* 0x0001e2000c101b24 */
[----:B------:R-:W-:Y:S05]  /*3000*/  BRA `(.L_x_27671) ;  /* 0x0000000000047947 */ /* 0x000fea0003800000 */
.L_x_27695:
[----:B------:R0:W-:Y:S02]  /*3010*/  STG.E desc[UR36][R16.64], R5 ;  /* 0x0000000510007986 */ /* 0x0001e4000c101924 */
.L_x_27671:
[----:B------:R-:W-:Y:S05]  /*3020*/  BSYNC B6 ;  /* 0x0000000000067941 */ /* 0x000fea0003800000 */
.L_x_27665:
[----:B------:R-:W-:-:S04]  /*3030*/  IMAD R18, R23, 0x200, R18 ;  /* 0x0000020017127824 */ /* 0x000fc800078e0212 */
[----:B------:R-:W-:-:S07]  /*3040*/  VIADD R19, R18, 0x80 ;  /* 0x0000008012137836 */ /* 0x000fce0000000000 */
.L_x_27630:
[----:B------:R-:W-:Y:S05]  /*3050*/  BSYNC B7 ;  /* 0x0000000000077941 */ /* 0x000fea0003800000 */
.L_x_27629:
        /* <DEDUP_REMOVED lines=307> */
.L_x_27700:
        /* <DEDUP_REMOVED lines=20> */
.L_x_27704:
[----:B------:R0:W5:Y:S01]  /*44d0*/  LDG.E.U8 R0, desc[UR36][R4.64] ;  /* 0x0000002404007981 */ /* 0x000162000c1e1100 */
[----:B------:R-:W-:Y:S05]  /*44e0*/  BRA `(.L_x_27706) ;  /* 0x0000000c00647947 */ /* 0x000fea0003800000 */
.L_x_27703:
        /* <DEDUP_REMOVED lines=8> */
.L_x_27708:
[----:B------:R3:W5:Y:S01]  /*4570*/  LDG.E.U8 R0, desc[UR36][R4.64] ;  /* 0x0000002404007981 */ /* 0x000762000c1e1100 */
[----:B------:R-:W-:Y:S05]  /*4580*/  BRA `(.L_x_27706) ;  /* 0x0000000c003c7947 */ /* 0x000fea0003800000 */
.L_x_27707:
[----:B------:R0:W5:Y:S01]  /*4590*/  LDG.E.U16 R0, desc[UR36][R4.64] ;  /* 0x0000002404007981 */ /* 0x000162000c1e1500 */
[----:B------:R-:W-:Y:S05]  /*45a0*/  BRA `(.L_x_27706) ;  /* 0x0000000c00347947 */ /* 0x000fea0003800000 */
.L_x_27702:
        /* <DEDUP_REMOVED lines=10> */
.L_x_27710:
[----:B------:R-:W2:Y:S02]  /*4650*/  LDG.E.U16 R2, desc[UR36][R4.64] ;  /* 0x0000002404027981 */ /* 0x000ea4000c1e1500 */
[----:B--2---:R-:W-:-:S06]  /*4660*/  HADD2.F32 R2, -RZ, R2.H0_H0 ;  /* 0x20000002ff027230 */ /* 0x004fcc0000004100 */
[----:B------:R-:W0:Y:S02]  /*4670*/  F2I.S64.TRUNC R2, R2 ;  /* 0x0000000200027311 */ /* 0x000e24000020d900 */
[----:B0-----:R-:W-:Y:S01]  /*4680*/  PRMT R0, R2, 0x7610, R0 ;  /* 0x0000761002007816 */ /* 0x001fe20000000000 */
[----:B------:R-:W-:Y:S06]  /*4690*/  BRA `(.L_x_27706) ;  /* 0x0000000800f87947 */ /* 0x000fec0003800000 */
.L_x_27709:
        /* <DEDUP_REMOVED lines=10> */
.L_x_27712:
[----:B------:R-:W2:Y:S02]  /*4740*/  LDG.E.U16 R4, desc[UR36][R4.64] ;  /* 0x0000002404047981 */ /* 0x000ea4000c1e1500 */
[----:B--2---:R-:W-:-:S06]  /*4750*/  HADD2.F32 R2, -RZ, R4.H0_H0 ;  /* 0x20000004ff027230 */ /* 0x004fcc0000004100 */
[----:B------:R-:W0:Y:S02]  /*4760*/  F2I.S64.TRUNC R2, R2 ;  /* 0x0000000200027311 */ /* 0x000e24000020d900 */
[----:B0-----:R-:W-:Y:S01]  /*4770*/  PRMT R0, R2, 0x7610, R0 ;  /* 0x0000761002007816 */ /* 0x001fe20000000000 */
[----:B------:R-:W-:Y:S06]  /*4780*/  BRA `(.L_x_27706) ;  /* 0x0000000800bc7947 */ /* 0x000fec0003800000 */
.L_x_27711:
[----:B------:R-:W2:Y:S02]  /*4790*/  LDG.E.64 R2, desc[UR36][R4.64] ;  /* 0x0000002404027981 */ /* 0x000ea4000c1e1b00 */
[----:B--2---:R-:W0:Y:S02]  /*47a0*/  F2I.S64.F64.TRUNC R2, R2 ;  /* 0x0000000200027311 */ /* 0x004e24000030d900 */
[----:B0-----:R-:W-:Y:S01]  /*47b0*/  PRMT R0, R2, 0x7610, R0 ;  /* 0x0000761002007816 */ /* 0x001fe20000000000 */
[----:B------:R-:W-:Y:S06]  /*47c0*/  BRA `(.L_x_27706) ;  /* 0x0000000800ac7947 */ /* 0x000fec0003800000 */
.L_x_27701:
        /* <DEDUP_REMOVED lines=12> */
.L_x_27715:
[----:B------:R-:W2:Y:S02]  /*4890*/  LDG.E.64 R4, desc[UR36][R4.64] ;  /* 0x0000002404047981 */ /* 0x000ea4000c1e1b00 */
[----:B--2---:R-:W0:Y:S02]  /*48a0*/  F2I.S64.F64.TRUNC R2, R4 ;  /* 0x0000000400027311 */ /* 0x004e24000030d900 */
[----:B0-----:R-:W-:Y:S01]  /*48b0*/  PRMT R0, R2, 0x7610, R0 ;  /* 0x0000761002007816 */ /* 0x001fe20000000000 */
[----:B------:R-:W-:Y:S06]  /*48c0*/  BRA `(.L_x_27706) ;  /* 0x00000008006c7947 */ /* 0x000fec0003800000 */
.L_x_27714:
        /* <DEDUP_REMOVED lines=28> */
.L_x_27717:
        /* <DEDUP_REMOVED lines=15> */
.L_x_27716:
[----:B------:R-:W2:Y:S02]  /*4b80*/  LDG.E.U16 R2, desc[UR36][R4.64] ;  /* 0x0000002404027981 */ /* 0x000ea4000c1e1500 */
[----:B--2---:R-:W-:-:S06]  /*4b90*/  IMAD.U32 R2, R2, 0x10000, RZ ;  /* 0x0001000002027824 */ /* 0x004fcc00078e00ff */
[----:B------:R-:W0:Y:S02]  /*4ba0*/  F2I.S64.TRUNC R2, R2 ;  /* 0x0000000200027311 */ /* 0x000e24000020d900 */
[----:B0-----:R-:W-:Y:S01]  /*4bb0*/  PRMT R0, R2, 0x7610, R0 ;  /* 0x0000761002007816 */ /* 0x001fe20000000000 */
[----:B------:R-:W-:Y:S06]  /*4bc0*/  BRA `(.L_x_27706) ;  /* 0x0000000400ac7947 */ /* 0x000fec0003800000 */
.L_x_27713:
        /* <DEDUP_REMOVED lines=10> */
.L_x_27720:
        /* <DEDUP_REMOVED lines=21> */
.L_x_27724:
[----:B------:R-:W-:Y:S05]  /*4dc0*/  BSYNC B1 ;  /* 0x0000000000017941 */ /* 0x000fea0003800000 */
.L_x_27723:
[----:B------:R-:W-:Y:S01]  /*4dd0*/  IMAD.SHL.U32 R2, R2, 0x100000, RZ ;  /* 0x0010000002027824 */ /* 0x000fe200078e00ff */
[----:B------:R-:W-:-:S04]  /*4de0*/  LEA R3, R0, 0x3b800000, 0x17 ;  /* 0x3b80000000037811 */ /* 0x000fc800078eb8ff */
[----:B------:R-:W-:-:S07]  /*4df0*/  LOP3.LUT R2, R3, R2, R4, 0xfe, !PT ;  /* 0x0000000203027212 */ /* 0x000fce00078efe04 */
.L_x_27722:
[----:B------:R-:W-:Y:S05]  /*4e00*/  BSYNC B0 ;  /* 0x0000000000007941 */ /* 0x000fea0003800000 */
.L_x_27721:
[----:B------:R-:W0:Y:S02]  /*4e10*/  F2I.S64.TRUNC R2, R2 ;  /* 0x0000000200027311 */ /* 0x000e24000020d900 */
[----:B0-----:R-:W-:Y:S01]  /*4e20*/  PRMT R0, R2, 0x7610, R0 ;  /* 0x0000761002007816 */ /* 0x001fe20000000000 */
[----:B------:R-:W-:Y:S06]  /*4e30*/  BRA `(.L_x_27706) ;  /* 0x0000000400107947 */ /* 0x000fec0003800000 */
.L_x_27719:
        /* <DEDUP_REMOVED lines=21> */
.L_x_27728:
[----:B------:R-:W-:Y:S05]  /*4f90*/  BSYNC B1 ;  /* 0x0000000000017941 */ /* 0x000fea0003800000 */
.L_x_27727:
[----:B------:R-:W-:Y:S01]  /*4fa0*/  IMAD.SHL.U32 R2, R2, 0x200000, RZ ;  /* 0x0020000002027824 */ /* 0x000fe200078e00ff */
[----:B------:R-:W-:-:S04]  /*4fb0*/  LEA R3, R0, 0x37800000, 0x17 ;  /* 0x3780000000037811 */ /* 0x000fc800078eb8ff */
[----:B------:R-:W-:-:S07]  /*4fc0*/  LOP3.LUT R2, R3, R2, R4, 0xfe, !PT ;  /* 0x0000000203027212 */ /* 0x000fce00078efe04 */
.L_x_27726:
[----:B------:R-:W-:Y:S05]  /*4fd0*/  BSYNC B0 ;  /* 0x0000000000007941 */ /* 0x000fea0003800000 */
.L_x_27725:
[----:B------:R-:W0:Y:S02]  /*4fe0*/  F2I.S64.TRUNC R2, R2 ;  /* 0x0000000200027311 */ /* 0x000e24000020d900 */
[----:B0-----:R-:W-:Y:S01]  /*4ff0*/  PRMT R0, R2, 0x7610, R0 ;  /* 0x0000761002007816 */ /* 0x001fe20000000000 */
[----:B------:R-:W-:Y:S06]  /*5000*/  BRA `(.L_x_27706) ;  /* 0x00000000009c7947 */ /* 0x000fec0003800000 */
.L_x_27718:
        /* <DEDUP_REMOVED lines=14> */
.L_x_27732:
[----:B------:R-:W-:Y:S05]  /*50f0*/  BSYNC B0 ;  /* 0x0000000000007941 */ /* 0x000fea0003800000 */
.L_x_27731:
[----:B------:R-:W0:Y:S02]  /*5100*/  F2I.S64.TRUNC R2, R2 ;  /* 0x0000000200027311 */ /* 0x000e24000020d900 */
[----:B0-----:R-:W-:Y:S01]  /*5110*/  PRMT R0, R2, 0x7610, R0 ;  /* 0x0000761002007816 */ /* 0x001fe20000000000 */
[----:B------:R-:W-:Y:S06]  /*5120*/  BRA `(.L_x_27706) ;  /* 0x0000000000547947 */ /* 0x000fec0003800000 */
.L_x_27705:
        /* <DEDUP_REMOVED lines=16> */
.L_x_27733:
[----:B------:R-:W-:Y:S01]  /*5230*/  PRMT R0, RZ, 0x7610, R0 ;  /* 0x00007610ff007816 */ /* 0x000fe20000000000 */
[----:B------:R-:W-:Y:S06]  /*5240*/  BRA `(.L_x_27706) ;  /* 0x00000000000c7947 */ /* 0x000fec0003800000 */
.L_x_27730:
[----:B------:R2:W5:Y:S01]  /*5250*/  LDG.E.U8 R0, desc[UR36][R4.64] ;  /* 0x0000002404007981 */ /* 0x000562000c1e1100 */
[----:B------:R-:W-:Y:S05]  /*5260*/  BRA `(.L_x_27706) ;  /* 0x0000000000047947 */ /* 0x000fea0003800000 */
.L_x_27729:
[----:B------:R1:W5:Y:S02]  /*5270*/  LDG.E.U8 R0, desc[UR36][R4.64] ;  /* 0x0000002404007981 */ /* 0x000364000c1e1100 */
.L_x_27706:
        /* <DEDUP_REMOVED lines=18> */
.L_x_27738:
[----:B------:R0:W-:Y:S01]  /*53a0*/  STG.E.U8 desc[UR36][R16.64], R2 ;  /* 0x0000000210007986 */ /* 0x0001e2000c101124 */
[----:B------:R-:W-:Y:S05]  /*53b0*/  BRA `(.L_x_27740) ;  /* 0x0000000c000c7947 */ /* 0x000fea0003800000 */
.L_x_27737:
        /* <DEDUP_REMOVED lines=9> */
.L_x_27742:
[----:B------:R0:W-:Y:S01]  /*5450*/  STG.E desc[UR36][R16.64], R2 ;  /* 0x0000000210007986 */ /* 0x0001e2000c101924 */
[----:B------:R-:W-:Y:S05]  /*5460*/  BRA `(.L_x_27740) ;  /* 0x0000000800e07947 */ /* 0x000fea0003800000 */
.L_x_27741:
[----:B------:R0:W-:Y:S01]  /*5470*/  STG.E.U16 desc[UR36][R16.64], R2 ;  /* 0x0000000210007986 */ /* 0x0001e2000c101524 */
[----:B------:R-:W-:Y:S05]  /*5480*/  BRA `(.L_x_27740) ;  /* 0x0000000800d87947 */ /* 0x000fea0003800000 */
.L_x_27736:
        /* <DEDUP_REMOVED lines=9> */
.L_x_27744:
[----:B------:R-:W-:-:S04]  /*5520*/  FSEL R0, RZ, 1, !P0 ;  /* 0x3f800000ff007808 */ /* 0x000fc80004000000 */
[----:B------:R-:W-:-:S05]  /*5530*/  F2FP.F16.F32.PACK_AB R0, RZ, R0 ;  /* 0x00000000ff00723e */ /* 0x000fca00000000ff */
[----:B------:R0:W-:Y:S01]  /*5540*/  STG.E.U16 desc[UR36][R16.64], R0 ;  /* 0x0000000010007986 */ /* 0x0001e2000c101524 */
[----:B------:R-:W-:Y:S05]  /*5550*/  BRA `(.L_x_27740) ;  /* 0x0000000800a47947 */ /* 0x000fea0003800000 */
.L_x_27743:
        /* <DEDUP_REMOVED lines=10> */
.L_x_27746:
[----:B------:R-:W-:-:S04]  /*5600*/  FSEL R0, RZ, 1, !P0 ;  /* 0x3f800000ff007808 */ /* 0x000fc80004000000 */
[----:B------:R-:W-:-:S04]  /*5610*/  F2FP.F16.F32.PACK_AB R3, RZ, R0 ;  /* 0x00000000ff03723e */ /* 0x000fc800000000ff */
[----:B------:R-:W-:-:S05]  /*5620*/  PRMT R3, R3, 0x5410, RZ ;  /* 0x0000541003037816 */ /* 0x000fca00000000ff */
[----:B------:R0:W-:Y:S01]  /*5630*/  STG.E desc[UR36][R16.64], R3 ;  /* 0x0000000310007986 */ /* 0x0001e2000c101924 */
[----:B------:R-:W-:Y:S05]  /*5640*/  BRA `(.L_x_27740) ;  /* 0x0000000800687947 */ /* 0x000fea0003800000 */
.L_x_27745:
[----:B------:R-:W-:Y:S01]  /*5650*/  FSEL R3, RZ, 1.875, !P0 ;  /* 0x3ff00000ff037808 */ /* 0x000fe20004000000 */
[----:B------:R-:W-:-:S05]  /*5660*/  IMAD.MOV.U32 R2, RZ, RZ, RZ ;  /* 0x000000ffff027224 */ /* 0x000fca00078e00ff */
[----:B------:R0:W-:Y:S01]  /*5670*/  STG.E.64 desc[UR36][R16.64], R2 ;  /* 0x0000000210007986 */ /* 0x0001e2000c101b24 */
[----:B------:R-:W-:Y:S05]  /*5680*/  BRA `(.L_x_27740) ;  /* 0x0000000800587947 */ /* 0x000fea0003800000 */
.L_x_27735:
        /* <DEDUP_REMOVED lines=10> */
.L_x_27749:
[----:B------:R-:W-:Y:S02]  /*5730*/  FSEL R5, RZ, 1.875, !P0 ;  /* 0x3ff00000ff057808 */ /* 0x000fe40004000000 */
[----:B------:R-:W-:Y:S01]  /*5740*/  CS2R R6, SRZ ;  /* 0x0000000000067805 */ /* 0x000fe2000001ff00 */
[----:B------:R-:W-:-:S05]  /*5750*/  IMAD.MOV.U32 R4, RZ, RZ, RZ ;  /* 0x000000ffff047224 */ /* 0x000fca00078e00ff */
[----:B------:R0:W-:Y:S01]  /*5760*/  STG.E.128 desc[UR36][R16.64], R4 ;  /* 0x0000000410007986 */ /* 0x0001e2000c101d24 */
[----:B------:R-:W-:Y:S05]  /*5770*/  BRA `(.L_x_27740) ;  /* 0x00000008001c7947 */ /* 0x000fea0003800000 */
.L_x_27748:
        /* <DEDUP_REMOVED lines=18> */
.L_x_27753:
[----:B------:R-:W-:Y:S05]  /*58a0*/  BSYNC B0 ;  /* 0x0000000000007941 */ /* 0x000fea0003800000 */
.L_x_27752:
[----:B------:R0:W-:Y:S01]  /*58b0*/  STG.E.U8 desc[UR36][R16.64], R3 ;  /* 0x0000000310007986 */ /* 0x0001e2000c101124 */
[----:B------:R-:W-:Y:S05]  /*58c0*/  BRA `(.L_x_27740) ;  /* 0x0000000400c87947 */ /* 0x000fea0003800000 */
.L_x_27751:
        /* <DEDUP_REMOVED lines=13> */
.L_x_27754:
[----:B------:R-:W-:Y:S01]  /*59a0*/  ISETP.GT.U32.AND P0, PT, R3, 0x7f800000, PT ;  /* 0x7f8000000300780c */ /* 0x000fe20003f04070 */
[----:B------:R-:W-:-:S05]  /*59b0*/  IMAD.MOV.U32 R3, RZ, RZ, 0x7f ;  /* 0x0000007fff037424 */ /* 0x000fca00078e00ff */
[----:B------:R-:W-:-:S05]  /*59c0*/  SEL R3, R3, 0x7c, P0 ;  /* 0x0000007c03037807 */ /* 0x000fca0000000000 */
[----:B------:R0:W-:Y:S01]  /*59d0*/  STG.E.U8 desc[UR36][R16.64], R3 ;  /* 0x0000000310007986 */ /* 0x0001e2000c101124 */
[----:B------:R-:W-:Y:S05]  /*59e0*/  BRA `(.L_x_27740) ;  /* 0x0000000400807947 */ /* 0x000fea0003800000 */
.L_x_27750:
[----:B------:R-:W-:-:S04]  /*59f0*/  FSEL R0, RZ, 1, !P0 ;  /* 0x3f800000ff007808 */ /* 0x000fc80004000000 */
[----:B------:R-:W-:-:S05]  /*5a00*/  F2FP.BF16.F32.PACK_AB R0, RZ, R0 ;  /* 0x00000000ff00723e */ /* 0x000fca00000010ff */
[----:B------:R0:W-:Y:S01]  /*5a10*/  STG.E.U16 desc[UR36][R16.64], R0 ;  /* 0x0000000010007986 */ /* 0x0001e2000c101524 */
[----:B------:R-:W-:Y:S05]  /*5a20*/  BRA `(.L_x_27740) ;  /* 0x0000000400707947 */ /* 0x000fea0003800000 */
.L_x_27747:
        /* <DEDUP_REMOVED lines=10> */
.L_x_27757:
        /* <DEDUP_REMOVED lines=16> */
.L_x_27760:
[----:B------:R-:W-:-:S07]  /*5bd0*/  PRMT R8, R0, 0x7610, R8 ;  /* 0x0000761000087816 */ /* 0x000fce0000000008 */
.L_x_27759:
[----:B------:R-:W-:Y:S05]  /*5be0*/  BSYNC B0 ;  /* 0x0000000000007941 */ /* 0x000fea0003800000 */
.L_x_27758:
[----:B------:R3:W-:Y:S01]  /*5bf0*/  STG.E.U8 desc[UR36][R16.64], R8 ;  /* 0x0000000810007986 */ /* 0x0007e2000c101124 */
[----:B------:R-:W-:Y:S05]  /*5c00*/  BRA `(.L_x_27740) ;  /* 0x0000000000f87947 */ /* 0x000fea0003800000 */
.L_x_27756:
        /* <DEDUP_REMOVED lines=16> */
.L_x_27763:
[----:B------:R-:W-:-:S07]  /*5d10*/  PRMT R8, R0, 0x7610, R8 ;  /* 0x0000761000087816 */ /* 0x000fce0000000008 */
.L_x_27762:
[----:B------:R-:W-:Y:S05]  /*5d20*/  BSYNC B0 ;  /* 0x0000000000007941 */ /* 0x000fea0003800000 */
.L_x_27761:
[----:B------:R0:W-:Y:S01]  /*5d30*/  STG.E.U8 desc[UR36][R16.64], R8 ;  /* 0x0000000810007986 */ /* 0x0001e2000c101124 */
[----:B------:R-:W-:Y:S05]  /*5d40*/  BRA `(.L_x_27740) ;  /* 0x0000000000a87947 */ /* 0x000fea0003800000 */
.L_x_27755:
        /* <DEDUP_REMOVED lines=21> */
.L_x_27739:
        /* <DEDUP_REMOVED lines=16> */
.L_x_27766:
[----:B------:R-:W-:Y:S05]  /*5fa0*/  BRA `(.L_x_27740) ;  /* 0x0000000000107947 */ /* 0x000fea0003800000 */
.L_x_27765:
[----:B------:R-:W-:-:S05]  /*5fb0*/  IMAD.MOV.U32 R3, RZ, RZ, RZ ;  /* 0x000000ffff037224 */ /* 0x000fca00078e00ff */
[----:B------:R2:W-:Y:S01]  /*5fc0*/  STG.E.64 desc[UR36][R16.64], R2 ;  /* 0x0000000210007986 */ /* 0x0005e2000c101b24 */
[----:B------:R-:W-:Y:S05]  /*5fd0*/  BRA `(.L_x_27740) ;  /* 0x0000000000047947 */ /* 0x000fea0003800000 */
.L_x_27764:
[----:B------:R0:W-:Y:S02]  /*5fe0*/  STG.E desc[UR36][R16.64], R2 ;  /* 0x0000000210007986 */ /* 0x0001e4000c101924 */
.L_x_27740:
[----:B------:R-:W-:Y:S05]  /*5ff0*/  BSYNC B6 ;  /* 0x0000000000067941 */ /* 0x000fea0003800000 */
.L_x_27734:
[----:B------:R-:W-:-:S07]  /*6000*/  VIADD R19, R19, 0x80 ;  /* 0x0000008013137836 */ /* 0x000fce0000000000 */
.L_x_27699:
[----:B------:R-:W-:Y:S05]  /*6010*/  BSYNC B7 ;  /* 0x0000000000077941 */ /* 0x000fea0003800000 */
.L_x_27698:
        /* <DEDUP_REMOVED lines=307> */
.L_x_27769:
        /* <DEDUP_REMOVED lines=20> */
.L_x_27773:
[----:B------:R3:W5:Y:S01]  /*7490*/  LDG.E.U8 R0, desc[UR36][R4.64] ;  /* 0x0000002404007981 */ /* 0x000762000c1e1100 */
[----:B------:R-:W-:Y:S05]  /*74a0*/  BRA `(.L_x_27775) ;  /* 0x0000000c00647947 */ /* 0x000fea0003800000 */
.L_x_27772:
        /* <DEDUP_REMOVED lines=8> */
.L_x_27777:
[----:B------:R2:W5:Y:S01]  /*7530*/  LDG.E.U8 R0, desc[UR36][R4.64] ;  /* 0x0000002404007981 */ /* 0x000562000c1e1100 */
[----:B------:R-:W-:Y:S05]  /*7540*/  BRA `(.L_x_27775) ;  /* 0x0000000c003c7947 */ /* 0x000fea0003800000 */
.L_x_27776:
[----:B------:R0:W5:Y:S01]  /*7550*/  LDG.E.U16 R0, desc[UR36][R4.64] ;  /* 0x0000002404007981 */ /* 0x000162000c1e1500 */
[----:B------:R-:W-:Y:S05]  /*7560*/  BRA `(.L_x_27775) ;  /* 0x0000000c00347947 */ /* 0x000fea0003800000 */
.L_x_27771:
        /* <DEDUP_REMOVED lines=10> */
.L_x_27779:
[----:B------:R-:W2:Y:S02]  /*7610*/  LDG.E.U16 R2, desc[UR36][R4.64] ;  /* 0x0000002404027981 */ /* 0x000ea4000c1e1500 */
[----:B--2---:R-:W-:-:S06]  /*7620*/  HADD2.F32 R2, -RZ, R2.H0_H0 ;  /* 0x20000002ff027230 */ /* 0x004fcc0000004100 */
[----:B------:R-:W0:Y:S02]  /*7630*/  F2I.S64.TRUNC R2, R2 ;  /* 0x0000000200027311 */ /* 0x000e24000020d900 */
[----:B0-----:R-:W-:Y:S01]  /*7640*/  PRMT R0, R2, 0x7610, R0 ;  /* 0x0000761002007816 */ /* 0x001fe20000000000 */
[----:B------:R-:W-:Y:S06]  /*7650*/  BRA `(.L_x_27775) ;  /* 0x0000000800f87947 */ /* 0x000fec0003800000 */
.L_x_27778:
        /* <DEDUP_REMOVED lines=10> */
.L_x_27781:
[----:B------:R-:W2:Y:S02]  /*7700*/  LDG.E.U16 R4, desc[UR36][R4.64] ;  /* 0x0000002404047981 */ /* 0x000ea4000c1e1500 */
[----:B--2---:R-:W-:-:S06]  /*7710*/  HADD2.F32 R2, -RZ, R4.H0_H0 ;  /* 0x20000004ff027230 */ /* 0x004fcc0000004100 */
[----:B------:R-:W0:Y:S02]  /*7720*/  F2I.S64.TRUNC R2, R2 ;  /* 0x0000000200027311 */ /* 0x000e24000020d900 */
[----:B0-----:R-:W-:Y:S01]  /*7730*/  PRMT R0, R2, 0x7610, R0 ;  /* 0x0000761002007816 */ /* 0x001fe20000000000 */
[----:B------:R-:W-:Y:S06]  /*7740*/  BRA `(.L_x_27775) ;  /* 0x0000000800bc7947 */ /* 0x000fec0003800000 */
.L_x_27780:
[----:B------:R-:W2:Y:S02]  /*7750*/  LDG.E.64 R2, desc[UR36][R4.64] ;  /* 0x0000002404027981 */ /* 0x000ea4000c1e1b00 */
[----:B--2---:R-:W0:Y:S02]  /*7760*/  F2I.S64.F64.TRUNC R2, R2 ;  /* 0x0000000200027311 */ /* 0x004e24000030d900 */
[----:B0-----:R-:W-:Y:S01]  /*7770*/  PRMT R0, R2, 0x7610, R0 ;  /* 0x0000761002007816 */ /* 0x001fe20000000000 */
[----:B------:R-:W-:Y:S06]  /*7780*/  BRA `(.L_x_27775) ;  /* 0x0000000800ac7947 */ /* 0x000fec0003800000 */
.L_x_27770:
        /* <DEDUP_REMOVED lines=12> */
.L_x_27784:
[----:B------:R-:W2:Y:S02]  /*7850*/  LDG.E.64 R4, desc[UR36][R4.64] ;  /* 0x0000002404047981 */ /* 0x000ea4000c1e1b00 */
[----:B--2---:R-:W0:Y:S02]  /*7860*/  F2I.S64.F64.TRUNC R2, R4 ;  /* 0x0000000400027311 */ /* 0x004e24000030d900 */
[----:B0-----:R-:W-:Y:S01]  /*7870*/  PRMT R0, R2, 0x7610, R0 ;  /* 0x0000761002007816 */ /* 0x001fe20000000000 */
[----:B------:R-:W-:Y:S06]  /*7880*/  BRA `(.L_x_27775) ;  /* 0x00000008006c7947 */ /* 0x000fec0003800000 */
.L_x_27783:
        /* <DEDUP_REMOVED lines=28> */
.L_x_27786:
        /* <DEDUP_REMOVED lines=15> */
.L_x_27785:
[----:B------:R-:W2:Y:S02]  /*7b40*/  LDG.E.U16 R2, desc[UR36][R4.64] ;  /* 0x0000002404027981 */ /* 0x000ea4000c1e1500 */
[----:B--2---:R-:W-:-:S06]  /*7b50*/  IMAD.U32 R2, R2, 0x10000, RZ ;  /* 0x0001000002027824 */ /* 0x004fcc00078e00ff */
[----:B------:R-:W0:Y:S02]  /*7b60*/  F2I.S64.TRUNC R2, R2 ;  /* 0x0000000200027311 */ /* 0x000e24000020d900 */
[----:B0-----:R-:W-:Y:S01]  /*7b70*/  PRMT R0, R2, 0x7610, R0 ;  /* 0x0000761002007816 */ /* 0x001fe20000000000 */
[----:B------:R-:W-:Y:S06]  /*7b80*/  BRA `(.L_x_27775) ;  /* 0x0000000400ac7947 */ /* 0x000fec0003800000 */
.L_x_27782:
        /* <DEDUP_REMOVED lines=10> */
.L_x_27789:
        /* <DEDUP_REMOVED lines=21> */
.L_x_27793:
[----:B------:R-:W-:Y:S05]  /*7d80*/  BSYNC B1 ;  /* 0x0000000000017941 */ /* 0x000fea0003800000 */
.L_x_27792:
[----:B------:R-:W-:Y:S01]  /*7d90*/  IMAD.SHL.U32 R2, R2, 0x100000, RZ ;  /* 0x0010000002027824 */ /* 0x000fe200078e00ff */
[----:B------:R-:W-:-:S04]  /*7da0*/  LEA R3, R0, 0x3b800000, 0x17 ;  /* 0x3b80000000037811 */ /* 0x000fc800078eb8ff */
[----:B------:R-:W-:-:S07]  /*7db0*/  LOP3.LUT R2, R3, R2, R4, 0xfe, !PT ;  /* 0x0000000203027212 */ /* 0x000fce00078efe04 */
.L_x_27791:
[----:B------:R-:W-:Y:S05]  /*7dc0*/  BSYNC B0 ;  /* 0x0000000000007941 */ /* 0x000fea0003800000 */
.L_x_27790:
[----:B------:R-:W0:Y:S02]  /*7dd0*/  F2I.S64.TRUNC R2, R2 ;  /* 0x0000000200027311 */ /* 0x000e24000020d900 */
[----:B0-----:R-:W-:Y:S01]  /*7de0*/  PRMT R0, R2, 0x7610, R0 ;  /* 0x0000761002007816 */ /* 0x001fe20000000000 */
[----:B------:R-:W-:Y:S06]  /*7df0*/  BRA `(.L_x_27775) ;  /* 0x0000000400107947 */ /* 0x000fec0003800000 */
.L_x_27788:
        /* <DEDUP_REMOVED lines=21> */
.L_x_27797:
[----:B------:R-:W-:Y:S05]  /*7f50*/  BSYNC B1 ;  /* 0x0000000000017941 */ /* 0x000fea0003800000 */
.L_x_27796:
[----:B------:R-:W-:Y:S01]  /*7f60*/  IMAD.SHL.U32 R2, R2, 0x200000, RZ ;  /* 0x0020000002027824 */ /* 0x000fe200078e00ff */
[----:B------:R-:W-:-:S04]  /*7f70*/  LEA R3, R0, 0x37800000, 0x17 ;  /* 0x3780000000037811 */ /* 0x000fc800078eb8ff */
[----:B------:R-:W-:-:S07]  /*7f80*/  LOP3.LUT R2, R3, R2, R4, 0xfe, !PT ;  /* 0x0000000203027212 */ /* 0x000fce00078efe04 */
.L_x_27795:
[----:B------:R-:W-:Y:S05]  /*7f90*/  BSYNC B0 ;  /* 0x0000000000007941 */ /* 0x000fea0003800000 */
.L_x_27794:
[----:B------:R-:W0:Y:S02]  /*7fa0*/  F2I.S64.TRUNC R2, R2 ;  /* 0x0000000200027311 */ /* 0x000e24000020d900 */
[----:B0-----:R-:W-:Y:S01]  /*7fb0*/  PRMT R0, R2, 0x7610, R0 ;  /* 0x0000761002007816 */ /* 0x001fe20000000000 */
[----:B------:R-:W-:Y:S06]  /*7fc0*/  BRA `(.L_x_27775) ;  /* 0x00000000009c7947 */ /* 0x000fec0003800000 */
.L_x_27787:
        /* <DEDUP_REMOVED lines=14> */
.L_x_27801:
[----:B------:R-:W-:Y:S05]  /*80b0*/  BSYNC B0 ;  /* 0x0000000000007941 */ /* 0x000fea0003800000 */
.L_x_27800:
[----:B------:R-:W0:Y:S02]  /*80c0*/  F2I.S64.TRUNC R2, R2 ;  /* 0x0000000200027311 */ /* 0x000e24000020d900 */
[----:B0-----:R-:W-:Y:S01]  /*80d0*/  PRMT R0, R2, 0x7610, R0 ;  /* 0x0000761002007816 */ /* 0x001fe20000000000 */
[----:B------:R-:W-:Y:S06]  /*80e0*/  BRA `(.L_x_27775) ;  /* 0x0000000000547947 */ /* 0x000fec0003800000 */
.L_x_27774:
        /* <DEDUP_REMOVED lines=16> */
.L_x_27802:
[----:B------:R-:W-:Y:S01]  /*81f0*/  PRMT R0, RZ, 0x7610, R0 ;  /* 0x00007610ff007816 */ /* 0x000fe20000000000 */
[----:B------:R-:W-:Y:S06]  /*8200*/  BRA `(.L_x_27775) ;  /* 0x00000000000c7947 */ /* 0x000fec0003800000 */
.L_x_27799:
[----:B------:R0:W5:Y:S01]  /*8210*/  LDG.E.U8 R0, desc[UR36][R4.64] ;  /* 0x0000002404007981 */ /* 0x000162000c1e1100 */
[----:B------:R-:W-:Y:S05]  /*8220*/  BRA `(.L_x_27775) ;  /* 0x0000000000047947 */ /* 0x000fea0003800000 */
.L_x_27798:
[----:B------:R0:W5:Y:S02]  /*8230*/  LDG.E.U8 R0, desc[UR36][R4.64] ;  /* 0x0000002404007981 */ /* 0x000164000c1e1100 */
.L_x_27775:
        /* <DEDUP_REMOVED lines=18> */
.L_x_27807:
[----:B------:R0:W-:Y:S01]  /*8360*/  STG.E.U8 desc[UR36][R16.64], R2 ;  /* 0x0000000210007986 */ /* 0x0001e2000c101124 */
[----:B------:R-:W-:Y:S05]  /*8370*/  BRA `(.L_x_27809) ;  /* 0x0000000c000c7947 */ /* 0x000fea0003800000 */
.L_x_27806:
        /* <DEDUP_REMOVED lines=9> */
.L_x_27811:
[----:B------:R0:W-:Y:S01]  /*8410*/  STG.E desc[UR36][R16.64], R2 ;  /* 0x0000000210007986 */ /* 0x0001e2000c101924 */
[----:B------:R-:W-:Y:S05]  /*8420*/  BRA `(.L_x_27809) ;  /* 0x0000000800e07947 */ /* 0x000fea0003800000 */
.L_x_27810:
[----:B------:R0:W-:Y:S01]  /*8430*/  STG.E.U16 desc[UR36][R16.64], R2 ;  /* 0x0000000210007986 */ /* 0x0001e2000c101524 */
[----:B------:R-:W-:Y:S05]  /*8440*/  BRA `(.L_x_27809) ;  /* 0x0000000800d87947 */ /* 0x000fea0003800000 */
.L_x_27805:
        /* <DEDUP_REMOVED lines=9> */
.L_x_27813:
[----:B------:R-:W-:-:S04]  /*84e0*/  FSEL R0, RZ, 1, !P0 ;  /* 0x3f800000ff007808 */ /* 0x000fc80004000000 */
[----:B------:R-:W-:-:S05]  /*84f0*/  F2FP.F16.F32.PACK_AB R0, RZ, R0 ;  /* 0x00000000ff00723e */ /* 0x000fca00000000ff */
[----:B------:R0:W-:Y:S01]  /*8500*/  STG.E.U16 desc[UR36][R16.64], R0 ;  /* 0x0000000010007986 */ /* 0x0001e2000c101524 */
[----:B------:R-:W-:Y:S05]  /*8510*/  BRA `(.L_x_27809) ;  /* 0x0000000800a47947 */ /* 0x000fea0003800000 */
.L_x_27812:
        /* <DEDUP_REMOVED lines=10> */
.L_x_27815:
[----:B------:R-:W-:-:S04]  /*85c0*/  FSEL R0, RZ, 1, !P0 ;  /* 0x3f800000ff007808 */ /* 0x000fc80004000000 */
[----:B------:R-:W-:-:S04]  /*85d0*/  F2FP.F16.F32.PACK_AB R3, RZ, R0 ;  /* 0x00000000ff03723e */ /* 0x000fc800000000ff */
[----:B------:R-:W-:-:S05]  /*85e0*/  PRMT R3, R3, 0x5410, RZ ;  /* 0x0000541003037816 */ /* 0x000fca00000000ff */
[----:B------:R0:W-:Y:S01]  /*85f0*/  STG.E desc[UR36][R16.64], R3 ;  /* 0x0000000310007986 */ /* 0x0001e2000c101924 */
[----:B------:R-:W-:Y:S05]  /*8600*/  BRA `(.L_x_27809) ;  /* 0x0000000800687947 */ /* 0x000fea0003800000 */
.L_x_27814:
[----:B------:R-:W-:Y:S01]  /*8610*/  FSEL R3, RZ, 1.875, !P0 ;  /* 0x3ff00000ff037808 */ /* 0x000fe20004000000 */
[----:B------:R-:W-:-:S05]  /*8620*/  IMAD.MOV.U32 R2, RZ, RZ, RZ ;  /* 0x000000ffff027224 */ /* 0x000fca00078e00ff */
[----:B------:R0:W-:Y:S01]  /*8630*/  STG.E.64 desc[UR36][R16.64], R2 ;  /* 0x0000000210007986 */ /* 0x0001e2000c101b24 */
[----:B------:R-:W-:Y:S05]  /*8640*/  BRA `(.L_x_27809) ;  /* 0x0000000800587947 */ /* 0x000fea0003800000 */
.L_x_27804:
        /* <DEDUP_REMOVED lines=10> */
.L_x_27818:
[----:B------:R-:W-:Y:S02]  /*86f0*/  FSEL R5, RZ, 1.875, !P0 ;  /* 0x3ff00000ff057808 */ /* 0x000fe40004000000 */
[----:B------:R-:W-:Y:S01]  /*8700*/  CS2R R6, SRZ ;  /* 0x0000000000067805 */ /* 0x000fe2000001ff00 */
[----:B------:R-:W-:-:S05]  /*8710*/  IMAD.MOV.U32 R4, RZ, RZ, RZ ;  /* 0x000000ffff047224 */ /* 0x000fca00078e00ff */
[----:B------:R0:W-:Y:S01]  /*8720*/  STG.E.128 desc[UR36][R16.64], R4 ;  /* 0x0000000410007986 */ /* 0x0001e2000c101d24 */
[----:B------:R-:W-:Y:S05]  /*8730*/  BRA `(.L_x_27809) ;  /* 0x00000008001c7947 */ /* 0x000fea0003800000 */
.L_x_27817:
        /* <DEDUP_REMOVED lines=18> */
.L_x_27822:
[----:B------:R-:W-:Y:S05]  /*8860*/  BSYNC B0 ;  /* 0x0000000000007941 */ /* 0x000fea0003800000 */
.L_x_27821:
[----:B------:R0:W-:Y:S01]  /*8870*/  STG.E.U8 desc[UR36][R16.64], R3 ;  /* 0x0000000310007986 */ /* 0x0001e2000c101124 */
[----:B------:R-:W-:Y:S05]  /*8880*/  BRA `(.L_x_27809) ;  /* 0x0000000400c87947 */ /* 0x000fea0003800000 */
.L_x_27820:
        /* <DEDUP_REMOVED lines=13> */
.L_x_27823:
[----:B------:R-:W-:Y:S01]  /*8960*/  ISETP.GT.U32.AND P0, PT, R3, 0x7f800000, PT ;  /* 0x7f8000000300780c */ /* 0x000fe20003f04070 */
[----:B------:R-:W-:-:S05]  /*8970*/  IMAD.MOV.U32 R3, RZ, RZ, 0x7f ;  /* 0x0000007fff037424 */ /* 0x000fca00078e00ff */
[----:B------:R-:W-:-:S05]  /*8980*/  SEL R3, R3, 0x7c, P0 ;  /* 0x0000007c03037807 */ /* 0x000fca0000000000 */
[----:B------:R0:W-:Y:S01]  /*8990*/  STG.E.U8 desc[UR36][R16.64], R3 ;  /* 0x0000000310007986 */ /* 0x0001e2000c101124 */
[----:B------:R-:W-:Y:S05]  /*89a0*/  BRA `(.L_x_27809) ;  /* 0x0000000400807947 */ /* 0x000fea0003800000 */
.L_x_27819:
[----:B------:R-:W-:-:S04]  /*89b0*/  FSEL R0, RZ, 1, !P0 ;  /* 0x3f800000ff007808 */ /* 0x000fc80004000000 */
[----:B------:R-:W-:-:S05]  /*89c0*/  F2FP.BF16.F32.PACK_AB R0, RZ, R0 ;  /* 0x00000000ff00723e */ /* 0x000fca00000010ff */
[----:B------:R0:W-:Y:S01]  /*89d0*/  STG.E.U16 desc[UR36][R16.64], R0 ;  /* 0x0000000010007986 */ /* 0x0001e2000c101524 */
[----:B------:R-:W-:Y:S05]  /*89e0*/  BRA `(.L_x_27809) ;  /* 0x0000000400707947 */ /* 0x000fea0003800000 */
.L_x_27816:
        /* <DEDUP_REMOVED lines=10> */
.L_x_27826:
        /* <DEDUP_REMOVED lines=16> */
.L_x_27829:
[----:B------:R-:W-:-:S07]  /*8b90*/  PRMT R8, R0, 0x7610, R8 ;  /* 0x0000761000087816 */ /* 0x000fce0000000008 */
.L_x_27828:
[----:B------:R-:W-:Y:S05]  /*8ba0*/  BSYNC B0 ;  /* 0x0000000000007941 */ /* 0x000fea0003800000 */
.L_x_27827:
[----:B------:R3:W-:Y:S01]  /*8bb0*/  STG.E.U8 desc[UR36][R16.64], R8 ;  /* 0x0000000810007986 */ /* 0x0007e2000c101124 */
[----:B------:R-:W-:Y:S05]  /*8bc0*/  BRA `(.L_x_27809) ;  /* 0x0000000000f87947 */ /* 0x000fea0003800000 */
.L_x_27825:
        /* <DEDUP_REMOVED lines=16> */
.L_x_27832:
[----:B------:R-:W-:-:S07]  /*8cd0*/  PRMT R8, R0, 0x7610, R8 ;  /* 0x0000761000087816 */ /* 0x000fce0000000008 */
.L_x_27831:
[----:B------:R-:W-:Y:S05]  /*8ce0*/  BSYNC B0 ;  /* 0x0000000000007941 */ /* 0x000fea0003800000 */
.L_x_27830:
[----:B------:R0:W-:Y:S01]  /*8cf0*/  STG.E.U8 desc[UR36][R16.64], R8 ;  /* 0x0000000810007986 */ /* 0x0001e2000c101124 */
[----:B------:R-:W-:Y:S05]  /*8d00*/  BRA `(.L_x_27809) ;  /* 0x0000000000a87947 */ /* 0x000fea0003800000 */
.L_x_27824:
        /* <DEDUP_REMOVED lines=21> */
.L_x_27808:
        /* <DEDUP_REMOVED lines=16> */
.L_x_27835:
[----:B------:R-:W-:Y:S05]  /*8f60*/  BRA `(.L_x_27809) ;  /* 0x0000000000107947 */ /* 0x000fea0003800000 */
.L_x_27834:
[----:B------:R-:W-:-:S05]  /*8f70*/  IMAD.MOV.U32 R3, RZ, RZ, RZ ;  /* 0x000000ffff037224 */ /* 0x000fca00078e00ff */
[----:B------:R2:W-:Y:S01]  /*8f80*/  STG.E.64 desc[UR36][R16.64], R2 ;  /* 0x0000000210007986 */ /* 0x0005e2000c101b24 */
[----:B------:R-:W-:Y:S05]  /*8f90*/  BRA `(.L_x_27809) ;  /* 0x0000000000047947 */ /* 0x000fea0003800000 */
.L_x_27833:
[----:B------:R0:W-:Y:S02]  /*8fa0*/  STG.E desc[UR36][R16.64], R2 ;  /* 0x0000000210007986 */ /* 0x0001e4000c101924 */
.L_x_27809:
[----:B------:R-:W-:Y:S05]  /*8fb0*/  BSYNC B6 ;  /* 0x0000000000067941 */ /* 0x000fea0003800000 */
.L_x_27803:
[----:B------:R-:W-:-:S07]  /*8fc0*/  VIADD R19, R19, 0x80 ;  /* 0x0000008013137836 */ /* 0x000fce0000000000 */
.L_x_27768:
[----:B------:R-:W-:Y:S05]  /*8fd0*/  BSYNC B7 ;  /* 0x0000000000077941 */ /* 0x000fea0003800000 */
.L_x_27767:
        /* <DEDUP_REMOVED lines=306> */
.L_x_27836:
        /* <DEDUP_REMOVED lines=20> */
.L_x_27840:
[----:B------:R4:W5:Y:S01]  /*a440*/  LDG.E.U8 R0, desc[UR36][R4.64] ;  /* 0x0000002404007981 */ /* 0x000962000c1e1100 */
[----:B------:R-:W-:Y:S05]  /*a450*/  BRA `(.L_x_27842) ;  /* 0x0000000c00647947 */ /* 0x000fea0003800000 */
.L_x_27839:
        /* <DEDUP_REMOVED lines=8> */
.L_x_27844:
[----:B------:R2:W5:Y:S01]  /*a4e0*/  LDG.E.U8 R0, desc[UR36][R4.64] ;  /* 0x0000002404007981 */ /* 0x000562000c1e1100 */
[----:B------:R-:W-:Y:S05]  /*a4f0*/  BRA `(.L_x_27842) ;  /* 0x0000000c003c7947 */ /* 0x000fea0003800000 */
.L_x_27843:
[----:B------:R0:W5:Y:S01]  /*a500*/  LDG.E.U16 R0, desc[UR36][R4.64] ;  /* 0x0000002404007981 */ /* 0x000162000c1e1500 */
[----:B------:R-:W-:Y:S05]  /*a510*/  BRA `(.L_x_27842) ;  /* 0x0000000c00347947 */ /* 0x000fea0003800000 */
.L_x_27838:
        /* <DEDUP_REMOVED lines=10> */
.L_x_27846:
[----:B------:R-:W2:Y:S02]  /*a5c0*/  LDG.E.U16 R2, desc[UR36][R4.64] ;  /* 0x0000002404027981 */ /* 0x000ea4000c1e1500 */
[----:B--2---:R-:W-:-:S06]  /*a5d0*/  HADD2.F32 R2, -RZ, R2.H0_H0 ;  /* 0x20000002ff027230 */ /* 0x004fcc0000004100 */
[----:B------:R-:W0:Y:S02]  /*a5e0*/  F2I.S64.TRUNC R2, R2 ;  /* 0x0000000200027311 */ /* 0x000e24000020d900 */
[----:B0-----:R-:W-:Y:S01]  /*a5f0*/  PRMT R0, R2, 0x7610, R0 ;  /* 0x0000761002007816 */ /* 0x001fe20000000000 */
[----:B------:R-:W-:Y:S06]  /*a600*/  BRA `(.L_x_27842) ;  /* 0x0000000800f87947 */ /* 0x000fec0003800000 */
.L_x_27845:
        /* <DEDUP_REMOVED lines=10> */
.L_x_27848:
[----:B------:R-:W2:Y:S02]  /*a6b0*/  LDG.E.U16 R4, desc[UR36][R4.64] ;  /* 0x0000002404047981 */ /* 0x000ea4000c1e1500 */
[----:B--2---:R-:W-:-:S06]  /*a6c0*/  HADD2.F32 R2, -RZ, R4.H0_H0 ;  /* 0x20000004ff027230 */ /* 0x004fcc0000004100 */
[----:B------:R-:W0:Y:S02]  /*a6d0*/  F2I.S64.TRUNC R2, R2 ;  /* 0x0000000200027311 */ /* 0x000e24000020d900 */
[----:B0-----:R-:W-:Y:S01]  /*a6e0*/  PRMT R0, R2, 0x7610, R0 ;  /* 0x0000761002007816 */ /* 0x001fe20000000000 */
[----:B------:R-:W-:Y:S06]  /*a6f0*/  BRA `(.L_x_27842) ;  /* 0x0000000800bc7947 */ /* 0x000fec0003800000 */
.L_x_27847:
[----:B------:R-:W2:Y:S02]  /*a700*/  LDG.E.64 R2, desc[UR36][R4.64] ;  /* 0x0000002404027981 */ /* 0x000ea4000c1e1b00 */
[----:B--2---:R-:W0:Y:S02]  /*a710*/  F2I.S64.F64.TRUNC R2, R2 ;  /* 0x0000000200027311 */ /* 0x004e24000030d900 */
[----:B0-----:R-:W-:Y:S01]  /*a720*/  PRMT R0, R2, 0x7610, R0 ;  /* 0x0000761002007816 */ /* 0x001fe20000000000 */
[----:B------:R-:W-:Y:S06]  /*a730*/  BRA `(.L_x_27842) ;  /* 0x0000000800ac7947 */ /* 0x000fec0003800000 */
.L_x_27837:
        /* <DEDUP_REMOVED lines=12> */
.L_x_27851:
[----:B------:R-:W2:Y:S02]  /*a800*/  LDG.E.64 R4, desc[UR36][R4.64] ;  /* 0x0000002404047981 */ /* 0x000ea4000c1e1b00 */
[----:B--2---:R-:W0:Y:S02]  /*a810*/  F2I.S64.F64.TRUNC R2, R4 ;  /* 0x0000000400027311 */ /* 0x004e24000030d900 */
[----:B0-----:R-:W-:Y:S01]  /*a820*/  PRMT R0, R2, 0x7610, R0 ;  /* 0x0000761002007816 */ /* 0x001fe20000000000 */
[----:B------:R-:W-:Y:S06]  /*a830*/  BRA `(.L_x_27842) ;  /* 0x00000008006c7947 */ /* 0x000fec0003800000 */
.L_x_27850:
        /* <DEDUP_REMOVED lines=28> */
.L_x_27853:
        /* <DEDUP_REMOVED lines=15> */
.L_x_27852:
[----:B------:R-:W2:Y:S02]  /*aaf0*/  LDG.E.U16 R2, desc[UR36][R4.64] ;  /* 0x0000002404027981 */ /* 0x000ea4000c1e1500 */
[----:B--2---:R-:W-:-:S06]  /*ab00*/  IMAD.U32 R2, R2, 0x10000, RZ ;  /* 0x0001000002027824 */ /* 0x004fcc00078e00ff */
[----:B------:R-:W0:Y:S02]  /*ab10*/  F2I.S64.TRUNC R2, R2 ;  /* 0x0000000200027311 */ /* 0x000e24000020d900 */
[----:B0-----:R-:W-:Y:S01]  /*ab20*/  PRMT R0, R2, 0x7610, R0 ;  /* 0x0000761002007816 */ /* 0x001fe20000000000 */
[----:B------:R-:W-:Y:S06]  /*ab30*/  BRA `(.L_x_27842) ;  /* 0x0000000400ac7947 */ /* 0x000fec0003800000 */
.L_x_27849:
        /* <DEDUP_REMOVED lines=10> */
.L_x_27856:
        /* <DEDUP_REMOVED lines=21> */
.L_x_27860:
[----:B------:R-:W-:Y:S05]  /*ad30*/  BSYNC B1 ;  /* 0x0000000000017941 */ /* 0x000fea0003800000 */
.L_x_27859:
[----:B------:R-:W-:Y:S01]  /*ad40*/  IMAD.SHL.U32 R2, R2, 0x100000, RZ ;  /* 0x0010000002027824 */ /* 0x000fe200078e00ff */
[----:B------:R-:W-:-:S04]  /*ad50*/  LEA R3, R0, 0x3b800000, 0x17 ;  /* 0x3b80000000037811 */ /* 0x000fc800078eb8ff */
[----:B------:R-:W-:-:S07]  /*ad60*/  LOP3.LUT R2, R3, R2, R4, 0xfe, !PT ;  /* 0x0000000203027212 */ /* 0x000fce00078efe04 */
.L_x_27858:
[----:B------:R-:W-:Y:S05]  /*ad70*/  BSYNC B0 ;  /* 0x0000000000007941 */ /* 0x000fea0003800000 */
.L_x_27857:
[----:B------:R-:W0:Y:S02]  /*ad80*/  F2I.S64.TRUNC R2, R2 ;  /* 0x0000000200027311 */ /* 0x000e24000020d900 */
[----:B0-----:R-:W-:Y:S01]  /*ad90*/  PRMT R0, R2, 0x7610, R0 ;  /* 0x0000761002007816 */ /* 0x001fe20000000000 */
[----:B------:R-:W-:Y:S06]  /*ada0*/  BRA `(.L_x_27842) ;  /* 0x0000000400107947 */ /* 0x000fec0003800000 */
.L_x_27855:
        /* <DEDUP_REMOVED lines=21> */
.L_x_27864:
[----:B------:R-:W-:Y:S05]  /*af00*/  BSYNC B1 ;  /* 0x0000000000017941 */ /* 0x000fea0003800000 */
.L_x_27863:
[----:B------:R-:W-:Y:S01]  /*af10*/  IMAD.SHL.U32 R2, R2, 0x200000, RZ ;  /* 0x0020000002027824 */ /* 0x000fe200078e00ff */
[----:B------:R-:W-:-:S04]  /*af20*/  LEA R3, R0, 0x37800000, 0x17 ;  /* 0x3780000000037811 */ /* 0x000fc800078eb8ff */
[----:B------:R-:W-:-:S07]  /*af30*/  LOP3.LUT R2, R3, R2, R4, 0xfe, !PT ;  /* 0x0000000203027212 */ /* 0x000fce00078efe04 */
.L_x_27862:
[----:B------:R-:W-:Y:S05]  /*af40*/  BSYNC B0 ;  /* 0x0000000000007941 */ /* 0x000fea0003800000 */
.L_x_27861:
[----:B------:R-:W0:Y:S02]  /*af50*/  F2I.S64.TRUNC R2, R2 ;  /* 0x0000000200027311 */ /* 0x000e24000020d900 */
[----:B0-----:R-:W-:Y:S01]  /*af60*/  PRMT R0, R2, 0x7610, R0 ;  /* 0x0000761002007816 */ /* 0x001fe20000000000 */
[----:B------:R-:W-:Y:S06]  /*af70*/  BRA `(.L_x_27842) ;  /* 0x00000000009c7947 */ /* 0x000fec0003800000 */
.L_x_27854:
        /* <DEDUP_REMOVED lines=14> */
.L_x_27868:
[----:B------:R-:W-:Y:S05]  /*b060*/  BSYNC B0 ;  /* 0x0000000000007941 */ /* 0x000fea0003800000 */
.L_x_27867:
[----:B------:R-:W0:Y:S02]  /*b070*/  F2I.S64.TRUNC R2, R2 ;  /* 0x0000000200027311 */ /* 0x000e24000020d900 */
[----:B0-----:R-:W-:Y:S01]  /*b080*/  PRMT R0, R2, 0x7610, R0 ;  /* 0x0000761002007816 */ /* 0x001fe20000000000 */
[----:B------:R-:W-:Y:S06]  /*b090*/  BRA `(.L_x_27842) ;  /* 0x0000000000547947 */ /* 0x000fec0003800000 */
.L_x_27841:
        /* <DEDUP_REMOVED lines=16> */
.L_x_27869:
[----:B------:R-:W-:Y:S01]  /*b1a0*/  PRMT R0, RZ, 0x7610, R0 ;  /* 0x00007610ff007816 */ /* 0x000fe20000000000 */
[----:B------:R-:W-:Y:S06]  /*b1b0*/  BRA `(.L_x_27842) ;  /* 0x00000000000c7947 */ /* 0x000fec0003800000 */
.L_x_27866:
[----:B------:R0:W5:Y:S01]  /*b1c0*/  LDG.E.U8 R0, desc[UR36][R4.64] ;  /* 0x0000002404007981 */ /* 0x000162000c1e1100 */
[----:B------:R-:W-:Y:S05]  /*b1d0*/  BRA `(.L_x_27842) ;  /* 0x0000000000047947 */ /* 0x000fea0003800000 */
.L_x_27865:
[----:B------:R0:W5:Y:S02]  /*b1e0*/  LDG.E.U8 R0, desc[UR36][R4.64] ;  /* 0x0000002404007981 */ /* 0x000164000c1e1100 */
.L_x_27842:
[----:B01234-:R-:W0:Y:S08]  /*b1f0*/  LDC.U8 R5, c[0x0][0x422] ;  /* 0x00010880ff057b82 */ /* 0x01fe300000000000 */
        /* <DEDUP_REMOVED lines=16> */
.L_x_27873:
[----:B------:R-:W-:Y:S01]  /*b300*/  STG.E.U8 desc[UR36][R16.64], R2 ;  /* 0x0000000210007986 */ /* 0x000fe2000c101124 */
[----:B------:R-:W-:Y:S05]  /*b310*/  EXIT ;  /* 0x000000000000794d */ /* 0x000fea0003800000 */
.L_x_27872:
        /* <DEDUP_REMOVED lines=9> */
.L_x_27876:
[----:B------:R-:W-:Y:S01]  /*b3b0*/  STG.E desc[UR36][R16.64], R2 ;  /* 0x0000000210007986 */ /* 0x000fe2000c101924 */
[----:B------:R-:W-:Y:S05]  /*b3c0*/  EXIT ;  /* 0x000000000000794d */ /* 0x000fea0003800000 */
.L_x_27875:
[----:B------:R-:W-:Y:S01]  /*b3d0*/  STG.E.U16 desc[UR36][R16.64], R2 ;  /* 0x0000000210007986 */ /* 0x000fe2000c101524 */
[----:B------:R-:W-:Y:S05]  /*b3e0*/  EXIT ;  /* 0x000000000000794d */ /* 0x000fea0003800000 */
.L_x_27871:
        /* <DEDUP_REMOVED lines=9> */
.L_x_27878:
[----:B------:R-:W-:-:S04]  /*b480*/  FSEL R0, RZ, 1, !P0 ;  /* 0x3f800000ff007808 */ /* 0x000fc80004000000 */
[----:B------:R-:W-:-:S05]  /*b490*/  F2FP.F16.F32.PACK_AB R0, RZ, R0 ;  /* 0x00000000ff00723e */ /* 0x000fca00000000ff */
[----:B------:R-:W-:Y:S01]  /*b4a0*/  STG.E.U16 desc[UR36][R16.64], R0 ;  /* 0x0000000010007986 */ /* 0x000fe2000c101524 */
[----:B------:R-:W-:Y:S05]  /*b4b0*/  EXIT ;  /* 0x000000000000794d */ /* 0x000fea0003800000 */
.L_x_27877:
        /* <DEDUP_REMOVED lines=10> */
.L_x_27880:
[----:B------:R-:W-:-:S04]  /*b560*/  FSEL R0, RZ, 1, !P0 ;  /* 0x3f800000ff007808 */ /* 0x000fc80004000000 */
[----:B------:R-:W-:-:S04]  /*b570*/  F2FP.F16.F32.PACK_AB R3, RZ, R0 ;  /* 0x00000000ff03723e */ /* 0x000fc800000000ff */
[----:B------:R-:W-:-:S05]  /*b580*/  PRMT R3, R3, 0x5410, RZ ;  /* 0x0000541003037816 */ /* 0x000fca00000000ff */
[----:B------:R-:W-:Y:S01]  /*b590*/  STG.E desc[UR36][R16.64], R3 ;  /* 0x0000000310007986 */ /* 0x000fe2000c101924 */
[----:B------:R-:W-:Y:S05]  /*b5a0*/  EXIT ;  /* 0x000000000000794d */ /* 0x000fea0003800000 */
.L_x_27879:
[----:B------:R-:W-:Y:S01]  /*b5b0*/  FSEL R3, RZ, 1.875, !P0 ;  /* 0x3ff00000ff037808 */ /* 0x000fe20004000000 */
[----:B------:R-:W-:-:S05]  /*b5c0*/  IMAD.MOV.U32 R2, RZ, RZ, RZ ;  /* 0x000000ffff027224 */ /* 0x000fca00078e00ff */
[----:B------:R-:W-:Y:S01]  /*b5d0*/  STG.E.64 desc[UR36][R16.64], R2 ;  /* 0x0000000210007986 */ /* 0x000fe2000c101b24 */
[----:B------:R-:W-:Y:S05]  /*b5e0*/  EXIT ;  /* 0x000000000000794d */ /* 0x000fea0003800000 */
.L_x_27870:
        /* <DEDUP_REMOVED lines=10> */
.L_x_27883:
[----:B------:R-:W-:Y:S02]  /*b690*/  FSEL R5, RZ, 1.875, !P0 ;  /* 0x3ff00000ff057808 */ /* 0x000fe40004000000 */
[----:B------:R-:W-:Y:S01]  /*b6a0*/  CS2R R6, SRZ ;  /* 0x0000000000067805 */ /* 0x000fe2000001ff00 */
[----:B------:R-:W-:-:S05]  /*b6b0*/  IMAD.MOV.U32 R4, RZ, RZ, RZ ;  /* 0x000000ffff047224 */ /* 0x000fca00078e00ff */
[----:B------:R-:W-:Y:S01]  /*b6c0*/  STG.E.128 desc[UR36][R16.64], R4 ;  /* 0x0000000410007986 */ /* 0x000fe2000c101d24 */
[----:B------:R-:W-:Y:S05]  /*b6d0*/  EXIT ;  /* 0x000000000000794d */ /* 0x000fea0003800000 */
.L_x_27882:
        /* <DEDUP_REMOVED lines=18> */
.L_x_27887:
[----:B------:R-:W-:Y:S05]  /*b800*/  BSYNC B0 ;  /* 0x0000000000007941 */ /* 0x000fea0003800000 */
.L_x_27886:
[----:B------:R-:W-:Y:S01]  /*b810*/  STG.E.U8 desc[UR36][R16.64], R3 ;  /* 0x0000000310007986 */ /* 0x000fe2000c101124 */
[----:B------:R-:W-:Y:S05]  /*b820*/  EXIT ;  /* 0x000000000000794d */ /* 0x000fea0003800000 */
.L_x_27885:
        /* <DEDUP_REMOVED lines=14> */
.L_x_27888:
[----:B------:R-:W-:Y:S01]  /*b910*/  IMAD.MOV.U32 R3, RZ, RZ, 0x7f ;  /* 0x0000007fff037424 */ /* 0x000fe200078e00ff */
[----:B------:R-:W-:-:S04]  /*b920*/  ISETP.GT.U32.AND P0, PT, R5, 0x7f800000, PT ;  /* 0x7f8000000500780c */ /* 0x000fc80003f04070 */
[----:B------:R-:W-:-:S05]  /*b930*/  SEL R3, R3, 0x7c, P0 ;  /* 0x0000007c03037807 */ /* 0x000fca0000000000 */
[----:B------:R-:W-:Y:S01]  /*b940*/  STG.E.U8 desc[UR36][R16.64], R3 ;  /* 0x0000000310007986 */ /* 0x000fe2000c101124 */
[----:B------:R-:W-:Y:S05]  /*b950*/  EXIT ;  /* 0x000000000000794d */ /* 0x000fea0003800000 */
.L_x_27884:
[----:B------:R-:W-:-:S04]  /*b960*/  FSEL R0, RZ, 1, !P0 ;  /* 0x3f800000ff007808 */ /* 0x000fc80004000000 */
[----:B------:R-:W-:-:S05]  /*b970*/  F2FP.BF16.F32.PACK_AB R0, RZ, R0 ;  /* 0x00000000ff00723e */ /* 0x000fca00000010ff */
[----:B------:R-:W-:Y:S01]  /*b980*/  STG.E.U16 desc[UR36][R16.64], R0 ;  /* 0x0000000010007986 */ /* 0x000fe2000c101524 */
[----:B------:R-:W-:Y:S05]  /*b990*/  EXIT ;  /* 0x000000000000794d */ /* 0x000fea0003800000 */
.L_x_27881:
        /* <DEDUP_REMOVED lines=10> */
.L_x_27891:
        /* <DEDUP_REMOVED lines=16> */
.L_x_27894:
[----:B------:R-:W-:-:S07]  /*bb40*/  PRMT R8, R0, 0x7610, R8 ;  /* 0x0000761000087816 */ /* 0x000fce0000000008 */
.L_x_27893:
[----:B------:R-:W-:Y:S05]  /*bb50*/  BSYNC B0 ;  /* 0x0000000000007941 */ /* 0x000fea0003800000 */
.L_x_27892:
[----:B------:R-:W-:Y:S01]  /*bb60*/  STG.E.U8 desc[UR36][R16.64], R8 ;  /* 0x0000000810007986 */ /* 0x000fe2000c101124 */
[----:B------:R-:W-:Y:S05]  /*bb70*/  EXIT ;  /* 0x000000000000794d */ /* 0x000fea0003800000 */
.L_x_27890:
        /* <DEDUP_REMOVED lines=16> */
.L_x_27897:
[----:B------:R-:W-:-:S07]  /*bc80*/  PRMT R8, R0, 0x7610, R8 ;  /* 0x0000761000087816 */ /* 0x000fce0000000008 */
.L_x_27896:
[----:B------:R-:W-:Y:S05]  /*bc90*/  BSYNC B0 ;  /* 0x0000000000007941 */ /* 0x000fea0003800000 */
.L_x_27895:
[----:B------:R-:W-:Y:S01]  /*bca0*/  STG.E.U8 desc[UR36][R16.64], R8 ;  /* 0x0000000810007986 */ /* 0x000fe2000c101124 */
[----:B------:R-:W-:Y:S05]  /*bcb0*/  EXIT ;  /* 0x000000000000794d */ /* 0x000fea0003800000 */
.L_x_27889:
        /* <DEDUP_REMOVED lines=21> */
.L_x_27874:
        /* <DEDUP_REMOVED lines=16> */
.L_x_27900:
[----:B------:R-:W-:Y:S05]  /*bf10*/  EXIT ;  /* 0x000000000000794d */ /* 0x000fea0003800000 */
.L_x_27899:
[----:B------:R-:W-:-:S05]  /*bf20*/  IMAD.MOV.U32 R3, RZ, RZ, RZ ;  /* 0x000000ffff037224 */ /* 0x000fca00078e00ff */
[----:B------:R-:W-:Y:S01]  /*bf30*/  STG.E.64 desc[UR36][R16.64], R2 ;  /* 0x0000000210007986 */ /* 0x000fe2000c101b24 */
[----:B------:R-:W-:Y:S05]  /*bf40*/  EXIT ;  /* 0x000000000000794d */ /* 0x000fea0003800000 */
.L_x_27898:
[----:B------:R-:W-:Y:S01]  /*bf50*/  STG.E desc[UR36][R16.64], R2 ;  /* 0x0000000210007986 */ /* 0x000fe2000c101924 */
[----:B------:R-:W-:Y:S05]  /*bf60*/  EXIT ;  /* 0x000000000000794d */ /* 0x000fea0003800000 */
.L_x_27901:
        /* <DEDUP_REMOVED lines=9> */
.L_x_44015:


//--------------------- .text._ZN2at6native27unrolled_elementwise_kernelINS0_13AUnaryFunctorIhhbZZZNS0_22logical_or_kernel_cudaERNS_14TensorIteratorEENKUlvE0_clEvENKUlvE_clEvEUlhhE_EESt5arrayIPcLm2EELi4E23TrivialOffsetCalculatorILi1EjESD_NS0_6memory12LoadWithCastILi1EEENSE_13StoreWithCastILi1EEEEEviT_T0_T2_T3_T4_T5_ --------------------------
	.section	.text._ZN2at6native27unrolled_elementwise_kernelINS0_13AUnaryFunctorIhhbZZZNS0_22logical_or_kernel_cudaERNS_14TensorIteratorEENKUlvE0_clEvENKUlvE_clEvEUlhhE_EESt5arrayIPcLm2EELi4E23TrivialOffsetCalculatorILi1EjESD_NS0_6memory12LoadWithCastILi1EEENSE_13StoreWithCastILi1EEEEEviT_T0_T2_T3_T4_T5_,"ax",@progbits
	.align	128
        .global         _ZN2at6native27unrolled_elementwise_kernelINS0_13AUnaryFunctorIhhbZZZNS0_22logical_or_kernel_cudaERNS_14TensorIteratorEENKUlvE0_clEvENKUlvE_clEvEUlhhE_EESt5arrayIPcLm2EELi4E23TrivialOffsetCalculatorILi1EjESD_NS0_6memory12LoadWithCastILi1EEENSE_13StoreWithCastILi1EEEEEviT_T0_T2_T3_T4_T5_
        .type           _ZN2at6native27unrolled_elementwise_kernelINS0_13AUnaryFunctorIhhbZZZNS0_22logical_or_kernel_cudaERNS_14TensorIteratorEENKUlvE0_clEvENKUlvE_clEvEUlhhE_EESt5arrayIPcLm2EELi4E23TrivialOffsetCalculatorILi1EjESD_NS0_6memory12LoadWithCastILi1EEENSE_13StoreWithCastILi1EEEEEviT_T0_T2_T3_T4_T5_,@function
        .size           _ZN2at6native27unrolled_elementwise_kernelINS0_13AUnaryFunctorIhhbZZZNS0_22logical_or_kernel_cudaERNS_14TensorIteratorEENKUlvE0_clEvENKUlvE_clEvEUlhhE_EESt5arrayIPcLm2EELi4E23TrivialOffsetCalculatorILi1EjESD_NS0_6memory12LoadWithCastILi1EEENSE_13StoreWithCastILi1EEEEEviT_T0_T2_T3_T4_T5_,(.L_x_44016 - _ZN2at6native27unrolled_elementwise_kernelINS0_13AUnaryFunctorIhhbZZZNS0_22logical_or_kernel_cudaERNS_14TensorIteratorEENKUlvE0_clEvENKUlvE_clEvEUlhhE_EESt5arrayIPcLm2EELi4E23TrivialOffsetCalculatorILi1EjESD_NS0_6memory12LoadWithCastILi1EEENSE_13StoreWithCastILi1EEEEEviT_T0_T2_T3_T4_T5_)
        .other          _ZN2at6native27unrolled_elementwise_kernelINS0_13AUnaryFunctorIhhbZZZNS0_22logical_or_kernel_cudaERNS_14TensorIteratorEENKUlvE0_clEvENKUlvE_clEvEUlhhE_EESt5arrayIPcLm2EELi4E23TrivialOffsetCalculatorILi1EjESD_NS0_6memory12LoadWithCastILi1EEENSE_13StoreWithCastILi1EEEEEviT_T0_T2_T3_T4_T5_,@"STO_CUDA_ENTRY STV_DEFAULT"
_ZN2at6native27unrolled_elementwise_kernelINS0_13AUnaryFunctorIhhbZZZNS0_22logical_or_kernel_cudaERNS_14TensorIteratorEENKUlvE0_clEvENKUlvE_clEvEUlhhE_EESt5arrayIPcLm2EELi4E23TrivialOffsetCalculatorILi1EjESD_NS0_6memory12LoadWithCastILi1EEENSE_13StoreWithCastILi1EEEEEviT_T0_T2_T3_T4_T5_:
.text._ZN2at6native27unrolled_elementwise_kernelINS0_13AUnaryFunctorIhhbZZZNS0_22logical_or_kernel_cudaERNS_14TensorIteratorEENKUlvE0_clEvENKUlvE_clEvEUlhhE_EESt5arrayIPcLm2EELi4E23TrivialOffsetCalculatorILi1EjESD_NS0_6memory12LoadWithCastILi1EEENSE_13StoreWithCastILi1EEEEEviT_T0_T2_T3_T4_T5_:
        /* <DEDUP_REMOVED lines=31> */
.L_x_27907:
[----:B------:R3:W5:Y:S01]  /*01f0*/  LDG.E.U8 R18, desc[UR36][R4.64] ;  /* 0x0000002404127981 */ /* 0x000762000c1e1100 */
[----:B------:R-:W-:Y:S05]  /*0200*/  BRA `(.L_x_27909) ;  /* 0x0000000c00687947 */ /* 0x000fea0003800000 */
.L_x_27906:
        /* <DEDUP_REMOVED lines=8> */
.L_x_27911:
[----:B------:R1:W5:Y:S01]  /*0290*/  LDG.E.U8 R18, desc[UR36][R4.64] ;  /* 0x0000002404127981 */ /* 0x000362000c1e1100 */
[----:B------:R-:W-:Y:S05]  /*02a0*/  BRA `(.L_x_27909) ;  /* 0x0000000c00407947 */ /* 0x000fea0003800000 */
.L_x_27910:
[----:B------:R2:W5:Y:S01]  /*02b0*/  LDG.E.U16 R18, desc[UR36][R4.64] ;  /* 0x0000002404127981 */ /* 0x000562000c1e1500 */
[----:B------:R-:W-:Y:S05]  /*02c0*/  BRA `(.L_x_27909) ;  /* 0x0000000c00387947 */ /* 0x000fea0003800000 */
.L_x_27905:
        /* <DEDUP_REMOVED lines=10> */
.L_x_27913:
[----:B------:R-:W2:Y:S02]  /*0370*/  LDG.E.U16 R2, desc[UR36][R4.64] ;  /* 0x0000002404027981 */ /* 0x000ea4000c1e1500 */
[----:B--2---:R-:W-:-:S06]  /*0380*/  HADD2.F32 R2, -RZ, R2.H0_H0 ;  /* 0x20000002ff027230 */ /* 0x004fcc0000004100 */
[----:B------:R-:W0:Y:S02]  /*0390*/  F2I.S64.TRUNC R2, R2 ;  /* 0x0000000200027311 */ /* 0x000e24000020d900 */
[----:B0-----:R-:W-:Y:S01]  /*03a0*/  PRMT R18, R2, 0x7610, R18 ;  /* 0x0000761002127816 */ /* 0x001fe20000000012 */
[----:B------:R-:W-:Y:S06]  /*03b0*/  BRA `(.L_x_27909) ;  /* 0x0000000800fc7947 */ /* 0x000fec0003800000 */
.L_x_27912:
        /* <DEDUP_REMOVED lines=10> */
.L_x_27915:
[----:B------:R-:W2:Y:S02]  /*0460*/  LDG.E.U16 R4, desc[UR36][R4.64] ;  /* 0x0000002404047981 */ /* 0x000ea4000c1e1500 */
[----:B--2---:R-:W-:-:S06]  /*0470*/  HADD2.F32 R2, -RZ, R4.H0_H0 ;  /* 0x20000004ff027230 */ /* 0x004fcc0000004100 */
[----:B------:R-:W0:Y:S02]  /*0480*/  F2I.S64.TRUNC R2, R2 ;  /* 0x0000000200027311 */ /* 0x000e24000020d900 */
[----:B0-----:R-:W-:Y:S01]  /*0490*/  PRMT R18, R2, 0x7610, R18 ;  /* 0x0000761002127816 */ /* 0x001fe20000000012 */
[----:B------:R-:W-:Y:S06]  /*04a0*/  BRA `(.L_x_27909) ;  /* 0x0000000800c07947 */ /* 0x000fec0003800000 */
.L_x_27914:
[----:B------:R-:W2:Y:S02]  /*04b0*/  LDG.E.64 R2, desc[UR36][R4.64] ;  /* 0x0000002404027981 */ /* 0x000ea4000c1e1b00 */
[----:B--2---:R-:W0:Y:S02]  /*04c0*/  F2I.S64.F64.TRUNC R2, R2 ;  /* 0x0000000200027311 */ /* 0x004e24000030d900 */
[----:B0-----:R-:W-:Y:S01]  /*04d0*/  PRMT R18, R2, 0x7610, R18 ;  /* 0x0000761002127816 */ /* 0x001fe20000000012 */
[----:B------:R-:W-:Y:S06]  /*04e0*/  BRA `(.L_x_27909) ;  /* 0x0000000800b07947 */ /* 0x000fec0003800000 */
.L_x_27904:
        /* <DEDUP_REMOVED lines=12> */
.L_x_27918:
[----:B------:R-:W2:Y:S02]  /*05b0*/  LDG.E.64 R4, desc[UR36][R4.64] ;  /* 0x0000002404047981 */ /* 0x000ea4000c1e1b00 */
[----:B--2---:R-:W0:Y:S02]  /*05c0*/  F2I.S64.F64.TRUNC R2, R4 ;  /* 0x0000000400027311 */ /* 0x004e24000030d900 */
[----:B0-----:R-:W-:Y:S01]  /*05d0*/  PRMT R18, R2, 0x7610, R18 ;  /* 0x0000761002127816 */ /* 0x001fe20000000012 */
[----:B------:R-:W-:Y:S06]  /*05e0*/  BRA `(.L_x_27909) ;  /* 0x0000000800707947 */ /* 0x000fec0003800000 */
.L_x_27917:
        /* <DEDUP_REMOVED lines=28> */
.L_x_27920:
        /* <DEDUP_REMOVED lines=16> */
.L_x_27919:
[----:B------:R-:W2:Y:S02]  /*08b0*/  LDG.E.U16 R2, desc[UR36][R4.64] ;  /* 0x0000002404027981 */ /* 0x000ea4000c1e1500 */
[----:B--2---:R-:W-:-:S06]  /*08c0*/  IMAD.U32 R2, R2, 0x10000, RZ ;  /* 0x0001000002027824 */ /* 0x004fcc00078e00ff */
[----:B------:R-:W0:Y:S02]  /*08d0*/  F2I.S64.TRUNC R2, R2 ;  /* 0x0000000200027311 */ /* 0x000e24000020d900 */
[----:B0-----:R-:W-:Y:S01]  /*08e0*/  PRMT R18, R2, 0x7610, R18 ;  /* 0x0000761002127816 */ /* 0x001fe20000000012 */
[----:B------:R-:W-:Y:S06]  /*08f0*/  BRA `(.L_x_27909) ;  /* 0x0000000400ac7947 */ /* 0x000fec0003800000 */
.L_x_27916:
        /* <DEDUP_REMOVED lines=10> */
.L_x_27923:
        /* <DEDUP_REMOVED lines=21> */
.L_x_27927:
[----:B------:R-:W-:Y:S05]  /*0af0*/  BSYNC B1 ;  /* 0x0000000000017941 */ /* 0x000fea0003800000 */
.L_x_27926:
[----:B------:R-:W-:Y:S01]  /*0b00*/  IMAD.SHL.U32 R2, R2, 0x100000, RZ ;  /* 0x0010000002027824 */ /* 0x000fe200078e00ff */
[----:B------:R-:W-:-:S04]  /*0b10*/  LEA R3, R0, 0x3b800000, 0x17 ;  /* 0x3b80000000037811 */ /* 0x000fc800078eb8ff */
[----:B------:R-:W-:-:S07]  /*0b20*/  LOP3.LUT R2, R3, R2, R4, 0xfe, !PT ;  /* 0x0000000203027212 */ /* 0x000fce00078efe04 */
.L_x_27925:
[----:B------:R-:W-:Y:S05]  /*0b30*/  BSYNC B0 ;  /* 0x0000000000007941 */ /* 0x000fea0003800000 */
.L_x_27924:
[----:B------:R-:W0:Y:S02]  /*0b40*/  F2I.S64.TRUNC R2, R2 ;  /* 0x0000000200027311 */ /* 0x000e24000020d900 */
[----:B0-----:R-:W-:Y:S01]  /*0b50*/  PRMT R18, R2, 0x7610, R18 ;  /* 0x0000761002127816 */ /* 0x001fe20000000012 */
[----:B------:R-:W-:Y:S06]  /*0b60*/  BRA `(.L_x_27909) ;  /* 0x0000000400107947 */ /* 0x000fec0003800000 */
.L_x_27922:
        /* <DEDUP_REMOVED lines=21> */
.L_x_27931:
[----:B------:R-:W-:Y:S05]  /*0cc0*/  BSYNC B1 ;  /* 0x0000000000017941 */ /* 0x000fea0003800000 */
.L_x_27930:
[----:B------:R-:W-:Y:S01]  /*0cd0*/  IMAD.SHL.U32 R2, R2, 0x200000, RZ ;  /* 0x0020000002027824 */ /* 0x000fe200078e00ff */
[----:B------:R-:W-:-:S04]  /*0ce0*/  LEA R3, R0, 0x37800000, 0x17 ;  /* 0x3780000000037811 */ /* 0x000fc800078eb8ff */
[----:B------:R-:W-:-:S07]  /*0cf0*/  LOP3.LUT R2, R3, R2, R4, 0xfe, !PT ;  /* 0x0000000203027212 */ /* 0x000fce00078efe04 */
.L_x_27929:
[----:B------:R-:W-:Y:S05]  /*0d00*/  BSYNC B0 ;  /* 0x0000000000007941 */ /* 0x000fea0003800000 */
.L_x_27928:
[----:B------:R-:W0:Y:S02]  /*0d10*/  F2I.S64.TRUNC R2, R2 ;  /* 0x0000000200027311 */ /* 0x000e24000020d900 */
[----:B0-----:R-:W-:Y:S01]  /*0d20*/  PRMT R18, R2, 0x7610, R18 ;  /* 0x0000761002127816 */ /* 0x001fe20000000012 */
[----:B------:R-:W-:Y:S06]  /*0d30*/  BRA `(.L_x_27909) ;  /* 0x00000000009c7947 */ /* 0x000fec0003800000 */
.L_x_27921:
        /* <DEDUP_REMOVED lines=14> */
.L_x_27935:
[----:B------:R-:W-:Y:S05]  /*0e20*/  BSYNC B0 ;  /* 0x0000000000007941 */ /* 0x000fea0003800000 */
.L_x_27934:
[----:B------:R-:W0:Y:S02]  /*0e30*/  F2I.S64.TRUNC R2, R2 ;  /* 0x0000000200027311 */ /* 0x000e24000020d900 */
[----:B0-----:R-:W-:Y:S01]  /*0e40*/  PRMT R18, R2, 0x7610, R18 ;  /* 0x0000761002127816 */ /* 0x001fe20000000012 */
[----:B------:R-:W-:Y:S06]  /*0e50*/  BRA `(.L_x_27909) ;  /* 0x0000000000547947 */ /* 0x000fec0003800000 */
.L_x_27908:
        /* <DEDUP_REMOVED lines=16> */
.L_x_27936:
[----:B------:R-:W-:Y:S01]  /*0f60*/  PRMT R18, RZ, 0x7610, R18 ;  /* 0x00007610ff127816 */ /* 0x000fe20000000012 */
[----:B------:R-:W-:Y:S06]  /*0f70*/  BRA `(.L_x_27909) ;  /* 0x00000000000c7947 */ /* 0x000fec0003800000 */
.L_x_27933:
[----:B------:R0:W5:Y:S01]  /*0f80*/  LDG.E.U8 R18, desc[UR36][R4.64] ;  /* 0x0000002404127981 */ /* 0x000162000c1e1100 */
[----:B------:R-:W-:Y:S05]  /*0f90*/  BRA `(.L_x_27909) ;  /* 0x0000000000047947 */ /* 0x000fea0003800000 */
.L_x_27932:
[----:B------:R0:W5:Y:S02]  /*0fa0*/  LDG.E.U8 R18, desc[UR36][R4.64] ;  /* 0x0000002404127981 */ /* 0x000164000c1e1100 */
.L_x_27909:
[----:B------:R-:W1:Y:S02]  /*0fb0*/  S2R R26, SR_TID.X ;  /* 0x00000000001a7919 */ /* 0x000e640000002100 */
[----:B-1----:R-:W-:-:S07]  /*0fc0*/  VIADD R26, R26, 0x80 ;  /* 0x000000801a1a7836 */ /* 0x002fce0000000000 */
.L_x_27903:
[----:B------:R-:W-:Y:S05]  /*0fd0*/  BSYNC B6 ;  /* 0x0000000000067941 */ /* 0x000fea0003800000 */
.L_x_27902:
        /* <DEDUP_REMOVED lines=23> */
.L_x_27942:
[----:B------:R0:W5:Y:S01]  /*1150*/  LDG.E.U8 R16, desc[UR36][R4.64] ;  /* 0x0000002404107981 */ /* 0x000162000c1e1100 */
[----:B------:R-:W-:Y:S05]  /*1160*/  BRA `(.L_x_27944) ;  /* 0x0000000c00647947 */ /* 0x000fea0003800000 */
.L_x_27941:
        /* <DEDUP_REMOVED lines=8> */
.L_x_27946:
[----:B------:R4:W5:Y:S01]  /*11f0*/  LDG.E.U8 R16, desc[UR36][R4.64] ;  /* 0x0000002404107981 */ /* 0x000962000c1e1100 */
[----:B------:R-:W-:Y:S05]  /*1200*/  BRA `(.L_x_27944) ;  /* 0x0000000c003c7947 */ /* 0x000fea0003800000 */
.L_x_27945:
[----:B------:R0:W5:Y:S01]  /*1210*/  LDG.E.U16 R16, desc[UR36][R4.64] ;  /* 0x0000002404107981 */ /* 0x000162000c1e1500 */
[----:B------:R-:W-:Y:S05]  /*1220*/  BRA `(.L_x_27944) ;  /* 0x0000000c00347947 */ /* 0x000fea0003800000 */
.L_x_27940:
        /* <DEDUP_REMOVED lines=10> */
.L_x_27948:
[----:B------:R-:W2:Y:S02]  /*12d0*/  LDG.E.U16 R2, desc[UR36][R4.64] ;  /* 0x0000002404027981 */ /* 0x000ea4000c1e1500 */
[----:B--2---:R-:W-:-:S06]  /*12e0*/  HADD2.F32 R2, -RZ, R2.H0_H0 ;  /* 0x20000002ff027230 */ /* 0x004fcc0000004100 */
[----:B------:R-:W0:Y:S02]  /*12f0*/  F2I.S64.TRUNC R2, R2 ;  /* 0x0000000200027311 */ /* 0x000e24000020d900 */
[----:B0-----:R-:W-:Y:S01]  /*1300*/  PRMT R16, R2, 0x7610, R16 ;  /* 0x0000761002107816 */ /* 0x001fe20000000010 */
[----:B------:R-:W-:Y:S06]  /*1310*/  BRA `(.L_x_27944) ;  /* 0x0000000800f87947 */ /* 0x000fec0003800000 */
.L_x_27947:
        /* <DEDUP_REMOVED lines=10> */
.L_x_27950:
[----:B------:R-:W2:Y:S02]  /*13c0*/  LDG.E.U16 R4, desc[UR36][R4.64] ;  /* 0x0000002404047981 */ /* 0x000ea4000c1e1500 */
[----:B--2---:R-:W-:-:S06]  /*13d0*/  HADD2.F32 R2, -RZ, R4.H0_H0 ;  /* 0x20000004ff027230 */ /* 0x004fcc0000004100 */
[----:B------:R-:W0:Y:S02]  /*13e0*/  F2I.S64.TRUNC R2, R2 ;  /* 0x0000000200027311 */ /* 0x000e24000020d900 */
[----:B0-----:R-:W-:Y:S01]  /*13f0*/  PRMT R16, R2, 0x7610, R16 ;  /* 0x0000761002107816 */ /* 0x001fe20000000010 */
[----:B------:R-:W-:Y:S06]  /*1400*/  BRA `(.L_x_27944) ;  /* 0x0000000800bc7947 */ /* 0x000fec0003800000 */
.L_x_27949:
[----:B------:R-:W2:Y:S02]  /*1410*/  LDG.E.64 R2, desc[UR36][R4.64] ;  /* 0x0000002404027981 */ /* 0x000ea4000c1e1b00 */
[----:B--2---:R-:W0:Y:S02]  /*1420*/  F2I.S64.F64.TRUNC R2, R2 ;  /* 0x0000000200027311 */ /* 0x004e24000030d900 */
[----:B0-----:R-:W-:Y:S01]  /*1430*/  PRMT R16, R2, 0x7610, R16 ;  /* 0x0000761002107816 */ /* 0x001fe20000000010 */
[----:B------:R-:W-:Y:S06]  /*1440*/  BRA `(.L_x_27944) ;  /* 0x0000000800ac7947 */ /* 0x000fec0003800000 */
.L_x_27939:
        /* <DEDUP_REMOVED lines=12> */
.L_x_27953:
[----:B------:R-:W2:Y:S02]  /*1510*/  LDG.E.64 R4, desc[UR36][R4.64] ;  /* 0x0000002404047981 */ /* 0x000ea4000c1e1b00 */
[----:B--2---:R-:W0:Y:S02]  /*1520*/  F2I.S64.F64.TRUNC R2, R4 ;  /* 0x0000000400027311 */ /* 0x004e24000030d900 */
[----:B0-----:R-:W-:Y:S01]  /*1530*/  PRMT R16, R2, 0x7610, R16 ;  /* 0x0000761002107816 */ /* 0x001fe20000000010 */
[----:B------:R-:W-:Y:S06]  /*1540*/  BRA `(.L_x_27944) ;  /* 0x00000008006c7947 */ /* 0x000fec0003800000 */
.L_x_27952:
        /* <DEDUP_REMOVED lines=28> */
.L_x_27955:
        /* <DEDUP_REMOVED lines=15> */
.L_x_27954:
[----:B------:R-:W2:Y:S02]  /*1800*/  LDG.E.U16 R2, desc[UR36][R4.64] ;  /* 0x0000002404027981 */ /* 0x000ea4000c1e1500 */
[----:B--2---:R-:W-:-:S06]  /*1810*/  IMAD.U32 R2, R2, 0x10000, RZ ;  /* 0x0001000002027824 */ /* 0x004fcc00078e00ff */
[----:B------:R-:W0:Y:S02]  /*1820*/  F2I.S64.TRUNC R2, R2 ;  /* 0x0000000200027311 */ /* 0x000e24000020d900 */
[----:B0-----:R-:W-:Y:S01]  /*1830*/  PRMT R16, R2, 0x7610, R16 ;  /* 0x0000761002107816 */ /* 0x001fe20000000010 */
[----:B------:R-:W-:Y:S06]  /*1840*/  BRA `(.L_x_27944) ;  /* 0x0000000400ac7947 */ /* 0x000fec0003800000 */
.L_x_27951:
        /* <DEDUP_REMOVED lines=10> */
.L_x_27958:
        /* <DEDUP_REMOVED lines=21> */
.L_x_27962:
[----:B------:R-:W-:Y:S05]  /*1a40*/  BSYNC B1 ;  /* 0x0000000000017941 */ /* 0x000fea0003800000 */
.L_x_27961:
[----:B------:R-:W-:Y:S01]  /*1a50*/  IMAD.SHL.U32 R2, R2, 0x100000, RZ ;  /* 0x0010000002027824 */ /* 0x000fe200078e00ff */
[----:B------:R-:W-:-:S04]  /*1a60*/  LEA R3, R0, 0x3b800000, 0x17 ;  /* 0x3b80000000037811 */ /* 0x000fc800078eb8ff */
[----:B------:R-:W-:-:S07]  /*1a70*/  LOP3.LUT R2, R3, R2, R4, 0xfe, !PT ;  /* 0x0000000203027212 */ /* 0x000fce00078efe04 */
.L_x_27960:
[----:B------:R-:W-:Y:S05]  /*1a80*/  BSYNC B0 ;  /* 0x0000000000007941 */ /* 0x000fea0003800000 */
.L_x_27959:
[----:B------:R-:W0:Y:S02]  /*1a90*/  F2I.S64.TRUNC R2, R2 ;  /* 0x0000000200027311 */ /* 0x000e24000020d900 */
[----:B0-----:R-:W-:Y:S01]  /*1aa0*/  PRMT R16, R2, 0x7610, R16 ;  /* 0x0000761002107816 */ /* 0x001fe20000000010 */
[----:B------:R-:W-:Y:S06]  /*1ab0*/  BRA `(.L_x_27944) ;  /* 0x0000000400107947 */ /* 0x000fec0003800000 */
.L_x_27957:
        /* <DEDUP_REMOVED lines=21> */
.L_x_27966:
[----:B------:R-:W-:Y:S05]  /*1c10*/  BSYNC B1 ;  /* 0x0000000000017941 */ /* 0x000fea0003800000 */
.L_x_27965:
[----:B------:R-:W-:Y:S01]  /*1c20*/  IMAD.SHL.U32 R2, R2, 0x200000, RZ ;  /* 0x0020000002027824 */ /* 0x000fe200078e00ff */
[----:B------:R-:W-:-:S04]  /*1c30*/  LEA R3, R0, 0x37800000, 0x17 ;  /* 0x3780000000037811 */ /* 0x000fc800078eb8ff */
[----:B------:R-:W-:-:S07]  /*1c40*/  LOP3.LUT R2, R3, R2, R4, 0xfe, !PT ;  /* 0x0000000203027212 */ /* 0x000fce00078efe04 */
.L_x_27964:
[----:B------:R-:W-:Y:S05]  /*1c50*/  BSYNC B0 ;  /* 0x0000000000007941 */ /* 0x000fea0003800000 */
.L_x_27963:
[----:B------:R-:W0:Y:S02]  /*1c60*/  F2I.S64.TRUNC R2, R2 ;  /* 0x0000000200027311 */ /* 0x000e24000020d900 */
[----:B0-----:R-:W-:Y:S01]  /*1c70*/  PRMT R16, R2, 0x7610, R16 ;  /* 0x0000761002107816 */ /* 0x001fe20000000010 */
[----:B------:R-:W-:Y:S06]  /*1c80*/  BRA `(.L_x_27944) ;  /* 0x00000000009c7947 */ /* 0x000fec0003800000 */
.L_x_27956:
        /* <DEDUP_REMOVED lines=14> */
.L_x_27970:
[----:B------:R-:W-:Y:S05]  /*1d70*/  BSYNC B0 ;  /* 0x0000000000007941 */ /* 0x000fea0003800000 */
.L_x_27969:
[----:B------:R-:W0:Y:S02]  /*1d80*/  F2I.S64.TRUNC R2, R2 ;  /* 0x0000000200027311 */ /* 0x000e24000020d900 */
[----:B0-----:R-:W-:Y:S01]  /*1d90*/  PRMT R16, R2, 0x7610, R16 ;  /* 0x0000761002107816 */ /* 0x001fe20000000010 */
[----:B------:R-:W-:Y:S06]  /*1da0*/  BRA `(.L_x_27944) ;  /* 0x0000000000547947 */ /* 0x000fec0003800000 */
.L_x_27943:
        /* <DEDUP_REMOVED lines=16> */
.L_x_27971:
[----:B------:R-:W-:Y:S01]  /*1eb0*/  PRMT R16, RZ, 0x7610, R16 ;  /* 0x00007610ff107816 */ /* 0x000fe20000000010 */
[----:B------:R-:W-:Y:S06]  /*1ec0*/  BRA `(.L_x_27944) ;  /* 0x00000000000c7947 */ /* 0x000fec0003800000 */
.L_x_27968:
[----:B------:R1:W5:Y:S01]  /*1ed0*/  LDG.E.U8 R16, desc[UR36][R4.64] ;  /* 0x0000002404107981 */ /* 0x000362000c1e1100 */
[----:B------:R-:W-:Y:S05]  /*1ee0*/  BRA `(.L_x_27944) ;  /* 0x0000000000047947 */ /* 0x000fea0003800000 */
.L_x_27967:
[----:B------:R0:W5:Y:S02]  /*1ef0*/  LDG.E.U8 R16, desc[UR36][R4.64] ;  /* 0x0000002404107981 */ /* 0x000164000c1e1100 */
.L_x_27944:
[----:B------:R-:W-:-:S07]  /*1f00*/  VIADD R26, R26, 0x80 ;  /* 0x000000801a1a7836 */ /* 0x000fce0000000000 */
.L_x_27938:
[----:B------:R-:W-:Y:S05]  /*1f10*/  BSYNC B6 ;  /* 0x0000000000067941 */ /* 0x000fea0003800000 */
.L_x_27937:
        /* <DEDUP_REMOVED lines=25> */
.L_x_27977:
[----:B------:R0:W5:Y:S01]  /*20b0*/  LDG.E.U8 R24, desc[UR36][R4.64] ;  /* 0x0000002404187981 */ /* 0x000162000c1e1100 */
[----:B------:R-:W-:Y:S05]  /*20c0*/  BRA `(.L_x_27979) ;  /* 0x0000000c00647947 */ /* 0x000fea0003800000 */
.L_x_27976:
        /* <DEDUP_REMOVED lines=8> */
.L_x_27981:
[----:B------:R3:W5:Y:S01]  /*2150*/  LDG.E.U8 R24, desc[UR36][R4.64] ;  /* 0x0000002404187981 */ /* 0x000762000c1e1100 */
[----:B------:R-:W-:Y:S05]  /*2160*/  BRA `(.L_x_27979) ;  /* 0x0000000c003c7947 */ /* 0x000fea0003800000 */
.L_x_27980:
[----:B------:R0:W5:Y:S01]  /*2170*/  LDG.E.U16 R24, desc[UR36][R4.64] ;  /* 0x0000002404187981 */ /* 0x000162000c1e1500 */
[----:B------:R-:W-:Y:S05]  /*2180*/  BRA `(.L_x_27979) ;  /* 0x0000000c00347947 */ /* 0x000fea0003800000 */
.L_x_27975:
        /* <DEDUP_REMOVED lines=10> */
.L_x_27983:
[----:B------:R-:W2:Y:S02]  /*2230*/  LDG.E.U16 R2, desc[UR36][R4.64] ;  /* 0x0000002404027981 */ /* 0x000ea4000c1e1500 */
[----:B--2---:R-:W-:-:S06]  /*2240*/  HADD2.F32 R2, -RZ, R2.H0_H0 ;  /* 0x20000002ff027230 */ /* 0x004fcc0000004100 */
[----:B------:R-:W0:Y:S02]  /*2250*/  F2I.S64.TRUNC R2, R2 ;  /* 0x0000000200027311 */ /* 0x000e24000020d900 */
[----:B0-----:R-:W-:Y:S01]  /*2260*/  PRMT R24, R2, 0x7610, R24 ;  /* 0x0000761002187816 */ /* 0x001fe20000000018 */
[----:B------:R-:W-:Y:S06]  /*2270*/  BRA `(.L_x_27979) ;  /* 0x0000000800f87947 */ /* 0x000fec0003800000 */
.L_x_27982:
        /* <DEDUP_REMOVED lines=10> */
.L_x_27985:
[----:B------:R-:W2:Y:S02]  /*2320*/  LDG.E.U16 R4, desc[UR36][R4.64] ;  /* 0x0000002404047981 */ /* 0x000ea4000c1e1500 */
[----:B--2---:R-:W-:-:S06]  /*2330*/  HADD2.F32 R2, -RZ, R4.H0_H0 ;  /* 0x20000004ff027230 */ /* 0x004fcc0000004100 */
[----:B------:R-:W0:Y:S02]  /*2340*/  F2I.S64.TRUNC R2, R2 ;  /* 0x0000000200027311 */ /* 0x000e24000020d900 */
[----:B0-----:R-:W-:Y:S01]  /*2350*/  PRMT R24, R2, 0x7610, R24 ;  /* 0x0000761002187816 */ /* 0x001fe20000000018 */
[----:B------:R-:W-:Y:S06]  /*2360*/  BRA `(.L_x_27979) ;  /* 0x0000000800bc7947 */ /* 0x000fec0003800000 */
.L_x_27984:
[----:B------:R-:W2:Y:S02]  /*2370*/  LDG.E.64 R2, desc[UR36][R4.64] ;  /* 0x0000002404027981 */ /* 0x000ea4000c1e1b00 */
[----:B--2---:R-:W0:Y:S02]  /*2380*/  F2I.S64.F64.TRUNC R2, R2 ;  /* 0x0000000200027311 */ /* 0x004e24000030d900 */
[----:B0-----:R-:W-:Y:S01]  /*2390*/  PRMT R24, R2, 0x7610, R24 ;  /* 0x0000761002187816 */ /* 0x001fe20000000018 */
[----:B------:R-:W-:Y:S06]  /*23a0*/  BRA `(.L_x_27979) ;  /* 0x0000000800ac7947 */ /* 0x000fec0003800000 */
.L_x_27974:
        /* <DEDUP_REMOVED lines=12> */
.L_x_27988:
[----:B------:R-:W2:Y:S02]  /*2470*/  LDG.E.64 R4, desc[UR36][R4.64] ;  /* 0x0000002404047981 */ /* 0x000ea4000c1e1b00 */
[----:B--2---:R-:W0:Y:S02]  /*2480*/  F2I.S64.F64.TRUNC R2, R4 ;  /* 0x0000000400027311 */ /* 0x004e24000030d900 */
[----:B0-----:R-:W-:Y:S01]  /*2490*/  PRMT R24, R2, 0x7610, R24 ;  /* 0x0000761002187816 */ /* 0x001fe20000000018 */
[----:B------:R-:W-:Y:S06]  /*24a0*/  BRA `(.L_x_27979) ;  /* 0x00000008006c7947 */ /* 0x000fec0003800000 */
.L_x_27987:
        /* <DEDUP_REMOVED lines=28> */
.L_x_27990:
        /* <DEDUP_REMOVED lines=15> */
.L_x_27989:
[----:B------:R-:W2:Y:S02]  /*2760*/  LDG.E.U16 R2, desc[UR36][R4.64] ;  /* 0x0000002404027981 */ /* 0x000ea4000c1e1500 */
[----:B--2---:R-:W-:-:S06]  /*2770*/  IMAD.U32 R2, R2, 0x10000, RZ ;  /* 0x0001000002027824 */ /* 0x004fcc00078e00ff */
[----:B------:R-:W0:Y:S02]  /*2780*/  F2I.S64.TRUNC R2, R2 ;  /* 0x0000000200027311 */ /* 0x000e24000020d900 */
[----:B0-----:R-:W-:Y:S01]  /*2790*/  PRMT R24, R2, 0x7610, R24 ;  /* 0x0000761002187816 */ /* 0x001fe20000000018 */
[----:B------:R-:W-:Y:S06]  /*27a0*/  BRA `(.L_x_27979) ;  /* 0x0000000400ac7947 */ /* 0x000fec0003800000 */
.L_x_27986:
        /* <DEDUP_REMOVED lines=10> */
.L_x_27993:
        /* <DEDUP_REMOVED lines=21> */
.L_x_27997:
[----:B------:R-:W-:Y:S05]  /*29a0*/  BSYNC B1 ;  /* 0x0000000000017941 */ /* 0x000fea0003800000 */
.L_x_27996:
[----:B------:R-:W-:Y:S01]  /*29b0*/  IMAD.SHL.U32 R2, R2, 0x100000, RZ ;  /* 0x0010000002027824 */ /* 0x000fe200078e00ff */
[----:B------:R-:W-:-:S04]  /*29c0*/  LEA R3, R0, 0x3b800000, 0x17 ;  /* 0x3b80000000037811 */ /* 0x000fc800078eb8ff */
[----:B------:R-:W-:-:S07]  /*29d0*/  LOP3.LUT R2, R3, R2, R4, 0xfe, !PT ;  /* 0x0000000203027212 */ /* 0x000fce00078efe04 */
.L_x_27995:
[----:B------:R-:W-:Y:S05]  /*29e0*/  BSYNC B0 ;  /* 0x0000000000007941 */ /* 0x000fea0003800000 */
.L_x_27994:
[----:B------:R-:W0:Y:S02]  /*29f0*/  F2I.S64.TRUNC R2, R2 ;  /* 0x0000000200027311 */ /* 0x000e24000020d900 */
[----:B0-----:R-:W-:Y:S01]  /*2a00*/  PRMT R24, R2, 0x7610, R24 ;  /* 0x0000761002187816 */ /* 0x001fe20000000018 */
[----:B------:R-:W-:Y:S06]  /*2a10*/  BRA `(.L_x_27979) ;  /* 0x0000000400107947 */ /* 0x000fec0003800000 */
.L_x_27992:
        /* <DEDUP_REMOVED lines=21> */
.L_x_28001:
[----:B------:R-:W-:Y:S05]  /*2b70*/  BSYNC B1 ;  /* 0x0000000000017941 */ /* 0x000fea0003800000 */
.L_x_28000:
[----:B------:R-:W-:Y:S01]  /*2b80*/  IMAD.SHL.U32 R2, R2, 0x200000, RZ ;  /* 0x0020000002027824 */ /* 0x000fe200078e00ff */
[----:B------:R-:W-:-:S04]  /*2b90*/  LEA R3, R0, 0x37800000, 0x17 ;  /* 0x3780000000037811 */ /* 0x000fc800078eb8ff */
[----:B------:R-:W-:-:S07]  /*2ba0*/  LOP3.LUT R2, R3, R2, R4, 0xfe, !PT ;  /* 0x0000000203027212 */ /* 0x000fce00078efe04 */
.L_x_27999:
[----:B------:R-:W-:Y:S05]  /*2bb0*/  BSYNC B0 ;  /* 0x0000000000007941 */ /* 0x000fea0003800000 */
.L_x_27998:
[----:B------:R-:W0:Y:S02]  /*2bc0*/  F2I.S64.TRUNC R2, R2 ;  /* 0x0000000200027311 */ /* 0x000e24000020d900 */
[----:B0-----:R-:W-:Y:S01]  /*2bd0*/  PRMT R24, R2, 0x7610, R24 ;  /* 0x0000761002187816 */ /* 0x001fe20000000018 */
[----:B------:R-:W-:Y:S06]  /*2be0*/  BRA `(.L_x_27979) ;  /* 0x00000000009c7947 */ /* 0x000fec0003800000 */
.L_x_27991:
        /* <DEDUP_REMOVED lines=14> */
.L_x_28005:
[----:B------:R-:W-:Y:S05]  /*2cd0*/  BSYNC B0 ;  /* 0x0000000000007941 */ /* 0x000fea0003800000 */
.L_x_28004:
[----:B------:R-:W0:Y:S02]  /*2ce0*/  F2I.S64.TRUNC R2, R2 ;  /* 0x0000000200027311 */ /* 0x000e24000020d900 */
[----:B0-----:R-:W-:Y:S01]  /*2cf0*/  PRMT R24, R2, 0x7610, R24 ;  /* 0x0000761002187816 */ /* 0x001fe20000000018 */
[----:B------:R-:W-:Y:S06]  /*2d00*/  BRA `(.L_x_27979) ;  /* 0x0000000000547947 */ /* 0x000fec0003800000 */
.L_x_27978:
        /* <DEDUP_REMOVED lines=16> */
.L_x_28006:
[----:B------:R-:W-:Y:S01]  /*2e10*/  PRMT R24, RZ, 0x7610, R24 ;  /* 0x00007610ff187816 */ /* 0x000fe20000000018 */
[----:B------:R-:W-:Y:S06]  /*2e20*/  BRA `(.L_x_27979) ;  /* 0x00000000000c7947 */ /* 0x000fec0003800000 */
.L_x_28003:
[----:B------:R2:W5:Y:S01]  /*2e30*/  LDG.E.U8 R24, desc[UR36][R4.64] ;  /* 0x0000002404187981 */ /* 0x000562000c1e1100 */
[----:B------:R-:W-:Y:S05]  /*2e40*/  BRA `(.L_x_27979) ;  /* 0x0000000000047947 */ /* 0x000fea0003800000 */
.L_x_28002:
[----:B------:R1:W5:Y:S02]  /*2e50*/  LDG.E.U8 R24, desc[UR36][R4.64] ;  /* 0x0000002404187981 */ /* 0x000364000c1e1100 */
.L_x_27979:
[----:B------:R-:W-:-:S07]  /*2e60*/  VIADD R26, R26, 0x80 ;  /* 0x000000801a1a7836 */ /* 0x000fce0000000000 */
.L_x_27973:
[----:B------:R-:W-:Y:S05]  /*2e70*/  BSYNC B6 ;  /* 0x0000000000067941 */ /* 0x000fea0003800000 */
.L_x_27972:
        /* <DEDUP_REMOVED lines=23> */
.L_x_28012:
[----:B------:R0:W5:Y:S01]  /*2ff0*/  LDG.E.U8 R22, desc[UR36][R4.64] ;  /* 0x0000002404167981 */ /* 0x000162000c1e1100 */
[----:B------:R-:W-:Y:S05]  /*3000*/  BRA `(.L_x_28008) ;  /* 0x0000000c00607947 */ /* 0x000fea0003800000 */
.L_x_28011:
        /* <DEDUP_REMOVED lines=8> */
.L_x_28015:
[----:B------:R0:W5:Y:S01]  /*3090*/  LDG.E.U8 R22, desc[UR36][R4.64] ;  /* 0x0000002404167981 */ /* 0x000162000c1e1100 */
[----:B------:R-:W-:Y:S05]  /*30a0*/  BRA `(.L_x_28008) ;  /* 0x0000000c00387947 */ /* 0x000fea0003800000 */
.L_x_28014:
[----:B------:R0:W5:Y:S01]  /*30b0*/  LDG.E.U16 R22, desc[UR36][R4.64] ;  /* 0x0000002404167981 */ /* 0x000162000c1e1500 */
[----:B------:R-:W-:Y:S05]  /*30c0*/  BRA `(.L_x_28008) ;  /* 0x0000000c00307947 */ /* 0x000fea0003800000 */
.L_x_28010:
        /* <DEDUP_REMOVED lines=10> */
.L_x_28017:
[----:B------:R-:W2:Y:S02]  /*3170*/  LDG.E.U16 R2, desc[UR36][R4.64] ;  /* 0x0000002404027981 */ /* 0x000ea4000c1e1500 */
[----:B--2---:R-:W-:-:S06]  /*3180*/  HADD2.F32 R2, -RZ, R2.H0_H0 ;  /* 0x20000002ff027230 */ /* 0x004fcc0000004100 */
[----:B------:R-:W0:Y:S02]  /*3190*/  F2I.S64.TRUNC R2, R2 ;  /* 0x0000000200027311 */ /* 0x000e24000020d900 */
[----:B0-----:R-:W-:Y:S01]  /*31a0*/  PRMT R22, R2, 0x7610, R22 ;  /* 0x0000761002167816 */ /* 0x001fe20000000016 */
[----:B------:R-:W-:Y:S06]  /*31b0*/  BRA `(.L_x_28008) ;  /* 0x0000000800f47947 */ /* 0x000fec0003800000 */
.L_x_28016:
        /* <DEDUP_REMOVED lines=10> */
.L_x_28019:
[----:B------:R-:W2:Y:S02]  /*3260*/  LDG.E.U16 R4, desc[UR36][R4.64] ;  /* 0x0000002404047981 */ /* 0x000ea4000c1e1500 */
[----:B--2---:R-:W-:-:S06]  /*3270*/  HADD2.F32 R2, -RZ, R4.H0_H0 ;  /* 0x20000004ff027230 */ /* 0x004fcc0000004100 */
[----:B------:R-:W0:Y:S02]  /*3280*/  F2I.S64.TRUNC R2, R2 ;  /* 0x0000000200027311 */ /* 0x000e24000020d900 */
[----:B0-----:R-:W-:Y:S01]  /*3290*/  PRMT R22, R2, 0x7610, R22 ;  /* 0x0000761002167816 */ /* 0x001fe20000000016 */
[----:B------:R-:W-:Y:S06]  /*32a0*/  BRA `(.L_x_28008) ;  /* 0x0000000800b87947 */ /* 0x000fec0003800000 */
.L_x_28018:
[----:B------:R-:W2:Y:S02]  /*32b0*/  LDG.E.64 R2, desc[UR36][R4.64] ;  /* 0x0000002404027981 */ /* 0x000ea4000c1e1b00 */
[----:B--2---:R-:W0:Y:S02]  /*32c0*/  F2I.S64.F64.TRUNC R2, R2 ;  /* 0x0000000200027311 */ /* 0x004e24000030d900 */
[----:B0-----:R-:W-:Y:S01]  /*32d0*/  PRMT R22, R2, 0x7610, R22 ;  /* 0x0000761002167816 */ /* 0x001fe20000000016 */
[----:B------:R-:W-:Y:S06]  /*32e0*/  BRA `(.L_x_28008) ;  /* 0x0000000800a87947 */ /* 0x000fec0003800000 */
.L_x_28009:
        /* <DEDUP_REMOVED lines=12> */
.L_x_28022:
[----:B------:R-:W2:Y:S02]  /*33b0*/  LDG.E.64 R4, desc[UR36][R4.64] ;  /* 0x0000002404047981 */ /* 0x000ea4000c1e1b00 */
[----:B--2---:R-:W0:Y:S02]  /*33c0*/  F2I.S64.F64.TRUNC R2, R4 ;  /* 0x0000000400027311 */ /* 0x004e24000030d900 */
[----:B0-----:R-:W-:Y:S01]  /*33d0*/  PRMT R22, R2, 0x7610, R22 ;  /* 0x0000761002167816 */ /* 0x001fe20000000016 */
[----:B------:R-:W-:Y:S06]  /*33e0*/  BRA `(.L_x_28008) ;  /* 0x0000000800687947 */ /* 0x000fec0003800000 */
.L_x_28021:
        /* <DEDUP_REMOVED lines=28> */
.L_x_28024:
        /* <DEDUP_REMOVED lines=15> */
.L_x_28023:
[----:B------:R-:W2:Y:S02]  /*36a0*/  LDG.E.U16 R2, desc[UR36][R4.64] ;  /* 0x0000002404027981 */ /* 0x000ea4000c1e1500 */
[----:B--2---:R-:W-:-:S06]  /*36b0*/  IMAD.U32 R2, R2, 0x10000, RZ ;  /* 0x0001000002027824 */ /* 0x004fcc00078e00ff */
[----:B------:R-:W0:Y:S02]  /*36c0*/  F2I.S64.TRUNC R2, R2 ;  /* 0x0000000200027311 */ /* 0x000e24000020d900 */
[----:B0-----:R-:W-:Y:S01]  /*36d0*/  PRMT R22, R2, 0x7610, R22 ;  /* 0x0000761002167816 */ /* 0x001fe20000000016 */
[----:B------:R-:W-:Y:S06]  /*36e0*/  BRA `(.L_x_28008) ;  /* 0x0000000400a87947 */ /* 0x000fec0003800000 */
.L_x_28020:
        /* <DEDUP_REMOVED lines=10> */
.L_x_28027:
        /* <DEDUP_REMOVED lines=21> */
.L_x_28031:
[----:B------:R-:W-:Y:S05]  /*38e0*/  BSYNC B1 ;  /* 0x0000000000017941 */ /* 0x000fea0003800000 */
.L_x_28030:
[----:B------:R-:W-:Y:S01]  /*38f0*/  IMAD.SHL.U32 R2, R2, 0x100000, RZ ;  /* 0x0010000002027824 */ /* 0x000fe200078e00ff */
[----:B------:R-:W-:-:S04]  /*3900*/  LEA R3, R0, 0x3b800000, 0x17 ;  /* 0x3b80000000037811 */ /* 0x000fc800078eb8ff */
[----:B------:R-:W-:-:S07]  /*3910*/  LOP3.LUT R2, R3, R2, R4, 0xfe, !PT ;  /* 0x0000000203027212 */ /* 0x000fce00078efe04 */
.L_x_28029:
[----:B------:R-:W-:Y:S05]  /*3920*/  BSYNC B0 ;  /* 0x0000000000007941 */ /* 0x000fea0003800000 */
.L_x_28028:
[----:B------:R-:W0:Y:S02]  /*3930*/  F2I.S64.TRUNC R2, R2 ;  /* 0x0000000200027311 */ /* 0x000e24000020d900 */
[----:B0-----:R-:W-:Y:S01]  /*3940*/  PRMT R22, R2, 0x7610, R22 ;  /* 0x0000761002167816 */ /* 0x001fe20000000016 */
[----:B------:R-:W-:Y:S06]  /*3950*/  BRA `(.L_x_28008) ;  /* 0x00000004000c7947 */ /* 0x000fec0003800000 */
.L_x_28026:
        /* <DEDUP_REMOVED lines=21> */
.L_x_28035:
[----:B------:R-:W-:Y:S05]  /*3ab0*/  BSYNC B1 ;  /* 0x0000000000017941 */ /* 0x000fea0003800000 */
.L_x_28034:
[----:B------:R-:W-:Y:S01]  /*3ac0*/  IMAD.SHL.U32 R2, R2, 0x200000, RZ ;  /* 0x0020000002027824 */ /* 0x000fe200078e00ff */
[----:B------:R-:W-:-:S04]  /*3ad0*/  LEA R3, R0, 0x37800000, 0x17 ;  /* 0x3780000000037811 */ /* 0x000fc800078eb8ff */
[----:B------:R-:W-:-:S07]  /*3ae0*/  LOP3.LUT R2, R3, R2, R4, 0xfe, !PT ;  /* 0x0000000203027212 */ /* 0x000fce00078efe04 */
.L_x_28033:
[----:B------:R-:W-:Y:S05]  /*3af0*/  BSYNC B0 ;  /* 0x0000000000007941 */ /* 0x000fea0003800000 */
.L_x_28032:
[----:B------:R-:W0:Y:S02]  /*3b00*/  F2I.S64.TRUNC R2, R2 ;  /* 0x0000000200027311 */ /* 0x000e24000020d900 */
[----:B0-----:R-:W-:Y:S01]  /*3b10*/  PRMT R22, R2, 0x7610, R22 ;  /* 0x0000761002167816 */ /* 0x001fe20000000016 */
[----:B------:R-:W-:Y:S06]  /*3b20*/  BRA `(.L_x_28008) ;  /* 0x0000000000987947 */ /* 0x000fec0003800000 */
.L_x_28025:
        /* <DEDUP_REMOVED lines=14> */
.L_x_28039:
[----:B------:R-:W-:Y:S05]  /*3c10*/  BSYNC B0 ;  /* 0x0000000000007941 */ /* 0x000fea0003800000 */
.L_x_28038:
[----:B------:R-:W0:Y:S02]  /*3c20*/  F2I.S64.TRUNC R2, R2 ;  /* 0x0000000200027311 */ /* 0x000e24000020d900 */
[----:B0-----:R-:W-:Y:S01]  /*3c30*/  PRMT R22, R2, 0x7610, R22 ;  /* 0x0000761002167816 */ /* 0x001fe20000000016 */
[----:B------:R-:W-:Y:S06]  /*3c40*/  BRA `(.L_x_28008) ;  /* 0x0000000000507947 */ /* 0x000fec0003800000 */
.L_x_28013:
        /* <DEDUP_REMOVED lines=16> */
.L_x_28040:
[----:B------:R-:W-:Y:S05]  /*3d50*/  BRA `(.L_x_28008) ;  /* 0x00000000000c7947 */ /* 0x000fea0003800000 */
.L_x_28037:
[----:B------:R0:W5:Y:S01]  /*3d60*/  LDG.E.U8 R22, desc[UR36][R4.64] ;  /* 0x0000002404167981 */ /* 0x000162000c1e1100 */
[----:B------:R-:W-:Y:S05]  /*3d70*/  BRA `(.L_x_28008) ;  /* 0x0000000000047947 */ /* 0x000fea0003800000 */
.L_x_28036:
[----:B------:R0:W5:Y:S02]  /*3d80*/  LDG.E.U8 R22, desc[UR36][R4.64] ;  /* 0x0000002404167981 */ /* 0x000164000c1e1100 */
.L_x_28008:
[----:B------:R-:W-:Y:S05]  /*3d90*/  BSYNC B6 ;  /* 0x0000000000067941 */ /* 0x000fea0003800000 */
.L_x_28007:
[----:B------:R-:W1:Y:S01]  /*3da0*/  S2R R2, SR_TID.X ;  /* 0x0000000000027919 */ /* 0x000e620000002100 */
[----:B------:R-:W2:Y:S01]  /*3db0*/  LDC.U8 R17, c[0x0][0x234] ;  /* 0x00008d00ff117b82 */ /* 0x000ea20000000000 */
[--C-:B0----5:R-:W-:Y:S01]  /*3dc0*/  LOP3.LUT P0, RZ, R18, 0xff, R25.reuse, 0xc8, !PT ;  /* 0x000000ff12ff7812 */ /* 0x121fe2000780c819 */
        /* <DEDUP_REMOVED lines=31> */
.L_x_28046:
[----:B------:R0:W-:Y:S01]  /*3fc0*/  STG.E.U8 desc[UR36][R8.64], R3 ;  /* 0x0000000308007986 */ /* 0x0001e2000c101124 */
[----:B------:R-:W-:Y:S05]  /*3fd0*/  BRA `(.L_x_28042) ;  /* 0x0000000c00547947 */ /* 0x000fea0003800000 */
.L_x_28045:
        /* <DEDUP_REMOVED lines=10> */
.L_x_28049:
[----:B------:R0:W-:Y:S01]  /*4080*/  STG.E desc[UR36][R8.64], R3 ;  /* 0x0000000308007986 */ /* 0x0001e2000c101924 */
[----:B------:R-:W-:Y:S05]  /*4090*/  BRA `(.L_x_28042) ;  /* 0x0000000c00247947 */ /* 0x000fea0003800000 */
.L_x_28048:
[----:B------:R0:W-:Y:S01]  /*40a0*/  STG.E.U16 desc[UR36][R8.64], R3 ;  /* 0x0000000308007986 */ /* 0x0001e2000c101524 */
[----:B------:R-:W-:Y:S05]  /*40b0*/  BRA `(.L_x_28042) ;  /* 0x0000000c001c7947 */ /* 0x000fea0003800000 */
.L_x_28044:
        /* <DEDUP_REMOVED lines=9> */
.L_x_28051:
[----:B------:R-:W0:Y:S02]  /*4150*/  I2F.S16 R0, R3 ;  /* 0x0000000300007306 */ /* 0x000e240000101400 */
[----:B0-----:R-:W-:-:S05]  /*4160*/  F2FP.F16.F32.PACK_AB R0, RZ, R0 ;  /* 0x00000000ff00723e */ /* 0x001fca00000000ff */
[----:B------:R0:W-:Y:S01]  /*4170*/  STG.E.U16 desc[UR36][R8.64], R0 ;  /* 0x0000000008007986 */ /* 0x0001e2000c101524 */
[----:B------:R-:W-:Y:S05]  /*4180*/  BRA `(.L_x_28042) ;  /* 0x0000000800e87947 */ /* 0x000fea0003800000 */
.L_x_28050:
        /* <DEDUP_REMOVED lines=10> */
.L_x_28053:
[----:B------:R-:W0:Y:S02]  /*4230*/  I2F.S16 R3, R3 ;  /* 0x0000000300037306 */ /* 0x000e240000101400 */
[----:B0-----:R-:W-:-:S04]  /*4240*/  F2FP.F16.F32.PACK_AB R3, RZ, R3 ;  /* 0x00000003ff03723e */ /* 0x001fc800000000ff */
[----:B------:R-:W-:-:S05]  /*4250*/  PRMT R3, R3, 0x5410, RZ ;  /* 0x0000541003037816 */ /* 0x000fca00000000ff */
[----:B------:R0:W-:Y:S01]  /*4260*/  STG.E desc[UR36][R8.64], R3 ;  /* 0x0000000308007986 */ /* 0x0001e2000c101924 */
[----:B------:R-:W-:Y:S05]  /*4270*/  BRA `(.L_x_28042) ;  /* 0x0000000800ac7947 */ /* 0x000fea0003800000 */
.L_x_28052:
[----:B------:R-:W0:Y:S02]  /*4280*/  I2F.F64.S16 R4, R3 ;  /* 0x0000000300047312 */ /* 0x000e240000101c00 */
[----:B0-----:R0:W-:Y:S01]  /*4290*/  STG.E.64 desc[UR36][R8.64], R4 ;  /* 0x0000000408007986 */ /* 0x0011e2000c101b24 */
[----:B------:R-:W-:Y:S05]  /*42a0*/  BRA `(.L_x_28042) ;  /* 0x0000000800a07947 */ /* 0x000fea0003800000 */
.L_x_28043:
        /* <DEDUP_REMOVED lines=10> */
.L_x_28056:
[----:B------:R-:W0:Y:S01]  /*4350*/  I2F.F64.S16 R4, R3 ;  /* 0x0000000300047312 */ /* 0x000e220000101c00 */
[----:B------:R-:W-:-:S05]  /*4360*/  CS2R R6, SRZ ;  /* 0x0000000000067805 */ /* 0x000fca000001ff00 */
[----:B0-----:R0:W-:Y:S01]  /*4370*/  STG.E.128 desc[UR36][R8.64], R4 ;  /* 0x0000000408007986 */ /* 0x0011e2000c101d24 */
[----:B------:R-:W-:Y:S05]  /*4380*/  BRA `(.L_x_28042) ;  /* 0x0000000800687947 */ /* 0x000fea0003800000 */
.L_x_28055:
        /* <DEDUP_REMOVED lines=21> */
.L_x_28060:
[----:B------:R-:W-:Y:S05]  /*44e0*/  BSYNC B0 ;  /* 0x0000000000007941 */ /* 0x000fea0003800000 */
.L_x_28059:
[----:B------:R-:W-:-:S05]  /*44f0*/  LOP3.LUT R5, R0, R5, RZ, 0xfc, !PT ;  /* 0x0000000500057212 */ /* 0x000fca00078efcff */
[----:B------:R0:W-:Y:S01]  /*4500*/  STG.E.U8 desc[UR36][R8.64], R5 ;  /* 0x0000000508007986 */ /* 0x0001e2000c101124 */
[----:B------:R-:W-:Y:S05]  /*4510*/  BRA `(.L_x_28042) ;  /* 0x0000000800047947 */ /* 0x000fea0003800000 */
.L_x_28058:
        /* <DEDUP_REMOVED lines=13> */
.L_x_28062:
[----:B------:R-:W-:Y:S01]  /*45f0*/  IMAD.MOV.U32 R0, RZ, RZ, 0x7f ;  /* 0x0000007fff007424 */ /* 0x000fe200078e00ff */
[----:B------:R-:W-:-:S04]  /*4600*/  ISETP.GT.U32.AND P0, PT, R4, 0x7f800000, PT ;  /* 0x7f8000000400780c */ /* 0x000fc80003f04070 */
[----:B------:R-:W-:-:S09]  /*4610*/  SEL R0, R0, 0x7c, P0 ;  /* 0x0000007c00007807 */ /* 0x000fd20000000000 */
.L_x_28063:
[----:B------:R-:W-:Y:S05]  /*4620*/  BSYNC B0 ;  /* 0x0000000000007941 */ /* 0x000fea0003800000 */
.L_x_28061:
[----:B------:R-:W-:-:S04]  /*4630*/  LOP3.LUT R3, R5, 0x80000000, RZ, 0xc0, !PT ;  /* 0x8000000005037812 */ /* 0x000fc800078ec0ff */
[----:B------:R-:W-:-:S04]  /*4640*/  SHF.R.U32.HI R3, RZ, 0x18, R3 ;  /* 0x00000018ff037819 */ /* 0x000fc80000011603 */
[----:B------:R-:W-:-:S05]  /*4650*/  LOP3.LUT R3, R0, R3, RZ, 0xfc, !PT ;  /* 0x0000000300037212 */ /* 0x000fca00078efcff */
[----:B------:R0:W-:Y:S01]  /*4660*/  STG.E.U8 desc[UR36][R8.64], R3 ;  /* 0x0000000308007986 */ /* 0x0001e2000c101124 */
[----:B------:R-:W-:Y:S05]  /*4670*/  BRA `(.L_x_28042) ;  /* 0x0000000400ac7947 */ /* 0x000fea0003800000 */
.L_x_28057:
[----:B------:R-:W0:Y:S02]  /*4680*/  I2F.S16 R0, R3 ;  /* 0x0000000300007306 */ /* 0x000e240000101400 */
[----:B0-----:R-:W-:-:S05]  /*4690*/  F2FP.BF16.F32.PACK_AB R0, RZ, R0 ;  /* 0x00000000ff00723e */ /* 0x001fca00000010ff */
[----:B------:R0:W-:Y:S01]  /*46a0*/  STG.E.U16 desc[UR36][R8.64], R0 ;  /* 0x0000000008007986 */ /* 0x0001e2000c101524 */
[----:B------:R-:W-:Y:S05]  /*46b0*/  BRA `(.L_x_28042) ;  /* 0x00000004009c7947 */ /* 0x000fea0003800000 */
.L_x_28054:
        /* <DEDUP_REMOVED lines=10> */
.L_x_28066:
        /* <DEDUP_REMOVED lines=17> */
.L_x_28069:
[----:B------:R-:W-:-:S04]  /*4870*/  LOP3.LUT R3, R3, 0x80000000, RZ, 0xc0, !PT ;  /* 0x8000000003037812 */ /* 0x000fc800078ec0ff */
[----:B------:R-:W-:-:S04]  /*4880*/  SHF.R.U32.HI R3, RZ, 0x18, R3 ;  /* 0x00000018ff037819 */ /* 0x000fc80000011603 */
[----:B------:R-:W-:-:S04]  /*4890*/  LOP3.LUT R0, R0, R3, RZ, 0xfc, !PT ;  /* 0x0000000300007212 */ /* 0x000fc800078efcff */
[----:B------:R-:W-:-:S07]  /*48a0*/  PRMT R4, R0, 0x7610, R4 ;  /* 0x0000761000047816 */ /* 0x000fce0000000004 */
.L_x_28068:
[----:B------:R-:W-:Y:S05]  /*48b0*/  BSYNC B0 ;  /* 0x0000000000007941 */ /* 0x000fea0003800000 */
.L_x_28067:
[----:B------:R0:W-:Y:S01]  /*48c0*/  STG.E.U8 desc[UR36][R8.64], R4 ;  /* 0x0000000408007986 */ /* 0x0001e2000c101124 */
[----:B------:R-:W-:Y:S05]  /*48d0*/  BRA `(.L_x_28042) ;  /* 0x0000000400147947 */ /* 0x000fea0003800000 */
.L_x_28065:
        /* <DEDUP_REMOVED lines=17> */
.L_x_28072:
[----:B------:R-:W-:-:S04]  /*49f0*/  LOP3.LUT R3, R3, 0x80000000, RZ, 0xc0, !PT ;  /* 0x8000000003037812 */ /* 0x000fc800078ec0ff */
[----:B------:R-:W-:-:S04]  /*4a00*/  SHF.R.U32.HI R3, RZ, 0x18, R3 ;  /* 0x00000018ff037819 */ /* 0x000fc80000011603 */
[----:B------:R-:W-:-:S04]  /*4a10*/  LOP3.LUT R0, R0, R3, RZ, 0xfc, !PT ;  /* 0x0000000300007212 */ /* 0x000fc800078efcff */
[----:B------:R-:W-:-:S07]  /*4a20*/  PRMT R4, R0, 0x7610, R4 ;  /* 0x0000761000047816 */ /* 0x000fce0000000004 */
.L_x_28071:
[----:B------:R-:W-:Y:S05]  /*4a30*/  BSYNC B0 ;  /* 0x0000000000007941 */ /* 0x000fea0003800000 */
.L_x_28070:
[----:B------:R0:W-:Y:S01]  /*4a40*/  STG.E.U8 desc[UR36][R8.64], R4 ;  /* 0x0000000408007986 */ /* 0x0001e2000c101124 */
[----:B------:R-:W-:Y:S05]  /*4a50*/  BRA `(.L_x_28042) ;  /* 0x0000000000b47947 */ /* 0x000fea0003800000 */
.L_x_28064:
        /* <DEDUP_REMOVED lines=23> */
.L_x_28047:
        /* <DEDUP_REMOVED lines=16> */
.L_x_28075:
[----:B------:R-:W-:Y:S05]  /*4cd0*/  BRA `(.L_x_28042) ;  /* 0x0000000000147947 */ /* 0x000fea0003800000 */
.L_x_28074:
[----:B------:R-:W-:Y:S02]  /*4ce0*/  IMAD.MOV.U32 R4, RZ, RZ, R3 ;  /* 0x000000ffff047224 */ /* 0x000fe400078e0003 */
[----:B------:R-:W-:-:S05]  /*4cf0*/  IMAD.MOV.U32 R5, RZ, RZ, RZ ;  /* 0x000000ffff057224 */ /* 0x000fca00078e00ff */
[----:B------:R0:W-:Y:S01]  /*4d00*/  STG.E.64 desc[UR36][R8.64], R4 ;  /* 0x0000000408007986 */ /* 0x0001e2000c101b24 */
[----:B------:R-:W-:Y:S05]  /*4d10*/  BRA `(.L_x_28042) ;  /* 0x0000000000047947 */ /* 0x000fea0003800000 */
.L_x_28073:
[----:B------:R0:W-:Y:S02]  /*4d20*/  STG.E desc[UR36][R8.64], R3 ;  /* 0x0000000308007986 */ /* 0x0001e4000c101924 */
.L_x_28042:
[----:B------:R-:W-:Y:S05]  /*4d30*/  BSYNC B6 ;  /* 0x0000000000067941 */ /* 0x000fea0003800000 */
.L_x_28041:
        /* <DEDUP_REMOVED lines=23> */
.L_x_28081:
[----:B------:R0:W-:Y:S01]  /*4eb0*/  STG.E.U8 desc[UR36][R8.64], R22 ;  /* 0x0000001608007986 */ /* 0x0001e2000c101124 */
[----:B------:R-:W-:Y:S05]  /*4ec0*/  BRA `(.L_x_28083) ;  /* 0x0000000c00507947 */ /* 0x000fea0003800000 */
.L_x_28080:
        /* <DEDUP_REMOVED lines=10> */
.L_x_28085:
[----:B------:R0:W-:Y:S01]  /*4f70*/  STG.E desc[UR36][R8.64], R22 ;  /* 0x0000001608007986 */ /* 0x0001e2000c101924 */
[----:B------:R-:W-:Y:S05]  /*4f80*/  BRA `(.L_x_28083) ;  /* 0x0000000c00207947 */ /* 0x000fea0003800000 */
.L_x_28084:
[----:B------:R0:W-:Y:S01]  /*4f90*/  STG.E.U16 desc[UR36][R8.64], R22 ;  /* 0x0000001608007986 */ /* 0x0001e2000c101524 */
[----:B------:R-:W-:Y:S05]  /*4fa0*/  BRA `(.L_x_28083) ;  /* 0x0000000c00187947 */ /* 0x000fea0003800000 */
.L_x_28079:
        /* <DEDUP_REMOVED lines=9> */
.L_x_28087:
[----:B------:R-:W0:Y:S02]  /*5040*/  I2F.S16 R0, R22 ;  /* 0x0000001600007306 */ /* 0x000e240000101400 */
[----:B0-----:R-:W-:-:S05]  /*5050*/  F2FP.F16.F32.PACK_AB R0, RZ, R0 ;  /* 0x00000000ff00723e */ /* 0x001fca00000000ff */
[----:B------:R0:W-:Y:S01]  /*5060*/  STG.E.U16 desc[UR36][R8.64], R0 ;  /* 0x0000000008007986 */ /* 0x0001e2000c101524 */
[----:B------:R-:W-:Y:S05]  /*5070*/  BRA `(.L_x_28083) ;  /* 0x0000000800e47947 */ /* 0x000fea0003800000 */
.L_x_28086:
        /* <DEDUP_REMOVED lines=10> */
.L_x_28089:
[----:B------:R-:W0:Y:S02]  /*5120*/  I2F.S16 R22, R22 ;  /* 0x0000001600167306 */ /* 0x000e240000101400 */
[----:B0-----:R-:W-:-:S04]  /*5130*/  F2FP.F16.F32.PACK_AB R3, RZ, R22 ;  /* 0x00000016ff03723e */ /* 0x001fc800000000ff */
[----:B------:R-:W-:-:S05]  /*5140*/  PRMT R3, R3, 0x5410, RZ ;  /* 0x0000541003037816 */ /* 0x000fca00000000ff */
[----:B------:R0:W-:Y:S01]  /*5150*/  STG.E desc[UR36][R8.64], R3 ;  /* 0x0000000308007986 */ /* 0x0001e2000c101924 */
[----:B------:R-:W-:Y:S05]  /*5160*/  BRA `(.L_x_28083) ;  /* 0x0000000800a87947 */ /* 0x000fea0003800000 */
.L_x_28088:
[----:B------:R-:W0:Y:S02]  /*5170*/  I2F.F64.S16 R4, R22 ;  /* 0x0000001600047312 */ /* 0x000e240000101c00 */
[----:B0-----:R0:W-:Y:S01]  /*5180*/  STG.E.64 desc[UR36][R8.64], R4 ;  /* 0x0000000408007986 */ /* 0x0011e2000c101b24 */
[----:B------:R-:W-:Y:S05]  /*5190*/  BRA `(.L_x_28083) ;  /* 0x00000008009c7947 */ /* 0x000fea0003800000 */
.L_x_28078:
        /* <DEDUP_REMOVED lines=10> */
.L_x_28092:
[----:B------:R-:W0:Y:S01]  /*5240*/  I2F.F64.S16 R4, R22 ;  /* 0x0000001600047312 */ /* 0x000e220000101c00 */
[----:B------:R-:W-:-:S05]  /*5250*/  CS2R R6, SRZ ;  /* 0x0000000000067805 */ /* 0x000fca000001ff00 */
[----:B0-----:R0:W-:Y:S01]  /*5260*/  STG.E.128 desc[UR36][R8.64], R4 ;  /* 0x0000000408007986 */ /* 0x0011e2000c101d24 */
[----:B------:R-:W-:Y:S05]  /*5270*/  BRA `(.L_x_28083) ;  /* 0x0000000800647947 */ /* 0x000fea0003800000 */
.L_x_28091:
        /* <DEDUP_REMOVED lines=21> */
.L_x_28096:
[----:B------:R-:W-:Y:S05]  /*53d0*/  BSYNC B0 ;  /* 0x0000000000007941 */ /* 0x000fea0003800000 */
.L_x_28095:
[----:B------:R-:W-:-:S05]  /*53e0*/  LOP3.LUT R5, R0, R5, RZ, 0xfc, !PT ;  /* 0x0000000500057212 */ /* 0x000fca00078efcff */
[----:B------:R0:W-:Y:S01]  /*53f0*/  STG.E.U8 desc[UR36][R8.64], R5 ;  /* 0x0000000508007986 */ /* 0x0001e2000c101124 */
[----:B------:R-:W-:Y:S05]  /*5400*/  BRA `(.L_x_28083) ;  /* 0x0000000800007947 */ /* 0x000fea0003800000 */
.L_x_28094:
        /* <DEDUP_REMOVED lines=13> */
.L_x_28098:
[----:B------:R-:W-:Y:S01]  /*54e0*/  IMAD.MOV.U32 R0, RZ, RZ, 0x7f ;  /* 0x0000007fff007424 */ /* 0x000fe200078e00ff */
[----:B------:R-:W-:-:S04]  /*54f0*/  ISETP.GT.U32.AND P0, PT, R3, 0x7f800000, PT ;  /* 0x7f8000000300780c */ /* 0x000fc80003f04070 */
[----:B------:R-:W-:-:S09]  /*5500*/  SEL R0, R0, 0x7c, P0 ;  /* 0x0000007c00007807 */ /* 0x000fd20000000000 */
.L_x_28099:
[----:B------:R-:W-:Y:S05]  /*5510*/  BSYNC B0 ;  /* 0x0000000000007941 */ /* 0x000fea0003800000 */
.L_x_28097:
[----:B------:R-:W-:-:S04]  /*5520*/  LOP3.LUT R3, R5, 0x80000000, RZ, 0xc0, !PT ;  /* 0x8000000005037812 */ /* 0x000fc800078ec0ff */
[----:B------:R-:W-:-:S04]  /*5530*/  SHF.R.U32.HI R3, RZ, 0x18, R3 ;  /* 0x00000018ff037819 */ /* 0x000fc80000011603 */
[----:B------:R-:W-:-:S05]  /*5540*/  LOP3.LUT R3, R0, R3, RZ, 0xfc, !PT ;  /* 0x0000000300037212 */ /* 0x000fca00078efcff */
[----:B------:R0:W-:Y:S01]  /*5550*/  STG.E.U8 desc[UR36][R8.64], R3 ;  /* 0x0000000308007986 */ /* 0x0001e2000c101124 */
[----:B------:R-:W-:Y:S05]  /*5560*/  BRA `(.L_x_28083) ;  /* 0x0000000400a87947 */ /* 0x000fea0003800000 */
.L_x_28093:
[----:B------:R-:W0:Y:S02]  /*5570*/  I2F.S16 R0, R22 ;  /* 0x0000001600007306 */ /* 0x000e240000101400 */
[----:B0-----:R-:W-:-:S05]  /*5580*/  F2FP.BF16.F32.PACK_AB R0, RZ, R0 ;  /* 0x00000000ff00723e */ /* 0x001fca00000010ff */
[----:B------:R0:W-:Y:S01]  /*5590*/  STG.E.U16 desc[UR36][R8.64], R0 ;  /* 0x0000000008007986 */ /* 0x0001e2000c101524 */
[----:B------:R-:W-:Y:S05]  /*55a0*/  BRA `(.L_x_28083) ;  /* 0x0000000400987947 */ /* 0x000fea0003800000 */
.L_x_28090:
        /* <DEDUP_REMOVED lines=10> */
.L_x_28102:
        /* <DEDUP_REMOVED lines=17> */
.L_x_28105:
[----:B------:R-:W-:-:S04]  /*5760*/  LOP3.LUT R3, R5, 0x80000000, RZ, 0xc0, !PT ;  /* 0x8000000005037812 */ /* 0x000fc800078ec0ff */
[----:B------:R-:W-:-:S04]  /*5770*/  SHF.R.U32.HI R3, RZ, 0x18, R3 ;  /* 0x00000018ff037819 */ /* 0x000fc80000011603 */
[----:B------:R-:W-:-:S04]  /*5780*/  LOP3.LUT R0, R0, R3, RZ, 0xfc, !PT ;  /* 0x0000000300007212 */ /* 0x000fc800078efcff */
[----:B------:R-:W-:-:S07]  /*5790*/  PRMT R4, R0, 0x7610, R4 ;  /* 0x0000761000047816 */ /* 0x000fce0000000004 */
.L_x_28104:
[----:B------:R-:W-:Y:S05]  /*57a0*/  BSYNC B0 ;  /* 0x0000000000007941 */ /* 0x000fea0003800000 */
.L_x_28103:
[----:B------:R3:W-:Y:S01]  /*57b0*/  STG.E.U8 desc[UR36][R8.64], R4 ;  /* 0x0000000408007986 */ /* 0x0007e2000c101124 */
[----:B------:R-:W-:Y:S05]  /*57c0*/  BRA `(.L_x_28083) ;  /* 0x0000000400107947 */ /* 0x000fea0003800000 */
.L_x_28101:
        /* <DEDUP_REMOVED lines=17> */
.L_x_28108:
[----:B------:R-:W-:-:S04]  /*58e0*/  LOP3.LUT R3, R5, 0x80000000, RZ, 0xc0, !PT ;  /* 0x8000000005037812 */ /* 0x000fc800078ec0ff */
[----:B------:R-:W-:-:S04]  /*58f0*/  SHF.R.U32.HI R3, RZ, 0x18, R3 ;  /* 0x00000018ff037819 */ /* 0x000fc80000011603 */
[----:B------:R-:W-:-:S04]  /*5900*/  LOP3.LUT R0, R0, R3, RZ, 0xfc, !PT ;  /* 0x0000000300007212 */ /* 0x000fc800078efcff */
[----:B------:R-:W-:-:S07]  /*5910*/  PRMT R4, R0, 0x7610, R4 ;  /* 0x0000761000047816 */ /* 0x000fce0000000004 */
.L_x_28107:
[----:B------:R-:W-:Y:S05]  /*5920*/  BSYNC B0 ;  /* 0x0000000000007941 */ /* 0x000fea0003800000 */
.L_x_28106:
[----:B------:R0:W-:Y:S01]  /*5930*/  STG.E.U8 desc[UR36][R8.64], R4 ;  /* 0x0000000408007986 */ /* 0x0001e2000c101124 */
[----:B------:R-:W-:Y:S05]  /*5940*/  BRA `(.L_x_28083) ;  /* 0x0000000000b07947 */ /* 0x000fea0003800000 */
.L_x_28100:
        /* <DEDUP_REMOVED lines=22> */
.L_x_28082:
        /* <DEDUP_REMOVED lines=16> */
.L_x_28111:
[----:B------:R-:W-:Y:S05]  /*5bb0*/  BRA `(.L_x_28083) ;  /* 0x0000000000147947 */ /* 0x000fea0003800000 */
.L_x_28110:
[----:B------:R-:W-:Y:S02]  /*5bc0*/  IMAD.MOV.U32 R4, RZ, RZ, R22 ;  /* 0x000000ffff047224 */ /* 0x000fe400078e0016 */
[----:B------:R-:W-:-:S05]  /*5bd0*/  IMAD.MOV.U32 R5, RZ, RZ, RZ ;  /* 0x000000ffff057224 */ /* 0x000fca00078e00ff */
[----:B------:R2:W-:Y:S01]  /*5be0*/  STG.E.64 desc[UR36][R8.64], R4 ;  /* 0x0000000408007986 */ /* 0x0005e2000c101b24 */
[----:B------:R-:W-:Y:S05]  /*5bf0*/  BRA `(.L_x_28083) ;  /* 0x0000000000047947 */ /* 0x000fea0003800000 */
.L_x_28109:
[----:B------:R0:W-:Y:S02]  /*5c00*/  STG.E desc[UR36][R8.64], R22 ;  /* 0x0000001608007986 */ /* 0x0001e4000c101924 */
.L_x_28083:
        /* <DEDUP_REMOVED lines=23> */
.L_x_28115:
[----:B------:R3:W-:Y:S01]  /*5d80*/  STG.E.U8 desc[UR36][R8.64], R18 ;  /* 0x0000001208007986 */ /* 0x0007e2000c101124 */
[----:B------:R-:W-:Y:S05]  /*5d90*/  BRA `(.L_x_28117) ;  /* 0x0000000c00507947 */ /* 0x000fea0003800000 */
.L_x_28114:
        /* <DEDUP_REMOVED lines=10> */
.L_x_28119:
[----:B------:R2:W-:Y:S01]  /*5e40*/  STG.E desc[UR36][R8.64], R18 ;  /* 0x0000001208007986 */ /* 0x0005e2000c101924 */
[----:B------:R-:W-:Y:S05]  /*5e50*/  BRA `(.L_x_28117) ;  /* 0x0000000c00207947 */ /* 0x000fea0003800000 */
.L_x_28118:
[----:B------:R0:W-:Y:S01]  /*5e60*/  STG.E.U16 desc[UR36][R8.64], R18 ;  /* 0x0000001208007986 */ /* 0x0001e2000c101524 */
[----:B------:R-:W-:Y:S05]  /*5e70*/  BRA `(.L_x_28117) ;  /* 0x0000000c00187947 */ /* 0x000fea0003800000 */
.L_x_28113:
        /* <DEDUP_REMOVED lines=9> */
.L_x_28121:
[----:B------:R-:W0:Y:S02]  /*5f10*/  I2F.S16 R0, R18 ;  /* 0x0000001200007306 */ /* 0x000e240000101400 */
[----:B0-----:R-:W-:-:S05]  /*5f20*/  F2FP.F16.F32.PACK_AB R0, RZ, R0 ;  /* 0x00000000ff00723e */ /* 0x001fca00000000ff */
[----:B------:R0:W-:Y:S01]  /*5f30*/  STG.E.U16 desc[UR36][R8.64], R0 ;  /* 0x0000000008007986 */ /* 0x0001e2000c101524 */
[----:B------:R-:W-:Y:S05]  /*5f40*/  BRA `(.L_x_28117) ;  /* 0x0000000800e47947 */ /* 0x000fea0003800000 */
.L_x_28120:
        /* <DEDUP_REMOVED lines=10> */
.L_x_28123:
[----:B------:R-:W0:Y:S02]  /*5ff0*/  I2F.S16 R18, R18 ;  /* 0x0000001200127306 */ /* 0x000e240000101400 */
[----:B0-----:R-:W-:-:S04]  /*6000*/  F2FP.F16.F32.PACK_AB R3, RZ, R18 ;  /* 0x00000012ff03723e */ /* 0x001fc800000000ff */
[----:B------:R-:W-:-:S05]  /*6010*/  PRMT R3, R3, 0x5410, RZ ;  /* 0x0000541003037816 */ /* 0x000fca00000000ff */
[----:B------:R0:W-:Y:S01]  /*6020*/  STG.E desc[UR36][R8.64], R3 ;  /* 0x0000000308007986 */ /* 0x0001e2000c101924 */
[----:B------:R-:W-:Y:S05]  /*6030*/  BRA `(.L_x_28117) ;  /* 0x0000000800a87947 */ /* 0x000fea0003800000 */
.L_x_28122:
[----:B------:R-:W0:Y:S02]  /*6040*/  I2F.F64.S16 R4, R18 ;  /* 0x0000001200047312 */ /* 0x000e240000101c00 */
[----:B0-----:R0:W-:Y:S01]  /*6050*/  STG.E.64 desc[UR36][R8.64], R4 ;  /* 0x0000000408007986 */ /* 0x0011e2000c101b24 */
[----:B------:R-:W-:Y:S05]  /*6060*/  BRA `(.L_x_28117) ;  /* 0x00000008009c7947 */ /* 0x000fea0003800000 */
.L_x_28112:
        /* <DEDUP_REMOVED lines=10> */
.L_x_28126:
[----:B------:R-:W0:Y:S01]  /*6110*/  I2F.F64.S16 R4, R18 ;  /* 0x0000001200047312 */ /* 0x000e220000101c00 */
[----:B------:R-:W-:-:S05]  /*6120*/  CS2R R6, SRZ ;  /* 0x0000000000067805 */ /* 0x000fca000001ff00 */
[----:B0-----:R0:W-:Y:S01]  /*6130*/  STG.E.128 desc[UR36][R8.64], R4 ;  /* 0x0000000408007986 */ /* 0x0011e2000c101d24 */
[----:B------:R-:W-:Y:S05]  /*6140*/  BRA `(.L_x_28117) ;  /* 0x0000000800647947 */ /* 0x000fea0003800000 */
.L_x_28125:
        /* <DEDUP_REMOVED lines=21> */
.L_x_28130:
[----:B------:R-:W-:Y:S05]  /*62a0*/  BSYNC B0 ;  /* 0x0000000000007941 */ /* 0x000fea0003800000 */
.L_x_28129:
[----:B------:R-:W-:-:S05]  /*62b0*/  LOP3.LUT R5, R0, R5, RZ, 0xfc, !PT ;  /* 0x0000000500057212 */ /* 0x000fca00078efcff */
[----:B------:R0:W-:Y:S01]  /*62c0*/  STG.E.U8 desc[UR36][R8.64], R5 ;  /* 0x0000000508007986 */ /* 0x0001e2000c101124 */
[----:B------:R-:W-:Y:S05]  /*62d0*/  BRA `(.L_x_28117) ;  /* 0x0000000800007947 */ /* 0x000fea0003800000 */
.L_x_28128:
        /* <DEDUP_REMOVED lines=13> */
.L_x_28132:
[----:B------:R-:W-:Y:S01]  /*63b0*/  IMAD.MOV.U32 R0, RZ, RZ, 0x7f ;  /* 0x0000007fff007424 */ /* 0x000fe200078e00ff */
[----:B------:R-:W-:-:S04]  /*63c0*/  ISETP.GT.U32.AND P0, PT, R3, 0x7f800000, PT ;  /* 0x7f8000000300780c */ /* 0x000fc80003f04070 */
[----:B------:R-:W-:-:S09]  /*63d0*/  SEL R0, R0, 0x7c, P0 ;  /* 0x0000007c00007807 */ /* 0x000fd20000000000 */
.L_x_28133:
[----:B------:R-:W-:Y:S05]  /*63e0*/  BSYNC B0 ;  /* 0x0000000000007941 */ /* 0x000fea0003800000 */
.L_x_28131:
[----:B------:R-:W-:-:S04]  /*63f0*/  LOP3.LUT R3, R5, 0x80000000, RZ, 0xc0, !PT ;  /* 0x8000000005037812 */ /* 0x000fc800078ec0ff */
[----:B------:R-:W-:-:S04]  /*6400*/  SHF.R.U32.HI R3, RZ, 0x18, R3 ;  /* 0x00000018ff037819 */ /* 0x000fc80000011603 */
[----:B------:R-:W-:-:S05]  /*6410*/  LOP3.LUT R3, R0, R3, RZ, 0xfc, !PT ;  /* 0x0000000300037212 */ /* 0x000fca00078efcff */
[----:B------:R0:W-:Y:S01]  /*6420*/  STG.E.U8 desc[UR36][R8.64], R3 ;  /* 0x0000000308007986 */ /* 0x0001e2000c101124 */
[----:B------:R-:W-:Y:S05]  /*6430*/  BRA `(.L_x_28117) ;  /* 0x0000000400a87947 */ /* 0x000fea0003800000 */
.L_x_28127:
[----:B------:R-:W0:Y:S02]  /*6440*/  I2F.S16 R0, R18 ;  /* 0x0000001200007306 */ /* 0x000e240000101400 */
[----:B0-----:R-:W-:-:S05]  /*6450*/  F2FP.BF16.F32.PACK_AB R0, RZ, R0 ;  /* 0x00000000ff00723e */ /* 0x001fca00000010ff */
[----:B------:R0:W-:Y:S01]  /*6460*/  STG.E.U16 desc[UR36][R8.64], R0 ;  /* 0x0000000008007986 */ /* 0x0001e2000c101524 */
[----:B------:R-:W-:Y:S05]  /*6470*/  BRA `(.L_x_28117) ;  /* 0x0000000400987947 */ /* 0x000fea0003800000 */
.L_x_28124:
        /* <DEDUP_REMOVED lines=10> */
.L_x_28136:
        /* <DEDUP_REMOVED lines=17> */
.L_x_28139:
[----:B------:R-:W-:-:S04]  /*6630*/  LOP3.LUT R3, R5, 0x80000000, RZ, 0xc0, !PT ;  /* 0x8000000005037812 */ /* 0x000fc800078ec0ff */
[----:B------:R-:W-:-:S04]  /*6640*/  SHF.R.U32.HI R3, RZ, 0x18, R3 ;  /* 0x00000018ff037819 */ /* 0x000fc80000011603 */
[----:B------:R-:W-:-:S04]  /*6650*/  LOP3.LUT R0, R0, R3, RZ, 0xfc, !PT ;  /* 0x0000000300007212 */ /* 0x000fc800078efcff */
[----:B------:R-:W-:-:S07]  /*6660*/  PRMT R4, R0, 0x7610, R4 ;  /* 0x0000761000047816 */ /* 0x000fce0000000004 */
.L_x_28138:
[----:B------:R-:W-:Y:S05]  /*6670*/  BSYNC B0 ;  /* 0x0000000000007941 */ /* 0x000fea0003800000 */
.L_x_28137:
[----:B------:R0:W-:Y:S01]  /*6680*/  STG.E.U8 desc[UR36][R8.64], R4 ;  /* 0x0000000408007986 */ /* 0x0001e2000c101124 */
[----:B------:R-:W-:Y:S05]  /*6690*/  BRA `(.L_x_28117) ;  /* 0x0000000400107947 */ /* 0x000fea0003800000 */
.L_x_28135:
        /* <DEDUP_REMOVED lines=17> */
.L_x_28142:
[----:B------:R-:W-:-:S04]  /*67b0*/  LOP3.LUT R3, R5, 0x80000000, RZ, 0xc0, !PT ;  /* 0x8000000005037812 */ /* 0x000fc800078ec0ff */
[----:B------:R-:W-:-:S04]  /*67c0*/  SHF.R.U32.HI R3, RZ, 0x18, R3 ;  /* 0x00000018ff037819 */ /* 0x000fc80000011603 */
[----:B------:R-:W-:-:S04]  /*67d0*/  LOP3.LUT R0, R0, R3, RZ, 0xfc, !PT ;  /* 0x0000000300007212 */ /* 0x000fc800078efcff */
[----:B------:R-:W-:-:S07]  /*67e0*/  PRMT R4, R0, 0x7610, R4 ;  /* 0x0000761000047816 */ /* 0x000fce0000000004 */
.L_x_28141:
[----:B------:R-:W-:Y:S05]  /*67f0*/  BSYNC B0 ;  /* 0x0000000000007941 */ /* 0x000fea0003800000 */
.L_x_28140:
[----:B------:R0:W-:Y:S01]  /*6800*/  STG.E.U8 desc[UR36][R8.64], R4 ;  /* 0x0000000408007986 */ /* 0x0001e2000c101124 */
[----:B------:R-:W-:Y:S05]  /*6810*/  BRA `(.L_x_28117) ;  /* 0x0000000000b07947 */ /* 0x000fea0003800000 */
.L_x_28134:
        /* <DEDUP_REMOVED lines=22> */
.L_x_28116:
        /* <DEDUP_REMOVED lines=16> */
.L_x_28145:
[----:B------:R-:W-:Y:S05]  /*6a80*/  BRA `(.L_x_28117) ;  /* 0x0000000000147947 */ /* 0x000fea0003800000 */
.L_x_28144:
[----:B------:R-:W-:Y:S02]  /*6a90*/  IMAD.MOV.U32 R4, RZ, RZ, R18 ;  /* 0x000000ffff047224 */ /* 0x000fe400078e0012 */
[----:B------:R-:W-:-:S05]  /*6aa0*/  IMAD.MOV.U32 R5, RZ, RZ, RZ ;  /* 0x000000ffff057224 */ /* 0x000fca00078e00ff */
[----:B------:R0:W-:Y:S01]  /*6ab0*/  STG.E.64 desc[UR36][R8.64], R4 ;  /* 0x0000000408007986 */ /* 0x0001e2000c101b24 */
[----:B------:R-:W-:Y:S05]  /*6ac0*/  BRA `(.L_x_28117) ;  /* 0x0000000000047947 */ /* 0x000fea0003800000 */
.L_x_28143:
[----:B------:R0:W-:Y:S02]  /*6ad0*/  STG.E desc[UR36][R8.64], R18 ;  /* 0x0000001208007986 */ /* 0x0001e4000c101924 */
.L_x_28117:
[----:B------:R-:W-:-:S07]  /*6ae0*/  VIADD R2, R2, 0x80 ;  /* 0x0000008002027836 */ /* 0x000fce0000000000 */
.L_x_28077:
[----:B------:R-:W-:Y:S05]  /*6af0*/  BSYNC B6 ;  /* 0x0000000000067941 */ /* 0x000fea0003800000 */
.L_x_28076:
        /* <DEDUP_REMOVED lines=21> */
.L_x_28149:
[----:B------:R-:W-:Y:S01]  /*6c50*/  STG.E.U8 desc[UR36][R2.64], R16 ;  /* 0x0000001002007986 */ /* 0x000fe2000c101124 */
[----:B------:R-:W-:Y:S05]  /*6c60*/  EXIT ;  /* 0x000000000000794d */ /* 0x000fea0003800000 */
.L_x_28148:
        /* <DEDUP_REMOVED lines=9> */
.L_x_28152:
[----:B------:R-:W-:Y:S01]  /*6d00*/  STG.E desc[UR36][R2.64], R16 ;  /* 0x0000001002007986 */ /* 0x000fe2000c101924 */
[----:B------:R-:W-:Y:S05]  /*6d10*/  EXIT ;  /* 0x000000000000794d */ /* 0x000fea0003800000 */
.L_x_28151:
[----:B------:R-:W-:Y:S01]  /*6d20*/  STG.E.U16 desc[UR36][R2.64], R16 ;  /* 0x0000001002007986 */ /* 0x000fe2000c101524 */
[----:B------:R-:W-:Y:S05]  /*6d30*/  EXIT ;  /* 0x000000000000794d */ /* 0x000fea0003800000 */
.L_x_28147:
        /* <DEDUP_REMOVED lines=9> */
.L_x_28154:
[----:B------:R-:W0:Y:S02]  /*6dd0*/  I2F.S16 R0, R16 ;  /* 0x0000001000007306 */ /* 0x000e240000101400 */
[----:B0-----:R-:W-:-:S05]  /*6de0*/  F2FP.F16.F32.PACK_AB R0, RZ, R0 ;  /* 0x00000000ff00723e */ /* 0x001fca00000000ff */
[----:B------:R-:W-:Y:S01]  /*6df0*/  STG.E.U16 desc[UR36][R2.64], R0 ;  /* 0x0000000002007986 */ /* 0x000fe2000c101524 */
[----:B------:R-:W-:Y:S05]  /*6e00*/  EXIT ;  /* 0x000000000000794d */ /* 0x000fea0003800000 */
.L_x_28153:
        /* <DEDUP_REMOVED lines=10> */
.L_x_28156:
[----:B------:R-:W0:Y:S02]  /*6eb0*/  I2F.S16 R16, R16 ;  /* 0x0000001000107306 */ /* 0x000e240000101400 */
[----:B0-----:R-:W-:-:S04]  /*6ec0*/  F2FP.F16.F32.PACK_AB R5, RZ, R16 ;  /* 0x00000010ff05723e */ /* 0x001fc800000000ff */
[----:B------:R-:W-:-:S05]  /*6ed0*/  PRMT R5, R5, 0x5410, RZ ;  /* 0x0000541005057816 */ /* 0x000fca00000000ff */
[----:B------:R-:W-:Y:S01]  /*6ee0*/  STG.E desc[UR36][R2.64], R5 ;  /* 0x0000000502007986 */ /* 0x000fe2000c101924 */
[----:B------:R-:W-:Y:S05]  /*6ef0*/  EXIT ;  /* 0x000000000000794d */ /* 0x000fea0003800000 */
.L_x_28155:
[----:B------:R-:W0:Y:S02]  /*6f00*/  I2F.F64.S16 R16, R16 ;  /* 0x0000001000107312 */ /* 0x000e240000101c00 */
[----:B0-----:R-:W-:Y:S01]  /*6f10*/  STG.E.64 desc[UR36][R2.64], R16 ;  /* 0x0000001002007986 */ /* 0x001fe2000c101b24 */
[----:B------:R-:W-:Y:S05]  /*6f20*/  EXIT ;  /* 0x000000000000794d */ /* 0x000fea0003800000 */
.L_x_28146:
        /* <DEDUP_REMOVED lines=10> */
.L_x_28159:
[----:B------:R-:W0:Y:S01]  /*6fd0*/  I2F.F64.S16 R16, R16 ;  /* 0x0000001000107312 */ /* 0x000e220000101c00 */
[----:B------:R-:W-:-:S05]  /*6fe0*/  CS2R R18, SRZ ;  /* 0x0000000000127805 */ /* 0x000fca000001ff00 */
[----:B0-----:R-:W-:Y:S01]  /*6ff0*/  STG.E.128 desc[UR36][R2.64], R16 ;  /* 0x0000001002007986 */ /* 0x001fe2000c101d24 */
[----:B------:R-:W-:Y:S05]  /*7000*/  EXIT ;  /* 0x000000000000794d */ /* 0x000fea0003800000 */
.L_x_28158:
        /* <DEDUP_REMOVED lines=21> */
.L_x_28163:
[----:B------:R-:W-:Y:S05]  /*7160*/  BSYNC B0 ;  /* 0x0000000000007941 */ /* 0x000fea0003800000 */
.L_x_28162:
[----:B------:R-:W-:-:S05]  /*7170*/  LOP3.LUT R5, R0, R5, RZ, 0xfc, !PT ;  /* 0x0000000500057212 */ /* 0x000fca00078efcff */
[----:B------:R-:W-:Y:S01]  /*7180*/  STG.E.U8 desc[UR36][R2.64], R5 ;  /* 0x0000000502007986 */ /* 0x000fe2000c101124 */
[----:B------:R-:W-:Y:S05]  /*7190*/  EXIT ;  /* 0x000000000000794d */ /* 0x000fea0003800000 */
.L_x_28161:
        /* <DEDUP_REMOVED lines=13> */
.L_x_28165:
[----:B------:R-:W-:Y:S01]  /*7270*/  IMAD.MOV.U32 R0, RZ, RZ, 0x7f ;  /* 0x0000007fff007424 */ /* 0x000fe200078e00ff */
[----:B------:R-:W-:-:S04]  /*7280*/  ISETP.GT.U32.AND P0, PT, R4, 0x7f800000, PT ;  /* 0x7f8000000400780c */ /* 0x000fc80003f04070 */
[----:B------:R-:W-:-:S09]  /*7290*/  SEL R0, R0, 0x7c, P0 ;  /* 0x0000007c00007807 */ /* 0x000fd20000000000 */
.L_x_28166:
[----:B------:R-:W-:Y:S05]  /*72a0*/  BSYNC B0 ;  /* 0x0000000000007941 */ /* 0x000fea0003800000 */
.L_x_28164:
[----:B------:R-:W-:-:S04]  /*72b0*/  LOP3.LUT R4, R5, 0x80000000, RZ, 0xc0, !PT ;  /* 0x8000000005047812 */ /* 0x000fc800078ec0ff */
[----:B------:R-:W-:-:S04]  /*72c0*/  SHF.R.U32.HI R5, RZ, 0x18, R4 ;  /* 0x00000018ff057819 */ /* 0x000fc80000011604 */
[----:B------:R-:W-:-:S05]  /*72d0*/  LOP3.LUT R5, R0, R5, RZ, 0xfc, !PT ;  /* 0x0000000500057212 */ /* 0x000fca00078efcff */
[----:B------:R-:W-:Y:S01]  /*72e0*/  STG.E.U8 desc[UR36][R2.64], R5 ;  /* 0x0000000502007986 */ /* 0x000fe2000c101124 */
[----:B------:R-:W-:Y:S05]  /*72f0*/  EXIT ;  /* 0x000000000000794d */ /* 0x000fea0003800000 */
.L_x_28160:
[----:B------:R-:W0:Y:S02]  /*7300*/  I2F.S16 R0, R16 ;  /* 0x0000001000007306 */ /* 0x000e240000101400 */
[----:B0-----:R-:W-:-:S05]  /*7310*/  F2FP.BF16.F32.PACK_AB R0, RZ, R0 ;  /* 0x00000000ff00723e */ /* 0x001fca00000010ff */
[----:B------:R-:W-:Y:S01]  /*7320*/  STG.E.U16 desc[UR36][R2.64], R0 ;  /* 0x0000000002007986 */ /* 0x000fe2000c101524 */
[----:B------:R-:W-:Y:S05]  /*7330*/  EXIT ;  /* 0x000000000000794d */ /* 0x000fea0003800000 */
.L_x_28157:
        /* <DEDUP_REMOVED lines=10> */
.L_x_28169:
        /* <DEDUP_REMOVED lines=17> */
.L_x_28172:
[----:B------:R-:W-:-:S04]  /*74f0*/  LOP3.LUT R0, R7, 0x80000000, RZ, 0xc0, !PT ;  /* 0x8000000007007812 */ /* 0x000fc800078ec0ff */
[----:B------:R-:W-:-:S04]  /*7500*/  SHF.R.U32.HI R5, RZ, 0x18, R0 ;  /* 0x00000018ff057819 */ /* 0x000fc80000011600 */
[----:B------:R-:W-:-:S04]  /*7510*/  LOP3.LUT R4, R4, R5, RZ, 0xfc, !PT ;  /* 0x0000000504047212 */ /* 0x000fc800078efcff */
[----:B------:R-:W-:-:S07]  /*7520*/  PRMT R0, R4, 0x7610, R0 ;  /* 0x0000761004007816 */ /* 0x000fce0000000000 */
.L_x_28171:
[----:B------:R-:W-:Y:S05]  /*7530*/  BSYNC B0 ;  /* 0x0000000000007941 */ /* 0x000fea0003800000 */
.L_x_28170:
[----:B------:R-:W-:Y:S01]  /*7540*/  STG.E.U8 desc[UR36][R2.64], R0 ;  /* 0x0000000002007986 */ /* 0x000fe2000c101124 */
[----:B------:R-:W-:Y:S05]  /*7550*/  EXIT ;  /* 0x000000000000794d */ /* 0x000fea0003800000 */
.L_x_28168:
        /* <DEDUP_REMOVED lines=17> */
.L_x_28175:
[----:B------:R-:W-:-:S04]  /*7670*/  LOP3.LUT R0, R7, 0x80000000, RZ, 0xc0, !PT ;  /* 0x8000000007007812 */ /* 0x000fc800078ec0ff */
[----:B------:R-:W-:-:S04]  /*7680*/  SHF.R.U32.HI R5, RZ, 0x18, R0 ;  /* 0x00000018ff057819 */ /* 0x000fc80000011600 */
[----:B------:R-:W-:-:S04]  /*7690*/  LOP3.LUT R4, R4, R5, RZ, 0xfc, !PT ;  /* 0x0000000504047212 */ /* 0x000fc800078efcff */
[----:B------:R-:W-:-:S07]  /*76a0*/  PRMT R0, R4, 0x7610, R0 ;  /* 0x0000761004007816 */ /* 0x000fce0000000000 */
.L_x_28174:
[----:B------:R-:W-:Y:S05]  /*76b0*/  BSYNC B0 ;  /* 0x0000000000007941 */ /* 0x000fea0003800000 */
.L_x_28173:
[----:B------:R-:W-:Y:S01]  /*76c0*/  STG.E.U8 desc[UR36][R2.64], R0 ;  /* 0x0000000002007986 */ /* 0x000fe2000c101124 */
[----:B------:R-:W-:Y:S05]  /*76d0*/  EXIT ;  /* 0x000000000000794d */ /* 0x000fea0003800000 */
.L_x_28167:
        /* <DEDUP_REMOVED lines=22> */
.L_x_28150:
        /* <DEDUP_REMOVED lines=16> */
.L_x_28178:
[----:B------:R-:W-:Y:S05]  /*7940*/  EXIT ;  /* 0x000000000000794d */ /* 0x000fea0003800000 */
.L_x_28177:
[----:B------:R-:W-:-:S05]  /*7950*/  IMAD.MOV.U32 R17, RZ, RZ, RZ ;  /* 0x000000ffff117224 */ /* 0x000fca00078e00ff */
[----:B------:R-:W-:Y:S01]  /*7960*/  STG.E.64 desc[UR36][R2.64], R16 ;  /* 0x0000001002007986 */ /* 0x000fe2000c101b24 */
[----:B------:R-:W-:Y:S05]  /*7970*/  EXIT ;  /* 0x000000000000794d */ /* 0x000fea0003800000 */
.L_x_28176:
[----:B------:R-:W-:Y:S01]  /*7980*/  STG.E desc[UR36][R2.64], R16 ;  /* 0x0000001002007986 */ /* 0x000fe2000c101924 */
[----:B------:R-:W-:Y:S05]  /*7990*/  EXIT ;  /* 0x000000000000794d */ /* 0x000fea0003800000 */
.L_x_28179:
        /* <DEDUP_REMOVED lines=14> */
.L_x_44016:


//--------------------- .text._ZN2at6native18elementwise_kernelILi128ELi4EZNS0_22gpu_kernel_impl_nocastINS0_13AUnaryFunctorIhhbZZZNS0_22logical_or_kernel_cudaERNS_14TensorIteratorEENKUlvE0_clEvENKUlvE_clEvEUlhhE_EEEEvRNS_18TensorIteratorBaseERKT_EUliE_EEviT1_ --------------------------
	.section	.text._ZN2at6native18elementwise_kernelILi128ELi4EZNS0_22gpu_kernel_impl_nocastINS0_13AUnaryFunctorIhhbZZZNS0_22logical_or_kernel_cudaERNS_14TensorIteratorEENKUlvE0_clEvENKUlvE_clEvEUlhhE_EEEEvRNS_18TensorIteratorBaseERKT_EUliE_EEviT1_,"ax",@progbits
	.align	128
        .global         _ZN2at6native18elementwise_kernelILi128ELi4EZNS0_22gpu_kernel_impl_nocastINS0_13AUnaryFunctorIhhbZZZNS0_22logical_or_kernel_cudaERNS_14TensorIteratorEENKUlvE0_clEvENKUlvE_clEvEUlhhE_EEEEvRNS_18TensorIteratorBaseERKT_EUliE_EEviT1_
        .type           _ZN2at6native18elementwise_kernelILi128ELi4EZNS0_22gpu_kernel_impl_nocastINS0_13AUnaryFunctorIhhbZZZNS0_22logical_or_kernel_cudaERNS_14TensorIteratorEENKUlvE0_clEvENKUlvE_clEvEUlhhE_EEEEvRNS_18TensorIteratorBaseERKT_EUliE_EEviT1_,@function
        .size           _ZN2at6native18elementwise_kernelILi128ELi4EZNS0_22gpu_kernel_impl_nocastINS0_13AUnaryFunctorIhhbZZZNS0_22logical_or_kernel_cudaERNS_14TensorIteratorEENKUlvE0_clEvENKUlvE_clEvEUlhhE_EEEEvRNS_18TensorIteratorBaseERKT_EUliE_EEviT1_,(.L_x_44017 - _ZN2at6native18elementwise_kernelILi128ELi4EZNS0_22gpu_kernel_impl_nocastINS0_13AUnaryFunctorIhhbZZZNS0_22logical_or_kernel_cudaERNS_14TensorIteratorEENKUlvE0_clEvENKUlvE_clEvEUlhhE_EEEEvRNS_18TensorIteratorBaseERKT_EUliE_EEviT1_)
        .other          _ZN2at6native18elementwise_kernelILi128ELi4EZNS0_22gpu_kernel_impl_nocastINS0_13AUnaryFunctorIhhbZZZNS0_22logical_or_kernel_cudaERNS_14TensorIteratorEENKUlvE0_clEvENKUlvE_clEvEUlhhE_EEEEvRNS_18TensorIteratorBaseERKT_EUliE_EEviT1_,@"STO_CUDA_ENTRY STV_DEFAULT"
_ZN2at6native18elementwise_kernelILi128ELi4EZNS0_22gpu_kernel_impl_nocastINS0_13AUnaryFunctorIhhbZZZNS0_22logical_or_kernel_cudaERNS_14TensorIteratorEENKUlvE0_clEvENKUlvE_clEvEUlhhE_EEEEvRNS_18TensorIteratorBaseERKT_EUliE_EEviT1_:
.text._ZN2at6native18elementwise_kernelILi128ELi4EZNS0_22gpu_kernel_impl_nocastINS0_13AUnaryFunctorIhhbZZZNS0_22logical_or_kernel_cudaERNS_14TensorIteratorEENKUlvE0_clEvENKUlvE_clEvEUlhhE_EEEEvRNS_18TensorIteratorBaseERKT_EUliE_EEviT1_:
        /* <DEDUP_REMOVED lines=313> */
.L_x_28182:
        /* <DEDUP_REMOVED lines=11> */
.L_x_28181:
[----:B------:R-:W-:Y:S05]  /*1440*/  BSYNC B0 ;  /* 0x0000000000007941 */ /* 0x000fea0003800000 */
.L_x_28180:
        /* <DEDUP_REMOVED lines=305> */
.L_x_28185:
        /* <DEDUP_REMOVED lines=315> */
.L_x_28186:
        /* <DEDUP_REMOVED lines=11> */
.L_x_28184:
[----:B------:R-:W-:Y:S05]  /*3bc0*/  BSYNC B0 ;  /* 0x0000000000007941 */ /* 0x000fea0003800000 */
.L_x_28183:
        /* <DEDUP_REMOVED lines=304> */
.L_x_28187:
        /* <DEDUP_REMOVED lines=11> */
.L_x_28188:
        /* <DEDUP_REMOVED lines=16> */
.L_x_44017:


//--------------------- .text._ZN2at6native27unrolled_elementwise_kernelINS0_13AUnaryFunctorIhhbZZZNS0_22logical_or_kernel_cudaERNS_14TensorIteratorEENKUlvE0_clEvENKUlvE_clEvEUlhhE_EESt5arrayIPcLm2EELi4E23TrivialOffsetCalculatorILi1EjESD_NS0_6memory15LoadWithoutCastENSE_16StoreWithoutCastEEEviT_T0_T2_T3_T4_T5_ --------------------------
	.section	.text._ZN2at6native27unrolled_elementwise_kernelINS0_13AUnaryFunctorIhhbZZZNS0_22logical_or_kernel_cudaERNS_14TensorIteratorEENKUlvE0_clEvENKUlvE_clEvEUlhhE_EESt5arrayIPcLm2EELi4E23TrivialOffsetCalculatorILi1EjESD_NS0_6memory15LoadWithoutCastENSE_16StoreWithoutCastEEEviT_T0_T2_T3_T4_T5_,"ax",@progbits
	.align	128
        .global         _ZN2at6native27unrolled_elementwise_kernelINS0_13AUnaryFunctorIhhbZZZNS0_22logical_or_kernel_cudaERNS_14TensorIteratorEENKUlvE0_clEvENKUlvE_clEvEUlhhE_EESt5arrayIPcLm2EELi4E23TrivialOffsetCalculatorILi1EjESD_NS0_6memory15LoadWithoutCastENSE_16StoreWithoutCastEEEviT_T0_T2_T3_T4_T5_
        .type           _ZN2at6native27unrolled_elementwise_kernelINS0_13AUnaryFunctorIhhbZZZNS0_22logical_or_kernel_cudaERNS_14TensorIteratorEENKUlvE0_clEvENKUlvE_clEvEUlhhE_EESt5arrayIPcLm2EELi4E23TrivialOffsetCalculatorILi1EjESD_NS0_6memory15LoadWithoutCastENSE_16StoreWithoutCastEEEviT_T0_T2_T3_T4_T5_,@function
        .size           _ZN2at6native27unrolled_elementwise_kernelINS0_13AUnaryFunctorIhhbZZZNS0_22logical_or_kernel_cudaERNS_14TensorIteratorEENKUlvE0_clEvENKUlvE_clEvEUlhhE_EESt5arrayIPcLm2EELi4E23TrivialOffsetCalculatorILi1EjESD_NS0_6memory15LoadWithoutCastENSE_16StoreWithoutCastEEEviT_T0_T2_T3_T4_T5_,(.L_x_44018 - _ZN2at6native27unrolled_elementwise_kernelINS0_13AUnaryFunctorIhhbZZZNS0_22logical_or_kernel_cudaERNS_14TensorIteratorEENKUlvE0_clEvENKUlvE_clEvEUlhhE_EESt5arrayIPcLm2EELi4E23TrivialOffsetCalculatorILi1EjESD_NS0_6memory15LoadWithoutCastENSE_16StoreWithoutCastEEEviT_T0_T2_T3_T4_T5_)
        .other          _ZN2at6native27unrolled_elementwise_kernelINS0_13AUnaryFunctorIhhbZZZNS0_22logical_or_kernel_cudaERNS_14TensorIteratorEENKUlvE0_clEvENKUlvE_clEvEUlhhE_EESt5arrayIPcLm2EELi4E23TrivialOffsetCalculatorILi1EjESD_NS0_6memory15LoadWithoutCastENSE_16StoreWithoutCastEEEviT_T0_T2_T3_T4_T5_,@"STO_CUDA_ENTRY STV_DEFAULT"
_ZN2at6native27unrolled_elementwise_kernelINS0_13AUnaryFunctorIhhbZZZNS0_22logical_or_kernel_cudaERNS_14TensorIteratorEENKUlvE0_clEvENKUlvE_clEvEUlhhE_EESt5arrayIPcLm2EELi4E23TrivialOffsetCalculatorILi1EjESD_NS0_6memory15LoadWithoutCastENSE_16StoreWithoutCastEEEviT_T0_T2_T3_T4_T5_:
.text._ZN2at6native27unrolled_elementwise_kernelINS0_13AUnaryFunctorIhhbZZZNS0_22logical_or_kernel_cudaERNS_14TensorIteratorEENKUlvE0_clEvENKUlvE_clEvEUlhhE_EESt5arrayIPcLm2EELi4E23TrivialOffsetCalculatorILi1EjESD_NS0_6memory15LoadWithoutCastENSE_16StoreWithoutCastEEEviT_T0_T2_T3_T4_T5_:
        /* <DEDUP_REMOVED lines=68> */
.L_x_28190:
[----:B------:R-:W-:Y:S05]  /*0440*/  BSYNC B0 ;  /* 0x0000000000007941 */ /* 0x000fea0003800000 */
.L_x_28189:
        /* <DEDUP_REMOVED lines=11> */
.L_x_28191:
        /* <DEDUP_REMOVED lines=16> */
.L_x_44018:


//--------------------- .text._ZN2at6native29vectorized_elementwise_kernelILi2ENS0_13AUnaryFunctorIhhbZZZNS0_22logical_or_kernel_cudaERNS_14TensorIteratorEENKUlvE0_clEvENKUlvE_clEvEUlhhE_EESt5arrayIPcLm2EEEEviT0_T1_ --------------------------
	.section	.text._ZN2at6native29vectorized_elementwise_kernelILi2ENS0_13AUnaryFunctorIhhbZZZNS0_22logical_or_kernel_cudaERNS_14TensorIteratorEENKUlvE0_clEvENKUlvE_clEvEUlhhE_EESt5arrayIPcLm2EEEEviT0_T1_,"ax",@progbits
	.align	128
        .global         _ZN2at6native29vectorized_elementwise_kernelILi2ENS0_13AUnaryFunctorIhhbZZZNS0_22logical_or_kernel_cudaERNS_14TensorIteratorEENKUlvE0_clEvENKUlvE_clEvEUlhhE_EESt5arrayIPcLm2EEEEviT0_T1_
        .type           _ZN2at6native29vectorized_elementwise_kernelILi2ENS0_13AUnaryFunctorIhhbZZZNS0_22logical_or_kernel_cudaERNS_14TensorIteratorEENKUlvE0_clEvENKUlvE_clEvEUlhhE_EESt5arrayIPcLm2EEEEviT0_T1_,@function
        .size           _ZN2at6native29vectorized_elementwise_kernelILi2ENS0_13AUnaryFunctorIhhbZZZNS0_22logical_or_kernel_cudaERNS_14TensorIteratorEENKUlvE0_clEvENKUlvE_clEvEUlhhE_EESt5arrayIPcLm2EEEEviT0_T1_,(.L_x_44019 - _ZN2at6native29vectorized_elementwise_kernelILi2ENS0_13AUnaryFunctorIhhbZZZNS0_22logical_or_kernel_cudaERNS_14TensorIteratorEENKUlvE0_clEvENKUlvE_clEvEUlhhE_EESt5arrayIPcLm2EEEEviT0_T1_)
        .other          _ZN2at6native29vectorized_elementwise_kernelILi2ENS0_13AUnaryFunctorIhhbZZZNS0_22logical_or_kernel_cudaERNS_14TensorIteratorEENKUlvE0_clEvENKUlvE_clEvEUlhhE_EESt5arrayIPcLm2EEEEviT0_T1_,@"STO_CUDA_ENTRY STV_DEFAULT"
_ZN2at6native29vectorized_elementwise_kernelILi2ENS0_13AUnaryFunctorIhhbZZZNS0_22logical_or_kernel_cudaERNS_14TensorIteratorEENKUlvE0_clEvENKUlvE_clEvEUlhhE_EESt5arrayIPcLm2EEEEviT0_T1_:
.text._ZN2at6native29vectorized_elementwise_kernelILi2ENS0_13AUnaryFunctorIhhbZZZNS0_22logical_or_kernel_cudaERNS_14TensorIteratorEENKUlvE0_clEvENKUlvE_clEvEUlhhE_EESt5arrayIPcLm2EEEEviT0_T1_:
        /* <DEDUP_REMOVED lines=59> */
.L_x_28192:
        /* <DEDUP_REMOVED lines=106> */
.L_x_28195:
        /* <DEDUP_REMOVED lines=8> */
.L_x_28196:
        /* <DEDUP_REMOVED lines=8> */
.L_x_28197:
        /* <DEDUP_REMOVED lines=9> */
.L_x_28198:
[----:B------:R-:W-:Y:S05]  /*0be0*/  BSYNC B1 ;  /* 0x0000000000017941 */ /* 0x000fea0003800000 */
.L_x_28194:
[----:B------:R-:W-:-:S13]  /*0bf0*/  ISETP.GE.AND P0, PT, R21, R0, PT ;  /* 0x000000001500720c */ /* 0x000fda0003f06270 */
[----:B------:R-:W3:Y:S01]  /*0c00*/  @!P0 LDC.64 R4, c[0x0][0x218] ;  /* 0x00008600ff048b82 */ /* 0x000ee20000000a00 */
[C---:B012---:R-:W-:Y:S02]  /*0c10*/  @!P0 VIADD R3, R21.reuse, UR4 ;  /* 0x0000000415038c36 */ /* 0x047fe40008000000 */
[----:B------:R-:W-:-:S03]  /*0c20*/  @!P0 VIADD R21, R21, 0x80 ;  /* 0x0000008015158836 */ /* 0x000fc60000000000 */
[----:B---3--:R-:W-:-:S05]  /*0c30*/  @!P0 IADD3 R2, P1, R3, R4, RZ ;  /* 0x0000000403028210 */ /* 0x008fca0007f3e0ff */
[----:B------:R-:W-:-:S05]  /*0c40*/  @!P0 IMAD.X R3, RZ, RZ, R5, P1 ;  /* 0x000000ffff038224 */ /* 0x000fca00008e0605 */
[----:B------:R2:W-:Y:S03]  /*0c50*/  @!P0 STG.E.U8 desc[UR8][R2.64], R15 ;  /* 0x0000000f02008986 */ /* 0x0005e6000c101108 */
.L_x_28199:
[----:B------:R-:W-:Y:S05]  /*0c60*/  BSYNC B0 ;  /* 0x0000000000007941 */ /* 0x000fea0003800000 */
.L_x_28193:
        /* <DEDUP_REMOVED lines=11> */
.L_x_28200:
        /* <DEDUP_REMOVED lines=14> */
.L_x_44019:


//--------------------- .text._ZN2at6native29vectorized_elementwise_kernelILi4ENS0_13AUnaryFunctorIhhbZZZNS0_22logical_or_kernel_cudaERNS_14TensorIteratorEENKUlvE0_clEvENKUlvE_clEvEUlhhE_EESt5arrayIPcLm2EEEEviT0_T1_ --------------------------
	.section	.text._ZN2at6native29vectorized_elementwise_kernelILi4ENS0_13AUnaryFunctorIhhbZZZNS0_22logical_or_kernel_cudaERNS_14TensorIteratorEENKUlvE0_clEvENKUlvE_clEvEUlhhE_EESt5arrayIPcLm2EEEEviT0_T1_,"ax",@progbits
	.align	128
        .global         _ZN2at6native29vectorized_elementwise_kernelILi4ENS0_13AUnaryFunctorIhhbZZZNS0_22logical_or_kernel_cudaERNS_14TensorIteratorEENKUlvE0_clEvENKUlvE_clEvEUlhhE_EESt5arrayIPcLm2EEEEviT0_T1_
        .type           _ZN2at6native29vectorized_elementwise_kernelILi4ENS0_13AUnaryFunctorIhhbZZZNS0_22logical_or_kernel_cudaERNS_14TensorIteratorEENKUlvE0_clEvENKUlvE_clEvEUlhhE_EESt5arrayIPcLm2EEEEviT0_T1_,@function
        .size           _ZN2at6native29vectorized_elementwise_kernelILi4ENS0_13AUnaryFunctorIhhbZZZNS0_22logical_or_kernel_cudaERNS_14TensorIteratorEENKUlvE0_clEvENKUlvE_clEvEUlhhE_EESt5arrayIPcLm2EEEEviT0_T1_,(.L_x_44020 - _ZN2at6native29vectorized_elementwise_kernelILi4ENS0_13AUnaryFunctorIhhbZZZNS0_22logical_or_kernel_cudaERNS_14TensorIteratorEENKUlvE0_clEvENKUlvE_clEvEUlhhE_EESt5arrayIPcLm2EEEEviT0_T1_)
        .other          _ZN2at6native29vectorized_elementwise_kernelILi4ENS0_13AUnaryFunctorIhhbZZZNS0_22logical_or_kernel_cudaERNS_14TensorIteratorEENKUlvE0_clEvENKUlvE_clEvEUlhhE_EESt5arrayIPcLm2EEEEviT0_T1_,@"STO_CUDA_ENTRY STV_DEFAULT"
_ZN2at6native29vectorized_elementwise_kernelILi4ENS0_13AUnaryFunctorIhhbZZZNS0_22logical_or_kernel_cudaERNS_14TensorIteratorEENKUlvE0_clEvENKUlvE_clEvEUlhhE_EESt5arrayIPcLm2EEEEviT0_T1_:
.text._ZN2at6native29vectorized_elementwise_kernelILi4ENS0_13AUnaryFunctorIhhbZZZNS0_22logical_or_kernel_cudaERNS_14TensorIteratorEENKUlvE0_clEvENKUlvE_clEvEUlhhE_EESt5arrayIPcLm2EEEEviT0_T1_:
        /* <DEDUP_REMOVED lines=57> */
.L_x_28201:
        /* <DEDUP_REMOVED lines=106> */
.L_x_28204:
        /* <DEDUP_REMOVED lines=8> */
.L_x_28205:
        /* <DEDUP_REMOVED lines=8> */
.L_x_28206:
        /* <DEDUP_REMOVED lines=9> */
.L_x_28207:
[----:B------:R-:W-:Y:S05]  /*0bc0*/  BSYNC B1 ;  /* 0x0000000000017941 */ /* 0x000fea0003800000 */
.L_x_28203:
[----:B------:R-:W-:-:S13]  /*0bd0*/  ISETP.GE.AND P0, PT, R21, R0, PT ;  /* 0x000000001500720c */ /* 0x000fda0003f06270 */
[----:B------:R-:W3:Y:S01]  /*0be0*/  @!P0 LDC.64 R4, c[0x0][0x218] ;  /* 0x00008600ff048b82 */ /* 0x000ee20000000a00 */
[C---:B012---:R-:W-:Y:S02]  /*0bf0*/  @!P0 VIADD R3, R21.reuse, UR4 ;  /* 0x0000000415038c36 */ /* 0x047fe40008000000 */
[----:B------:R-:W-:-:S03]  /*0c00*/  @!P0 VIADD R21, R21, 0x80 ;  /* 0x0000008015158836 */ /* 0x000fc60000000000 */
[----:B---3--:R-:W-:-:S05]  /*0c10*/  @!P0 IADD3 R2, P1, R3, R4, RZ ;  /* 0x0000000403028210 */ /* 0x008fca0007f3e0ff */
[----:B------:R-:W-:-:S05]  /*0c20*/  @!P0 IMAD.X R3, RZ, RZ, R5, P1 ;  /* 0x000000ffff038224 */ /* 0x000fca00008e0605 */
[----:B------:R2:W-:Y:S03]  /*0c30*/  @!P0 STG.E.U8 desc[UR8][R2.64], R15 ;  /* 0x0000000f02008986 */ /* 0x0005e6000c101108 */
.L_x_28208:
[----:B------:R-:W-:Y:S05]  /*0c40*/  BSYNC B0 ;  /* 0x0000000000007941 */ /* 0x000fea0003800000 */
.L_x_28202:
        /* <DEDUP_REMOVED lines=11> */
.L_x_28209:
        /* <DEDUP_REMOVED lines=16> */
.L_x_44020:


//--------------------- .text._ZN2at6native29vectorized_elementwise_kernelILi8ENS0_13AUnaryFunctorIhhbZZZNS0_22logical_or_kernel_cudaERNS_14TensorIteratorEENKUlvE0_clEvENKUlvE_clEvEUlhhE_EESt5arrayIPcLm2EEEEviT0_T1_ --------------------------
	.section	.text._ZN2at6native29vectorized_elementwise_kernelILi8ENS0_13AUnaryFunctorIhhbZZZNS0_22logical_or_kernel_cudaERNS_14TensorIteratorEENKUlvE0_clEvENKUlvE_clEvEUlhhE_EESt5arrayIPcLm2EEEEviT0_T1_,"ax",@progbits
	.align	128
        .global         _ZN2at6native29vectorized_elementwise_kernelILi8ENS0_13AUnaryFunctorIhhbZZZNS0_22logical_or_kernel_cudaERNS_14TensorIteratorEENKUlvE0_clEvENKUlvE_clEvEUlhhE_EESt5arrayIPcLm2EEEEviT0_T1_
        .type           _ZN2at6native29vectorized_elementwise_kernelILi8ENS0_13AUnaryFunctorIhhbZZZNS0_22logical_or_kernel_cudaERNS_14TensorIteratorEENKUlvE0_clEvENKUlvE_clEvEUlhhE_EESt5arrayIPcLm2EEEEviT0_T1_,@function
        .size           _ZN2at6native29vectorized_elementwise_kernelILi8ENS0_13AUnaryFunctorIhhbZZZNS0_22logical_or_kernel_cudaERNS_14TensorIteratorEENKUlvE0_clEvENKUlvE_clEvEUlhhE_EESt5arrayIPcLm2EEEEviT0_T1_,(.L_x_44021 - _ZN2at6native29vectorized_elementwise_kernelILi8ENS0_13AUnaryFunctorIhhbZZZNS0_22logical_or_kernel_cudaERNS_14TensorIteratorEENKUlvE0_clEvENKUlvE_clEvEUlhhE_EESt5arrayIPcLm2EEEEviT0_T1_)
        .other          _ZN2at6native29vectorized_elementwise_kernelILi8ENS0_13AUnaryFunctorIhhbZZZNS0_22logical_or_kernel_cudaERNS_14TensorIteratorEENKUlvE0_clEvENKUlvE_clEvEUlhhE_EESt5arrayIPcLm2EEEEviT0_T1_,@"STO_CUDA_ENTRY STV_DEFAULT"
_ZN2at6native29vectorized_elementwise_kernelILi8ENS0_13AUnaryFunctorIhhbZZZNS0_22logical_or_kernel_cudaERNS_14TensorIteratorEENKUlvE0_clEvENKUlvE_clEvEUlhhE_EESt5arrayIPcLm2EEEEviT0_T1_:
.text._ZN2at6native29vectorized_elementwise_kernelILi8ENS0_13AUnaryFunctorIhhbZZZNS0_22logical_or_kernel_cudaERNS_14TensorIteratorEENKUlvE0_clEvENKUlvE_clEvEUlhhE_EESt5arrayIPcLm2EEEEviT0_T1_:
        /* <DEDUP_REMOVED lines=62> */
.L_x_28210:
        /* <DEDUP_REMOVED lines=106> */
.L_x_28213:
        /* <DEDUP_REMOVED lines=8> */
.L_x_28214:
        /* <DEDUP_REMOVED lines=8> */
.L_x_28215:
        /* <DEDUP_REMOVED lines=9> */
.L_x_28216:
[----:B------:R-:W-:Y:S05]  /*0c10*/  BSYNC B1 ;  /* 0x0000000000017941 */ /* 0x000fea0003800000 */
.L_x_28212:
[----:B------:R-:W-:-:S13]  /*0c20*/  ISETP.GE.AND P0, PT, R21, R0, PT ;  /* 0x000000001500720c */ /* 0x000fda0003f06270 */
[----:B------:R-:W3:Y:S01]  /*0c30*/  @!P0 LDC.64 R4, c[0x0][0x218] ;  /* 0x00008600ff048b82 */ /* 0x000ee20000000a00 */
[C---:B012---:R-:W-:Y:S02]  /*0c40*/  @!P0 VIADD R3, R21.reuse, UR4 ;  /* 0x0000000415038c36 */ /* 0x047fe40008000000 */
[----:B------:R-:W-:-:S03]  /*0c50*/  @!P0 VIADD R21, R21, 0x80 ;  /* 0x0000008015158836 */ /* 0x000fc60000000000 */
[----:B---3--:R-:W-:-:S05]  /*0c60*/  @!P0 IADD3 R2, P1, R3, R4, RZ ;  /* 0x0000000403028210 */ /* 0x008fca0007f3e0ff */
[----:B------:R-:W-:-:S05]  /*0c70*/  @!P0 IMAD.X R3, RZ, RZ, R5, P1 ;  /* 0x000000ffff038224 */ /* 0x000fca00008e0605 */
[----:B------:R2:W-:Y:S03]  /*0c80*/  @!P0 STG.E.U8 desc[UR8][R2.64], R15 ;  /* 0x0000000f02008986 */ /* 0x0005e6000c101108 */
.L_x_28217:
[----:B------:R-:W-:Y:S05]  /*0c90*/  BSYNC B0 ;  /* 0x0000000000007941 */ /* 0x000fea0003800000 */
.L_x_28211:
        /* <DEDUP_REMOVED lines=11> */
.L_x_28218:
        /* <DEDUP_REMOVED lines=11> */
.L_x_44021:


//--------------------- .text._ZN2at6native18elementwise_kernelILi128ELi4EZNS0_15gpu_kernel_implINS0_13BinaryFunctorIhhbZZZNS0_22logical_or_kernel_cudaERNS_14TensorIteratorEENKUlvE0_clEvENKUlvE_clEvEUlhhE_EEEEvRNS_18TensorIteratorBaseERKT_EUliE_EEviT1_ --------------------------
	.section	.text._ZN2at6native18elementwise_kernelILi128ELi4EZNS0_15gpu_kernel_implINS0_13BinaryFunctorIhhbZZZNS0_22logical_or_kernel_cudaERNS_14TensorIteratorEENKUlvE0_clEvENKUlvE_clEvEUlhhE_EEEEvRNS_18TensorIteratorBaseERKT_EUliE_EEviT1_,"ax",@progbits
	.align	128
        .global         _ZN2at6native18elementwise_kernelILi128ELi4EZNS0_15gpu_kernel_implINS0_13BinaryFunctorIhhbZZZNS0_22logical_or_kernel_cudaERNS_14TensorIteratorEENKUlvE0_clEvENKUlvE_clEvEUlhhE_EEEEvRNS_18TensorIteratorBaseERKT_EUliE_EEviT1_
        .type           _ZN2at6native18elementwise_kernelILi128ELi4EZNS0_15gpu_kernel_implINS0_13BinaryFunctorIhhbZZZNS0_22logical_or_kernel_cudaERNS_14TensorIteratorEENKUlvE0_clEvENKUlvE_clEvEUlhhE_EEEEvRNS_18TensorIteratorBaseERKT_EUliE_EEviT1_,@function
        .size           _ZN2at6native18elementwise_kernelILi128ELi4EZNS0_15gpu_kernel_implINS0_13BinaryFunctorIhhbZZZNS0_22logical_or_kernel_cudaERNS_14TensorIteratorEENKUlvE0_clEvENKUlvE_clEvEUlhhE_EEEEvRNS_18TensorIteratorBaseERKT_EUliE_EEviT1_,(.L_x_44022 - _ZN2at6native18elementwise_kernelILi128ELi4EZNS0_15gpu_kernel_implINS0_13BinaryFunctorIhhbZZZNS0_22logical_or_kernel_cudaERNS_14TensorIteratorEENKUlvE0_clEvENKUlvE_clEvEUlhhE_EEEEvRNS_18TensorIteratorBaseERKT_EUliE_EEviT1_)
        .other          _ZN2at6native18elementwise_kernelILi128ELi4EZNS0_15gpu_kernel_implINS0_13BinaryFunctorIhhbZZZNS0_22logical_or_kernel_cudaERNS_14TensorIteratorEENKUlvE0_clEvENKUlvE_clEvEUlhhE_EEEEvRNS_18TensorIteratorBaseERKT_EUliE_EEviT1_,@"STO_CUDA_ENTRY STV_DEFAULT"
_ZN2at6native18elementwise_kernelILi128ELi4EZNS0_15gpu_kernel_implINS0_13BinaryFunctorIhhbZZZNS0_22logical_or_kernel_cudaERNS_14TensorIteratorEENKUlvE0_clEvENKUlvE_clEvEUlhhE_EEEEvRNS_18TensorIteratorBaseERKT_EUliE_EEviT1_:
.text._ZN2at6native18elementwise_kernelILi128ELi4EZNS0_15gpu_kernel_implINS0_13BinaryFunctorIhhbZZZNS0_22logical_or_kernel_cudaERNS_14TensorIteratorEENKUlvE0_clEvENKUlvE_clEvEUlhhE_EEEEvRNS_18TensorIteratorBaseERKT_EUliE_EEviT1_:
        /* <DEDUP_REMOVED lines=365> */
.L_x_28221:
        /* <DEDUP_REMOVED lines=20> */
.L_x_28225:
[----:B------:R0:W5:Y:S01]  /*1810*/  LDG.E.U8 R19, desc[UR36][R4.64] ;  /* 0x0000002404137981 */ /* 0x000162000c1e1100 */
[----:B------:R-:W-:Y:S05]  /*1820*/  BRA `(.L_x_28227) ;  /* 0x0000000c00647947 */ /* 0x000fea0003800000 */
.L_x_28224:
        /* <DEDUP_REMOVED lines=8> */
.L_x_28229:
[----:B------:R3:W5:Y:S01]  /*18b0*/  LDG.E.U8 R19, desc[UR36][R4.64] ;  /* 0x0000002404137981 */ /* 0x000762000c1e1100 */
[----:B------:R-:W-:Y:S05]  /*18c0*/  BRA `(.L_x_28227) ;  /* 0x0000000c003c7947 */ /* 0x000fea0003800000 */
.L_x_28228:
[----:B------:R0:W5:Y:S01]  /*18d0*/  LDG.E.U16 R19, desc[UR36][R4.64] ;  /* 0x0000002404137981 */ /* 0x000162000c1e1500 */
[----:B------:R-:W-:Y:S05]  /*18e0*/  BRA `(.L_x_28227) ;  /* 0x0000000c00347947 */ /* 0x000fea0003800000 */
.L_x_28223:
        /* <DEDUP_REMOVED lines=10> */
.L_x_28231:
[----:B------:R-:W2:Y:S02]  /*1990*/  LDG.E.U16 R2, desc[UR36][R4.64] ;  /* 0x0000002404027981 */ /* 0x000ea4000c1e1500 */
[----:B--2---:R-:W-:-:S06]  /*19a0*/  HADD2.F32 R2, -RZ, R2.H0_H0 ;  /* 0x20000002ff027230 */ /* 0x004fcc0000004100 */
[----:B------:R-:W0:Y:S02]  /*19b0*/  F2I.S64.TRUNC R2, R2 ;  /* 0x0000000200027311 */ /* 0x000e24000020d900 */
[----:B0-----:R-:W-:Y:S01]  /*19c0*/  PRMT R19, R2, 0x7610, R19 ;  /* 0x0000761002137816 */ /* 0x001fe20000000013 */
[----:B------:R-:W-:Y:S06]  /*19d0*/  BRA `(.L_x_28227) ;  /* 0x0000000800f87947 */ /* 0x000fec0003800000 */
.L_x_28230:
        /* <DEDUP_REMOVED lines=10> */
.L_x_28233:
[----:B------:R-:W2:Y:S02]  /*1a80*/  LDG.E.U16 R4, desc[UR36][R4.64] ;  /* 0x0000002404047981 */ /* 0x000ea4000c1e1500 */
[----:B--2---:R-:W-:-:S06]  /*1a90*/  HADD2.F32 R2, -RZ, R4.H0_H0 ;  /* 0x20000004ff027230 */ /* 0x004fcc0000004100 */
[----:B------:R-:W0:Y:S02]  /*1aa0*/  F2I.S64.TRUNC R2, R2 ;  /* 0x0000000200027311 */ /* 0x000e24000020d900 */
[----:B0-----:R-:W-:Y:S01]  /*1ab0*/  PRMT R19, R2, 0x7610, R19 ;  /* 0x0000761002137816 */ /* 0x001fe20000000013 */
[----:B------:R-:W-:Y:S06]  /*1ac0*/  BRA `(.L_x_28227) ;  /* 0x0000000800bc7947 */ /* 0x000fec0003800000 */
.L_x_28232:
[----:B------:R-:W2:Y:S02]  /*1ad0*/  LDG.E.64 R2, desc[UR36][R4.64] ;  /* 0x0000002404027981 */ /* 0x000ea4000c1e1b00 */
[----:B--2---:R-:W0:Y:S02]  /*1ae0*/  F2I.S64.F64.TRUNC R2, R2 ;  /* 0x0000000200027311 */ /* 0x004e24000030d900 */
[----:B0-----:R-:W-:Y:S01]  /*1af0*/  PRMT R19, R2, 0x7610, R19 ;  /* 0x0000761002137816 */ /* 0x001fe20000000013 */
[----:B------:R-:W-:Y:S06]  /*1b00*/  BRA `(.L_x_28227) ;  /* 0x0000000800ac7947 */ /* 0x000fec0003800000 */
.L_x_28222:
        /* <DEDUP_REMOVED lines=12> */
.L_x_28236:
[----:B------:R-:W2:Y:S02]  /*1bd0*/  LDG.E.64 R4, desc[UR36][R4.64] ;  /* 0x0000002404047981 */ /* 0x000ea4000c1e1b00 */
[----:B--2---:R-:W0:Y:S02]  /*1be0*/  F2I.S64.F64.TRUNC R2, R4 ;  /* 0x0000000400027311 */ /* 0x004e24000030d900 */
[----:B0-----:R-:W-:Y:S01]  /*1bf0*/  PRMT R19, R2, 0x7610, R19 ;  /* 0x0000761002137816 */ /* 0x001fe20000000013 */
[----:B------:R-:W-:Y:S06]  /*1c00*/  BRA `(.L_x_28227) ;  /* 0x00000008006c7947 */ /* 0x000fec0003800000 */
.L_x_28235:
        /* <DEDUP_REMOVED lines=28> */
.L_x_28238:
        /* <DEDUP_REMOVED lines=15> */
.L_x_28237:
[----:B------:R-:W2:Y:S02]  /*1ec0*/  LDG.E.U16 R2, desc[UR36][R4.64] ;  /* 0x0000002404027981 */ /* 0x000ea4000c1e1500 */
[----:B--2---:R-:W-:-:S06]  /*1ed0*/  IMAD.U32 R2, R2, 0x10000, RZ ;  /* 0x0001000002027824 */ /* 0x004fcc00078e00ff */
[----:B------:R-:W0:Y:S02]  /*1ee0*/  F2I.S64.TRUNC R2, R2 ;  /* 0x0000000200027311 */ /* 0x000e24000020d900 */
[----:B0-----:R-:W-:Y:S01]  /*1ef0*/  PRMT R19, R2, 0x7610, R19 ;  /* 0x0000761002137816 */ /* 0x001fe20000000013 */
[----:B------:R-:W-:Y:S06]  /*1f00*/  BRA `(.L_x_28227) ;  /* 0x0000000400ac7947 */ /* 0x000fec0003800000 */
.L_x_28234:
        /* <DEDUP_REMOVED lines=10> */
.L_x_28241:
        /* <DEDUP_REMOVED lines=21> */
.L_x_28245:
[----:B------:R-:W-:Y:S05]  /*2100*/  BSYNC B1 ;  /* 0x0000000000017941 */ /* 0x000fea0003800000 */
.L_x_28244:
[----:B------:R-:W-:Y:S01]  /*2110*/  IMAD.SHL.U32 R2, R2, 0x100000, RZ ;  /* 0x0010000002027824 */ /* 0x000fe200078e00ff */
[----:B------:R-:W-:-:S04]  /*2120*/  LEA R3, R0, 0x3b800000, 0x17 ;  /* 0x3b80000000037811 */ /* 0x000fc800078eb8ff */
[----:B------:R-:W-:-:S07]  /*2130*/  LOP3.LUT R2, R3, R2, R4, 0xfe, !PT ;  /* 0x0000000203027212 */ /* 0x000fce00078efe04 */
.L_x_28243:
[----:B------:R-:W-:Y:S05]  /*2140*/  BSYNC B0 ;  /* 0x0000000000007941 */ /* 0x000fea0003800000 */
.L_x_28242:
[----:B------:R-:W0:Y:S02]  /*2150*/  F2I.S64.TRUNC R2, R2 ;  /* 0x0000000200027311 */ /* 0x000e24000020d900 */
[----:B0-----:R-:W-:Y:S01]  /*2160*/  PRMT R19, R2, 0x7610, R19 ;  /* 0x0000761002137816 */ /* 0x001fe20000000013 */
[----:B------:R-:W-:Y:S06]  /*2170*/  BRA `(.L_x_28227) ;  /* 0x0000000400107947 */ /* 0x000fec0003800000 */
.L_x_28240:
        /* <DEDUP_REMOVED lines=21> */
.L_x_28249:
[----:B------:R-:W-:Y:S05]  /*22d0*/  BSYNC B1 ;  /* 0x0000000000017941 */ /* 0x000fea0003800000 */
.L_x_28248:
[----:B------:R-:W-:Y:S01]  /*22e0*/  IMAD.SHL.U32 R2, R2, 0x200000, RZ ;  /* 0x0020000002027824 */ /* 0x000fe200078e00ff */
[----:B------:R-:W-:-:S04]  /*22f0*/  LEA R3, R0, 0x37800000, 0x17 ;  /* 0x3780000000037811 */ /* 0x000fc800078eb8ff */
[----:B------:R-:W-:-:S07]  /*2300*/  LOP3.LUT R2, R3, R2, R4, 0xfe, !PT ;  /* 0x0000000203027212 */ /* 0x000fce00078efe04 */
.L_x_28247:
[----:B------:R-:W-:Y:S05]  /*2310*/  BSYNC B0 ;  /* 0x0000000000007941 */ /* 0x000fea0003800000 */
.L_x_28246:
[----:B------:R-:W0:Y:S02]  /*2320*/  F2I.S64.TRUNC R2, R2 ;  /* 0x0000000200027311 */ /* 0x000e24000020d900 */
[----:B0-----:R-:W-:Y:S01]  /*2330*/  PRMT R19, R2, 0x7610, R19 ;  /* 0x0000761002137816 */ /* 0x001fe20000000013 */
[----:B------:R-:W-:Y:S06]  /*2340*/  BRA `(.L_x_28227) ;  /* 0x00000000009c7947 */ /* 0x000fec0003800000 */
.L_x_28239:
        /* <DEDUP_REMOVED lines=14> */
.L_x_28253:
[----:B------:R-:W-:Y:S05]  /*2430*/  BSYNC B0 ;  /* 0x0000000000007941 */ /* 0x000fea0003800000 */
.L_x_28252:
[----:B------:R-:W0:Y:S02]  /*2440*/  F2I.S64.TRUNC R2, R2 ;  /* 0x0000000200027311 */ /* 0x000e24000020d900 */
[----:B0-----:R-:W-:Y:S01]  /*2450*/  PRMT R19, R2, 0x7610, R19 ;  /* 0x0000761002137816 */ /* 0x001fe20000000013 */
[----:B------:R-:W-:Y:S06]  /*2460*/  BRA `(.L_x_28227) ;  /* 0x0000000000547947 */ /* 0x000fec0003800000 */
.L_x_28226:
        /* <DEDUP_REMOVED lines=16> */
.L_x_28254:
[----:B------:R-:W-:Y:S01]  /*2570*/  PRMT R19, RZ, 0x7610, R19 ;  /* 0x00007610ff137816 */ /* 0x000fe20000000013 */
[----:B------:R-:W-:Y:S06]  /*2580*/  BRA `(.L_x_28227) ;  /* 0x00000000000c7947 */ /* 0x000fec0003800000 */
.L_x_28251:
[----:B------:R2:W5:Y:S01]  /*2590*/  LDG.E.U8 R19, desc[UR36][R4.64] ;  /* 0x0000002404137981 */ /* 0x000562000c1e1100 */
[----:B------:R-:W-:Y:S05]  /*25a0*/  BRA `(.L_x_28227) ;  /* 0x0000000000047947 */ /* 0x000fea0003800000 */
.L_x_28250:
[----:B------:R1:W5:Y:S02]  /*25b0*/  LDG.E.U8 R19, desc[UR36][R4.64] ;  /* 0x0000002404137981 */ /* 0x000364000c1e1100 */
.L_x_28227:
        /* <DEDUP_REMOVED lines=17> */
.L_x_28258:
[----:B------:R3:W5:Y:S01]  /*26d0*/  LDG.E.U8 R0, desc[UR36][R4.64] ;  /* 0x0000002404007981 */ /* 0x000762000c1e1100 */
[----:B------:R-:W-:Y:S05]  /*26e0*/  BRA `(.L_x_28260) ;  /* 0x0000000c00647947 */ /* 0x000fea0003800000 */
.L_x_28257:
        /* <DEDUP_REMOVED lines=8> */
.L_x_28262:
[----:B------:R1:W5:Y:S01]  /*2770*/  LDG.E.U8 R0, desc[UR36][R4.64] ;  /* 0x0000002404007981 */ /* 0x000362000c1e1100 */
[----:B------:R-:W-:Y:S05]  /*2780*/  BRA `(.L_x_28260) ;  /* 0x0000000c003c7947 */ /* 0x000fea0003800000 */
.L_x_28261:
[----:B------:R2:W5:Y:S01]  /*2790*/  LDG.E.U16 R0, desc[UR36][R4.64] ;  /* 0x0000002404007981 */ /* 0x000562000c1e1500 */
[----:B------:R-:W-:Y:S05]  /*27a0*/  BRA `(.L_x_28260) ;  /* 0x0000000c00347947 */ /* 0x000fea0003800000 */
.L_x_28256:
        /* <DEDUP_REMOVED lines=10> */
.L_x_28264:
[----:B------:R-:W2:Y:S02]  /*2850*/  LDG.E.U16 R2, desc[UR36][R4.64] ;  /* 0x0000002404027981 */ /* 0x000ea4000c1e1500 */
[----:B--2---:R-:W-:-:S06]  /*2860*/  HADD2.F32 R2, -RZ, R2.H0_H0 ;  /* 0x20000002ff027230 */ /* 0x004fcc0000004100 */
[----:B------:R-:W0:Y:S02]  /*2870*/  F2I.S64.TRUNC R2, R2 ;  /* 0x0000000200027311 */ /* 0x000e24000020d900 */
[----:B0-----:R-:W-:Y:S01]  /*2880*/  PRMT R0, R2, 0x7610, R0 ;  /* 0x0000761002007816 */ /* 0x001fe20000000000 */
[----:B------:R-:W-:Y:S06]  /*2890*/  BRA `(.L_x_28260) ;  /* 0x0000000800f87947 */ /* 0x000fec0003800000 */
.L_x_28263:
        /* <DEDUP_REMOVED lines=10> */
.L_x_28266:
[----:B------:R-:W2:Y:S02]  /*2940*/  LDG.E.U16 R4, desc[UR36][R4.64] ;  /* 0x0000002404047981 */ /* 0x000ea4000c1e1500 */
[----:B--2---:R-:W-:-:S06]  /*2950*/  HADD2.F32 R2, -RZ, R4.H0_H0 ;  /* 0x20000004ff027230 */ /* 0x004fcc0000004100 */
[----:B------:R-:W0:Y:S02]  /*2960*/  F2I.S64.TRUNC R2, R2 ;  /* 0x0000000200027311 */ /* 0x000e24000020d900 */
[----:B0-----:R-:W-:Y:S01]  /*2970*/  PRMT R0, R2, 0x7610, R0 ;  /* 0x0000761002007816 */ /* 0x001fe20000000000 */
[----:B------:R-:W-:Y:S06]  /*2980*/  BRA `(.L_x_28260) ;  /* 0x0000000800bc7947 */ /* 0x000fec0003800000 */
.L_x_28265:
[----:B------:R-:W2:Y:S02]  /*2990*/  LDG.E.64 R2, desc[UR36][R4.64] ;  /* 0x0000002404027981 */ /* 0x000ea4000c1e1b00 */
[----:B--2---:R-:W0:Y:S02]  /*29a0*/  F2I.S64.F64.TRUNC R2, R2 ;  /* 0x0000000200027311 */ /* 0x004e24000030d900 */
[----:B0-----:R-:W-:Y:S01]  /*29b0*/  PRMT R0, R2, 0x7610, R0 ;  /* 0x0000761002007816 */ /* 0x001fe20000000000 */
[----:B------:R-:W-:Y:S06]  /*29c0*/  BRA `(.L_x_28260) ;  /* 0x0000000800ac7947 */ /* 0x000fec0003800000 */
.L_x_28255:
        /* <DEDUP_REMOVED lines=12> */
.L_x_28269:
[----:B------:R-:W2:Y:S02]  /*2a90*/  LDG.E.64 R4, desc[UR36][R4.64] ;  /* 0x0000002404047981 */ /* 0x000ea4000c1e1b00 */
[----:B--2---:R-:W0:Y:S02]  /*2aa0*/  F2I.S64.F64.TRUNC R2, R4 ;  /* 0x0000000400027311 */ /* 0x004e24000030d900 */
[----:B0-----:R-:W-:Y:S01]  /*2ab0*/  PRMT R0, R2, 0x7610, R0 ;  /* 0x0000761002007816 */ /* 0x001fe20000000000 */
[----:B------:R-:W-:Y:S06]  /*2ac0*/  BRA `(.L_x_28260) ;  /* 0x00000008006c7947 */ /* 0x000fec0003800000 */
.L_x_28268:
        /* <DEDUP_REMOVED lines=28> */
.L_x_28271:
        /* <DEDUP_REMOVED lines=15> */
.L_x_28270:
[----:B------:R-:W2:Y:S02]  /*2d80*/  LDG.E.U16 R2, desc[UR36][R4.64] ;  /* 0x0000002404027981 */ /* 0x000ea4000c1e1500 */
[----:B--2---:R-:W-:-:S06]  /*2d90*/  IMAD.U32 R2, R2, 0x10000, RZ ;  /* 0x0001000002027824 */ /* 0x004fcc00078e00ff */
[----:B------:R-:W0:Y:S02]  /*2da0*/  F2I.S64.TRUNC R2, R2 ;  /* 0x0000000200027311 */ /* 0x000e24000020d900 */
[----:B0-----:R-:W-:Y:S01]  /*2db0*/  PRMT R0, R2, 0x7610, R0 ;  /* 0x0000761002007816 */ /* 0x001fe20000000000 */
[----:B------:R-:W-:Y:S06]  /*2dc0*/  BRA `(.L_x_28260) ;  /* 0x0000000400ac7947 */ /* 0x000fec0003800000 */
.L_x_28267:
        /* <DEDUP_REMOVED lines=10> */
.L_x_28274:
        /* <DEDUP_REMOVED lines=21> */
.L_x_28278:
[----:B------:R-:W-:Y:S05]  /*2fc0*/  BSYNC B1 ;  /* 0x0000000000017941 */ /* 0x000fea0003800000 */
.L_x_28277:
[----:B------:R-:W-:Y:S01]  /*2fd0*/  IMAD.SHL.U32 R2, R2, 0x100000, RZ ;  /* 0x0010000002027824 */ /* 0x000fe200078e00ff */
[----:B------:R-:W-:-:S04]  /*2fe0*/  LEA R3, R0, 0x3b800000, 0x17 ;  /* 0x3b80000000037811 */ /* 0x000fc800078eb8ff */
[----:B------:R-:W-:-:S07]  /*2ff0*/  LOP3.LUT R2, R3, R2, R4, 0xfe, !PT ;  /* 0x0000000203027212 */ /* 0x000fce00078efe04 */
.L_x_28276:
[----:B------:R-:W-:Y:S05]  /*3000*/  BSYNC B0 ;  /* 0x0000000000007941 */ /* 0x000fea0003800000 */
.L_x_28275:
[----:B------:R-:W0:Y:S02]  /*3010*/  F2I.S64.TRUNC R2, R2 ;  /* 0x0000000200027311 */ /* 0x000e24000020d900 */
[----:B0-----:R-:W-:Y:S01]  /*3020*/  PRMT R0, R2, 0x7610, R0 ;  /* 0x0000761002007816 */ /* 0x001fe20000000000 */
[----:B------:R-:W-:Y:S06]  /*3030*/  BRA `(.L_x_28260) ;  /* 0x0000000400107947 */ /* 0x000fec0003800000 */
.L_x_28273:
        /* <DEDUP_REMOVED lines=21> */
.L_x_28282:
[----:B------:R-:W-:Y:S05]  /*3190*/  BSYNC B1 ;  /* 0x0000000000017941 */ /* 0x000fea0003800000 */
.L_x_28281:
[----:B------:R-:W-:Y:S01]  /*31a0*/  IMAD.SHL.U32 R2, R2, 0x200000, RZ ;  /* 0x0020000002027824 */ /* 0x000fe200078e00ff */
[----:B------:R-:W-:-:S04]  /*31b0*/  LEA R3, R0, 0x37800000, 0x17 ;  /* 0x3780000000037811 */ /* 0x000fc800078eb8ff */
[----:B------:R-:W-:-:S07]  /*31c0*/  LOP3.LUT R2, R3, R2, R4, 0xfe, !PT ;  /* 0x0000000203027212 */ /* 0x000fce00078efe04 */
.L_x_28280:
[----:B------:R-:W-:Y:S05]  /*31d0*/  BSYNC B0 ;  /* 0x0000000000007941 */ /* 0x000fea0003800000 */
.L_x_28279:
[----:B------:R-:W0:Y:S02]  /*31e0*/  F2I.S64.TRUNC R2, R2 ;  /* 0x0000000200027311 */ /* 0x000e24000020d900 */
[----:B0-----:R-:W-:Y:S01]  /*31f0*/  PRMT R0, R2, 0x7610, R0 ;  /* 0x0000761002007816 */ /* 0x001fe20000000000 */
[----:B------:R-:W-:Y:S06]  /*3200*/  BRA `(.L_x_28260) ;  /* 0x00000000009c7947 */ /* 0x000fec0003800000 */
.L_x_28272:
        /* <DEDUP_REMOVED lines=14> */
.L_x_28286:
[----:B------:R-:W-:Y:S05]  /*32f0*/  BSYNC B0 ;  /* 0x0000000000007941 */ /* 0x000fea0003800000 */
.L_x_28285:
[----:B------:R-:W0:Y:S02]  /*3300*/  F2I.S64.TRUNC R2, R2 ;  /* 0x0000000200027311 */ /* 0x000e24000020d900 */
[----:B0-----:R-:W-:Y:S01]  /*3310*/  PRMT R0, R2, 0x7610, R0 ;  /* 0x0000761002007816 */ /* 0x001fe20000000000 */
[----:B------:R-:W-:Y:S06]  /*3320*/  BRA `(.L_x_28260) ;  /* 0x0000000000547947 */ /* 0x000fec0003800000 */
.L_x_28259:
        /* <DEDUP_REMOVED lines=16> */
.L_x_28287:
[----:B------:R-:W-:Y:S01]  /*3430*/  PRMT R0, RZ, 0x7610, R0 ;  /* 0x00007610ff007816 */ /* 0x000fe20000000000 */
[----:B------:R-:W-:Y:S06]  /*3440*/  BRA `(.L_x_28260) ;  /* 0x00000000000c7947 */ /* 0x000fec0003800000 */
.L_x_28284:
[----:B------:R0:W5:Y:S01]  /*3450*/  LDG.E.U8 R0, desc[UR36][R4.64] ;  /* 0x0000002404007981 */ /* 0x000162000c1e1100 */
[----:B------:R-:W-:Y:S05]  /*3460*/  BRA `(.L_x_28260) ;  /* 0x0000000000047947 */ /* 0x000fea0003800000 */
.L_x_28283:
[----:B------:R0:W5:Y:S02]  /*3470*/  LDG.E.U8 R0, desc[UR36][R4.64] ;  /* 0x0000002404007981 */ /* 0x000164000c1e1100 */
.L_x_28260:
[----:B------:R-:W0:Y:S01]  /*3480*/  LDC.U8 R3, c[0x0][0x491] ;  /* 0x00012440ff037b82 */ /* 0x000e220000000000 */
[----:B-----5:R-:W-:Y:S01]  /*3490*/  LOP3.LUT P0, RZ, R0, 0xff, R19, 0xc8, !PT ;  /* 0x000000ff00ff7812 */ /* 0x020fe2000780c813 */
[----:B------:R-:W-:Y:S03]  /*34a0*/  BSSY B6, `(.L_x_28288) ;  /* 0x00000d6000067945 */ /* 0x000fe60003800000 */
[----:B01234-:R-:W-:Y:S02]  /*34b0*/  SEL R5, RZ, 0x1, !P0 ;  /* 0x00000001ff057807 */ /* 0x01ffe40004000000 */
        /* <DEDUP_REMOVED lines=13> */
.L_x_28292:
[----:B------:R1:W-:Y:S01]  /*3590*/  STG.E.U8 desc[UR36][R16.64], R5 ;  /* 0x0000000510007986 */ /* 0x0003e2000c101124 */
[----:B------:R-:W-:Y:S05]  /*35a0*/  BRA `(.L_x_28294) ;  /* 0x0000000c00147947 */ /* 0x000fea0003800000 */
.L_x_28291:
        /* <DEDUP_REMOVED lines=10> */
.L_x_28296:
[----:B------:R3:W-:Y:S01]  /*3650*/  STG.E desc[UR36][R16.64], R5 ;  /* 0x0000000510007986 */ /* 0x0007e2000c101924 */
[----:B------:R-:W-:Y:S05]  /*3660*/  BRA `(.L_x_28294) ;  /* 0x0000000800e47947 */ /* 0x000fea0003800000 */
.L_x_28295:
[----:B------:R2:W-:Y:S01]  /*3670*/  STG.E.U16 desc[UR36][R16.64], R5 ;  /* 0x0000000510007986 */ /* 0x0005e2000c101524 */
[----:B------:R-:W-:Y:S05]  /*3680*/  BRA `(.L_x_28294) ;  /* 0x0000000800dc7947 */ /* 0x000fea0003800000 */
.L_x_28290:
        /* <DEDUP_REMOVED lines=9> */
.L_x_28298:
[----:B------:R-:W-:-:S04]  /*3720*/  FSEL R0, RZ, 1, !P0 ;  /* 0x3f800000ff007808 */ /* 0x000fc80004000000 */
[----:B------:R-:W-:-:S05]  /*3730*/  F2FP.F16.F32.PACK_AB R0, RZ, R0 ;  /* 0x00000000ff00723e */ /* 0x000fca00000000ff */
[----:B------:R0:W-:Y:S01]  /*3740*/  STG.E.U16 desc[UR36][R16.64], R0 ;  /* 0x0000000010007986 */ /* 0x0001e2000c101524 */
[----:B------:R-:W-:Y:S05]  /*3750*/  BRA `(.L_x_28294) ;  /* 0x0000000800a87947 */ /* 0x000fea0003800000 */
.L_x_28297:
        /* <DEDUP_REMOVED lines=10> */
.L_x_28300:
[----:B------:R-:W-:-:S04]  /*3800*/  FSEL R0, RZ, 1, !P0 ;  /* 0x3f800000ff007808 */ /* 0x000fc80004000000 */
[----:B------:R-:W-:-:S04]  /*3810*/  F2FP.F16.F32.PACK_AB R3, RZ, R0 ;  /* 0x00000000ff03723e */ /* 0x000fc800000000ff */
[----:B------:R-:W-:-:S05]  /*3820*/  PRMT R3, R3, 0x5410, RZ ;  /* 0x0000541003037816 */ /* 0x000fca00000000ff */
[----:B------:R0:W-:Y:S01]  /*3830*/  STG.E desc[UR36][R16.64], R3 ;  /* 0x0000000310007986 */ /* 0x0001e2000c101924 */
[----:B------:R-:W-:Y:S05]  /*3840*/  BRA `(.L_x_28294) ;  /* 0x00000008006c7947 */ /* 0x000fea0003800000 */
.L_x_28299:
[----:B------:R-:W-:Y:S01]  /*3850*/  FSEL R3, RZ, 1.875, !P0 ;  /* 0x3ff00000ff037808 */ /* 0x000fe20004000000 */
[----:B------:R-:W-:-:S05]  /*3860*/  IMAD.MOV.U32 R2, RZ, RZ, RZ ;  /* 0x000000ffff027224 */ /* 0x000fca00078e00ff */
[----:B------:R0:W-:Y:S01]  /*3870*/  STG.E.64 desc[UR36][R16.64], R2 ;  /* 0x0000000210007986 */ /* 0x0001e2000c101b24 */
[----:B------:R-:W-:Y:S05]  /*3880*/  BRA `(.L_x_28294) ;  /* 0x00000008005c7947 */ /* 0x000fea0003800000 */
.L_x_28289:
        /* <DEDUP_REMOVED lines=10> */
.L_x_28303:
[----:B------:R-:W-:Y:S02]  /*3930*/  FSEL R5, RZ, 1.875, !P0 ;  /* 0x3ff00000ff057808 */ /* 0x000fe40004000000 */
[----:B------:R-:W-:Y:S01]  /*3940*/  CS2R R6, SRZ ;  /* 0x0000000000067805 */ /* 0x000fe2000001ff00 */
[----:B------:R-:W-:-:S05]  /*3950*/  IMAD.MOV.U32 R4, RZ, RZ, RZ ;  /* 0x000000ffff047224 */ /* 0x000fca00078e00ff */
[----:B------:R0:W-:Y:S01]  /*3960*/  STG.E.128 desc[UR36][R16.64], R4 ;  /* 0x0000000410007986 */ /* 0x0001e2000c101d24 */
[----:B------:R-:W-:Y:S05]  /*3970*/  BRA `(.L_x_28294) ;  /* 0x0000000800207947 */ /* 0x000fea0003800000 */
.L_x_28302:
        /* <DEDUP_REMOVED lines=18> */
.L_x_28307:
[----:B------:R-:W-:Y:S05]  /*3aa0*/  BSYNC B0 ;  /* 0x0000000000007941 */ /* 0x000fea0003800000 */
.L_x_28306:
[----:B------:R0:W-:Y:S01]  /*3ab0*/  STG.E.U8 desc[UR36][R16.64], R3 ;  /* 0x0000000310007986 */ /* 0x0001e2000c101124 */
[----:B------:R-:W-:Y:S05]  /*3ac0*/  BRA `(.L_x_28294) ;  /* 0x0000000400cc7947 */ /* 0x000fea0003800000 */
.L_x_28305:
        /* <DEDUP_REMOVED lines=13> */
.L_x_28308:
[----:B------:R-:W-:Y:S01]  /*3ba0*/  ISETP.GT.U32.AND P0, PT, R3, 0x7f800000, PT ;  /* 0x7f8000000300780c */ /* 0x000fe20003f04070 */
[----:B------:R-:W-:-:S05]  /*3bb0*/  IMAD.MOV.U32 R3, RZ, RZ, 0x7f ;  /* 0x0000007fff037424 */ /* 0x000fca00078e00ff */
[----:B------:R-:W-:-:S05]  /*3bc0*/  SEL R3, R3, 0x7c, P0 ;  /* 0x0000007c03037807 */ /* 0x000fca0000000000 */
[----:B------:R0:W-:Y:S01]  /*3bd0*/  STG.E.U8 desc[UR36][R16.64], R3 ;  /* 0x0000000310007986 */ /* 0x0001e2000c101124 */
[----:B------:R-:W-:Y:S05]  /*3be0*/  BRA `(.L_x_28294) ;  /* 0x0000000400847947 */ /* 0x000fea0003800000 */
.L_x_28304:
[----:B------:R-:W-:-:S04]  /*3bf0*/  FSEL R0, RZ, 1, !P0 ;  /* 0x3f800000ff007808 */ /* 0x000fc80004000000 */
[----:B------:R-:W-:-:S05]  /*3c00*/  F2FP.BF16.F32.PACK_AB R0, RZ, R0 ;  /* 0x00000000ff00723e */ /* 0x000fca00000010ff */
[----:B------:R0:W-:Y:S01]  /*3c10*/  STG.E.U16 desc[UR36][R16.64], R0 ;  /* 0x0000000010007986 */ /* 0x0001e2000c101524 */
[----:B------:R-:W-:Y:S05]  /*3c20*/  BRA `(.L_x_28294) ;  /* 0x0000000400747947 */ /* 0x000fea0003800000 */
.L_x_28301:
        /* <DEDUP_REMOVED lines=10> */
.L_x_28311:
        /* <DEDUP_REMOVED lines=16> */
.L_x_28314:
[----:B------:R-:W-:-:S07]  /*3dd0*/  PRMT R8, R0, 0x7610, R8 ;  /* 0x0000761000087816 */ /* 0x000fce0000000008 */
.L_x_28313:
[----:B------:R-:W-:Y:S05]  /*3de0*/  BSYNC B0 ;  /* 0x0000000000007941 */ /* 0x000fea0003800000 */
.L_x_28312:
[----:B------:R0:W-:Y:S01]  /*3df0*/  STG.E.U8 desc[UR36][R16.64], R8 ;  /* 0x0000000810007986 */ /* 0x0001e2000c101124 */
[----:B------:R-:W-:Y:S05]  /*3e00*/  BRA `(.L_x_28294) ;  /* 0x0000000000fc7947 */ /* 0x000fea0003800000 */
.L_x_28310:
        /* <DEDUP_REMOVED lines=16> */
.L_x_28317:
[----:B------:R-:W-:-:S07]  /*3f10*/  PRMT R8, R0, 0x7610, R8 ;  /* 0x0000761000087816 */ /* 0x000fce0000000008 */
.L_x_28316:
[----:B------:R-:W-:Y:S05]  /*3f20*/  BSYNC B0 ;  /* 0x0000000000007941 */ /* 0x000fea0003800000 */
.L_x_28315:
[----:B------:R0:W-:Y:S01]  /*3f30*/  STG.E.U8 desc[UR36][R16.64], R8 ;  /* 0x0000000810007986 */ /* 0x0001e2000c101124 */
[----:B------:R-:W-:Y:S05]  /*3f40*/  BRA `(.L_x_28294) ;  /* 0x0000000000ac7947 */ /* 0x000fea0003800000 */
.L_x_28309:
        /* <DEDUP_REMOVED lines=21> */
.L_x_28293:
        /* <DEDUP_REMOVED lines=16> */
.L_x_28320:
[----:B------:R-:W-:Y:S05]  /*41a0*/  BRA `(.L_x_28294) ;  /* 0x0000000000147947 */ /* 0x000fea0003800000 */
.L_x_28319:
[----:B------:R-:W-:Y:S02]  /*41b0*/  IMAD.MOV.U32 R2, RZ, RZ, R5 ;  /* 0x000000ffff027224 */ /* 0x000fe400078e0005 */
[----:B------:R-:W-:-:S05]  /*41c0*/  IMAD.MOV.U32 R3, RZ, RZ, RZ ;  /* 0x000000ffff037224 */ /* 0x000fca00078e00ff */
[----:B------:R0:W-:Y:S01]  /*41d0*/  STG.E.64 desc[UR36][R16.64], R2 ;  /* 0x0000000210007986 */ /* 0x0001e2000c101b24 */
[----:B------:R-:W-:Y:S05]  /*41e0*/  BRA `(.L_x_28294) ;  /* 0x0000000000047947 */ /* 0x000fea0003800000 */
.L_x_28318:
[----:B------:R0:W-:Y:S02]  /*41f0*/  STG.E desc[UR36][R16.64], R5 ;  /* 0x0000000510007986 */ /* 0x0001e4000c101924 */
.L_x_28294:
[----:B------:R-:W-:Y:S05]  /*4200*/  BSYNC B6 ;  /* 0x0000000000067941 */ /* 0x000fea0003800000 */
.L_x_28288:
[----:B------:R-:W-:-:S04]  /*4210*/  IMAD R18, R18, 0x200, R23 ;  /* 0x0000020012127824 */ /* 0x000fc800078e0217 */
[----:B------:R-:W-:-:S07]  /*4220*/  VIADD R19, R18, 0x80 ;  /* 0x0000008012137836 */ /* 0x000fce0000000000 */
.L_x_28220:
[----:B------:R-:W-:Y:S05]  /*4230*/  BSYNC B7 ;  /* 0x0000000000077941 */ /* 0x000fea0003800000 */
.L_x_28219:
        /* <DEDUP_REMOVED lines=358> */
.L_x_28323:
        /* <DEDUP_REMOVED lines=20> */
.L_x_28327:
[----:B------:R3:W5:Y:S01]  /*59e0*/  LDG.E.U8 R22, desc[UR36][R4.64] ;  /* 0x0000002404167981 */ /* 0x000762000c1e1100 */
[----:B------:R-:W-:Y:S05]  /*59f0*/  BRA `(.L_x_28329) ;  /* 0x0000000c00647947 */ /* 0x000fea0003800000 */
.L_x_28326:
        /* <DEDUP_REMOVED lines=8> */
.L_x_28331:
[----:B------:R0:W5:Y:S01]  /*5a80*/  LDG.E.U8 R22, desc[UR36][R4.64] ;  /* 0x0000002404167981 */ /* 0x000162000c1e1100 */
[----:B------:R-:W-:Y:S05]  /*5a90*/  BRA `(.L_x_28329) ;  /* 0x0000000c003c7947 */ /* 0x000fea0003800000 */
.L_x_28330:
[----:B------:R0:W5:Y:S01]  /*5aa0*/  LDG.E.U16 R22, desc[UR36][R4.64] ;  /* 0x0000002404167981 */ /* 0x000162000c1e1500 */
[----:B------:R-:W-:Y:S05]  /*5ab0*/  BRA `(.L_x_28329) ;  /* 0x0000000c00347947 */ /* 0x000fea0003800000 */
.L_x_28325:
        /* <DEDUP_REMOVED lines=10> */
.L_x_28333:
[----:B------:R-:W2:Y:S02]  /*5b60*/  LDG.E.U16 R2, desc[UR36][R4.64] ;  /* 0x0000002404027981 */ /* 0x000ea4000c1e1500 */
[----:B--2---:R-:W-:-:S06]  /*5b70*/  HADD2.F32 R2, -RZ, R2.H0_H0 ;  /* 0x20000002ff027230 */ /* 0x004fcc0000004100 */
[----:B------:R-:W0:Y:S02]  /*5b80*/  F2I.S64.TRUNC R2, R2 ;  /* 0x0000000200027311 */ /* 0x000e24000020d900 */
[----:B0-----:R-:W-:Y:S01]  /*5b90*/  PRMT R22, R2, 0x7610, R22 ;  /* 0x0000761002167816 */ /* 0x001fe20000000016 */
[----:B------:R-:W-:Y:S06]  /*5ba0*/  BRA `(.L_x_28329) ;  /* 0x0000000800f87947 */ /* 0x000fec0003800000 */
.L_x_28332:
        /* <DEDUP_REMOVED lines=10> */
.L_x_28335:
[----:B------:R-:W2:Y:S02]  /*5c50*/  LDG.E.U16 R4, desc[UR36][R4.64] ;  /* 0x0000002404047981 */ /* 0x000ea4000c1e1500 */
[----:B--2---:R-:W-:-:S06]  /*5c60*/  HADD2.F32 R2, -RZ, R4.H0_H0 ;  /* 0x20000004ff027230 */ /* 0x004fcc0000004100 */
[----:B------:R-:W0:Y:S02]  /*5c70*/  F2I.S64.TRUNC R2, R2 ;  /* 0x0000000200027311 */ /* 0x000e24000020d900 */
[----:B0-----:R-:W-:Y:S01]  /*5c80*/  PRMT R22, R2, 0x7610, R22 ;  /* 0x0000761002167816 */ /* 0x001fe20000000016 */
[----:B------:R-:W-:Y:S06]  /*5c90*/  BRA `(.L_x_28329) ;  /* 0x0000000800bc7947 */ /* 0x000fec0003800000 */
.L_x_28334:
[----:B------:R-:W2:Y:S02]  /*5ca0*/  LDG.E.64 R2, desc[UR36][R4.64] ;  /* 0x0000002404027981 */ /* 0x000ea4000c1e1b00 */
[----:B--2---:R-:W0:Y:S02]  /*5cb0*/  F2I.S64.F64.TRUNC R2, R2 ;  /* 0x0000000200027311 */ /* 0x004e24000030d900 */
[----:B0-----:R-:W-:Y:S01]  /*5cc0*/  PRMT R22, R2, 0x7610, R22 ;  /* 0x0000761002167816 */ /* 0x001fe20000000016 */
[----:B------:R-:W-:Y:S06]  /*5cd0*/  BRA `(.L_x_28329) ;  /* 0x0000000800ac7947 */ /* 0x000fec0003800000 */
.L_x_28324:
        /* <DEDUP_REMOVED lines=12> */
.L_x_28338:
[----:B------:R-:W2:Y:S02]  /*5da0*/  LDG.E.64 R4, desc[UR36][R4.64] ;  /* 0x0000002404047981 */ /* 0x000ea4000c1e1b00 */
[----:B--2---:R-:W0:Y:S02]  /*5db0*/  F2I.S64.F64.TRUNC R2, R4 ;  /* 0x0000000400027311 */ /* 0x004e24000030d900 */
[----:B0-----:R-:W-:Y:S01]  /*5dc0*/  PRMT R22, R2, 0x7610, R22 ;  /* 0x0000761002167816 */ /* 0x001fe20000000016 */
[----:B------:R-:W-:Y:S06]  /*5dd0*/  BRA `(.L_x_28329) ;  /* 0x00000008006c7947 */ /* 0x000fec0003800000 */
.L_x_28337:
        /* <DEDUP_REMOVED lines=28> */
.L_x_28340:
        /* <DEDUP_REMOVED lines=15> */
.L_x_28339:
[----:B------:R-:W2:Y:S02]  /*6090*/  LDG.E.U16 R2, desc[UR36][R4.64] ;  /* 0x0000002404027981 */ /* 0x000ea4000c1e1500 */
[----:B--2---:R-:W-:-:S06]  /*60a0*/  IMAD.U32 R2, R2, 0x10000, RZ ;  /* 0x0001000002027824 */ /* 0x004fcc00078e00ff */
[----:B------:R-:W0:Y:S02]  /*60b0*/  F2I.S64.TRUNC R2, R2 ;  /* 0x0000000200027311 */ /* 0x000e24000020d900 */
[----:B0-----:R-:W-:Y:S01]  /*60c0*/  PRMT R22, R2, 0x7610, R22 ;  /* 0x0000761002167816 */ /* 0x001fe20000000016 */
[----:B------:R-:W-:Y:S06]  /*60d0*/  BRA `(.L_x_28329) ;  /* 0x0000000400ac7947 */ /* 0x000fec0003800000 */
.L_x_28336:
        /* <DEDUP_REMOVED lines=10> */
.L_x_28343:
        /* <DEDUP_REMOVED lines=21> */
.L_x_28347:
[----:B------:R-:W-:Y:S05]  /*62d0*/  BSYNC B1 ;  /* 0x0000000000017941 */ /* 0x000fea0003800000 */
.L_x_28346:
[----:B------:R-:W-:Y:S01]  /*62e0*/  IMAD.SHL.U32 R2, R2, 0x100000, RZ ;  /* 0x0010000002027824 */ /* 0x000fe200078e00ff */
[----:B------:R-:W-:-:S04]  /*62f0*/  LEA R3, R0, 0x3b800000, 0x17 ;  /* 0x3b80000000037811 */ /* 0x000fc800078eb8ff */
[----:B------:R-:W-:-:S07]  /*6300*/  LOP3.LUT R2, R3, R2, R4, 0xfe, !PT ;  /* 0x0000000203027212 */ /* 0x000fce00078efe04 */
.L_x_28345:
[----:B------:R-:W-:Y:S05]  /*6310*/  BSYNC B0 ;  /* 0x0000000000007941 */ /* 0x000fea0003800000 */
.L_x_28344:
[----:B------:R-:W0:Y:S02]  /*6320*/  F2I.S64.TRUNC R2, R2 ;  /* 0x0000000200027311 */ /* 0x000e24000020d900 */
[----:B0-----:R-:W-:Y:S01]  /*6330*/  PRMT R22, R2, 0x7610, R22 ;  /* 0x0000761002167816 */ /* 0x001fe20000000016 */
[----:B------:R-:W-:Y:S06]  /*6340*/  BRA `(.L_x_28329) ;  /* 0x0000000400107947 */ /* 0x000fec0003800000 */
.L_x_28342:
        /* <DEDUP_REMOVED lines=21> */
.L_x_28351:
[----:B------:R-:W-:Y:S05]  /*64a0*/  BSYNC B1 ;  /* 0x0000000000017941 */ /* 0x000fea0003800000 */
.L_x_28350:
[----:B------:R-:W-:Y:S01]  /*64b0*/  IMAD.SHL.U32 R2, R2, 0x200000, RZ ;  /* 0x0020000002027824 */ /* 0x000fe200078e00ff */
[----:B------:R-:W-:-:S04]  /*64c0*/  LEA R3, R0, 0x37800000, 0x17 ;  /* 0x3780000000037811 */ /* 0x000fc800078eb8ff */
[----:B------:R-:W-:-:S07]  /*64d0*/  LOP3.LUT R2, R3, R2, R4, 0xfe, !PT ;  /* 0x0000000203027212 */ /* 0x000fce00078efe04 */
.L_x_28349:
[----:B------:R-:W-:Y:S05]  /*64e0*/  BSYNC B0 ;  /* 0x0000000000007941 */ /* 0x000fea0003800000 */
.L_x_28348:
[----:B------:R-:W0:Y:S02]  /*64f0*/  F2I.S64.TRUNC R2, R2 ;  /* 0x0000000200027311 */ /* 0x000e24000020d900 */
[----:B0-----:R-:W-:Y:S01]  /*6500*/  PRMT R22, R2, 0x7610, R22 ;  /* 0x0000761002167816 */ /* 0x001fe20000000016 */
[----:B------:R-:W-:Y:S06]  /*6510*/  BRA `(.L_x_28329) ;  /* 0x00000000009c7947 */ /* 0x000fec0003800000 */
.L_x_28341:
        /* <DEDUP_REMOVED lines=14> */
.L_x_28355:
[----:B------:R-:W-:Y:S05]  /*6600*/  BSYNC B0 ;  /* 0x0000000000007941 */ /* 0x000fea0003800000 */
.L_x_28354:
[----:B------:R-:W0:Y:S02]  /*6610*/  F2I.S64.TRUNC R2, R2 ;  /* 0x0000000200027311 */ /* 0x000e24000020d900 */
[----:B0-----:R-:W-:Y:S01]  /*6620*/  PRMT R22, R2, 0x7610, R22 ;  /* 0x0000761002167816 */ /* 0x001fe20000000016 */
[----:B------:R-:W-:Y:S06]  /*6630*/  BRA `(.L_x_28329) ;  /* 0x0000000000547947 */ /* 0x000fec0003800000 */
.L_x_28328:
        /* <DEDUP_REMOVED lines=16> */
.L_x_28356:
[----:B------:R-:W-:Y:S01]  /*6740*/  PRMT R22, RZ, 0x7610, R22 ;  /* 0x00007610ff167816 */ /* 0x000fe20000000016 */
[----:B------:R-:W-:Y:S06]  /*6750*/  BRA `(.L_x_28329) ;  /* 0x00000000000c7947 */ /* 0x000fec0003800000 */
.L_x_28353:
[----:B------:R0:W5:Y:S01]  /*6760*/  LDG.E.U8 R22, desc[UR36][R4.64] ;  /* 0x0000002404167981 */ /* 0x000162000c1e1100 */
[----:B------:R-:W-:Y:S05]  /*6770*/  BRA `(.L_x_28329) ;  /* 0x0000000000047947 */ /* 0x000fea0003800000 */
.L_x_28352:
[----:B------:R1:W5:Y:S02]  /*6780*/  LDG.E.U8 R22, desc[UR36][R4.64] ;  /* 0x0000002404167981 */ /* 0x000364000c1e1100 */
.L_x_28329:
        /* <DEDUP_REMOVED lines=17> */
.L_x_28360:
[----:B------:R3:W5:Y:S01]  /*68a0*/  LDG.E.U8 R7, desc[UR36][R4.64] ;  /* 0x0000002404077981 */ /* 0x000762000c1e1100 */
[----:B------:R-:W-:Y:S05]  /*68b0*/  BRA `(.L_x_28362) ;  /* 0x0000000c00647947 */ /* 0x000fea0003800000 */
.L_x_28359:
        /* <DEDUP_REMOVED lines=8> */
.L_x_28364:
[----:B------:R0:W5:Y:S01]  /*6940*/  LDG.E.U8 R7, desc[UR36][R4.64] ;  /* 0x0000002404077981 */ /* 0x000162000c1e1100 */
[----:B------:R-:W-:Y:S05]  /*6950*/  BRA `(.L_x_28362) ;  /* 0x0000000c003c7947 */ /* 0x000fea0003800000 */
.L_x_28363:
[----:B------:R0:W5:Y:S01]  /*6960*/  LDG.E.U16 R7, desc[UR36][R4.64] ;  /* 0x0000002404077981 */ /* 0x000162000c1e1500 */
[----:B------:R-:W-:Y:S05]  /*6970*/  BRA `(.L_x_28362) ;  /* 0x0000000c00347947 */ /* 0x000fea0003800000 */
.L_x_28358:
        /* <DEDUP_REMOVED lines=10> */
.L_x_28366:
[----:B------:R-:W2:Y:S02]  /*6a20*/  LDG.E.U16 R2, desc[UR36][R4.64] ;  /* 0x0000002404027981 */ /* 0x000ea4000c1e1500 */
[----:B--2---:R-:W-:-:S06]  /*6a30*/  HADD2.F32 R2, -RZ, R2.H0_H0 ;  /* 0x20000002ff027230 */ /* 0x004fcc0000004100 */
[----:B------:R-:W0:Y:S02]  /*6a40*/  F2I.S64.TRUNC R2, R2 ;  /* 0x0000000200027311 */ /* 0x000e24000020d900 */
[----:B0-----:R-:W-:Y:S01]  /*6a50*/  PRMT R7, R2, 0x7610, R7 ;  /* 0x0000761002077816 */ /* 0x001fe20000000007 */
[----:B------:R-:W-:Y:S06]  /*6a60*/  BRA `(.L_x_28362) ;  /* 0x0000000800f87947 */ /* 0x000fec0003800000 */
.L_x_28365:
        /* <DEDUP_REMOVED lines=10> */
.L_x_28368:
[----:B------:R-:W2:Y:S02]  /*6b10*/  LDG.E.U16 R4, desc[UR36][R4.64] ;  /* 0x0000002404047981 */ /* 0x000ea4000c1e1500 */
[----:B--2---:R-:W-:-:S06]  /*6b20*/  HADD2.F32 R2, -RZ, R4.H0_H0 ;  /* 0x20000004ff027230 */ /* 0x004fcc0000004100 */
[----:B------:R-:W0:Y:S02]  /*6b30*/  F2I.S64.TRUNC R2, R2 ;  /* 0x0000000200027311 */ /* 0x000e24000020d900 */
[----:B0-----:R-:W-:Y:S01]  /*6b40*/  PRMT R7, R2, 0x7610, R7 ;  /* 0x0000761002077816 */ /* 0x001fe20000000007 */
[----:B------:R-:W-:Y:S06]  /*6b50*/  BRA `(.L_x_28362) ;  /* 0x0000000800bc7947 */ /* 0x000fec0003800000 */
.L_x_28367:
[----:B------:R-:W2:Y:S02]  /*6b60*/  LDG.E.64 R2, desc[UR36][R4.64] ;  /* 0x0000002404027981 */ /* 0x000ea4000c1e1b00 */
[----:B--2---:R-:W0:Y:S02]  /*6b70*/  F2I.S64.F64.TRUNC R2, R2 ;  /* 0x0000000200027311 */ /* 0x004e24000030d900 */
[----:B0-----:R-:W-:Y:S01]  /*6b80*/  PRMT R7, R2, 0x7610, R7 ;  /* 0x0000761002077816 */ /* 0x001fe20000000007 */
[----:B------:R-:W-:Y:S06]  /*6b90*/  BRA `(.L_x_28362) ;  /* 0x0000000800ac7947 */ /* 0x000fec0003800000 */
.L_x_28357:
        /* <DEDUP_REMOVED lines=12> */
.L_x_28371:
[----:B------:R-:W2:Y:S02]  /*6c60*/  LDG.E.64 R4, desc[UR36][R4.64] ;  /* 0x0000002404047981 */ /* 0x000ea4000c1e1b00 */
[----:B--2---:R-:W0:Y:S02]  /*6c70*/  F2I.S64.F64.TRUNC R2, R4 ;  /* 0x0000000400027311 */ /* 0x004e24000030d900 */
[----:B0-----:R-:W-:Y:S01]  /*6c80*/  PRMT R7, R2, 0x7610, R7 ;  /* 0x0000761002077816 */ /* 0x001fe20000000007 */
[----:B------:R-:W-:Y:S06]  /*6c90*/  BRA `(.L_x_28362) ;  /* 0x00000008006c7947 */ /* 0x000fec0003800000 */
.L_x_28370:
        /* <DEDUP_REMOVED lines=28> */
.L_x_28373:
        /* <DEDUP_REMOVED lines=15> */
.L_x_28372:
[----:B------:R-:W2:Y:S02]  /*6f50*/  LDG.E.U16 R2, desc[UR36][R4.64] ;  /* 0x0000002404027981 */ /* 0x000ea4000c1e1500 */
[----:B--2---:R-:W-:-:S06]  /*6f60*/  IMAD.U32 R2, R2, 0x10000, RZ ;  /* 0x0001000002027824 */ /* 0x004fcc00078e00ff */
[----:B------:R-:W0:Y:S02]  /*6f70*/  F2I.S64.TRUNC R2, R2 ;  /* 0x0000000200027311 */ /* 0x000e24000020d900 */
[----:B0-----:R-:W-:Y:S01]  /*6f80*/  PRMT R7, R2, 0x7610, R7 ;  /* 0x0000761002077816 */ /* 0x001fe20000000007 */
[----:B------:R-:W-:Y:S06]  /*6f90*/  BRA `(.L_x_28362) ;  /* 0x0000000400ac7947 */ /* 0x000fec0003800000 */
.L_x_28369:
        /* <DEDUP_REMOVED lines=10> */
.L_x_28376:
        /* <DEDUP_REMOVED lines=21> */
.L_x_28380:
[----:B------:R-:W-:Y:S05]  /*7190*/  BSYNC B1 ;  /* 0x0000000000017941 */ /* 0x000fea0003800000 */
.L_x_28379:
[----:B------:R-:W-:Y:S01]  /*71a0*/  IMAD.SHL.U32 R2, R2, 0x100000, RZ ;  /* 0x0010000002027824 */ /* 0x000fe200078e00ff */
[----:B------:R-:W-:-:S04]  /*71b0*/  LEA R3, R0, 0x3b800000, 0x17 ;  /* 0x3b80000000037811 */ /* 0x000fc800078eb8ff */
[----:B------:R-:W-:-:S07]  /*71c0*/  LOP3.LUT R2, R3, R2, R4, 0xfe, !PT ;  /* 0x0000000203027212 */ /* 0x000fce00078efe04 */
.L_x_28378:
[----:B------:R-:W-:Y:S05]  /*71d0*/  BSYNC B0 ;  /* 0x0000000000007941 */ /* 0x000fea0003800000 */
.L_x_28377:
[----:B------:R-:W0:Y:S02]  /*71e0*/  F2I.S64.TRUNC R2, R2 ;  /* 0x0000000200027311 */ /* 0x000e24000020d900 */
[----:B0-----:R-:W-:Y:S01]  /*71f0*/  PRMT R7, R2, 0x7610, R7 ;  /* 0x0000761002077816 */ /* 0x001fe20000000007 */
[----:B------:R-:W-:Y:S06]  /*7200*/  BRA `(.L_x_28362) ;  /* 0x0000000400107947 */ /* 0x000fec0003800000 */
.L_x_28375:
        /* <DEDUP_REMOVED lines=21> */
.L_x_28384:
[----:B------:R-:W-:Y:S05]  /*7360*/  BSYNC B1 ;  /* 0x0000000000017941 */ /* 0x000fea0003800000 */
.L_x_28383:
[----:B------:R-:W-:Y:S01]  /*7370*/  IMAD.SHL.U32 R2, R2, 0x200000, RZ ;  /* 0x0020000002027824 */ /* 0x000fe200078e00ff */
[----:B------:R-:W-:-:S04]  /*7380*/  LEA R3, R0, 0x37800000, 0x17 ;  /* 0x3780000000037811 */ /* 0x000fc800078eb8ff */
[----:B------:R-:W-:-:S07]  /*7390*/  LOP3.LUT R2, R3, R2, R4, 0xfe, !PT ;  /* 0x0000000203027212 */ /* 0x000fce00078efe04 */
.L_x_28382:
[----:B------:R-:W-:Y:S05]  /*73a0*/  BSYNC B0 ;  /* 0x0000000000007941 */ /* 0x000fea0003800000 */
.L_x_28381:
[----:B------:R-:W0:Y:S02]  /*73b0*/  F2I.S64.TRUNC R2, R2 ;  /* 0x0000000200027311 */ /* 0x000e24000020d900 */
[----:B0-----:R-:W-:Y:S01]  /*73c0*/  PRMT R7, R2, 0x7610, R7 ;  /* 0x0000761002077816 */ /* 0x001fe20000000007 */
[----:B------:R-:W-:Y:S06]  /*73d0*/  BRA `(.L_x_28362) ;  /* 0x00000000009c7947 */ /* 0x000fec0003800000 */
.L_x_28374:
        /* <DEDUP_REMOVED lines=14> */
.L_x_28388:
[----:B------:R-:W-:Y:S05]  /*74c0*/  BSYNC B0 ;  /* 0x0000000000007941 */ /* 0x000fea0003800000 */
.L_x_28387:
[----:B------:R-:W0:Y:S02]  /*74d0*/  F2I.S64.TRUNC R2, R2 ;  /* 0x0000000200027311 */ /* 0x000e24000020d900 */
[----:B0-----:R-:W-:Y:S01]  /*74e0*/  PRMT R7, R2, 0x7610, R7 ;  /* 0x0000761002077816 */ /* 0x001fe20000000007 */
[----:B------:R-:W-:Y:S06]  /*74f0*/  BRA `(.L_x_28362) ;  /* 0x0000000000547947 */ /* 0x000fec0003800000 */
.L_x_28361:
        /* <DEDUP_REMOVED lines=16> */
.L_x_28389:
[----:B------:R-:W-:Y:S01]  /*7600*/  PRMT R7, RZ, 0x7610, R7 ;  /* 0x00007610ff077816 */ /* 0x000fe20000000007 */
[----:B------:R-:W-:Y:S06]  /*7610*/  BRA `(.L_x_28362) ;  /* 0x00000000000c7947 */ /* 0x000fec0003800000 */
.L_x_28386:
[----:B------:R1:W5:Y:S01]  /*7620*/  LDG.E.U8 R7, desc[UR36][R4.64] ;  /* 0x0000002404077981 */ /* 0x000362000c1e1100 */
[----:B------:R-:W-:Y:S05]  /*7630*/  BRA `(.L_x_28362) ;  /* 0x0000000000047947 */ /* 0x000fea0003800000 */
.L_x_28385:
[----:B------:R2:W5:Y:S02]  /*7640*/  LDG.E.U8 R7, desc[UR36][R4.64] ;  /* 0x0000002404077981 */ /* 0x000564000c1e1100 */
.L_x_28362:
[----:B------:R-:W0:Y:S01]  /*7650*/  LDC.U8 R3, c[0x0][0x491] ;  /* 0x00012440ff037b82 */ /* 0x000e220000000000 */
        /* <DEDUP_REMOVED lines=16> */
.L_x_28394:
[----:B------:R0:W-:Y:S01]  /*7760*/  STG.E.U8 desc[UR36][R16.64], R2 ;  /* 0x0000000210007986 */ /* 0x0001e2000c101124 */
[----:B------:R-:W-:Y:S05]  /*7770*/  BRA `(.L_x_28396) ;  /* 0x0000000c000c7947 */ /* 0x000fea0003800000 */
.L_x_28393:
        /* <DEDUP_REMOVED lines=9> */
.L_x_28398:
[----:B------:R0:W-:Y:S01]  /*7810*/  STG.E desc[UR36][R16.64], R2 ;  /* 0x0000000210007986 */ /* 0x0001e2000c101924 */
[----:B------:R-:W-:Y:S05]  /*7820*/  BRA `(.L_x_28396) ;  /* 0x0000000800e07947 */ /* 0x000fea0003800000 */
.L_x_28397:
[----:B------:R0:W-:Y:S01]  /*7830*/  STG.E.U16 desc[UR36][R16.64], R2 ;  /* 0x0000000210007986 */ /* 0x0001e2000c101524 */
[----:B------:R-:W-:Y:S05]  /*7840*/  BRA `(.L_x_28396) ;  /* 0x0000000800d87947 */ /* 0x000fea0003800000 */
.L_x_28392:
        /* <DEDUP_REMOVED lines=9> */
.L_x_28400:
[----:B------:R-:W-:-:S04]  /*78e0*/  FSEL R0, RZ, 1, !P0 ;  /* 0x3f800000ff007808 */ /* 0x000fc80004000000 */
[----:B------:R-:W-:-:S05]  /*78f0*/  F2FP.F16.F32.PACK_AB R0, RZ, R0 ;  /* 0x00000000ff00723e */ /* 0x000fca00000000ff */
[----:B------:R0:W-:Y:S01]  /*7900*/  STG.E.U16 desc[UR36][R16.64], R0 ;  /* 0x0000000010007986 */ /* 0x0001e2000c101524 */
[----:B------:R-:W-:Y:S05]  /*7910*/  BRA `(.L_x_28396) ;  /* 0x0000000800a47947 */ /* 0x000fea0003800000 */
.L_x_28399:
        /* <DEDUP_REMOVED lines=10> */
.L_x_28402:
[----:B------:R-:W-:-:S04]  /*79c0*/  FSEL R0, RZ, 1, !P0 ;  /* 0x3f800000ff007808 */ /* 0x000fc80004000000 */
[----:B------:R-:W-:-:S04]  /*79d0*/  F2FP.F16.F32.PACK_AB R3, RZ, R0 ;  /* 0x00000000ff03723e */ /* 0x000fc800000000ff */
[----:B------:R-:W-:-:S05]  /*79e0*/  PRMT R3, R3, 0x5410, RZ ;  /* 0x0000541003037816 */ /* 0x000fca00000000ff */
[----:B------:R0:W-:Y:S01]  /*79f0*/  STG.E desc[UR36][R16.64], R3 ;  /* 0x0000000310007986 */ /* 0x0001e2000c101924 */
[----:B------:R-:W-:Y:S05]  /*7a00*/  BRA `(.L_x_28396) ;  /* 0x0000000800687947 */ /* 0x000fea0003800000 */
.L_x_28401:
[----:B------:R-:W-:Y:S01]  /*7a10*/  FSEL R3, RZ, 1.875, !P0 ;  /* 0x3ff00000ff037808 */ /* 0x000fe20004000000 */
[----:B------:R-:W-:-:S05]  /*7a20*/  IMAD.MOV.U32 R2, RZ, RZ, RZ ;  /* 0x000000ffff027224 */ /* 0x000fca00078e00ff */
[----:B------:R0:W-:Y:S01]  /*7a30*/  STG.E.64 desc[UR36][R16.64], R2 ;  /* 0x0000000210007986 */ /* 0x0001e2000c101b24 */
[----:B------:R-:W-:Y:S05]  /*7a40*/  BRA `(.L_x_28396) ;  /* 0x0000000800587947 */ /* 0x000fea0003800000 */
.L_x_28391:
        /* <DEDUP_REMOVED lines=10> */
.L_x_28405:
[----:B-1234-:R-:W-:Y:S02]  /*7af0*/  FSEL R5, RZ, 1.875, !P0 ;  /* 0x3ff00000ff057808 */ /* 0x01efe40004000000 */
[----:B------:R-:W-:Y:S01]  /*7b00*/  CS2R R6, SRZ ;  /* 0x0000000000067805 */ /* 0x000fe2000001ff00 */
[----:B------:R-:W-:-:S05]  /*7b10*/  IMAD.MOV.U32 R4, RZ, RZ, RZ ;  /* 0x000000ffff047224 */ /* 0x000fca00078e00ff */
[----:B------:R0:W-:Y:S01]  /*7b20*/  STG.E.128 desc[UR36][R16.64], R4 ;  /* 0x0000000410007986 */ /* 0x0001e2000c101d24 */
[----:B------:R-:W-:Y:S05]  /*7b30*/  BRA `(.L_x_28396) ;  /* 0x00000008001c7947 */ /* 0x000fea0003800000 */
.L_x_28404:
[----:B------:R-:W-:-:S13]  /*7b40*/  ISETP.NE.AND P1, PT, R0, 0xf, PT ;  /* 0x0000000f0000780c */ /* 0x000fda0003f25270 */
[----:B------:R-:W-:Y:S05]  /*7b50*/  @!P1 BRA `(.L_x_28406) ;  /* 0x0000000000949947 */ /* 0x000fea0003800000 */
[----:B------:R-:W-:-:S13]  /*7b60*/  ISETP.NE.AND P1, PT, R0, 0x17, PT ;  /* 0x000000170000780c */ /* 0x000fda0003f25270 */
[----:B------:R-:W-:Y:S05]  /*7b70*/  @!P1 BRA `(.L_x_28407) ;  /* 0x0000000000449947 */ /* 0x000fea0003800000 */
[----:B------:R-:W-:-:S13]  /*7b80*/  ISETP.NE.AND P1, PT, R0, 0x18, PT ;  /* 0x000000180000780c */ /* 0x000fda0003f25270 */
[----:B------:R-:W-:Y:S05]  /*7b90*/  @P1 BRA `(.L_x_28395) ;  /* 0x0000000400b01947 */ /* 0x000fea0003800000 */
[----:B-1234-:R-:W-:Y:S01]  /*7ba0*/  FSEL R5, RZ, 1, !P0 ;  /* 0x3f800000ff057808 */ /* 0x01efe20004000000 */
        /* <DEDUP_REMOVED lines=11> */
.L_x_28409:
[----:B------:R-:W-:Y:S05]  /*7c60*/  BSYNC B0 ;  /* 0x0000000000007941 */ /* 0x000fea0003800000 */
.L_x_28408:
[----:B------:R0:W-:Y:S01]  /*7c70*/  STG.E.U8 desc[UR36][R16.64], R3 ;  /* 0x0000000310007986 */ /* 0x0001e2000c101124 */
[----:B------:R-:W-:Y:S05]  /*7c80*/  BRA `(.L_x_28396) ;  /* 0x0000000400c87947 */ /* 0x000fea0003800000 */
.L_x_28407:
        /* <DEDUP_REMOVED lines=9> */
[----:B-1234-:R-:W-:-:S05]  /*7d20*/  @P0 SHF.R.U32.HI R5, RZ, 0x15, R2 ;  /* 0x00000015ff050819 */ /* 0x01efca0000011602 */
[----:B------:R0:W-:Y:S04]  /*7d30*/  @P0 STG.E.U8 desc[UR36][R16.64], R5 ;  /* 0x0000000510000986 */ /* 0x0001e8000c101124 */
[----:B------:R0:W-:Y:S01]  /*7d40*/  @!P0 STG.E.U8 desc[UR36][R16.64], R3 ;  /* 0x0000000310008986 */ /* 0x0001e2000c101124 */
[----:B------:R-:W-:Y:S05]  /*7d50*/  BRA `(.L_x_28396) ;  /* 0x0000000400947947 */ /* 0x000fea0003800000 */
.L_x_28410:
[----:B------:R-:W-:Y:S01]  /*7d60*/  ISETP.GT.U32.AND P0, PT, R3, 0x7f800000, PT ;  /* 0x7f8000000300780c */ /* 0x000fe20003f04070 */
[----:B------:R-:W-:-:S05]  /*7d70*/  IMAD.MOV.U32 R3, RZ, RZ, 0x7f ;  /* 0x0000007fff037424 */ /* 0x000fca00078e00ff */
[----:B------:R-:W-:-:S05]  /*7d80*/  SEL R3, R3, 0x7c, P0 ;  /* 0x0000007c03037807 */ /* 0x000fca0000000000 */
[----:B------:R0:W-:Y:S01]  /*7d90*/  STG.E.U8 desc[UR36][R16.64], R3 ;  /* 0x0000000310007986 */ /* 0x0001e2000c101124 */
[----:B------:R-:W-:Y:S05]  /*7da0*/  BRA `(.L_x_28396) ;  /* 0x0000000400807947 */ /* 0x000fea0003800000 */
.L_x_28406:
[----:B------:R-:W-:-:S04]  /*7db0*/  FSEL R0, RZ, 1, !P0 ;  /* 0x3f800000ff007808 */ /* 0x000fc80004000000 */
[----:B------:R-:W-:-:S05]  /*7dc0*/  F2FP.BF16.F32.PACK_AB R0, RZ, R0 ;  /* 0x00000000ff00723e */ /* 0x000fca00000010ff */
[----:B------:R0:W-:Y:S01]  /*7dd0*/  STG.E.U16 desc[UR36][R16.64], R0 ;  /* 0x0000000010007986 */ /* 0x0001e2000c101524 */
[----:B------:R-:W-:Y:S05]  /*7de0*/  BRA `(.L_x_28396) ;  /* 0x0000000400707947 */ /* 0x000fea0003800000 */
.L_x_28403:
        /* <DEDUP_REMOVED lines=10> */
.L_x_28413:
        /* <DEDUP_REMOVED lines=16> */
.L_x_28416:
[----:B------:R-:W-:-:S07]  /*7f90*/  PRMT R8, R0, 0x7610, R8 ;  /* 0x0000761000087816 */ /* 0x000fce0000000008 */
.L_x_28415:
[----:B------:R-:W-:Y:S05]  /*7fa0*/  BSYNC B0 ;  /* 0x0000000000007941 */ /* 0x000fea0003800000 */
.L_x_28414:
[----:B------:R0:W-:Y:S01]  /*7fb0*/  STG.E.U8 desc[UR36][R16.64], R8 ;  /* 0x0000000810007986 */ /* 0x0001e2000c101124 */
[----:B------:R-:W-:Y:S05]  /*7fc0*/  BRA `(.L_x_28396) ;  /* 0x0000000000f87947 */ /* 0x000fea0003800000 */
.L_x_28412:
        /* <DEDUP_REMOVED lines=16> */
.L_x_28419:
[----:B------:R-:W-:-:S07]  /*80d0*/  PRMT R8, R0, 0x7610, R8 ;  /* 0x0000761000087816 */ /* 0x000fce0000000008 */
.L_x_28418:
[----:B------:R-:W-:Y:S05]  /*80e0*/  BSYNC B0 ;  /* 0x0000000000007941 */ /* 0x000fea0003800000 */
.L_x_28417:
[----:B------:R0:W-:Y:S01]  /*80f0*/  STG.E.U8 desc[UR36][R16.64], R8 ;  /* 0x0000000810007986 */ /* 0x0001e2000c101124 */
[----:B------:R-:W-:Y:S05]  /*8100*/  BRA `(.L_x_28396) ;  /* 0x0000000000a87947 */ /* 0x000fea0003800000 */
.L_x_28411:
        /* <DEDUP_REMOVED lines=21> */
.L_x_28395:
        /* <DEDUP_REMOVED lines=16> */
.L_x_28422:
[----:B------:R-:W-:Y:S05]  /*8360*/  BRA `(.L_x_28396) ;  /* 0x0000000000107947 */ /* 0x000fea0003800000 */
.L_x_28421:
[----:B------:R-:W-:-:S05]  /*8370*/  IMAD.MOV.U32 R3, RZ, RZ, RZ ;  /* 0x000000ffff037224 */ /* 0x000fca00078e00ff */
[----:B------:R0:W-:Y:S01]  /*8380*/  STG.E.64 desc[UR36][R16.64], R2 ;  /* 0x0000000210007986 */ /* 0x0001e2000c101b24 */
[----:B------:R-:W-:Y:S05]  /*8390*/  BRA `(.L_x_28396) ;  /* 0x0000000000047947 */ /* 0x000fea0003800000 */
.L_x_28420:
[----:B------:R0:W-:Y:S02]  /*83a0*/  STG.E desc[UR36][R16.64], R2 ;  /* 0x0000000210007986 */ /* 0x0001e4000c101924 */
.L_x_28396:
[----:B------:R-:W-:Y:S05]  /*83b0*/  BSYNC B6 ;  /* 0x0000000000067941 */ /* 0x000fea0003800000 */
.L_x_28390:
[----:B------:R-:W-:-:S07]  /*83c0*/  VIADD R19, R19, 0x80 ;  /* 0x0000008013137836 */ /* 0x000fce0000000000 */
.L_x_28322:
[----:B------:R-:W-:Y:S05]  /*83d0*/  BSYNC B7 ;  /* 0x0000000000077941 */ /* 0x000fea0003800000 */
.L_x_28321:
        /* <DEDUP_REMOVED lines=358> */
.L_x_28425:
        /* <DEDUP_REMOVED lines=20> */
.L_x_28429:
[----:B------:R3:W5:Y:S01]  /*9b80*/  LDG.E.U8 R22, desc[UR36][R4.64] ;  /* 0x0000002404167981 */ /* 0x000762000c1e1100 */
[----:B------:R-:W-:Y:S05]  /*9b90*/  BRA `(.L_x_28431) ;  /* 0x0000000c00647947 */ /* 0x000fea0003800000 */
.L_x_28428:
        /* <DEDUP_REMOVED lines=8> */
.L_x_28433:
[----:B------:R0:W5:Y:S01]  /*9c20*/  LDG.E.U8 R22, desc[UR36][R4.64] ;  /* 0x0000002404167981 */ /* 0x000162000c1e1100 */
[----:B------:R-:W-:Y:S05]  /*9c30*/  BRA `(.L_x_28431) ;  /* 0x0000000c003c7947 */ /* 0x000fea0003800000 */
.L_x_28432:
[----:B------:R0:W5:Y:S01]  /*9c40*/  LDG.E.U16 R22, desc[UR36][R4.64] ;  /* 0x0000002404167981 */ /* 0x000162000c1e1500 */
[----:B------:R-:W-:Y:S05]  /*9c50*/  BRA `(.L_x_28431) ;  /* 0x0000000c00347947 */ /* 0x000fea0003800000 */
.L_x_28427:
        /* <DEDUP_REMOVED lines=10> */
.L_x_28435:
[----:B------:R-:W2:Y:S02]  /*9d00*/  LDG.E.U16 R2, desc[UR36][R4.64] ;  /* 0x0000002404027981 */ /* 0x000ea4000c1e1500 */
[----:B--2---:R-:W-:-:S06]  /*9d10*/  HADD2.F32 R2, -RZ, R2.H0_H0 ;  /* 0x20000002ff027230 */ /* 0x004fcc0000004100 */
[----:B------:R-:W0:Y:S02]  /*9d20*/  F2I.S64.TRUNC R2, R2 ;  /* 0x0000000200027311 */ /* 0x000e24000020d900 */
[----:B0-----:R-:W-:Y:S01]  /*9d30*/  PRMT R22, R2, 0x7610, R22 ;  /* 0x0000761002167816 */ /* 0x001fe20000000016 */
[----:B------:R-:W-:Y:S06]  /*9d40*/  BRA `(.L_x_28431) ;  /* 0x0000000800f87947 */ /* 0x000fec0003800000 */
.L_x_28434:
        /* <DEDUP_REMOVED lines=10> */
.L_x_28437:
[----:B------:R-:W2:Y:S02]  /*9df0*/  LDG.E.U16 R4, desc[UR36][R4.64] ;  /* 0x0000002404047981 */ /* 0x000ea4000c1e1500 */
[----:B--2---:R-:W-:-:S06]  /*9e00*/  HADD2.F32 R2, -RZ, R4.H0_H0 ;  /* 0x20000004ff027230 */ /* 0x004fcc0000004100 */
[----:B------:R-:W0:Y:S02]  /*9e10*/  F2I.S64.TRUNC R2, R2 ;  /* 0x0000000200027311 */ /* 0x000e24000020d900 */
[----:B0-----:R-:W-:Y:S01]  /*9e20*/  PRMT R22, R2, 0x7610, R22 ;  /* 0x0000761002167816 */ /* 0x001fe20000000016 */
[----:B------:R-:W-:Y:S06]  /*9e30*/  BRA `(.L_x_28431) ;  /* 0x0000000800bc7947 */ /* 0x000fec0003800000 */
.L_x_28436:
[----:B------:R-:W2:Y:S02]  /*9e40*/  LDG.E.64 R2, desc[UR36][R4.64] ;  /* 0x0000002404027981 */ /* 0x000ea4000c1e1b00 */
[----:B--2---:R-:W0:Y:S02]  /*9e50*/  F2I.S64.F64.TRUNC R2, R2 ;  /* 0x0000000200027311 */ /* 0x004e24000030d900 */
[----:B0-----:R-:W-:Y:S01]  /*9e60*/  PRMT R22, R2, 0x7610, R22 ;  /* 0x0000761002167816 */ /* 0x001fe20000000016 */
[----:B------:R-:W-:Y:S06]  /*9e70*/  BRA `(.L_x_28431) ;  /* 0x0000000800ac7947 */ /* 0x000fec0003800000 */
.L_x_28426:
        /* <DEDUP_REMOVED lines=12> */
.L_x_28440:
[----:B------:R-:W2:Y:S02]  /*9f40*/  LDG.E.64 R4, desc[UR36][R4.64] ;  /* 0x0000002404047981 */ /* 0x000ea4000c1e1b00 */
[----:B--2---:R-:W0:Y:S02]  /*9f50*/  F2I.S64.F64.TRUNC R2, R4 ;  /* 0x0000000400027311 */ /* 0x004e24000030d900 */
[----:B0-----:R-:W-:Y:S01]  /*9f60*/  PRMT R22, R2, 0x7610, R22 ;  /* 0x0000761002167816 */ /* 0x001fe20000000016 */
[----:B------:R-:W-:Y:S06]  /*9f70*/  BRA `(.L_x_28431) ;  /* 0x00000008006c7947 */ /* 0x000fec0003800000 */
.L_x_28439:
        /* <DEDUP_REMOVED lines=28> */
.L_x_28442:
        /* <DEDUP_REMOVED lines=15> */
.L_x_28441:
[----:B------:R-:W2:Y:S02]  /*a230*/  LDG.E.U16 R2, desc[UR36][R4.64] ;  /* 0x0000002404027981 */ /* 0x000ea4000c1e1500 */
[----:B--2---:R-:W-:-:S06]  /*a240*/  IMAD.U32 R2, R2, 0x10000, RZ ;  /* 0x0001000002027824 */ /* 0x004fcc00078e00ff */
[----:B------:R-:W0:Y:S02]  /*a250*/  F2I.S64.TRUNC R2, R2 ;  /* 0x0000000200027311 */ /* 0x000e24000020d900 */
[----:B0-----:R-:W-:Y:S01]  /*a260*/  PRMT R22, R2, 0x7610, R22 ;  /* 0x0000761002167816 */ /* 0x001fe20000000016 */
[----:B------:R-:W-:Y:S06]  /*a270*/  BRA `(.L_x_28431) ;  /* 0x0000000400ac7947 */ /* 0x000fec0003800000 */
.L_x_28438:
        /* <DEDUP_REMOVED lines=10> */
.L_x_28445:
        /* <DEDUP_REMOVED lines=21> */
.L_x_28449:
[----:B------:R-:W-:Y:S05]  /*a470*/  BSYNC B1 ;  /* 0x0000000000017941 */ /* 0x000fea0003800000 */
.L_x_28448:
[----:B------:R-:W-:Y:S01]  /*a480*/  IMAD.SHL.U32 R2, R2, 0x100000, RZ ;  /* 0x0010000002027824 */ /* 0x000fe200078e00ff */
[----:B------:R-:W-:-:S04]  /*a490*/  LEA R3, R0, 0x3b800000, 0x17 ;  /* 0x3b80000000037811 */ /* 0x000fc800078eb8ff */
[----:B------:R-:W-:-:S07]  /*a4a0*/  LOP3.LUT R2, R3, R2, R4, 0xfe, !PT ;  /* 0x0000000203027212 */ /* 0x000fce00078efe04 */
.L_x_28447:
[----:B------:R-:W-:Y:S05]  /*a4b0*/  BSYNC B0 ;  /* 0x0000000000007941 */ /* 0x000fea0003800000 */
.L_x_28446:
[----:B------:R-:W0:Y:S02]  /*a4c0*/  F2I.S64.TRUNC R2, R2 ;  /* 0x0000000200027311 */ /* 0x000e24000020d900 */
[----:B0-----:R-:W-:Y:S01]  /*a4d0*/  PRMT R22, R2, 0x7610, R22 ;  /* 0x0000761002167816 */ /* 0x001fe20000000016 */
[----:B------:R-:W-:Y:S06]  /*a4e0*/  BRA `(.L_x_28431) ;  /* 0x0000000400107947 */ /* 0x000fec0003800000 */
.L_x_28444:
        /* <DEDUP_REMOVED lines=21> */
.L_x_28453:
[----:B------:R-:W-:Y:S05]  /*a640*/  BSYNC B1 ;  /* 0x0000000000017941 */ /* 0x000fea0003800000 */
.L_x_28452:
[----:B------:R-:W-:Y:S01]  /*a650*/  IMAD.SHL.U32 R2, R2, 0x200000, RZ ;  /* 0x0020000002027824 */ /* 0x000fe200078e00ff */
[----:B------:R-:W-:-:S04]  /*a660*/  LEA R3, R0, 0x37800000, 0x17 ;  /* 0x3780000000037811 */ /* 0x000fc800078eb8ff */
[----:B------:R-:W-:-:S07]  /*a670*/  LOP3.LUT R2, R3, R2, R4, 0xfe, !PT ;  /* 0x0000000203027212 */ /* 0x000fce00078efe04 */
.L_x_28451:
[----:B------:R-:W-:Y:S05]  /*a680*/  BSYNC B0 ;  /* 0x0000000000007941 */ /* 0x000fea0003800000 */
.L_x_28450:
[----:B------:R-:W0:Y:S02]  /*a690*/  F2I.S64.TRUNC R2, R2 ;  /* 0x0000000200027311 */ /* 0x000e24000020d900 */
[----:B0-----:R-:W-:Y:S01]  /*a6a0*/  PRMT R22, R2, 0x7610, R22 ;  /* 0x0000761002167816 */ /* 0x001fe20000000016 */
[----:B------:R-:W-:Y:S06]  /*a6b0*/  BRA `(.L_x_28431) ;  /* 0x00000000009c7947 */ /* 0x000fec0003800000 */
.L_x_28443:
        /* <DEDUP_REMOVED lines=14> */
.L_x_28457:
[----:B------:R-:W-:Y:S05]  /*a7a0*/  BSYNC B0 ;  /* 0x0000000000007941 */ /* 0x000fea0003800000 */
.L_x_28456:
[----:B------:R-:W0:Y:S02]  /*a7b0*/  F2I.S64.TRUNC R2, R2 ;  /* 0x0000000200027311 */ /* 0x000e24000020d900 */
[----:B0-----:R-:W-:Y:S01]  /*a7c0*/  PRMT R22, R2, 0x7610, R22 ;  /* 0x0000761002167816 */ /* 0x001fe20000000016 */
[----:B------:R-:W-:Y:S06]  /*a7d0*/  BRA `(.L_x_28431) ;  /* 0x0000000000547947 */ /* 0x000fec0003800000 */
.L_x_28430:
        /* <DEDUP_REMOVED lines=16> */
.L_x_28458:
[----:B------:R-:W-:Y:S01]  /*a8e0*/  PRMT R22, RZ, 0x7610, R22 ;  /* 0x00007610ff167816 */ /* 0x000fe20000000016 */
[----:B------:R-:W-:Y:S06]  /*a8f0*/  BRA `(.L_x_28431) ;  /* 0x00000000000c7947 */ /* 0x000fec0003800000 */
.L_x_28455:
[----:B------:R1:W5:Y:S01]  /*a900*/  LDG.E.U8 R22, desc[UR36][R4.64] ;  /* 0x0000002404167981 */ /* 0x000362000c1e1100 */
[----:B------:R-:W-:Y:S05]  /*a910*/  BRA `(.L_x_28431) ;  /* 0x0000000000047947 */ /* 0x000fea0003800000 */
.L_x_28454:
[----:B------:R0:W5:Y:S02]  /*a920*/  LDG.E.U8 R22, desc[UR36][R4.64] ;  /* 0x0000002404167981 */ /* 0x000164000c1e1100 */
.L_x_28431:
        /* <DEDUP_REMOVED lines=17> */
.L_x_28462:
[----:B------:R4:W5:Y:S01]  /*aa40*/  LDG.E.U8 R7, desc[UR36][R4.64] ;  /* 0x0000002404077981 */ /* 0x000962000c1e1100 */
[----:B------:R-:W-:Y:S05]  /*aa50*/  BRA `(.L_x_28464) ;  /* 0x0000000c00647947 */ /* 0x000fea0003800000 */
.L_x_28461:
        /* <DEDUP_REMOVED lines=8> */
.L_x_28466:
[----:B------:R0:W5:Y:S01]  /*aae0*/  LDG.E.U8 R7, desc[UR36][R4.64] ;  /* 0x0000002404077981 */ /* 0x000162000c1e1100 */
[----:B------:R-:W-:Y:S05]  /*aaf0*/  BRA `(.L_x_28464) ;  /* 0x0000000c003c7947 */ /* 0x000fea0003800000 */
.L_x_28465:
[----:B------:R0:W5:Y:S01]  /*ab00*/  LDG.E.U16 R7, desc[UR36][R4.64] ;  /* 0x0000002404077981 */ /* 0x000162000c1e1500 */
[----:B------:R-:W-:Y:S05]  /*ab10*/  BRA `(.L_x_28464) ;  /* 0x0000000c00347947 */ /* 0x000fea0003800000 */
.L_x_28460:
        /* <DEDUP_REMOVED lines=10> */
.L_x_28468:
[----:B------:R-:W2:Y:S02]  /*abc0*/  LDG.E.U16 R2, desc[UR36][R4.64] ;  /* 0x0000002404027981 */ /* 0x000ea4000c1e1500 */
[----:B--2---:R-:W-:-:S06]  /*abd0*/  HADD2.F32 R2, -RZ, R2.H0_H0 ;  /* 0x20000002ff027230 */ /* 0x004fcc0000004100 */
[----:B------:R-:W0:Y:S02]  /*abe0*/  F2I.S64.TRUNC R2, R2 ;  /* 0x0000000200027311 */ /* 0x000e24000020d900 */
[----:B0-----:R-:W-:Y:S01]  /*abf0*/  PRMT R7, R2, 0x7610, R7 ;  /* 0x0000761002077816 */ /* 0x001fe20000000007 */
[----:B------:R-:W-:Y:S06]  /*ac00*/  BRA `(.L_x_28464) ;  /* 0x0000000800f87947 */ /* 0x000fec0003800000 */
.L_x_28467:
        /* <DEDUP_REMOVED lines=10> */
.L_x_28470:
[----:B------:R-:W2:Y:S02]  /*acb0*/  LDG.E.U16 R4, desc[UR36][R4.64] ;  /* 0x0000002404047981 */ /* 0x000ea4000c1e1500 */
[----:B--2---:R-:W-:-:S06]  /*acc0*/  HADD2.F32 R2, -RZ, R4.H0_H0 ;  /* 0x20000004ff027230 */ /* 0x004fcc0000004100 */
[----:B------:R-:W0:Y:S02]  /*acd0*/  F2I.S64.TRUNC R2, R2 ;  /* 0x0000000200027311 */ /* 0x000e24000020d900 */
[----:B0-----:R-:W-:Y:S01]  /*ace0*/  PRMT R7, R2, 0x7610, R7 ;  /* 0x0000761002077816 */ /* 0x001fe20000000007 */
[----:B------:R-:W-:Y:S06]  /*acf0*/  BRA `(.L_x_28464) ;  /* 0x0000000800bc7947 */ /* 0x000fec0003800000 */
.L_x_28469:
[----:B------:R-:W2:Y:S02]  /*ad00*/  LDG.E.64 R2, desc[UR36][R4.64] ;  /* 0x0000002404027981 */ /* 0x000ea4000c1e1b00 */
[----:B--2---:R-:W0:Y:S02]  /*ad10*/  F2I.S64.F64.TRUNC R2, R2 ;  /* 0x0000000200027311 */ /* 0x004e24000030d900 */
[----:B0-----:R-:W-:Y:S01]  /*ad20*/  PRMT R7, R2, 0x7610, R7 ;  /* 0x0000761002077816 */ /* 0x001fe20000000007 */
[----:B------:R-:W-:Y:S06]  /*ad30*/  BRA `(.L_x_28464) ;  /* 0x0000000800ac7947 */ /* 0x000fec0003800000 */
.L_x_28459:
        /* <DEDUP_REMOVED lines=12> */
.L_x_28473:
[----:B------:R-:W2:Y:S02]  /*ae00*/  LDG.E.64 R4, desc[UR36][R4.64] ;  /* 0x0000002404047981 */ /* 0x000ea4000c1e1b00 */
[----:B--2---:R-:W0:Y:S02]  /*ae10*/  F2I.S64.F64.TRUNC R2, R4 ;  /* 0x0000000400027311 */ /* 0x004e24000030d900 */
[----:B0-----:R-:W-:Y:S01]  /*ae20*/  PRMT R7, R2, 0x7610, R7 ;  /* 0x0000761002077816 */ /* 0x001fe20000000007 */
[----:B------:R-:W-:Y:S06]  /*ae30*/  BRA `(.L_x_28464) ;  /* 0x00000008006c7947 */ /* 0x000fec0003800000 */
.L_x_28472:
        /* <DEDUP_REMOVED lines=28> */
.L_x_28475:
        /* <DEDUP_REMOVED lines=15> */
.L_x_28474:
[----:B------:R-:W2:Y:S02]  /*b0f0*/  LDG.E.U16 R2, desc[UR36][R4.64] ;  /* 0x0000002404027981 */ /* 0x000ea4000c1e1500 */
[----:B--2---:R-:W-:-:S06]  /*b100*/  IMAD.U32 R2, R2, 0x10000, RZ ;  /* 0x0001000002027824 */ /* 0x004fcc00078e00ff */
[----:B------:R-:W0:Y:S02]  /*b110*/  F2I.S64.TRUNC R2, R2 ;  /* 0x0000000200027311 */ /* 0x000e24000020d900 */
[----:B0-----:R-:W-:Y:S01]  /*b120*/  PRMT R7, R2, 0x7610, R7 ;  /* 0x0000761002077816 */ /* 0x001fe20000000007 */
[----:B------:R-:W-:Y:S06]  /*b130*/  BRA `(.L_x_28464) ;  /* 0x0000000400ac7947 */ /* 0x000fec0003800000 */
.L_x_28471:
        /* <DEDUP_REMOVED lines=10> */
.L_x_28478:
        /* <DEDUP_REMOVED lines=21> */
.L_x_28482:
[----:B------:R-:W-:Y:S05]  /*b330*/  BSYNC B1 ;  /* 0x0000000000017941 */ /* 0x000fea0003800000 */
.L_x_28481:
[----:B------:R-:W-:Y:S01]  /*b340*/  IMAD.SHL.U32 R2, R2, 0x100000, RZ ;  /* 0x0010000002027824 */ /* 0x000fe200078e00ff */
[----:B------:R-:W-:-:S04]  /*b350*/  LEA R3, R0, 0x3b800000, 0x17 ;  /* 0x3b80000000037811 */ /* 0x000fc800078eb8ff */
[----:B------:R-:W-:-:S07]  /*b360*/  LOP3.LUT R2, R3, R2, R4, 0xfe, !PT ;  /* 0x0000000203027212 */ /* 0x000fce00078efe04 */
.L_x_28480:
[----:B------:R-:W-:Y:S05]  /*b370*/  BSYNC B0 ;  /* 0x0000000000007941 */ /* 0x000fea0003800000 */
.L_x_28479:
[----:B------:R-:W0:Y:S02]  /*b380*/  F2I.S64.TRUNC R2, R2 ;  /* 0x0000000200027311 */ /* 0x000e24000020d900 */
[----:B0-----:R-:W-:Y:S01]  /*b390*/  PRMT R7, R2, 0x7610, R7 ;  /* 0x0000761002077816 */ /* 0x001fe20000000007 */
[----:B------:R-:W-:Y:S06]  /*b3a0*/  BRA `(.L_x_28464) ;  /* 0x0000000400107947 */ /* 0x000fec0003800000 */
.L_x_28477:
        /* <DEDUP_REMOVED lines=21> */
.L_x_28486:
[----:B------:R-:W-:Y:S05]  /*b500*/  BSYNC B1 ;  /* 0x0000000000017941 */ /* 0x000fea0003800000 */
.L_x_28485:
[----:B------:R-:W-:Y:S01]  /*b510*/  IMAD.SHL.U32 R2, R2, 0x200000, RZ ;  /* 0x0020000002027824 */ /* 0x000fe200078e00ff */
[----:B------:R-:W-:-:S04]  /*b520*/  LEA R3, R0, 0x37800000, 0x17 ;  /* 0x3780000000037811 */ /* 0x000fc800078eb8ff */
[----:B------:R-:W-:-:S07]  /*b530*/  LOP3.LUT R2, R3, R2, R4, 0xfe, !PT ;  /* 0x0000000203027212 */ /* 0x000fce00078efe04 */
.L_x_28484:
[----:B------:R-:W-:Y:S05]  /*b540*/  BSYNC B0 ;  /* 0x0000000000007941 */ /* 0x000fea0003800000 */
.L_x_28483:
[----:B------:R-:W0:Y:S02]  /*b550*/  F2I.S64.TRUNC R2, R2 ;  /* 0x0000000200027311 */ /* 0x000e24000020d900 */
[----:B0-----:R-:W-:Y:S01]  /*b560*/  PRMT R7, R2, 0x7610, R7 ;  /* 0x0000761002077816 */ /* 0x001fe20000000007 */
[----:B------:R-:W-:Y:S06]  /*b570*/  BRA `(.L_x_28464) ;  /* 0x00000000009c7947 */ /* 0x000fec0003800000 */
.L_x_28476:
        /* <DEDUP_REMOVED lines=14> */
.L_x_28490:
[----:B------:R-:W-:Y:S05]  /*b660*/  BSYNC B0 ;  /* 0x0000000000007941 */ /* 0x000fea0003800000 */
.L_x_28489:
[----:B------:R-:W0:Y:S02]  /*b670*/  F2I.S64.TRUNC R2, R2 ;  /* 0x0000000200027311 */ /* 0x000e24000020d900 */
[----:B0-----:R-:W-:Y:S01]  /*b680*/  PRMT R7, R2, 0x7610, R7 ;  /* 0x0000761002077816 */ /* 0x001fe20000000007 */
[----:B------:R-:W-:Y:S06]  /*b690*/  BRA `(.L_x_28464) ;  /* 0x0000000000547947 */ /* 0x000fec0003800000 */
.L_x_28463:
        /* <DEDUP_REMOVED lines=16> */
.L_x_28491:
[----:B------:R-:W-:Y:S01]  /*b7a0*/  PRMT R7, RZ, 0x7610, R7 ;  /* 0x00007610ff077816 */ /* 0x000fe20000000007 */
[----:B------:R-:W-:Y:S06]  /*b7b0*/  BRA `(.L_x_28464) ;  /* 0x00000000000c7947 */ /* 0x000fec0003800000 */
.L_x_28488:
[----:B------:R2:W5:Y:S01]  /*b7c0*/  LDG.E.U8 R7, desc[UR36][R4.64] ;  /* 0x0000002404077981 */ /* 0x000562000c1e1100 */
[----:B------:R-:W-:Y:S05]  /*b7d0*/  BRA `(.L_x_28464) ;  /* 0x0000000000047947 */ /* 0x000fea0003800000 */
.L_x_28487:
[----:B------:R1:W5:Y:S02]  /*b7e0*/  LDG.E.U8 R7, desc[UR36][R4.64] ;  /* 0x0000002404077981 */ /* 0x000364000c1e1100 */
.L_x_28464:
        /* <DEDUP_REMOVED lines=17> */
.L_x_28496:
[----:B------:R0:W-:Y:S01]  /*b900*/  STG.E.U8 desc[UR36][R16.64], R2 ;  /* 0x0000000210007986 */ /* 0x0001e2000c101124 */
[----:B------:R-:W-:Y:S05]  /*b910*/  BRA `(.L_x_28498) ;  /* 0x0000000c000c7947 */ /* 0x000fea0003800000 */
.L_x_28495:
        /* <DEDUP_REMOVED lines=9> */
.L_x_28500:
[----:B------:R0:W-:Y:S01]  /*b9b0*/  STG.E desc[UR36][R16.64], R2 ;  /* 0x0000000210007986 */ /* 0x0001e2000c101924 */
[----:B------:R-:W-:Y:S05]  /*b9c0*/  BRA `(.L_x_28498) ;  /* 0x0000000800e07947 */ /* 0x000fea0003800000 */
.L_x_28499:
[----:B------:R0:W-:Y:S01]  /*b9d0*/  STG.E.U16 desc[UR36][R16.64], R2 ;  /* 0x0000000210007986 */ /* 0x0001e2000c101524 */
[----:B------:R-:W-:Y:S05]  /*b9e0*/  BRA `(.L_x_28498) ;  /* 0x0000000800d87947 */ /* 0x000fea0003800000 */
.L_x_28494:
        /* <DEDUP_REMOVED lines=9> */
.L_x_28502:
[----:B------:R-:W-:-:S04]  /*ba80*/  FSEL R0, RZ, 1, !P0 ;  /* 0x3f800000ff007808 */ /* 0x000fc80004000000 */
[----:B------:R-:W-:-:S05]  /*ba90*/  F2FP.F16.F32.PACK_AB R0, RZ, R0 ;  /* 0x00000000ff00723e */ /* 0x000fca00000000ff */
[----:B------:R0:W-:Y:S01]  /*baa0*/  STG.E.U16 desc[UR36][R16.64], R0 ;  /* 0x0000000010007986 */ /* 0x0001e2000c101524 */
[----:B------:R-:W-:Y:S05]  /*bab0*/  BRA `(.L_x_28498) ;  /* 0x0000000800a47947 */ /* 0x000fea0003800000 */
.L_x_28501:
        /* <DEDUP_REMOVED lines=10> */
.L_x_28504:
[----:B------:R-:W-:-:S04]  /*bb60*/  FSEL R0, RZ, 1, !P0 ;  /* 0x3f800000ff007808 */ /* 0x000fc80004000000 */
[----:B------:R-:W-:-:S04]  /*bb70*/  F2FP.F16.F32.PACK_AB R3, RZ, R0 ;  /* 0x00000000ff03723e */ /* 0x000fc800000000ff */
[----:B------:R-:W-:-:S05]  /*bb80*/  PRMT R3, R3, 0x5410, RZ ;  /* 0x0000541003037816 */ /* 0x000fca00000000ff */
[----:B------:R0:W-:Y:S01]  /*bb90*/  STG.E desc[UR36][R16.64], R3 ;  /* 0x0000000310007986 */ /* 0x0001e2000c101924 */
[----:B------:R-:W-:Y:S05]  /*bba0*/  BRA `(.L_x_28498) ;  /* 0x0000000800687947 */ /* 0x000fea0003800000 */
.L_x_28503:
[----:B------:R-:W-:Y:S01]  /*bbb0*/  FSEL R3, RZ, 1.875, !P0 ;  /* 0x3ff00000ff037808 */ /* 0x000fe20004000000 */
[----:B------:R-:W-:-:S05]  /*bbc0*/  IMAD.MOV.U32 R2, RZ, RZ, RZ ;  /* 0x000000ffff027224 */ /* 0x000fca00078e00ff */
[----:B------:R0:W-:Y:S01]  /*bbd0*/  STG.E.64 desc[UR36][R16.64], R2 ;  /* 0x0000000210007986 */ /* 0x0001e2000c101b24 */
[----:B------:R-:W-:Y:S05]  /*bbe0*/  BRA `(.L_x_28498) ;  /* 0x0000000800587947 */ /* 0x000fea0003800000 */
.L_x_28493:
        /* <DEDUP_REMOVED lines=10> */
.L_x_28507:
[----:B-1234-:R-:W-:Y:S02]  /*bc90*/  FSEL R5, RZ, 1.875, !P0 ;  /* 0x3ff00000ff057808 */ /* 0x01efe40004000000 */
[----:B------:R-:W-:Y:S01]  /*bca0*/  CS2R R6, SRZ ;  /* 0x0000000000067805 */ /* 0x000fe2000001ff00 */
[----:B------:R-:W-:-:S05]  /*bcb0*/  IMAD.MOV.U32 R4, RZ, RZ, RZ ;  /* 0x000000ffff047224 */ /* 0x000fca00078e00ff */
[----:B------:R0:W-:Y:S01]  /*bcc0*/  STG.E.128 desc[UR36][R16.64], R4 ;  /* 0x0000000410007986 */ /* 0x0001e2000c101d24 */
[----:B------:R-:W-:Y:S05]  /*bcd0*/  BRA `(.L_x_28498) ;  /* 0x00000008001c7947 */ /* 0x000fea0003800000 */
.L_x_28506:
        /* <DEDUP_REMOVED lines=18> */
.L_x_28511:
[----:B------:R-:W-:Y:S05]  /*be00*/  BSYNC B0 ;  /* 0x0000000000007941 */ /* 0x000fea0003800000 */
.L_x_28510:
[----:B------:R0:W-:Y:S01]  /*be10*/  STG.E.U8 desc[UR36][R16.64], R3 ;  /* 0x0000000310007986 */ /* 0x0001e2000c101124 */
[----:B------:R-:W-:Y:S05]  /*be20*/  BRA `(.L_x_28498) ;  /* 0x0000000400c87947 */ /* 0x000fea0003800000 */
.L_x_28509:
        /* <DEDUP_REMOVED lines=13> */
.L_x_28512:
[----:B------:R-:W-:Y:S01]  /*bf00*/  ISETP.GT.U32.AND P0, PT, R3, 0x7f800000, PT ;  /* 0x7f8000000300780c */ /* 0x000fe20003f04070 */
[----:B------:R-:W-:-:S05]  /*bf10*/  IMAD.MOV.U32 R3, RZ, RZ, 0x7f ;  /* 0x0000007fff037424 */ /* 0x000fca00078e00ff */
[----:B------:R-:W-:-:S05]  /*bf20*/  SEL R3, R3, 0x7c, P0 ;  /* 0x0000007c03037807 */ /* 0x000fca0000000000 */
[----:B------:R0:W-:Y:S01]  /*bf30*/  STG.E.U8 desc[UR36][R16.64], R3 ;  /* 0x0000000310007986 */ /* 0x0001e2000c101124 */
[----:B------:R-:W-:Y:S05]  /*bf40*/  BRA `(.L_x_28498) ;  /* 0x0000000400807947 */ /* 0x000fea0003800000 */
.L_x_28508:
[----:B------:R-:W-:-:S04]  /*bf50*/  FSEL R0, RZ, 1, !P0 ;  /* 0x3f800000ff007808 */ /* 0x000fc80004000000 */
[----:B------:R-:W-:-:S05]  /*bf60*/  F2FP.BF16.F32.PACK_AB R0, RZ, R0 ;  /* 0x00000000ff00723e */ /* 0x000fca00000010ff */
[----:B------:R0:W-:Y:S01]  /*bf70*/  STG.E.U16 desc[UR36][R16.64], R0 ;  /* 0x0000000010007986 */ /* 0x0001e2000c101524 */
[----:B------:R-:W-:Y:S05]  /*bf80*/  BRA `(.L_x_28498) ;  /* 0x0000000400707947 */ /* 0x000fea0003800000 */
.L_x_28505:
        /* <DEDUP_REMOVED lines=10> */
.L_x_28515:
        /* <DEDUP_REMOVED lines=16> */
.L_x_28518:
[----:B------:R-:W-:-:S07]  /*c130*/  PRMT R8, R0, 0x7610, R8 ;  /* 0x0000761000087816 */ /* 0x000fce0000000008 */
.L_x_28517:
[----:B------:R-:W-:Y:S05]  /*c140*/  BSYNC B0 ;  /* 0x0000000000007941 */ /* 0x000fea0003800000 */
.L_x_28516:
[----:B------:R0:W-:Y:S01]  /*c150*/  STG.E.U8 desc[UR36][R16.64], R8 ;  /* 0x0000000810007986 */ /* 0x0001e2000c101124 */
[----:B------:R-:W-:Y:S05]  /*c160*/  BRA `(.L_x_28498) ;  /* 0x0000000000f87947 */ /* 0x000fea0003800000 */
.L_x_28514:
        /* <DEDUP_REMOVED lines=16> */
.L_x_28521:
[----:B------:R-:W-:-:S07]  /*c270*/  PRMT R8, R0, 0x7610, R8 ;  /* 0x0000761000087816 */ /* 0x000fce0000000008 */
.L_x_28520:
[----:B------:R-:W-:Y:S05]  /*c280*/  BSYNC B0 ;  /* 0x0000000000007941 */ /* 0x000fea0003800000 */
.L_x_28519:
[----:B------:R0:W-:Y:S01]  /*c290*/  STG.E.U8 desc[UR36][R16.64], R8 ;  /* 0x0000000810007986 */ /* 0x0001e2000c101124 */
[----:B------:R-:W-:Y:S05]  /*c2a0*/  BRA `(.L_x_28498) ;  /* 0x0000000000a87947 */ /* 0x000fea0003800000 */
.L_x_28513:
        /* <DEDUP_REMOVED lines=21> */
.L_x_28497:
        /* <DEDUP_REMOVED lines=16> */
.L_x_28524:
[----:B------:R-:W-:Y:S05]  /*c500*/  BRA `(.L_x_28498) ;  /* 0x0000000000107947 */ /* 0x000fea0003800000 */
.L_x_28523:
[----:B------:R-:W-:-:S05]  /*c510*/  IMAD.MOV.U32 R3, RZ, RZ, RZ ;  /* 0x000000ffff037224 */ /* 0x000fca00078e00ff */
[----:B------:R0:W-:Y:S01]  /*c520*/  STG.E.64 desc[UR36][R16.64], R2 ;  /* 0x0000000210007986 */ /* 0x0001e2000c101b24 */
[----:B------:R-:W-:Y:S05]  /*c530*/  BRA `(.L_x_28498) ;  /* 0x0000000000047947 */ /* 0x000fea0003800000 */
.L_x_28522:
[----:B------:R0:W-:Y:S02]  /*c540*/  STG.E desc[UR36][R16.64], R2 ;  /* 0x0000000210007986 */ /* 0x0001e4000c101924 */
.L_x_28498:
[----:B------:R-:W-:Y:S05]  /*c550*/  BSYNC B6 ;  /* 0x0000000000067941 */ /* 0x000fea0003800000 */
.L_x_28492:
[----:B------:R-:W-:-:S07]  /*c560*/  VIADD R19, R19, 0x80 ;  /* 0x0000008013137836 */ /* 0x000fce0000000000 */
.L_x_28424:
[----:B------:R-:W-:Y:S05]  /*c570*/  BSYNC B7 ;  /* 0x0000000000077941 */ /* 0x000fea0003800000 */
.L_x_28423:
        /* <DEDUP_REMOVED lines=357> */
.L_x_28525:
        /* <DEDUP_REMOVED lines=20> */
.L_x_28529:
[----:B------:R4:W5:Y:S01]  /*dd10*/  LDG.E.U8 R19, desc[UR36][R4.64] ;  /* 0x0000002404137981 */ /* 0x000962000c1e1100 */
[----:B------:R-:W-:Y:S05]  /*dd20*/  BRA `(.L_x_28531) ;  /* 0x0000000c00647947 */ /* 0x000fea0003800000 */
.L_x_28528:
        /* <DEDUP_REMOVED lines=8> */
.L_x_28533:
[----:B------:R0:W5:Y:S01]  /*ddb0*/  LDG.E.U8 R19, desc[UR36][R4.64] ;  /* 0x0000002404137981 */ /* 0x000162000c1e1100 */
[----:B------:R-:W-:Y:S05]  /*ddc0*/  BRA `(.L_x_28531) ;  /* 0x0000000c003c7947 */ /* 0x000fea0003800000 */
.L_x_28532:
[----:B------:R0:W5:Y:S01]  /*ddd0*/  LDG.E.U16 R19, desc[UR36][R4.64] ;  /* 0x0000002404137981 */ /* 0x000162000c1e1500 */
[----:B------:R-:W-:Y:S05]  /*dde0*/  BRA `(.L_x_28531) ;  /* 0x0000000c00347947 */ /* 0x000fea0003800000 */
.L_x_28527:
        /* <DEDUP_REMOVED lines=10> */
.L_x_28535:
[----:B------:R-:W2:Y:S02]  /*de90*/  LDG.E.U16 R2, desc[UR36][R4.64] ;  /* 0x0000002404027981 */ /* 0x000ea4000c1e1500 */
[----:B--2---:R-:W-:-:S06]  /*dea0*/  HADD2.F32 R2, -RZ, R2.H0_H0 ;  /* 0x20000002ff027230 */ /* 0x004fcc0000004100 */
[----:B------:R-:W0:Y:S02]  /*deb0*/  F2I.S64.TRUNC R2, R2 ;  /* 0x0000000200027311 */ /* 0x000e24000020d900 */
[----:B0-----:R-:W-:Y:S01]  /*dec0*/  PRMT R19, R2, 0x7610, R19 ;  /* 0x0000761002137816 */ /* 0x001fe20000000013 */
[----:B------:R-:W-:Y:S06]  /*ded0*/  BRA `(.L_x_28531) ;  /* 0x0000000800f87947 */ /* 0x000fec0003800000 */
.L_x_28534:
        /* <DEDUP_REMOVED lines=10> */
.L_x_28537:
[----:B------:R-:W2:Y:S02]  /*df80*/  LDG.E.U16 R4, desc[UR36][R4.64] ;  /* 0x0000002404047981 */ /* 0x000ea4000c1e1500 */
[----:B--2---:R-:W-:-:S06]  /*df90*/  HADD2.F32 R2, -RZ, R4.H0_H0 ;  /* 0x20000004ff027230 */ /* 0x004fcc0000004100 */
[----:B------:R-:W0:Y:S02]  /*dfa0*/  F2I.S64.TRUNC R2, R2 ;  /* 0x0000000200027311 */ /* 0x000e24000020d900 */
[----:B0-----:R-:W-:Y:S01]  /*dfb0*/  PRMT R19, R2, 0x7610, R19 ;  /* 0x0000761002137816 */ /* 0x001fe20000000013 */
[----:B------:R-:W-:Y:S06]  /*dfc0*/  BRA `(.L_x_28531) ;  /* 0x0000000800bc7947 */ /* 0x000fec0003800000 */
.L_x_28536:
[----:B------:R-:W2:Y:S02]  /*dfd0*/  LDG.E.64 R2, desc[UR36][R4.64] ;  /* 0x0000002404027981 */ /* 0x000ea4000c1e1b00 */
[----:B--2---:R-:W0:Y:S02]  /*dfe0*/  F2I.S64.F64.TRUNC R2, R2 ;  /* 0x0000000200027311 */ /* 0x004e24000030d900 */
[----:B0-----:R-:W-:Y:S01]  /*dff0*/  PRMT R19, R2, 0x7610, R19 ;  /* 0x0000761002137816 */ /* 0x001fe20000000013 */
[----:B------:R-:W-:Y:S06]  /*e000*/  BRA `(.L_x_28531) ;  /* 0x0000000800ac7947 */ /* 0x000fec0003800000 */
.L_x_28526:
        /* <DEDUP_REMOVED lines=12> */
.L_x_28540:
[----:B------:R-:W2:Y:S02]  /*e0d0*/  LDG.E.64 R4, desc[UR36][R4.64] ;  /* 0x0000002404047981 */ /* 0x000ea4000c1e1b00 */
[----:B--2---:R-:W0:Y:S02]  /*e0e0*/  F2I.S64.F64.TRUNC R2, R4 ;  /* 0x0000000400027311 */ /* 0x004e24000030d900 */
[----:B0-----:R-:W-:Y:S01]  /*e0f0*/  PRMT R19, R2, 0x7610, R19 ;  /* 0x0000761002137816 */ /* 0x001fe20000000013 */
[----:B------:R-:W-:Y:S06]  /*e100*/  BRA `(.L_x_28531) ;  /* 0x00000008006c7947 */ /* 0x000fec0003800000 */
.L_x_28539:
        /* <DEDUP_REMOVED lines=28> */
.L_x_28542:
        /* <DEDUP_REMOVED lines=15> */
.L_x_28541:
[----:B------:R-:W2:Y:S02]  /*e3c0*/  LDG.E.U16 R2, desc[UR36][R4.64] ;  /* 0x0000002404027981 */ /* 0x000ea4000c1e1500 */
[----:B--2---:R-:W-:-:S06]  /*e3d0*/  IMAD.U32 R2, R2, 0x10000, RZ ;  /* 0x0001000002027824 */ /* 0x004fcc00078e00ff */
[----:B------:R-:W0:Y:S02]  /*e3e0*/  F2I.S64.TRUNC R2, R2 ;  /* 0x0000000200027311 */ /* 0x000e24000020d900 */
[----:B0-----:R-:W-:Y:S01]  /*e3f0*/  PRMT R19, R2, 0x7610, R19 ;  /* 0x0000761002137816 */ /* 0x001fe20000000013 */
[----:B------:R-:W-:Y:S06]  /*e400*/  BRA `(.L_x_28531) ;  /* 0x0000000400ac7947 */ /* 0x000fec0003800000 */
.L_x_28538:
        /* <DEDUP_REMOVED lines=10> */
.L_x_28545:
        /* <DEDUP_REMOVED lines=21> */
.L_x_28549:
[----:B------:R-:W-:Y:S05]  /*e600*/  BSYNC B1 ;  /* 0x0000000000017941 */ /* 0x000fea0003800000 */
.L_x_28548:
[----:B------:R-:W-:Y:S01]  /*e610*/  IMAD.SHL.U32 R2, R2, 0x100000, RZ ;  /* 0x0010000002027824 */ /* 0x000fe200078e00ff */
[----:B------:R-:W-:-:S04]  /*e620*/  LEA R3, R0, 0x3b800000, 0x17 ;  /* 0x3b80000000037811 */ /* 0x000fc800078eb8ff */
[----:B------:R-:W-:-:S07]  /*e630*/  LOP3.LUT R2, R3, R2, R4, 0xfe, !PT ;  /* 0x0000000203027212 */ /* 0x000fce00078efe04 */
.L_x_28547:
[----:B------:R-:W-:Y:S05]  /*e640*/  BSYNC B0 ;  /* 0x0000000000007941 */ /* 0x000fea0003800000 */
.L_x_28546:
[----:B------:R-:W0:Y:S02]  /*e650*/  F2I.S64.TRUNC R2, R2 ;  /* 0x0000000200027311 */ /* 0x000e24000020d900 */
[----:B0-----:R-:W-:Y:S01]  /*e660*/  PRMT R19, R2, 0x7610, R19 ;  /* 0x0000761002137816 */ /* 0x001fe20000000013 */
[----:B------:R-:W-:Y:S06]  /*e670*/  BRA `(.L_x_28531) ;  /* 0x0000000400107947 */ /* 0x000fec0003800000 */
.L_x_28544:
        /* <DEDUP_REMOVED lines=21> */
.L_x_28553:
[----:B------:R-:W-:Y:S05]  /*e7d0*/  BSYNC B1 ;  /* 0x0000000000017941 */ /* 0x000fea0003800000 */
.L_x_28552:
[----:B------:R-:W-:Y:S01]  /*e7e0*/  IMAD.SHL.U32 R2, R2, 0x200000, RZ ;  /* 0x0020000002027824 */ /* 0x000fe200078e00ff */
[----:B------:R-:W-:-:S04]  /*e7f0*/  LEA R3, R0, 0x37800000, 0x17 ;  /* 0x3780000000037811 */ /* 0x000fc800078eb8ff */
[----:B------:R-:W-:-:S07]  /*e800*/  LOP3.LUT R2, R3, R2, R4, 0xfe, !PT ;  /* 0x0000000203027212 */ /* 0x000fce00078efe04 */
.L_x_28551:
[----:B------:R-:W-:Y:S05]  /*e810*/  BSYNC B0 ;  /* 0x0000000000007941 */ /* 0x000fea0003800000 */
.L_x_28550:
[----:B------:R-:W0:Y:S02]  /*e820*/  F2I.S64.TRUNC R2, R2 ;  /* 0x0000000200027311 */ /* 0x000e24000020d900 */
[----:B0-----:R-:W-:Y:S01]  /*e830*/  PRMT R19, R2, 0x7610, R19 ;  /* 0x0000761002137816 */ /* 0x001fe20000000013 */
[----:B------:R-:W-:Y:S06]  /*e840*/  BRA `(.L_x_28531) ;  /* 0x00000000009c7947 */ /* 0x000fec0003800000 */
.L_x_28543:
        /* <DEDUP_REMOVED lines=14> */
.L_x_28557:
[----:B------:R-:W-:Y:S05]  /*e930*/  BSYNC B0 ;  /* 0x0000000000007941 */ /* 0x000fea0003800000 */
.L_x_28556:
[----:B------:R-:W0:Y:S02]  /*e940*/  F2I.S64.TRUNC R2, R2 ;  /* 0x0000000200027311 */ /* 0x000e24000020d900 */
[----:B0-----:R-:W-:Y:S01]  /*e950*/  PRMT R19, R2, 0x7610, R19 ;  /* 0x0000761002137816 */ /* 0x001fe20000000013 */
[----:B------:R-:W-:Y:S06]  /*e960*/  BRA `(.L_x_28531) ;  /* 0x0000000000547947 */ /* 0x000fec0003800000 */
.L_x_28530:
        /* <DEDUP_REMOVED lines=16> */
.L_x_28558:
[----:B------:R-:W-:Y:S01]  /*ea70*/  PRMT R19, RZ, 0x7610, R19 ;  /* 0x00007610ff137816 */ /* 0x000fe20000000013 */
[----:B------:R-:W-:Y:S06]  /*ea80*/  BRA `(.L_x_28531) ;  /* 0x00000000000c7947 */ /* 0x000fec0003800000 */
.L_x_28555:
[----:B------:R0:W5:Y:S01]  /*ea90*/  LDG.E.U8 R19, desc[UR36][R4.64] ;  /* 0x0000002404137981 */ /* 0x000162000c1e1100 */
[----:B------:R-:W-:Y:S05]  /*eaa0*/  BRA `(.L_x_28531) ;  /* 0x0000000000047947 */ /* 0x000fea0003800000 */
.L_x_28554:
[----:B------:R1:W5:Y:S02]  /*eab0*/  LDG.E.U8 R19, desc[UR36][R4.64] ;  /* 0x0000002404137981 */ /* 0x000364000c1e1100 */
.L_x_28531:
        /* <DEDUP_REMOVED lines=17> */
.L_x_28562:
[----:B------:R4:W5:Y:S01]  /*ebd0*/  LDG.E.U8 R0, desc[UR36][R4.64] ;  /* 0x0000002404007981 */ /* 0x000962000c1e1100 */
[----:B------:R-:W-:Y:S05]  /*ebe0*/  BRA `(.L_x_28564) ;  /* 0x0000000c00647947 */ /* 0x000fea0003800000 */
.L_x_28561:
        /* <DEDUP_REMOVED lines=8> */
.L_x_28566:
[----:B------:R0:W5:Y:S01]  /*ec70*/  LDG.E.U8 R0, desc[UR36][R4.64] ;  /* 0x0000002404007981 */ /* 0x000162000c1e1100 */
[----:B------:R-:W-:Y:S05]  /*ec80*/  BRA `(.L_x_28564) ;  /* 0x0000000c003c7947 */ /* 0x000fea0003800000 */
.L_x_28565:
[----:B------:R0:W5:Y:S01]  /*ec90*/  LDG.E.U16 R0, desc[UR36][R4.64] ;  /* 0x0000002404007981 */ /* 0x000162000c1e1500 */
[----:B------:R-:W-:Y:S05]  /*eca0*/  BRA `(.L_x_28564) ;  /* 0x0000000c00347947 */ /* 0x000fea0003800000 */
.L_x_28560:
        /* <DEDUP_REMOVED lines=10> */
.L_x_28568:
[----:B------:R-:W2:Y:S02]  /*ed50*/  LDG.E.U16 R2, desc[UR36][R4.64] ;  /* 0x0000002404027981 */ /* 0x000ea4000c1e1500 */
[----:B--2---:R-:W-:-:S06]  /*ed60*/  HADD2.F32 R2, -RZ, R2.H0_H0 ;  /* 0x20000002ff027230 */ /* 0x004fcc0000004100 */
[----:B------:R-:W0:Y:S02]  /*ed70*/  F2I.S64.TRUNC R2, R2 ;  /* 0x0000000200027311 */ /* 0x000e24000020d900 */
[----:B0-----:R-:W-:Y:S01]  /*ed80*/  PRMT R0, R2, 0x7610, R0 ;  /* 0x0000761002007816 */ /* 0x001fe20000000000 */
[----:B------:R-:W-:Y:S06]  /*ed90*/  BRA `(.L_x_28564) ;  /* 0x0000000800f87947 */ /* 0x000fec0003800000 */
.L_x_28567:
        /* <DEDUP_REMOVED lines=10> */
.L_x_28570:
[----:B------:R-:W2:Y:S02]  /*ee40*/  LDG.E.U16 R4, desc[UR36][R4.64] ;  /* 0x0000002404047981 */ /* 0x000ea4000c1e1500 */
[----:B--2---:R-:W-:-:S06]  /*ee50*/  HADD2.F32 R2, -RZ, R4.H0_H0 ;  /* 0x20000004ff027230 */ /* 0x004fcc0000004100 */
[----:B------:R-:W0:Y:S02]  /*ee60*/  F2I.S64.TRUNC R2, R2 ;  /* 0x0000000200027311 */ /* 0x000e24000020d900 */
[----:B0-----:R-:W-:Y:S01]  /*ee70*/  PRMT R0, R2, 0x7610, R0 ;  /* 0x0000761002007816 */ /* 0x001fe20000000000 */
[----:B------:R-:W-:Y:S06]  /*ee80*/  BRA `(.L_x_28564) ;  /* 0x0000000800bc7947 */ /* 0x000fec0003800000 */
.L_x_28569:
[----:B------:R-:W2:Y:S02]  /*ee90*/  LDG.E.64 R2, desc[UR36][R4.64] ;  /* 0x0000002404027981 */ /* 0x000ea4000c1e1b00 */
[----:B--2---:R-:W0:Y:S02]  /*eea0*/  F2I.S64.F64.TRUNC R2, R2 ;  /* 0x0000000200027311 */ /* 0x004e24000030d900 */
[----:B0-----:R-:W-:Y:S01]  /*eeb0*/  PRMT R0, R2, 0x7610, R0 ;  /* 0x0000761002007816 */ /* 0x001fe20000000000 */
[----:B------:R-:W-:Y:S06]  /*eec0*/  BRA `(.L_x_28564) ;  /* 0x0000000800ac7947 */ /* 0x000fec0003800000 */
.L_x_28559:
        /* <DEDUP_REMOVED lines=12> */
.L_x_28573:
[----:B------:R-:W2:Y:S02]  /*ef90*/  LDG.E.64 R4, desc[UR36][R4.64] ;  /* 0x0000002404047981 */ /* 0x000ea4000c1e1b00 */
[----:B--2---:R-:W0:Y:S02]  /*efa0*/  F2I.S64.F64.TRUNC R2, R4 ;  /* 0x0000000400027311 */ /* 0x004e24000030d900 */
[----:B0-----:R-:W-:Y:S01]  /*efb0*/  PRMT R0, R2, 0x7610, R0 ;  /* 0x0000761002007816 */ /* 0x001fe20000000000 */
[----:B------:R-:W-:Y:S06]  /*efc0*/  BRA `(.L_x_28564) ;  /* 0x00000008006c7947 */ /* 0x000fec0003800000 */
.L_x_28572:
        /* <DEDUP_REMOVED lines=28> */
.L_x_28575:
        /* <DEDUP_REMOVED lines=15> */
.L_x_28574:
[----:B------:R-:W2:Y:S02]  /*f280*/  LDG.E.U16 R2, desc[UR36][R4.64] ;  /* 0x0000002404027981 */ /* 0x000ea4000c1e1500 */
[----:B--2---:R-:W-:-:S06]  /*f290*/  IMAD.U32 R2, R2, 0x10000, RZ ;  /* 0x0001000002027824 */ /* 0x004fcc00078e00ff */
[----:B------:R-:W0:Y:S02]  /*f2a0*/  F2I.S64.TRUNC R2, R2 ;  /* 0x0000000200027311 */ /* 0x000e24000020d900 */
[----:B0-----:R-:W-:Y:S01]  /*f2b0*/  PRMT R0, R2, 0x7610, R0 ;  /* 0x0000761002007816 */ /* 0x001fe20000000000 */
[----:B------:R-:W-:Y:S06]  /*f2c0*/  BRA `(.L_x_28564) ;  /* 0x0000000400ac7947 */ /* 0x000fec0003800000 */
.L_x_28571:
        /* <DEDUP_REMOVED lines=10> */
.L_x_28578:
        /* <DEDUP_REMOVED lines=21> */
.L_x_28582:
[----:B------:R-:W-:Y:S05]  /*f4c0*/  BSYNC B1 ;  /* 0x0000000000017941 */ /* 0x000fea0003800000 */
.L_x_28581:
[----:B------:R-:W-:Y:S01]  /*f4d0*/  IMAD.SHL.U32 R2, R2, 0x100000, RZ ;  /* 0x0010000002027824 */ /* 0x000fe200078e00ff */
[----:B------:R-:W-:-:S04]  /*f4e0*/  LEA R3, R0, 0x3b800000, 0x17 ;  /* 0x3b80000000037811 */ /* 0x000fc800078eb8ff */
[----:B------:R-:W-:-:S07]  /*f4f0*/  LOP3.LUT R2, R3, R2, R4, 0xfe, !PT ;  /* 0x0000000203027212 */ /* 0x000fce00078efe04 */
.L_x_28580:
[----:B------:R-:W-:Y:S05]  /*f500*/  BSYNC B0 ;  /* 0x0000000000007941 */ /* 0x000fea0003800000 */
.L_x_28579:
[----:B------:R-:W0:Y:S02]  /*f510*/  F2I.S64.TRUNC R2, R2 ;  /* 0x0000000200027311 */ /* 0x000e24000020d900 */
[----:B0-----:R-:W-:Y:S01]  /*f520*/  PRMT R0, R2, 0x7610, R0 ;  /* 0x0000761002007816 */ /* 0x001fe20000000000 */
[----:B------:R-:W-:Y:S06]  /*f530*/  BRA `(.L_x_28564) ;  /* 0x0000000400107947 */ /* 0x000fec0003800000 */
.L_x_28577:
        /* <DEDUP_REMOVED lines=21> */
.L_x_28586:
[----:B------:R-:W-:Y:S05]  /*f690*/  BSYNC B1 ;  /* 0x0000000000017941 */ /* 0x000fea0003800000 */
.L_x_28585:
[----:B------:R-:W-:Y:S01]  /*f6a0*/  IMAD.SHL.U32 R2, R2, 0x200000, RZ ;  /* 0x0020000002027824 */ /* 0x000fe200078e00ff */
[----:B------:R-:W-:-:S04]  /*f6b0*/  LEA R3, R0, 0x37800000, 0x17 ;  /* 0x3780000000037811 */ /* 0x000fc800078eb8ff */
[----:B------:R-:W-:-:S07]  /*f6c0*/  LOP3.LUT R2, R3, R2, R4, 0xfe, !PT ;  /* 0x0000000203027212 */ /* 0x000fce00078efe04 */
.L_x_28584:
[----:B------:R-:W-:Y:S05]  /*f6d0*/  BSYNC B0 ;  /* 0x0000000000007941 */ /* 0x000fea0003800000 */
.L_x_28583:
[----:B------:R-:W0:Y:S02]  /*f6e0*/  F2I.S64.TRUNC R2, R2 ;  /* 0x0000000200027311 */ /* 0x000e24000020d900 */
[----:B0-----:R-:W-:Y:S01]  /*f6f0*/  PRMT R0, R2, 0x7610, R0 ;  /* 0x0000761002007816 */ /* 0x001fe20000000000 */
[----:B------:R-:W-:Y:S06]  /*f700*/  BRA `(.L_x_28564) ;  /* 0x00000000009c7947 */ /* 0x000fec0003800000 */
.L_x_28576:
        /* <DEDUP_REMOVED lines=14> */
.L_x_28590:
[----:B------:R-:W-:Y:S05]  /*f7f0*/  BSYNC B0 ;  /* 0x0000000000007941 */ /* 0x000fea0003800000 */
.L_x_28589:
[----:B------:R-:W0:Y:S02]  /*f800*/  F2I.S64.TRUNC R2, R2 ;  /* 0x0000000200027311 */ /* 0x000e24000020d900 */
[----:B0-----:R-:W-:Y:S01]  /*f810*/  PRMT R0, R2, 0x7610, R0 ;  /* 0x0000761002007816 */ /* 0x001fe20000000000 */
[----:B------:R-:W-:Y:S06]  /*f820*/  BRA `(.L_x_28564) ;  /* 0x0000000000547947 */ /* 0x000fec0003800000 */
.L_x_28563:
        /* <DEDUP_REMOVED lines=16> */
.L_x_28591:
[----:B------:R-:W-:Y:S01]  /*f930*/  PRMT R0, RZ, 0x7610, R0 ;  /* 0x00007610ff007816 */ /* 0x000fe20000000000 */
[----:B------:R-:W-:Y:S06]  /*f940*/  BRA `(.L_x_28564) ;  /* 0x00000000000c7947 */ /* 0x000fec0003800000 */
.L_x_28588:
[----:B------:R2:W5:Y:S01]  /*f950*/  LDG.E.U8 R0, desc[UR36][R4.64] ;  /* 0x0000002404007981 */ /* 0x000562000c1e1100 */
[----:B------:R-:W-:Y:S05]  /*f960*/  BRA `(.L_x_28564) ;  /* 0x0000000000047947 */ /* 0x000fea0003800000 */
.L_x_28587:
[----:B------:R1:W5:Y:S02]  /*f970*/  LDG.E.U8 R0, desc[UR36][R4.64] ;  /* 0x0000002404007981 */ /* 0x000364000c1e1100 */
.L_x_28564:
[----:B01234-:R-:W0:Y:S01]  /*f980*/  LDC.U8 R4, c[0x0][0x491] ;  /* 0x00012440ff047b82 */ /* 0x01fe220000000000 */
[----:B-----5:R-:W-:-:S04]  /*f990*/  LOP3.LUT P0, RZ, R0, 0xff, R19, 0xc8, !PT ;  /* 0x000000ff00ff7812 */ /* 0x020fc8000780c813 */
        /* <DEDUP_REMOVED lines=14> */
.L_x_28595:
[----:B------:R-:W-:Y:S01]  /*fa80*/  STG.E.U8 desc[UR36][R16.64], R2 ;  /* 0x0000000210007986 */ /* 0x000fe2000c101124 */
[----:B------:R-:W-:Y:S05]  /*fa90*/  EXIT ;  /* 0x000000000000794d */ /* 0x000fea0003800000 */
.L_x_28594:
        /* <DEDUP_REMOVED lines=9> */
.L_x_28598:
[----:B------:R-:W-:Y:S01]  /*fb30*/  STG.E desc[UR36][R16.64], R2 ;  /* 0x0000000210007986 */ /* 0x000fe2000c101924 */
[----:B------:R-:W-:Y:S05]  /*fb40*/  EXIT ;  /* 0x000000000000794d */ /* 0x000fea0003800000 */
.L_x_28597:
[----:B------:R-:W-:Y:S01]  /*fb50*/  STG.E.U16 desc[UR36][R16.64], R2 ;  /* 0x0000000210007986 */ /* 0x000fe2000c101524 */
[----:B------:R-:W-:Y:S05]  /*fb60*/  EXIT ;  /* 0x000000000000794d */ /* 0x000fea0003800000 */
.L_x_28593:
        /* <DEDUP_REMOVED lines=9> */
.L_x_28600:
[----:B------:R-:W-:-:S04]  /*fc00*/  FSEL R0, RZ, 1, !P0 ;  /* 0x3f800000ff007808 */ /* 0x000fc80004000000 */
[----:B------:R-:W-:-:S05]  /*fc10*/  F2FP.F16.F32.PACK_AB R0, RZ, R0 ;  /* 0x00000000ff00723e */ /* 0x000fca00000000ff */
[----:B------:R-:W-:Y:S01]  /*fc20*/  STG.E.U16 desc[UR36][R16.64], R0 ;  /* 0x0000000010007986 */ /* 0x000fe2000c101524 */
[----:B------:R-:W-:Y:S05]  /*fc30*/  EXIT ;  /* 0x000000000000794d */ /* 0x000fea0003800000 */
.L_x_28599:
        /* <DEDUP_REMOVED lines=10> */
.L_x_28602:
[----:B------:R-:W-:-:S04]  /*fce0*/  FSEL R0, RZ, 1, !P0 ;  /* 0x3f800000ff007808 */ /* 0x000fc80004000000 */
[----:B------:R-:W-:-:S04]  /*fcf0*/  F2FP.F16.F32.PACK_AB R3, RZ, R0 ;  /* 0x00000000ff03723e */ /* 0x000fc800000000ff */
[----:B------:R-:W-:-:S05]  /*fd00*/  PRMT R3, R3, 0x5410, RZ ;  /* 0x0000541003037816 */ /* 0x000fca00000000ff */
[----:B------:R-:W-:Y:S01]  /*fd10*/  STG.E desc[UR36][R16.64], R3 ;  /* 0x0000000310007986 */ /* 0x000fe2000c101924 */
[----:B------:R-:W-:Y:S05]  /*fd20*/  EXIT ;  /* 0x000000000000794d */ /* 0x000fea0003800000 */
.L_x_28601:
[----:B------:R-:W-:Y:S01]  /*fd30*/  FSEL R3, RZ, 1.875, !P0 ;  /* 0x3ff00000ff037808 */ /* 0x000fe20004000000 */
[----:B------:R-:W-:-:S05]  /*fd40*/  IMAD.MOV.U32 R2, RZ, RZ, RZ ;  /* 0x000000ffff027224 */ /* 0x000fca00078e00ff */
[----:B------:R-:W-:Y:S01]  /*fd50*/  STG.E.64 desc[UR36][R16.64], R2 ;  /* 0x0000000210007986 */ /* 0x000fe2000c101b24 */
[----:B------:R-:W-:Y:S05]  /*fd60*/  EXIT ;  /* 0x000000000000794d */ /* 0x000fea0003800000 */
.L_x_28592:
        /* <DEDUP_REMOVED lines=10> */
.L_x_28605:
[----:B------:R-:W-:Y:S02]  /*fe10*/  FSEL R5, RZ, 1.875, !P0 ;  /* 0x3ff00000ff057808 */ /* 0x000fe40004000000 */
[----:B------:R-:W-:Y:S01]  /*fe20*/  CS2R R6, SRZ ;  /* 0x0000000000067805 */ /* 0x000fe2000001ff00 */
[----:B------:R-:W-:-:S05]  /*fe30*/  IMAD.MOV.U32 R4, RZ, RZ, RZ ;  /* 0x000000ffff047224 */ /* 0x000fca00078e00ff */
[----:B------:R-:W-:Y:S01]  /*fe40*/  STG.E.128 desc[UR36][R16.64], R4 ;  /* 0x0000000410007986 */ /* 0x000fe2000c101d24 */
[----:B------:R-:W-:Y:S05]  /*fe50*/  EXIT ;  /* 0x000000000000794d */ /* 0x000fea0003800000 */
.L_x_28604:
        /* <DEDUP_REMOVED lines=18> */
.L_x_28609:
[----:B------:R-:W-:Y:S05]  /*ff80*/  BSYNC B0 ;  /* 0x0000000000007941 */ /* 0x000fea0003800000 */
.L_x_28608:
[----:B------:R-:W-:Y:S01]  /*ff90*/  STG.E.U8 desc[UR36][R16.64], R3 ;  /* 0x0000000310007986 */ /* 0x000fe2000c101124 */
[----:B------:R-:W-:Y:S05]  /*ffa0*/  EXIT ;  /* 0x000000000000794d */ /* 0x000fea0003800000 */
.L_x_28607:
        /* <DEDUP_REMOVED lines=14> */
.L_x_28610:
[----:B------:R-:W-:Y:S01]  /*10090*/  IMAD.MOV.U32 R3, RZ, RZ, 0x7f ;  /* 0x0000007fff037424 */ /* 0x000fe200078e00ff */
[----:B------:R-:W-:-:S04]  /*100a0*/  ISETP.GT.U32.AND P0, PT, R5, 0x7f800000, PT ;  /* 0x7f8000000500780c */ /* 0x000fc80003f04070 */
[----:B------:R-:W-:-:S05]  /*100b0*/  SEL R3, R3, 0x7c, P0 ;  /* 0x0000007c03037807 */ /* 0x000fca0000000000 */
[----:B------:R-:W-:Y:S01]  /*100c0*/  STG.E.U8 desc[UR36][R16.64], R3 ;  /* 0x0000000310007986 */ /* 0x000fe2000c101124 */
[----:B------:R-:W-:Y:S05]  /*100d0*/  EXIT ;  /* 0x000000000000794d */ /* 0x000fea0003800000 */
.L_x_28606:
[----:B------:R-:W-:-:S04]  /*100e0*/  FSEL R0, RZ, 1, !P0 ;  /* 0x3f800000ff007808 */ /* 0x000fc80004000000 */
[----:B------:R-:W-:-:S05]  /*100f0*/  F2FP.BF16.F32.PACK_AB R0, RZ, R0 ;  /* 0x00000000ff00723e */ /* 0x000fca00000010ff */
[----:B------:R-:W-:Y:S01]  /*10100*/  STG.E.U16 desc[UR36][R16.64], R0 ;  /* 0x0000000010007986 */ /* 0x000fe2000c101524 */
[----:B------:R-:W-:Y:S05]  /*10110*/  EXIT ;  /* 0x000000000000794d */ /* 0x000fea0003800000 */
.L_x_28603:
        /* <DEDUP_REMOVED lines=10> */
.L_x_28613:
        /* <DEDUP_REMOVED lines=16> */
.L_x_28616:
[----:B------:R-:W-:-:S07]  /*102c0*/  PRMT R8, R0, 0x7610, R8 ;  /* 0x0000761000087816 */ /* 0x000fce0000000008 */
.L_x_28615:
[----:B------:R-:W-:Y:S05]  /*102d0*/  BSYNC B0 ;  /* 0x0000000000007941 */ /* 0x000fea0003800000 */
.L_x_28614:
[----:B------:R-:W-:Y:S01]  /*102e0*/  STG.E.U8 desc[UR36][R16.64], R8 ;  /* 0x0000000810007986 */ /* 0x000fe2000c101124 */
[----:B------:R-:W-:Y:S05]  /*102f0*/  EXIT ;  /* 0x000000000000794d */ /* 0x000fea0003800000 */
.L_x_28612:
        /* <DEDUP_REMOVED lines=16> */
.L_x_28619:
[----:B------:R-:W-:-:S07]  /*10400*/  PRMT R8, R0, 0x7610, R8 ;  /* 0x0000761000087816 */ /* 0x000fce0000000008 */
.L_x_28618:
[----:B------:R-:W-:Y:S05]  /*10410*/  BSYNC B0 ;  /* 0x0000000000007941 */ /* 0x000fea0003800000 */
.L_x_28617:
[----:B------:R-:W-:Y:S01]  /*10420*/  STG.E.U8 desc[UR36][R16.64], R8 ;  /* 0x0000000810007986 */ /* 0x000fe2000c101124 */
[----:B------:R-:W-:Y:S05]  /*10430*/  EXIT ;  /* 0x000000000000794d */ /* 0x000fea0003800000 */
.L_x_28611:
        /* <DEDUP_REMOVED lines=21> */
.L_x_28596:
        /* <DEDUP_REMOVED lines=16> */
.L_x_28622:
[----:B------:R-:W-:Y:S05]  /*10690*/  EXIT ;  /* 0x000000000000794d */ /* 0x000fea0003800000 */
.L_x_28621:
[----:B------:R-:W-:-:S05]  /*106a0*/  IMAD.MOV.U32 R3, RZ, RZ, RZ ;  /* 0x000000ffff037224 */ /* 0x000fca00078e00ff */
[----:B------:R-:W-:Y:S01]  /*106b0*/  STG.E.64 desc[UR36][R16.64], R2 ;  /* 0x0000000210007986 */ /* 0x000fe2000c101b24 */
[----:B------:R-:W-:Y:S05]  /*106c0*/  EXIT ;  /* 0x000000000000794d */ /* 0x000fea0003800000 */
.L_x_28620:
[----:B------:R-:W-:Y:S01]  /*106d0*/  STG.E desc[UR36][R16.64], R2 ;  /* 0x0000000210007986 */ /* 0x000fe2000c101924 */
[----:B------:R-:W-:Y:S05]  /*106e0*/  EXIT ;  /* 0x000000000000794d */ /* 0x000fea0003800000 */
.L_x_28623:
        /* <DEDUP_REMOVED lines=9> */
.L_x_44022:


//--------------------- .text._ZN2at6native27unrolled_elementwise_kernelINS0_13BinaryFunctorIhhbZZZNS0_22logical_or_kernel_cudaERNS_14TensorIteratorEENKUlvE0_clEvENKUlvE_clEvEUlhhE_EESt5arrayIPcLm3EELi4E23TrivialOffsetCalculatorILi2EjESC_ILi1EjENS0_6memory12LoadWithCastILi2EEENSF_13StoreWithCastILi1EEEEEviT_T0_T2_T3_T4_T5_ --------------------------
	.section	.text._ZN2at6native27unrolled_elementwise_kernelINS0_13BinaryFunctorIhhbZZZNS0_22logical_or_kernel_cudaERNS_14TensorIteratorEENKUlvE0_clEvENKUlvE_clEvEUlhhE_EESt5arrayIPcLm3EELi4E23TrivialOffsetCalculatorILi2EjESC_ILi1EjENS0_6memory12LoadWithCastILi2EEENSF_13StoreWithCastILi1EEEEEviT_T0_T2_T3_T4_T5_,"ax",@progbits
	.align	128
        .global         _ZN2at6native27unrolled_elementwise_kernelINS0_13BinaryFunctorIhhbZZZNS0_22logical_or_kernel_cudaERNS_14TensorIteratorEENKUlvE0_clEvENKUlvE_clEvEUlhhE_EESt5arrayIPcLm3EELi4E23TrivialOffsetCalculatorILi2EjESC_ILi1EjENS0_6memory12LoadWithCastILi2EEENSF_13StoreWithCastILi1EEEEEviT_T0_T2_T3_T4_T5_
        .type           _ZN2at6native27unrolled_elementwise_kernelINS0_13BinaryFunctorIhhbZZZNS0_22logical_or_kernel_cudaERNS_14TensorIteratorEENKUlvE0_clEvENKUlvE_clEvEUlhhE_EESt5arrayIPcLm3EELi4E23TrivialOffsetCalculatorILi2EjESC_ILi1EjENS0_6memory12LoadWithCastILi2EEENSF_13StoreWithCastILi1EEEEEviT_T0_T2_T3_T4_T5_,@function
        .size           _ZN2at6native27unrolled_elementwise_kernelINS0_13BinaryFunctorIhhbZZZNS0_22logical_or_kernel_cudaERNS_14TensorIteratorEENKUlvE0_clEvENKUlvE_clEvEUlhhE_EESt5arrayIPcLm3EELi4E23TrivialOffsetCalculatorILi2EjESC_ILi1EjENS0_6memory12LoadWithCastILi2EEENSF_13StoreWithCastILi1EEEEEviT_T0_T2_T3_T4_T5_,(.L_x_44023 - _ZN2at6native27unrolled_elementwise_kernelINS0_13BinaryFunctorIhhbZZZNS0_22logical_or_kernel_cudaERNS_14TensorIteratorEENKUlvE0_clEvENKUlvE_clEvEUlhhE_EESt5arrayIPcLm3EELi4E23TrivialOffsetCalculatorILi2EjESC_ILi1EjENS0_6memory12LoadWithCastILi2EEENSF_13StoreWithCastILi1EEEEEviT_T0_T2_T3_T4_T5_)
        .other          _ZN2at6native27unrolled_elementwise_kernelINS0_13BinaryFunctorIhhbZZZNS0_22logical_or_kernel_cudaERNS_14TensorIteratorEENKUlvE0_clEvENKUlvE_clEvEUlhhE_EESt5arrayIPcLm3EELi4E23TrivialOffsetCalculatorILi2EjESC_ILi1EjENS0_6memory12LoadWithCastILi2EEENSF_13StoreWithCastILi1EEEEEviT_T0_T2_T3_T4_T5_,@"STO_CUDA_ENTRY STV_DEFAULT"
_ZN2at6native27unrolled_elementwise_kernelINS0_13BinaryFunctorIhhbZZZNS0_22logical_or_kernel_cudaERNS_14TensorIteratorEENKUlvE0_clEvENKUlvE_clEvEUlhhE_EESt5arrayIPcLm3EELi4E23TrivialOffsetCalculatorILi2EjESC_ILi1EjENS0_6memory12LoadWithCastILi2EEENSF_13StoreWithCastILi1EEEEEviT_T0_T2_T3_T4_T5_:
.text._ZN2at6native27unrolled_elementwise_kernelINS0_13BinaryFunctorIhhbZZZNS0_22logical_or_kernel_cudaERNS_14TensorIteratorEENKUlvE0_clEvENKUlvE_clEvEUlhhE_EESt5arrayIPcLm3EELi4E23TrivialOffsetCalculatorILi2EjESC_ILi1EjENS0_6memory12LoadWithCastILi2EEENSF_13StoreWithCastILi1EEEEEviT_T0_T2_T3_T4_T5_:
        /* <DEDUP_REMOVED lines=33> */
.L_x_28629:
[----:B------:R3:W5:Y:S01]  /*0210*/  LDG.E.U8 R18, desc[UR36][R6.64] ;  /* 0x0000002406127981 */ /* 0x000762000c1e1100 */
[----:B------:R-:W-:Y:S05]  /*0220*/  BRA `(.L_x_28631) ;  /* 0x0000000c00687947 */ /* 0x000fea0003800000 */
.L_x_28628:
        /* <DEDUP_REMOVED lines=8> */
.L_x_28633:
[----:B------:R1:W5:Y:S01]  /*02b0*/  LDG.E.U8 R18, desc[UR36][R6.64] ;  /* 0x0000002406127981 */ /* 0x000362000c1e1100 */
[----:B------:R-:W-:Y:S05]  /*02c0*/  BRA `(.L_x_28631) ;  /* 0x0000000c00407947 */ /* 0x000fea0003800000 */
.L_x_28632:
[----:B------:R2:W5:Y:S01]  /*02d0*/  LDG.E.U16 R18, desc[UR36][R6.64] ;  /* 0x0000002406127981 */ /* 0x000562000c1e1500 */
[----:B------:R-:W-:Y:S05]  /*02e0*/  BRA `(.L_x_28631) ;  /* 0x0000000c00387947 */ /* 0x000fea0003800000 */
.L_x_28627:
        /* <DEDUP_REMOVED lines=10> */
.L_x_28635:
[----:B------:R-:W2:Y:S02]  /*0390*/  LDG.E.U16 R4, desc[UR36][R6.64] ;  /* 0x0000002406047981 */ /* 0x000ea4000c1e1500 */
[----:B--2---:R-:W-:-:S06]  /*03a0*/  HADD2.F32 R4, -RZ, R4.H0_H0 ;  /* 0x20000004ff047230 */ /* 0x004fcc0000004100 */
[----:B------:R-:W0:Y:S02]  /*03b0*/  F2I.S64.TRUNC R4, R4 ;  /* 0x0000000400047311 */ /* 0x000e24000020d900 */
[----:B0-----:R-:W-:Y:S01]  /*03c0*/  PRMT R18, R4, 0x7610, R18 ;  /* 0x0000761004127816 */ /* 0x001fe20000000012 */
[----:B------:R-:W-:Y:S06]  /*03d0*/  BRA `(.L_x_28631) ;  /* 0x0000000800fc7947 */ /* 0x000fec0003800000 */
.L_x_28634:
        /* <DEDUP_REMOVED lines=10> */
.L_x_28637:
[----:B------:R-:W2:Y:S02]  /*0480*/  LDG.E.U16 R6, desc[UR36][R6.64] ;  /* 0x0000002406067981 */ /* 0x000ea4000c1e1500 */
[----:B--2---:R-:W-:-:S06]  /*0490*/  HADD2.F32 R4, -RZ, R6.H0_H0 ;  /* 0x20000006ff047230 */ /* 0x004fcc0000004100 */
[----:B------:R-:W0:Y:S02]  /*04a0*/  F2I.S64.TRUNC R4, R4 ;  /* 0x0000000400047311 */ /* 0x000e24000020d900 */
[----:B0-----:R-:W-:Y:S01]  /*04b0*/  PRMT R18, R4, 0x7610, R18 ;  /* 0x0000761004127816 */ /* 0x001fe20000000012 */
[----:B------:R-:W-:Y:S06]  /*04c0*/  BRA `(.L_x_28631) ;  /* 0x0000000800c07947 */ /* 0x000fec0003800000 */
.L_x_28636:
[----:B------:R-:W2:Y:S02]  /*04d0*/  LDG.E.64 R4, desc[UR36][R6.64] ;  /* 0x0000002406047981 */ /* 0x000ea4000c1e1b00 */
[----:B--2---:R-:W0:Y:S02]  /*04e0*/  F2I.S64.F64.TRUNC R4, R4 ;  /* 0x0000000400047311 */ /* 0x004e24000030d900 */
[----:B0-----:R-:W-:Y:S01]  /*04f0*/  PRMT R18, R4, 0x7610, R18 ;  /* 0x0000761004127816 */ /* 0x001fe20000000012 */
[----:B------:R-:W-:Y:S06]  /*0500*/  BRA `(.L_x_28631) ;  /* 0x0000000800b07947 */ /* 0x000fec0003800000 */
.L_x_28626:
        /* <DEDUP_REMOVED lines=12> */
.L_x_28640:
[----:B------:R-:W2:Y:S02]  /*05d0*/  LDG.E.64 R6, desc[UR36][R6.64] ;  /* 0x0000002406067981 */ /* 0x000ea4000c1e1b00 */
[----:B--2---:R-:W0:Y:S02]  /*05e0*/  F2I.S64.F64.TRUNC R4, R6 ;  /* 0x0000000600047311 */ /* 0x004e24000030d900 */
[----:B0-----:R-:W-:Y:S01]  /*05f0*/  PRMT R18, R4, 0x7610, R18 ;  /* 0x0000761004127816 */ /* 0x001fe20000000012 */
[----:B------:R-:W-:Y:S06]  /*0600*/  BRA `(.L_x_28631) ;  /* 0x0000000800707947 */ /* 0x000fec0003800000 */
.L_x_28639:
        /* <DEDUP_REMOVED lines=28> */
.L_x_28642:
        /* <DEDUP_REMOVED lines=16> */
.L_x_28641:
[----:B------:R-:W2:Y:S02]  /*08d0*/  LDG.E.U16 R4, desc[UR36][R6.64] ;  /* 0x0000002406047981 */ /* 0x000ea4000c1e1500 */
[----:B--2---:R-:W-:-:S06]  /*08e0*/  IMAD.U32 R4, R4, 0x10000, RZ ;  /* 0x0001000004047824 */ /* 0x004fcc00078e00ff */
[----:B------:R-:W0:Y:S02]  /*08f0*/  F2I.S64.TRUNC R4, R4 ;  /* 0x0000000400047311 */ /* 0x000e24000020d900 */
[----:B0-----:R-:W-:Y:S01]  /*0900*/  PRMT R18, R4, 0x7610, R18 ;  /* 0x0000761004127816 */ /* 0x001fe20000000012 */
[----:B------:R-:W-:Y:S06]  /*0910*/  BRA `(.L_x_28631) ;  /* 0x0000000400ac7947 */ /* 0x000fec0003800000 */
.L_x_28638:
        /* <DEDUP_REMOVED lines=10> */
.L_x_28645:
        /* <DEDUP_REMOVED lines=21> */
.L_x_28649:
[----:B------:R-:W-:Y:S05]  /*0b10*/  BSYNC B1 ;  /* 0x0000000000017941 */ /* 0x000fea0003800000 */
.L_x_28648:
[----:B------:R-:W-:Y:S01]  /*0b20*/  IMAD.SHL.U32 R3, R3, 0x100000, RZ ;  /* 0x0010000003037824 */ /* 0x000fe200078e00ff */
[----:B------:R-:W-:-:S04]  /*0b30*/  LEA R5, R0, 0x3b800000, 0x17 ;  /* 0x3b80000000057811 */ /* 0x000fc800078eb8ff */
[----:B------:R-:W-:-:S07]  /*0b40*/  LOP3.LUT R4, R5, R3, R6, 0xfe, !PT ;  /* 0x0000000305047212 */ /* 0x000fce00078efe06 */
.L_x_28647:
[----:B------:R-:W-:Y:S05]  /*0b50*/  BSYNC B0 ;  /* 0x0000000000007941 */ /* 0x000fea0003800000 */
.L_x_28646:
[----:B------:R-:W0:Y:S02]  /*0b60*/  F2I.S64.TRUNC R4, R4 ;  /* 0x0000000400047311 */ /* 0x000e24000020d900 */
[----:B0-----:R-:W-:Y:S01]  /*0b70*/  PRMT R18, R4, 0x7610, R18 ;  /* 0x0000761004127816 */ /* 0x001fe20000000012 */
[----:B------:R-:W-:Y:S06]  /*0b80*/  BRA `(.L_x_28631) ;  /* 0x0000000400107947 */ /* 0x000fec0003800000 */
.L_x_28644:
        /* <DEDUP_REMOVED lines=21> */
.L_x_28653:
[----:B------:R-:W-:Y:S05]  /*0ce0*/  BSYNC B1 ;  /* 0x0000000000017941 */ /* 0x000fea0003800000 */
.L_x_28652:
[----:B------:R-:W-:Y:S01]  /*0cf0*/  IMAD.SHL.U32 R3, R3, 0x200000, RZ ;  /* 0x0020000003037824 */ /* 0x000fe200078e00ff */
[----:B------:R-:W-:-:S04]  /*0d00*/  LEA R5, R0, 0x37800000, 0x17 ;  /* 0x3780000000057811 */ /* 0x000fc800078eb8ff */
[----:B------:R-:W-:-:S07]  /*0d10*/  LOP3.LUT R4, R5, R3, R6, 0xfe, !PT ;  /* 0x0000000305047212 */ /* 0x000fce00078efe06 */
.L_x_28651:
[----:B------:R-:W-:Y:S05]  /*0d20*/  BSYNC B0 ;  /* 0x0000000000007941 */ /* 0x000fea0003800000 */
.L_x_28650:
[----:B------:R-:W0:Y:S02]  /*0d30*/  F2I.S64.TRUNC R4, R4 ;  /* 0x0000000400047311 */ /* 0x000e24000020d900 */
[----:B0-----:R-:W-:Y:S01]  /*0d40*/  PRMT R18, R4, 0x7610, R18 ;  /* 0x0000761004127816 */ /* 0x001fe20000000012 */
[----:B------:R-:W-:Y:S06]  /*0d50*/  BRA `(.L_x_28631) ;  /* 0x00000000009c7947 */ /* 0x000fec0003800000 */
.L_x_28643:
        /* <DEDUP_REMOVED lines=14> */
.L_x_28657:
[----:B------:R-:W-:Y:S05]  /*0e40*/  BSYNC B0 ;  /* 0x0000000000007941 */ /* 0x000fea0003800000 */
.L_x_28656:
[----:B------:R-:W0:Y:S02]  /*0e50*/  F2I.S64.TRUNC R4, R4 ;  /* 0x0000000400047311 */ /* 0x000e24000020d900 */
[----:B0-----:R-:W-:Y:S01]  /*0e60*/  PRMT R18, R4, 0x7610, R18 ;  /* 0x0000761004127816 */ /* 0x001fe20000000012 */
[----:B------:R-:W-:Y:S06]  /*0e70*/  BRA `(.L_x_28631) ;  /* 0x0000000000547947 */ /* 0x000fec0003800000 */
.L_x_28630:
        /* <DEDUP_REMOVED lines=16> */
.L_x_28658:
[----:B------:R-:W-:Y:S01]  /*0f80*/  PRMT R18, RZ, 0x7610, R18 ;  /* 0x00007610ff127816 */ /* 0x000fe20000000012 */
[----:B------:R-:W-:Y:S06]  /*0f90*/  BRA `(.L_x_28631) ;  /* 0x00000000000c7947 */ /* 0x000fec0003800000 */
.L_x_28655:
[----:B------:R0:W5:Y:S01]  /*0fa0*/  LDG.E.U8 R18, desc[UR36][R6.64] ;  /* 0x0000002406127981 */ /* 0x000162000c1e1100 */
[----:B------:R-:W-:Y:S05]  /*0fb0*/  BRA `(.L_x_28631) ;  /* 0x0000000000047947 */ /* 0x000fea0003800000 */
.L_x_28654:
[----:B------:R0:W5:Y:S02]  /*0fc0*/  LDG.E.U8 R18, desc[UR36][R6.64] ;  /* 0x0000002406127981 */ /* 0x000164000c1e1100 */
.L_x_28631:
        /* <DEDUP_REMOVED lines=18> */
.L_x_28662:
[----:B------:R1:W5:Y:S01]  /*10f0*/  LDG.E.U8 R19, desc[UR36][R6.64] ;  /* 0x0000002406137981 */ /* 0x000362000c1e1100 */
[----:B------:R-:W-:Y:S05]  /*1100*/  BRA `(.L_x_28664) ;  /* 0x0000000c00647947 */ /* 0x000fea0003800000 */
.L_x_28661:
        /* <DEDUP_REMOVED lines=8> */
.L_x_28666:
[----:B------:R3:W5:Y:S01]  /*1190*/  LDG.E.U8 R19, desc[UR36][R6.64] ;  /* 0x0000002406137981 */ /* 0x000762000c1e1100 */
[----:B------:R-:W-:Y:S05]  /*11a0*/  BRA `(.L_x_28664) ;  /* 0x0000000c003c7947 */ /* 0x000fea0003800000 */
.L_x_28665:
[----:B------:R2:W5:Y:S01]  /*11b0*/  LDG.E.U16 R19, desc[UR36][R6.64] ;  /* 0x0000002406137981 */ /* 0x000562000c1e1500 */
[----:B------:R-:W-:Y:S05]  /*11c0*/  BRA `(.L_x_28664) ;  /* 0x0000000c00347947 */ /* 0x000fea0003800000 */
.L_x_28660:
        /* <DEDUP_REMOVED lines=10> */
.L_x_28668:
[----:B------:R-:W2:Y:S02]  /*1270*/  LDG.E.U16 R4, desc[UR36][R6.64] ;  /* 0x0000002406047981 */ /* 0x000ea4000c1e1500 */
[----:B--2---:R-:W-:-:S06]  /*1280*/  HADD2.F32 R4, -RZ, R4.H0_H0 ;  /* 0x20000004ff047230 */ /* 0x004fcc0000004100 */
[----:B------:R-:W0:Y:S02]  /*1290*/  F2I.S64.TRUNC R4, R4 ;  /* 0x0000000400047311 */ /* 0x000e24000020d900 */
[----:B0-----:R-:W-:Y:S01]  /*12a0*/  PRMT R19, R4, 0x7610, R19 ;  /* 0x0000761004137816 */ /* 0x001fe20000000013 */
[----:B------:R-:W-:Y:S06]  /*12b0*/  BRA `(.L_x_28664) ;  /* 0x0000000800f87947 */ /* 0x000fec0003800000 */
.L_x_28667:
        /* <DEDUP_REMOVED lines=10> */
.L_x_28670:
[----:B------:R-:W2:Y:S02]  /*1360*/  LDG.E.U16 R6, desc[UR36][R6.64] ;  /* 0x0000002406067981 */ /* 0x000ea4000c1e1500 */
[----:B--2---:R-:W-:-:S06]  /*1370*/  HADD2.F32 R4, -RZ, R6.H0_H0 ;  /* 0x20000006ff047230 */ /* 0x004fcc0000004100 */
[----:B------:R-:W0:Y:S02]  /*1380*/  F2I.S64.TRUNC R4, R4 ;  /* 0x0000000400047311 */ /* 0x000e24000020d900 */
[----:B0-----:R-:W-:Y:S01]  /*1390*/  PRMT R19, R4, 0x7610, R19 ;  /* 0x0000761004137816 */ /* 0x001fe20000000013 */
[----:B------:R-:W-:Y:S06]  /*13a0*/  BRA `(.L_x_28664) ;  /* 0x0000000800bc7947 */ /* 0x000fec0003800000 */
.L_x_28669:
[----:B------:R-:W2:Y:S02]  /*13b0*/  LDG.E.64 R4, desc[UR36][R6.64] ;  /* 0x0000002406047981 */ /* 0x000ea4000c1e1b00 */
[----:B--2---:R-:W0:Y:S02]  /*13c0*/  F2I.S64.F64.TRUNC R4, R4 ;  /* 0x0000000400047311 */ /* 0x004e24000030d900 */
[----:B0-----:R-:W-:Y:S01]  /*13d0*/  PRMT R19, R4, 0x7610, R19 ;  /* 0x0000761004137816 */ /* 0x001fe20000000013 */
[----:B------:R-:W-:Y:S06]  /*13e0*/  BRA `(.L_x_28664) ;  /* 0x0000000800ac7947 */ /* 0x000fec0003800000 */
.L_x_28659:
        /* <DEDUP_REMOVED lines=12> */
.L_x_28673:
[----:B------:R-:W2:Y:S02]  /*14b0*/  LDG.E.64 R6, desc[UR36][R6.64] ;  /* 0x0000002406067981 */ /* 0x000ea4000c1e1b00 */
[----:B--2---:R-:W0:Y:S02]  /*14c0*/  F2I.S64.F64.TRUNC R4, R6 ;  /* 0x0000000600047311 */ /* 0x004e24000030d900 */
[----:B0-----:R-:W-:Y:S01]  /*14d0*/  PRMT R19, R4, 0x7610, R19 ;  /* 0x0000761004137816 */ /* 0x001fe20000000013 */
[----:B------:R-:W-:Y:S06]  /*14e0*/  BRA `(.L_x_28664) ;  /* 0x00000008006c7947 */ /* 0x000fec0003800000 */
.L_x_28672:
        /* <DEDUP_REMOVED lines=28> */
.L_x_28675:
        /* <DEDUP_REMOVED lines=15> */
.L_x_28674:
[----:B------:R-:W2:Y:S02]  /*17a0*/  LDG.E.U16 R4, desc[UR36][R6.64] ;  /* 0x0000002406047981 */ /* 0x000ea4000c1e1500 */
[----:B--2---:R-:W-:-:S06]  /*17b0*/  IMAD.U32 R4, R4, 0x10000, RZ ;  /* 0x0001000004047824 */ /* 0x004fcc00078e00ff */
[----:B------:R-:W0:Y:S02]  /*17c0*/  F2I.S64.TRUNC R4, R4 ;  /* 0x0000000400047311 */ /* 0x000e24000020d900 */
[----:B0-----:R-:W-:Y:S01]  /*17d0*/  PRMT R19, R4, 0x7610, R19 ;  /* 0x0000761004137816 */ /* 0x001fe20000000013 */
[----:B------:R-:W-:Y:S06]  /*17e0*/  BRA `(.L_x_28664) ;  /* 0x0000000400ac7947 */ /* 0x000fec0003800000 */
.L_x_28671:
        /* <DEDUP_REMOVED lines=10> */
.L_x_28678:
        /* <DEDUP_REMOVED lines=21> */
.L_x_28682:
[----:B------:R-:W-:Y:S05]  /*19e0*/  BSYNC B1 ;  /* 0x0000000000017941 */ /* 0x000fea0003800000 */
.L_x_28681:
[----:B------:R-:W-:Y:S01]  /*19f0*/  IMAD.SHL.U32 R3, R3, 0x100000, RZ ;  /* 0x0010000003037824 */ /* 0x000fe200078e00ff */
[----:B------:R-:W-:-:S04]  /*1a00*/  LEA R5, R0, 0x3b800000, 0x17 ;  /* 0x3b80000000057811 */ /* 0x000fc800078eb8ff */
[----:B------:R-:W-:-:S07]  /*1a10*/  LOP3.LUT R4, R5, R3, R6, 0xfe, !PT ;  /* 0x0000000305047212 */ /* 0x000fce00078efe06 */
.L_x_28680:
[----:B------:R-:W-:Y:S05]  /*1a20*/  BSYNC B0 ;  /* 0x0000000000007941 */ /* 0x000fea0003800000 */
.L_x_28679:
[----:B------:R-:W0:Y:S02]  /*1a30*/  F2I.S64.TRUNC R4, R4 ;  /* 0x0000000400047311 */ /* 0x000e24000020d900 */
[----:B0-----:R-:W-:Y:S01]  /*1a40*/  PRMT R19, R4, 0x7610, R19 ;  /* 0x0000761004137816 */ /* 0x001fe20000000013 */
[----:B------:R-:W-:Y:S06]  /*1a50*/  BRA `(.L_x_28664) ;  /* 0x0000000400107947 */ /* 0x000fec0003800000 */
.L_x_28677:
        /* <DEDUP_REMOVED lines=21> */
.L_x_28686:
[----:B------:R-:W-:Y:S05]  /*1bb0*/  BSYNC B1 ;  /* 0x0000000000017941 */ /* 0x000fea0003800000 */
.L_x_28685:
[----:B------:R-:W-:Y:S01]  /*1bc0*/  IMAD.SHL.U32 R3, R3, 0x200000, RZ ;  /* 0x0020000003037824 */ /* 0x000fe200078e00ff */
[----:B------:R-:W-:-:S04]  /*1bd0*/  LEA R5, R0, 0x37800000, 0x17 ;  /* 0x3780000000057811 */ /* 0x000fc800078eb8ff */
[----:B------:R-:W-:-:S07]  /*1be0*/  LOP3.LUT R4, R5, R3, R6, 0xfe, !PT ;  /* 0x0000000305047212 */ /* 0x000fce00078efe06 */
.L_x_28684:
[----:B------:R-:W-:Y:S05]  /*1bf0*/  BSYNC B0 ;  /* 0x0000000000007941 */ /* 0x000fea0003800000 */
.L_x_28683:
[----:B------:R-:W0:Y:S02]  /*1c00*/  F2I.S64.TRUNC R4, R4 ;  /* 0x0000000400047311 */ /* 0x000e24000020d900 */
[----:B0-----:R-:W-:Y:S01]  /*1c10*/  PRMT R19, R4, 0x7610, R19 ;  /* 0x0000761004137816 */ /* 0x001fe20000000013 */
[----:B------:R-:W-:Y:S06]  /*1c20*/  BRA `(.L_x_28664) ;  /* 0x00000000009c7947 */ /* 0x000fec0003800000 */
.L_x_28676:
        /* <DEDUP_REMOVED lines=14> */
.L_x_28690:
[----:B------:R-:W-:Y:S05]  /*1d10*/  BSYNC B0 ;  /* 0x0000000000007941 */ /* 0x000fea0003800000 */
.L_x_28689:
[----:B------:R-:W0:Y:S02]  /*1d20*/  F2I.S64.TRUNC R4, R4 ;  /* 0x0000000400047311 */ /* 0x000e24000020d900 */
[----:B0-----:R-:W-:Y:S01]  /*1d30*/  PRMT R19, R4, 0x7610, R19 ;  /* 0x0000761004137816 */ /* 0x001fe20000000013 */
[----:B------:R-:W-:Y:S06]  /*1d40*/  BRA `(.L_x_28664) ;  /* 0x0000000000547947 */ /* 0x000fec0003800000 */
.L_x_28663:
        /* <DEDUP_REMOVED lines=16> */
.L_x_28691:
[----:B------:R-:W-:Y:S01]  /*1e50*/  PRMT R19, RZ, 0x7610, R19 ;  /* 0x00007610ff137816 */ /* 0x000fe20000000013 */
[----:B------:R-:W-:Y:S06]  /*1e60*/  BRA `(.L_x_28664) ;  /* 0x00000000000c7947 */ /* 0x000fec0003800000 */
.L_x_28688:
[----:B------:R0:W5:Y:S01]  /*1e70*/  LDG.E.U8 R19, desc[UR36][R6.64] ;  /* 0x0000002406137981 */ /* 0x000162000c1e1100 */
[----:B------:R-:W-:Y:S05]  /*1e80*/  BRA `(.L_x_28664) ;  /* 0x0000000000047947 */ /* 0x000fea0003800000 */
.L_x_28687:
[----:B------:R0:W5:Y:S02]  /*1e90*/  LDG.E.U8 R19, desc[UR36][R6.64] ;  /* 0x0000002406137981 */ /* 0x000164000c1e1100 */
.L_x_28664:
[----:B------:R-:W1:Y:S02]  /*1ea0*/  S2R R27, SR_TID.X ;  /* 0x00000000001b7919 */ /* 0x000e640000002100 */
[----:B-1----:R-:W-:-:S07]  /*1eb0*/  VIADD R27, R27, 0x80 ;  /* 0x000000801b1b7836 */ /* 0x002fce0000000000 */
.L_x_28625:
[----:B------:R-:W-:Y:S05]  /*1ec0*/  BSYNC B6 ;  /* 0x0000000000067941 */ /* 0x000fea0003800000 */
.L_x_28624:
        /* <DEDUP_REMOVED lines=23> */
.L_x_28697:
[----:B------:R3:W5:Y:S01]  /*2040*/  LDG.E.U8 R17, desc[UR36][R6.64] ;  /* 0x0000002406117981 */ /* 0x000762000c1e1100 */
[----:B------:R-:W-:Y:S05]  /*2050*/  BRA `(.L_x_28699) ;  /* 0x0000000c00647947 */ /* 0x000fea0003800000 */
.L_x_28696:
        /* <DEDUP_REMOVED lines=8> */
.L_x_28701:
[----:B------:R0:W5:Y:S01]  /*20e0*/  LDG.E.U8 R17, desc[UR36][R6.64] ;  /* 0x0000002406117981 */ /* 0x000162000c1e1100 */
[----:B------:R-:W-:Y:S05]  /*20f0*/  BRA `(.L_x_28699) ;  /* 0x0000000c003c7947 */ /* 0x000fea0003800000 */
.L_x_28700:
[----:B------:R0:W5:Y:S01]  /*2100*/  LDG.E.U16 R17, desc[UR36][R6.64] ;  /* 0x0000002406117981 */ /* 0x000162000c1e1500 */
[----:B------:R-:W-:Y:S05]  /*2110*/  BRA `(.L_x_28699) ;  /* 0x0000000c00347947 */ /* 0x000fea0003800000 */
.L_x_28695:
        /* <DEDUP_REMOVED lines=10> */
.L_x_28703:
[----:B------:R-:W2:Y:S02]  /*21c0*/  LDG.E.U16 R4, desc[UR36][R6.64] ;  /* 0x0000002406047981 */ /* 0x000ea4000c1e1500 */
[----:B--2---:R-:W-:-:S06]  /*21d0*/  HADD2.F32 R4, -RZ, R4.H0_H0 ;  /* 0x20000004ff047230 */ /* 0x004fcc0000004100 */
[----:B------:R-:W0:Y:S02]  /*21e0*/  F2I.S64.TRUNC R4, R4 ;  /* 0x0000000400047311 */ /* 0x000e24000020d900 */
[----:B0-----:R-:W-:Y:S01]  /*21f0*/  PRMT R17, R4, 0x7610, R17 ;  /* 0x0000761004117816 */ /* 0x001fe20000000011 */
[----:B------:R-:W-:Y:S06]  /*2200*/  BRA `(.L_x_28699) ;  /* 0x0000000800f87947 */ /* 0x000fec0003800000 */
.L_x_28702:
        /* <DEDUP_REMOVED lines=10> */
.L_x_28705:
[----:B------:R-:W2:Y:S02]  /*22b0*/  LDG.E.U16 R6, desc[UR36][R6.64] ;  /* 0x0000002406067981 */ /* 0x000ea4000c1e1500 */
[----:B--2---:R-:W-:-:S06]  /*22c0*/  HADD2.F32 R4, -RZ, R6.H0_H0 ;  /* 0x20000006ff047230 */ /* 0x004fcc0000004100 */
[----:B------:R-:W0:Y:S02]  /*22d0*/  F2I.S64.TRUNC R4, R4 ;  /* 0x0000000400047311 */ /* 0x000e24000020d900 */
[----:B0-----:R-:W-:Y:S01]  /*22e0*/  PRMT R17, R4, 0x7610, R17 ;  /* 0x0000761004117816 */ /* 0x001fe20000000011 */
[----:B------:R-:W-:Y:S06]  /*22f0*/  BRA `(.L_x_28699) ;  /* 0x0000000800bc7947 */ /* 0x000fec0003800000 */
.L_x_28704:
[----:B------:R-:W2:Y:S02]  /*2300*/  LDG.E.64 R4, desc[UR36][R6.64] ;  /* 0x0000002406047981 */ /* 0x000ea4000c1e1b00 */
[----:B--2---:R-:W0:Y:S02]  /*2310*/  F2I.S64.F64.TRUNC R4, R4 ;  /* 0x0000000400047311 */ /* 0x004e24000030d900 */
[----:B0-----:R-:W-:Y:S01]  /*2320*/  PRMT R17, R4, 0x7610, R17 ;  /* 0x0000761004117816 */ /* 0x001fe20000000011 */
[----:B------:R-:W-:Y:S06]  /*2330*/  BRA `(.L_x_28699) ;  /* 0x0000000800ac7947 */ /* 0x000fec0003800000 */
.L_x_28694:
        /* <DEDUP_REMOVED lines=12> */
.L_x_28708:
[----:B------:R-:W2:Y:S02]  /*2400*/  LDG.E.64 R6, desc[UR36][R6.64] ;  /* 0x0000002406067981 */ /* 0x000ea4000c1e1b00 */
[----:B--2---:R-:W0:Y:S02]  /*2410*/  F2I.S64.F64.TRUNC R4, R6 ;  /* 0x0000000600047311 */ /* 0x004e24000030d900 */
[----:B0-----:R-:W-:Y:S01]  /*2420*/  PRMT R17, R4, 0x7610, R17 ;  /* 0x0000761004117816 */ /* 0x001fe20000000011 */
[----:B------:R-:W-:Y:S06]  /*2430*/  BRA `(.L_x_28699) ;  /* 0x00000008006c7947 */ /* 0x000fec0003800000 */
.L_x_28707:
        /* <DEDUP_REMOVED lines=28> */
.L_x_28710:
        /* <DEDUP_REMOVED lines=15> */
.L_x_28709:
[----:B------:R-:W2:Y:S02]  /*26f0*/  LDG.E.U16 R4, desc[UR36][R6.64] ;  /* 0x0000002406047981 */ /* 0x000ea4000c1e1500 */
[----:B--2---:R-:W-:-:S06]  /*2700*/  IMAD.U32 R4, R4, 0x10000, RZ ;  /* 0x0001000004047824 */ /* 0x004fcc00078e00ff */
[----:B------:R-:W0:Y:S02]  /*2710*/  F2I.S64.TRUNC R4, R4 ;  /* 0x0000000400047311 */ /* 0x000e24000020d900 */
[----:B0-----:R-:W-:Y:S01]  /*2720*/  PRMT R17, R4, 0x7610, R17 ;  /* 0x0000761004117816 */ /* 0x001fe20000000011 */
[----:B------:R-:W-:Y:S06]  /*2730*/  BRA `(.L_x_28699) ;  /* 0x0000000400ac7947 */ /* 0x000fec0003800000 */
.L_x_28706:
        /* <DEDUP_REMOVED lines=10> */
.L_x_28713:
        /* <DEDUP_REMOVED lines=21> */
.L_x_28717:
[----:B------:R-:W-:Y:S05]  /*2930*/  BSYNC B1 ;  /* 0x0000000000017941 */ /* 0x000fea0003800000 */
.L_x_28716:
[----:B------:R-:W-:Y:S01]  /*2940*/  IMAD.SHL.U32 R3, R3, 0x100000, RZ ;  /* 0x0010000003037824 */ /* 0x000fe200078e00ff */
[----:B------:R-:W-:-:S04]  /*2950*/  LEA R5, R0, 0x3b800000, 0x17 ;  /* 0x3b80000000057811 */ /* 0x000fc800078eb8ff */
[----:B------:R-:W-:-:S07]  /*2960*/  LOP3.LUT R4, R5, R3, R6, 0xfe, !PT ;  /* 0x0000000305047212 */ /* 0x000fce00078efe06 */
.L_x_28715:
[----:B------:R-:W-:Y:S05]  /*2970*/  BSYNC B0 ;  /* 0x0000000000007941 */ /* 0x000fea0003800000 */
.L_x_28714:
[----:B------:R-:W0:Y:S02]  /*2980*/  F2I.S64.TRUNC R4, R4 ;  /* 0x0000000400047311 */ /* 0x000e24000020d900 */
[----:B0-----:R-:W-:Y:S01]  /*2990*/  PRMT R17, R4, 0x7610, R17 ;  /* 0x0000761004117816 */ /* 0x001fe20000000011 */
[----:B------:R-:W-:Y:S06]  /*29a0*/  BRA `(.L_x_28699) ;  /* 0x0000000400107947 */ /* 0x000fec0003800000 */
.L_x_28712:
        /* <DEDUP_REMOVED lines=21> */
.L_x_28721:
[----:B------:R-:W-:Y:S05]  /*2b00*/  BSYNC B1 ;  /* 0x0000000000017941 */ /* 0x000fea0003800000 */
.L_x_28720:
[----:B------:R-:W-:Y:S01]  /*2b10*/  IMAD.SHL.U32 R3, R3, 0x200000, RZ ;  /* 0x0020000003037824 */ /* 0x000fe200078e00ff */
[----:B------:R-:W-:-:S04]  /*2b20*/  LEA R5, R0, 0x37800000, 0x17 ;  /* 0x3780000000057811 */ /* 0x000fc800078eb8ff */
[----:B------:R-:W-:-:S07]  /*2b30*/  LOP3.LUT R4, R5, R3, R6, 0xfe, !PT ;  /* 0x0000000305047212 */ /* 0x000fce00078efe06 */
.L_x_28719:
[----:B------:R-:W-:Y:S05]  /*2b40*/  BSYNC B0 ;  /* 0x0000000000007941 */ /* 0x000fea0003800000 */
.L_x_28718:
[----:B------:R-:W0:Y:S02]  /*2b50*/  F2I.S64.TRUNC R4, R4 ;  /* 0x0000000400047311 */ /* 0x000e24000020d900 */
[----:B0-----:R-:W-:Y:S01]  /*2b60*/  PRMT R17, R4, 0x7610, R17 ;  /* 0x0000761004117816 */ /* 0x001fe20000000011 */
[----:B------:R-:W-:Y:S06]  /*2b70*/  BRA `(.L_x_28699) ;  /* 0x00000000009c7947 */ /* 0x000fec0003800000 */
.L_x_28711:
        /* <DEDUP_REMOVED lines=14> */
.L_x_28725:
[----:B------:R-:W-:Y:S05]  /*2c60*/  BSYNC B0 ;  /* 0x0000000000007941 */ /* 0x000fea0003800000 */
.L_x_28724:
[----:B------:R-:W0:Y:S02]  /*2c70*/  F2I.S64.TRUNC R4, R4 ;  /* 0x0000000400047311 */ /* 0x000e24000020d900 */
[----:B0-----:R-:W-:Y:S01]  /*2c80*/  PRMT R17, R4, 0x7610, R17 ;  /* 0x0000761004117816 */ /* 0x001fe20000000011 */
[----:B------:R-:W-:Y:S06]  /*2c90*/  BRA `(.L_x_28699) ;  /* 0x0000000000547947 */ /* 0x000fec0003800000 */
.L_x_28698:
        /* <DEDUP_REMOVED lines=16> */
.L_x_28726:
[----:B------:R-:W-:Y:S01]  /*2da0*/  PRMT R17, RZ, 0x7610, R17 ;  /* 0x00007610ff117816 */ /* 0x000fe20000000011 */
[----:B------:R-:W-:Y:S06]  /*2db0*/  BRA `(.L_x_28699) ;  /* 0x00000000000c7947 */ /* 0x000fec0003800000 */
.L_x_28723:
[----:B------:R0:W5:Y:S01]  /*2dc0*/  LDG.E.U8 R17, desc[UR36][R6.64] ;  /* 0x0000002406117981 */ /* 0x000162000c1e1100 */
[----:B------:R-:W-:Y:S05]  /*2dd0*/  BRA `(.L_x_28699) ;  /* 0x0000000000047947 */ /* 0x000fea0003800000 */
.L_x_28722:
[----:B------:R1:W5:Y:S02]  /*2de0*/  LDG.E.U8 R17, desc[UR36][R6.64] ;  /* 0x0000002406117981 */ /* 0x000364000c1e1100 */
.L_x_28699:
        /* <DEDUP_REMOVED lines=18> */
.L_x_28730:
[----:B------:R4:W5:Y:S01]  /*2f10*/  LDG.E.U8 R22, desc[UR36][R6.64] ;  /* 0x0000002406167981 */ /* 0x000962000c1e1100 */
[----:B------:R-:W-:Y:S05]  /*2f20*/  BRA `(.L_x_28732) ;  /* 0x0000000c00647947 */ /* 0x000fea0003800000 */
.L_x_28729:
        /* <DEDUP_REMOVED lines=8> */
.L_x_28734:
[----:B------:R0:W5:Y:S01]  /*2fb0*/  LDG.E.U8 R22, desc[UR36][R6.64] ;  /* 0x0000002406167981 */ /* 0x000162000c1e1100 */
[----:B------:R-:W-:Y:S05]  /*2fc0*/  BRA `(.L_x_28732) ;  /* 0x0000000c003c7947 */ /* 0x000fea0003800000 */
.L_x_28733:
[----:B------:R0:W5:Y:S01]  /*2fd0*/  LDG.E.U16 R22, desc[UR36][R6.64] ;  /* 0x0000002406167981 */ /* 0x000162000c1e1500 */
[----:B------:R-:W-:Y:S05]  /*2fe0*/  BRA `(.L_x_28732) ;  /* 0x0000000c00347947 */ /* 0x000fea0003800000 */
.L_x_28728:
        /* <DEDUP_REMOVED lines=10> */
.L_x_28736:
[----:B------:R-:W2:Y:S02]  /*3090*/  LDG.E.U16 R4, desc[UR36][R6.64] ;  /* 0x0000002406047981 */ /* 0x000ea4000c1e1500 */
[----:B--2---:R-:W-:-:S06]  /*30a0*/  HADD2.F32 R4, -RZ, R4.H0_H0 ;  /* 0x20000004ff047230 */ /* 0x004fcc0000004100 */
[----:B------:R-:W0:Y:S02]  /*30b0*/  F2I.S64.TRUNC R4, R4 ;  /* 0x0000000400047311 */ /* 0x000e24000020d900 */
[----:B0-----:R-:W-:Y:S01]  /*30c0*/  PRMT R22, R4, 0x7610, R22 ;  /* 0x0000761004167816 */ /* 0x001fe20000000016 */
[----:B------:R-:W-:Y:S06]  /*30d0*/  BRA `(.L_x_28732) ;  /* 0x0000000800f87947 */ /* 0x000fec0003800000 */
.L_x_28735:
        /* <DEDUP_REMOVED lines=10> */
.L_x_28738:
[----:B------:R-:W2:Y:S02]  /*3180*/  LDG.E.U16 R6, desc[UR36][R6.64] ;  /* 0x0000002406067981 */ /* 0x000ea4000c1e1500 */
[----:B--2---:R-:W-:-:S06]  /*3190*/  HADD2.F32 R4, -RZ, R6.H0_H0 ;  /* 0x20000006ff047230 */ /* 0x004fcc0000004100 */
[----:B------:R-:W0:Y:S02]  /*31a0*/  F2I.S64.TRUNC R4, R4 ;  /* 0x0000000400047311 */ /* 0x000e24000020d900 */
[----:B0-----:R-:W-:Y:S01]  /*31b0*/  PRMT R22, R4, 0x7610, R22 ;  /* 0x0000761004167816 */ /* 0x001fe20000000016 */
[----:B------:R-:W-:Y:S06]  /*31c0*/  BRA `(.L_x_28732) ;  /* 0x0000000800bc7947 */ /* 0x000fec0003800000 */
.L_x_28737:
[----:B------:R-:W2:Y:S02]  /*31d0*/  LDG.E.64 R4, desc[UR36][R6.64] ;  /* 0x0000002406047981 */ /* 0x000ea4000c1e1b00 */
[----:B--2---:R-:W0:Y:S02]  /*31e0*/  F2I.S64.F64.TRUNC R4, R4 ;  /* 0x0000000400047311 */ /* 0x004e24000030d900 */
[----:B0-----:R-:W-:Y:S01]  /*31f0*/  PRMT R22, R4, 0x7610, R22 ;  /* 0x0000761004167816 */ /* 0x001fe20000000016 */
[----:B------:R-:W-:Y:S06]  /*3200*/  BRA `(.L_x_28732) ;  /* 0x0000000800ac7947 */ /* 0x000fec0003800000 */
.L_x_28727:
        /* <DEDUP_REMOVED lines=12> */
.L_x_28741:
[----:B------:R-:W2:Y:S02]  /*32d0*/  LDG.E.64 R6, desc[UR36][R6.64] ;  /* 0x0000002406067981 */ /* 0x000ea4000c1e1b00 */
[----:B--2---:R-:W0:Y:S02]  /*32e0*/  F2I.S64.F64.TRUNC R4, R6 ;  /* 0x0000000600047311 */ /* 0x004e24000030d900 */
[----:B0-----:R-:W-:Y:S01]  /*32f0*/  PRMT R22, R4, 0x7610, R22 ;  /* 0x0000761004167816 */ /* 0x001fe20000000016 */
[----:B------:R-:W-:Y:S06]  /*3300*/  BRA `(.L_x_28732) ;  /* 0x00000008006c7947 */ /* 0x000fec0003800000 */
.L_x_28740:
        /* <DEDUP_REMOVED lines=28> */
.L_x_28743:
        /* <DEDUP_REMOVED lines=15> */
.L_x_28742:
[----:B------:R-:W2:Y:S02]  /*35c0*/  LDG.E.U16 R4, desc[UR36][R6.64] ;  /* 0x0000002406047981 */ /* 0x000ea4000c1e1500 */
[----:B--2---:R-:W-:-:S06]  /*35d0*/  IMAD.U32 R4, R4, 0x10000, RZ ;  /* 0x0001000004047824 */ /* 0x004fcc00078e00ff */
[----:B------:R-:W0:Y:S02]  /*35e0*/  F2I.S64.TRUNC R4, R4 ;  /* 0x0000000400047311 */ /* 0x000e24000020d900 */
[----:B0-----:R-:W-:Y:S01]  /*35f0*/  PRMT R22, R4, 0x7610, R22 ;  /* 0x0000761004167816 */ /* 0x001fe20000000016 */
[----:B------:R-:W-:Y:S06]  /*3600*/  BRA `(.L_x_28732) ;  /* 0x0000000400ac7947 */ /* 0x000fec0003800000 */
.L_x_28739:
        /* <DEDUP_REMOVED lines=10> */
.L_x_28746:
        /* <DEDUP_REMOVED lines=21> */
.L_x_28750:
[----:B------:R-:W-:Y:S05]  /*3800*/  BSYNC B1 ;  /* 0x0000000000017941 */ /* 0x000fea0003800000 */
.L_x_28749:
[----:B------:R-:W-:Y:S01]  /*3810*/  IMAD.SHL.U32 R3, R3, 0x100000, RZ ;  /* 0x0010000003037824 */ /* 0x000fe200078e00ff */
[----:B------:R-:W-:-:S04]  /*3820*/  LEA R5, R0, 0x3b800000, 0x17 ;  /* 0x3b80000000057811 */ /* 0x000fc800078eb8ff */
[----:B------:R-:W-:-:S07]  /*3830*/  LOP3.LUT R4, R5, R3, R6, 0xfe, !PT ;  /* 0x0000000305047212 */ /* 0x000fce00078efe06 */
.L_x_28748:
[----:B------:R-:W-:Y:S05]  /*3840*/  BSYNC B0 ;  /* 0x0000000000007941 */ /* 0x000fea0003800000 */
.L_x_28747:
[----:B------:R-:W0:Y:S02]  /*3850*/  F2I.S64.TRUNC R4, R4 ;  /* 0x0000000400047311 */ /* 0x000e24000020d900 */
[----:B0-----:R-:W-:Y:S01]  /*3860*/  PRMT R22, R4, 0x7610, R22 ;  /* 0x0000761004167816 */ /* 0x001fe20000000016 */
[----:B------:R-:W-:Y:S06]  /*3870*/  BRA `(.L_x_28732) ;  /* 0x0000000400107947 */ /* 0x000fec0003800000 */
.L_x_28745:
        /* <DEDUP_REMOVED lines=21> */
.L_x_28754:
[----:B------:R-:W-:Y:S05]  /*39d0*/  BSYNC B1 ;  /* 0x0000000000017941 */ /* 0x000fea0003800000 */
.L_x_28753:
[----:B------:R-:W-:Y:S01]  /*39e0*/  IMAD.SHL.U32 R3, R3, 0x200000, RZ ;  /* 0x0020000003037824 */ /* 0x000fe200078e00ff */
[----:B------:R-:W-:-:S04]  /*39f0*/  LEA R5, R0, 0x37800000, 0x17 ;  /* 0x3780000000057811 */ /* 0x000fc800078eb8ff */
[----:B------:R-:W-:-:S07]  /*3a00*/  LOP3.LUT R4, R5, R3, R6, 0xfe, !PT ;  /* 0x0000000305047212 */ /* 0x000fce00078efe06 */
.L_x_28752:
[----:B------:R-:W-:Y:S05]  /*3a10*/  BSYNC B0 ;  /* 0x0000000000007941 */ /* 0x000fea0003800000 */
.L_x_28751:
[----:B------:R-:W0:Y:S02]  /*3a20*/  F2I.S64.TRUNC R4, R4 ;  /* 0x0000000400047311 */ /* 0x000e24000020d900 */
[----:B0-----:R-:W-:Y:S01]  /*3a30*/  PRMT R22, R4, 0x7610, R22 ;  /* 0x0000761004167816 */ /* 0x001fe20000000016 */
[----:B------:R-:W-:Y:S06]  /*3a40*/  BRA `(.L_x_28732) ;  /* 0x00000000009c7947 */ /* 0x000fec0003800000 */
.L_x_28744:
        /* <DEDUP_REMOVED lines=14> */
.L_x_28758:
[----:B------:R-:W-:Y:S05]  /*3b30*/  BSYNC B0 ;  /* 0x0000000000007941 */ /* 0x000fea0003800000 */
.L_x_28757:
[----:B------:R-:W0:Y:S02]  /*3b40*/  F2I.S64.TRUNC R4, R4 ;  /* 0x0000000400047311 */ /* 0x000e24000020d900 */
[----:B0-----:R-:W-:Y:S01]  /*3b50*/  PRMT R22, R4, 0x7610, R22 ;  /* 0x0000761004167816 */ /* 0x001fe20000000016 */
[----:B------:R-:W-:Y:S06]  /*3b60*/  BRA `(.L_x_28732) ;  /* 0x0000000000547947 */ /* 0x000fec0003800000 */
.L_x_28731:
        /* <DEDUP_REMOVED lines=16> */
.L_x_28759:
[----:B------:R-:W-:Y:S01]  /*3c70*/  PRMT R22, RZ, 0x7610, R22 ;  /* 0x00007610ff167816 */ /* 0x000fe20000000016 */
[----:B------:R-:W-:Y:S06]  /*3c80*/  BRA `(.L_x_28732) ;  /* 0x00000000000c7947 */ /* 0x000fec0003800000 */
.L_x_28756:
[----:B------:R1:W5:Y:S01]  /*3c90*/  LDG.E.U8 R22, desc[UR36][R6.64] ;  /* 0x0000002406167981 */ /* 0x000362000c1e1100 */
[----:B------:R-:W-:Y:S05]  /*3ca0*/  BRA `(.L_x_28732) ;  /* 0x0000000000047947 */ /* 0x000fea0003800000 */
.L_x_28755:
[----:B------:R2:W5:Y:S02]  /*3cb0*/  LDG.E.U8 R22, desc[UR36][R6.64] ;  /* 0x0000002406167981 */ /* 0x000564000c1e1100 */
.L_x_28732:
[----:B------:R-:W-:-:S07]  /*3cc0*/  VIADD R27, R27, 0x80 ;  /* 0x000000801b1b7836 */ /* 0x000fce0000000000 */
.L_x_28693:
[----:B------:R-:W-:Y:S05]  /*3cd0*/  BSYNC B6 ;  /* 0x0000000000067941 */ /* 0x000fea0003800000 */
.L_x_28692:
        /* <DEDUP_REMOVED lines=25> */
.L_x_28765:
[----:B------:R3:W5:Y:S01]  /*3e70*/  LDG.E.U8 R24, desc[UR36][R6.64] ;  /* 0x0000002406187981 */ /* 0x000762000c1e1100 */
[----:B------:R-:W-:Y:S05]  /*3e80*/  BRA `(.L_x_28767) ;  /* 0x0000000c00647947 */ /* 0x000fea0003800000 */
.L_x_28764:
        /* <DEDUP_REMOVED lines=8> */
.L_x_28769:
[----:B------:R0:W5:Y:S01]  /*3f10*/  LDG.E.U8 R24, desc[UR36][R6.64] ;  /* 0x0000002406187981 */ /* 0x000162000c1e1100 */
[----:B------:R-:W-:Y:S05]  /*3f20*/  BRA `(.L_x_28767) ;  /* 0x0000000c003c7947 */ /* 0x000fea0003800000 */
.L_x_28768:
[----:B------:R0:W5:Y:S01]  /*3f30*/  LDG.E.U16 R24, desc[UR36][R6.64] ;  /* 0x0000002406187981 */ /* 0x000162000c1e1500 */
[----:B------:R-:W-:Y:S05]  /*3f40*/  BRA `(.L_x_28767) ;  /* 0x0000000c00347947 */ /* 0x000fea0003800000 */
.L_x_28763:
        /* <DEDUP_REMOVED lines=10> */
.L_x_28771:
[----:B------:R-:W2:Y:S02]  /*3ff0*/  LDG.E.U16 R4, desc[UR36][R6.64] ;  /* 0x0000002406047981 */ /* 0x000ea4000c1e1500 */
[----:B--2---:R-:W-:-:S06]  /*4000*/  HADD2.F32 R4, -RZ, R4.H0_H0 ;  /* 0x20000004ff047230 */ /* 0x004fcc0000004100 */
[----:B------:R-:W0:Y:S02]  /*4010*/  F2I.S64.TRUNC R4, R4 ;  /* 0x0000000400047311 */ /* 0x000e24000020d900 */
[----:B0-----:R-:W-:Y:S01]  /*4020*/  PRMT R24, R4, 0x7610, R24 ;  /* 0x0000761004187816 */ /* 0x001fe20000000018 */
[----:B------:R-:W-:Y:S06]  /*4030*/  BRA `(.L_x_28767) ;  /* 0x0000000800f87947 */ /* 0x000fec0003800000 */
.L_x_28770:
        /* <DEDUP_REMOVED lines=10> */
.L_x_28773:
[----:B------:R-:W2:Y:S02]  /*40e0*/  LDG.E.U16 R6, desc[UR36][R6.64] ;  /* 0x0000002406067981 */ /* 0x000ea4000c1e1500 */
[----:B--2---:R-:W-:-:S06]  /*40f0*/  HADD2.F32 R4, -RZ, R6.H0_H0 ;  /* 0x20000006ff047230 */ /* 0x004fcc0000004100 */
[----:B------:R-:W0:Y:S02]  /*4100*/  F2I.S64.TRUNC R4, R4 ;  /* 0x0000000400047311 */ /* 0x000e24000020d900 */
[----:B0-----:R-:W-:Y:S01]  /*4110*/  PRMT R24, R4, 0x7610, R24 ;  /* 0x0000761004187816 */ /* 0x001fe20000000018 */
[----:B------:R-:W-:Y:S06]  /*4120*/  BRA `(.L_x_28767) ;  /* 0x0000000800bc7947 */ /* 0x000fec0003800000 */
.L_x_28772:
[----:B------:R-:W2:Y:S02]  /*4130*/  LDG.E.64 R4, desc[UR36][R6.64] ;  /* 0x0000002406047981 */ /* 0x000ea4000c1e1b00 */
[----:B--2---:R-:W0:Y:S02]  /*4140*/  F2I.S64.F64.TRUNC R4, R4 ;  /* 0x0000000400047311 */ /* 0x004e24000030d900 */
[----:B0-----:R-:W-:Y:S01]  /*4150*/  PRMT R24, R4, 0x7610, R24 ;  /* 0x0000761004187816 */ /* 0x001fe20000000018 */
[----:B------:R-:W-:Y:S06]  /*4160*/  BRA `(.L_x_28767) ;  /* 0x0000000800ac7947 */ /* 0x000fec0003800000 */
.L_x_28762:
        /* <DEDUP_REMOVED lines=12> */
.L_x_28776:
[----:B------:R-:W2:Y:S02]  /*4230*/  LDG.E.64 R6, desc[UR36][R6.64] ;  /* 0x0000002406067981 */ /* 0x000ea4000c1e1b00 */
[----:B--2---:R-:W0:Y:S02]  /*4240*/  F2I.S64.F64.TRUNC R4, R6 ;  /* 0x0000000600047311 */ /* 0x004e24000030d900 */
[----:B0-----:R-:W-:Y:S01]  /*4250*/  PRMT R24, R4, 0x7610, R24 ;  /* 0x0000761004187816 */ /* 0x001fe20000000018 */
[----:B------:R-:W-:Y:S06]  /*4260*/  BRA `(.L_x_28767) ;  /* 0x00000008006c7947 */ /* 0x000fec0003800000 */
.L_x_28775:
        /* <DEDUP_REMOVED lines=28> */
.L_x_28778:
        /* <DEDUP_REMOVED lines=15> */
.L_x_28777:
[----:B------:R-:W2:Y:S02]  /*4520*/  LDG.E.U16 R4, desc[UR36][R6.64] ;  /* 0x0000002406047981 */ /* 0x000ea4000c1e1500 */
[----:B--2---:R-:W-:-:S06]  /*4530*/  IMAD.U32 R4, R4, 0x10000, RZ ;  /* 0x0001000004047824 */ /* 0x004fcc00078e00ff */
[----:B------:R-:W0:Y:S02]  /*4540*/  F2I.S64.TRUNC R4, R4 ;  /* 0x0000000400047311 */ /* 0x000e24000020d900 */
[----:B0-----:R-:W-:Y:S01]  /*4550*/  PRMT R24, R4, 0x7610, R24 ;  /* 0x0000761004187816 */ /* 0x001fe20000000018 */
[----:B------:R-:W-:Y:S06]  /*4560*/  BRA `(.L_x_28767) ;  /* 0x0000000400ac7947 */ /* 0x000fec0003800000 */
.L_x_28774:
        /* <DEDUP_REMOVED lines=10> */
.L_x_28781:
        /* <DEDUP_REMOVED lines=21> */
.L_x_28785:
[----:B------:R-:W-:Y:S05]  /*4760*/  BSYNC B1 ;  /* 0x0000000000017941 */ /* 0x000fea0003800000 */
.L_x_28784:
[----:B------:R-:W-:Y:S01]  /*4770*/  IMAD.SHL.U32 R3, R3, 0x100000, RZ ;  /* 0x0010000003037824 */ /* 0x000fe200078e00ff */
[----:B------:R-:W-:-:S04]  /*4780*/  LEA R5, R0, 0x3b800000, 0x17 ;  /* 0x3b80000000057811 */ /* 0x000fc800078eb8ff */
[----:B------:R-:W-:-:S07]  /*4790*/  LOP3.LUT R4, R5, R3, R6, 0xfe, !PT ;  /* 0x0000000305047212 */ /* 0x000fce00078efe06 */
.L_x_28783:
[----:B------:R-:W-:Y:S05]  /*47a0*/  BSYNC B0 ;  /* 0x0000000000007941 */ /* 0x000fea0003800000 */
.L_x_28782:
[----:B------:R-:W0:Y:S02]  /*47b0*/  F2I.S64.TRUNC R4, R4 ;  /* 0x0000000400047311 */ /* 0x000e24000020d900 */
[----:B0-----:R-:W-:Y:S01]  /*47c0*/  PRMT R24, R4, 0x7610, R24 ;  /* 0x0000761004187816 */ /* 0x001fe20000000018 */
[----:B------:R-:W-:Y:S06]  /*47d0*/  BRA `(.L_x_28767) ;  /* 0x0000000400107947 */ /* 0x000fec0003800000 */
.L_x_28780:
        /* <DEDUP_REMOVED lines=21> */
.L_x_28789:
[----:B------:R-:W-:Y:S05]  /*4930*/  BSYNC B1 ;  /* 0x0000000000017941 */ /* 0x000fea0003800000 */
.L_x_28788:
[----:B------:R-:W-:Y:S01]  /*4940*/  IMAD.SHL.U32 R3, R3, 0x200000, RZ ;  /* 0x0020000003037824 */ /* 0x000fe200078e00ff */
[----:B------:R-:W-:-:S04]  /*4950*/  LEA R5, R0, 0x37800000, 0x17 ;  /* 0x3780000000057811 */ /* 0x000fc800078eb8ff */
[----:B------:R-:W-:-:S07]  /*4960*/  LOP3.LUT R4, R5, R3, R6, 0xfe, !PT ;  /* 0x0000000305047212 */ /* 0x000fce00078efe06 */
.L_x_28787:
[----:B------:R-:W-:Y:S05]  /*4970*/  BSYNC B0 ;  /* 0x0000000000007941 */ /* 0x000fea0003800000 */
.L_x_28786:
[----:B------:R-:W0:Y:S02]  /*4980*/  F2I.S64.TRUNC R4, R4 ;  /* 0x0000000400047311 */ /* 0x000e24000020d900 */
[----:B0-----:R-:W-:Y:S01]  /*4990*/  PRMT R24, R4, 0x7610, R24 ;  /* 0x0000761004187816 */ /* 0x001fe20000000018 */
[----:B------:R-:W-:Y:S06]  /*49a0*/  BRA `(.L_x_28767) ;  /* 0x00000000009c7947 */ /* 0x000fec0003800000 */
.L_x_28779:
        /* <DEDUP_REMOVED lines=14> */
.L_x_28793:
[----:B------:R-:W-:Y:S05]  /*4a90*/  BSYNC B0 ;  /* 0x0000000000007941 */ /* 0x000fea0003800000 */
.L_x_28792:
[----:B------:R-:W0:Y:S02]  /*4aa0*/  F2I.S64.TRUNC R4, R4 ;  /* 0x0000000400047311 */ /* 0x000e24000020d900 */
[----:B0-----:R-:W-:Y:S01]  /*4ab0*/  PRMT R24, R4, 0x7610, R24 ;  /* 0x0000761004187816 */ /* 0x001fe20000000018 */
[----:B------:R-:W-:Y:S06]  /*4ac0*/  BRA `(.L_x_28767) ;  /* 0x0000000000547947 */ /* 0x000fec0003800000 */
.L_x_28766:
        /* <DEDUP_REMOVED lines=16> */
.L_x_28794:
[----:B------:R-:W-:Y:S01]  /*4bd0*/  PRMT R24, RZ, 0x7610, R24 ;  /* 0x00007610ff187816 */ /* 0x000fe20000000018 */
[----:B------:R-:W-:Y:S06]  /*4be0*/  BRA `(.L_x_28767) ;  /* 0x00000000000c7947 */ /* 0x000fec0003800000 */
.L_x_28791:
[----:B------:R1:W5:Y:S01]  /*4bf0*/  LDG.E.U8 R24, desc[UR36][R6.64] ;  /* 0x0000002406187981 */ /* 0x000362000c1e1100 */
[----:B------:R-:W-:Y:S05]  /*4c00*/  BRA `(.L_x_28767) ;  /* 0x0000000000047947 */ /* 0x000fea0003800000 */
.L_x_28790:
[----:B------:R2:W5:Y:S02]  /*4c10*/  LDG.E.U8 R24, desc[UR36][R6.64] ;  /* 0x0000002406187981 */ /* 0x000564000c1e1100 */
.L_x_28767:
        /* <DEDUP_REMOVED lines=19> */
.L_x_28798:
[----:B------:R0:W5:Y:S01]  /*4d50*/  LDG.E.U8 R25, desc[UR36][R6.64] ;  /* 0x0000002406197981 */ /* 0x000162000c1e1100 */
[----:B------:R-:W-:Y:S05]  /*4d60*/  BRA `(.L_x_28800) ;  /* 0x0000000c00647947 */ /* 0x000fea0003800000 */
.L_x_28797:
        /* <DEDUP_REMOVED lines=8> */
.L_x_28802:
[----:B------:R4:W5:Y:S01]  /*4df0*/  LDG.E.U8 R25, desc[UR36][R6.64] ;  /* 0x0000002406197981 */ /* 0x000962000c1e1100 */
[----:B------:R-:W-:Y:S05]  /*4e00*/  BRA `(.L_x_28800) ;  /* 0x0000000c003c7947 */ /* 0x000fea0003800000 */
.L_x_28801:
[----:B------:R3:W5:Y:S01]  /*4e10*/  LDG.E.U16 R25, desc[UR36][R6.64] ;  /* 0x0000002406197981 */ /* 0x000762000c1e1500 */
[----:B------:R-:W-:Y:S05]  /*4e20*/  BRA `(.L_x_28800) ;  /* 0x0000000c00347947 */ /* 0x000fea0003800000 */
.L_x_28796:
        /* <DEDUP_REMOVED lines=10> */
.L_x_28804:
[----:B------:R-:W2:Y:S02]  /*4ed0*/  LDG.E.U16 R4, desc[UR36][R6.64] ;  /* 0x0000002406047981 */ /* 0x000ea4000c1e1500 */
[----:B--2---:R-:W-:-:S06]  /*4ee0*/  HADD2.F32 R4, -RZ, R4.H0_H0 ;  /* 0x20000004ff047230 */ /* 0x004fcc0000004100 */
[----:B------:R-:W0:Y:S02]  /*4ef0*/  F2I.S64.TRUNC R4, R4 ;  /* 0x0000000400047311 */ /* 0x000e24000020d900 */
[----:B0-----:R-:W-:Y:S01]  /*4f00*/  PRMT R25, R4, 0x7610, R25 ;  /* 0x0000761004197816 */ /* 0x001fe20000000019 */
[----:B------:R-:W-:Y:S06]  /*4f10*/  BRA `(.L_x_28800) ;  /* 0x0000000800f87947 */ /* 0x000fec0003800000 */
.L_x_28803:
        /* <DEDUP_REMOVED lines=10> */
.L_x_28806:
[----:B------:R-:W2:Y:S02]  /*4fc0*/  LDG.E.U16 R6, desc[UR36][R6.64] ;  /* 0x0000002406067981 */ /* 0x000ea4000c1e1500 */
[----:B--2---:R-:W-:-:S06]  /*4fd0*/  HADD2.F32 R4, -RZ, R6.H0_H0 ;  /* 0x20000006ff047230 */ /* 0x004fcc0000004100 */
[----:B------:R-:W0:Y:S02]  /*4fe0*/  F2I.S64.TRUNC R4, R4 ;  /* 0x0000000400047311 */ /* 0x000e24000020d900 */
[----:B0-----:R-:W-:Y:S01]  /*4ff0*/  PRMT R25, R4, 0x7610, R25 ;  /* 0x0000761004197816 */ /* 0x001fe20000000019 */
[----:B------:R-:W-:Y:S06]  /*5000*/  BRA `(.L_x_28800) ;  /* 0x0000000800bc7947 */ /* 0x000fec0003800000 */
.L_x_28805:
[----:B------:R-:W2:Y:S02]  /*5010*/  LDG.E.64 R4, desc[UR36][R6.64] ;  /* 0x0000002406047981 */ /* 0x000ea4000c1e1b00 */
[----:B--2---:R-:W0:Y:S02]  /*5020*/  F2I.S64.F64.TRUNC R4, R4 ;  /* 0x0000000400047311 */ /* 0x004e24000030d900 */
[----:B0-----:R-:W-:Y:S01]  /*5030*/  PRMT R25, R4, 0x7610, R25 ;  /* 0x0000761004197816 */ /* 0x001fe20000000019 */
[----:B------:R-:W-:Y:S06]  /*5040*/  BRA `(.L_x_28800) ;  /* 0x0000000800ac7947 */ /* 0x000fec0003800000 */
.L_x_28795:
        /* <DEDUP_REMOVED lines=12> */
.L_x_28809:
[----:B------:R-:W2:Y:S02]  /*5110*/  LDG.E.64 R6, desc[UR36][R6.64] ;  /* 0x0000002406067981 */ /* 0x000ea4000c1e1b00 */
[----:B--2---:R-:W0:Y:S02]  /*5120*/  F2I.S64.F64.TRUNC R4, R6 ;  /* 0x0000000600047311 */ /* 0x004e24000030d900 */
[----:B0-----:R-:W-:Y:S01]  /*5130*/  PRMT R25, R4, 0x7610, R25 ;  /* 0x0000761004197816 */ /* 0x001fe20000000019 */
[----:B------:R-:W-:Y:S06]  /*5140*/  BRA `(.L_x_28800) ;  /* 0x00000008006c7947 */ /* 0x000fec0003800000 */
.L_x_28808:
        /* <DEDUP_REMOVED lines=28> */
.L_x_28811:
        /* <DEDUP_REMOVED lines=15> */
.L_x_28810:
[----:B------:R-:W2:Y:S02]  /*5400*/  LDG.E.U16 R4, desc[UR36][R6.64] ;  /* 0x0000002406047981 */ /* 0x000ea4000c1e1500 */
[----:B--2---:R-:W-:-:S06]  /*5410*/  IMAD.U32 R4, R4, 0x10000, RZ ;  /* 0x0001000004047824 */ /* 0x004fcc00078e00ff */
[----:B------:R-:W0:Y:S02]  /*5420*/  F2I.S64.TRUNC R4, R4 ;  /* 0x0000000400047311 */ /* 0x000e24000020d900 */
[----:B0-----:R-:W-:Y:S01]  /*5430*/  PRMT R25, R4, 0x7610, R25 ;  /* 0x0000761004197816 */ /* 0x001fe20000000019 */
[----:B------:R-:W-:Y:S06]  /*5440*/  BRA `(.L_x_28800) ;  /* 0x0000000400ac7947 */ /* 0x000fec0003800000 */
.L_x_28807:
        /* <DEDUP_REMOVED lines=10> */
.L_x_28814:
        /* <DEDUP_REMOVED lines=21> */
.L_x_28818:
[----:B------:R-:W-:Y:S05]  /*5640*/  BSYNC B1 ;  /* 0x0000000000017941 */ /* 0x000fea0003800000 */
.L_x_28817:
[----:B------:R-:W-:Y:S01]  /*5650*/  IMAD.SHL.U32 R3, R3, 0x100000, RZ ;  /* 0x0010000003037824 */ /* 0x000fe200078e00ff */
[----:B------:R-:W-:-:S04]  /*5660*/  LEA R5, R0, 0x3b800000, 0x17 ;  /* 0x3b80000000057811 */ /* 0x000fc800078eb8ff */
[----:B------:R-:W-:-:S07]  /*5670*/  LOP3.LUT R4, R5, R3, R6, 0xfe, !PT ;  /* 0x0000000305047212 */ /* 0x000fce00078efe06 */
.L_x_28816:
[----:B------:R-:W-:Y:S05]  /*5680*/  BSYNC B0 ;  /* 0x0000000000007941 */ /* 0x000fea0003800000 */
.L_x_28815:
[----:B------:R-:W0:Y:S02]  /*5690*/  F2I.S64.TRUNC R4, R4 ;  /* 0x0000000400047311 */ /* 0x000e24000020d900 */
[----:B0-----:R-:W-:Y:S01]  /*56a0*/  PRMT R25, R4, 0x7610, R25 ;  /* 0x0000761004197816 */ /* 0x001fe20000000019 */
[----:B------:R-:W-:Y:S06]  /*56b0*/  BRA `(.L_x_28800) ;  /* 0x0000000400107947 */ /* 0x000fec0003800000 */
.L_x_28813:
        /* <DEDUP_REMOVED lines=21> */
.L_x_28822:
[----:B------:R-:W-:Y:S05]  /*5810*/  BSYNC B1 ;  /* 0x0000000000017941 */ /* 0x000fea0003800000 */
.L_x_28821:
[----:B------:R-:W-:Y:S01]  /*5820*/  IMAD.SHL.U32 R3, R3, 0x200000, RZ ;  /* 0x0020000003037824 */ /* 0x000fe200078e00ff */
[----:B------:R-:W-:-:S04]  /*5830*/  LEA R5, R0, 0x37800000, 0x17 ;  /* 0x3780000000057811 */ /* 0x000fc800078eb8ff */
[----:B------:R-:W-:-:S07]  /*5840*/  LOP3.LUT R4, R5, R3, R6, 0xfe, !PT ;  /* 0x0000000305047212 */ /* 0x000fce00078efe06 */
.L_x_28820:
[----:B------:R-:W-:Y:S05]  /*5850*/  BSYNC B0 ;  /* 0x0000000000007941 */ /* 0x000fea0003800000 */
.L_x_28819:
[----:B------:R-:W0:Y:S02]  /*5860*/  F2I.S64.TRUNC R4, R4 ;  /* 0x0000000400047311 */ /* 0x000e24000020d900 */
[----:B0-----:R-:W-:Y:S01]  /*5870*/  PRMT R25, R4, 0x7610, R25 ;  /* 0x0000761004197816 */ /* 0x001fe20000000019 */
[----:B------:R-:W-:Y:S06]  /*5880*/  BRA `(.L_x_28800) ;  /* 0x00000000009c7947 */ /* 0x000fec0003800000 */
.L_x_28812:
        /* <DEDUP_REMOVED lines=14> */
.L_x_28826:
[----:B------:R-:W-:Y:S05]  /*5970*/  BSYNC B0 ;  /* 0x0000000000007941 */ /* 0x000fea0003800000 */
.L_x_28825:
[----:B------:R-:W0:Y:S02]  /*5980*/  F2I.S64.TRUNC R4, R4 ;  /* 0x0000000400047311 */ /* 0x000e24000020d900 */
[----:B0-----:R-:W-:Y:S01]  /*5990*/  PRMT R25, R4, 0x7610, R25 ;  /* 0x0000761004197816 */ /* 0x001fe20000000019 */
[----:B------:R-:W-:Y:S06]  /*59a0*/  BRA `(.L_x_28800) ;  /* 0x0000000000547947 */ /* 0x000fec0003800000 */
.L_x_28799:
        /* <DEDUP_REMOVED lines=16> */
.L_x_28827:
[----:B------:R-:W-:Y:S01]  /*5ab0*/  PRMT R25, RZ, 0x7610, R25 ;  /* 0x00007610ff197816 */ /* 0x000fe20000000019 */
[----:B------:R-:W-:Y:S06]  /*5ac0*/  BRA `(.L_x_28800) ;  /* 0x00000000000c7947 */ /* 0x000fec0003800000 */
.L_x_28824:
[----:B------:R1:W5:Y:S01]  /*5ad0*/  LDG.E.U8 R25, desc[UR36][R6.64] ;  /* 0x0000002406197981 */ /* 0x000362000c1e1100 */
[----:B------:R-:W-:Y:S05]  /*5ae0*/  BRA `(.L_x_28800) ;  /* 0x0000000000047947 */ /* 0x000fea0003800000 */
.L_x_28823:
[----:B------:R2:W5:Y:S02]  /*5af0*/  LDG.E.U8 R25, desc[UR36][R6.64] ;  /* 0x0000002406197981 */ /* 0x000564000c1e1100 */
.L_x_28800:
[----:B------:R-:W-:-:S07]  /*5b00*/  VIADD R27, R27, 0x80 ;  /* 0x000000801b1b7836 */ /* 0x000fce0000000000 */
.L_x_28761:
[----:B------:R-:W-:Y:S05]  /*5b10*/  BSYNC B6 ;  /* 0x0000000000067941 */ /* 0x000fea0003800000 */
.L_x_28760:
        /* <DEDUP_REMOVED lines=23> */
.L_x_28833:
[----:B------:R0:W5:Y:S01]  /*5c90*/  LDG.E.U8 R26, desc[UR36][R4.64] ;  /* 0x00000024041a7981 */ /* 0x000162000c1e1100 */
[----:B------:R-:W-:Y:S05]  /*5ca0*/  BRA `(.L_x_28835) ;  /* 0x0000000c00647947 */ /* 0x000fea0003800000 */
.L_x_28832:
        /* <DEDUP_REMOVED lines=8> */
.L_x_28837:
[----:B------:R0:W5:Y:S01]  /*5d30*/  LDG.E.U8 R26, desc[UR36][R4.64] ;  /* 0x00000024041a7981 */ /* 0x000162000c1e1100 */
[----:B------:R-:W-:Y:S05]  /*5d40*/  BRA `(.L_x_28835) ;  /* 0x0000000c003c7947 */ /* 0x000fea0003800000 */
.L_x_28836:
[----:B------:R0:W5:Y:S01]  /*5d50*/  LDG.E.U16 R26, desc[UR36][R4.64] ;  /* 0x00000024041a7981 */ /* 0x000162000c1e1500 */
[----:B------:R-:W-:Y:S05]  /*5d60*/  BRA `(.L_x_28835) ;  /* 0x0000000c00347947 */ /* 0x000fea0003800000 */
.L_x_28831:
        /* <DEDUP_REMOVED lines=10> */
.L_x_28839:
[----:B------:R-:W2:Y:S02]  /*5e10*/  LDG.E.U16 R2, desc[UR36][R4.64] ;  /* 0x0000002404027981 */ /* 0x000ea4000c1e1500 */
[----:B--2---:R-:W-:-:S06]  /*5e20*/  HADD2.F32 R2, -RZ, R2.H0_H0 ;  /* 0x20000002ff027230 */ /* 0x004fcc0000004100 */
[----:B------:R-:W0:Y:S02]  /*5e30*/  F2I.S64.TRUNC R2, R2 ;  /* 0x0000000200027311 */ /* 0x000e24000020d900 */
[----:B0-----:R-:W-:Y:S01]  /*5e40*/  PRMT R26, R2, 0x7610, R26 ;  /* 0x00007610021a7816 */ /* 0x001fe2000000001a */
[----:B------:R-:W-:Y:S06]  /*5e50*/  BRA `(.L_x_28835) ;  /* 0x0000000800f87947 */ /* 0x000fec0003800000 */
.L_x_28838:
        /* <DEDUP_REMOVED lines=10> */
.L_x_28841:
[----:B------:R-:W2:Y:S02]  /*5f00*/  LDG.E.U16 R4, desc[UR36][R4.64] ;  /* 0x0000002404047981 */ /* 0x000ea4000c1e1500 */
[----:B--2---:R-:W-:-:S06]  /*5f10*/  HADD2.F32 R2, -RZ, R4.H0_H0 ;  /* 0x20000004ff027230 */ /* 0x004fcc0000004100 */
[----:B------:R-:W0:Y:S02]  /*5f20*/  F2I.S64.TRUNC R2, R2 ;  /* 0x0000000200027311 */ /* 0x000e24000020d900 */
[----:B0-----:R-:W-:Y:S01]  /*5f30*/  PRMT R26, R2, 0x7610, R26 ;  /* 0x00007610021a7816 */ /* 0x001fe2000000001a */
[----:B------:R-:W-:Y:S06]  /*5f40*/  BRA `(.L_x_28835) ;  /* 0x0000000800bc7947 */ /* 0x000fec0003800000 */
.L_x_28840:
[----:B------:R-:W2:Y:S02]  /*5f50*/  LDG.E.64 R2, desc[UR36][R4.64] ;  /* 0x0000002404027981 */ /* 0x000ea4000c1e1b00 */
[----:B--2---:R-:W0:Y:S02]  /*5f60*/  F2I.S64.F64.TRUNC R2, R2 ;  /* 0x0000000200027311 */ /* 0x004e24000030d900 */
[----:B0-----:R-:W-:Y:S01]  /*5f70*/  PRMT R26, R2, 0x7610, R26 ;  /* 0x00007610021a7816 */ /* 0x001fe2000000001a */
[----:B------:R-:W-:Y:S06]  /*5f80*/  BRA `(.L_x_28835) ;  /* 0x0000000800ac7947 */ /* 0x000fec0003800000 */
.L_x_28830:
        /* <DEDUP_REMOVED lines=12> */
.L_x_28844:
[----:B------:R-:W2:Y:S02]  /*6050*/  LDG.E.64 R4, desc[UR36][R4.64] ;  /* 0x0000002404047981 */ /* 0x000ea4000c1e1b00 */
[----:B--2---:R-:W0:Y:S02]  /*6060*/  F2I.S64.F64.TRUNC R2, R4 ;  /* 0x0000000400027311 */ /* 0x004e24000030d900 */
[----:B0-----:R-:W-:Y:S01]  /*6070*/  PRMT R26, R2, 0x7610, R26 ;  /* 0x00007610021a7816 */ /* 0x001fe2000000001a */
[----:B------:R-:W-:Y:S06]  /*6080*/  BRA `(.L_x_28835) ;  /* 0x00000008006c7947 */ /* 0x000fec0003800000 */
.L_x_28843:
        /* <DEDUP_REMOVED lines=28> */
.L_x_28846:
        /* <DEDUP_REMOVED lines=15> */
.L_x_28845:
[----:B------:R-:W2:Y:S02]  /*6340*/  LDG.E.U16 R2, desc[UR36][R4.64] ;  /* 0x0000002404027981 */ /* 0x000ea4000c1e1500 */
[----:B--2---:R-:W-:-:S06]  /*6350*/  IMAD.U32 R2, R2, 0x10000, RZ ;  /* 0x0001000002027824 */ /* 0x004fcc00078e00ff */
[----:B------:R-:W0:Y:S02]  /*6360*/  F2I.S64.TRUNC R2, R2 ;  /* 0x0000000200027311 */ /* 0x000e24000020d900 */
[----:B0-----:R-:W-:Y:S01]  /*6370*/  PRMT R26, R2, 0x7610, R26 ;  /* 0x00007610021a7816 */ /* 0x001fe2000000001a */
[----:B------:R-:W-:Y:S06]  /*6380*/  BRA `(.L_x_28835) ;  /* 0x0000000400ac7947 */ /* 0x000fec0003800000 */
.L_x_28842:
        /* <DEDUP_REMOVED lines=10> */
.L_x_28849:
        /* <DEDUP_REMOVED lines=21> */
.L_x_28853:
[----:B------:R-:W-:Y:S05]  /*6580*/  BSYNC B1 ;  /* 0x0000000000017941 */ /* 0x000fea0003800000 */
.L_x_28852:
[----:B------:R-:W-:Y:S01]  /*6590*/  IMAD.SHL.U32 R2, R2, 0x100000, RZ ;  /* 0x0010000002027824 */ /* 0x000fe200078e00ff */
[----:B------:R-:W-:-:S04]  /*65a0*/  LEA R3, R0, 0x3b800000, 0x17 ;  /* 0x3b80000000037811 */ /* 0x000fc800078eb8ff */
[----:B------:R-:W-:-:S07]  /*65b0*/  LOP3.LUT R2, R3, R2, R4, 0xfe, !PT ;  /* 0x0000000203027212 */ /* 0x000fce00078efe04 */
.L_x_28851:
[----:B------:R-:W-:Y:S05]  /*65c0*/  BSYNC B0 ;  /* 0x0000000000007941 */ /* 0x000fea0003800000 */
.L_x_28850:
[----:B------:R-:W0:Y:S02]  /*65d0*/  F2I.S64.TRUNC R2, R2 ;  /* 0x0000000200027311 */ /* 0x000e24000020d900 */
[----:B0-----:R-:W-:Y:S01]  /*65e0*/  PRMT R26, R2, 0x7610, R26 ;  /* 0x00007610021a7816 */ /* 0x001fe2000000001a */
[----:B------:R-:W-:Y:S06]  /*65f0*/  BRA `(.L_x_28835) ;  /* 0x0000000400107947 */ /* 0x000fec0003800000 */
.L_x_28848:
        /* <DEDUP_REMOVED lines=21> */
.L_x_28857:
[----:B------:R-:W-:Y:S05]  /*6750*/  BSYNC B1 ;  /* 0x0000000000017941 */ /* 0x000fea0003800000 */
.L_x_28856:
[----:B------:R-:W-:Y:S01]  /*6760*/  IMAD.SHL.U32 R2, R2, 0x200000, RZ ;  /* 0x0020000002027824 */ /* 0x000fe200078e00ff */
[----:B------:R-:W-:-:S04]  /*6770*/  LEA R3, R0, 0x37800000, 0x17 ;  /* 0x3780000000037811 */ /* 0x000fc800078eb8ff */
[----:B------:R-:W-:-:S07]  /*6780*/  LOP3.LUT R2, R3, R2, R4, 0xfe, !PT ;  /* 0x0000000203027212 */ /* 0x000fce00078efe04 */
.L_x_28855:
[----:B------:R-:W-:Y:S05]  /*6790*/  BSYNC B0 ;  /* 0x0000000000007941 */ /* 0x000fea0003800000 */
.L_x_28854:
[----:B------:R-:W0:Y:S02]  /*67a0*/  F2I.S64.TRUNC R2, R2 ;  /* 0x0000000200027311 */ /* 0x000e24000020d900 */
[----:B0-----:R-:W-:Y:S01]  /*67b0*/  PRMT R26, R2, 0x7610, R26 ;  /* 0x00007610021a7816 */ /* 0x001fe2000000001a */
[----:B------:R-:W-:Y:S06]  /*67c0*/  BRA `(.L_x_28835) ;  /* 0x00000000009c7947 */ /* 0x000fec0003800000 */
.L_x_28847:
        /* <DEDUP_REMOVED lines=14> */
.L_x_28861:
[----:B------:R-:W-:Y:S05]  /*68b0*/  BSYNC B0 ;  /* 0x0000000000007941 */ /* 0x000fea0003800000 */
.L_x_28860:
[----:B------:R-:W0:Y:S02]  /*68c0*/  F2I.S64.TRUNC R2, R2 ;  /* 0x0000000200027311 */ /* 0x000e24000020d900 */
[----:B0-----:R-:W-:Y:S01]  /*68d0*/  PRMT R26, R2, 0x7610, R26 ;  /* 0x00007610021a7816 */ /* 0x001fe2000000001a */
[----:B------:R-:W-:Y:S06]  /*68e0*/  BRA `(.L_x_28835) ;  /* 0x0000000000547947 */ /* 0x000fec0003800000 */
.L_x_28834:
        /* <DEDUP_REMOVED lines=16> */
.L_x_28862:
[----:B------:R-:W-:Y:S01]  /*69f0*/  PRMT R26, RZ, 0x7610, R26 ;  /* 0x00007610ff1a7816 */ /* 0x000fe2000000001a */
[----:B------:R-:W-:Y:S06]  /*6a00*/  BRA `(.L_x_28835) ;  /* 0x00000000000c7947 */ /* 0x000fec0003800000 */
.L_x_28859:
[----:B------:R0:W5:Y:S01]  /*6a10*/  LDG.E.U8 R26, desc[UR36][R4.64] ;  /* 0x00000024041a7981 */ /* 0x000162000c1e1100 */
[----:B------:R-:W-:Y:S05]  /*6a20*/  BRA `(.L_x_28835) ;  /* 0x0000000000047947 */ /* 0x000fea0003800000 */
.L_x_28858:
[----:B------:R0:W5:Y:S02]  /*6a30*/  LDG.E.U8 R26, desc[UR36][R4.64] ;  /* 0x00000024041a7981 */ /* 0x000164000c1e1100 */
.L_x_28835:
        /* <DEDUP_REMOVED lines=19> */
.L_x_28866:
[----:B------:R0:W5:Y:S01]  /*6b70*/  LDG.E.U8 R23, desc[UR36][R4.64] ;  /* 0x0000002404177981 */ /* 0x000162000c1e1100 */
[----:B------:R-:W-:Y:S05]  /*6b80*/  BRA `(.L_x_28829) ;  /* 0x0000000c00607947 */ /* 0x000fea0003800000 */
.L_x_28865:
        /* <DEDUP_REMOVED lines=8> */
.L_x_28869:
[----:B------:R0:W5:Y:S01]  /*6c10*/  LDG.E.U8 R23, desc[UR36][R4.64] ;  /* 0x0000002404177981 */ /* 0x000162000c1e1100 */
[----:B------:R-:W-:Y:S05]  /*6c20*/  BRA `(.L_x_28829) ;  /* 0x0000000c00387947 */ /* 0x000fea0003800000 */
.L_x_28868:
[----:B------:R0:W5:Y:S01]  /*6c30*/  LDG.E.U16 R23, desc[UR36][R4.64] ;  /* 0x0000002404177981 */ /* 0x000162000c1e1500 */
[----:B------:R-:W-:Y:S05]  /*6c40*/  BRA `(.L_x_28829) ;  /* 0x0000000c00307947 */ /* 0x000fea0003800000 */
.L_x_28864:
        /* <DEDUP_REMOVED lines=10> */
.L_x_28871:
[----:B------:R-:W2:Y:S02]  /*6cf0*/  LDG.E.U16 R2, desc[UR36][R4.64] ;  /* 0x0000002404027981 */ /* 0x000ea4000c1e1500 */
[----:B--2---:R-:W-:-:S06]  /*6d00*/  HADD2.F32 R2, -RZ, R2.H0_H0 ;  /* 0x20000002ff027230 */ /* 0x004fcc0000004100 */
[----:B------:R-:W0:Y:S02]  /*6d10*/  F2I.S64.TRUNC R2, R2 ;  /* 0x0000000200027311 */ /* 0x000e24000020d900 */
[----:B0-----:R-:W-:Y:S01]  /*6d20*/  PRMT R23, R2, 0x7610, R23 ;  /* 0x0000761002177816 */ /* 0x001fe20000000017 */
[----:B------:R-:W-:Y:S06]  /*6d30*/  BRA `(.L_x_28829) ;  /* 0x0000000800f47947 */ /* 0x000fec0003800000 */
.L_x_28870:
        /* <DEDUP_REMOVED lines=10> */
.L_x_28873:
[----:B------:R-:W2:Y:S02]  /*6de0*/  LDG.E.U16 R4, desc[UR36][R4.64] ;  /* 0x0000002404047981 */ /* 0x000ea4000c1e1500 */
[----:B--2---:R-:W-:-:S06]  /*6df0*/  HADD2.F32 R2, -RZ, R4.H0_H0 ;  /* 0x20000004ff027230 */ /* 0x004fcc0000004100 */
[----:B------:R-:W0:Y:S02]  /*6e00*/  F2I.S64.TRUNC R2, R2 ;  /* 0x0000000200027311 */ /* 0x000e24000020d900 */
[----:B0-----:R-:W-:Y:S01]  /*6e10*/  PRMT R23, R2, 0x7610, R23 ;  /* 0x0000761002177816 */ /* 0x001fe20000000017 */
[----:B------:R-:W-:Y:S06]  /*6e20*/  BRA `(.L_x_28829) ;  /* 0x0000000800b87947 */ /* 0x000fec0003800000 */
.L_x_28872:
[----:B------:R-:W2:Y:S02]  /*6e30*/  LDG.E.64 R2, desc[UR36][R4.64] ;  /* 0x0000002404027981 */ /* 0x000ea4000c1e1b00 */
[----:B--2---:R-:W0:Y:S02]  /*6e40*/  F2I.S64.F64.TRUNC R2, R2 ;  /* 0x0000000200027311 */ /* 0x004e24000030d900 */
[----:B0-----:R-:W-:Y:S01]  /*6e50*/  PRMT R23, R2, 0x7610, R23 ;  /* 0x0000761002177816 */ /* 0x001fe20000000017 */
[----:B------:R-:W-:Y:S06]  /*6e60*/  BRA `(.L_x_28829) ;  /* 0x0000000800a87947 */ /* 0x000fec0003800000 */
.L_x_28863:
        /* <DEDUP_REMOVED lines=12> */
.L_x_28876:
[----:B------:R-:W2:Y:S02]  /*6f30*/  LDG.E.64 R4, desc[UR36][R4.64] ;  /* 0x0000002404047981 */ /* 0x000ea4000c1e1b00 */
[----:B--2---:R-:W0:Y:S02]  /*6f40*/  F2I.S64.F64.TRUNC R2, R4 ;  /* 0x0000000400027311 */ /* 0x004e24000030d900 */
[----:B0-----:R-:W-:Y:S01]  /*6f50*/  PRMT R23, R2, 0x7610, R23 ;  /* 0x0000761002177816 */ /* 0x001fe20000000017 */
[----:B------:R-:W-:Y:S06]  /*6f60*/  BRA `(.L_x_28829) ;  /* 0x0000000800687947 */ /* 0x000fec0003800000 */
.L_x_28875:
        /* <DEDUP_REMOVED lines=28> */
.L_x_28878:
        /* <DEDUP_REMOVED lines=15> */
.L_x_28877:
[----:B------:R-:W2:Y:S02]  /*7220*/  LDG.E.U16 R2, desc[UR36][R4.64] ;  /* 0x0000002404027981 */ /* 0x000ea4000c1e1500 */
[----:B--2---:R-:W-:-:S06]  /*7230*/  IMAD.U32 R2, R2, 0x10000, RZ ;  /* 0x0001000002027824 */ /* 0x004fcc00078e00ff */
[----:B------:R-:W0:Y:S02]  /*7240*/  F2I.S64.TRUNC R2, R2 ;  /* 0x0000000200027311 */ /* 0x000e24000020d900 */
[----:B0-----:R-:W-:Y:S01]  /*7250*/  PRMT R23, R2, 0x7610, R23 ;  /* 0x0000761002177816 */ /* 0x001fe20000000017 */
[----:B------:R-:W-:Y:S06]  /*7260*/  BRA `(.L_x_28829) ;  /* 0x0000000400a87947 */ /* 0x000fec0003800000 */
.L_x_28874:
        /* <DEDUP_REMOVED lines=10> */
.L_x_28881:
        /* <DEDUP_REMOVED lines=21> */
.L_x_28885:
[----:B------:R-:W-:Y:S05]  /*7460*/  BSYNC B1 ;  /* 0x0000000000017941 */ /* 0x000fea0003800000 */
.L_x_28884:
[----:B------:R-:W-:Y:S01]  /*7470*/  IMAD.SHL.U32 R2, R2, 0x100000, RZ ;  /* 0x0010000002027824 */ /* 0x000fe200078e00ff */
[----:B------:R-:W-:-:S04]  /*7480*/  LEA R3, R0, 0x3b800000, 0x17 ;  /* 0x3b80000000037811 */ /* 0x000fc800078eb8ff */
[----:B------:R-:W-:-:S07]  /*7490*/  LOP3.LUT R2, R3, R2, R4, 0xfe, !PT ;  /* 0x0000000203027212 */ /* 0x000fce00078efe04 */
.L_x_28883:
[----:B------:R-:W-:Y:S05]  /*74a0*/  BSYNC B0 ;  /* 0x0000000000007941 */ /* 0x000fea0003800000 */
.L_x_28882:
[----:B------:R-:W0:Y:S02]  /*74b0*/  F2I.S64.TRUNC R2, R2 ;  /* 0x0000000200027311 */ /* 0x000e24000020d900 */
[----:B0-----:R-:W-:Y:S01]  /*74c0*/  PRMT R23, R2, 0x7610, R23 ;  /* 0x0000761002177816 */ /* 0x001fe20000000017 */
[----:B------:R-:W-:Y:S06]  /*74d0*/  BRA `(.L_x_28829) ;  /* 0x00000004000c7947 */ /* 0x000fec0003800000 */
.L_x_28880:
        /* <DEDUP_REMOVED lines=21> */
.L_x_28889:
[----:B------:R-:W-:Y:S05]  /*7630*/  BSYNC B1 ;  /* 0x0000000000017941 */ /* 0x000fea0003800000 */
.L_x_28888:
[----:B------:R-:W-:Y:S01]  /*7640*/  IMAD.SHL.U32 R2, R2, 0x200000, RZ ;  /* 0x0020000002027824 */ /* 0x000fe200078e00ff */
[----:B------:R-:W-:-:S04]  /*7650*/  LEA R3, R0, 0x37800000, 0x17 ;  /* 0x3780000000037811 */ /* 0x000fc800078eb8ff */
[----:B------:R-:W-:-:S07]  /*7660*/  LOP3.LUT R2, R3, R2, R4, 0xfe, !PT ;  /* 0x0000000203027212 */ /* 0x000fce00078efe04 */
.L_x_28887:
[----:B------:R-:W-:Y:S05]  /*7670*/  BSYNC B0 ;  /* 0x0000000000007941 */ /* 0x000fea0003800000 */
.L_x_28886:
[----:B------:R-:W0:Y:S02]  /*7680*/  F2I.S64.TRUNC R2, R2 ;  /* 0x0000000200027311 */ /* 0x000e24000020d900 */
[----:B0-----:R-:W-:Y:S01]  /*7690*/  PRMT R23, R2, 0x7610, R23 ;  /* 0x0000761002177816 */ /* 0x001fe20000000017 */
[----:B------:R-:W-:Y:S06]  /*76a0*/  BRA `(.L_x_28829) ;  /* 0x0000000000987947 */ /* 0x000fec0003800000 */
.L_x_28879:
        /* <DEDUP_REMOVED lines=14> */
.L_x_28893:
[----:B------:R-:W-:Y:S05]  /*7790*/  BSYNC B0 ;  /* 0x0000000000007941 */ /* 0x000fea0003800000 */
.L_x_28892:
[----:B------:R-:W0:Y:S02]  /*77a0*/  F2I.S64.TRUNC R2, R2 ;  /* 0x0000000200027311 */ /* 0x000e24000020d900 */
[----:B0-----:R-:W-:Y:S01]  /*77b0*/  PRMT R23, R2, 0x7610, R23 ;  /* 0x0000761002177816 */ /* 0x001fe20000000017 */
[----:B------:R-:W-:Y:S06]  /*77c0*/  BRA `(.L_x_28829) ;  /* 0x0000000000507947 */ /* 0x000fec0003800000 */
.L_x_28867:
        /* <DEDUP_REMOVED lines=16> */
.L_x_28894:
[----:B------:R-:W-:Y:S05]  /*78d0*/  BRA `(.L_x_28829) ;  /* 0x00000000000c7947 */ /* 0x000fea0003800000 */
.L_x_28891:
[----:B------:R0:W5:Y:S01]  /*78e0*/  LDG.E.U8 R23, desc[UR36][R4.64] ;  /* 0x0000002404177981 */ /* 0x000162000c1e1100 */
[----:B------:R-:W-:Y:S05]  /*78f0*/  BRA `(.L_x_28829) ;  /* 0x0000000000047947 */ /* 0x000fea0003800000 */
.L_x_28890:
[----:B------:R0:W5:Y:S02]  /*7900*/  LDG.E.U8 R23, desc[UR36][R4.64] ;  /* 0x0000002404177981 */ /* 0x000164000c1e1100 */
.L_x_28829:
[----:B------:R-:W-:Y:S05]  /*7910*/  BSYNC B6 ;  /* 0x0000000000067941 */ /* 0x000fea0003800000 */
.L_x_28828:
[----:B------:R-:W1:Y:S01]  /*7920*/  S2R R27, SR_TID.X ;  /* 0x00000000001b7919 */ /* 0x000e620000002100 */
[----:B------:R-:W0:Y:S01]  /*7930*/  LDC.U8 R2, c[0x0][0x240] ;  /* 0x00009000ff027b82 */ /* 0x000e220000000000 */
[----:B-----5:R-:W-:Y:S01]  /*7940*/  LOP3.LUT P0, RZ, R19, 0xff, R18, 0xc8, !PT ;  /* 0x000000ff13ff7812 */ /* 0x020fe2000780c812 */
[----:B------:R-:W-:Y:S01]  /*7950*/  BSSY B6, `(.L_x_28895) ;  /* 0x00000f6000067945 */ /* 0x000fe20003800000 */
[----:B------:R-:W-:Y:S02]  /*7960*/  LOP3.LUT P1, RZ, R22, 0xff, R17, 0xc8, !PT ;  /* 0x000000ff16ff7812 */ /* 0x000fe4000782c811 */
[----:B------:R-:W-:Y:S02]  /*7970*/  LOP3.LUT P2, RZ, R25, 0xff, R24, 0xc8, !PT ;  /* 0x000000ff19ff7812 */ /* 0x000fe4000784c818 */
[----:B------:R-:W-:Y:S02]  /*7980*/  LOP3.LUT P3, RZ, R23, 0xff, R26, 0xc8, !PT ;  /* 0x000000ff17ff7812 */ /* 0x000fe4000786c81a */
[----:B------:R-:W-:-:S02]  /*7990*/  SEL R3, RZ, 0x1, !P0 ;  /* 0x00000001ff037807 */ /* 0x000fc40004000000 */
        /* <DEDUP_REMOVED lines=26> */
.L_x_28900:
[----:B------:R0:W-:Y:S01]  /*7b40*/  STG.E.U8 desc[UR36][R8.64], R3 ;  /* 0x0000000308007986 */ /* 0x0001e2000c101124 */
[----:B------:R-:W-:Y:S05]  /*7b50*/  BRA `(.L_x_28896) ;  /* 0x0000000c00547947 */ /* 0x000fea0003800000 */
.L_x_28899:
        /* <DEDUP_REMOVED lines=10> */
.L_x_28903:
[----:B------:R0:W-:Y:S01]  /*7c00*/  STG.E desc[UR36][R8.64], R3 ;  /* 0x0000000308007986 */ /* 0x0001e2000c101924 */
[----:B------:R-:W-:Y:S05]  /*7c10*/  BRA `(.L_x_28896) ;  /* 0x0000000c00247947 */ /* 0x000fea0003800000 */
.L_x_28902:
[----:B------:R0:W-:Y:S01]  /*7c20*/  STG.E.U16 desc[UR36][R8.64], R3 ;  /* 0x0000000308007986 */ /* 0x0001e2000c101524 */
[----:B------:R-:W-:Y:S05]  /*7c30*/  BRA `(.L_x_28896) ;  /* 0x0000000c001c7947 */ /* 0x000fea0003800000 */
.L_x_28898:
        /* <DEDUP_REMOVED lines=9> */
.L_x_28905:
[----:B------:R-:W0:Y:S02]  /*7cd0*/  I2F.S16 R0, R3 ;  /* 0x0000000300007306 */ /* 0x000e240000101400 */
[----:B0-----:R-:W-:-:S05]  /*7ce0*/  F2FP.F16.F32.PACK_AB R0, RZ, R0 ;  /* 0x00000000ff00723e */ /* 0x001fca00000000ff */
[----:B------:R1:W-:Y:S01]  /*7cf0*/  STG.E.U16 desc[UR36][R8.64], R0 ;  /* 0x0000000008007986 */ /* 0x0003e2000c101524 */
[----:B------:R-:W-:Y:S05]  /*7d00*/  BRA `(.L_x_28896) ;  /* 0x0000000800e87947 */ /* 0x000fea0003800000 */
.L_x_28904:
        /* <DEDUP_REMOVED lines=10> */
.L_x_28907:
[----:B------:R-:W0:Y:S02]  /*7db0*/  I2F.S16 R3, R3 ;  /* 0x0000000300037306 */ /* 0x000e240000101400 */
[----:B0-----:R-:W-:-:S04]  /*7dc0*/  F2FP.F16.F32.PACK_AB R3, RZ, R3 ;  /* 0x00000003ff03723e */ /* 0x001fc800000000ff */
[----:B------:R-:W-:-:S05]  /*7dd0*/  PRMT R3, R3, 0x5410, RZ ;  /* 0x0000541003037816 */ /* 0x000fca00000000ff */
[----:B------:R0:W-:Y:S01]  /*7de0*/  STG.E desc[UR36][R8.64], R3 ;  /* 0x0000000308007986 */ /* 0x0001e2000c101924 */
[----:B------:R-:W-:Y:S05]  /*7df0*/  BRA `(.L_x_28896) ;  /* 0x0000000800ac7947 */ /* 0x000fea0003800000 */
.L_x_28906:
[----:B------:R-:W0:Y:S02]  /*7e00*/  I2F.F64.S16 R4, R3 ;  /* 0x0000000300047312 */ /* 0x000e240000101c00 */
[----:B0-----:R0:W-:Y:S01]  /*7e10*/  STG.E.64 desc[UR36][R8.64], R4 ;  /* 0x0000000408007986 */ /* 0x0011e2000c101b24 */
[----:B------:R-:W-:Y:S05]  /*7e20*/  BRA `(.L_x_28896) ;  /* 0x0000000800a07947 */ /* 0x000fea0003800000 */
.L_x_28897:
        /* <DEDUP_REMOVED lines=10> */
.L_x_28910:
[----:B------:R-:W0:Y:S01]  /*7ed0*/  I2F.F64.S16 R4, R3 ;  /* 0x0000000300047312 */ /* 0x000e220000101c00 */
[----:B--234-:R-:W-:-:S05]  /*7ee0*/  CS2R R6, SRZ ;  /* 0x0000000000067805 */ /* 0x01cfca000001ff00 */
[----:B0-----:R0:W-:Y:S01]  /*7ef0*/  STG.E.128 desc[UR36][R8.64], R4 ;  /* 0x0000000408007986 */ /* 0x0011e2000c101d24 */
[----:B------:R-:W-:Y:S05]  /*7f00*/  BRA `(.L_x_28896) ;  /* 0x0000000800687947 */ /* 0x000fea0003800000 */
.L_x_28909:
        /* <DEDUP_REMOVED lines=21> */
.L_x_28914:
[----:B------:R-:W-:Y:S05]  /*8060*/  BSYNC B0 ;  /* 0x0000000000007941 */ /* 0x000fea0003800000 */
.L_x_28913:
[----:B------:R-:W-:-:S05]  /*8070*/  LOP3.LUT R5, R0, R5, RZ, 0xfc, !PT ;  /* 0x0000000500057212 */ /* 0x000fca00078efcff */
[----:B------:R0:W-:Y:S01]  /*8080*/  STG.E.U8 desc[UR36][R8.64], R5 ;  /* 0x0000000508007986 */ /* 0x0001e2000c101124 */
[----:B------:R-:W-:Y:S05]  /*8090*/  BRA `(.L_x_28896) ;  /* 0x0000000800047947 */ /* 0x000fea0003800000 */
.L_x_28912:
        /* <DEDUP_REMOVED lines=13> */
.L_x_28916:
[----:B------:R-:W-:Y:S01]  /*8170*/  IMAD.MOV.U32 R0, RZ, RZ, 0x7f ;  /* 0x0000007fff007424 */ /* 0x000fe200078e00ff */
[----:B------:R-:W-:-:S04]  /*8180*/  ISETP.GT.U32.AND P0, PT, R4, 0x7f800000, PT ;  /* 0x7f8000000400780c */ /* 0x000fc80003f04070 */
[----:B------:R-:W-:-:S09]  /*8190*/  SEL R0, R0, 0x7c, P0 ;  /* 0x0000007c00007807 */ /* 0x000fd20000000000 */
.L_x_28917:
[----:B------:R-:W-:Y:S05]  /*81a0*/  BSYNC B0 ;  /* 0x0000000000007941 */ /* 0x000fea0003800000 */
.L_x_28915:
[----:B------:R-:W-:-:S04]  /*81b0*/  LOP3.LUT R3, R5, 0x80000000, RZ, 0xc0, !PT ;  /* 0x8000000005037812 */ /* 0x000fc800078ec0ff */
[----:B------:R-:W-:-:S04]  /*81c0*/  SHF.R.U32.HI R3, RZ, 0x18, R3 ;  /* 0x00000018ff037819 */ /* 0x000fc80000011603 */
[----:B------:R-:W-:-:S05]  /*81d0*/  LOP3.LUT R3, R0, R3, RZ, 0xfc, !PT ;  /* 0x0000000300037212 */ /* 0x000fca00078efcff */
[----:B------:R0:W-:Y:S01]  /*81e0*/  STG.E.U8 desc[UR36][R8.64], R3 ;  /* 0x0000000308007986 */ /* 0x0001e2000c101124 */
[----:B------:R-:W-:Y:S05]  /*81f0*/  BRA `(.L_x_28896) ;  /* 0x0000000400ac7947 */ /* 0x000fea0003800000 */
.L_x_28911:
[----:B------:R-:W0:Y:S02]  /*8200*/  I2F.S16 R0, R3 ;  /* 0x0000000300007306 */ /* 0x000e240000101400 */
[----:B0-----:R-:W-:-:S05]  /*8210*/  F2FP.BF16.F32.PACK_AB R0, RZ, R0 ;  /* 0x00000000ff00723e */ /* 0x001fca00000010ff */
[----:B------:R0:W-:Y:S01]  /*8220*/  STG.E.U16 desc[UR36][R8.64], R0 ;  /* 0x0000000008007986 */ /* 0x0001e2000c101524 */
[----:B------:R-:W-:Y:S05]  /*8230*/  BRA `(.L_x_28896) ;  /* 0x00000004009c7947 */ /* 0x000fea0003800000 */
.L_x_28908:
        /* <DEDUP_REMOVED lines=10> */
.L_x_28920:
        /* <DEDUP_REMOVED lines=17> */
.L_x_28923:
[----:B------:R-:W-:-:S04]  /*83f0*/  LOP3.LUT R3, R3, 0x80000000, RZ, 0xc0, !PT ;  /* 0x8000000003037812 */ /* 0x000fc800078ec0ff */
[----:B------:R-:W-:-:S04]  /*8400*/  SHF.R.U32.HI R3, RZ, 0x18, R3 ;  /* 0x00000018ff037819 */ /* 0x000fc80000011603 */
[----:B------:R-:W-:-:S04]  /*8410*/  LOP3.LUT R0, R0, R3, RZ, 0xfc, !PT ;  /* 0x0000000300007212 */ /* 0x000fc800078efcff */
[----:B------:R-:W-:-:S07]  /*8420*/  PRMT R4, R0, 0x7610, R4 ;  /* 0x0000761000047816 */ /* 0x000fce0000000004 */
.L_x_28922:
[----:B------:R-:W-:Y:S05]  /*8430*/  BSYNC B0 ;  /* 0x0000000000007941 */ /* 0x000fea0003800000 */
.L_x_28921:
[----:B------:R0:W-:Y:S01]  /*8440*/  STG.E.U8 desc[UR36][R8.64], R4 ;  /* 0x0000000408007986 */ /* 0x0001e2000c101124 */
[----:B------:R-:W-:Y:S05]  /*8450*/  BRA `(.L_x_28896) ;  /* 0x0000000400147947 */ /* 0x000fea0003800000 */
.L_x_28919:
        /* <DEDUP_REMOVED lines=17> */
.L_x_28926:
[----:B------:R-:W-:-:S04]  /*8570*/  LOP3.LUT R3, R3, 0x80000000, RZ, 0xc0, !PT ;  /* 0x8000000003037812 */ /* 0x000fc800078ec0ff */
[----:B------:R-:W-:-:S04]  /*8580*/  SHF.R.U32.HI R3, RZ, 0x18, R3 ;  /* 0x00000018ff037819 */ /* 0x000fc80000011603 */
[----:B------:R-:W-:-:S04]  /*8590*/  LOP3.LUT R0, R0, R3, RZ, 0xfc, !PT ;  /* 0x0000000300007212 */ /* 0x000fc800078efcff */
[----:B------:R-:W-:-:S07]  /*85a0*/  PRMT R4, R0, 0x7610, R4 ;  /* 0x0000761000047816 */ /* 0x000fce0000000004 */
.L_x_28925:
[----:B------:R-:W-:Y:S05]  /*85b0*/  BSYNC B0 ;  /* 0x0000000000007941 */ /* 0x000fea0003800000 */
.L_x_28924:
[----:B------:R0:W-:Y:S01]  /*85c0*/  STG.E.U8 desc[UR36][R8.64], R4 ;  /* 0x0000000408007986 */ /* 0x0001e2000c101124 */
[----:B------:R-:W-:Y:S05]  /*85d0*/  BRA `(.L_x_28896) ;  /* 0x0000000000b47947 */ /* 0x000fea0003800000 */
.L_x_28918:
        /* <DEDUP_REMOVED lines=23> */
.L_x_28901:
        /* <DEDUP_REMOVED lines=16> */
.L_x_28929:
[----:B------:R-:W-:Y:S05]  /*8850*/  BRA `(.L_x_28896) ;  /* 0x0000000000147947 */ /* 0x000fea0003800000 */
.L_x_28928:
[----:B------:R-:W-:Y:S02]  /*8860*/  IMAD.MOV.U32 R4, RZ, RZ, R3 ;  /* 0x000000ffff047224 */ /* 0x000fe400078e0003 */
[----:B------:R-:W-:-:S05]  /*8870*/  IMAD.MOV.U32 R5, RZ, RZ, RZ ;  /* 0x000000ffff057224 */ /* 0x000fca00078e00ff */
[----:B------:R0:W-:Y:S01]  /*8880*/  STG.E.64 desc[UR36][R8.64], R4 ;  /* 0x0000000408007986 */ /* 0x0001e2000c101b24 */
[----:B------:R-:W-:Y:S05]  /*8890*/  BRA `(.L_x_28896) ;  /* 0x0000000000047947 */ /* 0x000fea0003800000 */
.L_x_28927:
[----:B------:R0:W-:Y:S02]  /*88a0*/  STG.E desc[UR36][R8.64], R3 ;  /* 0x0000000308007986 */ /* 0x0001e4000c101924 */
.L_x_28896:
[----:B------:R-:W-:Y:S05]  /*88b0*/  BSYNC B6 ;  /* 0x0000000000067941 */ /* 0x000fea0003800000 */
.L_x_28895:
        /* <DEDUP_REMOVED lines=23> */
.L_x_28935:
[----:B------:R0:W-:Y:S01]  /*8a30*/  STG.E.U8 desc[UR36][R8.64], R24 ;  /* 0x0000001808007986 */ /* 0x0001e2000c101124 */
[----:B------:R-:W-:Y:S05]  /*8a40*/  BRA `(.L_x_28937) ;  /* 0x0000000c00487947 */ /* 0x000fea0003800000 */
.L_x_28934:
        /* <DEDUP_REMOVED lines=9> */
.L_x_28939:
[----:B------:R0:W-:Y:S01]  /*8ae0*/  STG.E desc[UR36][R8.64], R24 ;  /* 0x0000001808007986 */ /* 0x0001e2000c101924 */
[----:B------:R-:W-:Y:S05]  /*8af0*/  BRA `(.L_x_28937) ;  /* 0x0000000c001c7947 */ /* 0x000fea0003800000 */
.L_x_28938:
[----:B------:R0:W-:Y:S01]  /*8b00*/  STG.E.U16 desc[UR36][R8.64], R24 ;  /* 0x0000001808007986 */ /* 0x0001e2000c101524 */
[----:B------:R-:W-:Y:S05]  /*8b10*/  BRA `(.L_x_28937) ;  /* 0x0000000c00147947 */ /* 0x000fea0003800000 */
.L_x_28933:
        /* <DEDUP_REMOVED lines=9> */
.L_x_28941:
[----:B------:R-:W0:Y:S02]  /*8bb0*/  I2F.S16 R0, R24 ;  /* 0x0000001800007306 */ /* 0x000e240000101400 */
[----:B0-----:R-:W-:-:S05]  /*8bc0*/  F2FP.F16.F32.PACK_AB R0, RZ, R0 ;  /* 0x00000000ff00723e */ /* 0x001fca00000000ff */
[----:B------:R0:W-:Y:S01]  /*8bd0*/  STG.E.U16 desc[UR36][R8.64], R0 ;  /* 0x0000000008007986 */ /* 0x0001e2000c101524 */
[----:B------:R-:W-:Y:S05]  /*8be0*/  BRA `(.L_x_28937) ;  /* 0x0000000800e07947 */ /* 0x000fea0003800000 */
.L_x_28940:
        /* <DEDUP_REMOVED lines=10> */
.L_x_28943:
[----:B------:R-:W0:Y:S02]  /*8c90*/  I2F.S16 R24, R24 ;  /* 0x0000001800187306 */ /* 0x000e240000101400 */
[----:B0-----:R-:W-:-:S04]  /*8ca0*/  F2FP.F16.F32.PACK_AB R3, RZ, R24 ;  /* 0x00000018ff03723e */ /* 0x001fc800000000ff */
[----:B------:R-:W-:-:S05]  /*8cb0*/  PRMT R3, R3, 0x5410, RZ ;  /* 0x0000541003037816 */ /* 0x000fca00000000ff */
[----:B------:R0:W-:Y:S01]  /*8cc0*/  STG.E desc[UR36][R8.64], R3 ;  /* 0x0000000308007986 */ /* 0x0001e2000c101924 */
[----:B------:R-:W-:Y:S05]  /*8cd0*/  BRA `(.L_x_28937) ;  /* 0x0000000800a47947 */ /* 0x000fea0003800000 */
.L_x_28942:
[----:B------:R-:W0:Y:S02]  /*8ce0*/  I2F.F64.S16 R24, R24 ;  /* 0x0000001800187312 */ /* 0x000e240000101c00 */
[----:B0-----:R0:W-:Y:S01]  /*8cf0*/  STG.E.64 desc[UR36][R8.64], R24 ;  /* 0x0000001808007986 */ /* 0x0011e2000c101b24 */
[----:B------:R-:W-:Y:S05]  /*8d00*/  BRA `(.L_x_28937) ;  /* 0x0000000800987947 */ /* 0x000fea0003800000 */
.L_x_28932:
        /* <DEDUP_REMOVED lines=10> */
.L_x_28946:
[----:B------:R-:W0:Y:S01]  /*8db0*/  I2F.F64.S16 R4, R24 ;  /* 0x0000001800047312 */ /* 0x000e220000101c00 */
[----:B--234-:R-:W-:-:S05]  /*8dc0*/  CS2R R6, SRZ ;  /* 0x0000000000067805 */ /* 0x01cfca000001ff00 */
[----:B0-----:R0:W-:Y:S01]  /*8dd0*/  STG.E.128 desc[UR36][R8.64], R4 ;  /* 0x0000000408007986 */ /* 0x0011e2000c101d24 */
[----:B------:R-:W-:Y:S05]  /*8de0*/  BRA `(.L_x_28937) ;  /* 0x0000000800607947 */ /* 0x000fea0003800000 */
.L_x_28945:
        /* <DEDUP_REMOVED lines=21> */
.L_x_28950:
[----:B------:R-:W-:Y:S05]  /*8f40*/  BSYNC B0 ;  /* 0x0000000000007941 */ /* 0x000fea0003800000 */
.L_x_28949:
[----:B------:R-:W-:-:S05]  /*8f50*/  LOP3.LUT R5, R0, R5, RZ, 0xfc, !PT ;  /* 0x0000000500057212 */ /* 0x000fca00078efcff */
[----:B------:R0:W-:Y:S01]  /*8f60*/  STG.E.U8 desc[UR36][R8.64], R5 ;  /* 0x0000000508007986 */ /* 0x0001e2000c101124 */
[----:B------:R-:W-:Y:S05]  /*8f70*/  BRA `(.L_x_28937) ;  /* 0x0000000400fc7947 */ /* 0x000fea0003800000 */
.L_x_28948:
        /* <DEDUP_REMOVED lines=13> */
.L_x_28952:
[----:B------:R-:W-:Y:S01]  /*9050*/  IMAD.MOV.U32 R0, RZ, RZ, 0x7f ;  /* 0x0000007fff007424 */ /* 0x000fe200078e00ff */
[----:B------:R-:W-:-:S04]  /*9060*/  ISETP.GT.U32.AND P0, PT, R3, 0x7f800000, PT ;  /* 0x7f8000000300780c */ /* 0x000fc80003f04070 */
[----:B------:R-:W-:-:S09]  /*9070*/  SEL R0, R0, 0x7c, P0 ;  /* 0x0000007c00007807 */ /* 0x000fd20000000000 */
.L_x_28953:
[----:B------:R-:W-:Y:S05]  /*9080*/  BSYNC B0 ;  /* 0x0000000000007941 */ /* 0x000fea0003800000 */
.L_x_28951:
[----:B------:R-:W-:-:S04]  /*9090*/  LOP3.LUT R3, R5, 0x80000000, RZ, 0xc0, !PT ;  /* 0x8000000005037812 */ /* 0x000fc800078ec0ff */
[----:B------:R-:W-:-:S04]  /*90a0*/  SHF.R.U32.HI R3, RZ, 0x18, R3 ;  /* 0x00000018ff037819 */ /* 0x000fc80000011603 */
[----:B------:R-:W-:-:S05]  /*90b0*/  LOP3.LUT R3, R0, R3, RZ, 0xfc, !PT ;  /* 0x0000000300037212 */ /* 0x000fca00078efcff */
[----:B------:R0:W-:Y:S01]  /*90c0*/  STG.E.U8 desc[UR36][R8.64], R3 ;  /* 0x0000000308007986 */ /* 0x0001e2000c101124 */
[----:B------:R-:W-:Y:S05]  /*90d0*/  BRA `(.L_x_28937) ;  /* 0x0000000400a47947 */ /* 0x000fea0003800000 */
.L_x_28947:
[----:B------:R-:W0:Y:S02]  /*90e0*/  I2F.S16 R0, R24 ;  /* 0x0000001800007306 */ /* 0x000e240000101400 */
[----:B0-----:R-:W-:-:S05]  /*90f0*/  F2FP.BF16.F32.PACK_AB R0, RZ, R0 ;  /* 0x00000000ff00723e */ /* 0x001fca00000010ff */
[----:B------:R0:W-:Y:S01]  /*9100*/  STG.E.U16 desc[UR36][R8.64], R0 ;  /* 0x0000000008007986 */ /* 0x0001e2000c101524 */
[----:B------:R-:W-:Y:S05]  /*9110*/  BRA `(.L_x_28937) ;  /* 0x0000000400947947 */ /* 0x000fea0003800000 */
.L_x_28944:
        /* <DEDUP_REMOVED lines=10> */
.L_x_28956:
        /* <DEDUP_REMOVED lines=17> */
.L_x_28959:
[----:B------:R-:W-:-:S04]  /*92d0*/  LOP3.LUT R3, R5, 0x80000000, RZ, 0xc0, !PT ;  /* 0x8000000005037812 */ /* 0x000fc800078ec0ff */
[----:B------:R-:W-:-:S04]  /*92e0*/  SHF.R.U32.HI R3, RZ, 0x18, R3 ;  /* 0x00000018ff037819 */ /* 0x000fc80000011603 */
[----:B------:R-:W-:-:S04]  /*92f0*/  LOP3.LUT R0, R0, R3, RZ, 0xfc, !PT ;  /* 0x0000000300007212 */ /* 0x000fc800078efcff */
[----:B------:R-:W-:-:S07]  /*9300*/  PRMT R4, R0, 0x7610, R4 ;  /* 0x0000761000047816 */ /* 0x000fce0000000004 */
.L_x_28958:
[----:B------:R-:W-:Y:S05]  /*9310*/  BSYNC B0 ;  /* 0x0000000000007941 */ /* 0x000fea0003800000 */
.L_x_28957:
[----:B------:R0:W-:Y:S01]  /*9320*/  STG.E.U8 desc[UR36][R8.64], R4 ;  /* 0x0000000408007986 */ /* 0x0001e2000c101124 */
[----:B------:R-:W-:Y:S05]  /*9330*/  BRA `(.L_x_28937) ;  /* 0x00000004000c7947 */ /* 0x000fea0003800000 */
.L_x_28955:
        /* <DEDUP_REMOVED lines=17> */
.L_x_28962:
[----:B------:R-:W-:-:S04]  /*9450*/  LOP3.LUT R3, R5, 0x80000000, RZ, 0xc0, !PT ;  /* 0x8000000005037812 */ /* 0x000fc800078ec0ff */
[----:B------:R-:W-:-:S04]  /*9460*/  SHF.R.U32.HI R3, RZ, 0x18, R3 ;  /* 0x00000018ff037819 */ /* 0x000fc80000011603 */
[----:B------:R-:W-:-:S04]  /*9470*/  LOP3.LUT R0, R0, R3, RZ, 0xfc, !PT ;  /* 0x0000000300007212 */ /* 0x000fc800078efcff */
[----:B------:R-:W-:-:S07]  /*9480*/  PRMT R4, R0, 0x7610, R4 ;  /* 0x0000761000047816 */ /* 0x000fce0000000004 */
.L_x_28961:
[----:B------:R-:W-:Y:S05]  /*9490*/  BSYNC B0 ;  /* 0x0000000000007941 */ /* 0x000fea0003800000 */
.L_x_28960:
[----:B------:R0:W-:Y:S01]  /*94a0*/  STG.E.U8 desc[UR36][R8.64], R4 ;  /* 0x0000000408007986 */ /* 0x0001e2000c101124 */
[----:B------:R-:W-:Y:S05]  /*94b0*/  BRA `(.L_x_28937) ;  /* 0x0000000000ac7947 */ /* 0x000fea0003800000 */
.L_x_28954:
        /* <DEDUP_REMOVED lines=22> */
.L_x_28936:
        /* <DEDUP_REMOVED lines=16> */
.L_x_28965:
[----:B------:R-:W-:Y:S05]  /*9720*/  BRA `(.L_x_28937) ;  /* 0x0000000000107947 */ /* 0x000fea0003800000 */
.L_x_28964:
[----:B------:R-:W-:-:S05]  /*9730*/  IMAD.MOV.U32 R25, RZ, RZ, RZ ;  /* 0x000000ffff197224 */ /* 0x000fca00078e00ff */
[----:B------:R0:W-:Y:S01]  /*9740*/  STG.E.64 desc[UR36][R8.64], R24 ;  /* 0x0000001808007986 */ /* 0x0001e2000c101b24 */
[----:B------:R-:W-:Y:S05]  /*9750*/  BRA `(.L_x_28937) ;  /* 0x0000000000047947 */ /* 0x000fea0003800000 */
.L_x_28963:
[----:B------:R0:W-:Y:S02]  /*9760*/  STG.E desc[UR36][R8.64], R24 ;  /* 0x0000001808007986 */ /* 0x0001e4000c101924 */
.L_x_28937:
        /* <DEDUP_REMOVED lines=23> */
.L_x_28969:
[----:B------:R0:W-:Y:S01]  /*98e0*/  STG.E.U8 desc[UR36][R8.64], R22 ;  /* 0x0000001608007986 */ /* 0x0001e2000c101124 */
[----:B------:R-:W-:Y:S05]  /*98f0*/  BRA `(.L_x_28971) ;  /* 0x0000000c00487947 */ /* 0x000fea0003800000 */
.L_x_28968:
        /* <DEDUP_REMOVED lines=9> */
.L_x_28973:
[----:B------:R0:W-:Y:S01]  /*9990*/  STG.E desc[UR36][R8.64], R22 ;  /* 0x0000001608007986 */ /* 0x0001e2000c101924 */
[----:B------:R-:W-:Y:S05]  /*99a0*/  BRA `(.L_x_28971) ;  /* 0x0000000c001c7947 */ /* 0x000fea0003800000 */
.L_x_28972:
[----:B------:R0:W-:Y:S01]  /*99b0*/  STG.E.U16 desc[UR36][R8.64], R22 ;  /* 0x0000001608007986 */ /* 0x0001e2000c101524 */
[----:B------:R-:W-:Y:S05]  /*99c0*/  BRA `(.L_x_28971) ;  /* 0x0000000c00147947 */ /* 0x000fea0003800000 */
.L_x_28967:
        /* <DEDUP_REMOVED lines=9> */
.L_x_28975:
[----:B------:R-:W0:Y:S02]  /*9a60*/  I2F.S16 R0, R22 ;  /* 0x0000001600007306 */ /* 0x000e240000101400 */
[----:B0-----:R-:W-:-:S05]  /*9a70*/  F2FP.F16.F32.PACK_AB R0, RZ, R0 ;  /* 0x00000000ff00723e */ /* 0x001fca00000000ff */
[----:B------:R0:W-:Y:S01]  /*9a80*/  STG.E.U16 desc[UR36][R8.64], R0 ;  /* 0x0000000008007986 */ /* 0x0001e2000c101524 */
[----:B------:R-:W-:Y:S05]  /*9a90*/  BRA `(.L_x_28971) ;  /* 0x0000000800e07947 */ /* 0x000fea0003800000 */
.L_x_28974:
        /* <DEDUP_REMOVED lines=10> */
.L_x_28977:
[----:B------:R-:W0:Y:S02]  /*9b40*/  I2F.S16 R22, R22 ;  /* 0x0000001600167306 */ /* 0x000e240000101400 */
[----:B0-----:R-:W-:-:S04]  /*9b50*/  F2FP.F16.F32.PACK_AB R3, RZ, R22 ;  /* 0x00000016ff03723e */ /* 0x001fc800000000ff */
[----:B------:R-:W-:-:S05]  /*9b60*/  PRMT R3, R3, 0x5410, RZ ;  /* 0x0000541003037816 */ /* 0x000fca00000000ff */
[----:B------:R0:W-:Y:S01]  /*9b70*/  STG.E desc[UR36][R8.64], R3 ;  /* 0x0000000308007986 */ /* 0x0001e2000c101924 */
[----:B------:R-:W-:Y:S05]  /*9b80*/  BRA `(.L_x_28971) ;  /* 0x0000000800a47947 */ /* 0x000fea0003800000 */
.L_x_28976:
[----:B------:R-:W0:Y:S02]  /*9b90*/  I2F.F64.S16 R22, R22 ;  /* 0x0000001600167312 */ /* 0x000e240000101c00 */
[----:B0-----:R0:W-:Y:S01]  /*9ba0*/  STG.E.64 desc[UR36][R8.64], R22 ;  /* 0x0000001608007986 */ /* 0x0011e2000c101b24 */
[----:B------:R-:W-:Y:S05]  /*9bb0*/  BRA `(.L_x_28971) ;  /* 0x0000000800987947 */ /* 0x000fea0003800000 */
.L_x_28966:
        /* <DEDUP_REMOVED lines=10> */
.L_x_28980:
[----:B------:R-:W0:Y:S01]  /*9c60*/  I2F.F64.S16 R4, R22 ;  /* 0x0000001600047312 */ /* 0x000e220000101c00 */
[----:B--234-:R-:W-:-:S05]  /*9c70*/  CS2R R6, SRZ ;  /* 0x0000000000067805 */ /* 0x01cfca000001ff00 */
[----:B0-----:R0:W-:Y:S01]  /*9c80*/  STG.E.128 desc[UR36][R8.64], R4 ;  /* 0x0000000408007986 */ /* 0x0011e2000c101d24 */
[----:B------:R-:W-:Y:S05]  /*9c90*/  BRA `(.L_x_28971) ;  /* 0x0000000800607947 */ /* 0x000fea0003800000 */
.L_x_28979:
        /* <DEDUP_REMOVED lines=21> */
.L_x_28984:
[----:B------:R-:W-:Y:S05]  /*9df0*/  BSYNC B0 ;  /* 0x0000000000007941 */ /* 0x000fea0003800000 */
.L_x_28983:
[----:B------:R-:W-:-:S05]  /*9e00*/  LOP3.LUT R5, R0, R5, RZ, 0xfc, !PT ;  /* 0x0000000500057212 */ /* 0x000fca00078efcff */
[----:B------:R0:W-:Y:S01]  /*9e10*/  STG.E.U8 desc[UR36][R8.64], R5 ;  /* 0x0000000508007986 */ /* 0x0001e2000c101124 */
[----:B------:R-:W-:Y:S05]  /*9e20*/  BRA `(.L_x_28971) ;  /* 0x0000000400fc7947 */ /* 0x000fea0003800000 */
.L_x_28982:
        /* <DEDUP_REMOVED lines=13> */
.L_x_28986:
[----:B------:R-:W-:Y:S01]  /*9f00*/  IMAD.MOV.U32 R0, RZ, RZ, 0x7f ;  /* 0x0000007fff007424 */ /* 0x000fe200078e00ff */
[----:B------:R-:W-:-:S04]  /*9f10*/  ISETP.GT.U32.AND P0, PT, R3, 0x7f800000, PT ;  /* 0x7f8000000300780c */ /* 0x000fc80003f04070 */
[----:B------:R-:W-:-:S09]  /*9f20*/  SEL R0, R0, 0x7c, P0 ;  /* 0x0000007c00007807 */ /* 0x000fd20000000000 */
.L_x_28987:
[----:B------:R-:W-:Y:S05]  /*9f30*/  BSYNC B0 ;  /* 0x0000000000007941 */ /* 0x000fea0003800000 */
.L_x_28985:
[----:B------:R-:W-:-:S04]  /*9f40*/  LOP3.LUT R3, R5, 0x80000000, RZ, 0xc0, !PT ;  /* 0x8000000005037812 */ /* 0x000fc800078ec0ff */
[----:B------:R-:W-:-:S04]  /*9f50*/  SHF.R.U32.HI R3, RZ, 0x18, R3 ;  /* 0x00000018ff037819 */ /* 0x000fc80000011603 */
[----:B------:R-:W-:-:S05]  /*9f60*/  LOP3.LUT R3, R0, R3, RZ, 0xfc, !PT ;  /* 0x0000000300037212 */ /* 0x000fca00078efcff */
[----:B------:R0:W-:Y:S01]  /*9f70*/  STG.E.U8 desc[UR36][R8.64], R3 ;  /* 0x0000000308007986 */ /* 0x0001e2000c101124 */
[----:B------:R-:W-:Y:S05]  /*9f80*/  BRA `(.L_x_28971) ;  /* 0x0000000400a47947 */ /* 0x000fea0003800000 */
.L_x_28981:
[----:B------:R-:W0:Y:S02]  /*9f90*/  I2F.S16 R0, R22 ;  /* 0x0000001600007306 */ /* 0x000e240000101400 */
[----:B0-----:R-:W-:-:S05]  /*9fa0*/  F2FP.BF16.F32.PACK_AB R0, RZ, R0 ;  /* 0x00000000ff00723e */ /* 0x001fca00000010ff */
[----:B------:R0:W-:Y:S01]  /*9fb0*/  STG.E.U16 desc[UR36][R8.64], R0 ;  /* 0x0000000008007986 */ /* 0x0001e2000c101524 */
[----:B------:R-:W-:Y:S05]  /*9fc0*/  BRA `(.L_x_28971) ;  /* 0x0000000400947947 */ /* 0x000fea0003800000 */
.L_x_28978:
        /* <DEDUP_REMOVED lines=10> */
.L_x_28990:
        /* <DEDUP_REMOVED lines=17> */
.L_x_28993:
[----:B------:R-:W-:-:S04]  /*a180*/  LOP3.LUT R3, R5, 0x80000000, RZ, 0xc0, !PT ;  /* 0x8000000005037812 */ /* 0x000fc800078ec0ff */
[----:B------:R-:W-:-:S04]  /*a190*/  SHF.R.U32.HI R3, RZ, 0x18, R3 ;  /* 0x00000018ff037819 */ /* 0x000fc80000011603 */
[----:B------:R-:W-:-:S04]  /*a1a0*/  LOP3.LUT R0, R0, R3, RZ, 0xfc, !PT ;  /* 0x0000000300007212 */ /* 0x000fc800078efcff */
[----:B------:R-:W-:-:S07]  /*a1b0*/  PRMT R4, R0, 0x7610, R4 ;  /* 0x0000761000047816 */ /* 0x000fce0000000004 */
.L_x_28992:
[----:B------:R-:W-:Y:S05]  /*a1c0*/  BSYNC B0 ;  /* 0x0000000000007941 */ /* 0x000fea0003800000 */
.L_x_28991:
[----:B------:R0:W-:Y:S01]  /*a1d0*/  STG.E.U8 desc[UR36][R8.64], R4 ;  /* 0x0000000408007986 */ /* 0x0001e2000c101124 */
[----:B------:R-:W-:Y:S05]  /*a1e0*/  BRA `(.L_x_28971) ;  /* 0x00000004000c7947 */ /* 0x000fea0003800000 */
.L_x_28989:
        /* <DEDUP_REMOVED lines=17> */
.L_x_28996:
[----:B------:R-:W-:-:S04]  /*a300*/  LOP3.LUT R3, R5, 0x80000000, RZ, 0xc0, !PT ;  /* 0x8000000005037812 */ /* 0x000fc800078ec0ff */
[----:B------:R-:W-:-:S04]  /*a310*/  SHF.R.U32.HI R3, RZ, 0x18, R3 ;  /* 0x00000018ff037819 */ /* 0x000fc80000011603 */
[----:B------:R-:W-:-:S04]  /*a320*/  LOP3.LUT R0, R0, R3, RZ, 0xfc, !PT ;  /* 0x0000000300007212 */ /* 0x000fc800078efcff */
[----:B------:R-:W-:-:S07]  /*a330*/  PRMT R4, R0, 0x7610, R4 ;  /* 0x0000761000047816 */ /* 0x000fce0000000004 */
.L_x_28995:
[----:B------:R-:W-:Y:S05]  /*a340*/  BSYNC B0 ;  /* 0x0000000000007941 */ /* 0x000fea0003800000 */
.L_x_28994:
[----:B------:R0:W-:Y:S01]  /*a350*/  STG.E.U8 desc[UR36][R8.64], R4 ;  /* 0x0000000408007986 */ /* 0x0001e2000c101124 */
[----:B------:R-:W-:Y:S05]  /*a360*/  BRA `(.L_x_28971) ;  /* 0x0000000000ac7947 */ /* 0x000fea0003800000 */
.L_x_28988:
        /* <DEDUP_REMOVED lines=22> */
.L_x_28970:
        /* <DEDUP_REMOVED lines=16> */
.L_x_28999:
[----:B------:R-:W-:Y:S05]  /*a5d0*/  BRA `(.L_x_28971) ;  /* 0x0000000000107947 */ /* 0x000fea0003800000 */
.L_x_28998:
[----:B------:R-:W-:-:S05]  /*a5e0*/  IMAD.MOV.U32 R23, RZ, RZ, RZ ;  /* 0x000000ffff177224 */ /* 0x000fca00078e00ff */
[----:B------:R0:W-:Y:S01]  /*a5f0*/  STG.E.64 desc[UR36][R8.64], R22 ;  /* 0x0000001608007986 */ /* 0x0001e2000c101b24 */
[----:B------:R-:W-:Y:S05]  /*a600*/  BRA `(.L_x_28971) ;  /* 0x0000000000047947 */ /* 0x000fea0003800000 */
.L_x_28997:
[----:B------:R0:W-:Y:S02]  /*a610*/  STG.E desc[UR36][R8.64], R22 ;  /* 0x0000001608007986 */ /* 0x0001e4000c101924 */
.L_x_28971:
[----:B------:R-:W-:-:S07]  /*a620*/  VIADD R27, R27, 0x80 ;  /* 0x000000801b1b7836 */ /* 0x000fce0000000000 */
.L_x_28931:
[----:B------:R-:W-:Y:S05]  /*a630*/  BSYNC B6 ;  /* 0x0000000000067941 */ /* 0x000fea0003800000 */
.L_x_28930:
        /* <DEDUP_REMOVED lines=21> */
.L_x_29003:
[----:B------:R-:W-:Y:S01]  /*a790*/  STG.E.U8 desc[UR36][R4.64], R18 ;  /* 0x0000001204007986 */ /* 0x000fe2000c101124 */
[----:B------:R-:W-:Y:S05]  /*a7a0*/  EXIT ;  /* 0x000000000000794d */ /* 0x000fea0003800000 */
.L_x_29002:
        /* <DEDUP_REMOVED lines=9> */
.L_x_29006:
[----:B------:R-:W-:Y:S01]  /*a840*/  STG.E desc[UR36][R4.64], R18 ;  /* 0x0000001204007986 */ /* 0x000fe2000c101924 */
[----:B------:R-:W-:Y:S05]  /*a850*/  EXIT ;  /* 0x000000000000794d */ /* 0x000fea0003800000 */
.L_x_29005:
[----:B------:R-:W-:Y:S01]  /*a860*/  STG.E.U16 desc[UR36][R4.64], R18 ;  /* 0x0000001204007986 */ /* 0x000fe2000c101524 */
[----:B------:R-:W-:Y:S05]  /*a870*/  EXIT ;  /* 0x000000000000794d */ /* 0x000fea0003800000 */
.L_x_29001:
        /* <DEDUP_REMOVED lines=9> */
.L_x_29008:
[----:B------:R-:W0:Y:S02]  /*a910*/  I2F.S16 R0, R18 ;  /* 0x0000001200007306 */ /* 0x000e240000101400 */
[----:B0-----:R-:W-:-:S05]  /*a920*/  F2FP.F16.F32.PACK_AB R0, RZ, R0 ;  /* 0x00000000ff00723e */ /* 0x001fca00000000ff */
[----:B------:R-:W-:Y:S01]  /*a930*/  STG.E.U16 desc[UR36][R4.64], R0 ;  /* 0x0000000004007986 */ /* 0x000fe2000c101524 */
[----:B------:R-:W-:Y:S05]  /*a940*/  EXIT ;  /* 0x000000000000794d */ /* 0x000fea0003800000 */
.L_x_29007:
        /* <DEDUP_REMOVED lines=10> */
.L_x_29010:
[----:B------:R-:W0:Y:S02]  /*a9f0*/  I2F.S16 R18, R18 ;  /* 0x0000001200127306 */ /* 0x000e240000101400 */
[----:B0-----:R-:W-:-:S04]  /*aa00*/  F2FP.F16.F32.PACK_AB R3, RZ, R18 ;  /* 0x00000012ff03723e */ /* 0x001fc800000000ff */
[----:B------:R-:W-:-:S05]  /*aa10*/  PRMT R3, R3, 0x5410, RZ ;  /* 0x0000541003037816 */ /* 0x000fca00000000ff */
[----:B------:R-:W-:Y:S01]  /*aa20*/  STG.E desc[UR36][R4.64], R3 ;  /* 0x0000000304007986 */ /* 0x000fe2000c101924 */
[----:B------:R-:W-:Y:S05]  /*aa30*/  EXIT ;  /* 0x000000000000794d */ /* 0x000fea0003800000 */
.L_x_29009:
[----:B------:R-:W0:Y:S02]  /*aa40*/  I2F.F64.S16 R18, R18 ;  /* 0x0000001200127312 */ /* 0x000e240000101c00 */
[----:B0-----:R-:W-:Y:S01]  /*aa50*/  STG.E.64 desc[UR36][R4.64], R18 ;  /* 0x0000001204007986 */ /* 0x001fe2000c101b24 */
[----:B------:R-:W-:Y:S05]  /*aa60*/  EXIT ;  /* 0x000000000000794d */ /* 0x000fea0003800000 */
.L_x_29000:
        /* <DEDUP_REMOVED lines=10> */
.L_x_29013:
[----:B------:R-:W0:Y:S01]  /*ab10*/  I2F.F64.S16 R8, R18 ;  /* 0x0000001200087312 */ /* 0x000e220000101c00 */
[----:B------:R-:W-:-:S05]  /*ab20*/  CS2R R10, SRZ ;  /* 0x00000000000a7805 */ /* 0x000fca000001ff00 */
[----:B0-----:R-:W-:Y:S01]  /*ab30*/  STG.E.128 desc[UR36][R4.64], R8 ;  /* 0x0000000804007986 */ /* 0x001fe2000c101d24 */
[----:B------:R-:W-:Y:S05]  /*ab40*/  EXIT ;  /* 0x000000000000794d */ /* 0x000fea0003800000 */
.L_x_29012:
        /* <DEDUP_REMOVED lines=21> */
.L_x_29017:
[----:B------:R-:W-:Y:S05]  /*aca0*/  BSYNC B0 ;  /* 0x0000000000007941 */ /* 0x000fea0003800000 */
.L_x_29016:
[----:B------:R-:W-:-:S05]  /*acb0*/  LOP3.LUT R3, R0, R3, RZ, 0xfc, !PT ;  /* 0x0000000300037212 */ /* 0x000fca00078efcff */
[----:B------:R-:W-:Y:S01]  /*acc0*/  STG.E.U8 desc[UR36][R4.64], R3 ;  /* 0x0000000304007986 */ /* 0x000fe2000c101124 */
[----:B------:R-:W-:Y:S05]  /*acd0*/  EXIT ;  /* 0x000000000000794d */ /* 0x000fea0003800000 */
.L_x_29015:
        /* <DEDUP_REMOVED lines=13> */
.L_x_29019:
[----:B------:R-:W-:Y:S01]  /*adb0*/  IMAD.MOV.U32 R0, RZ, RZ, 0x7f ;  /* 0x0000007fff007424 */ /* 0x000fe200078e00ff */
[----:B------:R-:W-:-:S04]  /*adc0*/  ISETP.GT.U32.AND P0, PT, R2, 0x7f800000, PT ;  /* 0x7f8000000200780c */ /* 0x000fc80003f04070 */
[----:B------:R-:W-:-:S09]  /*add0*/  SEL R0, R0, 0x7c, P0 ;  /* 0x0000007c00007807 */ /* 0x000fd20000000000 */
.L_x_29020:
[----:B------:R-:W-:Y:S05]  /*ade0*/  BSYNC B0 ;  /* 0x0000000000007941 */ /* 0x000fea0003800000 */
.L_x_29018:
[----:B------:R-:W-:-:S04]  /*adf0*/  LOP3.LUT R2, R3, 0x80000000, RZ, 0xc0, !PT ;  /* 0x8000000003027812 */ /* 0x000fc800078ec0ff */
[----:B------:R-:W-:-:S04]  /*ae00*/  SHF.R.U32.HI R3, RZ, 0x18, R2 ;  /* 0x00000018ff037819 */ /* 0x000fc80000011602 */
[----:B------:R-:W-:-:S05]  /*ae10*/  LOP3.LUT R3, R0, R3, RZ, 0xfc, !PT ;  /* 0x0000000300037212 */ /* 0x000fca00078efcff */
[----:B------:R-:W-:Y:S01]  /*ae20*/  STG.E.U8 desc[UR36][R4.64], R3 ;  /* 0x0000000304007986 */ /* 0x000fe2000c101124 */
[----:B------:R-:W-:Y:S05]  /*ae30*/  EXIT ;  /* 0x000000000000794d */ /* 0x000fea0003800000 */
.L_x_29014:
[----:B------:R-:W0:Y:S02]  /*ae40*/  I2F.S16 R0, R18 ;  /* 0x0000001200007306 */ /* 0x000e240000101400 */
[----:B0-----:R-:W-:-:S05]  /*ae50*/  F2FP.BF16.F32.PACK_AB R0, RZ, R0 ;  /* 0x00000000ff00723e */ /* 0x001fca00000010ff */
[----:B------:R-:W-:Y:S01]  /*ae60*/  STG.E.U16 desc[UR36][R4.64], R0 ;  /* 0x0000000004007986 */ /* 0x000fe2000c101524 */
[----:B------:R-:W-:Y:S05]  /*ae70*/  EXIT ;  /* 0x000000000000794d */ /* 0x000fea0003800000 */
.L_x_29011:
        /* <DEDUP_REMOVED lines=10> */
.L_x_29023:
        /* <DEDUP_REMOVED lines=17> */
.L_x_29026:
[----:B------:R-:W-:-:S04]  /*b030*/  LOP3.LUT R2, R7, 0x80000000, RZ, 0xc0, !PT ;  /* 0x8000000007027812 */ /* 0x000fc800078ec0ff */
[----:B------:R-:W-:-:S04]  /*b040*/  SHF.R.U32.HI R3, RZ, 0x18, R2 ;  /* 0x00000018ff037819 */ /* 0x000fc80000011602 */
[----:B------:R-:W-:-:S04]  /*b050*/  LOP3.LUT R0, R0, R3, RZ, 0xfc, !PT ;  /* 0x0000000300007212 */ /* 0x000fc800078efcff */
[----:B------:R-:W-:-:S07]  /*b060*/  PRMT R2, R0, 0x7610, R2 ;  /* 0x0000761000027816 */ /* 0x000fce0000000002 */
.L_x_29025:
[----:B------:R-:W-:Y:S05]  /*b070*/  BSYNC B0 ;  /* 0x0000000000007941 */ /* 0x000fea0003800000 */
.L_x_29024:
[----:B------:R-:W-:Y:S01]  /*b080*/  STG.E.U8 desc[UR36][R4.64], R2 ;  /* 0x0000000204007986 */ /* 0x000fe2000c101124 */
[----:B------:R-:W-:Y:S05]  /*b090*/  EXIT ;  /* 0x000000000000794d */ /* 0x000fea0003800000 */
.L_x_29022:
        /* <DEDUP_REMOVED lines=17> */
.L_x_29029:
[----:B------:R-:W-:-:S04]  /*b1b0*/  LOP3.LUT R2, R7, 0x80000000, RZ, 0xc0, !PT ;  /* 0x8000000007027812 */ /* 0x000fc800078ec0ff */
[----:B------:R-:W-:-:S04]  /*b1c0*/  SHF.R.U32.HI R3, RZ, 0x18, R2 ;  /* 0x00000018ff037819 */ /* 0x000fc80000011602 */
[----:B------:R-:W-:-:S04]  /*b1d0*/  LOP3.LUT R0, R0, R3, RZ, 0xfc, !PT ;  /* 0x0000000300007212 */ /* 0x000fc800078efcff */
[----:B------:R-:W-:-:S07]  /*b1e0*/  PRMT R2, R0, 0x7610, R2 ;  /* 0x0000761000027816 */ /* 0x000fce0000000002 */
.L_x_29028:
[----:B------:R-:W-:Y:S05]  /*b1f0*/  BSYNC B0 ;  /* 0x0000000000007941 */ /* 0x000fea0003800000 */
.L_x_29027:
[----:B------:R-:W-:Y:S01]  /*b200*/  STG.E.U8 desc[UR36][R4.64], R2 ;  /* 0x0000000204007986 */ /* 0x000fe2000c101124 */
[----:B------:R-:W-:Y:S05]  /*b210*/  EXIT ;  /* 0x000000000000794d */ /* 0x000fea0003800000 */
.L_x_29021:
        /* <DEDUP_REMOVED lines=22> */
.L_x_29004:
        /* <DEDUP_REMOVED lines=16> */
.L_x_29032:
[----:B------:R-:W-:Y:S05]  /*b480*/  EXIT ;  /* 0x000000000000794d */ /* 0x000fea0003800000 */
.L_x_29031:
[----:B------:R-:W-:-:S05]  /*b490*/  IMAD.MOV.U32 R19, RZ, RZ, RZ ;  /* 0x000000ffff137224 */ /* 0x000fca00078e00ff */
[----:B------:R-:W-:Y:S01]  /*b4a0*/  STG.E.64 desc[UR36][R4.64], R18 ;  /* 0x0000001204007986 */ /* 0x000fe2000c101b24 */
[----:B------:R-:W-:Y:S05]  /*b4b0*/  EXIT ;  /* 0x000000000000794d */ /* 0x000fea0003800000 */
.L_x_29030:
[----:B------:R-:W-:Y:S01]  /*b4c0*/  STG.E desc[UR36][R4.64], R18 ;  /* 0x0000001204007986 */ /* 0x000fe2000c101924 */
[----:B------:R-:W-:Y:S05]  /*b4d0*/  EXIT ;  /* 0x000000000000794d */ /* 0x000fea0003800000 */
.L_x_29033:
        /* <DEDUP_REMOVED lines=10> */
.L_x_44023:


//--------------------- .text._ZN2at6native18elementwise_kernelILi128ELi4EZNS0_22gpu_kernel_impl_nocastINS0_13BinaryFunctorIhhbZZZNS0_22logical_or_kernel_cudaERNS_14TensorIteratorEENKUlvE0_clEvENKUlvE_clEvEUlhhE_EEEEvRNS_18TensorIteratorBaseERKT_EUliE_EEviT1_ --------------------------
	.section	.text._ZN2at6native18elementwise_kernelILi128ELi4EZNS0_22gpu_kernel_impl_nocastINS0_13BinaryFunctorIhhbZZZNS0_22logical_or_kernel_cudaERNS_14TensorIteratorEENKUlvE0_clEvENKUlvE_clEvEUlhhE_EEEEvRNS_18TensorIteratorBaseERKT_EUliE_EEviT1_,"ax",@progbits
	.align	128
        .global         _ZN2at6native18elementwise_kernelILi128ELi4EZNS0_22gpu_kernel_impl_nocastINS0_13BinaryFunctorIhhbZZZNS0_22logical_or_kernel_cudaERNS_14TensorIteratorEENKUlvE0_clEvENKUlvE_clEvEUlhhE_EEEEvRNS_18TensorIteratorBaseERKT_EUliE_EEviT1_
        .type           _ZN2at6native18elementwise_kernelILi128ELi4EZNS0_22gpu_kernel_impl_nocastINS0_13BinaryFunctorIhhbZZZNS0_22logical_or_kernel_cudaERNS_14TensorIteratorEENKUlvE0_clEvENKUlvE_clEvEUlhhE_EEEEvRNS_18TensorIteratorBaseERKT_EUliE_EEviT1_,@function
        .size           _ZN2at6native18elementwise_kernelILi128ELi4EZNS0_22gpu_kernel_impl_nocastINS0_13BinaryFunctorIhhbZZZNS0_22logical_or_kernel_cudaERNS_14TensorIteratorEENKUlvE0_clEvENKUlvE_clEvEUlhhE_EEEEvRNS_18TensorIteratorBaseERKT_EUliE_EEviT1_,(.L_x_44024 - _ZN2at6native18elementwise_kernelILi128ELi4EZNS0_22gpu_kernel_impl_nocastINS0_13BinaryFunctorIhhbZZZNS0_22logical_or_kernel_cudaERNS_14TensorIteratorEENKUlvE0_clEvENKUlvE_clEvEUlhhE_EEEEvRNS_18TensorIteratorBaseERKT_EUliE_EEviT1_)
        .other          _ZN2at6native18elementwise_kernelILi128ELi4EZNS0_22gpu_kernel_impl_nocastINS0_13BinaryFunctorIhhbZZZNS0_22logical_or_kernel_cudaERNS_14TensorIteratorEENKUlvE0_clEvENKUlvE_clEvEUlhhE_EEEEvRNS_18TensorIteratorBaseERKT_EUliE_EEviT1_,@"STO_CUDA_ENTRY STV_DEFAULT"
_ZN2at6native18elementwise_kernelILi128ELi4EZNS0_22gpu_kernel_impl_nocastINS0_13BinaryFunctorIhhbZZZNS0_22logical_or_kernel_cudaERNS_14TensorIteratorEENKUlvE0_clEvENKUlvE_clEvEUlhhE_EEEEvRNS_18TensorIteratorBaseERKT_EUliE_EEviT1_:
.text._ZN2at6native18elementwise_kernelILi128ELi4EZNS0_22gpu_kernel_impl_nocastINS0_13BinaryFunctorIhhbZZZNS0_22logical_or_kernel_cudaERNS_14TensorIteratorEENKUlvE0_clEvENKUlvE_clEvEUlhhE_EEEEvRNS_18TensorIteratorBaseERKT_EUliE_EEviT1_:
        /* <DEDUP_REMOVED lines=363> */
.L_x_29036:
        /* <DEDUP_REMOVED lines=15> */
.L_x_29035:
[----:B------:R-:W-:Y:S05]  /*17a0*/  BSYNC B0 ;  /* 0x0000000000007941 */ /* 0x000fea0003800000 */
.L_x_29034:
        /* <DEDUP_REMOVED lines=356> */
.L_x_29039:
        /* <DEDUP_REMOVED lines=370> */
.L_x_29040:
        /* <DEDUP_REMOVED lines=15> */
.L_x_29038:
[----:B------:R-:W-:Y:S05]  /*4600*/  BSYNC B0 ;  /* 0x0000000000007941 */ /* 0x000fea0003800000 */
.L_x_29037:
        /* <DEDUP_REMOVED lines=355> */
.L_x_29041:
        /* <DEDUP_REMOVED lines=15> */
.L_x_29042:
        /* <DEDUP_REMOVED lines=13> */
.L_x_44024:


//--------------------- .text._ZN2at6native27unrolled_elementwise_kernelINS0_13BinaryFunctorIhhbZZZNS0_22logical_or_kernel_cudaERNS_14TensorIteratorEENKUlvE0_clEvENKUlvE_clEvEUlhhE_EESt5arrayIPcLm3EELi4E23TrivialOffsetCalculatorILi2EjESC_ILi1EjENS0_6memory15LoadWithoutCastENSF_16StoreWithoutCastEEEviT_T0_T2_T3_T4_T5_ --------------------------
	.section	.text._ZN2at6native27unrolled_elementwise_kernelINS0_13BinaryFunctorIhhbZZZNS0_22logical_or_kernel_cudaERNS_14TensorIteratorEENKUlvE0_clEvENKUlvE_clEvEUlhhE_EESt5arrayIPcLm3EELi4E23TrivialOffsetCalculatorILi2EjESC_ILi1EjENS0_6memory15LoadWithoutCastENSF_16StoreWithoutCastEEEviT_T0_T2_T3_T4_T5_,"ax",@progbits
	.align	128
        .global         _ZN2at6native27unrolled_elementwise_kernelINS0_13BinaryFunctorIhhbZZZNS0_22logical_or_kernel_cudaERNS_14TensorIteratorEENKUlvE0_clEvENKUlvE_clEvEUlhhE_EESt5arrayIPcLm3EELi4E23TrivialOffsetCalculatorILi2EjESC_ILi1EjENS0_6memory15LoadWithoutCastENSF_16StoreWithoutCastEEEviT_T0_T2_T3_T4_T5_
        .type           _ZN2at6native27unrolled_elementwise_kernelINS0_13BinaryFunctorIhhbZZZNS0_22logical_or_kernel_cudaERNS_14TensorIteratorEENKUlvE0_clEvENKUlvE_clEvEUlhhE_EESt5arrayIPcLm3EELi4E23TrivialOffsetCalculatorILi2EjESC_ILi1EjENS0_6memory15LoadWithoutCastENSF_16StoreWithoutCastEEEviT_T0_T2_T3_T4_T5_,@function
        .size           _ZN2at6native27unrolled_elementwise_kernelINS0_13BinaryFunctorIhhbZZZNS0_22logical_or_kernel_cudaERNS_14TensorIteratorEENKUlvE0_clEvENKUlvE_clEvEUlhhE_EESt5arrayIPcLm3EELi4E23TrivialOffsetCalculatorILi2EjESC_ILi1EjENS0_6memory15LoadWithoutCastENSF_16StoreWithoutCastEEEviT_T0_T2_T3_T4_T5_,(.L_x_44025 - _ZN2at6native27unrolled_elementwise_kernelINS0_13BinaryFunctorIhhbZZZNS0_22logical_or_kernel_cudaERNS_14TensorIteratorEENKUlvE0_clEvENKUlvE_clEvEUlhhE_EESt5arrayIPcLm3EELi4E23TrivialOffsetCalculatorILi2EjESC_ILi1EjENS0_6memory15LoadWithoutCastENSF_16StoreWithoutCastEEEviT_T0_T2_T3_T4_T5_)
        .other          _ZN2at6native27unrolled_elementwise_kernelINS0_13BinaryFunctorIhhbZZZNS0_22logical_or_kernel_cudaERNS_14TensorIteratorEENKUlvE0_clEvENKUlvE_clEvEUlhhE_EESt5arrayIPcLm3EELi4E23TrivialOffsetCalculatorILi2EjESC_ILi1EjENS0_6memory15LoadWithoutCastENSF_16StoreWithoutCastEEEviT_T0_T2_T3_T4_T5_,@"STO_CUDA_ENTRY STV_DEFAULT"
_ZN2at6native27unrolled_elementwise_kernelINS0_13BinaryFunctorIhhbZZZNS0_22logical_or_kernel_cudaERNS_14TensorIteratorEENKUlvE0_clEvENKUlvE_clEvEUlhhE_EESt5arrayIPcLm3EELi4E23TrivialOffsetCalculatorILi2EjESC_ILi1EjENS0_6memory15LoadWithoutCastENSF_16StoreWithoutCastEEEviT_T0_T2_T3_T4_T5_:
.text._ZN2at6native27unrolled_elementwise_kernelINS0_13BinaryFunctorIhhbZZZNS0_22logical_or_kernel_cudaERNS_14TensorIteratorEENKUlvE0_clEvENKUlvE_clEvEUlhhE_EESt5arrayIPcLm3EELi4E23TrivialOffsetCalculatorILi2EjESC_ILi1EjENS0_6memory15LoadWithoutCastENSF_16StoreWithoutCastEEEviT_T0_T2_T3_T4_T5_:
        /* <DEDUP_REMOVED lines=87> */
.L_x_29044:
[----:B------:R-:W-:Y:S05]  /*0570*/  BSYNC B0 ;  /* 0x0000000000007941 */ /* 0x000fea0003800000 */
.L_x_29043:
        /* <DEDUP_REMOVED lines=11> */
.L_x_29045:
        /* <DEDUP_REMOVED lines=13> */
.L_x_44025:


//--------------------- .text._ZN2at6native29vectorized_elementwise_kernelILi2ENS0_13BinaryFunctorIhhbZZZNS0_22logical_or_kernel_cudaERNS_14TensorIteratorEENKUlvE0_clEvENKUlvE_clEvEUlhhE_EESt5arrayIPcLm3EEEEviT0_T1_ --------------------------
	.section	.text._ZN2at6native29vectorized_elementwise_kernelILi2ENS0_13BinaryFunctorIhhbZZZNS0_22logical_or_kernel_cudaERNS_14TensorIteratorEENKUlvE0_clEvENKUlvE_clEvEUlhhE_EESt5arrayIPcLm3EEEEviT0_T1_,"ax",@progbits
	.align	128
        .global         _ZN2at6native29vectorized_elementwise_kernelILi2ENS0_13BinaryFunctorIhhbZZZNS0_22logical_or_kernel_cudaERNS_14TensorIteratorEENKUlvE0_clEvENKUlvE_clEvEUlhhE_EESt5arrayIPcLm3EEEEviT0_T1_
        .type           _ZN2at6native29vectorized_elementwise_kernelILi2ENS0_13BinaryFunctorIhhbZZZNS0_22logical_or_kernel_cudaERNS_14TensorIteratorEENKUlvE0_clEvENKUlvE_clEvEUlhhE_EESt5arrayIPcLm3EEEEviT0_T1_,@function
        .size           _ZN2at6native29vectorized_elementwise_kernelILi2ENS0_13BinaryFunctorIhhbZZZNS0_22logical_or_kernel_cudaERNS_14TensorIteratorEENKUlvE0_clEvENKUlvE_clEvEUlhhE_EESt5arrayIPcLm3EEEEviT0_T1_,(.L_x_44026 - _ZN2at6native29vectorized_elementwise_kernelILi2ENS0_13BinaryFunctorIhhbZZZNS0_22logical_or_kernel_cudaERNS_14TensorIteratorEENKUlvE0_clEvENKUlvE_clEvEUlhhE_EESt5arrayIPcLm3EEEEviT0_T1_)
        .other          _ZN2at6native29vectorized_elementwise_kernelILi2ENS0_13BinaryFunctorIhhbZZZNS0_22logical_or_kernel_cudaERNS_14TensorIteratorEENKUlvE0_clEvENKUlvE_clEvEUlhhE_EESt5arrayIPcLm3EEEEviT0_T1_,@"STO_CUDA_ENTRY STV_DEFAULT"
_ZN2at6native29vectorized_elementwise_kernelILi2ENS0_13BinaryFunctorIhhbZZZNS0_22logical_or_kernel_cudaERNS_14TensorIteratorEENKUlvE0_clEvENKUlvE_clEvEUlhhE_EESt5arrayIPcLm3EEEEviT0_T1_:
.text._ZN2at6native29vectorized_elementwise_kernelILi2ENS0_13BinaryFunctorIhhbZZZNS0_22logical_or_kernel_cudaERNS_14TensorIteratorEENKUlvE0_clEvENKUlvE_clEvEUlhhE_EESt5arrayIPcLm3EEEEviT0_T1_:
        /* <DEDUP_REMOVED lines=77> */
.L_x_29046:
        /* <DEDUP_REMOVED lines=146> */
.L_x_29049:
        /* <DEDUP_REMOVED lines=8> */
.L_x_29050:
        /* <DEDUP_REMOVED lines=8> */
.L_x_29051:
        /* <DEDUP_REMOVED lines=9> */
.L_x_29052:
[----:B------:R-:W-:Y:S05]  /*0f80*/  BSYNC B1 ;  /* 0x0000000000017941 */ /* 0x000fea0003800000 */
.L_x_29048:
[----:B------:R-:W-:-:S13]  /*0f90*/  ISETP.GE.AND P0, PT, R6, R3, PT ;  /* 0x000000030600720c */ /* 0x000fda0003f06270 */
[----:B------:R-:W3:Y:S01]  /*0fa0*/  @!P0 LDC.64 R8, c[0x0][0x218] ;  /* 0x00008600ff088b82 */ /* 0x000ee20000000a00 */
[C---:B012---:R-:W-:Y:S02]  /*0fb0*/  @!P0 VIADD R5, R6.reuse, UR4 ;  /* 0x0000000406058c36 */ /* 0x047fe40008000000 */
[----:B------:R-:W-:-:S03]  /*0fc0*/  @!P0 VIADD R6, R6, 0x80 ;  /* 0x0000008006068836 */ /* 0x000fc60000000000 */
[----:B---3--:R-:W-:-:S05]  /*0fd0*/  @!P0 IADD3 R4, P1, R5, R8, RZ ;  /* 0x0000000805048210 */ /* 0x008fca0007f3e0ff */
[----:B------:R-:W-:-:S05]  /*0fe0*/  @!P0 IMAD.X R5, RZ, RZ, R9, P1 ;  /* 0x000000ffff058224 */ /* 0x000fca00008e0609 */
[----:B------:R2:W-:Y:S03]  /*0ff0*/  @!P0 STG.E.U8 desc[UR12][R4.64], R17 ;  /* 0x0000001104008986 */ /* 0x0005e6000c10110c */
.L_x_29053:
[----:B------:R-:W-:Y:S05]  /*1000*/  BSYNC B0 ;  /* 0x0000000000007941 */ /* 0x000fea0003800000 */
.L_x_29047:
        /* <DEDUP_REMOVED lines=11> */
.L_x_29054:
        /* <DEDUP_REMOVED lines=12> */
.L_x_44026:


//--------------------- .text._ZN2at6native29vectorized_elementwise_kernelILi4ENS0_13BinaryFunctorIhhbZZZNS0_22logical_or_kernel_cudaERNS_14TensorIteratorEENKUlvE0_clEvENKUlvE_clEvEUlhhE_EESt5arrayIPcLm3EEEEviT0_T1_ --------------------------
	.section	.text._ZN2at6native29vectorized_elementwise_kernelILi4ENS0_13BinaryFunctorIhhbZZZNS0_22logical_or_kernel_cudaERNS_14TensorIteratorEENKUlvE0_clEvENKUlvE_clEvEUlhhE_EESt5arrayIPcLm3EEEEviT0_T1_,"ax",@progbits
	.align	128
        .global         _ZN2at6native29vectorized_elementwise_kernelILi4ENS0_13BinaryFunctorIhhbZZZNS0_22logical_or_kernel_cudaERNS_14TensorIteratorEENKUlvE0_clEvENKUlvE_clEvEUlhhE_EESt5arrayIPcLm3EEEEviT0_T1_
        .type           _ZN2at6native29vectorized_elementwise_kernelILi4ENS0_13BinaryFunctorIhhbZZZNS0_22logical_or_kernel_cudaERNS_14TensorIteratorEENKUlvE0_clEvENKUlvE_clEvEUlhhE_EESt5arrayIPcLm3EEEEviT0_T1_,@function
        .size           _ZN2at6native29vectorized_elementwise_kernelILi4ENS0_13BinaryFunctorIhhbZZZNS0_22logical_or_kernel_cudaERNS_14TensorIteratorEENKUlvE0_clEvENKUlvE_clEvEUlhhE_EESt5arrayIPcLm3EEEEviT0_T1_,(.L_x_44027 - _ZN2at6native29vectorized_elementwise_kernelILi4ENS0_13BinaryFunctorIhhbZZZNS0_22logical_or_kernel_cudaERNS_14TensorIteratorEENKUlvE0_clEvENKUlvE_clEvEUlhhE_EESt5arrayIPcLm3EEEEviT0_T1_)
        .other          _ZN2at6native29vectorized_elementwise_kernelILi4ENS0_13BinaryFunctorIhhbZZZNS0_22logical_or_kernel_cudaERNS_14TensorIteratorEENKUlvE0_clEvENKUlvE_clEvEUlhhE_EESt5arrayIPcLm3EEEEviT0_T1_,@"STO_CUDA_ENTRY STV_DEFAULT"
_ZN2at6native29vectorized_elementwise_kernelILi4ENS0_13BinaryFunctorIhhbZZZNS0_22logical_or_kernel_cudaERNS_14TensorIteratorEENKUlvE0_clEvENKUlvE_clEvEUlhhE_EESt5arrayIPcLm3EEEEviT0_T1_:
.text._ZN2at6native29vectorized_elementwise_kernelILi4ENS0_13BinaryFunctorIhhbZZZNS0_22logical_or_kernel_cudaERNS_14TensorIteratorEENKUlvE0_clEvENKUlvE_clEvEUlhhE_EESt5arrayIPcLm3EEEEviT0_T1_:
        /* <DEDUP_REMOVED lines=73> */
.L_x_29055:
        /* <DEDUP_REMOVED lines=146> */
.L_x_29058:
        /* <DEDUP_REMOVED lines=8> */
.L_x_29059:
        /* <DEDUP_REMOVED lines=8> */
.L_x_29060:
        /* <DEDUP_REMOVED lines=9> */
.L_x_29061:
[----:B------:R-:W-:Y:S05]  /*0f40*/  BSYNC B1 ;  /* 0x0000000000017941 */ /* 0x000fea0003800000 */
.L_x_29057:
[----:B------:R-:W-:-:S13]  /*0f50*/  ISETP.GE.AND P0, PT, R6, R3, PT ;  /* 0x000000030600720c */ /* 0x000fda0003f06270 */
[----:B------:R-:W3:Y:S01]  /*0f60*/  @!P0 LDC.64 R8, c[0x0][0x218] ;  /* 0x00008600ff088b82 */ /* 0x000ee20000000a00 */
[C---:B012---:R-:W-:Y:S02]  /*0f70*/  @!P0 VIADD R5, R6.reuse, UR4 ;  /* 0x0000000406058c36 */ /* 0x047fe40008000000 */
[----:B------:R-:W-:-:S03]  /*0f80*/  @!P0 VIADD R6, R6, 0x80 ;  /* 0x0000008006068836 */ /* 0x000fc60000000000 */
[----:B---3--:R-:W-:-:S05]  /*0f90*/  @!P0 IADD3 R4, P1, R5, R8, RZ ;  /* 0x0000000805048210 */ /* 0x008fca0007f3e0ff */
[----:B------:R-:W-:-:S05]  /*0fa0*/  @!P0 IMAD.X R5, RZ, RZ, R9, P1 ;  /* 0x000000ffff058224 */ /* 0x000fca00008e0609 */
[----:B------:R2:W-:Y:S03]  /*0fb0*/  @!P0 STG.E.U8 desc[UR12][R4.64], R17 ;  /* 0x0000001104008986 */ /* 0x0005e6000c10110c */
.L_x_29062:
[----:B------:R-:W-:Y:S05]  /*0fc0*/  BSYNC B0 ;  /* 0x0000000000007941 */ /* 0x000fea0003800000 */
.L_x_29056:
        /* <DEDUP_REMOVED lines=11> */
.L_x_29063:
        /* <DEDUP_REMOVED lines=16> */
.L_x_44027:


//--------------------- .text._ZN2at6native29vectorized_elementwise_kernelILi8ENS0_13BinaryFunctorIhhbZZZNS0_22logical_or_kernel_cudaERNS_14TensorIteratorEENKUlvE0_clEvENKUlvE_clEvEUlhhE_EESt5arrayIPcLm3EEEEviT0_T1_ --------------------------
	.section	.text._ZN2at6native29vectorized_elementwise_kernelILi8ENS0_13BinaryFunctorIhhbZZZNS0_22logical_or_kernel_cudaERNS_14TensorIteratorEENKUlvE0_clEvENKUlvE_clEvEUlhhE_EESt5arrayIPcLm3EEEEviT0_T1_,"ax",@progbits
	.align	128
        .global         _ZN2at6native29vectorized_elementwise_kernelILi8ENS0_13BinaryFunctorIhhbZZZNS0_22logical_or_kernel_cudaERNS_14TensorIteratorEENKUlvE0_clEvENKUlvE_clEvEUlhhE_EESt5arrayIPcLm3EEEEviT0_T1_
        .type           _ZN2at6native29vectorized_elementwise_kernelILi8ENS0_13BinaryFunctorIhhbZZZNS0_22logical_or_kernel_cudaERNS_14TensorIteratorEENKUlvE0_clEvENKUlvE_clEvEUlhhE_EESt5arrayIPcLm3EEEEviT0_T1_,@function
        .size           _ZN2at6native29vectorized_elementwise_kernelILi8ENS0_13BinaryFunctorIhhbZZZNS0_22logical_or_kernel_cudaERNS_14TensorIteratorEENKUlvE0_clEvENKUlvE_clEvEUlhhE_EESt5arrayIPcLm3EEEEviT0_T1_,(.L_x_44028 - _ZN2at6native29vectorized_elementwise_kernelILi8ENS0_13BinaryFunctorIhhbZZZNS0_22logical_or_kernel_cudaERNS_14TensorIteratorEENKUlvE0_clEvENKUlvE_clEvEUlhhE_EESt5arrayIPcLm3EEEEviT0_T1_)
        .other          _ZN2at6native29vectorized_elementwise_kernelILi8ENS0_13BinaryFunctorIhhbZZZNS0_22logical_or_kernel_cudaERNS_14TensorIteratorEENKUlvE0_clEvENKUlvE_clEvEUlhhE_EESt5arrayIPcLm3EEEEviT0_T1_,@"STO_CUDA_ENTRY STV_DEFAULT"
_ZN2at6native29vectorized_elementwise_kernelILi8ENS0_13BinaryFunctorIhhbZZZNS0_22logical_or_kernel_cudaERNS_14TensorIteratorEENKUlvE0_clEvENKUlvE_clEvEUlhhE_EESt5arrayIPcLm3EEEEviT0_T1_:
.text._ZN2at6native29vectorized_elementwise_kernelILi8ENS0_13BinaryFunctorIhhbZZZNS0_22logical_or_kernel_cudaERNS_14TensorIteratorEENKUlvE0_clEvENKUlvE_clEvEUlhhE_EESt5arrayIPcLm3EEEEviT0_T1_:
        /* <DEDUP_REMOVED lines=76> */
.L_x_29064:
        /* <DEDUP_REMOVED lines=146> */
.L_x_29067:
        /* <DEDUP_REMOVED lines=8> */
.L_x_29068:
        /* <DEDUP_REMOVED lines=8> */
.L_x_29069:
        /* <DEDUP_REMOVED lines=9> */
.L_x_29070:
[----:B------:R-:W-:Y:S05]  /*0f70*/  BSYNC B1 ;  /* 0x0000000000017941 */ /* 0x000fea0003800000 */
.L_x_29066:
[----:B------:R-:W-:-:S13]  /*0f80*/  ISETP.GE.AND P0, PT, R6, R3, PT ;  /* 0x000000030600720c */ /* 0x000fda0003f06270 */
[----:B------:R-:W3:Y:S01]  /*0f90*/  @!P0 LDC.64 R8, c[0x0][0x218] ;  /* 0x00008600ff088b82 */ /* 0x000ee20000000a00 */
[C---:B012---:R-:W-:Y:S02]  /*0fa0*/  @!P0 VIADD R5, R6.reuse, UR4 ;  /* 0x0000000406058c36 */ /* 0x047fe40008000000 */
[----:B------:R-:W-:-:S03]  /*0fb0*/  @!P0 VIADD R6, R6, 0x80 ;  /* 0x0000008006068836 */ /* 0x000fc60000000000 */
[----:B---3--:R-:W-:-:S05]  /*0fc0*/  @!P0 IADD3 R4, P1, R5, R8, RZ ;  /* 0x0000000805048210 */ /* 0x008fca0007f3e0ff */
[----:B------:R-:W-:-:S05]  /*0fd0*/  @!P0 IMAD.X R5, RZ, RZ, R9, P1 ;  /* 0x000000ffff058224 */ /* 0x000fca00008e0609 */
[----:B------:R2:W-:Y:S03]  /*0fe0*/  @!P0 STG.E.U8 desc[UR12][R4.64], R17 ;  /* 0x0000001104008986 */ /* 0x0005e6000c10110c */
.L_x_29071:
[----:B------:R-:W-:Y:S05]  /*0ff0*/  BSYNC B0 ;  /* 0x0000000000007941 */ /* 0x000fea0003800000 */
.L_x_29065:
        /* <DEDUP_REMOVED lines=11> */
.L_x_29072:
        /* <DEDUP_REMOVED lines=13> */
.L_x_44028:


//--------------------- .text._ZN2at6native18elementwise_kernelILi128ELi4EZNS0_15gpu_kernel_implINS0_13AUnaryFunctorIN3c108BFloat16ES5_bZZZNS0_23logical_and_kernel_cudaERNS_14TensorIteratorEENKUlvE0_clEvENKUlvE8_clEvEUlS5_S5_E_EEEEvRNS_18TensorIteratorBaseERKT_EUliE_EEviT1_ --------------------------
	.section	.text._ZN2at6native18elementwise_kernelILi128ELi4EZNS0_15gpu_kernel_implINS0_13AUnaryFunctorIN3c108BFloat16ES5_bZZZNS0_23logical_and_kernel_cudaERNS_14TensorIteratorEENKUlvE0_clEvENKUlvE8_clEvEUlS5_S5_E_EEEEvRNS_18TensorIteratorBaseERKT_EUliE_EEviT1_,"ax",@progbits
	.align	128
        .global         _ZN2at6native18elementwise_kernelILi128ELi4EZNS0_15gpu_kernel_implINS0_13AUnaryFunctorIN3c108BFloat16ES5_bZZZNS0_23logical_and_kernel_cudaERNS_14TensorIteratorEENKUlvE0_clEvENKUlvE8_clEvEUlS5_S5_E_EEEEvRNS_18TensorIteratorBaseERKT_EUliE_EEviT1_
        .type           _ZN2at6native18elementwise_kernelILi128ELi4EZNS0_15gpu_kernel_implINS0_13AUnaryFunctorIN3c108BFloat16ES5_bZZZNS0_23logical_and_kernel_cudaERNS_14TensorIteratorEENKUlvE0_clEvENKUlvE8_clEvEUlS5_S5_E_EEEEvRNS_18TensorIteratorBaseERKT_EUliE_EEviT1_,@function
        .size           _ZN2at6native18elementwise_kernelILi128ELi4EZNS0_15gpu_kernel_implINS0_13AUnaryFunctorIN3c108BFloat16ES5_bZZZNS0_23logical_and_kernel_cudaERNS_14TensorIteratorEENKUlvE0_clEvENKUlvE8_clEvEUlS5_S5_E_EEEEvRNS_18TensorIteratorBaseERKT_EUliE_EEviT1_,(.L_x_44029 - _ZN2at6native18elementwise_kernelILi128ELi4EZNS0_15gpu_kernel_implINS0_13AUnaryFunctorIN3c108BFloat16ES5_bZZZNS0_23logical_and_kernel_cudaERNS_14TensorIteratorEENKUlvE0_clEvENKUlvE8_clEvEUlS5_S5_E_EEEEvRNS_18TensorIteratorBaseERKT_EUliE_EEviT1_)
        .other          _ZN2at6native18elementwise_kernelILi128ELi4EZNS0_15gpu_kernel_implINS0_13AUnaryFunctorIN3c108BFloat16ES5_bZZZNS0_23logical_and_kernel_cudaERNS_14TensorIteratorEENKUlvE0_clEvENKUlvE8_clEvEUlS5_S5_E_EEEEvRNS_18TensorIteratorBaseERKT_EUliE_EEviT1_,@"STO_CUDA_ENTRY STV_DEFAULT"
_ZN2at6native18elementwise_kernelILi128ELi4EZNS0_15gpu_kernel_implINS0_13AUnaryFunctorIN3c108BFloat16ES5_bZZZNS0_23logical_and_kernel_cudaERNS_14TensorIteratorEENKUlvE0_clEvENKUlvE8_clEvEUlS5_S5_E_EEEEvRNS_18TensorIteratorBaseERKT_EUliE_EEviT1_:
.text._ZN2at6native18elementwise_kernelILi128ELi4EZNS0_15gpu_kernel_implINS0_13AUnaryFunctorIN3c108BFloat16ES5_bZZZNS0_23logical_and_kernel_cudaERNS_14TensorIteratorEENKUlvE0_clEvENKUlvE8_clEvEUlS5_S5_E_EEEEvRNS_18TensorIteratorBaseERKT_EUliE_EEviT1_:
        /* <DEDUP_REMOVED lines=313> */
.L_x_29075:
        /* <DEDUP_REMOVED lines=22> */
.L_x_29079:
[----:B------:R-:W2:Y:S02]  /*14f0*/  LDG.E.U8 R2, desc[UR36][R2.64] ;  /* 0x0000002402027981 */ /* 0x000ea4000c1e1100 */
[----:B--2---:R-:W-:-:S04]  /*1500*/  I2FP.F32.U32 R0, R2 ;  /* 0x0000000200007245 */ /* 0x004fc80000201000 */
[----:B------:R-:W-:Y:S01]  /*1510*/  F2FP.BF16.F32.PACK_AB R0, RZ, R0 ;  /* 0x00000000ff00723e */ /* 0x000fe200000010ff */
[----:B------:R-:W-:Y:S06]  /*1520*/  BRA `(.L_x_29081) ;  /* 0x0000000c00907947 */ /* 0x000fec0003800000 */
.L_x_29078:
        /* <DEDUP_REMOVED lines=10> */
.L_x_29083:
[----:B------:R-:W2:Y:S02]  /*15d0*/  LDG.E R2, desc[UR36][R2.64] ;  /* 0x0000002402027981 */ /* 0x000ea4000c1e1900 */
[----:B--2---:R-:W-:-:S04]  /*15e0*/  I2FP.F32.S32 R0, R2 ;  /* 0x0000000200007245 */ /* 0x004fc80000201400 */
[----:B------:R-:W-:Y:S01]  /*15f0*/  F2FP.BF16.F32.PACK_AB R0, RZ, R0 ;  /* 0x00000000ff00723e */ /* 0x000fe200000010ff */
[----:B------:R-:W-:Y:S06]  /*1600*/  BRA `(.L_x_29081) ;  /* 0x0000000c00587947 */ /* 0x000fec0003800000 */
.L_x_29082:
[----:B------:R-:W2:Y:S02]  /*1610*/  LDG.E.U16 R2, desc[UR36][R2.64] ;  /* 0x0000002402027981 */ /* 0x000ea4000c1e1500 */
[----:B--2---:R-:W0:Y:S02]  /*1620*/  I2F.S16 R0, R2 ;  /* 0x0000000200007306 */ /* 0x004e240000101400 */
[----:B0-----:R-:W-:Y:S01]  /*1630*/  F2FP.BF16.F32.PACK_AB R0, RZ, R0 ;  /* 0x00000000ff00723e */ /* 0x001fe200000010ff */
[----:B------:R-:W-:Y:S06]  /*1640*/  BRA `(.L_x_29081) ;  /* 0x0000000c00487947 */ /* 0x000fec0003800000 */
.L_x_29077:
        /* <DEDUP_REMOVED lines=9> */
.L_x_29085:
[----:B------:R-:W2:Y:S02]  /*16e0*/  LDG.E.U16 R0, desc[UR36][R2.64] ;  /* 0x0000002402007981 */ /* 0x000ea4000c1e1500 */
[----:B--2---:R-:W-:-:S05]  /*16f0*/  HADD2.F32 R0, -RZ, R0.H0_H0 ;  /* 0x20000000ff007230 */ /* 0x004fca0000004100 */
[----:B------:R-:W-:Y:S01]  /*1700*/  F2FP.BF16.F32.PACK_AB R0, RZ, R0 ;  /* 0x00000000ff00723e */ /* 0x000fe200000010ff */
[----:B------:R-:W-:Y:S06]  /*1710*/  BRA `(.L_x_29081) ;  /* 0x0000000c00147947 */ /* 0x000fec0003800000 */
.L_x_29084:
        /* <DEDUP_REMOVED lines=9> */
.L_x_29087:
[----:B------:R-:W2:Y:S02]  /*17b0*/  LDG.E.U16 R2, desc[UR36][R2.64] ;  /* 0x0000002402027981 */ /* 0x000ea4000c1e1500 */
[----:B--2---:R-:W-:-:S05]  /*17c0*/  HADD2.F32 R0, -RZ, R2.H0_H0 ;  /* 0x20000002ff007230 */ /* 0x004fca0000004100 */
[----:B------:R-:W-:Y:S01]  /*17d0*/  F2FP.BF16.F32.PACK_AB R0, RZ, R0 ;  /* 0x00000000ff00723e */ /* 0x000fe200000010ff */
[----:B------:R-:W-:Y:S06]  /*17e0*/  BRA `(.L_x_29081) ;  /* 0x0000000800e07947 */ /* 0x000fec0003800000 */
.L_x_29086:
        /* <DEDUP_REMOVED lines=8> */
.L_x_29076:
        /* <DEDUP_REMOVED lines=13> */
.L_x_29090:
        /* <DEDUP_REMOVED lines=8> */
.L_x_29089:
        /* <DEDUP_REMOVED lines=28> */
.L_x_29092:
        /* <DEDUP_REMOVED lines=15> */
.L_x_29091:
[----:B------:R0:W5:Y:S01]  /*1c70*/  LDG.E.U16 R0, desc[UR36][R2.64] ;  /* 0x0000002402007981 */ /* 0x000162000c1e1500 */
[----:B------:R-:W-:Y:S05]  /*1c80*/  BRA `(.L_x_29081) ;  /* 0x0000000400b87947 */ /* 0x000fea0003800000 */
.L_x_29088:
        /* <DEDUP_REMOVED lines=12> */
.L_x_29095:
        /* <DEDUP_REMOVED lines=21> */
.L_x_29099:
[----:B------:R-:W-:Y:S05]  /*1ea0*/  BSYNC B1 ;  /* 0x0000000000017941 */ /* 0x000fea0003800000 */
.L_x_29098:
[----:B------:R-:W-:Y:S01]  /*1eb0*/  LEA R3, R0, 0x3b800000, 0x17 ;  /* 0x3b80000000037811 */ /* 0x000fe200078eb8ff */
[----:B------:R-:W-:-:S05]  /*1ec0*/  IMAD.SHL.U32 R0, R2, 0x100000, RZ ;  /* 0x0010000002007824 */ /* 0x000fca00078e00ff */
[----:B------:R-:W-:-:S07]  /*1ed0*/  LOP3.LUT R0, R3, R0, R4, 0xfe, !PT ;  /* 0x0000000003007212 */ /* 0x000fce00078efe04 */
.L_x_29097:
[----:B------:R-:W-:Y:S05]  /*1ee0*/  BSYNC B0 ;  /* 0x0000000000007941 */ /* 0x000fea0003800000 */
.L_x_29096:
[----:B------:R-:W-:Y:S01]  /*1ef0*/  F2FP.BF16.F32.PACK_AB R0, RZ, R0 ;  /* 0x00000000ff00723e */ /* 0x000fe200000010ff */
[----:B------:R-:W-:Y:S06]  /*1f00*/  BRA `(.L_x_29081) ;  /* 0x0000000400187947 */ /* 0x000fec0003800000 */
.L_x_29094:
        /* <DEDUP_REMOVED lines=21> */
.L_x_29103:
[----:B------:R-:W-:Y:S05]  /*2060*/  BSYNC B1 ;  /* 0x0000000000017941 */ /* 0x000fea0003800000 */
.L_x_29102:
[----:B------:R-:W-:Y:S01]  /*2070*/  LEA R3, R0, 0x37800000, 0x17 ;  /* 0x3780000000037811 */ /* 0x000fe200078eb8ff */
[----:B------:R-:W-:-:S05]  /*2080*/  IMAD.SHL.U32 R0, R2, 0x200000, RZ ;  /* 0x0020000002007824 */ /* 0x000fca00078e00ff */
[----:B------:R-:W-:-:S07]  /*2090*/  LOP3.LUT R0, R3, R0, R4, 0xfe, !PT ;  /* 0x0000000003007212 */ /* 0x000fce00078efe04 */
.L_x_29101:
[----:B------:R-:W-:Y:S05]  /*20a0*/  BSYNC B0 ;  /* 0x0000000000007941 */ /* 0x000fea0003800000 */
.L_x_29100:
[----:B------:R-:W-:Y:S01]  /*20b0*/  F2FP.BF16.F32.PACK_AB R0, RZ, R0 ;  /* 0x00000000ff00723e */ /* 0x000fe200000010ff */
[----:B------:R-:W-:Y:S06]  /*20c0*/  BRA `(.L_x_29081) ;  /* 0x0000000000a87947 */ /* 0x000fec0003800000 */
.L_x_29093:
        /* <DEDUP_REMOVED lines=14> */
.L_x_29107:
[----:B------:R-:W-:Y:S05]  /*21b0*/  BSYNC B0 ;  /* 0x0000000000007941 */ /* 0x000fea0003800000 */
.L_x_29106:
[----:B------:R-:W-:Y:S01]  /*21c0*/  F2FP.BF16.F32.PACK_AB R0, RZ, R0 ;  /* 0x00000000ff00723e */ /* 0x000fe200000010ff */
[----:B------:R-:W-:Y:S06]  /*21d0*/  BRA `(.L_x_29081) ;  /* 0x0000000000647947 */ /* 0x000fec0003800000 */
.L_x_29080:
        /* <DEDUP_REMOVED lines=16> */
.L_x_29108:
[----:B------:R-:W-:Y:S01]  /*22e0*/  PRMT R0, RZ, 0x7610, R0 ;  /* 0x00007610ff007816 */ /* 0x000fe20000000000 */
[----:B------:R-:W-:Y:S06]  /*22f0*/  BRA `(.L_x_29081) ;  /* 0x00000000001c7947 */ /* 0x000fec0003800000 */
.L_x_29105:
[----:B------:R-:W2:Y:S02]  /*2300*/  LDG.E.64 R2, desc[UR36][R2.64] ;  /* 0x0000002402027981 */ /* 0x000ea4000c1e1b00 */
[----:B--2---:R-:W0:Y:S02]  /*2310*/  I2F.U64 R0, R2 ;  /* 0x0000000200007312 */ /* 0x004e240000301000 */
[----:B0-----:R-:W-:Y:S01]  /*2320*/  F2FP.BF16.F32.PACK_AB R0, RZ, R0 ;  /* 0x00000000ff00723e */ /* 0x001fe200000010ff */
[----:B------:R-:W-:Y:S06]  /*2330*/  BRA `(.L_x_29081) ;  /* 0x00000000000c7947 */ /* 0x000fec0003800000 */
.L_x_29104:
[----:B------:R-:W2:Y:S02]  /*2340*/  LDG.E R2, desc[UR36][R2.64] ;  /* 0x0000002402027981 */ /* 0x000ea4000c1e1900 */
[----:B--2---:R-:W-:-:S04]  /*2350*/  I2FP.F32.U32 R0, R2 ;  /* 0x0000000200007245 */ /* 0x004fc80000201000 */
[----:B------:R-:W-:-:S07]  /*2360*/  F2FP.BF16.F32.PACK_AB R0, RZ, R0 ;  /* 0x00000000ff00723e */ /* 0x000fce00000010ff */
.L_x_29081:
[----:B------:R-:W1:Y:S01]  /*2370*/  LDC.U8 R4, c[0x0][0x424] ;  /* 0x00010900ff047b82 */ /* 0x000e620000000000 */
[----:B------:R-:W-:Y:S01]  /*2380*/  ULDC.U16 UR4, c[0x0][0x422] ;  /* 0x0001088000047ab9 */ /* 0x000fe20000000400 */
[----:B0-----:R-:W-:Y:S01]  /*2390*/  PRMT R3, RZ, 0x7610, R3 ;  /* 0x00007610ff037816 */ /* 0x001fe20000000003 */
[----:B------:R-:W-:-:S06]  /*23a0*/  USHF.L.U32 UR4, UR4, 0x10, URZ ;  /* 0x0000001004047899 */ /* 0x000fcc000800063f */
[----:B------:R-:W-:-:S13]  /*23b0*/  FSETP.NEU.FTZ.AND P1, PT, RZ, UR4, PT ;  /* 0x00000004ff007c0b */ /* 0x000fda000bf3d000 */
[----:B-----5:R-:W-:Y:S01]  /*23c0*/  @P1 IMAD.U32 R0, R0, 0x10000, RZ ;  /* 0x0001000000001824 */ /* 0x020fe200078e00ff */
[----:B-1----:R-:W-:-:S04]  /*23d0*/  PRMT R2, R4, 0x9910, RZ ;  /* 0x0000991004027816 */ /* 0x002fc800000000ff */
[----:B------:R-:W-:Y:S02]  /*23e0*/  @P1 FSETP.NEU.FTZ.AND P0, PT, R0, RZ, PT ;  /* 0x000000ff0000120b */ /* 0x000fe40003f1d000 */
[----:B------:R-:W-:Y:S02]  /*23f0*/  ISETP.GT.AND P2, PT, R2, 0x9, PT ;  /* 0x000000090200780c */ /* 0x000fe40003f44270 */
[----:B------:R-:W-:-:S04]  /*2400*/  @P1 SEL R0, RZ, 0x1, !P0 ;  /* 0x00000001ff001807 */ /* 0x000fc80004000000 */
[----:B------:R-:W-:-:S07]  /*2410*/  @P1 PRMT R3, R0, 0x7610, R3 ;  /* 0x0000761000031816 */ /* 0x000fce0000000003 */
        /* <DEDUP_REMOVED lines=11> */
.L_x_29112:
[----:B------:R3:W-:Y:S01]  /*24d0*/  STG.E.U8 desc[UR36][R16.64], R3 ;  /* 0x0000000310007986 */ /* 0x0007e2000c101124 */
[----:B------:R-:W-:Y:S05]  /*24e0*/  BRA `(.L_x_29114) ;  /* 0x0000000c005c7947 */ /* 0x000fea0003800000 */
.L_x_29111:
        /* <DEDUP_REMOVED lines=10> */
.L_x_29116:
[----:B------:R-:W-:-:S05]  /*2590*/  LOP3.LUT R3, R3, 0xffff, RZ, 0xc0, !PT ;  /* 0x0000ffff03037812 */ /* 0x000fca00078ec0ff */
[----:B------:R1:W-:Y:S01]  /*25a0*/  STG.E desc[UR36][R16.64], R3 ;  /* 0x0000000310007986 */ /* 0x0003e2000c101924 */
[----:B------:R-:W-:Y:S05]  /*25b0*/  BRA `(.L_x_29114) ;  /* 0x0000000c00287947 */ /* 0x000fea0003800000 */
.L_x_29115:
[----:B------:R2:W-:Y:S01]  /*25c0*/  STG.E.U16 desc[UR36][R16.64], R3 ;  /* 0x0000000310007986 */ /* 0x0005e2000c101524 */
[----:B------:R-:W-:Y:S05]  /*25d0*/  BRA `(.L_x_29114) ;  /* 0x0000000c00207947 */ /* 0x000fea0003800000 */
.L_x_29110:
        /* <DEDUP_REMOVED lines=9> */
.L_x_29118:
[----:B------:R-:W0:Y:S02]  /*2670*/  I2F.S16 R0, R3 ;  /* 0x0000000300007306 */ /* 0x000e240000101400 */
[----:B0-----:R-:W-:-:S05]  /*2680*/  F2FP.F16.F32.PACK_AB R0, RZ, R0 ;  /* 0x00000000ff00723e */ /* 0x001fca00000000ff */
[----:B------:R0:W-:Y:S01]  /*2690*/  STG.E.U16 desc[UR36][R16.64], R0 ;  /* 0x0000000010007986 */ /* 0x0001e2000c101524 */
[----:B------:R-:W-:Y:S05]  /*26a0*/  BRA `(.L_x_29114) ;  /* 0x0000000800ec7947 */ /* 0x000fea0003800000 */
.L_x_29117:
        /* <DEDUP_REMOVED lines=10> */
.L_x_29120:
[----:B------:R-:W0:Y:S02]  /*2750*/  I2F.S16 R3, R3 ;  /* 0x0000000300037306 */ /* 0x000e240000101400 */
[----:B0-----:R-:W-:-:S04]  /*2760*/  F2FP.F16.F32.PACK_AB R3, RZ, R3 ;  /* 0x00000003ff03723e */ /* 0x001fc800000000ff */
[----:B------:R-:W-:-:S05]  /*2770*/  PRMT R3, R3, 0x5410, RZ ;  /* 0x0000541003037816 */ /* 0x000fca00000000ff */
[----:B------:R0:W-:Y:S01]  /*2780*/  STG.E desc[UR36][R16.64], R3 ;  /* 0x0000000310007986 */ /* 0x0001e2000c101924 */
[----:B------:R-:W-:Y:S05]  /*2790*/  BRA `(.L_x_29114) ;  /* 0x0000000800b07947 */ /* 0x000fea0003800000 */
.L_x_29119:
[----:B------:R-:W0:Y:S02]  /*27a0*/  I2F.F64.S16 R2, R3 ;  /* 0x0000000300027312 */ /* 0x000e240000101c00 */
[----:B0-----:R0:W-:Y:S01]  /*27b0*/  STG.E.64 desc[UR36][R16.64], R2 ;  /* 0x0000000210007986 */ /* 0x0011e2000c101b24 */
[----:B------:R-:W-:Y:S05]  /*27c0*/  BRA `(.L_x_29114) ;  /* 0x0000000800a47947 */ /* 0x000fea0003800000 */
.L_x_29109:
        /* <DEDUP_REMOVED lines=10> */
.L_x_29123:
[----:B------:R-:W0:Y:S01]  /*2870*/  I2F.F64.S16 R4, R3 ;  /* 0x0000000300047312 */ /* 0x000e220000101c00 */
[----:B------:R-:W-:-:S05]  /*2880*/  CS2R R6, SRZ ;  /* 0x0000000000067805 */ /* 0x000fca000001ff00 */
[----:B0-----:R0:W-:Y:S01]  /*2890*/  STG.E.128 desc[UR36][R16.64], R4 ;  /* 0x0000000410007986 */ /* 0x0011e2000c101d24 */
[----:B------:R-:W-:Y:S05]  /*28a0*/  BRA `(.L_x_29114) ;  /* 0x00000008006c7947 */ /* 0x000fea0003800000 */
.L_x_29122:
        /* <DEDUP_REMOVED lines=21> */
.L_x_29127:
[----:B------:R-:W-:Y:S05]  /*2a00*/  BSYNC B0 ;  /* 0x0000000000007941 */ /* 0x000fea0003800000 */
.L_x_29126:
[----:B------:R-:W-:-:S05]  /*2a10*/  LOP3.LUT R5, R0, R5, RZ, 0xfc, !PT ;  /* 0x0000000500057212 */ /* 0x000fca00078efcff */
[----:B------:R0:W-:Y:S01]  /*2a20*/  STG.E.U8 desc[UR36][R16.64], R5 ;  /* 0x0000000510007986 */ /* 0x0001e2000c101124 */
[----:B------:R-:W-:Y:S05]  /*2a30*/  BRA `(.L_x_29114) ;  /* 0x0000000800087947 */ /* 0x000fea0003800000 */
.L_x_29125:
        /* <DEDUP_REMOVED lines=13> */
.L_x_29129:
[----:B------:R-:W-:Y:S01]  /*2b10*/  IMAD.MOV.U32 R0, RZ, RZ, 0x7f ;  /* 0x0000007fff007424 */ /* 0x000fe200078e00ff */
[----:B------:R-:W-:-:S04]  /*2b20*/  ISETP.GT.U32.AND P0, PT, R2, 0x7f800000, PT ;  /* 0x7f8000000200780c */ /* 0x000fc80003f04070 */
[----:B------:R-:W-:-:S09]  /*2b30*/  SEL R0, R0, 0x7c, P0 ;  /* 0x0000007c00007807 */ /* 0x000fd20000000000 */
.L_x_29130:
[----:B------:R-:W-:Y:S05]  /*2b40*/  BSYNC B0 ;  /* 0x0000000000007941 */ /* 0x000fea0003800000 */
.L_x_29128:
[----:B------:R-:W-:-:S04]  /*2b50*/  LOP3.LUT R2, R3, 0x80000000, RZ, 0xc0, !PT ;  /* 0x8000000003027812 */ /* 0x000fc800078ec0ff */
[----:B------:R-:W-:-:S04]  /*2b60*/  SHF.R.U32.HI R3, RZ, 0x18, R2 ;  /* 0x00000018ff037819 */ /* 0x000fc80000011602 */
[----:B------:R-:W-:-:S05]  /*2b70*/  LOP3.LUT R3, R0, R3, RZ, 0xfc, !PT ;  /* 0x0000000300037212 */ /* 0x000fca00078efcff */
[----:B------:R0:W-:Y:S01]  /*2b80*/  STG.E.U8 desc[UR36][R16.64], R3 ;  /* 0x0000000310007986 */ /* 0x0001e2000c101124 */
[----:B------:R-:W-:Y:S05]  /*2b90*/  BRA `(.L_x_29114) ;  /* 0x0000000400b07947 */ /* 0x000fea0003800000 */
.L_x_29124:
[----:B------:R-:W0:Y:S02]  /*2ba0*/  I2F.S16 R0, R3 ;  /* 0x0000000300007306 */ /* 0x000e240000101400 */
[----:B0-----:R-:W-:-:S05]  /*2bb0*/  F2FP.BF16.F32.PACK_AB R0, RZ, R0 ;  /* 0x00000000ff00723e */ /* 0x001fca00000010ff */
[----:B------:R0:W-:Y:S01]  /*2bc0*/  STG.E.U16 desc[UR36][R16.64], R0 ;  /* 0x0000000010007986 */ /* 0x0001e2000c101524 */
[----:B------:R-:W-:Y:S05]  /*2bd0*/  BRA `(.L_x_29114) ;  /* 0x0000000400a07947 */ /* 0x000fea0003800000 */
.L_x_29121:
        /* <DEDUP_REMOVED lines=10> */
.L_x_29133:
        /* <DEDUP_REMOVED lines=17> */
.L_x_29136:
[----:B------:R-:W-:-:S04]  /*2d90*/  LOP3.LUT R2, R3, 0x80000000, RZ, 0xc0, !PT ;  /* 0x8000000003027812 */ /* 0x000fc800078ec0ff */
[----:B------:R-:W-:-:S04]  /*2da0*/  SHF.R.U32.HI R3, RZ, 0x18, R2 ;  /* 0x00000018ff037819 */ /* 0x000fc80000011602 */
[----:B------:R-:W-:-:S04]  /*2db0*/  LOP3.LUT R0, R0, R3, RZ, 0xfc, !PT ;  /* 0x0000000300007212 */ /* 0x000fc800078efcff */
[----:B------:R-:W-:-:S07]  /*2dc0*/  PRMT R8, R0, 0x7610, R8 ;  /* 0x0000761000087816 */ /* 0x000fce0000000008 */
.L_x_29135:
[----:B------:R-:W-:Y:S05]  /*2dd0*/  BSYNC B0 ;  /* 0x0000000000007941 */ /* 0x000fea0003800000 */
.L_x_29134:
[----:B------:R0:W-:Y:S01]  /*2de0*/  STG.E.U8 desc[UR36][R16.64], R8 ;  /* 0x0000000810007986 */ /* 0x0001e2000c101124 */
[----:B------:R-:W-:Y:S05]  /*2df0*/  BRA `(.L_x_29114) ;  /* 0x0000000400187947 */ /* 0x000fea0003800000 */
.L_x_29132:
        /* <DEDUP_REMOVED lines=17> */
.L_x_29139:
[----:B------:R-:W-:-:S04]  /*2f10*/  LOP3.LUT R2, R3, 0x80000000, RZ, 0xc0, !PT ;  /* 0x8000000003027812 */ /* 0x000fc800078ec0ff */
[----:B------:R-:W-:-:S04]  /*2f20*/  SHF.R.U32.HI R3, RZ, 0x18, R2 ;  /* 0x00000018ff037819 */ /* 0x000fc80000011602 */
[----:B------:R-:W-:-:S04]  /*2f30*/  LOP3.LUT R0, R0, R3, RZ, 0xfc, !PT ;  /* 0x0000000300007212 */ /* 0x000fc800078efcff */
[----:B------:R-:W-:-:S07]  /*2f40*/  PRMT R8, R0, 0x7610, R8 ;  /* 0x0000761000087816 */ /* 0x000fce0000000008 */
.L_x_29138:
[----:B------:R-:W-:Y:S05]  /*2f50*/  BSYNC B0 ;  /* 0x0000000000007941 */ /* 0x000fea0003800000 */
.L_x_29137:
[----:B------:R0:W-:Y:S01]  /*2f60*/  STG.E.U8 desc[UR36][R16.64], R8 ;  /* 0x0000000810007986 */ /* 0x0001e2000c101124 */
[----:B------:R-:W-:Y:S05]  /*2f70*/  BRA `(.L_x_29114) ;  /* 0x0000000000b87947 */ /* 0x000fea0003800000 */
.L_x_29131:
        /* <DEDUP_REMOVED lines=23> */
.L_x_29113:
        /* <DEDUP_REMOVED lines=16> */
.L_x_29142:
[----:B------:R-:W-:Y:S05]  /*31f0*/  BRA `(.L_x_29114) ;  /* 0x0000000000187947 */ /* 0x000fea0003800000 */
.L_x_29141:
[----:B------:R-:W-:Y:S01]  /*3200*/  LOP3.LUT R2, R3, 0xffff, RZ, 0xc0, !PT ;  /* 0x0000ffff03027812 */ /* 0x000fe200078ec0ff */
[----:B------:R-:W-:-:S05]  /*3210*/  IMAD.MOV.U32 R3, RZ, RZ, RZ ;  /* 0x000000ffff037224 */ /* 0x000fca00078e00ff */
[----:B------:R0:W-:Y:S01]  /*3220*/  STG.E.64 desc[UR36][R16.64], R2 ;  /* 0x0000000210007986 */ /* 0x0001e2000c101b24 */
[----:B------:R-:W-:Y:S05]  /*3230*/  BRA `(.L_x_29114) ;  /* 0x0000000000087947 */ /* 0x000fea0003800000 */
.L_x_29140:
[----:B------:R-:W-:-:S05]  /*3240*/  LOP3.LUT R3, R3, 0xffff, RZ, 0xc0, !PT ;  /* 0x0000ffff03037812 */ /* 0x000fca00078ec0ff */
[----:B------:R0:W-:Y:S02]  /*3250*/  STG.E desc[UR36][R16.64], R3 ;  /* 0x0000000310007986 */ /* 0x0001e4000c101924 */
.L_x_29114:
[----:B------:R-:W-:-:S04]  /*3260*/  IMAD R18, R23, 0x200, R18 ;  /* 0x0000020017127824 */ /* 0x000fc800078e0212 */
[----:B------:R-:W-:-:S07]  /*3270*/  VIADD R19, R18, 0x80 ;  /* 0x0000008012137836 */ /* 0x000fce0000000000 */
.L_x_29074:
[----:B------:R-:W-:Y:S05]  /*3280*/  BSYNC B6 ;  /* 0x0000000000067941 */ /* 0x000fea0003800000 */
.L_x_29073:
        /* <DEDUP_REMOVED lines=307> */
.L_x_29145:
        /* <DEDUP_REMOVED lines=22> */
.L_x_29149:
[----:B------:R-:W2:Y:S02]  /*4720*/  LDG.E.U8 R2, desc[UR36][R2.64] ;  /* 0x0000002402027981 */ /* 0x000ea4000c1e1100 */
[----:B--2---:R-:W-:-:S04]  /*4730*/  I2FP.F32.U32 R0, R2 ;  /* 0x0000000200007245 */ /* 0x004fc80000201000 */
[----:B------:R-:W-:Y:S01]  /*4740*/  F2FP.BF16.F32.PACK_AB R0, RZ, R0 ;  /* 0x00000000ff00723e */ /* 0x000fe200000010ff */
[----:B------:R-:W-:Y:S06]  /*4750*/  BRA `(.L_x_29151) ;  /* 0x0000000c00907947 */ /* 0x000fec0003800000 */
.L_x_29148:
        /* <DEDUP_REMOVED lines=10> */
.L_x_29153:
[----:B------:R-:W2:Y:S02]  /*4800*/  LDG.E R2, desc[UR36][R2.64] ;  /* 0x0000002402027981 */ /* 0x000ea4000c1e1900 */
[----:B--2---:R-:W-:-:S04]  /*4810*/  I2FP.F32.S32 R0, R2 ;  /* 0x0000000200007245 */ /* 0x004fc80000201400 */
[----:B------:R-:W-:Y:S01]  /*4820*/  F2FP.BF16.F32.PACK_AB R0, RZ, R0 ;  /* 0x00000000ff00723e */ /* 0x000fe200000010ff */
[----:B------:R-:W-:Y:S06]  /*4830*/  BRA `(.L_x_29151) ;  /* 0x0000000c00587947 */ /* 0x000fec0003800000 */
.L_x_29152:
[----:B------:R-:W2:Y:S02]  /*4840*/  LDG.E.U16 R2, desc[UR36][R2.64] ;  /* 0x0000002402027981 */ /* 0x000ea4000c1e1500 */
[----:B--2---:R-:W0:Y:S02]  /*4850*/  I2F.S16 R0, R2 ;  /* 0x0000000200007306 */ /* 0x004e240000101400 */
[----:B0-----:R-:W-:Y:S01]  /*4860*/  F2FP.BF16.F32.PACK_AB R0, RZ, R0 ;  /* 0x00000000ff00723e */ /* 0x001fe200000010ff */
[----:B------:R-:W-:Y:S06]  /*4870*/  BRA `(.L_x_29151) ;  /* 0x0000000c00487947 */ /* 0x000fec0003800000 */
.L_x_29147:
        /* <DEDUP_REMOVED lines=9> */
.L_x_29155:
[----:B------:R-:W2:Y:S02]  /*4910*/  LDG.E.U16 R0, desc[UR36][R2.64] ;  /* 0x0000002402007981 */ /* 0x000ea4000c1e1500 */
[----:B--2---:R-:W-:-:S05]  /*4920*/  HADD2.F32 R0, -RZ, R0.H0_H0 ;  /* 0x20000000ff007230 */ /* 0x004fca0000004100 */
[----:B------:R-:W-:Y:S01]  /*4930*/  F2FP.BF16.F32.PACK_AB R0, RZ, R0 ;  /* 0x00000000ff00723e */ /* 0x000fe200000010ff */
[----:B------:R-:W-:Y:S06]  /*4940*/  BRA `(.L_x_29151) ;  /* 0x0000000c00147947 */ /* 0x000fec0003800000 */
.L_x_29154:
        /* <DEDUP_REMOVED lines=9> */
.L_x_29157:
[----:B------:R-:W2:Y:S02]  /*49e0*/  LDG.E.U16 R2, desc[UR36][R2.64] ;  /* 0x0000002402027981 */ /* 0x000ea4000c1e1500 */
[----:B--2---:R-:W-:-:S05]  /*49f0*/  HADD2.F32 R0, -RZ, R2.H0_H0 ;  /* 0x20000002ff007230 */ /* 0x004fca0000004100 */
[----:B------:R-:W-:Y:S01]  /*4a00*/  F2FP.BF16.F32.PACK_AB R0, RZ, R0 ;  /* 0x00000000ff00723e */ /* 0x000fe200000010ff */
[----:B------:R-:W-:Y:S06]  /*4a10*/  BRA `(.L_x_29151) ;  /* 0x0000000800e07947 */ /* 0x000fec0003800000 */
.L_x_29156:
        /* <DEDUP_REMOVED lines=8> */
.L_x_29146:
        /* <DEDUP_REMOVED lines=13> */
.L_x_29160:
        /* <DEDUP_REMOVED lines=8> */
.L_x_29159:
        /* <DEDUP_REMOVED lines=28> */
.L_x_29162:
        /* <DEDUP_REMOVED lines=15> */
.L_x_29161:
[----:B------:R0:W5:Y:S01]  /*4ea0*/  LDG.E.U16 R0, desc[UR36][R2.64] ;  /* 0x0000002402007981 */ /* 0x000162000c1e1500 */
[----:B------:R-:W-:Y:S05]  /*4eb0*/  BRA `(.L_x_29151) ;  /* 0x0000000400b87947 */ /* 0x000fea0003800000 */
.L_x_29158:
        /* <DEDUP_REMOVED lines=12> */
.L_x_29165:
        /* <DEDUP_REMOVED lines=21> */
.L_x_29169:
[----:B------:R-:W-:Y:S05]  /*50d0*/  BSYNC B1 ;  /* 0x0000000000017941 */ /* 0x000fea0003800000 */
.L_x_29168:
[----:B------:R-:W-:Y:S01]  /*50e0*/  LEA R3, R0, 0x3b800000, 0x17 ;  /* 0x3b80000000037811 */ /* 0x000fe200078eb8ff */
[----:B------:R-:W-:-:S05]  /*50f0*/  IMAD.SHL.U32 R0, R2, 0x100000, RZ ;  /* 0x0010000002007824 */ /* 0x000fca00078e00ff */
[----:B------:R-:W-:-:S07]  /*5100*/  LOP3.LUT R0, R3, R0, R4, 0xfe, !PT ;  /* 0x0000000003007212 */ /* 0x000fce00078efe04 */
.L_x_29167:
[----:B------:R-:W-:Y:S05]  /*5110*/  BSYNC B0 ;  /* 0x0000000000007941 */ /* 0x000fea0003800000 */
.L_x_29166:
[----:B------:R-:W-:Y:S01]  /*5120*/  F2FP.BF16.F32.PACK_AB R0, RZ, R0 ;  /* 0x00000000ff00723e */ /* 0x000fe200000010ff */
[----:B------:R-:W-:Y:S06]  /*5130*/  BRA `(.L_x_29151) ;  /* 0x0000000400187947 */ /* 0x000fec0003800000 */
.L_x_29164:
        /* <DEDUP_REMOVED lines=21> */
.L_x_29173:
[----:B------:R-:W-:Y:S05]  /*5290*/  BSYNC B1 ;  /* 0x0000000000017941 */ /* 0x000fea0003800000 */
.L_x_29172:
[----:B------:R-:W-:Y:S01]  /*52a0*/  LEA R3, R0, 0x37800000, 0x17 ;  /* 0x3780000000037811 */ /* 0x000fe200078eb8ff */
[----:B------:R-:W-:-:S05]  /*52b0*/  IMAD.SHL.U32 R0, R2, 0x200000, RZ ;  /* 0x0020000002007824 */ /* 0x000fca00078e00ff */
[----:B------:R-:W-:-:S07]  /*52c0*/  LOP3.LUT R0, R3, R0, R4, 0xfe, !PT ;  /* 0x0000000003007212 */ /* 0x000fce00078efe04 */
.L_x_29171:
[----:B------:R-:W-:Y:S05]  /*52d0*/  BSYNC B0 ;  /* 0x0000000000007941 */ /* 0x000fea0003800000 */
.L_x_29170:
[----:B------:R-:W-:Y:S01]  /*52e0*/  F2FP.BF16.F32.PACK_AB R0, RZ, R0 ;  /* 0x00000000ff00723e */ /* 0x000fe200000010ff */
[----:B------:R-:W-:Y:S06]  /*52f0*/  BRA `(.L_x_29151) ;  /* 0x0000000000a87947 */ /* 0x000fec0003800000 */
.L_x_29163:
        /* <DEDUP_REMOVED lines=14> */
.L_x_29177:
[----:B------:R-:W-:Y:S05]  /*53e0*/  BSYNC B0 ;  /* 0x0000000000007941 */ /* 0x000fea0003800000 */
.L_x_29176:
[----:B------:R-:W-:Y:S01]  /*53f0*/  F2FP.BF16.F32.PACK_AB R0, RZ, R0 ;  /* 0x00000000ff00723e */ /* 0x000fe200000010ff */
[----:B------:R-:W-:Y:S06]  /*5400*/  BRA `(.L_x_29151) ;  /* 0x0000000000647947 */ /* 0x000fec0003800000 */
.L_x_29150:
        /* <DEDUP_REMOVED lines=16> */
.L_x_29178:
[----:B------:R-:W-:Y:S01]  /*5510*/  PRMT R0, RZ, 0x7610, R0 ;  /* 0x00007610ff007816 */ /* 0x000fe20000000000 */
[----:B------:R-:W-:Y:S06]  /*5520*/  BRA `(.L_x_29151) ;  /* 0x00000000001c7947 */ /* 0x000fec0003800000 */
.L_x_29175:
[----:B------:R-:W2:Y:S02]  /*5530*/  LDG.E.64 R2, desc[UR36][R2.64] ;  /* 0x0000002402027981 */ /* 0x000ea4000c1e1b00 */
[----:B--2---:R-:W0:Y:S02]  /*5540*/  I2F.U64 R0, R2 ;  /* 0x0000000200007312 */ /* 0x004e240000301000 */
[----:B0-----:R-:W-:Y:S01]  /*5550*/  F2FP.BF16.F32.PACK_AB R0, RZ, R0 ;  /* 0x00000000ff00723e */ /* 0x001fe200000010ff */
[----:B------:R-:W-:Y:S06]  /*5560*/  BRA `(.L_x_29151) ;  /* 0x00000000000c7947 */ /* 0x000fec0003800000 */
.L_x_29174:
[----:B------:R-:W2:Y:S02]  /*5570*/  LDG.E R2, desc[UR36][R2.64] ;  /* 0x0000002402027981 */ /* 0x000ea4000c1e1900 */
[----:B--2---:R-:W-:-:S04]  /*5580*/  I2FP.F32.U32 R0, R2 ;  /* 0x0000000200007245 */ /* 0x004fc80000201000 */
[----:B------:R-:W-:-:S07]  /*5590*/  F2FP.BF16.F32.PACK_AB R0, RZ, R0 ;  /* 0x00000000ff00723e */ /* 0x000fce00000010ff */
.L_x_29151:
        /* <DEDUP_REMOVED lines=22> */
.L_x_29182:
[----:B------:R0:W-:Y:S01]  /*5700*/  STG.E.U8 desc[UR36][R16.64], R3 ;  /* 0x0000000310007986 */ /* 0x0001e2000c101124 */
[----:B------:R-:W-:Y:S05]  /*5710*/  BRA `(.L_x_29184) ;  /* 0x0000000c005c7947 */ /* 0x000fea0003800000 */
.L_x_29181:
        /* <DEDUP_REMOVED lines=10> */
.L_x_29186:
[----:B------:R-:W-:-:S05]  /*57c0*/  LOP3.LUT R3, R3, 0xffff, RZ, 0xc0, !PT ;  /* 0x0000ffff03037812 */ /* 0x000fca00078ec0ff */
[----:B------:R0:W-:Y:S01]  /*57d0*/  STG.E desc[UR36][R16.64], R3 ;  /* 0x0000000310007986 */ /* 0x0001e2000c101924 */
[----:B------:R-:W-:Y:S05]  /*57e0*/  BRA `(.L_x_29184) ;  /* 0x0000000c00287947 */ /* 0x000fea0003800000 */
.L_x_29185:
[----:B------:R0:W-:Y:S01]  /*57f0*/  STG.E.U16 desc[UR36][R16.64], R3 ;  /* 0x0000000310007986 */ /* 0x0001e2000c101524 */
[----:B------:R-:W-:Y:S05]  /*5800*/  BRA `(.L_x_29184) ;  /* 0x0000000c00207947 */ /* 0x000fea0003800000 */
.L_x_29180:
        /* <DEDUP_REMOVED lines=9> */
.L_x_29188:
[----:B------:R-:W0:Y:S02]  /*58a0*/  I2F.S16 R0, R3 ;  /* 0x0000000300007306 */ /* 0x000e240000101400 */
[----:B0-----:R-:W-:-:S05]  /*58b0*/  F2FP.F16.F32.PACK_AB R0, RZ, R0 ;  /* 0x00000000ff00723e */ /* 0x001fca00000000ff */
[----:B------:R0:W-:Y:S01]  /*58c0*/  STG.E.U16 desc[UR36][R16.64], R0 ;  /* 0x0000000010007986 */ /* 0x0001e2000c101524 */
[----:B------:R-:W-:Y:S05]  /*58d0*/  BRA `(.L_x_29184) ;  /* 0x0000000800ec7947 */ /* 0x000fea0003800000 */
.L_x_29187:
        /* <DEDUP_REMOVED lines=10> */
.L_x_29190:
[----:B------:R-:W0:Y:S02]  /*5980*/  I2F.S16 R3, R3 ;  /* 0x0000000300037306 */ /* 0x000e240000101400 */
[----:B0-----:R-:W-:-:S04]  /*5990*/  F2FP.F16.F32.PACK_AB R3, RZ, R3 ;  /* 0x00000003ff03723e */ /* 0x001fc800000000ff */
[----:B------:R-:W-:-:S05]  /*59a0*/  PRMT R3, R3, 0x5410, RZ ;  /* 0x0000541003037816 */ /* 0x000fca00000000ff */
[----:B------:R0:W-:Y:S01]  /*59b0*/  STG.E desc[UR36][R16.64], R3 ;  /* 0x0000000310007986 */ /* 0x0001e2000c101924 */
[----:B------:R-:W-:Y:S05]  /*59c0*/  BRA `(.L_x_29184) ;  /* 0x0000000800b07947 */ /* 0x000fea0003800000 */
.L_x_29189:
[----:B------:R-:W0:Y:S02]  /*59d0*/  I2F.F64.S16 R2, R3 ;  /* 0x0000000300027312 */ /* 0x000e240000101c00 */
[----:B0-----:R0:W-:Y:S01]  /*59e0*/  STG.E.64 desc[UR36][R16.64], R2 ;  /* 0x0000000210007986 */ /* 0x0011e2000c101b24 */
[----:B------:R-:W-:Y:S05]  /*59f0*/  BRA `(.L_x_29184) ;  /* 0x0000000800a47947 */ /* 0x000fea0003800000 */
.L_x_29179:
        /* <DEDUP_REMOVED lines=10> */
.L_x_29193:
[----:B------:R-:W0:Y:S01]  /*5aa0*/  I2F.F64.S16 R4, R3 ;  /* 0x0000000300047312 */ /* 0x000e220000101c00 */
[----:B------:R-:W-:-:S05]  /*5ab0*/  CS2R R6, SRZ ;  /* 0x0000000000067805 */ /* 0x000fca000001ff00 */
[----:B0-----:R0:W-:Y:S01]  /*5ac0*/  STG.E.128 desc[UR36][R16.64], R4 ;  /* 0x0000000410007986 */ /* 0x0011e2000c101d24 */
[----:B------:R-:W-:Y:S05]  /*5ad0*/  BRA `(.L_x_29184) ;  /* 0x00000008006c7947 */ /* 0x000fea0003800000 */
.L_x_29192:
        /* <DEDUP_REMOVED lines=21> */
.L_x_29197:
[----:B------:R-:W-:Y:S05]  /*5c30*/  BSYNC B0 ;  /* 0x0000000000007941 */ /* 0x000fea0003800000 */
.L_x_29196:
[----:B------:R-:W-:-:S05]  /*5c40*/  LOP3.LUT R5, R0, R5, RZ, 0xfc, !PT ;  /* 0x0000000500057212 */ /* 0x000fca00078efcff */
[----:B------:R0:W-:Y:S01]  /*5c50*/  STG.E.U8 desc[UR36][R16.64], R5 ;  /* 0x0000000510007986 */ /* 0x0001e2000c101124 */
[----:B------:R-:W-:Y:S05]  /*5c60*/  BRA `(.L_x_29184) ;  /* 0x0000000800087947 */ /* 0x000fea0003800000 */
.L_x_29195:
        /* <DEDUP_REMOVED lines=13> */
.L_x_29199:
[----:B------:R-:W-:Y:S01]  /*5d40*/  IMAD.MOV.U32 R0, RZ, RZ, 0x7f ;  /* 0x0000007fff007424 */ /* 0x000fe200078e00ff */
[----:B------:R-:W-:-:S04]  /*5d50*/  ISETP.GT.U32.AND P0, PT, R2, 0x7f800000, PT ;  /* 0x7f8000000200780c */ /* 0x000fc80003f04070 */
[----:B------:R-:W-:-:S09]  /*5d60*/  SEL R0, R0, 0x7c, P0 ;  /* 0x0000007c00007807 */ /* 0x000fd20000000000 */
.L_x_29200:
[----:B------:R-:W-:Y:S05]  /*5d70*/  BSYNC B0 ;  /* 0x0000000000007941 */ /* 0x000fea0003800000 */
.L_x_29198:
[----:B------:R-:W-:-:S04]  /*5d80*/  LOP3.LUT R2, R3, 0x80000000, RZ, 0xc0, !PT ;  /* 0x8000000003027812 */ /* 0x000fc800078ec0ff */
[----:B------:R-:W-:-:S04]  /*5d90*/  SHF.R.U32.HI R3, RZ, 0x18, R2 ;  /* 0x00000018ff037819 */ /* 0x000fc80000011602 */
[----:B------:R-:W-:-:S05]  /*5da0*/  LOP3.LUT R3, R0, R3, RZ, 0xfc, !PT ;  /* 0x0000000300037212 */ /* 0x000fca00078efcff */
[----:B------:R0:W-:Y:S01]  /*5db0*/  STG.E.U8 desc[UR36][R16.64], R3 ;  /* 0x0000000310007986 */ /* 0x0001e2000c101124 */
[----:B------:R-:W-:Y:S05]  /*5dc0*/  BRA `(.L_x_29184) ;  /* 0x0000000400b07947 */ /* 0x000fea0003800000 */
.L_x_29194:
[----:B------:R-:W0:Y:S02]  /*5dd0*/  I2F.S16 R0, R3 ;  /* 0x0000000300007306 */ /* 0x000e240000101400 */
[----:B0-----:R-:W-:-:S05]  /*5de0*/  F2FP.BF16.F32.PACK_AB R0, RZ, R0 ;  /* 0x00000000ff00723e */ /* 0x001fca00000010ff */
[----:B------:R0:W-:Y:S01]  /*5df0*/  STG.E.U16 desc[UR36][R16.64], R0 ;  /* 0x0000000010007986 */ /* 0x0001e2000c101524 */
[----:B------:R-:W-:Y:S05]  /*5e00*/  BRA `(.L_x_29184) ;  /* 0x0000000400a07947 */ /* 0x000fea0003800000 */
.L_x_29191:
        /* <DEDUP_REMOVED lines=10> */
.L_x_29203:
        /* <DEDUP_REMOVED lines=17> */
.L_x_29206:
[----:B------:R-:W-:-:S04]  /*5fc0*/  LOP3.LUT R2, R3, 0x80000000, RZ, 0xc0, !PT ;  /* 0x8000000003027812 */ /* 0x000fc800078ec0ff */
[----:B------:R-:W-:-:S04]  /*5fd0*/  SHF.R.U32.HI R3, RZ, 0x18, R2 ;  /* 0x00000018ff037819 */ /* 0x000fc80000011602 */
[----:B------:R-:W-:-:S04]  /*5fe0*/  LOP3.LUT R0, R0, R3, RZ, 0xfc, !PT ;  /* 0x0000000300007212 */ /* 0x000fc800078efcff */
[----:B------:R-:W-:-:S07]  /*5ff0*/  PRMT R8, R0, 0x7610, R8 ;  /* 0x0000761000087816 */ /* 0x000fce0000000008 */
.L_x_29205:
[----:B------:R-:W-:Y:S05]  /*6000*/  BSYNC B0 ;  /* 0x0000000000007941 */ /* 0x000fea0003800000 */
.L_x_29204:
[----:B------:R3:W-:Y:S01]  /*6010*/  STG.E.U8 desc[UR36][R16.64], R8 ;  /* 0x0000000810007986 */ /* 0x0007e2000c101124 */
[----:B------:R-:W-:Y:S05]  /*6020*/  BRA `(.L_x_29184) ;  /* 0x0000000400187947 */ /* 0x000fea0003800000 */
.L_x_29202:
        /* <DEDUP_REMOVED lines=17> */
.L_x_29209:
[----:B------:R-:W-:-:S04]  /*6140*/  LOP3.LUT R2, R3, 0x80000000, RZ, 0xc0, !PT ;  /* 0x8000000003027812 */ /* 0x000fc800078ec0ff */
[----:B------:R-:W-:-:S04]  /*6150*/  SHF.R.U32.HI R3, RZ, 0x18, R2 ;  /* 0x00000018ff037819 */ /* 0x000fc80000011602 */
[----:B------:R-:W-:-:S04]  /*6160*/  LOP3.LUT R0, R0, R3, RZ, 0xfc, !PT ;  /* 0x0000000300007212 */ /* 0x000fc800078efcff */
[----:B------:R-:W-:-:S07]  /*6170*/  PRMT R8, R0, 0x7610, R8 ;  /* 0x0000761000087816 */ /* 0x000fce0000000008 */
.L_x_29208:
[----:B------:R-:W-:Y:S05]  /*6180*/  BSYNC B0 ;  /* 0x0000000000007941 */ /* 0x000fea0003800000 */
.L_x_29207:
[----:B------:R0:W-:Y:S01]  /*6190*/  STG.E.U8 desc[UR36][R16.64], R8 ;  /* 0x0000000810007986 */ /* 0x0001e2000c101124 */
[----:B------:R-:W-:Y:S05]  /*61a0*/  BRA `(.L_x_29184) ;  /* 0x0000000000b87947 */ /* 0x000fea0003800000 */
.L_x_29201:
        /* <DEDUP_REMOVED lines=23> */
.L_x_29183:
        /* <DEDUP_REMOVED lines=16> */
.L_x_29212:
[----:B------:R-:W-:Y:S05]  /*6420*/  BRA `(.L_x_29184) ;  /* 0x0000000000187947 */ /* 0x000fea0003800000 */
.L_x_29211:
[----:B------:R-:W-:Y:S01]  /*6430*/  LOP3.LUT R2, R3, 0xffff, RZ, 0xc0, !PT ;  /* 0x0000ffff03027812 */ /* 0x000fe200078ec0ff */
[----:B------:R-:W-:-:S05]  /*6440*/  IMAD.MOV.U32 R3, RZ, RZ, RZ ;  /* 0x000000ffff037224 */ /* 0x000fca00078e00ff */
[----:B------:R2:W-:Y:S01]  /*6450*/  STG.E.64 desc[UR36][R16.64], R2 ;  /* 0x0000000210007986 */ /* 0x0005e2000c101b24 */
[----:B------:R-:W-:Y:S05]  /*6460*/  BRA `(.L_x_29184) ;  /* 0x0000000000087947 */ /* 0x000fea0003800000 */
.L_x_29210:
[----:B------:R-:W-:-:S05]  /*6470*/  LOP3.LUT R3, R3, 0xffff, RZ, 0xc0, !PT ;  /* 0x0000ffff03037812 */ /* 0x000fca00078ec0ff */
[----:B------:R0:W-:Y:S02]  /*6480*/  STG.E desc[UR36][R16.64], R3 ;  /* 0x0000000310007986 */ /* 0x0001e4000c101924 */
.L_x_29184:
[----:B------:R-:W-:-:S07]  /*6490*/  VIADD R19, R19, 0x80 ;  /* 0x0000008013137836 */ /* 0x000fce0000000000 */
.L_x_29144:
[----:B------:R-:W-:Y:S05]  /*64a0*/  BSYNC B6 ;  /* 0x0000000000067941 */ /* 0x000fea0003800000 */
.L_x_29143:
        /* <DEDUP_REMOVED lines=307> */
.L_x_29215:
        /* <DEDUP_REMOVED lines=22> */
.L_x_29219:
[----:B------:R-:W2:Y:S02]  /*7940*/  LDG.E.U8 R2, desc[UR36][R2.64] ;  /* 0x0000002402027981 */ /* 0x000ea4000c1e1100 */
[----:B--2---:R-:W-:-:S04]  /*7950*/  I2FP.F32.U32 R0, R2 ;  /* 0x0000000200007245 */ /* 0x004fc80000201000 */
[----:B------:R-:W-:Y:S01]  /*7960*/  F2FP.BF16.F32.PACK_AB R0, RZ, R0 ;  /* 0x00000000ff00723e */ /* 0x000fe200000010ff */
[----:B------:R-:W-:Y:S06]  /*7970*/  BRA `(.L_x_29221) ;  /* 0x0000000c00907947 */ /* 0x000fec0003800000 */
.L_x_29218:
        /* <DEDUP_REMOVED lines=10> */
.L_x_29223:
[----:B------:R-:W2:Y:S02]  /*7a20*/  LDG.E R2, desc[UR36][R2.64] ;  /* 0x0000002402027981 */ /* 0x000ea4000c1e1900 */
[----:B--2---:R-:W-:-:S04]  /*7a30*/  I2FP.F32.S32 R0, R2 ;  /* 0x0000000200007245 */ /* 0x004fc80000201400 */
[----:B------:R-:W-:Y:S01]  /*7a40*/  F2FP.BF16.F32.PACK_AB R0, RZ, R0 ;  /* 0x00000000ff00723e */ /* 0x000fe200000010ff */
[----:B------:R-:W-:Y:S06]  /*7a50*/  BRA `(.L_x_29221) ;  /* 0x0000000c00587947 */ /* 0x000fec0003800000 */
.L_x_29222:
[----:B------:R-:W2:Y:S02]  /*7a60*/  LDG.E.U16 R2, desc[UR36][R2.64] ;  /* 0x0000002402027981 */ /* 0x000ea4000c1e1500 */
[----:B--2---:R-:W0:Y:S02]  /*7a70*/  I2F.S16 R0, R2 ;  /* 0x0000000200007306 */ /* 0x004e240000101400 */
[----:B0-----:R-:W-:Y:S01]  /*7a80*/  F2FP.BF16.F32.PACK_AB R0, RZ, R0 ;  /* 0x00000000ff00723e */ /* 0x001fe200000010ff */
[----:B------:R-:W-:Y:S06]  /*7a90*/  BRA `(.L_x_29221) ;  /* 0x0000000c00487947 */ /* 0x000fec0003800000 */
.L_x_29217:
        /* <DEDUP_REMOVED lines=9> */
.L_x_29225:
[----:B------:R-:W2:Y:S02]  /*7b30*/  LDG.E.U16 R0, desc[UR36][R2.64] ;  /* 0x0000002402007981 */ /* 0x000ea4000c1e1500 */
[----:B--2---:R-:W-:-:S05]  /*7b40*/  HADD2.F32 R0, -RZ, R0.H0_H0 ;  /* 0x20000000ff007230 */ /* 0x004fca0000004100 */
[----:B------:R-:W-:Y:S01]  /*7b50*/  F2FP.BF16.F32.PACK_AB R0, RZ, R0 ;  /* 0x00000000ff00723e */ /* 0x000fe200000010ff */
[----:B------:R-:W-:Y:S06]  /*7b60*/  BRA `(.L_x_29221) ;  /* 0x0000000c00147947 */ /* 0x000fec0003800000 */
.L_x_29224:
        /* <DEDUP_REMOVED lines=9> */
.L_x_29227:
[----:B------:R-:W2:Y:S02]  /*7c00*/  LDG.E.U16 R2, desc[UR36][R2.64] ;  /* 0x0000002402027981 */ /* 0x000ea4000c1e1500 */
[----:B--2---:R-:W-:-:S05]  /*7c10*/  HADD2.F32 R0, -RZ, R2.H0_H0 ;  /* 0x20000002ff007230 */ /* 0x004fca0000004100 */
[----:B------:R-:W-:Y:S01]  /*7c20*/  F2FP.BF16.F32.PACK_AB R0, RZ, R0 ;  /* 0x00000000ff00723e */ /* 0x000fe200000010ff */
[----:B------:R-:W-:Y:S06]  /*7c30*/  BRA `(.L_x_29221) ;  /* 0x0000000800e07947 */ /* 0x000fec0003800000 */
.L_x_29226:
        /* <DEDUP_REMOVED lines=8> */
.L_x_29216:
        /* <DEDUP_REMOVED lines=13> */
.L_x_29230:
        /* <DEDUP_REMOVED lines=8> */
.L_x_29229:
        /* <DEDUP_REMOVED lines=28> */
.L_x_29232:
        /* <DEDUP_REMOVED lines=15> */
.L_x_29231:
[----:B------:R0:W5:Y:S01]  /*80c0*/  LDG.E.U16 R0, desc[UR36][R2.64] ;  /* 0x0000002402007981 */ /* 0x000162000c1e1500 */
[----:B------:R-:W-:Y:S05]  /*80d0*/  BRA `(.L_x_29221) ;  /* 0x0000000400b87947 */ /* 0x000fea0003800000 */
.L_x_29228:
        /* <DEDUP_REMOVED lines=12> */
.L_x_29235:
        /* <DEDUP_REMOVED lines=21> */
.L_x_29239:
[----:B------:R-:W-:Y:S05]  /*82f0*/  BSYNC B1 ;  /* 0x0000000000017941 */ /* 0x000fea0003800000 */
.L_x_29238:
[----:B------:R-:W-:Y:S01]  /*8300*/  LEA R3, R0, 0x3b800000, 0x17 ;  /* 0x3b80000000037811 */ /* 0x000fe200078eb8ff */
[----:B------:R-:W-:-:S05]  /*8310*/  IMAD.SHL.U32 R0, R2, 0x100000, RZ ;  /* 0x0010000002007824 */ /* 0x000fca00078e00ff */
[----:B------:R-:W-:-:S07]  /*8320*/  LOP3.LUT R0, R3, R0, R4, 0xfe, !PT ;  /* 0x0000000003007212 */ /* 0x000fce00078efe04 */
.L_x_29237:
[----:B------:R-:W-:Y:S05]  /*8330*/  BSYNC B0 ;  /* 0x0000000000007941 */ /* 0x000fea0003800000 */
.L_x_29236:
[----:B------:R-:W-:Y:S01]  /*8340*/  F2FP.BF16.F32.PACK_AB R0, RZ, R0 ;  /* 0x00000000ff00723e */ /* 0x000fe200000010ff */
[----:B------:R-:W-:Y:S06]  /*8350*/  BRA `(.L_x_29221) ;  /* 0x0000000400187947 */ /* 0x000fec0003800000 */
.L_x_29234:
        /* <DEDUP_REMOVED lines=21> */
.L_x_29243:
[----:B------:R-:W-:Y:S05]  /*84b0*/  BSYNC B1 ;  /* 0x0000000000017941 */ /* 0x000fea0003800000 */
.L_x_29242:
[----:B------:R-:W-:Y:S01]  /*84c0*/  LEA R3, R0, 0x37800000, 0x17 ;  /* 0x3780000000037811 */ /* 0x000fe200078eb8ff */
[----:B------:R-:W-:-:S05]  /*84d0*/  IMAD.SHL.U32 R0, R2, 0x200000, RZ ;  /* 0x0020000002007824 */ /* 0x000fca00078e00ff */
[----:B------:R-:W-:-:S07]  /*84e0*/  LOP3.LUT R0, R3, R0, R4, 0xfe, !PT ;  /* 0x0000000003007212 */ /* 0x000fce00078efe04 */
.L_x_29241:
[----:B------:R-:W-:Y:S05]  /*84f0*/  BSYNC B0 ;  /* 0x0000000000007941 */ /* 0x000fea0003800000 */
.L_x_29240:
[----:B------:R-:W-:Y:S01]  /*8500*/  F2FP.BF16.F32.PACK_AB R0, RZ, R0 ;  /* 0x00000000ff00723e */ /* 0x000fe200000010ff */
[----:B------:R-:W-:Y:S06]  /*8510*/  BRA `(.L_x_29221) ;  /* 0x0000000000a87947 */ /* 0x000fec0003800000 */
.L_x_29233:
        /* <DEDUP_REMOVED lines=14> */
.L_x_29247:
[----:B------:R-:W-:Y:S05]  /*8600*/  BSYNC B0 ;  /* 0x0000000000007941 */ /* 0x000fea0003800000 */
.L_x_29246:
[----:B------:R-:W-:Y:S01]  /*8610*/  F2FP.BF16.F32.PACK_AB R0, RZ, R0 ;  /* 0x00000000ff00723e */ /* 0x000fe200000010ff */
[----:B------:R-:W-:Y:S06]  /*8620*/  BRA `(.L_x_29221) ;  /* 0x0000000000647947 */ /* 0x000fec0003800000 */
.L_x_29220:
        /* <DEDUP_REMOVED lines=16> */
.L_x_29248:
[----:B------:R-:W-:Y:S01]  /*8730*/  PRMT R0, RZ, 0x7610, R0 ;  /* 0x00007610ff007816 */ /* 0x000fe20000000000 */
[----:B------:R-:W-:Y:S06]  /*8740*/  BRA `(.L_x_29221) ;  /* 0x00000000001c7947 */ /* 0x000fec0003800000 */
.L_x_29245:
[----:B------:R-:W2:Y:S02]  /*8750*/  LDG.E.64 R2, desc[UR36][R2.64] ;  /* 0x0000002402027981 */ /* 0x000ea4000c1e1b00 */
[----:B--2---:R-:W0:Y:S02]  /*8760*/  I2F.U64 R0, R2 ;  /* 0x0000000200007312 */ /* 0x004e240000301000 */
[----:B0-----:R-:W-:Y:S01]  /*8770*/  F2FP.BF16.F32.PACK_AB R0, RZ, R0 ;  /* 0x00000000ff00723e */ /* 0x001fe200000010ff */
[----:B------:R-:W-:Y:S06]  /*8780*/  BRA `(.L_x_29221) ;  /* 0x00000000000c7947 */ /* 0x000fec0003800000 */
.L_x_29244:
[----:B------:R-:W2:Y:S02]  /*8790*/  LDG.E R2, desc[UR36][R2.64] ;  /* 0x0000002402027981 */ /* 0x000ea4000c1e1900 */
[----:B--2---:R-:W-:-:S04]  /*87a0*/  I2FP.F32.U32 R0, R2 ;  /* 0x0000000200007245 */ /* 0x004fc80000201000 */
[----:B------:R-:W-:-:S07]  /*87b0*/  F2FP.BF16.F32.PACK_AB R0, RZ, R0 ;  /* 0x00000000ff00723e */ /* 0x000fce00000010ff */
.L_x_29221:
        /* <DEDUP_REMOVED lines=22> */
.L_x_29252:
[----:B------:R3:W-:Y:S01]  /*8920*/  STG.E.U8 desc[UR36][R16.64], R3 ;  /* 0x0000000310007986 */ /* 0x0007e2000c101124 */
[----:B------:R-:W-:Y:S05]  /*8930*/  BRA `(.L_x_29254) ;  /* 0x0000000c005c7947 */ /* 0x000fea0003800000 */
.L_x_29251:
        /* <DEDUP_REMOVED lines=10> */
.L_x_29256:
[----:B------:R-:W-:-:S05]  /*89e0*/  LOP3.LUT R3, R3, 0xffff, RZ, 0xc0, !PT ;  /* 0x0000ffff03037812 */ /* 0x000fca00078ec0ff */
[----:B------:R2:W-:Y:S01]  /*89f0*/  STG.E desc[UR36][R16.64], R3 ;  /* 0x0000000310007986 */ /* 0x0005e2000c101924 */
[----:B------:R-:W-:Y:S05]  /*8a00*/  BRA `(.L_x_29254) ;  /* 0x0000000c00287947 */ /* 0x000fea0003800000 */
.L_x_29255:
[----:B------:R0:W-:Y:S01]  /*8a10*/  STG.E.U16 desc[UR36][R16.64], R3 ;  /* 0x0000000310007986 */ /* 0x0001e2000c101524 */
[----:B------:R-:W-:Y:S05]  /*8a20*/  BRA `(.L_x_29254) ;  /* 0x0000000c00207947 */ /* 0x000fea0003800000 */
.L_x_29250:
        /* <DEDUP_REMOVED lines=9> */
.L_x_29258:
[----:B------:R-:W0:Y:S02]  /*8ac0*/  I2F.S16 R0, R3 ;  /* 0x0000000300007306 */ /* 0x000e240000101400 */
[----:B0-----:R-:W-:-:S05]  /*8ad0*/  F2FP.F16.F32.PACK_AB R0, RZ, R0 ;  /* 0x00000000ff00723e */ /* 0x001fca00000000ff */
[----:B------:R0:W-:Y:S01]  /*8ae0*/  STG.E.U16 desc[UR36][R16.64], R0 ;  /* 0x0000000010007986 */ /* 0x0001e2000c101524 */
[----:B------:R-:W-:Y:S05]  /*8af0*/  BRA `(.L_x_29254) ;  /* 0x0000000800ec7947 */ /* 0x000fea0003800000 */
.L_x_29257:
        /* <DEDUP_REMOVED lines=10> */
.L_x_29260:
[----:B------:R-:W0:Y:S02]  /*8ba0*/  I2F.S16 R3, R3 ;  /* 0x0000000300037306 */ /* 0x000e240000101400 */
[----:B0-----:R-:W-:-:S04]  /*8bb0*/  F2FP.F16.F32.PACK_AB R3, RZ, R3 ;  /* 0x00000003ff03723e */ /* 0x001fc800000000ff */
[----:B------:R-:W-:-:S05]  /*8bc0*/  PRMT R3, R3, 0x5410, RZ ;  /* 0x0000541003037816 */ /* 0x000fca00000000ff */
[----:B------:R0:W-:Y:S01]  /*8bd0*/  STG.E desc[UR36][R16.64], R3 ;  /* 0x0000000310007986 */ /* 0x0001e2000c101924 */
[----:B------:R-:W-:Y:S05]  /*8be0*/  BRA `(.L_x_29254) ;  /* 0x0000000800b07947 */ /* 0x000fea0003800000 */
.L_x_29259:
[----:B------:R-:W0:Y:S02]  /*8bf0*/  I2F.F64.S16 R2, R3 ;  /* 0x0000000300027312 */ /* 0x000e240000101c00 */
[----:B0-----:R0:W-:Y:S01]  /*8c00*/  STG.E.64 desc[UR36][R16.64], R2 ;  /* 0x0000000210007986 */ /* 0x0011e2000c101b24 */
[----:B------:R-:W-:Y:S05]  /*8c10*/  BRA `(.L_x_29254) ;  /* 0x0000000800a47947 */ /* 0x000fea0003800000 */
.L_x_29249:
        /* <DEDUP_REMOVED lines=10> */
.L_x_29263:
[----:B------:R-:W0:Y:S01]  /*8cc0*/  I2F.F64.S16 R4, R3 ;  /* 0x0000000300047312 */ /* 0x000e220000101c00 */
[----:B------:R-:W-:-:S05]  /*8cd0*/  CS2R R6, SRZ ;  /* 0x0000000000067805 */ /* 0x000fca000001ff00 */
[----:B0-----:R0:W-:Y:S01]  /*8ce0*/  STG.E.128 desc[UR36][R16.64], R4 ;  /* 0x0000000410007986 */ /* 0x0011e2000c101d24 */
[----:B------:R-:W-:Y:S05]  /*8cf0*/  BRA `(.L_x_29254) ;  /* 0x00000008006c7947 */ /* 0x000fea0003800000 */
.L_x_29262:
        /* <DEDUP_REMOVED lines=21> */
.L_x_29267:
[----:B------:R-:W-:Y:S05]  /*8e50*/  BSYNC B0 ;  /* 0x0000000000007941 */ /* 0x000fea0003800000 */
.L_x_29266:
[----:B------:R-:W-:-:S05]  /*8e60*/  LOP3.LUT R5, R0, R5, RZ, 0xfc, !PT ;  /* 0x0000000500057212 */ /* 0x000fca00078efcff */
[----:B------:R0:W-:Y:S01]  /*8e70*/  STG.E.U8 desc[UR36][R16.64], R5 ;  /* 0x0000000510007986 */ /* 0x0001e2000c101124 */
[----:B------:R-:W-:Y:S05]  /*8e80*/  BRA `(.L_x_29254) ;  /* 0x0000000800087947 */ /* 0x000fea0003800000 */
.L_x_29265:
        /* <DEDUP_REMOVED lines=13> */
.L_x_29269:
[----:B------:R-:W-:Y:S01]  /*8f60*/  IMAD.MOV.U32 R0, RZ, RZ, 0x7f ;  /* 0x0000007fff007424 */ /* 0x000fe200078e00ff */
[----:B------:R-:W-:-:S04]  /*8f70*/  ISETP.GT.U32.AND P0, PT, R2, 0x7f800000, PT ;  /* 0x7f8000000200780c */ /* 0x000fc80003f04070 */
[----:B------:R-:W-:-:S09]  /*8f80*/  SEL R0, R0, 0x7c, P0 ;  /* 0x0000007c00007807 */ /* 0x000fd20000000000 */
.L_x_29270:
[----:B------:R-:W-:Y:S05]  /*8f90*/  BSYNC B0 ;  /* 0x0000000000007941 */ /* 0x000fea0003800000 */
.L_x_29268:
[----:B------:R-:W-:-:S04]  /*8fa0*/  LOP3.LUT R2, R3, 0x80000000, RZ, 0xc0, !PT ;  /* 0x8000000003027812 */ /* 0x000fc800078ec0ff */
[----:B------:R-:W-:-:S04]  /*8fb0*/  SHF.R.U32.HI R3, RZ, 0x18, R2 ;  /* 0x00000018ff037819 */ /* 0x000fc80000011602 */
[----:B------:R-:W-:-:S05]  /*8fc0*/  LOP3.LUT R3, R0, R3, RZ, 0xfc, !PT ;  /* 0x0000000300037212 */ /* 0x000fca00078efcff */
[----:B------:R0:W-:Y:S01]  /*8fd0*/  STG.E.U8 desc[UR36][R16.64], R3 ;  /* 0x0000000310007986 */ /* 0x0001e2000c101124 */
[----:B------:R-:W-:Y:S05]  /*8fe0*/  BRA `(.L_x_29254) ;  /* 0x0000000400b07947 */ /* 0x000fea0003800000 */
.L_x_29264:
[----:B------:R-:W0:Y:S02]  /*8ff0*/  I2F.S16 R0, R3 ;  /* 0x0000000300007306 */ /* 0x000e240000101400 */
[----:B0-----:R-:W-:-:S05]  /*9000*/  F2FP.BF16.F32.PACK_AB R0, RZ, R0 ;  /* 0x00000000ff00723e */ /* 0x001fca00000010ff */
[----:B------:R0:W-:Y:S01]  /*9010*/  STG.E.U16 desc[UR36][R16.64], R0 ;  /* 0x0000000010007986 */ /* 0x0001e2000c101524 */
[----:B------:R-:W-:Y:S05]  /*9020*/  BRA `(.L_x_29254) ;  /* 0x0000000400a07947 */ /* 0x000fea0003800000 */
.L_x_29261:
        /* <DEDUP_REMOVED lines=10> */
.L_x_29273:
        /* <DEDUP_REMOVED lines=17> */
.L_x_29276:
[----:B------:R-:W-:-:S04]  /*91e0*/  LOP3.LUT R2, R3, 0x80000000, RZ, 0xc0, !PT ;  /* 0x8000000003027812 */ /* 0x000fc800078ec0ff */
[----:B------:R-:W-:-:S04]  /*91f0*/  SHF.R.U32.HI R3, RZ, 0x18, R2 ;  /* 0x00000018ff037819 */ /* 0x000fc80000011602 */
[----:B------:R-:W-:-:S04]  /*9200*/  LOP3.LUT R0, R0, R3, RZ, 0xfc, !PT ;  /* 0x0000000300007212 */ /* 0x000fc800078efcff */
[----:B------:R-:W-:-:S07]  /*9210*/  PRMT R8, R0, 0x7610, R8 ;  /* 0x0000761000087816 */ /* 0x000fce0000000008 */
.L_x_29275:
[----:B------:R-:W-:Y:S05]  /*9220*/  BSYNC B0 ;  /* 0x0000000000007941 */ /* 0x000fea0003800000 */
.L_x_29274:
[----:B------:R0:W-:Y:S01]  /*9230*/  STG.E.U8 desc[UR36][R16.64], R8 ;  /* 0x0000000810007986 */ /* 0x0001e2000c101124 */
[----:B------:R-:W-:Y:S05]  /*9240*/  BRA `(.L_x_29254) ;  /* 0x0000000400187947 */ /* 0x000fea0003800000 */
.L_x_29272:
        /* <DEDUP_REMOVED lines=17> */
.L_x_29279:
[----:B------:R-:W-:-:S04]  /*9360*/  LOP3.LUT R2, R3, 0x80000000, RZ, 0xc0, !PT ;  /* 0x8000000003027812 */ /* 0x000fc800078ec0ff */
[----:B------:R-:W-:-:S04]  /*9370*/  SHF.R.U32.HI R3, RZ, 0x18, R2 ;  /* 0x00000018ff037819 */ /* 0x000fc80000011602 */
[----:B------:R-:W-:-:S04]  /*9380*/  LOP3.LUT R0, R0, R3, RZ, 0xfc, !PT ;  /* 0x0000000300007212 */ /* 0x000fc800078efcff */
[----:B------:R-:W-:-:S07]  /*9390*/  PRMT R8, R0, 0x7610, R8 ;  /* 0x0000761000087816 */ /* 0x000fce0000000008 */
.L_x_29278:
[----:B------:R-:W-:Y:S05]  /*93a0*/  BSYNC B0 ;  /* 0x0000000000007941 */ /* 0x000fea0003800000 */
.L_x_29277:
[----:B------:R0:W-:Y:S01]  /*93b0*/  STG.E.U8 desc[UR36][R16.64], R8 ;  /* 0x0000000810007986 */ /* 0x0001e2000c101124 */
[----:B------:R-:W-:Y:S05]  /*93c0*/  BRA `(.L_x_29254) ;  /* 0x0000000000b87947 */ /* 0x000fea0003800000 */
.L_x_29271:
        /* <DEDUP_REMOVED lines=23> */
.L_x_29253:
        /* <DEDUP_REMOVED lines=16> */
.L_x_29282:
[----:B------:R-:W-:Y:S05]  /*9640*/  BRA `(.L_x_29254) ;  /* 0x0000000000187947 */ /* 0x000fea0003800000 */
.L_x_29281:
[----:B------:R-:W-:Y:S01]  /*9650*/  LOP3.LUT R2, R3, 0xffff, RZ, 0xc0, !PT ;  /* 0x0000ffff03027812 */ /* 0x000fe200078ec0ff */
[----:B------:R-:W-:-:S05]  /*9660*/  IMAD.MOV.U32 R3, RZ, RZ, RZ ;  /* 0x000000ffff037224 */ /* 0x000fca00078e00ff */
[----:B------:R0:W-:Y:S01]  /*9670*/  STG.E.64 desc[UR36][R16.64], R2 ;  /* 0x0000000210007986 */ /* 0x0001e2000c101b24 */
[----:B------:R-:W-:Y:S05]  /*9680*/  BRA `(.L_x_29254) ;  /* 0x0000000000087947 */ /* 0x000fea0003800000 */
.L_x_29280:
[----:B------:R-:W-:-:S05]  /*9690*/  LOP3.LUT R3, R3, 0xffff, RZ, 0xc0, !PT ;  /* 0x0000ffff03037812 */ /* 0x000fca00078ec0ff */
[----:B------:R0:W-:Y:S02]  /*96a0*/  STG.E desc[UR36][R16.64], R3 ;  /* 0x0000000310007986 */ /* 0x0001e4000c101924 */
.L_x_29254:
[----:B------:R-:W-:-:S07]  /*96b0*/  VIADD R19, R19, 0x80 ;  /* 0x0000008013137836 */ /* 0x000fce0000000000 */
.L_x_29214:
[----:B------:R-:W-:Y:S05]  /*96c0*/  BSYNC B6 ;  /* 0x0000000000067941 */ /* 0x000fea0003800000 */
.L_x_29213:
        /* <DEDUP_REMOVED lines=306> */
.L_x_29283:
        /* <DEDUP_REMOVED lines=22> */
.L_x_29287:
[----:B------:R-:W2:Y:S02]  /*ab50*/  LDG.E.U8 R2, desc[UR36][R2.64] ;  /* 0x0000002402027981 */ /* 0x000ea4000c1e1100 */
[----:B--2---:R-:W-:-:S04]  /*ab60*/  I2FP.F32.U32 R0, R2 ;  /* 0x0000000200007245 */ /* 0x004fc80000201000 */
[----:B------:R-:W-:Y:S01]  /*ab70*/  F2FP.BF16.F32.PACK_AB R0, RZ, R0 ;  /* 0x00000000ff00723e */ /* 0x000fe200000010ff */
[----:B------:R-:W-:Y:S06]  /*ab80*/  BRA `(.L_x_29289) ;  /* 0x0000000c00907947 */ /* 0x000fec0003800000 */
.L_x_29286:
        /* <DEDUP_REMOVED lines=10> */
.L_x_29291:
[----:B------:R-:W2:Y:S02]  /*ac30*/  LDG.E R2, desc[UR36][R2.64] ;  /* 0x0000002402027981 */ /* 0x000ea4000c1e1900 */
[----:B--2---:R-:W-:-:S04]  /*ac40*/  I2FP.F32.S32 R0, R2 ;  /* 0x0000000200007245 */ /* 0x004fc80000201400 */
[----:B------:R-:W-:Y:S01]  /*ac50*/  F2FP.BF16.F32.PACK_AB R0, RZ, R0 ;  /* 0x00000000ff00723e */ /* 0x000fe200000010ff */
[----:B------:R-:W-:Y:S06]  /*ac60*/  BRA `(.L_x_29289) ;  /* 0x0000000c00587947 */ /* 0x000fec0003800000 */
.L_x_29290:
[----:B------:R-:W2:Y:S02]  /*ac70*/  LDG.E.U16 R2, desc[UR36][R2.64] ;  /* 0x0000002402027981 */ /* 0x000ea4000c1e1500 */
[----:B--2---:R-:W0:Y:S02]  /*ac80*/  I2F.S16 R0, R2 ;  /* 0x0000000200007306 */ /* 0x004e240000101400 */
[----:B0-----:R-:W-:Y:S01]  /*ac90*/  F2FP.BF16.F32.PACK_AB R0, RZ, R0 ;  /* 0x00000000ff00723e */ /* 0x001fe200000010ff */
[----:B------:R-:W-:Y:S06]  /*aca0*/  BRA `(.L_x_29289) ;  /* 0x0000000c00487947 */ /* 0x000fec0003800000 */
.L_x_29285:
        /* <DEDUP_REMOVED lines=9> */
.L_x_29293:
[----:B------:R-:W2:Y:S02]  /*ad40*/  LDG.E.U16 R0, desc[UR36][R2.64] ;  /* 0x0000002402007981 */ /* 0x000ea4000c1e1500 */
[----:B--2---:R-:W-:-:S05]  /*ad50*/  HADD2.F32 R0, -RZ, R0.H0_H0 ;  /* 0x20000000ff007230 */ /* 0x004fca0000004100 */
[----:B------:R-:W-:Y:S01]  /*ad60*/  F2FP.BF16.F32.PACK_AB R0, RZ, R0 ;  /* 0x00000000ff00723e */ /* 0x000fe200000010ff */
[----:B------:R-:W-:Y:S06]  /*ad70*/  BRA `(.L_x_29289) ;  /* 0x0000000c00147947 */ /* 0x000fec0003800000 */
.L_x_29292:
        /* <DEDUP_REMOVED lines=9> */
.L_x_29295:
[----:B------:R-:W2:Y:S02]  /*ae10*/  LDG.E.U16 R2, desc[UR36][R2.64] ;  /* 0x0000002402027981 */ /* 0x000ea4000c1e1500 */
[----:B--2---:R-:W-:-:S05]  /*ae20*/  HADD2.F32 R0, -RZ, R2.H0_H0 ;  /* 0x20000002ff007230 */ /* 0x004fca0000004100 */
[----:B------:R-:W-:Y:S01]  /*ae30*/  F2FP.BF16.F32.PACK_AB R0, RZ, R0 ;  /* 0x00000000ff00723e */ /* 0x000fe200000010ff */
[----:B------:R-:W-:Y:S06]  /*ae40*/  BRA `(.L_x_29289) ;  /* 0x0000000800e07947 */ /* 0x000fec0003800000 */
.L_x_29294:
        /* <DEDUP_REMOVED lines=8> */
.L_x_29284:
        /* <DEDUP_REMOVED lines=13> */
.L_x_29298:
        /* <DEDUP_REMOVED lines=8> */
.L_x_29297:
        /* <DEDUP_REMOVED lines=28> */
.L_x_29300:
        /* <DEDUP_REMOVED lines=15> */
.L_x_29299:
[----:B------:R0:W5:Y:S01]  /*b2d0*/  LDG.E.U16 R0, desc[UR36][R2.64] ;  /* 0x0000002402007981 */ /* 0x000162000c1e1500 */
[----:B------:R-:W-:Y:S05]  /*b2e0*/  BRA `(.L_x_29289) ;  /* 0x0000000400b87947 */ /* 0x000fea0003800000 */
.L_x_29296:
        /* <DEDUP_REMOVED lines=12> */
.L_x_29303:
        /* <DEDUP_REMOVED lines=21> */
.L_x_29307:
[----:B------:R-:W-:Y:S05]  /*b500*/  BSYNC B1 ;  /* 0x0000000000017941 */ /* 0x000fea0003800000 */
.L_x_29306:
[----:B------:R-:W-:Y:S01]  /*b510*/  LEA R3, R0, 0x3b800000, 0x17 ;  /* 0x3b80000000037811 */ /* 0x000fe200078eb8ff */
[----:B------:R-:W-:-:S05]  /*b520*/  IMAD.SHL.U32 R0, R2, 0x100000, RZ ;  /* 0x0010000002007824 */ /* 0x000fca00078e00ff */
[----:B------:R-:W-:-:S07]  /*b530*/  LOP3.LUT R0, R3, R0, R4, 0xfe, !PT ;  /* 0x0000000003007212 */ /* 0x000fce00078efe04 */
.L_x_29305:
[----:B------:R-:W-:Y:S05]  /*b540*/  BSYNC B0 ;  /* 0x0000000000007941 */ /* 0x000fea0003800000 */
.L_x_29304:
[----:B------:R-:W-:Y:S01]  /*b550*/  F2FP.BF16.F32.PACK_AB R0, RZ, R0 ;  /* 0x00000000ff00723e */ /* 0x000fe200000010ff */
[----:B------:R-:W-:Y:S06]  /*b560*/  BRA `(.L_x_29289) ;  /* 0x0000000400187947 */ /* 0x000fec0003800000 */
.L_x_29302:
        /* <DEDUP_REMOVED lines=21> */
.L_x_29311:
[----:B------:R-:W-:Y:S05]  /*b6c0*/  BSYNC B1 ;  /* 0x0000000000017941 */ /* 0x000fea0003800000 */
.L_x_29310:
[----:B------:R-:W-:Y:S01]  /*b6d0*/  LEA R3, R0, 0x37800000, 0x17 ;  /* 0x3780000000037811 */ /* 0x000fe200078eb8ff */
[----:B------:R-:W-:-:S05]  /*b6e0*/  IMAD.SHL.U32 R0, R2, 0x200000, RZ ;  /* 0x0020000002007824 */ /* 0x000fca00078e00ff */
[----:B------:R-:W-:-:S07]  /*b6f0*/  LOP3.LUT R0, R3, R0, R4, 0xfe, !PT ;  /* 0x0000000003007212 */ /* 0x000fce00078efe04 */
.L_x_29309:
[----:B------:R-:W-:Y:S05]  /*b700*/  BSYNC B0 ;  /* 0x0000000000007941 */ /* 0x000fea0003800000 */
.L_x_29308:
[----:B------:R-:W-:Y:S01]  /*b710*/  F2FP.BF16.F32.PACK_AB R0, RZ, R0 ;  /* 0x00000000ff00723e */ /* 0x000fe200000010ff */
[----:B------:R-:W-:Y:S06]  /*b720*/  BRA `(.L_x_29289) ;  /* 0x0000000000a87947 */ /* 0x000fec0003800000 */
.L_x_29301:
        /* <DEDUP_REMOVED lines=14> */
.L_x_29315:
[----:B------:R-:W-:Y:S05]  /*b810*/  BSYNC B0 ;  /* 0x0000000000007941 */ /* 0x000fea0003800000 */
.L_x_29314:
[----:B------:R-:W-:Y:S01]  /*b820*/  F2FP.BF16.F32.PACK_AB R0, RZ, R0 ;  /* 0x00000000ff00723e */ /* 0x000fe200000010ff */
[----:B------:R-:W-:Y:S06]  /*b830*/  BRA `(.L_x_29289) ;  /* 0x0000000000647947 */ /* 0x000fec0003800000 */
.L_x_29288:
        /* <DEDUP_REMOVED lines=16> */
.L_x_29316:
[----:B------:R-:W-:Y:S01]  /*b940*/  PRMT R0, RZ, 0x7610, R0 ;  /* 0x00007610ff007816 */ /* 0x000fe20000000000 */
[----:B------:R-:W-:Y:S06]  /*b950*/  BRA `(.L_x_29289) ;  /* 0x00000000001c7947 */ /* 0x000fec0003800000 */
.L_x_29313:
[----:B------:R-:W2:Y:S02]  /*b960*/  LDG.E.64 R2, desc[UR36][R2.64] ;  /* 0x0000002402027981 */ /* 0x000ea4000c1e1b00 */
[----:B--2---:R-:W0:Y:S02]  /*b970*/  I2F.U64 R0, R2 ;  /* 0x0000000200007312 */ /* 0x004e240000301000 */
[----:B0-----:R-:W-:Y:S01]  /*b980*/  F2FP.BF16.F32.PACK_AB R0, RZ, R0 ;  /* 0x00000000ff00723e */ /* 0x001fe200000010ff */
[----:B------:R-:W-:Y:S06]  /*b990*/  BRA `(.L_x_29289) ;  /* 0x00000000000c7947 */ /* 0x000fec0003800000 */
.L_x_29312:
[----:B------:R-:W2:Y:S02]  /*b9a0*/  LDG.E R2, desc[UR36][R2.64] ;  /* 0x0000002402027981 */ /* 0x000ea4000c1e1900 */
[----:B--2---:R-:W-:-:S04]  /*b9b0*/  I2FP.F32.U32 R0, R2 ;  /* 0x0000000200007245 */ /* 0x004fc80000201000 */
[----:B------:R-:W-:-:S07]  /*b9c0*/  F2FP.BF16.F32.PACK_AB R0, RZ, R0 ;  /* 0x00000000ff00723e */ /* 0x000fce00000010ff */
.L_x_29289:
        /* <DEDUP_REMOVED lines=22> */
.L_x_29320:
[----:B------:R-:W-:Y:S01]  /*bb30*/  STG.E.U8 desc[UR36][R16.64], R3 ;  /* 0x0000000310007986 */ /* 0x000fe2000c101124 */
[----:B------:R-:W-:Y:S05]  /*bb40*/  EXIT ;  /* 0x000000000000794d */ /* 0x000fea0003800000 */
.L_x_29319:
        /* <DEDUP_REMOVED lines=10> */
.L_x_29323:
[----:B------:R-:W-:-:S05]  /*bbf0*/  LOP3.LUT R3, R3, 0xffff, RZ, 0xc0, !PT ;  /* 0x0000ffff03037812 */ /* 0x000fca00078ec0ff */
[----:B------:R-:W-:Y:S01]  /*bc00*/  STG.E desc[UR36][R16.64], R3 ;  /* 0x0000000310007986 */ /* 0x000fe2000c101924 */
[----:B------:R-:W-:Y:S05]  /*bc10*/  EXIT ;  /* 0x000000000000794d */ /* 0x000fea0003800000 */
.L_x_29322:
[----:B------:R-:W-:Y:S01]  /*bc20*/  STG.E.U16 desc[UR36][R16.64], R3 ;  /* 0x0000000310007986 */ /* 0x000fe2000c101524 */
[----:B------:R-:W-:Y:S05]  /*bc30*/  EXIT ;  /* 0x000000000000794d */ /* 0x000fea0003800000 */
.L_x_29318:
        /* <DEDUP_REMOVED lines=9> */
.L_x_29325:
[----:B------:R-:W0:Y:S02]  /*bcd0*/  I2F.S16 R0, R3 ;  /* 0x0000000300007306 */ /* 0x000e240000101400 */
[----:B0-----:R-:W-:-:S05]  /*bce0*/  F2FP.F16.F32.PACK_AB R0, RZ, R0 ;  /* 0x00000000ff00723e */ /* 0x001fca00000000ff */
[----:B------:R-:W-:Y:S01]  /*bcf0*/  STG.E.U16 desc[UR36][R16.64], R0 ;  /* 0x0000000010007986 */ /* 0x000fe2000c101524 */
[----:B------:R-:W-:Y:S05]  /*bd00*/  EXIT ;  /* 0x000000000000794d */ /* 0x000fea0003800000 */
.L_x_29324:
        /* <DEDUP_REMOVED lines=10> */
.L_x_29327:
[----:B------:R-:W0:Y:S02]  /*bdb0*/  I2F.S16 R3, R3 ;  /* 0x0000000300037306 */ /* 0x000e240000101400 */
[----:B0-----:R-:W-:-:S04]  /*bdc0*/  F2FP.F16.F32.PACK_AB R3, RZ, R3 ;  /* 0x00000003ff03723e */ /* 0x001fc800000000ff */
[----:B------:R-:W-:-:S05]  /*bdd0*/  PRMT R3, R3, 0x5410, RZ ;  /* 0x0000541003037816 */ /* 0x000fca00000000ff */
[----:B------:R-:W-:Y:S01]  /*bde0*/  STG.E desc[UR36][R16.64], R3 ;  /* 0x0000000310007986 */ /* 0x000fe2000c101924 */
[----:B------:R-:W-:Y:S05]  /*bdf0*/  EXIT ;  /* 0x000000000000794d */ /* 0x000fea0003800000 */
.L_x_29326:
[----:B------:R-:W0:Y:S02]  /*be00*/  I2F.F64.S16 R2, R3 ;  /* 0x0000000300027312 */ /* 0x000e240000101c00 */
[----:B0-----:R-:W-:Y:S01]  /*be10*/  STG.E.64 desc[UR36][R16.64], R2 ;  /* 0x0000000210007986 */ /* 0x001fe2000c101b24 */
[----:B------:R-:W-:Y:S05]  /*be20*/  EXIT ;  /* 0x000000000000794d */ /* 0x000fea0003800000 */
.L_x_29317:
        /* <DEDUP_REMOVED lines=10> */
.L_x_29330:
[----:B------:R-:W0:Y:S01]  /*bed0*/  I2F.F64.S16 R4, R3 ;  /* 0x0000000300047312 */ /* 0x000e220000101c00 */
[----:B------:R-:W-:-:S05]  /*bee0*/  CS2R R6, SRZ ;  /* 0x0000000000067805 */ /* 0x000fca000001ff00 */
[----:B0-----:R-:W-:Y:S01]  /*bef0*/  STG.E.128 desc[UR36][R16.64], R4 ;  /* 0x0000000410007986 */ /* 0x001fe2000c101d24 */
[----:B------:R-:W-:Y:S05]  /*bf00*/  EXIT ;  /* 0x000000000000794d */ /* 0x000fea0003800000 */
.L_x_29329:
        /* <DEDUP_REMOVED lines=21> */
.L_x_29334:
[----:B------:R-:W-:Y:S05]  /*c060*/  BSYNC B0 ;  /* 0x0000000000007941 */ /* 0x000fea0003800000 */
.L_x_29333:
[----:B------:R-:W-:-:S05]  /*c070*/  LOP3.LUT R5, R0, R5, RZ, 0xfc, !PT ;  /* 0x0000000500057212 */ /* 0x000fca00078efcff */
[----:B------:R-:W-:Y:S01]  /*c080*/  STG.E.U8 desc[UR36][R16.64], R5 ;  /* 0x0000000510007986 */ /* 0x000fe2000c101124 */
[----:B------:R-:W-:Y:S05]  /*c090*/  EXIT ;  /* 0x000000000000794d */ /* 0x000fea0003800000 */
.L_x_29332:
        /* <DEDUP_REMOVED lines=13> */
.L_x_29336:
[----:B------:R-:W-:Y:S01]  /*c170*/  IMAD.MOV.U32 R0, RZ, RZ, 0x7f ;  /* 0x0000007fff007424 */ /* 0x000fe200078e00ff */
[----:B------:R-:W-:-:S04]  /*c180*/  ISETP.GT.U32.AND P0, PT, R2, 0x7f800000, PT ;  /* 0x7f8000000200780c */ /* 0x000fc80003f04070 */
[----:B------:R-:W-:-:S09]  /*c190*/  SEL R0, R0, 0x7c, P0 ;  /* 0x0000007c00007807 */ /* 0x000fd20000000000 */
.L_x_29337:
[----:B------:R-:W-:Y:S05]  /*c1a0*/  BSYNC B0 ;  /* 0x0000000000007941 */ /* 0x000fea0003800000 */
.L_x_29335:
[----:B------:R-:W-:-:S04]  /*c1b0*/  LOP3.LUT R2, R3, 0x80000000, RZ, 0xc0, !PT ;  /* 0x8000000003027812 */ /* 0x000fc800078ec0ff */
[----:B------:R-:W-:-:S04]  /*c1c0*/  SHF.R.U32.HI R3, RZ, 0x18, R2 ;  /* 0x00000018ff037819 */ /* 0x000fc80000011602 */
[----:B------:R-:W-:-:S05]  /*c1d0*/  LOP3.LUT R3, R0, R3, RZ, 0xfc, !PT ;  /* 0x0000000300037212 */ /* 0x000fca00078efcff */
[----:B------:R-:W-:Y:S01]  /*c1e0*/  STG.E.U8 desc[UR36][R16.64], R3 ;  /* 0x0000000310007986 */ /* 0x000fe2000c101124 */
[----:B------:R-:W-:Y:S05]  /*c1f0*/  EXIT ;  /* 0x000000000000794d */ /* 0x000fea0003800000 */
.L_x_29331:
[----:B------:R-:W0:Y:S02]  /*c200*/  I2F.S16 R0, R3 ;  /* 0x0000000300007306 */ /* 0x000e240000101400 */
[----:B0-----:R-:W-:-:S05]  /*c210*/  F2FP.BF16.F32.PACK_AB R0, RZ, R0 ;  /* 0x00000000ff00723e */ /* 0x001fca00000010ff */
[----:B------:R-:W-:Y:S01]  /*c220*/  STG.E.U16 desc[UR36][R16.64], R0 ;  /* 0x0000000010007986 */ /* 0x000fe2000c101524 */
[----:B------:R-:W-:Y:S05]  /*c230*/  EXIT ;  /* 0x000000000000794d */ /* 0x000fea0003800000 */
.L_x_29328:
        /* <DEDUP_REMOVED lines=10> */
.L_x_29340:
        /* <DEDUP_REMOVED lines=17> */
.L_x_29343:
[----:B------:R-:W-:-:S04]  /*c3f0*/  LOP3.LUT R2, R3, 0x80000000, RZ, 0xc0, !PT ;  /* 0x8000000003027812 */ /* 0x000fc800078ec0ff */
[----:B------:R-:W-:-:S04]  /*c400*/  SHF.R.U32.HI R3, RZ, 0x18, R2 ;  /* 0x00000018ff037819 */ /* 0x000fc80000011602 */
[----:B------:R-:W-:-:S04]  /*c410*/  LOP3.LUT R0, R0, R3, RZ, 0xfc, !PT ;  /* 0x0000000300007212 */ /* 0x000fc800078efcff */
[----:B------:R-:W-:-:S07]  /*c420*/  PRMT R8, R0, 0x7610, R8 ;  /* 0x0000761000087816 */ /* 0x000fce0000000008 */
.L_x_29342:
[----:B------:R-:W-:Y:S05]  /*c430*/  BSYNC B0 ;  /* 0x0000000000007941 */ /* 0x000fea0003800000 */
.L_x_29341:
[----:B------:R-:W-:Y:S01]  /*c440*/  STG.E.U8 desc[UR36][R16.64], R8 ;  /* 0x0000000810007986 */ /* 0x000fe2000c101124 */
[----:B------:R-:W-:Y:S05]  /*c450*/  EXIT ;  /* 0x000000000000794d */ /* 0x000fea0003800000 */
.L_x_29339:
        /* <DEDUP_REMOVED lines=17> */
.L_x_29346:
[----:B------:R-:W-:-:S04]  /*c570*/  LOP3.LUT R2, R3, 0x80000000, RZ, 0xc0, !PT ;  /* 0x8000000003027812 */ /* 0x000fc800078ec0ff */
[----:B------:R-:W-:-:S04]  /*c580*/  SHF.R.U32.HI R3, RZ, 0x18, R2 ;  /* 0x00000018ff037819 */ /* 0x000fc80000011602 */
[----:B------:R-:W-:-:S04]  /*c590*/  LOP3.LUT R0, R0, R3, RZ, 0xfc, !PT ;  /* 0x0000000300007212 */ /* 0x000fc800078efcff */
[----:B------:R-:W-:-:S07]  /*c5a0*/  PRMT R8, R0, 0x7610, R8 ;  /* 0x0000761000087816 */ /* 0x000fce0000000008 */
.L_x_29345:
[----:B------:R-:W-:Y:S05]  /*c5b0*/  BSYNC B0 ;  /* 0x0000000000007941 */ /* 0x000fea0003800000 */
.L_x_29344:
[----:B------:R-:W-:Y:S01]  /*c5c0*/  STG.E.U8 desc[UR36][R16.64], R8 ;  /* 0x0000000810007986 */ /* 0x000fe2000c101124 */
[----:B------:R-:W-:Y:S05]  /*c5d0*/  EXIT ;  /* 0x000000000000794d */ /* 0x000fea0003800000 */
.L_x_29338:
        /* <DEDUP_REMOVED lines=23> */
.L_x_29321:
        /* <DEDUP_REMOVED lines=16> */
.L_x_29349:
[----:B------:R-:W-:Y:S05]  /*c850*/  EXIT ;  /* 0x000000000000794d */ /* 0x000fea0003800000 */
.L_x_29348:
[----:B------:R-:W-:Y:S01]  /*c860*/  LOP3.LUT R2, R3, 0xffff, RZ, 0xc0, !PT ;  /* 0x0000ffff03027812 */ /* 0x000fe200078ec0ff */
[----:B------:R-:W-:-:S05]  /*c870*/  IMAD.MOV.U32 R3, RZ, RZ, RZ ;  /* 0x000000ffff037224 */ /* 0x000fca00078e00ff */
[----:B------:R-:W-:Y:S01]  /*c880*/  STG.E.64 desc[UR36][R16.64], R2 ;  /* 0x0000000210007986 */ /* 0x000fe2000c101b24 */
[----:B------:R-:W-:Y:S05]  /*c890*/  EXIT ;  /* 0x000000000000794d */ /* 0x000fea0003800000 */
.L_x_29347:
[----:B------:R-:W-:-:S05]  /*c8a0*/  LOP3.LUT R3, R3, 0xffff, RZ, 0xc0, !PT ;  /* 0x0000ffff03037812 */ /* 0x000fca00078ec0ff */
[----:B------:R-:W-:Y:S01]  /*c8b0*/  STG.E desc[UR36][R16.64], R3 ;  /* 0x0000000310007986 */ /* 0x000fe2000c101924 */
[----:B------:R-:W-:Y:S05]  /*c8c0*/  EXIT ;  /* 0x000000000000794d */ /* 0x000fea0003800000 */
.L_x_29350:
        /* <DEDUP_REMOVED lines=11> */
.L_x_44029:


//--------------------- .text._ZN2at6native27unrolled_elementwise_kernelINS0_13AUnaryFunctorIN3c108BFloat16ES4_bZZZNS0_23logical_and_kernel_cudaERNS_14TensorIteratorEENKUlvE0_clEvENKUlvE8_clEvEUlS4_S4_E_EESt5arrayIPcLm2EELi4E23TrivialOffsetCalculatorILi1EjESF_NS0_6memory12LoadWithCastILi1EEENSG_13StoreWithCastILi1EEEEEviT_T0_T2_T3_T4_T5_ --------------------------
	.section	.text._ZN2at6native27unrolled_elementwise_kernelINS0_13AUnaryFunctorIN3c108BFloat16ES4_bZZZNS0_23logical_and_kernel_cudaERNS_14TensorIteratorEENKUlvE0_clEvENKUlvE8_clEvEUlS4_S4_E_EESt5arrayIPcLm2EELi4E23TrivialOffsetCalculatorILi1EjESF_NS0_6memory12LoadWithCastILi1EEENSG_13StoreWithCastILi1EEEEEviT_T0_T2_T3_T4_T5_,"ax",@progbits
	.align	128
        .global         _ZN2at6native27unrolled_elementwise_kernelINS0_13AUnaryFunctorIN3c108BFloat16ES4_bZZZNS0_23logical_and_kernel_cudaERNS_14TensorIteratorEENKUlvE0_clEvENKUlvE8_clEvEUlS4_S4_E_EESt5arrayIPcLm2EELi4E23TrivialOffsetCalculatorILi1EjESF_NS0_6memory12LoadWithCastILi1EEENSG_13StoreWithCastILi1EEEEEviT_T0_T2_T3_T4_T5_
        .type           _ZN2at6native27unrolled_elementwise_kernelINS0_13AUnaryFunctorIN3c108BFloat16ES4_bZZZNS0_23logical_and_kernel_cudaERNS_14TensorIteratorEENKUlvE0_clEvENKUlvE8_clEvEUlS4_S4_E_EESt5arrayIPcLm2EELi4E23TrivialOffsetCalculatorILi1EjESF_NS0_6memory12LoadWithCastILi1EEENSG_13StoreWithCastILi1EEEEEviT_T0_T2_T3_T4_T5_,@function
        .size           _ZN2at6native27unrolled_elementwise_kernelINS0_13AUnaryFunctorIN3c108BFloat16ES4_bZZZNS0_23logical_and_kernel_cudaERNS_14TensorIteratorEENKUlvE0_clEvENKUlvE8_clEvEUlS4_S4_E_EESt5arrayIPcLm2EELi4E23TrivialOffsetCalculatorILi1EjESF_NS0_6memory12LoadWithCastILi1EEENSG_13StoreWithCastILi1EEEEEviT_T0_T2_T3_T4_T5_,(.L_x_44030 - _ZN2at6native27unrolled_elementwise_kernelINS0_13AUnaryFunctorIN3c108BFloat16ES4_bZZZNS0_23logical_and_kernel_cudaERNS_14TensorIteratorEENKUlvE0_clEvENKUlvE8_clEvEUlS4_S4_E_EESt5arrayIPcLm2EELi4E23TrivialOffsetCalculatorILi1EjESF_NS0_6memory12LoadWithCastILi1EEENSG_13StoreWithCastILi1EEEEEviT_T0_T2_T3_T4_T5_)
        .other          _ZN2at6native27unrolled_elementwise_kernelINS0_13AUnaryFunctorIN3c108BFloat16ES4_bZZZNS0_23logical_and_kernel_cudaERNS_14TensorIteratorEENKUlvE0_clEvENKUlvE8_clEvEUlS4_S4_E_EESt5arrayIPcLm2EELi4E23TrivialOffsetCalculatorILi1EjESF_NS0_6memory12LoadWithCastILi1EEENSG_13StoreWithCastILi1EEEEEviT_T0_T2_T3_T4_T5_,@"STO_CUDA_ENTRY STV_DEFAULT"
_ZN2at6native27unrolled_elementwise_kernelINS0_13AUnaryFunctorIN3c108BFloat16ES4_bZZZNS0_23logical_and_kernel_cudaERNS_14TensorIteratorEENKUlvE0_clEvENKUlvE8_clEvEUlS4_S4_E_EESt5arrayIPcLm2EELi4E23TrivialOffsetCalculatorILi1EjESF_NS0_6memory12LoadWithCastILi1EEENSG_13StoreWithCastILi1EEEEEviT_T0_T2_T3_T4_T5_:
.text._ZN2at6native27unrolled_elementwise_kernelINS0_13AUnaryFunctorIN3c108BFloat16ES4_bZZZNS0_23logical_and_kernel_cudaERNS_14TensorIteratorEENKUlvE0_clEvENKUlvE8_clEvEUlS4_S4_E_EESt5arrayIPcLm2EELi4E23TrivialOffsetCalculatorILi1EjESF_NS0_6memory12LoadWithCastILi1EEENSG_13StoreWithCastILi1EEEEEviT_T0_T2_T3_T4_T5_:
        /* <DEDUP_REMOVED lines=34> */
.L_x_29356:
[----:B------:R-:W2:Y:S02]  /*0220*/  LDG.E.U8 R4, desc[UR36][R4.64] ;  /* 0x0000002404047981 */ /* 0x000ea4000c1e1100 */
[----:B--2---:R-:W-:-:S04]  /*0230*/  I2FP.F32.U32 R0, R4 ;  /* 0x0000000400007245 */ /* 0x004fc80000201000 */
[----:B------:R-:W-:-:S04]  /*0240*/  F2FP.BF16.F32.PACK_AB R0, RZ, R0 ;  /* 0x00000000ff00723e */ /* 0x000fc800000010ff */
[----:B------:R-:W-:Y:S01]  /*0250*/  PRMT R22, R0, 0x7610, R22 ;  /* 0x0000761000167816 */ /* 0x000fe20000000016 */
[----:B------:R-:W-:Y:S06]  /*0260*/  BRA `(.L_x_29358) ;  /* 0x0000000c00cc7947 */ /* 0x000fec0003800000 */
.L_x_29355:
        /* <DEDUP_REMOVED lines=11> */
.L_x_29360:
[----:B------:R-:W2:Y:S02]  /*0320*/  LDG.E R4, desc[UR36][R4.64] ;  /* 0x0000002404047981 */ /* 0x000ea4000c1e1900 */
[----:B--2---:R-:W-:-:S04]  /*0330*/  I2FP.F32.S32 R0, R4 ;  /* 0x0000000400007245 */ /* 0x004fc80000201400 */
[----:B------:R-:W-:-:S04]  /*0340*/  F2FP.BF16.F32.PACK_AB R0, RZ, R0 ;  /* 0x00000000ff00723e */ /* 0x000fc800000010ff */
[----:B------:R-:W-:Y:S01]  /*0350*/  PRMT R22, R0, 0x7610, R22 ;  /* 0x0000761000167816 */ /* 0x000fe20000000016 */
[----:B------:R-:W-:Y:S06]  /*0360*/  BRA `(.L_x_29358) ;  /* 0x0000000c008c7947 */ /* 0x000fec0003800000 */
.L_x_29359:
[----:B------:R-:W2:Y:S02]  /*0370*/  LDG.E.U16 R4, desc[UR36][R4.64] ;  /* 0x0000002404047981 */ /* 0x000ea4000c1e1500 */
[----:B--2---:R-:W0:Y:S02]  /*0380*/  I2F.S16 R0, R4 ;  /* 0x0000000400007306 */ /* 0x004e240000101400 */
[----:B0-----:R-:W-:-:S04]  /*0390*/  F2FP.BF16.F32.PACK_AB R0, RZ, R0 ;  /* 0x00000000ff00723e */ /* 0x001fc800000010ff */
[----:B------:R-:W-:Y:S01]  /*03a0*/  PRMT R22, R0, 0x7610, R22 ;  /* 0x0000761000167816 */ /* 0x000fe20000000016 */
[----:B------:R-:W-:Y:S06]  /*03b0*/  BRA `(.L_x_29358) ;  /* 0x0000000c00787947 */ /* 0x000fec0003800000 */
.L_x_29354:
        /* <DEDUP_REMOVED lines=9> */
.L_x_29362:
[----:B------:R-:W2:Y:S02]  /*0450*/  LDG.E.U16 R0, desc[UR36][R4.64] ;  /* 0x0000002404007981 */ /* 0x000ea4000c1e1500 */
[----:B--2---:R-:W-:-:S05]  /*0460*/  HADD2.F32 R0, -RZ, R0.H0_H0 ;  /* 0x20000000ff007230 */ /* 0x004fca0000004100 */
[----:B------:R-:W-:-:S04]  /*0470*/  F2FP.BF16.F32.PACK_AB R0, RZ, R0 ;  /* 0x00000000ff00723e */ /* 0x000fc800000010ff */
[----:B------:R-:W-:Y:S01]  /*0480*/  PRMT R22, R0, 0x7610, R22 ;  /* 0x0000761000167816 */ /* 0x000fe20000000016 */
[----:B------:R-:W-:Y:S06]  /*0490*/  BRA `(.L_x_29358) ;  /* 0x0000000c00407947 */ /* 0x000fec0003800000 */
.L_x_29361:
        /* <DEDUP_REMOVED lines=9> */
.L_x_29364:
[----:B------:R-:W2:Y:S02]  /*0530*/  LDG.E.U16 R4, desc[UR36][R4.64] ;  /* 0x0000002404047981 */ /* 0x000ea4000c1e1500 */
[----:B--2---:R-:W-:-:S05]  /*0540*/  HADD2.F32 R0, -RZ, R4.H0_H0 ;  /* 0x20000004ff007230 */ /* 0x004fca0000004100 */
[----:B------:R-:W-:-:S04]  /*0550*/  F2FP.BF16.F32.PACK_AB R0, RZ, R0 ;  /* 0x00000000ff00723e */ /* 0x000fc800000010ff */
[----:B------:R-:W-:Y:S01]  /*0560*/  PRMT R22, R0, 0x7610, R22 ;  /* 0x0000761000167816 */ /* 0x000fe20000000016 */
[----:B------:R-:W-:Y:S06]  /*0570*/  BRA `(.L_x_29358) ;  /* 0x0000000c00087947 */ /* 0x000fec0003800000 */
.L_x_29363:
        /* <DEDUP_REMOVED lines=9> */
.L_x_29353:
        /* <DEDUP_REMOVED lines=14> */
.L_x_29367:
        /* <DEDUP_REMOVED lines=9> */
.L_x_29366:
        /* <DEDUP_REMOVED lines=28> */
.L_x_29369:
        /* <DEDUP_REMOVED lines=16> */
.L_x_29368:
[----:B------:R0:W5:Y:S01]  /*0a40*/  LDG.E.U16 R22, desc[UR36][R4.64] ;  /* 0x0000002404167981 */ /* 0x000162000c1e1500 */
[----:B------:R-:W-:Y:S05]  /*0a50*/  BRA `(.L_x_29358) ;  /* 0x0000000400d07947 */ /* 0x000fea0003800000 */
.L_x_29365:
        /* <DEDUP_REMOVED lines=13> */
.L_x_29372:
        /* <DEDUP_REMOVED lines=21> */
.L_x_29376:
[----:B------:R-:W-:Y:S05]  /*0c80*/  BSYNC B1 ;  /* 0x0000000000017941 */ /* 0x000fea0003800000 */
.L_x_29375:
[----:B------:R-:W-:Y:S01]  /*0c90*/  LEA R5, R0, 0x3b800000, 0x17 ;  /* 0x3b80000000057811 */ /* 0x000fe200078eb8ff */
[----:B------:R-:W-:-:S05]  /*0ca0*/  IMAD.SHL.U32 R0, R3, 0x100000, RZ ;  /* 0x0010000003007824 */ /* 0x000fca00078e00ff */
[----:B------:R-:W-:-:S07]  /*0cb0*/  LOP3.LUT R0, R5, R0, R6, 0xfe, !PT ;  /* 0x0000000005007212 */ /* 0x000fce00078efe06 */
.L_x_29374:
[----:B------:R-:W-:Y:S05]  /*0cc0*/  BSYNC B0 ;  /* 0x0000000000007941 */ /* 0x000fea0003800000 */
.L_x_29373:
[----:B------:R-:W-:-:S04]  /*0cd0*/  F2FP.BF16.F32.PACK_AB R0, RZ, R0 ;  /* 0x00000000ff00723e */ /* 0x000fc800000010ff */
[----:B------:R-:W-:Y:S01]  /*0ce0*/  PRMT R22, R0, 0x7610, R22 ;  /* 0x0000761000167816 */ /* 0x000fe20000000016 */
[----:B------:R-:W-:Y:S06]  /*0cf0*/  BRA `(.L_x_29358) ;  /* 0x0000000400287947 */ /* 0x000fec0003800000 */
.L_x_29371:
        /* <DEDUP_REMOVED lines=21> */
.L_x_29380:
[----:B------:R-:W-:Y:S05]  /*0e50*/  BSYNC B1 ;  /* 0x0000000000017941 */ /* 0x000fea0003800000 */
.L_x_29379:
[----:B------:R-:W-:Y:S01]  /*0e60*/  LEA R5, R0, 0x37800000, 0x17 ;  /* 0x3780000000057811 */ /* 0x000fe200078eb8ff */
[----:B------:R-:W-:-:S05]  /*0e70*/  IMAD.SHL.U32 R0, R3, 0x200000, RZ ;  /* 0x0020000003007824 */ /* 0x000fca00078e00ff */
[----:B------:R-:W-:-:S07]  /*0e80*/  LOP3.LUT R0, R5, R0, R6, 0xfe, !PT ;  /* 0x0000000005007212 */ /* 0x000fce00078efe06 */
.L_x_29378:
[----:B------:R-:W-:Y:S05]  /*0e90*/  BSYNC B0 ;  /* 0x0000000000007941 */ /* 0x000fea0003800000 */
.L_x_29377:
[----:B------:R-:W-:-:S04]  /*0ea0*/  F2FP.BF16.F32.PACK_AB R0, RZ, R0 ;  /* 0x00000000ff00723e */ /* 0x000fc800000010ff */
[----:B------:R-:W-:Y:S01]  /*0eb0*/  PRMT R22, R0, 0x7610, R22 ;  /* 0x0000761000167816 */ /* 0x000fe20000000016 */
[----:B------:R-:W-:Y:S06]  /*0ec0*/  BRA `(.L_x_29358) ;  /* 0x0000000000b47947 */ /* 0x000fec0003800000 */
.L_x_29370:
        /* <DEDUP_REMOVED lines=14> */
.L_x_29384:
[----:B------:R-:W-:Y:S05]  /*0fb0*/  BSYNC B0 ;  /* 0x0000000000007941 */ /* 0x000fea0003800000 */
.L_x_29383:
[----:B------:R-:W-:-:S04]  /*0fc0*/  F2FP.BF16.F32.PACK_AB R0, RZ, R0 ;  /* 0x00000000ff00723e */ /* 0x000fc800000010ff */
[----:B------:R-:W-:Y:S01]  /*0fd0*/  PRMT R22, R0, 0x7610, R22 ;  /* 0x0000761000167816 */ /* 0x000fe20000000016 */
[----:B------:R-:W-:Y:S06]  /*0fe0*/  BRA `(.L_x_29358) ;  /* 0x00000000006c7947 */ /* 0x000fec0003800000 */
.L_x_29357:
        /* <DEDUP_REMOVED lines=16> */
.L_x_29385:
[----:B------:R-:W-:Y:S01]  /*10f0*/  PRMT R22, RZ, 0x7610, R22 ;  /* 0x00007610ff167816 */ /* 0x000fe20000000016 */
[----:B------:R-:W-:Y:S06]  /*1100*/  BRA `(.L_x_29358) ;  /* 0x0000000000247947 */ /* 0x000fec0003800000 */
.L_x_29382:
[----:B------:R-:W2:Y:S02]  /*1110*/  LDG.E.64 R4, desc[UR36][R4.64] ;  /* 0x0000002404047981 */ /* 0x000ea4000c1e1b00 */
[----:B--2---:R-:W0:Y:S02]  /*1120*/  I2F.U64 R0, R4 ;  /* 0x0000000400007312 */ /* 0x004e240000301000 */
[----:B0-----:R-:W-:-:S04]  /*1130*/  F2FP.BF16.F32.PACK_AB R0, RZ, R0 ;  /* 0x00000000ff00723e */ /* 0x001fc800000010ff */
[----:B------:R-:W-:Y:S01]  /*1140*/  PRMT R22, R0, 0x7610, R22 ;  /* 0x0000761000167816 */ /* 0x000fe20000000016 */
[----:B------:R-:W-:Y:S06]  /*1150*/  BRA `(.L_x_29358) ;  /* 0x0000000000107947 */ /* 0x000fec0003800000 */
.L_x_29381:
[----:B------:R-:W2:Y:S02]  /*1160*/  LDG.E R4, desc[UR36][R4.64] ;  /* 0x0000002404047981 */ /* 0x000ea4000c1e1900 */
[----:B--2---:R-:W-:-:S04]  /*1170*/  I2FP.F32.U32 R0, R4 ;  /* 0x0000000400007245 */ /* 0x004fc80000201000 */
[----:B------:R-:W-:-:S04]  /*1180*/  F2FP.BF16.F32.PACK_AB R0, RZ, R0 ;  /* 0x00000000ff00723e */ /* 0x000fc800000010ff */
[----:B------:R-:W-:-:S07]  /*1190*/  PRMT R22, R0, 0x7610, R22 ;  /* 0x0000761000167816 */ /* 0x000fce0000000016 */
.L_x_29358:
[----:B------:R-:W1:Y:S02]  /*11a0*/  S2R R17, SR_TID.X ;  /* 0x0000000000117919 */ /* 0x000e640000002100 */
[----:B-1----:R-:W-:-:S07]  /*11b0*/  VIADD R17, R17, 0x80 ;  /* 0x0000008011117836 */ /* 0x002fce0000000000 */
.L_x_29352:
[----:B------:R-:W-:Y:S05]  /*11c0*/  BSYNC B6 ;  /* 0x0000000000067941 */ /* 0x000fea0003800000 */
.L_x_29351:
        /* <DEDUP_REMOVED lines=26> */
.L_x_29391:
[----:B------:R-:W2:Y:S02]  /*1370*/  LDG.E.U8 R4, desc[UR36][R4.64] ;  /* 0x0000002404047981 */ /* 0x000ea4000c1e1100 */
[----:B--2---:R-:W-:-:S04]  /*1380*/  I2FP.F32.U32 R0, R4 ;  /* 0x0000000400007245 */ /* 0x004fc80000201000 */
[----:B------:R-:W-:-:S04]  /*1390*/  F2FP.BF16.F32.PACK_AB R0, RZ, R0 ;  /* 0x00000000ff00723e */ /* 0x000fc800000010ff */
[----:B------:R-:W-:Y:S01]  /*13a0*/  PRMT R18, R0, 0x7610, R18 ;  /* 0x0000761000127816 */ /* 0x000fe20000000012 */
[----:B------:R-:W-:Y:S06]  /*13b0*/  BRA `(.L_x_29393) ;  /* 0x0000000c00c87947 */ /* 0x000fec0003800000 */
.L_x_29390:
        /* <DEDUP_REMOVED lines=11> */
.L_x_29395:
[----:B------:R-:W2:Y:S02]  /*1470*/  LDG.E R4, desc[UR36][R4.64] ;  /* 0x0000002404047981 */ /* 0x000ea4000c1e1900 */
[----:B--2---:R-:W-:-:S04]  /*1480*/  I2FP.F32.S32 R0, R4 ;  /* 0x0000000400007245 */ /* 0x004fc80000201400 */
[----:B------:R-:W-:-:S04]  /*1490*/  F2FP.BF16.F32.PACK_AB R0, RZ, R0 ;  /* 0x00000000ff00723e */ /* 0x000fc800000010ff */
[----:B------:R-:W-:Y:S01]  /*14a0*/  PRMT R18, R0, 0x7610, R18 ;  /* 0x0000761000127816 */ /* 0x000fe20000000012 */
[----:B------:R-:W-:Y:S06]  /*14b0*/  BRA `(.L_x_29393) ;  /* 0x0000000c00887947 */ /* 0x000fec0003800000 */
.L_x_29394:
[----:B------:R-:W2:Y:S02]  /*14c0*/  LDG.E.U16 R4, desc[UR36][R4.64] ;  /* 0x0000002404047981 */ /* 0x000ea4000c1e1500 */
[----:B--2---:R-:W0:Y:S02]  /*14d0*/  I2F.S16 R0, R4 ;  /* 0x0000000400007306 */ /* 0x004e240000101400 */
[----:B0-----:R-:W-:-:S04]  /*14e0*/  F2FP.BF16.F32.PACK_AB R0, RZ, R0 ;  /* 0x00000000ff00723e */ /* 0x001fc800000010ff */
[----:B------:R-:W-:Y:S01]  /*14f0*/  PRMT R18, R0, 0x7610, R18 ;  /* 0x0000761000127816 */ /* 0x000fe20000000012 */
[----:B------:R-:W-:Y:S06]  /*1500*/  BRA `(.L_x_29393) ;  /* 0x0000000c00747947 */ /* 0x000fec0003800000 */
.L_x_29389:
        /* <DEDUP_REMOVED lines=9> */
.L_x_29397:
[----:B------:R-:W2:Y:S02]  /*15a0*/  LDG.E.U16 R0, desc[UR36][R4.64] ;  /* 0x0000002404007981 */ /* 0x000ea4000c1e1500 */
[----:B--2---:R-:W-:-:S05]  /*15b0*/  HADD2.F32 R0, -RZ, R0.H0_H0 ;  /* 0x20000000ff007230 */ /* 0x004fca0000004100 */
[----:B------:R-:W-:-:S04]  /*15c0*/  F2FP.BF16.F32.PACK_AB R0, RZ, R0 ;  /* 0x00000000ff00723e */ /* 0x000fc800000010ff */
[----:B------:R-:W-:Y:S01]  /*15d0*/  PRMT R18, R0, 0x7610, R18 ;  /* 0x0000761000127816 */ /* 0x000fe20000000012 */
[----:B------:R-:W-:Y:S06]  /*15e0*/  BRA `(.L_x_29393) ;  /* 0x0000000c003c7947 */ /* 0x000fec0003800000 */
.L_x_29396:
        /* <DEDUP_REMOVED lines=9> */
.L_x_29399:
[----:B------:R-:W2:Y:S02]  /*1680*/  LDG.E.U16 R4, desc[UR36][R4.64] ;  /* 0x0000002404047981 */ /* 0x000ea4000c1e1500 */
[----:B--2---:R-:W-:-:S05]  /*1690*/  HADD2.F32 R0, -RZ, R4.H0_H0 ;  /* 0x20000004ff007230 */ /* 0x004fca0000004100 */
[----:B------:R-:W-:-:S04]  /*16a0*/  F2FP.BF16.F32.PACK_AB R0, RZ, R0 ;  /* 0x00000000ff00723e */ /* 0x000fc800000010ff */
[----:B------:R-:W-:Y:S01]  /*16b0*/  PRMT R18, R0, 0x7610, R18 ;  /* 0x0000761000127816 */ /* 0x000fe20000000012 */
[----:B------:R-:W-:Y:S06]  /*16c0*/  BRA `(.L_x_29393) ;  /* 0x0000000c00047947 */ /* 0x000fec0003800000 */
.L_x_29398:
        /* <DEDUP_REMOVED lines=9> */
.L_x_29388:
        /* <DEDUP_REMOVED lines=14> */
.L_x_29402:
        /* <DEDUP_REMOVED lines=9> */
.L_x_29401:
        /* <DEDUP_REMOVED lines=28> */
.L_x_29404:
        /* <DEDUP_REMOVED lines=15> */
.L_x_29403:
[----:B------:R0:W5:Y:S01]  /*1b80*/  LDG.E.U16 R18, desc[UR36][R4.64] ;  /* 0x0000002404127981 */ /* 0x000162000c1e1500 */
[----:B------:R-:W-:Y:S05]  /*1b90*/  BRA `(.L_x_29393) ;  /* 0x0000000400d07947 */ /* 0x000fea0003800000 */
.L_x_29400:
        /* <DEDUP_REMOVED lines=13> */
.L_x_29407:
        /* <DEDUP_REMOVED lines=21> */
.L_x_29411:
[----:B------:R-:W-:Y:S05]  /*1dc0*/  BSYNC B1 ;  /* 0x0000000000017941 */ /* 0x000fea0003800000 */
.L_x_29410:
[----:B------:R-:W-:Y:S01]  /*1dd0*/  LEA R5, R0, 0x3b800000, 0x17 ;  /* 0x3b80000000057811 */ /* 0x000fe200078eb8ff */
[----:B------:R-:W-:-:S05]  /*1de0*/  IMAD.SHL.U32 R0, R3, 0x100000, RZ ;  /* 0x0010000003007824 */ /* 0x000fca00078e00ff */
[----:B------:R-:W-:-:S07]  /*1df0*/  LOP3.LUT R0, R5, R0, R6, 0xfe, !PT ;  /* 0x0000000005007212 */ /* 0x000fce00078efe06 */
.L_x_29409:
[----:B------:R-:W-:Y:S05]  /*1e00*/  BSYNC B0 ;  /* 0x0000000000007941 */ /* 0x000fea0003800000 */
.L_x_29408:
[----:B------:R-:W-:-:S04]  /*1e10*/  F2FP.BF16.F32.PACK_AB R0, RZ, R0 ;  /* 0x00000000ff00723e */ /* 0x000fc800000010ff */
[----:B------:R-:W-:Y:S01]  /*1e20*/  PRMT R18, R0, 0x7610, R18 ;  /* 0x0000761000127816 */ /* 0x000fe20000000012 */
[----:B------:R-:W-:Y:S06]  /*1e30*/  BRA `(.L_x_29393) ;  /* 0x0000000400287947 */ /* 0x000fec0003800000 */
.L_x_29406:
        /* <DEDUP_REMOVED lines=21> */
.L_x_29415:
[----:B------:R-:W-:Y:S05]  /*1f90*/  BSYNC B1 ;  /* 0x0000000000017941 */ /* 0x000fea0003800000 */
.L_x_29414:
[----:B------:R-:W-:Y:S01]  /*1fa0*/  LEA R5, R0, 0x37800000, 0x17 ;  /* 0x3780000000057811 */ /* 0x000fe200078eb8ff */
[----:B------:R-:W-:-:S05]  /*1fb0*/  IMAD.SHL.U32 R0, R3, 0x200000, RZ ;  /* 0x0020000003007824 */ /* 0x000fca00078e00ff */
[----:B------:R-:W-:-:S07]  /*1fc0*/  LOP3.LUT R0, R5, R0, R6, 0xfe, !PT ;  /* 0x0000000005007212 */ /* 0x000fce00078efe06 */
.L_x_29413:
[----:B------:R-:W-:Y:S05]  /*1fd0*/  BSYNC B0 ;  /* 0x0000000000007941 */ /* 0x000fea0003800000 */
.L_x_29412:
[----:B------:R-:W-:-:S04]  /*1fe0*/  F2FP.BF16.F32.PACK_AB R0, RZ, R0 ;  /* 0x00000000ff00723e */ /* 0x000fc800000010ff */
[----:B------:R-:W-:Y:S01]  /*1ff0*/  PRMT R18, R0, 0x7610, R18 ;  /* 0x0000761000127816 */ /* 0x000fe20000000012 */
[----:B------:R-:W-:Y:S06]  /*2000*/  BRA `(.L_x_29393) ;  /* 0x0000000000b47947 */ /* 0x000fec0003800000 */
.L_x_29405:
        /* <DEDUP_REMOVED lines=14> */
.L_x_29419:
[----:B------:R-:W-:Y:S05]  /*20f0*/  BSYNC B0 ;  /* 0x0000000000007941 */ /* 0x000fea0003800000 */
.L_x_29418:
[----:B------:R-:W-:-:S04]  /*2100*/  F2FP.BF16.F32.PACK_AB R0, RZ, R0 ;  /* 0x00000000ff00723e */ /* 0x000fc800000010ff */
[----:B------:R-:W-:Y:S01]  /*2110*/  PRMT R18, R0, 0x7610, R18 ;  /* 0x0000761000127816 */ /* 0x000fe20000000012 */
[----:B------:R-:W-:Y:S06]  /*2120*/  BRA `(.L_x_29393) ;  /* 0x00000000006c7947 */ /* 0x000fec0003800000 */
.L_x_29392:
        /* <DEDUP_REMOVED lines=16> */
.L_x_29420:
[----:B------:R-:W-:Y:S01]  /*2230*/  PRMT R18, RZ, 0x7610, R18 ;  /* 0x00007610ff127816 */ /* 0x000fe20000000012 */
[----:B------:R-:W-:Y:S06]  /*2240*/  BRA `(.L_x_29393) ;  /* 0x0000000000247947 */ /* 0x000fec0003800000 */
.L_x_29417:
[----:B------:R-:W2:Y:S02]  /*2250*/  LDG.E.64 R4, desc[UR36][R4.64] ;  /* 0x0000002404047981 */ /* 0x000ea4000c1e1b00 */
[----:B--2---:R-:W0:Y:S02]  /*2260*/  I2F.U64 R0, R4 ;  /* 0x0000000400007312 */ /* 0x004e240000301000 */
[----:B0-----:R-:W-:-:S04]  /*2270*/  F2FP.BF16.F32.PACK_AB R0, RZ, R0 ;  /* 0x00000000ff00723e */ /* 0x001fc800000010ff */
[----:B------:R-:W-:Y:S01]  /*2280*/  PRMT R18, R0, 0x7610, R18 ;  /* 0x0000761000127816 */ /* 0x000fe20000000012 */
[----:B------:R-:W-:Y:S06]  /*2290*/  BRA `(.L_x_29393) ;  /* 0x0000000000107947 */ /* 0x000fec0003800000 */
.L_x_29416:
[----:B------:R-:W2:Y:S02]  /*22a0*/  LDG.E R4, desc[UR36][R4.64] ;  /* 0x0000002404047981 */ /* 0x000ea4000c1e1900 */
[----:B--2---:R-:W-:-:S04]  /*22b0*/  I2FP.F32.U32 R0, R4 ;  /* 0x0000000400007245 */ /* 0x004fc80000201000 */
[----:B------:R-:W-:-:S04]  /*22c0*/  F2FP.BF16.F32.PACK_AB R0, RZ, R0 ;  /* 0x00000000ff00723e */ /* 0x000fc800000010ff */
[----:B------:R-:W-:-:S07]  /*22d0*/  PRMT R18, R0, 0x7610, R18 ;  /* 0x0000761000127816 */ /* 0x000fce0000000012 */
.L_x_29393:
[----:B------:R-:W-:-:S07]  /*22e0*/  VIADD R17, R17, 0x80 ;  /* 0x0000008011117836 */ /* 0x000fce0000000000 */
.L_x_29387:
[----:B------:R-:W-:Y:S05]  /*22f0*/  BSYNC B6 ;  /* 0x0000000000067941 */ /* 0x000fea0003800000 */
.L_x_29386:
        /* <DEDUP_REMOVED lines=28> */
.L_x_29426:
[----:B------:R-:W2:Y:S02]  /*24c0*/  LDG.E.U8 R4, desc[UR36][R4.64] ;  /* 0x0000002404047981 */ /* 0x000ea4000c1e1100 */
[----:B--2---:R-:W-:-:S04]  /*24d0*/  I2FP.F32.U32 R0, R4 ;  /* 0x0000000400007245 */ /* 0x004fc80000201000 */
[----:B------:R-:W-:-:S04]  /*24e0*/  F2FP.BF16.F32.PACK_AB R0, RZ, R0 ;  /* 0x00000000ff00723e */ /* 0x000fc800000010ff */
[----:B------:R-:W-:Y:S01]  /*24f0*/  PRMT R24, R0, 0x7610, R24 ;  /* 0x0000761000187816 */ /* 0x000fe20000000018 */
[----:B------:R-:W-:Y:S06]  /*2500*/  BRA `(.L_x_29428) ;  /* 0x0000000c00c87947 */ /* 0x000fec0003800000 */
.L_x_29425:
        /* <DEDUP_REMOVED lines=11> */
.L_x_29430:
[----:B------:R-:W2:Y:S02]  /*25c0*/  LDG.E R4, desc[UR36][R4.64] ;  /* 0x0000002404047981 */ /* 0x000ea4000c1e1900 */
[----:B--2---:R-:W-:-:S04]  /*25d0*/  I2FP.F32.S32 R0, R4 ;  /* 0x0000000400007245 */ /* 0x004fc80000201400 */
[----:B------:R-:W-:-:S04]  /*25e0*/  F2FP.BF16.F32.PACK_AB R0, RZ, R0 ;  /* 0x00000000ff00723e */ /* 0x000fc800000010ff */
[----:B------:R-:W-:Y:S01]  /*25f0*/  PRMT R24, R0, 0x7610, R24 ;  /* 0x0000761000187816 */ /* 0x000fe20000000018 */
[----:B------:R-:W-:Y:S06]  /*2600*/  BRA `(.L_x_29428) ;  /* 0x0000000c00887947 */ /* 0x000fec0003800000 */
.L_x_29429:
[----:B------:R-:W2:Y:S02]  /*2610*/  LDG.E.U16 R4, desc[UR36][R4.64] ;  /* 0x0000002404047981 */ /* 0x000ea4000c1e1500 */
[----:B--2---:R-:W0:Y:S02]  /*2620*/  I2F.S16 R0, R4 ;  /* 0x0000000400007306 */ /* 0x004e240000101400 */
[----:B0-----:R-:W-:-:S04]  /*2630*/  F2FP.BF16.F32.PACK_AB R0, RZ, R0 ;  /* 0x00000000ff00723e */ /* 0x001fc800000010ff */
[----:B------:R-:W-:Y:S01]  /*2640*/  PRMT R24, R0, 0x7610, R24 ;  /* 0x0000761000187816 */ /* 0x000fe20000000018 */
[----:B------:R-:W-:Y:S06]  /*2650*/  BRA `(.L_x_29428) ;  /* 0x0000000c00747947 */ /* 0x000fec0003800000 */
.L_x_29424:
        /* <DEDUP_REMOVED lines=9> */
.L_x_29432:
[----:B------:R-:W2:Y:S02]  /*26f0*/  LDG.E.U16 R0, desc[UR36][R4.64] ;  /* 0x0000002404007981 */ /* 0x000ea4000c1e1500 */
[----:B--2---:R-:W-:-:S05]  /*2700*/  HADD2.F32 R0, -RZ, R0.H0_H0 ;  /* 0x20000000ff007230 */ /* 0x004fca0000004100 */
[----:B------:R-:W-:-:S04]  /*2710*/  F2FP.BF16.F32.PACK_AB R0, RZ, R0 ;  /* 0x00000000ff00723e */ /* 0x000fc800000010ff */
[----:B------:R-:W-:Y:S01]  /*2720*/  PRMT R24, R0, 0x7610, R24 ;  /* 0x0000761000187816 */ /* 0x000fe20000000018 */
[----:B------:R-:W-:Y:S06]  /*2730*/  BRA `(.L_x_29428) ;  /* 0x0000000c003c7947 */ /* 0x000fec0003800000 */
.L_x_29431:
        /* <DEDUP_REMOVED lines=9> */
.L_x_29434:
[----:B------:R-:W2:Y:S02]  /*27d0*/  LDG.E.U16 R4, desc[UR36][R4.64] ;  /* 0x0000002404047981 */ /* 0x000ea4000c1e1500 */
[----:B--2---:R-:W-:-:S05]  /*27e0*/  HADD2.F32 R0, -RZ, R4.H0_H0 ;  /* 0x20000004ff007230 */ /* 0x004fca0000004100 */
[----:B------:R-:W-:-:S04]  /*27f0*/  F2FP.BF16.F32.PACK_AB R0, RZ, R0 ;  /* 0x00000000ff00723e */ /* 0x000fc800000010ff */
[----:B------:R-:W-:Y:S01]  /*2800*/  PRMT R24, R0, 0x7610, R24 ;  /* 0x0000761000187816 */ /* 0x000fe20000000018 */
[----:B------:R-:W-:Y:S06]  /*2810*/  BRA `(.L_x_29428) ;  /* 0x0000000c00047947 */ /* 0x000fec0003800000 */
.L_x_29433:
        /* <DEDUP_REMOVED lines=9> */
.L_x_29423:
        /* <DEDUP_REMOVED lines=14> */
.L_x_29437:
        /* <DEDUP_REMOVED lines=9> */
.L_x_29436:
        /* <DEDUP_REMOVED lines=28> */
.L_x_29439:
        /* <DEDUP_REMOVED lines=15> */
.L_x_29438:
[----:B------:R0:W5:Y:S01]  /*2cd0*/  LDG.E.U16 R24, desc[UR36][R4.64] ;  /* 0x0000002404187981 */ /* 0x000162000c1e1500 */
[----:B------:R-:W-:Y:S05]  /*2ce0*/  BRA `(.L_x_29428) ;  /* 0x0000000400d07947 */ /* 0x000fea0003800000 */
.L_x_29435:
        /* <DEDUP_REMOVED lines=13> */
.L_x_29442:
        /* <DEDUP_REMOVED lines=21> */
.L_x_29446:
[----:B------:R-:W-:Y:S05]  /*2f10*/  BSYNC B1 ;  /* 0x0000000000017941 */ /* 0x000fea0003800000 */
.L_x_29445:
[----:B------:R-:W-:Y:S01]  /*2f20*/  LEA R5, R0, 0x3b800000, 0x17 ;  /* 0x3b80000000057811 */ /* 0x000fe200078eb8ff */
[----:B------:R-:W-:-:S05]  /*2f30*/  IMAD.SHL.U32 R0, R3, 0x100000, RZ ;  /* 0x0010000003007824 */ /* 0x000fca00078e00ff */
[----:B------:R-:W-:-:S07]  /*2f40*/  LOP3.LUT R0, R5, R0, R6, 0xfe, !PT ;  /* 0x0000000005007212 */ /* 0x000fce00078efe06 */
.L_x_29444:
[----:B------:R-:W-:Y:S05]  /*2f50*/  BSYNC B0 ;  /* 0x0000000000007941 */ /* 0x000fea0003800000 */
.L_x_29443:
[----:B------:R-:W-:-:S04]  /*2f60*/  F2FP.BF16.F32.PACK_AB R0, RZ, R0 ;  /* 0x00000000ff00723e */ /* 0x000fc800000010ff */
[----:B------:R-:W-:Y:S01]  /*2f70*/  PRMT R24, R0, 0x7610, R24 ;  /* 0x0000761000187816 */ /* 0x000fe20000000018 */
[----:B------:R-:W-:Y:S06]  /*2f80*/  BRA `(.L_x_29428) ;  /* 0x0000000400287947 */ /* 0x000fec0003800000 */
.L_x_29441:
        /* <DEDUP_REMOVED lines=21> */
.L_x_29450:
[----:B------:R-:W-:Y:S05]  /*30e0*/  BSYNC B1 ;  /* 0x0000000000017941 */ /* 0x000fea0003800000 */
.L_x_29449:
[----:B------:R-:W-:Y:S01]  /*30f0*/  LEA R5, R0, 0x37800000, 0x17 ;  /* 0x3780000000057811 */ /* 0x000fe200078eb8ff */
[----:B------:R-:W-:-:S05]  /*3100*/  IMAD.SHL.U32 R0, R3, 0x200000, RZ ;  /* 0x0020000003007824 */ /* 0x000fca00078e00ff */
[----:B------:R-:W-:-:S07]  /*3110*/  LOP3.LUT R0, R5, R0, R6, 0xfe, !PT ;  /* 0x0000000005007212 */ /* 0x000fce00078efe06 */
.L_x_29448:
[----:B------:R-:W-:Y:S05]  /*3120*/  BSYNC B0 ;  /* 0x0000000000007941 */ /* 0x000fea0003800000 */
.L_x_29447:
[----:B------:R-:W-:-:S04]  /*3130*/  F2FP.BF16.F32.PACK_AB R0, RZ, R0 ;  /* 0x00000000ff00723e */ /* 0x000fc800000010ff */
[----:B------:R-:W-:Y:S01]  /*3140*/  PRMT R24, R0, 0x7610, R24 ;  /* 0x0000761000187816 */ /* 0x000fe20000000018 */
[----:B------:R-:W-:Y:S06]  /*3150*/  BRA `(.L_x_29428) ;  /* 0x0000000000b47947 */ /* 0x000fec0003800000 */
.L_x_29440:
        /* <DEDUP_REMOVED lines=14> */
.L_x_29454:
[----:B------:R-:W-:Y:S05]  /*3240*/  BSYNC B0 ;  /* 0x0000000000007941 */ /* 0x000fea0003800000 */
.L_x_29453:
[----:B------:R-:W-:-:S04]  /*3250*/  F2FP.BF16.F32.PACK_AB R0, RZ, R0 ;  /* 0x00000000ff00723e */ /* 0x000fc800000010ff */
[----:B------:R-:W-:Y:S01]  /*3260*/  PRMT R24, R0, 0x7610, R24 ;  /* 0x0000761000187816 */ /* 0x000fe20000000018 */
[----:B------:R-:W-:Y:S06]  /*3270*/  BRA `(.L_x_29428) ;  /* 0x00000000006c7947 */ /* 0x000fec0003800000 */
.L_x_29427:
        /* <DEDUP_REMOVED lines=16> */
.L_x_29455:
[----:B------:R-:W-:Y:S01]  /*3380*/  PRMT R24, RZ, 0x7610, R24 ;  /* 0x00007610ff187816 */ /* 0x000fe20000000018 */
[----:B------:R-:W-:Y:S06]  /*3390*/  BRA `(.L_x_29428) ;  /* 0x0000000000247947 */ /* 0x000fec0003800000 */
.L_x_29452:
[----:B------:R-:W2:Y:S02]  /*33a0*/  LDG.E.64 R4, desc[UR36][R4.64] ;  /* 0x0000002404047981 */ /* 0x000ea4000c1e1b00 */
[----:B--2---:R-:W0:Y:S02]  /*33b0*/  I2F.U64 R0, R4 ;  /* 0x0000000400007312 */ /* 0x004e240000301000 */
[----:B0-----:R-:W-:-:S04]  /*33c0*/  F2FP.BF16.F32.PACK_AB R0, RZ, R0 ;  /* 0x00000000ff00723e */ /* 0x001fc800000010ff */
[----:B------:R-:W-:Y:S01]  /*33d0*/  PRMT R24, R0, 0x7610, R24 ;  /* 0x0000761000187816 */ /* 0x000fe20000000018 */
[----:B------:R-:W-:Y:S06]  /*33e0*/  BRA `(.L_x_29428) ;  /* 0x0000000000107947 */ /* 0x000fec0003800000 */
.L_x_29451:
[----:B------:R-:W2:Y:S02]  /*33f0*/  LDG.E R4, desc[UR36][R4.64] ;  /* 0x0000002404047981 */ /* 0x000ea4000c1e1900 */
[----:B--2---:R-:W-:-:S04]  /*3400*/  I2FP.F32.U32 R0, R4 ;  /* 0x0000000400007245 */ /* 0x004fc80000201000 */
[----:B------:R-:W-:-:S04]  /*3410*/  F2FP.BF16.F32.PACK_AB R0, RZ, R0 ;  /* 0x00000000ff00723e */ /* 0x000fc800000010ff */
[----:B------:R-:W-:-:S07]  /*3420*/  PRMT R24, R0, 0x7610, R24 ;  /* 0x0000761000187816 */ /* 0x000fce0000000018 */
.L_x_29428:
[----:B------:R-:W-:-:S07]  /*3430*/  VIADD R17, R17, 0x80 ;  /* 0x0000008011117836 */ /* 0x000fce0000000000 */
.L_x_29422:
[----:B------:R-:W-:Y:S05]  /*3440*/  BSYNC B6 ;  /* 0x0000000000067941 */ /* 0x000fea0003800000 */
.L_x_29421:
        /* <DEDUP_REMOVED lines=25> */
.L_x_29461:
[----:B------:R-:W2:Y:S02]  /*35e0*/  LDG.E.U8 R4, desc[UR36][R4.64] ;  /* 0x0000002404047981 */ /* 0x000ea4000c1e1100 */
[----:B--2---:R-:W-:-:S04]  /*35f0*/  I2FP.F32.U32 R0, R4 ;  /* 0x0000000400007245 */ /* 0x004fc80000201000 */
[----:B------:R-:W-:-:S04]  /*3600*/  F2FP.BF16.F32.PACK_AB R0, RZ, R0 ;  /* 0x00000000ff00723e */ /* 0x000fc800000010ff */
[----:B------:R-:W-:Y:S01]  /*3610*/  PRMT R19, R0, 0x7610, R19 ;  /* 0x0000761000137816 */ /* 0x000fe20000000013 */
[----:B------:R-:W-:Y:S06]  /*3620*/  BRA `(.L_x_29457) ;  /* 0x0000000c00c87947 */ /* 0x000fec0003800000 */
.L_x_29460:
        /* <DEDUP_REMOVED lines=11> */
.L_x_29464:
[----:B------:R-:W2:Y:S02]  /*36e0*/  LDG.E R4, desc[UR36][R4.64] ;  /* 0x0000002404047981 */ /* 0x000ea4000c1e1900 */
[----:B--2---:R-:W-:-:S04]  /*36f0*/  I2FP.F32.S32 R0, R4 ;  /* 0x0000000400007245 */ /* 0x004fc80000201400 */
[----:B------:R-:W-:-:S04]  /*3700*/  F2FP.BF16.F32.PACK_AB R0, RZ, R0 ;  /* 0x00000000ff00723e */ /* 0x000fc800000010ff */
[----:B------:R-:W-:Y:S01]  /*3710*/  PRMT R19, R0, 0x7610, R19 ;  /* 0x0000761000137816 */ /* 0x000fe20000000013 */
[----:B------:R-:W-:Y:S06]  /*3720*/  BRA `(.L_x_29457) ;  /* 0x0000000c00887947 */ /* 0x000fec0003800000 */
.L_x_29463:
[----:B------:R-:W2:Y:S02]  /*3730*/  LDG.E.U16 R4, desc[UR36][R4.64] ;  /* 0x0000002404047981 */ /* 0x000ea4000c1e1500 */
[----:B--2---:R-:W0:Y:S02]  /*3740*/  I2F.S16 R0, R4 ;  /* 0x0000000400007306 */ /* 0x004e240000101400 */
[----:B0-----:R-:W-:-:S04]  /*3750*/  F2FP.BF16.F32.PACK_AB R0, RZ, R0 ;  /* 0x00000000ff00723e */ /* 0x001fc800000010ff */
[----:B------:R-:W-:Y:S01]  /*3760*/  PRMT R19, R0, 0x7610, R19 ;  /* 0x0000761000137816 */ /* 0x000fe20000000013 */
[----:B------:R-:W-:Y:S06]  /*3770*/  BRA `(.L_x_29457) ;  /* 0x0000000c00747947 */ /* 0x000fec0003800000 */
.L_x_29459:
        /* <DEDUP_REMOVED lines=9> */
.L_x_29466:
[----:B------:R-:W2:Y:S02]  /*3810*/  LDG.E.U16 R0, desc[UR36][R4.64] ;  /* 0x0000002404007981 */ /* 0x000ea4000c1e1500 */
[----:B--2---:R-:W-:-:S05]  /*3820*/  HADD2.F32 R0, -RZ, R0.H0_H0 ;  /* 0x20000000ff007230 */ /* 0x004fca0000004100 */
[----:B------:R-:W-:-:S04]  /*3830*/  F2FP.BF16.F32.PACK_AB R0, RZ, R0 ;  /* 0x00000000ff00723e */ /* 0x000fc800000010ff */
[----:B------:R-:W-:Y:S01]  /*3840*/  PRMT R19, R0, 0x7610, R19 ;  /* 0x0000761000137816 */ /* 0x000fe20000000013 */
[----:B------:R-:W-:Y:S06]  /*3850*/  BRA `(.L_x_29457) ;  /* 0x0000000c003c7947 */ /* 0x000fec0003800000 */
.L_x_29465:
        /* <DEDUP_REMOVED lines=9> */
.L_x_29468:
[----:B------:R-:W2:Y:S02]  /*38f0*/  LDG.E.U16 R4, desc[UR36][R4.64] ;  /* 0x0000002404047981 */ /* 0x000ea4000c1e1500 */
[----:B--2---:R-:W-:-:S05]  /*3900*/  HADD2.F32 R0, -RZ, R4.H0_H0 ;  /* 0x20000004ff007230 */ /* 0x004fca0000004100 */
[----:B------:R-:W-:-:S04]  /*3910*/  F2FP.BF16.F32.PACK_AB R0, RZ, R0 ;  /* 0x00000000ff00723e */ /* 0x000fc800000010ff */
[----:B------:R-:W-:Y:S01]  /*3920*/  PRMT R19, R0, 0x7610, R19 ;  /* 0x0000761000137816 */ /* 0x000fe20000000013 */
[----:B------:R-:W-:Y:S06]  /*3930*/  BRA `(.L_x_29457) ;  /* 0x0000000c00047947 */ /* 0x000fec0003800000 */
.L_x_29467:
        /* <DEDUP_REMOVED lines=9> */
.L_x_29458:
        /* <DEDUP_REMOVED lines=14> */
.L_x_29471:
        /* <DEDUP_REMOVED lines=9> */
.L_x_29470:
        /* <DEDUP_REMOVED lines=28> */
.L_x_29473:
        /* <DEDUP_REMOVED lines=15> */
.L_x_29472:
[----:B------:R1:W5:Y:S01]  /*3df0*/  LDG.E.U16 R19, desc[UR36][R4.64] ;  /* 0x0000002404137981 */ /* 0x000362000c1e1500 */
[----:B------:R-:W-:Y:S05]  /*3e00*/  BRA `(.L_x_29457) ;  /* 0x0000000400d07947 */ /* 0x000fea0003800000 */
.L_x_29469:
        /* <DEDUP_REMOVED lines=13> */
.L_x_29476:
        /* <DEDUP_REMOVED lines=21> */
.L_x_29480:
[----:B------:R-:W-:Y:S05]  /*4030*/  BSYNC B1 ;  /* 0x0000000000017941 */ /* 0x000fea0003800000 */
.L_x_29479:
[----:B------:R-:W-:Y:S01]  /*4040*/  LEA R5, R0, 0x3b800000, 0x17 ;  /* 0x3b80000000057811 */ /* 0x000fe200078eb8ff */
[----:B------:R-:W-:-:S05]  /*4050*/  IMAD.SHL.U32 R0, R3, 0x100000, RZ ;  /* 0x0010000003007824 */ /* 0x000fca00078e00ff */
[----:B------:R-:W-:-:S07]  /*4060*/  LOP3.LUT R0, R5, R0, R6, 0xfe, !PT ;  /* 0x0000000005007212 */ /* 0x000fce00078efe06 */
.L_x_29478:
[----:B------:R-:W-:Y:S05]  /*4070*/  BSYNC B0 ;  /* 0x0000000000007941 */ /* 0x000fea0003800000 */
.L_x_29477:
[----:B------:R-:W-:-:S04]  /*4080*/  F2FP.BF16.F32.PACK_AB R0, RZ, R0 ;  /* 0x00000000ff00723e */ /* 0x000fc800000010ff */
[----:B------:R-:W-:Y:S01]  /*4090*/  PRMT R19, R0, 0x7610, R19 ;  /* 0x0000761000137816 */ /* 0x000fe20000000013 */
[----:B------:R-:W-:Y:S06]  /*40a0*/  BRA `(.L_x_29457) ;  /* 0x0000000400287947 */ /* 0x000fec0003800000 */
.L_x_29475:
        /* <DEDUP_REMOVED lines=21> */
.L_x_29484:
[----:B------:R-:W-:Y:S05]  /*4200*/  BSYNC B1 ;  /* 0x0000000000017941 */ /* 0x000fea0003800000 */
.L_x_29483:
[----:B------:R-:W-:Y:S01]  /*4210*/  LEA R5, R0, 0x37800000, 0x17 ;  /* 0x3780000000057811 */ /* 0x000fe200078eb8ff */
[----:B------:R-:W-:-:S05]  /*4220*/  IMAD.SHL.U32 R0, R3, 0x200000, RZ ;  /* 0x0020000003007824 */ /* 0x000fca00078e00ff */
[----:B------:R-:W-:-:S07]  /*4230*/  LOP3.LUT R0, R5, R0, R6, 0xfe, !PT ;  /* 0x0000000005007212 */ /* 0x000fce00078efe06 */
.L_x_29482:
[----:B------:R-:W-:Y:S05]  /*4240*/  BSYNC B0 ;  /* 0x0000000000007941 */ /* 0x000fea0003800000 */
.L_x_29481:
[----:B------:R-:W-:-:S04]  /*4250*/  F2FP.BF16.F32.PACK_AB R0, RZ, R0 ;  /* 0x00000000ff00723e */ /* 0x000fc800000010ff */
[----:B------:R-:W-:Y:S01]  /*4260*/  PRMT R19, R0, 0x7610, R19 ;  /* 0x0000761000137816 */ /* 0x000fe20000000013 */
[----:B------:R-:W-:Y:S06]  /*4270*/  BRA `(.L_x_29457) ;  /* 0x0000000000b47947 */ /* 0x000fec0003800000 */
.L_x_29474:
        /* <DEDUP_REMOVED lines=14> */
.L_x_29488:
[----:B------:R-:W-:Y:S05]  /*4360*/  BSYNC B0 ;  /* 0x0000000000007941 */ /* 0x000fea0003800000 */
.L_x_29487:
[----:B------:R-:W-:-:S04]  /*4370*/  F2FP.BF16.F32.PACK_AB R0, RZ, R0 ;  /* 0x00000000ff00723e */ /* 0x000fc800000010ff */
[----:B------:R-:W-:Y:S01]  /*4380*/  PRMT R19, R0, 0x7610, R19 ;  /* 0x0000761000137816 */ /* 0x000fe20000000013 */
[----:B------:R-:W-:Y:S06]  /*4390*/  BRA `(.L_x_29457) ;  /* 0x00000000006c7947 */ /* 0x000fec0003800000 */
.L_x_29462:
        /* <DEDUP_REMOVED lines=16> */
.L_x_29489:
[----:B------:R-:W-:Y:S01]  /*44a0*/  PRMT R19, RZ, 0x7610, R19 ;  /* 0x00007610ff137816 */ /* 0x000fe20000000013 */
[----:B------:R-:W-:Y:S06]  /*44b0*/  BRA `(.L_x_29457) ;  /* 0x0000000000247947 */ /* 0x000fec0003800000 */
.L_x_29486:
[----:B------:R-:W2:Y:S02]  /*44c0*/  LDG.E.64 R4, desc[UR36][R4.64] ;  /* 0x0000002404047981 */ /* 0x000ea4000c1e1b00 */
[----:B--2---:R-:W0:Y:S02]  /*44d0*/  I2F.U64 R0, R4 ;  /* 0x0000000400007312 */ /* 0x004e240000301000 */
[----:B0-----:R-:W-:-:S04]  /*44e0*/  F2FP.BF16.F32.PACK_AB R0, RZ, R0 ;  /* 0x00000000ff00723e */ /* 0x001fc800000010ff */
[----:B------:R-:W-:Y:S01]  /*44f0*/  PRMT R19, R0, 0x7610, R19 ;  /* 0x0000761000137816 */ /* 0x000fe20000000013 */
[----:B------:R-:W-:Y:S06]  /*4500*/  BRA `(.L_x_29457) ;  /* 0x0000000000107947 */ /* 0x000fec0003800000 */
.L_x_29485:
[----:B------:R-:W2:Y:S02]  /*4510*/  LDG.E R4, desc[UR36][R4.64] ;  /* 0x0000002404047981 */ /* 0x000ea4000c1e1900 */
[----:B--2---:R-:W-:-:S04]  /*4520*/  I2FP.F32.U32 R0, R4 ;  /* 0x0000000400007245 */ /* 0x004fc80000201000 */
[----:B------:R-:W-:-:S04]  /*4530*/  F2FP.BF16.F32.PACK_AB R0, RZ, R0 ;  /* 0x00000000ff00723e */ /* 0x000fc800000010ff */
[----:B------:R-:W-:-:S07]  /*4540*/  PRMT R19, R0, 0x7610, R19 ;  /* 0x0000761000137816 */ /* 0x000fce0000000013 */
.L_x_29457:
[----:B------:R-:W-:Y:S05]  /*4550*/  BSYNC B6 ;  /* 0x0000000000067941 */ /* 0x000fea0003800000 */
.L_x_29456:
        /* <DEDUP_REMOVED lines=13> */
[----:B------:R-:W-:Y:S02]  /*4630*/  FSETP.NEU.FTZ.AND P4, PT, R3, RZ, PT ;  /* 0x000000ff0300720b */ /* 0x000fe40003f9d000 */
[----:B------:R-:W-:-:S11]  /*4640*/  PRMT R3, RZ, 0x7610, R3 ;  /* 0x00007610ff037816 */ /* 0x000fd60000000003 */
[----:B-----5:R-:W-:-:S05]  /*4650*/  @P4 IMAD.U32 R22, R22, 0x10000, RZ ;  /* 0x0001000016164824 */ /* 0x020fca00078e00ff */
[----:B------:R-:W-:-:S04]  /*4660*/  @P4 FSETP.NEU.FTZ.AND P3, PT, R22, RZ, PT ;  /* 0x000000ff1600420b */ /* 0x000fc80003f7d000 */
[----:B------:R-:W-:-:S04]  /*4670*/  @P4 SEL R4, RZ, 0x1, !P3 ;  /* 0x00000001ff044807 */ /* 0x000fc80005800000 */
[----:B------:R-:W-:-:S07]  /*4680*/  @P4 PRMT R3, R4, 0x7610, R3 ;  /* 0x0000761004034816 */ /* 0x000fce0000000003 */
.L_x_29491:
[----:B------:R-:W-:Y:S05]  /*4690*/  BSYNC B0 ;  /* 0x0000000000007941 */ /* 0x000fea0003800000 */
.L_x_29490:
[----:B------:R-:W-:Y:S04]  /*46a0*/  BSSY B0, `(.L_x_29492) ;  /* 0x0000009000007945 */ /* 0x000fe80003800000 */
[----:B------:R-:W-:Y:S05]  /*46b0*/  @P5 BRA `(.L_x_29493) ;  /* 0x00000000001c5947 */ /* 0x000fea0003800000 */
[----:B----4-:R-:W-:Y:S01]  /*46c0*/  IMAD.U32 R4, R0, 0x10000, RZ ;  /* 0x0001000000047824 */ /* 0x010fe200078e00ff */
[----:B-----5:R-:W-:-:S04]  /*46d0*/  PRMT R22, RZ, 0x7610, R22 ;  /* 0x00007610ff167816 */ /* 0x020fc80000000016 */
[----:B------:R-:W-:-:S13]  /*46e0*/  FSETP.NEU.FTZ.AND P4, PT, R4, RZ, PT ;  /* 0x000000ff0400720b */ /* 0x000fda0003f9d000 */
[----:B------:R-:W-:-:S05]  /*46f0*/  @P4 IMAD.U32 R18, R18, 0x10000, RZ ;  /* 0x0001000012124824 */ /* 0x000fca00078e00ff */
[----:B------:R-:W-:-:S04]  /*4700*/  @P4 FSETP.NEU.FTZ.AND P3, PT, R18, RZ, PT ;  /* 0x000000ff1200420b */ /* 0x000fc80003f7d000 */
[----:B------:R-:W-:-:S04]  /*4710*/  @P4 SEL R4, RZ, 0x1, !P3 ;  /* 0x00000001ff044807 */ /* 0x000fc80005800000 */
[----:B------:R-:W-:-:S07]  /*4720*/  @P4 PRMT R22, R4, 0x7610, R22 ;  /* 0x0000761004164816 */ /* 0x000fce0000000016 */
.L_x_29493:
[----:B------:R-:W-:Y:S05]  /*4730*/  BSYNC B0 ;  /* 0x0000000000007941 */ /* 0x000fea0003800000 */
.L_x_29492:
        /* <DEDUP_REMOVED lines=9> */
.L_x_29495:
[----:B------:R-:W-:Y:S05]  /*47d0*/  BSYNC B0 ;  /* 0x0000000000007941 */ /* 0x000fea0003800000 */
.L_x_29494:
[----:B------:R-:W-:Y:S04]  /*47e0*/  BSSY B0, `(.L_x_29496) ;  /* 0x0000009000007945 */ /* 0x000fe80003800000 */
[----:B------:R-:W-:Y:S05]  /*47f0*/  @P1 BRA `(.L_x_29497) ;  /* 0x00000000001c1947 */ /* 0x000fea0003800000 */
[----:B----4-:R-:W-:-:S05]  /*4800*/  IMAD.U32 R0, R0, 0x10000, RZ ;  /* 0x0001000000007824 */ /* 0x010fca00078e00ff */
[----:B------:R-:W-:-:S13]  /*4810*/  FSETP.NEU.FTZ.AND P2, PT, R0, RZ, PT ;  /* 0x000000ff0000720b */ /* 0x000fda0003f5d000 */
[----:B-----5:R-:W-:-:S05]  /*4820*/  @P2 IMAD.U32 R19, R19, 0x10000, RZ ;  /* 0x0001000013132824 */ /* 0x020fca00078e00ff */
[----:B------:R-:W-:Y:S02]  /*4830*/  @P2 FSETP.NEU.FTZ.AND P1, PT, R19, RZ, PT ;  /* 0x000000ff1300220b */ /* 0x000fe40003f3d000 */
[----:B------:R-:W-:Y:S02]  /*4840*/  PRMT R19, RZ, 0x7610, R19 ;  /* 0x00007610ff137816 */ /* 0x000fe40000000013 */
[----:B------:R-:W-:-:S04]  /*4850*/  @P2 SEL R0, RZ, 0x1, !P1 ;  /* 0x00000001ff002807 */ /* 0x000fc80004800000 */
[----:B------:R-:W-:-:S07]  /*4860*/  @P2 PRMT R19, R0, 0x7610, R19 ;  /* 0x0000761000132816 */ /* 0x000fce0000000013 */
.L_x_29497:
[----:B------:R-:W-:Y:S05]  /*4870*/  BSYNC B0 ;  /* 0x0000000000007941 */ /* 0x000fea0003800000 */
.L_x_29496:
        /* <DEDUP_REMOVED lines=22> */
.L_x_29503:
[----:B------:R0:W-:Y:S01]  /*49e0*/  STG.E.U8 desc[UR36][R8.64], R3 ;  /* 0x0000000308007986 */ /* 0x0001e2000c101124 */
[----:B------:R-:W-:Y:S01]  /*49f0*/  IMAD.MOV.U32 R25, RZ, RZ, R23 ;  /* 0x000000ffff197224 */ /* 0x000fe200078e0017 */
[----:B------:R-:W-:Y:S06]  /*4a00*/  BRA `(.L_x_29499) ;  /* 0x0000000c00ec7947 */ /* 0x000fec0003800000 */
.L_x_29502:
        /* <DEDUP_REMOVED lines=13> */
.L_x_29506:
[----:B------:R-:W-:Y:S01]  /*4ae0*/  LOP3.LUT R3, R3, 0xffff, RZ, 0xc0, !PT ;  /* 0x0000ffff03037812 */ /* 0x000fe200078ec0ff */
[----:B------:R-:W-:-:S03]  /*4af0*/  IMAD.MOV.U32 R25, RZ, RZ, R23 ;  /* 0x000000ffff197224 */ /* 0x000fc600078e0017 */
[----:B------:R-:W-:-:S05]  /*4b00*/  PRMT R3, R3, 0x8880, RZ ;  /* 0x0000888003037816 */ /* 0x000fca00000000ff */
[----:B------:R2:W-:Y:S01]  /*4b10*/  STG.E desc[UR36][R8.64], R3 ;  /* 0x0000000308007986 */ /* 0x0005e2000c101924 */
[----:B------:R-:W-:Y:S05]  /*4b20*/  BRA `(.L_x_29499) ;  /* 0x0000000c00a47947 */ /* 0x000fea0003800000 */
.L_x_29505:
[----:B------:R-:W-:Y:S01]  /*4b30*/  PRMT R3, R3, 0x8880, RZ ;  /* 0x0000888003037816 */ /* 0x000fe200000000ff */
[----:B------:R-:W-:-:S03]  /*4b40*/  IMAD.MOV.U32 R25, RZ, RZ, R23 ;  /* 0x000000ffff197224 */ /* 0x000fc600078e0017 */
[----:B------:R-:W-:-:S05]  /*4b50*/  PRMT R3, R3, 0x7710, RZ ;  /* 0x0000771003037816 */ /* 0x000fca00000000ff */
[----:B------:R0:W-:Y:S01]  /*4b60*/  STG.E.U16 desc[UR36][R8.64], R3 ;  /* 0x0000000308007986 */ /* 0x0001e2000c101524 */
[----:B------:R-:W-:Y:S05]  /*4b70*/  BRA `(.L_x_29499) ;  /* 0x0000000c00907947 */ /* 0x000fea0003800000 */
.L_x_29501:
        /* <DEDUP_REMOVED lines=10> */
.L_x_29508:
[----:B------:R-:W0:Y:S01]  /*4c20*/  I2F.S8 R0, R3 ;  /* 0x0000000300007306 */ /* 0x000e220000001400 */
[----:B------:R-:W-:Y:S01]  /*4c30*/  IMAD.MOV.U32 R25, RZ, RZ, R23 ;  /* 0x000000ffff197224 */ /* 0x000fe200078e0017 */
[----:B0-----:R-:W-:-:S05]  /*4c40*/  F2FP.F16.F32.PACK_AB R0, RZ, R0 ;  /* 0x00000000ff00723e */ /* 0x001fca00000000ff */
[----:B------:R0:W-:Y:S01]  /*4c50*/  STG.E.U16 desc[UR36][R8.64], R0 ;  /* 0x0000000008007986 */ /* 0x0001e2000c101524 */
[----:B------:R-:W-:Y:S05]  /*4c60*/  BRA `(.L_x_29499) ;  /* 0x0000000c00547947 */ /* 0x000fea0003800000 */
.L_x_29507:
        /* <DEDUP_REMOVED lines=11> */
.L_x_29510:
[----:B------:R-:W0:Y:S01]  /*4d20*/  I2F.S8 R3, R3 ;  /* 0x0000000300037306 */ /* 0x000e220000001400 */
[----:B------:R-:W-:Y:S01]  /*4d30*/  IMAD.MOV.U32 R25, RZ, RZ, R23 ;  /* 0x000000ffff197224 */ /* 0x000fe200078e0017 */
[----:B0-----:R-:W-:-:S04]  /*4d40*/  F2FP.F16.F32.PACK_AB R3, RZ, R3 ;  /* 0x00000003ff03723e */ /* 0x001fc800000000ff */
[----:B------:R-:W-:-:S05]  /*4d50*/  PRMT R3, R3, 0x5410, RZ ;  /* 0x0000541003037816 */ /* 0x000fca00000000ff */
[----:B------:R0:W-:Y:S01]  /*4d60*/  STG.E desc[UR36][R8.64], R3 ;  /* 0x0000000308007986 */ /* 0x0001e2000c101924 */
[----:B------:R-:W-:Y:S05]  /*4d70*/  BRA `(.L_x_29499) ;  /* 0x0000000c00107947 */ /* 0x000fea0003800000 */
.L_x_29509:
[----:B------:R-:W-:Y:S01]  /*4d80*/  PRMT R4, R3, 0x8880, RZ ;  /* 0x0000888003047816 */ /* 0x000fe200000000ff */
[----:B------:R-:W-:-:S03]  /*4d90*/  IMAD.MOV.U32 R25, RZ, RZ, R23 ;  /* 0x000000ffff197224 */ /* 0x000fc600078e0017 */
[----:B------:R-:W-:-:S06]  /*4da0*/  PRMT R4, R4, 0x7710, RZ ;  /* 0x0000771004047816 */ /* 0x000fcc00000000ff */
[----:B------:R-:W0:Y:S02]  /*4db0*/  I2F.F64.S16 R4, R4 ;  /* 0x0000000400047312 */ /* 0x000e240000101c00 */
[----:B0-----:R0:W-:Y:S01]  /*4dc0*/  STG.E.64 desc[UR36][R8.64], R4 ;  /* 0x0000000408007986 */ /* 0x0011e2000c101b24 */
[----:B------:R-:W-:Y:S05]  /*4dd0*/  BRA `(.L_x_29499) ;  /* 0x0000000800f87947 */ /* 0x000fea0003800000 */
.L_x_29500:
        /* <DEDUP_REMOVED lines=13> */
.L_x_29513:
[----:B------:R-:W-:Y:S02]  /*4eb0*/  PRMT R4, R3, 0x8880, RZ ;  /* 0x0000888003047816 */ /* 0x000fe400000000ff */
[----:B------:R-:W-:Y:S01]  /*4ec0*/  CS2R R6, SRZ ;  /* 0x0000000000067805 */ /* 0x000fe2000001ff00 */
[----:B------:R-:W-:Y:S01]  /*4ed0*/  IMAD.MOV.U32 R25, RZ, RZ, R23 ;  /* 0x000000ffff197224 */ /* 0x000fe200078e0017 */
[----:B------:R-:W-:-:S06]  /*4ee0*/  PRMT R4, R4, 0x7710, RZ ;  /* 0x0000771004047816 */ /* 0x000fcc00000000ff */
[----:B------:R-:W0:Y:S02]  /*4ef0*/  I2F.F64.S16 R4, R4 ;  /* 0x0000000400047312 */ /* 0x000e240000101c00 */
[----:B0-----:R0:W-:Y:S01]  /*4f00*/  STG.E.128 desc[UR36][R8.64], R4 ;  /* 0x0000000408007986 */ /* 0x0011e2000c101d24 */
[----:B------:R-:W-:Y:S05]  /*4f10*/  BRA `(.L_x_29499) ;  /* 0x0000000800a87947 */ /* 0x000fea0003800000 */
.L_x_29512:
        /* <DEDUP_REMOVED lines=21> */
.L_x_29517:
[----:B------:R-:W-:Y:S05]  /*5070*/  BSYNC B0 ;  /* 0x0000000000007941 */ /* 0x000fea0003800000 */
.L_x_29516:
[----:B------:R-:W-:Y:S01]  /*5080*/  LOP3.LUT R5, R0, R5, RZ, 0xfc, !PT ;  /* 0x0000000500057212 */ /* 0x000fe200078efcff */
[----:B------:R-:W-:-:S04]  /*5090*/  IMAD.MOV.U32 R25, RZ, RZ, R23 ;  /* 0x000000ffff197224 */ /* 0x000fc800078e0017 */
[----:B------:R0:W-:Y:S01]  /*50a0*/  STG.E.U8 desc[UR36][R8.64], R5 ;  /* 0x0000000508007986 */ /* 0x0001e2000c101124 */
[----:B------:R-:W-:Y:S05]  /*50b0*/  BRA `(.L_x_29499) ;  /* 0x0000000800407947 */ /* 0x000fea0003800000 */
.L_x_29515:
        /* <DEDUP_REMOVED lines=13> */
.L_x_29519:
[----:B------:R-:W-:Y:S01]  /*5190*/  IMAD.MOV.U32 R0, RZ, RZ, 0x7f ;  /* 0x0000007fff007424 */ /* 0x000fe200078e00ff */
[----:B------:R-:W-:-:S04]  /*51a0*/  ISETP.GT.U32.AND P0, PT, R4, 0x7f800000, PT ;  /* 0x7f8000000400780c */ /* 0x000fc80003f04070 */
[----:B------:R-:W-:-:S09]  /*51b0*/  SEL R0, R0, 0x7c, P0 ;  /* 0x0000007c00007807 */ /* 0x000fd20000000000 */
.L_x_29520:
[----:B------:R-:W-:Y:S05]  /*51c0*/  BSYNC B0 ;  /* 0x0000000000007941 */ /* 0x000fea0003800000 */
.L_x_29518:
[----:B------:R-:W-:Y:S01]  /*51d0*/  LOP3.LUT R3, R5, 0x80000000, RZ, 0xc0, !PT ;  /* 0x8000000005037812 */ /* 0x000fe200078ec0ff */
[----:B------:R-:W-:-:S03]  /*51e0*/  IMAD.MOV.U32 R25, RZ, RZ, R23 ;  /* 0x000000ffff197224 */ /* 0x000fc600078e0017 */
[----:B------:R-:W-:-:S04]  /*51f0*/  SHF.R.U32.HI R3, RZ, 0x18, R3 ;  /* 0x00000018ff037819 */ /* 0x000fc80000011603 */
[----:B------:R-:W-:-:S05]  /*5200*/  LOP3.LUT R3, R0, R3, RZ, 0xfc, !PT ;  /* 0x0000000300037212 */ /* 0x000fca00078efcff */
[----:B------:R0:W-:Y:S01]  /*5210*/  STG.E.U8 desc[UR36][R8.64], R3 ;  /* 0x0000000308007986 */ /* 0x0001e2000c101124 */
[----:B------:R-:W-:Y:S05]  /*5220*/  BRA `(.L_x_29499) ;  /* 0x0000000400e47947 */ /* 0x000fea0003800000 */
.L_x_29514:
[----:B------:R-:W0:Y:S01]  /*5230*/  I2F.S8 R0, R3 ;  /* 0x0000000300007306 */ /* 0x000e220000001400 */
[----:B------:R-:W-:Y:S01]  /*5240*/  IMAD.MOV.U32 R25, RZ, RZ, R23 ;  /* 0x000000ffff197224 */ /* 0x000fe200078e0017 */
[----:B0-----:R-:W-:-:S05]  /*5250*/  F2FP.BF16.F32.PACK_AB R0, RZ, R0 ;  /* 0x00000000ff00723e */ /* 0x001fca00000010ff */
[----:B------:R0:W-:Y:S01]  /*5260*/  STG.E.U16 desc[UR36][R8.64], R0 ;  /* 0x0000000008007986 */ /* 0x0001e2000c101524 */
[----:B------:R-:W-:Y:S05]  /*5270*/  BRA `(.L_x_29499) ;  /* 0x0000000400d07947 */ /* 0x000fea0003800000 */
.L_x_29511:
        /* <DEDUP_REMOVED lines=13> */
.L_x_29523:
        /* <DEDUP_REMOVED lines=17> */
.L_x_29526:
[----:B------:R-:W-:-:S04]  /*5460*/  LOP3.LUT R3, R3, 0x80000000, RZ, 0xc0, !PT ;  /* 0x8000000003037812 */ /* 0x000fc800078ec0ff */
[----:B------:R-:W-:-:S04]  /*5470*/  SHF.R.U32.HI R3, RZ, 0x18, R3 ;  /* 0x00000018ff037819 */ /* 0x000fc80000011603 */
[----:B------:R-:W-:-:S04]  /*5480*/  LOP3.LUT R0, R0, R3, RZ, 0xfc, !PT ;  /* 0x0000000300007212 */ /* 0x000fc800078efcff */
[----:B------:R-:W-:-:S07]  /*5490*/  PRMT R4, R0, 0x7610, R4 ;  /* 0x0000761000047816 */ /* 0x000fce0000000004 */
.L_x_29525:
[----:B------:R-:W-:Y:S05]  /*54a0*/  BSYNC B0 ;  /* 0x0000000000007941 */ /* 0x000fea0003800000 */
.L_x_29524:
[----:B------:R0:W-:Y:S01]  /*54b0*/  STG.E.U8 desc[UR36][R8.64], R4 ;  /* 0x0000000408007986 */ /* 0x0001e2000c101124 */
[----:B------:R-:W-:Y:S01]  /*54c0*/  IMAD.MOV.U32 R25, RZ, RZ, R23 ;  /* 0x000000ffff197224 */ /* 0x000fe200078e0017 */
[----:B------:R-:W-:Y:S06]  /*54d0*/  BRA `(.L_x_29499) ;  /* 0x0000000400387947 */ /* 0x000fec0003800000 */
.L_x_29522:
        /* <DEDUP_REMOVED lines=17> */
.L_x_29529:
[----:B------:R-:W-:-:S04]  /*55f0*/  LOP3.LUT R3, R3, 0x80000000, RZ, 0xc0, !PT ;  /* 0x8000000003037812 */ /* 0x000fc800078ec0ff */
[----:B------:R-:W-:-:S04]  /*5600*/  SHF.R.U32.HI R3, RZ, 0x18, R3 ;  /* 0x00000018ff037819 */ /* 0x000fc80000011603 */
[----:B------:R-:W-:-:S04]  /*5610*/  LOP3.LUT R0, R0, R3, RZ, 0xfc, !PT ;  /* 0x0000000300007212 */ /* 0x000fc800078efcff */
[----:B------:R-:W-:-:S07]  /*5620*/  PRMT R4, R0, 0x7610, R4 ;  /* 0x0000761000047816 */ /* 0x000fce0000000004 */
.L_x_29528:
[----:B------:R-:W-:Y:S05]  /*5630*/  BSYNC B0 ;  /* 0x0000000000007941 */ /* 0x000fea0003800000 */
.L_x_29527:
[----:B------:R0:W-:Y:S01]  /*5640*/  STG.E.U8 desc[UR36][R8.64], R4 ;  /* 0x0000000408007986 */ /* 0x0001e2000c101124 */
[----:B------:R-:W-:Y:S01]  /*5650*/  IMAD.MOV.U32 R25, RZ, RZ, R23 ;  /* 0x000000ffff197224 */ /* 0x000fe200078e0017 */
[----:B------:R-:W-:Y:S06]  /*5660*/  BRA `(.L_x_29499) ;  /* 0x0000000000d47947 */ /* 0x000fec0003800000 */
.L_x_29521:
        /* <DEDUP_REMOVED lines=24> */
.L_x_29504:
        /* <DEDUP_REMOVED lines=16> */
.L_x_29532:
[----:B------:R-:W-:Y:S01]  /*58f0*/  IMAD.MOV.U32 R25, RZ, RZ, R23 ;  /* 0x000000ffff197224 */ /* 0x000fe200078e0017 */
[----:B------:R-:W-:Y:S06]  /*5900*/  BRA `(.L_x_29499) ;  /* 0x00000000002c7947 */ /* 0x000fec0003800000 */
.L_x_29531:
[----:B------:R-:W-:Y:S01]  /*5910*/  LOP3.LUT R3, R3, 0xffff, RZ, 0xc0, !PT ;  /* 0x0000ffff03037812 */ /* 0x000fe200078ec0ff */
[----:B------:R-:W-:-:S03]  /*5920*/  IMAD.MOV.U32 R25, RZ, RZ, R23 ;  /* 0x000000ffff197224 */ /* 0x000fc600078e0017 */
[----:B------:R-:W-:-:S05]  /*5930*/  PRMT R3, R3, 0x8880, RZ ;  /* 0x0000888003037816 */ /* 0x000fca00000000ff */
[----:B------:R-:W-:-:S05]  /*5940*/  IMAD.MOV.U32 R4, RZ, RZ, R3 ;  /* 0x000000ffff047224 */ /* 0x000fca00078e0003 */
[----:B------:R-:W-:-:S05]  /*5950*/  SHF.R.S32.HI R5, RZ, 0x1f, R4 ;  /* 0x0000001fff057819 */ /* 0x000fca0000011404 */
[----:B------:R0:W-:Y:S01]  /*5960*/  STG.E.64 desc[UR36][R8.64], R4 ;  /* 0x0000000408007986 */ /* 0x0001e2000c101b24 */
[----:B------:R-:W-:Y:S05]  /*5970*/  BRA `(.L_x_29499) ;  /* 0x0000000000107947 */ /* 0x000fea0003800000 */
.L_x_29530:
[----:B------:R-:W-:Y:S01]  /*5980*/  LOP3.LUT R3, R3, 0xffff, RZ, 0xc0, !PT ;  /* 0x0000ffff03037812 */ /* 0x000fe200078ec0ff */
[----:B------:R-:W-:-:S03]  /*5990*/  IMAD.MOV.U32 R25, RZ, RZ, R23 ;  /* 0x000000ffff197224 */ /* 0x000fc600078e0017 */
[----:B------:R-:W-:-:S05]  /*59a0*/  PRMT R3, R3, 0x8880, RZ ;  /* 0x0000888003037816 */ /* 0x000fca00000000ff */
[----:B------:R0:W-:Y:S02]  /*59b0*/  STG.E desc[UR36][R8.64], R3 ;  /* 0x0000000308007986 */ /* 0x0001e4000c101924 */
.L_x_29499:
[----:B------:R-:W-:Y:S05]  /*59c0*/  BSYNC B6 ;  /* 0x0000000000067941 */ /* 0x000fea0003800000 */
.L_x_29498:
        /* <DEDUP_REMOVED lines=23> */
.L_x_29538:
[----:B-----5:R4:W-:Y:S01]  /*5b40*/  STG.E.U8 desc[UR36][R8.64], R22 ;  /* 0x0000001608007986 */ /* 0x0209e2000c101124 */
[----:B------:R-:W-:Y:S05]  /*5b50*/  BRA `(.L_x_29540) ;  /* 0x0000000c00987947 */ /* 0x000fea0003800000 */
.L_x_29537:
        /* <DEDUP_REMOVED lines=12> */
.L_x_29542:
[----:B-----5:R-:W-:-:S04]  /*5c20*/  LOP3.LUT R22, R22, 0xffff, RZ, 0xc0, !PT ;  /* 0x0000ffff16167812 */ /* 0x020fc800078ec0ff */
[----:B------:R-:W-:-:S05]  /*5c30*/  PRMT R3, R22, 0x8880, RZ ;  /* 0x0000888016037816 */ /* 0x000fca00000000ff */
[----:B------:R2:W-:Y:S01]  /*5c40*/  STG.E desc[UR36][R8.64], R3 ;  /* 0x0000000308007986 */ /* 0x0005e2000c101924 */
[----:B------:R-:W-:Y:S05]  /*5c50*/  BRA `(.L_x_29540) ;  /* 0x0000000c00587947 */ /* 0x000fea0003800000 */
.L_x_29541:
[----:B-----5:R-:W-:-:S04]  /*5c60*/  PRMT R3, R22, 0x8880, RZ ;  /* 0x0000888016037816 */ /* 0x020fc800000000ff */
[----:B------:R-:W-:-:S05]  /*5c70*/  PRMT R3, R3, 0x7710, RZ ;  /* 0x0000771003037816 */ /* 0x000fca00000000ff */
[----:B------:R0:W-:Y:S01]  /*5c80*/  STG.E.U16 desc[UR36][R8.64], R3 ;  /* 0x0000000308007986 */ /* 0x0001e2000c101524 */
[----:B------:R-:W-:Y:S05]  /*5c90*/  BRA `(.L_x_29540) ;  /* 0x0000000c00487947 */ /* 0x000fea0003800000 */
.L_x_29536:
        /* <DEDUP_REMOVED lines=9> */
.L_x_29544:
[----:B-----5:R-:W0:Y:S02]  /*5d30*/  I2F.S8 R0, R22 ;  /* 0x0000001600007306 */ /* 0x020e240000001400 */
[----:B0-----:R-:W-:-:S05]  /*5d40*/  F2FP.F16.F32.PACK_AB R0, RZ, R0 ;  /* 0x00000000ff00723e */ /* 0x001fca00000000ff */
[----:B------:R0:W-:Y:S01]  /*5d50*/  STG.E.U16 desc[UR36][R8.64], R0 ;  /* 0x0000000008007986 */ /* 0x0001e2000c101524 */
[----:B------:R-:W-:Y:S05]  /*5d60*/  BRA `(.L_x_29540) ;  /* 0x0000000c00147947 */ /* 0x000fea0003800000 */
.L_x_29543:
        /* <DEDUP_REMOVED lines=10> */
.L_x_29546:
[----:B-----5:R-:W0:Y:S02]  /*5e10*/  I2F.S8 R22, R22 ;  /* 0x0000001600167306 */ /* 0x020e240000001400 */
[----:B0-----:R-:W-:-:S04]  /*5e20*/  F2FP.F16.F32.PACK_AB R3, RZ, R22 ;  /* 0x00000016ff03723e */ /* 0x001fc800000000ff */
[----:B------:R-:W-:-:S05]  /*5e30*/  PRMT R3, R3, 0x5410, RZ ;  /* 0x0000541003037816 */ /* 0x000fca00000000ff */
[----:B------:R0:W-:Y:S01]  /*5e40*/  STG.E desc[UR36][R8.64], R3 ;  /* 0x0000000308007986 */ /* 0x0001e2000c101924 */
[----:B------:R-:W-:Y:S05]  /*5e50*/  BRA `(.L_x_29540) ;  /* 0x0000000800d87947 */ /* 0x000fea0003800000 */
.L_x_29545:
[----:B-----5:R-:W-:-:S04]  /*5e60*/  PRMT R4, R22, 0x8880, RZ ;  /* 0x0000888016047816 */ /* 0x020fc800000000ff */
[----:B------:R-:W-:-:S06]  /*5e70*/  PRMT R4, R4, 0x7710, RZ ;  /* 0x0000771004047816 */ /* 0x000fcc00000000ff */
[----:B------:R-:W0:Y:S02]  /*5e80*/  I2F.F64.S16 R4, R4 ;  /* 0x0000000400047312 */ /* 0x000e240000101c00 */
[----:B0-----:R0:W-:Y:S01]  /*5e90*/  STG.E.64 desc[UR36][R8.64], R4 ;  /* 0x0000000408007986 */ /* 0x0011e2000c101b24 */
[----:B------:R-:W-:Y:S05]  /*5ea0*/  BRA `(.L_x_29540) ;  /* 0x0000000800c47947 */ /* 0x000fea0003800000 */
.L_x_29535:
        /* <DEDUP_REMOVED lines=12> */
.L_x_29549:
[----:B-----5:R-:W-:Y:S02]  /*5f70*/  PRMT R4, R22, 0x8880, RZ ;  /* 0x0000888016047816 */ /* 0x020fe400000000ff */
[----:B------:R-:W-:Y:S02]  /*5f80*/  CS2R R6, SRZ ;  /* 0x0000000000067805 */ /* 0x000fe4000001ff00 */
[----:B------:R-:W-:-:S06]  /*5f90*/  PRMT R4, R4, 0x7710, RZ ;  /* 0x0000771004047816 */ /* 0x000fcc00000000ff */
[----:B------:R-:W0:Y:S02]  /*5fa0*/  I2F.F64.S16 R4, R4 ;  /* 0x0000000400047312 */ /* 0x000e240000101c00 */
[----:B0-----:R0:W-:Y:S01]  /*5fb0*/  STG.E.128 desc[UR36][R8.64], R4 ;  /* 0x0000000408007986 */ /* 0x0011e2000c101d24 */
[----:B------:R-:W-:Y:S05]  /*5fc0*/  BRA `(.L_x_29540) ;  /* 0x00000008007c7947 */ /* 0x000fea0003800000 */
.L_x_29548:
        /* <DEDUP_REMOVED lines=21> */
.L_x_29553:
[----:B------:R-:W-:Y:S05]  /*6120*/  BSYNC B0 ;  /* 0x0000000000007941 */ /* 0x000fea0003800000 */
.L_x_29552:
[----:B------:R-:W-:-:S05]  /*6130*/  LOP3.LUT R5, R0, R5, RZ, 0xfc, !PT ;  /* 0x0000000500057212 */ /* 0x000fca00078efcff */
[----:B------:R0:W-:Y:S01]  /*6140*/  STG.E.U8 desc[UR36][R8.64], R5 ;  /* 0x0000000508007986 */ /* 0x0001e2000c101124 */
[----:B------:R-:W-:Y:S05]  /*6150*/  BRA `(.L_x_29540) ;  /* 0x0000000800187947 */ /* 0x000fea0003800000 */
.L_x_29551:
        /* <DEDUP_REMOVED lines=13> */
.L_x_29555:
[----:B------:R-:W-:Y:S01]  /*6230*/  IMAD.MOV.U32 R0, RZ, RZ, 0x7f ;  /* 0x0000007fff007424 */ /* 0x000fe200078e00ff */
[----:B------:R-:W-:-:S04]  /*6240*/  ISETP.GT.U32.AND P0, PT, R3, 0x7f800000, PT ;  /* 0x7f8000000300780c */ /* 0x000fc80003f04070 */
[----:B------:R-:W-:-:S09]  /*6250*/  SEL R0, R0, 0x7c, P0 ;  /* 0x0000007c00007807 */ /* 0x000fd20000000000 */
.L_x_29556:
[----:B------:R-:W-:Y:S05]  /*6260*/  BSYNC B0 ;  /* 0x0000000000007941 */ /* 0x000fea0003800000 */
.L_x_29554:
[----:B------:R-:W-:-:S04]  /*6270*/  LOP3.LUT R3, R5, 0x80000000, RZ, 0xc0, !PT ;  /* 0x8000000005037812 */ /* 0x000fc800078ec0ff */
[----:B------:R-:W-:-:S04]  /*6280*/  SHF.R.U32.HI R3, RZ, 0x18, R3 ;  /* 0x00000018ff037819 */ /* 0x000fc80000011603 */
[----:B------:R-:W-:-:S05]  /*6290*/  LOP3.LUT R3, R0, R3, RZ, 0xfc, !PT ;  /* 0x0000000300037212 */ /* 0x000fca00078efcff */
[----:B------:R0:W-:Y:S01]  /*62a0*/  STG.E.U8 desc[UR36][R8.64], R3 ;  /* 0x0000000308007986 */ /* 0x0001e2000c101124 */
[----:B------:R-:W-:Y:S05]  /*62b0*/  BRA `(.L_x_29540) ;  /* 0x0000000400c07947 */ /* 0x000fea0003800000 */
.L_x_29550:
[----:B-----5:R-:W0:Y:S02]  /*62c0*/  I2F.S8 R0, R22 ;  /* 0x0000001600007306 */ /* 0x020e240000001400 */
[----:B0-----:R-:W-:-:S05]  /*62d0*/  F2FP.BF16.F32.PACK_AB R0, RZ, R0 ;  /* 0x00000000ff00723e */ /* 0x001fca00000010ff */
[----:B------:R0:W-:Y:S01]  /*62e0*/  STG.E.U16 desc[UR36][R8.64], R0 ;  /* 0x0000000008007986 */ /* 0x0001e2000c101524 */
[----:B------:R-:W-:Y:S05]  /*62f0*/  BRA `(.L_x_29540) ;  /* 0x0000000400b07947 */ /* 0x000fea0003800000 */
.L_x_29547:
        /* <DEDUP_REMOVED lines=12> */
.L_x_29559:
        /* <DEDUP_REMOVED lines=17> */
.L_x_29562:
[----:B------:R-:W-:-:S04]  /*64d0*/  LOP3.LUT R3, R5, 0x80000000, RZ, 0xc0, !PT ;  /* 0x8000000005037812 */ /* 0x000fc800078ec0ff */
[----:B------:R-:W-:-:S04]  /*64e0*/  SHF.R.U32.HI R3, RZ, 0x18, R3 ;  /* 0x00000018ff037819 */ /* 0x000fc80000011603 */
[----:B------:R-:W-:-:S04]  /*64f0*/  LOP3.LUT R0, R0, R3, RZ, 0xfc, !PT ;  /* 0x0000000300007212 */ /* 0x000fc800078efcff */
[----:B------:R-:W-:-:S07]  /*6500*/  PRMT R4, R0, 0x7610, R4 ;  /* 0x0000761000047816 */ /* 0x000fce0000000004 */
.L_x_29561:
[----:B------:R-:W-:Y:S05]  /*6510*/  BSYNC B0 ;  /* 0x0000000000007941 */ /* 0x000fea0003800000 */
.L_x_29560:
[----:B------:R0:W-:Y:S01]  /*6520*/  STG.E.U8 desc[UR36][R8.64], R4 ;  /* 0x0000000408007986 */ /* 0x0001e2000c101124 */
[----:B------:R-:W-:Y:S05]  /*6530*/  BRA `(.L_x_29540) ;  /* 0x0000000400207947 */ /* 0x000fea0003800000 */
.L_x_29558:
        /* <DEDUP_REMOVED lines=17> */
.L_x_29565:
[----:B------:R-:W-:-:S04]  /*6650*/  LOP3.LUT R3, R5, 0x80000000, RZ, 0xc0, !PT ;  /* 0x8000000005037812 */ /* 0x000fc800078ec0ff */
[----:B------:R-:W-:-:S04]  /*6660*/  SHF.R.U32.HI R3, RZ, 0x18, R3 ;  /* 0x00000018ff037819 */ /* 0x000fc80000011603 */
[----:B------:R-:W-:-:S04]  /*6670*/  LOP3.LUT R0, R0, R3, RZ, 0xfc, !PT ;  /* 0x0000000300007212 */ /* 0x000fc800078efcff */
[----:B------:R-:W-:-:S07]  /*6680*/  PRMT R4, R0, 0x7610, R4 ;  /* 0x0000761000047816 */ /* 0x000fce0000000004 */
.L_x_29564:
[----:B------:R-:W-:Y:S05]  /*6690*/  BSYNC B0 ;  /* 0x0000000000007941 */ /* 0x000fea0003800000 */
.L_x_29563:
[----:B------:R0:W-:Y:S01]  /*66a0*/  STG.E.U8 desc[UR36][R8.64], R4 ;  /* 0x0000000408007986 */ /* 0x0001e2000c101124 */
[----:B------:R-:W-:Y:S05]  /*66b0*/  BRA `(.L_x_29540) ;  /* 0x0000000000c07947 */ /* 0x000fea0003800000 */
.L_x_29557:
        /* <DEDUP_REMOVED lines=22> */
.L_x_29539:
        /* <DEDUP_REMOVED lines=16> */
.L_x_29568:
[----:B------:R-:W-:Y:S05]  /*6920*/  BRA `(.L_x_29540) ;  /* 0x0000000000247947 */ /* 0x000fea0003800000 */
.L_x_29567:
[----:B-----5:R-:W-:-:S04]  /*6930*/  LOP3.LUT R22, R22, 0xffff, RZ, 0xc0, !PT ;  /* 0x0000ffff16167812 */ /* 0x020fc800078ec0ff */
[----:B------:R-:W-:-:S05]  /*6940*/  PRMT R22, R22, 0x8880, RZ ;  /* 0x0000888016167816 */ /* 0x000fca00000000ff */
[----:B------:R-:W-:-:S05]  /*6950*/  IMAD.MOV.U32 R4, RZ, RZ, R22 ;  /* 0x000000ffff047224 */ /* 0x000fca00078e0016 */
[----:B------:R-:W-:-:S05]  /*6960*/  SHF.R.S32.HI R5, RZ, 0x1f, R4 ;  /* 0x0000001fff057819 */ /* 0x000fca0000011404 */
[----:B------:R0:W-:Y:S01]  /*6970*/  STG.E.64 desc[UR36][R8.64], R4 ;  /* 0x0000000408007986 */ /* 0x0001e2000c101b24 */
[----:B------:R-:W-:Y:S05]  /*6980*/  BRA `(.L_x_29540) ;  /* 0x00000000000c7947 */ /* 0x000fea0003800000 */
.L_x_29566:
[----:B-----5:R-:W-:-:S04]  /*6990*/  LOP3.LUT R22, R22, 0xffff, RZ, 0xc0, !PT ;  /* 0x0000ffff16167812 */ /* 0x020fc800078ec0ff */
[----:B------:R-:W-:-:S05]  /*69a0*/  PRMT R3, R22, 0x8880, RZ ;  /* 0x0000888016037816 */ /* 0x000fca00000000ff */
[----:B------:R0:W-:Y:S02]  /*69b0*/  STG.E desc[UR36][R8.64], R3 ;  /* 0x0000000308007986 */ /* 0x0001e4000c101924 */
.L_x_29540:
        /* <DEDUP_REMOVED lines=23> */
.L_x_29572:
[----:B------:R0:W-:Y:S01]  /*6b30*/  STG.E.U8 desc[UR36][R8.64], R18 ;  /* 0x0000001208007986 */ /* 0x0001e2000c101124 */
[----:B------:R-:W-:Y:S05]  /*6b40*/  BRA `(.L_x_29574) ;  /* 0x0000000c00987947 */ /* 0x000fea0003800000 */
.L_x_29571:
        /* <DEDUP_REMOVED lines=12> */
.L_x_29576:
[----:B------:R-:W-:-:S04]  /*6c10*/  LOP3.LUT R18, R18, 0xffff, RZ, 0xc0, !PT ;  /* 0x0000ffff12127812 */ /* 0x000fc800078ec0ff */
[----:B------:R-:W-:-:S05]  /*6c20*/  PRMT R3, R18, 0x8880, RZ ;  /* 0x0000888012037816 */ /* 0x000fca00000000ff */
[----:B------:R0:W-:Y:S01]  /*6c30*/  STG.E desc[UR36][R8.64], R3 ;  /* 0x0000000308007986 */ /* 0x0001e2000c101924 */
[----:B------:R-:W-:Y:S05]  /*6c40*/  BRA `(.L_x_29574) ;  /* 0x0000000c00587947 */ /* 0x000fea0003800000 */
.L_x_29575:
[----:B------:R-:W-:-:S04]  /*6c50*/  PRMT R3, R18, 0x8880, RZ ;  /* 0x0000888012037816 */ /* 0x000fc800000000ff */
[----:B------:R-:W-:-:S05]  /*6c60*/  PRMT R3, R3, 0x7710, RZ ;  /* 0x0000771003037816 */ /* 0x000fca00000000ff */
[----:B------:R0:W-:Y:S01]  /*6c70*/  STG.E.U16 desc[UR36][R8.64], R3 ;  /* 0x0000000308007986 */ /* 0x0001e2000c101524 */
[----:B------:R-:W-:Y:S05]  /*6c80*/  BRA `(.L_x_29574) ;  /* 0x0000000c00487947 */ /* 0x000fea0003800000 */
.L_x_29570:
        /* <DEDUP_REMOVED lines=9> */
.L_x_29578:
[----:B------:R-:W0:Y:S02]  /*6d20*/  I2F.S8 R0, R18 ;  /* 0x0000001200007306 */ /* 0x000e240000001400 */
[----:B0-----:R-:W-:-:S05]  /*6d30*/  F2FP.F16.F32.PACK_AB R0, RZ, R0 ;  /* 0x00000000ff00723e */ /* 0x001fca00000000ff */
[----:B------:R0:W-:Y:S01]  /*6d40*/  STG.E.U16 desc[UR36][R8.64], R0 ;  /* 0x0000000008007986 */ /* 0x0001e2000c101524 */
[----:B------:R-:W-:Y:S05]  /*6d50*/  BRA `(.L_x_29574) ;  /* 0x0000000c00147947 */ /* 0x000fea0003800000 */
.L_x_29577:
        /* <DEDUP_REMOVED lines=10> */
.L_x_29580:
[----:B------:R-:W0:Y:S02]  /*6e00*/  I2F.S8 R18, R18 ;  /* 0x0000001200127306 */ /* 0x000e240000001400 */
[----:B0-----:R-:W-:-:S04]  /*6e10*/  F2FP.F16.F32.PACK_AB R3, RZ, R18 ;  /* 0x00000012ff03723e */ /* 0x001fc800000000ff */
[----:B------:R-:W-:-:S05]  /*6e20*/  PRMT R3, R3, 0x5410, RZ ;  /* 0x0000541003037816 */ /* 0x000fca00000000ff */
[----:B------:R0:W-:Y:S01]  /*6e30*/  STG.E desc[UR36][R8.64], R3 ;  /* 0x0000000308007986 */ /* 0x0001e2000c101924 */
[----:B------:R-:W-:Y:S05]  /*6e40*/  BRA `(.L_x_29574) ;  /* 0x0000000800d87947 */ /* 0x000fea0003800000 */
.L_x_29579:
[----:B------:R-:W-:-:S04]  /*6e50*/  PRMT R4, R18, 0x8880, RZ ;  /* 0x0000888012047816 */ /* 0x000fc800000000ff */
[----:B------:R-:W-:-:S06]  /*6e60*/  PRMT R4, R4, 0x7710, RZ ;  /* 0x0000771004047816 */ /* 0x000fcc00000000ff */
[----:B------:R-:W0:Y:S02]  /*6e70*/  I2F.F64.S16 R4, R4 ;  /* 0x0000000400047312 */ /* 0x000e240000101c00 */
[----:B0-----:R0:W-:Y:S01]  /*6e80*/  STG.E.64 desc[UR36][R8.64], R4 ;  /* 0x0000000408007986 */ /* 0x0011e2000c101b24 */
[----:B------:R-:W-:Y:S05]  /*6e90*/  BRA `(.L_x_29574) ;  /* 0x0000000800c47947 */ /* 0x000fea0003800000 */
.L_x_29569:
        /* <DEDUP_REMOVED lines=12> */
.L_x_29583:
[----:B------:R-:W-:Y:S02]  /*6f60*/  PRMT R4, R18, 0x8880, RZ ;  /* 0x0000888012047816 */ /* 0x000fe400000000ff */
[----:B------:R-:W-:Y:S02]  /*6f70*/  CS2R R6, SRZ ;  /* 0x0000000000067805 */ /* 0x000fe4000001ff00 */
[----:B------:R-:W-:-:S06]  /*6f80*/  PRMT R4, R4, 0x7710, RZ ;  /* 0x0000771004047816 */ /* 0x000fcc00000000ff */
[----:B------:R-:W0:Y:S02]  /*6f90*/  I2F.F64.S16 R4, R4 ;  /* 0x0000000400047312 */ /* 0x000e240000101c00 */
[----:B0-----:R0:W-:Y:S01]  /*6fa0*/  STG.E.128 desc[UR36][R8.64], R4 ;  /* 0x0000000408007986 */ /* 0x0011e2000c101d24 */
[----:B------:R-:W-:Y:S05]  /*6fb0*/  BRA `(.L_x_29574) ;  /* 0x00000008007c7947 */ /* 0x000fea0003800000 */
.L_x_29582:
        /* <DEDUP_REMOVED lines=21> */
.L_x_29587:
[----:B------:R-:W-:Y:S05]  /*7110*/  BSYNC B0 ;  /* 0x0000000000007941 */ /* 0x000fea0003800000 */
.L_x_29586:
[----:B------:R-:W-:-:S05]  /*7120*/  LOP3.LUT R5, R0, R5, RZ, 0xfc, !PT ;  /* 0x0000000500057212 */ /* 0x000fca00078efcff */
[----:B------:R0:W-:Y:S01]  /*7130*/  STG.E.U8 desc[UR36][R8.64], R5 ;  /* 0x0000000508007986 */ /* 0x0001e2000c101124 */
[----:B------:R-:W-:Y:S05]  /*7140*/  BRA `(.L_x_29574) ;  /* 0x0000000800187947 */ /* 0x000fea0003800000 */
.L_x_29585:
        /* <DEDUP_REMOVED lines=13> */
.L_x_29589:
[----:B------:R-:W-:Y:S01]  /*7220*/  IMAD.MOV.U32 R0, RZ, RZ, 0x7f ;  /* 0x0000007fff007424 */ /* 0x000fe200078e00ff */
[----:B------:R-:W-:-:S04]  /*7230*/  ISETP.GT.U32.AND P0, PT, R3, 0x7f800000, PT ;  /* 0x7f8000000300780c */ /* 0x000fc80003f04070 */
[----:B------:R-:W-:-:S09]  /*7240*/  SEL R0, R0, 0x7c, P0 ;  /* 0x0000007c00007807 */ /* 0x000fd20000000000 */
.L_x_29590:
[----:B------:R-:W-:Y:S05]  /*7250*/  BSYNC B0 ;  /* 0x0000000000007941 */ /* 0x000fea0003800000 */
.L_x_29588:
[----:B------:R-:W-:-:S04]  /*7260*/  LOP3.LUT R3, R5, 0x80000000, RZ, 0xc0, !PT ;  /* 0x8000000005037812 */ /* 0x000fc800078ec0ff */
[----:B------:R-:W-:-:S04]  /*7270*/  SHF.R.U32.HI R3, RZ, 0x18, R3 ;  /* 0x00000018ff037819 */ /* 0x000fc80000011603 */
[----:B------:R-:W-:-:S05]  /*7280*/  LOP3.LUT R3, R0, R3, RZ, 0xfc, !PT ;  /* 0x0000000300037212 */ /* 0x000fca00078efcff */
[----:B------:R0:W-:Y:S01]  /*7290*/  STG.E.U8 desc[UR36][R8.64], R3 ;  /* 0x0000000308007986 */ /* 0x0001e2000c101124 */
[----:B------:R-:W-:Y:S05]  /*72a0*/  BRA `(.L_x_29574) ;  /* 0x0000000400c07947 */ /* 0x000fea0003800000 */
.L_x_29584:
[----:B------:R-:W0:Y:S02]  /*72b0*/  I2F.S8 R0, R18 ;  /* 0x0000001200007306 */ /* 0x000e240000001400 */
[----:B0-----:R-:W-:-:S05]  /*72c0*/  F2FP.BF16.F32.PACK_AB R0, RZ, R0 ;  /* 0x00000000ff00723e */ /* 0x001fca00000010ff */
[----:B------:R0:W-:Y:S01]  /*72d0*/  STG.E.U16 desc[UR36][R8.64], R0 ;  /* 0x0000000008007986 */ /* 0x0001e2000c101524 */
[----:B------:R-:W-:Y:S05]  /*72e0*/  BRA `(.L_x_29574) ;  /* 0x0000000400b07947 */ /* 0x000fea0003800000 */
.L_x_29581:
        /* <DEDUP_REMOVED lines=12> */
.L_x_29593:
        /* <DEDUP_REMOVED lines=17> */
.L_x_29596:
[----:B------:R-:W-:-:S04]  /*74c0*/  LOP3.LUT R3, R5, 0x80000000, RZ, 0xc0, !PT ;  /* 0x8000000005037812 */ /* 0x000fc800078ec0ff */
[----:B------:R-:W-:-:S04]  /*74d0*/  SHF.R.U32.HI R3, RZ, 0x18, R3 ;  /* 0x00000018ff037819 */ /* 0x000fc80000011603 */
[----:B------:R-:W-:-:S04]  /*74e0*/  LOP3.LUT R0, R0, R3, RZ, 0xfc, !PT ;  /* 0x0000000300007212 */ /* 0x000fc800078efcff */
[----:B------:R-:W-:-:S07]  /*74f0*/  PRMT R4, R0, 0x7610, R4 ;  /* 0x0000761000047816 */ /* 0x000fce0000000004 */
.L_x_29595:
[----:B------:R-:W-:Y:S05]  /*7500*/  BSYNC B0 ;  /* 0x0000000000007941 */ /* 0x000fea0003800000 */
.L_x_29594:
[----:B------:R3:W-:Y:S01]  /*7510*/  STG.E.U8 desc[UR36][R8.64], R4 ;  /* 0x0000000408007986 */ /* 0x0007e2000c101124 */
[----:B------:R-:W-:Y:S05]  /*7520*/  BRA `(.L_x_29574) ;  /* 0x0000000400207947 */ /* 0x000fea0003800000 */
.L_x_29592:
        /* <DEDUP_REMOVED lines=17> */
.L_x_29599:
[----:B------:R-:W-:-:S04]  /*7640*/  LOP3.LUT R3, R5, 0x80000000, RZ, 0xc0, !PT ;  /* 0x8000000005037812 */ /* 0x000fc800078ec0ff */
[----:B------:R-:W-:-:S04]  /*7650*/  SHF.R.U32.HI R3, RZ, 0x18, R3 ;  /* 0x00000018ff037819 */ /* 0x000fc80000011603 */
[----:B------:R-:W-:-:S04]  /*7660*/  LOP3.LUT R0, R0, R3, RZ, 0xfc, !PT ;  /* 0x0000000300007212 */ /* 0x000fc800078efcff */
[----:B------:R-:W-:-:S07]  /*7670*/  PRMT R4, R0, 0x7610, R4 ;  /* 0x0000761000047816 */ /* 0x000fce0000000004 */
.L_x_29598:
[----:B------:R-:W-:Y:S05]  /*7680*/  BSYNC B0 ;  /* 0x0000000000007941 */ /* 0x000fea0003800000 */
.L_x_29597:
[----:B------:R0:W-:Y:S01]  /*7690*/  STG.E.U8 desc[UR36][R8.64], R4 ;  /* 0x0000000408007986 */ /* 0x0001e2000c101124 */
[----:B------:R-:W-:Y:S05]  /*76a0*/  BRA `(.L_x_29574) ;  /* 0x0000000000c07947 */ /* 0x000fea0003800000 */
.L_x_29591:
        /* <DEDUP_REMOVED lines=22> */
.L_x_29573:
        /* <DEDUP_REMOVED lines=16> */
.L_x_29602:
[----:B------:R-:W-:Y:S05]  /*7910*/  BRA `(.L_x_29574) ;  /* 0x0000000000247947 */ /* 0x000fea0003800000 */
.L_x_29601:
[----:B------:R-:W-:-:S04]  /*7920*/  LOP3.LUT R18, R18, 0xffff, RZ, 0xc0, !PT ;  /* 0x0000ffff12127812 */ /* 0x000fc800078ec0ff */
[----:B------:R-:W-:-:S05]  /*7930*/  PRMT R18, R18, 0x8880, RZ ;  /* 0x0000888012127816 */ /* 0x000fca00000000ff */
[----:B------:R-:W-:-:S05]  /*7940*/  IMAD.MOV.U32 R4, RZ, RZ, R18 ;  /* 0x000000ffff047224 */ /* 0x000fca00078e0012 */
[----:B------:R-:W-:-:S05]  /*7950*/  SHF.R.S32.HI R5, RZ, 0x1f, R4 ;  /* 0x0000001fff057819 */ /* 0x000fca0000011404 */
[----:B------:R1:W-:Y:S01]  /*7960*/  STG.E.64 desc[UR36][R8.64], R4 ;  /* 0x0000000408007986 */ /* 0x0003e2000c101b24 */
[----:B------:R-:W-:Y:S05]  /*7970*/  BRA `(.L_x_29574) ;  /* 0x00000000000c7947 */ /* 0x000fea0003800000 */
.L_x_29600:
[----:B------:R-:W-:-:S04]  /*7980*/  LOP3.LUT R18, R18, 0xffff, RZ, 0xc0, !PT ;  /* 0x0000ffff12127812 */ /* 0x000fc800078ec0ff */
[----:B------:R-:W-:-:S05]  /*7990*/  PRMT R3, R18, 0x8880, RZ ;  /* 0x0000888012037816 */ /* 0x000fca00000000ff */
[----:B------:R2:W-:Y:S02]  /*79a0*/  STG.E desc[UR36][R8.64], R3 ;  /* 0x0000000308007986 */ /* 0x0005e4000c101924 */
.L_x_29574:
[----:B------:R-:W-:-:S07]  /*79b0*/  VIADD R25, R25, 0x80 ;  /* 0x0000008019197836 */ /* 0x000fce0000000000 */
.L_x_29534:
[----:B------:R-:W-:Y:S05]  /*79c0*/  BSYNC B6 ;  /* 0x0000000000067941 */ /* 0x000fea0003800000 */
.L_x_29533:
        /* <DEDUP_REMOVED lines=21> */
.L_x_29606:
[----:B-----5:R-:W-:Y:S01]  /*7b20*/  STG.E.U8 desc[UR36][R2.64], R19 ;  /* 0x0000001302007986 */ /* 0x020fe2000c101124 */
[----:B------:R-:W-:Y:S05]  /*7b30*/  EXIT ;  /* 0x000000000000794d */ /* 0x000fea0003800000 */
.L_x_29605:
        /* <DEDUP_REMOVED lines=12> */
.L_x_29609:
[----:B-----5:R-:W-:-:S04]  /*7c00*/  LOP3.LUT R19, R19, 0xffff, RZ, 0xc0, !PT ;  /* 0x0000ffff13137812 */ /* 0x020fc800078ec0ff */
[----:B------:R-:W-:-:S05]  /*7c10*/  PRMT R5, R19, 0x8880, RZ ;  /* 0x0000888013057816 */ /* 0x000fca00000000ff */
[----:B------:R-:W-:Y:S01]  /*7c20*/  STG.E desc[UR36][R2.64], R5 ;  /* 0x0000000502007986 */ /* 0x000fe2000c101924 */
[----:B------:R-:W-:Y:S05]  /*7c30*/  EXIT ;  /* 0x000000000000794d */ /* 0x000fea0003800000 */
.L_x_29608:
[----:B-----5:R-:W-:-:S04]  /*7c40*/  PRMT R5, R19, 0x8880, RZ ;  /* 0x0000888013057816 */ /* 0x020fc800000000ff */
[----:B------:R-:W-:-:S05]  /*7c50*/  PRMT R5, R5, 0x7710, RZ ;  /* 0x0000771005057816 */ /* 0x000fca00000000ff */
[----:B------:R-:W-:Y:S01]  /*7c60*/  STG.E.U16 desc[UR36][R2.64], R5 ;  /* 0x0000000502007986 */ /* 0x000fe2000c101524 */
[----:B------:R-:W-:Y:S05]  /*7c70*/  EXIT ;  /* 0x000000000000794d */ /* 0x000fea0003800000 */
.L_x_29604:
        /* <DEDUP_REMOVED lines=9> */
.L_x_29611:
[----:B-----5:R-:W0:Y:S02]  /*7d10*/  I2F.S8 R0, R19 ;  /* 0x0000001300007306 */ /* 0x020e240000001400 */
[----:B0-----:R-:W-:-:S05]  /*7d20*/  F2FP.F16.F32.PACK_AB R0, RZ, R0 ;  /* 0x00000000ff00723e */ /* 0x001fca00000000ff */
[----:B------:R-:W-:Y:S01]  /*7d30*/  STG.E.U16 desc[UR36][R2.64], R0 ;  /* 0x0000000002007986 */ /* 0x000fe2000c101524 */
[----:B------:R-:W-:Y:S05]  /*7d40*/  EXIT ;  /* 0x000000000000794d */ /* 0x000fea0003800000 */
.L_x_29610:
        /* <DEDUP_REMOVED lines=10> */
.L_x_29613:
[----:B-----5:R-:W0:Y:S02]  /*7df0*/  I2F.S8 R19, R19 ;  /* 0x0000001300137306 */ /* 0x020e240000001400 */
[----:B0-----:R-:W-:-:S04]  /*7e00*/  F2FP.F16.F32.PACK_AB R5, RZ, R19 ;  /* 0x00000013ff05723e */ /* 0x001fc800000000ff */
[----:B------:R-:W-:-:S05]  /*7e10*/  PRMT R5, R5, 0x5410, RZ ;  /* 0x0000541005057816 */ /* 0x000fca00000000ff */
[----:B------:R-:W-:Y:S01]  /*7e20*/  STG.E desc[UR36][R2.64], R5 ;  /* 0x0000000502007986 */ /* 0x000fe2000c101924 */
[----:B------:R-:W-:Y:S05]  /*7e30*/  EXIT ;  /* 0x000000000000794d */ /* 0x000fea0003800000 */
.L_x_29612:
[----:B-----5:R-:W-:-:S04]  /*7e40*/  PRMT R4, R19, 0x8880, RZ ;  /* 0x0000888013047816 */ /* 0x020fc800000000ff */
[----:B------:R-:W-:-:S06]  /*7e50*/  PRMT R4, R4, 0x7710, RZ ;  /* 0x0000771004047816 */ /* 0x000fcc00000000ff */
[----:B------:R-:W0:Y:S02]  /*7e60*/  I2F.F64.S16 R4, R4 ;  /* 0x0000000400047312 */ /* 0x000e240000101c00 */
[----:B0-----:R-:W-:Y:S01]  /*7e70*/  STG.E.64 desc[UR36][R2.64], R4 ;  /* 0x0000000402007986 */ /* 0x001fe2000c101b24 */
[----:B------:R-:W-:Y:S05]  /*7e80*/  EXIT ;  /* 0x000000000000794d */ /* 0x000fea0003800000 */
.L_x_29603:
        /* <DEDUP_REMOVED lines=12> */
.L_x_29616:
[----:B-----5:R-:W-:Y:S02]  /*7f50*/  PRMT R4, R19, 0x8880, RZ ;  /* 0x0000888013047816 */ /* 0x020fe400000000ff */
[----:B------:R-:W-:Y:S02]  /*7f60*/  CS2R R6, SRZ ;  /* 0x0000000000067805 */ /* 0x000fe4000001ff00 */
[----:B------:R-:W-:-:S06]  /*7f70*/  PRMT R4, R4, 0x7710, RZ ;  /* 0x0000771004047816 */ /* 0x000fcc00000000ff */
[----:B------:R-:W0:Y:S02]  /*7f80*/  I2F.F64.S16 R4, R4 ;  /* 0x0000000400047312 */ /* 0x000e240000101c00 */
[----:B0-----:R-:W-:Y:S01]  /*7f90*/  STG.E.128 desc[UR36][R2.64], R4 ;  /* 0x0000000402007986 */ /* 0x001fe2000c101d24 */
[----:B------:R-:W-:Y:S05]  /*7fa0*/  EXIT ;  /* 0x000000000000794d */ /* 0x000fea0003800000 */
.L_x_29615:
        /* <DEDUP_REMOVED lines=21> */
.L_x_29620:
[----:B------:R-:W-:Y:S05]  /*8100*/  BSYNC B0 ;  /* 0x0000000000007941 */ /* 0x000fea0003800000 */
.L_x_29619:
[----:B------:R-:W-:-:S05]  /*8110*/  LOP3.LUT R5, R0, R5, RZ, 0xfc, !PT ;  /* 0x0000000500057212 */ /* 0x000fca00078efcff */
[----:B------:R-:W-:Y:S01]  /*8120*/  STG.E.U8 desc[UR36][R2.64], R5 ;  /* 0x0000000502007986 */ /* 0x000fe2000c101124 */
[----:B------:R-:W-:Y:S05]  /*8130*/  EXIT ;  /* 0x000000000000794d */ /* 0x000fea0003800000 */
.L_x_29618:
        /* <DEDUP_REMOVED lines=13> */
.L_x_29622:
[----:B------:R-:W-:Y:S01]  /*8210*/  IMAD.MOV.U32 R0, RZ, RZ, 0x7f ;  /* 0x0000007fff007424 */ /* 0x000fe200078e00ff */
[----:B------:R-:W-:-:S04]  /*8220*/  ISETP.GT.U32.AND P0, PT, R4, 0x7f800000, PT ;  /* 0x7f8000000400780c */ /* 0x000fc80003f04070 */
[----:B------:R-:W-:-:S09]  /*8230*/  SEL R0, R0, 0x7c, P0 ;  /* 0x0000007c00007807 */ /* 0x000fd20000000000 */
.L_x_29623:
[----:B------:R-:W-:Y:S05]  /*8240*/  BSYNC B0 ;  /* 0x0000000000007941 */ /* 0x000fea0003800000 */
.L_x_29621:
[----:B------:R-:W-:-:S04]  /*8250*/  LOP3.LUT R4, R19, 0x80000000, RZ, 0xc0, !PT ;  /* 0x8000000013047812 */ /* 0x000fc800078ec0ff */
[----:B------:R-:W-:-:S04]  /*8260*/  SHF.R.U32.HI R5, RZ, 0x18, R4 ;  /* 0x00000018ff057819 */ /* 0x000fc80000011604 */
[----:B------:R-:W-:-:S05]  /*8270*/  LOP3.LUT R5, R0, R5, RZ, 0xfc, !PT ;  /* 0x0000000500057212 */ /* 0x000fca00078efcff */
[----:B------:R-:W-:Y:S01]  /*8280*/  STG.E.U8 desc[UR36][R2.64], R5 ;  /* 0x0000000502007986 */ /* 0x000fe2000c101124 */
[----:B------:R-:W-:Y:S05]  /*8290*/  EXIT ;  /* 0x000000000000794d */ /* 0x000fea0003800000 */
.L_x_29617:
[----:B-----5:R-:W0:Y:S02]  /*82a0*/  I2F.S8 R0, R19 ;  /* 0x0000001300007306 */ /* 0x020e240000001400 */
[----:B0-----:R-:W-:-:S05]  /*82b0*/  F2FP.BF16.F32.PACK_AB R0, RZ, R0 ;  /* 0x00000000ff00723e */ /* 0x001fca00000010ff */
[----:B------:R-:W-:Y:S01]  /*82c0*/  STG.E.U16 desc[UR36][R2.64], R0 ;  /* 0x0000000002007986 */ /* 0x000fe2000c101524 */
[----:B------:R-:W-:Y:S05]  /*82d0*/  EXIT ;  /* 0x000000000000794d */ /* 0x000fea0003800000 */
.L_x_29614:
        /* <DEDUP_REMOVED lines=12> */
.L_x_29626:
        /* <DEDUP_REMOVED lines=17> */
.L_x_29629:
[----:B------:R-:W-:-:S04]  /*84b0*/  LOP3.LUT R0, R19, 0x80000000, RZ, 0xc0, !PT ;  /* 0x8000000013007812 */ /* 0x000fc800078ec0ff */
[----:B------:R-:W-:-:S04]  /*84c0*/  SHF.R.U32.HI R5, RZ, 0x18, R0 ;  /* 0x00000018ff057819 */ /* 0x000fc80000011600 */
[----:B------:R-:W-:-:S04]  /*84d0*/  LOP3.LUT R4, R4, R5, RZ, 0xfc, !PT ;  /* 0x0000000504047212 */ /* 0x000fc800078efcff */
[----:B------:R-:W-:-:S07]  /*84e0*/  PRMT R0, R4, 0x7610, R0 ;  /* 0x0000761004007816 */ /* 0x000fce0000000000 */
.L_x_29628:
[----:B------:R-:W-:Y:S05]  /*84f0*/  BSYNC B0 ;  /* 0x0000000000007941 */ /* 0x000fea0003800000 */
.L_x_29627:
[----:B------:R-:W-:Y:S01]  /*8500*/  STG.E.U8 desc[UR36][R2.64], R0 ;  /* 0x0000000002007986 */ /* 0x000fe2000c101124 */
[----:B------:R-:W-:Y:S05]  /*8510*/  EXIT ;  /* 0x000000000000794d */ /* 0x000fea0003800000 */
.L_x_29625:
        /* <DEDUP_REMOVED lines=17> */
.L_x_29632:
[----:B------:R-:W-:-:S04]  /*8630*/  LOP3.LUT R0, R19, 0x80000000, RZ, 0xc0, !PT ;  /* 0x8000000013007812 */ /* 0x000fc800078ec0ff */
[----:B------:R-:W-:-:S04]  /*8640*/  SHF.R.U32.HI R5, RZ, 0x18, R0 ;  /* 0x00000018ff057819 */ /* 0x000fc80000011600 */
[----:B------:R-:W-:-:S04]  /*8650*/  LOP3.LUT R4, R4, R5, RZ, 0xfc, !PT ;  /* 0x0000000504047212 */ /* 0x000fc800078efcff */
[----:B------:R-:W-:-:S07]  /*8660*/  PRMT R0, R4, 0x7610, R0 ;  /* 0x0000761004007816 */ /* 0x000fce0000000000 */
.L_x_29631:
[----:B------:R-:W-:Y:S05]  /*8670*/  BSYNC B0 ;  /* 0x0000000000007941 */ /* 0x000fea0003800000 */
.L_x_29630:
[----:B------:R-:W-:Y:S01]  /*8680*/  STG.E.U8 desc[UR36][R2.64], R0 ;  /* 0x0000000002007986 */ /* 0x000fe2000c101124 */
[----:B------:R-:W-:Y:S05]  /*8690*/  EXIT ;  /* 0x000000000000794d */ /* 0x000fea0003800000 */
.L_x_29624:
        /* <DEDUP_REMOVED lines=22> */
.L_x_29607:
        /* <DEDUP_REMOVED lines=16> */
.L_x_29635:
[----:B------:R-:W-:Y:S05]  /*8900*/  EXIT ;  /* 0x000000000000794d */ /* 0x000fea0003800000 */
.L_x_29634:
[----:B-----5:R-:W-:-:S04]  /*8910*/  LOP3.LUT R19, R19, 0xffff, RZ, 0xc0, !PT ;  /* 0x0000ffff13137812 */ /* 0x020fc800078ec0ff */
[----:B------:R-:W-:-:S05]  /*8920*/  PRMT R19, R19, 0x8880, RZ ;  /* 0x0000888013137816 */ /* 0x000fca00000000ff */
[----:B------:R-:W-:-:S05]  /*8930*/  IMAD.MOV.U32 R4, RZ, RZ, R19 ;  /* 0x000000ffff047224 */ /* 0x000fca00078e0013 */
[----:B------:R-:W-:-:S05]  /*8940*/  SHF.R.S32.HI R5, RZ, 0x1f, R4 ;  /* 0x0000001fff057819 */ /* 0x000fca0000011404 */
[----:B------:R-:W-:Y:S01]  /*8950*/  STG.E.64 desc[UR36][R2.64], R4 ;  /* 0x0000000402007986 */ /* 0x000fe2000c101b24 */
[----:B------:R-:W-:Y:S05]  /*8960*/  EXIT ;  /* 0x000000000000794d */ /* 0x000fea0003800000 */
.L_x_29633:
[----:B-----5:R-:W-:-:S04]  /*8970*/  LOP3.LUT R19, R19, 0xffff, RZ, 0xc0, !PT ;  /* 0x0000ffff13137812 */ /* 0x020fc800078ec0ff */
[----:B------:R-:W-:-:S05]  /*8980*/  PRMT R5, R19, 0x8880, RZ ;  /* 0x0000888013057816 */ /* 0x000fca00000000ff */
[----:B------:R-:W-:Y:S01]  /*8990*/  STG.E desc[UR36][R2.64], R5 ;  /* 0x0000000502007986 */ /* 0x000fe2000c101924 */
[----:B------:R-:W-:Y:S05]  /*89a0*/  EXIT ;  /* 0x000000000000794d */ /* 0x000fea0003800000 */
.L_x_29636:
        /* <DEDUP_REMOVED lines=13> */
.L_x_44030:


//--------------------- .text._ZN2at6native18elementwise_kernelILi128ELi4EZNS0_22gpu_kernel_impl_nocastINS0_13AUnaryFunctorIN3c108BFloat16ES5_bZZZNS0_23logical_and_kernel_cudaERNS_14TensorIteratorEENKUlvE0_clEvENKUlvE8_clEvEUlS5_S5_E_EEEEvRNS_18TensorIteratorBaseERKT_EUliE_EEviT1_ --------------------------
	.section	.text._ZN2at6native18elementwise_kernelILi128ELi4EZNS0_22gpu_kernel_impl_nocastINS0_13AUnaryFunctorIN3c108BFloat16ES5_bZZZNS0_23logical_and_kernel_cudaERNS_14TensorIteratorEENKUlvE0_clEvENKUlvE8_clEvEUlS5_S5_E_EEEEvRNS_18TensorIteratorBaseERKT_EUliE_EEviT1_,"ax",@progbits
	.align	128
        .global         _ZN2at6native18elementwise_kernelILi128ELi4EZNS0_22gpu_kernel_impl_nocastINS0_13AUnaryFunctorIN3c108BFloat16ES5_bZZZNS0_23logical_and_kernel_cudaERNS_14TensorIteratorEENKUlvE0_clEvENKUlvE8_clEvEUlS5_S5_E_EEEEvRNS_18TensorIteratorBaseERKT_EUliE_EEviT1_
        .type           _ZN2at6native18elementwise_kernelILi128ELi4EZNS0_22gpu_kernel_impl_nocastINS0_13AUnaryFunctorIN3c108BFloat16ES5_bZZZNS0_23logical_and_kernel_cudaERNS_14TensorIteratorEENKUlvE0_clEvENKUlvE8_clEvEUlS5_S5_E_EEEEvRNS_18TensorIteratorBaseERKT_EUliE_EEviT1_,@function
        .size           _ZN2at6native18elementwise_kernelILi128ELi4EZNS0_22gpu_kernel_impl_nocastINS0_13AUnaryFunctorIN3c108BFloat16ES5_bZZZNS0_23logical_and_kernel_cudaERNS_14TensorIteratorEENKUlvE0_clEvENKUlvE8_clEvEUlS5_S5_E_EEEEvRNS_18TensorIteratorBaseERKT_EUliE_EEviT1_,(.L_x_44031 - _ZN2at6native18elementwise_kernelILi128ELi4EZNS0_22gpu_kernel_impl_nocastINS0_13AUnaryFunctorIN3c108BFloat16ES5_bZZZNS0_23logical_and_kernel_cudaERNS_14TensorIteratorEENKUlvE0_clEvENKUlvE8_clEvEUlS5_S5_E_EEEEvRNS_18TensorIteratorBaseERKT_EUliE_EEviT1_)
        .other          _ZN2at6native18elementwise_kernelILi128ELi4EZNS0_22gpu_kernel_impl_nocastINS0_13AUnaryFunctorIN3c108BFloat16ES5_bZZZNS0_23logical_and_kernel_cudaERNS_14TensorIteratorEENKUlvE0_clEvENKUlvE8_clEvEUlS5_S5_E_EEEEvRNS_18TensorIteratorBaseERKT_EUliE_EEviT1_,@"STO_CUDA_ENTRY STV_DEFAULT"
_ZN2at6native18elementwise_kernelILi128ELi4EZNS0_22gpu_kernel_impl_nocastINS0_13AUnaryFunctorIN3c108BFloat16ES5_bZZZNS0_23logical_and_kernel_cudaERNS_14TensorIteratorEENKUlvE0_clEvENKUlvE8_clEvEUlS5_S5_E_EEEEvRNS_18TensorIteratorBaseERKT_EUliE_EEviT1_:
.text._ZN2at6native18elementwise_kernelILi128ELi4EZNS0_22gpu_kernel_impl_nocastINS0_13AUnaryFunctorIN3c108BFloat16ES5_bZZZNS0_23logical_and_kernel_cudaERNS_14TensorIteratorEENKUlvE0_clEvENKUlvE8_clEvEUlS5_S5_E_EEEEvRNS_18TensorIteratorBaseERKT_EUliE_EEviT1_:
        /* <DEDUP_REMOVED lines=312> */
.L_x_29639:
[----:B------:R-:W-:Y:S02]  /*1380*/  ULDC.64 UR8, c[0x0][0x418] ;  /* 0x0001060000087ab9 */ /* 0x000fe40000000a00 */
[----:B------:R-:W-:-:S04]  /*1390*/  IADD3 R4, P0, R2, UR8, RZ ;  /* 0x0000000802047c10 */ /* 0x000fc8000ff1e0ff */
[----:B------:R-:W-:-:S05]  /*13a0*/  IADD3.X R5, RZ, UR9, RZ, P0, !PT ;  /* 0x00000009ff057c10 */ /* 0x000fca00087fe4ff */
[----:B------:R-:W2:Y:S01]  /*13b0*/  LDG.E.U16 R4, desc[UR4][R4.64] ;  /* 0x0000000404047981 */ /* 0x000ea2000c1e1500 */
[----:B------:R-:W-:Y:S01]  /*13c0*/  USHF.L.U32 UR8, UR7, 0x10, URZ ;  /* 0x0000001007087899 */ /* 0x000fe2000800063f */
[----:B------:R-:W-:Y:S01]  /*13d0*/  PRMT R7, RZ, 0x7610, R7 ;  /* 0x00007610ff077816 */ /* 0x000fe20000000007 */
[----:B------:R-:W-:-:S04]  /*13e0*/  VIADD R0, R0, 0x80 ;  /* 0x0000008000007836 */ /* 0x000fc80000000000 */
[----:B------:R-:W-:Y:S01]  /*13f0*/  FSETP.NEU.FTZ.AND P1, PT, RZ, UR8, PT ;  /* 0x00000008ff007c0b */ /* 0x000fe2000bf3d000 */
[----:B------:R-:W-:Y:S02]  /*1400*/  ULDC.64 UR8, c[0x0][0x410] ;  /* 0x0001040000087ab9 */ /* 0x000fe40000000a00 */
[----:B------:R-:W-:-:S04]  /*1410*/  IADD3 R2, P2, R3, UR8, RZ ;  /* 0x0000000803027c10 */ /* 0x000fc8000ff5e0ff */
[----:B------:R-:W-:-:S06]  /*1420*/  IADD3.X R3, RZ, UR9, RZ, P2, !PT ;  /* 0x00000009ff037c10 */ /* 0x000fcc00097fe4ff */
[----:B--2---:R-:W-:-:S04]  /*1430*/  @P1 SHF.L.U32 R6, R4, 0x10, RZ ;  /* 0x0000001004061819 */ /* 0x004fc800000006ff */
[----:B------:R-:W-:-:S04]  /*1440*/  @P1 FSETP.NEU.FTZ.AND P0, PT, R6, RZ, PT ;  /* 0x000000ff0600120b */ /* 0x000fc80003f1d000 */
[----:B------:R-:W-:-:S05]  /*1450*/  @P1 SEL R7, RZ, 0x1, !P0 ;  /* 0x00000001ff071807 */ /* 0x000fca0004000000 */
[----:B------:R0:W-:Y:S04]  /*1460*/  STG.E.U8 desc[UR4][R2.64], R7 ;  /* 0x0000000702007986 */ /* 0x0001e8000c101104 */
.L_x_29638:
[----:B------:R-:W-:Y:S05]  /*1470*/  BSYNC B0 ;  /* 0x0000000000007941 */ /* 0x000fea0003800000 */
.L_x_29637:
        /* <DEDUP_REMOVED lines=305> */
.L_x_29642:
[----:B------:R-:W-:Y:S02]  /*2790*/  ULDC.64 UR8, c[0x0][0x418] ;  /* 0x0001060000087ab9 */ /* 0x000fe40000000a00 */
[----:B------:R-:W-:-:S04]  /*27a0*/  IADD3 R4, P0, R2, UR8, RZ ;  /* 0x0000000802047c10 */ /* 0x000fc8000ff1e0ff */
[----:B------:R-:W-:-:S05]  /*27b0*/  IADD3.X R5, RZ, UR9, RZ, P0, !PT ;  /* 0x00000009ff057c10 */ /* 0x000fca00087fe4ff */
[----:B------:R-:W2:Y:S01]  /*27c0*/  LDG.E.U16 R4, desc[UR4][R4.64] ;  /* 0x0000000404047981 */ /* 0x000ea2000c1e1500 */
[----:B------:R-:W-:Y:S01]  /*27d0*/  USHF.L.U32 UR8, UR7, 0x10, URZ ;  /* 0x0000001007087899 */ /* 0x000fe2000800063f */
[----:B------:R-:W-:Y:S02]  /*27e0*/  PRMT R7, RZ, 0x7610, R7 ;  /* 0x00007610ff077816 */ /* 0x000fe40000000007 */
[----:B------:R-:W-:-:S03]  /*27f0*/  IADD3 R0, R0, 0x80, RZ ;  /* 0x0000008000007810 */ /* 0x000fc60007ffe0ff */
[----:B------:R-:W-:Y:S01]  /*2800*/  FSETP.NEU.FTZ.AND P2, PT, RZ, UR8, PT ;  /* 0x00000008ff007c0b */ /* 0x000fe2000bf5d000 */
[----:B------:R-:W-:Y:S02]  /*2810*/  ULDC.64 UR8, c[0x0][0x410] ;  /* 0x0001040000087ab9 */ /* 0x000fe40000000a00 */
[----:B------:R-:W-:-:S04]  /*2820*/  IADD3 R2, P1, R3, UR8, RZ ;  /* 0x0000000803027c10 */ /* 0x000fc8000ff3e0ff */
[----:B------:R-:W-:-:S06]  /*2830*/  IADD3.X R3, RZ, UR9, RZ, P1, !PT ;  /* 0x00000009ff037c10 */ /* 0x000fcc0008ffe4ff */
[----:B--2---:R-:W-:-:S04]  /*2840*/  @P2 SHF.L.U32 R6, R4, 0x10, RZ ;  /* 0x0000001004062819 */ /* 0x004fc800000006ff */
[----:B------:R-:W-:-:S04]  /*2850*/  @P2 FSETP.NEU.FTZ.AND P0, PT, R6, RZ, PT ;  /* 0x000000ff0600220b */ /* 0x000fc80003f1d000 */
[----:B------:R-:W-:Y:S02]  /*2860*/  @P2 SEL R7, RZ, 0x1, !P0 ;  /* 0x00000001ff072807 */ /* 0x000fe40004000000 */
        /* <DEDUP_REMOVED lines=305> */
.L_x_29643:
        /* <DEDUP_REMOVED lines=15> */
.L_x_29641:
[----:B------:R-:W-:Y:S05]  /*3c70*/  BSYNC B0 ;  /* 0x0000000000007941 */ /* 0x000fea0003800000 */
.L_x_29640:
        /* <DEDUP_REMOVED lines=304> */
.L_x_29644:
        /* <DEDUP_REMOVED lines=8> */
[----:B------:R-:W-:Y:S02]  /*5000*/  PRMT R7, RZ, 0x7610, R7 ;  /* 0x00007610ff077816 */ /* 0x000fe40000000007 */
[----:B------:R-:W-:-:S09]  /*5010*/  IADD3.X R3, RZ, UR9, RZ, P1, !PT ;  /* 0x00000009ff037c10 */ /* 0x000fd20008ffe4ff */
[----:B--2---:R-:W-:-:S04]  /*5020*/  @P2 SHF.L.U32 R0, R0, 0x10, RZ ;  /* 0x0000001000002819 */ /* 0x004fc800000006ff */
[----:B------:R-:W-:-:S04]  /*5030*/  @P2 FSETP.NEU.FTZ.AND P0, PT, R0, RZ, PT ;  /* 0x000000ff0000220b */ /* 0x000fc80003f1d000 */
[----:B------:R-:W-:-:S05]  /*5040*/  @P2 SEL R7, RZ, 0x1, !P0 ;  /* 0x00000001ff072807 */ /* 0x000fca0004000000 */
[----:B------:R-:W-:Y:S01]  /*5050*/  STG.E.U8 desc[UR4][R2.64], R7 ;  /* 0x0000000702007986 */ /* 0x000fe2000c101104 */
[----:B------:R-:W-:Y:S05]  /*5060*/  EXIT ;  /* 0x000000000000794d */ /* 0x000fea0003800000 */
.L_x_29645:
        /* <DEDUP_REMOVED lines=9> */
.L_x_44031:


//--------------------- .text._ZN2at6native27unrolled_elementwise_kernelINS0_13AUnaryFunctorIN3c108BFloat16ES4_bZZZNS0_23logical_and_kernel_cudaERNS_14TensorIteratorEENKUlvE0_clEvENKUlvE8_clEvEUlS4_S4_E_EESt5arrayIPcLm2EELi4E23TrivialOffsetCalculatorILi1EjESF_NS0_6memory15LoadWithoutCastENSG_16StoreWithoutCastEEEviT_T0_T2_T3_T4_T5_ --------------------------
	.section	.text._ZN2at6native27unrolled_elementwise_kernelINS0_13AUnaryFunctorIN3c108BFloat16ES4_bZZZNS0_23logical_and_kernel_cudaERNS_14TensorIteratorEENKUlvE0_clEvENKUlvE8_clEvEUlS4_S4_E_EESt5arrayIPcLm2EELi4E23TrivialOffsetCalculatorILi1EjESF_NS0_6memory15LoadWithoutCastENSG_16StoreWithoutCastEEEviT_T0_T2_T3_T4_T5_,"ax",@progbits
	.align	128
        .global         _ZN2at6native27unrolled_elementwise_kernelINS0_13AUnaryFunctorIN3c108BFloat16ES4_bZZZNS0_23logical_and_kernel_cudaERNS_14TensorIteratorEENKUlvE0_clEvENKUlvE8_clEvEUlS4_S4_E_EESt5arrayIPcLm2EELi4E23TrivialOffsetCalculatorILi1EjESF_NS0_6memory15LoadWithoutCastENSG_16StoreWithoutCastEEEviT_T0_T2_T3_T4_T5_
        .type           _ZN2at6native27unrolled_elementwise_kernelINS0_13AUnaryFunctorIN3c108BFloat16ES4_bZZZNS0_23logical_and_kernel_cudaERNS_14TensorIteratorEENKUlvE0_clEvENKUlvE8_clEvEUlS4_S4_E_EESt5arrayIPcLm2EELi4E23TrivialOffsetCalculatorILi1EjESF_NS0_6memory15LoadWithoutCastENSG_16StoreWithoutCastEEEviT_T0_T2_T3_T4_T5_,@function
        .size           _ZN2at6native27unrolled_elementwise_kernelINS0_13AUnaryFunctorIN3c108BFloat16ES4_bZZZNS0_23logical_and_kernel_cudaERNS_14TensorIteratorEENKUlvE0_clEvENKUlvE8_clEvEUlS4_S4_E_EESt5arrayIPcLm2EELi4E23TrivialOffsetCalculatorILi1EjESF_NS0_6memory15LoadWithoutCastENSG_16StoreWithoutCastEEEviT_T0_T2_T3_T4_T5_,(.L_x_44032 - _ZN2at6native27unrolled_elementwise_kernelINS0_13AUnaryFunctorIN3c108BFloat16ES4_bZZZNS0_23logical_and_kernel_cudaERNS_14TensorIteratorEENKUlvE0_clEvENKUlvE8_clEvEUlS4_S4_E_EESt5arrayIPcLm2EELi4E23TrivialOffsetCalculatorILi1EjESF_NS0_6memory15LoadWithoutCastENSG_16StoreWithoutCastEEEviT_T0_T2_T3_T4_T5_)
        .other          _ZN2at6native27unrolled_elementwise_kernelINS0_13AUnaryFunctorIN3c108BFloat16ES4_bZZZNS0_23logical_and_kernel_cudaERNS_14TensorIteratorEENKUlvE0_clEvENKUlvE8_clEvEUlS4_S4_E_EESt5arrayIPcLm2EELi4E23TrivialOffsetCalculatorILi1EjESF_NS0_6memory15LoadWithoutCastENSG_16StoreWithoutCastEEEviT_T0_T2_T3_T4_T5_,@"STO_CUDA_ENTRY STV_DEFAULT"
_ZN2at6native27unrolled_elementwise_kernelINS0_13AUnaryFunctorIN3c108BFloat16ES4_bZZZNS0_23logical_and_kernel_cudaERNS_14TensorIteratorEENKUlvE0_clEvENKUlvE8_clEvEUlS4_S4_E_EESt5arrayIPcLm2EELi4E23TrivialOffsetCalculatorILi1EjESF_NS0_6memory15LoadWithoutCastENSG_16StoreWithoutCastEEEviT_T0_T2_T3_T4_T5_:
.text._ZN2at6native27unrolled_elementwise_kernelINS0_13AUnaryFunctorIN3c108BFloat16ES4_bZZZNS0_23logical_and_kernel_cudaERNS_14TensorIteratorEENKUlvE0_clEvENKUlvE8_clEvEUlS4_S4_E_EESt5arrayIPcLm2EELi4E23TrivialOffsetCalculatorILi1EjESF_NS0_6memory15LoadWithoutCastENSG_16StoreWithoutCastEEEviT_T0_T2_T3_T4_T5_:
        /* <DEDUP_REMOVED lines=50> */
[----:B------:R-:W-:-:S06]  /*0320*/  USHF.L.U32 UR4, UR5, 0x10, URZ ;  /* 0x0000001005047899 */ /* 0x000fcc000800063f */
[----:B------:R-:W-:-:S13]  /*0330*/  FSETP.NEU.FTZ.AND P6, PT, RZ, UR4, PT ;  /* 0x00000004ff007c0b */ /* 0x000fda000bfdd000 */
[----:B-----5:R-:W-:-:S05]  /*0340*/  @P6 IMAD.U32 R9, R9, 0x10000, RZ ;  /* 0x0001000009096824 */ /* 0x020fca00078e00ff */
[----:B------:R-:W-:Y:S02]  /*0350*/  @P6 FSETP.NEU.FTZ.AND P5, PT, R9, RZ, PT ;  /* 0x000000ff0900620b */ /* 0x000fe40003fbd000 */
[----:B------:R-:W-:Y:S02]  /*0360*/  PRMT R9, RZ, 0x7610, R9 ;  /* 0x00007610ff097816 */ /* 0x000fe40000000009 */
[----:B------:R-:W-:-:S04]  /*0370*/  @P6 SEL R10, RZ, 0x1, !P5 ;  /* 0x00000001ff0a6807 */ /* 0x000fc80006800000 */
[----:B------:R-:W-:-:S07]  /*0380*/  @P6 PRMT R9, R10, 0x7610, R9 ;  /* 0x000076100a096816 */ /* 0x000fce0000000009 */
.L_x_29647:
[----:B------:R-:W-:Y:S05]  /*0390*/  BSYNC B0 ;  /* 0x0000000000007941 */ /* 0x000fea0003800000 */
.L_x_29646:
[----:B------:R-:W-:Y:S04]  /*03a0*/  BSSY B0, `(.L_x_29648) ;  /* 0x0000009000007945 */ /* 0x000fe80003800000 */
[----:B------:R-:W-:Y:S05]  /*03b0*/  @P4 BRA `(.L_x_29649) ;  /* 0x00000000001c4947 */ /* 0x000fea0003800000 */
[----:B------:R-:W-:Y:S01]  /*03c0*/  USHF.L.U32 UR4, UR5, 0x10, URZ ;  /* 0x0000001005047899 */ /* 0x000fe2000800063f */
[----:B------:R-:W-:-:S05]  /*03d0*/  PRMT R10, RZ, 0x7610, R10 ;  /* 0x00007610ff0a7816 */ /* 0x000fca000000000a */
[----:B------:R-:W-:-:S13]  /*03e0*/  FSETP.NEU.FTZ.AND P5, PT, RZ, UR4, PT ;  /* 0x00000004ff007c0b */ /* 0x000fda000bfbd000 */
[----:B-----5:R-:W-:-:S05]  /*03f0*/  @P5 IMAD.U32 R8, R8, 0x10000, RZ ;  /* 0x0001000008085824 */ /* 0x020fca00078e00ff */
[----:B------:R-:W-:-:S04]  /*0400*/  @P5 FSETP.NEU.FTZ.AND P4, PT, R8, RZ, PT ;  /* 0x000000ff0800520b */ /* 0x000fc80003f9d000 */
[----:B------:R-:W-:-:S04]  /*0410*/  @P5 SEL R8, RZ, 0x1, !P4 ;  /* 0x00000001ff085807 */ /* 0x000fc80006000000 */
[----:B------:R-:W-:-:S07]  /*0420*/  @P5 PRMT R10, R8, 0x7610, R10 ;  /* 0x00007610080a5816 */ /* 0x000fce000000000a */
.L_x_29649:
[----:B------:R-:W-:Y:S05]  /*0430*/  BSYNC B0 ;  /* 0x0000000000007941 */ /* 0x000fea0003800000 */
.L_x_29648:
[----:B------:R-:W-:Y:S04]  /*0440*/  BSSY B0, `(.L_x_29650) ;  /* 0x0000009000007945 */ /* 0x000fe80003800000 */
[----:B------:R-:W-:Y:S05]  /*0450*/  @P3 BRA `(.L_x_29651) ;  /* 0x00000000001c3947 */ /* 0x000fea0003800000 */
[----:B------:R-:W-:-:S06]  /*0460*/  USHF.L.U32 UR4, UR5, 0x10, URZ ;  /* 0x0000001005047899 */ /* 0x000fcc000800063f */
[----:B------:R-:W-:-:S13]  /*0470*/  FSETP.NEU.FTZ.AND P4, PT, RZ, UR4, PT ;  /* 0x00000004ff007c0b */ /* 0x000fda000bf9d000 */
[----:B-----5:R-:W-:-:S05]  /*0480*/  @P4 IMAD.U32 R6, R6, 0x10000, RZ ;  /* 0x0001000006064824 */ /* 0x020fca00078e00ff */
[----:B------:R-:W-:Y:S02]  /*0490*/  @P4 FSETP.NEU.FTZ.AND P3, PT, R6, RZ, PT ;  /* 0x000000ff0600420b */ /* 0x000fe40003f7d000 */
[----:B------:R-:W-:Y:S02]  /*04a0*/  PRMT R6, RZ, 0x7610, R6 ;  /* 0x00007610ff067816 */ /* 0x000fe40000000006 */
[----:B------:R-:W-:-:S04]  /*04b0*/  @P4 SEL R8, RZ, 0x1, !P3 ;  /* 0x00000001ff084807 */ /* 0x000fc80005800000 */
[----:B------:R-:W-:-:S07]  /*04c0*/  @P4 PRMT R6, R8, 0x7610, R6 ;  /* 0x0000761008064816 */ /* 0x000fce0000000006 */
.L_x_29651:
[----:B------:R-:W-:Y:S05]  /*04d0*/  BSYNC B0 ;  /* 0x0000000000007941 */ /* 0x000fea0003800000 */
.L_x_29650:
        /* <DEDUP_REMOVED lines=9> */
.L_x_29653:
[----:B------:R-:W-:Y:S05]  /*0570*/  BSYNC B0 ;  /* 0x0000000000007941 */ /* 0x000fea0003800000 */
.L_x_29652:
        /* <DEDUP_REMOVED lines=15> */
.L_x_29655:
[----:B------:R-:W-:Y:S05]  /*0670*/  BSYNC B0 ;  /* 0x0000000000007941 */ /* 0x000fea0003800000 */
.L_x_29654:
        /* <DEDUP_REMOVED lines=8> */
.L_x_29656:
        /* <DEDUP_REMOVED lines=16> */
.L_x_44032:


//--------------------- .text._ZN2at6native29vectorized_elementwise_kernelILi2ENS0_13AUnaryFunctorIN3c108BFloat16ES4_bZZZNS0_23logical_and_kernel_cudaERNS_14TensorIteratorEENKUlvE0_clEvENKUlvE8_clEvEUlS4_S4_E_EESt5arrayIPcLm2EEEEviT0_T1_ --------------------------
	.section	.text._ZN2at6native29vectorized_elementwise_kernelILi2ENS0_13AUnaryFunctorIN3c108BFloat16ES4_bZZZNS0_23logical_and_kernel_cudaERNS_14TensorIteratorEENKUlvE0_clEvENKUlvE8_clEvEUlS4_S4_E_EESt5arrayIPcLm2EEEEviT0_T1_,"ax",@progbits
	.align	128
        .global         _ZN2at6native29vectorized_elementwise_kernelILi2ENS0_13AUnaryFunctorIN3c108BFloat16ES4_bZZZNS0_23logical_and_kernel_cudaERNS_14TensorIteratorEENKUlvE0_clEvENKUlvE8_clEvEUlS4_S4_E_EESt5arrayIPcLm2EEEEviT0_T1_
        .type           _ZN2at6native29vectorized_elementwise_kernelILi2ENS0_13AUnaryFunctorIN3c108BFloat16ES4_bZZZNS0_23logical_and_kernel_cudaERNS_14TensorIteratorEENKUlvE0_clEvENKUlvE8_clEvEUlS4_S4_E_EESt5arrayIPcLm2EEEEviT0_T1_,@function
        .size           _ZN2at6native29vectorized_elementwise_kernelILi2ENS0_13AUnaryFunctorIN3c108BFloat16ES4_bZZZNS0_23logical_and_kernel_cudaERNS_14TensorIteratorEENKUlvE0_clEvENKUlvE8_clEvEUlS4_S4_E_EESt5arrayIPcLm2EEEEviT0_T1_,(.L_x_44033 - _ZN2at6native29vectorized_elementwise_kernelILi2ENS0_13AUnaryFunctorIN3c108BFloat16ES4_bZZZNS0_23logical_and_kernel_cudaERNS_14TensorIteratorEENKUlvE0_clEvENKUlvE8_clEvEUlS4_S4_E_EESt5arrayIPcLm2EEEEviT0_T1_)
        .other          _ZN2at6native29vectorized_elementwise_kernelILi2ENS0_13AUnaryFunctorIN3c108BFloat16ES4_bZZZNS0_23logical_and_kernel_cudaERNS_14TensorIteratorEENKUlvE0_clEvENKUlvE8_clEvEUlS4_S4_E_EESt5arrayIPcLm2EEEEviT0_T1_,@"STO_CUDA_ENTRY STV_DEFAULT"
_ZN2at6native29vectorized_elementwise_kernelILi2ENS0_13AUnaryFunctorIN3c108BFloat16ES4_bZZZNS0_23logical_and_kernel_cudaERNS_14TensorIteratorEENKUlvE0_clEvENKUlvE8_clEvEUlS4_S4_E_EESt5arrayIPcLm2EEEEviT0_T1_:
.text._ZN2at6native29vectorized_elementwise_kernelILi2ENS0_13AUnaryFunctorIN3c108BFloat16ES4_bZZZNS0_23logical_and_kernel_cudaERNS_14TensorIteratorEENKUlvE0_clEvENKUlvE8_clEvEUlS4_S4_E_EESt5arrayIPcLm2EEEEviT0_T1_:
        /* <DEDUP_REMOVED lines=20> */
[----:B------:R-:W-:Y:S02]  /*0140*/  IADD3 R2, P1, R9, UR8, RZ ;  /* 0x0000000809027c10 */ /* 0x000fe4000ff3e0ff */
[----:B------:R-:W-:-:S03]  /*0150*/  PRMT R9, RZ, 0x7610, R9 ;  /* 0x00007610ff097816 */ /* 0x000fc60000000009 */
[----:B------:R-:W-:Y:S02]  /*0160*/  IMAD.X R3, RZ, RZ, UR9, P1 ;  /* 0x00000009ff037e24 */ /* 0x000fe400088e06ff */
[----:B------:R-:W-:Y:S01]  /*0170*/  IMAD.WIDE R2, R11, 0x2, R2 ;  /* 0x000000020b027825 */ /* 0x000fe200078e0202 */
[----:B------:R-:W-:Y:S02]  /*0180*/  PRMT R11, RZ, 0x7610, R11 ;  /* 0x00007610ff0b7816 */ /* 0x000fe4000000000b */
[C---:B--2---:R-:W-:Y:S01]  /*0190*/  PRMT R6, R0.reuse, 0x7632, R6 ;  /* 0x0000763200067816 */ /* 0x044fe20000000006 */
[----:B------:R-:W-:Y:S01]  /*01a0*/  @P0 IMAD.U32 R0, R0, 0x10000, RZ ;  /* 0x0001000000000824 */ /* 0x000fe200078e00ff */
[----:B---3--:R-:W-:-:S03]  /*01b0*/  PRMT R4, R7, 0x7632, R4 ;  /* 0x0000763207047816 */ /* 0x008fc60000000004 */
[----:B------:R-:W-:Y:S01]  /*01c0*/  @P0 IMAD.U32 R6, R6, 0x10000, RZ ;  /* 0x0001000006060824 */ /* 0x000fe200078e00ff */
[----:B------:R-:W-:Y:S01]  /*01d0*/  @P0 FSETP.NEU.FTZ.AND P6, PT, R0, RZ, PT ;  /* 0x000000ff0000020b */ /* 0x000fe20003fdd000 */
[----:B------:R-:W-:Y:S01]  /*01e0*/  @P0 IMAD.U32 R0, R7, 0x10000, RZ ;  /* 0x0001000007000824 */ /* 0x000fe200078e00ff */
[----:B------:R-:W-:Y:S01]  /*01f0*/  PRMT R7, RZ, 0x7610, R7 ;  /* 0x00007610ff077816 */ /* 0x000fe20000000007 */
[----:B------:R-:W-:Y:S01]  /*0200*/  @P0 IMAD.U32 R4, R4, 0x10000, RZ ;  /* 0x0001000004040824 */ /* 0x000fe200078e00ff */
[----:B------:R-:W-:Y:S01]  /*0210*/  @P0 FSETP.NEU.FTZ.AND P1, PT, R6, RZ, PT ;  /* 0x000000ff0600020b */ /* 0x000fe20003f3d000 */
[C---:B----4-:R-:W-:Y:S01]  /*0220*/  @P0 IMAD.U32 R5, R8.reuse, 0x10000, RZ ;  /* 0x0001000008050824 */ /* 0x050fe200078e00ff */
[----:B------:R-:W-:Y:S02]  /*0230*/  PRMT R6, R8, 0x7632, R6 ;  /* 0x0000763208067816 */ /* 0x000fe40000000006 */
[----:B------:R-:W-:Y:S02]  /*0240*/  @P0 FSETP.NEU.FTZ.AND P3, PT, R4, RZ, PT ;  /* 0x000000ff0400020b */ /* 0x000fe40003f7d000 */
[----:B-----5:R-:W-:Y:S01]  /*0250*/  PRMT R4, R10, 0x7632, R4 ;  /* 0x000076320a047816 */ /* 0x020fe20000000004 */
[----:B------:R-:W-:Y:S01]  /*0260*/  @P0 IMAD.U32 R6, R6, 0x10000, RZ ;  /* 0x0001000006060824 */ /* 0x000fe200078e00ff */
[----:B------:R-:W-:Y:S01]  /*0270*/  @P0 FSETP.NEU.FTZ.AND P2, PT, R0, RZ, PT ;  /* 0x000000ff0000020b */ /* 0x000fe20003f5d000 */
[----:B------:R-:W-:Y:S01]  /*0280*/  @P0 IMAD.U32 R0, R10, 0x10000, RZ ;  /* 0x000100000a000824 */ /* 0x000fe200078e00ff */
[----:B------:R-:W-:Y:S01]  /*0290*/  @P0 FSETP.NEU.FTZ.AND P4, PT, R5, RZ, PT ;  /* 0x000000ff0500020b */ /* 0x000fe20003f9d000 */
[----:B------:R-:W-:Y:S01]  /*02a0*/  @P0 IMAD.U32 R4, R4, 0x10000, RZ ;  /* 0x0001000004040824 */ /* 0x000fe200078e00ff */
[----:B------:R-:W-:-:S02]  /*02b0*/  PRMT R5, RZ, 0x7610, R5 ;  /* 0x00007610ff057816 */ /* 0x000fc40000000005 */
[----:B------:R-:W-:Y:S02]  /*02c0*/  @P0 SEL R5, RZ, 0x1, !P6 ;  /* 0x00000001ff050807 */ /* 0x000fe40007000000 */
[----:B------:R-:W-:Y:S02]  /*02d0*/  @P0 SEL R7, RZ, 0x1, !P2 ;  /* 0x00000001ff070807 */ /* 0x000fe40005000000 */
[----:B------:R-:W-:Y:S02]  /*02e0*/  @P0 FSETP.NEU.FTZ.AND P5, PT, R6, RZ, PT ;  /* 0x000000ff0600020b */ /* 0x000fe40003fbd000 */
[----:B------:R-:W-:Y:S02]  /*02f0*/  @P0 FSETP.NEU.FTZ.AND P6, PT, R0, RZ, PT ;  /* 0x000000ff0000020b */ /* 0x000fe40003fdd000 */
[----:B------:R-:W-:Y:S02]  /*0300*/  @P0 FSETP.NEU.FTZ.AND P2, PT, R4, RZ, PT ;  /* 0x000000ff0400020b */ /* 0x000fe40003f5d000 */
[----:B------:R-:W-:-:S02]  /*0310*/  PRMT R0, RZ, 0x7610, R0 ;  /* 0x00007610ff007816 */ /* 0x000fc40000000000 */
[----:B------:R-:W-:Y:S02]  /*0320*/  PRMT R4, RZ, 0x7610, R4 ;  /* 0x00007610ff047816 */ /* 0x000fe40000000004 */
[----:B------:R-:W-:Y:S02]  /*0330*/  PRMT R6, RZ, 0x7610, R6 ;  /* 0x00007610ff067816 */ /* 0x000fe40000000006 */
[----:B------:R-:W-:Y:S02]  /*0340*/  PRMT R8, RZ, 0x7610, R8 ;  /* 0x00007610ff087816 */ /* 0x000fe40000000008 */
[----:B------:R-:W-:Y:S02]  /*0350*/  @P0 SEL R9, RZ, 0x1, !P4 ;  /* 0x00000001ff090807 */ /* 0x000fe40006000000 */
[----:B------:R-:W-:Y:S02]  /*0360*/  @P0 SEL R11, RZ, 0x1, !P6 ;  /* 0x00000001ff0b0807 */ /* 0x000fe40007000000 */
[----:B------:R-:W-:-:S02]  /*0370*/  @P0 SEL R0, RZ, 0x1, !P1 ;  /* 0x00000001ff000807 */ /* 0x000fc40004800000 */
[----:B------:R-:W-:Y:S02]  /*0380*/  @P0 SEL R4, RZ, 0x1, !P3 ;  /* 0x00000001ff040807 */ /* 0x000fe40005800000 */
[----:B------:R-:W-:Y:S02]  /*0390*/  @P0 SEL R6, RZ, 0x1, !P5 ;  /* 0x00000001ff060807 */ /* 0x000fe40006800000 */
[----:B------:R-:W-:Y:S02]  /*03a0*/  @P0 SEL R8, RZ, 0x1, !P2 ;  /* 0x00000001ff080807 */ /* 0x000fe40005000000 */
        /* <DEDUP_REMOVED lines=9> */
.L_x_29657:
        /* <DEDUP_REMOVED lines=70> */
[----:B------:R-:W-:-:S05]  /*08a0*/  PRMT R2, RZ, 0x7610, R2 ;  /* 0x00007610ff027816 */ /* 0x000fca0000000002 */
[----:B------:R-:W-:-:S13]  /*08b0*/  FSETP.NEU.FTZ.AND P6, PT, RZ, UR5, PT ;  /* 0x00000005ff007c0b */ /* 0x000fda000bfdd000 */
[----:B-----5:R-:W-:-:S05]  /*08c0*/  @P6 IMAD.U32 R11, R11, 0x10000, RZ ;  /* 0x000100000b0b6824 */ /* 0x020fca00078e00ff */
[----:B------:R-:W-:-:S04]  /*08d0*/  @P6 FSETP.NEU.FTZ.AND P3, PT, R11, RZ, PT ;  /* 0x000000ff0b00620b */ /* 0x000fc80003f7d000 */
[----:B------:R-:W-:-:S04]  /*08e0*/  @P6 SEL R3, RZ, 0x1, !P3 ;  /* 0x00000001ff036807 */ /* 0x000fc80005800000 */
[----:B------:R-:W-:-:S07]  /*08f0*/  @P6 PRMT R2, R3, 0x7610, R2 ;  /* 0x0000761003026816 */ /* 0x000fce0000000002 */
.L_x_29659:
[----:B------:R-:W-:Y:S05]  /*0900*/  BSYNC B0 ;  /* 0x0000000000007941 */ /* 0x000fea0003800000 */
.L_x_29658:
[----:B------:R-:W-:Y:S01]  /*0910*/  BSSY B0, `(.L_x_29660) ;  /* 0x000000b000007945 */ /* 0x000fe20003800000 */
[----:B------:R-:W-:Y:S01]  /*0920*/  ISETP.GE.AND P3, PT, R4, R7, PT ;  /* 0x000000070400720c */ /* 0x000fe20003f66270 */
[----:B------:R-:W-:Y:S02]  /*0930*/  VIADD R4, R0, 0x300 ;  /* 0x0000030000047836 */ /* 0x000fe40000000000 */
[----:B------:R-:W-:Y:S10]  /*0940*/  @P5 BRA `(.L_x_29661) ;  /* 0x00000000001c5947 */ /* 0x000ff40003800000 */
[----:B------:R-:W-:Y:S01]  /*0950*/  USHF.L.U32 UR5, UR4, 0x10, URZ ;  /* 0x0000001004057899 */ /* 0x000fe2000800063f */
[----:B------:R-:W-:-:S05]  /*0960*/  PRMT R3, RZ, 0x7610, R3 ;  /* 0x00007610ff037816 */ /* 0x000fca0000000003 */
[----:B------:R-:W-:-:S13]  /*0970*/  FSETP.NEU.FTZ.AND P6, PT, RZ, UR5, PT ;  /* 0x00000005ff007c0b */ /* 0x000fda000bfdd000 */
[----:B-----5:R-:W-:-:S05]  /*0980*/  @P6 IMAD.U32 R10, R10, 0x10000, RZ ;  /* 0x000100000a0a6824 */ /* 0x020fca00078e00ff */
[----:B------:R-:W-:-:S04]  /*0990*/  @P6 FSETP.NEU.FTZ.AND P5, PT, R10, RZ, PT ;  /* 0x000000ff0a00620b */ /* 0x000fc80003fbd000 */
[----:B------:R-:W-:-:S04]  /*09a0*/  @P6 SEL R5, RZ, 0x1, !P5 ;  /* 0x00000001ff056807 */ /* 0x000fc80006800000 */
[----:B------:R-:W-:-:S07]  /*09b0*/  @P6 PRMT R3, R5, 0x7610, R3 ;  /* 0x0000761005036816 */ /* 0x000fce0000000003 */
.L_x_29661:
[----:B------:R-:W-:Y:S05]  /*09c0*/  BSYNC B0 ;  /* 0x0000000000007941 */ /* 0x000fea0003800000 */
.L_x_29660:
[----:B------:R-:W-:Y:S01]  /*09d0*/  BSSY B0, `(.L_x_29662) ;  /* 0x000000c000007945 */ /* 0x000fe20003800000 */
[----:B------:R-:W-:Y:S01]  /*09e0*/  ISETP.GE.AND P5, PT, R4, R7, PT ;  /* 0x000000070400720c */ /* 0x000fe20003fa6270 */
[----:B-----5:R-:W-:Y:S02]  /*09f0*/  VIADD R10, R0, 0x380 ;  /* 0x00000380000a7836 */ /* 0x020fe40000000000 */
[----:B------:R-:W-:Y:S01]  /*0a00*/  @!P0 IMAD.IADD R5, R9, 0x1, R0 ;  /* 0x0000000109058824 */ /* 0x000fe200078e0200 */
[----:B------:R-:W-:Y:S09]  /*0a10*/  @P4 BRA `(.L_x_29663) ;  /* 0x00000000001c4947 */ /* 0x000ff20003800000 */
[----:B------:R-:W-:Y:S01]  /*0a20*/  USHF.L.U32 UR5, UR4, 0x10, URZ ;  /* 0x0000001004057899 */ /* 0x000fe2000800063f */
[----:B------:R-:W-:-:S05]  /*0a30*/  PRMT R4, RZ, 0x7610, R4 ;  /* 0x00007610ff047816 */ /* 0x000fca0000000004 */
[----:B------:R-:W-:-:S13]  /*0a40*/  FSETP.NEU.FTZ.AND P6, PT, RZ, UR5, PT ;  /* 0x00000005ff007c0b */ /* 0x000fda000bfdd000 */
[----:B------:R-:W-:-:S05]  /*0a50*/  @P6 IMAD.U32 R8, R8, 0x10000, RZ ;  /* 0x0001000008086824 */ /* 0x000fca00078e00ff */
[----:B------:R-:W-:-:S04]  /*0a60*/  @P6 FSETP.NEU.FTZ.AND P4, PT, R8, RZ, PT ;  /* 0x000000ff0800620b */ /* 0x000fc80003f9d000 */
[----:B------:R-:W-:-:S04]  /*0a70*/  @P6 SEL R8, RZ, 0x1, !P4 ;  /* 0x00000001ff086807 */ /* 0x000fc80006000000 */
[----:B------:R-:W-:-:S07]  /*0a80*/  @P6 PRMT R4, R8, 0x7610, R4 ;  /* 0x0000761008046816 */ /* 0x000fce0000000004 */
.L_x_29663:
[----:B------:R-:W-:Y:S05]  /*0a90*/  BSYNC B0 ;  /* 0x0000000000007941 */ /* 0x000fea0003800000 */
.L_x_29662:
[----:B0-----:R-:W-:Y:S01]  /*0aa0*/  @!P0 IADD3 R16, P6, R5, R16, RZ ;  /* 0x0000001005108210 */ /* 0x001fe20007fde0ff */
[----:B------:R-:W-:Y:S01]  /*0ab0*/  BSSY B0, `(.L_x_29664) ;  /* 0x000000b000007945 */ /* 0x000fe20003800000 */
[----:B------:R-:W-:-:S03]  /*0ac0*/  ISETP.GE.AND P4, PT, R10, R7, PT ;  /* 0x000000070a00720c */ /* 0x000fc60003f86270 */
[----:B------:R-:W-:Y:S01]  /*0ad0*/  @!P0 IMAD.X R17, RZ, RZ, R17, P6 ;  /* 0x000000ffff118224 */ /* 0x000fe200030e0611 */
[----:B------:R-:W-:Y:S09]  /*0ae0*/  @P1 BRA `(.L_x_29665) ;  /* 0x00000000001c1947 */ /* 0x000ff20003800000 */
[----:B------:R-:W-:-:S06]  /*0af0*/  USHF.L.U32 UR5, UR4, 0x10, URZ ;  /* 0x0000001004057899 */ /* 0x000fcc000800063f */
[----:B------:R-:W-:-:S13]  /*0b00*/  FSETP.NEU.FTZ.AND P6, PT, RZ, UR5, PT ;  /* 0x00000005ff007c0b */ /* 0x000fda000bfdd000 */
[----:B------:R-:W-:-:S05]  /*0b10*/  @P6 IMAD.U32 R6, R6, 0x10000, RZ ;  /* 0x0001000006066824 */ /* 0x000fca00078e00ff */
[----:B------:R-:W-:Y:S02]  /*0b20*/  @P6 FSETP.NEU.FTZ.AND P1, PT, R6, RZ, PT ;  /* 0x000000ff0600620b */ /* 0x000fe40003f3d000 */
[----:B------:R-:W-:Y:S02]  /*0b30*/  PRMT R6, RZ, 0x7610, R6 ;  /* 0x00007610ff067816 */ /* 0x000fe40000000006 */
[----:B------:R-:W-:-:S04]  /*0b40*/  @P6 SEL R5, RZ, 0x1, !P1 ;  /* 0x00000001ff056807 */ /* 0x000fc80004800000 */
[----:B------:R-:W-:-:S07]  /*0b50*/  @P6 PRMT R6, R5, 0x7610, R6 ;  /* 0x0000761005066816 */ /* 0x000fce0000000006 */
.L_x_29665:
[----:B------:R-:W-:Y:S05]  /*0b60*/  BSYNC B0 ;  /* 0x0000000000007941 */ /* 0x000fea0003800000 */
.L_x_29664:
[----:B------:R-:W-:Y:S04]  /*0b70*/  BSSY B0, `(.L_x_29666) ;  /* 0x0000009000007945 */ /* 0x000fe80003800000 */
[----:B------:R-:W-:Y:S05]  /*0b80*/  @P2 BRA `(.L_x_29667) ;  /* 0x00000000001c2947 */ /* 0x000fea0003800000 */
[----:B------:R-:W-:Y:S01]  /*0b90*/  USHF.L.U32 UR5, UR4, 0x10, URZ ;  /* 0x0000001004057899 */ /* 0x000fe2000800063f */
[----:B------:R-:W-:-:S05]  /*0ba0*/  PRMT R8, RZ, 0x7610, R8 ;  /* 0x00007610ff087816 */ /* 0x000fca0000000008 */
[----:B------:R-:W-:-:S13]  /*0bb0*/  FSETP.NEU.FTZ.AND P2, PT, RZ, UR5, PT ;  /* 0x00000005ff007c0b */ /* 0x000fda000bf5d000 */
[----:B------:R-:W-:-:S05]  /*0bc0*/  @P2 IMAD.U32 R20, R20, 0x10000, RZ ;  /* 0x0001000014142824 */ /* 0x000fca00078e00ff */
[----:B------:R-:W-:-:S04]  /*0bd0*/  @P2 FSETP.NEU.FTZ.AND P1, PT, R20, RZ, PT ;  /* 0x000000ff1400220b */ /* 0x000fc80003f3d000 */
[----:B------:R-:W-:-:S04]  /*0be0*/  @P2 SEL R5, RZ, 0x1, !P1 ;  /* 0x00000001ff052807 */ /* 0x000fc80004800000 */
[----:B------:R-:W-:-:S07]  /*0bf0*/  @P2 PRMT R8, R5, 0x7610, R8 ;  /* 0x0000761005082816 */ /* 0x000fce0000000008 */
.L_x_29667:
[----:B------:R-:W-:Y:S05]  /*0c00*/  BSYNC B0 ;  /* 0x0000000000007941 */ /* 0x000fea0003800000 */
.L_x_29666:
        /* <DEDUP_REMOVED lines=9> */
.L_x_29669:
[----:B------:R-:W-:Y:S05]  /*0ca0*/  BSYNC B0 ;  /* 0x0000000000007941 */ /* 0x000fea0003800000 */
.L_x_29668:
        /* <DEDUP_REMOVED lines=9> */
.L_x_29671:
[----:B------:R-:W-:Y:S05]  /*0d40*/  BSYNC B0 ;  /* 0x0000000000007941 */ /* 0x000fea0003800000 */
.L_x_29670:
        /* <DEDUP_REMOVED lines=9> */
.L_x_29673:
[----:B------:R-:W-:Y:S05]  /*0de0*/  BSYNC B0 ;  /* 0x0000000000007941 */ /* 0x000fea0003800000 */
.L_x_29672:
        /* <DEDUP_REMOVED lines=20> */
.L_x_29676:
        /* <DEDUP_REMOVED lines=8> */
.L_x_29677:
        /* <DEDUP_REMOVED lines=8> */
.L_x_29678:
        /* <DEDUP_REMOVED lines=9> */
.L_x_29679:
[----:B------:R-:W-:Y:S05]  /*10c0*/  BSYNC B1 ;  /* 0x0000000000017941 */ /* 0x000fea0003800000 */
.L_x_29675:
[----:B------:R-:W-:-:S13]  /*10d0*/  ISETP.GE.AND P0, PT, R0, R7, PT ;  /* 0x000000070000720c */ /* 0x000fda0003f06270 */
[----:B0-----:R-:W0:Y:S01]  /*10e0*/  @!P0 LDC.64 R12, c[0x0][0x218] ;  /* 0x00008600ff0c8b82 */ /* 0x001e220000000a00 */
[----:B-12---:R-:W-:Y:S02]  /*10f0*/  @!P0 IMAD.IADD R3, R9, 0x1, R0 ;  /* 0x0000000109038824 */ /* 0x006fe400078e0200 */
[----:B------:R-:W-:-:S03]  /*1100*/  @!P0 VIADD R0, R0, 0x80 ;  /* 0x0000008000008836 */ /* 0x000fc60000000000 */
[----:B0-----:R-:W-:-:S05]  /*1110*/  @!P0 IADD3 R2, P1, R3, R12, RZ ;  /* 0x0000000c03028210 */ /* 0x001fca0007f3e0ff */
[----:B------:R-:W-:-:S05]  /*1120*/  @!P0 IMAD.X R3, RZ, RZ, R13, P1 ;  /* 0x000000ffff038224 */ /* 0x000fca00008e060d */
[----:B------:R2:W-:Y:S03]  /*1130*/  @!P0 STG.E.U8 desc[UR6][R2.64], R11 ;  /* 0x0000000b02008986 */ /* 0x0005e6000c101106 */
.L_x_29680:
[----:B------:R-:W-:Y:S05]  /*1140*/  BSYNC B0 ;  /* 0x0000000000007941 */ /* 0x000fea0003800000 */
.L_x_29674:
        /* <DEDUP_REMOVED lines=9> */
.L_x_29681:
        /* <DEDUP_REMOVED lines=10> */
.L_x_44033:


//--------------------- .text._ZN2at6native29vectorized_elementwise_kernelILi4ENS0_13AUnaryFunctorIN3c108BFloat16ES4_bZZZNS0_23logical_and_kernel_cudaERNS_14TensorIteratorEENKUlvE0_clEvENKUlvE8_clEvEUlS4_S4_E_EESt5arrayIPcLm2EEEEviT0_T1_ --------------------------
	.section	.text._ZN2at6native29vectorized_elementwise_kernelILi4ENS0_13AUnaryFunctorIN3c108BFloat16ES4_bZZZNS0_23logical_and_kernel_cudaERNS_14TensorIteratorEENKUlvE0_clEvENKUlvE8_clEvEUlS4_S4_E_EESt5arrayIPcLm2EEEEviT0_T1_,"ax",@progbits
	.align	128
        .global         _ZN2at6native29vectorized_elementwise_kernelILi4ENS0_13AUnaryFunctorIN3c108BFloat16ES4_bZZZNS0_23logical_and_kernel_cudaERNS_14TensorIteratorEENKUlvE0_clEvENKUlvE8_clEvEUlS4_S4_E_EESt5arrayIPcLm2EEEEviT0_T1_
        .type           _ZN2at6native29vectorized_elementwise_kernelILi4ENS0_13AUnaryFunctorIN3c108BFloat16ES4_bZZZNS0_23logical_and_kernel_cudaERNS_14TensorIteratorEENKUlvE0_clEvENKUlvE8_clEvEUlS4_S4_E_EESt5arrayIPcLm2EEEEviT0_T1_,@function
        .size           _ZN2at6native29vectorized_elementwise_kernelILi4ENS0_13AUnaryFunctorIN3c108BFloat16ES4_bZZZNS0_23logical_and_kernel_cudaERNS_14TensorIteratorEENKUlvE0_clEvENKUlvE8_clEvEUlS4_S4_E_EESt5arrayIPcLm2EEEEviT0_T1_,(.L_x_44034 - _ZN2at6native29vectorized_elementwise_kernelILi4ENS0_13AUnaryFunctorIN3c108BFloat16ES4_bZZZNS0_23logical_and_kernel_cudaERNS_14TensorIteratorEENKUlvE0_clEvENKUlvE8_clEvEUlS4_S4_E_EESt5arrayIPcLm2EEEEviT0_T1_)
        .other          _ZN2at6native29vectorized_elementwise_kernelILi4ENS0_13AUnaryFunctorIN3c108BFloat16ES4_bZZZNS0_23logical_and_kernel_cudaERNS_14TensorIteratorEENKUlvE0_clEvENKUlvE8_clEvEUlS4_S4_E_EESt5arrayIPcLm2EEEEviT0_T1_,@"STO_CUDA_ENTRY STV_DEFAULT"
_ZN2at6native29vectorized_elementwise_kernelILi4ENS0_13AUnaryFunctorIN3c108BFloat16ES4_bZZZNS0_23logical_and_kernel_cudaERNS_14TensorIteratorEENKUlvE0_clEvENKUlvE8_clEvEUlS4_S4_E_EESt5arrayIPcLm2EEEEviT0_T1_:
.text._ZN2at6native29vectorized_elementwise_kernelILi4ENS0_13AUnaryFunctorIN3c108BFloat16ES4_bZZZNS0_23logical_and_kernel_cudaERNS_14TensorIteratorEENKUlvE0_clEvENKUlvE8_clEvEUlS4_S4_E_EESt5arrayIPcLm2EEEEviT0_T1_:
        /* <DEDUP_REMOVED lines=15> */
[----:B------:R-:W2:Y:S04]  /*00f0*/  LDG.E.64 R10, desc[UR6][R4.64] ;  /* 0x00000006040a7981 */ /* 0x000ea8000c1e1b00 */
[----:B------:R0:W3:Y:S01]  /*0100*/  LDG.E.64 R2, desc[UR6][R4.64+0x400] ;  /* 0x0004000604027981 */ /* 0x0000e2000c1e1b00 */
[----:B------:R-:W-:Y:S02]  /*0110*/  FSETP.NEU.FTZ.AND P0, PT, RZ, UR5, PT ;  /* 0x00000005ff007c0b */ /* 0x000fe4000bf1d000 */
[----:B--2---:R-:W-:-:S11]  /*0120*/  PRMT R7, R10, 0x7632, R7 ;  /* 0x000076320a077816 */ /* 0x004fd60000000007 */
[----:B------:R-:W-:Y:S01]  /*0130*/  @P0 IMAD.U32 R6, R10, 0x10000, RZ ;  /* 0x000100000a060824 */ /* 0x000fe200078e00ff */
[C---:B------:R-:W-:Y:S01]  /*0140*/  PRMT R8, R11.reuse, 0x7632, R8 ;  /* 0x000076320b087816 */ /* 0x040fe20000000008 */
[----:B0-----:R-:W-:Y:S02]  /*0150*/  @P0 IMAD.U32 R4, R11, 0x10000, RZ ;  /* 0x000100000b040824 */ /* 0x001fe400078e00ff */
[----:B------:R-:W-:Y:S01]  /*0160*/  @P0 IMAD.U32 R7, R7, 0x10000, RZ ;  /* 0x0001000007070824 */ /* 0x000fe200078e00ff */
[----:B------:R-:W-:Y:S01]  /*0170*/  @P0 FSETP.NEU.FTZ.AND P1, PT, R6, RZ, PT ;  /* 0x000000ff0600020b */ /* 0x000fe20003f3d000 */
[----:B------:R-:W-:Y:S01]  /*0180*/  @P0 IMAD.U32 R5, R8, 0x10000, RZ ;  /* 0x0001000008050824 */ /* 0x000fe200078e00ff */
[----:B------:R-:W-:Y:S02]  /*0190*/  PRMT R6, RZ, 0x7610, R6 ;  /* 0x00007610ff067816 */ /* 0x000fe40000000006 */
[----:B------:R-:W-:Y:S02]  /*01a0*/  @P0 FSETP.NEU.FTZ.AND P2, PT, R7, RZ, PT ;  /* 0x000000ff0700020b */ /* 0x000fe40003f5d000 */
[----:B------:R-:W-:-:S02]  /*01b0*/  PRMT R7, RZ, 0x7610, R7 ;  /* 0x00007610ff077816 */ /* 0x000fc40000000007 */
[----:B------:R-:W-:Y:S02]  /*01c0*/  @P0 SEL R7, RZ, 0x1, !P1 ;  /* 0x00000001ff070807 */ /* 0x000fe40004800000 */
[----:B------:R-:W-:Y:S02]  /*01d0*/  @P0 SEL R6, RZ, 0x1, !P2 ;  /* 0x00000001ff060807 */ /* 0x000fe40005000000 */
[----:B------:R-:W-:Y:S02]  /*01e0*/  @P0 FSETP.NEU.FTZ.AND P4, PT, R4, RZ, PT ;  /* 0x000000ff0400020b */ /* 0x000fe40003f9d000 */
[C---:B---3--:R-:W-:Y:S01]  /*01f0*/  PRMT R4, R2.reuse, 0x7632, R4 ;  /* 0x0000763202047816 */ /* 0x048fe20000000004 */
[----:B------:R-:W-:Y:S01]  /*0200*/  @P0 IMAD.U32 R2, R2, 0x10000, RZ ;  /* 0x0001000002020824 */ /* 0x000fe200078e00ff */
[----:B------:R-:W-:Y:S02]  /*0210*/  @P0 FSETP.NEU.FTZ.AND P2, PT, R5, RZ, PT ;  /* 0x000000ff0500020b */ /* 0x000fe40003f5d000 */
[----:B------:R-:W-:Y:S01]  /*0220*/  PRMT R8, R6, 0x7604, R7 ;  /* 0x0000760406087816 */ /* 0x000fe20000000007 */
[C---:B------:R-:W-:Y:S01]  /*0230*/  @P0 IMAD.U32 R6, R3.reuse, 0x10000, RZ ;  /* 0x0001000003060824 */ /* 0x040fe200078e00ff */
[----:B------:R-:W-:Y:S01]  /*0240*/  PRMT R5, R3, 0x7632, R5 ;  /* 0x0000763203057816 */ /* 0x000fe20000000005 */
[----:B------:R-:W-:Y:S01]  /*0250*/  @P0 IMAD.U32 R3, R4, 0x10000, RZ ;  /* 0x0001000004030824 */ /* 0x000fe200078e00ff */
[----:B------:R-:W-:-:S02]  /*0260*/  @P0 FSETP.NEU.FTZ.AND P5, PT, R2, RZ, PT ;  /* 0x000000ff0200020b */ /* 0x000fc40003fbd000 */
[----:B------:R-:W-:Y:S01]  /*0270*/  PRMT R4, RZ, 0x7610, R4 ;  /* 0x00007610ff047816 */ /* 0x000fe20000000004 */
[----:B------:R-:W-:Y:S01]  /*0280*/  @P0 IMAD.U32 R2, R5, 0x10000, RZ ;  /* 0x0001000005020824 */ /* 0x000fe200078e00ff */
[----:B------:R-:W-:Y:S02]  /*0290*/  @P0 FSETP.NEU.FTZ.AND P6, PT, R3, RZ, PT ;  /* 0x000000ff0300020b */ /* 0x000fe40003fdd000 */
[----:B------:R-:W-:Y:S02]  /*02a0*/  PRMT R3, RZ, 0x7610, R3 ;  /* 0x00007610ff037816 */ /* 0x000fe40000000003 */
[----:B------:R-:W-:Y:S02]  /*02b0*/  @P0 FSETP.NEU.FTZ.AND P3, PT, R6, RZ, PT ;  /* 0x000000ff0600020b */ /* 0x000fe40003f7d000 */
[----:B------:R-:W-:Y:S02]  /*02c0*/  @P0 SEL R4, RZ, 0x1, !P5 ;  /* 0x00000001ff040807 */ /* 0x000fe40006800000 */
[----:B------:R-:W-:-:S02]  /*02d0*/  @P0 SEL R3, RZ, 0x1, !P6 ;  /* 0x00000001ff030807 */ /* 0x000fc40007000000 */
[----:B------:R-:W-:Y:S02]  /*02e0*/  @P0 FSETP.NEU.FTZ.AND P1, PT, R2, RZ, PT ;  /* 0x000000ff0200020b */ /* 0x000fe40003f3d000 */
[----:B------:R-:W-:Y:S02]  /*02f0*/  IADD3 R2, P5, R9, UR8, RZ ;  /* 0x0000000809027c10 */ /* 0x000fe4000ffbe0ff */
[----:B------:R-:W-:Y:S02]  /*0300*/  PRMT R5, RZ, 0x7610, R5 ;  /* 0x00007610ff057816 */ /* 0x000fe40000000005 */
[----:B------:R-:W-:Y:S02]  /*0310*/  PRMT R7, RZ, 0x7610, R7 ;  /* 0x00007610ff077816 */ /* 0x000fe40000000007 */
[----:B------:R-:W-:Y:S01]  /*0320*/  PRMT R10, R3, 0x7604, R4 ;  /* 0x00007604030a7816 */ /* 0x000fe20000000004 */
[----:B------:R-:W-:Y:S01]  /*0330*/  IMAD.X R3, RZ, RZ, UR9, P5 ;  /* 0x00000009ff037e24 */ /* 0x000fe2000a8e06ff */
[----:B------:R-:W-:-:S02]  /*0340*/  @P0 SEL R5, RZ, 0x1, !P4 ;  /* 0x00000001ff050807 */ /* 0x000fc40006000000 */
[----:B------:R-:W-:Y:S01]  /*0350*/  @P0 SEL R7, RZ, 0x1, !P3 ;  /* 0x00000001ff070807 */ /* 0x000fe20005800000 */
[----:B------:R-:W-:Y:S01]  /*0360*/  IMAD.WIDE R2, R0, 0x4, R2 ;  /* 0x0000000400027825 */ /* 0x000fe200078e0202 */
[----:B------:R-:W-:Y:S02]  /*0370*/  PRMT R4, RZ, 0x7610, R4 ;  /* 0x00007610ff047816 */ /* 0x000fe40000000004 */
[----:B------:R-:W-:Y:S02]  /*0380*/  PRMT R6, RZ, 0x7610, R6 ;  /* 0x00007610ff067816 */ /* 0x000fe40000000006 */
[----:B------:R-:W-:Y:S02]  /*0390*/  PRMT R5, R5, 0x7054, R8 ;  /* 0x0000705405057816 */ /* 0x000fe40000000008 */
[----:B------:R-:W-:Y:S02]  /*03a0*/  PRMT R7, R7, 0x7054, R10 ;  /* 0x0000705407077816 */ /* 0x000fe4000000000a */
[----:B------:R-:W-:-:S02]  /*03b0*/  @P0 SEL R4, RZ, 0x1, !P2 ;  /* 0x00000001ff040807 */ /* 0x000fc40005000000 */
[----:B------:R-:W-:Y:S02]  /*03c0*/  @P0 SEL R6, RZ, 0x1, !P1 ;  /* 0x00000001ff060807 */ /* 0x000fe40004800000 */
[----:B------:R-:W-:Y:S02]  /*03d0*/  PRMT R5, R4, 0x654, R5 ;  /* 0x0000065404057816 */ /* 0x000fe40000000005 */
[----:B------:R-:W-:-:S03]  /*03e0*/  PRMT R7, R6, 0x654, R7 ;  /* 0x0000065406077816 */ /* 0x000fc60000000007 */
[----:B------:R-:W-:Y:S04]  /*03f0*/  STG.E desc[UR6][R2.64], R5 ;  /* 0x0000000502007986 */ /* 0x000fe8000c101906 */
[----:B------:R-:W-:Y:S01]  /*0400*/  STG.E desc[UR6][R2.64+0x200], R7 ;  /* 0x0002000702007986 */ /* 0x000fe2000c101906 */
[----:B------:R-:W-:Y:S05]  /*0410*/  EXIT ;  /* 0x000000000000794d */ /* 0x000fea0003800000 */
.L_x_29682:
        /* <DEDUP_REMOVED lines=76> */
.L_x_29684:
[----:B------:R-:W-:Y:S05]  /*08e0*/  BSYNC B0 ;  /* 0x0000000000007941 */ /* 0x000fea0003800000 */
.L_x_29683:
        /* <DEDUP_REMOVED lines=11> */
.L_x_29686:
[----:B------:R-:W-:Y:S05]  /*09a0*/  BSYNC B0 ;  /* 0x0000000000007941 */ /* 0x000fea0003800000 */
.L_x_29685:
        /* <DEDUP_REMOVED lines=12> */
.L_x_29688:
[----:B------:R-:W-:Y:S05]  /*0a70*/  BSYNC B0 ;  /* 0x0000000000007941 */ /* 0x000fea0003800000 */
.L_x_29687:
        /* <DEDUP_REMOVED lines=12> */
.L_x_29690:
[----:B------:R-:W-:Y:S05]  /*0b40*/  BSYNC B0 ;  /* 0x0000000000007941 */ /* 0x000fea0003800000 */
.L_x_29689:
        /* <DEDUP_REMOVED lines=9> */
.L_x_29692:
[----:B------:R-:W-:Y:S05]  /*0be0*/  BSYNC B0 ;  /* 0x0000000000007941 */ /* 0x000fea0003800000 */
.L_x_29691:
        /* <DEDUP_REMOVED lines=9> */
.L_x_29694:
[----:B------:R-:W-:Y:S05]  /*0c80*/  BSYNC B0 ;  /* 0x0000000000007941 */ /* 0x000fea0003800000 */
.L_x_29693:
        /* <DEDUP_REMOVED lines=9> */
.L_x_29696:
[----:B------:R-:W-:Y:S05]  /*0d20*/  BSYNC B0 ;  /* 0x0000000000007941 */ /* 0x000fea0003800000 */
.L_x_29695:
        /* <DEDUP_REMOVED lines=9> */
.L_x_29698:
[----:B------:R-:W-:Y:S05]  /*0dc0*/  BSYNC B0 ;  /* 0x0000000000007941 */ /* 0x000fea0003800000 */
.L_x_29697:
        /* <DEDUP_REMOVED lines=20> */
.L_x_29701:
        /* <DEDUP_REMOVED lines=8> */
.L_x_29702:
        /* <DEDUP_REMOVED lines=8> */
.L_x_29703:
        /* <DEDUP_REMOVED lines=9> */
.L_x_29704:
[----:B------:R-:W-:Y:S05]  /*10a0*/  BSYNC B1 ;  /* 0x0000000000017941 */ /* 0x000fea0003800000 */
.L_x_29700:
[----:B------:R-:W-:-:S13]  /*10b0*/  ISETP.GE.AND P0, PT, R0, R7, PT ;  /* 0x000000070000720c */ /* 0x000fda0003f06270 */
[----:B0-----:R-:W0:Y:S01]  /*10c0*/  @!P0 LDC.64 R12, c[0x0][0x218] ;  /* 0x00008600ff0c8b82 */ /* 0x001e220000000a00 */
[----:B-12---:R-:W-:Y:S02]  /*10d0*/  @!P0 IMAD.IADD R3, R9, 0x1, R0 ;  /* 0x0000000109038824 */ /* 0x006fe400078e0200 */
[----:B------:R-:W-:-:S03]  /*10e0*/  @!P0 VIADD R0, R0, 0x80 ;  /* 0x0000008000008836 */ /* 0x000fc60000000000 */
[----:B0-----:R-:W-:-:S05]  /*10f0*/  @!P0 IADD3 R2, P1, R3, R12, RZ ;  /* 0x0000000c03028210 */ /* 0x001fca0007f3e0ff */
[----:B------:R-:W-:-:S05]  /*1100*/  @!P0 IMAD.X R3, RZ, RZ, R13, P1 ;  /* 0x000000ffff038224 */ /* 0x000fca00008e060d */
[----:B------:R2:W-:Y:S03]  /*1110*/  @!P0 STG.E.U8 desc[UR6][R2.64], R11 ;  /* 0x0000000b02008986 */ /* 0x0005e6000c101106 */
.L_x_29705:
[----:B------:R-:W-:Y:S05]  /*1120*/  BSYNC B0 ;  /* 0x0000000000007941 */ /* 0x000fea0003800000 */
.L_x_29699:
        /* <DEDUP_REMOVED lines=9> */
.L_x_29706:
        /* <DEDUP_REMOVED lines=12> */
.L_x_44034:


//--------------------- .text._ZN2at6native29vectorized_elementwise_kernelILi8ENS0_13AUnaryFunctorIN3c108BFloat16ES4_bZZZNS0_23logical_and_kernel_cudaERNS_14TensorIteratorEENKUlvE0_clEvENKUlvE8_clEvEUlS4_S4_E_EESt5arrayIPcLm2EEEEviT0_T1_ --------------------------
	.section	.text._ZN2at6native29vectorized_elementwise_kernelILi8ENS0_13AUnaryFunctorIN3c108BFloat16ES4_bZZZNS0_23logical_and_kernel_cudaERNS_14TensorIteratorEENKUlvE0_clEvENKUlvE8_clEvEUlS4_S4_E_EESt5arrayIPcLm2EEEEviT0_T1_,"ax",@progbits
	.align	128
        .global         _ZN2at6native29vectorized_elementwise_kernelILi8ENS0_13AUnaryFunctorIN3c108BFloat16ES4_bZZZNS0_23logical_and_kernel_cudaERNS_14TensorIteratorEENKUlvE0_clEvENKUlvE8_clEvEUlS4_S4_E_EESt5arrayIPcLm2EEEEviT0_T1_
        .type           _ZN2at6native29vectorized_elementwise_kernelILi8ENS0_13AUnaryFunctorIN3c108BFloat16ES4_bZZZNS0_23logical_and_kernel_cudaERNS_14TensorIteratorEENKUlvE0_clEvENKUlvE8_clEvEUlS4_S4_E_EESt5arrayIPcLm2EEEEviT0_T1_,@function
        .size           _ZN2at6native29vectorized_elementwise_kernelILi8ENS0_13AUnaryFunctorIN3c108BFloat16ES4_bZZZNS0_23logical_and_kernel_cudaERNS_14TensorIteratorEENKUlvE0_clEvENKUlvE8_clEvEUlS4_S4_E_EESt5arrayIPcLm2EEEEviT0_T1_,(.L_x_44035 - _ZN2at6native29vectorized_elementwise_kernelILi8ENS0_13AUnaryFunctorIN3c108BFloat16ES4_bZZZNS0_23logical_and_kernel_cudaERNS_14TensorIteratorEENKUlvE0_clEvENKUlvE8_clEvEUlS4_S4_E_EESt5arrayIPcLm2EEEEviT0_T1_)
        .other          _ZN2at6native29vectorized_elementwise_kernelILi8ENS0_13AUnaryFunctorIN3c108BFloat16ES4_bZZZNS0_23logical_and_kernel_cudaERNS_14TensorIteratorEENKUlvE0_clEvENKUlvE8_clEvEUlS4_S4_E_EESt5arrayIPcLm2EEEEviT0_T1_,@"STO_CUDA_ENTRY STV_DEFAULT"
_ZN2at6native29vectorized_elementwise_kernelILi8ENS0_13AUnaryFunctorIN3c108BFloat16ES4_bZZZNS0_23logical_and_kernel_cudaERNS_14TensorIteratorEENKUlvE0_clEvENKUlvE8_clEvEUlS4_S4_E_EESt5arrayIPcLm2EEEEviT0_T1_:
.text._ZN2at6native29vectorized_elementwise_kernelILi8ENS0_13AUnaryFunctorIN3c108BFloat16ES4_bZZZNS0_23logical_and_kernel_cudaERNS_14TensorIteratorEENKUlvE0_clEvENKUlvE8_clEvEUlS4_S4_E_EESt5arrayIPcLm2EEEEviT0_T1_:
        /* <DEDUP_REMOVED lines=18> */
[C---:B------:R-:W-:Y:S01]  /*0120*/  @P1 IMAD.U32 R8, R4.reuse, 0x10000, RZ ;  /* 0x0001000004081824 */ /* 0x040fe200078e00ff */
[----:B------:R-:W-:Y:S01]  /*0130*/  PRMT R10, R4, 0x7632, R10 ;  /* 0x00007632040a7816 */ /* 0x000fe2000000000a */
[----:B------:R-:W-:Y:S01]  /*0140*/  @P1 IMAD.U32 R4, R5, 0x10000, RZ ;  /* 0x0001000005041824 */ /* 0x000fe200078e00ff */
[C---:B------:R-:W-:Y:S01]  /*0150*/  PRMT R12, R6.reuse, 0x7632, R12 ;  /* 0x00007632060c7816 */ /* 0x040fe2000000000c */
[----:B------:R-:W-:Y:S01]  /*0160*/  @P1 IMAD.U32 R3, R11, 0x10000, RZ ;  /* 0x000100000b031824 */ /* 0x000fe200078e00ff */
[----:B------:R-:W-:Y:S01]  /*0170*/  PRMT R13, R7, 0x7632, R13 ;  /* 0x00007632070d7816 */ /* 0x000fe2000000000d */
[----:B------:R-:W-:Y:S01]  /*0180*/  @P1 IMAD.U32 R5, R6, 0x10000, RZ ;  /* 0x0001000006051824 */ /* 0x000fe200078e00ff */
[----:B------:R-:W-:Y:S01]  /*0190*/  @P1 FSETP.NEU.FTZ.AND P6, PT, R4, RZ, PT ;  /* 0x000000ff0400120b */ /* 0x000fe20003fdd000 */
[----:B------:R-:W-:Y:S01]  /*01a0*/  @P1 IMAD.U32 R2, R10, 0x10000, RZ ;  /* 0x000100000a021824 */ /* 0x000fe200078e00ff */
[----:B------:R-:W-:Y:S01]  /*01b0*/  @P1 FSETP.NEU.FTZ.AND P2, PT, R3, RZ, PT ;  /* 0x000000ff0300120b */ /* 0x000fe20003f5d000 */
[----:B------:R-:W-:Y:S01]  /*01c0*/  @P1 IMAD.U32 R3, R12, 0x10000, RZ ;  /* 0x000100000c031824 */ /* 0x000fe200078e00ff */
[----:B------:R-:W-:Y:S01]  /*01d0*/  @P1 FSETP.NEU.FTZ.AND P5, PT, R5, RZ, PT ;  /* 0x000000ff0500120b */ /* 0x000fe20003fbd000 */
[----:B------:R-:W-:Y:S01]  /*01e0*/  @P1 IMAD.U32 R4, R13, 0x10000, RZ ;  /* 0x000100000d041824 */ /* 0x000fe200078e00ff */
[----:B------:R-:W-:Y:S01]  /*01f0*/  @P1 FSETP.NEU.FTZ.AND P0, PT, R8, RZ, PT ;  /* 0x000000ff0800120b */ /* 0x000fe20003f1d000 */
[----:B------:R-:W-:Y:S01]  /*0200*/  @P1 IMAD.U32 R6, R7, 0x10000, RZ ;  /* 0x0001000007061824 */ /* 0x000fe200078e00ff */
[----:B------:R-:W-:-:S02]  /*0210*/  PRMT R7, RZ, 0x7610, R7 ;  /* 0x00007610ff077816 */ /* 0x000fc40000000007 */
[----:B------:R-:W-:Y:S02]  /*0220*/  PRMT R10, RZ, 0x7610, R10 ;  /* 0x00007610ff0a7816 */ /* 0x000fe4000000000a */
[----:B------:R-:W-:Y:S02]  /*0230*/  @P1 SEL R7, RZ, 0x1, !P6 ;  /* 0x00000001ff071807 */ /* 0x000fe40007000000 */
[----:B------:R-:W-:Y:S02]  /*0240*/  @P1 FSETP.NEU.FTZ.AND P6, PT, R3, RZ, PT ;  /* 0x000000ff0300120b */ /* 0x000fe40003fdd000 */
[----:B------:R-:W-:Y:S02]  /*0250*/  @P1 SEL R10, RZ, 0x1, !P5 ;  /* 0x00000001ff0a1807 */ /* 0x000fe40006800000 */
[----:B------:R-:W-:Y:S02]  /*0260*/  @P1 FSETP.NEU.FTZ.AND P3, PT, R2, RZ, PT ;  /* 0x000000ff0200120b */ /* 0x000fe40003f7d000 */
[----:B------:R-:W-:-:S02]  /*0270*/  PRMT R5, RZ, 0x7610, R5 ;  /* 0x00007610ff057816 */ /* 0x000fc40000000005 */
[----:B------:R-:W-:Y:S02]  /*0280*/  @P1 FSETP.NEU.FTZ.AND P5, PT, R4, RZ, PT ;  /* 0x000000ff0400120b */ /* 0x000fe40003fbd000 */
[----:B------:R-:W-:Y:S02]  /*0290*/  @P1 SEL R5, RZ, 0x1, !P0 ;  /* 0x00000001ff051807 */ /* 0x000fe40004000000 */
[----:B------:R-:W-:Y:S02]  /*02a0*/  @P1 FSETP.NEU.FTZ.AND P4, PT, R6, RZ, PT ;  /* 0x000000ff0600120b */ /* 0x000fe40003f9d000 */
[----:B------:R-:W-:Y:S02]  /*02b0*/  IADD3 R2, P0, R9, UR8, RZ ;  /* 0x0000000809027c10 */ /* 0x000fe4000ff1e0ff */
[----:B------:R-:W-:Y:S02]  /*02c0*/  PRMT R8, RZ, 0x7610, R8 ;  /* 0x00007610ff087816 */ /* 0x000fe40000000008 */
[----:B------:R-:W-:Y:S01]  /*02d0*/  PRMT R4, RZ, 0x7610, R4 ;  /* 0x00007610ff047816 */ /* 0x000fe20000000004 */
[----:B------:R-:W-:Y:S01]  /*02e0*/  IMAD.X R3, RZ, RZ, UR9, P0 ;  /* 0x00000009ff037e24 */ /* 0x000fe200080e06ff */
[----:B------:R-:W-:-:S02]  /*02f0*/  PRMT R6, RZ, 0x7610, R6 ;  /* 0x00007610ff067816 */ /* 0x000fc40000000006 */
[----:B------:R-:W-:Y:S01]  /*0300*/  PRMT R9, RZ, 0x7610, R9 ;  /* 0x00007610ff097816 */ /* 0x000fe20000000009 */
[----:B------:R-:W-:Y:S01]  /*0310*/  IMAD.WIDE R2, R0, 0x8, R2 ;  /* 0x0000000800027825 */ /* 0x000fe200078e0202 */
[----:B------:R-:W-:Y:S02]  /*0320*/  @P1 SEL R8, RZ, 0x1, !P6 ;  /* 0x00000001ff081807 */ /* 0x000fe40007000000 */
[----:B------:R-:W-:Y:S02]  /*0330*/  @P1 SEL R4, RZ, 0x1, !P3 ;  /* 0x00000001ff041807 */ /* 0x000fe40005800000 */
[----:B------:R-:W-:Y:S01]  /*0340*/  @P1 SEL R6, RZ, 0x1, !P2 ;  /* 0x00000001ff061807 */ /* 0x000fe20005000000 */
[----:B------:R-:W-:Y:S01]  /*0350*/  IMAD.SHL.U32 R13, R8, 0x100, RZ ;  /* 0x00000100080d7824 */ /* 0x000fe200078e00ff */
[----:B------:R-:W-:Y:S01]  /*0360*/  @P1 SEL R9, RZ, 0x1, !P5 ;  /* 0x00000001ff091807 */ /* 0x000fe20006800000 */
[----:B------:R-:W-:Y:S01]  /*0370*/  IMAD.SHL.U32 R4, R4, 0x100, RZ ;  /* 0x0000010004047824 */ /* 0x000fe200078e00ff */
[----:B------:R-:W-:Y:S01]  /*0380*/  PRMT R11, RZ, 0x7610, R11 ;  /* 0x00007610ff0b7816 */ /* 0x000fe2000000000b */
[----:B------:R-:W-:Y:S01]  /*0390*/  IMAD.SHL.U32 R6, R6, 0x100, RZ ;  /* 0x0000010006067824 */ /* 0x000fe200078e00ff */
[----:B------:R-:W-:Y:S01]  /*03a0*/  @P1 SEL R11, RZ, 0x1, !P4 ;  /* 0x00000001ff0b1807 */ /* 0x000fe20006000000 */
[----:B------:R-:W-:Y:S01]  /*03b0*/  IMAD.SHL.U32 R8, R9, 0x100, RZ ;  /* 0x0000010009087824 */ /* 0x000fe200078e00ff */
[----:B------:R-:W-:-:S02]  /*03c0*/  LOP3.LUT R5, R5, R4, RZ, 0xfc, !PT ;  /* 0x0000000405057212 */ /* 0x000fc400078efcff */
[----:B------:R-:W-:Y:S02]  /*03d0*/  LOP3.LUT R6, R7, R6, RZ, 0xfc, !PT ;  /* 0x0000000607067212 */ /* 0x000fe400078efcff */
[----:B------:R-:W-:Y:S02]  /*03e0*/  LOP3.LUT R13, R10, R13, RZ, 0xfc, !PT ;  /* 0x0000000d0a0d7212 */ /* 0x000fe400078efcff */
[----:B------:R-:W-:Y:S02]  /*03f0*/  LOP3.LUT R8, R11, R8, RZ, 0xfc, !PT ;  /* 0x000000080b087212 */ /* 0x000fe400078efcff */
[----:B------:R-:W-:Y:S02]  /*0400*/  PRMT R6, R5, 0x5410, R6 ;  /* 0x0000541005067816 */ /* 0x000fe40000000006 */
[----:B------:R-:W-:-:S05]  /*0410*/  PRMT R7, R13, 0x5410, R8 ;  /* 0x000054100d077816 */ /* 0x000fca0000000008 */
[----:B------:R-:W-:Y:S01]  /*0420*/  STG.E.64 desc[UR6][R2.64], R6 ;  /* 0x0000000602007986 */ /* 0x000fe2000c101b06 */
[----:B------:R-:W-:Y:S05]  /*0430*/  EXIT ;  /* 0x000000000000794d */ /* 0x000fea0003800000 */
.L_x_29707:
        /* <DEDUP_REMOVED lines=76> */
.L_x_29709:
[----:B------:R-:W-:Y:S05]  /*0900*/  BSYNC B0 ;  /* 0x0000000000007941 */ /* 0x000fea0003800000 */
.L_x_29708:
        /* <DEDUP_REMOVED lines=11> */
.L_x_29711:
[----:B------:R-:W-:Y:S05]  /*09c0*/  BSYNC B0 ;  /* 0x0000000000007941 */ /* 0x000fea0003800000 */
.L_x_29710:
        /* <DEDUP_REMOVED lines=12> */
.L_x_29713:
[----:B------:R-:W-:Y:S05]  /*0a90*/  BSYNC B0 ;  /* 0x0000000000007941 */ /* 0x000fea0003800000 */
.L_x_29712:
        /* <DEDUP_REMOVED lines=12> */
.L_x_29715:
[----:B------:R-:W-:Y:S05]  /*0b60*/  BSYNC B0 ;  /* 0x0000000000007941 */ /* 0x000fea0003800000 */
.L_x_29714:
        /* <DEDUP_REMOVED lines=9> */
.L_x_29717:
[----:B------:R-:W-:Y:S05]  /*0c00*/  BSYNC B0 ;  /* 0x0000000000007941 */ /* 0x000fea0003800000 */
.L_x_29716:
        /* <DEDUP_REMOVED lines=9> */
.L_x_29719:
[----:B------:R-:W-:Y:S05]  /*0ca0*/  BSYNC B0 ;  /* 0x0000000000007941 */ /* 0x000fea0003800000 */
.L_x_29718:
        /* <DEDUP_REMOVED lines=9> */
.L_x_29721:
[----:B------:R-:W-:Y:S05]  /*0d40*/  BSYNC B0 ;  /* 0x0000000000007941 */ /* 0x000fea0003800000 */
.L_x_29720:
        /* <DEDUP_REMOVED lines=9> */
.L_x_29723:
[----:B------:R-:W-:Y:S05]  /*0de0*/  BSYNC B0 ;  /* 0x0000000000007941 */ /* 0x000fea0003800000 */
.L_x_29722:
        /* <DEDUP_REMOVED lines=20> */
.L_x_29726:
        /* <DEDUP_REMOVED lines=8> */
.L_x_29727:
        /* <DEDUP_REMOVED lines=8> */
.L_x_29728:
        /* <DEDUP_REMOVED lines=9> */
.L_x_29729:
[----:B------:R-:W-:Y:S05]  /*10c0*/  BSYNC B1 ;  /* 0x0000000000017941 */ /* 0x000fea0003800000 */
.L_x_29725:
[----:B------:R-:W-:-:S13]  /*10d0*/  ISETP.GE.AND P0, PT, R0, R7, PT ;  /* 0x000000070000720c */ /* 0x000fda0003f06270 */
[----:B0-----:R-:W0:Y:S01]  /*10e0*/  @!P0 LDC.64 R12, c[0x0][0x218] ;  /* 0x00008600ff0c8b82 */ /* 0x001e220000000a00 */
[----:B-12---:R-:W-:Y:S02]  /*10f0*/  @!P0 IMAD.IADD R3, R9, 0x1, R0 ;  /* 0x0000000109038824 */ /* 0x006fe400078e0200 */
[----:B------:R-:W-:-:S03]  /*1100*/  @!P0 VIADD R0, R0, 0x80 ;  /* 0x0000008000008836 */ /* 0x000fc60000000000 */
[----:B0-----:R-:W-:-:S05]  /*1110*/  @!P0 IADD3 R2, P1, R3, R12, RZ ;  /* 0x0000000c03028210 */ /* 0x001fca0007f3e0ff */
[----:B------:R-:W-:-:S05]  /*1120*/  @!P0 IMAD.X R3, RZ, RZ, R13, P1 ;  /* 0x000000ffff038224 */ /* 0x000fca00008e060d */
[----:B------:R2:W-:Y:S03]  /*1130*/  @!P0 STG.E.U8 desc[UR6][R2.64], R11 ;  /* 0x0000000b02008986 */ /* 0x0005e6000c101106 */
.L_x_29730:
[----:B------:R-:W-:Y:S05]  /*1140*/  BSYNC B0 ;  /* 0x0000000000007941 */ /* 0x000fea0003800000 */
.L_x_29724:
        /* <DEDUP_REMOVED lines=9> */
.L_x_29731:
        /* <DEDUP_REMOVED lines=10> */
.L_x_44035:


//--------------------- .text._ZN2at6native18elementwise_kernelILi128ELi4EZNS0_15gpu_kernel_implINS0_13BinaryFunctorIN3c108BFloat16ES5_bZZZNS0_23logical_and_kernel_cudaERNS_14TensorIteratorEENKUlvE0_clEvENKUlvE8_clEvEUlS5_S5_E_EEEEvRNS_18TensorIteratorBaseERKT_EUliE_EEviT1_ --------------------------
	.section	.text._ZN2at6native18elementwise_kernelILi128ELi4EZNS0_15gpu_kernel_implINS0_13BinaryFunctorIN3c108BFloat16ES5_bZZZNS0_23logical_and_kernel_cudaERNS_14TensorIteratorEENKUlvE0_clEvENKUlvE8_clEvEUlS5_S5_E_EEEEvRNS_18TensorIteratorBaseERKT_EUliE_EEviT1_,"ax",@progbits
	.align	128
        .global         _ZN2at6native18elementwise_kernelILi128ELi4EZNS0_15gpu_kernel_implINS0_13BinaryFunctorIN3c108BFloat16ES5_bZZZNS0_23logical_and_kernel_cudaERNS_14TensorIteratorEENKUlvE0_clEvENKUlvE8_clEvEUlS5_S5_E_EEEEvRNS_18TensorIteratorBaseERKT_EUliE_EEviT1_
        .type           _ZN2at6native18elementwise_kernelILi128ELi4EZNS0_15gpu_kernel_implINS0_13BinaryFunctorIN3c108BFloat16ES5_bZZZNS0_23logical_and_kernel_cudaERNS_14TensorIteratorEENKUlvE0_clEvENKUlvE8_clEvEUlS5_S5_E_EEEEvRNS_18TensorIteratorBaseERKT_EUliE_EEviT1_,@function
        .size           _ZN2at6native18elementwise_kernelILi128ELi4EZNS0_15gpu_kernel_implINS0_13BinaryFunctorIN3c108BFloat16ES5_bZZZNS0_23logical_and_kernel_cudaERNS_14TensorIteratorEENKUlvE0_clEvENKUlvE8_clEvEUlS5_S5_E_EEEEvRNS_18TensorIteratorBaseERKT_EUliE_EEviT1_,(.L_x_44036 - _ZN2at6native18elementwise_kernelILi128ELi4EZNS0_15gpu_kernel_implINS0_13BinaryFunctorIN3c108BFloat16ES5_bZZZNS0_23logical_and_kernel_cudaERNS_14TensorIteratorEENKUlvE0_clEvENKUlvE8_clEvEUlS5_S5_E_EEEEvRNS_18TensorIteratorBaseERKT_EUliE_EEviT1_)
        .other          _ZN2at6native18elementwise_kernelILi128ELi4EZNS0_15gpu_kernel_implINS0_13BinaryFunctorIN3c108BFloat16ES5_bZZZNS0_23logical_and_kernel_cudaERNS_14TensorIteratorEENKUlvE0_clEvENKUlvE8_clEvEUlS5_S5_E_EEEEvRNS_18TensorIteratorBaseERKT_EUliE_EEviT1_,@"STO_CUDA_ENTRY STV_DEFAULT"
_ZN2at6native18elementwise_kernelILi128ELi4EZNS0_15gpu_kernel_implINS0_13BinaryFunctorIN3c108BFloat16ES5_bZZZNS0_23logical_and_kernel_cudaERNS_14TensorIteratorEENKUlvE0_clEvENKUlvE8_clEvEUlS5_S5_E_EEEEvRNS_18TensorIteratorBaseERKT_EUliE_EEviT1_:
.text._ZN2at6native18elementwise_kernelILi128ELi4EZNS0_15gpu_kernel_implINS0_13BinaryFunctorIN3c108BFloat16ES5_bZZZNS0_23logical_and_kernel_cudaERNS_14TensorIteratorEENKUlvE0_clEvENKUlvE8_clEvEUlS5_S5_E_EEEEvRNS_18TensorIteratorBaseERKT_EUliE_EEviT1_:
        /* <DEDUP_REMOVED lines=365> */
.L_x_29734:
        /* <DEDUP_REMOVED lines=23> */
.L_x_29738:
[----:B------:R-:W2:Y:S02]  /*1840*/  LDG.E.U8 R2, desc[UR36][R2.64] ;  /* 0x0000002402027981 */ /* 0x000ea4000c1e1100 */
[----:B--2---:R-:W-:-:S04]  /*1850*/  I2FP.F32.U32 R0, R2 ;  /* 0x0000000200007245 */ /* 0x004fc80000201000 */
[----:B------:R-:W-:-:S04]  /*1860*/  F2FP.BF16.F32.PACK_AB R0, RZ, R0 ;  /* 0x00000000ff00723e */ /* 0x000fc800000010ff */
[----:B------:R-:W-:Y:S01]  /*1870*/  PRMT R19, R0, 0x7610, R19 ;  /* 0x0000761000137816 */ /* 0x000fe20000000013 */
[----:B------:R-:W-:Y:S06]  /*1880*/  BRA `(.L_x_29740) ;  /* 0x0000000c00c87947 */ /* 0x000fec0003800000 */
.L_x_29737:
        /* <DEDUP_REMOVED lines=11> */
.L_x_29742:
[----:B------:R-:W2:Y:S02]  /*1940*/  LDG.E R2, desc[UR36][R2.64] ;  /* 0x0000002402027981 */ /* 0x000ea4000c1e1900 */
[----:B--2---:R-:W-:-:S04]  /*1950*/  I2FP.F32.S32 R0, R2 ;  /* 0x0000000200007245 */ /* 0x004fc80000201400 */
[----:B------:R-:W-:-:S04]  /*1960*/  F2FP.BF16.F32.PACK_AB R0, RZ, R0 ;  /* 0x00000000ff00723e */ /* 0x000fc800000010ff */
[----:B------:R-:W-:Y:S01]  /*1970*/  PRMT R19, R0, 0x7610, R19 ;  /* 0x0000761000137816 */ /* 0x000fe20000000013 */
[----:B------:R-:W-:Y:S06]  /*1980*/  BRA `(.L_x_29740) ;  /* 0x0000000c00887947 */ /* 0x000fec0003800000 */
.L_x_29741:
[----:B------:R-:W2:Y:S02]  /*1990*/  LDG.E.U16 R2, desc[UR36][R2.64] ;  /* 0x0000002402027981 */ /* 0x000ea4000c1e1500 */
[----:B--2---:R-:W0:Y:S02]  /*19a0*/  I2F.S16 R0, R2 ;  /* 0x0000000200007306 */ /* 0x004e240000101400 */
[----:B0-----:R-:W-:-:S04]  /*19b0*/  F2FP.BF16.F32.PACK_AB R0, RZ, R0 ;  /* 0x00000000ff00723e */ /* 0x001fc800000010ff */
[----:B------:R-:W-:Y:S01]  /*19c0*/  PRMT R19, R0, 0x7610, R19 ;  /* 0x0000761000137816 */ /* 0x000fe20000000013 */
[----:B------:R-:W-:Y:S06]  /*19d0*/  BRA `(.L_x_29740) ;  /* 0x0000000c00747947 */ /* 0x000fec0003800000 */
.L_x_29736:
        /* <DEDUP_REMOVED lines=9> */
.L_x_29744:
[----:B------:R-:W2:Y:S02]  /*1a70*/  LDG.E.U16 R0, desc[UR36][R2.64] ;  /* 0x0000002402007981 */ /* 0x000ea4000c1e1500 */
[----:B--2---:R-:W-:-:S05]  /*1a80*/  HADD2.F32 R0, -RZ, R0.H0_H0 ;  /* 0x20000000ff007230 */ /* 0x004fca0000004100 */
[----:B------:R-:W-:-:S04]  /*1a90*/  F2FP.BF16.F32.PACK_AB R0, RZ, R0 ;  /* 0x00000000ff00723e */ /* 0x000fc800000010ff */
[----:B------:R-:W-:Y:S01]  /*1aa0*/  PRMT R19, R0, 0x7610, R19 ;  /* 0x0000761000137816 */ /* 0x000fe20000000013 */
[----:B------:R-:W-:Y:S06]  /*1ab0*/  BRA `(.L_x_29740) ;  /* 0x0000000c003c7947 */ /* 0x000fec0003800000 */
.L_x_29743:
        /* <DEDUP_REMOVED lines=9> */
.L_x_29746:
[----:B------:R-:W2:Y:S02]  /*1b50*/  LDG.E.U16 R2, desc[UR36][R2.64] ;  /* 0x0000002402027981 */ /* 0x000ea4000c1e1500 */
[----:B--2---:R-:W-:-:S05]  /*1b60*/  HADD2.F32 R0, -RZ, R2.H0_H0 ;  /* 0x20000002ff007230 */ /* 0x004fca0000004100 */
[----:B------:R-:W-:-:S04]  /*1b70*/  F2FP.BF16.F32.PACK_AB R0, RZ, R0 ;  /* 0x00000000ff00723e */ /* 0x000fc800000010ff */
[----:B------:R-:W-:Y:S01]  /*1b80*/  PRMT R19, R0, 0x7610, R19 ;  /* 0x0000761000137816 */ /* 0x000fe20000000013 */
[----:B------:R-:W-:Y:S06]  /*1b90*/  BRA `(.L_x_29740) ;  /* 0x0000000c00047947 */ /* 0x000fec0003800000 */
.L_x_29745:
        /* <DEDUP_REMOVED lines=9> */
.L_x_29735:
        /* <DEDUP_REMOVED lines=14> */
.L_x_29749:
        /* <DEDUP_REMOVED lines=9> */
.L_x_29748:
        /* <DEDUP_REMOVED lines=28> */
.L_x_29751:
        /* <DEDUP_REMOVED lines=15> */
.L_x_29750:
[----:B------:R0:W5:Y:S01]  /*2050*/  LDG.E.U16 R19, desc[UR36][R2.64] ;  /* 0x0000002402137981 */ /* 0x000162000c1e1500 */
[----:B------:R-:W-:Y:S05]  /*2060*/  BRA `(.L_x_29740) ;  /* 0x0000000400d07947 */ /* 0x000fea0003800000 */
.L_x_29747:
        /* <DEDUP_REMOVED lines=13> */
.L_x_29754:
        /* <DEDUP_REMOVED lines=21> */
.L_x_29758:
[----:B------:R-:W-:Y:S05]  /*2290*/  BSYNC B1 ;  /* 0x0000000000017941 */ /* 0x000fea0003800000 */
.L_x_29757:
[----:B------:R-:W-:Y:S01]  /*22a0*/  LEA R3, R0, 0x3b800000, 0x17 ;  /* 0x3b80000000037811 */ /* 0x000fe200078eb8ff */
[----:B------:R-:W-:-:S05]  /*22b0*/  IMAD.SHL.U32 R0, R2, 0x100000, RZ ;  /* 0x0010000002007824 */ /* 0x000fca00078e00ff */
[----:B------:R-:W-:-:S07]  /*22c0*/  LOP3.LUT R0, R3, R0, R4, 0xfe, !PT ;  /* 0x0000000003007212 */ /* 0x000fce00078efe04 */
.L_x_29756:
[----:B------:R-:W-:Y:S05]  /*22d0*/  BSYNC B0 ;  /* 0x0000000000007941 */ /* 0x000fea0003800000 */
.L_x_29755:
[----:B------:R-:W-:-:S04]  /*22e0*/  F2FP.BF16.F32.PACK_AB R0, RZ, R0 ;  /* 0x00000000ff00723e */ /* 0x000fc800000010ff */
[----:B------:R-:W-:Y:S01]  /*22f0*/  PRMT R19, R0, 0x7610, R19 ;  /* 0x0000761000137816 */ /* 0x000fe20000000013 */
[----:B------:R-:W-:Y:S06]  /*2300*/  BRA `(.L_x_29740) ;  /* 0x0000000400287947 */ /* 0x000fec0003800000 */
.L_x_29753:
        /* <DEDUP_REMOVED lines=21> */
.L_x_29762:
[----:B------:R-:W-:Y:S05]  /*2460*/  BSYNC B1 ;  /* 0x0000000000017941 */ /* 0x000fea0003800000 */
.L_x_29761:
[----:B------:R-:W-:Y:S01]  /*2470*/  LEA R3, R0, 0x37800000, 0x17 ;  /* 0x3780000000037811 */ /* 0x000fe200078eb8ff */
[----:B------:R-:W-:-:S05]  /*2480*/  IMAD.SHL.U32 R0, R2, 0x200000, RZ ;  /* 0x0020000002007824 */ /* 0x000fca00078e00ff */
[----:B------:R-:W-:-:S07]  /*2490*/  LOP3.LUT R0, R3, R0, R4, 0xfe, !PT ;  /* 0x0000000003007212 */ /* 0x000fce00078efe04 */
.L_x_29760:
[----:B------:R-:W-:Y:S05]  /*24a0*/  BSYNC B0 ;  /* 0x0000000000007941 */ /* 0x000fea0003800000 */
.L_x_29759:
[----:B------:R-:W-:-:S04]  /*24b0*/  F2FP.BF16.F32.PACK_AB R0, RZ, R0 ;  /* 0x00000000ff00723e */ /* 0x000fc800000010ff */
[----:B------:R-:W-:Y:S01]  /*24c0*/  PRMT R19, R0, 0x7610, R19 ;  /* 0x0000761000137816 */ /* 0x000fe20000000013 */
[----:B------:R-:W-:Y:S06]  /*24d0*/  BRA `(.L_x_29740) ;  /* 0x0000000000b47947 */ /* 0x000fec0003800000 */
.L_x_29752:
        /* <DEDUP_REMOVED lines=14> */
.L_x_29766:
[----:B------:R-:W-:Y:S05]  /*25c0*/  BSYNC B0 ;  /* 0x0000000000007941 */ /* 0x000fea0003800000 */
.L_x_29765:
[----:B------:R-:W-:-:S04]  /*25d0*/  F2FP.BF16.F32.PACK_AB R0, RZ, R0 ;  /* 0x00000000ff00723e */ /* 0x000fc800000010ff */
[----:B------:R-:W-:Y:S01]  /*25e0*/  PRMT R19, R0, 0x7610, R19 ;  /* 0x0000761000137816 */ /* 0x000fe20000000013 */
[----:B------:R-:W-:Y:S06]  /*25f0*/  BRA `(.L_x_29740) ;  /* 0x00000000006c7947 */ /* 0x000fec0003800000 */
.L_x_29739:
        /* <DEDUP_REMOVED lines=16> */
.L_x_29767:
[----:B------:R-:W-:Y:S01]  /*2700*/  PRMT R19, RZ, 0x7610, R19 ;  /* 0x00007610ff137816 */ /* 0x000fe20000000013 */
[----:B------:R-:W-:Y:S06]  /*2710*/  BRA `(.L_x_29740) ;  /* 0x0000000000247947 */ /* 0x000fec0003800000 */
.L_x_29764:
[----:B------:R-:W2:Y:S02]  /*2720*/  LDG.E.64 R2, desc[UR36][R2.64] ;  /* 0x0000002402027981 */ /* 0x000ea4000c1e1b00 */
[----:B--2---:R-:W0:Y:S02]  /*2730*/  I2F.U64 R0, R2 ;  /* 0x0000000200007312 */ /* 0x004e240000301000 */
[----:B0-----:R-:W-:-:S04]  /*2740*/  F2FP.BF16.F32.PACK_AB R0, RZ, R0 ;  /* 0x00000000ff00723e */ /* 0x001fc800000010ff */
[----:B------:R-:W-:Y:S01]  /*2750*/  PRMT R19, R0, 0x7610, R19 ;  /* 0x0000761000137816 */ /* 0x000fe20000000013 */
[----:B------:R-:W-:Y:S06]  /*2760*/  BRA `(.L_x_29740) ;  /* 0x0000000000107947 */ /* 0x000fec0003800000 */
.L_x_29763:
[----:B------:R-:W2:Y:S02]  /*2770*/  LDG.E R2, desc[UR36][R2.64] ;  /* 0x0000002402027981 */ /* 0x000ea4000c1e1900 */
[----:B--2---:R-:W-:-:S04]  /*2780*/  I2FP.F32.U32 R0, R2 ;  /* 0x0000000200007245 */ /* 0x004fc80000201000 */
[----:B------:R-:W-:-:S04]  /*2790*/  F2FP.BF16.F32.PACK_AB R0, RZ, R0 ;  /* 0x00000000ff00723e */ /* 0x000fc800000010ff */
[----:B------:R-:W-:-:S07]  /*27a0*/  PRMT R19, R0, 0x7610, R19 ;  /* 0x0000761000137816 */ /* 0x000fce0000000013 */
.L_x_29740:
        /* <DEDUP_REMOVED lines=19> */
.L_x_29771:
[----:B------:R-:W2:Y:S02]  /*28e0*/  LDG.E.U8 R2, desc[UR36][R2.64] ;  /* 0x0000002402027981 */ /* 0x000ea4000c1e1100 */
[----:B--2---:R-:W-:-:S04]  /*28f0*/  I2FP.F32.U32 R0, R2 ;  /* 0x0000000200007245 */ /* 0x004fc80000201000 */
[----:B------:R-:W-:Y:S01]  /*2900*/  F2FP.BF16.F32.PACK_AB R0, RZ, R0 ;  /* 0x00000000ff00723e */ /* 0x000fe200000010ff */
[----:B------:R-:W-:Y:S06]  /*2910*/  BRA `(.L_x_29773) ;  /* 0x0000000c00907947 */ /* 0x000fec0003800000 */
.L_x_29770:
        /* <DEDUP_REMOVED lines=10> */
.L_x_29775:
[----:B------:R-:W2:Y:S02]  /*29c0*/  LDG.E R2, desc[UR36][R2.64] ;  /* 0x0000002402027981 */ /* 0x000ea4000c1e1900 */
[----:B--2---:R-:W-:-:S04]  /*29d0*/  I2FP.F32.S32 R0, R2 ;  /* 0x0000000200007245 */ /* 0x004fc80000201400 */
[----:B------:R-:W-:Y:S01]  /*29e0*/  F2FP.BF16.F32.PACK_AB R0, RZ, R0 ;  /* 0x00000000ff00723e */ /* 0x000fe200000010ff */
[----:B------:R-:W-:Y:S06]  /*29f0*/  BRA `(.L_x_29773) ;  /* 0x0000000c00587947 */ /* 0x000fec0003800000 */
.L_x_29774:
[----:B------:R-:W2:Y:S02]  /*2a00*/  LDG.E.U16 R2, desc[UR36][R2.64] ;  /* 0x0000002402027981 */ /* 0x000ea4000c1e1500 */
[----:B--2---:R-:W0:Y:S02]  /*2a10*/  I2F.S16 R0, R2 ;  /* 0x0000000200007306 */ /* 0x004e240000101400 */
[----:B0-----:R-:W-:Y:S01]  /*2a20*/  F2FP.BF16.F32.PACK_AB R0, RZ, R0 ;  /* 0x00000000ff00723e */ /* 0x001fe200000010ff */
[----:B------:R-:W-:Y:S06]  /*2a30*/  BRA `(.L_x_29773) ;  /* 0x0000000c00487947 */ /* 0x000fec0003800000 */
.L_x_29769:
        /* <DEDUP_REMOVED lines=9> */
.L_x_29777:
[----:B------:R-:W2:Y:S02]  /*2ad0*/  LDG.E.U16 R0, desc[UR36][R2.64] ;  /* 0x0000002402007981 */ /* 0x000ea4000c1e1500 */
[----:B--2---:R-:W-:-:S05]  /*2ae0*/  HADD2.F32 R0, -RZ, R0.H0_H0 ;  /* 0x20000000ff007230 */ /* 0x004fca0000004100 */
[----:B------:R-:W-:Y:S01]  /*2af0*/  F2FP.BF16.F32.PACK_AB R0, RZ, R0 ;  /* 0x00000000ff00723e */ /* 0x000fe200000010ff */
[----:B------:R-:W-:Y:S06]  /*2b00*/  BRA `(.L_x_29773) ;  /* 0x0000000c00147947 */ /* 0x000fec0003800000 */
.L_x_29776:
        /* <DEDUP_REMOVED lines=9> */
.L_x_29779:
[----:B------:R-:W2:Y:S02]  /*2ba0*/  LDG.E.U16 R2, desc[UR36][R2.64] ;  /* 0x0000002402027981 */ /* 0x000ea4000c1e1500 */
[----:B--2---:R-:W-:-:S05]  /*2bb0*/  HADD2.F32 R0, -RZ, R2.H0_H0 ;  /* 0x20000002ff007230 */ /* 0x004fca0000004100 */
[----:B------:R-:W-:Y:S01]  /*2bc0*/  F2FP.BF16.F32.PACK_AB R0, RZ, R0 ;  /* 0x00000000ff00723e */ /* 0x000fe200000010ff */
[----:B------:R-:W-:Y:S06]  /*2bd0*/  BRA `(.L_x_29773) ;  /* 0x0000000800e07947 */ /* 0x000fec0003800000 */
.L_x_29778:
        /* <DEDUP_REMOVED lines=8> */
.L_x_29768:
        /* <DEDUP_REMOVED lines=13> */
.L_x_29782:
        /* <DEDUP_REMOVED lines=8> */
.L_x_29781:
        /* <DEDUP_REMOVED lines=28> */
.L_x_29784:
        /* <DEDUP_REMOVED lines=15> */
.L_x_29783:
[----:B------:R0:W5:Y:S01]  /*3060*/  LDG.E.U16 R0, desc[UR36][R2.64] ;  /* 0x0000002402007981 */ /* 0x000162000c1e1500 */
[----:B------:R-:W-:Y:S05]  /*3070*/  BRA `(.L_x_29773) ;  /* 0x0000000400b87947 */ /* 0x000fea0003800000 */
.L_x_29780:
        /* <DEDUP_REMOVED lines=12> */
.L_x_29787:
        /* <DEDUP_REMOVED lines=21> */
.L_x_29791:
[----:B------:R-:W-:Y:S05]  /*3290*/  BSYNC B1 ;  /* 0x0000000000017941 */ /* 0x000fea0003800000 */
.L_x_29790:
[----:B------:R-:W-:Y:S01]  /*32a0*/  LEA R3, R0, 0x3b800000, 0x17 ;  /* 0x3b80000000037811 */ /* 0x000fe200078eb8ff */
[----:B------:R-:W-:-:S05]  /*32b0*/  IMAD.SHL.U32 R0, R2, 0x100000, RZ ;  /* 0x0010000002007824 */ /* 0x000fca00078e00ff */
[----:B------:R-:W-:-:S07]  /*32c0*/  LOP3.LUT R0, R3, R0, R4, 0xfe, !PT ;  /* 0x0000000003007212 */ /* 0x000fce00078efe04 */
.L_x_29789:
[----:B------:R-:W-:Y:S05]  /*32d0*/  BSYNC B0 ;  /* 0x0000000000007941 */ /* 0x000fea0003800000 */
.L_x_29788:
[----:B------:R-:W-:Y:S01]  /*32e0*/  F2FP.BF16.F32.PACK_AB R0, RZ, R0 ;  /* 0x00000000ff00723e */ /* 0x000fe200000010ff */
[----:B------:R-:W-:Y:S06]  /*32f0*/  BRA `(.L_x_29773) ;  /* 0x0000000400187947 */ /* 0x000fec0003800000 */
.L_x_29786:
        /* <DEDUP_REMOVED lines=21> */
.L_x_29795:
[----:B------:R-:W-:Y:S05]  /*3450*/  BSYNC B1 ;  /* 0x0000000000017941 */ /* 0x000fea0003800000 */
.L_x_29794:
[----:B------:R-:W-:Y:S01]  /*3460*/  LEA R3, R0, 0x37800000, 0x17 ;  /* 0x3780000000037811 */ /* 0x000fe200078eb8ff */
[----:B------:R-:W-:-:S05]  /*3470*/  IMAD.SHL.U32 R0, R2, 0x200000, RZ ;  /* 0x0020000002007824 */ /* 0x000fca00078e00ff */
[----:B------:R-:W-:-:S07]  /*3480*/  LOP3.LUT R0, R3, R0, R4, 0xfe, !PT ;  /* 0x0000000003007212 */ /* 0x000fce00078efe04 */
.L_x_29793:
[----:B------:R-:W-:Y:S05]  /*3490*/  BSYNC B0 ;  /* 0x0000000000007941 */ /* 0x000fea0003800000 */
.L_x_29792:
[----:B------:R-:W-:Y:S01]  /*34a0*/  F2FP.BF16.F32.PACK_AB R0, RZ, R0 ;  /* 0x00000000ff00723e */ /* 0x000fe200000010ff */
[----:B------:R-:W-:Y:S06]  /*34b0*/  BRA `(.L_x_29773) ;  /* 0x0000000000a87947 */ /* 0x000fec0003800000 */
.L_x_29785:
        /* <DEDUP_REMOVED lines=14> */
.L_x_29799:
[----:B------:R-:W-:Y:S05]  /*35a0*/  BSYNC B0 ;  /* 0x0000000000007941 */ /* 0x000fea0003800000 */
.L_x_29798:
[----:B------:R-:W-:Y:S01]  /*35b0*/  F2FP.BF16.F32.PACK_AB R0, RZ, R0 ;  /* 0x00000000ff00723e */ /* 0x000fe200000010ff */
[----:B------:R-:W-:Y:S06]  /*35c0*/  BRA `(.L_x_29773) ;  /* 0x0000000000647947 */ /* 0x000fec0003800000 */
.L_x_29772:
        /* <DEDUP_REMOVED lines=16> */
.L_x_29800:
[----:B------:R-:W-:Y:S01]  /*36d0*/  PRMT R0, RZ, 0x7610, R0 ;  /* 0x00007610ff007816 */ /* 0x000fe20000000000 */
[----:B------:R-:W-:Y:S06]  /*36e0*/  BRA `(.L_x_29773) ;  /* 0x00000000001c7947 */ /* 0x000fec0003800000 */
.L_x_29797:
[----:B------:R-:W2:Y:S02]  /*36f0*/  LDG.E.64 R2, desc[UR36][R2.64] ;  /* 0x0000002402027981 */ /* 0x000ea4000c1e1b00 */
[----:B--2---:R-:W0:Y:S02]  /*3700*/  I2F.U64 R0, R2 ;  /* 0x0000000200007312 */ /* 0x004e240000301000 */
[----:B0-----:R-:W-:Y:S01]  /*3710*/  F2FP.BF16.F32.PACK_AB R0, RZ, R0 ;  /* 0x00000000ff00723e */ /* 0x001fe200000010ff */
[----:B------:R-:W-:Y:S06]  /*3720*/  BRA `(.L_x_29773) ;  /* 0x00000000000c7947 */ /* 0x000fec0003800000 */
.L_x_29796:
[----:B------:R-:W2:Y:S02]  /*3730*/  LDG.E R2, desc[UR36][R2.64] ;  /* 0x0000002402027981 */ /* 0x000ea4000c1e1900 */
[----:B--2---:R-:W-:-:S04]  /*3740*/  I2FP.F32.U32 R0, R2 ;  /* 0x0000000200007245 */ /* 0x004fc80000201000 */
[----:B------:R-:W-:-:S07]  /*3750*/  F2FP.BF16.F32.PACK_AB R0, RZ, R0 ;  /* 0x00000000ff00723e */ /* 0x000fce00000010ff */
.L_x_29773:
[----:B------:R-:W1:Y:S01]  /*3760*/  LDC.U8 R4, c[0x0][0x491] ;  /* 0x00012440ff047b82 */ /* 0x000e620000000000 */
[----:B-----5:R-:W-:Y:S01]  /*3770*/  IMAD.U32 R19, R19, 0x10000, RZ ;  /* 0x0001000013137824 */ /* 0x020fe200078e00ff */
[----:B0-----:R-:W-:-:S04]  /*3780*/  PRMT R3, RZ, 0x7610, R3 ;  /* 0x00007610ff037816 */ /* 0x001fc80000000003 */
[----:B------:R-:W-:-:S13]  /*3790*/  FSETP.NEU.FTZ.AND P1, PT, R19, RZ, PT ;  /* 0x000000ff1300720b */ /* 0x000fda0003f3d000 */
[----:B------:R-:W-:Y:S01]  /*37a0*/  @P1 IMAD.U32 R0, R0, 0x10000, RZ ;  /* 0x0001000000001824 */ /* 0x000fe200078e00ff */
        /* <DEDUP_REMOVED lines=16> */
.L_x_29804:
[----:B------:R1:W-:Y:S01]  /*38b0*/  STG.E.U8 desc[UR36][R16.64], R3 ;  /* 0x0000000310007986 */ /* 0x0003e2000c101124 */
[----:B------:R-:W-:Y:S05]  /*38c0*/  BRA `(.L_x_29806) ;  /* 0x0000000c005c7947 */ /* 0x000fea0003800000 */
.L_x_29803:
        /* <DEDUP_REMOVED lines=10> */
.L_x_29808:
[----:B------:R-:W-:-:S05]  /*3970*/  LOP3.LUT R3, R3, 0xffff, RZ, 0xc0, !PT ;  /* 0x0000ffff03037812 */ /* 0x000fca00078ec0ff */
[----:B------:R3:W-:Y:S01]  /*3980*/  STG.E desc[UR36][R16.64], R3 ;  /* 0x0000000310007986 */ /* 0x0007e2000c101924 */
[----:B------:R-:W-:Y:S05]  /*3990*/  BRA `(.L_x_29806) ;  /* 0x0000000c00287947 */ /* 0x000fea0003800000 */
.L_x_29807:
[----:B------:R2:W-:Y:S01]  /*39a0*/  STG.E.U16 desc[UR36][R16.64], R3 ;  /* 0x0000000310007986 */ /* 0x0005e2000c101524 */
[----:B------:R-:W-:Y:S05]  /*39b0*/  BRA `(.L_x_29806) ;  /* 0x0000000c00207947 */ /* 0x000fea0003800000 */
.L_x_29802:
        /* <DEDUP_REMOVED lines=9> */
.L_x_29810:
[----:B------:R-:W0:Y:S02]  /*3a50*/  I2F.S16 R0, R3 ;  /* 0x0000000300007306 */ /* 0x000e240000101400 */
[----:B0-----:R-:W-:-:S05]  /*3a60*/  F2FP.F16.F32.PACK_AB R0, RZ, R0 ;  /* 0x00000000ff00723e */ /* 0x001fca00000000ff */
[----:B------:R0:W-:Y:S01]  /*3a70*/  STG.E.U16 desc[UR36][R16.64], R0 ;  /* 0x0000000010007986 */ /* 0x0001e2000c101524 */
[----:B------:R-:W-:Y:S05]  /*3a80*/  BRA `(.L_x_29806) ;  /* 0x0000000800ec7947 */ /* 0x000fea0003800000 */
.L_x_29809:
        /* <DEDUP_REMOVED lines=10> */
.L_x_29812:
[----:B------:R-:W0:Y:S02]  /*3b30*/  I2F.S16 R3, R3 ;  /* 0x0000000300037306 */ /* 0x000e240000101400 */
[----:B0-----:R-:W-:-:S04]  /*3b40*/  F2FP.F16.F32.PACK_AB R3, RZ, R3 ;  /* 0x00000003ff03723e */ /* 0x001fc800000000ff */
[----:B------:R-:W-:-:S05]  /*3b50*/  PRMT R3, R3, 0x5410, RZ ;  /* 0x0000541003037816 */ /* 0x000fca00000000ff */
[----:B------:R0:W-:Y:S01]  /*3b60*/  STG.E desc[UR36][R16.64], R3 ;  /* 0x0000000310007986 */ /* 0x0001e2000c101924 */
[----:B------:R-:W-:Y:S05]  /*3b70*/  BRA `(.L_x_29806) ;  /* 0x0000000800b07947 */ /* 0x000fea0003800000 */
.L_x_29811:
[----:B------:R-:W0:Y:S02]  /*3b80*/  I2F.F64.S16 R2, R3 ;  /* 0x0000000300027312 */ /* 0x000e240000101c00 */
[----:B0-----:R0:W-:Y:S01]  /*3b90*/  STG.E.64 desc[UR36][R16.64], R2 ;  /* 0x0000000210007986 */ /* 0x0011e2000c101b24 */
[----:B------:R-:W-:Y:S05]  /*3ba0*/  BRA `(.L_x_29806) ;  /* 0x0000000800a47947 */ /* 0x000fea0003800000 */
.L_x_29801:
        /* <DEDUP_REMOVED lines=10> */
.L_x_29815:
[----:B------:R-:W0:Y:S01]  /*3c50*/  I2F.F64.S16 R4, R3 ;  /* 0x0000000300047312 */ /* 0x000e220000101c00 */
[----:B------:R-:W-:-:S05]  /*3c60*/  CS2R R6, SRZ ;  /* 0x0000000000067805 */ /* 0x000fca000001ff00 */
[----:B0-----:R0:W-:Y:S01]  /*3c70*/  STG.E.128 desc[UR36][R16.64], R4 ;  /* 0x0000000410007986 */ /* 0x0011e2000c101d24 */
[----:B------:R-:W-:Y:S05]  /*3c80*/  BRA `(.L_x_29806) ;  /* 0x00000008006c7947 */ /* 0x000fea0003800000 */
.L_x_29814:
        /* <DEDUP_REMOVED lines=21> */
.L_x_29819:
[----:B------:R-:W-:Y:S05]  /*3de0*/  BSYNC B0 ;  /* 0x0000000000007941 */ /* 0x000fea0003800000 */
.L_x_29818:
[----:B------:R-:W-:-:S05]  /*3df0*/  LOP3.LUT R5, R0, R5, RZ, 0xfc, !PT ;  /* 0x0000000500057212 */ /* 0x000fca00078efcff */
[----:B------:R0:W-:Y:S01]  /*3e00*/  STG.E.U8 desc[UR36][R16.64], R5 ;  /* 0x0000000510007986 */ /* 0x0001e2000c101124 */
[----:B------:R-:W-:Y:S05]  /*3e10*/  BRA `(.L_x_29806) ;  /* 0x0000000800087947 */ /* 0x000fea0003800000 */
.L_x_29817:
        /* <DEDUP_REMOVED lines=13> */
.L_x_29821:
[----:B------:R-:W-:Y:S01]  /*3ef0*/  IMAD.MOV.U32 R0, RZ, RZ, 0x7f ;  /* 0x0000007fff007424 */ /* 0x000fe200078e00ff */
[----:B------:R-:W-:-:S04]  /*3f00*/  ISETP.GT.U32.AND P0, PT, R2, 0x7f800000, PT ;  /* 0x7f8000000200780c */ /* 0x000fc80003f04070 */
[----:B------:R-:W-:-:S09]  /*3f10*/  SEL R0, R0, 0x7c, P0 ;  /* 0x0000007c00007807 */ /* 0x000fd20000000000 */
.L_x_29822:
[----:B------:R-:W-:Y:S05]  /*3f20*/  BSYNC B0 ;  /* 0x0000000000007941 */ /* 0x000fea0003800000 */
.L_x_29820:
[----:B------:R-:W-:-:S04]  /*3f30*/  LOP3.LUT R2, R3, 0x80000000, RZ, 0xc0, !PT ;  /* 0x8000000003027812 */ /* 0x000fc800078ec0ff */
[----:B------:R-:W-:-:S04]  /*3f40*/  SHF.R.U32.HI R3, RZ, 0x18, R2 ;  /* 0x00000018ff037819 */ /* 0x000fc80000011602 */
[----:B------:R-:W-:-:S05]  /*3f50*/  LOP3.LUT R3, R0, R3, RZ, 0xfc, !PT ;  /* 0x0000000300037212 */ /* 0x000fca00078efcff */
[----:B------:R0:W-:Y:S01]  /*3f60*/  STG.E.U8 desc[UR36][R16.64], R3 ;  /* 0x0000000310007986 */ /* 0x0001e2000c101124 */
[----:B------:R-:W-:Y:S05]  /*3f70*/  BRA `(.L_x_29806) ;  /* 0x0000000400b07947 */ /* 0x000fea0003800000 */
.L_x_29816:
[----:B------:R-:W0:Y:S02]  /*3f80*/  I2F.S16 R0, R3 ;  /* 0x0000000300007306 */ /* 0x000e240000101400 */
[----:B0-----:R-:W-:-:S05]  /*3f90*/  F2FP.BF16.F32.PACK_AB R0, RZ, R0 ;  /* 0x00000000ff00723e */ /* 0x001fca00000010ff */
[----:B------:R0:W-:Y:S01]  /*3fa0*/  STG.E.U16 desc[UR36][R16.64], R0 ;  /* 0x0000000010007986 */ /* 0x0001e2000c101524 */
[----:B------:R-:W-:Y:S05]  /*3fb0*/  BRA `(.L_x_29806) ;  /* 0x0000000400a07947 */ /* 0x000fea0003800000 */
.L_x_29813:
        /* <DEDUP_REMOVED lines=10> */
.L_x_29825:
        /* <DEDUP_REMOVED lines=17> */
.L_x_29828:
[----:B------:R-:W-:-:S04]  /*4170*/  LOP3.LUT R2, R3, 0x80000000, RZ, 0xc0, !PT ;  /* 0x8000000003027812 */ /* 0x000fc800078ec0ff */
[----:B------:R-:W-:-:S04]  /*4180*/  SHF.R.U32.HI R3, RZ, 0x18, R2 ;  /* 0x00000018ff037819 */ /* 0x000fc80000011602 */
[----:B------:R-:W-:-:S04]  /*4190*/  LOP3.LUT R0, R0, R3, RZ, 0xfc, !PT ;  /* 0x0000000300007212 */ /* 0x000fc800078efcff */
[----:B------:R-:W-:-:S07]  /*41a0*/  PRMT R8, R0, 0x7610, R8 ;  /* 0x0000761000087816 */ /* 0x000fce0000000008 */
.L_x_29827:
[----:B------:R-:W-:Y:S05]  /*41b0*/  BSYNC B0 ;  /* 0x0000000000007941 */ /* 0x000fea0003800000 */
.L_x_29826:
[----:B------:R0:W-:Y:S01]  /*41c0*/  STG.E.U8 desc[UR36][R16.64], R8 ;  /* 0x0000000810007986 */ /* 0x0001e2000c101124 */
[----:B------:R-:W-:Y:S05]  /*41d0*/  BRA `(.L_x_29806) ;  /* 0x0000000400187947 */ /* 0x000fea0003800000 */
.L_x_29824:
        /* <DEDUP_REMOVED lines=17> */
.L_x_29831:
[----:B------:R-:W-:-:S04]  /*42f0*/  LOP3.LUT R2, R3, 0x80000000, RZ, 0xc0, !PT ;  /* 0x8000000003027812 */ /* 0x000fc800078ec0ff */
[----:B------:R-:W-:-:S04]  /*4300*/  SHF.R.U32.HI R3, RZ, 0x18, R2 ;  /* 0x00000018ff037819 */ /* 0x000fc80000011602 */
[----:B------:R-:W-:-:S04]  /*4310*/  LOP3.LUT R0, R0, R3, RZ, 0xfc, !PT ;  /* 0x0000000300007212 */ /* 0x000fc800078efcff */
[----:B------:R-:W-:-:S07]  /*4320*/  PRMT R8, R0, 0x7610, R8 ;  /* 0x0000761000087816 */ /* 0x000fce0000000008 */
.L_x_29830:
[----:B------:R-:W-:Y:S05]  /*4330*/  BSYNC B0 ;  /* 0x0000000000007941 */ /* 0x000fea0003800000 */
.L_x_29829:
[----:B------:R0:W-:Y:S01]  /*4340*/  STG.E.U8 desc[UR36][R16.64], R8 ;  /* 0x0000000810007986 */ /* 0x0001e2000c101124 */
[----:B------:R-:W-:Y:S05]  /*4350*/  BRA `(.L_x_29806) ;  /* 0x0000000000b87947 */ /* 0x000fea0003800000 */
.L_x_29823:
        /* <DEDUP_REMOVED lines=23> */
.L_x_29805:
        /* <DEDUP_REMOVED lines=16> */
.L_x_29834:
[----:B------:R-:W-:Y:S05]  /*45d0*/  BRA `(.L_x_29806) ;  /* 0x0000000000187947 */ /* 0x000fea0003800000 */
.L_x_29833:
[----:B------:R-:W-:Y:S01]  /*45e0*/  LOP3.LUT R2, R3, 0xffff, RZ, 0xc0, !PT ;  /* 0x0000ffff03027812 */ /* 0x000fe200078ec0ff */
[----:B------:R-:W-:-:S05]  /*45f0*/  IMAD.MOV.U32 R3, RZ, RZ, RZ ;  /* 0x000000ffff037224 */ /* 0x000fca00078e00ff */
[----:B------:R0:W-:Y:S01]  /*4600*/  STG.E.64 desc[UR36][R16.64], R2 ;  /* 0x0000000210007986 */ /* 0x0001e2000c101b24 */
[----:B------:R-:W-:Y:S05]  /*4610*/  BRA `(.L_x_29806) ;  /* 0x0000000000087947 */ /* 0x000fea0003800000 */
.L_x_29832:
[----:B------:R-:W-:-:S05]  /*4620*/  LOP3.LUT R3, R3, 0xffff, RZ, 0xc0, !PT ;  /* 0x0000ffff03037812 */ /* 0x000fca00078ec0ff */
[----:B------:R0:W-:Y:S02]  /*4630*/  STG.E desc[UR36][R16.64], R3 ;  /* 0x0000000310007986 */ /* 0x0001e4000c101924 */
.L_x_29806:
[----:B------:R-:W-:-:S04]  /*4640*/  IMAD R18, R18, 0x200, R23 ;  /* 0x0000020012127824 */ /* 0x000fc800078e0217 */
[----:B------:R-:W-:-:S07]  /*4650*/  VIADD R19, R18, 0x80 ;  /* 0x0000008012137836 */ /* 0x000fce0000000000 */
.L_x_29733:
[----:B------:R-:W-:Y:S05]  /*4660*/  BSYNC B6 ;  /* 0x0000000000067941 */ /* 0x000fea0003800000 */
.L_x_29732:
        /* <DEDUP_REMOVED lines=358> */
.L_x_29837:
        /* <DEDUP_REMOVED lines=23> */
.L_x_29841:
[----:B------:R-:W2:Y:S02]  /*5e40*/  LDG.E.U8 R2, desc[UR36][R2.64] ;  /* 0x0000002402027981 */ /* 0x000ea4000c1e1100 */
[----:B--2---:R-:W-:-:S04]  /*5e50*/  I2FP.F32.U32 R0, R2 ;  /* 0x0000000200007245 */ /* 0x004fc80000201000 */
[----:B------:R-:W-:-:S04]  /*5e60*/  F2FP.BF16.F32.PACK_AB R0, RZ, R0 ;  /* 0x00000000ff00723e */ /* 0x000fc800000010ff */
[----:B------:R-:W-:Y:S01]  /*5e70*/  PRMT R22, R0, 0x7610, R22 ;  /* 0x0000761000167816 */ /* 0x000fe20000000016 */
[----:B------:R-:W-:Y:S06]  /*5e80*/  BRA `(.L_x_29843) ;  /* 0x0000000c00c87947 */ /* 0x000fec0003800000 */
.L_x_29840:
        /* <DEDUP_REMOVED lines=11> */
.L_x_29845:
[----:B------:R-:W2:Y:S02]  /*5f40*/  LDG.E R2, desc[UR36][R2.64] ;  /* 0x0000002402027981 */ /* 0x000ea4000c1e1900 */
[----:B--2---:R-:W-:-:S04]  /*5f50*/  I2FP.F32.S32 R0, R2 ;  /* 0x0000000200007245 */ /* 0x004fc80000201400 */
[----:B------:R-:W-:-:S04]  /*5f60*/  F2FP.BF16.F32.PACK_AB R0, RZ, R0 ;  /* 0x00000000ff00723e */ /* 0x000fc800000010ff */
[----:B------:R-:W-:Y:S01]  /*5f70*/  PRMT R22, R0, 0x7610, R22 ;  /* 0x0000761000167816 */ /* 0x000fe20000000016 */
[----:B------:R-:W-:Y:S06]  /*5f80*/  BRA `(.L_x_29843) ;  /* 0x0000000c00887947 */ /* 0x000fec0003800000 */
.L_x_29844:
[----:B------:R-:W2:Y:S02]  /*5f90*/  LDG.E.U16 R2, desc[UR36][R2.64] ;  /* 0x0000002402027981 */ /* 0x000ea4000c1e1500 */
[----:B--2---:R-:W0:Y:S02]  /*5fa0*/  I2F.S16 R0, R2 ;  /* 0x0000000200007306 */ /* 0x004e240000101400 */
[----:B0-----:R-:W-:-:S04]  /*5fb0*/  F2FP.BF16.F32.PACK_AB R0, RZ, R0 ;  /* 0x00000000ff00723e */ /* 0x001fc800000010ff */
[----:B------:R-:W-:Y:S01]  /*5fc0*/  PRMT R22, R0, 0x7610, R22 ;  /* 0x0000761000167816 */ /* 0x000fe20000000016 */
[----:B------:R-:W-:Y:S06]  /*5fd0*/  BRA `(.L_x_29843) ;  /* 0x0000000c00747947 */ /* 0x000fec0003800000 */
.L_x_29839:
        /* <DEDUP_REMOVED lines=9> */
.L_x_29847:
[----:B------:R-:W2:Y:S02]  /*6070*/  LDG.E.U16 R0, desc[UR36][R2.64] ;  /* 0x0000002402007981 */ /* 0x000ea4000c1e1500 */
[----:B--2---:R-:W-:-:S05]  /*6080*/  HADD2.F32 R0, -RZ, R0.H0_H0 ;  /* 0x20000000ff007230 */ /* 0x004fca0000004100 */
[----:B------:R-:W-:-:S04]  /*6090*/  F2FP.BF16.F32.PACK_AB R0, RZ, R0 ;  /* 0x00000000ff00723e */ /* 0x000fc800000010ff */
[----:B------:R-:W-:Y:S01]  /*60a0*/  PRMT R22, R0, 0x7610, R22 ;  /* 0x0000761000167816 */ /* 0x000fe20000000016 */
[----:B------:R-:W-:Y:S06]  /*60b0*/  BRA `(.L_x_29843) ;  /* 0x0000000c003c7947 */ /* 0x000fec0003800000 */
.L_x_29846:
        /* <DEDUP_REMOVED lines=9> */
.L_x_29849:
[----:B------:R-:W2:Y:S02]  /*6150*/  LDG.E.U16 R2, desc[UR36][R2.64] ;  /* 0x0000002402027981 */ /* 0x000ea4000c1e1500 */
[----:B--2---:R-:W-:-:S05]  /*6160*/  HADD2.F32 R0, -RZ, R2.H0_H0 ;  /* 0x20000002ff007230 */ /* 0x004fca0000004100 */
[----:B------:R-:W-:-:S04]  /*6170*/  F2FP.BF16.F32.PACK_AB R0, RZ, R0 ;  /* 0x00000000ff00723e */ /* 0x000fc800000010ff */
[----:B------:R-:W-:Y:S01]  /*6180*/  PRMT R22, R0, 0x7610, R22 ;  /* 0x0000761000167816 */ /* 0x000fe20000000016 */
[----:B------:R-:W-:Y:S06]  /*6190*/  BRA `(.L_x_29843) ;  /* 0x0000000c00047947 */ /* 0x000fec0003800000 */
.L_x_29848:
        /* <DEDUP_REMOVED lines=9> */
.L_x_29838:
        /* <DEDUP_REMOVED lines=14> */
.L_x_29852:
        /* <DEDUP_REMOVED lines=9> */
.L_x_29851:
        /* <DEDUP_REMOVED lines=28> */
.L_x_29854:
        /* <DEDUP_REMOVED lines=15> */
.L_x_29853:
[----:B------:R0:W5:Y:S01]  /*6650*/  LDG.E.U16 R22, desc[UR36][R2.64] ;  /* 0x0000002402167981 */ /* 0x000162000c1e1500 */
[----:B------:R-:W-:Y:S05]  /*6660*/  BRA `(.L_x_29843) ;  /* 0x0000000400d07947 */ /* 0x000fea0003800000 */
.L_x_29850:
        /* <DEDUP_REMOVED lines=13> */
.L_x_29857:
        /* <DEDUP_REMOVED lines=21> */
.L_x_29861:
[----:B------:R-:W-:Y:S05]  /*6890*/  BSYNC B1 ;  /* 0x0000000000017941 */ /* 0x000fea0003800000 */
.L_x_29860:
[----:B------:R-:W-:Y:S01]  /*68a0*/  LEA R3, R0, 0x3b800000, 0x17 ;  /* 0x3b80000000037811 */ /* 0x000fe200078eb8ff */
[----:B------:R-:W-:-:S05]  /*68b0*/  IMAD.SHL.U32 R0, R2, 0x100000, RZ ;  /* 0x0010000002007824 */ /* 0x000fca00078e00ff */
[----:B------:R-:W-:-:S07]  /*68c0*/  LOP3.LUT R0, R3, R0, R4, 0xfe, !PT ;  /* 0x0000000003007212 */ /* 0x000fce00078efe04 */
.L_x_29859:
[----:B------:R-:W-:Y:S05]  /*68d0*/  BSYNC B0 ;  /* 0x0000000000007941 */ /* 0x000fea0003800000 */
.L_x_29858:
[----:B------:R-:W-:-:S04]  /*68e0*/  F2FP.BF16.F32.PACK_AB R0, RZ, R0 ;  /* 0x00000000ff00723e */ /* 0x000fc800000010ff */
[----:B------:R-:W-:Y:S01]  /*68f0*/  PRMT R22, R0, 0x7610, R22 ;  /* 0x0000761000167816 */ /* 0x000fe20000000016 */
[----:B------:R-:W-:Y:S06]  /*6900*/  BRA `(.L_x_29843) ;  /* 0x0000000400287947 */ /* 0x000fec0003800000 */
.L_x_29856:
        /* <DEDUP_REMOVED lines=21> */
.L_x_29865:
[----:B------:R-:W-:Y:S05]  /*6a60*/  BSYNC B1 ;  /* 0x0000000000017941 */ /* 0x000fea0003800000 */
.L_x_29864:
[----:B------:R-:W-:Y:S01]  /*6a70*/  LEA R3, R0, 0x37800000, 0x17 ;  /* 0x3780000000037811 */ /* 0x000fe200078eb8ff */
[----:B------:R-:W-:-:S05]  /*6a80*/  IMAD.SHL.U32 R0, R2, 0x200000, RZ ;  /* 0x0020000002007824 */ /* 0x000fca00078e00ff */
[----:B------:R-:W-:-:S07]  /*6a90*/  LOP3.LUT R0, R3, R0, R4, 0xfe, !PT ;  /* 0x0000000003007212 */ /* 0x000fce00078efe04 */
.L_x_29863:
[----:B------:R-:W-:Y:S05]  /*6aa0*/  BSYNC B0 ;  /* 0x0000000000007941 */ /* 0x000fea0003800000 */
.L_x_29862:
[----:B------:R-:W-:-:S04]  /*6ab0*/  F2FP.BF16.F32.PACK_AB R0, RZ, R0 ;  /* 0x00000000ff00723e */ /* 0x000fc800000010ff */
[----:B------:R-:W-:Y:S01]  /*6ac0*/  PRMT R22, R0, 0x7610, R22 ;  /* 0x0000761000167816 */ /* 0x000fe20000000016 */
[----:B------:R-:W-:Y:S06]  /*6ad0*/  BRA `(.L_x_29843) ;  /* 0x0000000000b47947 */ /* 0x000fec0003800000 */
.L_x_29855:
        /* <DEDUP_REMOVED lines=14> */
.L_x_29869:
[----:B------:R-:W-:Y:S05]  /*6bc0*/  BSYNC B0 ;  /* 0x0000000000007941 */ /* 0x000fea0003800000 */
.L_x_29868:
[----:B------:R-:W-:-:S04]  /*6bd0*/  F2FP.BF16.F32.PACK_AB R0, RZ, R0 ;  /* 0x00000000ff00723e */ /* 0x000fc800000010ff */
[----:B------:R-:W-:Y:S01]  /*6be0*/  PRMT R22, R0, 0x7610, R22 ;  /* 0x0000761000167816 */ /* 0x000fe20000000016 */
[----:B------:R-:W-:Y:S06]  /*6bf0*/  BRA `(.L_x_29843) ;  /* 0x00000000006c7947 */ /* 0x000fec0003800000 */
.L_x_29842:
        /* <DEDUP_REMOVED lines=16> */
.L_x_29870:
[----:B------:R-:W-:Y:S01]  /*6d00*/  PRMT R22, RZ, 0x7610, R22 ;  /* 0x00007610ff167816 */ /* 0x000fe20000000016 */
[----:B------:R-:W-:Y:S06]  /*6d10*/  BRA `(.L_x_29843) ;  /* 0x0000000000247947 */ /* 0x000fec0003800000 */
.L_x_29867:
[----:B------:R-:W2:Y:S02]  /*6d20*/  LDG.E.64 R2, desc[UR36][R2.64] ;  /* 0x0000002402027981 */ /* 0x000ea4000c1e1b00 */
[----:B--2---:R-:W0:Y:S02]  /*6d30*/  I2F.U64 R0, R2 ;  /* 0x0000000200007312 */ /* 0x004e240000301000 */
[----:B0-----:R-:W-:-:S04]  /*6d40*/  F2FP.BF16.F32.PACK_AB R0, RZ, R0 ;  /* 0x00000000ff00723e */ /* 0x001fc800000010ff */
[----:B------:R-:W-:Y:S01]  /*6d50*/  PRMT R22, R0, 0x7610, R22 ;  /* 0x0000761000167816 */ /* 0x000fe20000000016 */
[----:B------:R-:W-:Y:S06]  /*6d60*/  BRA `(.L_x_29843) ;  /* 0x0000000000107947 */ /* 0x000fec0003800000 */
.L_x_29866:
[----:B------:R-:W2:Y:S02]  /*6d70*/  LDG.E R2, desc[UR36][R2.64] ;  /* 0x0000002402027981 */ /* 0x000ea4000c1e1900 */
[----:B--2---:R-:W-:-:S04]  /*6d80*/  I2FP.F32.U32 R0, R2 ;  /* 0x0000000200007245 */ /* 0x004fc80000201000 */
[----:B------:R-:W-:-:S04]  /*6d90*/  F2FP.BF16.F32.PACK_AB R0, RZ, R0 ;  /* 0x00000000ff00723e */ /* 0x000fc800000010ff */
[----:B------:R-:W-:-:S07]  /*6da0*/  PRMT R22, R0, 0x7610, R22 ;  /* 0x0000761000167816 */ /* 0x000fce0000000016 */
.L_x_29843:
        /* <DEDUP_REMOVED lines=19> */
.L_x_29874:
[----:B------:R-:W2:Y:S02]  /*6ee0*/  LDG.E.U8 R2, desc[UR36][R2.64] ;  /* 0x0000002402027981 */ /* 0x000ea4000c1e1100 */
[----:B--2---:R-:W-:-:S04]  /*6ef0*/  I2FP.F32.U32 R0, R2 ;  /* 0x0000000200007245 */ /* 0x004fc80000201000 */
[----:B------:R-:W-:Y:S01]  /*6f00*/  F2FP.BF16.F32.PACK_AB R0, RZ, R0 ;  /* 0x00000000ff00723e */ /* 0x000fe200000010ff */
[----:B------:R-:W-:Y:S06]  /*6f10*/  BRA `(.L_x_29876) ;  /* 0x0000000c00907947 */ /* 0x000fec0003800000 */
.L_x_29873:
        /* <DEDUP_REMOVED lines=10> */
.L_x_29878:
[----:B------:R-:W2:Y:S02]  /*6fc0*/  LDG.E R2, desc[UR36][R2.64] ;  /* 0x0000002402027981 */ /* 0x000ea4000c1e1900 */
[----:B--2---:R-:W-:-:S04]  /*6fd0*/  I2FP.F32.S32 R0, R2 ;  /* 0x0000000200007245 */ /* 0x004fc80000201400 */
[----:B------:R-:W-:Y:S01]  /*6fe0*/  F2FP.BF16.F32.PACK_AB R0, RZ, R0 ;  /* 0x00000000ff00723e */ /* 0x000fe200000010ff */
[----:B------:R-:W-:Y:S06]  /*6ff0*/  BRA `(.L_x_29876) ;  /* 0x0000000c00587947 */ /* 0x000fec0003800000 */
.L_x_29877:
[----:B------:R-:W2:Y:S02]  /*7000*/  LDG.E.U16 R2, desc[UR36][R2.64] ;  /* 0x0000002402027981 */ /* 0x000ea4000c1e1500 */
[----:B--2---:R-:W0:Y:S02]  /*7010*/  I2F.S16 R0, R2 ;  /* 0x0000000200007306 */ /* 0x004e240000101400 */
[----:B0-----:R-:W-:Y:S01]  /*7020*/  F2FP.BF16.F32.PACK_AB R0, RZ, R0 ;  /* 0x00000000ff00723e */ /* 0x001fe200000010ff */
[----:B------:R-:W-:Y:S06]  /*7030*/  BRA `(.L_x_29876) ;  /* 0x0000000c00487947 */ /* 0x000fec0003800000 */
.L_x_29872:
        /* <DEDUP_REMOVED lines=9> */
.L_x_29880:
[----:B------:R-:W2:Y:S02]  /*70d0*/  LDG.E.U16 R0, desc[UR36][R2.64] ;  /* 0x0000002402007981 */ /* 0x000ea4000c1e1500 */
[----:B--2---:R-:W-:-:S05]  /*70e0*/  HADD2.F32 R0, -RZ, R0.H0_H0 ;  /* 0x20000000ff007230 */ /* 0x004fca0000004100 */
[----:B------:R-:W-:Y:S01]  /*70f0*/  F2FP.BF16.F32.PACK_AB R0, RZ, R0 ;  /* 0x00000000ff00723e */ /* 0x000fe200000010ff */
[----:B------:R-:W-:Y:S06]  /*7100*/  BRA `(.L_x_29876) ;  /* 0x0000000c00147947 */ /* 0x000fec0003800000 */
.L_x_29879:
        /* <DEDUP_REMOVED lines=9> */
.L_x_29882:
[----:B------:R-:W2:Y:S02]  /*71a0*/  LDG.E.U16 R2, desc[UR36][R2.64] ;  /* 0x0000002402027981 */ /* 0x000ea4000c1e1500 */
[----:B--2---:R-:W-:-:S05]  /*71b0*/  HADD2.F32 R0, -RZ, R2.H0_H0 ;  /* 0x20000002ff007230 */ /* 0x004fca0000004100 */
[----:B------:R-:W-:Y:S01]  /*71c0*/  F2FP.BF16.F32.PACK_AB R0, RZ, R0 ;  /* 0x00000000ff00723e */ /* 0x000fe200000010ff */
[----:B------:R-:W-:Y:S06]  /*71d0*/  BRA `(.L_x_29876) ;  /* 0x0000000800e07947 */ /* 0x000fec0003800000 */
.L_x_29881:
        /* <DEDUP_REMOVED lines=8> */
.L_x_29871:
        /* <DEDUP_REMOVED lines=13> */
.L_x_29885:
        /* <DEDUP_REMOVED lines=8> */
.L_x_29884:
        /* <DEDUP_REMOVED lines=28> */
.L_x_29887:
        /* <DEDUP_REMOVED lines=15> */
.L_x_29886:
[----:B------:R0:W5:Y:S01]  /*7660*/  LDG.E.U16 R0, desc[UR36][R2.64] ;  /* 0x0000002402007981 */ /* 0x000162000c1e1500 */
[----:B------:R-:W-:Y:S05]  /*7670*/  BRA `(.L_x_29876) ;  /* 0x0000000400b87947 */ /* 0x000fea0003800000 */
.L_x_29883:
        /* <DEDUP_REMOVED lines=12> */
.L_x_29890:
        /* <DEDUP_REMOVED lines=21> */
.L_x_29894:
[----:B------:R-:W-:Y:S05]  /*7890*/  BSYNC B1 ;  /* 0x0000000000017941 */ /* 0x000fea0003800000 */
.L_x_29893:
[----:B------:R-:W-:Y:S01]  /*78a0*/  LEA R3, R0, 0x3b800000, 0x17 ;  /* 0x3b80000000037811 */ /* 0x000fe200078eb8ff */
[----:B------:R-:W-:-:S05]  /*78b0*/  IMAD.SHL.U32 R0, R2, 0x100000, RZ ;  /* 0x0010000002007824 */ /* 0x000fca00078e00ff */
[----:B------:R-:W-:-:S07]  /*78c0*/  LOP3.LUT R0, R3, R0, R4, 0xfe, !PT ;  /* 0x0000000003007212 */ /* 0x000fce00078efe04 */
.L_x_29892:
[----:B------:R-:W-:Y:S05]  /*78d0*/  BSYNC B0 ;  /* 0x0000000000007941 */ /* 0x000fea0003800000 */
.L_x_29891:
[----:B------:R-:W-:Y:S01]  /*78e0*/  F2FP.BF16.F32.PACK_AB R0, RZ, R0 ;  /* 0x00000000ff00723e */ /* 0x000fe200000010ff */
[----:B------:R-:W-:Y:S06]  /*78f0*/  BRA `(.L_x_29876) ;  /* 0x0000000400187947 */ /* 0x000fec0003800000 */
.L_x_29889:
        /* <DEDUP_REMOVED lines=21> */
.L_x_29898:
[----:B------:R-:W-:Y:S05]  /*7a50*/  BSYNC B1 ;  /* 0x0000000000017941 */ /* 0x000fea0003800000 */
.L_x_29897:
[----:B------:R-:W-:Y:S01]  /*7a60*/  LEA R3, R0, 0x37800000, 0x17 ;  /* 0x3780000000037811 */ /* 0x000fe200078eb8ff */
[----:B------:R-:W-:-:S05]  /*7a70*/  IMAD.SHL.U32 R0, R2, 0x200000, RZ ;  /* 0x0020000002007824 */ /* 0x000fca00078e00ff */
[----:B------:R-:W-:-:S07]  /*7a80*/  LOP3.LUT R0, R3, R0, R4, 0xfe, !PT ;  /* 0x0000000003007212 */ /* 0x000fce00078efe04 */
.L_x_29896:
[----:B------:R-:W-:Y:S05]  /*7a90*/  BSYNC B0 ;  /* 0x0000000000007941 */ /* 0x000fea0003800000 */
.L_x_29895:
[----:B------:R-:W-:Y:S01]  /*7aa0*/  F2FP.BF16.F32.PACK_AB R0, RZ, R0 ;  /* 0x00000000ff00723e */ /* 0x000fe200000010ff */
[----:B------:R-:W-:Y:S06]  /*7ab0*/  BRA `(.L_x_29876) ;  /* 0x0000000000a87947 */ /* 0x000fec0003800000 */
.L_x_29888:
        /* <DEDUP_REMOVED lines=14> */
.L_x_29902:
[----:B------:R-:W-:Y:S05]  /*7ba0*/  BSYNC B0 ;  /* 0x0000000000007941 */ /* 0x000fea0003800000 */
.L_x_29901:
[----:B------:R-:W-:Y:S01]  /*7bb0*/  F2FP.BF16.F32.PACK_AB R0, RZ, R0 ;  /* 0x00000000ff00723e */ /* 0x000fe200000010ff */
[----:B------:R-:W-:Y:S06]  /*7bc0*/  BRA `(.L_x_29876) ;  /* 0x0000000000647947 */ /* 0x000fec0003800000 */
.L_x_29875:
        /* <DEDUP_REMOVED lines=16> */
.L_x_29903:
[----:B------:R-:W-:Y:S01]  /*7cd0*/  PRMT R0, RZ, 0x7610, R0 ;  /* 0x00007610ff007816 */ /* 0x000fe20000000000 */
[----:B------:R-:W-:Y:S06]  /*7ce0*/  BRA `(.L_x_29876) ;  /* 0x00000000001c7947 */ /* 0x000fec0003800000 */
.L_x_29900:
[----:B------:R-:W2:Y:S02]  /*7cf0*/  LDG.E.64 R2, desc[UR36][R2.64] ;  /* 0x0000002402027981 */ /* 0x000ea4000c1e1b00 */
[----:B--2---:R-:W0:Y:S02]  /*7d00*/  I2F.U64 R0, R2 ;  /* 0x0000000200007312 */ /* 0x004e240000301000 */
[----:B0-----:R-:W-:Y:S01]  /*7d10*/  F2FP.BF16.F32.PACK_AB R0, RZ, R0 ;  /* 0x00000000ff00723e */ /* 0x001fe200000010ff */
[----:B------:R-:W-:Y:S06]  /*7d20*/  BRA `(.L_x_29876) ;  /* 0x00000000000c7947 */ /* 0x000fec0003800000 */
.L_x_29899:
[----:B------:R-:W2:Y:S02]  /*7d30*/  LDG.E R2, desc[UR36][R2.64] ;  /* 0x0000002402027981 */ /* 0x000ea4000c1e1900 */
[----:B--2---:R-:W-:-:S04]  /*7d40*/  I2FP.F32.U32 R0, R2 ;  /* 0x0000000200007245 */ /* 0x004fc80000201000 */
[----:B------:R-:W-:-:S07]  /*7d50*/  F2FP.BF16.F32.PACK_AB R0, RZ, R0 ;  /* 0x00000000ff00723e */ /* 0x000fce00000010ff */
.L_x_29876:
        /* <DEDUP_REMOVED lines=21> */
.L_x_29907:
[----:B------:R0:W-:Y:S01]  /*7eb0*/  STG.E.U8 desc[UR36][R16.64], R3 ;  /* 0x0000000310007986 */ /* 0x0001e2000c101124 */
[----:B------:R-:W-:Y:S05]  /*7ec0*/  BRA `(.L_x_29909) ;  /* 0x0000000c005c7947 */ /* 0x000fea0003800000 */
.L_x_29906:
        /* <DEDUP_REMOVED lines=10> */
.L_x_29911:
[----:B------:R-:W-:-:S05]  /*7f70*/  LOP3.LUT R3, R3, 0xffff, RZ, 0xc0, !PT ;  /* 0x0000ffff03037812 */ /* 0x000fca00078ec0ff */
[----:B------:R3:W-:Y:S01]  /*7f80*/  STG.E desc[UR36][R16.64], R3 ;  /* 0x0000000310007986 */ /* 0x0007e2000c101924 */
[----:B------:R-:W-:Y:S05]  /*7f90*/  BRA `(.L_x_29909) ;  /* 0x0000000c00287947 */ /* 0x000fea0003800000 */
.L_x_29910:
[----:B------:R2:W-:Y:S01]  /*7fa0*/  STG.E.U16 desc[UR36][R16.64], R3 ;  /* 0x0000000310007986 */ /* 0x0005e2000c101524 */
[----:B------:R-:W-:Y:S05]  /*7fb0*/  BRA `(.L_x_29909) ;  /* 0x0000000c00207947 */ /* 0x000fea0003800000 */
.L_x_29905:
        /* <DEDUP_REMOVED lines=9> */
.L_x_29913:
[----:B------:R-:W0:Y:S02]  /*8050*/  I2F.S16 R0, R3 ;  /* 0x0000000300007306 */ /* 0x000e240000101400 */
[----:B0-----:R-:W-:-:S05]  /*8060*/  F2FP.F16.F32.PACK_AB R0, RZ, R0 ;  /* 0x00000000ff00723e */ /* 0x001fca00000000ff */
[----:B------:R0:W-:Y:S01]  /*8070*/  STG.E.U16 desc[UR36][R16.64], R0 ;  /* 0x0000000010007986 */ /* 0x0001e2000c101524 */
[----:B------:R-:W-:Y:S05]  /*8080*/  BRA `(.L_x_29909) ;  /* 0x0000000800ec7947 */ /* 0x000fea0003800000 */
.L_x_29912:
        /* <DEDUP_REMOVED lines=10> */
.L_x_29915:
[----:B------:R-:W0:Y:S02]  /*8130*/  I2F.S16 R3, R3 ;  /* 0x0000000300037306 */ /* 0x000e240000101400 */
[----:B0-----:R-:W-:-:S04]  /*8140*/  F2FP.F16.F32.PACK_AB R3, RZ, R3 ;  /* 0x00000003ff03723e */ /* 0x001fc800000000ff */
[----:B------:R-:W-:-:S05]  /*8150*/  PRMT R3, R3, 0x5410, RZ ;  /* 0x0000541003037816 */ /* 0x000fca00000000ff */
[----:B------:R0:W-:Y:S01]  /*8160*/  STG.E desc[UR36][R16.64], R3 ;  /* 0x0000000310007986 */ /* 0x0001e2000c101924 */
[----:B------:R-:W-:Y:S05]  /*8170*/  BRA `(.L_x_29909) ;  /* 0x0000000800b07947 */ /* 0x000fea0003800000 */
.L_x_29914:
[----:B------:R-:W0:Y:S02]  /*8180*/  I2F.F64.S16 R2, R3 ;  /* 0x0000000300027312 */ /* 0x000e240000101c00 */
[----:B0-----:R0:W-:Y:S01]  /*8190*/  STG.E.64 desc[UR36][R16.64], R2 ;  /* 0x0000000210007986 */ /* 0x0011e2000c101b24 */
[----:B------:R-:W-:Y:S05]  /*81a0*/  BRA `(.L_x_29909) ;  /* 0x0000000800a47947 */ /* 0x000fea0003800000 */
.L_x_29904:
        /* <DEDUP_REMOVED lines=10> */
.L_x_29918:
[----:B------:R-:W0:Y:S01]  /*8250*/  I2F.F64.S16 R4, R3 ;  /* 0x0000000300047312 */ /* 0x000e220000101c00 */
[----:B------:R-:W-:-:S05]  /*8260*/  CS2R R6, SRZ ;  /* 0x0000000000067805 */ /* 0x000fca000001ff00 */
[----:B0-----:R0:W-:Y:S01]  /*8270*/  STG.E.128 desc[UR36][R16.64], R4 ;  /* 0x0000000410007986 */ /* 0x0011e2000c101d24 */
[----:B------:R-:W-:Y:S05]  /*8280*/  BRA `(.L_x_29909) ;  /* 0x00000008006c7947 */ /* 0x000fea0003800000 */
.L_x_29917:
        /* <DEDUP_REMOVED lines=21> */
.L_x_29922:
[----:B------:R-:W-:Y:S05]  /*83e0*/  BSYNC B0 ;  /* 0x0000000000007941 */ /* 0x000fea0003800000 */
.L_x_29921:
[----:B------:R-:W-:-:S05]  /*83f0*/  LOP3.LUT R5, R0, R5, RZ, 0xfc, !PT ;  /* 0x0000000500057212 */ /* 0x000fca00078efcff */
[----:B------:R0:W-:Y:S01]  /*8400*/  STG.E.U8 desc[UR36][R16.64], R5 ;  /* 0x0000000510007986 */ /* 0x0001e2000c101124 */
[----:B------:R-:W-:Y:S05]  /*8410*/  BRA `(.L_x_29909) ;  /* 0x0000000800087947 */ /* 0x000fea0003800000 */
.L_x_29920:
        /* <DEDUP_REMOVED lines=13> */
.L_x_29924:
[----:B------:R-:W-:Y:S01]  /*84f0*/  IMAD.MOV.U32 R0, RZ, RZ, 0x7f ;  /* 0x0000007fff007424 */ /* 0x000fe200078e00ff */
[----:B------:R-:W-:-:S04]  /*8500*/  ISETP.GT.U32.AND P0, PT, R2, 0x7f800000, PT ;  /* 0x7f8000000200780c */ /* 0x000fc80003f04070 */
[----:B------:R-:W-:-:S09]  /*8510*/  SEL R0, R0, 0x7c, P0 ;  /* 0x0000007c00007807 */ /* 0x000fd20000000000 */
.L_x_29925:
[----:B------:R-:W-:Y:S05]  /*8520*/  BSYNC B0 ;  /* 0x0000000000007941 */ /* 0x000fea0003800000 */
.L_x_29923:
[----:B------:R-:W-:-:S04]  /*8530*/  LOP3.LUT R2, R3, 0x80000000, RZ, 0xc0, !PT ;  /* 0x8000000003027812 */ /* 0x000fc800078ec0ff */
[----:B------:R-:W-:-:S04]  /*8540*/  SHF.R.U32.HI R3, RZ, 0x18, R2 ;  /* 0x00000018ff037819 */ /* 0x000fc80000011602 */
[----:B------:R-:W-:-:S05]  /*8550*/  LOP3.LUT R3, R0, R3, RZ, 0xfc, !PT ;  /* 0x0000000300037212 */ /* 0x000fca00078efcff */
[----:B------:R0:W-:Y:S01]  /*8560*/  STG.E.U8 desc[UR36][R16.64], R3 ;  /* 0x0000000310007986 */ /* 0x0001e2000c101124 */
[----:B------:R-:W-:Y:S05]  /*8570*/  BRA `(.L_x_29909) ;  /* 0x0000000400b07947 */ /* 0x000fea0003800000 */
.L_x_29919:
[----:B------:R-:W0:Y:S02]  /*8580*/  I2F.S16 R0, R3 ;  /* 0x0000000300007306 */ /* 0x000e240000101400 */
[----:B0-----:R-:W-:-:S05]  /*8590*/  F2FP.BF16.F32.PACK_AB R0, RZ, R0 ;  /* 0x00000000ff00723e */ /* 0x001fca00000010ff */
[----:B------:R0:W-:Y:S01]  /*85a0*/  STG.E.U16 desc[UR36][R16.64], R0 ;  /* 0x0000000010007986 */ /* 0x0001e2000c101524 */
[----:B------:R-:W-:Y:S05]  /*85b0*/  BRA `(.L_x_29909) ;  /* 0x0000000400a07947 */ /* 0x000fea0003800000 */
.L_x_29916:
        /* <DEDUP_REMOVED lines=10> */
.L_x_29928:
        /* <DEDUP_REMOVED lines=17> */
.L_x_29931:
[----:B------:R-:W-:-:S04]  /*8770*/  LOP3.LUT R2, R3, 0x80000000, RZ, 0xc0, !PT ;  /* 0x8000000003027812 */ /* 0x000fc800078ec0ff */
[----:B------:R-:W-:-:S04]  /*8780*/  SHF.R.U32.HI R3, RZ, 0x18, R2 ;  /* 0x00000018ff037819 */ /* 0x000fc80000011602 */
[----:B------:R-:W-:-:S04]  /*8790*/  LOP3.LUT R0, R0, R3, RZ, 0xfc, !PT ;  /* 0x0000000300007212 */ /* 0x000fc800078efcff */
[----:B------:R-:W-:-:S07]  /*87a0*/  PRMT R8, R0, 0x7610, R8 ;  /* 0x0000761000087816 */ /* 0x000fce0000000008 */
.L_x_29930:
[----:B------:R-:W-:Y:S05]  /*87b0*/  BSYNC B0 ;  /* 0x0000000000007941 */ /* 0x000fea0003800000 */
.L_x_29929:
[----:B------:R0:W-:Y:S01]  /*87c0*/  STG.E.U8 desc[UR36][R16.64], R8 ;  /* 0x0000000810007986 */ /* 0x0001e2000c101124 */
[----:B------:R-:W-:Y:S05]  /*87d0*/  BRA `(.L_x_29909) ;  /* 0x0000000400187947 */ /* 0x000fea0003800000 */
.L_x_29927:
        /* <DEDUP_REMOVED lines=17> */
.L_x_29934:
[----:B------:R-:W-:-:S04]  /*88f0*/  LOP3.LUT R2, R3, 0x80000000, RZ, 0xc0, !PT ;  /* 0x8000000003027812 */ /* 0x000fc800078ec0ff */
[----:B------:R-:W-:-:S04]  /*8900*/  SHF.R.U32.HI R3, RZ, 0x18, R2 ;  /* 0x00000018ff037819 */ /* 0x000fc80000011602 */
[----:B------:R-:W-:-:S04]  /*8910*/  LOP3.LUT R0, R0, R3, RZ, 0xfc, !PT ;  /* 0x0000000300007212 */ /* 0x000fc800078efcff */
[----:B------:R-:W-:-:S07]  /*8920*/  PRMT R8, R0, 0x7610, R8 ;  /* 0x0000761000087816 */ /* 0x000fce0000000008 */
.L_x_29933:
[----:B------:R-:W-:Y:S05]  /*8930*/  BSYNC B0 ;  /* 0x0000000000007941 */ /* 0x000fea0003800000 */
.L_x_29932:
[----:B------:R0:W-:Y:S01]  /*8940*/  STG.E.U8 desc[UR36][R16.64], R8 ;  /* 0x0000000810007986 */ /* 0x0001e2000c101124 */
[----:B------:R-:W-:Y:S05]  /*8950*/  BRA `(.L_x_29909) ;  /* 0x0000000000b87947 */ /* 0x000fea0003800000 */
.L_x_29926:
        /* <DEDUP_REMOVED lines=23> */
.L_x_29908:
        /* <DEDUP_REMOVED lines=16> */
.L_x_29937:
[----:B------:R-:W-:Y:S05]  /*8bd0*/  BRA `(.L_x_29909) ;  /* 0x0000000000187947 */ /* 0x000fea0003800000 */
.L_x_29936:
[----:B------:R-:W-:Y:S01]  /*8be0*/  LOP3.LUT R2, R3, 0xffff, RZ, 0xc0, !PT ;  /* 0x0000ffff03027812 */ /* 0x000fe200078ec0ff */
[----:B------:R-:W-:-:S05]  /*8bf0*/  IMAD.MOV.U32 R3, RZ, RZ, RZ ;  /* 0x000000ffff037224 */ /* 0x000fca00078e00ff */
[----:B------:R0:W-:Y:S01]  /*8c00*/  STG.E.64 desc[UR36][R16.64], R2 ;  /* 0x0000000210007986 */ /* 0x0001e2000c101b24 */
[----:B------:R-:W-:Y:S05]  /*8c10*/  BRA `(.L_x_29909) ;  /* 0x0000000000087947 */ /* 0x000fea0003800000 */
.L_x_29935:
[----:B------:R-:W-:-:S05]  /*8c20*/  LOP3.LUT R3, R3, 0xffff, RZ, 0xc0, !PT ;  /* 0x0000ffff03037812 */ /* 0x000fca00078ec0ff */
[----:B------:R0:W-:Y:S02]  /*8c30*/  STG.E desc[UR36][R16.64], R3 ;  /* 0x0000000310007986 */ /* 0x0001e4000c101924 */
.L_x_29909:
[----:B------:R-:W-:-:S07]  /*8c40*/  VIADD R19, R19, 0x80 ;  /* 0x0000008013137836 */ /* 0x000fce0000000000 */
.L_x_29836:
[----:B------:R-:W-:Y:S05]  /*8c50*/  BSYNC B6 ;  /* 0x0000000000067941 */ /* 0x000fea0003800000 */
.L_x_29835:
        /* <DEDUP_REMOVED lines=358> */
.L_x_29940:
        /* <DEDUP_REMOVED lines=23> */
.L_x_29944:
[----:B------:R-:W2:Y:S02]  /*a430*/  LDG.E.U8 R2, desc[UR36][R2.64] ;  /* 0x0000002402027981 */ /* 0x000ea4000c1e1100 */
[----:B--2---:R-:W-:-:S04]  /*a440*/  I2FP.F32.U32 R0, R2 ;  /* 0x0000000200007245 */ /* 0x004fc80000201000 */
[----:B------:R-:W-:-:S04]  /*a450*/  F2FP.BF16.F32.PACK_AB R0, RZ, R0 ;  /* 0x00000000ff00723e */ /* 0x000fc800000010ff */
[----:B------:R-:W-:Y:S01]  /*a460*/  PRMT R22, R0, 0x7610, R22 ;  /* 0x0000761000167816 */ /* 0x000fe20000000016 */
[----:B------:R-:W-:Y:S06]  /*a470*/  BRA `(.L_x_29946) ;  /* 0x0000000c00c87947 */ /* 0x000fec0003800000 */
.L_x_29943:
        /* <DEDUP_REMOVED lines=11> */
.L_x_29948:
[----:B------:R-:W2:Y:S02]  /*a530*/  LDG.E R2, desc[UR36][R2.64] ;  /* 0x0000002402027981 */ /* 0x000ea4000c1e1900 */
[----:B--2---:R-:W-:-:S04]  /*a540*/  I2FP.F32.S32 R0, R2 ;  /* 0x0000000200007245 */ /* 0x004fc80000201400 */
[----:B------:R-:W-:-:S04]  /*a550*/  F2FP.BF16.F32.PACK_AB R0, RZ, R0 ;  /* 0x00000000ff00723e */ /* 0x000fc800000010ff */
[----:B------:R-:W-:Y:S01]  /*a560*/  PRMT R22, R0, 0x7610, R22 ;  /* 0x0000761000167816 */ /* 0x000fe20000000016 */
[----:B------:R-:W-:Y:S06]  /*a570*/  BRA `(.L_x_29946) ;  /* 0x0000000c00887947 */ /* 0x000fec0003800000 */
.L_x_29947:
[----:B------:R-:W2:Y:S02]  /*a580*/  LDG.E.U16 R2, desc[UR36][R2.64] ;  /* 0x0000002402027981 */ /* 0x000ea4000c1e1500 */
[----:B--2---:R-:W0:Y:S02]  /*a590*/  I2F.S16 R0, R2 ;  /* 0x0000000200007306 */ /* 0x004e240000101400 */
[----:B0-----:R-:W-:-:S04]  /*a5a0*/  F2FP.BF16.F32.PACK_AB R0, RZ, R0 ;  /* 0x00000000ff00723e */ /* 0x001fc800000010ff */
[----:B------:R-:W-:Y:S01]  /*a5b0*/  PRMT R22, R0, 0x7610, R22 ;  /* 0x0000761000167816 */ /* 0x000fe20000000016 */
[----:B------:R-:W-:Y:S06]  /*a5c0*/  BRA `(.L_x_29946) ;  /* 0x0000000c00747947 */ /* 0x000fec0003800000 */
.L_x_29942:
        /* <DEDUP_REMOVED lines=9> */
.L_x_29950:
[----:B------:R-:W2:Y:S02]  /*a660*/  LDG.E.U16 R0, desc[UR36][R2.64] ;  /* 0x0000002402007981 */ /* 0x000ea4000c1e1500 */
[----:B--2---:R-:W-:-:S05]  /*a670*/  HADD2.F32 R0, -RZ, R0.H0_H0 ;  /* 0x20000000ff007230 */ /* 0x004fca0000004100 */
[----:B------:R-:W-:-:S04]  /*a680*/  F2FP.BF16.F32.PACK_AB R0, RZ, R0 ;  /* 0x00000000ff00723e */ /* 0x000fc800000010ff */
[----:B------:R-:W-:Y:S01]  /*a690*/  PRMT R22, R0, 0x7610, R22 ;  /* 0x0000761000167816 */ /* 0x000fe20000000016 */
[----:B------:R-:W-:Y:S06]  /*a6a0*/  BRA `(.L_x_29946) ;  /* 0x0000000c003c7947 */ /* 0x000fec0003800000 */
.L_x_29949:
        /* <DEDUP_REMOVED lines=9> */
.L_x_29952:
[----:B------:R-:W2:Y:S02]  /*a740*/  LDG.E.U16 R2, desc[UR36][R2.64] ;  /* 0x0000002402027981 */ /* 0x000ea4000c1e1500 */
[----:B--2---:R-:W-:-:S05]  /*a750*/  HADD2.F32 R0, -RZ, R2.H0_H0 ;  /* 0x20000002ff007230 */ /* 0x004fca0000004100 */
[----:B------:R-:W-:-:S04]  /*a760*/  F2FP.BF16.F32.PACK_AB R0, RZ, R0 ;  /* 0x00000000ff00723e */ /* 0x000fc800000010ff */
[----:B------:R-:W-:Y:S01]  /*a770*/  PRMT R22, R0, 0x7610, R22 ;  /* 0x0000761000167816 */ /* 0x000fe20000000016 */
[----:B------:R-:W-:Y:S06]  /*a780*/  BRA `(.L_x_29946) ;  /* 0x0000000c00047947 */ /* 0x000fec0003800000 */
.L_x_29951:
        /* <DEDUP_REMOVED lines=9> */
.L_x_29941:
        /* <DEDUP_REMOVED lines=14> */
.L_x_29955:
        /* <DEDUP_REMOVED lines=9> */
.L_x_29954:
        /* <DEDUP_REMOVED lines=28> */
.L_x_29957:
        /* <DEDUP_REMOVED lines=15> */
.L_x_29956:
[----:B------:R0:W5:Y:S01]  /*ac40*/  LDG.E.U16 R22, desc[UR36][R2.64] ;  /* 0x0000002402167981 */ /* 0x000162000c1e1500 */
[----:B------:R-:W-:Y:S05]  /*ac50*/  BRA `(.L_x_29946) ;  /* 0x0000000400d07947 */ /* 0x000fea0003800000 */
.L_x_29953:
        /* <DEDUP_REMOVED lines=13> */
.L_x_29960:
        /* <DEDUP_REMOVED lines=21> */
.L_x_29964:
[----:B------:R-:W-:Y:S05]  /*ae80*/  BSYNC B1 ;  /* 0x0000000000017941 */ /* 0x000fea0003800000 */
.L_x_29963:
[----:B------:R-:W-:Y:S01]  /*ae90*/  LEA R3, R0, 0x3b800000, 0x17 ;  /* 0x3b80000000037811 */ /* 0x000fe200078eb8ff */
[----:B------:R-:W-:-:S05]  /*aea0*/  IMAD.SHL.U32 R0, R2, 0x100000, RZ ;  /* 0x0010000002007824 */ /* 0x000fca00078e00ff */
[----:B------:R-:W-:-:S07]  /*aeb0*/  LOP3.LUT R0, R3, R0, R4, 0xfe, !PT ;  /* 0x0000000003007212 */ /* 0x000fce00078efe04 */
.L_x_29962:
[----:B------:R-:W-:Y:S05]  /*aec0*/  BSYNC B0 ;  /* 0x0000000000007941 */ /* 0x000fea0003800000 */
.L_x_29961:
[----:B------:R-:W-:-:S04]  /*aed0*/  F2FP.BF16.F32.PACK_AB R0, RZ, R0 ;  /* 0x00000000ff00723e */ /* 0x000fc800000010ff */
[----:B------:R-:W-:Y:S01]  /*aee0*/  PRMT R22, R0, 0x7610, R22 ;  /* 0x0000761000167816 */ /* 0x000fe20000000016 */
[----:B------:R-:W-:Y:S06]  /*aef0*/  BRA `(.L_x_29946) ;  /* 0x0000000400287947 */ /* 0x000fec0003800000 */
.L_x_29959:
        /* <DEDUP_REMOVED lines=21> */
.L_x_29968:
[----:B------:R-:W-:Y:S05]  /*b050*/  BSYNC B1 ;  /* 0x0000000000017941 */ /* 0x000fea0003800000 */
.L_x_29967:
[----:B------:R-:W-:Y:S01]  /*b060*/  LEA R3, R0, 0x37800000, 0x17 ;  /* 0x3780000000037811 */ /* 0x000fe200078eb8ff */
[----:B------:R-:W-:-:S05]  /*b070*/  IMAD.SHL.U32 R0, R2, 0x200000, RZ ;  /* 0x0020000002007824 */ /* 0x000fca00078e00ff */
[----:B------:R-:W-:-:S07]  /*b080*/  LOP3.LUT R0, R3, R0, R4, 0xfe, !PT ;  /* 0x0000000003007212 */ /* 0x000fce00078efe04 */
.L_x_29966:
[----:B------:R-:W-:Y:S05]  /*b090*/  BSYNC B0 ;  /* 0x0000000000007941 */ /* 0x000fea0003800000 */
.L_x_29965:
[----:B------:R-:W-:-:S04]  /*b0a0*/  F2FP.BF16.F32.PACK_AB R0, RZ, R0 ;  /* 0x00000000ff00723e */ /* 0x000fc800000010ff */
[----:B------:R-:W-:Y:S01]  /*b0b0*/  PRMT R22, R0, 0x7610, R22 ;  /* 0x0000761000167816 */ /* 0x000fe20000000016 */
[----:B------:R-:W-:Y:S06]  /*b0c0*/  BRA `(.L_x_29946) ;  /* 0x0000000000b47947 */ /* 0x000fec0003800000 */
.L_x_29958:
        /* <DEDUP_REMOVED lines=14> */
.L_x_29972:
[----:B------:R-:W-:Y:S05]  /*b1b0*/  BSYNC B0 ;  /* 0x0000000000007941 */ /* 0x000fea0003800000 */
.L_x_29971:
[----:B------:R-:W-:-:S04]  /*b1c0*/  F2FP.BF16.F32.PACK_AB R0, RZ, R0 ;  /* 0x00000000ff00723e */ /* 0x000fc800000010ff */
[----:B------:R-:W-:Y:S01]  /*b1d0*/  PRMT R22, R0, 0x7610, R22 ;  /* 0x0000761000167816 */ /* 0x000fe20000000016 */
[----:B------:R-:W-:Y:S06]  /*b1e0*/  BRA `(.L_x_29946) ;  /* 0x00000000006c7947 */ /* 0x000fec0003800000 */
.L_x_29945:
        /* <DEDUP_REMOVED lines=16> */
.L_x_29973:
[----:B------:R-:W-:Y:S01]  /*b2f0*/  PRMT R22, RZ, 0x7610, R22 ;  /* 0x00007610ff167816 */ /* 0x000fe20000000016 */
[----:B------:R-:W-:Y:S06]  /*b300*/  BRA `(.L_x_29946) ;  /* 0x0000000000247947 */ /* 0x000fec0003800000 */
.L_x_29970:
[----:B------:R-:W2:Y:S02]  /*b310*/  LDG.E.64 R2, desc[UR36][R2.64] ;  /* 0x0000002402027981 */ /* 0x000ea4000c1e1b00 */
[----:B--2---:R-:W0:Y:S02]  /*b320*/  I2F.U64 R0, R2 ;  /* 0x0000000200007312 */ /* 0x004e240000301000 */
[----:B0-----:R-:W-:-:S04]  /*b330*/  F2FP.BF16.F32.PACK_AB R0, RZ, R0 ;  /* 0x00000000ff00723e */ /* 0x001fc800000010ff */
[----:B------:R-:W-:Y:S01]  /*b340*/  PRMT R22, R0, 0x7610, R22 ;  /* 0x0000761000167816 */ /* 0x000fe20000000016 */
[----:B------:R-:W-:Y:S06]  /*b350*/  BRA `(.L_x_29946) ;  /* 0x0000000000107947 */ /* 0x000fec0003800000 */
.L_x_29969:
[----:B------:R-:W2:Y:S02]  /*b360*/  LDG.E R2, desc[UR36][R2.64] ;  /* 0x0000002402027981 */ /* 0x000ea4000c1e1900 */
[----:B--2---:R-:W-:-:S04]  /*b370*/  I2FP.F32.U32 R0, R2 ;  /* 0x0000000200007245 */ /* 0x004fc80000201000 */
[----:B------:R-:W-:-:S04]  /*b380*/  F2FP.BF16.F32.PACK_AB R0, RZ, R0 ;  /* 0x00000000ff00723e */ /* 0x000fc800000010ff */
[----:B------:R-:W-:-:S07]  /*b390*/  PRMT R22, R0, 0x7610, R22 ;  /* 0x0000761000167816 */ /* 0x000fce0000000016 */
.L_x_29946:
        /* <DEDUP_REMOVED lines=19> */
.L_x_29977:
[----:B------:R-:W2:Y:S02]  /*b4d0*/  LDG.E.U8 R2, desc[UR36][R2.64] ;  /* 0x0000002402027981 */ /* 0x000ea4000c1e1100 */
[----:B--2---:R-:W-:-:S04]  /*b4e0*/  I2FP.F32.U32 R0, R2 ;  /* 0x0000000200007245 */ /* 0x004fc80000201000 */
[----:B------:R-:W-:Y:S01]  /*b4f0*/  F2FP.BF16.F32.PACK_AB R0, RZ, R0 ;  /* 0x00000000ff00723e */ /* 0x000fe200000010ff */
[----:B------:R-:W-:Y:S06]  /*b500*/  BRA `(.L_x_29979) ;  /* 0x0000000c00907947 */ /* 0x000fec0003800000 */
.L_x_29976:
        /* <DEDUP_REMOVED lines=10> */
.L_x_29981:
[----:B------:R-:W2:Y:S02]  /*b5b0*/  LDG.E R2, desc[UR36][R2.64] ;  /* 0x0000002402027981 */ /* 0x000ea4000c1e1900 */
[----:B--2---:R-:W-:-:S04]  /*b5c0*/  I2FP.F32.S32 R0, R2 ;  /* 0x0000000200007245 */ /* 0x004fc80000201400 */
[----:B------:R-:W-:Y:S01]  /*b5d0*/  F2FP.BF16.F32.PACK_AB R0, RZ, R0 ;  /* 0x00000000ff00723e */ /* 0x000fe200000010ff */
[----:B------:R-:W-:Y:S06]  /*b5e0*/  BRA `(.L_x_29979) ;  /* 0x0000000c00587947 */ /* 0x000fec0003800000 */
.L_x_29980:
[----:B------:R-:W2:Y:S02]  /*b5f0*/  LDG.E.U16 R2, desc[UR36][R2.64] ;  /* 0x0000002402027981 */ /* 0x000ea4000c1e1500 */
[----:B--2---:R-:W0:Y:S02]  /*b600*/  I2F.S16 R0, R2 ;  /* 0x0000000200007306 */ /* 0x004e240000101400 */
[----:B0-----:R-:W-:Y:S01]  /*b610*/  F2FP.BF16.F32.PACK_AB R0, RZ, R0 ;  /* 0x00000000ff00723e */ /* 0x001fe200000010ff */
[----:B------:R-:W-:Y:S06]  /*b620*/  BRA `(.L_x_29979) ;  /* 0x0000000c00487947 */ /* 0x000fec0003800000 */
.L_x_29975:
        /* <DEDUP_REMOVED lines=9> */
.L_x_29983:
[----:B------:R-:W2:Y:S02]  /*b6c0*/  LDG.E.U16 R0, desc[UR36][R2.64] ;  /* 0x0000002402007981 */ /* 0x000ea4000c1e1500 */
[----:B--2---:R-:W-:-:S05]  /*b6d0*/  HADD2.F32 R0, -RZ, R0.H0_H0 ;  /* 0x20000000ff007230 */ /* 0x004fca0000004100 */
[----:B------:R-:W-:Y:S01]  /*b6e0*/  F2FP.BF16.F32.PACK_AB R0, RZ, R0 ;  /* 0x00000000ff00723e */ /* 0x000fe200000010ff */
[----:B------:R-:W-:Y:S06]  /*b6f0*/  BRA `(.L_x_29979) ;  /* 0x0000000c00147947 */ /* 0x000fec0003800000 */
.L_x_29982:
        /* <DEDUP_REMOVED lines=9> */
.L_x_29985:
[----:B------:R-:W2:Y:S02]  /*b790*/  LDG.E.U16 R2, desc[UR36][R2.64] ;  /* 0x0000002402027981 */ /* 0x000ea4000c1e1500 */
[----:B--2---:R-:W-:-:S05]  /*b7a0*/  HADD2.F32 R0, -RZ, R2.H0_H0 ;  /* 0x20000002ff007230 */ /* 0x004fca0000004100 */
[----:B------:R-:W-:Y:S01]  /*b7b0*/  F2FP.BF16.F32.PACK_AB R0, RZ, R0 ;  /* 0x00000000ff00723e */ /* 0x000fe200000010ff */
[----:B------:R-:W-:Y:S06]  /*b7c0*/  BRA `(.L_x_29979) ;  /* 0x0000000800e07947 */ /* 0x000fec0003800000 */
.L_x_29984:
        /* <DEDUP_REMOVED lines=8> */
.L_x_29974:
        /* <DEDUP_REMOVED lines=13> */
.L_x_29988:
        /* <DEDUP_REMOVED lines=8> */
.L_x_29987:
        /* <DEDUP_REMOVED lines=28> */
.L_x_29990:
        /* <DEDUP_REMOVED lines=15> */
.L_x_29989:
[----:B------:R0:W5:Y:S01]  /*bc50*/  LDG.E.U16 R0, desc[UR36][R2.64] ;  /* 0x0000002402007981 */ /* 0x000162000c1e1500 */
[----:B------:R-:W-:Y:S05]  /*bc60*/  BRA `(.L_x_29979) ;  /* 0x0000000400b87947 */ /* 0x000fea0003800000 */
.L_x_29986:
        /* <DEDUP_REMOVED lines=12> */
.L_x_29993:
        /* <DEDUP_REMOVED lines=21> */
.L_x_29997:
[----:B------:R-:W-:Y:S05]  /*be80*/  BSYNC B1 ;  /* 0x0000000000017941 */ /* 0x000fea0003800000 */
.L_x_29996:
[----:B------:R-:W-:Y:S01]  /*be90*/  LEA R3, R0, 0x3b800000, 0x17 ;  /* 0x3b80000000037811 */ /* 0x000fe200078eb8ff */
[----:B------:R-:W-:-:S05]  /*bea0*/  IMAD.SHL.U32 R0, R2, 0x100000, RZ ;  /* 0x0010000002007824 */ /* 0x000fca00078e00ff */
[----:B------:R-:W-:-:S07]  /*beb0*/  LOP3.LUT R0, R3, R0, R4, 0xfe, !PT ;  /* 0x0000000003007212 */ /* 0x000fce00078efe04 */
.L_x_29995:
[----:B------:R-:W-:Y:S05]  /*bec0*/  BSYNC B0 ;  /* 0x0000000000007941 */ /* 0x000fea0003800000 */
.L_x_29994:
[----:B------:R-:W-:Y:S01]  /*bed0*/  F2FP.BF16.F32.PACK_AB R0, RZ, R0 ;  /* 0x00000000ff00723e */ /* 0x000fe200000010ff */
[----:B------:R-:W-:Y:S06]  /*bee0*/  BRA `(.L_x_29979) ;  /* 0x0000000400187947 */ /* 0x000fec0003800000 */
.L_x_29992:
        /* <DEDUP_REMOVED lines=21> */
.L_x_30001:
[----:B------:R-:W-:Y:S05]  /*c040*/  BSYNC B1 ;  /* 0x0000000000017941 */ /* 0x000fea0003800000 */
.L_x_30000:
[----:B------:R-:W-:Y:S01]  /*c050*/  LEA R3, R0, 0x37800000, 0x17 ;  /* 0x3780000000037811 */ /* 0x000fe200078eb8ff */
[----:B------:R-:W-:-:S05]  /*c060*/  IMAD.SHL.U32 R0, R2, 0x200000, RZ ;  /* 0x0020000002007824 */ /* 0x000fca00078e00ff */
[----:B------:R-:W-:-:S07]  /*c070*/  LOP3.LUT R0, R3, R0, R4, 0xfe, !PT ;  /* 0x0000000003007212 */ /* 0x000fce00078efe04 */
.L_x_29999:
[----:B------:R-:W-:Y:S05]  /*c080*/  BSYNC B0 ;  /* 0x0000000000007941 */ /* 0x000fea0003800000 */
.L_x_29998:
[----:B------:R-:W-:Y:S01]  /*c090*/  F2FP.BF16.F32.PACK_AB R0, RZ, R0 ;  /* 0x00000000ff00723e */ /* 0x000fe200000010ff */
[----:B------:R-:W-:Y:S06]  /*c0a0*/  BRA `(.L_x_29979) ;  /* 0x0000000000a87947 */ /* 0x000fec0003800000 */
.L_x_29991:
        /* <DEDUP_REMOVED lines=14> */
.L_x_30005:
[----:B------:R-:W-:Y:S05]  /*c190*/  BSYNC B0 ;  /* 0x0000000000007941 */ /* 0x000fea0003800000 */
.L_x_30004:
[----:B------:R-:W-:Y:S01]  /*c1a0*/  F2FP.BF16.F32.PACK_AB R0, RZ, R0 ;  /* 0x00000000ff00723e */ /* 0x000fe200000010ff */
[----:B------:R-:W-:Y:S06]  /*c1b0*/  BRA `(.L_x_29979) ;  /* 0x0000000000647947 */ /* 0x000fec0003800000 */
.L_x_29978:
        /* <DEDUP_REMOVED lines=16> */
.L_x_30006:
[----:B------:R-:W-:Y:S01]  /*c2c0*/  PRMT R0, RZ, 0x7610, R0 ;  /* 0x00007610ff007816 */ /* 0x000fe20000000000 */
[----:B------:R-:W-:Y:S06]  /*c2d0*/  BRA `(.L_x_29979) ;  /* 0x00000000001c7947 */ /* 0x000fec0003800000 */
.L_x_30003:
[----:B------:R-:W2:Y:S02]  /*c2e0*/  LDG.E.64 R2, desc[UR36][R2.64] ;  /* 0x0000002402027981 */ /* 0x000ea4000c1e1b00 */
[----:B--2---:R-:W0:Y:S02]  /*c2f0*/  I2F.U64 R0, R2 ;  /* 0x0000000200007312 */ /* 0x004e240000301000 */
[----:B0-----:R-:W-:Y:S01]  /*c300*/  F2FP.BF16.F32.PACK_AB R0, RZ, R0 ;  /* 0x00000000ff00723e */ /* 0x001fe200000010ff */
[----:B------:R-:W-:Y:S06]  /*c310*/  BRA `(.L_x_29979) ;  /* 0x00000000000c7947 */ /* 0x000fec0003800000 */
.L_x_30002:
[----:B------:R-:W2:Y:S02]  /*c320*/  LDG.E R2, desc[UR36][R2.64] ;  /* 0x0000002402027981 */ /* 0x000ea4000c1e1900 */
[----:B--2---:R-:W-:-:S04]  /*c330*/  I2FP.F32.U32 R0, R2 ;  /* 0x0000000200007245 */ /* 0x004fc80000201000 */
[----:B------:R-:W-:-:S07]  /*c340*/  F2FP.BF16.F32.PACK_AB R0, RZ, R0 ;  /* 0x00000000ff00723e */ /* 0x000fce00000010ff */
.L_x_29979:
        /* <DEDUP_REMOVED lines=21> */
.L_x_30010:
[----:B------:R0:W-:Y:S01]  /*c4a0*/  STG.E.U8 desc[UR36][R16.64], R3 ;  /* 0x0000000310007986 */ /* 0x0001e2000c101124 */
[----:B------:R-:W-:Y:S05]  /*c4b0*/  BRA `(.L_x_30012) ;  /* 0x0000000c005c7947 */ /* 0x000fea0003800000 */
.L_x_30009:
        /* <DEDUP_REMOVED lines=10> */
.L_x_30014:
[----:B------:R-:W-:-:S05]  /*c560*/  LOP3.LUT R3, R3, 0xffff, RZ, 0xc0, !PT ;  /* 0x0000ffff03037812 */ /* 0x000fca00078ec0ff */
[----:B------:R0:W-:Y:S01]  /*c570*/  STG.E desc[UR36][R16.64], R3 ;  /* 0x0000000310007986 */ /* 0x0001e2000c101924 */
[----:B------:R-:W-:Y:S05]  /*c580*/  BRA `(.L_x_30012) ;  /* 0x0000000c00287947 */ /* 0x000fea0003800000 */
.L_x_30013:
[----:B------:R0:W-:Y:S01]  /*c590*/  STG.E.U16 desc[UR36][R16.64], R3 ;  /* 0x0000000310007986 */ /* 0x0001e2000c101524 */
[----:B------:R-:W-:Y:S05]  /*c5a0*/  BRA `(.L_x_30012) ;  /* 0x0000000c00207947 */ /* 0x000fea0003800000 */
.L_x_30008:
        /* <DEDUP_REMOVED lines=9> */
.L_x_30016:
[----:B------:R-:W0:Y:S02]  /*c640*/  I2F.S16 R0, R3 ;  /* 0x0000000300007306 */ /* 0x000e240000101400 */
[----:B0-----:R-:W-:-:S05]  /*c650*/  F2FP.F16.F32.PACK_AB R0, RZ, R0 ;  /* 0x00000000ff00723e */ /* 0x001fca00000000ff */
[----:B------:R0:W-:Y:S01]  /*c660*/  STG.E.U16 desc[UR36][R16.64], R0 ;  /* 0x0000000010007986 */ /* 0x0001e2000c101524 */
[----:B------:R-:W-:Y:S05]  /*c670*/  BRA `(.L_x_30012) ;  /* 0x0000000800ec7947 */ /* 0x000fea0003800000 */
.L_x_30015:
        /* <DEDUP_REMOVED lines=10> */
.L_x_30018:
[----:B------:R-:W0:Y:S02]  /*c720*/  I2F.S16 R3, R3 ;  /* 0x0000000300037306 */ /* 0x000e240000101400 */
[----:B0-----:R-:W-:-:S04]  /*c730*/  F2FP.F16.F32.PACK_AB R3, RZ, R3 ;  /* 0x00000003ff03723e */ /* 0x001fc800000000ff */
[----:B------:R-:W-:-:S05]  /*c740*/  PRMT R3, R3, 0x5410, RZ ;  /* 0x0000541003037816 */ /* 0x000fca00000000ff */
[----:B------:R0:W-:Y:S01]  /*c750*/  STG.E desc[UR36][R16.64], R3 ;  /* 0x0000000310007986 */ /* 0x0001e2000c101924 */
[----:B------:R-:W-:Y:S05]  /*c760*/  BRA `(.L_x_30012) ;  /* 0x0000000800b07947 */ /* 0x000fea0003800000 */
.L_x_30017:
[----:B------:R-:W0:Y:S02]  /*c770*/  I2F.F64.S16 R2, R3 ;  /* 0x0000000300027312 */ /* 0x000e240000101c00 */
[----:B0-----:R0:W-:Y:S01]  /*c780*/  STG.E.64 desc[UR36][R16.64], R2 ;  /* 0x0000000210007986 */ /* 0x0011e2000c101b24 */
[----:B------:R-:W-:Y:S05]  /*c790*/  BRA `(.L_x_30012) ;  /* 0x0000000800a47947 */ /* 0x000fea0003800000 */
.L_x_30007:
        /* <DEDUP_REMOVED lines=10> */
.L_x_30021:
[----:B------:R-:W0:Y:S01]  /*c840*/  I2F.F64.S16 R4, R3 ;  /* 0x0000000300047312 */ /* 0x000e220000101c00 */
[----:B------:R-:W-:-:S05]  /*c850*/  CS2R R6, SRZ ;  /* 0x0000000000067805 */ /* 0x000fca000001ff00 */
[----:B0-----:R0:W-:Y:S01]  /*c860*/  STG.E.128 desc[UR36][R16.64], R4 ;  /* 0x0000000410007986 */ /* 0x0011e2000c101d24 */
[----:B------:R-:W-:Y:S05]  /*c870*/  BRA `(.L_x_30012) ;  /* 0x00000008006c7947 */ /* 0x000fea0003800000 */
.L_x_30020:
        /* <DEDUP_REMOVED lines=21> */
.L_x_30025:
[----:B------:R-:W-:Y:S05]  /*c9d0*/  BSYNC B0 ;  /* 0x0000000000007941 */ /* 0x000fea0003800000 */
.L_x_30024:
[----:B------:R-:W-:-:S05]  /*c9e0*/  LOP3.LUT R5, R0, R5, RZ, 0xfc, !PT ;  /* 0x0000000500057212 */ /* 0x000fca00078efcff */
[----:B------:R0:W-:Y:S01]  /*c9f0*/  STG.E.U8 desc[UR36][R16.64], R5 ;  /* 0x0000000510007986 */ /* 0x0001e2000c101124 */
[----:B------:R-:W-:Y:S05]  /*ca00*/  BRA `(.L_x_30012) ;  /* 0x0000000800087947 */ /* 0x000fea0003800000 */
.L_x_30023:
        /* <DEDUP_REMOVED lines=13> */
.L_x_30027:
[----:B------:R-:W-:Y:S01]  /*cae0*/  IMAD.MOV.U32 R0, RZ, RZ, 0x7f ;  /* 0x0000007fff007424 */ /* 0x000fe200078e00ff */
[----:B------:R-:W-:-:S04]  /*caf0*/  ISETP.GT.U32.AND P0, PT, R2, 0x7f800000, PT ;  /* 0x7f8000000200780c */ /* 0x000fc80003f04070 */
[----:B------:R-:W-:-:S09]  /*cb00*/  SEL R0, R0, 0x7c, P0 ;  /* 0x0000007c00007807 */ /* 0x000fd20000000000 */
.L_x_30028:
[----:B------:R-:W-:Y:S05]  /*cb10*/  BSYNC B0 ;  /* 0x0000000000007941 */ /* 0x000fea0003800000 */
.L_x_30026:
[----:B------:R-:W-:-:S04]  /*cb20*/  LOP3.LUT R2, R3, 0x80000000, RZ, 0xc0, !PT ;  /* 0x8000000003027812 */ /* 0x000fc800078ec0ff */
[----:B------:R-:W-:-:S04]  /*cb30*/  SHF.R.U32.HI R3, RZ, 0x18, R2 ;  /* 0x00000018ff037819 */ /* 0x000fc80000011602 */
[----:B------:R-:W-:-:S05]  /*cb40*/  LOP3.LUT R3, R0, R3, RZ, 0xfc, !PT ;  /* 0x0000000300037212 */ /* 0x000fca00078efcff */
[----:B------:R0:W-:Y:S01]  /*cb50*/  STG.E.U8 desc[UR36][R16.64], R3 ;  /* 0x0000000310007986 */ /* 0x0001e2000c101124 */
[----:B------:R-:W-:Y:S05]  /*cb60*/  BRA `(.L_x_30012) ;  /* 0x0000000400b07947 */ /* 0x000fea0003800000 */
.L_x_30022:
[----:B------:R-:W0:Y:S02]  /*cb70*/  I2F.S16 R0, R3 ;  /* 0x0000000300007306 */ /* 0x000e240000101400 */
[----:B0-----:R-:W-:-:S05]  /*cb80*/  F2FP.BF16.F32.PACK_AB R0, RZ, R0 ;  /* 0x00000000ff00723e */ /* 0x001fca00000010ff */
[----:B------:R0:W-:Y:S01]  /*cb90*/  STG.E.U16 desc[UR36][R16.64], R0 ;  /* 0x0000000010007986 */ /* 0x0001e2000c101524 */
[----:B------:R-:W-:Y:S05]  /*cba0*/  BRA `(.L_x_30012) ;  /* 0x0000000400a07947 */ /* 0x000fea0003800000 */
.L_x_30019:
        /* <DEDUP_REMOVED lines=10> */
.L_x_30031:
        /* <DEDUP_REMOVED lines=17> */
.L_x_30034:
[----:B------:R-:W-:-:S04]  /*cd60*/  LOP3.LUT R2, R3, 0x80000000, RZ, 0xc0, !PT ;  /* 0x8000000003027812 */ /* 0x000fc800078ec0ff */
[----:B------:R-:W-:-:S04]  /*cd70*/  SHF.R.U32.HI R3, RZ, 0x18, R2 ;  /* 0x00000018ff037819 */ /* 0x000fc80000011602 */
[----:B------:R-:W-:-:S04]  /*cd80*/  LOP3.LUT R0, R0, R3, RZ, 0xfc, !PT ;  /* 0x0000000300007212 */ /* 0x000fc800078efcff */
[----:B------:R-:W-:-:S07]  /*cd90*/  PRMT R8, R0, 0x7610, R8 ;  /* 0x0000761000087816 */ /* 0x000fce0000000008 */
.L_x_30033:
[----:B------:R-:W-:Y:S05]  /*cda0*/  BSYNC B0 ;  /* 0x0000000000007941 */ /* 0x000fea0003800000 */
.L_x_30032:
[----:B------:R3:W-:Y:S01]  /*cdb0*/  STG.E.U8 desc[UR36][R16.64], R8 ;  /* 0x0000000810007986 */ /* 0x0007e2000c101124 */
[----:B------:R-:W-:Y:S05]  /*cdc0*/  BRA `(.L_x_30012) ;  /* 0x0000000400187947 */ /* 0x000fea0003800000 */
.L_x_30030:
        /* <DEDUP_REMOVED lines=17> */
.L_x_30037:
[----:B------:R-:W-:-:S04]  /*cee0*/  LOP3.LUT R2, R3, 0x80000000, RZ, 0xc0, !PT ;  /* 0x8000000003027812 */ /* 0x000fc800078ec0ff */
[----:B------:R-:W-:-:S04]  /*cef0*/  SHF.R.U32.HI R3, RZ, 0x18, R2 ;  /* 0x00000018ff037819 */ /* 0x000fc80000011602 */
[----:B------:R-:W-:-:S04]  /*cf00*/  LOP3.LUT R0, R0, R3, RZ, 0xfc, !PT ;  /* 0x0000000300007212 */ /* 0x000fc800078efcff */
[----:B------:R-:W-:-:S07]  /*cf10*/  PRMT R8, R0, 0x7610, R8 ;  /* 0x0000761000087816 */ /* 0x000fce0000000008 */
.L_x_30036:
[----:B------:R-:W-:Y:S05]  /*cf20*/  BSYNC B0 ;  /* 0x0000000000007941 */ /* 0x000fea0003800000 */
.L_x_30035:
[----:B------:R0:W-:Y:S01]  /*cf30*/  STG.E.U8 desc[UR36][R16.64], R8 ;  /* 0x0000000810007986 */ /* 0x0001e2000c101124 */
[----:B------:R-:W-:Y:S05]  /*cf40*/  BRA `(.L_x_30012) ;  /* 0x0000000000b87947 */ /* 0x000fea0003800000 */
.L_x_30029:
        /* <DEDUP_REMOVED lines=23> */
.L_x_30011:
        /* <DEDUP_REMOVED lines=16> */
.L_x_30040:
[----:B------:R-:W-:Y:S05]  /*d1c0*/  BRA `(.L_x_30012) ;  /* 0x0000000000187947 */ /* 0x000fea0003800000 */
.L_x_30039:
[----:B------:R-:W-:Y:S01]  /*d1d0*/  LOP3.LUT R2, R3, 0xffff, RZ, 0xc0, !PT ;  /* 0x0000ffff03027812 */ /* 0x000fe200078ec0ff */
[----:B------:R-:W-:-:S05]  /*d1e0*/  IMAD.MOV.U32 R3, RZ, RZ, RZ ;  /* 0x000000ffff037224 */ /* 0x000fca00078e00ff */
[----:B------:R1:W-:Y:S01]  /*d1f0*/  STG.E.64 desc[UR36][R16.64], R2 ;  /* 0x0000000210007986 */ /* 0x0003e2000c101b24 */
[----:B------:R-:W-:Y:S05]  /*d200*/  BRA `(.L_x_30012) ;  /* 0x0000000000087947 */ /* 0x000fea0003800000 */
.L_x_30038:
[----:B------:R-:W-:-:S05]  /*d210*/  LOP3.LUT R3, R3, 0xffff, RZ, 0xc0, !PT ;  /* 0x0000ffff03037812 */ /* 0x000fca00078ec0ff */
[----:B------:R0:W-:Y:S02]  /*d220*/  STG.E desc[UR36][R16.64], R3 ;  /* 0x0000000310007986 */ /* 0x0001e4000c101924 */
.L_x_30012:
[----:B------:R-:W-:-:S07]  /*d230*/  VIADD R19, R19, 0x80 ;  /* 0x0000008013137836 */ /* 0x000fce0000000000 */
.L_x_29939:
[----:B------:R-:W-:Y:S05]  /*d240*/  BSYNC B6 ;  /* 0x0000000000067941 */ /* 0x000fea0003800000 */
.L_x_29938:
        /* <DEDUP_REMOVED lines=357> */
.L_x_30041:
        /* <DEDUP_REMOVED lines=23> */
.L_x_30045:
[----:B------:R-:W2:Y:S02]  /*ea10*/  LDG.E.U8 R2, desc[UR36][R2.64] ;  /* 0x0000002402027981 */ /* 0x000ea4000c1e1100 */
[----:B--2---:R-:W-:-:S04]  /*ea20*/  I2FP.F32.U32 R0, R2 ;  /* 0x0000000200007245 */ /* 0x004fc80000201000 */
[----:B------:R-:W-:-:S04]  /*ea30*/  F2FP.BF16.F32.PACK_AB R0, RZ, R0 ;  /* 0x00000000ff00723e */ /* 0x000fc800000010ff */
[----:B------:R-:W-:Y:S01]  /*ea40*/  PRMT R19, R0, 0x7610, R19 ;  /* 0x0000761000137816 */ /* 0x000fe20000000013 */
[----:B------:R-:W-:Y:S06]  /*ea50*/  BRA `(.L_x_30047) ;  /* 0x0000000c00c87947 */ /* 0x000fec0003800000 */
.L_x_30044:
        /* <DEDUP_REMOVED lines=11> */
.L_x_30049:
[----:B------:R-:W2:Y:S02]  /*eb10*/  LDG.E R2, desc[UR36][R2.64] ;  /* 0x0000002402027981 */ /* 0x000ea4000c1e1900 */
[----:B--2---:R-:W-:-:S04]  /*eb20*/  I2FP.F32.S32 R0, R2 ;  /* 0x0000000200007245 */ /* 0x004fc80000201400 */
[----:B------:R-:W-:-:S04]  /*eb30*/  F2FP.BF16.F32.PACK_AB R0, RZ, R0 ;  /* 0x00000000ff00723e */ /* 0x000fc800000010ff */
[----:B------:R-:W-:Y:S01]  /*eb40*/  PRMT R19, R0, 0x7610, R19 ;  /* 0x0000761000137816 */ /* 0x000fe20000000013 */
[----:B------:R-:W-:Y:S06]  /*eb50*/  BRA `(.L_x_30047) ;  /* 0x0000000c00887947 */ /* 0x000fec0003800000 */
.L_x_30048:
[----:B------:R-:W2:Y:S02]  /*eb60*/  LDG.E.U16 R2, desc[UR36][R2.64] ;  /* 0x0000002402027981 */ /* 0x000ea4000c1e1500 */
[----:B--2---:R-:W0:Y:S02]  /*eb70*/  I2F.S16 R0, R2 ;  /* 0x0000000200007306 */ /* 0x004e240000101400 */
[----:B0-----:R-:W-:-:S04]  /*eb80*/  F2FP.BF16.F32.PACK_AB R0, RZ, R0 ;  /* 0x00000000ff00723e */ /* 0x001fc800000010ff */
[----:B------:R-:W-:Y:S01]  /*eb90*/  PRMT R19, R0, 0x7610, R19 ;  /* 0x0000761000137816 */ /* 0x000fe20000000013 */
[----:B------:R-:W-:Y:S06]  /*eba0*/  BRA `(.L_x_30047) ;  /* 0x0000000c00747947 */ /* 0x000fec0003800000 */
.L_x_30043:
        /* <DEDUP_REMOVED lines=9> */
.L_x_30051:
[----:B------:R-:W2:Y:S02]  /*ec40*/  LDG.E.U16 R0, desc[UR36][R2.64] ;  /* 0x0000002402007981 */ /* 0x000ea4000c1e1500 */
[----:B--2---:R-:W-:-:S05]  /*ec50*/  HADD2.F32 R0, -RZ, R0.H0_H0 ;  /* 0x20000000ff007230 */ /* 0x004fca0000004100 */
[----:B------:R-:W-:-:S04]  /*ec60*/  F2FP.BF16.F32.PACK_AB R0, RZ, R0 ;  /* 0x00000000ff00723e */ /* 0x000fc800000010ff */
[----:B------:R-:W-:Y:S01]  /*ec70*/  PRMT R19, R0, 0x7610, R19 ;  /* 0x0000761000137816 */ /* 0x000fe20000000013 */
[----:B------:R-:W-:Y:S06]  /*ec80*/  BRA `(.L_x_30047) ;  /* 0x0000000c003c7947 */ /* 0x000fec0003800000 */
.L_x_30050:
        /* <DEDUP_REMOVED lines=9> */
.L_x_30053:
[----:B------:R-:W2:Y:S02]  /*ed20*/  LDG.E.U16 R2, desc[UR36][R2.64] ;  /* 0x0000002402027981 */ /* 0x000ea4000c1e1500 */
[----:B--2---:R-:W-:-:S05]  /*ed30*/  HADD2.F32 R0, -RZ, R2.H0_H0 ;  /* 0x20000002ff007230 */ /* 0x004fca0000004100 */
[----:B------:R-:W-:-:S04]  /*ed40*/  F2FP.BF16.F32.PACK_AB R0, RZ, R0 ;  /* 0x00000000ff00723e */ /* 0x000fc800000010ff */
[----:B------:R-:W-:Y:S01]  /*ed50*/  PRMT R19, R0, 0x7610, R19 ;  /* 0x0000761000137816 */ /* 0x000fe20000000013 */
[----:B------:R-:W-:Y:S06]  /*ed60*/  BRA `(.L_x_30047) ;  /* 0x0000000c00047947 */ /* 0x000fec0003800000 */
.L_x_30052:
        /* <DEDUP_REMOVED lines=9> */
.L_x_30042:
        /* <DEDUP_REMOVED lines=14> */
.L_x_30056:
        /* <DEDUP_REMOVED lines=9> */
.L_x_30055:
        /* <DEDUP_REMOVED lines=28> */
.L_x_30058:
        /* <DEDUP_REMOVED lines=15> */
.L_x_30057:
[----:B------:R0:W5:Y:S01]  /*f220*/  LDG.E.U16 R19, desc[UR36][R2.64] ;  /* 0x0000002402137981 */ /* 0x000162000c1e1500 */
[----:B------:R-:W-:Y:S05]  /*f230*/  BRA `(.L_x_30047) ;  /* 0x0000000400d07947 */ /* 0x000fea0003800000 */
.L_x_30054:
        /* <DEDUP_REMOVED lines=13> */
.L_x_30061:
        /* <DEDUP_REMOVED lines=21> */
.L_x_30065:
[----:B------:R-:W-:Y:S05]  /*f460*/  BSYNC B1 ;  /* 0x0000000000017941 */ /* 0x000fea0003800000 */
.L_x_30064:
[----:B------:R-:W-:Y:S01]  /*f470*/  LEA R3, R0, 0x3b800000, 0x17 ;  /* 0x3b80000000037811 */ /* 0x000fe200078eb8ff */
[----:B------:R-:W-:-:S05]  /*f480*/  IMAD.SHL.U32 R0, R2, 0x100000, RZ ;  /* 0x0010000002007824 */ /* 0x000fca00078e00ff */
[----:B------:R-:W-:-:S07]  /*f490*/  LOP3.LUT R0, R3, R0, R4, 0xfe, !PT ;  /* 0x0000000003007212 */ /* 0x000fce00078efe04 */
.L_x_30063:
[----:B------:R-:W-:Y:S05]  /*f4a0*/  BSYNC B0 ;  /* 0x0000000000007941 */ /* 0x000fea0003800000 */
.L_x_30062:
[----:B------:R-:W-:-:S04]  /*f4b0*/  F2FP.BF16.F32.PACK_AB R0, RZ, R0 ;  /* 0x00000000ff00723e */ /* 0x000fc800000010ff */
[----:B------:R-:W-:Y:S01]  /*f4c0*/  PRMT R19, R0, 0x7610, R19 ;  /* 0x0000761000137816 */ /* 0x000fe20000000013 */
[----:B------:R-:W-:Y:S06]  /*f4d0*/  BRA `(.L_x_30047) ;  /* 0x0000000400287947 */ /* 0x000fec0003800000 */
.L_x_30060:
        /* <DEDUP_REMOVED lines=21> */
.L_x_30069:
[----:B------:R-:W-:Y:S05]  /*f630*/  BSYNC B1 ;  /* 0x0000000000017941 */ /* 0x000fea0003800000 */
.L_x_30068:
[----:B------:R-:W-:Y:S01]  /*f640*/  LEA R3, R0, 0x37800000, 0x17 ;  /* 0x3780000000037811 */ /* 0x000fe200078eb8ff */
[----:B------:R-:W-:-:S05]  /*f650*/  IMAD.SHL.U32 R0, R2, 0x200000, RZ ;  /* 0x0020000002007824 */ /* 0x000fca00078e00ff */
[----:B------:R-:W-:-:S07]  /*f660*/  LOP3.LUT R0, R3, R0, R4, 0xfe, !PT ;  /* 0x0000000003007212 */ /* 0x000fce00078efe04 */
.L_x_30067:
[----:B------:R-:W-:Y:S05]  /*f670*/  BSYNC B0 ;  /* 0x0000000000007941 */ /* 0x000fea0003800000 */
.L_x_30066:
[----:B------:R-:W-:-:S04]  /*f680*/  F2FP.BF16.F32.PACK_AB R0, RZ, R0 ;  /* 0x00000000ff00723e */ /* 0x000fc800000010ff */
[----:B------:R-:W-:Y:S01]  /*f690*/  PRMT R19, R0, 0x7610, R19 ;  /* 0x0000761000137816 */ /* 0x000fe20000000013 */
[----:B------:R-:W-:Y:S06]  /*f6a0*/  BRA `(.L_x_30047) ;  /* 0x0000000000b47947 */ /* 0x000fec0003800000 */
.L_x_30059:
        /* <DEDUP_REMOVED lines=14> */
.L_x_30073:
[----:B------:R-:W-:Y:S05]  /*f790*/  BSYNC B0 ;  /* 0x0000000000007941 */ /* 0x000fea0003800000 */
.L_x_30072:
[----:B------:R-:W-:-:S04]  /*f7a0*/  F2FP.BF16.F32.PACK_AB R0, RZ, R0 ;  /* 0x00000000ff00723e */ /* 0x000fc800000010ff */
[----:B------:R-:W-:Y:S01]  /*f7b0*/  PRMT R19, R0, 0x7610, R19 ;  /* 0x0000761000137816 */ /* 0x000fe20000000013 */
[----:B------:R-:W-:Y:S06]  /*f7c0*/  BRA `(.L_x_30047) ;  /* 0x00000000006c7947 */ /* 0x000fec0003800000 */
.L_x_30046:
        /* <DEDUP_REMOVED lines=16> */
.L_x_30074:
[----:B------:R-:W-:Y:S01]  /*f8d0*/  PRMT R19, RZ, 0x7610, R19 ;  /* 0x00007610ff137816 */ /* 0x000fe20000000013 */
[----:B------:R-:W-:Y:S06]  /*f8e0*/  BRA `(.L_x_30047) ;  /* 0x0000000000247947 */ /* 0x000fec0003800000 */
.L_x_30071:
[----:B------:R-:W2:Y:S02]  /*f8f0*/  LDG.E.64 R2, desc[UR36][R2.64] ;  /* 0x0000002402027981 */ /* 0x000ea4000c1e1b00 */
[----:B--2---:R-:W0:Y:S02]  /*f900*/  I2F.U64 R0, R2 ;  /* 0x0000000200007312 */ /* 0x004e240000301000 */
[----:B0-----:R-:W-:-:S04]  /*f910*/  F2FP.BF16.F32.PACK_AB R0, RZ, R0 ;  /* 0x00000000ff00723e */ /* 0x001fc800000010ff */
[----:B------:R-:W-:Y:S01]  /*f920*/  PRMT R19, R0, 0x7610, R19 ;  /* 0x0000761000137816 */ /* 0x000fe20000000013 */
[----:B------:R-:W-:Y:S06]  /*f930*/  BRA `(.L_x_30047) ;  /* 0x0000000000107947 */ /* 0x000fec0003800000 */
.L_x_30070:
[----:B------:R-:W2:Y:S02]  /*f940*/  LDG.E R2, desc[UR36][R2.64] ;  /* 0x0000002402027981 */ /* 0x000ea4000c1e1900 */
[----:B--2---:R-:W-:-:S04]  /*f950*/  I2FP.F32.U32 R0, R2 ;  /* 0x0000000200007245 */ /* 0x004fc80000201000 */
[----:B------:R-:W-:-:S04]  /*f960*/  F2FP.BF16.F32.PACK_AB R0, RZ, R0 ;  /* 0x00000000ff00723e */ /* 0x000fc800000010ff */
[----:B------:R-:W-:-:S07]  /*f970*/  PRMT R19, R0, 0x7610, R19 ;  /* 0x0000761000137816 */ /* 0x000fce0000000013 */
.L_x_30047:
        /* <DEDUP_REMOVED lines=19> */
.L_x_30078:
[----:B------:R-:W2:Y:S02]  /*fab0*/  LDG.E.U8 R2, desc[UR36][R2.64] ;  /* 0x0000002402027981 */ /* 0x000ea4000c1e1100 */
[----:B--2---:R-:W-:-:S04]  /*fac0*/  I2FP.F32.U32 R0, R2 ;  /* 0x0000000200007245 */ /* 0x004fc80000201000 */
[----:B------:R-:W-:Y:S01]  /*fad0*/  F2FP.BF16.F32.PACK_AB R0, RZ, R0 ;  /* 0x00000000ff00723e */ /* 0x000fe200000010ff */
[----:B------:R-:W-:Y:S06]  /*fae0*/  BRA `(.L_x_30080) ;  /* 0x0000000c00907947 */ /* 0x000fec0003800000 */
.L_x_30077:
        /* <DEDUP_REMOVED lines=10> */
.L_x_30082:
[----:B------:R-:W2:Y:S02]  /*fb90*/  LDG.E R2, desc[UR36][R2.64] ;  /* 0x0000002402027981 */ /* 0x000ea4000c1e1900 */
[----:B--2---:R-:W-:-:S04]  /*fba0*/  I2FP.F32.S32 R0, R2 ;  /* 0x0000000200007245 */ /* 0x004fc80000201400 */
[----:B------:R-:W-:Y:S01]  /*fbb0*/  F2FP.BF16.F32.PACK_AB R0, RZ, R0 ;  /* 0x00000000ff00723e */ /* 0x000fe200000010ff */
[----:B------:R-:W-:Y:S06]  /*fbc0*/  BRA `(.L_x_30080) ;  /* 0x0000000c00587947 */ /* 0x000fec0003800000 */
.L_x_30081:
[----:B------:R-:W2:Y:S02]  /*fbd0*/  LDG.E.U16 R2, desc[UR36][R2.64] ;  /* 0x0000002402027981 */ /* 0x000ea4000c1e1500 */
[----:B--2---:R-:W0:Y:S02]  /*fbe0*/  I2F.S16 R0, R2 ;  /* 0x0000000200007306 */ /* 0x004e240000101400 */
[----:B0-----:R-:W-:Y:S01]  /*fbf0*/  F2FP.BF16.F32.PACK_AB R0, RZ, R0 ;  /* 0x00000000ff00723e */ /* 0x001fe200000010ff */
[----:B------:R-:W-:Y:S06]  /*fc00*/  BRA `(.L_x_30080) ;  /* 0x0000000c00487947 */ /* 0x000fec0003800000 */
.L_x_30076:
        /* <DEDUP_REMOVED lines=9> */
.L_x_30084:
[----:B------:R-:W2:Y:S02]  /*fca0*/  LDG.E.U16 R0, desc[UR36][R2.64] ;  /* 0x0000002402007981 */ /* 0x000ea4000c1e1500 */
[----:B--2---:R-:W-:-:S05]  /*fcb0*/  HADD2.F32 R0, -RZ, R0.H0_H0 ;  /* 0x20000000ff007230 */ /* 0x004fca0000004100 */
[----:B------:R-:W-:Y:S01]  /*fcc0*/  F2FP.BF16.F32.PACK_AB R0, RZ, R0 ;  /* 0x00000000ff00723e */ /* 0x000fe200000010ff */
[----:B------:R-:W-:Y:S06]  /*fcd0*/  BRA `(.L_x_30080) ;  /* 0x0000000c00147947 */ /* 0x000fec0003800000 */
.L_x_30083:
        /* <DEDUP_REMOVED lines=9> */
.L_x_30086:
[----:B------:R-:W2:Y:S02]  /*fd70*/  LDG.E.U16 R2, desc[UR36][R2.64] ;  /* 0x0000002402027981 */ /* 0x000ea4000c1e1500 */
[----:B--2---:R-:W-:-:S05]  /*fd80*/  HADD2.F32 R0, -RZ, R2.H0_H0 ;  /* 0x20000002ff007230 */ /* 0x004fca0000004100 */
[----:B------:R-:W-:Y:S01]  /*fd90*/  F2FP.BF16.F32.PACK_AB R0, RZ, R0 ;  /* 0x00000000ff00723e */ /* 0x000fe200000010ff */
[----:B------:R-:W-:Y:S06]  /*fda0*/  BRA `(.L_x_30080) ;  /* 0x0000000800e07947 */ /* 0x000fec0003800000 */
.L_x_30085:
        /* <DEDUP_REMOVED lines=8> */
.L_x_30075:
        /* <DEDUP_REMOVED lines=13> */
.L_x_30089:
        /* <DEDUP_REMOVED lines=8> */
.L_x_30088:
        /* <DEDUP_REMOVED lines=28> */
.L_x_30091:
        /* <DEDUP_REMOVED lines=15> */
.L_x_30090:
[----:B------:R0:W5:Y:S01]  /*10230*/  LDG.E.U16 R0, desc[UR36][R2.64] ;  /* 0x0000002402007981 */ /* 0x000162000c1e1500 */
[----:B------:R-:W-:Y:S05]  /*10240*/  BRA `(.L_x_30080) ;  /* 0x0000000400b87947 */ /* 0x000fea0003800000 */
.L_x_30087:
        /* <DEDUP_REMOVED lines=12> */
.L_x_30094:
        /* <DEDUP_REMOVED lines=21> */
.L_x_30098:
[----:B------:R-:W-:Y:S05]  /*10460*/  BSYNC B1 ;  /* 0x0000000000017941 */ /* 0x000fea0003800000 */
.L_x_30097:
[----:B------:R-:W-:Y:S01]  /*10470*/  LEA R3, R0, 0x3b800000, 0x17 ;  /* 0x3b80000000037811 */ /* 0x000fe200078eb8ff */
[----:B------:R-:W-:-:S05]  /*10480*/  IMAD.SHL.U32 R0, R2, 0x100000, RZ ;  /* 0x0010000002007824 */ /* 0x000fca00078e00ff */
[----:B------:R-:W-:-:S07]  /*10490*/  LOP3.LUT R0, R3, R0, R4, 0xfe, !PT ;  /* 0x0000000003007212 */ /* 0x000fce00078efe04 */
.L_x_30096:
[----:B------:R-:W-:Y:S05]  /*104a0*/  BSYNC B0 ;  /* 0x0000000000007941 */ /* 0x000fea0003800000 */
.L_x_30095:
[----:B------:R-:W-:Y:S01]  /*104b0*/  F2FP.BF16.F32.PACK_AB R0, RZ, R0 ;  /* 0x00000000ff00723e */ /* 0x000fe200000010ff */
[----:B------:R-:W-:Y:S06]  /*104c0*/  BRA `(.L_x_30080) ;  /* 0x0000000400187947 */ /* 0x000fec0003800000 */
.L_x_30093:
        /* <DEDUP_REMOVED lines=21> */
.L_x_30102:
[----:B------:R-:W-:Y:S05]  /*10620*/  BSYNC B1 ;  /* 0x0000000000017941 */ /* 0x000fea0003800000 */
.L_x_30101:
[----:B------:R-:W-:Y:S01]  /*10630*/  LEA R3, R0, 0x37800000, 0x17 ;  /* 0x3780000000037811 */ /* 0x000fe200078eb8ff */
[----:B------:R-:W-:-:S05]  /*10640*/  IMAD.SHL.U32 R0, R2, 0x200000, RZ ;  /* 0x0020000002007824 */ /* 0x000fca00078e00ff */
[----:B------:R-:W-:-:S07]  /*10650*/  LOP3.LUT R0, R3, R0, R4, 0xfe, !PT ;  /* 0x0000000003007212 */ /* 0x000fce00078efe04 */
.L_x_30100:
[----:B------:R-:W-:Y:S05]  /*10660*/  BSYNC B0 ;  /* 0x0000000000007941 */ /* 0x000fea0003800000 */
.L_x_30099:
[----:B------:R-:W-:Y:S01]  /*10670*/  F2FP.BF16.F32.PACK_AB R0, RZ, R0 ;  /* 0x00000000ff00723e */ /* 0x000fe200000010ff */
[----:B------:R-:W-:Y:S06]  /*10680*/  BRA `(.L_x_30080) ;  /* 0x0000000000a87947 */ /* 0x000fec0003800000 */
.L_x_30092:
        /* <DEDUP_REMOVED lines=14> */
.L_x_30106:
[----:B------:R-:W-:Y:S05]  /*10770*/  BSYNC B0 ;  /* 0x0000000000007941 */ /* 0x000fea0003800000 */
.L_x_30105:
[----:B------:R-:W-:Y:S01]  /*10780*/  F2FP.BF16.F32.PACK_AB R0, RZ, R0 ;  /* 0x00000000ff00723e */ /* 0x000fe200000010ff */
[----:B------:R-:W-:Y:S06]  /*10790*/  BRA `(.L_x_30080) ;  /* 0x0000000000647947 */ /* 0x000fec0003800000 */
.L_x_30079:
        /* <DEDUP_REMOVED lines=16> */
.L_x_30107:
[----:B------:R-:W-:Y:S01]  /*108a0*/  PRMT R0, RZ, 0x7610, R0 ;  /* 0x00007610ff007816 */ /* 0x000fe20000000000 */
[----:B------:R-:W-:Y:S06]  /*108b0*/  BRA `(.L_x_30080) ;  /* 0x00000000001c7947 */ /* 0x000fec0003800000 */
.L_x_30104:
[----:B------:R-:W2:Y:S02]  /*108c0*/  LDG.E.64 R2, desc[UR36][R2.64] ;  /* 0x0000002402027981 */ /* 0x000ea4000c1e1b00 */
[----:B--2---:R-:W0:Y:S02]  /*108d0*/  I2F.U64 R0, R2 ;  /* 0x0000000200007312 */ /* 0x004e240000301000 */
[----:B0-----:R-:W-:Y:S01]  /*108e0*/  F2FP.BF16.F32.PACK_AB R0, RZ, R0 ;  /* 0x00000000ff00723e */ /* 0x001fe200000010ff */
[----:B------:R-:W-:Y:S06]  /*108f0*/  BRA `(.L_x_30080) ;  /* 0x00000000000c7947 */ /* 0x000fec0003800000 */
.L_x_30103:
[----:B------:R-:W2:Y:S02]  /*10900*/  LDG.E R2, desc[UR36][R2.64] ;  /* 0x0000002402027981 */ /* 0x000ea4000c1e1900 */
[----:B--2---:R-:W-:-:S04]  /*10910*/  I2FP.F32.U32 R0, R2 ;  /* 0x0000000200007245 */ /* 0x004fc80000201000 */
[----:B------:R-:W-:-:S07]  /*10920*/  F2FP.BF16.F32.PACK_AB R0, RZ, R0 ;  /* 0x00000000ff00723e */ /* 0x000fce00000010ff */
.L_x_30080:
        /* <DEDUP_REMOVED lines=21> */
.L_x_30111:
[----:B------:R-:W-:Y:S01]  /*10a80*/  STG.E.U8 desc[UR36][R16.64], R3 ;  /* 0x0000000310007986 */ /* 0x000fe2000c101124 */
[----:B------:R-:W-:Y:S05]  /*10a90*/  EXIT ;  /* 0x000000000000794d */ /* 0x000fea0003800000 */
.L_x_30110:
        /* <DEDUP_REMOVED lines=10> */
.L_x_30114:
[----:B------:R-:W-:-:S05]  /*10b40*/  LOP3.LUT R3, R3, 0xffff, RZ, 0xc0, !PT ;  /* 0x0000ffff03037812 */ /* 0x000fca00078ec0ff */
[----:B------:R-:W-:Y:S01]  /*10b50*/  STG.E desc[UR36][R16.64], R3 ;  /* 0x0000000310007986 */ /* 0x000fe2000c101924 */
[----:B------:R-:W-:Y:S05]  /*10b60*/  EXIT ;  /* 0x000000000000794d */ /* 0x000fea0003800000 */
.L_x_30113:
[----:B------:R-:W-:Y:S01]  /*10b70*/  STG.E.U16 desc[UR36][R16.64], R3 ;  /* 0x0000000310007986 */ /* 0x000fe2000c101524 */
[----:B------:R-:W-:Y:S05]  /*10b80*/  EXIT ;  /* 0x000000000000794d */ /* 0x000fea0003800000 */
.L_x_30109:
        /* <DEDUP_REMOVED lines=9> */
.L_x_30116:
[----:B------:R-:W0:Y:S02]  /*10c20*/  I2F.S16 R0, R3 ;  /* 0x0000000300007306 */ /* 0x000e240000101400 */
[----:B0-----:R-:W-:-:S05]  /*10c30*/  F2FP.F16.F32.PACK_AB R0, RZ, R0 ;  /* 0x00000000ff00723e */ /* 0x001fca00000000ff */
[----:B------:R-:W-:Y:S01]  /*10c40*/  STG.E.U16 desc[UR36][R16.64], R0 ;  /* 0x0000000010007986 */ /* 0x000fe2000c101524 */
[----:B------:R-:W-:Y:S05]  /*10c50*/  EXIT ;  /* 0x000000000000794d */ /* 0x000fea0003800000 */
.L_x_30115:
        /* <DEDUP_REMOVED lines=10> */
.L_x_30118:
[----:B------:R-:W0:Y:S02]  /*10d00*/  I2F.S16 R3, R3 ;  /* 0x0000000300037306 */ /* 0x000e240000101400 */
[----:B0-----:R-:W-:-:S04]  /*10d10*/  F2FP.F16.F32.PACK_AB R3, RZ, R3 ;  /* 0x00000003ff03723e */ /* 0x001fc800000000ff */
[----:B------:R-:W-:-:S05]  /*10d20*/  PRMT R3, R3, 0x5410, RZ ;  /* 0x0000541003037816 */ /* 0x000fca00000000ff */
[----:B------:R-:W-:Y:S01]  /*10d30*/  STG.E desc[UR36][R16.64], R3 ;  /* 0x0000000310007986 */ /* 0x000fe2000c101924 */
[----:B------:R-:W-:Y:S05]  /*10d40*/  EXIT ;  /* 0x000000000000794d */ /* 0x000fea0003800000 */
.L_x_30117:
[----:B------:R-:W0:Y:S02]  /*10d50*/  I2F.F64.S16 R2, R3 ;  /* 0x0000000300027312 */ /* 0x000e240000101c00 */
[----:B0-----:R-:W-:Y:S01]  /*10d60*/  STG.E.64 desc[UR36][R16.64], R2 ;  /* 0x0000000210007986 */ /* 0x001fe2000c101b24 */
[----:B------:R-:W-:Y:S05]  /*10d70*/  EXIT ;  /* 0x000000000000794d */ /* 0x000fea0003800000 */
.L_x_30108:
        /* <DEDUP_REMOVED lines=10> */
.L_x_30121:
[----:B------:R-:W0:Y:S01]  /*10e20*/  I2F.F64.S16 R4, R3 ;  /* 0x0000000300047312 */ /* 0x000e220000101c00 */
[----:B------:R-:W-:-:S05]  /*10e30*/  CS2R R6, SRZ ;  /* 0x0000000000067805 */ /* 0x000fca000001ff00 */
[----:B0-----:R-:W-:Y:S01]  /*10e40*/  STG.E.128 desc[UR36][R16.64], R4 ;  /* 0x0000000410007986 */ /* 0x001fe2000c101d24 */
[----:B------:R-:W-:Y:S05]  /*10e50*/  EXIT ;  /* 0x000000000000794d */ /* 0x000fea0003800000 */
.L_x_30120:
        /* <DEDUP_REMOVED lines=21> */
.L_x_30125:
[----:B------:R-:W-:Y:S05]  /*10fb0*/  BSYNC B0 ;  /* 0x0000000000007941 */ /* 0x000fea0003800000 */
.L_x_30124:
[----:B------:R-:W-:-:S05]  /*10fc0*/  LOP3.LUT R5, R0, R5, RZ, 0xfc, !PT ;  /* 0x0000000500057212 */ /* 0x000fca00078efcff */
[----:B------:R-:W-:Y:S01]  /*10fd0*/  STG.E.U8 desc[UR36][R16.64], R5 ;  /* 0x0000000510007986 */ /* 0x000fe2000c101124 */
[----:B------:R-:W-:Y:S05]  /*10fe0*/  EXIT ;  /* 0x000000000000794d */ /* 0x000fea0003800000 */
.L_x_30123:
        /* <DEDUP_REMOVED lines=13> */
.L_x_30127:
[----:B------:R-:W-:Y:S01]  /*110c0*/  IMAD.MOV.U32 R0, RZ, RZ, 0x7f ;  /* 0x0000007fff007424 */ /* 0x000fe200078e00ff */
[----:B------:R-:W-:-:S04]  /*110d0*/  ISETP.GT.U32.AND P0, PT, R2, 0x7f800000, PT ;  /* 0x7f8000000200780c */ /* 0x000fc80003f04070 */
[----:B------:R-:W-:-:S09]  /*110e0*/  SEL R0, R0, 0x7c, P0 ;  /* 0x0000007c00007807 */ /* 0x000fd20000000000 */
.L_x_30128:
[----:B------:R-:W-:Y:S05]  /*110f0*/  BSYNC B0 ;  /* 0x0000000000007941 */ /* 0x000fea0003800000 */
.L_x_30126:
[----:B------:R-:W-:-:S04]  /*11100*/  LOP3.LUT R2, R3, 0x80000000, RZ, 0xc0, !PT ;  /* 0x8000000003027812 */ /* 0x000fc800078ec0ff */
[----:B------:R-:W-:-:S04]  /*11110*/  SHF.R.U32.HI R3, RZ, 0x18, R2 ;  /* 0x00000018ff037819 */ /* 0x000fc80000011602 */
[----:B------:R-:W-:-:S05]  /*11120*/  LOP3.LUT R3, R0, R3, RZ, 0xfc, !PT ;  /* 0x0000000300037212 */ /* 0x000fca00078efcff */
[----:B------:R-:W-:Y:S01]  /*11130*/  STG.E.U8 desc[UR36][R16.64], R3 ;  /* 0x0000000310007986 */ /* 0x000fe2000c101124 */
[----:B------:R-:W-:Y:S05]  /*11140*/  EXIT ;  /* 0x000000000000794d */ /* 0x000fea0003800000 */
.L_x_30122:
[----:B------:R-:W0:Y:S02]  /*11150*/  I2F.S16 R0, R3 ;  /* 0x0000000300007306 */ /* 0x000e240000101400 */
[----:B0-----:R-:W-:-:S05]  /*11160*/  F2FP.BF16.F32.PACK_AB R0, RZ, R0 ;  /* 0x00000000ff00723e */ /* 0x001fca00000010ff */
[----:B------:R-:W-:Y:S01]  /*11170*/  STG.E.U16 desc[UR36][R16.64], R0 ;  /* 0x0000000010007986 */ /* 0x000fe2000c101524 */
[----:B------:R-:W-:Y:S05]  /*11180*/  EXIT ;  /* 0x000000000000794d */ /* 0x000fea0003800000 */
.L_x_30119:
        /* <DEDUP_REMOVED lines=10> */
.L_x_30131:
        /* <DEDUP_REMOVED lines=17> */
.L_x_30134:
[----:B------:R-:W-:-:S04]  /*11340*/  LOP3.LUT R2, R3, 0x80000000, RZ, 0xc0, !PT ;  /* 0x8000000003027812 */ /* 0x000fc800078ec0ff */
[----:B------:R-:W-:-:S04]  /*11350*/  SHF.R.U32.HI R3, RZ, 0x18, R2 ;  /* 0x00000018ff037819 */ /* 0x000fc80000011602 */
[----:B------:R-:W-:-:S04]  /*11360*/  LOP3.LUT R0, R0, R3, RZ, 0xfc, !PT ;  /* 0x0000000300007212 */ /* 0x000fc800078efcff */
[----:B------:R-:W-:-:S07]  /*11370*/  PRMT R8, R0, 0x7610, R8 ;  /* 0x0000761000087816 */ /* 0x000fce0000000008 */
.L_x_30133:
[----:B------:R-:W-:Y:S05]  /*11380*/  BSYNC B0 ;  /* 0x0000000000007941 */ /* 0x000fea0003800000 */
.L_x_30132:
[----:B------:R-:W-:Y:S01]  /*11390*/  STG.E.U8 desc[UR36][R16.64], R8 ;  /* 0x0000000810007986 */ /* 0x000fe2000c101124 */
[----:B------:R-:W-:Y:S05]  /*113a0*/  EXIT ;  /* 0x000000000000794d */ /* 0x000fea0003800000 */
.L_x_30130:
        /* <DEDUP_REMOVED lines=17> */
.L_x_30137:
[----:B------:R-:W-:-:S04]  /*114c0*/  LOP3.LUT R2, R3, 0x80000000, RZ, 0xc0, !PT ;  /* 0x8000000003027812 */ /* 0x000fc800078ec0ff */
[----:B------:R-:W-:-:S04]  /*114d0*/  SHF.R.U32.HI R3, RZ, 0x18, R2 ;  /* 0x00000018ff037819 */ /* 0x000fc80000011602 */
[----:B------:R-:W-:-:S04]  /*114e0*/  LOP3.LUT R0, R0, R3, RZ, 0xfc, !PT ;  /* 0x0000000300007212 */ /* 0x000fc800078efcff */
[----:B------:R-:W-:-:S07]  /*114f0*/  PRMT R8, R0, 0x7610, R8 ;  /* 0x0000761000087816 */ /* 0x000fce0000000008 */
.L_x_30136:
[----:B------:R-:W-:Y:S05]  /*11500*/  BSYNC B0 ;  /* 0x0000000000007941 */ /* 0x000fea0003800000 */
.L_x_30135:
[----:B------:R-:W-:Y:S01]  /*11510*/  STG.E.U8 desc[UR36][R16.64], R8 ;  /* 0x0000000810007986 */ /* 0x000fe2000c101124 */
[----:B------:R-:W-:Y:S05]  /*11520*/  EXIT ;  /* 0x000000000000794d */ /* 0x000fea0003800000 */
.L_x_30129:
        /* <DEDUP_REMOVED lines=23> */
.L_x_30112:
        /* <DEDUP_REMOVED lines=16> */
.L_x_30140:
[----:B------:R-:W-:Y:S05]  /*117a0*/  EXIT ;  /* 0x000000000000794d */ /* 0x000fea0003800000 */
.L_x_30139:
[----:B------:R-:W-:Y:S01]  /*117b0*/  LOP3.LUT R2, R3, 0xffff, RZ, 0xc0, !PT ;  /* 0x0000ffff03027812 */ /* 0x000fe200078ec0ff */
[----:B------:R-:W-:-:S05]  /*117c0*/  IMAD.MOV.U32 R3, RZ, RZ, RZ ;  /* 0x000000ffff037224 */ /* 0x000fca00078e00ff */
[----:B------:R-:W-:Y:S01]  /*117d0*/  STG.E.64 desc[UR36][R16.64], R2 ;  /* 0x0000000210007986 */ /* 0x000fe2000c101b24 */
[----:B------:R-:W-:Y:S05]  /*117e0*/  EXIT ;  /* 0x000000000000794d */ /* 0x000fea0003800000 */
.L_x_30138:
[----:B------:R-:W-:-:S05]  /*117f0*/  LOP3.LUT R3, R3, 0xffff, RZ, 0xc0, !PT ;  /* 0x0000ffff03037812 */ /* 0x000fca00078ec0ff */
[----:B------:R-:W-:Y:S01]  /*11800*/  STG.E desc[UR36][R16.64], R3 ;  /* 0x0000000310007986 */ /* 0x000fe2000c101924 */
[----:B------:R-:W-:Y:S05]  /*11810*/  EXIT ;  /* 0x000000000000794d */ /* 0x000fea0003800000 */
.L_x_30141:
        /* <DEDUP_REMOVED lines=14> */
.L_x_44036:


//--------------------- .text._ZN2at6native27unrolled_elementwise_kernelINS0_13BinaryFunctorIN3c108BFloat16ES4_bZZZNS0_23logical_and_kernel_cudaERNS_14TensorIteratorEENKUlvE0_clEvENKUlvE8_clEvEUlS4_S4_E_EESt5arrayIPcLm3EELi4E23TrivialOffsetCalculatorILi2EjESE_ILi1EjENS0_6memory12LoadWithCastILi2EEENSH_13StoreWithCastILi1EEEEEviT_T0_T2_T3_T4_T5_ --------------------------
	.section	.text._ZN2at6native27unrolled_elementwise_kernelINS0_13BinaryFunctorIN3c108BFloat16ES4_bZZZNS0_23logical_and_kernel_cudaERNS_14TensorIteratorEENKUlvE0_clEvENKUlvE8_clEvEUlS4_S4_E_EESt5arrayIPcLm3EELi4E23TrivialOffsetCalculatorILi2EjESE_ILi1EjENS0_6memory12LoadWithCastILi2EEENSH_13StoreWithCastILi1EEEEEviT_T0_T2_T3_T4_T5_,"ax",@progbits
	.align	128
        .global         _ZN2at6native27unrolled_elementwise_kernelINS0_13BinaryFunctorIN3c108BFloat16ES4_bZZZNS0_23logical_and_kernel_cudaERNS_14TensorIteratorEENKUlvE0_clEvENKUlvE8_clEvEUlS4_S4_E_EESt5arrayIPcLm3EELi4E23TrivialOffsetCalculatorILi2EjESE_ILi1EjENS0_6memory12LoadWithCastILi2EEENSH_13StoreWithCastILi1EEEEEviT_T0_T2_T3_T4_T5_
        .type           _ZN2at6native27unrolled_elementwise_kernelINS0_13BinaryFunctorIN3c108BFloat16ES4_bZZZNS0_23logical_and_kernel_cudaERNS_14TensorIteratorEENKUlvE0_clEvENKUlvE8_clEvEUlS4_S4_E_EESt5arrayIPcLm3EELi4E23TrivialOffsetCalculatorILi2EjESE_ILi1EjENS0_6memory12LoadWithCastILi2EEENSH_13StoreWithCastILi1EEEEEviT_T0_T2_T3_T4_T5_,@function
        .size           _ZN2at6native27unrolled_elementwise_kernelINS0_13BinaryFunctorIN3c108BFloat16ES4_bZZZNS0_23logical_and_kernel_cudaERNS_14TensorIteratorEENKUlvE0_clEvENKUlvE8_clEvEUlS4_S4_E_EESt5arrayIPcLm3EELi4E23TrivialOffsetCalculatorILi2EjESE_ILi1EjENS0_6memory12LoadWithCastILi2EEENSH_13StoreWithCastILi1EEEEEviT_T0_T2_T3_T4_T5_,(.L_x_44037 - _ZN2at6native27unrolled_elementwise_kernelINS0_13BinaryFunctorIN3c108BFloat16ES4_bZZZNS0_23logical_and_kernel_cudaERNS_14TensorIteratorEENKUlvE0_clEvENKUlvE8_clEvEUlS4_S4_E_EESt5arrayIPcLm3EELi4E23TrivialOffsetCalculatorILi2EjESE_ILi1EjENS0_6memory12LoadWithCastILi2EEENSH_13StoreWithCastILi1EEEEEviT_T0_T2_T3_T4_T5_)
        .other          _ZN2at6native27unrolled_elementwise_kernelINS0_13BinaryFunctorIN3c108BFloat16ES4_bZZZNS0_23logical_and_kernel_cudaERNS_14TensorIteratorEENKUlvE0_clEvENKUlvE8_clEvEUlS4_S4_E_EESt5arrayIPcLm3EELi4E23TrivialOffsetCalculatorILi2EjESE_ILi1EjENS0_6memory12LoadWithCastILi2EEENSH_13StoreWithCastILi1EEEEEviT_T0_T2_T3_T4_T5_,@"STO_CUDA_ENTRY STV_DEFAULT"
_ZN2at6native27unrolled_elementwise_kernelINS0_13BinaryFunctorIN3c108BFloat16ES4_bZZZNS0_23logical_and_kernel_cudaERNS_14TensorIteratorEENKUlvE0_clEvENKUlvE8_clEvEUlS4_S4_E_EESt5arrayIPcLm3EELi4E23TrivialOffsetCalculatorILi2EjESE_ILi1EjENS0_6memory12LoadWithCastILi2EEENSH_13StoreWithCastILi1EEEEEviT_T0_T2_T3_T4_T5_:
.text._ZN2at6native27unrolled_elementwise_kernelINS0_13BinaryFunctorIN3c108BFloat16ES4_bZZZNS0_23logical_and_kernel_cudaERNS_14TensorIteratorEENKUlvE0_clEvENKUlvE8_clEvEUlS4_S4_E_EESt5arrayIPcLm3EELi4E23TrivialOffsetCalculatorILi2EjESE_ILi1EjENS0_6memory12LoadWithCastILi2EEENSH_13StoreWithCastILi1EEEEEviT_T0_T2_T3_T4_T5_:
        /* <DEDUP_REMOVED lines=36> */
.L_x_30147:
[----:B------:R-:W2:Y:S02]  /*0240*/  LDG.E.U8 R4, desc[UR36][R4.64] ;  /* 0x0000002404047981 */ /* 0x000ea4000c1e1100 */
[----:B--2---:R-:W-:-:S04]  /*0250*/  I2FP.F32.U32 R0, R4 ;  /* 0x0000000400007245 */ /* 0x004fc80000201000 */
[----:B------:R-:W-:-:S04]  /*0260*/  F2FP.BF16.F32.PACK_AB R0, RZ, R0 ;  /* 0x00000000ff00723e */ /* 0x000fc800000010ff */
[----:B------:R-:W-:Y:S01]  /*0270*/  PRMT R22, R0, 0x7610, R22 ;  /* 0x0000761000167816 */ /* 0x000fe20000000016 */
[----:B------:R-:W-:Y:S06]  /*0280*/  BRA `(.L_x_30149) ;  /* 0x0000000c00c87947 */ /* 0x000fec0003800000 */
.L_x_30146:
        /* <DEDUP_REMOVED lines=11> */
.L_x_30151:
[----:B------:R-:W2:Y:S02]  /*0340*/  LDG.E R4, desc[UR36][R4.64] ;  /* 0x0000002404047981 */ /* 0x000ea4000c1e1900 */
[----:B--2---:R-:W-:-:S04]  /*0350*/  I2FP.F32.S32 R0, R4 ;  /* 0x0000000400007245 */ /* 0x004fc80000201400 */
[----:B------:R-:W-:-:S04]  /*0360*/  F2FP.BF16.F32.PACK_AB R0, RZ, R0 ;  /* 0x00000000ff00723e */ /* 0x000fc800000010ff */
[----:B------:R-:W-:Y:S01]  /*0370*/  PRMT R22, R0, 0x7610, R22 ;  /* 0x0000761000167816 */ /* 0x000fe20000000016 */
[----:B------:R-:W-:Y:S06]  /*0380*/  BRA `(.L_x_30149) ;  /* 0x0000000c00887947 */ /* 0x000fec0003800000 */
.L_x_30150:
[----:B------:R-:W2:Y:S02]  /*0390*/  LDG.E.U16 R4, desc[UR36][R4.64] ;  /* 0x0000002404047981 */ /* 0x000ea4000c1e1500 */
[----:B--2---:R-:W0:Y:S02]  /*03a0*/  I2F.S16 R0, R4 ;  /* 0x0000000400007306 */ /* 0x004e240000101400 */
[----:B0-----:R-:W-:-:S04]  /*03b0*/  F2FP.BF16.F32.PACK_AB R0, RZ, R0 ;  /* 0x00000000ff00723e */ /* 0x001fc800000010ff */
[----:B------:R-:W-:Y:S01]  /*03c0*/  PRMT R22, R0, 0x7610, R22 ;  /* 0x0000761000167816 */ /* 0x000fe20000000016 */
[----:B------:R-:W-:Y:S06]  /*03d0*/  BRA `(.L_x_30149) ;  /* 0x0000000c00747947 */ /* 0x000fec0003800000 */
.L_x_30145:
        /* <DEDUP_REMOVED lines=9> */
.L_x_30153:
[----:B------:R-:W2:Y:S02]  /*0470*/  LDG.E.U16 R0, desc[UR36][R4.64] ;  /* 0x0000002404007981 */ /* 0x000ea4000c1e1500 */
[----:B--2---:R-:W-:-:S05]  /*0480*/  HADD2.F32 R0, -RZ, R0.H0_H0 ;  /* 0x20000000ff007230 */ /* 0x004fca0000004100 */
[----:B------:R-:W-:-:S04]  /*0490*/  F2FP.BF16.F32.PACK_AB R0, RZ, R0 ;  /* 0x00000000ff00723e */ /* 0x000fc800000010ff */
[----:B------:R-:W-:Y:S01]  /*04a0*/  PRMT R22, R0, 0x7610, R22 ;  /* 0x0000761000167816 */ /* 0x000fe20000000016 */
[----:B------:R-:W-:Y:S06]  /*04b0*/  BRA `(.L_x_30149) ;  /* 0x0000000c003c7947 */ /* 0x000fec0003800000 */
.L_x_30152:
        /* <DEDUP_REMOVED lines=9> */
.L_x_30155:
[----:B------:R-:W2:Y:S02]  /*0550*/  LDG.E.U16 R4, desc[UR36][R4.64] ;  /* 0x0000002404047981 */ /* 0x000ea4000c1e1500 */
[----:B--2---:R-:W-:-:S05]  /*0560*/  HADD2.F32 R0, -RZ, R4.H0_H0 ;  /* 0x20000004ff007230 */ /* 0x004fca0000004100 */
[----:B------:R-:W-:-:S04]  /*0570*/  F2FP.BF16.F32.PACK_AB R0, RZ, R0 ;  /* 0x00000000ff00723e */ /* 0x000fc800000010ff */
[----:B------:R-:W-:Y:S01]  /*0580*/  PRMT R22, R0, 0x7610, R22 ;  /* 0x0000761000167816 */ /* 0x000fe20000000016 */
[----:B------:R-:W-:Y:S06]  /*0590*/  BRA `(.L_x_30149) ;  /* 0x0000000c00047947 */ /* 0x000fec0003800000 */
.L_x_30154:
        /* <DEDUP_REMOVED lines=9> */
.L_x_30144:
        /* <DEDUP_REMOVED lines=14> */
.L_x_30158:
        /* <DEDUP_REMOVED lines=9> */
.L_x_30157:
        /* <DEDUP_REMOVED lines=28> */
.L_x_30160:
        /* <DEDUP_REMOVED lines=15> */
.L_x_30159:
[----:B------:R0:W5:Y:S01]  /*0a50*/  LDG.E.U16 R22, desc[UR36][R4.64] ;  /* 0x0000002404167981 */ /* 0x000162000c1e1500 */
[----:B------:R-:W-:Y:S05]  /*0a60*/  BRA `(.L_x_30149) ;  /* 0x0000000400d07947 */ /* 0x000fea0003800000 */
.L_x_30156:
        /* <DEDUP_REMOVED lines=13> */
.L_x_30163:
        /* <DEDUP_REMOVED lines=21> */
.L_x_30167:
[----:B------:R-:W-:Y:S05]  /*0c90*/  BSYNC B1 ;  /* 0x0000000000017941 */ /* 0x000fea0003800000 */
.L_x_30166:
[----:B------:R-:W-:Y:S01]  /*0ca0*/  LEA R5, R0, 0x3b800000, 0x17 ;  /* 0x3b80000000057811 */ /* 0x000fe200078eb8ff */
[----:B------:R-:W-:-:S05]  /*0cb0*/  IMAD.SHL.U32 R0, R3, 0x100000, RZ ;  /* 0x0010000003007824 */ /* 0x000fca00078e00ff */
[----:B------:R-:W-:-:S07]  /*0cc0*/  LOP3.LUT R0, R5, R0, R6, 0xfe, !PT ;  /* 0x0000000005007212 */ /* 0x000fce00078efe06 */
.L_x_30165:
[----:B------:R-:W-:Y:S05]  /*0cd0*/  BSYNC B0 ;  /* 0x0000000000007941 */ /* 0x000fea0003800000 */
.L_x_30164:
[----:B------:R-:W-:-:S04]  /*0ce0*/  F2FP.BF16.F32.PACK_AB R0, RZ, R0 ;  /* 0x00000000ff00723e */ /* 0x000fc800000010ff */
[----:B------:R-:W-:Y:S01]  /*0cf0*/  PRMT R22, R0, 0x7610, R22 ;  /* 0x0000761000167816 */ /* 0x000fe20000000016 */
[----:B------:R-:W-:Y:S06]  /*0d00*/  BRA `(.L_x_30149) ;  /* 0x0000000400287947 */ /* 0x000fec0003800000 */
.L_x_30162:
        /* <DEDUP_REMOVED lines=21> */
.L_x_30171:
[----:B------:R-:W-:Y:S05]  /*0e60*/  BSYNC B1 ;  /* 0x0000000000017941 */ /* 0x000fea0003800000 */
.L_x_30170:
[----:B------:R-:W-:Y:S01]  /*0e70*/  LEA R5, R0, 0x37800000, 0x17 ;  /* 0x3780000000057811 */ /* 0x000fe200078eb8ff */
[----:B------:R-:W-:-:S05]  /*0e80*/  IMAD.SHL.U32 R0, R3, 0x200000, RZ ;  /* 0x0020000003007824 */ /* 0x000fca00078e00ff */
[----:B------:R-:W-:-:S07]  /*0e90*/  LOP3.LUT R0, R5, R0, R6, 0xfe, !PT ;  /* 0x0000000005007212 */ /* 0x000fce00078efe06 */
.L_x_30169:
[----:B------:R-:W-:Y:S05]  /*0ea0*/  BSYNC B0 ;  /* 0x0000000000007941 */ /* 0x000fea0003800000 */
.L_x_30168:
[----:B------:R-:W-:-:S04]  /*0eb0*/  F2FP.BF16.F32.PACK_AB R0, RZ, R0 ;  /* 0x00000000ff00723e */ /* 0x000fc800000010ff */
[----:B------:R-:W-:Y:S01]  /*0ec0*/  PRMT R22, R0, 0x7610, R22 ;  /* 0x0000761000167816 */ /* 0x000fe20000000016 */
[----:B------:R-:W-:Y:S06]  /*0ed0*/  BRA `(.L_x_30149) ;  /* 0x0000000000b47947 */ /* 0x000fec0003800000 */
.L_x_30161:
        /* <DEDUP_REMOVED lines=14> */
.L_x_30175:
[----:B------:R-:W-:Y:S05]  /*0fc0*/  BSYNC B0 ;  /* 0x0000000000007941 */ /* 0x000fea0003800000 */
.L_x_30174:
[----:B------:R-:W-:-:S04]  /*0fd0*/  F2FP.BF16.F32.PACK_AB R0, RZ, R0 ;  /* 0x00000000ff00723e */ /* 0x000fc800000010ff */
[----:B------:R-:W-:Y:S01]  /*0fe0*/  PRMT R22, R0, 0x7610, R22 ;  /* 0x0000761000167816 */ /* 0x000fe20000000016 */
[----:B------:R-:W-:Y:S06]  /*0ff0*/  BRA `(.L_x_30149) ;  /* 0x00000000006c7947 */ /* 0x000fec0003800000 */
.L_x_30148:
        /* <DEDUP_REMOVED lines=16> */
.L_x_30176:
[----:B------:R-:W-:Y:S01]  /*1100*/  PRMT R22, RZ, 0x7610, R22 ;  /* 0x00007610ff167816 */ /* 0x000fe20000000016 */
[----:B------:R-:W-:Y:S06]  /*1110*/  BRA `(.L_x_30149) ;  /* 0x0000000000247947 */ /* 0x000fec0003800000 */
.L_x_30173:
[----:B------:R-:W2:Y:S02]  /*1120*/  LDG.E.64 R4, desc[UR36][R4.64] ;  /* 0x0000002404047981 */ /* 0x000ea4000c1e1b00 */
[----:B--2---:R-:W0:Y:S02]  /*1130*/  I2F.U64 R0, R4 ;  /* 0x0000000400007312 */ /* 0x004e240000301000 */
[----:B0-----:R-:W-:-:S04]  /*1140*/  F2FP.BF16.F32.PACK_AB R0, RZ, R0 ;  /* 0x00000000ff00723e */ /* 0x001fc800000010ff */
[----:B------:R-:W-:Y:S01]  /*1150*/  PRMT R22, R0, 0x7610, R22 ;  /* 0x0000761000167816 */ /* 0x000fe20000000016 */
[----:B------:R-:W-:Y:S06]  /*1160*/  BRA `(.L_x_30149) ;  /* 0x0000000000107947 */ /* 0x000fec0003800000 */
.L_x_30172:
[----:B------:R-:W2:Y:S02]  /*1170*/  LDG.E R4, desc[UR36][R4.64] ;  /* 0x0000002404047981 */ /* 0x000ea4000c1e1900 */
[----:B--2---:R-:W-:-:S04]  /*1180*/  I2FP.F32.U32 R0, R4 ;  /* 0x0000000400007245 */ /* 0x004fc80000201000 */
[----:B------:R-:W-:-:S04]  /*1190*/  F2FP.BF16.F32.PACK_AB R0, RZ, R0 ;  /* 0x00000000ff00723e */ /* 0x000fc800000010ff */
[----:B------:R-:W-:-:S07]  /*11a0*/  PRMT R22, R0, 0x7610, R22 ;  /* 0x0000761000167816 */ /* 0x000fce0000000016 */
.L_x_30149:
        /* <DEDUP_REMOVED lines=21> */
.L_x_30180:
[----:B------:R-:W2:Y:S02]  /*1300*/  LDG.E.U8 R4, desc[UR36][R4.64] ;  /* 0x0000002404047981 */ /* 0x000ea4000c1e1100 */
[----:B--2---:R-:W-:-:S04]  /*1310*/  I2FP.F32.U32 R0, R4 ;  /* 0x0000000400007245 */ /* 0x004fc80000201000 */
[----:B------:R-:W-:-:S04]  /*1320*/  F2FP.BF16.F32.PACK_AB R0, RZ, R0 ;  /* 0x00000000ff00723e */ /* 0x000fc800000010ff */
[----:B------:R-:W-:Y:S01]  /*1330*/  PRMT R26, R0, 0x7610, R26 ;  /* 0x00007610001a7816 */ /* 0x000fe2000000001a */
[----:B------:R-:W-:Y:S06]  /*1340*/  BRA `(.L_x_30182) ;  /* 0x0000000c00c87947 */ /* 0x000fec0003800000 */
.L_x_30179:
        /* <DEDUP_REMOVED lines=11> */
.L_x_30184:
[----:B------:R-:W2:Y:S02]  /*1400*/  LDG.E R4, desc[UR36][R4.64] ;  /* 0x0000002404047981 */ /* 0x000ea4000c1e1900 */
[----:B--2---:R-:W-:-:S04]  /*1410*/  I2FP.F32.S32 R0, R4 ;  /* 0x0000000400007245 */ /* 0x004fc80000201400 */
[----:B------:R-:W-:-:S04]  /*1420*/  F2FP.BF16.F32.PACK_AB R0, RZ, R0 ;  /* 0x00000000ff00723e */ /* 0x000fc800000010ff */
[----:B------:R-:W-:Y:S01]  /*1430*/  PRMT R26, R0, 0x7610, R26 ;  /* 0x00007610001a7816 */ /* 0x000fe2000000001a */
[----:B------:R-:W-:Y:S06]  /*1440*/  BRA `(.L_x_30182) ;  /* 0x0000000c00887947 */ /* 0x000fec0003800000 */
.L_x_30183:
[----:B------:R-:W2:Y:S02]  /*1450*/  LDG.E.U16 R4, desc[UR36][R4.64] ;  /* 0x0000002404047981 */ /* 0x000ea4000c1e1500 */
[----:B--2---:R-:W0:Y:S02]  /*1460*/  I2F.S16 R0, R4 ;  /* 0x0000000400007306 */ /* 0x004e240000101400 */
[----:B0-----:R-:W-:-:S04]  /*1470*/  F2FP.BF16.F32.PACK_AB R0, RZ, R0 ;  /* 0x00000000ff00723e */ /* 0x001fc800000010ff */
[----:B------:R-:W-:Y:S01]  /*1480*/  PRMT R26, R0, 0x7610, R26 ;  /* 0x00007610001a7816 */ /* 0x000fe2000000001a */
[----:B------:R-:W-:Y:S06]  /*1490*/  BRA `(.L_x_30182) ;  /* 0x0000000c00747947 */ /* 0x000fec0003800000 */
.L_x_30178:
        /* <DEDUP_REMOVED lines=9> */
.L_x_30186:
[----:B------:R-:W2:Y:S02]  /*1530*/  LDG.E.U16 R0, desc[UR36][R4.64] ;  /* 0x0000002404007981 */ /* 0x000ea4000c1e1500 */
[----:B--2---:R-:W-:-:S05]  /*1540*/  HADD2.F32 R0, -RZ, R0.H0_H0 ;  /* 0x20000000ff007230 */ /* 0x004fca0000004100 */
[----:B------:R-:W-:-:S04]  /*1550*/  F2FP.BF16.F32.PACK_AB R0, RZ, R0 ;  /* 0x00000000ff00723e */ /* 0x000fc800000010ff */
[----:B------:R-:W-:Y:S01]  /*1560*/  PRMT R26, R0, 0x7610, R26 ;  /* 0x00007610001a7816 */ /* 0x000fe2000000001a */
[----:B------:R-:W-:Y:S06]  /*1570*/  BRA `(.L_x_30182) ;  /* 0x0000000c003c7947 */ /* 0x000fec0003800000 */
.L_x_30185:
        /* <DEDUP_REMOVED lines=9> */
.L_x_30188:
[----:B------:R-:W2:Y:S02]  /*1610*/  LDG.E.U16 R4, desc[UR36][R4.64] ;  /* 0x0000002404047981 */ /* 0x000ea4000c1e1500 */
[----:B--2---:R-:W-:-:S05]  /*1620*/  HADD2.F32 R0, -RZ, R4.H0_H0 ;  /* 0x20000004ff007230 */ /* 0x004fca0000004100 */
[----:B------:R-:W-:-:S04]  /*1630*/  F2FP.BF16.F32.PACK_AB R0, RZ, R0 ;  /* 0x00000000ff00723e */ /* 0x000fc800000010ff */
[----:B------:R-:W-:Y:S01]  /*1640*/  PRMT R26, R0, 0x7610, R26 ;  /* 0x00007610001a7816 */ /* 0x000fe2000000001a */
[----:B------:R-:W-:Y:S06]  /*1650*/  BRA `(.L_x_30182) ;  /* 0x0000000c00047947 */ /* 0x000fec0003800000 */
.L_x_30187:
        /* <DEDUP_REMOVED lines=9> */
.L_x_30177:
        /* <DEDUP_REMOVED lines=14> */
.L_x_30191:
        /* <DEDUP_REMOVED lines=9> */
.L_x_30190:
        /* <DEDUP_REMOVED lines=28> */
.L_x_30193:
        /* <DEDUP_REMOVED lines=15> */
.L_x_30192:
[----:B------:R0:W5:Y:S01]  /*1b10*/  LDG.E.U16 R26, desc[UR36][R4.64] ;  /* 0x00000024041a7981 */ /* 0x000162000c1e1500 */
[----:B------:R-:W-:Y:S05]  /*1b20*/  BRA `(.L_x_30182) ;  /* 0x0000000400d07947 */ /* 0x000fea0003800000 */
.L_x_30189:
        /* <DEDUP_REMOVED lines=13> */
.L_x_30196:
        /* <DEDUP_REMOVED lines=21> */
.L_x_30200:
[----:B------:R-:W-:Y:S05]  /*1d50*/  BSYNC B1 ;  /* 0x0000000000017941 */ /* 0x000fea0003800000 */
.L_x_30199:
[----:B------:R-:W-:Y:S01]  /*1d60*/  LEA R5, R0, 0x3b800000, 0x17 ;  /* 0x3b80000000057811 */ /* 0x000fe200078eb8ff */
[----:B------:R-:W-:-:S05]  /*1d70*/  IMAD.SHL.U32 R0, R3, 0x100000, RZ ;  /* 0x0010000003007824 */ /* 0x000fca00078e00ff */
[----:B------:R-:W-:-:S07]  /*1d80*/  LOP3.LUT R0, R5, R0, R6, 0xfe, !PT ;  /* 0x0000000005007212 */ /* 0x000fce00078efe06 */
.L_x_30198:
[----:B------:R-:W-:Y:S05]  /*1d90*/  BSYNC B0 ;  /* 0x0000000000007941 */ /* 0x000fea0003800000 */
.L_x_30197:
[----:B------:R-:W-:-:S04]  /*1da0*/  F2FP.BF16.F32.PACK_AB R0, RZ, R0 ;  /* 0x00000000ff00723e */ /* 0x000fc800000010ff */
[----:B------:R-:W-:Y:S01]  /*1db0*/  PRMT R26, R0, 0x7610, R26 ;  /* 0x00007610001a7816 */ /* 0x000fe2000000001a */
[----:B------:R-:W-:Y:S06]  /*1dc0*/  BRA `(.L_x_30182) ;  /* 0x0000000400287947 */ /* 0x000fec0003800000 */
.L_x_30195:
        /* <DEDUP_REMOVED lines=21> */
.L_x_30204:
[----:B------:R-:W-:Y:S05]  /*1f20*/  BSYNC B1 ;  /* 0x0000000000017941 */ /* 0x000fea0003800000 */
.L_x_30203:
[----:B------:R-:W-:Y:S01]  /*1f30*/  LEA R5, R0, 0x37800000, 0x17 ;  /* 0x3780000000057811 */ /* 0x000fe200078eb8ff */
[----:B------:R-:W-:-:S05]  /*1f40*/  IMAD.SHL.U32 R0, R3, 0x200000, RZ ;  /* 0x0020000003007824 */ /* 0x000fca00078e00ff */
[----:B------:R-:W-:-:S07]  /*1f50*/  LOP3.LUT R0, R5, R0, R6, 0xfe, !PT ;  /* 0x0000000005007212 */ /* 0x000fce00078efe06 */
.L_x_30202:
[----:B------:R-:W-:Y:S05]  /*1f60*/  BSYNC B0 ;  /* 0x0000000000007941 */ /* 0x000fea0003800000 */
.L_x_30201:
[----:B------:R-:W-:-:S04]  /*1f70*/  F2FP.BF16.F32.PACK_AB R0, RZ, R0 ;  /* 0x00000000ff00723e */ /* 0x000fc800000010ff */
[----:B------:R-:W-:Y:S01]  /*1f80*/  PRMT R26, R0, 0x7610, R26 ;  /* 0x00007610001a7816 */ /* 0x000fe2000000001a */
[----:B------:R-:W-:Y:S06]  /*1f90*/  BRA `(.L_x_30182) ;  /* 0x0000000000b47947 */ /* 0x000fec0003800000 */
.L_x_30194:
        /* <DEDUP_REMOVED lines=14> */
.L_x_30208:
[----:B------:R-:W-:Y:S05]  /*2080*/  BSYNC B0 ;  /* 0x0000000000007941 */ /* 0x000fea0003800000 */
.L_x_30207:
[----:B------:R-:W-:-:S04]  /*2090*/  F2FP.BF16.F32.PACK_AB R0, RZ, R0 ;  /* 0x00000000ff00723e */ /* 0x000fc800000010ff */
[----:B------:R-:W-:Y:S01]  /*20a0*/  PRMT R26, R0, 0x7610, R26 ;  /* 0x00007610001a7816 */ /* 0x000fe2000000001a */
[----:B------:R-:W-:Y:S06]  /*20b0*/  BRA `(.L_x_30182) ;  /* 0x00000000006c7947 */ /* 0x000fec0003800000 */
.L_x_30181:
        /* <DEDUP_REMOVED lines=16> */
.L_x_30209:
[----:B------:R-:W-:Y:S01]  /*21c0*/  PRMT R26, RZ, 0x7610, R26 ;  /* 0x00007610ff1a7816 */ /* 0x000fe2000000001a */
[----:B------:R-:W-:Y:S06]  /*21d0*/  BRA `(.L_x_30182) ;  /* 0x0000000000247947 */ /* 0x000fec0003800000 */
.L_x_30206:
[----:B------:R-:W2:Y:S02]  /*21e0*/  LDG.E.64 R4, desc[UR36][R4.64] ;  /* 0x0000002404047981 */ /* 0x000ea4000c1e1b00 */
[----:B--2---:R-:W0:Y:S02]  /*21f0*/  I2F.U64 R0, R4 ;  /* 0x0000000400007312 */ /* 0x004e240000301000 */
[----:B0-----:R-:W-:-:S04]  /*2200*/  F2FP.BF16.F32.PACK_AB R0, RZ, R0 ;  /* 0x00000000ff00723e */ /* 0x001fc800000010ff */
[----:B------:R-:W-:Y:S01]  /*2210*/  PRMT R26, R0, 0x7610, R26 ;  /* 0x00007610001a7816 */ /* 0x000fe2000000001a */
[----:B------:R-:W-:Y:S06]  /*2220*/  BRA `(.L_x_30182) ;  /* 0x0000000000107947 */ /* 0x000fec0003800000 */
.L_x_30205:
[----:B------:R-:W2:Y:S02]  /*2230*/  LDG.E R4, desc[UR36][R4.64] ;  /* 0x0000002404047981 */ /* 0x000ea4000c1e1900 */
[----:B--2---:R-:W-:-:S04]  /*2240*/  I2FP.F32.U32 R0, R4 ;  /* 0x0000000400007245 */ /* 0x004fc80000201000 */
[----:B------:R-:W-:-:S04]  /*2250*/  F2FP.BF16.F32.PACK_AB R0, RZ, R0 ;  /* 0x00000000ff00723e */ /* 0x000fc800000010ff */
[----:B------:R-:W-:-:S07]  /*2260*/  PRMT R26, R0, 0x7610, R26 ;  /* 0x00007610001a7816 */ /* 0x000fce000000001a */
.L_x_30182:
[----:B------:R-:W-:-:S07]  /*2270*/  VIADD R23, R23, 0x80 ;  /* 0x0000008017177836 */ /* 0x000fce0000000000 */
.L_x_30143:
[----:B------:R-:W-:Y:S05]  /*2280*/  BSYNC B6 ;  /* 0x0000000000067941 */ /* 0x000fea0003800000 */
.L_x_30142:
        /* <DEDUP_REMOVED lines=26> */
.L_x_30215:
[----:B------:R-:W2:Y:S02]  /*2430*/  LDG.E.U8 R4, desc[UR36][R4.64] ;  /* 0x0000002404047981 */ /* 0x000ea4000c1e1100 */
[----:B--2---:R-:W-:-:S04]  /*2440*/  I2FP.F32.U32 R0, R4 ;  /* 0x0000000400007245 */ /* 0x004fc80000201000 */
[----:B------:R-:W-:-:S04]  /*2450*/  F2FP.BF16.F32.PACK_AB R0, RZ, R0 ;  /* 0x00000000ff00723e */ /* 0x000fc800000010ff */
[----:B------:R-:W-:Y:S01]  /*2460*/  PRMT R28, R0, 0x7610, R28 ;  /* 0x00007610001c7816 */ /* 0x000fe2000000001c */
[----:B------:R-:W-:Y:S06]  /*2470*/  BRA `(.L_x_30217) ;  /* 0x0000000c00cc7947 */ /* 0x000fec0003800000 */
.L_x_30214:
        /* <DEDUP_REMOVED lines=11> */
.L_x_30219:
[----:B------:R-:W2:Y:S02]  /*2530*/  LDG.E R4, desc[UR36][R4.64] ;  /* 0x0000002404047981 */ /* 0x000ea4000c1e1900 */
[----:B--2---:R-:W-:-:S04]  /*2540*/  I2FP.F32.S32 R0, R4 ;  /* 0x0000000400007245 */ /* 0x004fc80000201400 */
[----:B------:R-:W-:-:S04]  /*2550*/  F2FP.BF16.F32.PACK_AB R0, RZ, R0 ;  /* 0x00000000ff00723e */ /* 0x000fc800000010ff */
[----:B------:R-:W-:Y:S01]  /*2560*/  PRMT R28, R0, 0x7610, R28 ;  /* 0x00007610001c7816 */ /* 0x000fe2000000001c */
[----:B------:R-:W-:Y:S06]  /*2570*/  BRA `(.L_x_30217) ;  /* 0x0000000c008c7947 */ /* 0x000fec0003800000 */
.L_x_30218:
[----:B------:R-:W2:Y:S02]  /*2580*/  LDG.E.U16 R4, desc[UR36][R4.64] ;  /* 0x0000002404047981 */ /* 0x000ea4000c1e1500 */
[----:B--2---:R-:W0:Y:S02]  /*2590*/  I2F.S16 R0, R4 ;  /* 0x0000000400007306 */ /* 0x004e240000101400 */
[----:B0-----:R-:W-:-:S04]  /*25a0*/  F2FP.BF16.F32.PACK_AB R0, RZ, R0 ;  /* 0x00000000ff00723e */ /* 0x001fc800000010ff */
[----:B------:R-:W-:Y:S01]  /*25b0*/  PRMT R28, R0, 0x7610, R28 ;  /* 0x00007610001c7816 */ /* 0x000fe2000000001c */
[----:B------:R-:W-:Y:S06]  /*25c0*/  BRA `(.L_x_30217) ;  /* 0x0000000c00787947 */ /* 0x000fec0003800000 */
.L_x_30213:
        /* <DEDUP_REMOVED lines=9> */
.L_x_30221:
[----:B------:R-:W2:Y:S02]  /*2660*/  LDG.E.U16 R0, desc[UR36][R4.64] ;  /* 0x0000002404007981 */ /* 0x000ea4000c1e1500 */
[----:B--2---:R-:W-:-:S05]  /*2670*/  HADD2.F32 R0, -RZ, R0.H0_H0 ;  /* 0x20000000ff007230 */ /* 0x004fca0000004100 */
[----:B------:R-:W-:-:S04]  /*2680*/  F2FP.BF16.F32.PACK_AB R0, RZ, R0 ;  /* 0x00000000ff00723e */ /* 0x000fc800000010ff */
[----:B------:R-:W-:Y:S01]  /*2690*/  PRMT R28, R0, 0x7610, R28 ;  /* 0x00007610001c7816 */ /* 0x000fe2000000001c */
[----:B------:R-:W-:Y:S06]  /*26a0*/  BRA `(.L_x_30217) ;  /* 0x0000000c00407947 */ /* 0x000fec0003800000 */
.L_x_30220:
        /* <DEDUP_REMOVED lines=9> */
.L_x_30223:
[----:B------:R-:W2:Y:S02]  /*2740*/  LDG.E.U16 R4, desc[UR36][R4.64] ;  /* 0x0000002404047981 */ /* 0x000ea4000c1e1500 */
[----:B--2---:R-:W-:-:S05]  /*2750*/  HADD2.F32 R0, -RZ, R4.H0_H0 ;  /* 0x20000004ff007230 */ /* 0x004fca0000004100 */
[----:B------:R-:W-:-:S04]  /*2760*/  F2FP.BF16.F32.PACK_AB R0, RZ, R0 ;  /* 0x00000000ff00723e */ /* 0x000fc800000010ff */
[----:B------:R-:W-:Y:S01]  /*2770*/  PRMT R28, R0, 0x7610, R28 ;  /* 0x00007610001c7816 */ /* 0x000fe2000000001c */
[----:B------:R-:W-:Y:S06]  /*2780*/  BRA `(.L_x_30217) ;  /* 0x0000000c00087947 */ /* 0x000fec0003800000 */
.L_x_30222:
        /* <DEDUP_REMOVED lines=9> */
.L_x_30212:
        /* <DEDUP_REMOVED lines=14> */
.L_x_30226:
        /* <DEDUP_REMOVED lines=9> */
.L_x_30225:
        /* <DEDUP_REMOVED lines=28> */
.L_x_30228:
        /* <DEDUP_REMOVED lines=16> */
.L_x_30227:
[----:B------:R0:W5:Y:S01]  /*2c50*/  LDG.E.U16 R28, desc[UR36][R4.64] ;  /* 0x00000024041c7981 */ /* 0x000162000c1e1500 */
[----:B------:R-:W-:Y:S05]  /*2c60*/  BRA `(.L_x_30217) ;  /* 0x0000000400d07947 */ /* 0x000fea0003800000 */
.L_x_30224:
        /* <DEDUP_REMOVED lines=13> */
.L_x_30231:
        /* <DEDUP_REMOVED lines=21> */
.L_x_30235:
[----:B------:R-:W-:Y:S05]  /*2e90*/  BSYNC B1 ;  /* 0x0000000000017941 */ /* 0x000fea0003800000 */
.L_x_30234:
[----:B------:R-:W-:Y:S01]  /*2ea0*/  LEA R5, R0, 0x3b800000, 0x17 ;  /* 0x3b80000000057811 */ /* 0x000fe200078eb8ff */
[----:B------:R-:W-:-:S05]  /*2eb0*/  IMAD.SHL.U32 R0, R3, 0x100000, RZ ;  /* 0x0010000003007824 */ /* 0x000fca00078e00ff */
[----:B------:R-:W-:-:S07]  /*2ec0*/  LOP3.LUT R0, R5, R0, R6, 0xfe, !PT ;  /* 0x0000000005007212 */ /* 0x000fce00078efe06 */
.L_x_30233:
[----:B------:R-:W-:Y:S05]  /*2ed0*/  BSYNC B0 ;  /* 0x0000000000007941 */ /* 0x000fea0003800000 */
.L_x_30232:
[----:B------:R-:W-:-:S04]  /*2ee0*/  F2FP.BF16.F32.PACK_AB R0, RZ, R0 ;  /* 0x00000000ff00723e */ /* 0x000fc800000010ff */
[----:B------:R-:W-:Y:S01]  /*2ef0*/  PRMT R28, R0, 0x7610, R28 ;  /* 0x00007610001c7816 */ /* 0x000fe2000000001c */
[----:B------:R-:W-:Y:S06]  /*2f00*/  BRA `(.L_x_30217) ;  /* 0x0000000400287947 */ /* 0x000fec0003800000 */
.L_x_30230:
        /* <DEDUP_REMOVED lines=21> */
.L_x_30239:
[----:B------:R-:W-:Y:S05]  /*3060*/  BSYNC B1 ;  /* 0x0000000000017941 */ /* 0x000fea0003800000 */
.L_x_30238:
[----:B------:R-:W-:Y:S01]  /*3070*/  LEA R5, R0, 0x37800000, 0x17 ;  /* 0x3780000000057811 */ /* 0x000fe200078eb8ff */
[----:B------:R-:W-:-:S05]  /*3080*/  IMAD.SHL.U32 R0, R3, 0x200000, RZ ;  /* 0x0020000003007824 */ /* 0x000fca00078e00ff */
[----:B------:R-:W-:-:S07]  /*3090*/  LOP3.LUT R0, R5, R0, R6, 0xfe, !PT ;  /* 0x0000000005007212 */ /* 0x000fce00078efe06 */
.L_x_30237:
[----:B------:R-:W-:Y:S05]  /*30a0*/  BSYNC B0 ;  /* 0x0000000000007941 */ /* 0x000fea0003800000 */
.L_x_30236:
[----:B------:R-:W-:-:S04]  /*30b0*/  F2FP.BF16.F32.PACK_AB R0, RZ, R0 ;  /* 0x00000000ff00723e */ /* 0x000fc800000010ff */
[----:B------:R-:W-:Y:S01]  /*30c0*/  PRMT R28, R0, 0x7610, R28 ;  /* 0x00007610001c7816 */ /* 0x000fe2000000001c */
[----:B------:R-:W-:Y:S06]  /*30d0*/  BRA `(.L_x_30217) ;  /* 0x0000000000b47947 */ /* 0x000fec0003800000 */
.L_x_30229:
        /* <DEDUP_REMOVED lines=14> */
.L_x_30243:
[----:B------:R-:W-:Y:S05]  /*31c0*/  BSYNC B0 ;  /* 0x0000000000007941 */ /* 0x000fea0003800000 */
.L_x_30242:
[----:B------:R-:W-:-:S04]  /*31d0*/  F2FP.BF16.F32.PACK_AB R0, RZ, R0 ;  /* 0x00000000ff00723e */ /* 0x000fc800000010ff */
[----:B------:R-:W-:Y:S01]  /*31e0*/  PRMT R28, R0, 0x7610, R28 ;  /* 0x00007610001c7816 */ /* 0x000fe2000000001c */
[----:B------:R-:W-:Y:S06]  /*31f0*/  BRA `(.L_x_30217) ;  /* 0x00000000006c7947 */ /* 0x000fec0003800000 */
.L_x_30216:
        /* <DEDUP_REMOVED lines=16> */
.L_x_30244:
[----:B------:R-:W-:Y:S01]  /*3300*/  PRMT R28, RZ, 0x7610, R28 ;  /* 0x00007610ff1c7816 */ /* 0x000fe2000000001c */
[----:B------:R-:W-:Y:S06]  /*3310*/  BRA `(.L_x_30217) ;  /* 0x0000000000247947 */ /* 0x000fec0003800000 */
.L_x_30241:
[----:B------:R-:W2:Y:S02]  /*3320*/  LDG.E.64 R4, desc[UR36][R4.64] ;  /* 0x0000002404047981 */ /* 0x000ea4000c1e1b00 */
[----:B--2---:R-:W0:Y:S02]  /*3330*/  I2F.U64 R0, R4 ;  /* 0x0000000400007312 */ /* 0x004e240000301000 */
[----:B0-----:R-:W-:-:S04]  /*3340*/  F2FP.BF16.F32.PACK_AB R0, RZ, R0 ;  /* 0x00000000ff00723e */ /* 0x001fc800000010ff */
[----:B------:R-:W-:Y:S01]  /*3350*/  PRMT R28, R0, 0x7610, R28 ;  /* 0x00007610001c7816 */ /* 0x000fe2000000001c */
[----:B------:R-:W-:Y:S06]  /*3360*/  BRA `(.L_x_30217) ;  /* 0x0000000000107947 */ /* 0x000fec0003800000 */
.L_x_30240:
[----:B------:R-:W2:Y:S02]  /*3370*/  LDG.E R4, desc[UR36][R4.64] ;  /* 0x0000002404047981 */ /* 0x000ea4000c1e1900 */
[----:B--2---:R-:W-:-:S04]  /*3380*/  I2FP.F32.U32 R0, R4 ;  /* 0x0000000400007245 */ /* 0x004fc80000201000 */
[----:B------:R-:W-:-:S04]  /*3390*/  F2FP.BF16.F32.PACK_AB R0, RZ, R0 ;  /* 0x00000000ff00723e */ /* 0x000fc800000010ff */
[----:B------:R-:W-:-:S07]  /*33a0*/  PRMT R28, R0, 0x7610, R28 ;  /* 0x00007610001c7816 */ /* 0x000fce000000001c */
.L_x_30217:
        /* <DEDUP_REMOVED lines=21> */
.L_x_30248:
[----:B------:R-:W2:Y:S02]  /*3500*/  LDG.E.U8 R4, desc[UR36][R4.64] ;  /* 0x0000002404047981 */ /* 0x000ea4000c1e1100 */
[----:B--2---:R-:W-:-:S04]  /*3510*/  I2FP.F32.U32 R0, R4 ;  /* 0x0000000400007245 */ /* 0x004fc80000201000 */
[----:B------:R-:W-:-:S04]  /*3520*/  F2FP.BF16.F32.PACK_AB R0, RZ, R0 ;  /* 0x00000000ff00723e */ /* 0x000fc800000010ff */
[----:B------:R-:W-:Y:S01]  /*3530*/  PRMT R27, R0, 0x7610, R27 ;  /* 0x00007610001b7816 */ /* 0x000fe2000000001b */
[----:B------:R-:W-:Y:S06]  /*3540*/  BRA `(.L_x_30250) ;  /* 0x0000000c00c87947 */ /* 0x000fec0003800000 */
.L_x_30247:
        /* <DEDUP_REMOVED lines=11> */
.L_x_30252:
[----:B------:R-:W2:Y:S02]  /*3600*/  LDG.E R4, desc[UR36][R4.64] ;  /* 0x0000002404047981 */ /* 0x000ea4000c1e1900 */
[----:B--2---:R-:W-:-:S04]  /*3610*/  I2FP.F32.S32 R0, R4 ;  /* 0x0000000400007245 */ /* 0x004fc80000201400 */
[----:B------:R-:W-:-:S04]  /*3620*/  F2FP.BF16.F32.PACK_AB R0, RZ, R0 ;  /* 0x00000000ff00723e */ /* 0x000fc800000010ff */
[----:B------:R-:W-:Y:S01]  /*3630*/  PRMT R27, R0, 0x7610, R27 ;  /* 0x00007610001b7816 */ /* 0x000fe2000000001b */
[----:B------:R-:W-:Y:S06]  /*3640*/  BRA `(.L_x_30250) ;  /* 0x0000000c00887947 */ /* 0x000fec0003800000 */
.L_x_30251:
[----:B------:R-:W2:Y:S02]  /*3650*/  LDG.E.U16 R4, desc[UR36][R4.64] ;  /* 0x0000002404047981 */ /* 0x000ea4000c1e1500 */
[----:B--2---:R-:W0:Y:S02]  /*3660*/  I2F.S16 R0, R4 ;  /* 0x0000000400007306 */ /* 0x004e240000101400 */
[----:B0-----:R-:W-:-:S04]  /*3670*/  F2FP.BF16.F32.PACK_AB R0, RZ, R0 ;  /* 0x00000000ff00723e */ /* 0x001fc800000010ff */
[----:B------:R-:W-:Y:S01]  /*3680*/  PRMT R27, R0, 0x7610, R27 ;  /* 0x00007610001b7816 */ /* 0x000fe2000000001b */
[----:B------:R-:W-:Y:S06]  /*3690*/  BRA `(.L_x_30250) ;  /* 0x0000000c00747947 */ /* 0x000fec0003800000 */
.L_x_30246:
        /* <DEDUP_REMOVED lines=9> */
.L_x_30254:
[----:B------:R-:W2:Y:S02]  /*3730*/  LDG.E.U16 R0, desc[UR36][R4.64] ;  /* 0x0000002404007981 */ /* 0x000ea4000c1e1500 */
[----:B--2---:R-:W-:-:S05]  /*3740*/  HADD2.F32 R0, -RZ, R0.H0_H0 ;  /* 0x20000000ff007230 */ /* 0x004fca0000004100 */
[----:B------:R-:W-:-:S04]  /*3750*/  F2FP.BF16.F32.PACK_AB R0, RZ, R0 ;  /* 0x00000000ff00723e */ /* 0x000fc800000010ff */
[----:B------:R-:W-:Y:S01]  /*3760*/  PRMT R27, R0, 0x7610, R27 ;  /* 0x00007610001b7816 */ /* 0x000fe2000000001b */
[----:B------:R-:W-:Y:S06]  /*3770*/  BRA `(.L_x_30250) ;  /* 0x0000000c003c7947 */ /* 0x000fec0003800000 */
.L_x_30253:
        /* <DEDUP_REMOVED lines=9> */
.L_x_30256:
[----:B------:R-:W2:Y:S02]  /*3810*/  LDG.E.U16 R4, desc[UR36][R4.64] ;  /* 0x0000002404047981 */ /* 0x000ea4000c1e1500 */
[----:B--2---:R-:W-:-:S05]  /*3820*/  HADD2.F32 R0, -RZ, R4.H0_H0 ;  /* 0x20000004ff007230 */ /* 0x004fca0000004100 */
[----:B------:R-:W-:-:S04]  /*3830*/  F2FP.BF16.F32.PACK_AB R0, RZ, R0 ;  /* 0x00000000ff00723e */ /* 0x000fc800000010ff */
[----:B------:R-:W-:Y:S01]  /*3840*/  PRMT R27, R0, 0x7610, R27 ;  /* 0x00007610001b7816 */ /* 0x000fe2000000001b */
[----:B------:R-:W-:Y:S06]  /*3850*/  BRA `(.L_x_30250) ;  /* 0x0000000c00047947 */ /* 0x000fec0003800000 */
.L_x_30255:
        /* <DEDUP_REMOVED lines=9> */
.L_x_30245:
        /* <DEDUP_REMOVED lines=14> */
.L_x_30259:
        /* <DEDUP_REMOVED lines=9> */
.L_x_30258:
        /* <DEDUP_REMOVED lines=28> */
.L_x_30261:
        /* <DEDUP_REMOVED lines=15> */
.L_x_30260:
[----:B------:R0:W5:Y:S01]  /*3d10*/  LDG.E.U16 R27, desc[UR36][R4.64] ;  /* 0x00000024041b7981 */ /* 0x000162000c1e1500 */
[----:B------:R-:W-:Y:S05]  /*3d20*/  BRA `(.L_x_30250) ;  /* 0x0000000400d07947 */ /* 0x000fea0003800000 */
.L_x_30257:
        /* <DEDUP_REMOVED lines=13> */
.L_x_30264:
        /* <DEDUP_REMOVED lines=21> */
.L_x_30268:
[----:B------:R-:W-:Y:S05]  /*3f50*/  BSYNC B1 ;  /* 0x0000000000017941 */ /* 0x000fea0003800000 */
.L_x_30267:
[----:B------:R-:W-:Y:S01]  /*3f60*/  LEA R5, R0, 0x3b800000, 0x17 ;  /* 0x3b80000000057811 */ /* 0x000fe200078eb8ff */
[----:B------:R-:W-:-:S05]  /*3f70*/  IMAD.SHL.U32 R0, R3, 0x100000, RZ ;  /* 0x0010000003007824 */ /* 0x000fca00078e00ff */
[----:B------:R-:W-:-:S07]  /*3f80*/  LOP3.LUT R0, R5, R0, R6, 0xfe, !PT ;  /* 0x0000000005007212 */ /* 0x000fce00078efe06 */
.L_x_30266:
[----:B------:R-:W-:Y:S05]  /*3f90*/  BSYNC B0 ;  /* 0x0000000000007941 */ /* 0x000fea0003800000 */
.L_x_30265:
[----:B------:R-:W-:-:S04]  /*3fa0*/  F2FP.BF16.F32.PACK_AB R0, RZ, R0 ;  /* 0x00000000ff00723e */ /* 0x000fc800000010ff */
[----:B------:R-:W-:Y:S01]  /*3fb0*/  PRMT R27, R0, 0x7610, R27 ;  /* 0x00007610001b7816 */ /* 0x000fe2000000001b */
[----:B------:R-:W-:Y:S06]  /*3fc0*/  BRA `(.L_x_30250) ;  /* 0x0000000400287947 */ /* 0x000fec0003800000 */
.L_x_30263:
        /* <DEDUP_REMOVED lines=21> */
.L_x_30272:
[----:B------:R-:W-:Y:S05]  /*4120*/  BSYNC B1 ;  /* 0x0000000000017941 */ /* 0x000fea0003800000 */
.L_x_30271:
[----:B------:R-:W-:Y:S01]  /*4130*/  LEA R5, R0, 0x37800000, 0x17 ;  /* 0x3780000000057811 */ /* 0x000fe200078eb8ff */
[----:B------:R-:W-:-:S05]  /*4140*/  IMAD.SHL.U32 R0, R3, 0x200000, RZ ;  /* 0x0020000003007824 */ /* 0x000fca00078e00ff */
[----:B------:R-:W-:-:S07]  /*4150*/  LOP3.LUT R0, R5, R0, R6, 0xfe, !PT ;  /* 0x0000000005007212 */ /* 0x000fce00078efe06 */
.L_x_30270:
[----:B------:R-:W-:Y:S05]  /*4160*/  BSYNC B0 ;  /* 0x0000000000007941 */ /* 0x000fea0003800000 */
.L_x_30269:
[----:B------:R-:W-:-:S04]  /*4170*/  F2FP.BF16.F32.PACK_AB R0, RZ, R0 ;  /* 0x00000000ff00723e */ /* 0x000fc800000010ff */
[----:B------:R-:W-:Y:S01]  /*4180*/  PRMT R27, R0, 0x7610, R27 ;  /* 0x00007610001b7816 */ /* 0x000fe2000000001b */
[----:B------:R-:W-:Y:S06]  /*4190*/  BRA `(.L_x_30250) ;  /* 0x0000000000b47947 */ /* 0x000fec0003800000 */
.L_x_30262:
        /* <DEDUP_REMOVED lines=14> */
.L_x_30276:
[----:B------:R-:W-:Y:S05]  /*4280*/  BSYNC B0 ;  /* 0x0000000000007941 */ /* 0x000fea0003800000 */
.L_x_30275:
[----:B------:R-:W-:-:S04]  /*4290*/  F2FP.BF16.F32.PACK_AB R0, RZ, R0 ;  /* 0x00000000ff00723e */ /* 0x000fc800000010ff */
[----:B------:R-:W-:Y:S01]  /*42a0*/  PRMT R27, R0, 0x7610, R27 ;  /* 0x00007610001b7816 */ /* 0x000fe2000000001b */
[----:B------:R-:W-:Y:S06]  /*42b0*/  BRA `(.L_x_30250) ;  /* 0x00000000006c7947 */ /* 0x000fec0003800000 */
.L_x_30249:
        /* <DEDUP_REMOVED lines=16> */
.L_x_30277:
[----:B------:R-:W-:Y:S01]  /*43c0*/  PRMT R27, RZ, 0x7610, R27 ;  /* 0x00007610ff1b7816 */ /* 0x000fe2000000001b */
[----:B------:R-:W-:Y:S06]  /*43d0*/  BRA `(.L_x_30250) ;  /* 0x0000000000247947 */ /* 0x000fec0003800000 */
.L_x_30274:
[----:B------:R-:W2:Y:S02]  /*43e0*/  LDG.E.64 R4, desc[UR36][R4.64] ;  /* 0x0000002404047981 */ /* 0x000ea4000c1e1b00 */
[----:B--2---:R-:W0:Y:S02]  /*43f0*/  I2F.U64 R0, R4 ;  /* 0x0000000400007312 */ /* 0x004e240000301000 */
[----:B0-----:R-:W-:-:S04]  /*4400*/  F2FP.BF16.F32.PACK_AB R0, RZ, R0 ;  /* 0x00000000ff00723e */ /* 0x001fc800000010ff */
[----:B------:R-:W-:Y:S01]  /*4410*/  PRMT R27, R0, 0x7610, R27 ;  /* 0x00007610001b7816 */ /* 0x000fe2000000001b */
[----:B------:R-:W-:Y:S06]  /*4420*/  BRA `(.L_x_30250) ;  /* 0x0000000000107947 */ /* 0x000fec0003800000 */
.L_x_30273:
[----:B------:R-:W2:Y:S02]  /*4430*/  LDG.E R4, desc[UR36][R4.64] ;  /* 0x0000002404047981 */ /* 0x000ea4000c1e1900 */
[----:B--2---:R-:W-:-:S04]  /*4440*/  I2FP.F32.U32 R0, R4 ;  /* 0x0000000400007245 */ /* 0x004fc80000201000 */
[----:B------:R-:W-:-:S04]  /*4450*/  F2FP.BF16.F32.PACK_AB R0, RZ, R0 ;  /* 0x00000000ff00723e */ /* 0x000fc800000010ff */
[----:B------:R-:W-:-:S07]  /*4460*/  PRMT R27, R0, 0x7610, R27 ;  /* 0x00007610001b7816 */ /* 0x000fce000000001b */
.L_x_30250:
[----:B------:R-:W-:-:S07]  /*4470*/  VIADD R23, R23, 0x80 ;  /* 0x0000008017177836 */ /* 0x000fce0000000000 */
.L_x_30211:
[----:B------:R-:W-:Y:S05]  /*4480*/  BSYNC B6 ;  /* 0x0000000000067941 */ /* 0x000fea0003800000 */
.L_x_30210:
        /* <DEDUP_REMOVED lines=28> */
.L_x_30283:
[----:B------:R-:W2:Y:S02]  /*4650*/  LDG.E.U8 R4, desc[UR36][R4.64] ;  /* 0x0000002404047981 */ /* 0x000ea4000c1e1100 */
[----:B--2---:R-:W-:-:S04]  /*4660*/  I2FP.F32.U32 R0, R4 ;  /* 0x0000000400007245 */ /* 0x004fc80000201000 */
[----:B------:R-:W-:-:S04]  /*4670*/  F2FP.BF16.F32.PACK_AB R0, RZ, R0 ;  /* 0x00000000ff00723e */ /* 0x000fc800000010ff */
[----:B------:R-:W-:Y:S01]  /*4680*/  PRMT R18, R0, 0x7610, R18 ;  /* 0x0000761000127816 */ /* 0x000fe20000000012 */
[----:B------:R-:W-:Y:S06]  /*4690*/  BRA `(.L_x_30285) ;  /* 0x0000000c00c87947 */ /* 0x000fec0003800000 */
.L_x_30282:
        /* <DEDUP_REMOVED lines=11> */
.L_x_30287:
[----:B------:R-:W2:Y:S02]  /*4750*/  LDG.E R4, desc[UR36][R4.64] ;  /* 0x0000002404047981 */ /* 0x000ea4000c1e1900 */
[----:B--2---:R-:W-:-:S04]  /*4760*/  I2FP.F32.S32 R0, R4 ;  /* 0x0000000400007245 */ /* 0x004fc80000201400 */
[----:B------:R-:W-:-:S04]  /*4770*/  F2FP.BF16.F32.PACK_AB R0, RZ, R0 ;  /* 0x00000000ff00723e */ /* 0x000fc800000010ff */
[----:B------:R-:W-:Y:S01]  /*4780*/  PRMT R18, R0, 0x7610, R18 ;  /* 0x0000761000127816 */ /* 0x000fe20000000012 */
[----:B------:R-:W-:Y:S06]  /*4790*/  BRA `(.L_x_30285) ;  /* 0x0000000c00887947 */ /* 0x000fec0003800000 */
.L_x_30286:
[----:B------:R-:W2:Y:S02]  /*47a0*/  LDG.E.U16 R4, desc[UR36][R4.64] ;  /* 0x0000002404047981 */ /* 0x000ea4000c1e1500 */
[----:B--2---:R-:W0:Y:S02]  /*47b0*/  I2F.S16 R0, R4 ;  /* 0x0000000400007306 */ /* 0x004e240000101400 */
[----:B0-----:R-:W-:-:S04]  /*47c0*/  F2FP.BF16.F32.PACK_AB R0, RZ, R0 ;  /* 0x00000000ff00723e */ /* 0x001fc800000010ff */
[----:B------:R-:W-:Y:S01]  /*47d0*/  PRMT R18, R0, 0x7610, R18 ;  /* 0x0000761000127816 */ /* 0x000fe20000000012 */
[----:B------:R-:W-:Y:S06]  /*47e0*/  BRA `(.L_x_30285) ;  /* 0x0000000c00747947 */ /* 0x000fec0003800000 */
.L_x_30281:
        /* <DEDUP_REMOVED lines=9> */
.L_x_30289:
[----:B------:R-:W2:Y:S02]  /*4880*/  LDG.E.U16 R0, desc[UR36][R4.64] ;  /* 0x0000002404007981 */ /* 0x000ea4000c1e1500 */
[----:B--2---:R-:W-:-:S05]  /*4890*/  HADD2.F32 R0, -RZ, R0.H0_H0 ;  /* 0x20000000ff007230 */ /* 0x004fca0000004100 */
[----:B------:R-:W-:-:S04]  /*48a0*/  F2FP.BF16.F32.PACK_AB R0, RZ, R0 ;  /* 0x00000000ff00723e */ /* 0x000fc800000010ff */
[----:B------:R-:W-:Y:S01]  /*48b0*/  PRMT R18, R0, 0x7610, R18 ;  /* 0x0000761000127816 */ /* 0x000fe20000000012 */
[----:B------:R-:W-:Y:S06]  /*48c0*/  BRA `(.L_x_30285) ;  /* 0x0000000c003c7947 */ /* 0x000fec0003800000 */
.L_x_30288:
        /* <DEDUP_REMOVED lines=9> */
.L_x_30291:
[----:B------:R-:W2:Y:S02]  /*4960*/  LDG.E.U16 R4, desc[UR36][R4.64] ;  /* 0x0000002404047981 */ /* 0x000ea4000c1e1500 */
[----:B--2---:R-:W-:-:S05]  /*4970*/  HADD2.F32 R0, -RZ, R4.H0_H0 ;  /* 0x20000004ff007230 */ /* 0x004fca0000004100 */
[----:B------:R-:W-:-:S04]  /*4980*/  F2FP.BF16.F32.PACK_AB R0, RZ, R0 ;  /* 0x00000000ff00723e */ /* 0x000fc800000010ff */
[----:B------:R-:W-:Y:S01]  /*4990*/  PRMT R18, R0, 0x7610, R18 ;  /* 0x0000761000127816 */ /* 0x000fe20000000012 */
[----:B------:R-:W-:Y:S06]  /*49a0*/  BRA `(.L_x_30285) ;  /* 0x0000000c00047947 */ /* 0x000fec0003800000 */
.L_x_30290:
        /* <DEDUP_REMOVED lines=9> */
.L_x_30280:
        /* <DEDUP_REMOVED lines=14> */
.L_x_30294:
        /* <DEDUP_REMOVED lines=9> */
.L_x_30293:
        /* <DEDUP_REMOVED lines=28> */
.L_x_30296:
        /* <DEDUP_REMOVED lines=15> */
.L_x_30295:
[----:B------:R0:W5:Y:S01]  /*4e60*/  LDG.E.U16 R18, desc[UR36][R4.64] ;  /* 0x0000002404127981 */ /* 0x000162000c1e1500 */
[----:B------:R-:W-:Y:S05]  /*4e70*/  BRA `(.L_x_30285) ;  /* 0x0000000400d07947 */ /* 0x000fea0003800000 */
.L_x_30292:
        /* <DEDUP_REMOVED lines=13> */
.L_x_30299:
        /* <DEDUP_REMOVED lines=21> */
.L_x_30303:
[----:B------:R-:W-:Y:S05]  /*50a0*/  BSYNC B1 ;  /* 0x0000000000017941 */ /* 0x000fea0003800000 */
.L_x_30302:
[----:B------:R-:W-:Y:S01]  /*50b0*/  LEA R5, R0, 0x3b800000, 0x17 ;  /* 0x3b80000000057811 */ /* 0x000fe200078eb8ff */
[----:B------:R-:W-:-:S05]  /*50c0*/  IMAD.SHL.U32 R0, R3, 0x100000, RZ ;  /* 0x0010000003007824 */ /* 0x000fca00078e00ff */
[----:B------:R-:W-:-:S07]  /*50d0*/  LOP3.LUT R0, R5, R0, R6, 0xfe, !PT ;  /* 0x0000000005007212 */ /* 0x000fce00078efe06 */
.L_x_30301:
[----:B------:R-:W-:Y:S05]  /*50e0*/  BSYNC B0 ;  /* 0x0000000000007941 */ /* 0x000fea0003800000 */
.L_x_30300:
[----:B------:R-:W-:-:S04]  /*50f0*/  F2FP.BF16.F32.PACK_AB R0, RZ, R0 ;  /* 0x00000000ff00723e */ /* 0x000fc800000010ff */
[----:B------:R-:W-:Y:S01]  /*5100*/  PRMT R18, R0, 0x7610, R18 ;  /* 0x0000761000127816 */ /* 0x000fe20000000012 */
[----:B------:R-:W-:Y:S06]  /*5110*/  BRA `(.L_x_30285) ;  /* 0x0000000400287947 */ /* 0x000fec0003800000 */
.L_x_30298:
        /* <DEDUP_REMOVED lines=21> */
.L_x_30307:
[----:B------:R-:W-:Y:S05]  /*5270*/  BSYNC B1 ;  /* 0x0000000000017941 */ /* 0x000fea0003800000 */
.L_x_30306:
[----:B------:R-:W-:Y:S01]  /*5280*/  LEA R5, R0, 0x37800000, 0x17 ;  /* 0x3780000000057811 */ /* 0x000fe200078eb8ff */
[----:B------:R-:W-:-:S05]  /*5290*/  IMAD.SHL.U32 R0, R3, 0x200000, RZ ;  /* 0x0020000003007824 */ /* 0x000fca00078e00ff */
[----:B------:R-:W-:-:S07]  /*52a0*/  LOP3.LUT R0, R5, R0, R6, 0xfe, !PT ;  /* 0x0000000005007212 */ /* 0x000fce00078efe06 */
.L_x_30305:
[----:B------:R-:W-:Y:S05]  /*52b0*/  BSYNC B0 ;  /* 0x0000000000007941 */ /* 0x000fea0003800000 */
.L_x_30304:
[----:B------:R-:W-:-:S04]  /*52c0*/  F2FP.BF16.F32.PACK_AB R0, RZ, R0 ;  /* 0x00000000ff00723e */ /* 0x000fc800000010ff */
[----:B------:R-:W-:Y:S01]  /*52d0*/  PRMT R18, R0, 0x7610, R18 ;  /* 0x0000761000127816 */ /* 0x000fe20000000012 */
[----:B------:R-:W-:Y:S06]  /*52e0*/  BRA `(.L_x_30285) ;  /* 0x0000000000b47947 */ /* 0x000fec0003800000 */
.L_x_30297:
        /* <DEDUP_REMOVED lines=14> */
.L_x_30311:
[----:B------:R-:W-:Y:S05]  /*53d0*/  BSYNC B0 ;  /* 0x0000000000007941 */ /* 0x000fea0003800000 */
.L_x_30310:
[----:B------:R-:W-:-:S04]  /*53e0*/  F2FP.BF16.F32.PACK_AB R0, RZ, R0 ;  /* 0x00000000ff00723e */ /* 0x000fc800000010ff */
[----:B------:R-:W-:Y:S01]  /*53f0*/  PRMT R18, R0, 0x7610, R18 ;  /* 0x0000761000127816 */ /* 0x000fe20000000012 */
[----:B------:R-:W-:Y:S06]  /*5400*/  BRA `(.L_x_30285) ;  /* 0x00000000006c7947 */ /* 0x000fec0003800000 */
.L_x_30284:
        /* <DEDUP_REMOVED lines=16> */
.L_x_30312:
[----:B------:R-:W-:Y:S01]  /*5510*/  PRMT R18, RZ, 0x7610, R18 ;  /* 0x00007610ff127816 */ /* 0x000fe20000000012 */
[----:B------:R-:W-:Y:S06]  /*5520*/  BRA `(.L_x_30285) ;  /* 0x0000000000247947 */ /* 0x000fec0003800000 */
.L_x_30309:
[----:B------:R-:W2:Y:S02]  /*5530*/  LDG.E.64 R4, desc[UR36][R4.64] ;  /* 0x0000002404047981 */ /* 0x000ea4000c1e1b00 */
[----:B--2---:R-:W0:Y:S02]  /*5540*/  I2F.U64 R0, R4 ;  /* 0x0000000400007312 */ /* 0x004e240000301000 */
[----:B0-----:R-:W-:-:S04]  /*5550*/  F2FP.BF16.F32.PACK_AB R0, RZ, R0 ;  /* 0x00000000ff00723e */ /* 0x001fc800000010ff */
[----:B------:R-:W-:Y:S01]  /*5560*/  PRMT R18, R0, 0x7610, R18 ;  /* 0x0000761000127816 */ /* 0x000fe20000000012 */
[----:B------:R-:W-:Y:S06]  /*5570*/  BRA `(.L_x_30285) ;  /* 0x0000000000107947 */ /* 0x000fec0003800000 */
.L_x_30308:
[----:B------:R-:W2:Y:S02]  /*5580*/  LDG.E R4, desc[UR36][R4.64] ;  /* 0x0000002404047981 */ /* 0x000ea4000c1e1900 */
[----:B--2---:R-:W-:-:S04]  /*5590*/  I2FP.F32.U32 R0, R4 ;  /* 0x0000000400007245 */ /* 0x004fc80000201000 */
[----:B------:R-:W-:-:S04]  /*55a0*/  F2FP.BF16.F32.PACK_AB R0, RZ, R0 ;  /* 0x00000000ff00723e */ /* 0x000fc800000010ff */
[----:B------:R-:W-:-:S07]  /*55b0*/  PRMT R18, R0, 0x7610, R18 ;  /* 0x0000761000127816 */ /* 0x000fce0000000012 */
.L_x_30285:
        /* <DEDUP_REMOVED lines=22> */
.L_x_30316:
[----:B------:R-:W2:Y:S02]  /*5720*/  LDG.E.U8 R4, desc[UR36][R4.64] ;  /* 0x0000002404047981 */ /* 0x000ea4000c1e1100 */
[----:B--2---:R-:W-:-:S04]  /*5730*/  I2FP.F32.U32 R0, R4 ;  /* 0x0000000400007245 */ /* 0x004fc80000201000 */
[----:B------:R-:W-:-:S04]  /*5740*/  F2FP.BF16.F32.PACK_AB R0, RZ, R0 ;  /* 0x00000000ff00723e */ /* 0x000fc800000010ff */
[----:B------:R-:W-:Y:S01]  /*5750*/  PRMT R24, R0, 0x7610, R24 ;  /* 0x0000761000187816 */ /* 0x000fe20000000018 */
[----:B------:R-:W-:Y:S06]  /*5760*/  BRA `(.L_x_30318) ;  /* 0x0000000c00c87947 */ /* 0x000fec0003800000 */
.L_x_30315:
        /* <DEDUP_REMOVED lines=11> */
.L_x_30320:
[----:B------:R-:W2:Y:S02]  /*5820*/  LDG.E R4, desc[UR36][R4.64] ;  /* 0x0000002404047981 */ /* 0x000ea4000c1e1900 */
[----:B--2---:R-:W-:-:S04]  /*5830*/  I2FP.F32.S32 R0, R4 ;  /* 0x0000000400007245 */ /* 0x004fc80000201400 */
[----:B------:R-:W-:-:S04]  /*5840*/  F2FP.BF16.F32.PACK_AB R0, RZ, R0 ;  /* 0x00000000ff00723e */ /* 0x000fc800000010ff */
[----:B------:R-:W-:Y:S01]  /*5850*/  PRMT R24, R0, 0x7610, R24 ;  /* 0x0000761000187816 */ /* 0x000fe20000000018 */
[----:B------:R-:W-:Y:S06]  /*5860*/  BRA `(.L_x_30318) ;  /* 0x0000000c00887947 */ /* 0x000fec0003800000 */
.L_x_30319:
[----:B------:R-:W2:Y:S02]  /*5870*/  LDG.E.U16 R4, desc[UR36][R4.64] ;  /* 0x0000002404047981 */ /* 0x000ea4000c1e1500 */
[----:B--2---:R-:W0:Y:S02]  /*5880*/  I2F.S16 R0, R4 ;  /* 0x0000000400007306 */ /* 0x004e240000101400 */
[----:B0-----:R-:W-:-:S04]  /*5890*/  F2FP.BF16.F32.PACK_AB R0, RZ, R0 ;  /* 0x00000000ff00723e */ /* 0x001fc800000010ff */
[----:B------:R-:W-:Y:S01]  /*58a0*/  PRMT R24, R0, 0x7610, R24 ;  /* 0x0000761000187816 */ /* 0x000fe20000000018 */
[----:B------:R-:W-:Y:S06]  /*58b0*/  BRA `(.L_x_30318) ;  /* 0x0000000c00747947 */ /* 0x000fec0003800000 */
.L_x_30314:
        /* <DEDUP_REMOVED lines=9> */
.L_x_30322:
[----:B------:R-:W2:Y:S02]  /*5950*/  LDG.E.U16 R0, desc[UR36][R4.64] ;  /* 0x0000002404007981 */ /* 0x000ea4000c1e1500 */
[----:B--2---:R-:W-:-:S05]  /*5960*/  HADD2.F32 R0, -RZ, R0.H0_H0 ;  /* 0x20000000ff007230 */ /* 0x004fca0000004100 */
[----:B------:R-:W-:-:S04]  /*5970*/  F2FP.BF16.F32.PACK_AB R0, RZ, R0 ;  /* 0x00000000ff00723e */ /* 0x000fc800000010ff */
[----:B------:R-:W-:Y:S01]  /*5980*/  PRMT R24, R0, 0x7610, R24 ;  /* 0x0000761000187816 */ /* 0x000fe20000000018 */
[----:B------:R-:W-:Y:S06]  /*5990*/  BRA `(.L_x_30318) ;  /* 0x0000000c003c7947 */ /* 0x000fec0003800000 */
.L_x_30321:
        /* <DEDUP_REMOVED lines=9> */
.L_x_30324:
[----:B------:R-:W2:Y:S02]  /*5a30*/  LDG.E.U16 R4, desc[UR36][R4.64] ;  /* 0x0000002404047981 */ /* 0x000ea4000c1e1500 */
[----:B--2---:R-:W-:-:S05]  /*5a40*/  HADD2.F32 R0, -RZ, R4.H0_H0 ;  /* 0x20000004ff007230 */ /* 0x004fca0000004100 */
[----:B------:R-:W-:-:S04]  /*5a50*/  F2FP.BF16.F32.PACK_AB R0, RZ, R0 ;  /* 0x00000000ff00723e */ /* 0x000fc800000010ff */
[----:B------:R-:W-:Y:S01]  /*5a60*/  PRMT R24, R0, 0x7610, R24 ;  /* 0x0000761000187816 */ /* 0x000fe20000000018 */
[----:B------:R-:W-:Y:S06]  /*5a70*/  BRA `(.L_x_30318) ;  /* 0x0000000c00047947 */ /* 0x000fec0003800000 */
.L_x_30323:
        /* <DEDUP_REMOVED lines=9> */
.L_x_30313:
        /* <DEDUP_REMOVED lines=14> */
.L_x_30327:
        /* <DEDUP_REMOVED lines=9> */
.L_x_30326:
        /* <DEDUP_REMOVED lines=28> */
.L_x_30329:
        /* <DEDUP_REMOVED lines=15> */
.L_x_30328:
[----:B------:R0:W5:Y:S01]  /*5f30*/  LDG.E.U16 R24, desc[UR36][R4.64] ;  /* 0x0000002404187981 */ /* 0x000162000c1e1500 */
[----:B------:R-:W-:Y:S05]  /*5f40*/  BRA `(.L_x_30318) ;  /* 0x0000000400d07947 */ /* 0x000fea0003800000 */
.L_x_30325:
        /* <DEDUP_REMOVED lines=13> */
.L_x_30332:
        /* <DEDUP_REMOVED lines=21> */
.L_x_30336:
[----:B------:R-:W-:Y:S05]  /*6170*/  BSYNC B1 ;  /* 0x0000000000017941 */ /* 0x000fea0003800000 */
.L_x_30335:
[----:B------:R-:W-:Y:S01]  /*6180*/  LEA R5, R0, 0x3b800000, 0x17 ;  /* 0x3b80000000057811 */ /* 0x000fe200078eb8ff */
[----:B------:R-:W-:-:S05]  /*6190*/  IMAD.SHL.U32 R0, R3, 0x100000, RZ ;  /* 0x0010000003007824 */ /* 0x000fca00078e00ff */
[----:B------:R-:W-:-:S07]  /*61a0*/  LOP3.LUT R0, R5, R0, R6, 0xfe, !PT ;  /* 0x0000000005007212 */ /* 0x000fce00078efe06 */
.L_x_30334:
[----:B------:R-:W-:Y:S05]  /*61b0*/  BSYNC B0 ;  /* 0x0000000000007941 */ /* 0x000fea0003800000 */
.L_x_30333:
[----:B------:R-:W-:-:S04]  /*61c0*/  F2FP.BF16.F32.PACK_AB R0, RZ, R0 ;  /* 0x00000000ff00723e */ /* 0x000fc800000010ff */
[----:B------:R-:W-:Y:S01]  /*61d0*/  PRMT R24, R0, 0x7610, R24 ;  /* 0x0000761000187816 */ /* 0x000fe20000000018 */
[----:B------:R-:W-:Y:S06]  /*61e0*/  BRA `(.L_x_30318) ;  /* 0x0000000400287947 */ /* 0x000fec0003800000 */
.L_x_30331:
        /* <DEDUP_REMOVED lines=21> */
.L_x_30340:
[----:B------:R-:W-:Y:S05]  /*6340*/  BSYNC B1 ;  /* 0x0000000000017941 */ /* 0x000fea0003800000 */
.L_x_30339:
[----:B------:R-:W-:Y:S01]  /*6350*/  LEA R5, R0, 0x37800000, 0x17 ;  /* 0x3780000000057811 */ /* 0x000fe200078eb8ff */
[----:B------:R-:W-:-:S05]  /*6360*/  IMAD.SHL.U32 R0, R3, 0x200000, RZ ;  /* 0x0020000003007824 */ /* 0x000fca00078e00ff */
[----:B------:R-:W-:-:S07]  /*6370*/  LOP3.LUT R0, R5, R0, R6, 0xfe, !PT ;  /* 0x0000000005007212 */ /* 0x000fce00078efe06 */
.L_x_30338:
[----:B------:R-:W-:Y:S05]  /*6380*/  BSYNC B0 ;  /* 0x0000000000007941 */ /* 0x000fea0003800000 */
.L_x_30337:
[----:B------:R-:W-:-:S04]  /*6390*/  F2FP.BF16.F32.PACK_AB R0, RZ, R0 ;  /* 0x00000000ff00723e */ /* 0x000fc800000010ff */
[----:B------:R-:W-:Y:S01]  /*63a0*/  PRMT R24, R0, 0x7610, R24 ;  /* 0x0000761000187816 */ /* 0x000fe20000000018 */
[----:B------:R-:W-:Y:S06]  /*63b0*/  BRA `(.L_x_30318) ;  /* 0x0000000000b47947 */ /* 0x000fec0003800000 */
.L_x_30330:
        /* <DEDUP_REMOVED lines=14> */
.L_x_30344:
[----:B------:R-:W-:Y:S05]  /*64a0*/  BSYNC B0 ;  /* 0x0000000000007941 */ /* 0x000fea0003800000 */
.L_x_30343:
[----:B------:R-:W-:-:S04]  /*64b0*/  F2FP.BF16.F32.PACK_AB R0, RZ, R0 ;  /* 0x00000000ff00723e */ /* 0x000fc800000010ff */
[----:B------:R-:W-:Y:S01]  /*64c0*/  PRMT R24, R0, 0x7610, R24 ;  /* 0x0000761000187816 */ /* 0x000fe20000000018 */
[----:B------:R-:W-:Y:S06]  /*64d0*/  BRA `(.L_x_30318) ;  /* 0x00000000006c7947 */ /* 0x000fec0003800000 */
.L_x_30317:
        /* <DEDUP_REMOVED lines=16> */
.L_x_30345:
[----:B------:R-:W-:Y:S01]  /*65e0*/  PRMT R24, RZ, 0x7610, R24 ;  /* 0x00007610ff187816 */ /* 0x000fe20000000018 */
[----:B------:R-:W-:Y:S06]  /*65f0*/  BRA `(.L_x_30318) ;  /* 0x0000000000247947 */ /* 0x000fec0003800000 */
.L_x_30342:
[----:B------:R-:W2:Y:S02]  /*6600*/  LDG.E.64 R4, desc[UR36][R4.64] ;  /* 0x0000002404047981 */ /* 0x000ea4000c1e1b00 */
[----:B--2---:R-:W0:Y:S02]  /*6610*/  I2F.U64 R0, R4 ;  /* 0x0000000400007312 */ /* 0x004e240000301000 */
[----:B0-----:R-:W-:-:S04]  /*6620*/  F2FP.BF16.F32.PACK_AB R0, RZ, R0 ;  /* 0x00000000ff00723e */ /* 0x001fc800000010ff */
[----:B------:R-:W-:Y:S01]  /*6630*/  PRMT R24, R0, 0x7610, R24 ;  /* 0x0000761000187816 */ /* 0x000fe20000000018 */
[----:B------:R-:W-:Y:S06]  /*6640*/  BRA `(.L_x_30318) ;  /* 0x0000000000107947 */ /* 0x000fec0003800000 */
.L_x_30341:
[----:B------:R-:W2:Y:S02]  /*6650*/  LDG.E R4, desc[UR36][R4.64] ;  /* 0x0000002404047981 */ /* 0x000ea4000c1e1900 */
[----:B--2---:R-:W-:-:S04]  /*6660*/  I2FP.F32.U32 R0, R4 ;  /* 0x0000000400007245 */ /* 0x004fc80000201000 */
[----:B------:R-:W-:-:S04]  /*6670*/  F2FP.BF16.F32.PACK_AB R0, RZ, R0 ;  /* 0x00000000ff00723e */ /* 0x000fc800000010ff */
[----:B------:R-:W-:-:S07]  /*6680*/  PRMT R24, R0, 0x7610, R24 ;  /* 0x0000761000187816 */ /* 0x000fce0000000018 */
.L_x_30318:
[----:B------:R-:W-:-:S07]  /*6690*/  VIADD R23, R23, 0x80 ;  /* 0x0000008017177836 */ /* 0x000fce0000000000 */
.L_x_30279:
[----:B------:R-:W-:Y:S05]  /*66a0*/  BSYNC B6 ;  /* 0x0000000000067941 */ /* 0x000fea0003800000 */
.L_x_30278:
        /* <DEDUP_REMOVED lines=26> */
.L_x_30351:
[----:B------:R-:W2:Y:S02]  /*6850*/  LDG.E.U8 R4, desc[UR36][R4.64] ;  /* 0x0000002404047981 */ /* 0x000ea4000c1e1100 */
[----:B--2---:R-:W-:-:S04]  /*6860*/  I2FP.F32.U32 R0, R4 ;  /* 0x0000000400007245 */ /* 0x004fc80000201000 */
[----:B------:R-:W-:-:S04]  /*6870*/  F2FP.BF16.F32.PACK_AB R0, RZ, R0 ;  /* 0x00000000ff00723e */ /* 0x000fc800000010ff */
[----:B------:R-:W-:Y:S01]  /*6880*/  PRMT R19, R0, 0x7610, R19 ;  /* 0x0000761000137816 */ /* 0x000fe20000000013 */
[----:B------:R-:W-:Y:S06]  /*6890*/  BRA `(.L_x_30353) ;  /* 0x0000000c00c87947 */ /* 0x000fec0003800000 */
.L_x_30350:
        /* <DEDUP_REMOVED lines=11> */
.L_x_30355:
[----:B------:R-:W2:Y:S02]  /*6950*/  LDG.E R4, desc[UR36][R4.64] ;  /* 0x0000002404047981 */ /* 0x000ea4000c1e1900 */
[----:B--2---:R-:W-:-:S04]  /*6960*/  I2FP.F32.S32 R0, R4 ;  /* 0x0000000400007245 */ /* 0x004fc80000201400 */
[----:B------:R-:W-:-:S04]  /*6970*/  F2FP.BF16.F32.PACK_AB R0, RZ, R0 ;  /* 0x00000000ff00723e */ /* 0x000fc800000010ff */
[----:B------:R-:W-:Y:S01]  /*6980*/  PRMT R19, R0, 0x7610, R19 ;  /* 0x0000761000137816 */ /* 0x000fe20000000013 */
[----:B------:R-:W-:Y:S06]  /*6990*/  BRA `(.L_x_30353) ;  /* 0x0000000c00887947 */ /* 0x000fec0003800000 */
.L_x_30354:
[----:B------:R-:W2:Y:S02]  /*69a0*/  LDG.E.U16 R4, desc[UR36][R4.64] ;  /* 0x0000002404047981 */ /* 0x000ea4000c1e1500 */
[----:B--2---:R-:W0:Y:S02]  /*69b0*/  I2F.S16 R0, R4 ;  /* 0x0000000400007306 */ /* 0x004e240000101400 */
[----:B0-----:R-:W-:-:S04]  /*69c0*/  F2FP.BF16.F32.PACK_AB R0, RZ, R0 ;  /* 0x00000000ff00723e */ /* 0x001fc800000010ff */
[----:B------:R-:W-:Y:S01]  /*69d0*/  PRMT R19, R0, 0x7610, R19 ;  /* 0x0000761000137816 */ /* 0x000fe20000000013 */
[----:B------:R-:W-:Y:S06]  /*69e0*/  BRA `(.L_x_30353) ;  /* 0x0000000c00747947 */ /* 0x000fec0003800000 */
.L_x_30349:
        /* <DEDUP_REMOVED lines=9> */
.L_x_30357:
[----:B------:R-:W2:Y:S02]  /*6a80*/  LDG.E.U16 R0, desc[UR36][R4.64] ;  /* 0x0000002404007981 */ /* 0x000ea4000c1e1500 */
[----:B--2---:R-:W-:-:S05]  /*6a90*/  HADD2.F32 R0, -RZ, R0.H0_H0 ;  /* 0x20000000ff007230 */ /* 0x004fca0000004100 */
[----:B------:R-:W-:-:S04]  /*6aa0*/  F2FP.BF16.F32.PACK_AB R0, RZ, R0 ;  /* 0x00000000ff00723e */ /* 0x000fc800000010ff */
[----:B------:R-:W-:Y:S01]  /*6ab0*/  PRMT R19, R0, 0x7610, R19 ;  /* 0x0000761000137816 */ /* 0x000fe20000000013 */
[----:B------:R-:W-:Y:S06]  /*6ac0*/  BRA `(.L_x_30353) ;  /* 0x0000000c003c7947 */ /* 0x000fec0003800000 */
.L_x_30356:
        /* <DEDUP_REMOVED lines=9> */
.L_x_30359:
[----:B------:R-:W2:Y:S02]  /*6b60*/  LDG.E.U16 R4, desc[UR36][R4.64] ;  /* 0x0000002404047981 */ /* 0x000ea4000c1e1500 */
[----:B--2---:R-:W-:-:S05]  /*6b70*/  HADD2.F32 R0, -RZ, R4.H0_H0 ;  /* 0x20000004ff007230 */ /* 0x004fca0000004100 */
[----:B------:R-:W-:-:S04]  /*6b80*/  F2FP.BF16.F32.PACK_AB R0, RZ, R0 ;  /* 0x00000000ff00723e */ /* 0x000fc800000010ff */
[----:B------:R-:W-:Y:S01]  /*6b90*/  PRMT R19, R0, 0x7610, R19 ;  /* 0x0000761000137816 */ /* 0x000fe20000000013 */
[----:B------:R-:W-:Y:S06]  /*6ba0*/  BRA `(.L_x_30353) ;  /* 0x0000000c00047947 */ /* 0x000fec0003800000 */
.L_x_30358:
        /* <DEDUP_REMOVED lines=9> */
.L_x_30348:
        /* <DEDUP_REMOVED lines=14> */
.L_x_30362:
        /* <DEDUP_REMOVED lines=9> */
.L_x_30361:
        /* <DEDUP_REMOVED lines=28> */
.L_x_30364:
        /* <DEDUP_REMOVED lines=15> */
.L_x_30363:
[----:B------:R0:W5:Y:S01]  /*7060*/  LDG.E.U16 R19, desc[UR36][R4.64] ;  /* 0x0000002404137981 */ /* 0x000162000c1e1500 */
[----:B------:R-:W-:Y:S05]  /*7070*/  BRA `(.L_x_30353) ;  /* 0x0000000400d07947 */ /* 0x000fea0003800000 */
.L_x_30360:
        /* <DEDUP_REMOVED lines=13> */
.L_x_30367:
        /* <DEDUP_REMOVED lines=21> */
.L_x_30371:
[----:B------:R-:W-:Y:S05]  /*72a0*/  BSYNC B1 ;  /* 0x0000000000017941 */ /* 0x000fea0003800000 */
.L_x_30370:
[----:B------:R-:W-:Y:S01]  /*72b0*/  LEA R5, R0, 0x3b800000, 0x17 ;  /* 0x3b80000000057811 */ /* 0x000fe200078eb8ff */
[----:B------:R-:W-:-:S05]  /*72c0*/  IMAD.SHL.U32 R0, R3, 0x100000, RZ ;  /* 0x0010000003007824 */ /* 0x000fca00078e00ff */
[----:B------:R-:W-:-:S07]  /*72d0*/  LOP3.LUT R0, R5, R0, R6, 0xfe, !PT ;  /* 0x0000000005007212 */ /* 0x000fce00078efe06 */
.L_x_30369:
[----:B------:R-:W-:Y:S05]  /*72e0*/  BSYNC B0 ;  /* 0x0000000000007941 */ /* 0x000fea0003800000 */
.L_x_30368:
[----:B------:R-:W-:-:S04]  /*72f0*/  F2FP.BF16.F32.PACK_AB R0, RZ, R0 ;  /* 0x00000000ff00723e */ /* 0x000fc800000010ff */
[----:B------:R-:W-:Y:S01]  /*7300*/  PRMT R19, R0, 0x7610, R19 ;  /* 0x0000761000137816 */ /* 0x000fe20000000013 */
[----:B------:R-:W-:Y:S06]  /*7310*/  BRA `(.L_x_30353) ;  /* 0x0000000400287947 */ /* 0x000fec0003800000 */
.L_x_30366:
        /* <DEDUP_REMOVED lines=21> */
.L_x_30375:
[----:B------:R-:W-:Y:S05]  /*7470*/  BSYNC B1 ;  /* 0x0000000000017941 */ /* 0x000fea0003800000 */
.L_x_30374:
[----:B------:R-:W-:Y:S01]  /*7480*/  LEA R5, R0, 0x37800000, 0x17 ;  /* 0x3780000000057811 */ /* 0x000fe200078eb8ff */
[----:B------:R-:W-:-:S05]  /*7490*/  IMAD.SHL.U32 R0, R3, 0x200000, RZ ;  /* 0x0020000003007824 */ /* 0x000fca00078e00ff */
[----:B------:R-:W-:-:S07]  /*74a0*/  LOP3.LUT R0, R5, R0, R6, 0xfe, !PT ;  /* 0x0000000005007212 */ /* 0x000fce00078efe06 */
.L_x_30373:
[----:B------:R-:W-:Y:S05]  /*74b0*/  BSYNC B0 ;  /* 0x0000000000007941 */ /* 0x000fea0003800000 */
.L_x_30372:
[----:B------:R-:W-:-:S04]  /*74c0*/  F2FP.BF16.F32.PACK_AB R0, RZ, R0 ;  /* 0x00000000ff00723e */ /* 0x000fc800000010ff */
[----:B------:R-:W-:Y:S01]  /*74d0*/  PRMT R19, R0, 0x7610, R19 ;  /* 0x0000761000137816 */ /* 0x000fe20000000013 */
[----:B------:R-:W-:Y:S06]  /*74e0*/  BRA `(.L_x_30353) ;  /* 0x0000000000b47947 */ /* 0x000fec0003800000 */
.L_x_30365:
        /* <DEDUP_REMOVED lines=14> */
.L_x_30379:
[----:B------:R-:W-:Y:S05]  /*75d0*/  BSYNC B0 ;  /* 0x0000000000007941 */ /* 0x000fea0003800000 */
.L_x_30378:
[----:B------:R-:W-:-:S04]  /*75e0*/  F2FP.BF16.F32.PACK_AB R0, RZ, R0 ;  /* 0x00000000ff00723e */ /* 0x000fc800000010ff */
[----:B------:R-:W-:Y:S01]  /*75f0*/  PRMT R19, R0, 0x7610, R19 ;  /* 0x0000761000137816 */ /* 0x000fe20000000013 */
[----:B------:R-:W-:Y:S06]  /*7600*/  BRA `(.L_x_30353) ;  /* 0x00000000006c7947 */ /* 0x000fec0003800000 */
.L_x_30352:
        /* <DEDUP_REMOVED lines=16> */
.L_x_30380:
[----:B------:R-:W-:Y:S01]  /*7710*/  PRMT R19, RZ, 0x7610, R19 ;  /* 0x00007610ff137816 */ /* 0x000fe20000000013 */
[----:B------:R-:W-:Y:S06]  /*7720*/  BRA `(.L_x_30353) ;  /* 0x0000000000247947 */ /* 0x000fec0003800000 */
.L_x_30377:
[----:B------:R-:W2:Y:S02]  /*7730*/  LDG.E.64 R4, desc[UR36][R4.64] ;  /* 0x0000002404047981 */ /* 0x000ea4000c1e1b00 */
[----:B--2---:R-:W0:Y:S02]  /*7740*/  I2F.U64 R0, R4 ;  /* 0x0000000400007312 */ /* 0x004e240000301000 */
[----:B0-----:R-:W-:-:S04]  /*7750*/  F2FP.BF16.F32.PACK_AB R0, RZ, R0 ;  /* 0x00000000ff00723e */ /* 0x001fc800000010ff */
[----:B------:R-:W-:Y:S01]  /*7760*/  PRMT R19, R0, 0x7610, R19 ;  /* 0x0000761000137816 */ /* 0x000fe20000000013 */
[----:B------:R-:W-:Y:S06]  /*7770*/  BRA `(.L_x_30353) ;  /* 0x0000000000107947 */ /* 0x000fec0003800000 */
.L_x_30376:
[----:B------:R-:W2:Y:S02]  /*7780*/  LDG.E R4, desc[UR36][R4.64] ;  /* 0x0000002404047981 */ /* 0x000ea4000c1e1900 */
[----:B--2---:R-:W-:-:S04]  /*7790*/  I2FP.F32.U32 R0, R4 ;  /* 0x0000000400007245 */ /* 0x004fc80000201000 */
[----:B------:R-:W-:-:S04]  /*77a0*/  F2FP.BF16.F32.PACK_AB R0, RZ, R0 ;  /* 0x00000000ff00723e */ /* 0x000fc800000010ff */
[----:B------:R-:W-:-:S07]  /*77b0*/  PRMT R19, R0, 0x7610, R19 ;  /* 0x0000761000137816 */ /* 0x000fce0000000013 */
.L_x_30353:
        /* <DEDUP_REMOVED lines=21> */
.L_x_30384:
[----:B------:R-:W2:Y:S02]  /*7910*/  LDG.E.U8 R4, desc[UR36][R4.64] ;  /* 0x0000002404047981 */ /* 0x000ea4000c1e1100 */
[----:B--2---:R-:W-:-:S04]  /*7920*/  I2FP.F32.U32 R0, R4 ;  /* 0x0000000400007245 */ /* 0x004fc80000201000 */
[----:B------:R-:W-:Y:S01]  /*7930*/  F2FP.BF16.F32.PACK_AB R0, RZ, R0 ;  /* 0x00000000ff00723e */ /* 0x000fe200000010ff */
[----:B------:R-:W-:Y:S06]  /*7940*/  BRA `(.L_x_30347) ;  /* 0x0000000c008c7947 */ /* 0x000fec0003800000 */
.L_x_30383:
        /* <DEDUP_REMOVED lines=10> */
.L_x_30387:
[----:B------:R-:W2:Y:S02]  /*79f0*/  LDG.E R4, desc[UR36][R4.64] ;  /* 0x0000002404047981 */ /* 0x000ea4000c1e1900 */
[----:B--2---:R-:W-:-:S04]  /*7a00*/  I2FP.F32.S32 R0, R4 ;  /* 0x0000000400007245 */ /* 0x004fc80000201400 */
[----:B------:R-:W-:Y:S01]  /*7a10*/  F2FP.BF16.F32.PACK_AB R0, RZ, R0 ;  /* 0x00000000ff00723e */ /* 0x000fe200000010ff */
[----:B------:R-:W-:Y:S06]  /*7a20*/  BRA `(.L_x_30347) ;  /* 0x0000000c00547947 */ /* 0x000fec0003800000 */
.L_x_30386:
[----:B------:R-:W2:Y:S02]  /*7a30*/  LDG.E.U16 R4, desc[UR36][R4.64] ;  /* 0x0000002404047981 */ /* 0x000ea4000c1e1500 */
[----:B--2---:R-:W0:Y:S02]  /*7a40*/  I2F.S16 R0, R4 ;  /* 0x0000000400007306 */ /* 0x004e240000101400 */
[----:B0-----:R-:W-:Y:S01]  /*7a50*/  F2FP.BF16.F32.PACK_AB R0, RZ, R0 ;  /* 0x00000000ff00723e */ /* 0x001fe200000010ff */
[----:B------:R-:W-:Y:S06]  /*7a60*/  BRA `(.L_x_30347) ;  /* 0x0000000c00447947 */ /* 0x000fec0003800000 */
.L_x_30382:
        /* <DEDUP_REMOVED lines=9> */
.L_x_30389:
[----:B------:R-:W2:Y:S02]  /*7b00*/  LDG.E.U16 R0, desc[UR36][R4.64] ;  /* 0x0000002404007981 */ /* 0x000ea4000c1e1500 */
[----:B--2---:R-:W-:-:S05]  /*7b10*/  HADD2.F32 R0, -RZ, R0.H0_H0 ;  /* 0x20000000ff007230 */ /* 0x004fca0000004100 */
[----:B------:R-:W-:Y:S01]  /*7b20*/  F2FP.BF16.F32.PACK_AB R0, RZ, R0 ;  /* 0x00000000ff00723e */ /* 0x000fe200000010ff */
[----:B------:R-:W-:Y:S06]  /*7b30*/  BRA `(.L_x_30347) ;  /* 0x0000000c00107947 */ /* 0x000fec0003800000 */
.L_x_30388:
        /* <DEDUP_REMOVED lines=9> */
.L_x_30391:
[----:B------:R-:W2:Y:S02]  /*7bd0*/  LDG.E.U16 R4, desc[UR36][R4.64] ;  /* 0x0000002404047981 */ /* 0x000ea4000c1e1500 */
[----:B--2---:R-:W-:-:S05]  /*7be0*/  HADD2.F32 R0, -RZ, R4.H0_H0 ;  /* 0x20000004ff007230 */ /* 0x004fca0000004100 */
[----:B------:R-:W-:Y:S01]  /*7bf0*/  F2FP.BF16.F32.PACK_AB R0, RZ, R0 ;  /* 0x00000000ff00723e */ /* 0x000fe200000010ff */
[----:B------:R-:W-:Y:S06]  /*7c00*/  BRA `(.L_x_30347) ;  /* 0x0000000800dc7947 */ /* 0x000fec0003800000 */
.L_x_30390:
        /* <DEDUP_REMOVED lines=8> */
.L_x_30381:
        /* <DEDUP_REMOVED lines=13> */
.L_x_30394:
        /* <DEDUP_REMOVED lines=8> */
.L_x_30393:
        /* <DEDUP_REMOVED lines=28> */
.L_x_30396:
        /* <DEDUP_REMOVED lines=14> */
.L_x_30395:
[----:B------:R1:W5:Y:S01]  /*8080*/  LDG.E.U16 R0, desc[UR36][R4.64] ;  /* 0x0000002404007981 */ /* 0x000362000c1e1500 */
[----:B------:R-:W-:Y:S05]  /*8090*/  BRA `(.L_x_30347) ;  /* 0x0000000400b87947 */ /* 0x000fea0003800000 */
.L_x_30392:
        /* <DEDUP_REMOVED lines=12> */
.L_x_30399:
        /* <DEDUP_REMOVED lines=21> */
.L_x_30403:
[----:B------:R-:W-:Y:S05]  /*82b0*/  BSYNC B1 ;  /* 0x0000000000017941 */ /* 0x000fea0003800000 */
.L_x_30402:
[----:B------:R-:W-:Y:S01]  /*82c0*/  LEA R5, R0, 0x3b800000, 0x17 ;  /* 0x3b80000000057811 */ /* 0x000fe200078eb8ff */
[----:B------:R-:W-:-:S05]  /*82d0*/  IMAD.SHL.U32 R0, R3, 0x100000, RZ ;  /* 0x0010000003007824 */ /* 0x000fca00078e00ff */
[----:B------:R-:W-:-:S07]  /*82e0*/  LOP3.LUT R0, R5, R0, R6, 0xfe, !PT ;  /* 0x0000000005007212 */ /* 0x000fce00078efe06 */
.L_x_30401:
[----:B------:R-:W-:Y:S05]  /*82f0*/  BSYNC B0 ;  /* 0x0000000000007941 */ /* 0x000fea0003800000 */
.L_x_30400:
[----:B------:R-:W-:Y:S01]  /*8300*/  F2FP.BF16.F32.PACK_AB R0, RZ, R0 ;  /* 0x00000000ff00723e */ /* 0x000fe200000010ff */
[----:B------:R-:W-:Y:S06]  /*8310*/  BRA `(.L_x_30347) ;  /* 0x0000000400187947 */ /* 0x000fec0003800000 */
.L_x_30398:
        /* <DEDUP_REMOVED lines=21> */
.L_x_30407:
[----:B------:R-:W-:Y:S05]  /*8470*/  BSYNC B1 ;  /* 0x0000000000017941 */ /* 0x000fea0003800000 */
.L_x_30406:
[----:B------:R-:W-:Y:S01]  /*8480*/  LEA R5, R0, 0x37800000, 0x17 ;  /* 0x3780000000057811 */ /* 0x000fe200078eb8ff */
[----:B------:R-:W-:-:S05]  /*8490*/  IMAD.SHL.U32 R0, R3, 0x200000, RZ ;  /* 0x0020000003007824 */ /* 0x000fca00078e00ff */
[----:B------:R-:W-:-:S07]  /*84a0*/  LOP3.LUT R0, R5, R0, R6, 0xfe, !PT ;  /* 0x0000000005007212 */ /* 0x000fce00078efe06 */
.L_x_30405:
[----:B------:R-:W-:Y:S05]  /*84b0*/  BSYNC B0 ;  /* 0x0000000000007941 */ /* 0x000fea0003800000 */
.L_x_30404:
[----:B------:R-:W-:Y:S01]  /*84c0*/  F2FP.BF16.F32.PACK_AB R0, RZ, R0 ;  /* 0x00000000ff00723e */ /* 0x000fe200000010ff */
[----:B------:R-:W-:Y:S06]  /*84d0*/  BRA `(.L_x_30347) ;  /* 0x0000000000a87947 */ /* 0x000fec0003800000 */
.L_x_30397:
        /* <DEDUP_REMOVED lines=14> */
.L_x_30411:
[----:B------:R-:W-:Y:S05]  /*85c0*/  BSYNC B0 ;  /* 0x0000000000007941 */ /* 0x000fea0003800000 */
.L_x_30410:
[----:B------:R-:W-:Y:S01]  /*85d0*/  F2FP.BF16.F32.PACK_AB R0, RZ, R0 ;  /* 0x00000000ff00723e */ /* 0x000fe200000010ff */
[----:B------:R-:W-:Y:S06]  /*85e0*/  BRA `(.L_x_30347) ;  /* 0x0000000000647947 */ /* 0x000fec0003800000 */
.L_x_30385:
        /* <DEDUP_REMOVED lines=16> */
.L_x_30412:
[----:B------:R-:W-:Y:S01]  /*86f0*/  PRMT R0, RZ, 0x7610, R0 ;  /* 0x00007610ff007816 */ /* 0x000fe20000000000 */
[----:B------:R-:W-:Y:S06]  /*8700*/  BRA `(.L_x_30347) ;  /* 0x00000000001c7947 */ /* 0x000fec0003800000 */
.L_x_30409:
[----:B------:R-:W2:Y:S02]  /*8710*/  LDG.E.64 R4, desc[UR36][R4.64] ;  /* 0x0000002404047981 */ /* 0x000ea4000c1e1b00 */
[----:B--2---:R-:W0:Y:S02]  /*8720*/  I2F.U64 R0, R4 ;  /* 0x0000000400007312 */ /* 0x004e240000301000 */
[----:B0-----:R-:W-:Y:S01]  /*8730*/  F2FP.BF16.F32.PACK_AB R0, RZ, R0 ;  /* 0x00000000ff00723e */ /* 0x001fe200000010ff */
[----:B------:R-:W-:Y:S06]  /*8740*/  BRA `(.L_x_30347) ;  /* 0x00000000000c7947 */ /* 0x000fec0003800000 */
.L_x_30408:
[----:B------:R-:W2:Y:S02]  /*8750*/  LDG.E R4, desc[UR36][R4.64] ;  /* 0x0000002404047981 */ /* 0x000ea4000c1e1900 */
[----:B--2---:R-:W-:-:S04]  /*8760*/  I2FP.F32.U32 R0, R4 ;  /* 0x0000000400007245 */ /* 0x004fc80000201000 */
[----:B------:R-:W-:-:S07]  /*8770*/  F2FP.BF16.F32.PACK_AB R0, RZ, R0 ;  /* 0x00000000ff00723e */ /* 0x000fce00000010ff */
.L_x_30347:
[----:B------:R-:W-:Y:S05]  /*8780*/  BSYNC B6 ;  /* 0x0000000000067941 */ /* 0x000fea0003800000 */
.L_x_30346:
        /* <DEDUP_REMOVED lines=11> */
[----:B-----5:R-:W-:Y:S01]  /*8840*/  IMAD.U32 R22, R22, 0x10000, RZ ;  /* 0x0001000016167824 */ /* 0x020fe200078e00ff */
[----:B------:R-:W-:-:S04]  /*8850*/  PRMT R3, RZ, 0x7610, R3 ;  /* 0x00007610ff037816 */ /* 0x000fc80000000003 */
[----:B------:R-:W-:-:S13]  /*8860*/  FSETP.NEU.FTZ.AND P4, PT, R22, RZ, PT ;  /* 0x000000ff1600720b */ /* 0x000fda0003f9d000 */
[----:B------:R-:W-:-:S05]  /*8870*/  @P4 IMAD.U32 R26, R26, 0x10000, RZ ;  /* 0x000100001a1a4824 */ /* 0x000fca00078e00ff */
[----:B------:R-:W-:-:S04]  /*8880*/  @P4 FSETP.NEU.FTZ.AND P3, PT, R26, RZ, PT ;  /* 0x000000ff1a00420b */ /* 0x000fc80003f7d000 */
[----:B------:R-:W-:-:S04]  /*8890*/  @P4 SEL R4, RZ, 0x1, !P3 ;  /* 0x00000001ff044807 */ /* 0x000fc80005800000 */
[----:B------:R-:W-:-:S07]  /*88a0*/  @P4 PRMT R3, R4, 0x7610, R3 ;  /* 0x0000761004034816 */ /* 0x000fce0000000003 */
.L_x_30414:
[----:B------:R-:W-:Y:S05]  /*88b0*/  BSYNC B0 ;  /* 0x0000000000007941 */ /* 0x000fea0003800000 */
.L_x_30413:
[----:B------:R-:W-:Y:S04]  /*88c0*/  BSSY B0, `(.L_x_30415) ;  /* 0x0000009000007945 */ /* 0x000fe80003800000 */
[----:B------:R-:W-:Y:S05]  /*88d0*/  @P5 BRA `(.L_x_30416) ;  /* 0x00000000001c5947 */ /* 0x000fea0003800000 */
[----:B-----5:R-:W-:Y:S01]  /*88e0*/  IMAD.U32 R28, R28, 0x10000, RZ ;  /* 0x000100001c1c7824 */ /* 0x020fe200078e00ff */
[----:B------:R-:W-:-:S04]  /*88f0*/  PRMT R22, RZ, 0x7610, R22 ;  /* 0x00007610ff167816 */ /* 0x000fc80000000016 */
[----:B------:R-:W-:-:S13]  /*8900*/  FSETP.NEU.FTZ.AND P4, PT, R28, RZ, PT ;  /* 0x000000ff1c00720b */ /* 0x000fda0003f9d000 */
[----:B------:R-:W-:-:S05]  /*8910*/  @P4 IMAD.U32 R27, R27, 0x10000, RZ ;  /* 0x000100001b1b4824 */ /* 0x000fca00078e00ff */
[----:B------:R-:W-:-:S04]  /*8920*/  @P4 FSETP.NEU.FTZ.AND P3, PT, R27, RZ, PT ;  /* 0x000000ff1b00420b */ /* 0x000fc80003f7d000 */
[----:B------:R-:W-:-:S04]  /*8930*/  @P4 SEL R4, RZ, 0x1, !P3 ;  /* 0x00000001ff044807 */ /* 0x000fc80005800000 */
[----:B------:R-:W-:-:S07]  /*8940*/  @P4 PRMT R22, R4, 0x7610, R22 ;  /* 0x0000761004164816 */ /* 0x000fce0000000016 */
.L_x_30416:
[----:B------:R-:W-:Y:S05]  /*8950*/  BSYNC B0 ;  /* 0x0000000000007941 */ /* 0x000fea0003800000 */
.L_x_30415:
[----:B------:R-:W-:Y:S04]  /*8960*/  BSSY B0, `(.L_x_30417) ;  /* 0x0000009000007945 */ /* 0x000fe80003800000 */
[----:B------:R-:W-:Y:S05]  /*8970*/  @P2 BRA `(.L_x_30418) ;  /* 0x00000000001c2947 */ /* 0x000fea0003800000 */
[----:B-----5:R-:W-:-:S05]  /*8980*/  IMAD.U32 R18, R18, 0x10000, RZ ;  /* 0x0001000012127824 */ /* 0x020fca00078e00ff */
[----:B------:R-:W-:Y:S02]  /*8990*/  FSETP.NEU.FTZ.AND P3, PT, R18, RZ, PT ;  /* 0x000000ff1200720b */ /* 0x000fe40003f7d000 */
[----:B------:R-:W-:-:S11]  /*89a0*/  PRMT R18, RZ, 0x7610, R18 ;  /* 0x00007610ff127816 */ /* 0x000fd60000000012 */
[----:B------:R-:W-:-:S05]  /*89b0*/  @P3 IMAD.U32 R24, R24, 0x10000, RZ ;  /* 0x0001000018183824 */ /* 0x000fca00078e00ff */
[----:B------:R-:W-:-:S04]  /*89c0*/  @P3 FSETP.NEU.FTZ.AND P2, PT, R24, RZ, PT ;  /* 0x000000ff1800320b */ /* 0x000fc80003f5d000 */
[----:B------:R-:W-:-:S04]  /*89d0*/  @P3 SEL R4, RZ, 0x1, !P2 ;  /* 0x00000001ff043807 */ /* 0x000fc80005000000 */
[----:B------:R-:W-:-:S07]  /*89e0*/  @P3 PRMT R18, R4, 0x7610, R18 ;  /* 0x0000761004123816 */ /* 0x000fce0000000012 */
.L_x_30418:
[----:B------:R-:W-:Y:S05]  /*89f0*/  BSYNC B0 ;  /* 0x0000000000007941 */ /* 0x000fea0003800000 */
.L_x_30417:
        /* <DEDUP_REMOVED lines=9> */
.L_x_30420:
[----:B------:R-:W-:Y:S05]  /*8a90*/  BSYNC B0 ;  /* 0x0000000000007941 */ /* 0x000fea0003800000 */
.L_x_30419:
        /* <DEDUP_REMOVED lines=22> */
.L_x_30426:
[----:B------:R0:W-:Y:S01]  /*8c00*/  STG.E.U8 desc[UR36][R8.64], R3 ;  /* 0x0000000308007986 */ /* 0x0001e2000c101124 */
[----:B------:R-:W-:Y:S01]  /*8c10*/  IMAD.MOV.U32 R25, RZ, RZ, R23 ;  /* 0x000000ffff197224 */ /* 0x000fe200078e0017 */
[----:B------:R-:W-:Y:S06]  /*8c20*/  BRA `(.L_x_30422) ;  /* 0x0000000c00ec7947 */ /* 0x000fec0003800000 */
.L_x_30425:
        /* <DEDUP_REMOVED lines=13> */
.L_x_30429:
[----:B------:R-:W-:Y:S01]  /*8d00*/  LOP3.LUT R3, R3, 0xffff, RZ, 0xc0, !PT ;  /* 0x0000ffff03037812 */ /* 0x000fe200078ec0ff */
[----:B------:R-:W-:-:S03]  /*8d10*/  IMAD.MOV.U32 R25, RZ, RZ, R23 ;  /* 0x000000ffff197224 */ /* 0x000fc600078e0017 */
[----:B------:R-:W-:-:S05]  /*8d20*/  PRMT R3, R3, 0x8880, RZ ;  /* 0x0000888003037816 */ /* 0x000fca00000000ff */
[----:B------:R0:W-:Y:S01]  /*8d30*/  STG.E desc[UR36][R8.64], R3 ;  /* 0x0000000308007986 */ /* 0x0001e2000c101924 */
[----:B------:R-:W-:Y:S05]  /*8d40*/  BRA `(.L_x_30422) ;  /* 0x0000000c00a47947 */ /* 0x000fea0003800000 */
.L_x_30428:
[----:B------:R-:W-:Y:S01]  /*8d50*/  PRMT R3, R3, 0x8880, RZ ;  /* 0x0000888003037816 */ /* 0x000fe200000000ff */
[----:B------:R-:W-:-:S03]  /*8d60*/  IMAD.MOV.U32 R25, RZ, RZ, R23 ;  /* 0x000000ffff197224 */ /* 0x000fc600078e0017 */
[----:B------:R-:W-:-:S05]  /*8d70*/  PRMT R3, R3, 0x7710, RZ ;  /* 0x0000771003037816 */ /* 0x000fca00000000ff */
[----:B------:R0:W-:Y:S01]  /*8d80*/  STG.E.U16 desc[UR36][R8.64], R3 ;  /* 0x0000000308007986 */ /* 0x0001e2000c101524 */
[----:B------:R-:W-:Y:S05]  /*8d90*/  BRA `(.L_x_30422) ;  /* 0x0000000c00907947 */ /* 0x000fea0003800000 */
.L_x_30424:
        /* <DEDUP_REMOVED lines=10> */
.L_x_30431:
[----:B------:R-:W0:Y:S01]  /*8e40*/  I2F.S8 R0, R3 ;  /* 0x0000000300007306 */ /* 0x000e220000001400 */
[----:B------:R-:W-:Y:S01]  /*8e50*/  IMAD.MOV.U32 R25, RZ, RZ, R23 ;  /* 0x000000ffff197224 */ /* 0x000fe200078e0017 */
[----:B0-----:R-:W-:-:S05]  /*8e60*/  F2FP.F16.F32.PACK_AB R0, RZ, R0 ;  /* 0x00000000ff00723e */ /* 0x001fca00000000ff */
[----:B------:R0:W-:Y:S01]  /*8e70*/  STG.E.U16 desc[UR36][R8.64], R0 ;  /* 0x0000000008007986 */ /* 0x0001e2000c101524 */
[----:B------:R-:W-:Y:S05]  /*8e80*/  BRA `(.L_x_30422) ;  /* 0x0000000c00547947 */ /* 0x000fea0003800000 */
.L_x_30430:
        /* <DEDUP_REMOVED lines=11> */
.L_x_30433:
[----:B------:R-:W0:Y:S01]  /*8f40*/  I2F.S8 R3, R3 ;  /* 0x0000000300037306 */ /* 0x000e220000001400 */
[----:B------:R-:W-:Y:S01]  /*8f50*/  IMAD.MOV.U32 R25, RZ, RZ, R23 ;  /* 0x000000ffff197224 */ /* 0x000fe200078e0017 */
[----:B0-----:R-:W-:-:S04]  /*8f60*/  F2FP.F16.F32.PACK_AB R3, RZ, R3 ;  /* 0x00000003ff03723e */ /* 0x001fc800000000ff */
[----:B------:R-:W-:-:S05]  /*8f70*/  PRMT R3, R3, 0x5410, RZ ;  /* 0x0000541003037816 */ /* 0x000fca00000000ff */
[----:B------:R0:W-:Y:S01]  /*8f80*/  STG.E desc[UR36][R8.64], R3 ;  /* 0x0000000308007986 */ /* 0x0001e2000c101924 */
[----:B------:R-:W-:Y:S05]  /*8f90*/  BRA `(.L_x_30422) ;  /* 0x0000000c00107947 */ /* 0x000fea0003800000 */
.L_x_30432:
[----:B------:R-:W-:Y:S01]  /*8fa0*/  PRMT R4, R3, 0x8880, RZ ;  /* 0x0000888003047816 */ /* 0x000fe200000000ff */
[----:B------:R-:W-:-:S03]  /*8fb0*/  IMAD.MOV.U32 R25, RZ, RZ, R23 ;  /* 0x000000ffff197224 */ /* 0x000fc600078e0017 */
[----:B------:R-:W-:-:S06]  /*8fc0*/  PRMT R4, R4, 0x7710, RZ ;  /* 0x0000771004047816 */ /* 0x000fcc00000000ff */
[----:B------:R-:W0:Y:S02]  /*8fd0*/  I2F.F64.S16 R4, R4 ;  /* 0x0000000400047312 */ /* 0x000e240000101c00 */
[----:B0-----:R0:W-:Y:S01]  /*8fe0*/  STG.E.64 desc[UR36][R8.64], R4 ;  /* 0x0000000408007986 */ /* 0x0011e2000c101b24 */
[----:B------:R-:W-:Y:S05]  /*8ff0*/  BRA `(.L_x_30422) ;  /* 0x0000000800f87947 */ /* 0x000fea0003800000 */
.L_x_30423:
        /* <DEDUP_REMOVED lines=13> */
.L_x_30436:
[----:B------:R-:W-:Y:S02]  /*90d0*/  PRMT R4, R3, 0x8880, RZ ;  /* 0x0000888003047816 */ /* 0x000fe400000000ff */
[----:B------:R-:W-:Y:S01]  /*90e0*/  CS2R R6, SRZ ;  /* 0x0000000000067805 */ /* 0x000fe2000001ff00 */
[----:B------:R-:W-:Y:S01]  /*90f0*/  IMAD.MOV.U32 R25, RZ, RZ, R23 ;  /* 0x000000ffff197224 */ /* 0x000fe200078e0017 */
[----:B------:R-:W-:-:S06]  /*9100*/  PRMT R4, R4, 0x7710, RZ ;  /* 0x0000771004047816 */ /* 0x000fcc00000000ff */
[----:B------:R-:W0:Y:S02]  /*9110*/  I2F.F64.S16 R4, R4 ;  /* 0x0000000400047312 */ /* 0x000e240000101c00 */
[----:B0-----:R0:W-:Y:S01]  /*9120*/  STG.E.128 desc[UR36][R8.64], R4 ;  /* 0x0000000408007986 */ /* 0x0011e2000c101d24 */
[----:B------:R-:W-:Y:S05]  /*9130*/  BRA `(.L_x_30422) ;  /* 0x0000000800a87947 */ /* 0x000fea0003800000 */
.L_x_30435:
        /* <DEDUP_REMOVED lines=21> */
.L_x_30440:
[----:B------:R-:W-:Y:S05]  /*9290*/  BSYNC B0 ;  /* 0x0000000000007941 */ /* 0x000fea0003800000 */
.L_x_30439:
[----:B------:R-:W-:Y:S01]  /*92a0*/  LOP3.LUT R5, R0, R5, RZ, 0xfc, !PT ;  /* 0x0000000500057212 */ /* 0x000fe200078efcff */
[----:B------:R-:W-:-:S04]  /*92b0*/  IMAD.MOV.U32 R25, RZ, RZ, R23 ;  /* 0x000000ffff197224 */ /* 0x000fc800078e0017 */
[----:B------:R4:W-:Y:S01]  /*92c0*/  STG.E.U8 desc[UR36][R8.64], R5 ;  /* 0x0000000508007986 */ /* 0x0009e2000c101124 */
[----:B------:R-:W-:Y:S05]  /*92d0*/  BRA `(.L_x_30422) ;  /* 0x0000000800407947 */ /* 0x000fea0003800000 */
.L_x_30438:
        /* <DEDUP_REMOVED lines=13> */
.L_x_30442:
[----:B------:R-:W-:Y:S01]  /*93b0*/  IMAD.MOV.U32 R0, RZ, RZ, 0x7f ;  /* 0x0000007fff007424 */ /* 0x000fe200078e00ff */
[----:B------:R-:W-:-:S04]  /*93c0*/  ISETP.GT.U32.AND P0, PT, R4, 0x7f800000, PT ;  /* 0x7f8000000400780c */ /* 0x000fc80003f04070 */
[----:B------:R-:W-:-:S09]  /*93d0*/  SEL R0, R0, 0x7c, P0 ;  /* 0x0000007c00007807 */ /* 0x000fd20000000000 */
.L_x_30443:
[----:B------:R-:W-:Y:S05]  /*93e0*/  BSYNC B0 ;  /* 0x0000000000007941 */ /* 0x000fea0003800000 */
.L_x_30441:
[----:B------:R-:W-:Y:S01]  /*93f0*/  LOP3.LUT R3, R5, 0x80000000, RZ, 0xc0, !PT ;  /* 0x8000000005037812 */ /* 0x000fe200078ec0ff */
[----:B------:R-:W-:-:S03]  /*9400*/  IMAD.MOV.U32 R25, RZ, RZ, R23 ;  /* 0x000000ffff197224 */ /* 0x000fc600078e0017 */
[----:B------:R-:W-:-:S04]  /*9410*/  SHF.R.U32.HI R3, RZ, 0x18, R3 ;  /* 0x00000018ff037819 */ /* 0x000fc80000011603 */
[----:B------:R-:W-:-:S05]  /*9420*/  LOP3.LUT R3, R0, R3, RZ, 0xfc, !PT ;  /* 0x0000000300037212 */ /* 0x000fca00078efcff */
[----:B------:R0:W-:Y:S01]  /*9430*/  STG.E.U8 desc[UR36][R8.64], R3 ;  /* 0x0000000308007986 */ /* 0x0001e2000c101124 */
[----:B------:R-:W-:Y:S05]  /*9440*/  BRA `(.L_x_30422) ;  /* 0x0000000400e47947 */ /* 0x000fea0003800000 */
.L_x_30437:
[----:B------:R-:W0:Y:S01]  /*9450*/  I2F.S8 R0, R3 ;  /* 0x0000000300007306 */ /* 0x000e220000001400 */
[----:B------:R-:W-:Y:S01]  /*9460*/  IMAD.MOV.U32 R25, RZ, RZ, R23 ;  /* 0x000000ffff197224 */ /* 0x000fe200078e0017 */
[----:B0-----:R-:W-:-:S05]  /*9470*/  F2FP.BF16.F32.PACK_AB R0, RZ, R0 ;  /* 0x00000000ff00723e */ /* 0x001fca00000010ff */
[----:B------:R2:W-:Y:S01]  /*9480*/  STG.E.U16 desc[UR36][R8.64], R0 ;  /* 0x0000000008007986 */ /* 0x0005e2000c101524 */
[----:B------:R-:W-:Y:S05]  /*9490*/  BRA `(.L_x_30422) ;  /* 0x0000000400d07947 */ /* 0x000fea0003800000 */
.L_x_30434:
        /* <DEDUP_REMOVED lines=13> */
.L_x_30446:
        /* <DEDUP_REMOVED lines=17> */
.L_x_30449:
[----:B------:R-:W-:-:S04]  /*9680*/  LOP3.LUT R3, R3, 0x80000000, RZ, 0xc0, !PT ;  /* 0x8000000003037812 */ /* 0x000fc800078ec0ff */
[----:B------:R-:W-:-:S04]  /*9690*/  SHF.R.U32.HI R3, RZ, 0x18, R3 ;  /* 0x00000018ff037819 */ /* 0x000fc80000011603 */
[----:B------:R-:W-:-:S04]  /*96a0*/  LOP3.LUT R0, R0, R3, RZ, 0xfc, !PT ;  /* 0x0000000300007212 */ /* 0x000fc800078efcff */
[----:B------:R-:W-:-:S07]  /*96b0*/  PRMT R4, R0, 0x7610, R4 ;  /* 0x0000761000047816 */ /* 0x000fce0000000004 */
.L_x_30448:
[----:B------:R-:W-:Y:S05]  /*96c0*/  BSYNC B0 ;  /* 0x0000000000007941 */ /* 0x000fea0003800000 */
.L_x_30447:
[----:B------:R0:W-:Y:S01]  /*96d0*/  STG.E.U8 desc[UR36][R8.64], R4 ;  /* 0x0000000408007986 */ /* 0x0001e2000c101124 */
[----:B------:R-:W-:Y:S01]  /*96e0*/  IMAD.MOV.U32 R25, RZ, RZ, R23 ;  /* 0x000000ffff197224 */ /* 0x000fe200078e0017 */
[----:B------:R-:W-:Y:S06]  /*96f0*/  BRA `(.L_x_30422) ;  /* 0x0000000400387947 */ /* 0x000fec0003800000 */
.L_x_30445:
        /* <DEDUP_REMOVED lines=17> */
.L_x_30452:
[----:B------:R-:W-:-:S04]  /*9810*/  LOP3.LUT R3, R3, 0x80000000, RZ, 0xc0, !PT ;  /* 0x8000000003037812 */ /* 0x000fc800078ec0ff */
[----:B------:R-:W-:-:S04]  /*9820*/  SHF.R.U32.HI R3, RZ, 0x18, R3 ;  /* 0x00000018ff037819 */ /* 0x000fc80000011603 */
[----:B------:R-:W-:-:S04]  /*9830*/  LOP3.LUT R0, R0, R3, RZ, 0xfc, !PT ;  /* 0x0000000300007212 */ /* 0x000fc800078efcff */
[----:B------:R-:W-:-:S07]  /*9840*/  PRMT R4, R0, 0x7610, R4 ;  /* 0x0000761000047816 */ /* 0x000fce0000000004 */
.L_x_30451:
[----:B------:R-:W-:Y:S05]  /*9850*/  BSYNC B0 ;  /* 0x0000000000007941 */ /* 0x000fea0003800000 */
.L_x_30450:
[----:B------:R0:W-:Y:S01]  /*9860*/  STG.E.U8 desc[UR36][R8.64], R4 ;  /* 0x0000000408007986 */ /* 0x0001e2000c101124 */
[----:B------:R-:W-:Y:S01]  /*9870*/  IMAD.MOV.U32 R25, RZ, RZ, R23 ;  /* 0x000000ffff197224 */ /* 0x000fe200078e0017 */
[----:B------:R-:W-:Y:S06]  /*9880*/  BRA `(.L_x_30422) ;  /* 0x0000000000d47947 */ /* 0x000fec0003800000 */
.L_x_30444:
        /* <DEDUP_REMOVED lines=24> */
.L_x_30427:
        /* <DEDUP_REMOVED lines=16> */
.L_x_30455:
[----:B------:R-:W-:Y:S01]  /*9b10*/  IMAD.MOV.U32 R25, RZ, RZ, R23 ;  /* 0x000000ffff197224 */ /* 0x000fe200078e0017 */
[----:B------:R-:W-:Y:S06]  /*9b20*/  BRA `(.L_x_30422) ;  /* 0x00000000002c7947 */ /* 0x000fec0003800000 */
.L_x_30454:
[----:B------:R-:W-:Y:S01]  /*9b30*/  LOP3.LUT R3, R3, 0xffff, RZ, 0xc0, !PT ;  /* 0x0000ffff03037812 */ /* 0x000fe200078ec0ff */
[----:B------:R-:W-:-:S03]  /*9b40*/  IMAD.MOV.U32 R25, RZ, RZ, R23 ;  /* 0x000000ffff197224 */ /* 0x000fc600078e0017 */
[----:B------:R-:W-:-:S05]  /*9b50*/  PRMT R3, R3, 0x8880, RZ ;  /* 0x0000888003037816 */ /* 0x000fca00000000ff */
[----:B------:R-:W-:-:S05]  /*9b60*/  IMAD.MOV.U32 R4, RZ, RZ, R3 ;  /* 0x000000ffff047224 */ /* 0x000fca00078e0003 */
[----:B------:R-:W-:-:S05]  /*9b70*/  SHF.R.S32.HI R5, RZ, 0x1f, R4 ;  /* 0x0000001fff057819 */ /* 0x000fca0000011404 */
[----:B------:R0:W-:Y:S01]  /*9b80*/  STG.E.64 desc[UR36][R8.64], R4 ;  /* 0x0000000408007986 */ /* 0x0001e2000c101b24 */
[----:B------:R-:W-:Y:S05]  /*9b90*/  BRA `(.L_x_30422) ;  /* 0x0000000000107947 */ /* 0x000fea0003800000 */
.L_x_30453:
[----:B------:R-:W-:Y:S01]  /*9ba0*/  LOP3.LUT R3, R3, 0xffff, RZ, 0xc0, !PT ;  /* 0x0000ffff03037812 */ /* 0x000fe200078ec0ff */
[----:B------:R-:W-:-:S03]  /*9bb0*/  IMAD.MOV.U32 R25, RZ, RZ, R23 ;  /* 0x000000ffff197224 */ /* 0x000fc600078e0017 */
[----:B------:R-:W-:-:S05]  /*9bc0*/  PRMT R3, R3, 0x8880, RZ ;  /* 0x0000888003037816 */ /* 0x000fca00000000ff */
[----:B------:R0:W-:Y:S02]  /*9bd0*/  STG.E desc[UR36][R8.64], R3 ;  /* 0x0000000308007986 */ /* 0x0001e4000c101924 */
.L_x_30422:
[----:B------:R-:W-:Y:S05]  /*9be0*/  BSYNC B6 ;  /* 0x0000000000067941 */ /* 0x000fea0003800000 */
.L_x_30421:
        /* <DEDUP_REMOVED lines=23> */
.L_x_30461:
[----:B------:R0:W-:Y:S01]  /*9d60*/  STG.E.U8 desc[UR36][R8.64], R22 ;  /* 0x0000001608007986 */ /* 0x0001e2000c101124 */
[----:B------:R-:W-:Y:S05]  /*9d70*/  BRA `(.L_x_30463) ;  /* 0x0000000c00987947 */ /* 0x000fea0003800000 */
.L_x_30460:
        /* <DEDUP_REMOVED lines=12> */
.L_x_30465:
[----:B------:R-:W-:-:S04]  /*9e40*/  LOP3.LUT R22, R22, 0xffff, RZ, 0xc0, !PT ;  /* 0x0000ffff16167812 */ /* 0x000fc800078ec0ff */
[----:B------:R-:W-:-:S05]  /*9e50*/  PRMT R3, R22, 0x8880, RZ ;  /* 0x0000888016037816 */ /* 0x000fca00000000ff */
[----:B------:R0:W-:Y:S01]  /*9e60*/  STG.E desc[UR36][R8.64], R3 ;  /* 0x0000000308007986 */ /* 0x0001e2000c101924 */
[----:B------:R-:W-:Y:S05]  /*9e70*/  BRA `(.L_x_30463) ;  /* 0x0000000c00587947 */ /* 0x000fea0003800000 */
.L_x_30464:
[----:B------:R-:W-:-:S04]  /*9e80*/  PRMT R3, R22, 0x8880, RZ ;  /* 0x0000888016037816 */ /* 0x000fc800000000ff */
[----:B------:R-:W-:-:S05]  /*9e90*/  PRMT R3, R3, 0x7710, RZ ;  /* 0x0000771003037816 */ /* 0x000fca00000000ff */
[----:B------:R0:W-:Y:S01]  /*9ea0*/  STG.E.U16 desc[UR36][R8.64], R3 ;  /* 0x0000000308007986 */ /* 0x0001e2000c101524 */
[----:B------:R-:W-:Y:S05]  /*9eb0*/  BRA `(.L_x_30463) ;  /* 0x0000000c00487947 */ /* 0x000fea0003800000 */
.L_x_30459:
        /* <DEDUP_REMOVED lines=9> */
.L_x_30467:
[----:B------:R-:W0:Y:S02]  /*9f50*/  I2F.S8 R0, R22 ;  /* 0x0000001600007306 */ /* 0x000e240000001400 */
[----:B0-----:R-:W-:-:S05]  /*9f60*/  F2FP.F16.F32.PACK_AB R0, RZ, R0 ;  /* 0x00000000ff00723e */ /* 0x001fca00000000ff */
[----:B------:R0:W-:Y:S01]  /*9f70*/  STG.E.U16 desc[UR36][R8.64], R0 ;  /* 0x0000000008007986 */ /* 0x0001e2000c101524 */
[----:B------:R-:W-:Y:S05]  /*9f80*/  BRA `(.L_x_30463) ;  /* 0x0000000c00147947 */ /* 0x000fea0003800000 */
.L_x_30466:
        /* <DEDUP_REMOVED lines=10> */
.L_x_30469:
[----:B------:R-:W0:Y:S02]  /*a030*/  I2F.S8 R22, R22 ;  /* 0x0000001600167306 */ /* 0x000e240000001400 */
[----:B0-----:R-:W-:-:S04]  /*a040*/  F2FP.F16.F32.PACK_AB R3, RZ, R22 ;  /* 0x00000016ff03723e */ /* 0x001fc800000000ff */
[----:B------:R-:W-:-:S05]  /*a050*/  PRMT R3, R3, 0x5410, RZ ;  /* 0x0000541003037816 */ /* 0x000fca00000000ff */
[----:B------:R0:W-:Y:S01]  /*a060*/  STG.E desc[UR36][R8.64], R3 ;  /* 0x0000000308007986 */ /* 0x0001e2000c101924 */
[----:B------:R-:W-:Y:S05]  /*a070*/  BRA `(.L_x_30463) ;  /* 0x0000000800d87947 */ /* 0x000fea0003800000 */
.L_x_30468:
[----:B------:R-:W-:-:S04]  /*a080*/  PRMT R4, R22, 0x8880, RZ ;  /* 0x0000888016047816 */ /* 0x000fc800000000ff */
[----:B------:R-:W-:-:S06]  /*a090*/  PRMT R4, R4, 0x7710, RZ ;  /* 0x0000771004047816 */ /* 0x000fcc00000000ff */
[----:B------:R-:W0:Y:S02]  /*a0a0*/  I2F.F64.S16 R4, R4 ;  /* 0x0000000400047312 */ /* 0x000e240000101c00 */
[----:B0-----:R0:W-:Y:S01]  /*a0b0*/  STG.E.64 desc[UR36][R8.64], R4 ;  /* 0x0000000408007986 */ /* 0x0011e2000c101b24 */
[----:B------:R-:W-:Y:S05]  /*a0c0*/  BRA `(.L_x_30463) ;  /* 0x0000000800c47947 */ /* 0x000fea0003800000 */
.L_x_30458:
        /* <DEDUP_REMOVED lines=12> */
.L_x_30472:
[----:B------:R-:W-:Y:S02]  /*a190*/  PRMT R4, R22, 0x8880, RZ ;  /* 0x0000888016047816 */ /* 0x000fe400000000ff */
[----:B------:R-:W-:Y:S02]  /*a1a0*/  CS2R R6, SRZ ;  /* 0x0000000000067805 */ /* 0x000fe4000001ff00 */
[----:B------:R-:W-:-:S06]  /*a1b0*/  PRMT R4, R4, 0x7710, RZ ;  /* 0x0000771004047816 */ /* 0x000fcc00000000ff */
[----:B------:R-:W0:Y:S02]  /*a1c0*/  I2F.F64.S16 R4, R4 ;  /* 0x0000000400047312 */ /* 0x000e240000101c00 */
[----:B0-----:R0:W-:Y:S01]  /*a1d0*/  STG.E.128 desc[UR36][R8.64], R4 ;  /* 0x0000000408007986 */ /* 0x0011e2000c101d24 */
[----:B------:R-:W-:Y:S05]  /*a1e0*/  BRA `(.L_x_30463) ;  /* 0x00000008007c7947 */ /* 0x000fea0003800000 */
.L_x_30471:
        /* <DEDUP_REMOVED lines=21> */
.L_x_30476:
[----:B------:R-:W-:Y:S05]  /*a340*/  BSYNC B0 ;  /* 0x0000000000007941 */ /* 0x000fea0003800000 */
.L_x_30475:
[----:B------:R-:W-:-:S05]  /*a350*/  LOP3.LUT R5, R0, R5, RZ, 0xfc, !PT ;  /* 0x0000000500057212 */ /* 0x000fca00078efcff */
[----:B------:R3:W-:Y:S01]  /*a360*/  STG.E.U8 desc[UR36][R8.64], R5 ;  /* 0x0000000508007986 */ /* 0x0007e2000c101124 */
[----:B------:R-:W-:Y:S05]  /*a370*/  BRA `(.L_x_30463) ;  /* 0x0000000800187947 */ /* 0x000fea0003800000 */
.L_x_30474:
        /* <DEDUP_REMOVED lines=13> */
.L_x_30478:
[----:B------:R-:W-:Y:S01]  /*a450*/  IMAD.MOV.U32 R0, RZ, RZ, 0x7f ;  /* 0x0000007fff007424 */ /* 0x000fe200078e00ff */
[----:B------:R-:W-:-:S04]  /*a460*/  ISETP.GT.U32.AND P0, PT, R3, 0x7f800000, PT ;  /* 0x7f8000000300780c */ /* 0x000fc80003f04070 */
[----:B------:R-:W-:-:S09]  /*a470*/  SEL R0, R0, 0x7c, P0 ;  /* 0x0000007c00007807 */ /* 0x000fd20000000000 */
.L_x_30479:
[----:B------:R-:W-:Y:S05]  /*a480*/  BSYNC B0 ;  /* 0x0000000000007941 */ /* 0x000fea0003800000 */
.L_x_30477:
[----:B------:R-:W-:-:S04]  /*a490*/  LOP3.LUT R3, R5, 0x80000000, RZ, 0xc0, !PT ;  /* 0x8000000005037812 */ /* 0x000fc800078ec0ff */
[----:B------:R-:W-:-:S04]  /*a4a0*/  SHF.R.U32.HI R3, RZ, 0x18, R3 ;  /* 0x00000018ff037819 */ /* 0x000fc80000011603 */
[----:B------:R-:W-:-:S05]  /*a4b0*/  LOP3.LUT R3, R0, R3, RZ, 0xfc, !PT ;  /* 0x0000000300037212 */ /* 0x000fca00078efcff */
[----:B------:R4:W-:Y:S01]  /*a4c0*/  STG.E.U8 desc[UR36][R8.64], R3 ;  /* 0x0000000308007986 */ /* 0x0009e2000c101124 */
[----:B------:R-:W-:Y:S05]  /*a4d0*/  BRA `(.L_x_30463) ;  /* 0x0000000400c07947 */ /* 0x000fea0003800000 */
.L_x_30473:
[----:B------:R-:W0:Y:S02]  /*a4e0*/  I2F.S8 R0, R22 ;  /* 0x0000001600007306 */ /* 0x000e240000001400 */
[----:B0-----:R-:W-:-:S05]  /*a4f0*/  F2FP.BF16.F32.PACK_AB R0, RZ, R0 ;  /* 0x00000000ff00723e */ /* 0x001fca00000010ff */
[----:B------:R2:W-:Y:S01]  /*a500*/  STG.E.U16 desc[UR36][R8.64], R0 ;  /* 0x0000000008007986 */ /* 0x0005e2000c101524 */
[----:B------:R-:W-:Y:S05]  /*a510*/  BRA `(.L_x_30463) ;  /* 0x0000000400b07947 */ /* 0x000fea0003800000 */
.L_x_30470:
        /* <DEDUP_REMOVED lines=12> */
.L_x_30482:
        /* <DEDUP_REMOVED lines=17> */
.L_x_30485:
[----:B------:R-:W-:-:S04]  /*a6f0*/  LOP3.LUT R3, R5, 0x80000000, RZ, 0xc0, !PT ;  /* 0x8000000005037812 */ /* 0x000fc800078ec0ff */
[----:B------:R-:W-:-:S04]  /*a700*/  SHF.R.U32.HI R3, RZ, 0x18, R3 ;  /* 0x00000018ff037819 */ /* 0x000fc80000011603 */
[----:B------:R-:W-:-:S04]  /*a710*/  LOP3.LUT R0, R0, R3, RZ, 0xfc, !PT ;  /* 0x0000000300007212 */ /* 0x000fc800078efcff */
[----:B------:R-:W-:-:S07]  /*a720*/  PRMT R4, R0, 0x7610, R4 ;  /* 0x0000761000047816 */ /* 0x000fce0000000004 */
.L_x_30484:
[----:B------:R-:W-:Y:S05]  /*a730*/  BSYNC B0 ;  /* 0x0000000000007941 */ /* 0x000fea0003800000 */
.L_x_30483:
[----:B------:R0:W-:Y:S01]  /*a740*/  STG.E.U8 desc[UR36][R8.64], R4 ;  /* 0x0000000408007986 */ /* 0x0001e2000c101124 */
[----:B------:R-:W-:Y:S05]  /*a750*/  BRA `(.L_x_30463) ;  /* 0x0000000400207947 */ /* 0x000fea0003800000 */
.L_x_30481:
        /* <DEDUP_REMOVED lines=17> */
.L_x_30488:
[----:B------:R-:W-:-:S04]  /*a870*/  LOP3.LUT R3, R5, 0x80000000, RZ, 0xc0, !PT ;  /* 0x8000000005037812 */ /* 0x000fc800078ec0ff */
[----:B------:R-:W-:-:S04]  /*a880*/  SHF.R.U32.HI R3, RZ, 0x18, R3 ;  /* 0x00000018ff037819 */ /* 0x000fc80000011603 */
[----:B------:R-:W-:-:S04]  /*a890*/  LOP3.LUT R0, R0, R3, RZ, 0xfc, !PT ;  /* 0x0000000300007212 */ /* 0x000fc800078efcff */
[----:B------:R-:W-:-:S07]  /*a8a0*/  PRMT R4, R0, 0x7610, R4 ;  /* 0x0000761000047816 */ /* 0x000fce0000000004 */
.L_x_30487:
[----:B------:R-:W-:Y:S05]  /*a8b0*/  BSYNC B0 ;  /* 0x0000000000007941 */ /* 0x000fea0003800000 */
.L_x_30486:
[----:B------:R0:W-:Y:S01]  /*a8c0*/  STG.E.U8 desc[UR36][R8.64], R4 ;  /* 0x0000000408007986 */ /* 0x0001e2000c101124 */
[----:B------:R-:W-:Y:S05]  /*a8d0*/  BRA `(.L_x_30463) ;  /* 0x0000000000c07947 */ /* 0x000fea0003800000 */
.L_x_30480:
        /* <DEDUP_REMOVED lines=22> */
.L_x_30462:
        /* <DEDUP_REMOVED lines=16> */
.L_x_30491:
[----:B------:R-:W-:Y:S05]  /*ab40*/  BRA `(.L_x_30463) ;  /* 0x0000000000247947 */ /* 0x000fea0003800000 */
.L_x_30490:
[----:B------:R-:W-:-:S04]  /*ab50*/  LOP3.LUT R22, R22, 0xffff, RZ, 0xc0, !PT ;  /* 0x0000ffff16167812 */ /* 0x000fc800078ec0ff */
[----:B------:R-:W-:-:S05]  /*ab60*/  PRMT R22, R22, 0x8880, RZ ;  /* 0x0000888016167816 */ /* 0x000fca00000000ff */
[----:B------:R-:W-:-:S05]  /*ab70*/  IMAD.MOV.U32 R4, RZ, RZ, R22 ;  /* 0x000000ffff047224 */ /* 0x000fca00078e0016 */
[----:B------:R-:W-:-:S05]  /*ab80*/  SHF.R.S32.HI R5, RZ, 0x1f, R4 ;  /* 0x0000001fff057819 */ /* 0x000fca0000011404 */
[----:B------:R0:W-:Y:S01]  /*ab90*/  STG.E.64 desc[UR36][R8.64], R4 ;  /* 0x0000000408007986 */ /* 0x0001e2000c101b24 */
[----:B------:R-:W-:Y:S05]  /*aba0*/  BRA `(.L_x_30463) ;  /* 0x00000000000c7947 */ /* 0x000fea0003800000 */
.L_x_30489:
[----:B------:R-:W-:-:S04]  /*abb0*/  LOP3.LUT R22, R22, 0xffff, RZ, 0xc0, !PT ;  /* 0x0000ffff16167812 */ /* 0x000fc800078ec0ff */
[----:B------:R-:W-:-:S05]  /*abc0*/  PRMT R3, R22, 0x8880, RZ ;  /* 0x0000888016037816 */ /* 0x000fca00000000ff */
[----:B------:R0:W-:Y:S02]  /*abd0*/  STG.E desc[UR36][R8.64], R3 ;  /* 0x0000000308007986 */ /* 0x0001e4000c101924 */
.L_x_30463:
        /* <DEDUP_REMOVED lines=23> */
.L_x_30495:
[----:B------:R0:W-:Y:S01]  /*ad50*/  STG.E.U8 desc[UR36][R8.64], R18 ;  /* 0x0000001208007986 */ /* 0x0001e2000c101124 */
[----:B------:R-:W-:Y:S05]  /*ad60*/  BRA `(.L_x_30497) ;  /* 0x0000000c00987947 */ /* 0x000fea0003800000 */
.L_x_30494:
        /* <DEDUP_REMOVED lines=12> */
.L_x_30499:
[----:B------:R-:W-:-:S04]  /*ae30*/  LOP3.LUT R18, R18, 0xffff, RZ, 0xc0, !PT ;  /* 0x0000ffff12127812 */ /* 0x000fc800078ec0ff */
[----:B------:R-:W-:-:S05]  /*ae40*/  PRMT R3, R18, 0x8880, RZ ;  /* 0x0000888012037816 */ /* 0x000fca00000000ff */
[----:B------:R0:W-:Y:S01]  /*ae50*/  STG.E desc[UR36][R8.64], R3 ;  /* 0x0000000308007986 */ /* 0x0001e2000c101924 */
[----:B------:R-:W-:Y:S05]  /*ae60*/  BRA `(.L_x_30497) ;  /* 0x0000000c00587947 */ /* 0x000fea0003800000 */
.L_x_30498:
[----:B------:R-:W-:-:S04]  /*ae70*/  PRMT R3, R18, 0x8880, RZ ;  /* 0x0000888012037816 */ /* 0x000fc800000000ff */
[----:B------:R-:W-:-:S05]  /*ae80*/  PRMT R3, R3, 0x7710, RZ ;  /* 0x0000771003037816 */ /* 0x000fca00000000ff */
[----:B------:R0:W-:Y:S01]  /*ae90*/  STG.E.U16 desc[UR36][R8.64], R3 ;  /* 0x0000000308007986 */ /* 0x0001e2000c101524 */
[----:B------:R-:W-:Y:S05]  /*aea0*/  BRA `(.L_x_30497) ;  /* 0x0000000c00487947 */ /* 0x000fea0003800000 */
.L_x_30493:
        /* <DEDUP_REMOVED lines=9> */
.L_x_30501:
[----:B------:R-:W0:Y:S02]  /*af40*/  I2F.S8 R0, R18 ;  /* 0x0000001200007306 */ /* 0x000e240000001400 */
[----:B0-----:R-:W-:-:S05]  /*af50*/  F2FP.F16.F32.PACK_AB R0, RZ, R0 ;  /* 0x00000000ff00723e */ /* 0x001fca00000000ff */
[----:B------:R0:W-:Y:S01]  /*af60*/  STG.E.U16 desc[UR36][R8.64], R0 ;  /* 0x0000000008007986 */ /* 0x0001e2000c101524 */
[----:B------:R-:W-:Y:S05]  /*af70*/  BRA `(.L_x_30497) ;  /* 0x0000000c00147947 */ /* 0x000fea0003800000 */
.L_x_30500:
        /* <DEDUP_REMOVED lines=10> */
.L_x_30503:
[----:B------:R-:W0:Y:S02]  /*b020*/  I2F.S8 R18, R18 ;  /* 0x0000001200127306 */ /* 0x000e240000001400 */
[----:B0-----:R-:W-:-:S04]  /*b030*/  F2FP.F16.F32.PACK_AB R3, RZ, R18 ;  /* 0x00000012ff03723e */ /* 0x001fc800000000ff */
[----:B------:R-:W-:-:S05]  /*b040*/  PRMT R3, R3, 0x5410, RZ ;  /* 0x0000541003037816 */ /* 0x000fca00000000ff */
[----:B------:R2:W-:Y:S01]  /*b050*/  STG.E desc[UR36][R8.64], R3 ;  /* 0x0000000308007986 */ /* 0x0005e2000c101924 */
[----:B------:R-:W-:Y:S05]  /*b060*/  BRA `(.L_x_30497) ;  /* 0x0000000800d87947 */ /* 0x000fea0003800000 */
.L_x_30502:
[----:B------:R-:W-:-:S04]  /*b070*/  PRMT R4, R18, 0x8880, RZ ;  /* 0x0000888012047816 */ /* 0x000fc800000000ff */
[----:B------:R-:W-:-:S06]  /*b080*/  PRMT R4, R4, 0x7710, RZ ;  /* 0x0000771004047816 */ /* 0x000fcc00000000ff */
[----:B------:R-:W0:Y:S02]  /*b090*/  I2F.F64.S16 R4, R4 ;  /* 0x0000000400047312 */ /* 0x000e240000101c00 */
[----:B0-----:R4:W-:Y:S01]  /*b0a0*/  STG.E.64 desc[UR36][R8.64], R4 ;  /* 0x0000000408007986 */ /* 0x0019e2000c101b24 */
[----:B------:R-:W-:Y:S05]  /*b0b0*/  BRA `(.L_x_30497) ;  /* 0x0000000800c47947 */ /* 0x000fea0003800000 */
.L_x_30492:
        /* <DEDUP_REMOVED lines=12> */
.L_x_30506:
[----:B------:R-:W-:Y:S02]  /*b180*/  PRMT R4, R18, 0x8880, RZ ;  /* 0x0000888012047816 */ /* 0x000fe400000000ff */
[----:B------:R-:W-:Y:S02]  /*b190*/  CS2R R6, SRZ ;  /* 0x0000000000067805 */ /* 0x000fe4000001ff00 */
[----:B------:R-:W-:-:S06]  /*b1a0*/  PRMT R4, R4, 0x7710, RZ ;  /* 0x0000771004047816 */ /* 0x000fcc00000000ff */
[----:B------:R-:W0:Y:S02]  /*b1b0*/  I2F.F64.S16 R4, R4 ;  /* 0x0000000400047312 */ /* 0x000e240000101c00 */
[----:B0-----:R0:W-:Y:S01]  /*b1c0*/  STG.E.128 desc[UR36][R8.64], R4 ;  /* 0x0000000408007986 */ /* 0x0011e2000c101d24 */
[----:B------:R-:W-:Y:S05]  /*b1d0*/  BRA `(.L_x_30497) ;  /* 0x00000008007c7947 */ /* 0x000fea0003800000 */
.L_x_30505:
        /* <DEDUP_REMOVED lines=21> */
.L_x_30510:
[----:B------:R-:W-:Y:S05]  /*b330*/  BSYNC B0 ;  /* 0x0000000000007941 */ /* 0x000fea0003800000 */
.L_x_30509:
[----:B------:R-:W-:-:S05]  /*b340*/  LOP3.LUT R5, R0, R5, RZ, 0xfc, !PT ;  /* 0x0000000500057212 */ /* 0x000fca00078efcff */
[----:B------:R0:W-:Y:S01]  /*b350*/  STG.E.U8 desc[UR36][R8.64], R5 ;  /* 0x0000000508007986 */ /* 0x0001e2000c101124 */
[----:B------:R-:W-:Y:S05]  /*b360*/  BRA `(.L_x_30497) ;  /* 0x0000000800187947 */ /* 0x000fea0003800000 */
.L_x_30508:
        /* <DEDUP_REMOVED lines=13> */
.L_x_30512:
[----:B------:R-:W-:Y:S01]  /*b440*/  IMAD.MOV.U32 R0, RZ, RZ, 0x7f ;  /* 0x0000007fff007424 */ /* 0x000fe200078e00ff */
[----:B------:R-:W-:-:S04]  /*b450*/  ISETP.GT.U32.AND P0, PT, R3, 0x7f800000, PT ;  /* 0x7f8000000300780c */ /* 0x000fc80003f04070 */
[----:B------:R-:W-:-:S09]  /*b460*/  SEL R0, R0, 0x7c, P0 ;  /* 0x0000007c00007807 */ /* 0x000fd20000000000 */
.L_x_30513:
[----:B------:R-:W-:Y:S05]  /*b470*/  BSYNC B0 ;  /* 0x0000000000007941 */ /* 0x000fea0003800000 */
.L_x_30511:
[----:B------:R-:W-:-:S04]  /*b480*/  LOP3.LUT R3, R5, 0x80000000, RZ, 0xc0, !PT ;  /* 0x8000000005037812 */ /* 0x000fc800078ec0ff */
[----:B------:R-:W-:-:S04]  /*b490*/  SHF.R.U32.HI R3, RZ, 0x18, R3 ;  /* 0x00000018ff037819 */ /* 0x000fc80000011603 */
[----:B------:R-:W-:-:S05]  /*b4a0*/  LOP3.LUT R3, R0, R3, RZ, 0xfc, !PT ;  /* 0x0000000300037212 */ /* 0x000fca00078efcff */
[----:B------:R0:W-:Y:S01]  /*b4b0*/  STG.E.U8 desc[UR36][R8.64], R3 ;  /* 0x0000000308007986 */ /* 0x0001e2000c101124 */
[----:B------:R-:W-:Y:S05]  /*b4c0*/  BRA `(.L_x_30497) ;  /* 0x0000000400c07947 */ /* 0x000fea0003800000 */
.L_x_30507:
[----:B------:R-:W0:Y:S02]  /*b4d0*/  I2F.S8 R0, R18 ;  /* 0x0000001200007306 */ /* 0x000e240000001400 */
[----:B0-----:R-:W-:-:S05]  /*b4e0*/  F2FP.BF16.F32.PACK_AB R0, RZ, R0 ;  /* 0x00000000ff00723e */ /* 0x001fca00000010ff */
[----:B------:R0:W-:Y:S01]  /*b4f0*/  STG.E.U16 desc[UR36][R8.64], R0 ;  /* 0x0000000008007986 */ /* 0x0001e2000c101524 */
[----:B------:R-:W-:Y:S05]  /*b500*/  BRA `(.L_x_30497) ;  /* 0x0000000400b07947 */ /* 0x000fea0003800000 */
.L_x_30504:
        /* <DEDUP_REMOVED lines=12> */
.L_x_30516:
        /* <DEDUP_REMOVED lines=17> */
.L_x_30519:
[----:B------:R-:W-:-:S04]  /*b6e0*/  LOP3.LUT R3, R5, 0x80000000, RZ, 0xc0, !PT ;  /* 0x8000000005037812 */ /* 0x000fc800078ec0ff */
[----:B------:R-:W-:-:S04]  /*b6f0*/  SHF.R.U32.HI R3, RZ, 0x18, R3 ;  /* 0x00000018ff037819 */ /* 0x000fc80000011603 */
[----:B------:R-:W-:-:S04]  /*b700*/  LOP3.LUT R0, R0, R3, RZ, 0xfc, !PT ;  /* 0x0000000300007212 */ /* 0x000fc800078efcff */
[----:B------:R-:W-:-:S07]  /*b710*/  PRMT R4, R0, 0x7610, R4 ;  /* 0x0000761000047816 */ /* 0x000fce0000000004 */
.L_x_30518:
[----:B------:R-:W-:Y:S05]  /*b720*/  BSYNC B0 ;  /* 0x0000000000007941 */ /* 0x000fea0003800000 */
.L_x_30517:
[----:B------:R0:W-:Y:S01]  /*b730*/  STG.E.U8 desc[UR36][R8.64], R4 ;  /* 0x0000000408007986 */ /* 0x0001e2000c101124 */
[----:B------:R-:W-:Y:S05]  /*b740*/  BRA `(.L_x_30497) ;  /* 0x0000000400207947 */ /* 0x000fea0003800000 */
.L_x_30515:
        /* <DEDUP_REMOVED lines=17> */
.L_x_30522:
[----:B------:R-:W-:-:S04]  /*b860*/  LOP3.LUT R3, R5, 0x80000000, RZ, 0xc0, !PT ;  /* 0x8000000005037812 */ /* 0x000fc800078ec0ff */
[----:B------:R-:W-:-:S04]  /*b870*/  SHF.R.U32.HI R3, RZ, 0x18, R3 ;  /* 0x00000018ff037819 */ /* 0x000fc80000011603 */
[----:B------:R-:W-:-:S04]  /*b880*/  LOP3.LUT R0, R0, R3, RZ, 0xfc, !PT ;  /* 0x0000000300007212 */ /* 0x000fc800078efcff */
[----:B------:R-:W-:-:S07]  /*b890*/  PRMT R4, R0, 0x7610, R4 ;  /* 0x0000761000047816 */ /* 0x000fce0000000004 */
.L_x_30521:
[----:B------:R-:W-:Y:S05]  /*b8a0*/  BSYNC B0 ;  /* 0x0000000000007941 */ /* 0x000fea0003800000 */
.L_x_30520:
[----:B------:R0:W-:Y:S01]  /*b8b0*/  STG.E.U8 desc[UR36][R8.64], R4 ;  /* 0x0000000408007986 */ /* 0x0001e2000c101124 */
[----:B------:R-:W-:Y:S05]  /*b8c0*/  BRA `(.L_x_30497) ;  /* 0x0000000000c07947 */ /* 0x000fea0003800000 */
.L_x_30514:
        /* <DEDUP_REMOVED lines=22> */
.L_x_30496:
        /* <DEDUP_REMOVED lines=16> */
.L_x_30525:
[----:B------:R-:W-:Y:S05]  /*bb30*/  BRA `(.L_x_30497) ;  /* 0x0000000000247947 */ /* 0x000fea0003800000 */
.L_x_30524:
[----:B------:R-:W-:-:S04]  /*bb40*/  LOP3.LUT R18, R18, 0xffff, RZ, 0xc0, !PT ;  /* 0x0000ffff12127812 */ /* 0x000fc800078ec0ff */
[----:B------:R-:W-:-:S05]  /*bb50*/  PRMT R18, R18, 0x8880, RZ ;  /* 0x0000888012127816 */ /* 0x000fca00000000ff */
[----:B------:R-:W-:-:S05]  /*bb60*/  IMAD.MOV.U32 R4, RZ, RZ, R18 ;  /* 0x000000ffff047224 */ /* 0x000fca00078e0012 */
[----:B------:R-:W-:-:S05]  /*bb70*/  SHF.R.S32.HI R5, RZ, 0x1f, R4 ;  /* 0x0000001fff057819 */ /* 0x000fca0000011404 */
[----:B------:R0:W-:Y:S01]  /*bb80*/  STG.E.64 desc[UR36][R8.64], R4 ;  /* 0x0000000408007986 */ /* 0x0001e2000c101b24 */
[----:B------:R-:W-:Y:S05]  /*bb90*/  BRA `(.L_x_30497) ;  /* 0x00000000000c7947 */ /* 0x000fea0003800000 */
.L_x_30523:
[----:B------:R-:W-:-:S04]  /*bba0*/  LOP3.LUT R18, R18, 0xffff, RZ, 0xc0, !PT ;  /* 0x0000ffff12127812 */ /* 0x000fc800078ec0ff */
[----:B------:R-:W-:-:S05]  /*bbb0*/  PRMT R3, R18, 0x8880, RZ ;  /* 0x0000888012037816 */ /* 0x000fca00000000ff */
[----:B------:R0:W-:Y:S02]  /*bbc0*/  STG.E desc[UR36][R8.64], R3 ;  /* 0x0000000308007986 */ /* 0x0001e4000c101924 */
.L_x_30497:
[----:B------:R-:W-:-:S07]  /*bbd0*/  VIADD R25, R25, 0x80 ;  /* 0x0000008019197836 */ /* 0x000fce0000000000 */
.L_x_30457:
[----:B------:R-:W-:Y:S05]  /*bbe0*/  BSYNC B6 ;  /* 0x0000000000067941 */ /* 0x000fea0003800000 */
.L_x_30456:
        /* <DEDUP_REMOVED lines=21> */
.L_x_30529:
[----:B------:R-:W-:Y:S01]  /*bd40*/  STG.E.U8 desc[UR36][R2.64], R19 ;  /* 0x0000001302007986 */ /* 0x000fe2000c101124 */
[----:B------:R-:W-:Y:S05]  /*bd50*/  EXIT ;  /* 0x000000000000794d */ /* 0x000fea0003800000 */
.L_x_30528:
        /* <DEDUP_REMOVED lines=12> */
.L_x_30532:
[----:B------:R-:W-:-:S04]  /*be20*/  LOP3.LUT R19, R19, 0xffff, RZ, 0xc0, !PT ;  /* 0x0000ffff13137812 */ /* 0x000fc800078ec0ff */
[----:B------:R-:W-:-:S05]  /*be30*/  PRMT R5, R19, 0x8880, RZ ;  /* 0x0000888013057816 */ /* 0x000fca00000000ff */
[----:B------:R-:W-:Y:S01]  /*be40*/  STG.E desc[UR36][R2.64], R5 ;  /* 0x0000000502007986 */ /* 0x000fe2000c101924 */
[----:B------:R-:W-:Y:S05]  /*be50*/  EXIT ;  /* 0x000000000000794d */ /* 0x000fea0003800000 */
.L_x_30531:
[----:B------:R-:W-:-:S04]  /*be60*/  PRMT R5, R19, 0x8880, RZ ;  /* 0x0000888013057816 */ /* 0x000fc800000000ff */
[----:B------:R-:W-:-:S05]  /*be70*/  PRMT R5, R5, 0x7710, RZ ;  /* 0x0000771005057816 */ /* 0x000fca00000000ff */
[----:B------:R-:W-:Y:S01]  /*be80*/  STG.E.U16 desc[UR36][R2.64], R5 ;  /* 0x0000000502007986 */ /* 0x000fe2000c101524 */
[----:B------:R-:W-:Y:S05]  /*be90*/  EXIT ;  /* 0x000000000000794d */ /* 0x000fea0003800000 */
.L_x_30527:
        /* <DEDUP_REMOVED lines=9> */
.L_x_30534:
[----:B------:R-:W0:Y:S02]  /*bf30*/  I2F.S8 R0, R19 ;  /* 0x0000001300007306 */ /* 0x000e240000001400 */
[----:B0-----:R-:W-:-:S05]  /*bf40*/  F2FP.F16.F32.PACK_AB R0, RZ, R0 ;  /* 0x00000000ff00723e */ /* 0x001fca00000000ff */
[----:B------:R-:W-:Y:S01]  /*bf50*/  STG.E.U16 desc[UR36][R2.64], R0 ;  /* 0x0000000002007986 */ /* 0x000fe2000c101524 */
[----:B------:R-:W-:Y:S05]  /*bf60*/  EXIT ;  /* 0x000000000000794d */ /* 0x000fea0003800000 */
.L_x_30533:
        /* <DEDUP_REMOVED lines=10> */
.L_x_30536:
[----:B------:R-:W0:Y:S02]  /*c010*/  I2F.S8 R19, R19 ;  /* 0x0000001300137306 */ /* 0x000e240000001400 */
[----:B0-----:R-:W-:-:S04]  /*c020*/  F2FP.F16.F32.PACK_AB R5, RZ, R19 ;  /* 0x00000013ff05723e */ /* 0x001fc800000000ff */
[----:B------:R-:W-:-:S05]  /*c030*/  PRMT R5, R5, 0x5410, RZ ;  /* 0x0000541005057816 */ /* 0x000fca00000000ff */
[----:B------:R-:W-:Y:S01]  /*c040*/  STG.E desc[UR36][R2.64], R5 ;  /* 0x0000000502007986 */ /* 0x000fe2000c101924 */
[----:B------:R-:W-:Y:S05]  /*c050*/  EXIT ;  /* 0x000000000000794d */ /* 0x000fea0003800000 */
.L_x_30535:
[----:B------:R-:W-:-:S04]  /*c060*/  PRMT R4, R19, 0x8880, RZ ;  /* 0x0000888013047816 */ /* 0x000fc800000000ff */
[----:B------:R-:W-:-:S06]  /*c070*/  PRMT R4, R4, 0x7710, RZ ;  /* 0x0000771004047816 */ /* 0x000fcc00000000ff */
[----:B------:R-:W0:Y:S02]  /*c080*/  I2F.F64.S16 R4, R4 ;  /* 0x0000000400047312 */ /* 0x000e240000101c00 */
[----:B0-----:R-:W-:Y:S01]  /*c090*/  STG.E.64 desc[UR36][R2.64], R4 ;  /* 0x0000000402007986 */ /* 0x001fe2000c101b24 */
[----:B------:R-:W-:Y:S05]  /*c0a0*/  EXIT ;  /* 0x000000000000794d */ /* 0x000fea0003800000 */
.L_x_30526:
        /* <DEDUP_REMOVED lines=12> */
.L_x_30539:
[----:B------:R-:W-:Y:S02]  /*c170*/  PRMT R4, R19, 0x8880, RZ ;  /* 0x0000888013047816 */ /* 0x000fe400000000ff */
[----:B------:R-:W-:Y:S02]  /*c180*/  CS2R R6, SRZ ;  /* 0x0000000000067805 */ /* 0x000fe4000001ff00 */
[----:B------:R-:W-:-:S06]  /*c190*/  PRMT R4, R4, 0x7710, RZ ;  /* 0x0000771004047816 */ /* 0x000fcc00000000ff */
[----:B------:R-:W0:Y:S02]  /*c1a0*/  I2F.F64.S16 R4, R4 ;  /* 0x0000000400047312 */ /* 0x000e240000101c00 */
[----:B0-----:R-:W-:Y:S01]  /*c1b0*/  STG.E.128 desc[UR36][R2.64], R4 ;  /* 0x0000000402007986 */ /* 0x001fe2000c101d24 */
[----:B------:R-:W-:Y:S05]  /*c1c0*/  EXIT ;  /* 0x000000000000794d */ /* 0x000fea0003800000 */
.L_x_30538:
        /* <DEDUP_REMOVED lines=21> */
.L_x_30543:
[----:B------:R-:W-:Y:S05]  /*c320*/  BSYNC B0 ;  /* 0x0000000000007941 */ /* 0x000fea0003800000 */
.L_x_30542:
[----:B------:R-:W-:-:S05]  /*c330*/  LOP3.LUT R5, R0, R5, RZ, 0xfc, !PT ;  /* 0x0000000500057212 */ /* 0x000fca00078efcff */
[----:B------:R-:W-:Y:S01]  /*c340*/  STG.E.U8 desc[UR36][R2.64], R5 ;  /* 0x0000000502007986 */ /* 0x000fe2000c101124 */
[----:B------:R-:W-:Y:S05]  /*c350*/  EXIT ;  /* 0x000000000000794d */ /* 0x000fea0003800000 */
.L_x_30541:
        /* <DEDUP_REMOVED lines=13> */
.L_x_30545:
[----:B------:R-:W-:Y:S01]  /*c430*/  IMAD.MOV.U32 R0, RZ, RZ, 0x7f ;  /* 0x0000007fff007424 */ /* 0x000fe200078e00ff */
[----:B------:R-:W-:-:S04]  /*c440*/  ISETP.GT.U32.AND P0, PT, R4, 0x7f800000, PT ;  /* 0x7f8000000400780c */ /* 0x000fc80003f04070 */
[----:B------:R-:W-:-:S09]  /*c450*/  SEL R0, R0, 0x7c, P0 ;  /* 0x0000007c00007807 */ /* 0x000fd20000000000 */
.L_x_30546:
[----:B------:R-:W-:Y:S05]  /*c460*/  BSYNC B0 ;  /* 0x0000000000007941 */ /* 0x000fea0003800000 */
.L_x_30544:
[----:B------:R-:W-:-:S04]  /*c470*/  LOP3.LUT R4, R19, 0x80000000, RZ, 0xc0, !PT ;  /* 0x8000000013047812 */ /* 0x000fc800078ec0ff */
[----:B------:R-:W-:-:S04]  /*c480*/  SHF.R.U32.HI R5, RZ, 0x18, R4 ;  /* 0x00000018ff057819 */ /* 0x000fc80000011604 */
[----:B------:R-:W-:-:S05]  /*c490*/  LOP3.LUT R5, R0, R5, RZ, 0xfc, !PT ;  /* 0x0000000500057212 */ /* 0x000fca00078efcff */
[----:B------:R-:W-:Y:S01]  /*c4a0*/  STG.E.U8 desc[UR36][R2.64], R5 ;  /* 0x0000000502007986 */ /* 0x000fe2000c101124 */
[----:B------:R-:W-:Y:S05]  /*c4b0*/  EXIT ;  /* 0x000000000000794d */ /* 0x000fea0003800000 */
.L_x_30540:
[----:B------:R-:W0:Y:S02]  /*c4c0*/  I2F.S8 R0, R19 ;  /* 0x0000001300007306 */ /* 0x000e240000001400 */
[----:B0-----:R-:W-:-:S05]  /*c4d0*/  F2FP.BF16.F32.PACK_AB R0, RZ, R0 ;  /* 0x00000000ff00723e */ /* 0x001fca00000010ff */
[----:B------:R-:W-:Y:S01]  /*c4e0*/  STG.E.U16 desc[UR36][R2.64], R0 ;  /* 0x0000000002007986 */ /* 0x000fe2000c101524 */
[----:B------:R-:W-:Y:S05]  /*c4f0*/  EXIT ;  /* 0x000000000000794d */ /* 0x000fea0003800000 */
.L_x_30537:
        /* <DEDUP_REMOVED lines=12> */
.L_x_30549:
        /* <DEDUP_REMOVED lines=17> */
.L_x_30552:
[----:B------:R-:W-:-:S04]  /*c6d0*/  LOP3.LUT R0, R19, 0x80000000, RZ, 0xc0, !PT ;  /* 0x8000000013007812 */ /* 0x000fc800078ec0ff */
[----:B------:R-:W-:-:S04]  /*c6e0*/  SHF.R.U32.HI R5, RZ, 0x18, R0 ;  /* 0x00000018ff057819 */ /* 0x000fc80000011600 */
[----:B------:R-:W-:-:S04]  /*c6f0*/  LOP3.LUT R4, R4, R5, RZ, 0xfc, !PT ;  /* 0x0000000504047212 */ /* 0x000fc800078efcff */
[----:B------:R-:W-:-:S07]  /*c700*/  PRMT R0, R4, 0x7610, R0 ;  /* 0x0000761004007816 */ /* 0x000fce0000000000 */
.L_x_30551:
[----:B------:R-:W-:Y:S05]  /*c710*/  BSYNC B0 ;  /* 0x0000000000007941 */ /* 0x000fea0003800000 */
.L_x_30550:
[----:B------:R-:W-:Y:S01]  /*c720*/  STG.E.U8 desc[UR36][R2.64], R0 ;  /* 0x0000000002007986 */ /* 0x000fe2000c101124 */
[----:B------:R-:W-:Y:S05]  /*c730*/  EXIT ;  /* 0x000000000000794d */ /* 0x000fea0003800000 */
.L_x_30548:
        /* <DEDUP_REMOVED lines=17> */
.L_x_30555:
[----:B------:R-:W-:-:S04]  /*c850*/  LOP3.LUT R0, R19, 0x80000000, RZ, 0xc0, !PT ;  /* 0x8000000013007812 */ /* 0x000fc800078ec0ff */
[----:B------:R-:W-:-:S04]  /*c860*/  SHF.R.U32.HI R5, RZ, 0x18, R0 ;  /* 0x00000018ff057819 */ /* 0x000fc80000011600 */
[----:B------:R-:W-:-:S04]  /*c870*/  LOP3.LUT R4, R4, R5, RZ, 0xfc, !PT ;  /* 0x0000000504047212 */ /* 0x000fc800078efcff */
[----:B------:R-:W-:-:S07]  /*c880*/  PRMT R0, R4, 0x7610, R0 ;  /* 0x0000761004007816 */ /* 0x000fce0000000000 */
.L_x_30554:
[----:B------:R-:W-:Y:S05]  /*c890*/  BSYNC B0 ;  /* 0x0000000000007941 */ /* 0x000fea0003800000 */
.L_x_30553:
[----:B------:R-:W-:Y:S01]  /*c8a0*/  STG.E.U8 desc[UR36][R2.64], R0 ;  /* 0x0000000002007986 */ /* 0x000fe2000c101124 */
[----:B------:R-:W-:Y:S05]  /*c8b0*/  EXIT ;  /* 0x000000000000794d */ /* 0x000fea0003800000 */
.L_x_30547:
        /* <DEDUP_REMOVED lines=22> */
.L_x_30530:
        /* <DEDUP_REMOVED lines=16> */
.L_x_30558:
[----:B------:R-:W-:Y:S05]  /*cb20*/  EXIT ;  /* 0x000000000000794d */ /* 0x000fea0003800000 */
.L_x_30557:
[----:B------:R-:W-:-:S04]  /*cb30*/  LOP3.LUT R19, R19, 0xffff, RZ, 0xc0, !PT ;  /* 0x0000ffff13137812 */ /* 0x000fc800078ec0ff */
[----:B------:R-:W-:-:S05]  /*cb40*/  PRMT R19, R19, 0x8880, RZ ;  /* 0x0000888013137816 */ /* 0x000fca00000000ff */
[----:B------:R-:W-:-:S05]  /*cb50*/  IMAD.MOV.U32 R4, RZ, RZ, R19 ;  /* 0x000000ffff047224 */ /* 0x000fca00078e0013 */
[----:B------:R-:W-:-:S05]  /*cb60*/  SHF.R.S32.HI R5, RZ, 0x1f, R4 ;  /* 0x0000001fff057819 */ /* 0x000fca0000011404 */
[----:B------:R-:W-:Y:S01]  /*cb70*/  STG.E.64 desc[UR36][R2.64], R4 ;  /* 0x0000000402007986 */ /* 0x000fe2000c101b24 */
[----:B------:R-:W-:Y:S05]  /*cb80*/  EXIT ;  /* 0x000000000000794d */ /* 0x000fea0003800000 */
.L_x_30556:
[----:B------:R-:W-:-:S04]  /*cb90*/  LOP3.LUT R19, R19, 0xffff, RZ, 0xc0, !PT ;  /* 0x0000ffff13137812 */ /* 0x000fc800078ec0ff */
[----:B------:R-:W-:-:S05]  /*cba0*/  PRMT R5, R19, 0x8880, RZ ;  /* 0x0000888013057816 */ /* 0x000fca00000000ff */
[----:B------:R-:W-:Y:S01]  /*cbb0*/  STG.E desc[UR36][R2.64], R5 ;  /* 0x0000000502007986 */ /* 0x000fe2000c101924 */
[----:B------:R-:W-:Y:S05]  /*cbc0*/  EXIT ;  /* 0x000000000000794d */ /* 0x000fea0003800000 */
.L_x_30559:
        /* <DEDUP_REMOVED lines=11> */
.L_x_44037:


//--------------------- .text._ZN2at6native18elementwise_kernelILi128ELi4EZNS0_22gpu_kernel_impl_nocastINS0_13BinaryFunctorIN3c108BFloat16ES5_bZZZNS0_23logical_and_kernel_cudaERNS_14TensorIteratorEENKUlvE0_clEvENKUlvE8_clEvEUlS5_S5_E_EEEEvRNS_18TensorIteratorBaseERKT_EUliE_EEviT1_ --------------------------
	.section	.text._ZN2at6native18elementwise_kernelILi128ELi4EZNS0_22gpu_kernel_impl_nocastINS0_13BinaryFunctorIN3c108BFloat16ES5_bZZZNS0_23logical_and_kernel_cudaERNS_14TensorIteratorEENKUlvE0_clEvENKUlvE8_clEvEUlS5_S5_E_EEEEvRNS_18TensorIteratorBaseERKT_EUliE_EEviT1_,"ax",@progbits
	.align	128
        .global         _ZN2at6native18elementwise_kernelILi128ELi4EZNS0_22gpu_kernel_impl_nocastINS0_13BinaryFunctorIN3c108BFloat16ES5_bZZZNS0_23logical_and_kernel_cudaERNS_14TensorIteratorEENKUlvE0_clEvENKUlvE8_clEvEUlS5_S5_E_EEEEvRNS_18TensorIteratorBaseERKT_EUliE_EEviT1_
        .type           _ZN2at6native18elementwise_kernelILi128ELi4EZNS0_22gpu_kernel_impl_nocastINS0_13BinaryFunctorIN3c108BFloat16ES5_bZZZNS0_23logical_and_kernel_cudaERNS_14TensorIteratorEENKUlvE0_clEvENKUlvE8_clEvEUlS5_S5_E_EEEEvRNS_18TensorIteratorBaseERKT_EUliE_EEviT1_,@function
        .size           _ZN2at6native18elementwise_kernelILi128ELi4EZNS0_22gpu_kernel_impl_nocastINS0_13BinaryFunctorIN3c108BFloat16ES5_bZZZNS0_23logical_and_kernel_cudaERNS_14TensorIteratorEENKUlvE0_clEvENKUlvE8_clEvEUlS5_S5_E_EEEEvRNS_18TensorIteratorBaseERKT_EUliE_EEviT1_,(.L_x_44038 - _ZN2at6native18elementwise_kernelILi128ELi4EZNS0_22gpu_kernel_impl_nocastINS0_13BinaryFunctorIN3c108BFloat16ES5_bZZZNS0_23logical_and_kernel_cudaERNS_14TensorIteratorEENKUlvE0_clEvENKUlvE8_clEvEUlS5_S5_E_EEEEvRNS_18TensorIteratorBaseERKT_EUliE_EEviT1_)
        .other          _ZN2at6native18elementwise_kernelILi128ELi4EZNS0_22gpu_kernel_impl_nocastINS0_13BinaryFunctorIN3c108BFloat16ES5_bZZZNS0_23logical_and_kernel_cudaERNS_14TensorIteratorEENKUlvE0_clEvENKUlvE8_clEvEUlS5_S5_E_EEEEvRNS_18TensorIteratorBaseERKT_EUliE_EEviT1_,@"STO_CUDA_ENTRY STV_DEFAULT"
_ZN2at6native18elementwise_kernelILi128ELi4EZNS0_22gpu_kernel_impl_nocastINS0_13BinaryFunctorIN3c108BFloat16ES5_bZZZNS0_23logical_and_kernel_cudaERNS_14TensorIteratorEENKUlvE0_clEvENKUlvE8_clEvEUlS5_S5_E_EEEEvRNS_18TensorIteratorBaseERKT_EUliE_EEviT1_:
.text._ZN2at6native18elementwise_kernelILi128ELi4EZNS0_22gpu_kernel_impl_nocastINS0_13BinaryFunctorIN3c108BFloat16ES5_bZZZNS0_23logical_and_kernel_cudaERNS_14TensorIteratorEENKUlvE0_clEvENKUlvE8_clEvEUlS5_S5_E_EEEEvRNS_18TensorIteratorBaseERKT_EUliE_EEviT1_:
        /* <DEDUP_REMOVED lines=363> */
.L_x_30562:
[----:B------:R-:W-:Y:S02]  /*16b0*/  ULDC.64 UR8, c[0x0][0x480] ;  /* 0x0001200000087ab9 */ /* 0x000fe40000000a00 */
[----:B------:R-:W-:-:S04]  /*16c0*/  IADD3 R6, P0, R2, UR8, RZ ;  /* 0x0000000802067c10 */ /* 0x000fc8000ff1e0ff */
[----:B------:R-:W-:Y:S01]  /*16d0*/  IADD3.X R7, RZ, UR9, RZ, P0, !PT ;  /* 0x00000009ff077c10 */ /* 0x000fe200087fe4ff */
[----:B------:R-:W-:-:S04]  /*16e0*/  ULDC.64 UR8, c[0x0][0x488] ;  /* 0x0001220000087ab9 */ /* 0x000fc80000000a00 */
[----:B------:R-:W2:Y:S01]  /*16f0*/  LDG.E.U16 R6, desc[UR4][R6.64] ;  /* 0x0000000406067981 */ /* 0x000ea2000c1e1500 */
[----:B------:R-:W-:-:S04]  /*1700*/  IADD3 R8, P0, R0, UR8, RZ ;  /* 0x0000000800087c10 */ /* 0x000fc8000ff1e0ff */
[----:B------:R-:W-:Y:S01]  /*1710*/  IADD3.X R9, RZ, UR9, RZ, P0, !PT ;  /* 0x00000009ff097c10 */ /* 0x000fe200087fe4ff */
[----:B------:R-:W-:-:S04]  /*1720*/  ULDC.64 UR8, c[0x0][0x478] ;  /* 0x00011e0000087ab9 */ /* 0x000fc80000000a00 */
[----:B------:R-:W3:Y:S01]  /*1730*/  LDG.E.U16 R8, desc[UR4][R8.64] ;  /* 0x0000000408087981 */ /* 0x000ee2000c1e1500 */
[----:B------:R-:W-:Y:S02]  /*1740*/  IADD3 R4, P2, R5, UR8, RZ ;  /* 0x0000000805047c10 */ /* 0x000fe4000ff5e0ff */
[----:B------:R-:W-:Y:S02]  /*1750*/  PRMT R11, RZ, 0x7610, R11 ;  /* 0x00007610ff0b7816 */ /* 0x000fe4000000000b */
[----:B------:R-:W-:Y:S02]  /*1760*/  IADD3.X R5, RZ, UR9, RZ, P2, !PT ;  /* 0x00000009ff057c10 */ /* 0x000fe400097fe4ff */
[----:B------:R-:W-:Y:S02]  /*1770*/  IADD3 R3, R3, 0x80, RZ ;  /* 0x0000008003037810 */ /* 0x000fe40007ffe0ff */
[----:B--2---:R-:W-:-:S04]  /*1780*/  SHF.L.U32 R0, R6, 0x10, RZ ;  /* 0x0000001006007819 */ /* 0x004fc800000006ff */
[----:B------:R-:W-:-:S13]  /*1790*/  FSETP.NEU.FTZ.AND P1, PT, R0, RZ, PT ;  /* 0x000000ff0000720b */ /* 0x000fda0003f3d000 */
[----:B---3--:R-:W-:-:S04]  /*17a0*/  @P1 SHF.L.U32 R0, R8, 0x10, RZ ;  /* 0x0000001008001819 */ /* 0x008fc800000006ff */
[----:B------:R-:W-:-:S04]  /*17b0*/  @P1 FSETP.NEU.FTZ.AND P0, PT, R0, RZ, PT ;  /* 0x000000ff0000120b */ /* 0x000fc80003f1d000 */
[----:B------:R-:W-:-:S05]  /*17c0*/  @P1 SEL R11, RZ, 0x1, !P0 ;  /* 0x00000001ff0b1807 */ /* 0x000fca0004000000 */
[----:B------:R0:W-:Y:S04]  /*17d0*/  STG.E.U8 desc[UR4][R4.64], R11 ;  /* 0x0000000b04007986 */ /* 0x0001e8000c101104 */
.L_x_30561:
[----:B------:R-:W-:Y:S05]  /*17e0*/  BSYNC B0 ;  /* 0x0000000000007941 */ /* 0x000fea0003800000 */
.L_x_30560:
        /* <DEDUP_REMOVED lines=356> */
.L_x_30565:
        /* <DEDUP_REMOVED lines=17> */
[----:B------:R-:W-:Y:S02]  /*2f40*/  @P1 SEL R11, RZ, 0x1, !P0 ;  /* 0x00000001ff0b1807 */ /* 0x000fe40004000000 */
        /* <DEDUP_REMOVED lines=356> */
.L_x_30566:
        /* <DEDUP_REMOVED lines=19> */
.L_x_30564:
[----:B------:R-:W-:Y:S05]  /*46c0*/  BSYNC B0 ;  /* 0x0000000000007941 */ /* 0x000fea0003800000 */
.L_x_30563:
        /* <DEDUP_REMOVED lines=355> */
.L_x_30567:
        /* <DEDUP_REMOVED lines=12> */
[----:B--2---:R-:W-:-:S04]  /*5dc0*/  SHF.L.U32 R0, R2, 0x10, RZ ;  /* 0x0000001002007819 */ /* 0x004fc800000006ff */
[----:B------:R-:W-:-:S13]  /*5dd0*/  FSETP.NEU.FTZ.AND P1, PT, R0, RZ, PT ;  /* 0x000000ff0000720b */ /* 0x000fda0003f3d000 */
[----:B---3--:R-:W-:-:S04]  /*5de0*/  @P1 SHF.L.U32 R0, R6, 0x10, RZ ;  /* 0x0000001006001819 */ /* 0x008fc800000006ff */
[----:B------:R-:W-:-:S04]  /*5df0*/  @P1 FSETP.NEU.FTZ.AND P0, PT, R0, RZ, PT ;  /* 0x000000ff0000120b */ /* 0x000fc80003f1d000 */
[----:B------:R-:W-:-:S05]  /*5e00*/  @P1 SEL R9, RZ, 0x1, !P0 ;  /* 0x00000001ff091807 */ /* 0x000fca0004000000 */
[----:B------:R-:W-:Y:S01]  /*5e10*/  STG.E.U8 desc[UR4][R4.64], R9 ;  /* 0x0000000904007986 */ /* 0x000fe2000c101104 */
[----:B------:R-:W-:Y:S05]  /*5e20*/  EXIT ;  /* 0x000000000000794d */ /* 0x000fea0003800000 */
.L_x_30568:
        /* <DEDUP_REMOVED lines=13> */
.L_x_44038:


//--------------------- .text._ZN2at6native27unrolled_elementwise_kernelINS0_13BinaryFunctorIN3c108BFloat16ES4_bZZZNS0_23logical_and_kernel_cudaERNS_14TensorIteratorEENKUlvE0_clEvENKUlvE8_clEvEUlS4_S4_E_EESt5arrayIPcLm3EELi4E23TrivialOffsetCalculatorILi2EjESE_ILi1EjENS0_6memory15LoadWithoutCastENSH_16StoreWithoutCastEEEviT_T0_T2_T3_T4_T5_ --------------------------
	.section	.text._ZN2at6native27unrolled_elementwise_kernelINS0_13BinaryFunctorIN3c108BFloat16ES4_bZZZNS0_23logical_and_kernel_cudaERNS_14TensorIteratorEENKUlvE0_clEvENKUlvE8_clEvEUlS4_S4_E_EESt5arrayIPcLm3EELi4E23TrivialOffsetCalculatorILi2EjESE_ILi1EjENS0_6memory15LoadWithoutCastENSH_16StoreWithoutCastEEEviT_T0_T2_T3_T4_T5_,"ax",@progbits
	.align	128
        .global         _ZN2at6native27unrolled_elementwise_kernelINS0_13BinaryFunctorIN3c108BFloat16ES4_bZZZNS0_23logical_and_kernel_cudaERNS_14TensorIteratorEENKUlvE0_clEvENKUlvE8_clEvEUlS4_S4_E_EESt5arrayIPcLm3EELi4E23TrivialOffsetCalculatorILi2EjESE_ILi1EjENS0_6memory15LoadWithoutCastENSH_16StoreWithoutCastEEEviT_T0_T2_T3_T4_T5_
        .type           _ZN2at6native27unrolled_elementwise_kernelINS0_13BinaryFunctorIN3c108BFloat16ES4_bZZZNS0_23logical_and_kernel_cudaERNS_14TensorIteratorEENKUlvE0_clEvENKUlvE8_clEvEUlS4_S4_E_EESt5arrayIPcLm3EELi4E23TrivialOffsetCalculatorILi2EjESE_ILi1EjENS0_6memory15LoadWithoutCastENSH_16StoreWithoutCastEEEviT_T0_T2_T3_T4_T5_,@function
        .size           _ZN2at6native27unrolled_elementwise_kernelINS0_13BinaryFunctorIN3c108BFloat16ES4_bZZZNS0_23logical_and_kernel_cudaERNS_14TensorIteratorEENKUlvE0_clEvENKUlvE8_clEvEUlS4_S4_E_EESt5arrayIPcLm3EELi4E23TrivialOffsetCalculatorILi2EjESE_ILi1EjENS0_6memory15LoadWithoutCastENSH_16StoreWithoutCastEEEviT_T0_T2_T3_T4_T5_,(.L_x_44039 - _ZN2at6native27unrolled_elementwise_kernelINS0_13BinaryFunctorIN3c108BFloat16ES4_bZZZNS0_23logical_and_kernel_cudaERNS_14TensorIteratorEENKUlvE0_clEvENKUlvE8_clEvEUlS4_S4_E_EESt5arrayIPcLm3EELi4E23TrivialOffsetCalculatorILi2EjESE_ILi1EjENS0_6memory15LoadWithoutCastENSH_16StoreWithoutCastEEEviT_T0_T2_T3_T4_T5_)
        .other          _ZN2at6native27unrolled_elementwise_kernelINS0_13BinaryFunctorIN3c108BFloat16ES4_bZZZNS0_23logical_and_kernel_cudaERNS_14TensorIteratorEENKUlvE0_clEvENKUlvE8_clEvEUlS4_S4_E_EESt5arrayIPcLm3EELi4E23TrivialOffsetCalculatorILi2EjESE_ILi1EjENS0_6memory15LoadWithoutCastENSH_16StoreWithoutCastEEEviT_T0_T2_T3_T4_T5_,@"STO_CUDA_ENTRY STV_DEFAULT"
_ZN2at6native27unrolled_elementwise_kernelINS0_13BinaryFunctorIN3c108BFloat16ES4_bZZZNS0_23logical_and_kernel_cudaERNS_14TensorIteratorEENKUlvE0_clEvENKUlvE8_clEvEUlS4_S4_E_EESt5arrayIPcLm3EELi4E23TrivialOffsetCalculatorILi2EjESE_ILi1EjENS0_6memory15LoadWithoutCastENSH_16StoreWithoutCastEEEviT_T0_T2_T3_T4_T5_:
.text._ZN2at6native27unrolled_elementwise_kernelINS0_13BinaryFunctorIN3c108BFloat16ES4_bZZZNS0_23logical_and_kernel_cudaERNS_14TensorIteratorEENKUlvE0_clEvENKUlvE8_clEvEUlS4_S4_E_EESt5arrayIPcLm3EELi4E23TrivialOffsetCalculatorILi2EjESE_ILi1EjENS0_6memory15LoadWithoutCastENSH_16StoreWithoutCastEEEviT_T0_T2_T3_T4_T5_:
        /* <DEDUP_REMOVED lines=51> */
[----:B-1----:R-:W-:-:S02]  /*0330*/  IMAD.MOV.U32 R4, RZ, RZ, R15 ;  /* 0x000000ffff047224 */ /* 0x002fc400078e000f */
[----:B------:R-:W-:Y:S02]  /*0340*/  @!P0 IMAD R5, R12, 0x200, R15 ;  /* 0x000002000c058824 */ /* 0x000fe400078e020f */
[C---:B------:R-:W-:Y:S02]  /*0350*/  VIADD R10, R4.reuse, 0x80 ;  /* 0x00000080040a7836 */ /* 0x040fe40000000000 */
[C---:B--2---:R-:W-:Y:S01]  /*0360*/  VIADD R6, R4.reuse, 0x100 ;  /* 0x0000010004067836 */ /* 0x044fe20000000000 */
[----:B0-----:R-:W-:Y:S01]  /*0370*/  @!P0 IADD3 R2, P5, R5, R2, RZ ;  /* 0x0000000205028210 */ /* 0x001fe20007fbe0ff */
        /* <DEDUP_REMOVED lines=9> */
[----:B-----5:R-:W-:Y:S01]  /*0410*/  IMAD.U32 R14, R14, 0x10000, RZ ;  /* 0x000100000e0e7824 */ /* 0x020fe200078e00ff */
[----:B------:R-:W-:-:S04]  /*0420*/  PRMT R5, RZ, 0x7610, R5 ;  /* 0x00007610ff057816 */ /* 0x000fc80000000005 */
[----:B------:R-:W-:-:S13]  /*0430*/  FSETP.NEU.FTZ.AND P6, PT, R14, RZ, PT ;  /* 0x000000ff0e00720b */ /* 0x000fda0003fdd000 */
[----:B------:R-:W-:-:S05]  /*0440*/  @P6 IMAD.U32 R21, R21, 0x10000, RZ ;  /* 0x0001000015156824 */ /* 0x000fca00078e00ff */
[----:B------:R-:W-:-:S04]  /*0450*/  @P6 FSETP.NEU.FTZ.AND P5, PT, R21, RZ, PT ;  /* 0x000000ff1500620b */ /* 0x000fc80003fbd000 */
[----:B------:R-:W-:-:S04]  /*0460*/  @P6 SEL R6, RZ, 0x1, !P5 ;  /* 0x00000001ff066807 */ /* 0x000fc80006800000 */
[----:B------:R-:W-:-:S07]  /*0470*/  @P6 PRMT R5, R6, 0x7610, R5 ;  /* 0x0000761006056816 */ /* 0x000fce0000000005 */
.L_x_30570:
[----:B------:R-:W-:Y:S05]  /*0480*/  BSYNC B0 ;  /* 0x0000000000007941 */ /* 0x000fea0003800000 */
.L_x_30569:
        /* <DEDUP_REMOVED lines=9> */
.L_x_30572:
[----:B------:R-:W-:Y:S05]  /*0520*/  BSYNC B0 ;  /* 0x0000000000007941 */ /* 0x000fea0003800000 */
.L_x_30571:
        /* <DEDUP_REMOVED lines=9> */
.L_x_30574:
[----:B------:R-:W-:Y:S05]  /*05c0*/  BSYNC B0 ;  /* 0x0000000000007941 */ /* 0x000fea0003800000 */
.L_x_30573:
        /* <DEDUP_REMOVED lines=9> */
.L_x_30576:
[----:B------:R-:W-:Y:S05]  /*0660*/  BSYNC B0 ;  /* 0x0000000000007941 */ /* 0x000fea0003800000 */
.L_x_30575:
        /* <DEDUP_REMOVED lines=12> */
[----:B------:R-:W-:-:S05]  /*0730*/  @!P1 IADD3 R6, P2, R6, UR6, RZ ;  /* 0x0000000606069c10 */ /* 0x000fca000ff5e0ff */
[----:B------:R-:W-:-:S05]  /*0740*/  @!P1 IMAD.X R7, RZ, RZ, UR7, P2 ;  /* 0x00000007ff079e24 */ /* 0x000fca00090e06ff */
[----:B------:R1:W-:Y:S03]  /*0750*/  @!P1 STG.E.U8 desc[UR4][R6.64], R8 ;  /* 0x0000000806009986 */ /* 0x0003e6000c101104 */
.L_x_30578:
[----:B------:R-:W-:Y:S05]  /*0760*/  BSYNC B0 ;  /* 0x0000000000007941 */ /* 0x000fea0003800000 */
.L_x_30577:
        /* <DEDUP_REMOVED lines=8> */
.L_x_30579:
        /* <DEDUP_REMOVED lines=9> */
.L_x_44039:


//--------------------- .text._ZN2at6native29vectorized_elementwise_kernelILi2ENS0_13BinaryFunctorIN3c108BFloat16ES4_bZZZNS0_23logical_and_kernel_cudaERNS_14TensorIteratorEENKUlvE0_clEvENKUlvE8_clEvEUlS4_S4_E_EESt5arrayIPcLm3EEEEviT0_T1_ --------------------------
	.section	.text._ZN2at6native29vectorized_elementwise_kernelILi2ENS0_13BinaryFunctorIN3c108BFloat16ES4_bZZZNS0_23logical_and_kernel_cudaERNS_14TensorIteratorEENKUlvE0_clEvENKUlvE8_clEvEUlS4_S4_E_EESt5arrayIPcLm3EEEEviT0_T1_,"ax",@progbits
	.align	128
        .global         _ZN2at6native29vectorized_elementwise_kernelILi2ENS0_13BinaryFunctorIN3c108BFloat16ES4_bZZZNS0_23logical_and_kernel_cudaERNS_14TensorIteratorEENKUlvE0_clEvENKUlvE8_clEvEUlS4_S4_E_EESt5arrayIPcLm3EEEEviT0_T1_
        .type           _ZN2at6native29vectorized_elementwise_kernelILi2ENS0_13BinaryFunctorIN3c108BFloat16ES4_bZZZNS0_23logical_and_kernel_cudaERNS_14TensorIteratorEENKUlvE0_clEvENKUlvE8_clEvEUlS4_S4_E_EESt5arrayIPcLm3EEEEviT0_T1_,@function
        .size           _ZN2at6native29vectorized_elementwise_kernelILi2ENS0_13BinaryFunctorIN3c108BFloat16ES4_bZZZNS0_23logical_and_kernel_cudaERNS_14TensorIteratorEENKUlvE0_clEvENKUlvE8_clEvEUlS4_S4_E_EESt5arrayIPcLm3EEEEviT0_T1_,(.L_x_44040 - _ZN2at6native29vectorized_elementwise_kernelILi2ENS0_13BinaryFunctorIN3c108BFloat16ES4_bZZZNS0_23logical_and_kernel_cudaERNS_14TensorIteratorEENKUlvE0_clEvENKUlvE8_clEvEUlS4_S4_E_EESt5arrayIPcLm3EEEEviT0_T1_)
        .other          _ZN2at6native29vectorized_elementwise_kernelILi2ENS0_13BinaryFunctorIN3c108BFloat16ES4_bZZZNS0_23logical_and_kernel_cudaERNS_14TensorIteratorEENKUlvE0_clEvENKUlvE8_clEvEUlS4_S4_E_EESt5arrayIPcLm3EEEEviT0_T1_,@"STO_CUDA_ENTRY STV_DEFAULT"
_ZN2at6native29vectorized_elementwise_kernelILi2ENS0_13BinaryFunctorIN3c108BFloat16ES4_bZZZNS0_23logical_and_kernel_cudaERNS_14TensorIteratorEENKUlvE0_clEvENKUlvE8_clEvEUlS4_S4_E_EESt5arrayIPcLm3EEEEviT0_T1_:
.text._ZN2at6native29vectorized_elementwise_kernelILi2ENS0_13BinaryFunctorIN3c108BFloat16ES4_bZZZNS0_23logical_and_kernel_cudaERNS_14TensorIteratorEENKUlvE0_clEvENKUlvE8_clEvEUlS4_S4_E_EESt5arrayIPcLm3EEEEviT0_T1_:
        /* <DEDUP_REMOVED lines=24> */
[----:B---3--:R-:W-:-:S05]  /*0180*/  PRMT R10, R11, 0x7632, R10 ;  /* 0x000076320b0a7816 */ /* 0x008fca000000000a */
[----:B------:R-:W-:Y:S02]  /*0190*/  IMAD.U32 R10, R10, 0x10000, RZ ;  /* 0x000100000a0a7824 */ /* 0x000fe400078e00ff */
[----:B------:R-:W-:-:S03]  /*01a0*/  IMAD.U32 R4, R11, 0x10000, RZ ;  /* 0x000100000b047824 */ /* 0x000fc600078e00ff */
[----:B------:R-:W-:Y:S02]  /*01b0*/  FSETP.NEU.FTZ.AND P1, PT, R10, RZ, PT ;  /* 0x000000ff0a00720b */ /* 0x000fe40003f3d000 */
[----:B------:R-:W-:Y:S02]  /*01c0*/  FSETP.NEU.FTZ.AND P6, PT, R4, RZ, PT ;  /* 0x000000ff0400720b */ /* 0x000fe40003fdd000 */
[----:B-----5:R-:W-:Y:S01]  /*01d0*/  PRMT R10, R16, 0x7632, R10 ;  /* 0x00007632100a7816 */ /* 0x020fe2000000000a */
[C---:B--2---:R-:W-:Y:S01]  /*01e0*/  IMAD.U32 R4, R12.reuse, 0x10000, RZ ;  /* 0x000100000c047824 */ /* 0x044fe200078e00ff */
[----:B0-----:R-:W-:-:S07]  /*01f0*/  PRMT R7, R12, 0x7632, R7 ;  /* 0x000076320c077816 */ /* 0x001fce0000000007 */
[----:B------:R-:W-:Y:S01]  /*0200*/  @P1 IMAD.U32 R6, R10, 0x10000, RZ ;  /* 0x000100000a061824 */ /* 0x000fe200078e00ff */
[----:B------:R-:W-:Y:S01]  /*0210*/  FSETP.NEU.FTZ.AND P5, PT, R4, RZ, PT ;  /* 0x000000ff0400720b */ /* 0x000fe20003fbd000 */
[----:B------:R-:W-:Y:S02]  /*0220*/  IMAD.U32 R7, R7, 0x10000, RZ ;  /* 0x0001000007077824 */ /* 0x000fe400078e00ff */
[----:B------:R-:W-:Y:S01]  /*0230*/  @P6 IMAD.U32 R4, R16, 0x10000, RZ ;  /* 0x0001000010046824 */ /* 0x000fe200078e00ff */
[----:B------:R-:W-:Y:S01]  /*0240*/  @P1 FSETP.NEU.FTZ.AND P3, PT, R6, RZ, PT ;  /* 0x000000ff0600120b */ /* 0x000fe20003f7d000 */
[----:B----4-:R-:W-:Y:S01]  /*0250*/  IMAD.U32 R6, R14, 0x10000, RZ ;  /* 0x000100000e067824 */ /* 0x010fe200078e00ff */
[----:B------:R-:W-:Y:S01]  /*0260*/  FSETP.NEU.FTZ.AND P0, PT, R7, RZ, PT ;  /* 0x000000ff0700720b */ /* 0x000fe20003f1d000 */
[----:B------:R-:W-:Y:S01]  /*0270*/  IMAD.U32 R7, R15, 0x10000, RZ ;  /* 0x000100000f077824 */ /* 0x000fe200078e00ff */
[----:B------:R-:W-:Y:S02]  /*0280*/  @P6 FSETP.NEU.FTZ.AND P2, PT, R4, RZ, PT ;  /* 0x000000ff0400620b */ /* 0x000fe40003f5d000 */
[----:B------:R-:W-:-:S02]  /*0290*/  FSETP.NEU.FTZ.AND P4, PT, R6, RZ, PT ;  /* 0x000000ff0600720b */ /* 0x000fc40003f9d000 */
[----:B------:R-:W-:Y:S02]  /*02a0*/  PRMT R4, RZ, 0x7610, R4 ;  /* 0x00007610ff047816 */ /* 0x000fe40000000004 */
[----:B------:R-:W-:Y:S02]  /*02b0*/  @P6 SEL R4, RZ, 0x1, !P2 ;  /* 0x00000001ff046807 */ /* 0x000fe40005000000 */
[----:B------:R-:W-:Y:S02]  /*02c0*/  PRMT R6, R14, 0x7632, R6 ;  /* 0x000076320e067816 */ /* 0x000fe40000000006 */
[----:B------:R-:W-:Y:S01]  /*02d0*/  FSETP.NEU.FTZ.AND P2, PT, R7, RZ, PT ;  /* 0x000000ff0700720b */ /* 0x000fe20003f5d000 */
[----:B-1----:R-:W-:Y:S01]  /*02e0*/  @P5 IMAD.U32 R9, R5, 0x10000, RZ ;  /* 0x0001000005095824 */ /* 0x002fe200078e00ff */
[----:B------:R-:W-:Y:S01]  /*02f0*/  PRMT R8, R15, 0x7632, R8 ;  /* 0x000076320f087816 */ /* 0x000fe20000000008 */
[----:B------:R-:W-:Y:S01]  /*0300*/  IMAD.U32 R6, R6, 0x10000, RZ ;  /* 0x0001000006067824 */ /* 0x000fe200078e00ff */
[----:B------:R-:W-:-:S02]  /*0310*/  PRMT R7, RZ, 0x7610, R7 ;  /* 0x00007610ff077816 */ /* 0x000fc40000000007 */
[----:B------:R-:W-:Y:S01]  /*0320*/  @P5 FSETP.NEU.FTZ.AND P6, PT, R9, RZ, PT ;  /* 0x000000ff0900520b */ /* 0x000fe20003fdd000 */
[----:B------:R-:W-:Y:S01]  /*0330*/  IMAD.U32 R8, R8, 0x10000, RZ ;  /* 0x0001000008087824 */ /* 0x000fe200078e00ff */
[----:B------:R-:W-:Y:S01]  /*0340*/  PRMT R5, R5, 0x7632, R5 ;  /* 0x0000763205057816 */ /* 0x000fe20000000005 */
[----:B------:R-:W-:Y:S01]  /*0350*/  @P4 IMAD.U32 R9, R2, 0x10000, RZ ;  /* 0x0001000002094824 */ /* 0x000fe200078e00ff */
[----:B------:R-:W-:Y:S02]  /*0360*/  @P1 SEL R7, RZ, 0x1, !P3 ;  /* 0x00000001ff071807 */ /* 0x000fe40005800000 */
[----:B------:R-:W-:Y:S02]  /*0370*/  FSETP.NEU.FTZ.AND P3, PT, R6, RZ, PT ;  /* 0x000000ff0600720b */ /* 0x000fe40003f7d000 */
[----:B------:R-:W-:Y:S02]  /*0380*/  PRMT R6, RZ, 0x7610, R6 ;  /* 0x00007610ff067816 */ /* 0x000fe40000000006 */
[----:B------:R-:W-:Y:S01]  /*0390*/  FSETP.NEU.FTZ.AND P1, PT, R8, RZ, PT ;  /* 0x000000ff0800720b */ /* 0x000fe20003f3d000 */
[----:B------:R-:W-:Y:S01]  /*03a0*/  @P0 IMAD.U32 R5, R5, 0x10000, RZ ;  /* 0x0001000005050824 */ /* 0x000fe200078e00ff */
[----:B------:R-:W-:Y:S01]  /*03b0*/  @P5 SEL R6, RZ, 0x1, !P6 ;  /* 0x00000001ff065807 */ /* 0x000fe20007000000 */
[----:B------:R-:W-:Y:S01]  /*03c0*/  @P2 IMAD.U32 R8, R3, 0x10000, RZ ;  /* 0x0001000003082824 */ /* 0x000fe200078e00ff */
[----:B------:R-:W-:-:S02]  /*03d0*/  @P4 FSETP.NEU.FTZ.AND P6, PT, R9, RZ, PT ;  /* 0x000000ff0900420b */ /* 0x000fc40003fdd000 */
[----:B------:R-:W-:Y:S02]  /*03e0*/  PRMT R9, RZ, 0x7610, R9 ;  /* 0x00007610ff097816 */ /* 0x000fe40000000009 */
[----:B------:R-:W-:Y:S02]  /*03f0*/  @P4 SEL R9, RZ, 0x1, !P6 ;  /* 0x00000001ff094807 */ /* 0x000fe40007000000 */
[----:B------:R-:W-:Y:S02]  /*0400*/  @P0 FSETP.NEU.FTZ.AND P5, PT, R5, RZ, PT ;  /* 0x000000ff0500020b */ /* 0x000fe40003fbd000 */
[----:B------:R-:W-:Y:S02]  /*0410*/  @P2 FSETP.NEU.FTZ.AND P6, PT, R8, RZ, PT ;  /* 0x000000ff0800220b */ /* 0x000fe40003fdd000 */
[----:B------:R-:W-:Y:S02]  /*0420*/  PRMT R5, R2, 0x7632, R5 ;  /* 0x0000763202057816 */ /* 0x000fe40000000005 */
[----:B------:R-:W-:-:S02]  /*0430*/  PRMT R8, R3, 0x7632, R8 ;  /* 0x0000763203087816 */ /* 0x000fc40000000008 */
[----:B------:R-:W-:Y:S01]  /*0440*/  IADD3 R2, P4, R13, UR6, RZ ;  /* 0x000000060d027c10 */ /* 0x000fe2000ff9e0ff */
[----:B------:R-:W-:Y:S02]  /*0450*/  @P3 IMAD.U32 R5, R5, 0x10000, RZ ;  /* 0x0001000005053824 */ /* 0x000fe400078e00ff */
[----:B------:R-:W-:Y:S01]  /*0460*/  @P1 IMAD.U32 R8, R8, 0x10000, RZ ;  /* 0x0001000008081824 */ /* 0x000fe200078e00ff */
[----:B------:R-:W-:Y:S01]  /*0470*/  PRMT R11, RZ, 0x7610, R11 ;  /* 0x00007610ff0b7816 */ /* 0x000fe2000000000b */
[----:B------:R-:W-:Y:S01]  /*0480*/  IMAD.X R3, RZ, RZ, UR7, P4 ;  /* 0x00000007ff037e24 */ /* 0x000fe2000a0e06ff */
[----:B------:R-:W-:Y:S02]  /*0490*/  @P2 SEL R11, RZ, 0x1, !P6 ;  /* 0x00000001ff0b2807 */ /* 0x000fe40007000000 */
[----:B------:R-:W-:Y:S02]  /*04a0*/  @P3 FSETP.NEU.FTZ.AND P4, PT, R5, RZ, PT ;  /* 0x000000ff0500320b */ /* 0x000fe40003f9d000 */
[----:B------:R-:W-:-:S02]  /*04b0*/  @P1 FSETP.NEU.FTZ.AND P2, PT, R8, RZ, PT ;  /* 0x000000ff0800120b */ /* 0x000fc40003f5d000 */
[----:B------:R-:W-:Y:S02]  /*04c0*/  PRMT R5, RZ, 0x7610, R5 ;  /* 0x00007610ff057816 */ /* 0x000fe40000000005 */
[----:B------:R-:W-:Y:S02]  /*04d0*/  PRMT R8, RZ, 0x7610, R8 ;  /* 0x00007610ff087816 */ /* 0x000fe40000000008 */
[----:B------:R-:W-:Y:S02]  /*04e0*/  PRMT R10, RZ, 0x7610, R10 ;  /* 0x00007610ff0a7816 */ /* 0x000fe4000000000a */
[----:B------:R-:W-:Y:S02]  /*04f0*/  @P0 SEL R5, RZ, 0x1, !P5 ;  /* 0x00000001ff050807 */ /* 0x000fe40006800000 */
[----:B------:R-:W-:Y:S02]  /*0500*/  @P3 SEL R8, RZ, 0x1, !P4 ;  /* 0x00000001ff083807 */ /* 0x000fe40006000000 */
[----:B------:R-:W-:Y:S01]  /*0510*/  @P1 SEL R10, RZ, 0x1, !P2 ;  /* 0x00000001ff0a1807 */ /* 0x000fe20005000000 */
[----:B------:R-:W-:Y:S01]  /*0520*/  IMAD.WIDE R2, R0, 0x2, R2 ;  /* 0x0000000200027825 */ /* 0x000fe200078e0202 */
        /* <DEDUP_REMOVED lines=9> */
.L_x_30580:
        /* <DEDUP_REMOVED lines=102> */
.L_x_30582:
[----:B------:R-:W-:Y:S05]  /*0c20*/  BSYNC B0 ;  /* 0x0000000000007941 */ /* 0x000fea0003800000 */
.L_x_30581:
        /* <DEDUP_REMOVED lines=9> */
.L_x_30584:
[----:B------:R-:W-:Y:S05]  /*0cc0*/  BSYNC B0 ;  /* 0x0000000000007941 */ /* 0x000fea0003800000 */
.L_x_30583:
        /* <DEDUP_REMOVED lines=14> */
[----:B------:R-:W-:-:S13]  /*0db0*/  FSETP.NEU.FTZ.AND P6, PT, R12, RZ, PT ;  /* 0x000000ff0c00720b */ /* 0x000fda0003fdd000 */
[----:B------:R-:W-:-:S05]  /*0dc0*/  @P6 IMAD.U32 R11, R11, 0x10000, RZ ;  /* 0x000100000b0b6824 */ /* 0x000fca00078e00ff */
[----:B------:R-:W-:Y:S02]  /*0dd0*/  @P6 FSETP.NEU.FTZ.AND P1, PT, R11, RZ, PT ;  /* 0x000000ff0b00620b */ /* 0x000fe40003f3d000 */
[----:B------:R-:W-:Y:S02]  /*0de0*/  PRMT R11, RZ, 0x7610, R11 ;  /* 0x00007610ff0b7816 */ /* 0x000fe4000000000b */
[----:B------:R-:W-:-:S04]  /*0df0*/  @P6 SEL R12, RZ, 0x1, !P1 ;  /* 0x00000001ff0c6807 */ /* 0x000fc80004800000 */
[----:B------:R-:W-:-:S07]  /*0e00*/  @P6 PRMT R11, R12, 0x7610, R11 ;  /* 0x000076100c0b6816 */ /* 0x000fce000000000b */
.L_x_30586:
[----:B------:R-:W-:Y:S05]  /*0e10*/  BSYNC B0 ;  /* 0x0000000000007941 */ /* 0x000fea0003800000 */
.L_x_30585:
[----:B0-----:R-:W-:Y:S01]  /*0e20*/  @!P0 IADD3 R14, P6, R21, R14, RZ ;  /* 0x0000000e150e8210 */ /* 0x001fe20007fde0ff */
[----:B------:R-:W-:Y:S01]  /*0e30*/  BSSY B0, `(.L_x_30587) ;  /* 0x000000b000007945 */ /* 0x000fe20003800000 */
[----:B------:R-:W-:-:S03]  /*0e40*/  ISETP.GE.AND P1, PT, R19, R22, PT ;  /* 0x000000161300720c */ /* 0x000fc60003f26270 */
[----:B------:R-:W-:Y:S01]  /*0e50*/  @!P0 IMAD.X R15, RZ, RZ, R15, P6 ;  /* 0x000000ffff0f8224 */ /* 0x000fe200030e060f */
[----:B------:R-:W-:Y:S09]  /*0e60*/  @P2 BRA `(.L_x_30588) ;  /* 0x00000000001c2947 */ /* 0x000ff20003800000 */
[----:B-----5:R-:W-:-:S05]  /*0e70*/  IMAD.U32 R10, R10, 0x10000, RZ ;  /* 0x000100000a0a7824 */ /* 0x020fca00078e00ff */
[----:B------:R-:W-:-:S13]  /*0e80*/  FSETP.NEU.FTZ.AND P6, PT, R10, RZ, PT ;  /* 0x000000ff0a00720b */ /* 0x000fda0003fdd000 */
[----:B------:R-:W-:-:S05]  /*0e90*/  @P6 IMAD.U32 R9, R9, 0x10000, RZ ;  /* 0x0001000009096824 */ /* 0x000fca00078e00ff */
[----:B------:R-:W-:Y:S02]  /*0ea0*/  @P6 FSETP.NEU.FTZ.AND P2, PT, R9, RZ, PT ;  /* 0x000000ff0900620b */ /* 0x000fe40003f5d000 */
[----:B------:R-:W-:Y:S02]  /*0eb0*/  PRMT R9, RZ, 0x7610, R9 ;  /* 0x00007610ff097816 */ /* 0x000fe40000000009 */
[----:B------:R-:W-:-:S04]  /*0ec0*/  @P6 SEL R10, RZ, 0x1, !P2 ;  /* 0x00000001ff0a6807 */ /* 0x000fc80005000000 */
[----:B------:R-:W-:-:S07]  /*0ed0*/  @P6 PRMT R9, R10, 0x7610, R9 ;  /* 0x000076100a096816 */ /* 0x000fce0000000009 */
.L_x_30588:
[----:B------:R-:W-:Y:S05]  /*0ee0*/  BSYNC B0 ;  /* 0x0000000000007941 */ /* 0x000fea0003800000 */
.L_x_30587:
[----:B------:R-:W-:Y:S04]  /*0ef0*/  BSSY B0, `(.L_x_30589) ;  /* 0x0000009000007945 */ /* 0x000fe80003800000 */
[----:B------:R-:W-:Y:S05]  /*0f00*/  @P3 BRA `(.L_x_30590) ;  /* 0x00000000001c3947 */ /* 0x000fea0003800000 */
[----:B-----5:R-:W-:-:S05]  /*0f10*/  IMAD.U32 R8, R8, 0x10000, RZ ;  /* 0x0001000008087824 */ /* 0x020fca00078e00ff */
[----:B------:R-:W-:-:S13]  /*0f20*/  FSETP.NEU.FTZ.AND P3, PT, R8, RZ, PT ;  /* 0x000000ff0800720b */ /* 0x000fda0003f7d000 */
[----:B------:R-:W-:-:S05]  /*0f30*/  @P3 IMAD.U32 R7, R7, 0x10000, RZ ;  /* 0x0001000007073824 */ /* 0x000fca00078e00ff */
[----:B------:R-:W-:Y:S02]  /*0f40*/  @P3 FSETP.NEU.FTZ.AND P2, PT, R7, RZ, PT ;  /* 0x000000ff0700320b */ /* 0x000fe40003f5d000 */
[----:B------:R-:W-:Y:S02]  /*0f50*/  PRMT R7, RZ, 0x7610, R7 ;  /* 0x00007610ff077816 */ /* 0x000fe40000000007 */
[----:B------:R-:W-:-:S04]  /*0f60*/  @P3 SEL R8, RZ, 0x1, !P2 ;  /* 0x00000001ff083807 */ /* 0x000fc80005000000 */
[----:B------:R-:W-:-:S07]  /*0f70*/  @P3 PRMT R7, R8, 0x7610, R7 ;  /* 0x0000761008073816 */ /* 0x000fce0000000007 */
.L_x_30590:
[----:B------:R-:W-:Y:S05]  /*0f80*/  BSYNC B0 ;  /* 0x0000000000007941 */ /* 0x000fea0003800000 */
.L_x_30589:
        /* <DEDUP_REMOVED lines=9> */
.L_x_30592:
[----:B------:R-:W-:Y:S05]  /*1020*/  BSYNC B0 ;  /* 0x0000000000007941 */ /* 0x000fea0003800000 */
.L_x_30591:
        /* <DEDUP_REMOVED lines=9> */
.L_x_30594:
[----:B------:R-:W-:Y:S05]  /*10c0*/  BSYNC B0 ;  /* 0x0000000000007941 */ /* 0x000fea0003800000 */
.L_x_30593:
        /* <DEDUP_REMOVED lines=9> */
.L_x_30596:
[----:B------:R-:W-:Y:S05]  /*1160*/  BSYNC B0 ;  /* 0x0000000000007941 */ /* 0x000fea0003800000 */
.L_x_30595:
        /* <DEDUP_REMOVED lines=20> */
.L_x_30599:
        /* <DEDUP_REMOVED lines=8> */
.L_x_30600:
        /* <DEDUP_REMOVED lines=8> */
.L_x_30601:
        /* <DEDUP_REMOVED lines=9> */
.L_x_30602:
[----:B------:R-:W-:Y:S05]  /*1440*/  BSYNC B1 ;  /* 0x0000000000017941 */ /* 0x000fea0003800000 */
.L_x_30598:
[----:B------:R-:W-:-:S13]  /*1450*/  ISETP.GE.AND P0, PT, R23, R22, PT ;  /* 0x000000161700720c */ /* 0x000fda0003f06270 */
[----:B--2--5:R-:W2:Y:S01]  /*1460*/  @!P0 LDC.64 R6, c[0x0][0x218] ;  /* 0x00008600ff068b82 */ /* 0x024ea20000000a00 */
[----:B------:R-:W-:Y:S02]  /*1470*/  @!P0 IMAD.IADD R5, R13, 0x1, R23 ;  /* 0x000000010d058824 */ /* 0x000fe400078e0217 */
[----:B------:R-:W-:-:S03]  /*1480*/  @!P0 VIADD R23, R23, 0x80 ;  /* 0x0000008017178836 */ /* 0x000fc60000000000 */
[----:B--2---:R-:W-:-:S05]  /*1490*/  @!P0 IADD3 R4, P1, R5, R6, RZ ;  /* 0x0000000605048210 */ /* 0x004fca0007f3e0ff */
[----:B------:R-:W-:-:S05]  /*14a0*/  @!P0 IMAD.X R5, RZ, RZ, R7, P1 ;  /* 0x000000ffff058224 */ /* 0x000fca00008e0607 */
[----:B------:R2:W-:Y:S03]  /*14b0*/  @!P0 STG.E.U8 desc[UR4][R4.64], R3 ;  /* 0x0000000304008986 */ /* 0x0005e6000c101104 */
.L_x_30603:
[----:B------:R-:W-:Y:S05]  /*14c0*/  BSYNC B0 ;  /* 0x0000000000007941 */ /* 0x000fea0003800000 */
.L_x_30597:
        /* <DEDUP_REMOVED lines=9> */
.L_x_30604:
        /* <DEDUP_REMOVED lines=10> */
.L_x_44040:


//--------------------- .text._ZN2at6native29vectorized_elementwise_kernelILi4ENS0_13BinaryFunctorIN3c108BFloat16ES4_bZZZNS0_23logical_and_kernel_cudaERNS_14TensorIteratorEENKUlvE0_clEvENKUlvE8_clEvEUlS4_S4_E_EESt5arrayIPcLm3EEEEviT0_T1_ --------------------------
	.section	.text._ZN2at6native29vectorized_elementwise_kernelILi4ENS0_13BinaryFunctorIN3c108BFloat16ES4_bZZZNS0_23logical_and_kernel_cudaERNS_14TensorIteratorEENKUlvE0_clEvENKUlvE8_clEvEUlS4_S4_E_EESt5arrayIPcLm3EEEEviT0_T1_,"ax",@progbits
	.align	128
        .global         _ZN2at6native29vectorized_elementwise_kernelILi4ENS0_13BinaryFunctorIN3c108BFloat16ES4_bZZZNS0_23logical_and_kernel_cudaERNS_14TensorIteratorEENKUlvE0_clEvENKUlvE8_clEvEUlS4_S4_E_EESt5arrayIPcLm3EEEEviT0_T1_
        .type           _ZN2at6native29vectorized_elementwise_kernelILi4ENS0_13BinaryFunctorIN3c108BFloat16ES4_bZZZNS0_23logical_and_kernel_cudaERNS_14TensorIteratorEENKUlvE0_clEvENKUlvE8_clEvEUlS4_S4_E_EESt5arrayIPcLm3EEEEviT0_T1_,@function
        .size           _ZN2at6native29vectorized_elementwise_kernelILi4ENS0_13BinaryFunctorIN3c108BFloat16ES4_bZZZNS0_23logical_and_kernel_cudaERNS_14TensorIteratorEENKUlvE0_clEvENKUlvE8_clEvEUlS4_S4_E_EESt5arrayIPcLm3EEEEviT0_T1_,(.L_x_44041 - _ZN2at6native29vectorized_elementwise_kernelILi4ENS0_13BinaryFunctorIN3c108BFloat16ES4_bZZZNS0_23logical_and_kernel_cudaERNS_14TensorIteratorEENKUlvE0_clEvENKUlvE8_clEvEUlS4_S4_E_EESt5arrayIPcLm3EEEEviT0_T1_)
        .other          _ZN2at6native29vectorized_elementwise_kernelILi4ENS0_13BinaryFunctorIN3c108BFloat16ES4_bZZZNS0_23logical_and_kernel_cudaERNS_14TensorIteratorEENKUlvE0_clEvENKUlvE8_clEvEUlS4_S4_E_EESt5arrayIPcLm3EEEEviT0_T1_,@"STO_CUDA_ENTRY STV_DEFAULT"
_ZN2at6native29vectorized_elementwise_kernelILi4ENS0_13BinaryFunctorIN3c108BFloat16ES4_bZZZNS0_23logical_and_kernel_cudaERNS_14TensorIteratorEENKUlvE0_clEvENKUlvE8_clEvEUlS4_S4_E_EESt5arrayIPcLm3EEEEviT0_T1_:
.text._ZN2at6native29vectorized_elementwise_kernelILi4ENS0_13BinaryFunctorIN3c108BFloat16ES4_bZZZNS0_23logical_and_kernel_cudaERNS_14TensorIteratorEENKUlvE0_clEvENKUlvE8_clEvEUlS4_S4_E_EESt5arrayIPcLm3EEEEviT0_T1_:
        /* <DEDUP_REMOVED lines=19> */
[----:B------:R-:W5:Y:S01]  /*0130*/  LDG.E.64 R2, desc[UR4][R10.64+0x400] ;  /* 0x000400040a027981 */ /* 0x000f62000c1e1b00 */
[C---:B---3--:R-:W-:Y:S01]  /*0140*/  IMAD.U32 R12, R14.reuse, 0x10000, RZ ;  /* 0x000100000e0c7824 */ /* 0x048fe200078e00ff */
[----:B------:R-:W-:-:S04]  /*0150*/  PRMT R14, R14, 0x7632, R14 ;  /* 0x000076320e0e7816 */ /* 0x000fc8000000000e */
[----:B------:R-:W-:Y:S01]  /*0160*/  FSETP.NEU.FTZ.AND P6, PT, R12, RZ, PT ;  /* 0x000000ff0c00720b */ /* 0x000fe20003fdd000 */
[----:B------:R-:W-:Y:S01]  /*0170*/  IMAD.U32 R14, R14, 0x10000, RZ ;  /* 0x000100000e0e7824 */ /* 0x000fe200078e00ff */
[----:B------:R-:W-:Y:S01]  /*0180*/  PRMT R16, R15, 0x7632, R16 ;  /* 0x000076320f107816 */ /* 0x000fe20000000010 */
[----:B--2---:R-:W-:-:S03]  /*0190*/  IMAD.U32 R8, R6, 0x10000, RZ ;  /* 0x0001000006087824 */ /* 0x004fc600078e00ff */
[----:B------:R-:W-:Y:S01]  /*01a0*/  FSETP.NEU.FTZ.AND P4, PT, R14, RZ, PT ;  /* 0x000000ff0e00720b */ /* 0x000fe20003f9d000 */
[----:B------:R-:W-:Y:S01]  /*01b0*/  IMAD.U32 R12, R15, 0x10000, RZ ;  /* 0x000100000f0c7824 */ /* 0x000fe200078e00ff */
[----:B------:R-:W-:Y:S01]  /*01c0*/  FSETP.NEU.FTZ.AND P3, PT, R8, RZ, PT ;  /* 0x000000ff0800720b */ /* 0x000fe20003f7d000 */
[----:B------:R-:W-:Y:S01]  /*01d0*/  IMAD.U32 R14, R16, 0x10000, RZ ;  /* 0x00010000100e7824 */ /* 0x000fe200078e00ff */
[----:B------:R-:W-:Y:S01]  /*01e0*/  PRMT R6, R6, 0x7632, R6 ;  /* 0x0000763206067816 */ /* 0x000fe20000000006 */
[----:B------:R-:W-:Y:S01]  /*01f0*/  IMAD.U32 R9, R7, 0x10000, RZ ;  /* 0x0001000007097824 */ /* 0x000fe200078e00ff */
[----:B------:R-:W-:Y:S01]  /*0200*/  FSETP.NEU.FTZ.AND P5, PT, R12, RZ, PT ;  /* 0x000000ff0c00720b */ /* 0x000fe20003fbd000 */
[C---:B----4-:R-:W-:Y:S01]  /*0210*/  @P6 IMAD.U32 R8, R4.reuse, 0x10000, RZ ;  /* 0x0001000004086824 */ /* 0x050fe200078e00ff */
[----:B------:R-:W-:Y:S02]  /*0220*/  PRMT R4, R4, 0x7632, R4 ;  /* 0x0000763204047816 */ /* 0x000fe40000000004 */
[----:B------:R-:W-:Y:S01]  /*0230*/  PRMT R7, RZ, 0x7610, R7 ;  /* 0x00007610ff077816 */ /* 0x000fe20000000007 */
[----:B------:R-:W-:Y:S01]  /*0240*/  IMAD.U32 R6, R6, 0x10000, RZ ;  /* 0x0001000006067824 */ /* 0x000fe200078e00ff */
[----:B------:R-:W-:Y:S01]  /*0250*/  FSETP.NEU.FTZ.AND P1, PT, R14, RZ, PT ;  /* 0x000000ff0e00720b */ /* 0x000fe20003f3d000 */
[----:B------:R-:W-:Y:S01]  /*0260*/  @P4 IMAD.U32 R4, R4, 0x10000, RZ ;  /* 0x0001000004044824 */ /* 0x000fe200078e00ff */
[----:B------:R-:W-:-:S02]  /*0270*/  @P6 FSETP.NEU.FTZ.AND P2, PT, R8, RZ, PT ;  /* 0x000000ff0800620b */ /* 0x000fc40003f5d000 */
[----:B------:R-:W-:Y:S02]  /*0280*/  PRMT R8, R7, 0x7632, R8 ;  /* 0x0000763207087816 */ /* 0x000fe40000000008 */
[----:B------:R-:W-:Y:S02]  /*0290*/  @P6 SEL R7, RZ, 0x1, !P2 ;  /* 0x00000001ff076807 */ /* 0x000fe40005000000 */
[----:B------:R-:W-:Y:S01]  /*02a0*/  FSETP.NEU.FTZ.AND P2, PT, R6, RZ, PT ;  /* 0x000000ff0600720b */ /* 0x000fe20003f5d000 */
[----:B------:R-:W-:Y:S01]  /*02b0*/  IMAD.U32 R6, R8, 0x10000, RZ ;  /* 0x0001000008067824 */ /* 0x000fe200078e00ff */
[----:B------:R-:W-:Y:S02]  /*02c0*/  @P4 FSETP.NEU.FTZ.AND P6, PT, R4, RZ, PT ;  /* 0x000000ff0400420b */ /* 0x000fe40003fdd000 */
[----:B------:R-:W-:Y:S02]  /*02d0*/  PRMT R8, R5, 0x7632, R8 ;  /* 0x0000763205087816 */ /* 0x000fe40000000008 */
[----:B------:R-:W-:Y:S01]  /*02e0*/  FSETP.NEU.FTZ.AND P0, PT, R9, RZ, PT ;  /* 0x000000ff0900720b */ /* 0x000fe20003f1d000 */
[----:B------:R-:W-:Y:S01]  /*02f0*/  @P5 IMAD.U32 R9, R5, 0x10000, RZ ;  /* 0x0001000005095824 */ /* 0x000fe200078e00ff */
[----:B------:R-:W-:-:S02]  /*0300*/  PRMT R4, RZ, 0x7610, R4 ;  /* 0x00007610ff047816 */ /* 0x000fc40000000004 */
[----:B------:R-:W-:Y:S02]  /*0310*/  @P4 SEL R4, RZ, 0x1, !P6 ;  /* 0x00000001ff044807 */ /* 0x000fe40007000000 */
[----:B------:R-:W-:Y:S01]  /*0320*/  FSETP.NEU.FTZ.AND P4, PT, R6, RZ, PT ;  /* 0x000000ff0600720b */ /* 0x000fe20003f9d000 */
[----:B------:R-:W-:Y:S01]  /*0330*/  @P1 IMAD.U32 R6, R8, 0x10000, RZ ;  /* 0x0001000008061824 */ /* 0x000fe200078e00ff */
[----:B------:R-:W-:Y:S01]  /*0340*/  @P5 FSETP.NEU.FTZ.AND P6, PT, R9, RZ, PT ;  /* 0x000000ff0900520b */ /* 0x000fe20003fdd000 */
[C---:B-----5:R-:W-:Y:S01]  /*0350*/  @P3 IMAD.U32 R8, R2.reuse, 0x10000, RZ ;  /* 0x0001000002083824 */ /* 0x060fe200078e00ff */
[----:B------:R-:W-:Y:S02]  /*0360*/  PRMT R2, R2, 0x7632, R2 ;  /* 0x0000763202027816 */ /* 0x000fe40000000002 */
[----:B------:R-:W-:Y:S02]  /*0370*/  PRMT R5, RZ, 0x7610, R5 ;  /* 0x00007610ff057816 */ /* 0x000fe40000000005 */
[----:B------:R-:W-:Y:S01]  /*0380*/  @P5 SEL R5, RZ, 0x1, !P6 ;  /* 0x00000001ff055807 */ /* 0x000fe20007000000 */
[----:B------:R-:W-:Y:S01]  /*0390*/  @P2 IMAD.U32 R2, R2, 0x10000, RZ ;  /* 0x0001000002022824 */ /* 0x000fe200078e00ff */
[----:B------:R-:W-:-:S02]  /*03a0*/  @P3 FSETP.NEU.FTZ.AND P6, PT, R8, RZ, PT ;  /* 0x000000ff0800320b */ /* 0x000fc40003fdd000 */
[----:B------:R-:W-:Y:S02]  /*03b0*/  @P1 FSETP.NEU.FTZ.AND P5, PT, R6, RZ, PT ;  /* 0x000000ff0600120b */ /* 0x000fe40003fbd000 */
[----:B------:R-:W-:Y:S01]  /*03c0*/  PRMT R8, R4, 0x7604, R7 ;  /* 0x0000760404087816 */ /* 0x000fe20000000007 */
[C---:B------:R-:W-:Y:S01]  /*03d0*/  @P0 IMAD.U32 R7, R3.reuse, 0x10000, RZ ;  /* 0x0001000003070824 */ /* 0x040fe200078e00ff */
[----:B------:R-:W-:Y:S02]  /*03e0*/  PRMT R6, RZ, 0x7610, R6 ;  /* 0x00007610ff067816 */ /* 0x000fe40000000006 */
[----:B------:R-:W-:Y:S02]  /*03f0*/  PRMT R4, R3, 0x7632, R4 ;  /* 0x0000763203047816 */ /* 0x000fe40000000004 */
[----:B------:R-:W-:Y:S02]  /*0400*/  @P3 SEL R6, RZ, 0x1, !P6 ;  /* 0x00000001ff063807 */ /* 0x000fe40007000000 */
[----:B------:R-:W-:Y:S01]  /*0410*/  @P2 FSETP.NEU.FTZ.AND P6, PT, R2, RZ, PT ;  /* 0x000000ff0200220b */ /* 0x000fe20003fdd000 */
[----:B------:R-:W-:Y:S01]  /*0420*/  @P4 IMAD.U32 R4, R4, 0x10000, RZ ;  /* 0x0001000004044824 */ /* 0x000fe200078e00ff */
[----:B------:R-:W-:-:S02]  /*0430*/  PRMT R3, RZ, 0x7610, R3 ;  /* 0x00007610ff037816 */ /* 0x000fc40000000003 */
[----:B------:R-:W-:Y:S02]  /*0440*/  @P0 FSETP.NEU.FTZ.AND P3, PT, R7, RZ, PT ;  /* 0x000000ff0700020b */ /* 0x000fe40003f7d000 */
[----:B------:R-:W-:Y:S02]  /*0450*/  @P2 SEL R3, RZ, 0x1, !P6 ;  /* 0x00000001ff032807 */ /* 0x000fe40007000000 */
[----:B------:R-:W-:Y:S02]  /*0460*/  IADD3 R2, P6, R13, UR6, RZ ;  /* 0x000000060d027c10 */ /* 0x000fe4000ffde0ff */
[----:B------:R-:W-:Y:S02]  /*0470*/  PRMT R7, RZ, 0x7610, R7 ;  /* 0x00007610ff077816 */ /* 0x000fe40000000007 */
[----:B------:R-:W-:Y:S02]  /*0480*/  @P4 FSETP.NEU.FTZ.AND P2, PT, R4, RZ, PT ;  /* 0x000000ff0400420b */ /* 0x000fe40003f5d000 */
[----:B------:R-:W-:-:S02]  /*0490*/  PRMT R10, R3, 0x7604, R6 ;  /* 0x00007604030a7816 */ /* 0x000fc40000000006 */
[----:B------:R-:W-:Y:S01]  /*04a0*/  @P0 SEL R7, RZ, 0x1, !P3 ;  /* 0x00000001ff070807 */ /* 0x000fe20005800000 */
[----:B------:R-:W-:Y:S01]  /*04b0*/  IMAD.X R3, RZ, RZ, UR7, P6 ;  /* 0x00000007ff037e24 */ /* 0x000fe2000b0e06ff */
[----:B------:R-:W-:Y:S02]  /*04c0*/  PRMT R4, RZ, 0x7610, R4 ;  /* 0x00007610ff047816 */ /* 0x000fe40000000004 */
[----:B------:R-:W-:Y:S02]  /*04d0*/  PRMT R6, RZ, 0x7610, R6 ;  /* 0x00007610ff067816 */ /* 0x000fe40000000006 */
[----:B------:R-:W-:Y:S02]  /*04e0*/  PRMT R5, R5, 0x7054, R8 ;  /* 0x0000705405057816 */ /* 0x000fe40000000008 */
[----:B------:R-:W-:Y:S02]  /*04f0*/  PRMT R7, R7, 0x7054, R10 ;  /* 0x0000705407077816 */ /* 0x000fe4000000000a */
[----:B------:R-:W-:-:S02]  /*0500*/  @P1 SEL R4, RZ, 0x1, !P5 ;  /* 0x00000001ff041807 */ /* 0x000fc40006800000 */
[----:B------:R-:W-:Y:S01]  /*0510*/  @P4 SEL R6, RZ, 0x1, !P2 ;  /* 0x00000001ff064807 */ /* 0x000fe20005000000 */
[----:B------:R-:W-:Y:S01]  /*0520*/  IMAD.WIDE R2, R0, 0x4, R2 ;  /* 0x0000000400027825 */ /* 0x000fe200078e0202 */
[----:B------:R-:W-:Y:S02]  /*0530*/  PRMT R5, R4, 0x654, R5 ;  /* 0x0000065404057816 */ /* 0x000fe40000000005 */
[----:B------:R-:W-:-:S03]  /*0540*/  PRMT R7, R6, 0x654, R7 ;  /* 0x0000065406077816 */ /* 0x000fc60000000007 */
[----:B------:R-:W-:Y:S04]  /*0550*/  STG.E desc[UR4][R2.64], R5 ;  /* 0x0000000502007986 */ /* 0x000fe8000c101904 */
[----:B------:R-:W-:Y:S01]  /*0560*/  STG.E desc[UR4][R2.64+0x200], R7 ;  /* 0x0002000702007986 */ /* 0x000fe2000c101904 */
[----:B------:R-:W-:Y:S05]  /*0570*/  EXIT ;  /* 0x000000000000794d */ /* 0x000fea0003800000 */
.L_x_30605:
        /* <DEDUP_REMOVED lines=102> */
.L_x_30607:
[----:B------:R-:W-:Y:S05]  /*0be0*/  BSYNC B0 ;  /* 0x0000000000007941 */ /* 0x000fea0003800000 */
.L_x_30606:
        /* <DEDUP_REMOVED lines=9> */
.L_x_30609:
[----:B------:R-:W-:Y:S05]  /*0c80*/  BSYNC B0 ;  /* 0x0000000000007941 */ /* 0x000fea0003800000 */
.L_x_30608:
        /* <DEDUP_REMOVED lines=20> */
.L_x_30611:
[----:B------:R-:W-:Y:S05]  /*0dd0*/  BSYNC B0 ;  /* 0x0000000000007941 */ /* 0x000fea0003800000 */
.L_x_30610:
        /* <DEDUP_REMOVED lines=12> */
.L_x_30613:
[----:B------:R-:W-:Y:S05]  /*0ea0*/  BSYNC B0 ;  /* 0x0000000000007941 */ /* 0x000fea0003800000 */
.L_x_30612:
        /* <DEDUP_REMOVED lines=9> */
.L_x_30615:
[----:B------:R-:W-:Y:S05]  /*0f40*/  BSYNC B0 ;  /* 0x0000000000007941 */ /* 0x000fea0003800000 */
.L_x_30614:
        /* <DEDUP_REMOVED lines=9> */
.L_x_30617:
[----:B------:R-:W-:Y:S05]  /*0fe0*/  BSYNC B0 ;  /* 0x0000000000007941 */ /* 0x000fea0003800000 */
.L_x_30616:
        /* <DEDUP_REMOVED lines=9> */
.L_x_30619:
[----:B------:R-:W-:Y:S05]  /*1080*/  BSYNC B0 ;  /* 0x0000000000007941 */ /* 0x000fea0003800000 */
.L_x_30618:
        /* <DEDUP_REMOVED lines=9> */
.L_x_30621:
[----:B------:R-:W-:Y:S05]  /*1120*/  BSYNC B0 ;  /* 0x0000000000007941 */ /* 0x000fea0003800000 */
.L_x_30620:
        /* <DEDUP_REMOVED lines=20> */
.L_x_30624:
        /* <DEDUP_REMOVED lines=8> */
.L_x_30625:
        /* <DEDUP_REMOVED lines=8> */
.L_x_30626:
        /* <DEDUP_REMOVED lines=9> */
.L_x_30627:
[----:B------:R-:W-:Y:S05]  /*1400*/  BSYNC B1 ;  /* 0x0000000000017941 */ /* 0x000fea0003800000 */
.L_x_30623:
[----:B------:R-:W-:-:S13]  /*1410*/  ISETP.GE.AND P0, PT, R23, R22, PT ;  /* 0x000000161700720c */ /* 0x000fda0003f06270 */
[----:B--2--5:R-:W2:Y:S01]  /*1420*/  @!P0 LDC.64 R6, c[0x0][0x218] ;  /* 0x00008600ff068b82 */ /* 0x024ea20000000a00 */
[----:B------:R-:W-:Y:S02]  /*1430*/  @!P0 IMAD.IADD R5, R13, 0x1, R23 ;  /* 0x000000010d058824 */ /* 0x000fe400078e0217 */
[----:B------:R-:W-:-:S03]  /*1440*/  @!P0 VIADD R23, R23, 0x80 ;  /* 0x0000008017178836 */ /* 0x000fc60000000000 */
[----:B--2---:R-:W-:-:S05]  /*1450*/  @!P0 IADD3 R4, P1, R5, R6, RZ ;  /* 0x0000000605048210 */ /* 0x004fca0007f3e0ff */
[----:B------:R-:W-:-:S05]  /*1460*/  @!P0 IMAD.X R5, RZ, RZ, R7, P1 ;  /* 0x000000ffff058224 */ /* 0x000fca00008e0607 */
[----:B------:R2:W-:Y:S03]  /*1470*/  @!P0 STG.E.U8 desc[UR4][R4.64], R3 ;  /* 0x0000000304008986 */ /* 0x0005e6000c101104 */
.L_x_30628:
[----:B------:R-:W-:Y:S05]  /*1480*/  BSYNC B0 ;  /* 0x0000000000007941 */ /* 0x000fea0003800000 */
.L_x_30622:
        /* <DEDUP_REMOVED lines=9> */
.L_x_30629:
        /* <DEDUP_REMOVED lines=14> */
.L_x_44041:


//--------------------- .text._ZN2at6native29vectorized_elementwise_kernelILi8ENS0_13BinaryFunctorIN3c108BFloat16ES4_bZZZNS0_23logical_and_kernel_cudaERNS_14TensorIteratorEENKUlvE0_clEvENKUlvE8_clEvEUlS4_S4_E_EESt5arrayIPcLm3EEEEviT0_T1_ --------------------------
	.section	.text._ZN2at6native29vectorized_elementwise_kernelILi8ENS0_13BinaryFunctorIN3c108BFloat16ES4_bZZZNS0_23logical_and_kernel_cudaERNS_14TensorIteratorEENKUlvE0_clEvENKUlvE8_clEvEUlS4_S4_E_EESt5arrayIPcLm3EEEEviT0_T1_,"ax",@progbits
	.align	128
        .global         _ZN2at6native29vectorized_elementwise_kernelILi8ENS0_13BinaryFunctorIN3c108BFloat16ES4_bZZZNS0_23logical_and_kernel_cudaERNS_14TensorIteratorEENKUlvE0_clEvENKUlvE8_clEvEUlS4_S4_E_EESt5arrayIPcLm3EEEEviT0_T1_
        .type           _ZN2at6native29vectorized_elementwise_kernelILi8ENS0_13BinaryFunctorIN3c108BFloat16ES4_bZZZNS0_23logical_and_kernel_cudaERNS_14TensorIteratorEENKUlvE0_clEvENKUlvE8_clEvEUlS4_S4_E_EESt5arrayIPcLm3EEEEviT0_T1_,@function
        .size           _ZN2at6native29vectorized_elementwise_kernelILi8ENS0_13BinaryFunctorIN3c108BFloat16ES4_bZZZNS0_23logical_and_kernel_cudaERNS_14TensorIteratorEENKUlvE0_clEvENKUlvE8_clEvEUlS4_S4_E_EESt5arrayIPcLm3EEEEviT0_T1_,(.L_x_44042 - _ZN2at6native29vectorized_elementwise_kernelILi8ENS0_13BinaryFunctorIN3c108BFloat16ES4_bZZZNS0_23logical_and_kernel_cudaERNS_14TensorIteratorEENKUlvE0_clEvENKUlvE8_clEvEUlS4_S4_E_EESt5arrayIPcLm3EEEEviT0_T1_)
        .other          _ZN2at6native29vectorized_elementwise_kernelILi8ENS0_13BinaryFunctorIN3c108BFloat16ES4_bZZZNS0_23logical_and_kernel_cudaERNS_14TensorIteratorEENKUlvE0_clEvENKUlvE8_clEvEUlS4_S4_E_EESt5arrayIPcLm3EEEEviT0_T1_,@"STO_CUDA_ENTRY STV_DEFAULT"
_ZN2at6native29vectorized_elementwise_kernelILi8ENS0_13BinaryFunctorIN3c108BFloat16ES4_bZZZNS0_23logical_and_kernel_cudaERNS_14TensorIteratorEENKUlvE0_clEvENKUlvE8_clEvEUlS4_S4_E_EESt5arrayIPcLm3EEEEviT0_T1_:
.text._ZN2at6native29vectorized_elementwise_kernelILi8ENS0_13BinaryFunctorIN3c108BFloat16ES4_bZZZNS0_23logical_and_kernel_cudaERNS_14TensorIteratorEENKUlvE0_clEvENKUlvE8_clEvEUlS4_S4_E_EESt5arrayIPcLm3EEEEviT0_T1_:
        /* <DEDUP_REMOVED lines=18> */
[C---:B---3--:R-:W-:Y:S01]  /*0120*/  IMAD.U32 R12, R4.reuse, 0x10000, RZ ;  /* 0x00010000040c7824 */ /* 0x048fe200078e00ff */
[----:B------:R-:W-:Y:S01]  /*0130*/  PRMT R4, R4, 0x7632, R4 ;  /* 0x0000763204047816 */ /* 0x000fe20000000004 */
[C---:B------:R-:W-:Y:S01]  /*0140*/  IMAD.U32 R2, R6.reuse, 0x10000, RZ ;  /* 0x0001000006027824 */ /* 0x040fe200078e00ff */
[----:B------:R-:W-:Y:S02]  /*0150*/  PRMT R6, R6, 0x7632, R6 ;  /* 0x0000763206067816 */ /* 0x000fe40000000006 */
[----:B------:R-:W-:Y:S01]  /*0160*/  FSETP.NEU.FTZ.AND P6, PT, R12, RZ, PT ;  /* 0x000000ff0c00720b */ /* 0x000fe20003fdd000 */
[----:B------:R-:W-:Y:S01]  /*0170*/  IMAD.U32 R4, R4, 0x10000, RZ ;  /* 0x0001000004047824 */ /* 0x000fe200078e00ff */
[----:B------:R-:W-:Y:S01]  /*0180*/  FSETP.NEU.FTZ.AND P0, PT, R2, RZ, PT ;  /* 0x000000ff0200720b */ /* 0x000fe20003f1d000 */
[C---:B------:R-:W-:Y:S01]  /*0190*/  IMAD.U32 R12, R7.reuse, 0x10000, RZ ;  /* 0x00010000070c7824 */ /* 0x040fe200078e00ff */
[----:B------:R-:W-:Y:S01]  /*01a0*/  PRMT R7, R7, 0x7632, R7 ;  /* 0x0000763207077816 */ /* 0x000fe20000000007 */
[----:B------:R-:W-:Y:S01]  /*01b0*/  IMAD.U32 R6, R6, 0x10000, RZ ;  /* 0x0001000006067824 */ /* 0x000fe200078e00ff */
[----:B------:R-:W-:Y:S01]  /*01c0*/  FSETP.NEU.FTZ.AND P4, PT, R4, RZ, PT ;  /* 0x000000ff0400720b */ /* 0x000fe20003f9d000 */
[C---:B------:R-:W-:Y:S01]  /*01d0*/  IMAD.U32 R4, R5.reuse, 0x10000, RZ ;  /* 0x0001000005047824 */ /* 0x040fe200078e00ff */
[----:B------:R-:W-:Y:S01]  /*01e0*/  PRMT R5, R5, 0x7632, R5 ;  /* 0x0000763205057816 */ /* 0x000fe20000000005 */
[----:B------:R-:W-:Y:S01]  /*01f0*/  IMAD.U32 R7, R7, 0x10000, RZ ;  /* 0x0001000007077824 */ /* 0x000fe200078e00ff */
[----:B--2---:R-:W-:-:S02]  /*0200*/  PRMT R3, R8, 0x7632, R3 ;  /* 0x0000763208037816 */ /* 0x004fc40000000003 */
[----:B------:R-:W-:Y:S01]  /*0210*/  FSETP.NEU.FTZ.AND P5, PT, R4, RZ, PT ;  /* 0x000000ff0400720b */ /* 0x000fe20003fbd000 */
[----:B------:R-:W-:Y:S01]  /*0220*/  @P6 IMAD.U32 R14, R8, 0x10000, RZ ;  /* 0x00010000080e6824 */ /* 0x000fe200078e00ff */
[----:B------:R-:W-:Y:S01]  /*0230*/  PRMT R2, RZ, 0x7610, R2 ;  /* 0x00007610ff027816 */ /* 0x000fe20000000002 */
[----:B------:R-:W-:Y:S01]  /*0240*/  IMAD.U32 R5, R5, 0x10000, RZ ;  /* 0x0001000005057824 */ /* 0x000fe200078e00ff */
[----:B------:R-:W-:Y:S02]  /*0250*/  FSETP.NEU.FTZ.AND P1, PT, R12, RZ, PT ;  /* 0x000000ff0c00720b */ /* 0x000fe40003f3d000 */
[----:B------:R-:W-:Y:S01]  /*0260*/  @P6 FSETP.NEU.FTZ.AND P3, PT, R14, RZ, PT ;  /* 0x000000ff0e00620b */ /* 0x000fe20003f7d000 */
[----:B------:R-:W-:Y:S01]  /*0270*/  @P4 IMAD.U32 R3, R3, 0x10000, RZ ;  /* 0x0001000003034824 */ /* 0x000fe200078e00ff */
[----:B------:R-:W-:Y:S02]  /*0280*/  FSETP.NEU.FTZ.AND P2, PT, R5, RZ, PT ;  /* 0x000000ff0500720b */ /* 0x000fe40003f5d000 */
[----:B------:R-:W-:-:S02]  /*0290*/  @P6 SEL R2, RZ, 0x1, !P3 ;  /* 0x00000001ff026807 */ /* 0x000fc40005800000 */
[----:B------:R-:W-:Y:S01]  /*02a0*/  @P4 FSETP.NEU.FTZ.AND P6, PT, R3, RZ, PT ;  /* 0x000000ff0300420b */ /* 0x000fe20003fdd000 */
[----:B------:R-:W-:Y:S01]  /*02b0*/  @P5 IMAD.U32 R4, R9, 0x10000, RZ ;  /* 0x0001000009045824 */ /* 0x000fe200078e00ff */
[----:B------:R-:W-:Y:S02]  /*02c0*/  PRMT R3, RZ, 0x7610, R3 ;  /* 0x00007610ff037816 */ /* 0x000fe40000000003 */
[----:B------:R-:W-:Y:S02]  /*02d0*/  @P4 SEL R3, RZ, 0x1, !P6 ;  /* 0x00000001ff034807 */ /* 0x000fe40007000000 */
[----:B------:R-:W-:Y:S02]  /*02e0*/  FSETP.NEU.FTZ.AND P3, PT, R6, RZ, PT ;  /* 0x000000ff0600720b */ /* 0x000fe40003f7d000 */
[----:B------:R-:W-:Y:S01]  /*02f0*/  FSETP.NEU.FTZ.AND P4, PT, R7, RZ, PT ;  /* 0x000000ff0700720b */ /* 0x000fe20003f9d000 */
[----:B------:R-:W-:Y:S01]  /*0300*/  IMAD.SHL.U32 R3, R3, 0x100, RZ ;  /* 0x0000010003037824 */ /* 0x000fe200078e00ff */
[----:B------:R-:W-:-:S02]  /*0310*/  @P5 FSETP.NEU.FTZ.AND P6, PT, R4, RZ, PT ;  /* 0x000000ff0400520b */ /* 0x000fc40003fdd000 */
[C---:B------:R-:W-:Y:S01]  /*0320*/  PRMT R5, R10.reuse, 0x7632, R5 ;  /* 0x000076320a057816 */ /* 0x040fe20000000005 */
[----:B------:R-:W-:Y:S01]  /*0330*/  @P0 IMAD.U32 R10, R10, 0x10000, RZ ;  /* 0x000100000a0a0824 */ /* 0x000fe200078e00ff */
[----:B------:R-:W-:Y:S02]  /*0340*/  PRMT R4, R9, 0x7632, R4 ;  /* 0x0000763209047816 */ /* 0x000fe40000000004 */
[----:B------:R-:W-:Y:S02]  /*0350*/  PRMT R7, RZ, 0x7610, R7 ;  /* 0x00007610ff077816 */ /* 0x000fe40000000007 */
[----:B------:R-:W-:Y:S01]  /*0360*/  @P5 SEL R7, RZ, 0x1, !P6 ;  /* 0x00000001ff075807 */ /* 0x000fe20007000000 */
[----:B------:R-:W-:Y:S01]  /*0370*/  @P2 IMAD.U32 R4, R4, 0x10000, RZ ;  /* 0x0001000004042824 */ /* 0x000fe200078e00ff */
[C---:B------:R-:W-:Y:S01]  /*0380*/  PRMT R6, R11.reuse, 0x7632, R6 ;  /* 0x000076320b067816 */ /* 0x040fe20000000006 */
[----:B------:R-:W-:Y:S01]  /*0390*/  @P1 IMAD.U32 R11, R11, 0x10000, RZ ;  /* 0x000100000b0b1824 */ /* 0x000fe200078e00ff */
[----:B------:R-:W-:Y:S01]  /*03a0*/  @P0 FSETP.NEU.FTZ.AND P6, PT, R10, RZ, PT ;  /* 0x000000ff0a00020b */ /* 0x000fe20003fdd000 */
[----:B------:R-:W-:Y:S01]  /*03b0*/  @P3 IMAD.U32 R5, R5, 0x10000, RZ ;  /* 0x0001000005053824 */ /* 0x000fe200078e00ff */
[----:B------:R-:W-:-:S02]  /*03c0*/  PRMT R9, RZ, 0x7610, R9 ;  /* 0x00007610ff097816 */ /* 0x000fc40000000009 */
[----:B------:R-:W-:Y:S02]  /*03d0*/  @P0 SEL R9, RZ, 0x1, !P6 ;  /* 0x00000001ff090807 */ /* 0x000fe40007000000 */
[----:B------:R-:W-:Y:S01]  /*03e0*/  @P2 FSETP.NEU.FTZ.AND P6, PT, R4, RZ, PT ;  /* 0x000000ff0400220b */ /* 0x000fe20003fdd000 */
[----:B------:R-:W-:Y:S01]  /*03f0*/  @P4 IMAD.U32 R4, R6, 0x10000, RZ ;  /* 0x0001000006044824 */ /* 0x000fe200078e00ff */
[----:B------:R-:W-:Y:S02]  /*0400*/  @P1 FSETP.NEU.FTZ.AND P5, PT, R11, RZ, PT ;  /* 0x000000ff0b00120b */ /* 0x000fe40003fbd000 */
[----:B------:R-:W-:Y:S02]  /*0410*/  PRMT R11, RZ, 0x7610, R11 ;  /* 0x00007610ff0b7816 */ /* 0x000fe4000000000b */
[----:B------:R-:W-:Y:S02]  /*0420*/  @P1 SEL R11, RZ, 0x1, !P5 ;  /* 0x00000001ff0b1807 */ /* 0x000fe40006800000 */
[----:B------:R-:W-:-:S02]  /*0430*/  @P3 FSETP.NEU.FTZ.AND P0, PT, R5, RZ, PT ;  /* 0x000000ff0500320b */ /* 0x000fc40003f1d000 */
[----:B------:R-:W-:Y:S02]  /*0440*/  @P4 FSETP.NEU.FTZ.AND P1, PT, R4, RZ, PT ;  /* 0x000000ff0400420b */ /* 0x000fe40003f3d000 */
[----:B------:R-:W-:Y:S02]  /*0450*/  PRMT R6, RZ, 0x7610, R6 ;  /* 0x00007610ff067816 */ /* 0x000fe40000000006 */
[----:B------:R-:W-:Y:S02]  /*0460*/  PRMT R8, RZ, 0x7610, R8 ;  /* 0x00007610ff087816 */ /* 0x000fe40000000008 */
[----:B------:R-:W-:Y:S02]  /*0470*/  PRMT R10, RZ, 0x7610, R10 ;  /* 0x00007610ff0a7816 */ /* 0x000fe4000000000a */
[----:B------:R-:W-:Y:S02]  /*0480*/  @P2 SEL R6, RZ, 0x1, !P6 ;  /* 0x00000001ff062807 */ /* 0x000fe40007000000 */
[----:B------:R-:W-:-:S02]  /*0490*/  @P3 SEL R8, RZ, 0x1, !P0 ;  /* 0x00000001ff083807 */ /* 0x000fc40004000000 */
[----:B------:R-:W-:Y:S01]  /*04a0*/  @P4 SEL R10, RZ, 0x1, !P1 ;  /* 0x00000001ff0a4807 */ /* 0x000fe20004800000 */
[----:B------:R-:W-:Y:S01]  /*04b0*/  IMAD.SHL.U32 R6, R6, 0x100, RZ ;  /* 0x0000010006067824 */ /* 0x000fe200078e00ff */
[----:B------:R-:W-:Y:S01]  /*04c0*/  IADD3 R4, P5, R13, UR6, RZ ;  /* 0x000000060d047c10 */ /* 0x000fe2000ffbe0ff */
        /* <DEDUP_REMOVED lines=8> */
[----:B------:R-:W-:-:S02]  /*0550*/  PRMT R6, R3, 0x5410, R6 ;  /* 0x0000541003067816 */ /* 0x000fc40000000006 */
[----:B------:R-:W-:-:S05]  /*0560*/  PRMT R7, R9, 0x5410, R10 ;  /* 0x0000541009077816 */ /* 0x000fca000000000a */
[----:B------:R-:W-:Y:S01]  /*0570*/  STG.E.64 desc[UR4][R4.64], R6 ;  /* 0x0000000604007986 */ /* 0x000fe2000c101b04 */
[----:B------:R-:W-:Y:S05]  /*0580*/  EXIT ;  /* 0x000000000000794d */ /* 0x000fea0003800000 */
.L_x_30630:
        /* <DEDUP_REMOVED lines=102> */
.L_x_30632:
[----:B------:R-:W-:Y:S05]  /*0bf0*/  BSYNC B0 ;  /* 0x0000000000007941 */ /* 0x000fea0003800000 */
.L_x_30631:
        /* <DEDUP_REMOVED lines=9> */
.L_x_30634:
[----:B------:R-:W-:Y:S05]  /*0c90*/  BSYNC B0 ;  /* 0x0000000000007941 */ /* 0x000fea0003800000 */
.L_x_30633:
        /* <DEDUP_REMOVED lines=20> */
.L_x_30636:
[----:B------:R-:W-:Y:S05]  /*0de0*/  BSYNC B0 ;  /* 0x0000000000007941 */ /* 0x000fea0003800000 */
.L_x_30635:
        /* <DEDUP_REMOVED lines=12> */
.L_x_30638:
[----:B------:R-:W-:Y:S05]  /*0eb0*/  BSYNC B0 ;  /* 0x0000000000007941 */ /* 0x000fea0003800000 */
.L_x_30637:
        /* <DEDUP_REMOVED lines=9> */
.L_x_30640:
[----:B------:R-:W-:Y:S05]  /*0f50*/  BSYNC B0 ;  /* 0x0000000000007941 */ /* 0x000fea0003800000 */
.L_x_30639:
        /* <DEDUP_REMOVED lines=9> */
.L_x_30642:
[----:B------:R-:W-:Y:S05]  /*0ff0*/  BSYNC B0 ;  /* 0x0000000000007941 */ /* 0x000fea0003800000 */
.L_x_30641:
        /* <DEDUP_REMOVED lines=9> */
.L_x_30644:
[----:B------:R-:W-:Y:S05]  /*1090*/  BSYNC B0 ;  /* 0x0000000000007941 */ /* 0x000fea0003800000 */
.L_x_30643:
        /* <DEDUP_REMOVED lines=9> */
.L_x_30646:
[----:B------:R-:W-:Y:S05]  /*1130*/  BSYNC B0 ;  /* 0x0000000000007941 */ /* 0x000fea0003800000 */
.L_x_30645:
        /* <DEDUP_REMOVED lines=20> */
.L_x_30649:
        /* <DEDUP_REMOVED lines=8> */
.L_x_30650:
        /* <DEDUP_REMOVED lines=8> */
.L_x_30651:
        /* <DEDUP_REMOVED lines=9> */
.L_x_30652:
[----:B------:R-:W-:Y:S05]  /*1410*/  BSYNC B1 ;  /* 0x0000000000017941 */ /* 0x000fea0003800000 */
.L_x_30648:
[----:B------:R-:W-:-:S13]  /*1420*/  ISETP.GE.AND P0, PT, R23, R22, PT ;  /* 0x000000161700720c */ /* 0x000fda0003f06270 */
[----:B--2--5:R-:W2:Y:S01]  /*1430*/  @!P0 LDC.64 R6, c[0x0][0x218] ;  /* 0x00008600ff068b82 */ /* 0x024ea20000000a00 */
[----:B------:R-:W-:Y:S02]  /*1440*/  @!P0 IMAD.IADD R5, R13, 0x1, R23 ;  /* 0x000000010d058824 */ /* 0x000fe400078e0217 */
[----:B------:R-:W-:-:S03]  /*1450*/  @!P0 VIADD R23, R23, 0x80 ;  /* 0x0000008017178836 */ /* 0x000fc60000000000 */
[----:B--2---:R-:W-:-:S05]  /*1460*/  @!P0 IADD3 R4, P1, R5, R6, RZ ;  /* 0x0000000605048210 */ /* 0x004fca0007f3e0ff */
[----:B------:R-:W-:-:S05]  /*1470*/  @!P0 IMAD.X R5, RZ, RZ, R7, P1 ;  /* 0x000000ffff058224 */ /* 0x000fca00008e0607 */
[----:B------:R2:W-:Y:S03]  /*1480*/  @!P0 STG.E.U8 desc[UR4][R4.64], R3 ;  /* 0x0000000304008986 */ /* 0x0005e6000c101104 */
.L_x_30653:
[----:B------:R-:W-:Y:S05]  /*1490*/  BSYNC B0 ;  /* 0x0000000000007941 */ /* 0x000fea0003800000 */
.L_x_30647:
        /* <DEDUP_REMOVED lines=9> */
.L_x_30654:
        /* <DEDUP_REMOVED lines=13> */
.L_x_44042:


//--------------------- .text._ZN2at6native18elementwise_kernelILi128ELi4EZNS0_15gpu_kernel_implINS0_13AUnaryFunctorIbbbZZZNS0_23logical_and_kernel_cudaERNS_14TensorIteratorEENKUlvE0_clEvENKUlvE7_clEvEUlbbE_EEEEvRNS_18TensorIteratorBaseERKT_EUliE_EEviT1_ --------------------------
	.section	.text._ZN2at6native18elementwise_kernelILi128ELi4EZNS0_15gpu_kernel_implINS0_13AUnaryFunctorIbbbZZZNS0_23logical_and_kernel_cudaERNS_14TensorIteratorEENKUlvE0_clEvENKUlvE7_clEvEUlbbE_EEEEvRNS_18TensorIteratorBaseERKT_EUliE_EEviT1_,"ax",@progbits
	.align	128
        .global         _ZN2at6native18elementwise_kernelILi128ELi4EZNS0_15gpu_kernel_implINS0_13AUnaryFunctorIbbbZZZNS0_23logical_and_kernel_cudaERNS_14TensorIteratorEENKUlvE0_clEvENKUlvE7_clEvEUlbbE_EEEEvRNS_18TensorIteratorBaseERKT_EUliE_EEviT1_
        .type           _ZN2at6native18elementwise_kernelILi128ELi4EZNS0_15gpu_kernel_implINS0_13AUnaryFunctorIbbbZZZNS0_23logical_and_kernel_cudaERNS_14TensorIteratorEENKUlvE0_clEvENKUlvE7_clEvEUlbbE_EEEEvRNS_18TensorIteratorBaseERKT_EUliE_EEviT1_,@function
        .size           _ZN2at6native18elementwise_kernelILi128ELi4EZNS0_15gpu_kernel_implINS0_13AUnaryFunctorIbbbZZZNS0_23logical_and_kernel_cudaERNS_14TensorIteratorEENKUlvE0_clEvENKUlvE7_clEvEUlbbE_EEEEvRNS_18TensorIteratorBaseERKT_EUliE_EEviT1_,(.L_x_44043 - _ZN2at6native18elementwise_kernelILi128ELi4EZNS0_15gpu_kernel_implINS0_13AUnaryFunctorIbbbZZZNS0_23logical_and_kernel_cudaERNS_14TensorIteratorEENKUlvE0_clEvENKUlvE7_clEvEUlbbE_EEEEvRNS_18TensorIteratorBaseERKT_EUliE_EEviT1_)
        .other          _ZN2at6native18elementwise_kernelILi128ELi4EZNS0_15gpu_kernel_implINS0_13AUnaryFunctorIbbbZZZNS0_23logical_and_kernel_cudaERNS_14TensorIteratorEENKUlvE0_clEvENKUlvE7_clEvEUlbbE_EEEEvRNS_18TensorIteratorBaseERKT_EUliE_EEviT1_,@"STO_CUDA_ENTRY STV_DEFAULT"
_ZN2at6native18elementwise_kernelILi128ELi4EZNS0_15gpu_kernel_implINS0_13AUnaryFunctorIbbbZZZNS0_23logical_and_kernel_cudaERNS_14TensorIteratorEENKUlvE0_clEvENKUlvE7_clEvEUlbbE_EEEEvRNS_18TensorIteratorBaseERKT_EUliE_EEviT1_:
.text._ZN2at6native18elementwise_kernelILi128ELi4EZNS0_15gpu_kernel_implINS0_13AUnaryFunctorIbbbZZZNS0_23logical_and_kernel_cudaERNS_14TensorIteratorEENKUlvE0_clEvENKUlvE7_clEvEUlbbE_EEEEvRNS_18TensorIteratorBaseERKT_EUliE_EEviT1_:
        /* <DEDUP_REMOVED lines=314> */
.L_x_30657:
        /* <DEDUP_REMOVED lines=21> */
.L_x_30661:
[----:B------:R-:W2:Y:S02]  /*14f0*/  LDG.E.U8 R2, desc[UR36][R2.64] ;  /* 0x0000002402027981 */ /* 0x000ea4000c1e1100 */
[----:B--2---:R-:W-:Y:S01]  /*1500*/  ISETP.NE.AND P0, PT, R2, RZ, PT ;  /* 0x000000ff0200720c */ /* 0x004fe20003f05270 */
[----:B------:R-:W-:-:S12]  /*1510*/  BRA `(.L_x_30663) ;  /* 0x0000000c00747947 */ /* 0x000fd80003800000 */
.L_x_30660:
        /* <DEDUP_REMOVED lines=10> */
.L_x_30665:
[----:B------:R-:W2:Y:S02]  /*15c0*/  LDG.E R2, desc[UR36][R2.64] ;  /* 0x0000002402027981 */ /* 0x000ea4000c1e1900 */
[----:B--2---:R-:W-:Y:S01]  /*15d0*/  ISETP.NE.AND P0, PT, R2, RZ, PT ;  /* 0x000000ff0200720c */ /* 0x004fe20003f05270 */
[----:B------:R-:W-:-:S12]  /*15e0*/  BRA `(.L_x_30663) ;  /* 0x0000000c00407947 */ /* 0x000fd80003800000 */
.L_x_30664:
[----:B------:R-:W2:Y:S02]  /*15f0*/  LDG.E.U16 R2, desc[UR36][R2.64] ;  /* 0x0000002402027981 */ /* 0x000ea4000c1e1500 */
[----:B--2---:R-:W-:Y:S01]  /*1600*/  ISETP.NE.AND P0, PT, R2, RZ, PT ;  /* 0x000000ff0200720c */ /* 0x004fe20003f05270 */
[----:B------:R-:W-:-:S12]  /*1610*/  BRA `(.L_x_30663) ;  /* 0x0000000c00347947 */ /* 0x000fd80003800000 */
.L_x_30659:
        /* <DEDUP_REMOVED lines=9> */
.L_x_30667:
[----:B------:R-:W2:Y:S02]  /*16b0*/  LDG.E.U16 R0, desc[UR36][R2.64] ;  /* 0x0000002402007981 */ /* 0x000ea4000c1e1500 */
[----:B--2---:R-:W-:-:S05]  /*16c0*/  HADD2.F32 R0, -RZ, R0.H0_H0 ;  /* 0x20000000ff007230 */ /* 0x004fca0000004100 */
[----:B------:R-:W-:Y:S01]  /*16d0*/  FSETP.NEU.FTZ.AND P0, PT, R0, RZ, PT ;  /* 0x000000ff0000720b */ /* 0x000fe20003f1d000 */
[----:B------:R-:W-:-:S12]  /*16e0*/  BRA `(.L_x_30663) ;  /* 0x0000000c00007947 */ /* 0x000fd80003800000 */
.L_x_30666:
        /* <DEDUP_REMOVED lines=11> */
.L_x_30669:
        /* <DEDUP_REMOVED lines=10> */
.L_x_30668:
[----:B------:R-:W2:Y:S02]  /*1840*/  LDG.E.64 R2, desc[UR36][R2.64] ;  /* 0x0000002402027981 */ /* 0x000ea4000c1e1b00 */
[----:B--2---:R-:W-:Y:S01]  /*1850*/  DSETP.NEU.AND P0, PT, R2, RZ, PT ;  /* 0x000000ff0200722a */ /* 0x004fe20003f0d000 */
[----:B------:R-:W-:-:S13]  /*1860*/  BRA `(.L_x_30663) ;  /* 0x0000000800a07947 */ /* 0x000fda0003800000 */
.L_x_30658:
        /* <DEDUP_REMOVED lines=11> */
.L_x_30672:
[----:B------:R-:W2:Y:S02]  /*1920*/  LDG.E.128 R4, desc[UR36][R2.64] ;  /* 0x0000002402047981 */ /* 0x000ea4000c1e1d00 */
[----:B--2---:R-:W-:-:S06]  /*1930*/  DSETP.NEU.AND P0, PT, R6, RZ, PT ;  /* 0x000000ff0600722a */ /* 0x004fcc0003f0d000 */
[----:B------:R-:W-:Y:S01]  /*1940*/  DSETP.NEU.OR P0, PT, R4, RZ, P0 ;  /* 0x000000ff0400722a */ /* 0x000fe2000070d400 */
[----:B------:R-:W-:-:S13]  /*1950*/  BRA `(.L_x_30663) ;  /* 0x0000000800647947 */ /* 0x000fda0003800000 */
.L_x_30671:
        /* <DEDUP_REMOVED lines=27> */
.L_x_30674:
        /* <DEDUP_REMOVED lines=14> */
.L_x_30673:
[----:B------:R-:W2:Y:S02]  /*1bf0*/  LDG.E.U16 R0, desc[UR36][R2.64] ;  /* 0x0000002402007981 */ /* 0x000ea4000c1e1500 */
[----:B--2---:R-:W-:-:S05]  /*1c00*/  IMAD.U32 R0, R0, 0x10000, RZ ;  /* 0x0001000000007824 */ /* 0x004fca00078e00ff */
[----:B------:R-:W-:Y:S01]  /*1c10*/  FSETP.NEU.FTZ.AND P0, PT, R0, RZ, PT ;  /* 0x000000ff0000720b */ /* 0x000fe20003f1d000 */
[----:B------:R-:W-:-:S12]  /*1c20*/  BRA `(.L_x_30663) ;  /* 0x0000000400b07947 */ /* 0x000fd80003800000 */
.L_x_30670:
        /* <DEDUP_REMOVED lines=11> */
.L_x_30677:
        /* <DEDUP_REMOVED lines=21> */
.L_x_30681:
[----:B------:R-:W-:Y:S05]  /*1e30*/  BSYNC B1 ;  /* 0x0000000000017941 */ /* 0x000fea0003800000 */
.L_x_30680:
[----:B------:R-:W-:Y:S01]  /*1e40*/  LEA R3, R0, 0x3b800000, 0x17 ;  /* 0x3b80000000037811 */ /* 0x000fe200078eb8ff */
[----:B------:R-:W-:-:S05]  /*1e50*/  IMAD.SHL.U32 R0, R2, 0x100000, RZ ;  /* 0x0010000002007824 */ /* 0x000fca00078e00ff */
[----:B------:R-:W-:-:S07]  /*1e60*/  LOP3.LUT R0, R3, R0, R4, 0xfe, !PT ;  /* 0x0000000003007212 */ /* 0x000fce00078efe04 */
.L_x_30679:
[----:B------:R-:W-:Y:S05]  /*1e70*/  BSYNC B0 ;  /* 0x0000000000007941 */ /* 0x000fea0003800000 */
.L_x_30678:
[----:B------:R-:W-:Y:S01]  /*1e80*/  FSETP.NEU.FTZ.AND P0, PT, R0, RZ, PT ;  /* 0x000000ff0000720b */ /* 0x000fe20003f1d000 */
[----:B------:R-:W-:-:S12]  /*1e90*/  BRA `(.L_x_30663) ;  /* 0x0000000400147947 */ /* 0x000fd80003800000 */
.L_x_30676:
        /* <DEDUP_REMOVED lines=21> */
.L_x_30685:
[----:B------:R-:W-:Y:S05]  /*1ff0*/  BSYNC B1 ;  /* 0x0000000000017941 */ /* 0x000fea0003800000 */
.L_x_30684:
[----:B------:R-:W-:Y:S01]  /*2000*/  LEA R3, R0, 0x37800000, 0x17 ;  /* 0x3780000000037811 */ /* 0x000fe200078eb8ff */
[----:B------:R-:W-:-:S05]  /*2010*/  IMAD.SHL.U32 R0, R2, 0x200000, RZ ;  /* 0x0020000002007824 */ /* 0x000fca00078e00ff */
[----:B------:R-:W-:-:S07]  /*2020*/  LOP3.LUT R0, R3, R0, R4, 0xfe, !PT ;  /* 0x0000000003007212 */ /* 0x000fce00078efe04 */
.L_x_30683:
[----:B------:R-:W-:Y:S05]  /*2030*/  BSYNC B0 ;  /* 0x0000000000007941 */ /* 0x000fea0003800000 */
.L_x_30682:
[----:B------:R-:W-:Y:S01]  /*2040*/  FSETP.NEU.FTZ.AND P0, PT, R0, RZ, PT ;  /* 0x000000ff0000720b */ /* 0x000fe20003f1d000 */
[----:B------:R-:W-:-:S12]  /*2050*/  BRA `(.L_x_30663) ;  /* 0x0000000000a47947 */ /* 0x000fd80003800000 */
.L_x_30675:
        /* <DEDUP_REMOVED lines=14> */
.L_x_30689:
[----:B------:R-:W-:Y:S05]  /*2140*/  BSYNC B0 ;  /* 0x0000000000007941 */ /* 0x000fea0003800000 */
.L_x_30688:
[----:B------:R-:W-:Y:S01]  /*2150*/  FSETP.NEU.FTZ.AND P0, PT, R0, RZ, PT ;  /* 0x000000ff0000720b */ /* 0x000fe20003f1d000 */
[----:B------:R-:W-:-:S12]  /*2160*/  BRA `(.L_x_30663) ;  /* 0x0000000000607947 */ /* 0x000fd80003800000 */
.L_x_30662:
        /* <DEDUP_REMOVED lines=16> */
.L_x_30690:
[----:B------:R-:W-:Y:S01]  /*2270*/  PLOP3.LUT P0, PT, PT, PT, PT, 0x8, 0x0 ;  /* 0x000000000000781c */ /* 0x000fe20003f0e170 */
[----:B------:R-:W-:-:S12]  /*2280*/  BRA `(.L_x_30663) ;  /* 0x0000000000187947 */ /* 0x000fd80003800000 */
.L_x_30687:
[----:B------:R-:W2:Y:S02]  /*2290*/  LDG.E.64 R2, desc[UR36][R2.64] ;  /* 0x0000002402027981 */ /* 0x000ea4000c1e1b00 */
[----:B--2---:R-:W-:-:S04]  /*22a0*/  ISETP.NE.U32.AND P0, PT, R2, RZ, PT ;  /* 0x000000ff0200720c */ /* 0x004fc80003f05070 */
[----:B------:R-:W-:Y:S01]  /*22b0*/  ISETP.NE.AND.EX P0, PT, R3, RZ, PT, P0 ;  /* 0x000000ff0300720c */ /* 0x000fe20003f05300 */
[----:B------:R-:W-:-:S12]  /*22c0*/  BRA `(.L_x_30663) ;  /* 0x0000000000087947 */ /* 0x000fd80003800000 */
.L_x_30686:
[----:B------:R-:W2:Y:S02]  /*22d0*/  LDG.E R2, desc[UR36][R2.64] ;  /* 0x0000002402027981 */ /* 0x000ea4000c1e1900 */
[----:B--2---:R-:W-:-:S13]  /*22e0*/  ISETP.NE.AND P0, PT, R2, RZ, PT ;  /* 0x000000ff0200720c */ /* 0x004fda0003f05270 */
.L_x_30663:
[----:B------:R-:W0:Y:S01]  /*22f0*/  LDC.U8 R3, c[0x0][0x422] ;  /* 0x00010880ff037b82 */ /* 0x000e220000000000 */
[----:B------:R-:W-:Y:S02]  /*2300*/  ULDC.U8 UR4, c[0x0][0x421] ;  /* 0x0001084000047ab9 */ /* 0x000fe40000000000 */
[----:B------:R-:W-:-:S04]  /*2310*/  ISETP.NE.AND P0, PT, RZ, UR4, P0 ;  /* 0x00000004ff007c0c */ /* 0x000fc80008705270 */
        /* <DEDUP_REMOVED lines=14> */
.L_x_30694:
[----:B------:R3:W-:Y:S01]  /*2400*/  STG.E.U8 desc[UR36][R16.64], R2 ;  /* 0x0000000210007986 */ /* 0x0007e2000c101124 */
[----:B------:R-:W-:Y:S05]  /*2410*/  BRA `(.L_x_30696) ;  /* 0x0000000c00487947 */ /* 0x000fea0003800000 */
.L_x_30693:
        /* <DEDUP_REMOVED lines=9> */
.L_x_30698:
[----:B------:R1:W-:Y:S01]  /*24b0*/  STG.E desc[UR36][R16.64], R2 ;  /* 0x0000000210007986 */ /* 0x0003e2000c101924 */
[----:B------:R-:W-:Y:S05]  /*24c0*/  BRA `(.L_x_30696) ;  /* 0x0000000c001c7947 */ /* 0x000fea0003800000 */
.L_x_30697:
[----:B------:R2:W-:Y:S01]  /*24d0*/  STG.E.U16 desc[UR36][R16.64], R2 ;  /* 0x0000000210007986 */ /* 0x0005e2000c101524 */
[----:B------:R-:W-:Y:S05]  /*24e0*/  BRA `(.L_x_30696) ;  /* 0x0000000c00147947 */ /* 0x000fea0003800000 */
.L_x_30692:
        /* <DEDUP_REMOVED lines=9> */
.L_x_30700:
[----:B------:R-:W-:-:S04]  /*2580*/  I2FP.F32.U32 R0, R2 ;  /* 0x0000000200007245 */ /* 0x000fc80000201000 */
[----:B------:R-:W-:-:S05]  /*2590*/  F2FP.F16.F32.PACK_AB R0, RZ, R0 ;  /* 0x00000000ff00723e */ /* 0x000fca00000000ff */
[----:B------:R0:W-:Y:S01]  /*25a0*/  STG.E.U16 desc[UR36][R16.64], R0 ;  /* 0x0000000010007986 */ /* 0x0001e2000c101524 */
[----:B------:R-:W-:Y:S05]  /*25b0*/  BRA `(.L_x_30696) ;  /* 0x0000000800e07947 */ /* 0x000fea0003800000 */
.L_x_30699:
        /* <DEDUP_REMOVED lines=10> */
.L_x_30702:
[----:B------:R-:W-:-:S04]  /*2660*/  I2FP.F32.U32 R2, R2 ;  /* 0x0000000200027245 */ /* 0x000fc80000201000 */
[----:B------:R-:W-:-:S04]  /*2670*/  F2FP.F16.F32.PACK_AB R3, RZ, R2 ;  /* 0x00000002ff03723e */ /* 0x000fc800000000ff */
[----:B------:R-:W-:-:S05]  /*2680*/  PRMT R3, R3, 0x5410, RZ ;  /* 0x0000541003037816 */ /* 0x000fca00000000ff */
[----:B------:R0:W-:Y:S01]  /*2690*/  STG.E desc[UR36][R16.64], R3 ;  /* 0x0000000310007986 */ /* 0x0001e2000c101924 */
[----:B------:R-:W-:Y:S05]  /*26a0*/  BRA `(.L_x_30696) ;  /* 0x0000000800a47947 */ /* 0x000fea0003800000 */
.L_x_30701:
[----:B------:R-:W0:Y:S02]  /*26b0*/  I2F.F64.U32 R2, R2 ;  /* 0x0000000200027312 */ /* 0x000e240000201800 */
[----:B0-----:R0:W-:Y:S01]  /*26c0*/  STG.E.64 desc[UR36][R16.64], R2 ;  /* 0x0000000210007986 */ /* 0x0011e2000c101b24 */
[----:B------:R-:W-:Y:S05]  /*26d0*/  BRA `(.L_x_30696) ;  /* 0x0000000800987947 */ /* 0x000fea0003800000 */
.L_x_30691:
        /* <DEDUP_REMOVED lines=10> */
.L_x_30705:
[----:B------:R-:W0:Y:S01]  /*2780*/  I2F.F64.U32 R4, R2 ;  /* 0x0000000200047312 */ /* 0x000e220000201800 */
[----:B------:R-:W-:-:S05]  /*2790*/  CS2R R6, SRZ ;  /* 0x0000000000067805 */ /* 0x000fca000001ff00 */
[----:B0-----:R0:W-:Y:S01]  /*27a0*/  STG.E.128 desc[UR36][R16.64], R4 ;  /* 0x0000000410007986 */ /* 0x0011e2000c101d24 */
[----:B------:R-:W-:Y:S05]  /*27b0*/  BRA `(.L_x_30696) ;  /* 0x0000000800607947 */ /* 0x000fea0003800000 */
.L_x_30704:
        /* <DEDUP_REMOVED lines=21> */
.L_x_30709:
[----:B------:R-:W-:Y:S05]  /*2910*/  BSYNC B0 ;  /* 0x0000000000007941 */ /* 0x000fea0003800000 */
.L_x_30708:
[----:B------:R-:W-:-:S05]  /*2920*/  LOP3.LUT R3, R0, R3, RZ, 0xfc, !PT ;  /* 0x0000000300037212 */ /* 0x000fca00078efcff */
[----:B------:R0:W-:Y:S01]  /*2930*/  STG.E.U8 desc[UR36][R16.64], R3 ;  /* 0x0000000310007986 */ /* 0x0001e2000c101124 */
[----:B------:R-:W-:Y:S05]  /*2940*/  BRA `(.L_x_30696) ;  /* 0x0000000400fc7947 */ /* 0x000fea0003800000 */
.L_x_30707:
        /* <DEDUP_REMOVED lines=13> */
.L_x_30711:
[----:B------:R-:W-:Y:S01]  /*2a20*/  IMAD.MOV.U32 R0, RZ, RZ, 0x7f ;  /* 0x0000007fff007424 */ /* 0x000fe200078e00ff */
[----:B------:R-:W-:-:S04]  /*2a30*/  ISETP.GT.U32.AND P0, PT, R2, 0x7f800000, PT ;  /* 0x7f8000000200780c */ /* 0x000fc80003f04070 */
[----:B------:R-:W-:-:S09]  /*2a40*/  SEL R0, R0, 0x7c, P0 ;  /* 0x0000007c00007807 */ /* 0x000fd20000000000 */
.L_x_30712:
[----:B------:R-:W-:Y:S05]  /*2a50*/  BSYNC B0 ;  /* 0x0000000000007941 */ /* 0x000fea0003800000 */
.L_x_30710:
[----:B------:R-:W-:-:S04]  /*2a60*/  LOP3.LUT R2, R3, 0x80000000, RZ, 0xc0, !PT ;  /* 0x8000000003027812 */ /* 0x000fc800078ec0ff */
[----:B------:R-:W-:-:S04]  /*2a70*/  SHF.R.U32.HI R3, RZ, 0x18, R2 ;  /* 0x00000018ff037819 */ /* 0x000fc80000011602 */
[----:B------:R-:W-:-:S05]  /*2a80*/  LOP3.LUT R3, R0, R3, RZ, 0xfc, !PT ;  /* 0x0000000300037212 */ /* 0x000fca00078efcff */
[----:B------:R0:W-:Y:S01]  /*2a90*/  STG.E.U8 desc[UR36][R16.64], R3 ;  /* 0x0000000310007986 */ /* 0x0001e2000c101124 */
[----:B------:R-:W-:Y:S05]  /*2aa0*/  BRA `(.L_x_30696) ;  /* 0x0000000400a47947 */ /* 0x000fea0003800000 */
.L_x_30706:
[----:B------:R-:W-:-:S04]  /*2ab0*/  I2FP.F32.U32 R0, R2 ;  /* 0x0000000200007245 */ /* 0x000fc80000201000 */
[----:B------:R-:W-:-:S05]  /*2ac0*/  F2FP.BF16.F32.PACK_AB R0, RZ, R0 ;  /* 0x00000000ff00723e */ /* 0x000fca00000010ff */
[----:B------:R0:W-:Y:S01]  /*2ad0*/  STG.E.U16 desc[UR36][R16.64], R0 ;  /* 0x0000000010007986 */ /* 0x0001e2000c101524 */
[----:B------:R-:W-:Y:S05]  /*2ae0*/  BRA `(.L_x_30696) ;  /* 0x0000000400947947 */ /* 0x000fea0003800000 */
.L_x_30703:
        /* <DEDUP_REMOVED lines=10> */
.L_x_30715:
        /* <DEDUP_REMOVED lines=17> */
.L_x_30718:
[----:B------:R-:W-:-:S04]  /*2ca0*/  LOP3.LUT R2, R3, 0x80000000, RZ, 0xc0, !PT ;  /* 0x8000000003027812 */ /* 0x000fc800078ec0ff */
[----:B------:R-:W-:-:S04]  /*2cb0*/  SHF.R.U32.HI R3, RZ, 0x18, R2 ;  /* 0x00000018ff037819 */ /* 0x000fc80000011602 */
[----:B------:R-:W-:-:S04]  /*2cc0*/  LOP3.LUT R0, R0, R3, RZ, 0xfc, !PT ;  /* 0x0000000300007212 */ /* 0x000fc800078efcff */
[----:B------:R-:W-:-:S07]  /*2cd0*/  PRMT R8, R0, 0x7610, R8 ;  /* 0x0000761000087816 */ /* 0x000fce0000000008 */
.L_x_30717:
[----:B------:R-:W-:Y:S05]  /*2ce0*/  BSYNC B0 ;  /* 0x0000000000007941 */ /* 0x000fea0003800000 */
.L_x_30716:
[----:B------:R0:W-:Y:S01]  /*2cf0*/  STG.E.U8 desc[UR36][R16.64], R8 ;  /* 0x0000000810007986 */ /* 0x0001e2000c101124 */
[----:B------:R-:W-:Y:S05]  /*2d00*/  BRA `(.L_x_30696) ;  /* 0x00000004000c7947 */ /* 0x000fea0003800000 */
.L_x_30714:
        /* <DEDUP_REMOVED lines=17> */
.L_x_30721:
[----:B------:R-:W-:-:S04]  /*2e20*/  LOP3.LUT R2, R3, 0x80000000, RZ, 0xc0, !PT ;  /* 0x8000000003027812 */ /* 0x000fc800078ec0ff */
[----:B------:R-:W-:-:S04]  /*2e30*/  SHF.R.U32.HI R3, RZ, 0x18, R2 ;  /* 0x00000018ff037819 */ /* 0x000fc80000011602 */
[----:B------:R-:W-:-:S04]  /*2e40*/  LOP3.LUT R0, R0, R3, RZ, 0xfc, !PT ;  /* 0x0000000300007212 */ /* 0x000fc800078efcff */
[----:B------:R-:W-:-:S07]  /*2e50*/  PRMT R8, R0, 0x7610, R8 ;  /* 0x0000761000087816 */ /* 0x000fce0000000008 */
.L_x_30720:
[----:B------:R-:W-:Y:S05]  /*2e60*/  BSYNC B0 ;  /* 0x0000000000007941 */ /* 0x000fea0003800000 */
.L_x_30719:
[----:B------:R0:W-:Y:S01]  /*2e70*/  STG.E.U8 desc[UR36][R16.64], R8 ;  /* 0x0000000810007986 */ /* 0x0001e2000c101124 */
[----:B------:R-:W-:Y:S05]  /*2e80*/  BRA `(.L_x_30696) ;  /* 0x0000000000ac7947 */ /* 0x000fea0003800000 */
.L_x_30713:
        /* <DEDUP_REMOVED lines=22> */
.L_x_30695:
        /* <DEDUP_REMOVED lines=16> */
.L_x_30724:
[----:B------:R-:W-:Y:S05]  /*30f0*/  BRA `(.L_x_30696) ;  /* 0x0000000000107947 */ /* 0x000fea0003800000 */
.L_x_30723:
[----:B------:R-:W-:-:S05]  /*3100*/  IMAD.MOV.U32 R3, RZ, RZ, RZ ;  /* 0x000000ffff037224 */ /* 0x000fca00078e00ff */
[----:B------:R0:W-:Y:S01]  /*3110*/  STG.E.64 desc[UR36][R16.64], R2 ;  /* 0x0000000210007986 */ /* 0x0001e2000c101b24 */
[----:B------:R-:W-:Y:S05]  /*3120*/  BRA `(.L_x_30696) ;  /* 0x0000000000047947 */ /* 0x000fea0003800000 */
.L_x_30722:
[----:B------:R0:W-:Y:S02]  /*3130*/  STG.E desc[UR36][R16.64], R2 ;  /* 0x0000000210007986 */ /* 0x0001e4000c101924 */
.L_x_30696:
[----:B------:R-:W-:-:S04]  /*3140*/  IMAD R18, R23, 0x200, R18 ;  /* 0x0000020017127824 */ /* 0x000fc800078e0212 */
[----:B------:R-:W-:-:S07]  /*3150*/  VIADD R19, R18, 0x80 ;  /* 0x0000008012137836 */ /* 0x000fce0000000000 */
.L_x_30656:
[----:B------:R-:W-:Y:S05]  /*3160*/  BSYNC B6 ;  /* 0x0000000000067941 */ /* 0x000fea0003800000 */
.L_x_30655:
        /* <DEDUP_REMOVED lines=307> */
.L_x_30727:
        /* <DEDUP_REMOVED lines=21> */
.L_x_30731:
[----:B------:R-:W2:Y:S02]  /*45f0*/  LDG.E.U8 R2, desc[UR36][R2.64] ;  /* 0x0000002402027981 */ /* 0x000ea4000c1e1100 */
[----:B--2---:R-:W-:Y:S01]  /*4600*/  ISETP.NE.AND P0, PT, R2, RZ, PT ;  /* 0x000000ff0200720c */ /* 0x004fe20003f05270 */
[----:B------:R-:W-:-:S12]  /*4610*/  BRA `(.L_x_30733) ;  /* 0x0000000c00747947 */ /* 0x000fd80003800000 */
.L_x_30730:
        /* <DEDUP_REMOVED lines=10> */
.L_x_30735:
[----:B------:R-:W2:Y:S02]  /*46c0*/  LDG.E R2, desc[UR36][R2.64] ;  /* 0x0000002402027981 */ /* 0x000ea4000c1e1900 */
[----:B--2---:R-:W-:Y:S01]  /*46d0*/  ISETP.NE.AND P0, PT, R2, RZ, PT ;  /* 0x000000ff0200720c */ /* 0x004fe20003f05270 */
[----:B------:R-:W-:-:S12]  /*46e0*/  BRA `(.L_x_30733) ;  /* 0x0000000c00407947 */ /* 0x000fd80003800000 */
.L_x_30734:
[----:B------:R-:W2:Y:S02]  /*46f0*/  LDG.E.U16 R2, desc[UR36][R2.64] ;  /* 0x0000002402027981 */ /* 0x000ea4000c1e1500 */
[----:B--2---:R-:W-:Y:S01]  /*4700*/  ISETP.NE.AND P0, PT, R2, RZ, PT ;  /* 0x000000ff0200720c */ /* 0x004fe20003f05270 */
[----:B------:R-:W-:-:S12]  /*4710*/  BRA `(.L_x_30733) ;  /* 0x0000000c00347947 */ /* 0x000fd80003800000 */
.L_x_30729:
        /* <DEDUP_REMOVED lines=9> */
.L_x_30737:
[----:B------:R-:W2:Y:S02]  /*47b0*/  LDG.E.U16 R0, desc[UR36][R2.64] ;  /* 0x0000002402007981 */ /* 0x000ea4000c1e1500 */
[----:B--2---:R-:W-:-:S05]  /*47c0*/  HADD2.F32 R0, -RZ, R0.H0_H0 ;  /* 0x20000000ff007230 */ /* 0x004fca0000004100 */
[----:B------:R-:W-:Y:S01]  /*47d0*/  FSETP.NEU.FTZ.AND P0, PT, R0, RZ, PT ;  /* 0x000000ff0000720b */ /* 0x000fe20003f1d000 */
[----:B------:R-:W-:-:S12]  /*47e0*/  BRA `(.L_x_30733) ;  /* 0x0000000c00007947 */ /* 0x000fd80003800000 */
.L_x_30736:
        /* <DEDUP_REMOVED lines=11> */
.L_x_30739:
        /* <DEDUP_REMOVED lines=10> */
.L_x_30738:
[----:B------:R-:W2:Y:S02]  /*4940*/  LDG.E.64 R2, desc[UR36][R2.64] ;  /* 0x0000002402027981 */ /* 0x000ea4000c1e1b00 */
[----:B--2---:R-:W-:Y:S01]  /*4950*/  DSETP.NEU.AND P0, PT, R2, RZ, PT ;  /* 0x000000ff0200722a */ /* 0x004fe20003f0d000 */
[----:B------:R-:W-:-:S13]  /*4960*/  BRA `(.L_x_30733) ;  /* 0x0000000800a07947 */ /* 0x000fda0003800000 */
.L_x_30728:
        /* <DEDUP_REMOVED lines=11> */
.L_x_30742:
[----:B------:R-:W2:Y:S02]  /*4a20*/  LDG.E.128 R4, desc[UR36][R2.64] ;  /* 0x0000002402047981 */ /* 0x000ea4000c1e1d00 */
[----:B--2---:R-:W-:-:S06]  /*4a30*/  DSETP.NEU.AND P0, PT, R6, RZ, PT ;  /* 0x000000ff0600722a */ /* 0x004fcc0003f0d000 */
[----:B------:R-:W-:Y:S01]  /*4a40*/  DSETP.NEU.OR P0, PT, R4, RZ, P0 ;  /* 0x000000ff0400722a */ /* 0x000fe2000070d400 */
[----:B------:R-:W-:-:S13]  /*4a50*/  BRA `(.L_x_30733) ;  /* 0x0000000800647947 */ /* 0x000fda0003800000 */
.L_x_30741:
        /* <DEDUP_REMOVED lines=27> */
.L_x_30744:
        /* <DEDUP_REMOVED lines=14> */
.L_x_30743:
[----:B------:R-:W2:Y:S02]  /*4cf0*/  LDG.E.U16 R0, desc[UR36][R2.64] ;  /* 0x0000002402007981 */ /* 0x000ea4000c1e1500 */
[----:B--2---:R-:W-:-:S05]  /*4d00*/  IMAD.U32 R0, R0, 0x10000, RZ ;  /* 0x0001000000007824 */ /* 0x004fca00078e00ff */
[----:B------:R-:W-:Y:S01]  /*4d10*/  FSETP.NEU.FTZ.AND P0, PT, R0, RZ, PT ;  /* 0x000000ff0000720b */ /* 0x000fe20003f1d000 */
[----:B------:R-:W-:-:S12]  /*4d20*/  BRA `(.L_x_30733) ;  /* 0x0000000400b07947 */ /* 0x000fd80003800000 */
.L_x_30740:
        /* <DEDUP_REMOVED lines=11> */
.L_x_30747:
        /* <DEDUP_REMOVED lines=21> */
.L_x_30751:
[----:B------:R-:W-:Y:S05]  /*4f30*/  BSYNC B1 ;  /* 0x0000000000017941 */ /* 0x000fea0003800000 */
.L_x_30750:
[----:B------:R-:W-:Y:S01]  /*4f40*/  LEA R3, R0, 0x3b800000, 0x17 ;  /* 0x3b80000000037811 */ /* 0x000fe200078eb8ff */
[----:B------:R-:W-:-:S05]  /*4f50*/  IMAD.SHL.U32 R0, R2, 0x100000, RZ ;  /* 0x0010000002007824 */ /* 0x000fca00078e00ff */
[----:B------:R-:W-:-:S07]  /*4f60*/  LOP3.LUT R0, R3, R0, R4, 0xfe, !PT ;  /* 0x0000000003007212 */ /* 0x000fce00078efe04 */
.L_x_30749:
[----:B------:R-:W-:Y:S05]  /*4f70*/  BSYNC B0 ;  /* 0x0000000000007941 */ /* 0x000fea0003800000 */
.L_x_30748:
[----:B------:R-:W-:Y:S01]  /*4f80*/  FSETP.NEU.FTZ.AND P0, PT, R0, RZ, PT ;  /* 0x000000ff0000720b */ /* 0x000fe20003f1d000 */
[----:B------:R-:W-:-:S12]  /*4f90*/  BRA `(.L_x_30733) ;  /* 0x0000000400147947 */ /* 0x000fd80003800000 */
.L_x_30746:
        /* <DEDUP_REMOVED lines=21> */
.L_x_30755:
[----:B------:R-:W-:Y:S05]  /*50f0*/  BSYNC B1 ;  /* 0x0000000000017941 */ /* 0x000fea0003800000 */
.L_x_30754:
[----:B------:R-:W-:Y:S01]  /*5100*/  LEA R3, R0, 0x37800000, 0x17 ;  /* 0x3780000000037811 */ /* 0x000fe200078eb8ff */
[----:B------:R-:W-:-:S05]  /*5110*/  IMAD.SHL.U32 R0, R2, 0x200000, RZ ;  /* 0x0020000002007824 */ /* 0x000fca00078e00ff */
[----:B------:R-:W-:-:S07]  /*5120*/  LOP3.LUT R0, R3, R0, R4, 0xfe, !PT ;  /* 0x0000000003007212 */ /* 0x000fce00078efe04 */
.L_x_30753:
[----:B------:R-:W-:Y:S05]  /*5130*/  BSYNC B0 ;  /* 0x0000000000007941 */ /* 0x000fea0003800000 */
.L_x_30752:
[----:B------:R-:W-:Y:S01]  /*5140*/  FSETP.NEU.FTZ.AND P0, PT, R0, RZ, PT ;  /* 0x000000ff0000720b */ /* 0x000fe20003f1d000 */
[----:B------:R-:W-:-:S12]  /*5150*/  BRA `(.L_x_30733) ;  /* 0x0000000000a47947 */ /* 0x000fd80003800000 */
.L_x_30745:
        /* <DEDUP_REMOVED lines=14> */
.L_x_30759:
[----:B------:R-:W-:Y:S05]  /*5240*/  BSYNC B0 ;  /* 0x0000000000007941 */ /* 0x000fea0003800000 */
.L_x_30758:
[----:B------:R-:W-:Y:S01]  /*5250*/  FSETP.NEU.FTZ.AND P0, PT, R0, RZ, PT ;  /* 0x000000ff0000720b */ /* 0x000fe20003f1d000 */
[----:B------:R-:W-:-:S12]  /*5260*/  BRA `(.L_x_30733) ;  /* 0x0000000000607947 */ /* 0x000fd80003800000 */
.L_x_30732:
        /* <DEDUP_REMOVED lines=16> */
.L_x_30760:
[----:B------:R-:W-:Y:S01]  /*5370*/  PLOP3.LUT P0, PT, PT, PT, PT, 0x8, 0x0 ;  /* 0x000000000000781c */ /* 0x000fe20003f0e170 */
[----:B------:R-:W-:-:S12]  /*5380*/  BRA `(.L_x_30733) ;  /* 0x0000000000187947 */ /* 0x000fd80003800000 */
.L_x_30757:
[----:B------:R-:W2:Y:S02]  /*5390*/  LDG.E.64 R2, desc[UR36][R2.64] ;  /* 0x0000002402027981 */ /* 0x000ea4000c1e1b00 */
[----:B--2---:R-:W-:-:S04]  /*53a0*/  ISETP.NE.U32.AND P0, PT, R2, RZ, PT ;  /* 0x000000ff0200720c */ /* 0x004fc80003f05070 */
[----:B------:R-:W-:Y:S01]  /*53b0*/  ISETP.NE.AND.EX P0, PT, R3, RZ, PT, P0 ;  /* 0x000000ff0300720c */ /* 0x000fe20003f05300 */
[----:B------:R-:W-:-:S12]  /*53c0*/  BRA `(.L_x_30733) ;  /* 0x0000000000087947 */ /* 0x000fd80003800000 */
.L_x_30756:
[----:B------:R-:W2:Y:S02]  /*53d0*/  LDG.E R2, desc[UR36][R2.64] ;  /* 0x0000002402027981 */ /* 0x000ea4000c1e1900 */
[----:B--2---:R-:W-:-:S13]  /*53e0*/  ISETP.NE.AND P0, PT, R2, RZ, PT ;  /* 0x000000ff0200720c */ /* 0x004fda0003f05270 */
.L_x_30733:
        /* <DEDUP_REMOVED lines=17> */
.L_x_30764:
[----:B------:R0:W-:Y:S01]  /*5500*/  STG.E.U8 desc[UR36][R16.64], R2 ;  /* 0x0000000210007986 */ /* 0x0001e2000c101124 */
[----:B------:R-:W-:Y:S05]  /*5510*/  BRA `(.L_x_30766) ;  /* 0x0000000c00487947 */ /* 0x000fea0003800000 */
.L_x_30763:
        /* <DEDUP_REMOVED lines=9> */
.L_x_30768:
[----:B------:R0:W-:Y:S01]  /*55b0*/  STG.E desc[UR36][R16.64], R2 ;  /* 0x0000000210007986 */ /* 0x0001e2000c101924 */
[----:B------:R-:W-:Y:S05]  /*55c0*/  BRA `(.L_x_30766) ;  /* 0x0000000c001c7947 */ /* 0x000fea0003800000 */
.L_x_30767:
[----:B------:R0:W-:Y:S01]  /*55d0*/  STG.E.U16 desc[UR36][R16.64], R2 ;  /* 0x0000000210007986 */ /* 0x0001e2000c101524 */
[----:B------:R-:W-:Y:S05]  /*55e0*/  BRA `(.L_x_30766) ;  /* 0x0000000c00147947 */ /* 0x000fea0003800000 */
.L_x_30762:
        /* <DEDUP_REMOVED lines=9> */
.L_x_30770:
[----:B------:R-:W-:-:S04]  /*5680*/  I2FP.F32.U32 R0, R2 ;  /* 0x0000000200007245 */ /* 0x000fc80000201000 */
[----:B------:R-:W-:-:S05]  /*5690*/  F2FP.F16.F32.PACK_AB R0, RZ, R0 ;  /* 0x00000000ff00723e */ /* 0x000fca00000000ff */
[----:B------:R0:W-:Y:S01]  /*56a0*/  STG.E.U16 desc[UR36][R16.64], R0 ;  /* 0x0000000010007986 */ /* 0x0001e2000c101524 */
[----:B------:R-:W-:Y:S05]  /*56b0*/  BRA `(.L_x_30766) ;  /* 0x0000000800e07947 */ /* 0x000fea0003800000 */
.L_x_30769:
        /* <DEDUP_REMOVED lines=10> */
.L_x_30772:
[----:B------:R-:W-:-:S04]  /*5760*/  I2FP.F32.U32 R2, R2 ;  /* 0x0000000200027245 */ /* 0x000fc80000201000 */
[----:B------:R-:W-:-:S04]  /*5770*/  F2FP.F16.F32.PACK_AB R3, RZ, R2 ;  /* 0x00000002ff03723e */ /* 0x000fc800000000ff */
[----:B------:R-:W-:-:S05]  /*5780*/  PRMT R3, R3, 0x5410, RZ ;  /* 0x0000541003037816 */ /* 0x000fca00000000ff */
[----:B------:R0:W-:Y:S01]  /*5790*/  STG.E desc[UR36][R16.64], R3 ;  /* 0x0000000310007986 */ /* 0x0001e2000c101924 */
[----:B------:R-:W-:Y:S05]  /*57a0*/  BRA `(.L_x_30766) ;  /* 0x0000000800a47947 */ /* 0x000fea0003800000 */
.L_x_30771:
[----:B------:R-:W0:Y:S02]  /*57b0*/  I2F.F64.U32 R2, R2 ;  /* 0x0000000200027312 */ /* 0x000e240000201800 */
[----:B0-----:R0:W-:Y:S01]  /*57c0*/  STG.E.64 desc[UR36][R16.64], R2 ;  /* 0x0000000210007986 */ /* 0x0011e2000c101b24 */
[----:B------:R-:W-:Y:S05]  /*57d0*/  BRA `(.L_x_30766) ;  /* 0x0000000800987947 */ /* 0x000fea0003800000 */
.L_x_30761:
        /* <DEDUP_REMOVED lines=10> */
.L_x_30775:
[----:B------:R-:W0:Y:S01]  /*5880*/  I2F.F64.U32 R4, R2 ;  /* 0x0000000200047312 */ /* 0x000e220000201800 */
[----:B------:R-:W-:-:S05]  /*5890*/  CS2R R6, SRZ ;  /* 0x0000000000067805 */ /* 0x000fca000001ff00 */
[----:B0-----:R0:W-:Y:S01]  /*58a0*/  STG.E.128 desc[UR36][R16.64], R4 ;  /* 0x0000000410007986 */ /* 0x0011e2000c101d24 */
[----:B------:R-:W-:Y:S05]  /*58b0*/  BRA `(.L_x_30766) ;  /* 0x0000000800607947 */ /* 0x000fea0003800000 */
.L_x_30774:
        /* <DEDUP_REMOVED lines=21> */
.L_x_30779:
[----:B------:R-:W-:Y:S05]  /*5a10*/  BSYNC B0 ;  /* 0x0000000000007941 */ /* 0x000fea0003800000 */
.L_x_30778:
[----:B------:R-:W-:-:S05]  /*5a20*/  LOP3.LUT R3, R0, R3, RZ, 0xfc, !PT ;  /* 0x0000000300037212 */ /* 0x000fca00078efcff */
[----:B------:R0:W-:Y:S01]  /*5a30*/  STG.E.U8 desc[UR36][R16.64], R3 ;  /* 0x0000000310007986 */ /* 0x0001e2000c101124 */
[----:B------:R-:W-:Y:S05]  /*5a40*/  BRA `(.L_x_30766) ;  /* 0x0000000400fc7947 */ /* 0x000fea0003800000 */
.L_x_30777:
        /* <DEDUP_REMOVED lines=13> */
.L_x_30781:
[----:B------:R-:W-:Y:S01]  /*5b20*/  IMAD.MOV.U32 R0, RZ, RZ, 0x7f ;  /* 0x0000007fff007424 */ /* 0x000fe200078e00ff */
[----:B------:R-:W-:-:S04]  /*5b30*/  ISETP.GT.U32.AND P0, PT, R2, 0x7f800000, PT ;  /* 0x7f8000000200780c */ /* 0x000fc80003f04070 */
[----:B------:R-:W-:-:S09]  /*5b40*/  SEL R0, R0, 0x7c, P0 ;  /* 0x0000007c00007807 */ /* 0x000fd20000000000 */
.L_x_30782:
[----:B------:R-:W-:Y:S05]  /*5b50*/  BSYNC B0 ;  /* 0x0000000000007941 */ /* 0x000fea0003800000 */
.L_x_30780:
[----:B------:R-:W-:-:S04]  /*5b60*/  LOP3.LUT R2, R3, 0x80000000, RZ, 0xc0, !PT ;  /* 0x8000000003027812 */ /* 0x000fc800078ec0ff */
[----:B------:R-:W-:-:S04]  /*5b70*/  SHF.R.U32.HI R3, RZ, 0x18, R2 ;  /* 0x00000018ff037819 */ /* 0x000fc80000011602 */
[----:B------:R-:W-:-:S05]  /*5b80*/  LOP3.LUT R3, R0, R3, RZ, 0xfc, !PT ;  /* 0x0000000300037212 */ /* 0x000fca00078efcff */
[----:B------:R0:W-:Y:S01]  /*5b90*/  STG.E.U8 desc[UR36][R16.64], R3 ;  /* 0x0000000310007986 */ /* 0x0001e2000c101124 */
[----:B------:R-:W-:Y:S05]  /*5ba0*/  BRA `(.L_x_30766) ;  /* 0x0000000400a47947 */ /* 0x000fea0003800000 */
.L_x_30776:
[----:B------:R-:W-:-:S04]  /*5bb0*/  I2FP.F32.U32 R0, R2 ;  /* 0x0000000200007245 */ /* 0x000fc80000201000 */
[----:B------:R-:W-:-:S05]  /*5bc0*/  F2FP.BF16.F32.PACK_AB R0, RZ, R0 ;  /* 0x00000000ff00723e */ /* 0x000fca00000010ff */
[----:B------:R0:W-:Y:S01]  /*5bd0*/  STG.E.U16 desc[UR36][R16.64], R0 ;  /* 0x0000000010007986 */ /* 0x0001e2000c101524 */
[----:B------:R-:W-:Y:S05]  /*5be0*/  BRA `(.L_x_30766) ;  /* 0x0000000400947947 */ /* 0x000fea0003800000 */
.L_x_30773:
        /* <DEDUP_REMOVED lines=10> */
.L_x_30785:
        /* <DEDUP_REMOVED lines=17> */
.L_x_30788:
[----:B------:R-:W-:-:S04]  /*5da0*/  LOP3.LUT R2, R3, 0x80000000, RZ, 0xc0, !PT ;  /* 0x8000000003027812 */ /* 0x000fc800078ec0ff */
[----:B------:R-:W-:-:S04]  /*5db0*/  SHF.R.U32.HI R3, RZ, 0x18, R2 ;  /* 0x00000018ff037819 */ /* 0x000fc80000011602 */
[----:B------:R-:W-:-:S04]  /*5dc0*/  LOP3.LUT R0, R0, R3, RZ, 0xfc, !PT ;  /* 0x0000000300007212 */ /* 0x000fc800078efcff */
[----:B------:R-:W-:-:S07]  /*5dd0*/  PRMT R8, R0, 0x7610, R8 ;  /* 0x0000761000087816 */ /* 0x000fce0000000008 */
.L_x_30787:
[----:B------:R-:W-:Y:S05]  /*5de0*/  BSYNC B0 ;  /* 0x0000000000007941 */ /* 0x000fea0003800000 */
.L_x_30786:
[----:B------:R3:W-:Y:S01]  /*5df0*/  STG.E.U8 desc[UR36][R16.64], R8 ;  /* 0x0000000810007986 */ /* 0x0007e2000c101124 */
[----:B------:R-:W-:Y:S05]  /*5e00*/  BRA `(.L_x_30766) ;  /* 0x00000004000c7947 */ /* 0x000fea0003800000 */
.L_x_30784:
        /* <DEDUP_REMOVED lines=17> */
.L_x_30791:
[----:B------:R-:W-:-:S04]  /*5f20*/  LOP3.LUT R2, R3, 0x80000000, RZ, 0xc0, !PT ;  /* 0x8000000003027812 */ /* 0x000fc800078ec0ff */
[----:B------:R-:W-:-:S04]  /*5f30*/  SHF.R.U32.HI R3, RZ, 0x18, R2 ;  /* 0x00000018ff037819 */ /* 0x000fc80000011602 */
[----:B------:R-:W-:-:S04]  /*5f40*/  LOP3.LUT R0, R0, R3, RZ, 0xfc, !PT ;  /* 0x0000000300007212 */ /* 0x000fc800078efcff */
[----:B------:R-:W-:-:S07]  /*5f50*/  PRMT R8, R0, 0x7610, R8 ;  /* 0x0000761000087816 */ /* 0x000fce0000000008 */
.L_x_30790:
[----:B------:R-:W-:Y:S05]  /*5f60*/  BSYNC B0 ;  /* 0x0000000000007941 */ /* 0x000fea0003800000 */
.L_x_30789:
[----:B------:R0:W-:Y:S01]  /*5f70*/  STG.E.U8 desc[UR36][R16.64], R8 ;  /* 0x0000000810007986 */ /* 0x0001e2000c101124 */
[----:B------:R-:W-:Y:S05]  /*5f80*/  BRA `(.L_x_30766) ;  /* 0x0000000000ac7947 */ /* 0x000fea0003800000 */
.L_x_30783:
        /* <DEDUP_REMOVED lines=22> */
.L_x_30765:
        /* <DEDUP_REMOVED lines=16> */
.L_x_30794:
[----:B------:R-:W-:Y:S05]  /*61f0*/  BRA `(.L_x_30766) ;  /* 0x0000000000107947 */ /* 0x000fea0003800000 */
.L_x_30793:
[----:B------:R-:W-:-:S05]  /*6200*/  IMAD.MOV.U32 R3, RZ, RZ, RZ ;  /* 0x000000ffff037224 */ /* 0x000fca00078e00ff */
[----:B------:R2:W-:Y:S01]  /*6210*/  STG.E.64 desc[UR36][R16.64], R2 ;  /* 0x0000000210007986 */ /* 0x0005e2000c101b24 */
[----:B------:R-:W-:Y:S05]  /*6220*/  BRA `(.L_x_30766) ;  /* 0x0000000000047947 */ /* 0x000fea0003800000 */
.L_x_30792:
[----:B------:R0:W-:Y:S02]  /*6230*/  STG.E desc[UR36][R16.64], R2 ;  /* 0x0000000210007986 */ /* 0x0001e4000c101924 */
.L_x_30766:
[----:B------:R-:W-:-:S07]  /*6240*/  VIADD R19, R19, 0x80 ;  /* 0x0000008013137836 */ /* 0x000fce0000000000 */
.L_x_30726:
[----:B------:R-:W-:Y:S05]  /*6250*/  BSYNC B6 ;  /* 0x0000000000067941 */ /* 0x000fea0003800000 */
.L_x_30725:
        /* <DEDUP_REMOVED lines=307> */
.L_x_30797:
        /* <DEDUP_REMOVED lines=21> */
.L_x_30801:
[----:B------:R-:W2:Y:S02]  /*76e0*/  LDG.E.U8 R2, desc[UR36][R2.64] ;  /* 0x0000002402027981 */ /* 0x000ea4000c1e1100 */
[----:B--2---:R-:W-:Y:S01]  /*76f0*/  ISETP.NE.AND P0, PT, R2, RZ, PT ;  /* 0x000000ff0200720c */ /* 0x004fe20003f05270 */
[----:B------:R-:W-:-:S12]  /*7700*/  BRA `(.L_x_30803) ;  /* 0x0000000c00747947 */ /* 0x000fd80003800000 */
.L_x_30800:
        /* <DEDUP_REMOVED lines=10> */
.L_x_30805:
[----:B------:R-:W2:Y:S02]  /*77b0*/  LDG.E R2, desc[UR36][R2.64] ;  /* 0x0000002402027981 */ /* 0x000ea4000c1e1900 */
[----:B--2---:R-:W-:Y:S01]  /*77c0*/  ISETP.NE.AND P0, PT, R2, RZ, PT ;  /* 0x000000ff0200720c */ /* 0x004fe20003f05270 */
[----:B------:R-:W-:-:S12]  /*77d0*/  BRA `(.L_x_30803) ;  /* 0x0000000c00407947 */ /* 0x000fd80003800000 */
.L_x_30804:
[----:B------:R-:W2:Y:S02]  /*77e0*/  LDG.E.U16 R2, desc[UR36][R2.64] ;  /* 0x0000002402027981 */ /* 0x000ea4000c1e1500 */
[----:B--2---:R-:W-:Y:S01]  /*77f0*/  ISETP.NE.AND P0, PT, R2, RZ, PT ;  /* 0x000000ff0200720c */ /* 0x004fe20003f05270 */
[----:B------:R-:W-:-:S12]  /*7800*/  BRA `(.L_x_30803) ;  /* 0x0000000c00347947 */ /* 0x000fd80003800000 */
.L_x_30799:
        /* <DEDUP_REMOVED lines=9> */
.L_x_30807:
[----:B------:R-:W2:Y:S02]  /*78a0*/  LDG.E.U16 R0, desc[UR36][R2.64] ;  /* 0x0000002402007981 */ /* 0x000ea4000c1e1500 */
[----:B--2---:R-:W-:-:S05]  /*78b0*/  HADD2.F32 R0, -RZ, R0.H0_H0 ;  /* 0x20000000ff007230 */ /* 0x004fca0000004100 */
[----:B------:R-:W-:Y:S01]  /*78c0*/  FSETP.NEU.FTZ.AND P0, PT, R0, RZ, PT ;  /* 0x000000ff0000720b */ /* 0x000fe20003f1d000 */
[----:B------:R-:W-:-:S12]  /*78d0*/  BRA `(.L_x_30803) ;  /* 0x0000000c00007947 */ /* 0x000fd80003800000 */
.L_x_30806:
        /* <DEDUP_REMOVED lines=11> */
.L_x_30809:
        /* <DEDUP_REMOVED lines=10> */
.L_x_30808:
[----:B------:R-:W2:Y:S02]  /*7a30*/  LDG.E.64 R2, desc[UR36][R2.64] ;  /* 0x0000002402027981 */ /* 0x000ea4000c1e1b00 */
[----:B--2---:R-:W-:Y:S01]  /*7a40*/  DSETP.NEU.AND P0, PT, R2, RZ, PT ;  /* 0x000000ff0200722a */ /* 0x004fe20003f0d000 */
[----:B------:R-:W-:-:S13]  /*7a50*/  BRA `(.L_x_30803) ;  /* 0x0000000800a07947 */ /* 0x000fda0003800000 */
.L_x_30798:
        /* <DEDUP_REMOVED lines=11> */
.L_x_30812:
[----:B------:R-:W2:Y:S02]  /*7b10*/  LDG.E.128 R4, desc[UR36][R2.64] ;  /* 0x0000002402047981 */ /* 0x000ea4000c1e1d00 */
[----:B--2---:R-:W-:-:S06]  /*7b20*/  DSETP.NEU.AND P0, PT, R6, RZ, PT ;  /* 0x000000ff0600722a */ /* 0x004fcc0003f0d000 */
[----:B------:R-:W-:Y:S01]  /*7b30*/  DSETP.NEU.OR P0, PT, R4, RZ, P0 ;  /* 0x000000ff0400722a */ /* 0x000fe2000070d400 */
[----:B------:R-:W-:-:S13]  /*7b40*/  BRA `(.L_x_30803) ;  /* 0x0000000800647947 */ /* 0x000fda0003800000 */
.L_x_30811:
        /* <DEDUP_REMOVED lines=27> */
.L_x_30814:
        /* <DEDUP_REMOVED lines=14> */
.L_x_30813:
[----:B------:R-:W2:Y:S02]  /*7de0*/  LDG.E.U16 R0, desc[UR36][R2.64] ;  /* 0x0000002402007981 */ /* 0x000ea4000c1e1500 */
[----:B--2---:R-:W-:-:S05]  /*7df0*/  IMAD.U32 R0, R0, 0x10000, RZ ;  /* 0x0001000000007824 */ /* 0x004fca00078e00ff */
[----:B------:R-:W-:Y:S01]  /*7e00*/  FSETP.NEU.FTZ.AND P0, PT, R0, RZ, PT ;  /* 0x000000ff0000720b */ /* 0x000fe20003f1d000 */
[----:B------:R-:W-:-:S12]  /*7e10*/  BRA `(.L_x_30803) ;  /* 0x0000000400b07947 */ /* 0x000fd80003800000 */
.L_x_30810:
        /* <DEDUP_REMOVED lines=11> */
.L_x_30817:
        /* <DEDUP_REMOVED lines=21> */
.L_x_30821:
[----:B------:R-:W-:Y:S05]  /*8020*/  BSYNC B1 ;  /* 0x0000000000017941 */ /* 0x000fea0003800000 */
.L_x_30820:
[----:B------:R-:W-:Y:S01]  /*8030*/  LEA R3, R0, 0x3b800000, 0x17 ;  /* 0x3b80000000037811 */ /* 0x000fe200078eb8ff */
[----:B------:R-:W-:-:S05]  /*8040*/  IMAD.SHL.U32 R0, R2, 0x100000, RZ ;  /* 0x0010000002007824 */ /* 0x000fca00078e00ff */
[----:B------:R-:W-:-:S07]  /*8050*/  LOP3.LUT R0, R3, R0, R4, 0xfe, !PT ;  /* 0x0000000003007212 */ /* 0x000fce00078efe04 */
.L_x_30819:
[----:B------:R-:W-:Y:S05]  /*8060*/  BSYNC B0 ;  /* 0x0000000000007941 */ /* 0x000fea0003800000 */
.L_x_30818:
[----:B------:R-:W-:Y:S01]  /*8070*/  FSETP.NEU.FTZ.AND P0, PT, R0, RZ, PT ;  /* 0x000000ff0000720b */ /* 0x000fe20003f1d000 */
[----:B------:R-:W-:-:S12]  /*8080*/  BRA `(.L_x_30803) ;  /* 0x0000000400147947 */ /* 0x000fd80003800000 */
.L_x_30816:
        /* <DEDUP_REMOVED lines=21> */
.L_x_30825:
[----:B------:R-:W-:Y:S05]  /*81e0*/  BSYNC B1 ;  /* 0x0000000000017941 */ /* 0x000fea0003800000 */
.L_x_30824:
[----:B------:R-:W-:Y:S01]  /*81f0*/  LEA R3, R0, 0x37800000, 0x17 ;  /* 0x3780000000037811 */ /* 0x000fe200078eb8ff */
[----:B------:R-:W-:-:S05]  /*8200*/  IMAD.SHL.U32 R0, R2, 0x200000, RZ ;  /* 0x0020000002007824 */ /* 0x000fca00078e00ff */
[----:B------:R-:W-:-:S07]  /*8210*/  LOP3.LUT R0, R3, R0, R4, 0xfe, !PT ;  /* 0x0000000003007212 */ /* 0x000fce00078efe04 */
.L_x_30823:
[----:B------:R-:W-:Y:S05]  /*8220*/  BSYNC B0 ;  /* 0x0000000000007941 */ /* 0x000fea0003800000 */
.L_x_30822:
[----:B------:R-:W-:Y:S01]  /*8230*/  FSETP.NEU.FTZ.AND P0, PT, R0, RZ, PT ;  /* 0x000000ff0000720b */ /* 0x000fe20003f1d000 */
[----:B------:R-:W-:-:S12]  /*8240*/  BRA `(.L_x_30803) ;  /* 0x0000000000a47947 */ /* 0x000fd80003800000 */
.L_x_30815:
        /* <DEDUP_REMOVED lines=14> */
.L_x_30829:
[----:B------:R-:W-:Y:S05]  /*8330*/  BSYNC B0 ;  /* 0x0000000000007941 */ /* 0x000fea0003800000 */
.L_x_30828:
[----:B------:R-:W-:Y:S01]  /*8340*/  FSETP.NEU.FTZ.AND P0, PT, R0, RZ, PT ;  /* 0x000000ff0000720b */ /* 0x000fe20003f1d000 */
[----:B------:R-:W-:-:S12]  /*8350*/  BRA `(.L_x_30803) ;  /* 0x0000000000607947 */ /* 0x000fd80003800000 */
.L_x_30802:
        /* <DEDUP_REMOVED lines=16> */
.L_x_30830:
[----:B------:R-:W-:Y:S01]  /*8460*/  PLOP3.LUT P0, PT, PT, PT, PT, 0x8, 0x0 ;  /* 0x000000000000781c */ /* 0x000fe20003f0e170 */
[----:B------:R-:W-:-:S12]  /*8470*/  BRA `(.L_x_30803) ;  /* 0x0000000000187947 */ /* 0x000fd80003800000 */
.L_x_30827:
[----:B------:R-:W2:Y:S02]  /*8480*/  LDG.E.64 R2, desc[UR36][R2.64] ;  /* 0x0000002402027981 */ /* 0x000ea4000c1e1b00 */
[----:B--2---:R-:W-:-:S04]  /*8490*/  ISETP.NE.U32.AND P0, PT, R2, RZ, PT ;  /* 0x000000ff0200720c */ /* 0x004fc80003f05070 */
[----:B------:R-:W-:Y:S01]  /*84a0*/  ISETP.NE.AND.EX P0, PT, R3, RZ, PT, P0 ;  /* 0x000000ff0300720c */ /* 0x000fe20003f05300 */
[----:B------:R-:W-:-:S12]  /*84b0*/  BRA `(.L_x_30803) ;  /* 0x0000000000087947 */ /* 0x000fd80003800000 */
.L_x_30826:
[----:B------:R-:W2:Y:S02]  /*84c0*/  LDG.E R2, desc[UR36][R2.64] ;  /* 0x0000002402027981 */ /* 0x000ea4000c1e1900 */
[----:B--2---:R-:W-:-:S13]  /*84d0*/  ISETP.NE.AND P0, PT, R2, RZ, PT ;  /* 0x000000ff0200720c */ /* 0x004fda0003f05270 */
.L_x_30803:
        /* <DEDUP_REMOVED lines=17> */
.L_x_30834:
[----:B------:R3:W-:Y:S01]  /*85f0*/  STG.E.U8 desc[UR36][R16.64], R2 ;  /* 0x0000000210007986 */ /* 0x0007e2000c101124 */
[----:B------:R-:W-:Y:S05]  /*8600*/  BRA `(.L_x_30836) ;  /* 0x0000000c00487947 */ /* 0x000fea0003800000 */
.L_x_30833:
        /* <DEDUP_REMOVED lines=9> */
.L_x_30838:
[----:B------:R2:W-:Y:S01]  /*86a0*/  STG.E desc[UR36][R16.64], R2 ;  /* 0x0000000210007986 */ /* 0x0005e2000c101924 */
[----:B------:R-:W-:Y:S05]  /*86b0*/  BRA `(.L_x_30836) ;  /* 0x0000000c001c7947 */ /* 0x000fea0003800000 */
.L_x_30837:
[----:B------:R0:W-:Y:S01]  /*86c0*/  STG.E.U16 desc[UR36][R16.64], R2 ;  /* 0x0000000210007986 */ /* 0x0001e2000c101524 */
[----:B------:R-:W-:Y:S05]  /*86d0*/  BRA `(.L_x_30836) ;  /* 0x0000000c00147947 */ /* 0x000fea0003800000 */
.L_x_30832:
        /* <DEDUP_REMOVED lines=9> */
.L_x_30840:
[----:B------:R-:W-:-:S04]  /*8770*/  I2FP.F32.U32 R0, R2 ;  /* 0x0000000200007245 */ /* 0x000fc80000201000 */
[----:B------:R-:W-:-:S05]  /*8780*/  F2FP.F16.F32.PACK_AB R0, RZ, R0 ;  /* 0x00000000ff00723e */ /* 0x000fca00000000ff */
[----:B------:R0:W-:Y:S01]  /*8790*/  STG.E.U16 desc[UR36][R16.64], R0 ;  /* 0x0000000010007986 */ /* 0x0001e2000c101524 */
[----:B------:R-:W-:Y:S05]  /*87a0*/  BRA `(.L_x_30836) ;  /* 0x0000000800e07947 */ /* 0x000fea0003800000 */
.L_x_30839:
        /* <DEDUP_REMOVED lines=10> */
.L_x_30842:
[----:B------:R-:W-:-:S04]  /*8850*/  I2FP.F32.U32 R2, R2 ;  /* 0x0000000200027245 */ /* 0x000fc80000201000 */
[----:B------:R-:W-:-:S04]  /*8860*/  F2FP.F16.F32.PACK_AB R3, RZ, R2 ;  /* 0x00000002ff03723e */ /* 0x000fc800000000ff */
[----:B------:R-:W-:-:S05]  /*8870*/  PRMT R3, R3, 0x5410, RZ ;  /* 0x0000541003037816 */ /* 0x000fca00000000ff */
[----:B------:R0:W-:Y:S01]  /*8880*/  STG.E desc[UR36][R16.64], R3 ;  /* 0x0000000310007986 */ /* 0x0001e2000c101924 */
[----:B------:R-:W-:Y:S05]  /*8890*/  BRA `(.L_x_30836) ;  /* 0x0000000800a47947 */ /* 0x000fea0003800000 */
.L_x_30841:
[----:B------:R-:W0:Y:S02]  /*88a0*/  I2F.F64.U32 R2, R2 ;  /* 0x0000000200027312 */ /* 0x000e240000201800 */
[----:B0-----:R0:W-:Y:S01]  /*88b0*/  STG.E.64 desc[UR36][R16.64], R2 ;  /* 0x0000000210007986 */ /* 0x0011e2000c101b24 */
[----:B------:R-:W-:Y:S05]  /*88c0*/  BRA `(.L_x_30836) ;  /* 0x0000000800987947 */ /* 0x000fea0003800000 */
.L_x_30831:
        /* <DEDUP_REMOVED lines=10> */
.L_x_30845:
[----:B------:R-:W0:Y:S01]  /*8970*/  I2F.F64.U32 R4, R2 ;  /* 0x0000000200047312 */ /* 0x000e220000201800 */
[----:B------:R-:W-:-:S05]  /*8980*/  CS2R R6, SRZ ;  /* 0x0000000000067805 */ /* 0x000fca000001ff00 */
[----:B0-----:R0:W-:Y:S01]  /*8990*/  STG.E.128 desc[UR36][R16.64], R4 ;  /* 0x0000000410007986 */ /* 0x0011e2000c101d24 */
[----:B------:R-:W-:Y:S05]  /*89a0*/  BRA `(.L_x_30836) ;  /* 0x0000000800607947 */ /* 0x000fea0003800000 */
.L_x_30844:
        /* <DEDUP_REMOVED lines=21> */
.L_x_30849:
[----:B------:R-:W-:Y:S05]  /*8b00*/  BSYNC B0 ;  /* 0x0000000000007941 */ /* 0x000fea0003800000 */
.L_x_30848:
[----:B------:R-:W-:-:S05]  /*8b10*/  LOP3.LUT R3, R0, R3, RZ, 0xfc, !PT ;  /* 0x0000000300037212 */ /* 0x000fca00078efcff */
[----:B------:R0:W-:Y:S01]  /*8b20*/  STG.E.U8 desc[UR36][R16.64], R3 ;  /* 0x0000000310007986 */ /* 0x0001e2000c101124 */
[----:B------:R-:W-:Y:S05]  /*8b30*/  BRA `(.L_x_30836) ;  /* 0x0000000400fc7947 */ /* 0x000fea0003800000 */
.L_x_30847:
        /* <DEDUP_REMOVED lines=13> */
.L_x_30851:
[----:B------:R-:W-:Y:S01]  /*8c10*/  IMAD.MOV.U32 R0, RZ, RZ, 0x7f ;  /* 0x0000007fff007424 */ /* 0x000fe200078e00ff */
[----:B------:R-:W-:-:S04]  /*8c20*/  ISETP.GT.U32.AND P0, PT, R2, 0x7f800000, PT ;  /* 0x7f8000000200780c */ /* 0x000fc80003f04070 */
[----:B------:R-:W-:-:S09]  /*8c30*/  SEL R0, R0, 0x7c, P0 ;  /* 0x0000007c00007807 */ /* 0x000fd20000000000 */
.L_x_30852:
[----:B------:R-:W-:Y:S05]  /*8c40*/  BSYNC B0 ;  /* 0x0000000000007941 */ /* 0x000fea0003800000 */
.L_x_30850:
[----:B------:R-:W-:-:S04]  /*8c50*/  LOP3.LUT R2, R3, 0x80000000, RZ, 0xc0, !PT ;  /* 0x8000000003027812 */ /* 0x000fc800078ec0ff */
[----:B------:R-:W-:-:S04]  /*8c60*/  SHF.R.U32.HI R3, RZ, 0x18, R2 ;  /* 0x00000018ff037819 */ /* 0x000fc80000011602 */
[----:B------:R-:W-:-:S05]  /*8c70*/  LOP3.LUT R3, R0, R3, RZ, 0xfc, !PT ;  /* 0x0000000300037212 */ /* 0x000fca00078efcff */
[----:B------:R0:W-:Y:S01]  /*8c80*/  STG.E.U8 desc[UR36][R16.64], R3 ;  /* 0x0000000310007986 */ /* 0x0001e2000c101124 */
[----:B------:R-:W-:Y:S05]  /*8c90*/  BRA `(.L_x_30836) ;  /* 0x0000000400a47947 */ /* 0x000fea0003800000 */
.L_x_30846:
[----:B------:R-:W-:-:S04]  /*8ca0*/  I2FP.F32.U32 R0, R2 ;  /* 0x0000000200007245 */ /* 0x000fc80000201000 */
[----:B------:R-:W-:-:S05]  /*8cb0*/  F2FP.BF16.F32.PACK_AB R0, RZ, R0 ;  /* 0x00000000ff00723e */ /* 0x000fca00000010ff */
[----:B------:R0:W-:Y:S01]  /*8cc0*/  STG.E.U16 desc[UR36][R16.64], R0 ;  /* 0x0000000010007986 */ /* 0x0001e2000c101524 */
[----:B------:R-:W-:Y:S05]  /*8cd0*/  BRA `(.L_x_30836) ;  /* 0x0000000400947947 */ /* 0x000fea0003800000 */
.L_x_30843:
        /* <DEDUP_REMOVED lines=10> */
.L_x_30855:
        /* <DEDUP_REMOVED lines=17> */
.L_x_30858:
[----:B------:R-:W-:-:S04]  /*8e90*/  LOP3.LUT R2, R3, 0x80000000, RZ, 0xc0, !PT ;  /* 0x8000000003027812 */ /* 0x000fc800078ec0ff */
[----:B------:R-:W-:-:S04]  /*8ea0*/  SHF.R.U32.HI R3, RZ, 0x18, R2 ;  /* 0x00000018ff037819 */ /* 0x000fc80000011602 */
[----:B------:R-:W-:-:S04]  /*8eb0*/  LOP3.LUT R0, R0, R3, RZ, 0xfc, !PT ;  /* 0x0000000300007212 */ /* 0x000fc800078efcff */
[----:B------:R-:W-:-:S07]  /*8ec0*/  PRMT R8, R0, 0x7610, R8 ;  /* 0x0000761000087816 */ /* 0x000fce0000000008 */
.L_x_30857:
[----:B------:R-:W-:Y:S05]  /*8ed0*/  BSYNC B0 ;  /* 0x0000000000007941 */ /* 0x000fea0003800000 */
.L_x_30856:
[----:B------:R0:W-:Y:S01]  /*8ee0*/  STG.E.U8 desc[UR36][R16.64], R8 ;  /* 0x0000000810007986 */ /* 0x0001e2000c101124 */
[----:B------:R-:W-:Y:S05]  /*8ef0*/  BRA `(.L_x_30836) ;  /* 0x00000004000c7947 */ /* 0x000fea0003800000 */
.L_x_30854:
        /* <DEDUP_REMOVED lines=17> */
.L_x_30861:
[----:B------:R-:W-:-:S04]  /*9010*/  LOP3.LUT R2, R3, 0x80000000, RZ, 0xc0, !PT ;  /* 0x8000000003027812 */ /* 0x000fc800078ec0ff */
[----:B------:R-:W-:-:S04]  /*9020*/  SHF.R.U32.HI R3, RZ, 0x18, R2 ;  /* 0x00000018ff037819 */ /* 0x000fc80000011602 */
[----:B------:R-:W-:-:S04]  /*9030*/  LOP3.LUT R0, R0, R3, RZ, 0xfc, !PT ;  /* 0x0000000300007212 */ /* 0x000fc800078efcff */
[----:B------:R-:W-:-:S07]  /*9040*/  PRMT R8, R0, 0x7610, R8 ;  /* 0x0000761000087816 */ /* 0x000fce0000000008 */
.L_x_30860:
[----:B------:R-:W-:Y:S05]  /*9050*/  BSYNC B0 ;  /* 0x0000000000007941 */ /* 0x000fea0003800000 */
.L_x_30859:
[----:B------:R0:W-:Y:S01]  /*9060*/  STG.E.U8 desc[UR36][R16.64], R8 ;  /* 0x0000000810007986 */ /* 0x0001e2000c101124 */
[----:B------:R-:W-:Y:S05]  /*9070*/  BRA `(.L_x_30836) ;  /* 0x0000000000ac7947 */ /* 0x000fea0003800000 */
.L_x_30853:
        /* <DEDUP_REMOVED lines=22> */
.L_x_30835:
        /* <DEDUP_REMOVED lines=16> */
.L_x_30864:
[----:B------:R-:W-:Y:S05]  /*92e0*/  BRA `(.L_x_30836) ;  /* 0x0000000000107947 */ /* 0x000fea0003800000 */
.L_x_30863:
[----:B------:R-:W-:-:S05]  /*92f0*/  IMAD.MOV.U32 R3, RZ, RZ, RZ ;  /* 0x000000ffff037224 */ /* 0x000fca00078e00ff */
[----:B------:R0:W-:Y:S01]  /*9300*/  STG.E.64 desc[UR36][R16.64], R2 ;  /* 0x0000000210007986 */ /* 0x0001e2000c101b24 */
[----:B------:R-:W-:Y:S05]  /*9310*/  BRA `(.L_x_30836) ;  /* 0x0000000000047947 */ /* 0x000fea0003800000 */
.L_x_30862:
[----:B------:R0:W-:Y:S02]  /*9320*/  STG.E desc[UR36][R16.64], R2 ;  /* 0x0000000210007986 */ /* 0x0001e4000c101924 */
.L_x_30836:
[----:B------:R-:W-:-:S07]  /*9330*/  VIADD R19, R19, 0x80 ;  /* 0x0000008013137836 */ /* 0x000fce0000000000 */
.L_x_30796:
[----:B------:R-:W-:Y:S05]  /*9340*/  BSYNC B6 ;  /* 0x0000000000067941 */ /* 0x000fea0003800000 */
.L_x_30795:
        /* <DEDUP_REMOVED lines=306> */
.L_x_30865:
        /* <DEDUP_REMOVED lines=21> */
.L_x_30869:
[----:B------:R-:W2:Y:S02]  /*a7c0*/  LDG.E.U8 R2, desc[UR36][R2.64] ;  /* 0x0000002402027981 */ /* 0x000ea4000c1e1100 */
[----:B--2---:R-:W-:Y:S01]  /*a7d0*/  ISETP.NE.AND P0, PT, R2, RZ, PT ;  /* 0x000000ff0200720c */ /* 0x004fe20003f05270 */
[----:B------:R-:W-:-:S12]  /*a7e0*/  BRA `(.L_x_30871) ;  /* 0x0000000c00747947 */ /* 0x000fd80003800000 */
.L_x_30868:
        /* <DEDUP_REMOVED lines=10> */
.L_x_30873:
[----:B------:R-:W2:Y:S02]  /*a890*/  LDG.E R2, desc[UR36][R2.64] ;  /* 0x0000002402027981 */ /* 0x000ea4000c1e1900 */
[----:B--2---:R-:W-:Y:S01]  /*a8a0*/  ISETP.NE.AND P0, PT, R2, RZ, PT ;  /* 0x000000ff0200720c */ /* 0x004fe20003f05270 */
[----:B------:R-:W-:-:S12]  /*a8b0*/  BRA `(.L_x_30871) ;  /* 0x0000000c00407947 */ /* 0x000fd80003800000 */
.L_x_30872:
[----:B------:R-:W2:Y:S02]  /*a8c0*/  LDG.E.U16 R2, desc[UR36][R2.64] ;  /* 0x0000002402027981 */ /* 0x000ea4000c1e1500 */
[----:B--2---:R-:W-:Y:S01]  /*a8d0*/  ISETP.NE.AND P0, PT, R2, RZ, PT ;  /* 0x000000ff0200720c */ /* 0x004fe20003f05270 */
[----:B------:R-:W-:-:S12]  /*a8e0*/  BRA `(.L_x_30871) ;  /* 0x0000000c00347947 */ /* 0x000fd80003800000 */
.L_x_30867:
        /* <DEDUP_REMOVED lines=9> */
.L_x_30875:
[----:B------:R-:W2:Y:S02]  /*a980*/  LDG.E.U16 R0, desc[UR36][R2.64] ;  /* 0x0000002402007981 */ /* 0x000ea4000c1e1500 */
[----:B--2---:R-:W-:-:S05]  /*a990*/  HADD2.F32 R0, -RZ, R0.H0_H0 ;  /* 0x20000000ff007230 */ /* 0x004fca0000004100 */
[----:B------:R-:W-:Y:S01]  /*a9a0*/  FSETP.NEU.FTZ.AND P0, PT, R0, RZ, PT ;  /* 0x000000ff0000720b */ /* 0x000fe20003f1d000 */
[----:B------:R-:W-:-:S12]  /*a9b0*/  BRA `(.L_x_30871) ;  /* 0x0000000c00007947 */ /* 0x000fd80003800000 */
.L_x_30874:
        /* <DEDUP_REMOVED lines=11> */
.L_x_30877:
        /* <DEDUP_REMOVED lines=10> */
.L_x_30876:
[----:B------:R-:W2:Y:S02]  /*ab10*/  LDG.E.64 R2, desc[UR36][R2.64] ;  /* 0x0000002402027981 */ /* 0x000ea4000c1e1b00 */
[----:B--2---:R-:W-:Y:S01]  /*ab20*/  DSETP.NEU.AND P0, PT, R2, RZ, PT ;  /* 0x000000ff0200722a */ /* 0x004fe20003f0d000 */
[----:B------:R-:W-:-:S13]  /*ab30*/  BRA `(.L_x_30871) ;  /* 0x0000000800a07947 */ /* 0x000fda0003800000 */
.L_x_30866:
        /* <DEDUP_REMOVED lines=11> */
.L_x_30880:
[----:B------:R-:W2:Y:S02]  /*abf0*/  LDG.E.128 R4, desc[UR36][R2.64] ;  /* 0x0000002402047981 */ /* 0x000ea4000c1e1d00 */
[----:B--2---:R-:W-:-:S06]  /*ac00*/  DSETP.NEU.AND P0, PT, R6, RZ, PT ;  /* 0x000000ff0600722a */ /* 0x004fcc0003f0d000 */
[----:B------:R-:W-:Y:S01]  /*ac10*/  DSETP.NEU.OR P0, PT, R4, RZ, P0 ;  /* 0x000000ff0400722a */ /* 0x000fe2000070d400 */
[----:B------:R-:W-:-:S13]  /*ac20*/  BRA `(.L_x_30871) ;  /* 0x0000000800647947 */ /* 0x000fda0003800000 */
.L_x_30879:
        /* <DEDUP_REMOVED lines=27> */
.L_x_30882:
        /* <DEDUP_REMOVED lines=14> */
.L_x_30881:
[----:B------:R-:W2:Y:S02]  /*aec0*/  LDG.E.U16 R0, desc[UR36][R2.64] ;  /* 0x0000002402007981 */ /* 0x000ea4000c1e1500 */
[----:B--2---:R-:W-:-:S05]  /*aed0*/  IMAD.U32 R0, R0, 0x10000, RZ ;  /* 0x0001000000007824 */ /* 0x004fca00078e00ff */
[----:B------:R-:W-:Y:S01]  /*aee0*/  FSETP.NEU.FTZ.AND P0, PT, R0, RZ, PT ;  /* 0x000000ff0000720b */ /* 0x000fe20003f1d000 */
[----:B------:R-:W-:-:S12]  /*aef0*/  BRA `(.L_x_30871) ;  /* 0x0000000400b07947 */ /* 0x000fd80003800000 */
.L_x_30878:
        /* <DEDUP_REMOVED lines=11> */
.L_x_30885:
        /* <DEDUP_REMOVED lines=21> */
.L_x_30889:
[----:B------:R-:W-:Y:S05]  /*b100*/  BSYNC B1 ;  /* 0x0000000000017941 */ /* 0x000fea0003800000 */
.L_x_30888:
[----:B------:R-:W-:Y:S01]  /*b110*/  LEA R3, R0, 0x3b800000, 0x17 ;  /* 0x3b80000000037811 */ /* 0x000fe200078eb8ff */
[----:B------:R-:W-:-:S05]  /*b120*/  IMAD.SHL.U32 R0, R2, 0x100000, RZ ;  /* 0x0010000002007824 */ /* 0x000fca00078e00ff */
[----:B------:R-:W-:-:S07]  /*b130*/  LOP3.LUT R0, R3, R0, R4, 0xfe, !PT ;  /* 0x0000000003007212 */ /* 0x000fce00078efe04 */
.L_x_30887:
[----:B------:R-:W-:Y:S05]  /*b140*/  BSYNC B0 ;  /* 0x0000000000007941 */ /* 0x000fea0003800000 */
.L_x_30886:
[----:B------:R-:W-:Y:S01]  /*b150*/  FSETP.NEU.FTZ.AND P0, PT, R0, RZ, PT ;  /* 0x000000ff0000720b */ /* 0x000fe20003f1d000 */
[----:B------:R-:W-:-:S12]  /*b160*/  BRA `(.L_x_30871) ;  /* 0x0000000400147947 */ /* 0x000fd80003800000 */
.L_x_30884:
        /* <DEDUP_REMOVED lines=21> */
.L_x_30893:
[----:B------:R-:W-:Y:S05]  /*b2c0*/  BSYNC B1 ;  /* 0x0000000000017941 */ /* 0x000fea0003800000 */
.L_x_30892:
[----:B------:R-:W-:Y:S01]  /*b2d0*/  LEA R3, R0, 0x37800000, 0x17 ;  /* 0x3780000000037811 */ /* 0x000fe200078eb8ff */
[----:B------:R-:W-:-:S05]  /*b2e0*/  IMAD.SHL.U32 R0, R2, 0x200000, RZ ;  /* 0x0020000002007824 */ /* 0x000fca00078e00ff */
[----:B------:R-:W-:-:S07]  /*b2f0*/  LOP3.LUT R0, R3, R0, R4, 0xfe, !PT ;  /* 0x0000000003007212 */ /* 0x000fce00078efe04 */
.L_x_30891:
[----:B------:R-:W-:Y:S05]  /*b300*/  BSYNC B0 ;  /* 0x0000000000007941 */ /* 0x000fea0003800000 */
.L_x_30890:
[----:B------:R-:W-:Y:S01]  /*b310*/  FSETP.NEU.FTZ.AND P0, PT, R0, RZ, PT ;  /* 0x000000ff0000720b */ /* 0x000fe20003f1d000 */
[----:B------:R-:W-:-:S12]  /*b320*/  BRA `(.L_x_30871) ;  /* 0x0000000000a47947 */ /* 0x000fd80003800000 */
.L_x_30883:
        /* <DEDUP_REMOVED lines=14> */
.L_x_30897:
[----:B------:R-:W-:Y:S05]  /*b410*/  BSYNC B0 ;  /* 0x0000000000007941 */ /* 0x000fea0003800000 */
.L_x_30896:
[----:B------:R-:W-:Y:S01]  /*b420*/  FSETP.NEU.FTZ.AND P0, PT, R0, RZ, PT ;  /* 0x000000ff0000720b */ /* 0x000fe20003f1d000 */
[----:B------:R-:W-:-:S12]  /*b430*/  BRA `(.L_x_30871) ;  /* 0x0000000000607947 */ /* 0x000fd80003800000 */
.L_x_30870:
        /* <DEDUP_REMOVED lines=16> */
.L_x_30898:
[----:B------:R-:W-:Y:S01]  /*b540*/  PLOP3.LUT P0, PT, PT, PT, PT, 0x8, 0x0 ;  /* 0x000000000000781c */ /* 0x000fe20003f0e170 */
[----:B------:R-:W-:-:S12]  /*b550*/  BRA `(.L_x_30871) ;  /* 0x0000000000187947 */ /* 0x000fd80003800000 */
.L_x_30895:
[----:B------:R-:W2:Y:S02]  /*b560*/  LDG.E.64 R2, desc[UR36][R2.64] ;  /* 0x0000002402027981 */ /* 0x000ea4000c1e1b00 */
[----:B--2---:R-:W-:-:S04]  /*b570*/  ISETP.NE.U32.AND P0, PT, R2, RZ, PT ;  /* 0x000000ff0200720c */ /* 0x004fc80003f05070 */
[----:B------:R-:W-:Y:S01]  /*b580*/  ISETP.NE.AND.EX P0, PT, R3, RZ, PT, P0 ;  /* 0x000000ff0300720c */ /* 0x000fe20003f05300 */
[----:B------:R-:W-:-:S12]  /*b590*/  BRA `(.L_x_30871) ;  /* 0x0000000000087947 */ /* 0x000fd80003800000 */
.L_x_30894:
[----:B------:R-:W2:Y:S02]  /*b5a0*/  LDG.E R2, desc[UR36][R2.64] ;  /* 0x0000002402027981 */ /* 0x000ea4000c1e1900 */
[----:B--2---:R-:W-:-:S13]  /*b5b0*/  ISETP.NE.AND P0, PT, R2, RZ, PT ;  /* 0x000000ff0200720c */ /* 0x004fda0003f05270 */
.L_x_30871:
        /* <DEDUP_REMOVED lines=17> */
.L_x_30902:
[----:B------:R-:W-:Y:S01]  /*b6d0*/  STG.E.U8 desc[UR36][R16.64], R2 ;  /* 0x0000000210007986 */ /* 0x000fe2000c101124 */
[----:B------:R-:W-:Y:S05]  /*b6e0*/  EXIT ;  /* 0x000000000000794d */ /* 0x000fea0003800000 */
.L_x_30901:
        /* <DEDUP_REMOVED lines=9> */
.L_x_30905:
[----:B------:R-:W-:Y:S01]  /*b780*/  STG.E desc[UR36][R16.64], R2 ;  /* 0x0000000210007986 */ /* 0x000fe2000c101924 */
[----:B------:R-:W-:Y:S05]  /*b790*/  EXIT ;  /* 0x000000000000794d */ /* 0x000fea0003800000 */
.L_x_30904:
[----:B------:R-:W-:Y:S01]  /*b7a0*/  STG.E.U16 desc[UR36][R16.64], R2 ;  /* 0x0000000210007986 */ /* 0x000fe2000c101524 */
[----:B------:R-:W-:Y:S05]  /*b7b0*/  EXIT ;  /* 0x000000000000794d */ /* 0x000fea0003800000 */
.L_x_30900:
        /* <DEDUP_REMOVED lines=9> */
.L_x_30907:
[----:B------:R-:W-:-:S04]  /*b850*/  I2FP.F32.U32 R0, R2 ;  /* 0x0000000200007245 */ /* 0x000fc80000201000 */
[----:B------:R-:W-:-:S05]  /*b860*/  F2FP.F16.F32.PACK_AB R0, RZ, R0 ;  /* 0x00000000ff00723e */ /* 0x000fca00000000ff */
[----:B------:R-:W-:Y:S01]  /*b870*/  STG.E.U16 desc[UR36][R16.64], R0 ;  /* 0x0000000010007986 */ /* 0x000fe2000c101524 */
[----:B------:R-:W-:Y:S05]  /*b880*/  EXIT ;  /* 0x000000000000794d */ /* 0x000fea0003800000 */
.L_x_30906:
        /* <DEDUP_REMOVED lines=10> */
.L_x_30909:
[----:B------:R-:W-:-:S04]  /*b930*/  I2FP.F32.U32 R2, R2 ;  /* 0x0000000200027245 */ /* 0x000fc80000201000 */
[----:B------:R-:W-:-:S04]  /*b940*/  F2FP.F16.F32.PACK_AB R3, RZ, R2 ;  /* 0x00000002ff03723e */ /* 0x000fc800000000ff */
[----:B------:R-:W-:-:S05]  /*b950*/  PRMT R3, R3, 0x5410, RZ ;  /* 0x0000541003037816 */ /* 0x000fca00000000ff */
[----:B------:R-:W-:Y:S01]  /*b960*/  STG.E desc[UR36][R16.64], R3 ;  /* 0x0000000310007986 */ /* 0x000fe2000c101924 */
[----:B------:R-:W-:Y:S05]  /*b970*/  EXIT ;  /* 0x000000000000794d */ /* 0x000fea0003800000 */
.L_x_30908:
[----:B------:R-:W0:Y:S02]  /*b980*/  I2F.F64.U32 R2, R2 ;  /* 0x0000000200027312 */ /* 0x000e240000201800 */
[----:B0-----:R-:W-:Y:S01]  /*b990*/  STG.E.64 desc[UR36][R16.64], R2 ;  /* 0x0000000210007986 */ /* 0x001fe2000c101b24 */
[----:B------:R-:W-:Y:S05]  /*b9a0*/  EXIT ;  /* 0x000000000000794d */ /* 0x000fea0003800000 */
.L_x_30899:
        /* <DEDUP_REMOVED lines=10> */
.L_x_30912:
[----:B------:R-:W0:Y:S01]  /*ba50*/  I2F.F64.U32 R4, R2 ;  /* 0x0000000200047312 */ /* 0x000e220000201800 */
[----:B------:R-:W-:-:S05]  /*ba60*/  CS2R R6, SRZ ;  /* 0x0000000000067805 */ /* 0x000fca000001ff00 */
[----:B0-----:R-:W-:Y:S01]  /*ba70*/  STG.E.128 desc[UR36][R16.64], R4 ;  /* 0x0000000410007986 */ /* 0x001fe2000c101d24 */
[----:B------:R-:W-:Y:S05]  /*ba80*/  EXIT ;  /* 0x000000000000794d */ /* 0x000fea0003800000 */
.L_x_30911:
        /* <DEDUP_REMOVED lines=21> */
.L_x_30916:
[----:B------:R-:W-:Y:S05]  /*bbe0*/  BSYNC B0 ;  /* 0x0000000000007941 */ /* 0x000fea0003800000 */
.L_x_30915:
[----:B------:R-:W-:-:S05]  /*bbf0*/  LOP3.LUT R3, R0, R3, RZ, 0xfc, !PT ;  /* 0x0000000300037212 */ /* 0x000fca00078efcff */
[----:B------:R-:W-:Y:S01]  /*bc00*/  STG.E.U8 desc[UR36][R16.64], R3 ;  /* 0x0000000310007986 */ /* 0x000fe2000c101124 */
[----:B------:R-:W-:Y:S05]  /*bc10*/  EXIT ;  /* 0x000000000000794d */ /* 0x000fea0003800000 */
.L_x_30914:
        /* <DEDUP_REMOVED lines=13> */
.L_x_30918:
[----:B------:R-:W-:Y:S01]  /*bcf0*/  IMAD.MOV.U32 R0, RZ, RZ, 0x7f ;  /* 0x0000007fff007424 */ /* 0x000fe200078e00ff */
[----:B------:R-:W-:-:S04]  /*bd00*/  ISETP.GT.U32.AND P0, PT, R2, 0x7f800000, PT ;  /* 0x7f8000000200780c */ /* 0x000fc80003f04070 */
[----:B------:R-:W-:-:S09]  /*bd10*/  SEL R0, R0, 0x7c, P0 ;  /* 0x0000007c00007807 */ /* 0x000fd20000000000 */
.L_x_30919:
[----:B------:R-:W-:Y:S05]  /*bd20*/  BSYNC B0 ;  /* 0x0000000000007941 */ /* 0x000fea0003800000 */
.L_x_30917:
[----:B------:R-:W-:-:S04]  /*bd30*/  LOP3.LUT R2, R3, 0x80000000, RZ, 0xc0, !PT ;  /* 0x8000000003027812 */ /* 0x000fc800078ec0ff */
[----:B------:R-:W-:-:S04]  /*bd40*/  SHF.R.U32.HI R3, RZ, 0x18, R2 ;  /* 0x00000018ff037819 */ /* 0x000fc80000011602 */
[----:B------:R-:W-:-:S05]  /*bd50*/  LOP3.LUT R3, R0, R3, RZ, 0xfc, !PT ;  /* 0x0000000300037212 */ /* 0x000fca00078efcff */
[----:B------:R-:W-:Y:S01]  /*bd60*/  STG.E.U8 desc[UR36][R16.64], R3 ;  /* 0x0000000310007986 */ /* 0x000fe2000c101124 */
[----:B------:R-:W-:Y:S05]  /*bd70*/  EXIT ;  /* 0x000000000000794d */ /* 0x000fea0003800000 */
.L_x_30913:
[----:B------:R-:W-:-:S04]  /*bd80*/  I2FP.F32.U32 R0, R2 ;  /* 0x0000000200007245 */ /* 0x000fc80000201000 */
[----:B------:R-:W-:-:S05]  /*bd90*/  F2FP.BF16.F32.PACK_AB R0, RZ, R0 ;  /* 0x00000000ff00723e */ /* 0x000fca00000010ff */
[----:B------:R-:W-:Y:S01]  /*bda0*/  STG.E.U16 desc[UR36][R16.64], R0 ;  /* 0x0000000010007986 */ /* 0x000fe2000c101524 */
[----:B------:R-:W-:Y:S05]  /*bdb0*/  EXIT ;  /* 0x000000000000794d */ /* 0x000fea0003800000 */
.L_x_30910:
        /* <DEDUP_REMOVED lines=10> */
.L_x_30922:
        /* <DEDUP_REMOVED lines=17> */
.L_x_30925:
[----:B------:R-:W-:-:S04]  /*bf70*/  LOP3.LUT R2, R3, 0x80000000, RZ, 0xc0, !PT ;  /* 0x8000000003027812 */ /* 0x000fc800078ec0ff */
[----:B------:R-:W-:-:S04]  /*bf80*/  SHF.R.U32.HI R3, RZ, 0x18, R2 ;  /* 0x00000018ff037819 */ /* 0x000fc80000011602 */
[----:B------:R-:W-:-:S04]  /*bf90*/  LOP3.LUT R0, R0, R3, RZ, 0xfc, !PT ;  /* 0x0000000300007212 */ /* 0x000fc800078efcff */
[----:B------:R-:W-:-:S07]  /*bfa0*/  PRMT R8, R0, 0x7610, R8 ;  /* 0x0000761000087816 */ /* 0x000fce0000000008 */
.L_x_30924:
[----:B------:R-:W-:Y:S05]  /*bfb0*/  BSYNC B0 ;  /* 0x0000000000007941 */ /* 0x000fea0003800000 */
.L_x_30923:
[----:B------:R-:W-:Y:S01]  /*bfc0*/  STG.E.U8 desc[UR36][R16.64], R8 ;  /* 0x0000000810007986 */ /* 0x000fe2000c101124 */
[----:B------:R-:W-:Y:S05]  /*bfd0*/  EXIT ;  /* 0x000000000000794d */ /* 0x000fea0003800000 */
.L_x_30921:
        /* <DEDUP_REMOVED lines=17> */
.L_x_30928:
[----:B------:R-:W-:-:S04]  /*c0f0*/  LOP3.LUT R2, R3, 0x80000000, RZ, 0xc0, !PT ;  /* 0x8000000003027812 */ /* 0x000fc800078ec0ff */
[----:B------:R-:W-:-:S04]  /*c100*/  SHF.R.U32.HI R3, RZ, 0x18, R2 ;  /* 0x00000018ff037819 */ /* 0x000fc80000011602 */
[----:B------:R-:W-:-:S04]  /*c110*/  LOP3.LUT R0, R0, R3, RZ, 0xfc, !PT ;  /* 0x0000000300007212 */ /* 0x000fc800078efcff */
[----:B------:R-:W-:-:S07]  /*c120*/  PRMT R8, R0, 0x7610, R8 ;  /* 0x0000761000087816 */ /* 0x000fce0000000008 */
.L_x_30927:
[----:B------:R-:W-:Y:S05]  /*c130*/  BSYNC B0 ;  /* 0x0000000000007941 */ /* 0x000fea0003800000 */
.L_x_30926:
[----:B------:R-:W-:Y:S01]  /*c140*/  STG.E.U8 desc[UR36][R16.64], R8 ;  /* 0x0000000810007986 */ /* 0x000fe2000c101124 */
[----:B------:R-:W-:Y:S05]  /*c150*/  EXIT ;  /* 0x000000000000794d */ /* 0x000fea0003800000 */
.L_x_30920:
        /* <DEDUP_REMOVED lines=22> */
.L_x_30903:
        /* <DEDUP_REMOVED lines=16> */
.L_x_30931:
[----:B------:R-:W-:Y:S05]  /*c3c0*/  EXIT ;  /* 0x000000000000794d */ /* 0x000fea0003800000 */
.L_x_30930:
[----:B------:R-:W-:-:S05]  /*c3d0*/  IMAD.MOV.U32 R3, RZ, RZ, RZ ;  /* 0x000000ffff037224 */ /* 0x000fca00078e00ff */
[----:B------:R-:W-:Y:S01]  /*c3e0*/  STG.E.64 desc[UR36][R16.64], R2 ;  /* 0x0000000210007986 */ /* 0x000fe2000c101b24 */
[----:B------:R-:W-:Y:S05]  /*c3f0*/  EXIT ;  /* 0x000000000000794d */ /* 0x000fea0003800000 */
.L_x_30929:
[----:B------:R-:W-:Y:S01]  /*c400*/  STG.E desc[UR36][R16.64], R2 ;  /* 0x0000000210007986 */ /* 0x000fe2000c101924 */
[----:B------:R-:W-:Y:S05]  /*c410*/  EXIT ;  /* 0x000000000000794d */ /* 0x000fea0003800000 */
.L_x_30932:
        /* <DEDUP_REMOVED lines=14> */
.L_x_44043:


//--------------------- .text._ZN2at6native27unrolled_elementwise_kernelINS0_13AUnaryFunctorIbbbZZZNS0_23logical_and_kernel_cudaERNS_14TensorIteratorEENKUlvE0_clEvENKUlvE7_clEvEUlbbE_EESt5arrayIPcLm2EELi4E23TrivialOffsetCalculatorILi1EjESD_NS0_6memory12LoadWithCastILi1EEENSE_13StoreWithCastILi1EEEEEviT_T0_T2_T3_T4_T5_ --------------------------
	.section	.text._ZN2at6native27unrolled_elementwise_kernelINS0_13AUnaryFunctorIbbbZZZNS0_23logical_and_kernel_cudaERNS_14TensorIteratorEENKUlvE0_clEvENKUlvE7_clEvEUlbbE_EESt5arrayIPcLm2EELi4E23TrivialOffsetCalculatorILi1EjESD_NS0_6memory12LoadWithCastILi1EEENSE_13StoreWithCastILi1EEEEEviT_T0_T2_T3_T4_T5_,"ax",@progbits
	.align	128
        .global         _ZN2at6native27unrolled_elementwise_kernelINS0_13AUnaryFunctorIbbbZZZNS0_23logical_and_kernel_cudaERNS_14TensorIteratorEENKUlvE0_clEvENKUlvE7_clEvEUlbbE_EESt5arrayIPcLm2EELi4E23TrivialOffsetCalculatorILi1EjESD_NS0_6memory12LoadWithCastILi1EEENSE_13StoreWithCastILi1EEEEEviT_T0_T2_T3_T4_T5_
        .type           _ZN2at6native27unrolled_elementwise_kernelINS0_13AUnaryFunctorIbbbZZZNS0_23logical_and_kernel_cudaERNS_14TensorIteratorEENKUlvE0_clEvENKUlvE7_clEvEUlbbE_EESt5arrayIPcLm2EELi4E23TrivialOffsetCalculatorILi1EjESD_NS0_6memory12LoadWithCastILi1EEENSE_13StoreWithCastILi1EEEEEviT_T0_T2_T3_T4_T5_,@function
        .size           _ZN2at6native27unrolled_elementwise_kernelINS0_13AUnaryFunctorIbbbZZZNS0_23logical_and_kernel_cudaERNS_14TensorIteratorEENKUlvE0_clEvENKUlvE7_clEvEUlbbE_EESt5arrayIPcLm2EELi4E23TrivialOffsetCalculatorILi1EjESD_NS0_6memory12LoadWithCastILi1EEENSE_13StoreWithCastILi1EEEEEviT_T0_T2_T3_T4_T5_,(.L_x_44044 - _ZN2at6native27unrolled_elementwise_kernelINS0_13AUnaryFunctorIbbbZZZNS0_23logical_and_kernel_cudaERNS_14TensorIteratorEENKUlvE0_clEvENKUlvE7_clEvEUlbbE_EESt5arrayIPcLm2EELi4E23TrivialOffsetCalculatorILi1EjESD_NS0_6memory12LoadWithCastILi1EEENSE_13StoreWithCastILi1EEEEEviT_T0_T2_T3_T4_T5_)
        .other          _ZN2at6native27unrolled_elementwise_kernelINS0_13AUnaryFunctorIbbbZZZNS0_23logical_and_kernel_cudaERNS_14TensorIteratorEENKUlvE0_clEvENKUlvE7_clEvEUlbbE_EESt5arrayIPcLm2EELi4E23TrivialOffsetCalculatorILi1EjESD_NS0_6memory12LoadWithCastILi1EEENSE_13StoreWithCastILi1EEEEEviT_T0_T2_T3_T4_T5_,@"STO_CUDA_ENTRY STV_DEFAULT"
_ZN2at6native27unrolled_elementwise_kernelINS0_13AUnaryFunctorIbbbZZZNS0_23logical_and_kernel_cudaERNS_14TensorIteratorEENKUlvE0_clEvENKUlvE7_clEvEUlbbE_EESt5arrayIPcLm2EELi4E23TrivialOffsetCalculatorILi1EjESD_NS0_6memory12LoadWithCastILi1EEENSE_13StoreWithCastILi1EEEEEviT_T0_T2_T3_T4_T5_:
.text._ZN2at6native27unrolled_elementwise_kernelINS0_13AUnaryFunctorIbbbZZZNS0_23logical_and_kernel_cudaERNS_14TensorIteratorEENKUlvE0_clEvENKUlvE7_clEvEUlbbE_EESt5arrayIPcLm2EELi4E23TrivialOffsetCalculatorILi1EjESD_NS0_6memory12LoadWithCastILi1EEENSE_13StoreWithCastILi1EEEEEviT_T0_T2_T3_T4_T5_:
        /* <DEDUP_REMOVED lines=32> */
.L_x_30938:
[----:B------:R-:W2:Y:S02]  /*0200*/  LDG.E.U8 R4, desc[UR36][R4.64] ;  /* 0x0000002404047981 */ /* 0x000ea4000c1e1100 */
[----:B--2---:R-:W-:Y:S01]  /*0210*/  ISETP.NE.AND P0, PT, R4, RZ, PT ;  /* 0x000000ff0400720c */ /* 0x004fe20003f05270 */
[----:B------:R-:W-:-:S12]  /*0220*/  BRA `(.L_x_30940) ;  /* 0x0000000c00787947 */ /* 0x000fd80003800000 */
.L_x_30937:
        /* <DEDUP_REMOVED lines=10> */
.L_x_30942:
[----:B------:R-:W2:Y:S02]  /*02d0*/  LDG.E R4, desc[UR36][R4.64] ;  /* 0x0000002404047981 */ /* 0x000ea4000c1e1900 */
[----:B--2---:R-:W-:Y:S01]  /*02e0*/  ISETP.NE.AND P0, PT, R4, RZ, PT ;  /* 0x000000ff0400720c */ /* 0x004fe20003f05270 */
[----:B------:R-:W-:-:S12]  /*02f0*/  BRA `(.L_x_30940) ;  /* 0x0000000c00447947 */ /* 0x000fd80003800000 */
.L_x_30941:
[----:B------:R-:W2:Y:S02]  /*0300*/  LDG.E.U16 R4, desc[UR36][R4.64] ;  /* 0x0000002404047981 */ /* 0x000ea4000c1e1500 */
[----:B--2---:R-:W-:Y:S01]  /*0310*/  ISETP.NE.AND P0, PT, R4, RZ, PT ;  /* 0x000000ff0400720c */ /* 0x004fe20003f05270 */
[----:B------:R-:W-:-:S12]  /*0320*/  BRA `(.L_x_30940) ;  /* 0x0000000c00387947 */ /* 0x000fd80003800000 */
.L_x_30936:
        /* <DEDUP_REMOVED lines=9> */
.L_x_30944:
[----:B------:R-:W2:Y:S02]  /*03c0*/  LDG.E.U16 R0, desc[UR36][R4.64] ;  /* 0x0000002404007981 */ /* 0x000ea4000c1e1500 */
[----:B--2---:R-:W-:-:S05]  /*03d0*/  HADD2.F32 R0, -RZ, R0.H0_H0 ;  /* 0x20000000ff007230 */ /* 0x004fca0000004100 */
[----:B------:R-:W-:Y:S01]  /*03e0*/  FSETP.NEU.FTZ.AND P0, PT, R0, RZ, PT ;  /* 0x000000ff0000720b */ /* 0x000fe20003f1d000 */
[----:B------:R-:W-:-:S12]  /*03f0*/  BRA `(.L_x_30940) ;  /* 0x0000000c00047947 */ /* 0x000fd80003800000 */
.L_x_30943:
        /* <DEDUP_REMOVED lines=11> */
.L_x_30946:
        /* <DEDUP_REMOVED lines=10> */
.L_x_30945:
[----:B------:R-:W2:Y:S02]  /*0550*/  LDG.E.64 R4, desc[UR36][R4.64] ;  /* 0x0000002404047981 */ /* 0x000ea4000c1e1b00 */
[----:B--2---:R-:W-:Y:S01]  /*0560*/  DSETP.NEU.AND P0, PT, R4, RZ, PT ;  /* 0x000000ff0400722a */ /* 0x004fe20003f0d000 */
[----:B------:R-:W-:-:S13]  /*0570*/  BRA `(.L_x_30940) ;  /* 0x0000000800a47947 */ /* 0x000fda0003800000 */
.L_x_30935:
        /* <DEDUP_REMOVED lines=11> */
.L_x_30949:
[----:B------:R-:W2:Y:S02]  /*0630*/  LDG.E.128 R4, desc[UR36][R4.64] ;  /* 0x0000002404047981 */ /* 0x000ea4000c1e1d00 */
[----:B--2---:R-:W-:-:S06]  /*0640*/  DSETP.NEU.AND P0, PT, R6, RZ, PT ;  /* 0x000000ff0600722a */ /* 0x004fcc0003f0d000 */
[----:B------:R-:W-:Y:S01]  /*0650*/  DSETP.NEU.OR P0, PT, R4, RZ, P0 ;  /* 0x000000ff0400722a */ /* 0x000fe2000070d400 */
[----:B------:R-:W-:-:S13]  /*0660*/  BRA `(.L_x_30940) ;  /* 0x0000000800687947 */ /* 0x000fda0003800000 */
.L_x_30948:
        /* <DEDUP_REMOVED lines=27> */
.L_x_30951:
        /* <DEDUP_REMOVED lines=15> */
.L_x_30950:
[----:B------:R-:W2:Y:S02]  /*0910*/  LDG.E.U16 R0, desc[UR36][R4.64] ;  /* 0x0000002404007981 */ /* 0x000ea4000c1e1500 */
[----:B--2---:R-:W-:-:S05]  /*0920*/  IMAD.U32 R0, R0, 0x10000, RZ ;  /* 0x0001000000007824 */ /* 0x004fca00078e00ff */
[----:B------:R-:W-:Y:S01]  /*0930*/  FSETP.NEU.FTZ.AND P0, PT, R0, RZ, PT ;  /* 0x000000ff0000720b */ /* 0x000fe20003f1d000 */
[----:B------:R-:W-:-:S12]  /*0940*/  BRA `(.L_x_30940) ;  /* 0x0000000400b07947 */ /* 0x000fd80003800000 */
.L_x_30947:
        /* <DEDUP_REMOVED lines=11> */
.L_x_30954:
        /* <DEDUP_REMOVED lines=21> */
.L_x_30958:
[----:B------:R-:W-:Y:S05]  /*0b50*/  BSYNC B1 ;  /* 0x0000000000017941 */ /* 0x000fea0003800000 */
.L_x_30957:
[----:B------:R-:W-:Y:S01]  /*0b60*/  LEA R5, R0, 0x3b800000, 0x17 ;  /* 0x3b80000000057811 */ /* 0x000fe200078eb8ff */
[----:B------:R-:W-:-:S05]  /*0b70*/  IMAD.SHL.U32 R0, R3, 0x100000, RZ ;  /* 0x0010000003007824 */ /* 0x000fca00078e00ff */
[----:B------:R-:W-:-:S07]  /*0b80*/  LOP3.LUT R0, R5, R0, R6, 0xfe, !PT ;  /* 0x0000000005007212 */ /* 0x000fce00078efe06 */
.L_x_30956:
[----:B------:R-:W-:Y:S05]  /*0b90*/  BSYNC B0 ;  /* 0x0000000000007941 */ /* 0x000fea0003800000 */
.L_x_30955:
[----:B------:R-:W-:Y:S01]  /*0ba0*/  FSETP.NEU.FTZ.AND P0, PT, R0, RZ, PT ;  /* 0x000000ff0000720b */ /* 0x000fe20003f1d000 */
[----:B------:R-:W-:-:S12]  /*0bb0*/  BRA `(.L_x_30940) ;  /* 0x0000000400147947 */ /* 0x000fd80003800000 */
.L_x_30953:
        /* <DEDUP_REMOVED lines=21> */
.L_x_30962:
[----:B------:R-:W-:Y:S05]  /*0d10*/  BSYNC B1 ;  /* 0x0000000000017941 */ /* 0x000fea0003800000 */
.L_x_30961:
[----:B------:R-:W-:Y:S01]  /*0d20*/  LEA R5, R0, 0x37800000, 0x17 ;  /* 0x3780000000057811 */ /* 0x000fe200078eb8ff */
[----:B------:R-:W-:-:S05]  /*0d30*/  IMAD.SHL.U32 R0, R3, 0x200000, RZ ;  /* 0x0020000003007824 */ /* 0x000fca00078e00ff */
[----:B------:R-:W-:-:S07]  /*0d40*/  LOP3.LUT R0, R5, R0, R6, 0xfe, !PT ;  /* 0x0000000005007212 */ /* 0x000fce00078efe06 */
.L_x_30960:
[----:B------:R-:W-:Y:S05]  /*0d50*/  BSYNC B0 ;  /* 0x0000000000007941 */ /* 0x000fea0003800000 */
.L_x_30959:
[----:B------:R-:W-:Y:S01]  /*0d60*/  FSETP.NEU.FTZ.AND P0, PT, R0, RZ, PT ;  /* 0x000000ff0000720b */ /* 0x000fe20003f1d000 */
[----:B------:R-:W-:-:S12]  /*0d70*/  BRA `(.L_x_30940) ;  /* 0x0000000000a47947 */ /* 0x000fd80003800000 */
.L_x_30952:
        /* <DEDUP_REMOVED lines=14> */
.L_x_30966:
[----:B------:R-:W-:Y:S05]  /*0e60*/  BSYNC B0 ;  /* 0x0000000000007941 */ /* 0x000fea0003800000 */
.L_x_30965:
[----:B------:R-:W-:Y:S01]  /*0e70*/  FSETP.NEU.FTZ.AND P0, PT, R0, RZ, PT ;  /* 0x000000ff0000720b */ /* 0x000fe20003f1d000 */
[----:B------:R-:W-:-:S12]  /*0e80*/  BRA `(.L_x_30940) ;  /* 0x0000000000607947 */ /* 0x000fd80003800000 */
.L_x_30939:
        /* <DEDUP_REMOVED lines=16> */
.L_x_30967:
[----:B------:R-:W-:Y:S01]  /*0f90*/  PLOP3.LUT P0, PT, PT, PT, PT, 0x8, 0x0 ;  /* 0x000000000000781c */ /* 0x000fe20003f0e170 */
[----:B------:R-:W-:-:S12]  /*0fa0*/  BRA `(.L_x_30940) ;  /* 0x0000000000187947 */ /* 0x000fd80003800000 */
.L_x_30964:
[----:B------:R-:W2:Y:S02]  /*0fb0*/  LDG.E.64 R4, desc[UR36][R4.64] ;  /* 0x0000002404047981 */ /* 0x000ea4000c1e1b00 */
[----:B--2---:R-:W-:-:S04]  /*0fc0*/  ISETP.NE.U32.AND P0, PT, R4, RZ, PT ;  /* 0x000000ff0400720c */ /* 0x004fc80003f05070 */
[----:B------:R-:W-:Y:S01]  /*0fd0*/  ISETP.NE.AND.EX P0, PT, R5, RZ, PT, P0 ;  /* 0x000000ff0500720c */ /* 0x000fe20003f05300 */
[----:B------:R-:W-:-:S12]  /*0fe0*/  BRA `(.L_x_30940) ;  /* 0x0000000000087947 */ /* 0x000fd80003800000 */
.L_x_30963:
[----:B------:R-:W2:Y:S02]  /*0ff0*/  LDG.E R4, desc[UR36][R4.64] ;  /* 0x0000002404047981 */ /* 0x000ea4000c1e1900 */
[----:B--2---:R-:W-:-:S13]  /*1000*/  ISETP.NE.AND P0, PT, R4, RZ, PT ;  /* 0x000000ff0400720c */ /* 0x004fda0003f05270 */
.L_x_30940:
[----:B------:R-:W0:Y:S01]  /*1010*/  S2R R25, SR_TID.X ;  /* 0x0000000000197919 */ /* 0x000e220000002100 */
[----:B------:R-:W-:Y:S01]  /*1020*/  SEL R18, RZ, 0x1, !P0 ;  /* 0x00000001ff127807 */ /* 0x000fe20004000000 */
[----:B0-----:R-:W-:-:S07]  /*1030*/  VIADD R25, R25, 0x80 ;  /* 0x0000008019197836 */ /* 0x001fce0000000000 */
.L_x_30934:
[----:B------:R-:W-:Y:S05]  /*1040*/  BSYNC B6 ;  /* 0x0000000000067941 */ /* 0x000fea0003800000 */
.L_x_30933:
        /* <DEDUP_REMOVED lines=24> */
.L_x_30973:
[----:B------:R-:W2:Y:S02]  /*11d0*/  LDG.E.U8 R4, desc[UR36][R4.64] ;  /* 0x0000002404047981 */ /* 0x000ea4000c1e1100 */
[----:B--2---:R-:W-:Y:S01]  /*11e0*/  ISETP.NE.AND P0, PT, R4, RZ, PT ;  /* 0x000000ff0400720c */ /* 0x004fe20003f05270 */
[----:B------:R-:W-:-:S12]  /*11f0*/  BRA `(.L_x_30975) ;  /* 0x0000000c00747947 */ /* 0x000fd80003800000 */
.L_x_30972:
        /* <DEDUP_REMOVED lines=10> */
.L_x_30977:
[----:B------:R-:W2:Y:S02]  /*12a0*/  LDG.E R4, desc[UR36][R4.64] ;  /* 0x0000002404047981 */ /* 0x000ea4000c1e1900 */
[----:B--2---:R-:W-:Y:S01]  /*12b0*/  ISETP.NE.AND P0, PT, R4, RZ, PT ;  /* 0x000000ff0400720c */ /* 0x004fe20003f05270 */
[----:B------:R-:W-:-:S12]  /*12c0*/  BRA `(.L_x_30975) ;  /* 0x0000000c00407947 */ /* 0x000fd80003800000 */
.L_x_30976:
[----:B------:R-:W2:Y:S02]  /*12d0*/  LDG.E.U16 R4, desc[UR36][R4.64] ;  /* 0x0000002404047981 */ /* 0x000ea4000c1e1500 */
[----:B--2---:R-:W-:Y:S01]  /*12e0*/  ISETP.NE.AND P0, PT, R4, RZ, PT ;  /* 0x000000ff0400720c */ /* 0x004fe20003f05270 */
[----:B------:R-:W-:-:S12]  /*12f0*/  BRA `(.L_x_30975) ;  /* 0x0000000c00347947 */ /* 0x000fd80003800000 */
.L_x_30971:
        /* <DEDUP_REMOVED lines=9> */
.L_x_30979:
[----:B------:R-:W2:Y:S02]  /*1390*/  LDG.E.U16 R0, desc[UR36][R4.64] ;  /* 0x0000002404007981 */ /* 0x000ea4000c1e1500 */
[----:B--2---:R-:W-:-:S05]  /*13a0*/  HADD2.F32 R0, -RZ, R0.H0_H0 ;  /* 0x20000000ff007230 */ /* 0x004fca0000004100 */
[----:B------:R-:W-:Y:S01]  /*13b0*/  FSETP.NEU.FTZ.AND P0, PT, R0, RZ, PT ;  /* 0x000000ff0000720b */ /* 0x000fe20003f1d000 */
[----:B------:R-:W-:-:S12]  /*13c0*/  BRA `(.L_x_30975) ;  /* 0x0000000c00007947 */ /* 0x000fd80003800000 */
.L_x_30978:
        /* <DEDUP_REMOVED lines=11> */
.L_x_30981:
        /* <DEDUP_REMOVED lines=10> */
.L_x_30980:
[----:B------:R-:W2:Y:S02]  /*1520*/  LDG.E.64 R4, desc[UR36][R4.64] ;  /* 0x0000002404047981 */ /* 0x000ea4000c1e1b00 */
[----:B--2---:R-:W-:Y:S01]  /*1530*/  DSETP.NEU.AND P0, PT, R4, RZ, PT ;  /* 0x000000ff0400722a */ /* 0x004fe20003f0d000 */
[----:B------:R-:W-:-:S13]  /*1540*/  BRA `(.L_x_30975) ;  /* 0x0000000800a07947 */ /* 0x000fda0003800000 */
.L_x_30970:
        /* <DEDUP_REMOVED lines=11> */
.L_x_30984:
[----:B------:R-:W2:Y:S02]  /*1600*/  LDG.E.128 R4, desc[UR36][R4.64] ;  /* 0x0000002404047981 */ /* 0x000ea4000c1e1d00 */
[----:B--2---:R-:W-:-:S06]  /*1610*/  DSETP.NEU.AND P0, PT, R6, RZ, PT ;  /* 0x000000ff0600722a */ /* 0x004fcc0003f0d000 */
[----:B------:R-:W-:Y:S01]  /*1620*/  DSETP.NEU.OR P0, PT, R4, RZ, P0 ;  /* 0x000000ff0400722a */ /* 0x000fe2000070d400 */
[----:B------:R-:W-:-:S13]  /*1630*/  BRA `(.L_x_30975) ;  /* 0x0000000800647947 */ /* 0x000fda0003800000 */
.L_x_30983:
        /* <DEDUP_REMOVED lines=27> */
.L_x_30986:
        /* <DEDUP_REMOVED lines=14> */
.L_x_30985:
[----:B------:R-:W2:Y:S02]  /*18d0*/  LDG.E.U16 R0, desc[UR36][R4.64] ;  /* 0x0000002404007981 */ /* 0x000ea4000c1e1500 */
[----:B--2---:R-:W-:-:S05]  /*18e0*/  IMAD.U32 R0, R0, 0x10000, RZ ;  /* 0x0001000000007824 */ /* 0x004fca00078e00ff */
[----:B------:R-:W-:Y:S01]  /*18f0*/  FSETP.NEU.FTZ.AND P0, PT, R0, RZ, PT ;  /* 0x000000ff0000720b */ /* 0x000fe20003f1d000 */
[----:B------:R-:W-:-:S12]  /*1900*/  BRA `(.L_x_30975) ;  /* 0x0000000400b07947 */ /* 0x000fd80003800000 */
.L_x_30982:
        /* <DEDUP_REMOVED lines=11> */
.L_x_30989:
        /* <DEDUP_REMOVED lines=21> */
.L_x_30993:
[----:B------:R-:W-:Y:S05]  /*1b10*/  BSYNC B1 ;  /* 0x0000000000017941 */ /* 0x000fea0003800000 */
.L_x_30992:
[----:B------:R-:W-:Y:S01]  /*1b20*/  LEA R5, R0, 0x3b800000, 0x17 ;  /* 0x3b80000000057811 */ /* 0x000fe200078eb8ff */
[----:B------:R-:W-:-:S05]  /*1b30*/  IMAD.SHL.U32 R0, R3, 0x100000, RZ ;  /* 0x0010000003007824 */ /* 0x000fca00078e00ff */
[----:B------:R-:W-:-:S07]  /*1b40*/  LOP3.LUT R0, R5, R0, R6, 0xfe, !PT ;  /* 0x0000000005007212 */ /* 0x000fce00078efe06 */
.L_x_30991:
[----:B------:R-:W-:Y:S05]  /*1b50*/  BSYNC B0 ;  /* 0x0000000000007941 */ /* 0x000fea0003800000 */
.L_x_30990:
[----:B------:R-:W-:Y:S01]  /*1b60*/  FSETP.NEU.FTZ.AND P0, PT, R0, RZ, PT ;  /* 0x000000ff0000720b */ /* 0x000fe20003f1d000 */
[----:B------:R-:W-:-:S12]  /*1b70*/  BRA `(.L_x_30975) ;  /* 0x0000000400147947 */ /* 0x000fd80003800000 */
.L_x_30988:
        /* <DEDUP_REMOVED lines=21> */
.L_x_30997:
[----:B------:R-:W-:Y:S05]  /*1cd0*/  BSYNC B1 ;  /* 0x0000000000017941 */ /* 0x000fea0003800000 */
.L_x_30996:
[----:B------:R-:W-:Y:S01]  /*1ce0*/  LEA R5, R0, 0x37800000, 0x17 ;  /* 0x3780000000057811 */ /* 0x000fe200078eb8ff */
[----:B------:R-:W-:-:S05]  /*1cf0*/  IMAD.SHL.U32 R0, R3, 0x200000, RZ ;  /* 0x0020000003007824 */ /* 0x000fca00078e00ff */
[----:B------:R-:W-:-:S07]  /*1d00*/  LOP3.LUT R0, R5, R0, R6, 0xfe, !PT ;  /* 0x0000000005007212 */ /* 0x000fce00078efe06 */
.L_x_30995:
[----:B------:R-:W-:Y:S05]  /*1d10*/  BSYNC B0 ;  /* 0x0000000000007941 */ /* 0x000fea0003800000 */
.L_x_30994:
[----:B------:R-:W-:Y:S01]  /*1d20*/  FSETP.NEU.FTZ.AND P0, PT, R0, RZ, PT ;  /* 0x000000ff0000720b */ /* 0x000fe20003f1d000 */
[----:B------:R-:W-:-:S12]  /*1d30*/  BRA `(.L_x_30975) ;  /* 0x0000000000a47947 */ /* 0x000fd80003800000 */
.L_x_30987:
        /* <DEDUP_REMOVED lines=14> */
.L_x_31001:
[----:B------:R-:W-:Y:S05]  /*1e20*/  BSYNC B0 ;  /* 0x0000000000007941 */ /* 0x000fea0003800000 */
.L_x_31000:
[----:B------:R-:W-:Y:S01]  /*1e30*/  FSETP.NEU.FTZ.AND P0, PT, R0, RZ, PT ;  /* 0x000000ff0000720b */ /* 0x000fe20003f1d000 */
[----:B------:R-:W-:-:S12]  /*1e40*/  BRA `(.L_x_30975) ;  /* 0x0000000000607947 */ /* 0x000fd80003800000 */
.L_x_30974:
        /* <DEDUP_REMOVED lines=16> */
.L_x_31002:
[----:B------:R-:W-:Y:S01]  /*1f50*/  PLOP3.LUT P0, PT, PT, PT, PT, 0x8, 0x0 ;  /* 0x000000000000781c */ /* 0x000fe20003f0e170 */
[----:B------:R-:W-:-:S12]  /*1f60*/  BRA `(.L_x_30975) ;  /* 0x0000000000187947 */ /* 0x000fd80003800000 */
.L_x_30999:
[----:B------:R-:W2:Y:S02]  /*1f70*/  LDG.E.64 R4, desc[UR36][R4.64] ;  /* 0x0000002404047981 */ /* 0x000ea4000c1e1b00 */
[----:B--2---:R-:W-:-:S04]  /*1f80*/  ISETP.NE.U32.AND P0, PT, R4, RZ, PT ;  /* 0x000000ff0400720c */ /* 0x004fc80003f05070 */
[----:B------:R-:W-:Y:S01]  /*1f90*/  ISETP.NE.AND.EX P0, PT, R5, RZ, PT, P0 ;  /* 0x000000ff0500720c */ /* 0x000fe20003f05300 */
[----:B------:R-:W-:-:S12]  /*1fa0*/  BRA `(.L_x_30975) ;  /* 0x0000000000087947 */ /* 0x000fd80003800000 */
.L_x_30998:
[----:B------:R-:W2:Y:S02]  /*1fb0*/  LDG.E R4, desc[UR36][R4.64] ;  /* 0x0000002404047981 */ /* 0x000ea4000c1e1900 */
[----:B--2---:R-:W-:-:S13]  /*1fc0*/  ISETP.NE.AND P0, PT, R4, RZ, PT ;  /* 0x000000ff0400720c */ /* 0x004fda0003f05270 */
.L_x_30975:
[----:B------:R-:W-:Y:S01]  /*1fd0*/  SEL R16, RZ, 0x1, !P0 ;  /* 0x00000001ff107807 */ /* 0x000fe20004000000 */
[----:B------:R-:W-:-:S07]  /*1fe0*/  VIADD R25, R25, 0x80 ;  /* 0x0000008019197836 */ /* 0x000fce0000000000 */
.L_x_30969:
[----:B------:R-:W-:Y:S05]  /*1ff0*/  BSYNC B6 ;  /* 0x0000000000067941 */ /* 0x000fea0003800000 */
.L_x_30968:
        /* <DEDUP_REMOVED lines=26> */
.L_x_31008:
[----:B------:R-:W2:Y:S02]  /*21a0*/  LDG.E.U8 R4, desc[UR36][R4.64] ;  /* 0x0000002404047981 */ /* 0x000ea4000c1e1100 */
[----:B--2---:R-:W-:Y:S01]  /*21b0*/  ISETP.NE.AND P0, PT, R4, RZ, PT ;  /* 0x000000ff0400720c */ /* 0x004fe20003f05270 */
[----:B------:R-:W-:-:S12]  /*21c0*/  BRA `(.L_x_31010) ;  /* 0x0000000c00747947 */ /* 0x000fd80003800000 */
.L_x_31007:
        /* <DEDUP_REMOVED lines=10> */
.L_x_31012:
[----:B------:R-:W2:Y:S02]  /*2270*/  LDG.E R4, desc[UR36][R4.64] ;  /* 0x0000002404047981 */ /* 0x000ea4000c1e1900 */
[----:B--2---:R-:W-:Y:S01]  /*2280*/  ISETP.NE.AND P0, PT, R4, RZ, PT ;  /* 0x000000ff0400720c */ /* 0x004fe20003f05270 */
[----:B------:R-:W-:-:S12]  /*2290*/  BRA `(.L_x_31010) ;  /* 0x0000000c00407947 */ /* 0x000fd80003800000 */
.L_x_31011:
[----:B------:R-:W2:Y:S02]  /*22a0*/  LDG.E.U16 R4, desc[UR36][R4.64] ;  /* 0x0000002404047981 */ /* 0x000ea4000c1e1500 */
[----:B--2---:R-:W-:Y:S01]  /*22b0*/  ISETP.NE.AND P0, PT, R4, RZ, PT ;  /* 0x000000ff0400720c */ /* 0x004fe20003f05270 */
[----:B------:R-:W-:-:S12]  /*22c0*/  BRA `(.L_x_31010) ;  /* 0x0000000c00347947 */ /* 0x000fd80003800000 */
.L_x_31006:
        /* <DEDUP_REMOVED lines=9> */
.L_x_31014:
[----:B------:R-:W2:Y:S02]  /*2360*/  LDG.E.U16 R0, desc[UR36][R4.64] ;  /* 0x0000002404007981 */ /* 0x000ea4000c1e1500 */
[----:B--2---:R-:W-:-:S05]  /*2370*/  HADD2.F32 R0, -RZ, R0.H0_H0 ;  /* 0x20000000ff007230 */ /* 0x004fca0000004100 */
[----:B------:R-:W-:Y:S01]  /*2380*/  FSETP.NEU.FTZ.AND P0, PT, R0, RZ, PT ;  /* 0x000000ff0000720b */ /* 0x000fe20003f1d000 */
[----:B------:R-:W-:-:S12]  /*2390*/  BRA `(.L_x_31010) ;  /* 0x0000000c00007947 */ /* 0x000fd80003800000 */
.L_x_31013:
        /* <DEDUP_REMOVED lines=11> */
.L_x_31016:
        /* <DEDUP_REMOVED lines=10> */
.L_x_31015:
[----:B------:R-:W2:Y:S02]  /*24f0*/  LDG.E.64 R4, desc[UR36][R4.64] ;  /* 0x0000002404047981 */ /* 0x000ea4000c1e1b00 */
[----:B--2---:R-:W-:Y:S01]  /*2500*/  DSETP.NEU.AND P0, PT, R4, RZ, PT ;  /* 0x000000ff0400722a */ /* 0x004fe20003f0d000 */
[----:B------:R-:W-:-:S13]  /*2510*/  BRA `(.L_x_31010) ;  /* 0x0000000800a07947 */ /* 0x000fda0003800000 */
.L_x_31005:
        /* <DEDUP_REMOVED lines=11> */
.L_x_31019:
[----:B------:R-:W2:Y:S02]  /*25d0*/  LDG.E.128 R4, desc[UR36][R4.64] ;  /* 0x0000002404047981 */ /* 0x000ea4000c1e1d00 */
[----:B--2---:R-:W-:-:S06]  /*25e0*/  DSETP.NEU.AND P0, PT, R6, RZ, PT ;  /* 0x000000ff0600722a */ /* 0x004fcc0003f0d000 */
[----:B------:R-:W-:Y:S01]  /*25f0*/  DSETP.NEU.OR P0, PT, R4, RZ, P0 ;  /* 0x000000ff0400722a */ /* 0x000fe2000070d400 */
[----:B------:R-:W-:-:S13]  /*2600*/  BRA `(.L_x_31010) ;  /* 0x0000000800647947 */ /* 0x000fda0003800000 */
.L_x_31018:
        /* <DEDUP_REMOVED lines=27> */
.L_x_31021:
        /* <DEDUP_REMOVED lines=14> */
.L_x_31020:
[----:B------:R-:W2:Y:S02]  /*28a0*/  LDG.E.U16 R0, desc[UR36][R4.64] ;  /* 0x0000002404007981 */ /* 0x000ea4000c1e1500 */
[----:B--2---:R-:W-:-:S05]  /*28b0*/  IMAD.U32 R0, R0, 0x10000, RZ ;  /* 0x0001000000007824 */ /* 0x004fca00078e00ff */
[----:B------:R-:W-:Y:S01]  /*28c0*/  FSETP.NEU.FTZ.AND P0, PT, R0, RZ, PT ;  /* 0x000000ff0000720b */ /* 0x000fe20003f1d000 */
[----:B------:R-:W-:-:S12]  /*28d0*/  BRA `(.L_x_31010) ;  /* 0x0000000400b07947 */ /* 0x000fd80003800000 */
.L_x_31017:
        /* <DEDUP_REMOVED lines=11> */
.L_x_31024:
        /* <DEDUP_REMOVED lines=21> */
.L_x_31028:
[----:B------:R-:W-:Y:S05]  /*2ae0*/  BSYNC B1 ;  /* 0x0000000000017941 */ /* 0x000fea0003800000 */
.L_x_31027:
[----:B------:R-:W-:Y:S01]  /*2af0*/  LEA R5, R0, 0x3b800000, 0x17 ;  /* 0x3b80000000057811 */ /* 0x000fe200078eb8ff */
[----:B------:R-:W-:-:S05]  /*2b00*/  IMAD.SHL.U32 R0, R3, 0x100000, RZ ;  /* 0x0010000003007824 */ /* 0x000fca00078e00ff */
[----:B------:R-:W-:-:S07]  /*2b10*/  LOP3.LUT R0, R5, R0, R6, 0xfe, !PT ;  /* 0x0000000005007212 */ /* 0x000fce00078efe06 */
.L_x_31026:
[----:B------:R-:W-:Y:S05]  /*2b20*/  BSYNC B0 ;  /* 0x0000000000007941 */ /* 0x000fea0003800000 */
.L_x_31025:
[----:B------:R-:W-:Y:S01]  /*2b30*/  FSETP.NEU.FTZ.AND P0, PT, R0, RZ, PT ;  /* 0x000000ff0000720b */ /* 0x000fe20003f1d000 */
[----:B------:R-:W-:-:S12]  /*2b40*/  BRA `(.L_x_31010) ;  /* 0x0000000400147947 */ /* 0x000fd80003800000 */
.L_x_31023:
        /* <DEDUP_REMOVED lines=21> */
.L_x_31032:
[----:B------:R-:W-:Y:S05]  /*2ca0*/  BSYNC B1 ;  /* 0x0000000000017941 */ /* 0x000fea0003800000 */
.L_x_31031:
[----:B------:R-:W-:Y:S01]  /*2cb0*/  LEA R5, R0, 0x37800000, 0x17 ;  /* 0x3780000000057811 */ /* 0x000fe200078eb8ff */
[----:B------:R-:W-:-:S05]  /*2cc0*/  IMAD.SHL.U32 R0, R3, 0x200000, RZ ;  /* 0x0020000003007824 */ /* 0x000fca00078e00ff */
[----:B------:R-:W-:-:S07]  /*2cd0*/  LOP3.LUT R0, R5, R0, R6, 0xfe, !PT ;  /* 0x0000000005007212 */ /* 0x000fce00078efe06 */
.L_x_31030:
[----:B------:R-:W-:Y:S05]  /*2ce0*/  BSYNC B0 ;  /* 0x0000000000007941 */ /* 0x000fea0003800000 */
.L_x_31029:
[----:B------:R-:W-:Y:S01]  /*2cf0*/  FSETP.NEU.FTZ.AND P0, PT, R0, RZ, PT ;  /* 0x000000ff0000720b */ /* 0x000fe20003f1d000 */
[----:B------:R-:W-:-:S12]  /*2d00*/  BRA `(.L_x_31010) ;  /* 0x0000000000a47947 */ /* 0x000fd80003800000 */
.L_x_31022:
        /* <DEDUP_REMOVED lines=14> */
.L_x_31036:
[----:B------:R-:W-:Y:S05]  /*2df0*/  BSYNC B0 ;  /* 0x0000000000007941 */ /* 0x000fea0003800000 */
.L_x_31035:
[----:B------:R-:W-:Y:S01]  /*2e00*/  FSETP.NEU.FTZ.AND P0, PT, R0, RZ, PT ;  /* 0x000000ff0000720b */ /* 0x000fe20003f1d000 */
[----:B------:R-:W-:-:S12]  /*2e10*/  BRA `(.L_x_31010) ;  /* 0x0000000000607947 */ /* 0x000fd80003800000 */
.L_x_31009:
        /* <DEDUP_REMOVED lines=16> */
.L_x_31037:
[----:B------:R-:W-:Y:S01]  /*2f20*/  PLOP3.LUT P0, PT, PT, PT, PT, 0x8, 0x0 ;  /* 0x000000000000781c */ /* 0x000fe20003f0e170 */
[----:B------:R-:W-:-:S12]  /*2f30*/  BRA `(.L_x_31010) ;  /* 0x0000000000187947 */ /* 0x000fd80003800000 */
.L_x_31034:
[----:B------:R-:W2:Y:S02]  /*2f40*/  LDG.E.64 R4, desc[UR36][R4.64] ;  /* 0x0000002404047981 */ /* 0x000ea4000c1e1b00 */
[----:B--2---:R-:W-:-:S04]  /*2f50*/  ISETP.NE.U32.AND P0, PT, R4, RZ, PT ;  /* 0x000000ff0400720c */ /* 0x004fc80003f05070 */
[----:B------:R-:W-:Y:S01]  /*2f60*/  ISETP.NE.AND.EX P0, PT, R5, RZ, PT, P0 ;  /* 0x000000ff0500720c */ /* 0x000fe20003f05300 */
[----:B------:R-:W-:-:S12]  /*2f70*/  BRA `(.L_x_31010) ;  /* 0x0000000000087947 */ /* 0x000fd80003800000 */
.L_x_31033:
[----:B------:R-:W2:Y:S02]  /*2f80*/  LDG.E R4, desc[UR36][R4.64] ;  /* 0x0000002404047981 */ /* 0x000ea4000c1e1900 */
[----:B--2---:R-:W-:-:S13]  /*2f90*/  ISETP.NE.AND P0, PT, R4, RZ, PT ;  /* 0x000000ff0400720c */ /* 0x004fda0003f05270 */
.L_x_31010:
[----:B------:R-:W-:Y:S01]  /*2fa0*/  SEL R17, RZ, 0x1, !P0 ;  /* 0x00000001ff117807 */ /* 0x000fe20004000000 */
[----:B------:R-:W-:-:S07]  /*2fb0*/  VIADD R25, R25, 0x80 ;  /* 0x0000008019197836 */ /* 0x000fce0000000000 */
.L_x_31004:
[----:B------:R-:W-:Y:S05]  /*2fc0*/  BSYNC B6 ;  /* 0x0000000000067941 */ /* 0x000fea0003800000 */
.L_x_31003:
        /* <DEDUP_REMOVED lines=24> */
.L_x_31043:
[----:B------:R-:W2:Y:S02]  /*3150*/  LDG.E.U8 R4, desc[UR36][R4.64] ;  /* 0x0000002404047981 */ /* 0x000ea4000c1e1100 */
[----:B--2---:R-:W-:Y:S01]  /*3160*/  ISETP.NE.AND P0, PT, R4, RZ, PT ;  /* 0x000000ff0400720c */ /* 0x004fe20003f05270 */
[----:B------:R-:W-:-:S12]  /*3170*/  BRA `(.L_x_31045) ;  /* 0x0000000c00747947 */ /* 0x000fd80003800000 */
.L_x_31042:
        /* <DEDUP_REMOVED lines=10> */
.L_x_31047:
[----:B------:R-:W2:Y:S02]  /*3220*/  LDG.E R4, desc[UR36][R4.64] ;  /* 0x0000002404047981 */ /* 0x000ea4000c1e1900 */
[----:B--2---:R-:W-:Y:S01]  /*3230*/  ISETP.NE.AND P0, PT, R4, RZ, PT ;  /* 0x000000ff0400720c */ /* 0x004fe20003f05270 */
[----:B------:R-:W-:-:S12]  /*3240*/  BRA `(.L_x_31045) ;  /* 0x0000000c00407947 */ /* 0x000fd80003800000 */
.L_x_31046:
[----:B------:R-:W2:Y:S02]  /*3250*/  LDG.E.U16 R4, desc[UR36][R4.64] ;  /* 0x0000002404047981 */ /* 0x000ea4000c1e1500 */
[----:B--2---:R-:W-:Y:S01]  /*3260*/  ISETP.NE.AND P0, PT, R4, RZ, PT ;  /* 0x000000ff0400720c */ /* 0x004fe20003f05270 */
[----:B------:R-:W-:-:S12]  /*3270*/  BRA `(.L_x_31045) ;  /* 0x0000000c00347947 */ /* 0x000fd80003800000 */
.L_x_31041:
        /* <DEDUP_REMOVED lines=9> */
.L_x_31049:
[----:B------:R-:W2:Y:S02]  /*3310*/  LDG.E.U16 R0, desc[UR36][R4.64] ;  /* 0x0000002404007981 */ /* 0x000ea4000c1e1500 */
[----:B--2---:R-:W-:-:S05]  /*3320*/  HADD2.F32 R0, -RZ, R0.H0_H0 ;  /* 0x20000000ff007230 */ /* 0x004fca0000004100 */
[----:B------:R-:W-:Y:S01]  /*3330*/  FSETP.NEU.FTZ.AND P0, PT, R0, RZ, PT ;  /* 0x000000ff0000720b */ /* 0x000fe20003f1d000 */
[----:B------:R-:W-:-:S12]  /*3340*/  BRA `(.L_x_31045) ;  /* 0x0000000c00007947 */ /* 0x000fd80003800000 */
.L_x_31048:
        /* <DEDUP_REMOVED lines=11> */
.L_x_31051:
        /* <DEDUP_REMOVED lines=10> */
.L_x_31050:
[----:B------:R-:W2:Y:S02]  /*34a0*/  LDG.E.64 R4, desc[UR36][R4.64] ;  /* 0x0000002404047981 */ /* 0x000ea4000c1e1b00 */
[----:B--2---:R-:W-:Y:S01]  /*34b0*/  DSETP.NEU.AND P0, PT, R4, RZ, PT ;  /* 0x000000ff0400722a */ /* 0x004fe20003f0d000 */
[----:B------:R-:W-:-:S13]  /*34c0*/  BRA `(.L_x_31045) ;  /* 0x0000000800a07947 */ /* 0x000fda0003800000 */
.L_x_31040:
        /* <DEDUP_REMOVED lines=11> */
.L_x_31054:
[----:B------:R-:W2:Y:S02]  /*3580*/  LDG.E.128 R4, desc[UR36][R4.64] ;  /* 0x0000002404047981 */ /* 0x000ea4000c1e1d00 */
[----:B--2---:R-:W-:-:S06]  /*3590*/  DSETP.NEU.AND P0, PT, R6, RZ, PT ;  /* 0x000000ff0600722a */ /* 0x004fcc0003f0d000 */
[----:B------:R-:W-:Y:S01]  /*35a0*/  DSETP.NEU.OR P0, PT, R4, RZ, P0 ;  /* 0x000000ff0400722a */ /* 0x000fe2000070d400 */
[----:B------:R-:W-:-:S13]  /*35b0*/  BRA `(.L_x_31045) ;  /* 0x0000000800647947 */ /* 0x000fda0003800000 */
.L_x_31053:
        /* <DEDUP_REMOVED lines=27> */
.L_x_31056:
        /* <DEDUP_REMOVED lines=14> */
.L_x_31055:
[----:B------:R-:W2:Y:S02]  /*3850*/  LDG.E.U16 R0, desc[UR36][R4.64] ;  /* 0x0000002404007981 */ /* 0x000ea4000c1e1500 */
[----:B--2---:R-:W-:-:S05]  /*3860*/  IMAD.U32 R0, R0, 0x10000, RZ ;  /* 0x0001000000007824 */ /* 0x004fca00078e00ff */
[----:B------:R-:W-:Y:S01]  /*3870*/  FSETP.NEU.FTZ.AND P0, PT, R0, RZ, PT ;  /* 0x000000ff0000720b */ /* 0x000fe20003f1d000 */
[----:B------:R-:W-:-:S12]  /*3880*/  BRA `(.L_x_31045) ;  /* 0x0000000400b07947 */ /* 0x000fd80003800000 */
.L_x_31052:
        /* <DEDUP_REMOVED lines=11> */
.L_x_31059:
        /* <DEDUP_REMOVED lines=21> */
.L_x_31063:
[----:B------:R-:W-:Y:S05]  /*3a90*/  BSYNC B1 ;  /* 0x0000000000017941 */ /* 0x000fea0003800000 */
.L_x_31062:
[----:B------:R-:W-:Y:S01]  /*3aa0*/  LEA R5, R0, 0x3b800000, 0x17 ;  /* 0x3b80000000057811 */ /* 0x000fe200078eb8ff */
[----:B------:R-:W-:-:S05]  /*3ab0*/  IMAD.SHL.U32 R0, R3, 0x100000, RZ ;  /* 0x0010000003007824 */ /* 0x000fca00078e00ff */
[----:B------:R-:W-:-:S07]  /*3ac0*/  LOP3.LUT R0, R5, R0, R6, 0xfe, !PT ;  /* 0x0000000005007212 */ /* 0x000fce00078efe06 */
.L_x_31061:
[----:B------:R-:W-:Y:S05]  /*3ad0*/  BSYNC B0 ;  /* 0x0000000000007941 */ /* 0x000fea0003800000 */
.L_x_31060:
[----:B------:R-:W-:Y:S01]  /*3ae0*/  FSETP.NEU.FTZ.AND P0, PT, R0, RZ, PT ;  /* 0x000000ff0000720b */ /* 0x000fe20003f1d000 */
[----:B------:R-:W-:-:S12]  /*3af0*/  BRA `(.L_x_31045) ;  /* 0x0000000400147947 */ /* 0x000fd80003800000 */
.L_x_31058:
        /* <DEDUP_REMOVED lines=21> */
.L_x_31067:
[----:B------:R-:W-:Y:S05]  /*3c50*/  BSYNC B1 ;  /* 0x0000000000017941 */ /* 0x000fea0003800000 */
.L_x_31066:
[----:B------:R-:W-:Y:S01]  /*3c60*/  LEA R5, R0, 0x37800000, 0x17 ;  /* 0x3780000000057811 */ /* 0x000fe200078eb8ff */
[----:B------:R-:W-:-:S05]  /*3c70*/  IMAD.SHL.U32 R0, R3, 0x200000, RZ ;  /* 0x0020000003007824 */ /* 0x000fca00078e00ff */
[----:B------:R-:W-:-:S07]  /*3c80*/  LOP3.LUT R0, R5, R0, R6, 0xfe, !PT ;  /* 0x0000000005007212 */ /* 0x000fce00078efe06 */
.L_x_31065:
[----:B------:R-:W-:Y:S05]  /*3c90*/  BSYNC B0 ;  /* 0x0000000000007941 */ /* 0x000fea0003800000 */
.L_x_31064:
[----:B------:R-:W-:Y:S01]  /*3ca0*/  FSETP.NEU.FTZ.AND P0, PT, R0, RZ, PT ;  /* 0x000000ff0000720b */ /* 0x000fe20003f1d000 */
[----:B------:R-:W-:-:S12]  /*3cb0*/  BRA `(.L_x_31045) ;  /* 0x0000000000a47947 */ /* 0x000fd80003800000 */
.L_x_31057:
        /* <DEDUP_REMOVED lines=14> */
.L_x_31071:
[----:B------:R-:W-:Y:S05]  /*3da0*/  BSYNC B0 ;  /* 0x0000000000007941 */ /* 0x000fea0003800000 */
.L_x_31070:
[----:B------:R-:W-:Y:S01]  /*3db0*/  FSETP.NEU.FTZ.AND P0, PT, R0, RZ, PT ;  /* 0x000000ff0000720b */ /* 0x000fe20003f1d000 */
[----:B------:R-:W-:-:S12]  /*3dc0*/  BRA `(.L_x_31045) ;  /* 0x0000000000607947 */ /* 0x000fd80003800000 */
.L_x_31044:
        /* <DEDUP_REMOVED lines=16> */
.L_x_31072:
[----:B------:R-:W-:Y:S01]  /*3ed0*/  PLOP3.LUT P0, PT, PT, PT, PT, 0x8, 0x0 ;  /* 0x000000000000781c */ /* 0x000fe20003f0e170 */
[----:B------:R-:W-:-:S12]  /*3ee0*/  BRA `(.L_x_31045) ;  /* 0x0000000000187947 */ /* 0x000fd80003800000 */
.L_x_31069:
[----:B------:R-:W2:Y:S02]  /*3ef0*/  LDG.E.64 R4, desc[UR36][R4.64] ;  /* 0x0000002404047981 */ /* 0x000ea4000c1e1b00 */
[----:B--2---:R-:W-:-:S04]  /*3f00*/  ISETP.NE.U32.AND P0, PT, R4, RZ, PT ;  /* 0x000000ff0400720c */ /* 0x004fc80003f05070 */
[----:B------:R-:W-:Y:S01]  /*3f10*/  ISETP.NE.AND.EX P0, PT, R5, RZ, PT, P0 ;  /* 0x000000ff0500720c */ /* 0x000fe20003f05300 */
[----:B------:R-:W-:-:S12]  /*3f20*/  BRA `(.L_x_31045) ;  /* 0x0000000000087947 */ /* 0x000fd80003800000 */
.L_x_31068:
[----:B------:R-:W2:Y:S02]  /*3f30*/  LDG.E R4, desc[UR36][R4.64] ;  /* 0x0000002404047981 */ /* 0x000ea4000c1e1900 */
[----:B--2---:R-:W-:-:S13]  /*3f40*/  ISETP.NE.AND P0, PT, R4, RZ, PT ;  /* 0x000000ff0400720c */ /* 0x004fda0003f05270 */
.L_x_31045:
[----:B------:R-:W-:-:S07]  /*3f50*/  SEL R22, RZ, 0x1, !P0 ;  /* 0x00000001ff167807 */ /* 0x000fce0004000000 */
.L_x_31039:
[----:B------:R-:W-:Y:S05]  /*3f60*/  BSYNC B6 ;  /* 0x0000000000067941 */ /* 0x000fea0003800000 */
.L_x_31038:
        /* <DEDUP_REMOVED lines=8> */
[----:B------:R-:W-:Y:S02]  /*3ff0*/  ISETP.NE.AND P3, PT, R0, RZ, P0 ;  /* 0x000000ff0000720c */ /* 0x000fe40000765270 */
[----:B------:R-:W-:Y:S02]  /*4000*/  ISETP.NE.AND P2, PT, R3, RZ, P0 ;  /* 0x000000ff0300720c */ /* 0x000fe40000745270 */
[----:B------:R-:W-:Y:S02]  /*4010*/  ISETP.NE.AND P1, PT, R4, RZ, P0 ;  /* 0x000000ff0400720c */ /* 0x000fe40000725270 */
[----:B------:R-:W-:Y:S02]  /*4020*/  ISETP.NE.AND P0, PT, R5, RZ, P0 ;  /* 0x000000ff0500720c */ /* 0x000fe40000705270 */
        /* <DEDUP_REMOVED lines=28> */
.L_x_31078:
[----:B------:R0:W-:Y:S01]  /*41f0*/  STG.E.U8 desc[UR36][R8.64], R3 ;  /* 0x0000000308007986 */ /* 0x0001e2000c101124 */
[----:B------:R-:W-:Y:S05]  /*4200*/  BRA `(.L_x_31074) ;  /* 0x0000000c00547947 */ /* 0x000fea0003800000 */
.L_x_31077:
        /* <DEDUP_REMOVED lines=10> */
.L_x_31081:
[----:B------:R0:W-:Y:S01]  /*42b0*/  STG.E desc[UR36][R8.64], R3 ;  /* 0x0000000308007986 */ /* 0x0001e2000c101924 */
[----:B------:R-:W-:Y:S05]  /*42c0*/  BRA `(.L_x_31074) ;  /* 0x0000000c00247947 */ /* 0x000fea0003800000 */
.L_x_31080:
[----:B------:R0:W-:Y:S01]  /*42d0*/  STG.E.U16 desc[UR36][R8.64], R3 ;  /* 0x0000000308007986 */ /* 0x0001e2000c101524 */
[----:B------:R-:W-:Y:S05]  /*42e0*/  BRA `(.L_x_31074) ;  /* 0x0000000c001c7947 */ /* 0x000fea0003800000 */
.L_x_31076:
        /* <DEDUP_REMOVED lines=9> */
.L_x_31083:
[----:B------:R-:W0:Y:S02]  /*4380*/  I2F.S16 R0, R3 ;  /* 0x0000000300007306 */ /* 0x000e240000101400 */
[----:B0-----:R-:W-:-:S05]  /*4390*/  F2FP.F16.F32.PACK_AB R0, RZ, R0 ;  /* 0x00000000ff00723e */ /* 0x001fca00000000ff */
[----:B------:R0:W-:Y:S01]  /*43a0*/  STG.E.U16 desc[UR36][R8.64], R0 ;  /* 0x0000000008007986 */ /* 0x0001e2000c101524 */
[----:B------:R-:W-:Y:S05]  /*43b0*/  BRA `(.L_x_31074) ;  /* 0x0000000800e87947 */ /* 0x000fea0003800000 */
.L_x_31082:
        /* <DEDUP_REMOVED lines=10> */
.L_x_31085:
[----:B------:R-:W0:Y:S02]  /*4460*/  I2F.S16 R3, R3 ;  /* 0x0000000300037306 */ /* 0x000e240000101400 */
[----:B0-----:R-:W-:-:S04]  /*4470*/  F2FP.F16.F32.PACK_AB R3, RZ, R3 ;  /* 0x00000003ff03723e */ /* 0x001fc800000000ff */
[----:B------:R-:W-:-:S05]  /*4480*/  PRMT R3, R3, 0x5410, RZ ;  /* 0x0000541003037816 */ /* 0x000fca00000000ff */
[----:B------:R0:W-:Y:S01]  /*4490*/  STG.E desc[UR36][R8.64], R3 ;  /* 0x0000000308007986 */ /* 0x0001e2000c101924 */
[----:B------:R-:W-:Y:S05]  /*44a0*/  BRA `(.L_x_31074) ;  /* 0x0000000800ac7947 */ /* 0x000fea0003800000 */
.L_x_31084:
[----:B------:R-:W0:Y:S02]  /*44b0*/  I2F.F64.S16 R4, R3 ;  /* 0x0000000300047312 */ /* 0x000e240000101c00 */
[----:B0-----:R0:W-:Y:S01]  /*44c0*/  STG.E.64 desc[UR36][R8.64], R4 ;  /* 0x0000000408007986 */ /* 0x0011e2000c101b24 */
[----:B------:R-:W-:Y:S05]  /*44d0*/  BRA `(.L_x_31074) ;  /* 0x0000000800a07947 */ /* 0x000fea0003800000 */
.L_x_31075:
        /* <DEDUP_REMOVED lines=10> */
.L_x_31088:
[----:B------:R-:W0:Y:S01]  /*4580*/  I2F.F64.S16 R4, R3 ;  /* 0x0000000300047312 */ /* 0x000e220000101c00 */
[----:B------:R-:W-:-:S05]  /*4590*/  CS2R R6, SRZ ;  /* 0x0000000000067805 */ /* 0x000fca000001ff00 */
[----:B0-----:R0:W-:Y:S01]  /*45a0*/  STG.E.128 desc[UR36][R8.64], R4 ;  /* 0x0000000408007986 */ /* 0x0011e2000c101d24 */
[----:B------:R-:W-:Y:S05]  /*45b0*/  BRA `(.L_x_31074) ;  /* 0x0000000800687947 */ /* 0x000fea0003800000 */
.L_x_31087:
        /* <DEDUP_REMOVED lines=21> */
.L_x_31092:
[----:B------:R-:W-:Y:S05]  /*4710*/  BSYNC B0 ;  /* 0x0000000000007941 */ /* 0x000fea0003800000 */
.L_x_31091:
[----:B------:R-:W-:-:S05]  /*4720*/  LOP3.LUT R5, R0, R5, RZ, 0xfc, !PT ;  /* 0x0000000500057212 */ /* 0x000fca00078efcff */
[----:B------:R0:W-:Y:S01]  /*4730*/  STG.E.U8 desc[UR36][R8.64], R5 ;  /* 0x0000000508007986 */ /* 0x0001e2000c101124 */
[----:B------:R-:W-:Y:S05]  /*4740*/  BRA `(.L_x_31074) ;  /* 0x0000000800047947 */ /* 0x000fea0003800000 */
.L_x_31090:
        /* <DEDUP_REMOVED lines=13> */
.L_x_31094:
[----:B------:R-:W-:Y:S01]  /*4820*/  IMAD.MOV.U32 R0, RZ, RZ, 0x7f ;  /* 0x0000007fff007424 */ /* 0x000fe200078e00ff */
[----:B------:R-:W-:-:S04]  /*4830*/  ISETP.GT.U32.AND P0, PT, R4, 0x7f800000, PT ;  /* 0x7f8000000400780c */ /* 0x000fc80003f04070 */
[----:B------:R-:W-:-:S09]  /*4840*/  SEL R0, R0, 0x7c, P0 ;  /* 0x0000007c00007807 */ /* 0x000fd20000000000 */
.L_x_31095:
[----:B------:R-:W-:Y:S05]  /*4850*/  BSYNC B0 ;  /* 0x0000000000007941 */ /* 0x000fea0003800000 */
.L_x_31093:
[----:B------:R-:W-:-:S04]  /*4860*/  LOP3.LUT R3, R5, 0x80000000, RZ, 0xc0, !PT ;  /* 0x8000000005037812 */ /* 0x000fc800078ec0ff */
[----:B------:R-:W-:-:S04]  /*4870*/  SHF.R.U32.HI R3, RZ, 0x18, R3 ;  /* 0x00000018ff037819 */ /* 0x000fc80000011603 */
[----:B------:R-:W-:-:S05]  /*4880*/  LOP3.LUT R3, R0, R3, RZ, 0xfc, !PT ;  /* 0x0000000300037212 */ /* 0x000fca00078efcff */
[----:B------:R0:W-:Y:S01]  /*4890*/  STG.E.U8 desc[UR36][R8.64], R3 ;  /* 0x0000000308007986 */ /* 0x0001e2000c101124 */
[----:B------:R-:W-:Y:S05]  /*48a0*/  BRA `(.L_x_31074) ;  /* 0x0000000400ac7947 */ /* 0x000fea0003800000 */
.L_x_31089:
[----:B------:R-:W0:Y:S02]  /*48b0*/  I2F.S16 R0, R3 ;  /* 0x0000000300007306 */ /* 0x000e240000101400 */
[----:B0-----:R-:W-:-:S05]  /*48c0*/  F2FP.BF16.F32.PACK_AB R0, RZ, R0 ;  /* 0x00000000ff00723e */ /* 0x001fca00000010ff */
[----:B------:R0:W-:Y:S01]  /*48d0*/  STG.E.U16 desc[UR36][R8.64], R0 ;  /* 0x0000000008007986 */ /* 0x0001e2000c101524 */
[----:B------:R-:W-:Y:S05]  /*48e0*/  BRA `(.L_x_31074) ;  /* 0x00000004009c7947 */ /* 0x000fea0003800000 */
.L_x_31086:
        /* <DEDUP_REMOVED lines=10> */
.L_x_31098:
        /* <DEDUP_REMOVED lines=17> */
.L_x_31101:
[----:B------:R-:W-:-:S04]  /*4aa0*/  LOP3.LUT R3, R3, 0x80000000, RZ, 0xc0, !PT ;  /* 0x8000000003037812 */ /* 0x000fc800078ec0ff */
[----:B------:R-:W-:-:S04]  /*4ab0*/  SHF.R.U32.HI R3, RZ, 0x18, R3 ;  /* 0x00000018ff037819 */ /* 0x000fc80000011603 */
[----:B------:R-:W-:-:S04]  /*4ac0*/  LOP3.LUT R0, R0, R3, RZ, 0xfc, !PT ;  /* 0x0000000300007212 */ /* 0x000fc800078efcff */
[----:B------:R-:W-:-:S07]  /*4ad0*/  PRMT R4, R0, 0x7610, R4 ;  /* 0x0000761000047816 */ /* 0x000fce0000000004 */
.L_x_31100:
[----:B------:R-:W-:Y:S05]  /*4ae0*/  BSYNC B0 ;  /* 0x0000000000007941 */ /* 0x000fea0003800000 */
.L_x_31099:
[----:B------:R4:W-:Y:S01]  /*4af0*/  STG.E.U8 desc[UR36][R8.64], R4 ;  /* 0x0000000408007986 */ /* 0x0009e2000c101124 */
[----:B------:R-:W-:Y:S05]  /*4b00*/  BRA `(.L_x_31074) ;  /* 0x0000000400147947 */ /* 0x000fea0003800000 */
.L_x_31097:
        /* <DEDUP_REMOVED lines=17> */
.L_x_31104:
[----:B------:R-:W-:-:S04]  /*4c20*/  LOP3.LUT R3, R3, 0x80000000, RZ, 0xc0, !PT ;  /* 0x8000000003037812 */ /* 0x000fc800078ec0ff */
[----:B------:R-:W-:-:S04]  /*4c30*/  SHF.R.U32.HI R3, RZ, 0x18, R3 ;  /* 0x00000018ff037819 */ /* 0x000fc80000011603 */
[----:B------:R-:W-:-:S04]  /*4c40*/  LOP3.LUT R0, R0, R3, RZ, 0xfc, !PT ;  /* 0x0000000300007212 */ /* 0x000fc800078efcff */
[----:B------:R-:W-:-:S07]  /*4c50*/  PRMT R4, R0, 0x7610, R4 ;  /* 0x0000761000047816 */ /* 0x000fce0000000004 */
.L_x_31103:
[----:B------:R-:W-:Y:S05]  /*4c60*/  BSYNC B0 ;  /* 0x0000000000007941 */ /* 0x000fea0003800000 */
.L_x_31102:
[----:B------:R0:W-:Y:S01]  /*4c70*/  STG.E.U8 desc[UR36][R8.64], R4 ;  /* 0x0000000408007986 */ /* 0x0001e2000c101124 */
[----:B------:R-:W-:Y:S05]  /*4c80*/  BRA `(.L_x_31074) ;  /* 0x0000000000b47947 */ /* 0x000fea0003800000 */
.L_x_31096:
        /* <DEDUP_REMOVED lines=23> */
.L_x_31079:
        /* <DEDUP_REMOVED lines=16> */
.L_x_31107:
[----:B------:R-:W-:Y:S05]  /*4f00*/  BRA `(.L_x_31074) ;  /* 0x0000000000147947 */ /* 0x000fea0003800000 */
.L_x_31106:
[----:B------:R-:W-:Y:S02]  /*4f10*/  IMAD.MOV.U32 R4, RZ, RZ, R3 ;  /* 0x000000ffff047224 */ /* 0x000fe400078e0003 */
[----:B------:R-:W-:-:S05]  /*4f20*/  IMAD.MOV.U32 R5, RZ, RZ, RZ ;  /* 0x000000ffff057224 */ /* 0x000fca00078e00ff */
[----:B------:R1:W-:Y:S01]  /*4f30*/  STG.E.64 desc[UR36][R8.64], R4 ;  /* 0x0000000408007986 */ /* 0x0003e2000c101b24 */
[----:B------:R-:W-:Y:S05]  /*4f40*/  BRA `(.L_x_31074) ;  /* 0x0000000000047947 */ /* 0x000fea0003800000 */
.L_x_31105:
[----:B------:R0:W-:Y:S02]  /*4f50*/  STG.E desc[UR36][R8.64], R3 ;  /* 0x0000000308007986 */ /* 0x0001e4000c101924 */
.L_x_31074:
[----:B------:R-:W-:Y:S05]  /*4f60*/  BSYNC B6 ;  /* 0x0000000000067941 */ /* 0x000fea0003800000 */
.L_x_31073:
        /* <DEDUP_REMOVED lines=23> */
.L_x_31113:
[----:B------:R0:W-:Y:S01]  /*50e0*/  STG.E.U8 desc[UR36][R8.64], R26 ;  /* 0x0000001a08007986 */ /* 0x0001e2000c101124 */
[----:B------:R-:W-:Y:S05]  /*50f0*/  BRA `(.L_x_31115) ;  /* 0x0000000c00487947 */ /* 0x000fea0003800000 */
.L_x_31112:
        /* <DEDUP_REMOVED lines=9> */
.L_x_31117:
[----:B------:R0:W-:Y:S01]  /*5190*/  STG.E desc[UR36][R8.64], R26 ;  /* 0x0000001a08007986 */ /* 0x0001e2000c101924 */
[----:B------:R-:W-:Y:S05]  /*51a0*/  BRA `(.L_x_31115) ;  /* 0x0000000c001c7947 */ /* 0x000fea0003800000 */
.L_x_31116:
[----:B------:R0:W-:Y:S01]  /*51b0*/  STG.E.U16 desc[UR36][R8.64], R26 ;  /* 0x0000001a08007986 */ /* 0x0001e2000c101524 */
[----:B------:R-:W-:Y:S05]  /*51c0*/  BRA `(.L_x_31115) ;  /* 0x0000000c00147947 */ /* 0x000fea0003800000 */
.L_x_31111:
        /* <DEDUP_REMOVED lines=9> */
.L_x_31119:
[----:B------:R-:W0:Y:S02]  /*5260*/  I2F.S16 R0, R26 ;  /* 0x0000001a00007306 */ /* 0x000e240000101400 */
[----:B0-----:R-:W-:-:S05]  /*5270*/  F2FP.F16.F32.PACK_AB R0, RZ, R0 ;  /* 0x00000000ff00723e */ /* 0x001fca00000000ff */
[----:B------:R0:W-:Y:S01]  /*5280*/  STG.E.U16 desc[UR36][R8.64], R0 ;  /* 0x0000000008007986 */ /* 0x0001e2000c101524 */
[----:B------:R-:W-:Y:S05]  /*5290*/  BRA `(.L_x_31115) ;  /* 0x0000000800e07947 */ /* 0x000fea0003800000 */
.L_x_31118:
        /* <DEDUP_REMOVED lines=10> */
.L_x_31121:
[----:B------:R-:W0:Y:S02]  /*5340*/  I2F.S16 R26, R26 ;  /* 0x0000001a001a7306 */ /* 0x000e240000101400 */
[----:B0-----:R-:W-:-:S04]  /*5350*/  F2FP.F16.F32.PACK_AB R3, RZ, R26 ;  /* 0x0000001aff03723e */ /* 0x001fc800000000ff */
[----:B------:R-:W-:-:S05]  /*5360*/  PRMT R3, R3, 0x5410, RZ ;  /* 0x0000541003037816 */ /* 0x000fca00000000ff */
[----:B------:R0:W-:Y:S01]  /*5370*/  STG.E desc[UR36][R8.64], R3 ;  /* 0x0000000308007986 */ /* 0x0001e2000c101924 */
[----:B------:R-:W-:Y:S05]  /*5380*/  BRA `(.L_x_31115) ;  /* 0x0000000800a47947 */ /* 0x000fea0003800000 */
.L_x_31120:
[----:B------:R-:W0:Y:S02]  /*5390*/  I2F.F64.S16 R26, R26 ;  /* 0x0000001a001a7312 */ /* 0x000e240000101c00 */
[----:B0-----:R0:W-:Y:S01]  /*53a0*/  STG.E.64 desc[UR36][R8.64], R26 ;  /* 0x0000001a08007986 */ /* 0x0011e2000c101b24 */
[----:B------:R-:W-:Y:S05]  /*53b0*/  BRA `(.L_x_31115) ;  /* 0x0000000800987947 */ /* 0x000fea0003800000 */
.L_x_31110:
        /* <DEDUP_REMOVED lines=10> */
.L_x_31124:
[----:B------:R-:W0:Y:S01]  /*5460*/  I2F.F64.S16 R4, R26 ;  /* 0x0000001a00047312 */ /* 0x000e220000101c00 */
[----:B------:R-:W-:-:S05]  /*5470*/  CS2R R6, SRZ ;  /* 0x0000000000067805 */ /* 0x000fca000001ff00 */
[----:B0-----:R0:W-:Y:S01]  /*5480*/  STG.E.128 desc[UR36][R8.64], R4 ;  /* 0x0000000408007986 */ /* 0x0011e2000c101d24 */
[----:B------:R-:W-:Y:S05]  /*5490*/  BRA `(.L_x_31115) ;  /* 0x0000000800607947 */ /* 0x000fea0003800000 */
.L_x_31123:
        /* <DEDUP_REMOVED lines=21> */
.L_x_31128:
[----:B------:R-:W-:Y:S05]  /*55f0*/  BSYNC B0 ;  /* 0x0000000000007941 */ /* 0x000fea0003800000 */
.L_x_31127:
[----:B------:R-:W-:-:S05]  /*5600*/  LOP3.LUT R5, R0, R5, RZ, 0xfc, !PT ;  /* 0x0000000500057212 */ /* 0x000fca00078efcff */
[----:B------:R0:W-:Y:S01]  /*5610*/  STG.E.U8 desc[UR36][R8.64], R5 ;  /* 0x0000000508007986 */ /* 0x0001e2000c101124 */
[----:B------:R-:W-:Y:S05]  /*5620*/  BRA `(.L_x_31115) ;  /* 0x0000000400fc7947 */ /* 0x000fea0003800000 */
.L_x_31126:
        /* <DEDUP_REMOVED lines=13> */
.L_x_31130:
[----:B------:R-:W-:Y:S01]  /*5700*/  IMAD.MOV.U32 R0, RZ, RZ, 0x7f ;  /* 0x0000007fff007424 */ /* 0x000fe200078e00ff */
[----:B------:R-:W-:-:S04]  /*5710*/  ISETP.GT.U32.AND P0, PT, R3, 0x7f800000, PT ;  /* 0x7f8000000300780c */ /* 0x000fc80003f04070 */
[----:B------:R-:W-:-:S09]  /*5720*/  SEL R0, R0, 0x7c, P0 ;  /* 0x0000007c00007807 */ /* 0x000fd20000000000 */
.L_x_31131:
[----:B------:R-:W-:Y:S05]  /*5730*/  BSYNC B0 ;  /* 0x0000000000007941 */ /* 0x000fea0003800000 */
.L_x_31129:
[----:B------:R-:W-:-:S04]  /*5740*/  LOP3.LUT R3, R5, 0x80000000, RZ, 0xc0, !PT ;  /* 0x8000000005037812 */ /* 0x000fc800078ec0ff */
[----:B------:R-:W-:-:S04]  /*5750*/  SHF.R.U32.HI R3, RZ, 0x18, R3 ;  /* 0x00000018ff037819 */ /* 0x000fc80000011603 */
[----:B------:R-:W-:-:S05]  /*5760*/  LOP3.LUT R3, R0, R3, RZ, 0xfc, !PT ;  /* 0x0000000300037212 */ /* 0x000fca00078efcff */
[----:B------:R0:W-:Y:S01]  /*5770*/  STG.E.U8 desc[UR36][R8.64], R3 ;  /* 0x0000000308007986 */ /* 0x0001e2000c101124 */
[----:B------:R-:W-:Y:S05]  /*5780*/  BRA `(.L_x_31115) ;  /* 0x0000000400a47947 */ /* 0x000fea0003800000 */
.L_x_31125:
[----:B------:R-:W0:Y:S02]  /*5790*/  I2F.S16 R0, R26 ;  /* 0x0000001a00007306 */ /* 0x000e240000101400 */
[----:B0-----:R-:W-:-:S05]  /*57a0*/  F2FP.BF16.F32.PACK_AB R0, RZ, R0 ;  /* 0x00000000ff00723e */ /* 0x001fca00000010ff */
[----:B------:R0:W-:Y:S01]  /*57b0*/  STG.E.U16 desc[UR36][R8.64], R0 ;  /* 0x0000000008007986 */ /* 0x0001e2000c101524 */
[----:B------:R-:W-:Y:S05]  /*57c0*/  BRA `(.L_x_31115) ;  /* 0x0000000400947947 */ /* 0x000fea0003800000 */
.L_x_31122:
        /* <DEDUP_REMOVED lines=10> */
.L_x_31134:
        /* <DEDUP_REMOVED lines=17> */
.L_x_31137:
[----:B------:R-:W-:-:S04]  /*5980*/  LOP3.LUT R3, R5, 0x80000000, RZ, 0xc0, !PT ;  /* 0x8000000005037812 */ /* 0x000fc800078ec0ff */
[----:B------:R-:W-:-:S04]  /*5990*/  SHF.R.U32.HI R3, RZ, 0x18, R3 ;  /* 0x00000018ff037819 */ /* 0x000fc80000011603 */
[----:B------:R-:W-:-:S04]  /*59a0*/  LOP3.LUT R0, R0, R3, RZ, 0xfc, !PT ;  /* 0x0000000300007212 */ /* 0x000fc800078efcff */
[----:B------:R-:W-:-:S07]  /*59b0*/  PRMT R4, R0, 0x7610, R4 ;  /* 0x0000761000047816 */ /* 0x000fce0000000004 */
.L_x_31136:
[----:B------:R-:W-:Y:S05]  /*59c0*/  BSYNC B0 ;  /* 0x0000000000007941 */ /* 0x000fea0003800000 */
.L_x_31135:
[----:B------:R3:W-:Y:S01]  /*59d0*/  STG.E.U8 desc[UR36][R8.64], R4 ;  /* 0x0000000408007986 */ /* 0x0007e2000c101124 */
[----:B------:R-:W-:Y:S05]  /*59e0*/  BRA `(.L_x_31115) ;  /* 0x00000004000c7947 */ /* 0x000fea0003800000 */
.L_x_31133:
        /* <DEDUP_REMOVED lines=17> */
.L_x_31140:
[----:B------:R-:W-:-:S04]  /*5b00*/  LOP3.LUT R3, R5, 0x80000000, RZ, 0xc0, !PT ;  /* 0x8000000005037812 */ /* 0x000fc800078ec0ff */
[----:B------:R-:W-:-:S04]  /*5b10*/  SHF.R.U32.HI R3, RZ, 0x18, R3 ;  /* 0x00000018ff037819 */ /* 0x000fc80000011603 */
[----:B------:R-:W-:-:S04]  /*5b20*/  LOP3.LUT R0, R0, R3, RZ, 0xfc, !PT ;  /* 0x0000000300007212 */ /* 0x000fc800078efcff */
[----:B------:R-:W-:-:S07]  /*5b30*/  PRMT R4, R0, 0x7610, R4 ;  /* 0x0000761000047816 */ /* 0x000fce0000000004 */
.L_x_31139:
[----:B------:R-:W-:Y:S05]  /*5b40*/  BSYNC B0 ;  /* 0x0000000000007941 */ /* 0x000fea0003800000 */
.L_x_31138:
[----:B------:R0:W-:Y:S01]  /*5b50*/  STG.E.U8 desc[UR36][R8.64], R4 ;  /* 0x0000000408007986 */ /* 0x0001e2000c101124 */
[----:B------:R-:W-:Y:S05]  /*5b60*/  BRA `(.L_x_31115) ;  /* 0x0000000000ac7947 */ /* 0x000fea0003800000 */
.L_x_31132:
        /* <DEDUP_REMOVED lines=22> */
.L_x_31114:
        /* <DEDUP_REMOVED lines=16> */
.L_x_31143:
[----:B------:R-:W-:Y:S05]  /*5dd0*/  BRA `(.L_x_31115) ;  /* 0x0000000000107947 */ /* 0x000fea0003800000 */
.L_x_31142:
[----:B------:R-:W-:-:S05]  /*5de0*/  IMAD.MOV.U32 R27, RZ, RZ, RZ ;  /* 0x000000ffff1b7224 */ /* 0x000fca00078e00ff */
[----:B------:R1:W-:Y:S01]  /*5df0*/  STG.E.64 desc[UR36][R8.64], R26 ;  /* 0x0000001a08007986 */ /* 0x0003e2000c101b24 */
[----:B------:R-:W-:Y:S05]  /*5e00*/  BRA `(.L_x_31115) ;  /* 0x0000000000047947 */ /* 0x000fea0003800000 */
.L_x_31141:
[----:B------:R0:W-:Y:S02]  /*5e10*/  STG.E desc[UR36][R8.64], R26 ;  /* 0x0000001a08007986 */ /* 0x0001e4000c101924 */
.L_x_31115:
        /* <DEDUP_REMOVED lines=23> */
.L_x_31147:
[----:B------:R0:W-:Y:S01]  /*5f90*/  STG.E.U8 desc[UR36][R8.64], R18 ;  /* 0x0000001208007986 */ /* 0x0001e2000c101124 */
[----:B------:R-:W-:Y:S05]  /*5fa0*/  BRA `(.L_x_31149) ;  /* 0x0000000c00487947 */ /* 0x000fea0003800000 */
.L_x_31146:
        /* <DEDUP_REMOVED lines=9> */
.L_x_31151:
[----:B------:R0:W-:Y:S01]  /*6040*/  STG.E desc[UR36][R8.64], R18 ;  /* 0x0000001208007986 */ /* 0x0001e2000c101924 */
[----:B------:R-:W-:Y:S05]  /*6050*/  BRA `(.L_x_31149) ;  /* 0x0000000c001c7947 */ /* 0x000fea0003800000 */
.L_x_31150:
[----:B------:R0:W-:Y:S01]  /*6060*/  STG.E.U16 desc[UR36][R8.64], R18 ;  /* 0x0000001208007986 */ /* 0x0001e2000c101524 */
[----:B------:R-:W-:Y:S05]  /*6070*/  BRA `(.L_x_31149) ;  /* 0x0000000c00147947 */ /* 0x000fea0003800000 */
.L_x_31145:
        /* <DEDUP_REMOVED lines=9> */
.L_x_31153:
[----:B------:R-:W0:Y:S02]  /*6110*/  I2F.S16 R0, R18 ;  /* 0x0000001200007306 */ /* 0x000e240000101400 */
[----:B0-----:R-:W-:-:S05]  /*6120*/  F2FP.F16.F32.PACK_AB R0, RZ, R0 ;  /* 0x00000000ff00723e */ /* 0x001fca00000000ff */
[----:B------:R0:W-:Y:S01]  /*6130*/  STG.E.U16 desc[UR36][R8.64], R0 ;  /* 0x0000000008007986 */ /* 0x0001e2000c101524 */
[----:B------:R-:W-:Y:S05]  /*6140*/  BRA `(.L_x_31149) ;  /* 0x0000000800e07947 */ /* 0x000fea0003800000 */
.L_x_31152:
        /* <DEDUP_REMOVED lines=10> */
.L_x_31155:
[----:B------:R-:W0:Y:S02]  /*61f0*/  I2F.S16 R18, R18 ;  /* 0x0000001200127306 */ /* 0x000e240000101400 */
[----:B0-----:R-:W-:-:S04]  /*6200*/  F2FP.F16.F32.PACK_AB R3, RZ, R18 ;  /* 0x00000012ff03723e */ /* 0x001fc800000000ff */
[----:B------:R-:W-:-:S05]  /*6210*/  PRMT R3, R3, 0x5410, RZ ;  /* 0x0000541003037816 */ /* 0x000fca00000000ff */
[----:B------:R0:W-:Y:S01]  /*6220*/  STG.E desc[UR36][R8.64], R3 ;  /* 0x0000000308007986 */ /* 0x0001e2000c101924 */
[----:B------:R-:W-:Y:S05]  /*6230*/  BRA `(.L_x_31149) ;  /* 0x0000000800a47947 */ /* 0x000fea0003800000 */
.L_x_31154:
[----:B------:R-:W0:Y:S02]  /*6240*/  I2F.F64.S16 R18, R18 ;  /* 0x0000001200127312 */ /* 0x000e240000101c00 */
[----:B0-----:R0:W-:Y:S01]  /*6250*/  STG.E.64 desc[UR36][R8.64], R18 ;  /* 0x0000001208007986 */ /* 0x0011e2000c101b24 */
[----:B------:R-:W-:Y:S05]  /*6260*/  BRA `(.L_x_31149) ;  /* 0x0000000800987947 */ /* 0x000fea0003800000 */
.L_x_31144:
        /* <DEDUP_REMOVED lines=10> */
.L_x_31158:
[----:B------:R-:W0:Y:S01]  /*6310*/  I2F.F64.S16 R4, R18 ;  /* 0x0000001200047312 */ /* 0x000e220000101c00 */
[----:B------:R-:W-:-:S05]  /*6320*/  CS2R R6, SRZ ;  /* 0x0000000000067805 */ /* 0x000fca000001ff00 */
[----:B0-----:R0:W-:Y:S01]  /*6330*/  STG.E.128 desc[UR36][R8.64], R4 ;  /* 0x0000000408007986 */ /* 0x0011e2000c101d24 */
[----:B------:R-:W-:Y:S05]  /*6340*/  BRA `(.L_x_31149) ;  /* 0x0000000800607947 */ /* 0x000fea0003800000 */
.L_x_31157:
        /* <DEDUP_REMOVED lines=21> */
.L_x_31162:
[----:B------:R-:W-:Y:S05]  /*64a0*/  BSYNC B0 ;  /* 0x0000000000007941 */ /* 0x000fea0003800000 */
.L_x_31161:
[----:B------:R-:W-:-:S05]  /*64b0*/  LOP3.LUT R5, R0, R5, RZ, 0xfc, !PT ;  /* 0x0000000500057212 */ /* 0x000fca00078efcff */
[----:B------:R0:W-:Y:S01]  /*64c0*/  STG.E.U8 desc[UR36][R8.64], R5 ;  /* 0x0000000508007986 */ /* 0x0001e2000c101124 */
[----:B------:R-:W-:Y:S05]  /*64d0*/  BRA `(.L_x_31149) ;  /* 0x0000000400fc7947 */ /* 0x000fea0003800000 */
.L_x_31160:
        /* <DEDUP_REMOVED lines=13> */
.L_x_31164:
[----:B------:R-:W-:Y:S01]  /*65b0*/  IMAD.MOV.U32 R0, RZ, RZ, 0x7f ;  /* 0x0000007fff007424 */ /* 0x000fe200078e00ff */
[----:B------:R-:W-:-:S04]  /*65c0*/  ISETP.GT.U32.AND P0, PT, R3, 0x7f800000, PT ;  /* 0x7f8000000300780c */ /* 0x000fc80003f04070 */
[----:B------:R-:W-:-:S09]  /*65d0*/  SEL R0, R0, 0x7c, P0 ;  /* 0x0000007c00007807 */ /* 0x000fd20000000000 */
.L_x_31165:
[----:B------:R-:W-:Y:S05]  /*65e0*/  BSYNC B0 ;  /* 0x0000000000007941 */ /* 0x000fea0003800000 */
.L_x_31163:
[----:B------:R-:W-:-:S04]  /*65f0*/  LOP3.LUT R3, R5, 0x80000000, RZ, 0xc0, !PT ;  /* 0x8000000005037812 */ /* 0x000fc800078ec0ff */
[----:B------:R-:W-:-:S04]  /*6600*/  SHF.R.U32.HI R3, RZ, 0x18, R3 ;  /* 0x00000018ff037819 */ /* 0x000fc80000011603 */
[----:B------:R-:W-:-:S05]  /*6610*/  LOP3.LUT R3, R0, R3, RZ, 0xfc, !PT ;  /* 0x0000000300037212 */ /* 0x000fca00078efcff */
[----:B------:R0:W-:Y:S01]  /*6620*/  STG.E.U8 desc[UR36][R8.64], R3 ;  /* 0x0000000308007986 */ /* 0x0001e2000c101124 */
[----:B------:R-:W-:Y:S05]  /*6630*/  BRA `(.L_x_31149) ;  /* 0x0000000400a47947 */ /* 0x000fea0003800000 */
.L_x_31159:
[----:B------:R-:W0:Y:S02]  /*6640*/  I2F.S16 R0, R18 ;  /* 0x0000001200007306 */ /* 0x000e240000101400 */
[----:B0-----:R-:W-:-:S05]  /*6650*/  F2FP.BF16.F32.PACK_AB R0, RZ, R0 ;  /* 0x00000000ff00723e */ /* 0x001fca00000010ff */
[----:B------:R0:W-:Y:S01]  /*6660*/  STG.E.U16 desc[UR36][R8.64], R0 ;  /* 0x0000000008007986 */ /* 0x0001e2000c101524 */
[----:B------:R-:W-:Y:S05]  /*6670*/  BRA `(.L_x_31149) ;  /* 0x0000000400947947 */ /* 0x000fea0003800000 */
.L_x_31156:
        /* <DEDUP_REMOVED lines=10> */
.L_x_31168:
        /* <DEDUP_REMOVED lines=17> */
.L_x_31171:
[----:B------:R-:W-:-:S04]  /*6830*/  LOP3.LUT R3, R5, 0x80000000, RZ, 0xc0, !PT ;  /* 0x8000000005037812 */ /* 0x000fc800078ec0ff */
[----:B------:R-:W-:-:S04]  /*6840*/  SHF.R.U32.HI R3, RZ, 0x18, R3 ;  /* 0x00000018ff037819 */ /* 0x000fc80000011603 */
[----:B------:R-:W-:-:S04]  /*6850*/  LOP3.LUT R0, R0, R3, RZ, 0xfc, !PT ;  /* 0x0000000300007212 */ /* 0x000fc800078efcff */
[----:B------:R-:W-:-:S07]  /*6860*/  PRMT R4, R0, 0x7610, R4 ;  /* 0x0000761000047816 */ /* 0x000fce0000000004 */
.L_x_31170:
[----:B------:R-:W-:Y:S05]  /*6870*/  BSYNC B0 ;  /* 0x0000000000007941 */ /* 0x000fea0003800000 */
.L_x_31169:
[----:B------:R3:W-:Y:S01]  /*6880*/  STG.E.U8 desc[UR36][R8.64], R4 ;  /* 0x0000000408007986 */ /* 0x0007e2000c101124 */
[----:B------:R-:W-:Y:S05]  /*6890*/  BRA `(.L_x_31149) ;  /* 0x00000004000c7947 */ /* 0x000fea0003800000 */
.L_x_31167:
        /* <DEDUP_REMOVED lines=17> */
.L_x_31174:
[----:B------:R-:W-:-:S04]  /*69b0*/  LOP3.LUT R3, R5, 0x80000000, RZ, 0xc0, !PT ;  /* 0x8000000005037812 */ /* 0x000fc800078ec0ff */
[----:B------:R-:W-:-:S04]  /*69c0*/  SHF.R.U32.HI R3, RZ, 0x18, R3 ;  /* 0x00000018ff037819 */ /* 0x000fc80000011603 */
[----:B------:R-:W-:-:S04]  /*69d0*/  LOP3.LUT R0, R0, R3, RZ, 0xfc, !PT ;  /* 0x0000000300007212 */ /* 0x000fc800078efcff */
[----:B------:R-:W-:-:S07]  /*69e0*/  PRMT R4, R0, 0x7610, R4 ;  /* 0x0000761000047816 */ /* 0x000fce0000000004 */
.L_x_31173:
[----:B------:R-:W-:Y:S05]  /*69f0*/  BSYNC B0 ;  /* 0x0000000000007941 */ /* 0x000fea0003800000 */
.L_x_31172:
[----:B------:R0:W-:Y:S01]  /*6a00*/  STG.E.U8 desc[UR36][R8.64], R4 ;  /* 0x0000000408007986 */ /* 0x0001e2000c101124 */
[----:B------:R-:W-:Y:S05]  /*6a10*/  BRA `(.L_x_31149) ;  /* 0x0000000000ac7947 */ /* 0x000fea0003800000 */
.L_x_31166:
        /* <DEDUP_REMOVED lines=22> */
.L_x_31148:
        /* <DEDUP_REMOVED lines=16> */
.L_x_31177:
[----:B------:R-:W-:Y:S05]  /*6c80*/  BRA `(.L_x_31149) ;  /* 0x0000000000107947 */ /* 0x000fea0003800000 */
.L_x_31176:
[----:B------:R-:W-:-:S05]  /*6c90*/  IMAD.MOV.U32 R19, RZ, RZ, RZ ;  /* 0x000000ffff137224 */ /* 0x000fca00078e00ff */
[----:B------:R2:W-:Y:S01]  /*6ca0*/  STG.E.64 desc[UR36][R8.64], R18 ;  /* 0x0000001208007986 */ /* 0x0005e2000c101b24 */
[----:B------:R-:W-:Y:S05]  /*6cb0*/  BRA `(.L_x_31149) ;  /* 0x0000000000047947 */ /* 0x000fea0003800000 */
.L_x_31175:
[----:B------:R0:W-:Y:S02]  /*6cc0*/  STG.E desc[UR36][R8.64], R18 ;  /* 0x0000001208007986 */ /* 0x0001e4000c101924 */
.L_x_31149:
[----:B------:R-:W-:-:S07]  /*6cd0*/  VIADD R17, R17, 0x80 ;  /* 0x0000008011117836 */ /* 0x000fce0000000000 */
.L_x_31109:
[----:B------:R-:W-:Y:S05]  /*6ce0*/  BSYNC B6 ;  /* 0x0000000000067941 */ /* 0x000fea0003800000 */
.L_x_31108:
        /* <DEDUP_REMOVED lines=21> */
.L_x_31181:
[----:B------:R-:W-:Y:S01]  /*6e40*/  STG.E.U8 desc[UR36][R2.64], R22 ;  /* 0x0000001602007986 */ /* 0x000fe2000c101124 */
[----:B------:R-:W-:Y:S05]  /*6e50*/  EXIT ;  /* 0x000000000000794d */ /* 0x000fea0003800000 */
.L_x_31180:
        /* <DEDUP_REMOVED lines=9> */
.L_x_31184:
[----:B------:R-:W-:Y:S01]  /*6ef0*/  STG.E desc[UR36][R2.64], R22 ;  /* 0x0000001602007986 */ /* 0x000fe2000c101924 */
[----:B------:R-:W-:Y:S05]  /*6f00*/  EXIT ;  /* 0x000000000000794d */ /* 0x000fea0003800000 */
.L_x_31183:
[----:B------:R-:W-:Y:S01]  /*6f10*/  STG.E.U16 desc[UR36][R2.64], R22 ;  /* 0x0000001602007986 */ /* 0x000fe2000c101524 */
[----:B------:R-:W-:Y:S05]  /*6f20*/  EXIT ;  /* 0x000000000000794d */ /* 0x000fea0003800000 */
.L_x_31179:
        /* <DEDUP_REMOVED lines=9> */
.L_x_31186:
[----:B------:R-:W0:Y:S02]  /*6fc0*/  I2F.S16 R0, R22 ;  /* 0x0000001600007306 */ /* 0x000e240000101400 */
[----:B0-----:R-:W-:-:S05]  /*6fd0*/  F2FP.F16.F32.PACK_AB R0, RZ, R0 ;  /* 0x00000000ff00723e */ /* 0x001fca00000000ff */
[----:B------:R-:W-:Y:S01]  /*6fe0*/  STG.E.U16 desc[UR36][R2.64], R0 ;  /* 0x0000000002007986 */ /* 0x000fe2000c101524 */
[----:B------:R-:W-:Y:S05]  /*6ff0*/  EXIT ;  /* 0x000000000000794d */ /* 0x000fea0003800000 */
.L_x_31185:
        /* <DEDUP_REMOVED lines=10> */
.L_x_31188:
[----:B------:R-:W0:Y:S02]  /*70a0*/  I2F.S16 R22, R22 ;  /* 0x0000001600167306 */ /* 0x000e240000101400 */
[----:B0-----:R-:W-:-:S04]  /*70b0*/  F2FP.F16.F32.PACK_AB R5, RZ, R22 ;  /* 0x00000016ff05723e */ /* 0x001fc800000000ff */
[----:B------:R-:W-:-:S05]  /*70c0*/  PRMT R5, R5, 0x5410, RZ ;  /* 0x0000541005057816 */ /* 0x000fca00000000ff */
[----:B------:R-:W-:Y:S01]  /*70d0*/  STG.E desc[UR36][R2.64], R5 ;  /* 0x0000000502007986 */ /* 0x000fe2000c101924 */
[----:B------:R-:W-:Y:S05]  /*70e0*/  EXIT ;  /* 0x000000000000794d */ /* 0x000fea0003800000 */
.L_x_31187:
[----:B------:R-:W0:Y:S02]  /*70f0*/  I2F.F64.S16 R22, R22 ;  /* 0x0000001600167312 */ /* 0x000e240000101c00 */
[----:B0-----:R-:W-:Y:S01]  /*7100*/  STG.E.64 desc[UR36][R2.64], R22 ;  /* 0x0000001602007986 */ /* 0x001fe2000c101b24 */
[----:B------:R-:W-:Y:S05]  /*7110*/  EXIT ;  /* 0x000000000000794d */ /* 0x000fea0003800000 */
.L_x_31178:
        /* <DEDUP_REMOVED lines=10> */
.L_x_31191:
[----:B------:R-:W0:Y:S01]  /*71c0*/  I2F.F64.S16 R4, R22 ;  /* 0x0000001600047312 */ /* 0x000e220000101c00 */
[----:B------:R-:W-:-:S05]  /*71d0*/  CS2R R6, SRZ ;  /* 0x0000000000067805 */ /* 0x000fca000001ff00 */
[----:B0-----:R-:W-:Y:S01]  /*71e0*/  STG.E.128 desc[UR36][R2.64], R4 ;  /* 0x0000000402007986 */ /* 0x001fe2000c101d24 */
[----:B------:R-:W-:Y:S05]  /*71f0*/  EXIT ;  /* 0x000000000000794d */ /* 0x000fea0003800000 */
.L_x_31190:
        /* <DEDUP_REMOVED lines=21> */
.L_x_31195:
[----:B------:R-:W-:Y:S05]  /*7350*/  BSYNC B0 ;  /* 0x0000000000007941 */ /* 0x000fea0003800000 */
.L_x_31194:
[----:B------:R-:W-:-:S05]  /*7360*/  LOP3.LUT R5, R0, R5, RZ, 0xfc, !PT ;  /* 0x0000000500057212 */ /* 0x000fca00078efcff */
[----:B------:R-:W-:Y:S01]  /*7370*/  STG.E.U8 desc[UR36][R2.64], R5 ;  /* 0x0000000502007986 */ /* 0x000fe2000c101124 */
[----:B------:R-:W-:Y:S05]  /*7380*/  EXIT ;  /* 0x000000000000794d */ /* 0x000fea0003800000 */
.L_x_31193:
        /* <DEDUP_REMOVED lines=13> */
.L_x_31197:
[----:B------:R-:W-:Y:S01]  /*7460*/  IMAD.MOV.U32 R0, RZ, RZ, 0x7f ;  /* 0x0000007fff007424 */ /* 0x000fe200078e00ff */
[----:B------:R-:W-:-:S04]  /*7470*/  ISETP.GT.U32.AND P0, PT, R4, 0x7f800000, PT ;  /* 0x7f8000000400780c */ /* 0x000fc80003f04070 */
[----:B------:R-:W-:-:S09]  /*7480*/  SEL R0, R0, 0x7c, P0 ;  /* 0x0000007c00007807 */ /* 0x000fd20000000000 */
.L_x_31198:
[----:B------:R-:W-:Y:S05]  /*7490*/  BSYNC B0 ;  /* 0x0000000000007941 */ /* 0x000fea0003800000 */
.L_x_31196:
[----:B------:R-:W-:-:S04]  /*74a0*/  LOP3.LUT R4, R5, 0x80000000, RZ, 0xc0, !PT ;  /* 0x8000000005047812 */ /* 0x000fc800078ec0ff */
[----:B------:R-:W-:-:S04]  /*74b0*/  SHF.R.U32.HI R5, RZ, 0x18, R4 ;  /* 0x00000018ff057819 */ /* 0x000fc80000011604 */
[----:B------:R-:W-:-:S05]  /*74c0*/  LOP3.LUT R5, R0, R5, RZ, 0xfc, !PT ;  /* 0x0000000500057212 */ /* 0x000fca00078efcff */
[----:B------:R-:W-:Y:S01]  /*74d0*/  STG.E.U8 desc[UR36][R2.64], R5 ;  /* 0x0000000502007986 */ /* 0x000fe2000c101124 */
[----:B------:R-:W-:Y:S05]  /*74e0*/  EXIT ;  /* 0x000000000000794d */ /* 0x000fea0003800000 */
.L_x_31192:
[----:B------:R-:W0:Y:S02]  /*74f0*/  I2F.S16 R0, R22 ;  /* 0x0000001600007306 */ /* 0x000e240000101400 */
[----:B0-----:R-:W-:-:S05]  /*7500*/  F2FP.BF16.F32.PACK_AB R0, RZ, R0 ;  /* 0x00000000ff00723e */ /* 0x001fca00000010ff */
[----:B------:R-:W-:Y:S01]  /*7510*/  STG.E.U16 desc[UR36][R2.64], R0 ;  /* 0x0000000002007986 */ /* 0x000fe2000c101524 */
[----:B------:R-:W-:Y:S05]  /*7520*/  EXIT ;  /* 0x000000000000794d */ /* 0x000fea0003800000 */
.L_x_31189:
        /* <DEDUP_REMOVED lines=10> */
.L_x_31201:
        /* <DEDUP_REMOVED lines=17> */
.L_x_31204:
[----:B------:R-:W-:-:S04]  /*76e0*/  LOP3.LUT R0, R7, 0x80000000, RZ, 0xc0, !PT ;  /* 0x8000000007007812 */ /* 0x000fc800078ec0ff */
[----:B------:R-:W-:-:S04]  /*76f0*/  SHF.R.U32.HI R5, RZ, 0x18, R0 ;  /* 0x00000018ff057819 */ /* 0x000fc80000011600 */
[----:B------:R-:W-:-:S04]  /*7700*/  LOP3.LUT R4, R4, R5, RZ, 0xfc, !PT ;  /* 0x0000000504047212 */ /* 0x000fc800078efcff */
[----:B------:R-:W-:-:S07]  /*7710*/  PRMT R0, R4, 0x7610, R0 ;  /* 0x0000761004007816 */ /* 0x000fce0000000000 */
.L_x_31203:
[----:B------:R-:W-:Y:S05]  /*7720*/  BSYNC B0 ;  /* 0x0000000000007941 */ /* 0x000fea0003800000 */
.L_x_31202:
[----:B------:R-:W-:Y:S01]  /*7730*/  STG.E.U8 desc[UR36][R2.64], R0 ;  /* 0x0000000002007986 */ /* 0x000fe2000c101124 */
[----:B------:R-:W-:Y:S05]  /*7740*/  EXIT ;  /* 0x000000000000794d */ /* 0x000fea0003800000 */
.L_x_31200:
        /* <DEDUP_REMOVED lines=17> */
.L_x_31207:
[----:B------:R-:W-:-:S04]  /*7860*/  LOP3.LUT R0, R7, 0x80000000, RZ, 0xc0, !PT ;  /* 0x8000000007007812 */ /* 0x000fc800078ec0ff */
[----:B------:R-:W-:-:S04]  /*7870*/  SHF.R.U32.HI R5, RZ, 0x18, R0 ;  /* 0x00000018ff057819 */ /* 0x000fc80000011600 */
[----:B------:R-:W-:-:S04]  /*7880*/  LOP3.LUT R4, R4, R5, RZ, 0xfc, !PT ;  /* 0x0000000504047212 */ /* 0x000fc800078efcff */
[----:B------:R-:W-:-:S07]  /*7890*/  PRMT R0, R4, 0x7610, R0 ;  /* 0x0000761004007816 */ /* 0x000fce0000000000 */
.L_x_31206:
[----:B------:R-:W-:Y:S05]  /*78a0*/  BSYNC B0 ;  /* 0x0000000000007941 */ /* 0x000fea0003800000 */
.L_x_31205:
[----:B------:R-:W-:Y:S01]  /*78b0*/  STG.E.U8 desc[UR36][R2.64], R0 ;  /* 0x0000000002007986 */ /* 0x000fe2000c101124 */
[----:B------:R-:W-:Y:S05]  /*78c0*/  EXIT ;  /* 0x000000000000794d */ /* 0x000fea0003800000 */
.L_x_31199:
        /* <DEDUP_REMOVED lines=22> */
.L_x_31182:
        /* <DEDUP_REMOVED lines=16> */
.L_x_31210:
[----:B------:R-:W-:Y:S05]  /*7b30*/  EXIT ;  /* 0x000000000000794d */ /* 0x000fea0003800000 */
.L_x_31209:
[----:B------:R-:W-:-:S05]  /*7b40*/  IMAD.MOV.U32 R23, RZ, RZ, RZ ;  /* 0x000000ffff177224 */ /* 0x000fca00078e00ff */
[----:B------:R-:W-:Y:S01]  /*7b50*/  STG.E.64 desc[UR36][R2.64], R22 ;  /* 0x0000001602007986 */ /* 0x000fe2000c101b24 */
[----:B------:R-:W-:Y:S05]  /*7b60*/  EXIT ;  /* 0x000000000000794d */ /* 0x000fea0003800000 */
.L_x_31208:
[----:B------:R-:W-:Y:S01]  /*7b70*/  STG.E desc[UR36][R2.64], R22 ;  /* 0x0000001602007986 */ /* 0x000fe2000c101924 */
[----:B------:R-:W-:Y:S05]  /*7b80*/  EXIT ;  /* 0x000000000000794d */ /* 0x000fea0003800000 */
.L_x_31211:
        /* <DEDUP_REMOVED lines=15> */
.L_x_44044:


//--------------------- .text._ZN2at6native18elementwise_kernelILi128ELi4EZNS0_22gpu_kernel_impl_nocastINS0_13AUnaryFunctorIbbbZZZNS0_23logical_and_kernel_cudaERNS_14TensorIteratorEENKUlvE0_clEvENKUlvE7_clEvEUlbbE_EEEEvRNS_18TensorIteratorBaseERKT_EUliE_EEviT1_ --------------------------
	.section	.text._ZN2at6native18elementwise_kernelILi128ELi4EZNS0_22gpu_kernel_impl_nocastINS0_13AUnaryFunctorIbbbZZZNS0_23logical_and_kernel_cudaERNS_14TensorIteratorEENKUlvE0_clEvENKUlvE7_clEvEUlbbE_EEEEvRNS_18TensorIteratorBaseERKT_EUliE_EEviT1_,"ax",@progbits
	.align	128
        .global         _ZN2at6native18elementwise_kernelILi128ELi4EZNS0_22gpu_kernel_impl_nocastINS0_13AUnaryFunctorIbbbZZZNS0_23logical_and_kernel_cudaERNS_14TensorIteratorEENKUlvE0_clEvENKUlvE7_clEvEUlbbE_EEEEvRNS_18TensorIteratorBaseERKT_EUliE_EEviT1_
        .type           _ZN2at6native18elementwise_kernelILi128ELi4EZNS0_22gpu_kernel_impl_nocastINS0_13AUnaryFunctorIbbbZZZNS0_23logical_and_kernel_cudaERNS_14TensorIteratorEENKUlvE0_clEvENKUlvE7_clEvEUlbbE_EEEEvRNS_18TensorIteratorBaseERKT_EUliE_EEviT1_,@function
        .size           _ZN2at6native18elementwise_kernelILi128ELi4EZNS0_22gpu_kernel_impl_nocastINS0_13AUnaryFunctorIbbbZZZNS0_23logical_and_kernel_cudaERNS_14TensorIteratorEENKUlvE0_clEvENKUlvE7_clEvEUlbbE_EEEEvRNS_18TensorIteratorBaseERKT_EUliE_EEviT1_,(.L_x_44045 - _ZN2at6native18elementwise_kernelILi128ELi4EZNS0_22gpu_kernel_impl_nocastINS0_13AUnaryFunctorIbbbZZZNS0_23logical_and_kernel_cudaERNS_14TensorIteratorEENKUlvE0_clEvENKUlvE7_clEvEUlbbE_EEEEvRNS_18TensorIteratorBaseERKT_EUliE_EEviT1_)
        .other          _ZN2at6native18elementwise_kernelILi128ELi4EZNS0_22gpu_kernel_impl_nocastINS0_13AUnaryFunctorIbbbZZZNS0_23logical_and_kernel_cudaERNS_14TensorIteratorEENKUlvE0_clEvENKUlvE7_clEvEUlbbE_EEEEvRNS_18TensorIteratorBaseERKT_EUliE_EEviT1_,@"STO_CUDA_ENTRY STV_DEFAULT"
_ZN2at6native18elementwise_kernelILi128ELi4EZNS0_22gpu_kernel_impl_nocastINS0_13AUnaryFunctorIbbbZZZNS0_23logical_and_kernel_cudaERNS_14TensorIteratorEENKUlvE0_clEvENKUlvE7_clEvEUlbbE_EEEEvRNS_18TensorIteratorBaseERKT_EUliE_EEviT1_:
.text._ZN2at6native18elementwise_kernelILi128ELi4EZNS0_22gpu_kernel_impl_nocastINS0_13AUnaryFunctorIbbbZZZNS0_23logical_and_kernel_cudaERNS_14TensorIteratorEENKUlvE0_clEvENKUlvE7_clEvEUlbbE_EEEEvRNS_18TensorIteratorBaseERKT_EUliE_EEviT1_:
        /* <DEDUP_REMOVED lines=312> */
.L_x_31214:
        /* <DEDUP_REMOVED lines=9> */
[----:B--2---:R-:W-:-:S04]  /*1410*/  ISETP.NE.AND P0, PT, R4, RZ, P0 ;  /* 0x000000ff0400720c */ /* 0x004fc80000705270 */
[----:B------:R-:W-:-:S05]  /*1420*/  SEL R7, RZ, 0x1, !P0 ;  /* 0x00000001ff077807 */ /* 0x000fca0004000000 */
[----:B------:R0:W-:Y:S04]  /*1430*/  STG.E.U8 desc[UR4][R2.64], R7 ;  /* 0x0000000702007986 */ /* 0x0001e8000c101104 */
.L_x_31213:
[----:B------:R-:W-:Y:S05]  /*1440*/  BSYNC B0 ;  /* 0x0000000000007941 */ /* 0x000fea0003800000 */
.L_x_31212:
        /* <DEDUP_REMOVED lines=305> */
.L_x_31217:
        /* <DEDUP_REMOVED lines=316> */
.L_x_31218:
        /* <DEDUP_REMOVED lines=9> */
[----:B--2---:R-:W-:-:S04]  /*3bb0*/  ISETP.NE.AND P0, PT, R4, RZ, P0 ;  /* 0x000000ff0400720c */ /* 0x004fc80000705270 */
[----:B------:R-:W-:-:S05]  /*3bc0*/  SEL R7, RZ, 0x1, !P0 ;  /* 0x00000001ff077807 */ /* 0x000fca0004000000 */
[----:B------:R2:W-:Y:S04]  /*3bd0*/  STG.E.U8 desc[UR4][R2.64], R7 ;  /* 0x0000000702007986 */ /* 0x0005e8000c101104 */
.L_x_31216:
[----:B------:R-:W-:Y:S05]  /*3be0*/  BSYNC B0 ;  /* 0x0000000000007941 */ /* 0x000fea0003800000 */
.L_x_31215:
        /* <DEDUP_REMOVED lines=304> */
.L_x_31219:
        /* <DEDUP_REMOVED lines=8> */
[----:B--2---:R-:W-:-:S04]  /*4f70*/  ISETP.NE.AND P0, PT, R4, RZ, P0 ;  /* 0x000000ff0400720c */ /* 0x004fc80000705270 */
[----:B------:R-:W-:-:S05]  /*4f80*/  SEL R7, RZ, 0x1, !P0 ;  /* 0x00000001ff077807 */ /* 0x000fca0004000000 */
[----:B------:R-:W-:Y:S01]  /*4f90*/  STG.E.U8 desc[UR4][R2.64], R7 ;  /* 0x0000000702007986 */ /* 0x000fe2000c101104 */
[----:B------:R-:W-:Y:S05]  /*4fa0*/  EXIT ;  /* 0x000000000000794d */ /* 0x000fea0003800000 */
.L_x_31220:
        /* <DEDUP_REMOVED lines=13> */
.L_x_44045:


//--------------------- .text._ZN2at6native27unrolled_elementwise_kernelINS0_13AUnaryFunctorIbbbZZZNS0_23logical_and_kernel_cudaERNS_14TensorIteratorEENKUlvE0_clEvENKUlvE7_clEvEUlbbE_EESt5arrayIPcLm2EELi4E23TrivialOffsetCalculatorILi1EjESD_NS0_6memory15LoadWithoutCastENSE_16StoreWithoutCastEEEviT_T0_T2_T3_T4_T5_ --------------------------
	.section	.text._ZN2at6native27unrolled_elementwise_kernelINS0_13AUnaryFunctorIbbbZZZNS0_23logical_and_kernel_cudaERNS_14TensorIteratorEENKUlvE0_clEvENKUlvE7_clEvEUlbbE_EESt5arrayIPcLm2EELi4E23TrivialOffsetCalculatorILi1EjESD_NS0_6memory15LoadWithoutCastENSE_16StoreWithoutCastEEEviT_T0_T2_T3_T4_T5_,"ax",@progbits
	.align	128
        .global         _ZN2at6native27unrolled_elementwise_kernelINS0_13AUnaryFunctorIbbbZZZNS0_23logical_and_kernel_cudaERNS_14TensorIteratorEENKUlvE0_clEvENKUlvE7_clEvEUlbbE_EESt5arrayIPcLm2EELi4E23TrivialOffsetCalculatorILi1EjESD_NS0_6memory15LoadWithoutCastENSE_16StoreWithoutCastEEEviT_T0_T2_T3_T4_T5_
        .type           _ZN2at6native27unrolled_elementwise_kernelINS0_13AUnaryFunctorIbbbZZZNS0_23logical_and_kernel_cudaERNS_14TensorIteratorEENKUlvE0_clEvENKUlvE7_clEvEUlbbE_EESt5arrayIPcLm2EELi4E23TrivialOffsetCalculatorILi1EjESD_NS0_6memory15LoadWithoutCastENSE_16StoreWithoutCastEEEviT_T0_T2_T3_T4_T5_,@function
        .size           _ZN2at6native27unrolled_elementwise_kernelINS0_13AUnaryFunctorIbbbZZZNS0_23logical_and_kernel_cudaERNS_14TensorIteratorEENKUlvE0_clEvENKUlvE7_clEvEUlbbE_EESt5arrayIPcLm2EELi4E23TrivialOffsetCalculatorILi1EjESD_NS0_6memory15LoadWithoutCastENSE_16StoreWithoutCastEEEviT_T0_T2_T3_T4_T5_,(.L_x_44046 - _ZN2at6native27unrolled_elementwise_kernelINS0_13AUnaryFunctorIbbbZZZNS0_23logical_and_kernel_cudaERNS_14TensorIteratorEENKUlvE0_clEvENKUlvE7_clEvEUlbbE_EESt5arrayIPcLm2EELi4E23TrivialOffsetCalculatorILi1EjESD_NS0_6memory15LoadWithoutCastENSE_16StoreWithoutCastEEEviT_T0_T2_T3_T4_T5_)
        .other          _ZN2at6native27unrolled_elementwise_kernelINS0_13AUnaryFunctorIbbbZZZNS0_23logical_and_kernel_cudaERNS_14TensorIteratorEENKUlvE0_clEvENKUlvE7_clEvEUlbbE_EESt5arrayIPcLm2EELi4E23TrivialOffsetCalculatorILi1EjESD_NS0_6memory15LoadWithoutCastENSE_16StoreWithoutCastEEEviT_T0_T2_T3_T4_T5_,@"STO_CUDA_ENTRY STV_DEFAULT"
_ZN2at6native27unrolled_elementwise_kernelINS0_13AUnaryFunctorIbbbZZZNS0_23logical_and_kernel_cudaERNS_14TensorIteratorEENKUlvE0_clEvENKUlvE7_clEvEUlbbE_EESt5arrayIPcLm2EELi4E23TrivialOffsetCalculatorILi1EjESD_NS0_6memory15LoadWithoutCastENSE_16StoreWithoutCastEEEviT_T0_T2_T3_T4_T5_:
.text._ZN2at6native27unrolled_elementwise_kernelINS0_13AUnaryFunctorIbbbZZZNS0_23logical_and_kernel_cudaERNS_14TensorIteratorEENKUlvE0_clEvENKUlvE7_clEvEUlbbE_EESt5arrayIPcLm2EELi4E23TrivialOffsetCalculatorILi1EjESD_NS0_6memory15LoadWithoutCastENSE_16StoreWithoutCastEEEviT_T0_T2_T3_T4_T5_:
        /* <DEDUP_REMOVED lines=54> */
[----:B------:R-:W-:Y:S01]  /*0360*/  ISETP.NE.AND P4, PT, R3, RZ, P1 ;  /* 0x000000ff0300720c */ /* 0x000fe20000f85270 */
[----:B------:R-:W-:-:S03]  /*0370*/  @!P2 IMAD.X R5, RZ, RZ, R5, P3 ;  /* 0x000000ffff05a224 */ /* 0x000fc600018e0605 */
[----:B------:R-:W-:-:S05]  /*0380*/  @!P2 SEL R3, RZ, 0x1, !P4 ;  /* 0x00000001ff03a807 */ /* 0x000fca0006000000 */
[----:B------:R0:W-:Y:S01]  /*0390*/  @!P2 STG.E.U8 desc[UR4][R4.64], R3 ;  /* 0x000000030400a986 */ /* 0x0001e2000c101104 */
[----:B------:R-:W-:Y:S02]  /*03a0*/  ISETP.GE.AND P3, PT, R7, R2, PT ;  /* 0x000000020700720c */ /* 0x000fe40003f66270 */
[----:B------:R-:W-:Y:S02]  /*03b0*/  PRMT R6, R6, 0x9910, RZ ;  /* 0x0000991006067816 */ /* 0x000fe400000000ff */
[----:B------:R-:W-:Y:S02]  /*03c0*/  PRMT R8, R8, 0x9910, RZ ;  /* 0x0000991008087816 */ /* 0x000fe400000000ff */
[----:B------:R-:W-:Y:S02]  /*03d0*/  ISETP.NE.AND P0, PT, R9, RZ, !P0 ;  /* 0x000000ff0900720c */ /* 0x000fe40004705270 */
[----:B------:R-:W-:Y:S02]  /*03e0*/  ISETP.NE.AND P4, PT, R6, RZ, P1 ;  /* 0x000000ff0600720c */ /* 0x000fe40000f85270 */
[----:B------:R-:W-:-:S02]  /*03f0*/  ISETP.NE.AND P1, PT, R8, RZ, P1 ;  /* 0x000000ff0800720c */ /* 0x000fc40000f25270 */
[----:B------:R-:W-:Y:S02]  /*0400*/  ISETP.NE.AND P0, PT, RZ, UR6, P0 ;  /* 0x00000006ff007c0c */ /* 0x000fe40008705270 */
        /* <DEDUP_REMOVED lines=15> */
.L_x_31222:
[----:B------:R-:W-:Y:S05]  /*0500*/  BSYNC B0 ;  /* 0x0000000000007941 */ /* 0x000fea0003800000 */
.L_x_31221:
        /* <DEDUP_REMOVED lines=9> */
.L_x_31223:
        /* <DEDUP_REMOVED lines=14> */
.L_x_44046:


//--------------------- .text._ZN2at6native29vectorized_elementwise_kernelILi2ENS0_13AUnaryFunctorIbbbZZZNS0_23logical_and_kernel_cudaERNS_14TensorIteratorEENKUlvE0_clEvENKUlvE7_clEvEUlbbE_EESt5arrayIPcLm2EEEEviT0_T1_ --------------------------
	.section	.text._ZN2at6native29vectorized_elementwise_kernelILi2ENS0_13AUnaryFunctorIbbbZZZNS0_23logical_and_kernel_cudaERNS_14TensorIteratorEENKUlvE0_clEvENKUlvE7_clEvEUlbbE_EESt5arrayIPcLm2EEEEviT0_T1_,"ax",@progbits
	.align	128
        .global         _ZN2at6native29vectorized_elementwise_kernelILi2ENS0_13AUnaryFunctorIbbbZZZNS0_23logical_and_kernel_cudaERNS_14TensorIteratorEENKUlvE0_clEvENKUlvE7_clEvEUlbbE_EESt5arrayIPcLm2EEEEviT0_T1_
        .type           _ZN2at6native29vectorized_elementwise_kernelILi2ENS0_13AUnaryFunctorIbbbZZZNS0_23logical_and_kernel_cudaERNS_14TensorIteratorEENKUlvE0_clEvENKUlvE7_clEvEUlbbE_EESt5arrayIPcLm2EEEEviT0_T1_,@function
        .size           _ZN2at6native29vectorized_elementwise_kernelILi2ENS0_13AUnaryFunctorIbbbZZZNS0_23logical_and_kernel_cudaERNS_14TensorIteratorEENKUlvE0_clEvENKUlvE7_clEvEUlbbE_EESt5arrayIPcLm2EEEEviT0_T1_,(.L_x_44047 - _ZN2at6native29vectorized_elementwise_kernelILi2ENS0_13AUnaryFunctorIbbbZZZNS0_23logical_and_kernel_cudaERNS_14TensorIteratorEENKUlvE0_clEvENKUlvE7_clEvEUlbbE_EESt5arrayIPcLm2EEEEviT0_T1_)
        .other          _ZN2at6native29vectorized_elementwise_kernelILi2ENS0_13AUnaryFunctorIbbbZZZNS0_23logical_and_kernel_cudaERNS_14TensorIteratorEENKUlvE0_clEvENKUlvE7_clEvEUlbbE_EESt5arrayIPcLm2EEEEviT0_T1_,@"STO_CUDA_ENTRY STV_DEFAULT"
_ZN2at6native29vectorized_elementwise_kernelILi2ENS0_13AUnaryFunctorIbbbZZZNS0_23logical_and_kernel_cudaERNS_14TensorIteratorEENKUlvE0_clEvENKUlvE7_clEvEUlbbE_EESt5arrayIPcLm2EEEEviT0_T1_:
.text._ZN2at6native29vectorized_elementwise_kernelILi2ENS0_13AUnaryFunctorIbbbZZZNS0_23logical_and_kernel_cudaERNS_14TensorIteratorEENKUlvE0_clEvENKUlvE7_clEvEUlbbE_EESt5arrayIPcLm2EEEEviT0_T1_:
        /* <DEDUP_REMOVED lines=29> */
[----:B------:R-:W-:Y:S02]  /*01d0*/  ISETP.NE.AND P1, PT, R0, RZ, P0 ;  /* 0x000000ff0000720c */ /* 0x000fe40000725270 */
[----:B---3--:R-:W-:Y:S02]  /*01e0*/  PRMT R0, R7, 0x7771, RZ ;  /* 0x0000777107007816 */ /* 0x008fe400000000ff */
[----:B----4-:R-:W-:-:S02]  /*01f0*/  PRMT R5, R8, 0x7770, RZ ;  /* 0x0000777008057816 */ /* 0x010fc400000000ff */
[----:B------:R-:W-:Y:S02]  /*0200*/  PRMT R4, R7, 0x7770, RZ ;  /* 0x0000777007047816 */ /* 0x000fe400000000ff */
[----:B------:R-:W-:Y:S02]  /*0210*/  ISETP.NE.AND P4, PT, R0, RZ, P0 ;  /* 0x000000ff0000720c */ /* 0x000fe40000785270 */
[----:B------:R-:W-:Y:S02]  /*0220*/  PRMT R0, R8, 0x7771, RZ ;  /* 0x0000777108007816 */ /* 0x000fe400000000ff */
[----:B------:R-:W-:Y:S02]  /*0230*/  ISETP.NE.AND P3, PT, R5, RZ, P0 ;  /* 0x000000ff0500720c */ /* 0x000fe40000765270 */
[----:B------:R-:W-:Y:S02]  /*0240*/  ISETP.NE.AND P5, PT, R4, RZ, P0 ;  /* 0x000000ff0400720c */ /* 0x000fe400007a5270 */
[----:B-----5:R-:W-:-:S02]  /*0250*/  PRMT R5, R9, 0x7770, RZ ;  /* 0x0000777009057816 */ /* 0x020fc400000000ff */
[----:B------:R-:W-:Y:S02]  /*0260*/  PRMT R4, R9, 0x7771, RZ ;  /* 0x0000777109047816 */ /* 0x000fe400000000ff */
[----:B------:R-:W-:Y:S02]  /*0270*/  ISETP.NE.AND P2, PT, R0, RZ, P0 ;  /* 0x000000ff0000720c */ /* 0x000fe40000745270 */
[----:B------:R-:W-:Y:S02]  /*0280*/  SEL R0, RZ, 0x1, !P1 ;  /* 0x00000001ff007807 */ /* 0x000fe40004800000 */
[----:B------:R-:W-:Y:S02]  /*0290*/  ISETP.NE.AND P6, PT, R6, RZ, P0 ;  /* 0x000000ff0600720c */ /* 0x000fe400007c5270 */
[----:B------:R-:W-:Y:S02]  /*02a0*/  ISETP.NE.AND P1, PT, R5, RZ, P0 ;  /* 0x000000ff0500720c */ /* 0x000fe40000725270 */
[----:B------:R-:W-:-:S02]  /*02b0*/  ISETP.NE.AND P0, PT, R4, RZ, P0 ;  /* 0x000000ff0400720c */ /* 0x000fc40000705270 */
        /* <DEDUP_REMOVED lines=16> */
.L_x_31224:
        /* <DEDUP_REMOVED lines=74> */
[----:B------:R-:W-:-:S04]  /*0860*/  ISETP.NE.AND P6, PT, R11, RZ, P0 ;  /* 0x000000ff0b00720c */ /* 0x000fc800007c5270 */
        /* <DEDUP_REMOVED lines=8> */
[----:B------:R-:W-:Y:S02]  /*08f0*/  ISETP.NE.AND P4, PT, R8, RZ, P0 ;  /* 0x000000ff0800720c */ /* 0x000fe40000785270 */
        /* <DEDUP_REMOVED lines=11> */
[----:B------:R-:W-:-:S02]  /*09b0*/  ISETP.NE.AND P3, PT, R10, RZ, P0 ;  /* 0x000000ff0a00720c */ /* 0x000fc40000765270 */
[----:B------:R-:W-:Y:S02]  /*09c0*/  @!P2 ISETP.NE.AND P6, PT, R15, RZ, PT ;  /* 0x000000ff0f00a20c */ /* 0x000fe40003fc5270 */
[----:B------:R-:W-:Y:S01]  /*09d0*/  PRMT R4, R2, 0x9910, RZ ;  /* 0x0000991002047816 */ /* 0x000fe200000000ff */
[----:B------:R-:W-:Y:S01]  /*09e0*/  IMAD.MOV.U32 R2, RZ, RZ, R7 ;  /* 0x000000ffff027224 */ /* 0x000fe200078e0007 */
[----:B------:R-:W-:Y:S02]  /*09f0*/  @!P2 SEL R8, RZ, 0x1, !P6 ;  /* 0x00000001ff08a807 */ /* 0x000fe40007000000 */
[----:B------:R-:W-:Y:S02]  /*0a00*/  SEL R7, RZ, 0x1, !P3 ;  /* 0x00000001ff077807 */ /* 0x000fe40005800000 */
[----:B------:R-:W-:Y:S02]  /*0a10*/  ISETP.GE.AND P3, PT, R9, R0, PT ;  /* 0x000000000900720c */ /* 0x000fe40003f66270 */
[----:B------:R-:W-:-:S02]  /*0a20*/  PRMT R8, R8, 0x9910, RZ ;  /* 0x0000991008087816 */ /* 0x000fc400000000ff */
[----:B------:R-:W-:Y:S01]  /*0a30*/  ISETP.NE.AND P2, PT, R3, RZ, P0 ;  /* 0x000000ff0300720c */ /* 0x000fe20000745270 */
[----:B------:R-:W-:Y:S01]  /*0a40*/  IMAD.MOV.U32 R3, RZ, RZ, R4 ;  /* 0x000000ffff037224 */ /* 0x000fe200078e0004 */
[----:B------:R-:W-:Y:S01]  /*0a50*/  ISETP.NE.AND P5, PT, R2, RZ, P0 ;  /* 0x000000ff0200720c */ /* 0x000fe200007a5270 */
[----:B------:R-:W-:Y:S01]  /*0a60*/  IMAD.MOV.U32 R2, RZ, RZ, R8 ;  /* 0x000000ffff027224 */ /* 0x000fe200078e0008 */
[----:B------:R-:W-:Y:S02]  /*0a70*/  ISETP.NE.AND P1, PT, R6, RZ, !P1 ;  /* 0x000000ff0600720c */ /* 0x000fe40004f25270 */
[----:B------:R-:W-:Y:S02]  /*0a80*/  ISETP.NE.AND P4, PT, R3, RZ, P0 ;  /* 0x000000ff0300720c */ /* 0x000fe40000785270 */
[----:B------:R-:W-:Y:S02]  /*0a90*/  ISETP.NE.AND P0, PT, R2, RZ, P0 ;  /* 0x000000ff0200720c */ /* 0x000fe40000705270 */
[----:B------:R-:W-:-:S02]  /*0aa0*/  ISETP.NE.AND P1, PT, RZ, UR10, P1 ;  /* 0x0000000aff007c0c */ /* 0x000fc40008f25270 */
        /* <DEDUP_REMOVED lines=19> */
.L_x_31227:
        /* <DEDUP_REMOVED lines=8> */
.L_x_31228:
        /* <DEDUP_REMOVED lines=8> */
.L_x_31229:
        /* <DEDUP_REMOVED lines=9> */
.L_x_31230:
[----:B------:R-:W-:Y:S05]  /*0d70*/  BSYNC B1 ;  /* 0x0000000000017941 */ /* 0x000fea0003800000 */
.L_x_31226:
[----:B------:R-:W-:-:S13]  /*0d80*/  ISETP.GE.AND P0, PT, R9, R0, PT ;  /* 0x000000000900720c */ /* 0x000fda0003f06270 */
[----:B0-----:R-:W0:Y:S01]  /*0d90*/  @!P0 LDC.64 R4, c[0x0][0x218] ;  /* 0x00008600ff048b82 */ /* 0x001e220000000a00 */
[C---:B-12---:R-:W-:Y:S02]  /*0da0*/  @!P0 VIADD R3, R9.reuse, UR4 ;  /* 0x0000000409038c36 */ /* 0x046fe40008000000 */
[----:B------:R-:W-:-:S03]  /*0db0*/  @!P0 VIADD R9, R9, 0x80 ;  /* 0x0000008009098836 */ /* 0x000fc60000000000 */
[----:B0-----:R-:W-:-:S05]  /*0dc0*/  @!P0 IADD3 R2, P2, R3, R4, RZ ;  /* 0x0000000403028210 */ /* 0x001fca0007f5e0ff */
[----:B------:R-:W-:-:S05]  /*0dd0*/  @!P0 IMAD.X R3, RZ, RZ, R5, P2 ;  /* 0x000000ffff038224 */ /* 0x000fca00010e0605 */
[----:B------:R2:W-:Y:S03]  /*0de0*/  @!P0 STG.E.U8 desc[UR8][R2.64], R17 ;  /* 0x0000001102008986 */ /* 0x0005e6000c101108 */
.L_x_31231:
[----:B------:R-:W-:Y:S05]  /*0df0*/  BSYNC B0 ;  /* 0x0000000000007941 */ /* 0x000fea0003800000 */
.L_x_31225:
        /* <DEDUP_REMOVED lines=10> */
.L_x_31232:
        /* <DEDUP_REMOVED lines=14> */
.L_x_44047:


//--------------------- .text._ZN2at6native29vectorized_elementwise_kernelILi4ENS0_13AUnaryFunctorIbbbZZZNS0_23logical_and_kernel_cudaERNS_14TensorIteratorEENKUlvE0_clEvENKUlvE7_clEvEUlbbE_EESt5arrayIPcLm2EEEEviT0_T1_ --------------------------
	.section	.text._ZN2at6native29vectorized_elementwise_kernelILi4ENS0_13AUnaryFunctorIbbbZZZNS0_23logical_and_kernel_cudaERNS_14TensorIteratorEENKUlvE0_clEvENKUlvE7_clEvEUlbbE_EESt5arrayIPcLm2EEEEviT0_T1_,"ax",@progbits
	.align	128
        .global         _ZN2at6native29vectorized_elementwise_kernelILi4ENS0_13AUnaryFunctorIbbbZZZNS0_23logical_and_kernel_cudaERNS_14TensorIteratorEENKUlvE0_clEvENKUlvE7_clEvEUlbbE_EESt5arrayIPcLm2EEEEviT0_T1_
        .type           _ZN2at6native29vectorized_elementwise_kernelILi4ENS0_13AUnaryFunctorIbbbZZZNS0_23logical_and_kernel_cudaERNS_14TensorIteratorEENKUlvE0_clEvENKUlvE7_clEvEUlbbE_EESt5arrayIPcLm2EEEEviT0_T1_,@function
        .size           _ZN2at6native29vectorized_elementwise_kernelILi4ENS0_13AUnaryFunctorIbbbZZZNS0_23logical_and_kernel_cudaERNS_14TensorIteratorEENKUlvE0_clEvENKUlvE7_clEvEUlbbE_EESt5arrayIPcLm2EEEEviT0_T1_,(.L_x_44048 - _ZN2at6native29vectorized_elementwise_kernelILi4ENS0_13AUnaryFunctorIbbbZZZNS0_23logical_and_kernel_cudaERNS_14TensorIteratorEENKUlvE0_clEvENKUlvE7_clEvEUlbbE_EESt5arrayIPcLm2EEEEviT0_T1_)
        .other          _ZN2at6native29vectorized_elementwise_kernelILi4ENS0_13AUnaryFunctorIbbbZZZNS0_23logical_and_kernel_cudaERNS_14TensorIteratorEENKUlvE0_clEvENKUlvE7_clEvEUlbbE_EESt5arrayIPcLm2EEEEviT0_T1_,@"STO_CUDA_ENTRY STV_DEFAULT"
_ZN2at6native29vectorized_elementwise_kernelILi4ENS0_13AUnaryFunctorIbbbZZZNS0_23logical_and_kernel_cudaERNS_14TensorIteratorEENKUlvE0_clEvENKUlvE7_clEvEUlbbE_EESt5arrayIPcLm2EEEEviT0_T1_:
.text._ZN2at6native29vectorized_elementwise_kernelILi4ENS0_13AUnaryFunctorIbbbZZZNS0_23logical_and_kernel_cudaERNS_14TensorIteratorEENKUlvE0_clEvENKUlvE7_clEvEUlbbE_EESt5arrayIPcLm2EEEEviT0_T1_:
        /* <DEDUP_REMOVED lines=25> */
[----:B------:R-:W-:Y:S02]  /*0190*/  ISETP.NE.AND P2, PT, R0, RZ, P0 ;  /* 0x000000ff0000720c */ /* 0x000fe40000745270 */
[----:B------:R-:W-:Y:S02]  /*01a0*/  ISETP.NE.AND P3, PT, R4, RZ, P0 ;  /* 0x000000ff0400720c */ /* 0x000fe40000765270 */
[----:B------:R-:W-:-:S02]  /*01b0*/  PRMT R0, R6, 0x7773, RZ ;  /* 0x0000777306007816 */ /* 0x000fc400000000ff */
[----:B------:R-:W-:Y:S02]  /*01c0*/  ISETP.NE.AND P1, PT, R5, RZ, P0 ;  /* 0x000000ff0500720c */ /* 0x000fe40000725270 */
[----:B------:R-:W-:Y:S02]  /*01d0*/  SEL R4, RZ, 0x1, !P2 ;  /* 0x00000001ff047807 */ /* 0x000fe40005000000 */
[----:B------:R-:W-:Y:S02]  /*01e0*/  SEL R5, RZ, 0x1, !P3 ;  /* 0x00000001ff057807 */ /* 0x000fe40005800000 */
[C---:B---3--:R-:W-:Y:S02]  /*01f0*/  PRMT R2, R7.reuse, 0x7770, RZ ;  /* 0x0000777007027816 */ /* 0x048fe400000000ff */
[----:B------:R-:W-:Y:S02]  /*0200*/  ISETP.NE.AND P2, PT, R0, RZ, P0 ;  /* 0x000000ff0000720c */ /* 0x000fe40000745270 */
[----:B------:R-:W-:-:S02]  /*0210*/  PRMT R0, R7, 0x7771, RZ ;  /* 0x0000777107007816 */ /* 0x000fc400000000ff */
[----:B------:R-:W-:Y:S02]  /*0220*/  PRMT R5, R5, 0x7604, R4 ;  /* 0x0000760405057816 */ /* 0x000fe40000000004 */
[----:B------:R-:W-:Y:S02]  /*0230*/  ISETP.NE.AND P3, PT, R2, RZ, P0 ;  /* 0x000000ff0200720c */ /* 0x000fe40000765270 */
[----:B------:R-:W-:Y:S02]  /*0240*/  ISETP.NE.AND P4, PT, R0, RZ, P0 ;  /* 0x000000ff0000720c */ /* 0x000fe40000785270 */
[C---:B------:R-:W-:Y:S02]  /*0250*/  PRMT R4, R7.reuse, 0x7772, RZ ;  /* 0x0000777207047816 */ /* 0x040fe400000000ff */
[----:B------:R-:W-:Y:S02]  /*0260*/  PRMT R0, R7, 0x7773, RZ ;  /* 0x0000777307007816 */ /* 0x000fe400000000ff */
[----:B------:R-:W-:-:S02]  /*0270*/  SEL R2, RZ, 0x1, !P3 ;  /* 0x00000001ff027807 */ /* 0x000fc40005800000 */
[----:B------:R-:W-:Y:S02]  /*0280*/  SEL R3, RZ, 0x1, !P4 ;  /* 0x00000001ff037807 */ /* 0x000fe40006000000 */
[----:B------:R-:W-:Y:S02]  /*0290*/  ISETP.NE.AND P3, PT, R4, RZ, P0 ;  /* 0x000000ff0400720c */ /* 0x000fe40000765270 */
[----:B------:R-:W-:Y:S02]  /*02a0*/  ISETP.NE.AND P0, PT, R0, RZ, P0 ;  /* 0x000000ff0000720c */ /* 0x000fe40000705270 */
        /* <DEDUP_REMOVED lines=15> */
.L_x_31233:
        /* <DEDUP_REMOVED lines=130> */
.L_x_31236:
        /* <DEDUP_REMOVED lines=8> */
.L_x_31237:
        /* <DEDUP_REMOVED lines=8> */
.L_x_31238:
        /* <DEDUP_REMOVED lines=9> */
.L_x_31239:
[----:B------:R-:W-:Y:S05]  /*0d50*/  BSYNC B1 ;  /* 0x0000000000017941 */ /* 0x000fea0003800000 */
.L_x_31235:
[----:B------:R-:W-:-:S13]  /*0d60*/  ISETP.GE.AND P0, PT, R9, R0, PT ;  /* 0x000000000900720c */ /* 0x000fda0003f06270 */
[----:B0-----:R-:W0:Y:S01]  /*0d70*/  @!P0 LDC.64 R4, c[0x0][0x218] ;  /* 0x00008600ff048b82 */ /* 0x001e220000000a00 */
[C---:B-12---:R-:W-:Y:S02]  /*0d80*/  @!P0 VIADD R3, R9.reuse, UR4 ;  /* 0x0000000409038c36 */ /* 0x046fe40008000000 */
[----:B------:R-:W-:-:S03]  /*0d90*/  @!P0 VIADD R9, R9, 0x80 ;  /* 0x0000008009098836 */ /* 0x000fc60000000000 */
[----:B0-----:R-:W-:-:S05]  /*0da0*/  @!P0 IADD3 R2, P2, R3, R4, RZ ;  /* 0x0000000403028210 */ /* 0x001fca0007f5e0ff */
[----:B------:R-:W-:-:S05]  /*0db0*/  @!P0 IMAD.X R3, RZ, RZ, R5, P2 ;  /* 0x000000ffff038224 */ /* 0x000fca00010e0605 */
[----:B------:R2:W-:Y:S03]  /*0dc0*/  @!P0 STG.E.U8 desc[UR8][R2.64], R17 ;  /* 0x0000001102008986 */ /* 0x0005e6000c101108 */
.L_x_31240:
[----:B------:R-:W-:Y:S05]  /*0dd0*/  BSYNC B0 ;  /* 0x0000000000007941 */ /* 0x000fea0003800000 */
.L_x_31234:
        /* <DEDUP_REMOVED lines=10> */
.L_x_31241:
        /* <DEDUP_REMOVED lines=16> */
.L_x_44048:


//--------------------- .text._ZN2at6native29vectorized_elementwise_kernelILi8ENS0_13AUnaryFunctorIbbbZZZNS0_23logical_and_kernel_cudaERNS_14TensorIteratorEENKUlvE0_clEvENKUlvE7_clEvEUlbbE_EESt5arrayIPcLm2EEEEviT0_T1_ --------------------------
	.section	.text._ZN2at6native29vectorized_elementwise_kernelILi8ENS0_13AUnaryFunctorIbbbZZZNS0_23logical_and_kernel_cudaERNS_14TensorIteratorEENKUlvE0_clEvENKUlvE7_clEvEUlbbE_EESt5arrayIPcLm2EEEEviT0_T1_,"ax",@progbits
	.align	128
        .global         _ZN2at6native29vectorized_elementwise_kernelILi8ENS0_13AUnaryFunctorIbbbZZZNS0_23logical_and_kernel_cudaERNS_14TensorIteratorEENKUlvE0_clEvENKUlvE7_clEvEUlbbE_EESt5arrayIPcLm2EEEEviT0_T1_
        .type           _ZN2at6native29vectorized_elementwise_kernelILi8ENS0_13AUnaryFunctorIbbbZZZNS0_23logical_and_kernel_cudaERNS_14TensorIteratorEENKUlvE0_clEvENKUlvE7_clEvEUlbbE_EESt5arrayIPcLm2EEEEviT0_T1_,@function
        .size           _ZN2at6native29vectorized_elementwise_kernelILi8ENS0_13AUnaryFunctorIbbbZZZNS0_23logical_and_kernel_cudaERNS_14TensorIteratorEENKUlvE0_clEvENKUlvE7_clEvEUlbbE_EESt5arrayIPcLm2EEEEviT0_T1_,(.L_x_44049 - _ZN2at6native29vectorized_elementwise_kernelILi8ENS0_13AUnaryFunctorIbbbZZZNS0_23logical_and_kernel_cudaERNS_14TensorIteratorEENKUlvE0_clEvENKUlvE7_clEvEUlbbE_EESt5arrayIPcLm2EEEEviT0_T1_)
        .other          _ZN2at6native29vectorized_elementwise_kernelILi8ENS0_13AUnaryFunctorIbbbZZZNS0_23logical_and_kernel_cudaERNS_14TensorIteratorEENKUlvE0_clEvENKUlvE7_clEvEUlbbE_EESt5arrayIPcLm2EEEEviT0_T1_,@"STO_CUDA_ENTRY STV_DEFAULT"
_ZN2at6native29vectorized_elementwise_kernelILi8ENS0_13AUnaryFunctorIbbbZZZNS0_23logical_and_kernel_cudaERNS_14TensorIteratorEENKUlvE0_clEvENKUlvE7_clEvEUlbbE_EESt5arrayIPcLm2EEEEviT0_T1_:
.text._ZN2at6native29vectorized_elementwise_kernelILi8ENS0_13AUnaryFunctorIbbbZZZNS0_23logical_and_kernel_cudaERNS_14TensorIteratorEENKUlvE0_clEvENKUlvE7_clEvEUlbbE_EESt5arrayIPcLm2EEEEviT0_T1_:
        /* <DEDUP_REMOVED lines=37> */
[----:B------:R-:W-:Y:S02]  /*0250*/  ISETP.NE.AND P4, PT, RZ, UR10, P4 ;  /* 0x0000000aff007c0c */ /* 0x000fe4000a785270 */
[----:B------:R-:W-:Y:S02]  /*0260*/  PRMT R4, R4, 0x9910, RZ ;  /* 0x0000991004047816 */ /* 0x000fe400000000ff */
[----:B------:R-:W-:-:S02]  /*0270*/  PRMT R2, R2, 0x9910, RZ ;  /* 0x0000991002027816 */ /* 0x000fc400000000ff */
[----:B------:R-:W-:Y:S02]  /*0280*/  PRMT R3, R3, 0x9910, RZ ;  /* 0x0000991003037816 */ /* 0x000fe400000000ff */
[----:B------:R-:W-:Y:S02]  /*0290*/  SEL R10, RZ, 0x1, !P4 ;  /* 0x00000001ff0a7807 */ /* 0x000fe40006000000 */
[----:B------:R-:W-:Y:S02]  /*02a0*/  ISETP.NE.AND P6, PT, R4, RZ, P0 ;  /* 0x000000ff0400720c */ /* 0x000fe400007c5270 */
[----:B------:R-:W-:Y:S02]  /*02b0*/  ISETP.NE.AND P5, PT, R5, RZ, P0 ;  /* 0x000000ff0500720c */ /* 0x000fe400007a5270 */
[----:B------:R-:W-:Y:S01]  /*02c0*/  ISETP.NE.AND P4, PT, R2, RZ, P0 ;  /* 0x000000ff0200720c */ /* 0x000fe20000785270 */
[----:B------:R-:W-:Y:S01]  /*02d0*/  IMAD.U32 R2, RZ, RZ, UR5 ;  /* 0x00000005ff027e24 */ /* 0x000fe2000f8e00ff */
[----:B------:R-:W-:Y:S01]  /*02e0*/  ISETP.NE.AND P0, PT, R3, RZ, P0 ;  /* 0x000000ff0300720c */ /* 0x000fe20000705270 */
[----:B------:R-:W-:Y:S01]  /*02f0*/  IMAD.U32 R3, RZ, RZ, UR6 ;  /* 0x00000006ff037e24 */ /* 0x000fe2000f8e00ff */
[----:B------:R-:W-:-:S02]  /*0300*/  SEL R11, RZ, 0xffffffff, !P6 ;  /* 0xffffffffff0b7807 */ /* 0x000fc40007000000 */
[----:B------:R-:W-:Y:S01]  /*0310*/  SEL R9, RZ, 0xffffffff, !P4 ;  /* 0xffffffffff097807 */ /* 0x000fe20006000000 */
[----:B------:R-:W-:Y:S01]  /*0320*/  IMAD.WIDE R2, R0, 0x8, R2 ;  /* 0x0000000800027825 */ /* 0x000fe200078e0202 */
[----:B------:R-:W-:Y:S02]  /*0330*/  SEL R7, RZ, 0xffffffff, !P5 ;  /* 0xffffffffff077807 */ /* 0x000fe40006800000 */
[----:B------:R-:W-:Y:S01]  /*0340*/  SEL R5, RZ, 0xffffffff, !P0 ;  /* 0xffffffffff057807 */ /* 0x000fe20004000000 */
[----:B------:R-:W-:Y:S01]  /*0350*/  IMAD.SHL.U32 R15, R11, 0x100, RZ ;  /* 0x000001000b0f7824 */ /* 0x000fe200078e00ff */
[----:B------:R-:W-:Y:S01]  /*0360*/  ISETP.NE.AND P3, PT, RZ, UR10, P3 ;  /* 0x0000000aff007c0c */ /* 0x000fe20009f65270 */
[----:B------:R-:W-:Y:S01]  /*0370*/  IMAD.SHL.U32 R13, R9, 0x100, RZ ;  /* 0x00000100090d7824 */ /* 0x000fe200078e00ff */
[----:B------:R-:W-:Y:S01]  /*0380*/  ISETP.NE.AND P2, PT, RZ, UR10, P2 ;  /* 0x0000000aff007c0c */ /* 0x000fe20009745270 */
[----:B------:R-:W-:Y:S01]  /*0390*/  IMAD.SHL.U32 R11, R7, 0x100, RZ ;  /* 0x00000100070b7824 */ /* 0x000fe200078e00ff */
[----:B------:R-:W-:Y:S01]  /*03a0*/  ISETP.NE.AND P1, PT, RZ, UR10, P1 ;  /* 0x0000000aff007c0c */ /* 0x000fe20008f25270 */
        /* <DEDUP_REMOVED lines=12> */
.L_x_31242:
        /* <DEDUP_REMOVED lines=130> */
.L_x_31245:
        /* <DEDUP_REMOVED lines=8> */
.L_x_31246:
        /* <DEDUP_REMOVED lines=8> */
.L_x_31247:
        /* <DEDUP_REMOVED lines=9> */
.L_x_31248:
[----:B------:R-:W-:Y:S05]  /*0e20*/  BSYNC B1 ;  /* 0x0000000000017941 */ /* 0x000fea0003800000 */
.L_x_31244:
[----:B------:R-:W-:-:S13]  /*0e30*/  ISETP.GE.AND P0, PT, R9, R0, PT ;  /* 0x000000000900720c */ /* 0x000fda0003f06270 */
[----:B0-----:R-:W0:Y:S01]  /*0e40*/  @!P0 LDC.64 R4, c[0x0][0x218] ;  /* 0x00008600ff048b82 */ /* 0x001e220000000a00 */
[C---:B-12---:R-:W-:Y:S02]  /*0e50*/  @!P0 VIADD R3, R9.reuse, UR4 ;  /* 0x0000000409038c36 */ /* 0x046fe40008000000 */
[----:B------:R-:W-:-:S03]  /*0e60*/  @!P0 VIADD R9, R9, 0x80 ;  /* 0x0000008009098836 */ /* 0x000fc60000000000 */
[----:B0-----:R-:W-:-:S05]  /*0e70*/  @!P0 IADD3 R2, P2, R3, R4, RZ ;  /* 0x0000000403028210 */ /* 0x001fca0007f5e0ff */
[----:B------:R-:W-:-:S05]  /*0e80*/  @!P0 IMAD.X R3, RZ, RZ, R5, P2 ;  /* 0x000000ffff038224 */ /* 0x000fca00010e0605 */
[----:B------:R2:W-:Y:S03]  /*0e90*/  @!P0 STG.E.U8 desc[UR8][R2.64], R17 ;  /* 0x0000001102008986 */ /* 0x0005e6000c101108 */
.L_x_31249:
[----:B------:R-:W-:Y:S05]  /*0ea0*/  BSYNC B0 ;  /* 0x0000000000007941 */ /* 0x000fea0003800000 */
.L_x_31243:
        /* <DEDUP_REMOVED lines=10> */
.L_x_31250:
        /* <DEDUP_REMOVED lines=11> */
.L_x_44049:


//--------------------- .text._ZN2at6native18elementwise_kernelILi128ELi4EZNS0_15gpu_kernel_implINS0_13BinaryFunctorIbbbZZZNS0_23logical_and_kernel_cudaERNS_14TensorIteratorEENKUlvE0_clEvENKUlvE7_clEvEUlbbE_EEEEvRNS_18TensorIteratorBaseERKT_EUliE_EEviT1_ --------------------------
	.section	.text._ZN2at6native18elementwise_kernelILi128ELi4EZNS0_15gpu_kernel_implINS0_13BinaryFunctorIbbbZZZNS0_23logical_and_kernel_cudaERNS_14TensorIteratorEENKUlvE0_clEvENKUlvE7_clEvEUlbbE_EEEEvRNS_18TensorIteratorBaseERKT_EUliE_EEviT1_,"ax",@progbits
	.align	128
        .global         _ZN2at6native18elementwise_kernelILi128ELi4EZNS0_15gpu_kernel_implINS0_13BinaryFunctorIbbbZZZNS0_23logical_and_kernel_cudaERNS_14TensorIteratorEENKUlvE0_clEvENKUlvE7_clEvEUlbbE_EEEEvRNS_18TensorIteratorBaseERKT_EUliE_EEviT1_
        .type           _ZN2at6native18elementwise_kernelILi128ELi4EZNS0_15gpu_kernel_implINS0_13BinaryFunctorIbbbZZZNS0_23logical_and_kernel_cudaERNS_14TensorIteratorEENKUlvE0_clEvENKUlvE7_clEvEUlbbE_EEEEvRNS_18TensorIteratorBaseERKT_EUliE_EEviT1_,@function
        .size           _ZN2at6native18elementwise_kernelILi128ELi4EZNS0_15gpu_kernel_implINS0_13BinaryFunctorIbbbZZZNS0_23logical_and_kernel_cudaERNS_14TensorIteratorEENKUlvE0_clEvENKUlvE7_clEvEUlbbE_EEEEvRNS_18TensorIteratorBaseERKT_EUliE_EEviT1_,(.L_x_44050 - _ZN2at6native18elementwise_kernelILi128ELi4EZNS0_15gpu_kernel_implINS0_13BinaryFunctorIbbbZZZNS0_23logical_and_kernel_cudaERNS_14TensorIteratorEENKUlvE0_clEvENKUlvE7_clEvEUlbbE_EEEEvRNS_18TensorIteratorBaseERKT_EUliE_EEviT1_)
        .other          _ZN2at6native18elementwise_kernelILi128ELi4EZNS0_15gpu_kernel_implINS0_13BinaryFunctorIbbbZZZNS0_23logical_and_kernel_cudaERNS_14TensorIteratorEENKUlvE0_clEvENKUlvE7_clEvEUlbbE_EEEEvRNS_18TensorIteratorBaseERKT_EUliE_EEviT1_,@"STO_CUDA_ENTRY STV_DEFAULT"
_ZN2at6native18elementwise_kernelILi128ELi4EZNS0_15gpu_kernel_implINS0_13BinaryFunctorIbbbZZZNS0_23logical_and_kernel_cudaERNS_14TensorIteratorEENKUlvE0_clEvENKUlvE7_clEvEUlbbE_EEEEvRNS_18TensorIteratorBaseERKT_EUliE_EEviT1_:
.text._ZN2at6native18elementwise_kernelILi128ELi4EZNS0_15gpu_kernel_implINS0_13BinaryFunctorIbbbZZZNS0_23logical_and_kernel_cudaERNS_14TensorIteratorEENKUlvE0_clEvENKUlvE7_clEvEUlbbE_EEEEvRNS_18TensorIteratorBaseERKT_EUliE_EEviT1_:
        /* <DEDUP_REMOVED lines=365> */
.L_x_31253:
        /* <DEDUP_REMOVED lines=22> */
.L_x_31257:
[----:B------:R-:W2:Y:S02]  /*1830*/  LDG.E.U8 R2, desc[UR36][R2.64] ;  /* 0x0000002402027981 */ /* 0x000ea4000c1e1100 */
[----:B--2---:R-:W-:-:S04]  /*1840*/  ISETP.NE.AND P0, PT, R2, RZ, PT ;  /* 0x000000ff0200720c */ /* 0x004fc80003f05270 */
[----:B------:R-:W-:Y:S01]  /*1850*/  P2R R19, PR, RZ, 0x1 ;  /* 0x00000001ff137803 */ /* 0x000fe20000000000 */
[----:B------:R-:W-:Y:S08]  /*1860*/  BRA `(.L_x_31259) ;  /* 0x0000000c00c47947 */ /* 0x000ff00003800000 */
.L_x_31256:
        /* <DEDUP_REMOVED lines=11> */
.L_x_31261:
[----:B------:R-:W2:Y:S02]  /*1920*/  LDG.E R2, desc[UR36][R2.64] ;  /* 0x0000002402027981 */ /* 0x000ea4000c1e1900 */
[----:B--2---:R-:W-:-:S04]  /*1930*/  ISETP.NE.AND P0, PT, R2, RZ, PT ;  /* 0x000000ff0200720c */ /* 0x004fc80003f05270 */
[----:B------:R-:W-:Y:S01]  /*1940*/  P2R R19, PR, RZ, 0x1 ;  /* 0x00000001ff137803 */ /* 0x000fe20000000000 */
[----:B------:R-:W-:Y:S08]  /*1950*/  BRA `(.L_x_31259) ;  /* 0x0000000c00887947 */ /* 0x000ff00003800000 */
.L_x_31260:
[----:B------:R-:W2:Y:S02]  /*1960*/  LDG.E.U16 R2, desc[UR36][R2.64] ;  /* 0x0000002402027981 */ /* 0x000ea4000c1e1500 */
[----:B--2---:R-:W-:-:S04]  /*1970*/  ISETP.NE.AND P0, PT, R2, RZ, PT ;  /* 0x000000ff0200720c */ /* 0x004fc80003f05270 */
[----:B------:R-:W-:Y:S01]  /*1980*/  P2R R19, PR, RZ, 0x1 ;  /* 0x00000001ff137803 */ /* 0x000fe20000000000 */
[----:B------:R-:W-:Y:S08]  /*1990*/  BRA `(.L_x_31259) ;  /* 0x0000000c00787947 */ /* 0x000ff00003800000 */
.L_x_31255:
        /* <DEDUP_REMOVED lines=10> */
.L_x_31263:
[----:B------:R-:W2:Y:S02]  /*1a40*/  LDG.E.U16 R0, desc[UR36][R2.64] ;  /* 0x0000002402007981 */ /* 0x000ea4000c1e1500 */
[----:B--2---:R-:W-:-:S05]  /*1a50*/  HADD2.F32 R0, -RZ, R0.H0_H0 ;  /* 0x20000000ff007230 */ /* 0x004fca0000004100 */
[----:B------:R-:W-:-:S04]  /*1a60*/  FSETP.NEU.FTZ.AND P0, PT, R0, RZ, PT ;  /* 0x000000ff0000720b */ /* 0x000fc80003f1d000 */
[----:B------:R-:W-:Y:S01]  /*1a70*/  P2R R19, PR, RZ, 0x1 ;  /* 0x00000001ff137803 */ /* 0x000fe20000000000 */
[----:B------:R-:W-:Y:S08]  /*1a80*/  BRA `(.L_x_31259) ;  /* 0x0000000c003c7947 */ /* 0x000ff00003800000 */
.L_x_31262:
        /* <DEDUP_REMOVED lines=12> */
.L_x_31265:
        /* <DEDUP_REMOVED lines=11> */
.L_x_31264:
[----:B------:R-:W2:Y:S02]  /*1c00*/  LDG.E.64 R2, desc[UR36][R2.64] ;  /* 0x0000002402027981 */ /* 0x000ea4000c1e1b00 */
[----:B--2---:R-:W-:-:S06]  /*1c10*/  DSETP.NEU.AND P0, PT, R2, RZ, PT ;  /* 0x000000ff0200722a */ /* 0x004fcc0003f0d000 */
[----:B------:R-:W-:Y:S01]  /*1c20*/  P2R R19, PR, RZ, 0x1 ;  /* 0x00000001ff137803 */ /* 0x000fe20000000000 */
[----:B------:R-:W-:Y:S07]  /*1c30*/  BRA `(.L_x_31259) ;  /* 0x0000000800d07947 */ /* 0x000fee0003800000 */
.L_x_31254:
        /* <DEDUP_REMOVED lines=12> */
.L_x_31268:
[----:B------:R-:W2:Y:S02]  /*1d00*/  LDG.E.128 R4, desc[UR36][R2.64] ;  /* 0x0000002402047981 */ /* 0x000ea4000c1e1d00 */
[----:B--2---:R-:W-:-:S06]  /*1d10*/  DSETP.NEU.AND P0, PT, R6, RZ, PT ;  /* 0x000000ff0600722a */ /* 0x004fcc0003f0d000 */
[----:B------:R-:W-:-:S06]  /*1d20*/  DSETP.NEU.OR P0, PT, R4, RZ, P0 ;  /* 0x000000ff0400722a */ /* 0x000fcc000070d400 */
[----:B------:R-:W-:Y:S01]  /*1d30*/  P2R R19, PR, RZ, 0x1 ;  /* 0x00000001ff137803 */ /* 0x000fe20000000000 */
[----:B------:R-:W-:Y:S07]  /*1d40*/  BRA `(.L_x_31259) ;  /* 0x00000008008c7947 */ /* 0x000fee0003800000 */
.L_x_31267:
        /* <DEDUP_REMOVED lines=28> */
.L_x_31270:
        /* <DEDUP_REMOVED lines=15> */
.L_x_31269:
[----:B------:R-:W2:Y:S02]  /*2000*/  LDG.E.U16 R0, desc[UR36][R2.64] ;  /* 0x0000002402007981 */ /* 0x000ea4000c1e1500 */
[----:B--2---:R-:W-:-:S05]  /*2010*/  IMAD.U32 R0, R0, 0x10000, RZ ;  /* 0x0001000000007824 */ /* 0x004fca00078e00ff */
[----:B------:R-:W-:-:S04]  /*2020*/  FSETP.NEU.FTZ.AND P0, PT, R0, RZ, PT ;  /* 0x000000ff0000720b */ /* 0x000fc80003f1d000 */
[----:B------:R-:W-:Y:S01]  /*2030*/  P2R R19, PR, RZ, 0x1 ;  /* 0x00000001ff137803 */ /* 0x000fe20000000000 */
[----:B------:R-:W-:Y:S08]  /*2040*/  BRA `(.L_x_31259) ;  /* 0x0000000400cc7947 */ /* 0x000ff00003800000 */
.L_x_31266:
        /* <DEDUP_REMOVED lines=12> */
.L_x_31273:
        /* <DEDUP_REMOVED lines=21> */
.L_x_31277:
[----:B------:R-:W-:Y:S05]  /*2260*/  BSYNC B1 ;  /* 0x0000000000017941 */ /* 0x000fea0003800000 */
.L_x_31276:
[----:B------:R-:W-:Y:S01]  /*2270*/  LEA R3, R0, 0x3b800000, 0x17 ;  /* 0x3b80000000037811 */ /* 0x000fe200078eb8ff */
[----:B------:R-:W-:-:S05]  /*2280*/  IMAD.SHL.U32 R0, R2, 0x100000, RZ ;  /* 0x0010000002007824 */ /* 0x000fca00078e00ff */
[----:B------:R-:W-:-:S07]  /*2290*/  LOP3.LUT R0, R3, R0, R4, 0xfe, !PT ;  /* 0x0000000003007212 */ /* 0x000fce00078efe04 */
.L_x_31275:
[----:B------:R-:W-:Y:S05]  /*22a0*/  BSYNC B0 ;  /* 0x0000000000007941 */ /* 0x000fea0003800000 */
.L_x_31274:
[----:B------:R-:W-:-:S04]  /*22b0*/  FSETP.NEU.FTZ.AND P0, PT, R0, RZ, PT ;  /* 0x000000ff0000720b */ /* 0x000fc80003f1d000 */
[----:B------:R-:W-:Y:S01]  /*22c0*/  P2R R19, PR, RZ, 0x1 ;  /* 0x00000001ff137803 */ /* 0x000fe20000000000 */
[----:B------:R-:W-:Y:S08]  /*22d0*/  BRA `(.L_x_31259) ;  /* 0x0000000400287947 */ /* 0x000ff00003800000 */
.L_x_31272:
        /* <DEDUP_REMOVED lines=21> */
.L_x_31281:
[----:B------:R-:W-:Y:S05]  /*2430*/  BSYNC B1 ;  /* 0x0000000000017941 */ /* 0x000fea0003800000 */
.L_x_31280:
[----:B------:R-:W-:Y:S01]  /*2440*/  LEA R3, R0, 0x37800000, 0x17 ;  /* 0x3780000000037811 */ /* 0x000fe200078eb8ff */
[----:B------:R-:W-:-:S05]  /*2450*/  IMAD.SHL.U32 R0, R2, 0x200000, RZ ;  /* 0x0020000002007824 */ /* 0x000fca00078e00ff */
[----:B------:R-:W-:-:S07]  /*2460*/  LOP3.LUT R0, R3, R0, R4, 0xfe, !PT ;  /* 0x0000000003007212 */ /* 0x000fce00078efe04 */
.L_x_31279:
[----:B------:R-:W-:Y:S05]  /*2470*/  BSYNC B0 ;  /* 0x0000000000007941 */ /* 0x000fea0003800000 */
.L_x_31278:
[----:B------:R-:W-:-:S04]  /*2480*/  FSETP.NEU.FTZ.AND P0, PT, R0, RZ, PT ;  /* 0x000000ff0000720b */ /* 0x000fc80003f1d000 */
[----:B------:R-:W-:Y:S01]  /*2490*/  P2R R19, PR, RZ, 0x1 ;  /* 0x00000001ff137803 */ /* 0x000fe20000000000 */
[----:B------:R-:W-:Y:S08]  /*24a0*/  BRA `(.L_x_31259) ;  /* 0x0000000000b47947 */ /* 0x000ff00003800000 */
.L_x_31271:
        /* <DEDUP_REMOVED lines=14> */
.L_x_31285:
[----:B------:R-:W-:Y:S05]  /*2590*/  BSYNC B0 ;  /* 0x0000000000007941 */ /* 0x000fea0003800000 */
.L_x_31284:
[----:B------:R-:W-:-:S04]  /*25a0*/  FSETP.NEU.FTZ.AND P0, PT, R0, RZ, PT ;  /* 0x000000ff0000720b */ /* 0x000fc80003f1d000 */
[----:B------:R-:W-:Y:S01]  /*25b0*/  P2R R19, PR, RZ, 0x1 ;  /* 0x00000001ff137803 */ /* 0x000fe20000000000 */
[----:B------:R-:W-:Y:S08]  /*25c0*/  BRA `(.L_x_31259) ;  /* 0x00000000006c7947 */ /* 0x000ff00003800000 */
.L_x_31258:
        /* <DEDUP_REMOVED lines=16> */
.L_x_31286:
[----:B------:R-:W-:-:S04]  /*26d0*/  PLOP3.LUT P0, PT, PT, PT, PT, 0x8, 0x0 ;  /* 0x000000000000781c */ /* 0x000fc80003f0e170 */
[----:B------:R-:W-:Y:S01]  /*26e0*/  P2R R19, PR, RZ, 0x1 ;  /* 0x00000001ff137803 */ /* 0x000fe20000000000 */
[----:B------:R-:W-:Y:S08]  /*26f0*/  BRA `(.L_x_31259) ;  /* 0x0000000000207947 */ /* 0x000ff00003800000 */
.L_x_31283:
[----:B------:R-:W2:Y:S02]  /*2700*/  LDG.E.64 R2, desc[UR36][R2.64] ;  /* 0x0000002402027981 */ /* 0x000ea4000c1e1b00 */
[----:B--2---:R-:W-:-:S04]  /*2710*/  ISETP.NE.U32.AND P0, PT, R2, RZ, PT ;  /* 0x000000ff0200720c */ /* 0x004fc80003f05070 */
[----:B------:R-:W-:-:S04]  /*2720*/  ISETP.NE.AND.EX P0, PT, R3, RZ, PT, P0 ;  /* 0x000000ff0300720c */ /* 0x000fc80003f05300 */
[----:B------:R-:W-:Y:S01]  /*2730*/  P2R R19, PR, RZ, 0x1 ;  /* 0x00000001ff137803 */ /* 0x000fe20000000000 */
[----:B------:R-:W-:Y:S08]  /*2740*/  BRA `(.L_x_31259) ;  /* 0x00000000000c7947 */ /* 0x000ff00003800000 */
.L_x_31282:
[----:B------:R-:W2:Y:S02]  /*2750*/  LDG.E R2, desc[UR36][R2.64] ;  /* 0x0000002402027981 */ /* 0x000ea4000c1e1900 */
[----:B--2---:R-:W-:-:S04]  /*2760*/  ISETP.NE.AND P0, PT, R2, RZ, PT ;  /* 0x000000ff0200720c */ /* 0x004fc80003f05270 */
[----:B------:R-:W-:-:S09]  /*2770*/  P2R R19, PR, RZ, 0x1 ;  /* 0x00000001ff137803 */ /* 0x000fd20000000000 */
.L_x_31259:
        /* <DEDUP_REMOVED lines=18> */
.L_x_31290:
[----:B------:R-:W2:Y:S02]  /*28a0*/  LDG.E.U8 R2, desc[UR36][R2.64] ;  /* 0x0000002402027981 */ /* 0x000ea4000c1e1100 */
[----:B--2---:R-:W-:Y:S01]  /*28b0*/  ISETP.NE.AND P0, PT, R2, RZ, PT ;  /* 0x000000ff0200720c */ /* 0x004fe20003f05270 */
[----:B------:R-:W-:-:S12]  /*28c0*/  BRA `(.L_x_31292) ;  /* 0x0000000c00747947 */ /* 0x000fd80003800000 */
.L_x_31289:
        /* <DEDUP_REMOVED lines=10> */
.L_x_31294:
[----:B------:R-:W2:Y:S02]  /*2970*/  LDG.E R2, desc[UR36][R2.64] ;  /* 0x0000002402027981 */ /* 0x000ea4000c1e1900 */
[----:B--2---:R-:W-:Y:S01]  /*2980*/  ISETP.NE.AND P0, PT, R2, RZ, PT ;  /* 0x000000ff0200720c */ /* 0x004fe20003f05270 */
[----:B------:R-:W-:-:S12]  /*2990*/  BRA `(.L_x_31292) ;  /* 0x0000000c00407947 */ /* 0x000fd80003800000 */
.L_x_31293:
[----:B------:R-:W2:Y:S02]  /*29a0*/  LDG.E.U16 R2, desc[UR36][R2.64] ;  /* 0x0000002402027981 */ /* 0x000ea4000c1e1500 */
[----:B--2---:R-:W-:Y:S01]  /*29b0*/  ISETP.NE.AND P0, PT, R2, RZ, PT ;  /* 0x000000ff0200720c */ /* 0x004fe20003f05270 */
[----:B------:R-:W-:-:S12]  /*29c0*/  BRA `(.L_x_31292) ;  /* 0x0000000c00347947 */ /* 0x000fd80003800000 */
.L_x_31288:
        /* <DEDUP_REMOVED lines=9> */
.L_x_31296:
[----:B------:R-:W2:Y:S02]  /*2a60*/  LDG.E.U16 R0, desc[UR36][R2.64] ;  /* 0x0000002402007981 */ /* 0x000ea4000c1e1500 */
[----:B--2---:R-:W-:-:S05]  /*2a70*/  HADD2.F32 R0, -RZ, R0.H0_H0 ;  /* 0x20000000ff007230 */ /* 0x004fca0000004100 */
[----:B------:R-:W-:Y:S01]  /*2a80*/  FSETP.NEU.FTZ.AND P0, PT, R0, RZ, PT ;  /* 0x000000ff0000720b */ /* 0x000fe20003f1d000 */
[----:B------:R-:W-:-:S12]  /*2a90*/  BRA `(.L_x_31292) ;  /* 0x0000000c00007947 */ /* 0x000fd80003800000 */
.L_x_31295:
        /* <DEDUP_REMOVED lines=11> */
.L_x_31298:
        /* <DEDUP_REMOVED lines=10> */
.L_x_31297:
[----:B------:R-:W2:Y:S02]  /*2bf0*/  LDG.E.64 R2, desc[UR36][R2.64] ;  /* 0x0000002402027981 */ /* 0x000ea4000c1e1b00 */
[----:B--2---:R-:W-:Y:S01]  /*2c00*/  DSETP.NEU.AND P0, PT, R2, RZ, PT ;  /* 0x000000ff0200722a */ /* 0x004fe20003f0d000 */
[----:B------:R-:W-:-:S13]  /*2c10*/  BRA `(.L_x_31292) ;  /* 0x0000000800a07947 */ /* 0x000fda0003800000 */
.L_x_31287:
        /* <DEDUP_REMOVED lines=11> */
.L_x_31301:
[----:B------:R-:W2:Y:S02]  /*2cd0*/  LDG.E.128 R4, desc[UR36][R2.64] ;  /* 0x0000002402047981 */ /* 0x000ea4000c1e1d00 */
[----:B--2---:R-:W-:-:S06]  /*2ce0*/  DSETP.NEU.AND P0, PT, R6, RZ, PT ;  /* 0x000000ff0600722a */ /* 0x004fcc0003f0d000 */
[----:B------:R-:W-:Y:S01]  /*2cf0*/  DSETP.NEU.OR P0, PT, R4, RZ, P0 ;  /* 0x000000ff0400722a */ /* 0x000fe2000070d400 */
[----:B------:R-:W-:-:S13]  /*2d00*/  BRA `(.L_x_31292) ;  /* 0x0000000800647947 */ /* 0x000fda0003800000 */
.L_x_31300:
        /* <DEDUP_REMOVED lines=27> */
.L_x_31303:
        /* <DEDUP_REMOVED lines=14> */
.L_x_31302:
[----:B------:R-:W2:Y:S02]  /*2fa0*/  LDG.E.U16 R0, desc[UR36][R2.64] ;  /* 0x0000002402007981 */ /* 0x000ea4000c1e1500 */
[----:B--2---:R-:W-:-:S05]  /*2fb0*/  IMAD.U32 R0, R0, 0x10000, RZ ;  /* 0x0001000000007824 */ /* 0x004fca00078e00ff */
[----:B------:R-:W-:Y:S01]  /*2fc0*/  FSETP.NEU.FTZ.AND P0, PT, R0, RZ, PT ;  /* 0x000000ff0000720b */ /* 0x000fe20003f1d000 */
[----:B------:R-:W-:-:S12]  /*2fd0*/  BRA `(.L_x_31292) ;  /* 0x0000000400b07947 */ /* 0x000fd80003800000 */
.L_x_31299:
        /* <DEDUP_REMOVED lines=11> */
.L_x_31306:
        /* <DEDUP_REMOVED lines=21> */
.L_x_31310:
[----:B------:R-:W-:Y:S05]  /*31e0*/  BSYNC B1 ;  /* 0x0000000000017941 */ /* 0x000fea0003800000 */
.L_x_31309:
[----:B------:R-:W-:Y:S01]  /*31f0*/  LEA R3, R0, 0x3b800000, 0x17 ;  /* 0x3b80000000037811 */ /* 0x000fe200078eb8ff */
[----:B------:R-:W-:-:S05]  /*3200*/  IMAD.SHL.U32 R0, R2, 0x100000, RZ ;  /* 0x0010000002007824 */ /* 0x000fca00078e00ff */
[----:B------:R-:W-:-:S07]  /*3210*/  LOP3.LUT R0, R3, R0, R4, 0xfe, !PT ;  /* 0x0000000003007212 */ /* 0x000fce00078efe04 */
.L_x_31308:
[----:B------:R-:W-:Y:S05]  /*3220*/  BSYNC B0 ;  /* 0x0000000000007941 */ /* 0x000fea0003800000 */
.L_x_31307:
[----:B------:R-:W-:Y:S01]  /*3230*/  FSETP.NEU.FTZ.AND P0, PT, R0, RZ, PT ;  /* 0x000000ff0000720b */ /* 0x000fe20003f1d000 */
[----:B------:R-:W-:-:S12]  /*3240*/  BRA `(.L_x_31292) ;  /* 0x0000000400147947 */ /* 0x000fd80003800000 */
.L_x_31305:
        /* <DEDUP_REMOVED lines=21> */
.L_x_31314:
[----:B------:R-:W-:Y:S05]  /*33a0*/  BSYNC B1 ;  /* 0x0000000000017941 */ /* 0x000fea0003800000 */
.L_x_31313:
[----:B------:R-:W-:Y:S01]  /*33b0*/  LEA R3, R0, 0x37800000, 0x17 ;  /* 0x3780000000037811 */ /* 0x000fe200078eb8ff */
[----:B------:R-:W-:-:S05]  /*33c0*/  IMAD.SHL.U32 R0, R2, 0x200000, RZ ;  /* 0x0020000002007824 */ /* 0x000fca00078e00ff */
[----:B------:R-:W-:-:S07]  /*33d0*/  LOP3.LUT R0, R3, R0, R4, 0xfe, !PT ;  /* 0x0000000003007212 */ /* 0x000fce00078efe04 */
.L_x_31312:
[----:B------:R-:W-:Y:S05]  /*33e0*/  BSYNC B0 ;  /* 0x0000000000007941 */ /* 0x000fea0003800000 */
.L_x_31311:
[----:B------:R-:W-:Y:S01]  /*33f0*/  FSETP.NEU.FTZ.AND P0, PT, R0, RZ, PT ;  /* 0x000000ff0000720b */ /* 0x000fe20003f1d000 */
[----:B------:R-:W-:-:S12]  /*3400*/  BRA `(.L_x_31292) ;  /* 0x0000000000a47947 */ /* 0x000fd80003800000 */
.L_x_31304:
        /* <DEDUP_REMOVED lines=14> */
.L_x_31318:
[----:B------:R-:W-:Y:S05]  /*34f0*/  BSYNC B0 ;  /* 0x0000000000007941 */ /* 0x000fea0003800000 */
.L_x_31317:
[----:B------:R-:W-:Y:S01]  /*3500*/  FSETP.NEU.FTZ.AND P0, PT, R0, RZ, PT ;  /* 0x000000ff0000720b */ /* 0x000fe20003f1d000 */
[----:B------:R-:W-:-:S12]  /*3510*/  BRA `(.L_x_31292) ;  /* 0x0000000000607947 */ /* 0x000fd80003800000 */
.L_x_31291:
        /* <DEDUP_REMOVED lines=16> */
.L_x_31319:
[----:B------:R-:W-:Y:S01]  /*3620*/  PLOP3.LUT P0, PT, PT, PT, PT, 0x8, 0x0 ;  /* 0x000000000000781c */ /* 0x000fe20003f0e170 */
[----:B------:R-:W-:-:S12]  /*3630*/  BRA `(.L_x_31292) ;  /* 0x0000000000187947 */ /* 0x000fd80003800000 */
.L_x_31316:
[----:B------:R-:W2:Y:S02]  /*3640*/  LDG.E.64 R2, desc[UR36][R2.64] ;  /* 0x0000002402027981 */ /* 0x000ea4000c1e1b00 */
[----:B--2---:R-:W-:-:S04]  /*3650*/  ISETP.NE.U32.AND P0, PT, R2, RZ, PT ;  /* 0x000000ff0200720c */ /* 0x004fc80003f05070 */
[----:B------:R-:W-:Y:S01]  /*3660*/  ISETP.NE.AND.EX P0, PT, R3, RZ, PT, P0 ;  /* 0x000000ff0300720c */ /* 0x000fe20003f05300 */
[----:B------:R-:W-:-:S12]  /*3670*/  BRA `(.L_x_31292) ;  /* 0x0000000000087947 */ /* 0x000fd80003800000 */
.L_x_31315:
[----:B------:R-:W2:Y:S02]  /*3680*/  LDG.E R2, desc[UR36][R2.64] ;  /* 0x0000002402027981 */ /* 0x000ea4000c1e1900 */
[----:B--2---:R-:W-:-:S13]  /*3690*/  ISETP.NE.AND P0, PT, R2, RZ, PT ;  /* 0x000000ff0200720c */ /* 0x004fda0003f05270 */
.L_x_31292:
        /* <DEDUP_REMOVED lines=17> */
.L_x_31323:
[----:B------:R1:W-:Y:S01]  /*37b0*/  STG.E.U8 desc[UR36][R16.64], R2 ;  /* 0x0000000210007986 */ /* 0x0003e2000c101124 */
[----:B------:R-:W-:Y:S05]  /*37c0*/  BRA `(.L_x_31325) ;  /* 0x0000000c00487947 */ /* 0x000fea0003800000 */
.L_x_31322:
        /* <DEDUP_REMOVED lines=9> */
.L_x_31327:
[----:B------:R3:W-:Y:S01]  /*3860*/  STG.E desc[UR36][R16.64], R2 ;  /* 0x0000000210007986 */ /* 0x0007e2000c101924 */
[----:B------:R-:W-:Y:S05]  /*3870*/  BRA `(.L_x_31325) ;  /* 0x0000000c001c7947 */ /* 0x000fea0003800000 */
.L_x_31326:
[----:B------:R2:W-:Y:S01]  /*3880*/  STG.E.U16 desc[UR36][R16.64], R2 ;  /* 0x0000000210007986 */ /* 0x0005e2000c101524 */
[----:B------:R-:W-:Y:S05]  /*3890*/  BRA `(.L_x_31325) ;  /* 0x0000000c00147947 */ /* 0x000fea0003800000 */
.L_x_31321:
        /* <DEDUP_REMOVED lines=9> */
.L_x_31329:
[----:B------:R-:W-:-:S04]  /*3930*/  I2FP.F32.U32 R0, R2 ;  /* 0x0000000200007245 */ /* 0x000fc80000201000 */
[----:B------:R-:W-:-:S05]  /*3940*/  F2FP.F16.F32.PACK_AB R0, RZ, R0 ;  /* 0x00000000ff00723e */ /* 0x000fca00000000ff */
[----:B------:R0:W-:Y:S01]  /*3950*/  STG.E.U16 desc[UR36][R16.64], R0 ;  /* 0x0000000010007986 */ /* 0x0001e2000c101524 */
[----:B------:R-:W-:Y:S05]  /*3960*/  BRA `(.L_x_31325) ;  /* 0x0000000800e07947 */ /* 0x000fea0003800000 */
.L_x_31328:
        /* <DEDUP_REMOVED lines=10> */
.L_x_31331:
[----:B------:R-:W-:-:S04]  /*3a10*/  I2FP.F32.U32 R2, R2 ;  /* 0x0000000200027245 */ /* 0x000fc80000201000 */
[----:B------:R-:W-:-:S04]  /*3a20*/  F2FP.F16.F32.PACK_AB R3, RZ, R2 ;  /* 0x00000002ff03723e */ /* 0x000fc800000000ff */
[----:B------:R-:W-:-:S05]  /*3a30*/  PRMT R3, R3, 0x5410, RZ ;  /* 0x0000541003037816 */ /* 0x000fca00000000ff */
[----:B------:R0:W-:Y:S01]  /*3a40*/  STG.E desc[UR36][R16.64], R3 ;  /* 0x0000000310007986 */ /* 0x0001e2000c101924 */
[----:B------:R-:W-:Y:S05]  /*3a50*/  BRA `(.L_x_31325) ;  /* 0x0000000800a47947 */ /* 0x000fea0003800000 */
.L_x_31330:
[----:B------:R-:W0:Y:S02]  /*3a60*/  I2F.F64.U32 R2, R2 ;  /* 0x0000000200027312 */ /* 0x000e240000201800 */
[----:B0-----:R0:W-:Y:S01]  /*3a70*/  STG.E.64 desc[UR36][R16.64], R2 ;  /* 0x0000000210007986 */ /* 0x0011e2000c101b24 */
[----:B------:R-:W-:Y:S05]  /*3a80*/  BRA `(.L_x_31325) ;  /* 0x0000000800987947 */ /* 0x000fea0003800000 */
.L_x_31320:
        /* <DEDUP_REMOVED lines=10> */
.L_x_31334:
[----:B------:R-:W0:Y:S01]  /*3b30*/  I2F.F64.U32 R4, R2 ;  /* 0x0000000200047312 */ /* 0x000e220000201800 */
[----:B------:R-:W-:-:S05]  /*3b40*/  CS2R R6, SRZ ;  /* 0x0000000000067805 */ /* 0x000fca000001ff00 */
[----:B0-----:R0:W-:Y:S01]  /*3b50*/  STG.E.128 desc[UR36][R16.64], R4 ;  /* 0x0000000410007986 */ /* 0x0011e2000c101d24 */
[----:B------:R-:W-:Y:S05]  /*3b60*/  BRA `(.L_x_31325) ;  /* 0x0000000800607947 */ /* 0x000fea0003800000 */
.L_x_31333:
        /* <DEDUP_REMOVED lines=21> */
.L_x_31338:
[----:B------:R-:W-:Y:S05]  /*3cc0*/  BSYNC B0 ;  /* 0x0000000000007941 */ /* 0x000fea0003800000 */
.L_x_31337:
[----:B------:R-:W-:-:S05]  /*3cd0*/  LOP3.LUT R3, R0, R3, RZ, 0xfc, !PT ;  /* 0x0000000300037212 */ /* 0x000fca00078efcff */
[----:B------:R0:W-:Y:S01]  /*3ce0*/  STG.E.U8 desc[UR36][R16.64], R3 ;  /* 0x0000000310007986 */ /* 0x0001e2000c101124 */
[----:B------:R-:W-:Y:S05]  /*3cf0*/  BRA `(.L_x_31325) ;  /* 0x0000000400fc7947 */ /* 0x000fea0003800000 */
.L_x_31336:
        /* <DEDUP_REMOVED lines=13> */
.L_x_31340:
[----:B------:R-:W-:Y:S01]  /*3dd0*/  IMAD.MOV.U32 R0, RZ, RZ, 0x7f ;  /* 0x0000007fff007424 */ /* 0x000fe200078e00ff */
[----:B------:R-:W-:-:S04]  /*3de0*/  ISETP.GT.U32.AND P0, PT, R2, 0x7f800000, PT ;  /* 0x7f8000000200780c */ /* 0x000fc80003f04070 */
[----:B------:R-:W-:-:S09]  /*3df0*/  SEL R0, R0, 0x7c, P0 ;  /* 0x0000007c00007807 */ /* 0x000fd20000000000 */
.L_x_31341:
[----:B------:R-:W-:Y:S05]  /*3e00*/  BSYNC B0 ;  /* 0x0000000000007941 */ /* 0x000fea0003800000 */
.L_x_31339:
[----:B------:R-:W-:-:S04]  /*3e10*/  LOP3.LUT R2, R3, 0x80000000, RZ, 0xc0, !PT ;  /* 0x8000000003027812 */ /* 0x000fc800078ec0ff */
[----:B------:R-:W-:-:S04]  /*3e20*/  SHF.R.U32.HI R3, RZ, 0x18, R2 ;  /* 0x00000018ff037819 */ /* 0x000fc80000011602 */
[----:B------:R-:W-:-:S05]  /*3e30*/  LOP3.LUT R3, R0, R3, RZ, 0xfc, !PT ;  /* 0x0000000300037212 */ /* 0x000fca00078efcff */
[----:B------:R0:W-:Y:S01]  /*3e40*/  STG.E.U8 desc[UR36][R16.64], R3 ;  /* 0x0000000310007986 */ /* 0x0001e2000c101124 */
[----:B------:R-:W-:Y:S05]  /*3e50*/  BRA `(.L_x_31325) ;  /* 0x0000000400a47947 */ /* 0x000fea0003800000 */
.L_x_31335:
[----:B------:R-:W-:-:S04]  /*3e60*/  I2FP.F32.U32 R0, R2 ;  /* 0x0000000200007245 */ /* 0x000fc80000201000 */
[----:B------:R-:W-:-:S05]  /*3e70*/  F2FP.BF16.F32.PACK_AB R0, RZ, R0 ;  /* 0x00000000ff00723e */ /* 0x000fca00000010ff */
[----:B------:R0:W-:Y:S01]  /*3e80*/  STG.E.U16 desc[UR36][R16.64], R0 ;  /* 0x0000000010007986 */ /* 0x0001e2000c101524 */
[----:B------:R-:W-:Y:S05]  /*3e90*/  BRA `(.L_x_31325) ;  /* 0x0000000400947947 */ /* 0x000fea0003800000 */
.L_x_31332:
        /* <DEDUP_REMOVED lines=10> */
.L_x_31344:
        /* <DEDUP_REMOVED lines=17> */
.L_x_31347:
[----:B------:R-:W-:-:S04]  /*4050*/  LOP3.LUT R2, R3, 0x80000000, RZ, 0xc0, !PT ;  /* 0x8000000003027812 */ /* 0x000fc800078ec0ff */
[----:B------:R-:W-:-:S04]  /*4060*/  SHF.R.U32.HI R3, RZ, 0x18, R2 ;  /* 0x00000018ff037819 */ /* 0x000fc80000011602 */
[----:B------:R-:W-:-:S04]  /*4070*/  LOP3.LUT R0, R0, R3, RZ, 0xfc, !PT ;  /* 0x0000000300007212 */ /* 0x000fc800078efcff */
[----:B------:R-:W-:-:S07]  /*4080*/  PRMT R8, R0, 0x7610, R8 ;  /* 0x0000761000087816 */ /* 0x000fce0000000008 */
.L_x_31346:
[----:B------:R-:W-:Y:S05]  /*4090*/  BSYNC B0 ;  /* 0x0000000000007941 */ /* 0x000fea0003800000 */
.L_x_31345:
[----:B------:R0:W-:Y:S01]  /*40a0*/  STG.E.U8 desc[UR36][R16.64], R8 ;  /* 0x0000000810007986 */ /* 0x0001e2000c101124 */
[----:B------:R-:W-:Y:S05]  /*40b0*/  BRA `(.L_x_31325) ;  /* 0x00000004000c7947 */ /* 0x000fea0003800000 */
.L_x_31343:
        /* <DEDUP_REMOVED lines=17> */
.L_x_31350:
[----:B------:R-:W-:-:S04]  /*41d0*/  LOP3.LUT R2, R3, 0x80000000, RZ, 0xc0, !PT ;  /* 0x8000000003027812 */ /* 0x000fc800078ec0ff */
[----:B------:R-:W-:-:S04]  /*41e0*/  SHF.R.U32.HI R3, RZ, 0x18, R2 ;  /* 0x00000018ff037819 */ /* 0x000fc80000011602 */
[----:B------:R-:W-:-:S04]  /*41f0*/  LOP3.LUT R0, R0, R3, RZ, 0xfc, !PT ;  /* 0x0000000300007212 */ /* 0x000fc800078efcff */
[----:B------:R-:W-:-:S07]  /*4200*/  PRMT R8, R0, 0x7610, R8 ;  /* 0x0000761000087816 */ /* 0x000fce0000000008 */
.L_x_31349:
[----:B------:R-:W-:Y:S05]  /*4210*/  BSYNC B0 ;  /* 0x0000000000007941 */ /* 0x000fea0003800000 */
.L_x_31348:
[----:B------:R0:W-:Y:S01]  /*4220*/  STG.E.U8 desc[UR36][R16.64], R8 ;  /* 0x0000000810007986 */ /* 0x0001e2000c101124 */
[----:B------:R-:W-:Y:S05]  /*4230*/  BRA `(.L_x_31325) ;  /* 0x0000000000ac7947 */ /* 0x000fea0003800000 */
.L_x_31342:
        /* <DEDUP_REMOVED lines=22> */
.L_x_31324:
        /* <DEDUP_REMOVED lines=16> */
.L_x_31353:
[----:B------:R-:W-:Y:S05]  /*44a0*/  BRA `(.L_x_31325) ;  /* 0x0000000000107947 */ /* 0x000fea0003800000 */
.L_x_31352:
[----:B------:R-:W-:-:S05]  /*44b0*/  IMAD.MOV.U32 R3, RZ, RZ, RZ ;  /* 0x000000ffff037224 */ /* 0x000fca00078e00ff */
[----:B------:R0:W-:Y:S01]  /*44c0*/  STG.E.64 desc[UR36][R16.64], R2 ;  /* 0x0000000210007986 */ /* 0x0001e2000c101b24 */
[----:B------:R-:W-:Y:S05]  /*44d0*/  BRA `(.L_x_31325) ;  /* 0x0000000000047947 */ /* 0x000fea0003800000 */
.L_x_31351:
[----:B------:R0:W-:Y:S02]  /*44e0*/  STG.E desc[UR36][R16.64], R2 ;  /* 0x0000000210007986 */ /* 0x0001e4000c101924 */
.L_x_31325:
[----:B------:R-:W-:-:S04]  /*44f0*/  IMAD R18, R18, 0x200, R23 ;  /* 0x0000020012127824 */ /* 0x000fc800078e0217 */
[----:B------:R-:W-:-:S07]  /*4500*/  VIADD R19, R18, 0x80 ;  /* 0x0000008012137836 */ /* 0x000fce0000000000 */
.L_x_31252:
[----:B------:R-:W-:Y:S05]  /*4510*/  BSYNC B6 ;  /* 0x0000000000067941 */ /* 0x000fea0003800000 */
.L_x_31251:
        /* <DEDUP_REMOVED lines=358> */
.L_x_31356:
        /* <DEDUP_REMOVED lines=22> */
.L_x_31360:
[----:B------:R-:W2:Y:S02]  /*5ce0*/  LDG.E.U8 R2, desc[UR36][R2.64] ;  /* 0x0000002402027981 */ /* 0x000ea4000c1e1100 */
[----:B--2---:R-:W-:-:S04]  /*5cf0*/  ISETP.NE.AND P0, PT, R2, RZ, PT ;  /* 0x000000ff0200720c */ /* 0x004fc80003f05270 */
[----:B------:R-:W-:Y:S01]  /*5d00*/  P2R R22, PR, RZ, 0x1 ;  /* 0x00000001ff167803 */ /* 0x000fe20000000000 */
[----:B------:R-:W-:Y:S08]  /*5d10*/  BRA `(.L_x_31362) ;  /* 0x0000000c00c47947 */ /* 0x000ff00003800000 */
.L_x_31359:
        /* <DEDUP_REMOVED lines=11> */
.L_x_31364:
[----:B------:R-:W2:Y:S02]  /*5dd0*/  LDG.E R2, desc[UR36][R2.64] ;  /* 0x0000002402027981 */ /* 0x000ea4000c1e1900 */
[----:B--2---:R-:W-:-:S04]  /*5de0*/  ISETP.NE.AND P0, PT, R2, RZ, PT ;  /* 0x000000ff0200720c */ /* 0x004fc80003f05270 */
[----:B------:R-:W-:Y:S01]  /*5df0*/  P2R R22, PR, RZ, 0x1 ;  /* 0x00000001ff167803 */ /* 0x000fe20000000000 */
[----:B------:R-:W-:Y:S08]  /*5e00*/  BRA `(.L_x_31362) ;  /* 0x0000000c00887947 */ /* 0x000ff00003800000 */
.L_x_31363:
[----:B------:R-:W2:Y:S02]  /*5e10*/  LDG.E.U16 R2, desc[UR36][R2.64] ;  /* 0x0000002402027981 */ /* 0x000ea4000c1e1500 */
[----:B--2---:R-:W-:-:S04]  /*5e20*/  ISETP.NE.AND P0, PT, R2, RZ, PT ;  /* 0x000000ff0200720c */ /* 0x004fc80003f05270 */
[----:B------:R-:W-:Y:S01]  /*5e30*/  P2R R22, PR, RZ, 0x1 ;  /* 0x00000001ff167803 */ /* 0x000fe20000000000 */
[----:B------:R-:W-:Y:S08]  /*5e40*/  BRA `(.L_x_31362) ;  /* 0x0000000c00787947 */ /* 0x000ff00003800000 */
.L_x_31358:
        /* <DEDUP_REMOVED lines=10> */
.L_x_31366:
[----:B------:R-:W2:Y:S02]  /*5ef0*/  LDG.E.U16 R0, desc[UR36][R2.64] ;  /* 0x0000002402007981 */ /* 0x000ea4000c1e1500 */
[----:B--2---:R-:W-:-:S05]  /*5f00*/  HADD2.F32 R0, -RZ, R0.H0_H0 ;  /* 0x20000000ff007230 */ /* 0x004fca0000004100 */
[----:B------:R-:W-:-:S04]  /*5f10*/  FSETP.NEU.FTZ.AND P0, PT, R0, RZ, PT ;  /* 0x000000ff0000720b */ /* 0x000fc80003f1d000 */
[----:B------:R-:W-:Y:S01]  /*5f20*/  P2R R22, PR, RZ, 0x1 ;  /* 0x00000001ff167803 */ /* 0x000fe20000000000 */
[----:B------:R-:W-:Y:S08]  /*5f30*/  BRA `(.L_x_31362) ;  /* 0x0000000c003c7947 */ /* 0x000ff00003800000 */
.L_x_31365:
        /* <DEDUP_REMOVED lines=12> */
.L_x_31368:
        /* <DEDUP_REMOVED lines=11> */
.L_x_31367:
[----:B------:R-:W2:Y:S02]  /*60b0*/  LDG.E.64 R2, desc[UR36][R2.64] ;  /* 0x0000002402027981 */ /* 0x000ea4000c1e1b00 */
[----:B--2---:R-:W-:-:S06]  /*60c0*/  DSETP.NEU.AND P0, PT, R2, RZ, PT ;  /* 0x000000ff0200722a */ /* 0x004fcc0003f0d000 */
[----:B------:R-:W-:Y:S01]  /*60d0*/  P2R R22, PR, RZ, 0x1 ;  /* 0x00000001ff167803 */ /* 0x000fe20000000000 */
[----:B------:R-:W-:Y:S07]  /*60e0*/  BRA `(.L_x_31362) ;  /* 0x0000000800d07947 */ /* 0x000fee0003800000 */
.L_x_31357:
        /* <DEDUP_REMOVED lines=12> */
.L_x_31371:
[----:B------:R-:W2:Y:S02]  /*61b0*/  LDG.E.128 R4, desc[UR36][R2.64] ;  /* 0x0000002402047981 */ /* 0x000ea4000c1e1d00 */
[----:B--2---:R-:W-:-:S06]  /*61c0*/  DSETP.NEU.AND P0, PT, R6, RZ, PT ;  /* 0x000000ff0600722a */ /* 0x004fcc0003f0d000 */
[----:B------:R-:W-:-:S06]  /*61d0*/  DSETP.NEU.OR P0, PT, R4, RZ, P0 ;  /* 0x000000ff0400722a */ /* 0x000fcc000070d400 */
[----:B------:R-:W-:Y:S01]  /*61e0*/  P2R R22, PR, RZ, 0x1 ;  /* 0x00000001ff167803 */ /* 0x000fe20000000000 */
[----:B------:R-:W-:Y:S07]  /*61f0*/  BRA `(.L_x_31362) ;  /* 0x00000008008c7947 */ /* 0x000fee0003800000 */
.L_x_31370:
        /* <DEDUP_REMOVED lines=28> */
.L_x_31373:
        /* <DEDUP_REMOVED lines=15> */
.L_x_31372:
[----:B------:R-:W2:Y:S02]  /*64b0*/  LDG.E.U16 R0, desc[UR36][R2.64] ;  /* 0x0000002402007981 */ /* 0x000ea4000c1e1500 */
[----:B--2---:R-:W-:-:S05]  /*64c0*/  IMAD.U32 R0, R0, 0x10000, RZ ;  /* 0x0001000000007824 */ /* 0x004fca00078e00ff */
[----:B------:R-:W-:-:S04]  /*64d0*/  FSETP.NEU.FTZ.AND P0, PT, R0, RZ, PT ;  /* 0x000000ff0000720b */ /* 0x000fc80003f1d000 */
[----:B------:R-:W-:Y:S01]  /*64e0*/  P2R R22, PR, RZ, 0x1 ;  /* 0x00000001ff167803 */ /* 0x000fe20000000000 */
[----:B------:R-:W-:Y:S08]  /*64f0*/  BRA `(.L_x_31362) ;  /* 0x0000000400cc7947 */ /* 0x000ff00003800000 */
.L_x_31369:
        /* <DEDUP_REMOVED lines=12> */
.L_x_31376:
        /* <DEDUP_REMOVED lines=21> */
.L_x_31380:
[----:B------:R-:W-:Y:S05]  /*6710*/  BSYNC B1 ;  /* 0x0000000000017941 */ /* 0x000fea0003800000 */
.L_x_31379:
[----:B------:R-:W-:Y:S01]  /*6720*/  LEA R3, R0, 0x3b800000, 0x17 ;  /* 0x3b80000000037811 */ /* 0x000fe200078eb8ff */
[----:B------:R-:W-:-:S05]  /*6730*/  IMAD.SHL.U32 R0, R2, 0x100000, RZ ;  /* 0x0010000002007824 */ /* 0x000fca00078e00ff */
[----:B------:R-:W-:-:S07]  /*6740*/  LOP3.LUT R0, R3, R0, R4, 0xfe, !PT ;  /* 0x0000000003007212 */ /* 0x000fce00078efe04 */
.L_x_31378:
[----:B------:R-:W-:Y:S05]  /*6750*/  BSYNC B0 ;  /* 0x0000000000007941 */ /* 0x000fea0003800000 */
.L_x_31377:
[----:B------:R-:W-:-:S04]  /*6760*/  FSETP.NEU.FTZ.AND P0, PT, R0, RZ, PT ;  /* 0x000000ff0000720b */ /* 0x000fc80003f1d000 */
[----:B------:R-:W-:Y:S01]  /*6770*/  P2R R22, PR, RZ, 0x1 ;  /* 0x00000001ff167803 */ /* 0x000fe20000000000 */
[----:B------:R-:W-:Y:S08]  /*6780*/  BRA `(.L_x_31362) ;  /* 0x0000000400287947 */ /* 0x000ff00003800000 */
.L_x_31375:
        /* <DEDUP_REMOVED lines=21> */
.L_x_31384:
[----:B------:R-:W-:Y:S05]  /*68e0*/  BSYNC B1 ;  /* 0x0000000000017941 */ /* 0x000fea0003800000 */
.L_x_31383:
[----:B------:R-:W-:Y:S01]  /*68f0*/  LEA R3, R0, 0x37800000, 0x17 ;  /* 0x3780000000037811 */ /* 0x000fe200078eb8ff */
[----:B------:R-:W-:-:S05]  /*6900*/  IMAD.SHL.U32 R0, R2, 0x200000, RZ ;  /* 0x0020000002007824 */ /* 0x000fca00078e00ff */
[----:B------:R-:W-:-:S07]  /*6910*/  LOP3.LUT R0, R3, R0, R4, 0xfe, !PT ;  /* 0x0000000003007212 */ /* 0x000fce00078efe04 */
.L_x_31382:
[----:B------:R-:W-:Y:S05]  /*6920*/  BSYNC B0 ;  /* 0x0000000000007941 */ /* 0x000fea0003800000 */
.L_x_31381:
[----:B------:R-:W-:-:S04]  /*6930*/  FSETP.NEU.FTZ.AND P0, PT, R0, RZ, PT ;  /* 0x000000ff0000720b */ /* 0x000fc80003f1d000 */
[----:B------:R-:W-:Y:S01]  /*6940*/  P2R R22, PR, RZ, 0x1 ;  /* 0x00000001ff167803 */ /* 0x000fe20000000000 */
[----:B------:R-:W-:Y:S08]  /*6950*/  BRA `(.L_x_31362) ;  /* 0x0000000000b47947 */ /* 0x000ff00003800000 */
.L_x_31374:
        /* <DEDUP_REMOVED lines=14> */
.L_x_31388:
[----:B------:R-:W-:Y:S05]  /*6a40*/  BSYNC B0 ;  /* 0x0000000000007941 */ /* 0x000fea0003800000 */
.L_x_31387:
[----:B------:R-:W-:-:S04]  /*6a50*/  FSETP.NEU.FTZ.AND P0, PT, R0, RZ, PT ;  /* 0x000000ff0000720b */ /* 0x000fc80003f1d000 */
[----:B------:R-:W-:Y:S01]  /*6a60*/  P2R R22, PR, RZ, 0x1 ;  /* 0x00000001ff167803 */ /* 0x000fe20000000000 */
[----:B------:R-:W-:Y:S08]  /*6a70*/  BRA `(.L_x_31362) ;  /* 0x00000000006c7947 */ /* 0x000ff00003800000 */
.L_x_31361:
        /* <DEDUP_REMOVED lines=16> */
.L_x_31389:
[----:B------:R-:W-:-:S04]  /*6b80*/  PLOP3.LUT P0, PT, PT, PT, PT, 0x8, 0x0 ;  /* 0x000000000000781c */ /* 0x000fc80003f0e170 */
[----:B------:R-:W-:Y:S01]  /*6b90*/  P2R R22, PR, RZ, 0x1 ;  /* 0x00000001ff167803 */ /* 0x000fe20000000000 */
[----:B------:R-:W-:Y:S08]  /*6ba0*/  BRA `(.L_x_31362) ;  /* 0x0000000000207947 */ /* 0x000ff00003800000 */
.L_x_31386:
[----:B------:R-:W2:Y:S02]  /*6bb0*/  LDG.E.64 R2, desc[UR36][R2.64] ;  /* 0x0000002402027981 */ /* 0x000ea4000c1e1b00 */
[----:B--2---:R-:W-:-:S04]  /*6bc0*/  ISETP.NE.U32.AND P0, PT, R2, RZ, PT ;  /* 0x000000ff0200720c */ /* 0x004fc80003f05070 */
[----:B------:R-:W-:-:S04]  /*6bd0*/  ISETP.NE.AND.EX P0, PT, R3, RZ, PT, P0 ;  /* 0x000000ff0300720c */ /* 0x000fc80003f05300 */
[----:B------:R-:W-:Y:S01]  /*6be0*/  P2R R22, PR, RZ, 0x1 ;  /* 0x00000001ff167803 */ /* 0x000fe20000000000 */
[----:B------:R-:W-:Y:S08]  /*6bf0*/  BRA `(.L_x_31362) ;  /* 0x00000000000c7947 */ /* 0x000ff00003800000 */
.L_x_31385:
[----:B------:R-:W2:Y:S02]  /*6c00*/  LDG.E R2, desc[UR36][R2.64] ;  /* 0x0000002402027981 */ /* 0x000ea4000c1e1900 */
[----:B--2---:R-:W-:-:S04]  /*6c10*/  ISETP.NE.AND P0, PT, R2, RZ, PT ;  /* 0x000000ff0200720c */ /* 0x004fc80003f05270 */
[----:B------:R-:W-:-:S09]  /*6c20*/  P2R R22, PR, RZ, 0x1 ;  /* 0x00000001ff167803 */ /* 0x000fd20000000000 */
.L_x_31362:
        /* <DEDUP_REMOVED lines=18> */
.L_x_31393:
[----:B------:R-:W2:Y:S02]  /*6d50*/  LDG.E.U8 R2, desc[UR36][R2.64] ;  /* 0x0000002402027981 */ /* 0x000ea4000c1e1100 */
[----:B--2---:R-:W-:Y:S01]  /*6d60*/  ISETP.NE.AND P0, PT, R2, RZ, PT ;  /* 0x000000ff0200720c */ /* 0x004fe20003f05270 */
[----:B------:R-:W-:-:S12]  /*6d70*/  BRA `(.L_x_31395) ;  /* 0x0000000c00747947 */ /* 0x000fd80003800000 */
.L_x_31392:
        /* <DEDUP_REMOVED lines=10> */
.L_x_31397:
[----:B------:R-:W2:Y:S02]  /*6e20*/  LDG.E R2, desc[UR36][R2.64] ;  /* 0x0000002402027981 */ /* 0x000ea4000c1e1900 */
[----:B--2---:R-:W-:Y:S01]  /*6e30*/  ISETP.NE.AND P0, PT, R2, RZ, PT ;  /* 0x000000ff0200720c */ /* 0x004fe20003f05270 */
[----:B------:R-:W-:-:S12]  /*6e40*/  BRA `(.L_x_31395) ;  /* 0x0000000c00407947 */ /* 0x000fd80003800000 */
.L_x_31396:
[----:B------:R-:W2:Y:S02]  /*6e50*/  LDG.E.U16 R2, desc[UR36][R2.64] ;  /* 0x0000002402027981 */ /* 0x000ea4000c1e1500 */
[----:B--2---:R-:W-:Y:S01]  /*6e60*/  ISETP.NE.AND P0, PT, R2, RZ, PT ;  /* 0x000000ff0200720c */ /* 0x004fe20003f05270 */
[----:B------:R-:W-:-:S12]  /*6e70*/  BRA `(.L_x_31395) ;  /* 0x0000000c00347947 */ /* 0x000fd80003800000 */
.L_x_31391:
        /* <DEDUP_REMOVED lines=9> */
.L_x_31399:
[----:B------:R-:W2:Y:S02]  /*6f10*/  LDG.E.U16 R0, desc[UR36][R2.64] ;  /* 0x0000002402007981 */ /* 0x000ea4000c1e1500 */
[----:B--2---:R-:W-:-:S05]  /*6f20*/  HADD2.F32 R0, -RZ, R0.H0_H0 ;  /* 0x20000000ff007230 */ /* 0x004fca0000004100 */
[----:B------:R-:W-:Y:S01]  /*6f30*/  FSETP.NEU.FTZ.AND P0, PT, R0, RZ, PT ;  /* 0x000000ff0000720b */ /* 0x000fe20003f1d000 */
[----:B------:R-:W-:-:S12]  /*6f40*/  BRA `(.L_x_31395) ;  /* 0x0000000c00007947 */ /* 0x000fd80003800000 */
.L_x_31398:
        /* <DEDUP_REMOVED lines=11> */
.L_x_31401:
        /* <DEDUP_REMOVED lines=10> */
.L_x_31400:
[----:B------:R-:W2:Y:S02]  /*70a0*/  LDG.E.64 R2, desc[UR36][R2.64] ;  /* 0x0000002402027981 */ /* 0x000ea4000c1e1b00 */
[----:B--2---:R-:W-:Y:S01]  /*70b0*/  DSETP.NEU.AND P0, PT, R2, RZ, PT ;  /* 0x000000ff0200722a */ /* 0x004fe20003f0d000 */
[----:B------:R-:W-:-:S13]  /*70c0*/  BRA `(.L_x_31395) ;  /* 0x0000000800a07947 */ /* 0x000fda0003800000 */
.L_x_31390:
        /* <DEDUP_REMOVED lines=11> */
.L_x_31404:
[----:B------:R-:W2:Y:S02]  /*7180*/  LDG.E.128 R4, desc[UR36][R2.64] ;  /* 0x0000002402047981 */ /* 0x000ea4000c1e1d00 */
[----:B--2---:R-:W-:-:S06]  /*7190*/  DSETP.NEU.AND P0, PT, R6, RZ, PT ;  /* 0x000000ff0600722a */ /* 0x004fcc0003f0d000 */
[----:B------:R-:W-:Y:S01]  /*71a0*/  DSETP.NEU.OR P0, PT, R4, RZ, P0 ;  /* 0x000000ff0400722a */ /* 0x000fe2000070d400 */
[----:B------:R-:W-:-:S13]  /*71b0*/  BRA `(.L_x_31395) ;  /* 0x0000000800647947 */ /* 0x000fda0003800000 */
.L_x_31403:
        /* <DEDUP_REMOVED lines=27> */
.L_x_31406:
        /* <DEDUP_REMOVED lines=14> */
.L_x_31405:
[----:B------:R-:W2:Y:S02]  /*7450*/  LDG.E.U16 R0, desc[UR36][R2.64] ;  /* 0x0000002402007981 */ /* 0x000ea4000c1e1500 */
[----:B--2---:R-:W-:-:S05]  /*7460*/  IMAD.U32 R0, R0, 0x10000, RZ ;  /* 0x0001000000007824 */ /* 0x004fca00078e00ff */
[----:B------:R-:W-:Y:S01]  /*7470*/  FSETP.NEU.FTZ.AND P0, PT, R0, RZ, PT ;  /* 0x000000ff0000720b */ /* 0x000fe20003f1d000 */
[----:B------:R-:W-:-:S12]  /*7480*/  BRA `(.L_x_31395) ;  /* 0x0000000400b07947 */ /* 0x000fd80003800000 */
.L_x_31402:
        /* <DEDUP_REMOVED lines=11> */
.L_x_31409:
        /* <DEDUP_REMOVED lines=21> */
.L_x_31413:
[----:B------:R-:W-:Y:S05]  /*7690*/  BSYNC B1 ;  /* 0x0000000000017941 */ /* 0x000fea0003800000 */
.L_x_31412:
[----:B------:R-:W-:Y:S01]  /*76a0*/  LEA R3, R0, 0x3b800000, 0x17 ;  /* 0x3b80000000037811 */ /* 0x000fe200078eb8ff */
[----:B------:R-:W-:-:S05]  /*76b0*/  IMAD.SHL.U32 R0, R2, 0x100000, RZ ;  /* 0x0010000002007824 */ /* 0x000fca00078e00ff */
[----:B------:R-:W-:-:S07]  /*76c0*/  LOP3.LUT R0, R3, R0, R4, 0xfe, !PT ;  /* 0x0000000003007212 */ /* 0x000fce00078efe04 */
.L_x_31411:
[----:B------:R-:W-:Y:S05]  /*76d0*/  BSYNC B0 ;  /* 0x0000000000007941 */ /* 0x000fea0003800000 */
.L_x_31410:
[----:B------:R-:W-:Y:S01]  /*76e0*/  FSETP.NEU.FTZ.AND P0, PT, R0, RZ, PT ;  /* 0x000000ff0000720b */ /* 0x000fe20003f1d000 */
[----:B------:R-:W-:-:S12]  /*76f0*/  BRA `(.L_x_31395) ;  /* 0x0000000400147947 */ /* 0x000fd80003800000 */
.L_x_31408:
        /* <DEDUP_REMOVED lines=21> */
.L_x_31417:
[----:B------:R-:W-:Y:S05]  /*7850*/  BSYNC B1 ;  /* 0x0000000000017941 */ /* 0x000fea0003800000 */
.L_x_31416:
[----:B------:R-:W-:Y:S01]  /*7860*/  LEA R3, R0, 0x37800000, 0x17 ;  /* 0x3780000000037811 */ /* 0x000fe200078eb8ff */
[----:B------:R-:W-:-:S05]  /*7870*/  IMAD.SHL.U32 R0, R2, 0x200000, RZ ;  /* 0x0020000002007824 */ /* 0x000fca00078e00ff */
[----:B------:R-:W-:-:S07]  /*7880*/  LOP3.LUT R0, R3, R0, R4, 0xfe, !PT ;  /* 0x0000000003007212 */ /* 0x000fce00078efe04 */
.L_x_31415:
[----:B------:R-:W-:Y:S05]  /*7890*/  BSYNC B0 ;  /* 0x0000000000007941 */ /* 0x000fea0003800000 */
.L_x_31414:
[----:B------:R-:W-:Y:S01]  /*78a0*/  FSETP.NEU.FTZ.AND P0, PT, R0, RZ, PT ;  /* 0x000000ff0000720b */ /* 0x000fe20003f1d000 */
[----:B------:R-:W-:-:S12]  /*78b0*/  BRA `(.L_x_31395) ;  /* 0x0000000000a47947 */ /* 0x000fd80003800000 */
.L_x_31407:
        /* <DEDUP_REMOVED lines=14> */
.L_x_31421:
[----:B------:R-:W-:Y:S05]  /*79a0*/  BSYNC B0 ;  /* 0x0000000000007941 */ /* 0x000fea0003800000 */
.L_x_31420:
[----:B------:R-:W-:Y:S01]  /*79b0*/  FSETP.NEU.FTZ.AND P0, PT, R0, RZ, PT ;  /* 0x000000ff0000720b */ /* 0x000fe20003f1d000 */
[----:B------:R-:W-:-:S12]  /*79c0*/  BRA `(.L_x_31395) ;  /* 0x0000000000607947 */ /* 0x000fd80003800000 */
.L_x_31394:
        /* <DEDUP_REMOVED lines=16> */
.L_x_31422:
[----:B------:R-:W-:Y:S01]  /*7ad0*/  PLOP3.LUT P0, PT, PT, PT, PT, 0x8, 0x0 ;  /* 0x000000000000781c */ /* 0x000fe20003f0e170 */
[----:B------:R-:W-:-:S12]  /*7ae0*/  BRA `(.L_x_31395) ;  /* 0x0000000000187947 */ /* 0x000fd80003800000 */
.L_x_31419:
[----:B------:R-:W2:Y:S02]  /*7af0*/  LDG.E.64 R2, desc[UR36][R2.64] ;  /* 0x0000002402027981 */ /* 0x000ea4000c1e1b00 */
[----:B--2---:R-:W-:-:S04]  /*7b00*/  ISETP.NE.U32.AND P0, PT, R2, RZ, PT ;  /* 0x000000ff0200720c */ /* 0x004fc80003f05070 */
[----:B------:R-:W-:Y:S01]  /*7b10*/  ISETP.NE.AND.EX P0, PT, R3, RZ, PT, P0 ;  /* 0x000000ff0300720c */ /* 0x000fe20003f05300 */
[----:B------:R-:W-:-:S12]  /*7b20*/  BRA `(.L_x_31395) ;  /* 0x0000000000087947 */ /* 0x000fd80003800000 */
.L_x_31418:
[----:B------:R-:W2:Y:S02]  /*7b30*/  LDG.E R2, desc[UR36][R2.64] ;  /* 0x0000002402027981 */ /* 0x000ea4000c1e1900 */
[----:B--2---:R-:W-:-:S13]  /*7b40*/  ISETP.NE.AND P0, PT, R2, RZ, PT ;  /* 0x000000ff0200720c */ /* 0x004fda0003f05270 */
.L_x_31395:
        /* <DEDUP_REMOVED lines=17> */
.L_x_31426:
[----:B------:R0:W-:Y:S01]  /*7c60*/  STG.E.U8 desc[UR36][R16.64], R2 ;  /* 0x0000000210007986 */ /* 0x0001e2000c101124 */
[----:B------:R-:W-:Y:S05]  /*7c70*/  BRA `(.L_x_31428) ;  /* 0x0000000c00487947 */ /* 0x000fea0003800000 */
.L_x_31425:
        /* <DEDUP_REMOVED lines=9> */
.L_x_31430:
[----:B------:R3:W-:Y:S01]  /*7d10*/  STG.E desc[UR36][R16.64], R2 ;  /* 0x0000000210007986 */ /* 0x0007e2000c101924 */
[----:B------:R-:W-:Y:S05]  /*7d20*/  BRA `(.L_x_31428) ;  /* 0x0000000c001c7947 */ /* 0x000fea0003800000 */
.L_x_31429:
[----:B------:R2:W-:Y:S01]  /*7d30*/  STG.E.U16 desc[UR36][R16.64], R2 ;  /* 0x0000000210007986 */ /* 0x0005e2000c101524 */
[----:B------:R-:W-:Y:S05]  /*7d40*/  BRA `(.L_x_31428) ;  /* 0x0000000c00147947 */ /* 0x000fea0003800000 */
.L_x_31424:
        /* <DEDUP_REMOVED lines=9> */
.L_x_31432:
[----:B------:R-:W-:-:S04]  /*7de0*/  I2FP.F32.U32 R0, R2 ;  /* 0x0000000200007245 */ /* 0x000fc80000201000 */
[----:B------:R-:W-:-:S05]  /*7df0*/  F2FP.F16.F32.PACK_AB R0, RZ, R0 ;  /* 0x00000000ff00723e */ /* 0x000fca00000000ff */
[----:B------:R0:W-:Y:S01]  /*7e00*/  STG.E.U16 desc[UR36][R16.64], R0 ;  /* 0x0000000010007986 */ /* 0x0001e2000c101524 */
[----:B------:R-:W-:Y:S05]  /*7e10*/  BRA `(.L_x_31428) ;  /* 0x0000000800e07947 */ /* 0x000fea0003800000 */
.L_x_31431:
        /* <DEDUP_REMOVED lines=10> */
.L_x_31434:
[----:B------:R-:W-:-:S04]  /*7ec0*/  I2FP.F32.U32 R2, R2 ;  /* 0x0000000200027245 */ /* 0x000fc80000201000 */
[----:B------:R-:W-:-:S04]  /*7ed0*/  F2FP.F16.F32.PACK_AB R3, RZ, R2 ;  /* 0x00000002ff03723e */ /* 0x000fc800000000ff */
[----:B------:R-:W-:-:S05]  /*7ee0*/  PRMT R3, R3, 0x5410, RZ ;  /* 0x0000541003037816 */ /* 0x000fca00000000ff */
[----:B------:R0:W-:Y:S01]  /*7ef0*/  STG.E desc[UR36][R16.64], R3 ;  /* 0x0000000310007986 */ /* 0x0001e2000c101924 */
[----:B------:R-:W-:Y:S05]  /*7f00*/  BRA `(.L_x_31428) ;  /* 0x0000000800a47947 */ /* 0x000fea0003800000 */
.L_x_31433:
[----:B------:R-:W0:Y:S02]  /*7f10*/  I2F.F64.U32 R2, R2 ;  /* 0x0000000200027312 */ /* 0x000e240000201800 */
[----:B0-----:R0:W-:Y:S01]  /*7f20*/  STG.E.64 desc[UR36][R16.64], R2 ;  /* 0x0000000210007986 */ /* 0x0011e2000c101b24 */
[----:B------:R-:W-:Y:S05]  /*7f30*/  BRA `(.L_x_31428) ;  /* 0x0000000800987947 */ /* 0x000fea0003800000 */
.L_x_31423:
        /* <DEDUP_REMOVED lines=10> */
.L_x_31437:
[----:B------:R-:W0:Y:S01]  /*7fe0*/  I2F.F64.U32 R4, R2 ;  /* 0x0000000200047312 */ /* 0x000e220000201800 */
[----:B------:R-:W-:-:S05]  /*7ff0*/  CS2R R6, SRZ ;  /* 0x0000000000067805 */ /* 0x000fca000001ff00 */
[----:B0-----:R0:W-:Y:S01]  /*8000*/  STG.E.128 desc[UR36][R16.64], R4 ;  /* 0x0000000410007986 */ /* 0x0011e2000c101d24 */
[----:B------:R-:W-:Y:S05]  /*8010*/  BRA `(.L_x_31428) ;  /* 0x0000000800607947 */ /* 0x000fea0003800000 */
.L_x_31436:
        /* <DEDUP_REMOVED lines=21> */
.L_x_31441:
[----:B------:R-:W-:Y:S05]  /*8170*/  BSYNC B0 ;  /* 0x0000000000007941 */ /* 0x000fea0003800000 */
.L_x_31440:
[----:B------:R-:W-:-:S05]  /*8180*/  LOP3.LUT R3, R0, R3, RZ, 0xfc, !PT ;  /* 0x0000000300037212 */ /* 0x000fca00078efcff */
[----:B------:R0:W-:Y:S01]  /*8190*/  STG.E.U8 desc[UR36][R16.64], R3 ;  /* 0x0000000310007986 */ /* 0x0001e2000c101124 */
[----:B------:R-:W-:Y:S05]  /*81a0*/  BRA `(.L_x_31428) ;  /* 0x0000000400fc7947 */ /* 0x000fea0003800000 */
.L_x_31439:
        /* <DEDUP_REMOVED lines=13> */
.L_x_31443:
[----:B------:R-:W-:Y:S01]  /*8280*/  IMAD.MOV.U32 R0, RZ, RZ, 0x7f ;  /* 0x0000007fff007424 */ /* 0x000fe200078e00ff */
[----:B------:R-:W-:-:S04]  /*8290*/  ISETP.GT.U32.AND P0, PT, R2, 0x7f800000, PT ;  /* 0x7f8000000200780c */ /* 0x000fc80003f04070 */
[----:B------:R-:W-:-:S09]  /*82a0*/  SEL R0, R0, 0x7c, P0 ;  /* 0x0000007c00007807 */ /* 0x000fd20000000000 */
.L_x_31444:
[----:B------:R-:W-:Y:S05]  /*82b0*/  BSYNC B0 ;  /* 0x0000000000007941 */ /* 0x000fea0003800000 */
.L_x_31442:
[----:B------:R-:W-:-:S04]  /*82c0*/  LOP3.LUT R2, R3, 0x80000000, RZ, 0xc0, !PT ;  /* 0x8000000003027812 */ /* 0x000fc800078ec0ff */
[----:B------:R-:W-:-:S04]  /*82d0*/  SHF.R.U32.HI R3, RZ, 0x18, R2 ;  /* 0x00000018ff037819 */ /* 0x000fc80000011602 */
[----:B------:R-:W-:-:S05]  /*82e0*/  LOP3.LUT R3, R0, R3, RZ, 0xfc, !PT ;  /* 0x0000000300037212 */ /* 0x000fca00078efcff */
[----:B------:R0:W-:Y:S01]  /*82f0*/  STG.E.U8 desc[UR36][R16.64], R3 ;  /* 0x0000000310007986 */ /* 0x0001e2000c101124 */
[----:B------:R-:W-:Y:S05]  /*8300*/  BRA `(.L_x_31428) ;  /* 0x0000000400a47947 */ /* 0x000fea0003800000 */
.L_x_31438:
[----:B------:R-:W-:-:S04]  /*8310*/  I2FP.F32.U32 R0, R2 ;  /* 0x0000000200007245 */ /* 0x000fc80000201000 */
[----:B------:R-:W-:-:S05]  /*8320*/  F2FP.BF16.F32.PACK_AB R0, RZ, R0 ;  /* 0x00000000ff00723e */ /* 0x000fca00000010ff */
[----:B------:R0:W-:Y:S01]  /*8330*/  STG.E.U16 desc[UR36][R16.64], R0 ;  /* 0x0000000010007986 */ /* 0x0001e2000c101524 */
[----:B------:R-:W-:Y:S05]  /*8340*/  BRA `(.L_x_31428) ;  /* 0x0000000400947947 */ /* 0x000fea0003800000 */
.L_x_31435:
        /* <DEDUP_REMOVED lines=10> */
.L_x_31447:
        /* <DEDUP_REMOVED lines=17> */
.L_x_31450:
[----:B------:R-:W-:-:S04]  /*8500*/  LOP3.LUT R2, R3, 0x80000000, RZ, 0xc0, !PT ;  /* 0x8000000003027812 */ /* 0x000fc800078ec0ff */
[----:B------:R-:W-:-:S04]  /*8510*/  SHF.R.U32.HI R3, RZ, 0x18, R2 ;  /* 0x00000018ff037819 */ /* 0x000fc80000011602 */
[----:B------:R-:W-:-:S04]  /*8520*/  LOP3.LUT R0, R0, R3, RZ, 0xfc, !PT ;  /* 0x0000000300007212 */ /* 0x000fc800078efcff */
[----:B------:R-:W-:-:S07]  /*8530*/  PRMT R8, R0, 0x7610, R8 ;  /* 0x0000761000087816 */ /* 0x000fce0000000008 */
.L_x_31449:
[----:B------:R-:W-:Y:S05]  /*8540*/  BSYNC B0 ;  /* 0x0000000000007941 */ /* 0x000fea0003800000 */
.L_x_31448:
[----:B------:R0:W-:Y:S01]  /*8550*/  STG.E.U8 desc[UR36][R16.64], R8 ;  /* 0x0000000810007986 */ /* 0x0001e2000c101124 */
[----:B------:R-:W-:Y:S05]  /*8560*/  BRA `(.L_x_31428) ;  /* 0x00000004000c7947 */ /* 0x000fea0003800000 */
.L_x_31446:
        /* <DEDUP_REMOVED lines=17> */
.L_x_31453:
[----:B------:R-:W-:-:S04]  /*8680*/  LOP3.LUT R2, R3, 0x80000000, RZ, 0xc0, !PT ;  /* 0x8000000003027812 */ /* 0x000fc800078ec0ff */
[----:B------:R-:W-:-:S04]  /*8690*/  SHF.R.U32.HI R3, RZ, 0x18, R2 ;  /* 0x00000018ff037819 */ /* 0x000fc80000011602 */
[----:B------:R-:W-:-:S04]  /*86a0*/  LOP3.LUT R0, R0, R3, RZ, 0xfc, !PT ;  /* 0x0000000300007212 */ /* 0x000fc800078efcff */
[----:B------:R-:W-:-:S07]  /*86b0*/  PRMT R8, R0, 0x7610, R8 ;  /* 0x0000761000087816 */ /* 0x000fce0000000008 */
.L_x_31452:
[----:B------:R-:W-:Y:S05]  /*86c0*/  BSYNC B0 ;  /* 0x0000000000007941 */ /* 0x000fea0003800000 */
.L_x_31451:
[----:B------:R0:W-:Y:S01]  /*86d0*/  STG.E.U8 desc[UR36][R16.64], R8 ;  /* 0x0000000810007986 */ /* 0x0001e2000c101124 */
[----:B------:R-:W-:Y:S05]  /*86e0*/  BRA `(.L_x_31428) ;  /* 0x0000000000ac7947 */ /* 0x000fea0003800000 */
.L_x_31445:
        /* <DEDUP_REMOVED lines=22> */
.L_x_31427:
        /* <DEDUP_REMOVED lines=16> */
.L_x_31456:
[----:B------:R-:W-:Y:S05]  /*8950*/  BRA `(.L_x_31428) ;  /* 0x0000000000107947 */ /* 0x000fea0003800000 */
.L_x_31455:
[----:B------:R-:W-:-:S05]  /*8960*/  IMAD.MOV.U32 R3, RZ, RZ, RZ ;  /* 0x000000ffff037224 */ /* 0x000fca00078e00ff */
[----:B------:R0:W-:Y:S01]  /*8970*/  STG.E.64 desc[UR36][R16.64], R2 ;  /* 0x0000000210007986 */ /* 0x0001e2000c101b24 */
[----:B------:R-:W-:Y:S05]  /*8980*/  BRA `(.L_x_31428) ;  /* 0x0000000000047947 */ /* 0x000fea0003800000 */
.L_x_31454:
[----:B------:R0:W-:Y:S02]  /*8990*/  STG.E desc[UR36][R16.64], R2 ;  /* 0x0000000210007986 */ /* 0x0001e4000c101924 */
.L_x_31428:
[----:B------:R-:W-:-:S07]  /*89a0*/  VIADD R19, R19, 0x80 ;  /* 0x0000008013137836 */ /* 0x000fce0000000000 */
.L_x_31355:
[----:B------:R-:W-:Y:S05]  /*89b0*/  BSYNC B6 ;  /* 0x0000000000067941 */ /* 0x000fea0003800000 */
.L_x_31354:
        /* <DEDUP_REMOVED lines=358> */
.L_x_31459:
        /* <DEDUP_REMOVED lines=22> */
.L_x_31463:
[----:B------:R-:W2:Y:S02]  /*a180*/  LDG.E.U8 R2, desc[UR36][R2.64] ;  /* 0x0000002402027981 */ /* 0x000ea4000c1e1100 */
[----:B--2---:R-:W-:-:S04]  /*a190*/  ISETP.NE.AND P0, PT, R2, RZ, PT ;  /* 0x000000ff0200720c */ /* 0x004fc80003f05270 */
[----:B------:R-:W-:Y:S01]  /*a1a0*/  P2R R22, PR, RZ, 0x1 ;  /* 0x00000001ff167803 */ /* 0x000fe20000000000 */
[----:B------:R-:W-:Y:S08]  /*a1b0*/  BRA `(.L_x_31465) ;  /* 0x0000000c00c47947 */ /* 0x000ff00003800000 */
.L_x_31462:
        /* <DEDUP_REMOVED lines=11> */
.L_x_31467:
[----:B------:R-:W2:Y:S02]  /*a270*/  LDG.E R2, desc[UR36][R2.64] ;  /* 0x0000002402027981 */ /* 0x000ea4000c1e1900 */
[----:B--2---:R-:W-:-:S04]  /*a280*/  ISETP.NE.AND P0, PT, R2, RZ, PT ;  /* 0x000000ff0200720c */ /* 0x004fc80003f05270 */
[----:B------:R-:W-:Y:S01]  /*a290*/  P2R R22, PR, RZ, 0x1 ;  /* 0x00000001ff167803 */ /* 0x000fe20000000000 */
[----:B------:R-:W-:Y:S08]  /*a2a0*/  BRA `(.L_x_31465) ;  /* 0x0000000c00887947 */ /* 0x000ff00003800000 */
.L_x_31466:
[----:B------:R-:W2:Y:S02]  /*a2b0*/  LDG.E.U16 R2, desc[UR36][R2.64] ;  /* 0x0000002402027981 */ /* 0x000ea4000c1e1500 */
[----:B--2---:R-:W-:-:S04]  /*a2c0*/  ISETP.NE.AND P0, PT, R2, RZ, PT ;  /* 0x000000ff0200720c */ /* 0x004fc80003f05270 */
[----:B------:R-:W-:Y:S01]  /*a2d0*/  P2R R22, PR, RZ, 0x1 ;  /* 0x00000001ff167803 */ /* 0x000fe20000000000 */
[----:B------:R-:W-:Y:S08]  /*a2e0*/  BRA `(.L_x_31465) ;  /* 0x0000000c00787947 */ /* 0x000ff00003800000 */
.L_x_31461:
        /* <DEDUP_REMOVED lines=10> */
.L_x_31469:
[----:B------:R-:W2:Y:S02]  /*a390*/  LDG.E.U16 R0, desc[UR36][R2.64] ;  /* 0x0000002402007981 */ /* 0x000ea4000c1e1500 */
[----:B--2---:R-:W-:-:S05]  /*a3a0*/  HADD2.F32 R0, -RZ, R0.H0_H0 ;  /* 0x20000000ff007230 */ /* 0x004fca0000004100 */
[----:B------:R-:W-:-:S04]  /*a3b0*/  FSETP.NEU.FTZ.AND P0, PT, R0, RZ, PT ;  /* 0x000000ff0000720b */ /* 0x000fc80003f1d000 */
[----:B------:R-:W-:Y:S01]  /*a3c0*/  P2R R22, PR, RZ, 0x1 ;  /* 0x00000001ff167803 */ /* 0x000fe20000000000 */
[----:B------:R-:W-:Y:S08]  /*a3d0*/  BRA `(.L_x_31465) ;  /* 0x0000000c003c7947 */ /* 0x000ff00003800000 */
.L_x_31468:
        /* <DEDUP_REMOVED lines=12> */
.L_x_31471:
        /* <DEDUP_REMOVED lines=11> */
.L_x_31470:
[----:B------:R-:W2:Y:S02]  /*a550*/  LDG.E.64 R2, desc[UR36][R2.64] ;  /* 0x0000002402027981 */ /* 0x000ea4000c1e1b00 */
[----:B--2---:R-:W-:-:S06]  /*a560*/  DSETP.NEU.AND P0, PT, R2, RZ, PT ;  /* 0x000000ff0200722a */ /* 0x004fcc0003f0d000 */
[----:B------:R-:W-:Y:S01]  /*a570*/  P2R R22, PR, RZ, 0x1 ;  /* 0x00000001ff167803 */ /* 0x000fe20000000000 */
[----:B------:R-:W-:Y:S07]  /*a580*/  BRA `(.L_x_31465) ;  /* 0x0000000800d07947 */ /* 0x000fee0003800000 */
.L_x_31460:
        /* <DEDUP_REMOVED lines=12> */
.L_x_31474:
[----:B------:R-:W2:Y:S02]  /*a650*/  LDG.E.128 R4, desc[UR36][R2.64] ;  /* 0x0000002402047981 */ /* 0x000ea4000c1e1d00 */
[----:B--2---:R-:W-:-:S06]  /*a660*/  DSETP.NEU.AND P0, PT, R6, RZ, PT ;  /* 0x000000ff0600722a */ /* 0x004fcc0003f0d000 */
[----:B------:R-:W-:-:S06]  /*a670*/  DSETP.NEU.OR P0, PT, R4, RZ, P0 ;  /* 0x000000ff0400722a */ /* 0x000fcc000070d400 */
[----:B------:R-:W-:Y:S01]  /*a680*/  P2R R22, PR, RZ, 0x1 ;  /* 0x00000001ff167803 */ /* 0x000fe20000000000 */
[----:B------:R-:W-:Y:S07]  /*a690*/  BRA `(.L_x_31465) ;  /* 0x00000008008c7947 */ /* 0x000fee0003800000 */
.L_x_31473:
        /* <DEDUP_REMOVED lines=28> */
.L_x_31476:
        /* <DEDUP_REMOVED lines=15> */
.L_x_31475:
[----:B------:R-:W2:Y:S02]  /*a950*/  LDG.E.U16 R0, desc[UR36][R2.64] ;  /* 0x0000002402007981 */ /* 0x000ea4000c1e1500 */
[----:B--2---:R-:W-:-:S05]  /*a960*/  IMAD.U32 R0, R0, 0x10000, RZ ;  /* 0x0001000000007824 */ /* 0x004fca00078e00ff */
[----:B------:R-:W-:-:S04]  /*a970*/  FSETP.NEU.FTZ.AND P0, PT, R0, RZ, PT ;  /* 0x000000ff0000720b */ /* 0x000fc80003f1d000 */
[----:B------:R-:W-:Y:S01]  /*a980*/  P2R R22, PR, RZ, 0x1 ;  /* 0x00000001ff167803 */ /* 0x000fe20000000000 */
[----:B------:R-:W-:Y:S08]  /*a990*/  BRA `(.L_x_31465) ;  /* 0x0000000400cc7947 */ /* 0x000ff00003800000 */
.L_x_31472:
        /* <DEDUP_REMOVED lines=12> */
.L_x_31479:
        /* <DEDUP_REMOVED lines=21> */
.L_x_31483:
[----:B------:R-:W-:Y:S05]  /*abb0*/  BSYNC B1 ;  /* 0x0000000000017941 */ /* 0x000fea0003800000 */
.L_x_31482:
[----:B------:R-:W-:Y:S01]  /*abc0*/  LEA R3, R0, 0x3b800000, 0x17 ;  /* 0x3b80000000037811 */ /* 0x000fe200078eb8ff */
[----:B------:R-:W-:-:S05]  /*abd0*/  IMAD.SHL.U32 R0, R2, 0x100000, RZ ;  /* 0x0010000002007824 */ /* 0x000fca00078e00ff */
[----:B------:R-:W-:-:S07]  /*abe0*/  LOP3.LUT R0, R3, R0, R4, 0xfe, !PT ;  /* 0x0000000003007212 */ /* 0x000fce00078efe04 */
.L_x_31481:
[----:B------:R-:W-:Y:S05]  /*abf0*/  BSYNC B0 ;  /* 0x0000000000007941 */ /* 0x000fea0003800000 */
.L_x_31480:
[----:B------:R-:W-:-:S04]  /*ac00*/  FSETP.NEU.FTZ.AND P0, PT, R0, RZ, PT ;  /* 0x000000ff0000720b */ /* 0x000fc80003f1d000 */
[----:B------:R-:W-:Y:S01]  /*ac10*/  P2R R22, PR, RZ, 0x1 ;  /* 0x00000001ff167803 */ /* 0x000fe20000000000 */
[----:B------:R-:W-:Y:S08]  /*ac20*/  BRA `(.L_x_31465) ;  /* 0x0000000400287947 */ /* 0x000ff00003800000 */
.L_x_31478:
        /* <DEDUP_REMOVED lines=21> */
.L_x_31487:
[----:B------:R-:W-:Y:S05]  /*ad80*/  BSYNC B1 ;  /* 0x0000000000017941 */ /* 0x000fea0003800000 */
.L_x_31486:
[----:B------:R-:W-:Y:S01]  /*ad90*/  LEA R3, R0, 0x37800000, 0x17 ;  /* 0x3780000000037811 */ /* 0x000fe200078eb8ff */
[----:B------:R-:W-:-:S05]  /*ada0*/  IMAD.SHL.U32 R0, R2, 0x200000, RZ ;  /* 0x0020000002007824 */ /* 0x000fca00078e00ff */
[----:B------:R-:W-:-:S07]  /*adb0*/  LOP3.LUT R0, R3, R0, R4, 0xfe, !PT ;  /* 0x0000000003007212 */ /* 0x000fce00078efe04 */
.L_x_31485:
[----:B------:R-:W-:Y:S05]  /*adc0*/  BSYNC B0 ;  /* 0x0000000000007941 */ /* 0x000fea0003800000 */
.L_x_31484:
[----:B------:R-:W-:-:S04]  /*add0*/  FSETP.NEU.FTZ.AND P0, PT, R0, RZ, PT ;  /* 0x000000ff0000720b */ /* 0x000fc80003f1d000 */
[----:B------:R-:W-:Y:S01]  /*ade0*/  P2R R22, PR, RZ, 0x1 ;  /* 0x00000001ff167803 */ /* 0x000fe20000000000 */
[----:B------:R-:W-:Y:S08]  /*adf0*/  BRA `(.L_x_31465) ;  /* 0x0000000000b47947 */ /* 0x000ff00003800000 */
.L_x_31477:
        /* <DEDUP_REMOVED lines=14> */
.L_x_31491:
[----:B------:R-:W-:Y:S05]  /*aee0*/  BSYNC B0 ;  /* 0x0000000000007941 */ /* 0x000fea0003800000 */
.L_x_31490:
[----:B------:R-:W-:-:S04]  /*aef0*/  FSETP.NEU.FTZ.AND P0, PT, R0, RZ, PT ;  /* 0x000000ff0000720b */ /* 0x000fc80003f1d000 */
[----:B------:R-:W-:Y:S01]  /*af00*/  P2R R22, PR, RZ, 0x1 ;  /* 0x00000001ff167803 */ /* 0x000fe20000000000 */
[----:B------:R-:W-:Y:S08]  /*af10*/  BRA `(.L_x_31465) ;  /* 0x00000000006c7947 */ /* 0x000ff00003800000 */
.L_x_31464:
        /* <DEDUP_REMOVED lines=16> */
.L_x_31492:
[----:B------:R-:W-:-:S04]  /*b020*/  PLOP3.LUT P0, PT, PT, PT, PT, 0x8, 0x0 ;  /* 0x000000000000781c */ /* 0x000fc80003f0e170 */
[----:B------:R-:W-:Y:S01]  /*b030*/  P2R R22, PR, RZ, 0x1 ;  /* 0x00000001ff167803 */ /* 0x000fe20000000000 */
[----:B------:R-:W-:Y:S08]  /*b040*/  BRA `(.L_x_31465) ;  /* 0x0000000000207947 */ /* 0x000ff00003800000 */
.L_x_31489:
[----:B------:R-:W2:Y:S02]  /*b050*/  LDG.E.64 R2, desc[UR36][R2.64] ;  /* 0x0000002402027981 */ /* 0x000ea4000c1e1b00 */
[----:B--2---:R-:W-:-:S04]  /*b060*/  ISETP.NE.U32.AND P0, PT, R2, RZ, PT ;  /* 0x000000ff0200720c */ /* 0x004fc80003f05070 */
[----:B------:R-:W-:-:S04]  /*b070*/  ISETP.NE.AND.EX P0, PT, R3, RZ, PT, P0 ;  /* 0x000000ff0300720c */ /* 0x000fc80003f05300 */
[----:B------:R-:W-:Y:S01]  /*b080*/  P2R R22, PR, RZ, 0x1 ;  /* 0x00000001ff167803 */ /* 0x000fe20000000000 */
[----:B------:R-:W-:Y:S08]  /*b090*/  BRA `(.L_x_31465) ;  /* 0x00000000000c7947 */ /* 0x000ff00003800000 */
.L_x_31488:
[----:B------:R-:W2:Y:S02]  /*b0a0*/  LDG.E R2, desc[UR36][R2.64] ;  /* 0x0000002402027981 */ /* 0x000ea4000c1e1900 */
[----:B--2---:R-:W-:-:S04]  /*b0b0*/  ISETP.NE.AND P0, PT, R2, RZ, PT ;  /* 0x000000ff0200720c */ /* 0x004fc80003f05270 */
[----:B------:R-:W-:-:S09]  /*b0c0*/  P2R R22, PR, RZ, 0x1 ;  /* 0x00000001ff167803 */ /* 0x000fd20000000000 */
.L_x_31465:
        /* <DEDUP_REMOVED lines=18> */
.L_x_31496:
[----:B------:R-:W2:Y:S02]  /*b1f0*/  LDG.E.U8 R2, desc[UR36][R2.64] ;  /* 0x0000002402027981 */ /* 0x000ea4000c1e1100 */
[----:B--2---:R-:W-:Y:S01]  /*b200*/  ISETP.NE.AND P0, PT, R2, RZ, PT ;  /* 0x000000ff0200720c */ /* 0x004fe20003f05270 */
[----:B------:R-:W-:-:S12]  /*b210*/  BRA `(.L_x_31498) ;  /* 0x0000000c00747947 */ /* 0x000fd80003800000 */
.L_x_31495:
        /* <DEDUP_REMOVED lines=10> */
.L_x_31500:
[----:B------:R-:W2:Y:S02]  /*b2c0*/  LDG.E R2, desc[UR36][R2.64] ;  /* 0x0000002402027981 */ /* 0x000ea4000c1e1900 */
[----:B--2---:R-:W-:Y:S01]  /*b2d0*/  ISETP.NE.AND P0, PT, R2, RZ, PT ;  /* 0x000000ff0200720c */ /* 0x004fe20003f05270 */
[----:B------:R-:W-:-:S12]  /*b2e0*/  BRA `(.L_x_31498) ;  /* 0x0000000c00407947 */ /* 0x000fd80003800000 */
.L_x_31499:
[----:B------:R-:W2:Y:S02]  /*b2f0*/  LDG.E.U16 R2, desc[UR36][R2.64] ;  /* 0x0000002402027981 */ /* 0x000ea4000c1e1500 */
[----:B--2---:R-:W-:Y:S01]  /*b300*/  ISETP.NE.AND P0, PT, R2, RZ, PT ;  /* 0x000000ff0200720c */ /* 0x004fe20003f05270 */
[----:B------:R-:W-:-:S12]  /*b310*/  BRA `(.L_x_31498) ;  /* 0x0000000c00347947 */ /* 0x000fd80003800000 */
.L_x_31494:
        /* <DEDUP_REMOVED lines=9> */
.L_x_31502:
[----:B------:R-:W2:Y:S02]  /*b3b0*/  LDG.E.U16 R0, desc[UR36][R2.64] ;  /* 0x0000002402007981 */ /* 0x000ea4000c1e1500 */
[----:B--2---:R-:W-:-:S05]  /*b3c0*/  HADD2.F32 R0, -RZ, R0.H0_H0 ;  /* 0x20000000ff007230 */ /* 0x004fca0000004100 */
[----:B------:R-:W-:Y:S01]  /*b3d0*/  FSETP.NEU.FTZ.AND P0, PT, R0, RZ, PT ;  /* 0x000000ff0000720b */ /* 0x000fe20003f1d000 */
[----:B------:R-:W-:-:S12]  /*b3e0*/  BRA `(.L_x_31498) ;  /* 0x0000000c00007947 */ /* 0x000fd80003800000 */
.L_x_31501:
        /* <DEDUP_REMOVED lines=11> */
.L_x_31504:
        /* <DEDUP_REMOVED lines=10> */
.L_x_31503:
[----:B------:R-:W2:Y:S02]  /*b540*/  LDG.E.64 R2, desc[UR36][R2.64] ;  /* 0x0000002402027981 */ /* 0x000ea4000c1e1b00 */
[----:B--2---:R-:W-:Y:S01]  /*b550*/  DSETP.NEU.AND P0, PT, R2, RZ, PT ;  /* 0x000000ff0200722a */ /* 0x004fe20003f0d000 */
[----:B------:R-:W-:-:S13]  /*b560*/  BRA `(.L_x_31498) ;  /* 0x0000000800a07947 */ /* 0x000fda0003800000 */
.L_x_31493:
        /* <DEDUP_REMOVED lines=11> */
.L_x_31507:
[----:B------:R-:W2:Y:S02]  /*b620*/  LDG.E.128 R4, desc[UR36][R2.64] ;  /* 0x0000002402047981 */ /* 0x000ea4000c1e1d00 */
[----:B--2---:R-:W-:-:S06]  /*b630*/  DSETP.NEU.AND P0, PT, R6, RZ, PT ;  /* 0x000000ff0600722a */ /* 0x004fcc0003f0d000 */
[----:B------:R-:W-:Y:S01]  /*b640*/  DSETP.NEU.OR P0, PT, R4, RZ, P0 ;  /* 0x000000ff0400722a */ /* 0x000fe2000070d400 */
[----:B------:R-:W-:-:S13]  /*b650*/  BRA `(.L_x_31498) ;  /* 0x0000000800647947 */ /* 0x000fda0003800000 */
.L_x_31506:
        /* <DEDUP_REMOVED lines=27> */
.L_x_31509:
        /* <DEDUP_REMOVED lines=14> */
.L_x_31508:
[----:B------:R-:W2:Y:S02]  /*b8f0*/  LDG.E.U16 R0, desc[UR36][R2.64] ;  /* 0x0000002402007981 */ /* 0x000ea4000c1e1500 */
[----:B--2---:R-:W-:-:S05]  /*b900*/  IMAD.U32 R0, R0, 0x10000, RZ ;  /* 0x0001000000007824 */ /* 0x004fca00078e00ff */
[----:B------:R-:W-:Y:S01]  /*b910*/  FSETP.NEU.FTZ.AND P0, PT, R0, RZ, PT ;  /* 0x000000ff0000720b */ /* 0x000fe20003f1d000 */
[----:B------:R-:W-:-:S12]  /*b920*/  BRA `(.L_x_31498) ;  /* 0x0000000400b07947 */ /* 0x000fd80003800000 */
.L_x_31505:
        /* <DEDUP_REMOVED lines=11> */
.L_x_31512:
        /* <DEDUP_REMOVED lines=21> */
.L_x_31516:
[----:B------:R-:W-:Y:S05]  /*bb30*/  BSYNC B1 ;  /* 0x0000000000017941 */ /* 0x000fea0003800000 */
.L_x_31515:
[----:B------:R-:W-:Y:S01]  /*bb40*/  LEA R3, R0, 0x3b800000, 0x17 ;  /* 0x3b80000000037811 */ /* 0x000fe200078eb8ff */
[----:B------:R-:W-:-:S05]  /*bb50*/  IMAD.SHL.U32 R0, R2, 0x100000, RZ ;  /* 0x0010000002007824 */ /* 0x000fca00078e00ff */
[----:B------:R-:W-:-:S07]  /*bb60*/  LOP3.LUT R0, R3, R0, R4, 0xfe, !PT ;  /* 0x0000000003007212 */ /* 0x000fce00078efe04 */
.L_x_31514:
[----:B------:R-:W-:Y:S05]  /*bb70*/  BSYNC B0 ;  /* 0x0000000000007941 */ /* 0x000fea0003800000 */
.L_x_31513:
[----:B------:R-:W-:Y:S01]  /*bb80*/  FSETP.NEU.FTZ.AND P0, PT, R0, RZ, PT ;  /* 0x000000ff0000720b */ /* 0x000fe20003f1d000 */
[----:B------:R-:W-:-:S12]  /*bb90*/  BRA `(.L_x_31498) ;  /* 0x0000000400147947 */ /* 0x000fd80003800000 */
.L_x_31511:
        /* <DEDUP_REMOVED lines=21> */
.L_x_31520:
[----:B------:R-:W-:Y:S05]  /*bcf0*/  BSYNC B1 ;  /* 0x0000000000017941 */ /* 0x000fea0003800000 */
.L_x_31519:
[----:B------:R-:W-:Y:S01]  /*bd00*/  LEA R3, R0, 0x37800000, 0x17 ;  /* 0x3780000000037811 */ /* 0x000fe200078eb8ff */
[----:B------:R-:W-:-:S05]  /*bd10*/  IMAD.SHL.U32 R0, R2, 0x200000, RZ ;  /* 0x0020000002007824 */ /* 0x000fca00078e00ff */
[----:B------:R-:W-:-:S07]  /*bd20*/  LOP3.LUT R0, R3, R0, R4, 0xfe, !PT ;  /* 0x0000000003007212 */ /* 0x000fce00078efe04 */
.L_x_31518:
[----:B------:R-:W-:Y:S05]  /*bd30*/  BSYNC B0 ;  /* 0x0000000000007941 */ /* 0x000fea0003800000 */
.L_x_31517:
[----:B------:R-:W-:Y:S01]  /*bd40*/  FSETP.NEU.FTZ.AND P0, PT, R0, RZ, PT ;  /* 0x000000ff0000720b */ /* 0x000fe20003f1d000 */
[----:B------:R-:W-:-:S12]  /*bd50*/  BRA `(.L_x_31498) ;  /* 0x0000000000a47947 */ /* 0x000fd80003800000 */
.L_x_31510:
        /* <DEDUP_REMOVED lines=14> */
.L_x_31524:
[----:B------:R-:W-:Y:S05]  /*be40*/  BSYNC B0 ;  /* 0x0000000000007941 */ /* 0x000fea0003800000 */
.L_x_31523:
[----:B------:R-:W-:Y:S01]  /*be50*/  FSETP.NEU.FTZ.AND P0, PT, R0, RZ, PT ;  /* 0x000000ff0000720b */ /* 0x000fe20003f1d000 */
[----:B------:R-:W-:-:S12]  /*be60*/  BRA `(.L_x_31498) ;  /* 0x0000000000607947 */ /* 0x000fd80003800000 */
.L_x_31497:
        /* <DEDUP_REMOVED lines=16> */
.L_x_31525:
[----:B------:R-:W-:Y:S01]  /*bf70*/  PLOP3.LUT P0, PT, PT, PT, PT, 0x8, 0x0 ;  /* 0x000000000000781c */ /* 0x000fe20003f0e170 */
[----:B------:R-:W-:-:S12]  /*bf80*/  BRA `(.L_x_31498) ;  /* 0x0000000000187947 */ /* 0x000fd80003800000 */
.L_x_31522:
[----:B------:R-:W2:Y:S02]  /*bf90*/  LDG.E.64 R2, desc[UR36][R2.64] ;  /* 0x0000002402027981 */ /* 0x000ea4000c1e1b00 */
[----:B--2---:R-:W-:-:S04]  /*bfa0*/  ISETP.NE.U32.AND P0, PT, R2, RZ, PT ;  /* 0x000000ff0200720c */ /* 0x004fc80003f05070 */
[----:B------:R-:W-:Y:S01]  /*bfb0*/  ISETP.NE.AND.EX P0, PT, R3, RZ, PT, P0 ;  /* 0x000000ff0300720c */ /* 0x000fe20003f05300 */
[----:B------:R-:W-:-:S12]  /*bfc0*/  BRA `(.L_x_31498) ;  /* 0x0000000000087947 */ /* 0x000fd80003800000 */
.L_x_31521:
[----:B------:R-:W2:Y:S02]  /*bfd0*/  LDG.E R2, desc[UR36][R2.64] ;  /* 0x0000002402027981 */ /* 0x000ea4000c1e1900 */
[----:B--2---:R-:W-:-:S13]  /*bfe0*/  ISETP.NE.AND P0, PT, R2, RZ, PT ;  /* 0x000000ff0200720c */ /* 0x004fda0003f05270 */
.L_x_31498:
        /* <DEDUP_REMOVED lines=17> */
.L_x_31529:
[----:B------:R0:W-:Y:S01]  /*c100*/  STG.E.U8 desc[UR36][R16.64], R2 ;  /* 0x0000000210007986 */ /* 0x0001e2000c101124 */
[----:B------:R-:W-:Y:S05]  /*c110*/  BRA `(.L_x_31531) ;  /* 0x0000000c00487947 */ /* 0x000fea0003800000 */
.L_x_31528:
        /* <DEDUP_REMOVED lines=9> */
.L_x_31533:
[----:B------:R0:W-:Y:S01]  /*c1b0*/  STG.E desc[UR36][R16.64], R2 ;  /* 0x0000000210007986 */ /* 0x0001e2000c101924 */
[----:B------:R-:W-:Y:S05]  /*c1c0*/  BRA `(.L_x_31531) ;  /* 0x0000000c001c7947 */ /* 0x000fea0003800000 */
.L_x_31532:
[----:B------:R0:W-:Y:S01]  /*c1d0*/  STG.E.U16 desc[UR36][R16.64], R2 ;  /* 0x0000000210007986 */ /* 0x0001e2000c101524 */
[----:B------:R-:W-:Y:S05]  /*c1e0*/  BRA `(.L_x_31531) ;  /* 0x0000000c00147947 */ /* 0x000fea0003800000 */
.L_x_31527:
        /* <DEDUP_REMOVED lines=9> */
.L_x_31535:
[----:B------:R-:W-:-:S04]  /*c280*/  I2FP.F32.U32 R0, R2 ;  /* 0x0000000200007245 */ /* 0x000fc80000201000 */
[----:B------:R-:W-:-:S05]  /*c290*/  F2FP.F16.F32.PACK_AB R0, RZ, R0 ;  /* 0x00000000ff00723e */ /* 0x000fca00000000ff */
[----:B------:R0:W-:Y:S01]  /*c2a0*/  STG.E.U16 desc[UR36][R16.64], R0 ;  /* 0x0000000010007986 */ /* 0x0001e2000c101524 */
[----:B------:R-:W-:Y:S05]  /*c2b0*/  BRA `(.L_x_31531) ;  /* 0x0000000800e07947 */ /* 0x000fea0003800000 */
.L_x_31534:
        /* <DEDUP_REMOVED lines=10> */
.L_x_31537:
[----:B------:R-:W-:-:S04]  /*c360*/  I2FP.F32.U32 R2, R2 ;  /* 0x0000000200027245 */ /* 0x000fc80000201000 */
[----:B------:R-:W-:-:S04]  /*c370*/  F2FP.F16.F32.PACK_AB R3, RZ, R2 ;  /* 0x00000002ff03723e */ /* 0x000fc800000000ff */
[----:B------:R-:W-:-:S05]  /*c380*/  PRMT R3, R3, 0x5410, RZ ;  /* 0x0000541003037816 */ /* 0x000fca00000000ff */
[----:B------:R0:W-:Y:S01]  /*c390*/  STG.E desc[UR36][R16.64], R3 ;  /* 0x0000000310007986 */ /* 0x0001e2000c101924 */
[----:B------:R-:W-:Y:S05]  /*c3a0*/  BRA `(.L_x_31531) ;  /* 0x0000000800a47947 */ /* 0x000fea0003800000 */
.L_x_31536:
[----:B------:R-:W0:Y:S02]  /*c3b0*/  I2F.F64.U32 R2, R2 ;  /* 0x0000000200027312 */ /* 0x000e240000201800 */
[----:B0-----:R0:W-:Y:S01]  /*c3c0*/  STG.E.64 desc[UR36][R16.64], R2 ;  /* 0x0000000210007986 */ /* 0x0011e2000c101b24 */
[----:B------:R-:W-:Y:S05]  /*c3d0*/  BRA `(.L_x_31531) ;  /* 0x0000000800987947 */ /* 0x000fea0003800000 */
.L_x_31526:
        /* <DEDUP_REMOVED lines=10> */
.L_x_31540:
[----:B------:R-:W0:Y:S01]  /*c480*/  I2F.F64.U32 R4, R2 ;  /* 0x0000000200047312 */ /* 0x000e220000201800 */
[----:B------:R-:W-:-:S05]  /*c490*/  CS2R R6, SRZ ;  /* 0x0000000000067805 */ /* 0x000fca000001ff00 */
[----:B0-----:R0:W-:Y:S01]  /*c4a0*/  STG.E.128 desc[UR36][R16.64], R4 ;  /* 0x0000000410007986 */ /* 0x0011e2000c101d24 */
[----:B------:R-:W-:Y:S05]  /*c4b0*/  BRA `(.L_x_31531) ;  /* 0x0000000800607947 */ /* 0x000fea0003800000 */
.L_x_31539:
        /* <DEDUP_REMOVED lines=21> */
.L_x_31544:
[----:B------:R-:W-:Y:S05]  /*c610*/  BSYNC B0 ;  /* 0x0000000000007941 */ /* 0x000fea0003800000 */
.L_x_31543:
[----:B------:R-:W-:-:S05]  /*c620*/  LOP3.LUT R3, R0, R3, RZ, 0xfc, !PT ;  /* 0x0000000300037212 */ /* 0x000fca00078efcff */
[----:B------:R0:W-:Y:S01]  /*c630*/  STG.E.U8 desc[UR36][R16.64], R3 ;  /* 0x0000000310007986 */ /* 0x0001e2000c101124 */
[----:B------:R-:W-:Y:S05]  /*c640*/  BRA `(.L_x_31531) ;  /* 0x0000000400fc7947 */ /* 0x000fea0003800000 */
.L_x_31542:
        /* <DEDUP_REMOVED lines=13> */
.L_x_31546:
[----:B------:R-:W-:Y:S01]  /*c720*/  IMAD.MOV.U32 R0, RZ, RZ, 0x7f ;  /* 0x0000007fff007424 */ /* 0x000fe200078e00ff */
[----:B------:R-:W-:-:S04]  /*c730*/  ISETP.GT.U32.AND P0, PT, R2, 0x7f800000, PT ;  /* 0x7f8000000200780c */ /* 0x000fc80003f04070 */
[----:B------:R-:W-:-:S09]  /*c740*/  SEL R0, R0, 0x7c, P0 ;  /* 0x0000007c00007807 */ /* 0x000fd20000000000 */
.L_x_31547:
[----:B------:R-:W-:Y:S05]  /*c750*/  BSYNC B0 ;  /* 0x0000000000007941 */ /* 0x000fea0003800000 */
.L_x_31545:
[----:B------:R-:W-:-:S04]  /*c760*/  LOP3.LUT R2, R3, 0x80000000, RZ, 0xc0, !PT ;  /* 0x8000000003027812 */ /* 0x000fc800078ec0ff */
[----:B------:R-:W-:-:S04]  /*c770*/  SHF.R.U32.HI R3, RZ, 0x18, R2 ;  /* 0x00000018ff037819 */ /* 0x000fc80000011602 */
[----:B------:R-:W-:-:S05]  /*c780*/  LOP3.LUT R3, R0, R3, RZ, 0xfc, !PT ;  /* 0x0000000300037212 */ /* 0x000fca00078efcff */
[----:B------:R0:W-:Y:S01]  /*c790*/  STG.E.U8 desc[UR36][R16.64], R3 ;  /* 0x0000000310007986 */ /* 0x0001e2000c101124 */
[----:B------:R-:W-:Y:S05]  /*c7a0*/  BRA `(.L_x_31531) ;  /* 0x0000000400a47947 */ /* 0x000fea0003800000 */
.L_x_31541:
[----:B------:R-:W-:-:S04]  /*c7b0*/  I2FP.F32.U32 R0, R2 ;  /* 0x0000000200007245 */ /* 0x000fc80000201000 */
[----:B------:R-:W-:-:S05]  /*c7c0*/  F2FP.BF16.F32.PACK_AB R0, RZ, R0 ;  /* 0x00000000ff00723e */ /* 0x000fca00000010ff */
[----:B------:R0:W-:Y:S01]  /*c7d0*/  STG.E.U16 desc[UR36][R16.64], R0 ;  /* 0x0000000010007986 */ /* 0x0001e2000c101524 */
[----:B------:R-:W-:Y:S05]  /*c7e0*/  BRA `(.L_x_31531) ;  /* 0x0000000400947947 */ /* 0x000fea0003800000 */
.L_x_31538:
        /* <DEDUP_REMOVED lines=10> */
.L_x_31550:
        /* <DEDUP_REMOVED lines=17> */
.L_x_31553:
[----:B------:R-:W-:-:S04]  /*c9a0*/  LOP3.LUT R2, R3, 0x80000000, RZ, 0xc0, !PT ;  /* 0x8000000003027812 */ /* 0x000fc800078ec0ff */
[----:B------:R-:W-:-:S04]  /*c9b0*/  SHF.R.U32.HI R3, RZ, 0x18, R2 ;  /* 0x00000018ff037819 */ /* 0x000fc80000011602 */
[----:B------:R-:W-:-:S04]  /*c9c0*/  LOP3.LUT R0, R0, R3, RZ, 0xfc, !PT ;  /* 0x0000000300007212 */ /* 0x000fc800078efcff */
[----:B------:R-:W-:-:S07]  /*c9d0*/  PRMT R8, R0, 0x7610, R8 ;  /* 0x0000761000087816 */ /* 0x000fce0000000008 */
.L_x_31552:
[----:B------:R-:W-:Y:S05]  /*c9e0*/  BSYNC B0 ;  /* 0x0000000000007941 */ /* 0x000fea0003800000 */
.L_x_31551:
[----:B------:R3:W-:Y:S01]  /*c9f0*/  STG.E.U8 desc[UR36][R16.64], R8 ;  /* 0x0000000810007986 */ /* 0x0007e2000c101124 */
[----:B------:R-:W-:Y:S05]  /*ca00*/  BRA `(.L_x_31531) ;  /* 0x00000004000c7947 */ /* 0x000fea0003800000 */
.L_x_31549:
        /* <DEDUP_REMOVED lines=17> */
.L_x_31556:
[----:B------:R-:W-:-:S04]  /*cb20*/  LOP3.LUT R2, R3, 0x80000000, RZ, 0xc0, !PT ;  /* 0x8000000003027812 */ /* 0x000fc800078ec0ff */
[----:B------:R-:W-:-:S04]  /*cb30*/  SHF.R.U32.HI R3, RZ, 0x18, R2 ;  /* 0x00000018ff037819 */ /* 0x000fc80000011602 */
[----:B------:R-:W-:-:S04]  /*cb40*/  LOP3.LUT R0, R0, R3, RZ, 0xfc, !PT ;  /* 0x0000000300007212 */ /* 0x000fc800078efcff */
[----:B------:R-:W-:-:S07]  /*cb50*/  PRMT R8, R0, 0x7610, R8 ;  /* 0x0000761000087816 */ /* 0x000fce0000000008 */
.L_x_31555:
[----:B------:R-:W-:Y:S05]  /*cb60*/  BSYNC B0 ;  /* 0x0000000000007941 */ /* 0x000fea0003800000 */
.L_x_31554:
[----:B------:R0:W-:Y:S01]  /*cb70*/  STG.E.U8 desc[UR36][R16.64], R8 ;  /* 0x0000000810007986 */ /* 0x0001e2000c101124 */
[----:B------:R-:W-:Y:S05]  /*cb80*/  BRA `(.L_x_31531) ;  /* 0x0000000000ac7947 */ /* 0x000fea0003800000 */
.L_x_31548:
        /* <DEDUP_REMOVED lines=22> */
.L_x_31530:
        /* <DEDUP_REMOVED lines=16> */
.L_x_31559:
[----:B------:R-:W-:Y:S05]  /*cdf0*/  BRA `(.L_x_31531) ;  /* 0x0000000000107947 */ /* 0x000fea0003800000 */
.L_x_31558:
[----:B------:R-:W-:-:S05]  /*ce00*/  IMAD.MOV.U32 R3, RZ, RZ, RZ ;  /* 0x000000ffff037224 */ /* 0x000fca00078e00ff */
[----:B------:R1:W-:Y:S01]  /*ce10*/  STG.E.64 desc[UR36][R16.64], R2 ;  /* 0x0000000210007986 */ /* 0x0003e2000c101b24 */
[----:B------:R-:W-:Y:S05]  /*ce20*/  BRA `(.L_x_31531) ;  /* 0x0000000000047947 */ /* 0x000fea0003800000 */
.L_x_31557:
[----:B------:R0:W-:Y:S02]  /*ce30*/  STG.E desc[UR36][R16.64], R2 ;  /* 0x0000000210007986 */ /* 0x0001e4000c101924 */
.L_x_31531:
[----:B------:R-:W-:-:S07]  /*ce40*/  VIADD R19, R19, 0x80 ;  /* 0x0000008013137836 */ /* 0x000fce0000000000 */
.L_x_31458:
[----:B------:R-:W-:Y:S05]  /*ce50*/  BSYNC B6 ;  /* 0x0000000000067941 */ /* 0x000fea0003800000 */
.L_x_31457:
        /* <DEDUP_REMOVED lines=357> */
.L_x_31560:
        /* <DEDUP_REMOVED lines=22> */
.L_x_31564:
[----:B------:R-:W2:Y:S02]  /*e610*/  LDG.E.U8 R2, desc[UR36][R2.64] ;  /* 0x0000002402027981 */ /* 0x000ea4000c1e1100 */
[----:B--2---:R-:W-:-:S04]  /*e620*/  ISETP.NE.AND P0, PT, R2, RZ, PT ;  /* 0x000000ff0200720c */ /* 0x004fc80003f05270 */
[----:B------:R-:W-:Y:S01]  /*e630*/  P2R R19, PR, RZ, 0x1 ;  /* 0x00000001ff137803 */ /* 0x000fe20000000000 */
[----:B------:R-:W-:Y:S08]  /*e640*/  BRA `(.L_x_31566) ;  /* 0x0000000c00c47947 */ /* 0x000ff00003800000 */
.L_x_31563:
        /* <DEDUP_REMOVED lines=11> */
.L_x_31568:
[----:B------:R-:W2:Y:S02]  /*e700*/  LDG.E R2, desc[UR36][R2.64] ;  /* 0x0000002402027981 */ /* 0x000ea4000c1e1900 */
[----:B--2---:R-:W-:-:S04]  /*e710*/  ISETP.NE.AND P0, PT, R2, RZ, PT ;  /* 0x000000ff0200720c */ /* 0x004fc80003f05270 */
[----:B------:R-:W-:Y:S01]  /*e720*/  P2R R19, PR, RZ, 0x1 ;  /* 0x00000001ff137803 */ /* 0x000fe20000000000 */
[----:B------:R-:W-:Y:S08]  /*e730*/  BRA `(.L_x_31566) ;  /* 0x0000000c00887947 */ /* 0x000ff00003800000 */
.L_x_31567:
[----:B------:R-:W2:Y:S02]  /*e740*/  LDG.E.U16 R2, desc[UR36][R2.64] ;  /* 0x0000002402027981 */ /* 0x000ea4000c1e1500 */
[----:B--2---:R-:W-:-:S04]  /*e750*/  ISETP.NE.AND P0, PT, R2, RZ, PT ;  /* 0x000000ff0200720c */ /* 0x004fc80003f05270 */
[----:B------:R-:W-:Y:S01]  /*e760*/  P2R R19, PR, RZ, 0x1 ;  /* 0x00000001ff137803 */ /* 0x000fe20000000000 */
[----:B------:R-:W-:Y:S08]  /*e770*/  BRA `(.L_x_31566) ;  /* 0x0000000c00787947 */ /* 0x000ff00003800000 */
.L_x_31562:
        /* <DEDUP_REMOVED lines=10> */
.L_x_31570:
[----:B------:R-:W2:Y:S02]  /*e820*/  LDG.E.U16 R0, desc[UR36][R2.64] ;  /* 0x0000002402007981 */ /* 0x000ea4000c1e1500 */
[----:B--2---:R-:W-:-:S05]  /*e830*/  HADD2.F32 R0, -RZ, R0.H0_H0 ;  /* 0x20000000ff007230 */ /* 0x004fca0000004100 */
[----:B------:R-:W-:-:S04]  /*e840*/  FSETP.NEU.FTZ.AND P0, PT, R0, RZ, PT ;  /* 0x000000ff0000720b */ /* 0x000fc80003f1d000 */
[----:B------:R-:W-:Y:S01]  /*e850*/  P2R R19, PR, RZ, 0x1 ;  /* 0x00000001ff137803 */ /* 0x000fe20000000000 */
[----:B------:R-:W-:Y:S08]  /*e860*/  BRA `(.L_x_31566) ;  /* 0x0000000c003c7947 */ /* 0x000ff00003800000 */
.L_x_31569:
        /* <DEDUP_REMOVED lines=12> */
.L_x_31572:
        /* <DEDUP_REMOVED lines=11> */
.L_x_31571:
[----:B------:R-:W2:Y:S02]  /*e9e0*/  LDG.E.64 R2, desc[UR36][R2.64] ;  /* 0x0000002402027981 */ /* 0x000ea4000c1e1b00 */
[----:B--2---:R-:W-:-:S06]  /*e9f0*/  DSETP.NEU.AND P0, PT, R2, RZ, PT ;  /* 0x000000ff0200722a */ /* 0x004fcc0003f0d000 */
[----:B------:R-:W-:Y:S01]  /*ea00*/  P2R R19, PR, RZ, 0x1 ;  /* 0x00000001ff137803 */ /* 0x000fe20000000000 */
[----:B------:R-:W-:Y:S07]  /*ea10*/  BRA `(.L_x_31566) ;  /* 0x0000000800d07947 */ /* 0x000fee0003800000 */
.L_x_31561:
        /* <DEDUP_REMOVED lines=12> */
.L_x_31575:
[----:B------:R-:W2:Y:S02]  /*eae0*/  LDG.E.128 R4, desc[UR36][R2.64] ;  /* 0x0000002402047981 */ /* 0x000ea4000c1e1d00 */
[----:B--2---:R-:W-:-:S06]  /*eaf0*/  DSETP.NEU.AND P0, PT, R6, RZ, PT ;  /* 0x000000ff0600722a */ /* 0x004fcc0003f0d000 */
[----:B------:R-:W-:-:S06]  /*eb00*/  DSETP.NEU.OR P0, PT, R4, RZ, P0 ;  /* 0x000000ff0400722a */ /* 0x000fcc000070d400 */
[----:B------:R-:W-:Y:S01]  /*eb10*/  P2R R19, PR, RZ, 0x1 ;  /* 0x00000001ff137803 */ /* 0x000fe20000000000 */
[----:B------:R-:W-:Y:S07]  /*eb20*/  BRA `(.L_x_31566) ;  /* 0x00000008008c7947 */ /* 0x000fee0003800000 */
.L_x_31574:
        /* <DEDUP_REMOVED lines=28> */
.L_x_31577:
        /* <DEDUP_REMOVED lines=15> */
.L_x_31576:
[----:B------:R-:W2:Y:S02]  /*ede0*/  LDG.E.U16 R0, desc[UR36][R2.64] ;  /* 0x0000002402007981 */ /* 0x000ea4000c1e1500 */
[----:B--2---:R-:W-:-:S05]  /*edf0*/  IMAD.U32 R0, R0, 0x10000, RZ ;  /* 0x0001000000007824 */ /* 0x004fca00078e00ff */
[----:B------:R-:W-:-:S04]  /*ee00*/  FSETP.NEU.FTZ.AND P0, PT, R0, RZ, PT ;  /* 0x000000ff0000720b */ /* 0x000fc80003f1d000 */
[----:B------:R-:W-:Y:S01]  /*ee10*/  P2R R19, PR, RZ, 0x1 ;  /* 0x00000001ff137803 */ /* 0x000fe20000000000 */
[----:B------:R-:W-:Y:S08]  /*ee20*/  BRA `(.L_x_31566) ;  /* 0x0000000400cc7947 */ /* 0x000ff00003800000 */
.L_x_31573:
        /* <DEDUP_REMOVED lines=12> */
.L_x_31580:
        /* <DEDUP_REMOVED lines=21> */
.L_x_31584:
[----:B------:R-:W-:Y:S05]  /*f040*/  BSYNC B1 ;  /* 0x0000000000017941 */ /* 0x000fea0003800000 */
.L_x_31583:
[----:B------:R-:W-:Y:S01]  /*f050*/  LEA R3, R0, 0x3b800000, 0x17 ;  /* 0x3b80000000037811 */ /* 0x000fe200078eb8ff */
[----:B------:R-:W-:-:S05]  /*f060*/  IMAD.SHL.U32 R0, R2, 0x100000, RZ ;  /* 0x0010000002007824 */ /* 0x000fca00078e00ff */
[----:B------:R-:W-:-:S07]  /*f070*/  LOP3.LUT R0, R3, R0, R4, 0xfe, !PT ;  /* 0x0000000003007212 */ /* 0x000fce00078efe04 */
.L_x_31582:
[----:B------:R-:W-:Y:S05]  /*f080*/  BSYNC B0 ;  /* 0x0000000000007941 */ /* 0x000fea0003800000 */
.L_x_31581:
[----:B------:R-:W-:-:S04]  /*f090*/  FSETP.NEU.FTZ.AND P0, PT, R0, RZ, PT ;  /* 0x000000ff0000720b */ /* 0x000fc80003f1d000 */
[----:B------:R-:W-:Y:S01]  /*f0a0*/  P2R R19, PR, RZ, 0x1 ;  /* 0x00000001ff137803 */ /* 0x000fe20000000000 */
[----:B------:R-:W-:Y:S08]  /*f0b0*/  BRA `(.L_x_31566) ;  /* 0x0000000400287947 */ /* 0x000ff00003800000 */
.L_x_31579:
        /* <DEDUP_REMOVED lines=21> */
.L_x_31588:
[----:B------:R-:W-:Y:S05]  /*f210*/  BSYNC B1 ;  /* 0x0000000000017941 */ /* 0x000fea0003800000 */
.L_x_31587:
[----:B------:R-:W-:Y:S01]  /*f220*/  LEA R3, R0, 0x37800000, 0x17 ;  /* 0x3780000000037811 */ /* 0x000fe200078eb8ff */
[----:B------:R-:W-:-:S05]  /*f230*/  IMAD.SHL.U32 R0, R2, 0x200000, RZ ;  /* 0x0020000002007824 */ /* 0x000fca00078e00ff */
[----:B------:R-:W-:-:S07]  /*f240*/  LOP3.LUT R0, R3, R0, R4, 0xfe, !PT ;  /* 0x0000000003007212 */ /* 0x000fce00078efe04 */
.L_x_31586:
[----:B------:R-:W-:Y:S05]  /*f250*/  BSYNC B0 ;  /* 0x0000000000007941 */ /* 0x000fea0003800000 */
.L_x_31585:
[----:B------:R-:W-:-:S04]  /*f260*/  FSETP.NEU.FTZ.AND P0, PT, R0, RZ, PT ;  /* 0x000000ff0000720b */ /* 0x000fc80003f1d000 */
[----:B------:R-:W-:Y:S01]  /*f270*/  P2R R19, PR, RZ, 0x1 ;  /* 0x00000001ff137803 */ /* 0x000fe20000000000 */
[----:B------:R-:W-:Y:S08]  /*f280*/  BRA `(.L_x_31566) ;  /* 0x0000000000b47947 */ /* 0x000ff00003800000 */
.L_x_31578:
        /* <DEDUP_REMOVED lines=14> */
.L_x_31592:
[----:B------:R-:W-:Y:S05]  /*f370*/  BSYNC B0 ;  /* 0x0000000000007941 */ /* 0x000fea0003800000 */
.L_x_31591:
[----:B------:R-:W-:-:S04]  /*f380*/  FSETP.NEU.FTZ.AND P0, PT, R0, RZ, PT ;  /* 0x000000ff0000720b */ /* 0x000fc80003f1d000 */
[----:B------:R-:W-:Y:S01]  /*f390*/  P2R R19, PR, RZ, 0x1 ;  /* 0x00000001ff137803 */ /* 0x000fe20000000000 */
[----:B------:R-:W-:Y:S08]  /*f3a0*/  BRA `(.L_x_31566) ;  /* 0x00000000006c7947 */ /* 0x000ff00003800000 */
.L_x_31565:
        /* <DEDUP_REMOVED lines=16> */
.L_x_31593:
[----:B------:R-:W-:-:S04]  /*f4b0*/  PLOP3.LUT P0, PT, PT, PT, PT, 0x8, 0x0 ;  /* 0x000000000000781c */ /* 0x000fc80003f0e170 */
[----:B------:R-:W-:Y:S01]  /*f4c0*/  P2R R19, PR, RZ, 0x1 ;  /* 0x00000001ff137803 */ /* 0x000fe20000000000 */
[----:B------:R-:W-:Y:S08]  /*f4d0*/  BRA `(.L_x_31566) ;  /* 0x0000000000207947 */ /* 0x000ff00003800000 */
.L_x_31590:
[----:B------:R-:W2:Y:S02]  /*f4e0*/  LDG.E.64 R2, desc[UR36][R2.64] ;  /* 0x0000002402027981 */ /* 0x000ea4000c1e1b00 */
[----:B--2---:R-:W-:-:S04]  /*f4f0*/  ISETP.NE.U32.AND P0, PT, R2, RZ, PT ;  /* 0x000000ff0200720c */ /* 0x004fc80003f05070 */
[----:B------:R-:W-:-:S04]  /*f500*/  ISETP.NE.AND.EX P0, PT, R3, RZ, PT, P0 ;  /* 0x000000ff0300720c */ /* 0x000fc80003f05300 */
[----:B------:R-:W-:Y:S01]  /*f510*/  P2R R19, PR, RZ, 0x1 ;  /* 0x00000001ff137803 */ /* 0x000fe20000000000 */
[----:B------:R-:W-:Y:S08]  /*f520*/  BRA `(.L_x_31566) ;  /* 0x00000000000c7947 */ /* 0x000ff00003800000 */
.L_x_31589:
[----:B------:R-:W2:Y:S02]  /*f530*/  LDG.E R2, desc[UR36][R2.64] ;  /* 0x0000002402027981 */ /* 0x000ea4000c1e1900 */
[----:B--2---:R-:W-:-:S04]  /*f540*/  ISETP.NE.AND P0, PT, R2, RZ, PT ;  /* 0x000000ff0200720c */ /* 0x004fc80003f05270 */
[----:B------:R-:W-:-:S09]  /*f550*/  P2R R19, PR, RZ, 0x1 ;  /* 0x00000001ff137803 */ /* 0x000fd20000000000 */
.L_x_31566:
        /* <DEDUP_REMOVED lines=18> */
.L_x_31597:
[----:B------:R-:W2:Y:S02]  /*f680*/  LDG.E.U8 R2, desc[UR36][R2.64] ;  /* 0x0000002402027981 */ /* 0x000ea4000c1e1100 */
[----:B--2---:R-:W-:Y:S01]  /*f690*/  ISETP.NE.AND P0, PT, R2, RZ, PT ;  /* 0x000000ff0200720c */ /* 0x004fe20003f05270 */
[----:B------:R-:W-:-:S12]  /*f6a0*/  BRA `(.L_x_31599) ;  /* 0x0000000c00747947 */ /* 0x000fd80003800000 */
.L_x_31596:
        /* <DEDUP_REMOVED lines=10> */
.L_x_31601:
[----:B------:R-:W2:Y:S02]  /*f750*/  LDG.E R2, desc[UR36][R2.64] ;  /* 0x0000002402027981 */ /* 0x000ea4000c1e1900 */
[----:B--2---:R-:W-:Y:S01]  /*f760*/  ISETP.NE.AND P0, PT, R2, RZ, PT ;  /* 0x000000ff0200720c */ /* 0x004fe20003f05270 */
[----:B------:R-:W-:-:S12]  /*f770*/  BRA `(.L_x_31599) ;  /* 0x0000000c00407947 */ /* 0x000fd80003800000 */
.L_x_31600:
[----:B------:R-:W2:Y:S02]  /*f780*/  LDG.E.U16 R2, desc[UR36][R2.64] ;  /* 0x0000002402027981 */ /* 0x000ea4000c1e1500 */
[----:B--2---:R-:W-:Y:S01]  /*f790*/  ISETP.NE.AND P0, PT, R2, RZ, PT ;  /* 0x000000ff0200720c */ /* 0x004fe20003f05270 */
[----:B------:R-:W-:-:S12]  /*f7a0*/  BRA `(.L_x_31599) ;  /* 0x0000000c00347947 */ /* 0x000fd80003800000 */
.L_x_31595:
        /* <DEDUP_REMOVED lines=9> */
.L_x_31603:
[----:B------:R-:W2:Y:S02]  /*f840*/  LDG.E.U16 R0, desc[UR36][R2.64] ;  /* 0x0000002402007981 */ /* 0x000ea4000c1e1500 */
[----:B--2---:R-:W-:-:S05]  /*f850*/  HADD2.F32 R0, -RZ, R0.H0_H0 ;  /* 0x20000000ff007230 */ /* 0x004fca0000004100 */
[----:B------:R-:W-:Y:S01]  /*f860*/  FSETP.NEU.FTZ.AND P0, PT, R0, RZ, PT ;  /* 0x000000ff0000720b */ /* 0x000fe20003f1d000 */
[----:B------:R-:W-:-:S12]  /*f870*/  BRA `(.L_x_31599) ;  /* 0x0000000c00007947 */ /* 0x000fd80003800000 */
.L_x_31602:
        /* <DEDUP_REMOVED lines=11> */
.L_x_31605:
        /* <DEDUP_REMOVED lines=10> */
.L_x_31604:
[----:B------:R-:W2:Y:S02]  /*f9d0*/  LDG.E.64 R2, desc[UR36][R2.64] ;  /* 0x0000002402027981 */ /* 0x000ea4000c1e1b00 */
[----:B--2---:R-:W-:Y:S01]  /*f9e0*/  DSETP.NEU.AND P0, PT, R2, RZ, PT ;  /* 0x000000ff0200722a */ /* 0x004fe20003f0d000 */
[----:B------:R-:W-:-:S13]  /*f9f0*/  BRA `(.L_x_31599) ;  /* 0x0000000800a07947 */ /* 0x000fda0003800000 */
.L_x_31594:
        /* <DEDUP_REMOVED lines=11> */
.L_x_31608:
[----:B------:R-:W2:Y:S02]  /*fab0*/  LDG.E.128 R4, desc[UR36][R2.64] ;  /* 0x0000002402047981 */ /* 0x000ea4000c1e1d00 */
[----:B--2---:R-:W-:-:S06]  /*fac0*/  DSETP.NEU.AND P0, PT, R6, RZ, PT ;  /* 0x000000ff0600722a */ /* 0x004fcc0003f0d000 */
[----:B------:R-:W-:Y:S01]  /*fad0*/  DSETP.NEU.OR P0, PT, R4, RZ, P0 ;  /* 0x000000ff0400722a */ /* 0x000fe2000070d400 */
[----:B------:R-:W-:-:S13]  /*fae0*/  BRA `(.L_x_31599) ;  /* 0x0000000800647947 */ /* 0x000fda0003800000 */
.L_x_31607:
        /* <DEDUP_REMOVED lines=27> */
.L_x_31610:
        /* <DEDUP_REMOVED lines=14> */
.L_x_31609:
[----:B------:R-:W2:Y:S02]  /*fd80*/  LDG.E.U16 R0, desc[UR36][R2.64] ;  /* 0x0000002402007981 */ /* 0x000ea4000c1e1500 */
[----:B--2---:R-:W-:-:S05]  /*fd90*/  IMAD.U32 R0, R0, 0x10000, RZ ;  /* 0x0001000000007824 */ /* 0x004fca00078e00ff */
[----:B------:R-:W-:Y:S01]  /*fda0*/  FSETP.NEU.FTZ.AND P0, PT, R0, RZ, PT ;  /* 0x000000ff0000720b */ /* 0x000fe20003f1d000 */
[----:B------:R-:W-:-:S12]  /*fdb0*/  BRA `(.L_x_31599) ;  /* 0x0000000400b07947 */ /* 0x000fd80003800000 */
.L_x_31606:
        /* <DEDUP_REMOVED lines=11> */
.L_x_31613:
        /* <DEDUP_REMOVED lines=21> */
.L_x_31617:
[----:B------:R-:W-:Y:S05]  /*ffc0*/  BSYNC B1 ;  /* 0x0000000000017941 */ /* 0x000fea0003800000 */
.L_x_31616:
[----:B------:R-:W-:Y:S01]  /*ffd0*/  LEA R3, R0, 0x3b800000, 0x17 ;  /* 0x3b80000000037811 */ /* 0x000fe200078eb8ff */
[----:B------:R-:W-:-:S05]  /*ffe0*/  IMAD.SHL.U32 R0, R2, 0x100000, RZ ;  /* 0x0010000002007824 */ /* 0x000fca00078e00ff */
[----:B------:R-:W-:-:S07]  /*fff0*/  LOP3.LUT R0, R3, R0, R4, 0xfe, !PT ;  /* 0x0000000003007212 */ /* 0x000fce00078efe04 */
.L_x_31615:
[----:B------:R-:W-:Y:S05]  /*10000*/  BSYNC B0 ;  /* 0x0000000000007941 */ /* 0x000fea0003800000 */
.L_x_31614:
[----:B------:R-:W-:Y:S01]  /*10010*/  FSETP.NEU.FTZ.AND P0, PT, R0, RZ, PT ;  /* 0x000000ff0000720b */ /* 0x000fe20003f1d000 */
[----:B------:R-:W-:-:S12]  /*10020*/  BRA `(.L_x_31599) ;  /* 0x0000000400147947 */ /* 0x000fd80003800000 */
.L_x_31612:
        /* <DEDUP_REMOVED lines=21> */
.L_x_31621:
[----:B------:R-:W-:Y:S05]  /*10180*/  BSYNC B1 ;  /* 0x0000000000017941 */ /* 0x000fea0003800000 */
.L_x_31620:
[----:B------:R-:W-:Y:S01]  /*10190*/  LEA R3, R0, 0x37800000, 0x17 ;  /* 0x3780000000037811 */ /* 0x000fe200078eb8ff */
[----:B------:R-:W-:-:S05]  /*101a0*/  IMAD.SHL.U32 R0, R2, 0x200000, RZ ;  /* 0x0020000002007824 */ /* 0x000fca00078e00ff */
[----:B------:R-:W-:-:S07]  /*101b0*/  LOP3.LUT R0, R3, R0, R4, 0xfe, !PT ;  /* 0x0000000003007212 */ /* 0x000fce00078efe04 */
.L_x_31619:
[----:B------:R-:W-:Y:S05]  /*101c0*/  BSYNC B0 ;  /* 0x0000000000007941 */ /* 0x000fea0003800000 */
.L_x_31618:
[----:B------:R-:W-:Y:S01]  /*101d0*/  FSETP.NEU.FTZ.AND P0, PT, R0, RZ, PT ;  /* 0x000000ff0000720b */ /* 0x000fe20003f1d000 */
[----:B------:R-:W-:-:S12]  /*101e0*/  BRA `(.L_x_31599) ;  /* 0x0000000000a47947 */ /* 0x000fd80003800000 */
.L_x_31611:
        /* <DEDUP_REMOVED lines=14> */
.L_x_31625:
[----:B------:R-:W-:Y:S05]  /*102d0*/  BSYNC B0 ;  /* 0x0000000000007941 */ /* 0x000fea0003800000 */
.L_x_31624:
[----:B------:R-:W-:Y:S01]  /*102e0*/  FSETP.NEU.FTZ.AND P0, PT, R0, RZ, PT ;  /* 0x000000ff0000720b */ /* 0x000fe20003f1d000 */
[----:B------:R-:W-:-:S12]  /*102f0*/  BRA `(.L_x_31599) ;  /* 0x0000000000607947 */ /* 0x000fd80003800000 */
.L_x_31598:
        /* <DEDUP_REMOVED lines=16> */
.L_x_31626:
[----:B------:R-:W-:Y:S01]  /*10400*/  PLOP3.LUT P0, PT, PT, PT, PT, 0x8, 0x0 ;  /* 0x000000000000781c */ /* 0x000fe20003f0e170 */
[----:B------:R-:W-:-:S12]  /*10410*/  BRA `(.L_x_31599) ;  /* 0x0000000000187947 */ /* 0x000fd80003800000 */
.L_x_31623:
[----:B------:R-:W2:Y:S02]  /*10420*/  LDG.E.64 R2, desc[UR36][R2.64] ;  /* 0x0000002402027981 */ /* 0x000ea4000c1e1b00 */
[----:B--2---:R-:W-:-:S04]  /*10430*/  ISETP.NE.U32.AND P0, PT, R2, RZ, PT ;  /* 0x000000ff0200720c */ /* 0x004fc80003f05070 */
[----:B------:R-:W-:Y:S01]  /*10440*/  ISETP.NE.AND.EX P0, PT, R3, RZ, PT, P0 ;  /* 0x000000ff0300720c */ /* 0x000fe20003f05300 */
[----:B------:R-:W-:-:S12]  /*10450*/  BRA `(.L_x_31599) ;  /* 0x0000000000087947 */ /* 0x000fd80003800000 */
.L_x_31622:
[----:B------:R-:W2:Y:S02]  /*10460*/  LDG.E R2, desc[UR36][R2.64] ;  /* 0x0000002402027981 */ /* 0x000ea4000c1e1900 */
[----:B--2---:R-:W-:-:S13]  /*10470*/  ISETP.NE.AND P0, PT, R2, RZ, PT ;  /* 0x000000ff0200720c */ /* 0x004fda0003f05270 */
.L_x_31599:
        /* <DEDUP_REMOVED lines=17> */
.L_x_31630:
[----:B------:R-:W-:Y:S01]  /*10590*/  STG.E.U8 desc[UR36][R16.64], R2 ;  /* 0x0000000210007986 */ /* 0x000fe2000c101124 */
[----:B------:R-:W-:Y:S05]  /*105a0*/  EXIT ;  /* 0x000000000000794d */ /* 0x000fea0003800000 */
.L_x_31629:
        /* <DEDUP_REMOVED lines=9> */
.L_x_31633:
[----:B------:R-:W-:Y:S01]  /*10640*/  STG.E desc[UR36][R16.64], R2 ;  /* 0x0000000210007986 */ /* 0x000fe2000c101924 */
[----:B------:R-:W-:Y:S05]  /*10650*/  EXIT ;  /* 0x000000000000794d */ /* 0x000fea0003800000 */
.L_x_31632:
[----:B------:R-:W-:Y:S01]  /*10660*/  STG.E.U16 desc[UR36][R16.64], R2 ;  /* 0x0000000210007986 */ /* 0x000fe2000c101524 */
[----:B------:R-:W-:Y:S05]  /*10670*/  EXIT ;  /* 0x000000000000794d */ /* 0x000fea0003800000 */
.L_x_31628:
        /* <DEDUP_REMOVED lines=9> */
.L_x_31635:
[----:B------:R-:W-:-:S04]  /*10710*/  I2FP.F32.U32 R0, R2 ;  /* 0x0000000200007245 */ /* 0x000fc80000201000 */
[----:B------:R-:W-:-:S05]  /*10720*/  F2FP.F16.F32.PACK_AB R0, RZ, R0 ;  /* 0x00000000ff00723e */ /* 0x000fca00000000ff */
[----:B------:R-:W-:Y:S01]  /*10730*/  STG.E.U16 desc[UR36][R16.64], R0 ;  /* 0x0000000010007986 */ /* 0x000fe2000c101524 */
[----:B------:R-:W-:Y:S05]  /*10740*/  EXIT ;  /* 0x000000000000794d */ /* 0x000fea0003800000 */
.L_x_31634:
        /* <DEDUP_REMOVED lines=10> */
.L_x_31637:
[----:B------:R-:W-:-:S04]  /*107f0*/  I2FP.F32.U32 R2, R2 ;  /* 0x0000000200027245 */ /* 0x000fc80000201000 */
[----:B------:R-:W-:-:S04]  /*10800*/  F2FP.F16.F32.PACK_AB R3, RZ, R2 ;  /* 0x00000002ff03723e */ /* 0x000fc800000000ff */
[----:B------:R-:W-:-:S05]  /*10810*/  PRMT R3, R3, 0x5410, RZ ;  /* 0x0000541003037816 */ /* 0x000fca00000000ff */
[----:B------:R-:W-:Y:S01]  /*10820*/  STG.E desc[UR36][R16.64], R3 ;  /* 0x0000000310007986 */ /* 0x000fe2000c101924 */
[----:B------:R-:W-:Y:S05]  /*10830*/  EXIT ;  /* 0x000000000000794d */ /* 0x000fea0003800000 */
.L_x_31636:
[----:B------:R-:W0:Y:S02]  /*10840*/  I2F.F64.U32 R2, R2 ;  /* 0x0000000200027312 */ /* 0x000e240000201800 */
[----:B0-----:R-:W-:Y:S01]  /*10850*/  STG.E.64 desc[UR36][R16.64], R2 ;  /* 0x0000000210007986 */ /* 0x001fe2000c101b24 */
[----:B------:R-:W-:Y:S05]  /*10860*/  EXIT ;  /* 0x000000000000794d */ /* 0x000fea0003800000 */
.L_x_31627:
        /* <DEDUP_REMOVED lines=10> */
.L_x_31640:
[----:B------:R-:W0:Y:S01]  /*10910*/  I2F.F64.U32 R4, R2 ;  /* 0x0000000200047312 */ /* 0x000e220000201800 */
[----:B------:R-:W-:-:S05]  /*10920*/  CS2R R6, SRZ ;  /* 0x0000000000067805 */ /* 0x000fca000001ff00 */
[----:B0-----:R-:W-:Y:S01]  /*10930*/  STG.E.128 desc[UR36][R16.64], R4 ;  /* 0x0000000410007986 */ /* 0x001fe2000c101d24 */
[----:B------:R-:W-:Y:S05]  /*10940*/  EXIT ;  /* 0x000000000000794d */ /* 0x000fea0003800000 */
.L_x_31639:
        /* <DEDUP_REMOVED lines=21> */
.L_x_31644:
[----:B------:R-:W-:Y:S05]  /*10aa0*/  BSYNC B0 ;  /* 0x0000000000007941 */ /* 0x000fea0003800000 */
.L_x_31643:
[----:B------:R-:W-:-:S05]  /*10ab0*/  LOP3.LUT R3, R0, R3, RZ, 0xfc, !PT ;  /* 0x0000000300037212 */ /* 0x000fca00078efcff */
[----:B------:R-:W-:Y:S01]  /*10ac0*/  STG.E.U8 desc[UR36][R16.64], R3 ;  /* 0x0000000310007986 */ /* 0x000fe2000c101124 */
[----:B------:R-:W-:Y:S05]  /*10ad0*/  EXIT ;  /* 0x000000000000794d */ /* 0x000fea0003800000 */
.L_x_31642:
        /* <DEDUP_REMOVED lines=13> */
.L_x_31646:
[----:B------:R-:W-:Y:S01]  /*10bb0*/  IMAD.MOV.U32 R0, RZ, RZ, 0x7f ;  /* 0x0000007fff007424 */ /* 0x000fe200078e00ff */
[----:B------:R-:W-:-:S04]  /*10bc0*/  ISETP.GT.U32.AND P0, PT, R2, 0x7f800000, PT ;  /* 0x7f8000000200780c */ /* 0x000fc80003f04070 */
[----:B------:R-:W-:-:S09]  /*10bd0*/  SEL R0, R0, 0x7c, P0 ;  /* 0x0000007c00007807 */ /* 0x000fd20000000000 */
.L_x_31647:
[----:B------:R-:W-:Y:S05]  /*10be0*/  BSYNC B0 ;  /* 0x0000000000007941 */ /* 0x000fea0003800000 */
.L_x_31645:
[----:B------:R-:W-:-:S04]  /*10bf0*/  LOP3.LUT R2, R3, 0x80000000, RZ, 0xc0, !PT ;  /* 0x8000000003027812 */ /* 0x000fc800078ec0ff */
[----:B------:R-:W-:-:S04]  /*10c00*/  SHF.R.U32.HI R3, RZ, 0x18, R2 ;  /* 0x00000018ff037819 */ /* 0x000fc80000011602 */
[----:B------:R-:W-:-:S05]  /*10c10*/  LOP3.LUT R3, R0, R3, RZ, 0xfc, !PT ;  /* 0x0000000300037212 */ /* 0x000fca00078efcff */
[----:B------:R-:W-:Y:S01]  /*10c20*/  STG.E.U8 desc[UR36][R16.64], R3 ;  /* 0x0000000310007986 */ /* 0x000fe2000c101124 */
[----:B------:R-:W-:Y:S05]  /*10c30*/  EXIT ;  /* 0x000000000000794d */ /* 0x000fea0003800000 */
.L_x_31641:
[----:B------:R-:W-:-:S04]  /*10c40*/  I2FP.F32.U32 R0, R2 ;  /* 0x0000000200007245 */ /* 0x000fc80000201000 */
[----:B------:R-:W-:-:S05]  /*10c50*/  F2FP.BF16.F32.PACK_AB R0, RZ, R0 ;  /* 0x00000000ff00723e */ /* 0x000fca00000010ff */
[----:B------:R-:W-:Y:S01]  /*10c60*/  STG.E.U16 desc[UR36][R16.64], R0 ;  /* 0x0000000010007986 */ /* 0x000fe2000c101524 */
[----:B------:R-:W-:Y:S05]  /*10c70*/  EXIT ;  /* 0x000000000000794d */ /* 0x000fea0003800000 */
.L_x_31638:
        /* <DEDUP_REMOVED lines=10> */
.L_x_31650:
        /* <DEDUP_REMOVED lines=17> */
.L_x_31653:
[----:B------:R-:W-:-:S04]  /*10e30*/  LOP3.LUT R2, R3, 0x80000000, RZ, 0xc0, !PT ;  /* 0x8000000003027812 */ /* 0x000fc800078ec0ff */
[----:B------:R-:W-:-:S04]  /*10e40*/  SHF.R.U32.HI R3, RZ, 0x18, R2 ;  /* 0x00000018ff037819 */ /* 0x000fc80000011602 */
[----:B------:R-:W-:-:S04]  /*10e50*/  LOP3.LUT R0, R0, R3, RZ, 0xfc, !PT ;  /* 0x0000000300007212 */ /* 0x000fc800078efcff */
[----:B------:R-:W-:-:S07]  /*10e60*/  PRMT R8, R0, 0x7610, R8 ;  /* 0x0000761000087816 */ /* 0x000fce0000000008 */
.L_x_31652:
[----:B------:R-:W-:Y:S05]  /*10e70*/  BSYNC B0 ;  /* 0x0000000000007941 */ /* 0x000fea0003800000 */
.L_x_31651:
[----:B------:R-:W-:Y:S01]  /*10e80*/  STG.E.U8 desc[UR36][R16.64], R8 ;  /* 0x0000000810007986 */ /* 0x000fe2000c101124 */
[----:B------:R-:W-:Y:S05]  /*10e90*/  EXIT ;  /* 0x000000000000794d */ /* 0x000fea0003800000 */
.L_x_31649:
        /* <DEDUP_REMOVED lines=17> */
.L_x_31656:
[----:B------:R-:W-:-:S04]  /*10fb0*/  LOP3.LUT R2, R3, 0x80000000, RZ, 0xc0, !PT ;  /* 0x8000000003027812 */ /* 0x000fc800078ec0ff */
[----:B------:R-:W-:-:S04]  /*10fc0*/  SHF.R.U32.HI R3, RZ, 0x18, R2 ;  /* 0x00000018ff037819 */ /* 0x000fc80000011602 */
[----:B------:R-:W-:-:S04]  /*10fd0*/  LOP3.LUT R0, R0, R3, RZ, 0xfc, !PT ;  /* 0x0000000300007212 */ /* 0x000fc800078efcff */
[----:B------:R-:W-:-:S07]  /*10fe0*/  PRMT R8, R0, 0x7610, R8 ;  /* 0x0000761000087816 */ /* 0x000fce0000000008 */
.L_x_31655:
[----:B------:R-:W-:Y:S05]  /*10ff0*/  BSYNC B0 ;  /* 0x0000000000007941 */ /* 0x000fea0003800000 */
.L_x_31654:
[----:B------:R-:W-:Y:S01]  /*11000*/  STG.E.U8 desc[UR36][R16.64], R8 ;  /* 0x0000000810007986 */ /* 0x000fe2000c101124 */
[----:B------:R-:W-:Y:S05]  /*11010*/  EXIT ;  /* 0x000000000000794d */ /* 0x000fea0003800000 */
.L_x_31648:
        /* <DEDUP_REMOVED lines=22> */
.L_x_31631:
        /* <DEDUP_REMOVED lines=16> */
.L_x_31659:
[----:B------:R-:W-:Y:S05]  /*11280*/  EXIT ;  /* 0x000000000000794d */ /* 0x000fea0003800000 */
.L_x_31658:
[----:B------:R-:W-:-:S05]  /*11290*/  IMAD.MOV.U32 R3, RZ, RZ, RZ ;  /* 0x000000ffff037224 */ /* 0x000fca00078e00ff */
[----:B------:R-:W-:Y:S01]  /*112a0*/  STG.E.64 desc[UR36][R16.64], R2 ;  /* 0x0000000210007986 */ /* 0x000fe2000c101b24 */
[----:B------:R-:W-:Y:S05]  /*112b0*/  EXIT ;  /* 0x000000000000794d */ /* 0x000fea0003800000 */
.L_x_31657:
[----:B------:R-:W-:Y:S01]  /*112c0*/  STG.E desc[UR36][R16.64], R2 ;  /* 0x0000000210007986 */ /* 0x000fe2000c101924 */
[----:B------:R-:W-:Y:S05]  /*112d0*/  EXIT ;  /* 0x000000000000794d */ /* 0x000fea0003800000 */
.L_x_31660:
        /* <DEDUP_REMOVED lines=10> */
.L_x_44050:


//--------------------- .text._ZN2at6native27unrolled_elementwise_kernelINS0_13BinaryFunctorIbbbZZZNS0_23logical_and_kernel_cudaERNS_14TensorIteratorEENKUlvE0_clEvENKUlvE7_clEvEUlbbE_EESt5arrayIPcLm3EELi4E23TrivialOffsetCalculatorILi2EjESC_ILi1EjENS0_6memory12LoadWithCastILi2EEENSF_13StoreWithCastILi1EEEEEviT_T0_T2_T3_T4_T5_ --------------------------
	.section	.text._ZN2at6native27unrolled_elementwise_kernelINS0_13BinaryFunctorIbbbZZZNS0_23logical_and_kernel_cudaERNS_14TensorIteratorEENKUlvE0_clEvENKUlvE7_clEvEUlbbE_EESt5arrayIPcLm3EELi4E23TrivialOffsetCalculatorILi2EjESC_ILi1EjENS0_6memory12LoadWithCastILi2EEENSF_13StoreWithCastILi1EEEEEviT_T0_T2_T3_T4_T5_,"ax",@progbits
	.align	128
        .global         _ZN2at6native27unrolled_elementwise_kernelINS0_13BinaryFunctorIbbbZZZNS0_23logical_and_kernel_cudaERNS_14TensorIteratorEENKUlvE0_clEvENKUlvE7_clEvEUlbbE_EESt5arrayIPcLm3EELi4E23TrivialOffsetCalculatorILi2EjESC_ILi1EjENS0_6memory12LoadWithCastILi2EEENSF_13StoreWithCastILi1EEEEEviT_T0_T2_T3_T4_T5_
        .type           _ZN2at6native27unrolled_elementwise_kernelINS0_13BinaryFunctorIbbbZZZNS0_23logical_and_kernel_cudaERNS_14TensorIteratorEENKUlvE0_clEvENKUlvE7_clEvEUlbbE_EESt5arrayIPcLm3EELi4E23TrivialOffsetCalculatorILi2EjESC_ILi1EjENS0_6memory12LoadWithCastILi2EEENSF_13StoreWithCastILi1EEEEEviT_T0_T2_T3_T4_T5_,@function
        .size           _ZN2at6native27unrolled_elementwise_kernelINS0_13BinaryFunctorIbbbZZZNS0_23logical_and_kernel_cudaERNS_14TensorIteratorEENKUlvE0_clEvENKUlvE7_clEvEUlbbE_EESt5arrayIPcLm3EELi4E23TrivialOffsetCalculatorILi2EjESC_ILi1EjENS0_6memory12LoadWithCastILi2EEENSF_13StoreWithCastILi1EEEEEviT_T0_T2_T3_T4_T5_,(.L_x_44051 - _ZN2at6native27unrolled_elementwise_kernelINS0_13BinaryFunctorIbbbZZZNS0_23logical_and_kernel_cudaERNS_14TensorIteratorEENKUlvE0_clEvENKUlvE7_clEvEUlbbE_EESt5arrayIPcLm3EELi4E23TrivialOffsetCalculatorILi2EjESC_ILi1EjENS0_6memory12LoadWithCastILi2EEENSF_13StoreWithCastILi1EEEEEviT_T0_T2_T3_T4_T5_)
        .other          _ZN2at6native27unrolled_elementwise_kernelINS0_13BinaryFunctorIbbbZZZNS0_23logical_and_kernel_cudaERNS_14TensorIteratorEENKUlvE0_clEvENKUlvE7_clEvEUlbbE_EESt5arrayIPcLm3EELi4E23TrivialOffsetCalculatorILi2EjESC_ILi1EjENS0_6memory12LoadWithCastILi2EEENSF_13StoreWithCastILi1EEEEEviT_T0_T2_T3_T4_T5_,@"STO_CUDA_ENTRY STV_DEFAULT"
_ZN2at6native27unrolled_elementwise_kernelINS0_13BinaryFunctorIbbbZZZNS0_23logical_and_kernel_cudaERNS_14TensorIteratorEENKUlvE0_clEvENKUlvE7_clEvEUlbbE_EESt5arrayIPcLm3EELi4E23TrivialOffsetCalculatorILi2EjESC_ILi1EjENS0_6memory12LoadWithCastILi2EEENSF_13StoreWithCastILi1EEEEEviT_T0_T2_T3_T4_T5_:
.text._ZN2at6native27unrolled_elementwise_kernelINS0_13BinaryFunctorIbbbZZZNS0_23logical_and_kernel_cudaERNS_14TensorIteratorEENKUlvE0_clEvENKUlvE7_clEvEUlbbE_EESt5arrayIPcLm3EELi4E23TrivialOffsetCalculatorILi2EjESC_ILi1EjENS0_6memory12LoadWithCastILi2EEENSF_13StoreWithCastILi1EEEEEviT_T0_T2_T3_T4_T5_:
        /* <DEDUP_REMOVED lines=35> */
.L_x_31666:
[----:B------:R-:W2:Y:S02]  /*0230*/  LDG.E.U8 R4, desc[UR36][R4.64] ;  /* 0x0000002404047981 */ /* 0x000ea4000c1e1100 */
[----:B--2---:R-:W-:-:S04]  /*0240*/  ISETP.NE.AND P0, PT, R4, RZ, PT ;  /* 0x000000ff0400720c */ /* 0x004fc80003f05270 */
[----:B------:R-:W-:Y:S01]  /*0250*/  P2R R18, PR, RZ, 0x1 ;  /* 0x00000001ff127803 */ /* 0x000fe20000000000 */
[----:B------:R-:W-:Y:S08]  /*0260*/  BRA `(.L_x_31668) ;  /* 0x0000000c00c47947 */ /* 0x000ff00003800000 */
.L_x_31665:
        /* <DEDUP_REMOVED lines=11> */
.L_x_31670:
[----:B------:R-:W2:Y:S02]  /*0320*/  LDG.E R4, desc[UR36][R4.64] ;  /* 0x0000002404047981 */ /* 0x000ea4000c1e1900 */
[----:B--2---:R-:W-:-:S04]  /*0330*/  ISETP.NE.AND P0, PT, R4, RZ, PT ;  /* 0x000000ff0400720c */ /* 0x004fc80003f05270 */
[----:B------:R-:W-:Y:S01]  /*0340*/  P2R R18, PR, RZ, 0x1 ;  /* 0x00000001ff127803 */ /* 0x000fe20000000000 */
[----:B------:R-:W-:Y:S08]  /*0350*/  BRA `(.L_x_31668) ;  /* 0x0000000c00887947 */ /* 0x000ff00003800000 */
.L_x_31669:
[----:B------:R-:W2:Y:S02]  /*0360*/  LDG.E.U16 R4, desc[UR36][R4.64] ;  /* 0x0000002404047981 */ /* 0x000ea4000c1e1500 */
[----:B--2---:R-:W-:-:S04]  /*0370*/  ISETP.NE.AND P0, PT, R4, RZ, PT ;  /* 0x000000ff0400720c */ /* 0x004fc80003f05270 */
[----:B------:R-:W-:Y:S01]  /*0380*/  P2R R18, PR, RZ, 0x1 ;  /* 0x00000001ff127803 */ /* 0x000fe20000000000 */
[----:B------:R-:W-:Y:S08]  /*0390*/  BRA `(.L_x_31668) ;  /* 0x0000000c00787947 */ /* 0x000ff00003800000 */
.L_x_31664:
        /* <DEDUP_REMOVED lines=10> */
.L_x_31672:
[----:B------:R-:W2:Y:S02]  /*0440*/  LDG.E.U16 R0, desc[UR36][R4.64] ;  /* 0x0000002404007981 */ /* 0x000ea4000c1e1500 */
[----:B--2---:R-:W-:-:S05]  /*0450*/  HADD2.F32 R0, -RZ, R0.H0_H0 ;  /* 0x20000000ff007230 */ /* 0x004fca0000004100 */
[----:B------:R-:W-:-:S04]  /*0460*/  FSETP.NEU.FTZ.AND P0, PT, R0, RZ, PT ;  /* 0x000000ff0000720b */ /* 0x000fc80003f1d000 */
[----:B------:R-:W-:Y:S01]  /*0470*/  P2R R18, PR, RZ, 0x1 ;  /* 0x00000001ff127803 */ /* 0x000fe20000000000 */
[----:B------:R-:W-:Y:S08]  /*0480*/  BRA `(.L_x_31668) ;  /* 0x0000000c003c7947 */ /* 0x000ff00003800000 */
.L_x_31671:
        /* <DEDUP_REMOVED lines=12> */
.L_x_31674:
        /* <DEDUP_REMOVED lines=11> */
.L_x_31673:
[----:B------:R-:W2:Y:S02]  /*0600*/  LDG.E.64 R4, desc[UR36][R4.64] ;  /* 0x0000002404047981 */ /* 0x000ea4000c1e1b00 */
[----:B--2---:R-:W-:-:S06]  /*0610*/  DSETP.NEU.AND P0, PT, R4, RZ, PT ;  /* 0x000000ff0400722a */ /* 0x004fcc0003f0d000 */
[----:B------:R-:W-:Y:S01]  /*0620*/  P2R R18, PR, RZ, 0x1 ;  /* 0x00000001ff127803 */ /* 0x000fe20000000000 */
[----:B------:R-:W-:Y:S07]  /*0630*/  BRA `(.L_x_31668) ;  /* 0x0000000800d07947 */ /* 0x000fee0003800000 */
.L_x_31663:
        /* <DEDUP_REMOVED lines=12> */
.L_x_31677:
[----:B------:R-:W2:Y:S02]  /*0700*/  LDG.E.128 R4, desc[UR36][R4.64] ;  /* 0x0000002404047981 */ /* 0x000ea4000c1e1d00 */
[----:B--2---:R-:W-:-:S06]  /*0710*/  DSETP.NEU.AND P0, PT, R6, RZ, PT ;  /* 0x000000ff0600722a */ /* 0x004fcc0003f0d000 */
[----:B------:R-:W-:-:S06]  /*0720*/  DSETP.NEU.OR P0, PT, R4, RZ, P0 ;  /* 0x000000ff0400722a */ /* 0x000fcc000070d400 */
[----:B------:R-:W-:Y:S01]  /*0730*/  P2R R18, PR, RZ, 0x1 ;  /* 0x00000001ff127803 */ /* 0x000fe20000000000 */
[----:B------:R-:W-:Y:S07]  /*0740*/  BRA `(.L_x_31668) ;  /* 0x00000008008c7947 */ /* 0x000fee0003800000 */
.L_x_31676:
        /* <DEDUP_REMOVED lines=28> */
.L_x_31679:
        /* <DEDUP_REMOVED lines=15> */
.L_x_31678:
[----:B------:R-:W2:Y:S02]  /*0a00*/  LDG.E.U16 R0, desc[UR36][R4.64] ;  /* 0x0000002404007981 */ /* 0x000ea4000c1e1500 */
[----:B--2---:R-:W-:-:S05]  /*0a10*/  IMAD.U32 R0, R0, 0x10000, RZ ;  /* 0x0001000000007824 */ /* 0x004fca00078e00ff */
[----:B------:R-:W-:-:S04]  /*0a20*/  FSETP.NEU.FTZ.AND P0, PT, R0, RZ, PT ;  /* 0x000000ff0000720b */ /* 0x000fc80003f1d000 */
[----:B------:R-:W-:Y:S01]  /*0a30*/  P2R R18, PR, RZ, 0x1 ;  /* 0x00000001ff127803 */ /* 0x000fe20000000000 */
[----:B------:R-:W-:Y:S08]  /*0a40*/  BRA `(.L_x_31668) ;  /* 0x0000000400cc7947 */ /* 0x000ff00003800000 */
.L_x_31675:
        /* <DEDUP_REMOVED lines=12> */
.L_x_31682:
        /* <DEDUP_REMOVED lines=21> */
.L_x_31686:
[----:B------:R-:W-:Y:S05]  /*0c60*/  BSYNC B1 ;  /* 0x0000000000017941 */ /* 0x000fea0003800000 */
.L_x_31685:
[----:B------:R-:W-:Y:S01]  /*0c70*/  LEA R5, R0, 0x3b800000, 0x17 ;  /* 0x3b80000000057811 */ /* 0x000fe200078eb8ff */
[----:B------:R-:W-:-:S05]  /*0c80*/  IMAD.SHL.U32 R0, R3, 0x100000, RZ ;  /* 0x0010000003007824 */ /* 0x000fca00078e00ff */
[----:B------:R-:W-:-:S07]  /*0c90*/  LOP3.LUT R0, R5, R0, R6, 0xfe, !PT ;  /* 0x0000000005007212 */ /* 0x000fce00078efe06 */
.L_x_31684:
[----:B------:R-:W-:Y:S05]  /*0ca0*/  BSYNC B0 ;  /* 0x0000000000007941 */ /* 0x000fea0003800000 */
.L_x_31683:
[----:B------:R-:W-:-:S04]  /*0cb0*/  FSETP.NEU.FTZ.AND P0, PT, R0, RZ, PT ;  /* 0x000000ff0000720b */ /* 0x000fc80003f1d000 */
[----:B------:R-:W-:Y:S01]  /*0cc0*/  P2R R18, PR, RZ, 0x1 ;  /* 0x00000001ff127803 */ /* 0x000fe20000000000 */
[----:B------:R-:W-:Y:S08]  /*0cd0*/  BRA `(.L_x_31668) ;  /* 0x0000000400287947 */ /* 0x000ff00003800000 */
.L_x_31681:
        /* <DEDUP_REMOVED lines=21> */
.L_x_31690:
[----:B------:R-:W-:Y:S05]  /*0e30*/  BSYNC B1 ;  /* 0x0000000000017941 */ /* 0x000fea0003800000 */
.L_x_31689:
[----:B------:R-:W-:Y:S01]  /*0e40*/  LEA R5, R0, 0x37800000, 0x17 ;  /* 0x3780000000057811 */ /* 0x000fe200078eb8ff */
[----:B------:R-:W-:-:S05]  /*0e50*/  IMAD.SHL.U32 R0, R3, 0x200000, RZ ;  /* 0x0020000003007824 */ /* 0x000fca00078e00ff */
[----:B------:R-:W-:-:S07]  /*0e60*/  LOP3.LUT R0, R5, R0, R6, 0xfe, !PT ;  /* 0x0000000005007212 */ /* 0x000fce00078efe06 */
.L_x_31688:
[----:B------:R-:W-:Y:S05]  /*0e70*/  BSYNC B0 ;  /* 0x0000000000007941 */ /* 0x000fea0003800000 */
.L_x_31687:
[----:B------:R-:W-:-:S04]  /*0e80*/  FSETP.NEU.FTZ.AND P0, PT, R0, RZ, PT ;  /* 0x000000ff0000720b */ /* 0x000fc80003f1d000 */
[----:B------:R-:W-:Y:S01]  /*0e90*/  P2R R18, PR, RZ, 0x1 ;  /* 0x00000001ff127803 */ /* 0x000fe20000000000 */
[----:B------:R-:W-:Y:S08]  /*0ea0*/  BRA `(.L_x_31668) ;  /* 0x0000000000b47947 */ /* 0x000ff00003800000 */
.L_x_31680:
        /* <DEDUP_REMOVED lines=14> */
.L_x_31694:
[----:B------:R-:W-:Y:S05]  /*0f90*/  BSYNC B0 ;  /* 0x0000000000007941 */ /* 0x000fea0003800000 */
.L_x_31693:
[----:B------:R-:W-:-:S04]  /*0fa0*/  FSETP.NEU.FTZ.AND P0, PT, R0, RZ, PT ;  /* 0x000000ff0000720b */ /* 0x000fc80003f1d000 */
[----:B------:R-:W-:Y:S01]  /*0fb0*/  P2R R18, PR, RZ, 0x1 ;  /* 0x00000001ff127803 */ /* 0x000fe20000000000 */
[----:B------:R-:W-:Y:S08]  /*0fc0*/  BRA `(.L_x_31668) ;  /* 0x00000000006c7947 */ /* 0x000ff00003800000 */
.L_x_31667:
        /* <DEDUP_REMOVED lines=16> */
.L_x_31695:
[----:B------:R-:W-:-:S04]  /*10d0*/  PLOP3.LUT P0, PT, PT, PT, PT, 0x8, 0x0 ;  /* 0x000000000000781c */ /* 0x000fc80003f0e170 */
[----:B------:R-:W-:Y:S01]  /*10e0*/  P2R R18, PR, RZ, 0x1 ;  /* 0x00000001ff127803 */ /* 0x000fe20000000000 */
[----:B------:R-:W-:Y:S08]  /*10f0*/  BRA `(.L_x_31668) ;  /* 0x0000000000207947 */ /* 0x000ff00003800000 */
.L_x_31692:
[----:B------:R-:W2:Y:S02]  /*1100*/  LDG.E.64 R4, desc[UR36][R4.64] ;  /* 0x0000002404047981 */ /* 0x000ea4000c1e1b00 */
[----:B--2---:R-:W-:-:S04]  /*1110*/  ISETP.NE.U32.AND P0, PT, R4, RZ, PT ;  /* 0x000000ff0400720c */ /* 0x004fc80003f05070 */
[----:B------:R-:W-:-:S04]  /*1120*/  ISETP.NE.AND.EX P0, PT, R5, RZ, PT, P0 ;  /* 0x000000ff0500720c */ /* 0x000fc80003f05300 */
[----:B------:R-:W-:Y:S01]  /*1130*/  P2R R18, PR, RZ, 0x1 ;  /* 0x00000001ff127803 */ /* 0x000fe20000000000 */
[----:B------:R-:W-:Y:S08]  /*1140*/  BRA `(.L_x_31668) ;  /* 0x00000000000c7947 */ /* 0x000ff00003800000 */
.L_x_31691:
[----:B------:R-:W2:Y:S02]  /*1150*/  LDG.E R4, desc[UR36][R4.64] ;  /* 0x0000002404047981 */ /* 0x000ea4000c1e1900 */
[----:B--2---:R-:W-:-:S04]  /*1160*/  ISETP.NE.AND P0, PT, R4, RZ, PT ;  /* 0x000000ff0400720c */ /* 0x004fc80003f05270 */
[----:B------:R-:W-:-:S09]  /*1170*/  P2R R18, PR, RZ, 0x1 ;  /* 0x00000001ff127803 */ /* 0x000fd20000000000 */
.L_x_31668:
        /* <DEDUP_REMOVED lines=19> */
.L_x_31699:
[----:B------:R-:W2:Y:S02]  /*12b0*/  LDG.E.U8 R4, desc[UR36][R4.64] ;  /* 0x0000002404047981 */ /* 0x000ea4000c1e1100 */
[----:B--2---:R-:W-:Y:S01]  /*12c0*/  ISETP.NE.AND P0, PT, R4, RZ, PT ;  /* 0x000000ff0400720c */ /* 0x004fe20003f05270 */
[----:B------:R-:W-:-:S12]  /*12d0*/  BRA `(.L_x_31701) ;  /* 0x0000000c00747947 */ /* 0x000fd80003800000 */
.L_x_31698:
        /* <DEDUP_REMOVED lines=10> */
.L_x_31703:
[----:B------:R-:W2:Y:S02]  /*1380*/  LDG.E R4, desc[UR36][R4.64] ;  /* 0x0000002404047981 */ /* 0x000ea4000c1e1900 */
[----:B--2---:R-:W-:Y:S01]  /*1390*/  ISETP.NE.AND P0, PT, R4, RZ, PT ;  /* 0x000000ff0400720c */ /* 0x004fe20003f05270 */
[----:B------:R-:W-:-:S12]  /*13a0*/  BRA `(.L_x_31701) ;  /* 0x0000000c00407947 */ /* 0x000fd80003800000 */
.L_x_31702:
[----:B------:R-:W2:Y:S02]  /*13b0*/  LDG.E.U16 R4, desc[UR36][R4.64] ;  /* 0x0000002404047981 */ /* 0x000ea4000c1e1500 */
[----:B--2---:R-:W-:Y:S01]  /*13c0*/  ISETP.NE.AND P0, PT, R4, RZ, PT ;  /* 0x000000ff0400720c */ /* 0x004fe20003f05270 */
[----:B------:R-:W-:-:S12]  /*13d0*/  BRA `(.L_x_31701) ;  /* 0x0000000c00347947 */ /* 0x000fd80003800000 */
.L_x_31697:
        /* <DEDUP_REMOVED lines=9> */
.L_x_31705:
[----:B------:R-:W2:Y:S02]  /*1470*/  LDG.E.U16 R0, desc[UR36][R4.64] ;  /* 0x0000002404007981 */ /* 0x000ea4000c1e1500 */
[----:B--2---:R-:W-:-:S05]  /*1480*/  HADD2.F32 R0, -RZ, R0.H0_H0 ;  /* 0x20000000ff007230 */ /* 0x004fca0000004100 */
[----:B------:R-:W-:Y:S01]  /*1490*/  FSETP.NEU.FTZ.AND P0, PT, R0, RZ, PT ;  /* 0x000000ff0000720b */ /* 0x000fe20003f1d000 */
[----:B------:R-:W-:-:S12]  /*14a0*/  BRA `(.L_x_31701) ;  /* 0x0000000c00007947 */ /* 0x000fd80003800000 */
.L_x_31704:
        /* <DEDUP_REMOVED lines=11> */
.L_x_31707:
        /* <DEDUP_REMOVED lines=10> */
.L_x_31706:
[----:B------:R-:W2:Y:S02]  /*1600*/  LDG.E.64 R4, desc[UR36][R4.64] ;  /* 0x0000002404047981 */ /* 0x000ea4000c1e1b00 */
[----:B--2---:R-:W-:Y:S01]  /*1610*/  DSETP.NEU.AND P0, PT, R4, RZ, PT ;  /* 0x000000ff0400722a */ /* 0x004fe20003f0d000 */
[----:B------:R-:W-:-:S13]  /*1620*/  BRA `(.L_x_31701) ;  /* 0x0000000800a07947 */ /* 0x000fda0003800000 */
.L_x_31696:
        /* <DEDUP_REMOVED lines=11> */
.L_x_31710:
[----:B------:R-:W2:Y:S02]  /*16e0*/  LDG.E.128 R4, desc[UR36][R4.64] ;  /* 0x0000002404047981 */ /* 0x000ea4000c1e1d00 */
[----:B--2---:R-:W-:-:S06]  /*16f0*/  DSETP.NEU.AND P0, PT, R6, RZ, PT ;  /* 0x000000ff0600722a */ /* 0x004fcc0003f0d000 */
[----:B------:R-:W-:Y:S01]  /*1700*/  DSETP.NEU.OR P0, PT, R4, RZ, P0 ;  /* 0x000000ff0400722a */ /* 0x000fe2000070d400 */
[----:B------:R-:W-:-:S13]  /*1710*/  BRA `(.L_x_31701) ;  /* 0x0000000800647947 */ /* 0x000fda0003800000 */
.L_x_31709:
        /* <DEDUP_REMOVED lines=27> */
.L_x_31712:
        /* <DEDUP_REMOVED lines=14> */
.L_x_31711:
[----:B------:R-:W2:Y:S02]  /*19b0*/  LDG.E.U16 R0, desc[UR36][R4.64] ;  /* 0x0000002404007981 */ /* 0x000ea4000c1e1500 */
[----:B--2---:R-:W-:-:S05]  /*19c0*/  IMAD.U32 R0, R0, 0x10000, RZ ;  /* 0x0001000000007824 */ /* 0x004fca00078e00ff */
[----:B------:R-:W-:Y:S01]  /*19d0*/  FSETP.NEU.FTZ.AND P0, PT, R0, RZ, PT ;  /* 0x000000ff0000720b */ /* 0x000fe20003f1d000 */
[----:B------:R-:W-:-:S12]  /*19e0*/  BRA `(.L_x_31701) ;  /* 0x0000000400b07947 */ /* 0x000fd80003800000 */
.L_x_31708:
        /* <DEDUP_REMOVED lines=11> */
.L_x_31715:
        /* <DEDUP_REMOVED lines=21> */
.L_x_31719:
[----:B------:R-:W-:Y:S05]  /*1bf0*/  BSYNC B1 ;  /* 0x0000000000017941 */ /* 0x000fea0003800000 */
.L_x_31718:
[----:B------:R-:W-:Y:S01]  /*1c00*/  LEA R5, R0, 0x3b800000, 0x17 ;  /* 0x3b80000000057811 */ /* 0x000fe200078eb8ff */
[----:B------:R-:W-:-:S05]  /*1c10*/  IMAD.SHL.U32 R0, R3, 0x100000, RZ ;  /* 0x0010000003007824 */ /* 0x000fca00078e00ff */
[----:B------:R-:W-:-:S07]  /*1c20*/  LOP3.LUT R0, R5, R0, R6, 0xfe, !PT ;  /* 0x0000000005007212 */ /* 0x000fce00078efe06 */
.L_x_31717:
[----:B------:R-:W-:Y:S05]  /*1c30*/  BSYNC B0 ;  /* 0x0000000000007941 */ /* 0x000fea0003800000 */
.L_x_31716:
[----:B------:R-:W-:Y:S01]  /*1c40*/  FSETP.NEU.FTZ.AND P0, PT, R0, RZ, PT ;  /* 0x000000ff0000720b */ /* 0x000fe20003f1d000 */
[----:B------:R-:W-:-:S12]  /*1c50*/  BRA `(.L_x_31701) ;  /* 0x0000000400147947 */ /* 0x000fd80003800000 */
.L_x_31714:
        /* <DEDUP_REMOVED lines=21> */
.L_x_31723:
[----:B------:R-:W-:Y:S05]  /*1db0*/  BSYNC B1 ;  /* 0x0000000000017941 */ /* 0x000fea0003800000 */
.L_x_31722:
[----:B------:R-:W-:Y:S01]  /*1dc0*/  LEA R5, R0, 0x37800000, 0x17 ;  /* 0x3780000000057811 */ /* 0x000fe200078eb8ff */
[----:B------:R-:W-:-:S05]  /*1dd0*/  IMAD.SHL.U32 R0, R3, 0x200000, RZ ;  /* 0x0020000003007824 */ /* 0x000fca00078e00ff */
[----:B------:R-:W-:-:S07]  /*1de0*/  LOP3.LUT R0, R5, R0, R6, 0xfe, !PT ;  /* 0x0000000005007212 */ /* 0x000fce00078efe06 */
.L_x_31721:
[----:B------:R-:W-:Y:S05]  /*1df0*/  BSYNC B0 ;  /* 0x0000000000007941 */ /* 0x000fea0003800000 */
.L_x_31720:
[----:B------:R-:W-:Y:S01]  /*1e00*/  FSETP.NEU.FTZ.AND P0, PT, R0, RZ, PT ;  /* 0x000000ff0000720b */ /* 0x000fe20003f1d000 */
[----:B------:R-:W-:-:S12]  /*1e10*/  BRA `(.L_x_31701) ;  /* 0x0000000000a47947 */ /* 0x000fd80003800000 */
.L_x_31713:
        /* <DEDUP_REMOVED lines=14> */
.L_x_31727:
[----:B------:R-:W-:Y:S05]  /*1f00*/  BSYNC B0 ;  /* 0x0000000000007941 */ /* 0x000fea0003800000 */
.L_x_31726:
[----:B------:R-:W-:Y:S01]  /*1f10*/  FSETP.NEU.FTZ.AND P0, PT, R0, RZ, PT ;  /* 0x000000ff0000720b */ /* 0x000fe20003f1d000 */
[----:B------:R-:W-:-:S12]  /*1f20*/  BRA `(.L_x_31701) ;  /* 0x0000000000607947 */ /* 0x000fd80003800000 */
.L_x_31700:
        /* <DEDUP_REMOVED lines=16> */
.L_x_31728:
[----:B------:R-:W-:Y:S01]  /*2030*/  PLOP3.LUT P0, PT, PT, PT, PT, 0x8, 0x0 ;  /* 0x000000000000781c */ /* 0x000fe20003f0e170 */
[----:B------:R-:W-:-:S12]  /*2040*/  BRA `(.L_x_31701) ;  /* 0x0000000000187947 */ /* 0x000fd80003800000 */
.L_x_31725:
[----:B------:R-:W2:Y:S02]  /*2050*/  LDG.E.64 R4, desc[UR36][R4.64] ;  /* 0x0000002404047981 */ /* 0x000ea4000c1e1b00 */
[----:B--2---:R-:W-:-:S04]  /*2060*/  ISETP.NE.U32.AND P0, PT, R4, RZ, PT ;  /* 0x000000ff0400720c */ /* 0x004fc80003f05070 */
[----:B------:R-:W-:Y:S01]  /*2070*/  ISETP.NE.AND.EX P0, PT, R5, RZ, PT, P0 ;  /* 0x000000ff0500720c */ /* 0x000fe20003f05300 */
[----:B------:R-:W-:-:S12]  /*2080*/  BRA `(.L_x_31701) ;  /* 0x0000000000087947 */ /* 0x000fd80003800000 */
.L_x_31724:
[----:B------:R-:W2:Y:S02]  /*2090*/  LDG.E R4, desc[UR36][R4.64] ;  /* 0x0000002404047981 */ /* 0x000ea4000c1e1900 */
[----:B--2---:R-:W-:-:S13]  /*20a0*/  ISETP.NE.AND P0, PT, R4, RZ, PT ;  /* 0x000000ff0400720c */ /* 0x004fda0003f05270 */
.L_x_31701:
[----:B------:R-:W-:Y:S01]  /*20b0*/  ISETP.NE.AND P1, PT, R18, RZ, PT ;  /* 0x000000ff1200720c */ /* 0x000fe20003f25270 */
[----:B------:R-:W-:Y:S01]  /*20c0*/  VIADD R25, R25, 0x80 ;  /* 0x0000008019197836 */ /* 0x000fe20000000000 */
[----:B------:R-:W-:Y:S02]  /*20d0*/  SEL R18, RZ, 0x1, !P0 ;  /* 0x00000001ff127807 */ /* 0x000fe40004000000 */
[----:B------:R-:W-:-:S09]  /*20e0*/  SEL R17, RZ, 0x1, !P1 ;  /* 0x00000001ff117807 */ /* 0x000fd20004800000 */
.L_x_31662:
[----:B------:R-:W-:Y:S05]  /*20f0*/  BSYNC B6 ;  /* 0x0000000000067941 */ /* 0x000fea0003800000 */
.L_x_31661:
        /* <DEDUP_REMOVED lines=25> */
.L_x_31734:
[----:B------:R-:W2:Y:S02]  /*2290*/  LDG.E.U8 R4, desc[UR36][R4.64] ;  /* 0x0000002404047981 */ /* 0x000ea4000c1e1100 */
[----:B--2---:R-:W-:-:S04]  /*22a0*/  ISETP.NE.AND P0, PT, R4, RZ, PT ;  /* 0x000000ff0400720c */ /* 0x004fc80003f05270 */
[----:B------:R-:W-:Y:S01]  /*22b0*/  P2R R19, PR, RZ, 0x1 ;  /* 0x00000001ff137803 */ /* 0x000fe20000000000 */
[----:B------:R-:W-:Y:S08]  /*22c0*/  BRA `(.L_x_31736) ;  /* 0x0000000c00c87947 */ /* 0x000ff00003800000 */
.L_x_31733:
        /* <DEDUP_REMOVED lines=11> */
.L_x_31738:
[----:B------:R-:W2:Y:S02]  /*2380*/  LDG.E R4, desc[UR36][R4.64] ;  /* 0x0000002404047981 */ /* 0x000ea4000c1e1900 */
[----:B--2---:R-:W-:-:S04]  /*2390*/  ISETP.NE.AND P0, PT, R4, RZ, PT ;  /* 0x000000ff0400720c */ /* 0x004fc80003f05270 */
[----:B------:R-:W-:Y:S01]  /*23a0*/  P2R R19, PR, RZ, 0x1 ;  /* 0x00000001ff137803 */ /* 0x000fe20000000000 */
[----:B------:R-:W-:Y:S08]  /*23b0*/  BRA `(.L_x_31736) ;  /* 0x0000000c008c7947 */ /* 0x000ff00003800000 */
.L_x_31737:
[----:B------:R-:W2:Y:S02]  /*23c0*/  LDG.E.U16 R4, desc[UR36][R4.64] ;  /* 0x0000002404047981 */ /* 0x000ea4000c1e1500 */
[----:B--2---:R-:W-:-:S04]  /*23d0*/  ISETP.NE.AND P0, PT, R4, RZ, PT ;  /* 0x000000ff0400720c */ /* 0x004fc80003f05270 */
[----:B------:R-:W-:Y:S01]  /*23e0*/  P2R R19, PR, RZ, 0x1 ;  /* 0x00000001ff137803 */ /* 0x000fe20000000000 */
[----:B------:R-:W-:Y:S08]  /*23f0*/  BRA `(.L_x_31736) ;  /* 0x0000000c007c7947 */ /* 0x000ff00003800000 */
.L_x_31732:
        /* <DEDUP_REMOVED lines=10> */
.L_x_31740:
[----:B------:R-:W2:Y:S02]  /*24a0*/  LDG.E.U16 R0, desc[UR36][R4.64] ;  /* 0x0000002404007981 */ /* 0x000ea4000c1e1500 */
[----:B--2---:R-:W-:-:S05]  /*24b0*/  HADD2.F32 R0, -RZ, R0.H0_H0 ;  /* 0x20000000ff007230 */ /* 0x004fca0000004100 */
[----:B------:R-:W-:-:S04]  /*24c0*/  FSETP.NEU.FTZ.AND P0, PT, R0, RZ, PT ;  /* 0x000000ff0000720b */ /* 0x000fc80003f1d000 */
[----:B------:R-:W-:Y:S01]  /*24d0*/  P2R R19, PR, RZ, 0x1 ;  /* 0x00000001ff137803 */ /* 0x000fe20000000000 */
[----:B------:R-:W-:Y:S08]  /*24e0*/  BRA `(.L_x_31736) ;  /* 0x0000000c00407947 */ /* 0x000ff00003800000 */
.L_x_31739:
        /* <DEDUP_REMOVED lines=12> */
.L_x_31742:
        /* <DEDUP_REMOVED lines=11> */
.L_x_31741:
[----:B------:R-:W2:Y:S02]  /*2660*/  LDG.E.64 R4, desc[UR36][R4.64] ;  /* 0x0000002404047981 */ /* 0x000ea4000c1e1b00 */
[----:B--2---:R-:W-:-:S06]  /*2670*/  DSETP.NEU.AND P0, PT, R4, RZ, PT ;  /* 0x000000ff0400722a */ /* 0x004fcc0003f0d000 */
[----:B------:R-:W-:Y:S01]  /*2680*/  P2R R19, PR, RZ, 0x1 ;  /* 0x00000001ff137803 */ /* 0x000fe20000000000 */
[----:B------:R-:W-:Y:S07]  /*2690*/  BRA `(.L_x_31736) ;  /* 0x0000000800d47947 */ /* 0x000fee0003800000 */
.L_x_31731:
        /* <DEDUP_REMOVED lines=12> */
.L_x_31745:
[----:B------:R-:W2:Y:S02]  /*2760*/  LDG.E.128 R4, desc[UR36][R4.64] ;  /* 0x0000002404047981 */ /* 0x000ea4000c1e1d00 */
[----:B--2---:R-:W-:-:S06]  /*2770*/  DSETP.NEU.AND P0, PT, R6, RZ, PT ;  /* 0x000000ff0600722a */ /* 0x004fcc0003f0d000 */
[----:B------:R-:W-:-:S06]  /*2780*/  DSETP.NEU.OR P0, PT, R4, RZ, P0 ;  /* 0x000000ff0400722a */ /* 0x000fcc000070d400 */
[----:B------:R-:W-:Y:S01]  /*2790*/  P2R R19, PR, RZ, 0x1 ;  /* 0x00000001ff137803 */ /* 0x000fe20000000000 */
[----:B------:R-:W-:Y:S07]  /*27a0*/  BRA `(.L_x_31736) ;  /* 0x0000000800907947 */ /* 0x000fee0003800000 */
.L_x_31744:
        /* <DEDUP_REMOVED lines=28> */
.L_x_31747:
        /* <DEDUP_REMOVED lines=16> */
.L_x_31746:
[----:B------:R-:W2:Y:S02]  /*2a70*/  LDG.E.U16 R0, desc[UR36][R4.64] ;  /* 0x0000002404007981 */ /* 0x000ea4000c1e1500 */
[----:B--2---:R-:W-:-:S05]  /*2a80*/  IMAD.U32 R0, R0, 0x10000, RZ ;  /* 0x0001000000007824 */ /* 0x004fca00078e00ff */
[----:B------:R-:W-:-:S04]  /*2a90*/  FSETP.NEU.FTZ.AND P0, PT, R0, RZ, PT ;  /* 0x000000ff0000720b */ /* 0x000fc80003f1d000 */
[----:B------:R-:W-:Y:S01]  /*2aa0*/  P2R R19, PR, RZ, 0x1 ;  /* 0x00000001ff137803 */ /* 0x000fe20000000000 */
[----:B------:R-:W-:Y:S08]  /*2ab0*/  BRA `(.L_x_31736) ;  /* 0x0000000400cc7947 */ /* 0x000ff00003800000 */
.L_x_31743:
        /* <DEDUP_REMOVED lines=12> */
.L_x_31750:
        /* <DEDUP_REMOVED lines=21> */
.L_x_31754:
[----:B------:R-:W-:Y:S05]  /*2cd0*/  BSYNC B1 ;  /* 0x0000000000017941 */ /* 0x000fea0003800000 */
.L_x_31753:
[----:B------:R-:W-:Y:S01]  /*2ce0*/  LEA R5, R0, 0x3b800000, 0x17 ;  /* 0x3b80000000057811 */ /* 0x000fe200078eb8ff */
[----:B------:R-:W-:-:S05]  /*2cf0*/  IMAD.SHL.U32 R0, R3, 0x100000, RZ ;  /* 0x0010000003007824 */ /* 0x000fca00078e00ff */
[----:B------:R-:W-:-:S07]  /*2d00*/  LOP3.LUT R0, R5, R0, R6, 0xfe, !PT ;  /* 0x0000000005007212 */ /* 0x000fce00078efe06 */
.L_x_31752:
[----:B------:R-:W-:Y:S05]  /*2d10*/  BSYNC B0 ;  /* 0x0000000000007941 */ /* 0x000fea0003800000 */
.L_x_31751:
[----:B------:R-:W-:-:S04]  /*2d20*/  FSETP.NEU.FTZ.AND P0, PT, R0, RZ, PT ;  /* 0x000000ff0000720b */ /* 0x000fc80003f1d000 */
[----:B------:R-:W-:Y:S01]  /*2d30*/  P2R R19, PR, RZ, 0x1 ;  /* 0x00000001ff137803 */ /* 0x000fe20000000000 */
[----:B------:R-:W-:Y:S08]  /*2d40*/  BRA `(.L_x_31736) ;  /* 0x0000000400287947 */ /* 0x000ff00003800000 */
.L_x_31749:
        /* <DEDUP_REMOVED lines=21> */
.L_x_31758:
[----:B------:R-:W-:Y:S05]  /*2ea0*/  BSYNC B1 ;  /* 0x0000000000017941 */ /* 0x000fea0003800000 */
.L_x_31757:
[----:B------:R-:W-:Y:S01]  /*2eb0*/  LEA R5, R0, 0x37800000, 0x17 ;  /* 0x3780000000057811 */ /* 0x000fe200078eb8ff */
[----:B------:R-:W-:-:S05]  /*2ec0*/  IMAD.SHL.U32 R0, R3, 0x200000, RZ ;  /* 0x0020000003007824 */ /* 0x000fca00078e00ff */
[----:B------:R-:W-:-:S07]  /*2ed0*/  LOP3.LUT R0, R5, R0, R6, 0xfe, !PT ;  /* 0x0000000005007212 */ /* 0x000fce00078efe06 */
.L_x_31756:
[----:B------:R-:W-:Y:S05]  /*2ee0*/  BSYNC B0 ;  /* 0x0000000000007941 */ /* 0x000fea0003800000 */
.L_x_31755:
[----:B------:R-:W-:-:S04]  /*2ef0*/  FSETP.NEU.FTZ.AND P0, PT, R0, RZ, PT ;  /* 0x000000ff0000720b */ /* 0x000fc80003f1d000 */
[----:B------:R-:W-:Y:S01]  /*2f00*/  P2R R19, PR, RZ, 0x1 ;  /* 0x00000001ff137803 */ /* 0x000fe20000000000 */
[----:B------:R-:W-:Y:S08]  /*2f10*/  BRA `(.L_x_31736) ;  /* 0x0000000000b47947 */ /* 0x000ff00003800000 */
.L_x_31748:
        /* <DEDUP_REMOVED lines=14> */
.L_x_31762:
[----:B------:R-:W-:Y:S05]  /*3000*/  BSYNC B0 ;  /* 0x0000000000007941 */ /* 0x000fea0003800000 */
.L_x_31761:
[----:B------:R-:W-:-:S04]  /*3010*/  FSETP.NEU.FTZ.AND P0, PT, R0, RZ, PT ;  /* 0x000000ff0000720b */ /* 0x000fc80003f1d000 */
[----:B------:R-:W-:Y:S01]  /*3020*/  P2R R19, PR, RZ, 0x1 ;  /* 0x00000001ff137803 */ /* 0x000fe20000000000 */
[----:B------:R-:W-:Y:S08]  /*3030*/  BRA `(.L_x_31736) ;  /* 0x00000000006c7947 */ /* 0x000ff00003800000 */
.L_x_31735:
        /* <DEDUP_REMOVED lines=16> */
.L_x_31763:
[----:B------:R-:W-:-:S04]  /*3140*/  PLOP3.LUT P0, PT, PT, PT, PT, 0x8, 0x0 ;  /* 0x000000000000781c */ /* 0x000fc80003f0e170 */
[----:B------:R-:W-:Y:S01]  /*3150*/  P2R R19, PR, RZ, 0x1 ;  /* 0x00000001ff137803 */ /* 0x000fe20000000000 */
[----:B------:R-:W-:Y:S08]  /*3160*/  BRA `(.L_x_31736) ;  /* 0x0000000000207947 */ /* 0x000ff00003800000 */
.L_x_31760:
[----:B------:R-:W2:Y:S02]  /*3170*/  LDG.E.64 R4, desc[UR36][R4.64] ;  /* 0x0000002404047981 */ /* 0x000ea4000c1e1b00 */
[----:B--2---:R-:W-:-:S04]  /*3180*/  ISETP.NE.U32.AND P0, PT, R4, RZ, PT ;  /* 0x000000ff0400720c */ /* 0x004fc80003f05070 */
[----:B------:R-:W-:-:S04]  /*3190*/  ISETP.NE.AND.EX P0, PT, R5, RZ, PT, P0 ;  /* 0x000000ff0500720c */ /* 0x000fc80003f05300 */
[----:B------:R-:W-:Y:S01]  /*31a0*/  P2R R19, PR, RZ, 0x1 ;  /* 0x00000001ff137803 */ /* 0x000fe20000000000 */
[----:B------:R-:W-:Y:S08]  /*31b0*/  BRA `(.L_x_31736) ;  /* 0x00000000000c7947 */ /* 0x000ff00003800000 */
.L_x_31759:
[----:B------:R-:W2:Y:S02]  /*31c0*/  LDG.E R4, desc[UR36][R4.64] ;  /* 0x0000002404047981 */ /* 0x000ea4000c1e1900 */
[----:B--2---:R-:W-:-:S04]  /*31d0*/  ISETP.NE.AND P0, PT, R4, RZ, PT ;  /* 0x000000ff0400720c */ /* 0x004fc80003f05270 */
[----:B------:R-:W-:-:S09]  /*31e0*/  P2R R19, PR, RZ, 0x1 ;  /* 0x00000001ff137803 */ /* 0x000fd20000000000 */
.L_x_31736:
        /* <DEDUP_REMOVED lines=19> */
.L_x_31767:
[----:B------:R-:W2:Y:S02]  /*3320*/  LDG.E.U8 R4, desc[UR36][R4.64] ;  /* 0x0000002404047981 */ /* 0x000ea4000c1e1100 */
[----:B--2---:R-:W-:Y:S01]  /*3330*/  ISETP.NE.AND P0, PT, R4, RZ, PT ;  /* 0x000000ff0400720c */ /* 0x004fe20003f05270 */
[----:B------:R-:W-:-:S12]  /*3340*/  BRA `(.L_x_31769) ;  /* 0x0000000c00747947 */ /* 0x000fd80003800000 */
.L_x_31766:
        /* <DEDUP_REMOVED lines=10> */
.L_x_31771:
[----:B------:R-:W2:Y:S02]  /*33f0*/  LDG.E R4, desc[UR36][R4.64] ;  /* 0x0000002404047981 */ /* 0x000ea4000c1e1900 */
[----:B--2---:R-:W-:Y:S01]  /*3400*/  ISETP.NE.AND P0, PT, R4, RZ, PT ;  /* 0x000000ff0400720c */ /* 0x004fe20003f05270 */
[----:B------:R-:W-:-:S12]  /*3410*/  BRA `(.L_x_31769) ;  /* 0x0000000c00407947 */ /* 0x000fd80003800000 */
.L_x_31770:
[----:B------:R-:W2:Y:S02]  /*3420*/  LDG.E.U16 R4, desc[UR36][R4.64] ;  /* 0x0000002404047981 */ /* 0x000ea4000c1e1500 */
[----:B--2---:R-:W-:Y:S01]  /*3430*/  ISETP.NE.AND P0, PT, R4, RZ, PT ;  /* 0x000000ff0400720c */ /* 0x004fe20003f05270 */
[----:B------:R-:W-:-:S12]  /*3440*/  BRA `(.L_x_31769) ;  /* 0x0000000c00347947 */ /* 0x000fd80003800000 */
.L_x_31765:
        /* <DEDUP_REMOVED lines=9> */
.L_x_31773:
[----:B------:R-:W2:Y:S02]  /*34e0*/  LDG.E.U16 R0, desc[UR36][R4.64] ;  /* 0x0000002404007981 */ /* 0x000ea4000c1e1500 */
[----:B--2---:R-:W-:-:S05]  /*34f0*/  HADD2.F32 R0, -RZ, R0.H0_H0 ;  /* 0x20000000ff007230 */ /* 0x004fca0000004100 */
[----:B------:R-:W-:Y:S01]  /*3500*/  FSETP.NEU.FTZ.AND P0, PT, R0, RZ, PT ;  /* 0x000000ff0000720b */ /* 0x000fe20003f1d000 */
[----:B------:R-:W-:-:S12]  /*3510*/  BRA `(.L_x_31769) ;  /* 0x0000000c00007947 */ /* 0x000fd80003800000 */
.L_x_31772:
        /* <DEDUP_REMOVED lines=11> */
.L_x_31775:
        /* <DEDUP_REMOVED lines=10> */
.L_x_31774:
[----:B------:R-:W2:Y:S02]  /*3670*/  LDG.E.64 R4, desc[UR36][R4.64] ;  /* 0x0000002404047981 */ /* 0x000ea4000c1e1b00 */
[----:B--2---:R-:W-:Y:S01]  /*3680*/  DSETP.NEU.AND P0, PT, R4, RZ, PT ;  /* 0x000000ff0400722a */ /* 0x004fe20003f0d000 */
[----:B------:R-:W-:-:S13]  /*3690*/  BRA `(.L_x_31769) ;  /* 0x0000000800a07947 */ /* 0x000fda0003800000 */
.L_x_31764:
        /* <DEDUP_REMOVED lines=11> */
.L_x_31778:
[----:B------:R-:W2:Y:S02]  /*3750*/  LDG.E.128 R4, desc[UR36][R4.64] ;  /* 0x0000002404047981 */ /* 0x000ea4000c1e1d00 */
[----:B--2---:R-:W-:-:S06]  /*3760*/  DSETP.NEU.AND P0, PT, R6, RZ, PT ;  /* 0x000000ff0600722a */ /* 0x004fcc0003f0d000 */
[----:B------:R-:W-:Y:S01]  /*3770*/  DSETP.NEU.OR P0, PT, R4, RZ, P0 ;  /* 0x000000ff0400722a */ /* 0x000fe2000070d400 */
[----:B------:R-:W-:-:S13]  /*3780*/  BRA `(.L_x_31769) ;  /* 0x0000000800647947 */ /* 0x000fda0003800000 */
.L_x_31777:
        /* <DEDUP_REMOVED lines=27> */
.L_x_31780:
        /* <DEDUP_REMOVED lines=14> */
.L_x_31779:
[----:B------:R-:W2:Y:S02]  /*3a20*/  LDG.E.U16 R0, desc[UR36][R4.64] ;  /* 0x0000002404007981 */ /* 0x000ea4000c1e1500 */
[----:B--2---:R-:W-:-:S05]  /*3a30*/  IMAD.U32 R0, R0, 0x10000, RZ ;  /* 0x0001000000007824 */ /* 0x004fca00078e00ff */
[----:B------:R-:W-:Y:S01]  /*3a40*/  FSETP.NEU.FTZ.AND P0, PT, R0, RZ, PT ;  /* 0x000000ff0000720b */ /* 0x000fe20003f1d000 */
[----:B------:R-:W-:-:S12]  /*3a50*/  BRA `(.L_x_31769) ;  /* 0x0000000400b07947 */ /* 0x000fd80003800000 */
.L_x_31776:
        /* <DEDUP_REMOVED lines=11> */
.L_x_31783:
        /* <DEDUP_REMOVED lines=21> */
.L_x_31787:
[----:B------:R-:W-:Y:S05]  /*3c60*/  BSYNC B1 ;  /* 0x0000000000017941 */ /* 0x000fea0003800000 */
.L_x_31786:
[----:B------:R-:W-:Y:S01]  /*3c70*/  LEA R5, R0, 0x3b800000, 0x17 ;  /* 0x3b80000000057811 */ /* 0x000fe200078eb8ff */
[----:B------:R-:W-:-:S05]  /*3c80*/  IMAD.SHL.U32 R0, R3, 0x100000, RZ ;  /* 0x0010000003007824 */ /* 0x000fca00078e00ff */
[----:B------:R-:W-:-:S07]  /*3c90*/  LOP3.LUT R0, R5, R0, R6, 0xfe, !PT ;  /* 0x0000000005007212 */ /* 0x000fce00078efe06 */
.L_x_31785:
[----:B------:R-:W-:Y:S05]  /*3ca0*/  BSYNC B0 ;  /* 0x0000000000007941 */ /* 0x000fea0003800000 */
.L_x_31784:
[----:B------:R-:W-:Y:S01]  /*3cb0*/  FSETP.NEU.FTZ.AND P0, PT, R0, RZ, PT ;  /* 0x000000ff0000720b */ /* 0x000fe20003f1d000 */
[----:B------:R-:W-:-:S12]  /*3cc0*/  BRA `(.L_x_31769) ;  /* 0x0000000400147947 */ /* 0x000fd80003800000 */
.L_x_31782:
        /* <DEDUP_REMOVED lines=21> */
.L_x_31791:
[----:B------:R-:W-:Y:S05]  /*3e20*/  BSYNC B1 ;  /* 0x0000000000017941 */ /* 0x000fea0003800000 */
.L_x_31790:
[----:B------:R-:W-:Y:S01]  /*3e30*/  LEA R5, R0, 0x37800000, 0x17 ;  /* 0x3780000000057811 */ /* 0x000fe200078eb8ff */
[----:B------:R-:W-:-:S05]  /*3e40*/  IMAD.SHL.U32 R0, R3, 0x200000, RZ ;  /* 0x0020000003007824 */ /* 0x000fca00078e00ff */
[----:B------:R-:W-:-:S07]  /*3e50*/  LOP3.LUT R0, R5, R0, R6, 0xfe, !PT ;  /* 0x0000000005007212 */ /* 0x000fce00078efe06 */
.L_x_31789:
[----:B------:R-:W-:Y:S05]  /*3e60*/  BSYNC B0 ;  /* 0x0000000000007941 */ /* 0x000fea0003800000 */
.L_x_31788:
[----:B------:R-:W-:Y:S01]  /*3e70*/  FSETP.NEU.FTZ.AND P0, PT, R0, RZ, PT ;  /* 0x000000ff0000720b */ /* 0x000fe20003f1d000 */
[----:B------:R-:W-:-:S12]  /*3e80*/  BRA `(.L_x_31769) ;  /* 0x0000000000a47947 */ /* 0x000fd80003800000 */
.L_x_31781:
        /* <DEDUP_REMOVED lines=14> */
.L_x_31795:
[----:B------:R-:W-:Y:S05]  /*3f70*/  BSYNC B0 ;  /* 0x0000000000007941 */ /* 0x000fea0003800000 */
.L_x_31794:
[----:B------:R-:W-:Y:S01]  /*3f80*/  FSETP.NEU.FTZ.AND P0, PT, R0, RZ, PT ;  /* 0x000000ff0000720b */ /* 0x000fe20003f1d000 */
[----:B------:R-:W-:-:S12]  /*3f90*/  BRA `(.L_x_31769) ;  /* 0x0000000000607947 */ /* 0x000fd80003800000 */
.L_x_31768:
        /* <DEDUP_REMOVED lines=16> */
.L_x_31796:
[----:B------:R-:W-:Y:S01]  /*40a0*/  PLOP3.LUT P0, PT, PT, PT, PT, 0x8, 0x0 ;  /* 0x000000000000781c */ /* 0x000fe20003f0e170 */
[----:B------:R-:W-:-:S12]  /*40b0*/  BRA `(.L_x_31769) ;  /* 0x0000000000187947 */ /* 0x000fd80003800000 */
.L_x_31793:
[----:B------:R-:W2:Y:S02]  /*40c0*/  LDG.E.64 R4, desc[UR36][R4.64] ;  /* 0x0000002404047981 */ /* 0x000ea4000c1e1b00 */
[----:B--2---:R-:W-:-:S04]  /*40d0*/  ISETP.NE.U32.AND P0, PT, R4, RZ, PT ;  /* 0x000000ff0400720c */ /* 0x004fc80003f05070 */
[----:B------:R-:W-:Y:S01]  /*40e0*/  ISETP.NE.AND.EX P0, PT, R5, RZ, PT, P0 ;  /* 0x000000ff0500720c */ /* 0x000fe20003f05300 */
[----:B------:R-:W-:-:S12]  /*40f0*/  BRA `(.L_x_31769) ;  /* 0x0000000000087947 */ /* 0x000fd80003800000 */
.L_x_31792:
[----:B------:R-:W2:Y:S02]  /*4100*/  LDG.E R4, desc[UR36][R4.64] ;  /* 0x0000002404047981 */ /* 0x000ea4000c1e1900 */
[----:B--2---:R-:W-:-:S13]  /*4110*/  ISETP.NE.AND P0, PT, R4, RZ, PT ;  /* 0x000000ff0400720c */ /* 0x004fda0003f05270 */
.L_x_31769:
[----:B------:R-:W-:Y:S01]  /*4120*/  ISETP.NE.AND P1, PT, R19, RZ, PT ;  /* 0x000000ff1300720c */ /* 0x000fe20003f25270 */
[----:B------:R-:W-:Y:S01]  /*4130*/  VIADD R25, R25, 0x80 ;  /* 0x0000008019197836 */ /* 0x000fe20000000000 */
[----:B------:R-:W-:Y:S02]  /*4140*/  SEL R19, RZ, 0x1, !P0 ;  /* 0x00000001ff137807 */ /* 0x000fe40004000000 */
[----:B------:R-:W-:-:S09]  /*4150*/  SEL R16, RZ, 0x1, !P1 ;  /* 0x00000001ff107807 */ /* 0x000fd20004800000 */
.L_x_31730:
[----:B------:R-:W-:Y:S05]  /*4160*/  BSYNC B6 ;  /* 0x0000000000067941 */ /* 0x000fea0003800000 */
.L_x_31729:
        /* <DEDUP_REMOVED lines=27> */
.L_x_31802:
[----:B------:R-:W2:Y:S02]  /*4320*/  LDG.E.U8 R4, desc[UR36][R4.64] ;  /* 0x0000002404047981 */ /* 0x000ea4000c1e1100 */
[----:B--2---:R-:W-:-:S04]  /*4330*/  ISETP.NE.AND P0, PT, R4, RZ, PT ;  /* 0x000000ff0400720c */ /* 0x004fc80003f05270 */
[----:B------:R-:W-:Y:S01]  /*4340*/  P2R R26, PR, RZ, 0x1 ;  /* 0x00000001ff1a7803 */ /* 0x000fe20000000000 */
[----:B------:R-:W-:Y:S08]  /*4350*/  BRA `(.L_x_31804) ;  /* 0x0000000c00c47947 */ /* 0x000ff00003800000 */
.L_x_31801:
        /* <DEDUP_REMOVED lines=11> */
.L_x_31806:
[----:B------:R-:W2:Y:S02]  /*4410*/  LDG.E R4, desc[UR36][R4.64] ;  /* 0x0000002404047981 */ /* 0x000ea4000c1e1900 */
[----:B--2---:R-:W-:-:S04]  /*4420*/  ISETP.NE.AND P0, PT, R4, RZ, PT ;  /* 0x000000ff0400720c */ /* 0x004fc80003f05270 */
[----:B------:R-:W-:Y:S01]  /*4430*/  P2R R26, PR, RZ, 0x1 ;  /* 0x00000001ff1a7803 */ /* 0x000fe20000000000 */
[----:B------:R-:W-:Y:S08]  /*4440*/  BRA `(.L_x_31804) ;  /* 0x0000000c00887947 */ /* 0x000ff00003800000 */
.L_x_31805:
[----:B------:R-:W2:Y:S02]  /*4450*/  LDG.E.U16 R4, desc[UR36][R4.64] ;  /* 0x0000002404047981 */ /* 0x000ea4000c1e1500 */
[----:B--2---:R-:W-:-:S04]  /*4460*/  ISETP.NE.AND P0, PT, R4, RZ, PT ;  /* 0x000000ff0400720c */ /* 0x004fc80003f05270 */
[----:B------:R-:W-:Y:S01]  /*4470*/  P2R R26, PR, RZ, 0x1 ;  /* 0x00000001ff1a7803 */ /* 0x000fe20000000000 */
[----:B------:R-:W-:Y:S08]  /*4480*/  BRA `(.L_x_31804) ;  /* 0x0000000c00787947 */ /* 0x000ff00003800000 */
.L_x_31800:
        /* <DEDUP_REMOVED lines=10> */
.L_x_31808:
[----:B------:R-:W2:Y:S02]  /*4530*/  LDG.E.U16 R0, desc[UR36][R4.64] ;  /* 0x0000002404007981 */ /* 0x000ea4000c1e1500 */
[----:B--2---:R-:W-:-:S05]  /*4540*/  HADD2.F32 R0, -RZ, R0.H0_H0 ;  /* 0x20000000ff007230 */ /* 0x004fca0000004100 */
[----:B------:R-:W-:-:S04]  /*4550*/  FSETP.NEU.FTZ.AND P0, PT, R0, RZ, PT ;  /* 0x000000ff0000720b */ /* 0x000fc80003f1d000 */
[----:B------:R-:W-:Y:S01]  /*4560*/  P2R R26, PR, RZ, 0x1 ;  /* 0x00000001ff1a7803 */ /* 0x000fe20000000000 */
[----:B------:R-:W-:Y:S08]  /*4570*/  BRA `(.L_x_31804) ;  /* 0x0000000c003c7947 */ /* 0x000ff00003800000 */
.L_x_31807:
        /* <DEDUP_REMOVED lines=12> */
.L_x_31810:
        /* <DEDUP_REMOVED lines=11> */
.L_x_31809:
[----:B------:R-:W2:Y:S02]  /*46f0*/  LDG.E.64 R4, desc[UR36][R4.64] ;  /* 0x0000002404047981 */ /* 0x000ea4000c1e1b00 */
[----:B--2---:R-:W-:-:S06]  /*4700*/  DSETP.NEU.AND P0, PT, R4, RZ, PT ;  /* 0x000000ff0400722a */ /* 0x004fcc0003f0d000 */
[----:B------:R-:W-:Y:S01]  /*4710*/  P2R R26, PR, RZ, 0x1 ;  /* 0x00000001ff1a7803 */ /* 0x000fe20000000000 */
[----:B------:R-:W-:Y:S07]  /*4720*/  BRA `(.L_x_31804) ;  /* 0x0000000800d07947 */ /* 0x000fee0003800000 */
.L_x_31799:
        /* <DEDUP_REMOVED lines=12> */
.L_x_31813:
[----:B------:R-:W2:Y:S02]  /*47f0*/  LDG.E.128 R4, desc[UR36][R4.64] ;  /* 0x0000002404047981 */ /* 0x000ea4000c1e1d00 */
[----:B--2---:R-:W-:-:S06]  /*4800*/  DSETP.NEU.AND P0, PT, R6, RZ, PT ;  /* 0x000000ff0600722a */ /* 0x004fcc0003f0d000 */
[----:B------:R-:W-:-:S06]  /*4810*/  DSETP.NEU.OR P0, PT, R4, RZ, P0 ;  /* 0x000000ff0400722a */ /* 0x000fcc000070d400 */
[----:B------:R-:W-:Y:S01]  /*4820*/  P2R R26, PR, RZ, 0x1 ;  /* 0x00000001ff1a7803 */ /* 0x000fe20000000000 */
[----:B------:R-:W-:Y:S07]  /*4830*/  BRA `(.L_x_31804) ;  /* 0x00000008008c7947 */ /* 0x000fee0003800000 */
.L_x_31812:
        /* <DEDUP_REMOVED lines=28> */
.L_x_31815:
        /* <DEDUP_REMOVED lines=15> */
.L_x_31814:
[----:B------:R-:W2:Y:S02]  /*4af0*/  LDG.E.U16 R0, desc[UR36][R4.64] ;  /* 0x0000002404007981 */ /* 0x000ea4000c1e1500 */
[----:B--2---:R-:W-:-:S05]  /*4b00*/  IMAD.U32 R0, R0, 0x10000, RZ ;  /* 0x0001000000007824 */ /* 0x004fca00078e00ff */
[----:B------:R-:W-:-:S04]  /*4b10*/  FSETP.NEU.FTZ.AND P0, PT, R0, RZ, PT ;  /* 0x000000ff0000720b */ /* 0x000fc80003f1d000 */
[----:B------:R-:W-:Y:S01]  /*4b20*/  P2R R26, PR, RZ, 0x1 ;  /* 0x00000001ff1a7803 */ /* 0x000fe20000000000 */
[----:B------:R-:W-:Y:S08]  /*4b30*/  BRA `(.L_x_31804) ;  /* 0x0000000400cc7947 */ /* 0x000ff00003800000 */
.L_x_31811:
        /* <DEDUP_REMOVED lines=12> */
.L_x_31818:
        /* <DEDUP_REMOVED lines=21> */
.L_x_31822:
[----:B------:R-:W-:Y:S05]  /*4d50*/  BSYNC B1 ;  /* 0x0000000000017941 */ /* 0x000fea0003800000 */
.L_x_31821:
[----:B------:R-:W-:Y:S01]  /*4d60*/  LEA R5, R0, 0x3b800000, 0x17 ;  /* 0x3b80000000057811 */ /* 0x000fe200078eb8ff */
[----:B------:R-:W-:-:S05]  /*4d70*/  IMAD.SHL.U32 R0, R3, 0x100000, RZ ;  /* 0x0010000003007824 */ /* 0x000fca00078e00ff */
[----:B------:R-:W-:-:S07]  /*4d80*/  LOP3.LUT R0, R5, R0, R6, 0xfe, !PT ;  /* 0x0000000005007212 */ /* 0x000fce00078efe06 */
.L_x_31820:
[----:B------:R-:W-:Y:S05]  /*4d90*/  BSYNC B0 ;  /* 0x0000000000007941 */ /* 0x000fea0003800000 */
.L_x_31819:
[----:B------:R-:W-:-:S04]  /*4da0*/  FSETP.NEU.FTZ.AND P0, PT, R0, RZ, PT ;  /* 0x000000ff0000720b */ /* 0x000fc80003f1d000 */
[----:B------:R-:W-:Y:S01]  /*4db0*/  P2R R26, PR, RZ, 0x1 ;  /* 0x00000001ff1a7803 */ /* 0x000fe20000000000 */
[----:B------:R-:W-:Y:S08]  /*4dc0*/  BRA `(.L_x_31804) ;  /* 0x0000000400287947 */ /* 0x000ff00003800000 */
.L_x_31817:
        /* <DEDUP_REMOVED lines=21> */
.L_x_31826:
[----:B------:R-:W-:Y:S05]  /*4f20*/  BSYNC B1 ;  /* 0x0000000000017941 */ /* 0x000fea0003800000 */
.L_x_31825:
[----:B------:R-:W-:Y:S01]  /*4f30*/  LEA R5, R0, 0x37800000, 0x17 ;  /* 0x3780000000057811 */ /* 0x000fe200078eb8ff */
[----:B------:R-:W-:-:S05]  /*4f40*/  IMAD.SHL.U32 R0, R3, 0x200000, RZ ;  /* 0x0020000003007824 */ /* 0x000fca00078e00ff */
[----:B------:R-:W-:-:S07]  /*4f50*/  LOP3.LUT R0, R5, R0, R6, 0xfe, !PT ;  /* 0x0000000005007212 */ /* 0x000fce00078efe06 */
.L_x_31824:
[----:B------:R-:W-:Y:S05]  /*4f60*/  BSYNC B0 ;  /* 0x0000000000007941 */ /* 0x000fea0003800000 */
.L_x_31823:
[----:B------:R-:W-:-:S04]  /*4f70*/  FSETP.NEU.FTZ.AND P0, PT, R0, RZ, PT ;  /* 0x000000ff0000720b */ /* 0x000fc80003f1d000 */
[----:B------:R-:W-:Y:S01]  /*4f80*/  P2R R26, PR, RZ, 0x1 ;  /* 0x00000001ff1a7803 */ /* 0x000fe20000000000 */
[----:B------:R-:W-:Y:S08]  /*4f90*/  BRA `(.L_x_31804) ;  /* 0x0000000000b47947 */ /* 0x000ff00003800000 */
.L_x_31816:
        /* <DEDUP_REMOVED lines=14> */
.L_x_31830:
[----:B------:R-:W-:Y:S05]  /*5080*/  BSYNC B0 ;  /* 0x0000000000007941 */ /* 0x000fea0003800000 */
.L_x_31829:
[----:B------:R-:W-:-:S04]  /*5090*/  FSETP.NEU.FTZ.AND P0, PT, R0, RZ, PT ;  /* 0x000000ff0000720b */ /* 0x000fc80003f1d000 */
[----:B------:R-:W-:Y:S01]  /*50a0*/  P2R R26, PR, RZ, 0x1 ;  /* 0x00000001ff1a7803 */ /* 0x000fe20000000000 */
[----:B------:R-:W-:Y:S08]  /*50b0*/  BRA `(.L_x_31804) ;  /* 0x00000000006c7947 */ /* 0x000ff00003800000 */
.L_x_31803:
        /* <DEDUP_REMOVED lines=16> */
.L_x_31831:
[----:B------:R-:W-:-:S04]  /*51c0*/  PLOP3.LUT P0, PT, PT, PT, PT, 0x8, 0x0 ;  /* 0x000000000000781c */ /* 0x000fc80003f0e170 */
[----:B------:R-:W-:Y:S01]  /*51d0*/  P2R R26, PR, RZ, 0x1 ;  /* 0x00000001ff1a7803 */ /* 0x000fe20000000000 */
[----:B------:R-:W-:Y:S08]  /*51e0*/  BRA `(.L_x_31804) ;  /* 0x0000000000207947 */ /* 0x000ff00003800000 */
.L_x_31828:
[----:B------:R-:W2:Y:S02]  /*51f0*/  LDG.E.64 R4, desc[UR36][R4.64] ;  /* 0x0000002404047981 */ /* 0x000ea4000c1e1b00 */
[----:B--2---:R-:W-:-:S04]  /*5200*/  ISETP.NE.U32.AND P0, PT, R4, RZ, PT ;  /* 0x000000ff0400720c */ /* 0x004fc80003f05070 */
[----:B------:R-:W-:-:S04]  /*5210*/  ISETP.NE.AND.EX P0, PT, R5, RZ, PT, P0 ;  /* 0x000000ff0500720c */ /* 0x000fc80003f05300 */
[----:B------:R-:W-:Y:S01]  /*5220*/  P2R R26, PR, RZ, 0x1 ;  /* 0x00000001ff1a7803 */ /* 0x000fe20000000000 */
[----:B------:R-:W-:Y:S08]  /*5230*/  BRA `(.L_x_31804) ;  /* 0x00000000000c7947 */ /* 0x000ff00003800000 */
.L_x_31827:
[----:B------:R-:W2:Y:S02]  /*5240*/  LDG.E R4, desc[UR36][R4.64] ;  /* 0x0000002404047981 */ /* 0x000ea4000c1e1900 */
[----:B--2---:R-:W-:-:S04]  /*5250*/  ISETP.NE.AND P0, PT, R4, RZ, PT ;  /* 0x000000ff0400720c */ /* 0x004fc80003f05270 */
[----:B------:R-:W-:-:S09]  /*5260*/  P2R R26, PR, RZ, 0x1 ;  /* 0x00000001ff1a7803 */ /* 0x000fd20000000000 */
.L_x_31804:
        /* <DEDUP_REMOVED lines=20> */
.L_x_31835:
[----:B------:R-:W2:Y:S02]  /*53b0*/  LDG.E.U8 R4, desc[UR36][R4.64] ;  /* 0x0000002404047981 */ /* 0x000ea4000c1e1100 */
[----:B--2---:R-:W-:Y:S01]  /*53c0*/  ISETP.NE.AND P0, PT, R4, RZ, PT ;  /* 0x000000ff0400720c */ /* 0x004fe20003f05270 */
[----:B------:R-:W-:-:S12]  /*53d0*/  BRA `(.L_x_31837) ;  /* 0x0000000c00747947 */ /* 0x000fd80003800000 */
.L_x_31834:
        /* <DEDUP_REMOVED lines=10> */
.L_x_31839:
[----:B------:R-:W2:Y:S02]  /*5480*/  LDG.E R4, desc[UR36][R4.64] ;  /* 0x0000002404047981 */ /* 0x000ea4000c1e1900 */
[----:B--2---:R-:W-:Y:S01]  /*5490*/  ISETP.NE.AND P0, PT, R4, RZ, PT ;  /* 0x000000ff0400720c */ /* 0x004fe20003f05270 */
[----:B------:R-:W-:-:S12]  /*54a0*/  BRA `(.L_x_31837) ;  /* 0x0000000c00407947 */ /* 0x000fd80003800000 */
.L_x_31838:
[----:B------:R-:W2:Y:S02]  /*54b0*/  LDG.E.U16 R4, desc[UR36][R4.64] ;  /* 0x0000002404047981 */ /* 0x000ea4000c1e1500 */
[----:B--2---:R-:W-:Y:S01]  /*54c0*/  ISETP.NE.AND P0, PT, R4, RZ, PT ;  /* 0x000000ff0400720c */ /* 0x004fe20003f05270 */
[----:B------:R-:W-:-:S12]  /*54d0*/  BRA `(.L_x_31837) ;  /* 0x0000000c00347947 */ /* 0x000fd80003800000 */
.L_x_31833:
        /* <DEDUP_REMOVED lines=9> */
.L_x_31841:
[----:B------:R-:W2:Y:S02]  /*5570*/  LDG.E.U16 R0, desc[UR36][R4.64] ;  /* 0x0000002404007981 */ /* 0x000ea4000c1e1500 */
[----:B--2---:R-:W-:-:S05]  /*5580*/  HADD2.F32 R0, -RZ, R0.H0_H0 ;  /* 0x20000000ff007230 */ /* 0x004fca0000004100 */
[----:B------:R-:W-:Y:S01]  /*5590*/  FSETP.NEU.FTZ.AND P0, PT, R0, RZ, PT ;  /* 0x000000ff0000720b */ /* 0x000fe20003f1d000 */
[----:B------:R-:W-:-:S12]  /*55a0*/  BRA `(.L_x_31837) ;  /* 0x0000000c00007947 */ /* 0x000fd80003800000 */
.L_x_31840:
        /* <DEDUP_REMOVED lines=11> */
.L_x_31843:
        /* <DEDUP_REMOVED lines=10> */
.L_x_31842:
[----:B------:R-:W2:Y:S02]  /*5700*/  LDG.E.64 R4, desc[UR36][R4.64] ;  /* 0x0000002404047981 */ /* 0x000ea4000c1e1b00 */
[----:B--2---:R-:W-:Y:S01]  /*5710*/  DSETP.NEU.AND P0, PT, R4, RZ, PT ;  /* 0x000000ff0400722a */ /* 0x004fe20003f0d000 */
[----:B------:R-:W-:-:S13]  /*5720*/  BRA `(.L_x_31837) ;  /* 0x0000000800a07947 */ /* 0x000fda0003800000 */
.L_x_31832:
        /* <DEDUP_REMOVED lines=11> */
.L_x_31846:
[----:B------:R-:W2:Y:S02]  /*57e0*/  LDG.E.128 R4, desc[UR36][R4.64] ;  /* 0x0000002404047981 */ /* 0x000ea4000c1e1d00 */
[----:B--2---:R-:W-:-:S06]  /*57f0*/  DSETP.NEU.AND P0, PT, R6, RZ, PT ;  /* 0x000000ff0600722a */ /* 0x004fcc0003f0d000 */
[----:B------:R-:W-:Y:S01]  /*5800*/  DSETP.NEU.OR P0, PT, R4, RZ, P0 ;  /* 0x000000ff0400722a */ /* 0x000fe2000070d400 */
[----:B------:R-:W-:-:S13]  /*5810*/  BRA `(.L_x_31837) ;  /* 0x0000000800647947 */ /* 0x000fda0003800000 */
.L_x_31845:
        /* <DEDUP_REMOVED lines=27> */
.L_x_31848:
        /* <DEDUP_REMOVED lines=14> */
.L_x_31847:
[----:B------:R-:W2:Y:S02]  /*5ab0*/  LDG.E.U16 R0, desc[UR36][R4.64] ;  /* 0x0000002404007981 */ /* 0x000ea4000c1e1500 */
[----:B--2---:R-:W-:-:S05]  /*5ac0*/  IMAD.U32 R0, R0, 0x10000, RZ ;  /* 0x0001000000007824 */ /* 0x004fca00078e00ff */
[----:B------:R-:W-:Y:S01]  /*5ad0*/  FSETP.NEU.FTZ.AND P0, PT, R0, RZ, PT ;  /* 0x000000ff0000720b */ /* 0x000fe20003f1d000 */
[----:B------:R-:W-:-:S12]  /*5ae0*/  BRA `(.L_x_31837) ;  /* 0x0000000400b07947 */ /* 0x000fd80003800000 */
.L_x_31844:
        /* <DEDUP_REMOVED lines=11> */
.L_x_31851:
        /* <DEDUP_REMOVED lines=21> */
.L_x_31855:
[----:B------:R-:W-:Y:S05]  /*5cf0*/  BSYNC B1 ;  /* 0x0000000000017941 */ /* 0x000fea0003800000 */
.L_x_31854:
[----:B------:R-:W-:Y:S01]  /*5d00*/  LEA R5, R0, 0x3b800000, 0x17 ;  /* 0x3b80000000057811 */ /* 0x000fe200078eb8ff */
[----:B------:R-:W-:-:S05]  /*5d10*/  IMAD.SHL.U32 R0, R3, 0x100000, RZ ;  /* 0x0010000003007824 */ /* 0x000fca00078e00ff */
[----:B------:R-:W-:-:S07]  /*5d20*/  LOP3.LUT R0, R5, R0, R6, 0xfe, !PT ;  /* 0x0000000005007212 */ /* 0x000fce00078efe06 */
.L_x_31853:
[----:B------:R-:W-:Y:S05]  /*5d30*/  BSYNC B0 ;  /* 0x0000000000007941 */ /* 0x000fea0003800000 */
.L_x_31852:
[----:B------:R-:W-:Y:S01]  /*5d40*/  FSETP.NEU.FTZ.AND P0, PT, R0, RZ, PT ;  /* 0x000000ff0000720b */ /* 0x000fe20003f1d000 */
[----:B------:R-:W-:-:S12]  /*5d50*/  BRA `(.L_x_31837) ;  /* 0x0000000400147947 */ /* 0x000fd80003800000 */
.L_x_31850:
        /* <DEDUP_REMOVED lines=21> */
.L_x_31859:
[----:B------:R-:W-:Y:S05]  /*5eb0*/  BSYNC B1 ;  /* 0x0000000000017941 */ /* 0x000fea0003800000 */
.L_x_31858:
[----:B------:R-:W-:Y:S01]  /*5ec0*/  LEA R5, R0, 0x37800000, 0x17 ;  /* 0x3780000000057811 */ /* 0x000fe200078eb8ff */
[----:B------:R-:W-:-:S05]  /*5ed0*/  IMAD.SHL.U32 R0, R3, 0x200000, RZ ;  /* 0x0020000003007824 */ /* 0x000fca00078e00ff */
[----:B------:R-:W-:-:S07]  /*5ee0*/  LOP3.LUT R0, R5, R0, R6, 0xfe, !PT ;  /* 0x0000000005007212 */ /* 0x000fce00078efe06 */
.L_x_31857:
[----:B------:R-:W-:Y:S05]  /*5ef0*/  BSYNC B0 ;  /* 0x0000000000007941 */ /* 0x000fea0003800000 */
.L_x_31856:
[----:B------:R-:W-:Y:S01]  /*5f00*/  FSETP.NEU.FTZ.AND P0, PT, R0, RZ, PT ;  /* 0x000000ff0000720b */ /* 0x000fe20003f1d000 */
[----:B------:R-:W-:-:S12]  /*5f10*/  BRA `(.L_x_31837) ;  /* 0x0000000000a47947 */ /* 0x000fd80003800000 */
.L_x_31849:
        /* <DEDUP_REMOVED lines=14> */
.L_x_31863:
[----:B------:R-:W-:Y:S05]  /*6000*/  BSYNC B0 ;  /* 0x0000000000007941 */ /* 0x000fea0003800000 */
.L_x_31862:
[----:B------:R-:W-:Y:S01]  /*6010*/  FSETP.NEU.FTZ.AND P0, PT, R0, RZ, PT ;  /* 0x000000ff0000720b */ /* 0x000fe20003f1d000 */
[----:B------:R-:W-:-:S12]  /*6020*/  BRA `(.L_x_31837) ;  /* 0x0000000000607947 */ /* 0x000fd80003800000 */
.L_x_31836:
        /* <DEDUP_REMOVED lines=16> */
.L_x_31864:
[----:B------:R-:W-:Y:S01]  /*6130*/  PLOP3.LUT P0, PT, PT, PT, PT, 0x8, 0x0 ;  /* 0x000000000000781c */ /* 0x000fe20003f0e170 */
[----:B------:R-:W-:-:S12]  /*6140*/  BRA `(.L_x_31837) ;  /* 0x0000000000187947 */ /* 0x000fd80003800000 */
.L_x_31861:
[----:B------:R-:W2:Y:S02]  /*6150*/  LDG.E.64 R4, desc[UR36][R4.64] ;  /* 0x0000002404047981 */ /* 0x000ea4000c1e1b00 */
[----:B--2---:R-:W-:-:S04]  /*6160*/  ISETP.NE.U32.AND P0, PT, R4, RZ, PT ;  /* 0x000000ff0400720c */ /* 0x004fc80003f05070 */
[----:B------:R-:W-:Y:S01]  /*6170*/  ISETP.NE.AND.EX P0, PT, R5, RZ, PT, P0 ;  /* 0x000000ff0500720c */ /* 0x000fe20003f05300 */
[----:B------:R-:W-:-:S12]  /*6180*/  BRA `(.L_x_31837) ;  /* 0x0000000000087947 */ /* 0x000fd80003800000 */
.L_x_31860:
[----:B------:R-:W2:Y:S02]  /*6190*/  LDG.E R4, desc[UR36][R4.64] ;  /* 0x0000002404047981 */ /* 0x000ea4000c1e1900 */
[----:B--2---:R-:W-:-:S13]  /*61a0*/  ISETP.NE.AND P0, PT, R4, RZ, PT ;  /* 0x000000ff0400720c */ /* 0x004fda0003f05270 */
.L_x_31837:
[----:B------:R-:W-:Y:S01]  /*61b0*/  ISETP.NE.AND P1, PT, R26, RZ, PT ;  /* 0x000000ff1a00720c */ /* 0x000fe20003f25270 */
[----:B------:R-:W-:Y:S01]  /*61c0*/  VIADD R25, R25, 0x80 ;  /* 0x0000008019197836 */ /* 0x000fe20000000000 */
[----:B------:R-:W-:Y:S02]  /*61d0*/  SEL R24, RZ, 0x1, !P0 ;  /* 0x00000001ff187807 */ /* 0x000fe40004000000 */
[----:B------:R-:W-:-:S09]  /*61e0*/  SEL R26, RZ, 0x1, !P1 ;  /* 0x00000001ff1a7807 */ /* 0x000fd20004800000 */
.L_x_31798:
[----:B------:R-:W-:Y:S05]  /*61f0*/  BSYNC B6 ;  /* 0x0000000000067941 */ /* 0x000fea0003800000 */
.L_x_31797:
        /* <DEDUP_REMOVED lines=25> */
.L_x_31870:
[----:B------:R-:W2:Y:S02]  /*6390*/  LDG.E.U8 R4, desc[UR36][R4.64] ;  /* 0x0000002404047981 */ /* 0x000ea4000c1e1100 */
[----:B--2---:R-:W-:-:S04]  /*63a0*/  ISETP.NE.AND P0, PT, R4, RZ, PT ;  /* 0x000000ff0400720c */ /* 0x004fc80003f05270 */
[----:B------:R-:W-:Y:S01]  /*63b0*/  P2R R23, PR, RZ, 0x1 ;  /* 0x00000001ff177803 */ /* 0x000fe20000000000 */
[----:B------:R-:W-:Y:S08]  /*63c0*/  BRA `(.L_x_31872) ;  /* 0x0000000c00c47947 */ /* 0x000ff00003800000 */
.L_x_31869:
        /* <DEDUP_REMOVED lines=11> */
.L_x_31874:
[----:B------:R-:W2:Y:S02]  /*6480*/  LDG.E R4, desc[UR36][R4.64] ;  /* 0x0000002404047981 */ /* 0x000ea4000c1e1900 */
[----:B--2---:R-:W-:-:S04]  /*6490*/  ISETP.NE.AND P0, PT, R4, RZ, PT ;  /* 0x000000ff0400720c */ /* 0x004fc80003f05270 */
[----:B------:R-:W-:Y:S01]  /*64a0*/  P2R R23, PR, RZ, 0x1 ;  /* 0x00000001ff177803 */ /* 0x000fe20000000000 */
[----:B------:R-:W-:Y:S08]  /*64b0*/  BRA `(.L_x_31872) ;  /* 0x0000000c00887947 */ /* 0x000ff00003800000 */
.L_x_31873:
[----:B------:R-:W2:Y:S02]  /*64c0*/  LDG.E.U16 R4, desc[UR36][R4.64] ;  /* 0x0000002404047981 */ /* 0x000ea4000c1e1500 */
[----:B--2---:R-:W-:-:S04]  /*64d0*/  ISETP.NE.AND P0, PT, R4, RZ, PT ;  /* 0x000000ff0400720c */ /* 0x004fc80003f05270 */
[----:B------:R-:W-:Y:S01]  /*64e0*/  P2R R23, PR, RZ, 0x1 ;  /* 0x00000001ff177803 */ /* 0x000fe20000000000 */
[----:B------:R-:W-:Y:S08]  /*64f0*/  BRA `(.L_x_31872) ;  /* 0x0000000c00787947 */ /* 0x000ff00003800000 */
.L_x_31868:
        /* <DEDUP_REMOVED lines=10> */
.L_x_31876:
[----:B------:R-:W2:Y:S02]  /*65a0*/  LDG.E.U16 R0, desc[UR36][R4.64] ;  /* 0x0000002404007981 */ /* 0x000ea4000c1e1500 */
[----:B--2---:R-:W-:-:S05]  /*65b0*/  HADD2.F32 R0, -RZ, R0.H0_H0 ;  /* 0x20000000ff007230 */ /* 0x004fca0000004100 */
[----:B------:R-:W-:-:S04]  /*65c0*/  FSETP.NEU.FTZ.AND P0, PT, R0, RZ, PT ;  /* 0x000000ff0000720b */ /* 0x000fc80003f1d000 */
[----:B------:R-:W-:Y:S01]  /*65d0*/  P2R R23, PR, RZ, 0x1 ;  /* 0x00000001ff177803 */ /* 0x000fe20000000000 */
[----:B------:R-:W-:Y:S08]  /*65e0*/  BRA `(.L_x_31872) ;  /* 0x0000000c003c7947 */ /* 0x000ff00003800000 */
.L_x_31875:
        /* <DEDUP_REMOVED lines=12> */
.L_x_31878:
        /* <DEDUP_REMOVED lines=11> */
.L_x_31877:
[----:B------:R-:W2:Y:S02]  /*6760*/  LDG.E.64 R4, desc[UR36][R4.64] ;  /* 0x0000002404047981 */ /* 0x000ea4000c1e1b00 */
[----:B--2---:R-:W-:-:S06]  /*6770*/  DSETP.NEU.AND P0, PT, R4, RZ, PT ;  /* 0x000000ff0400722a */ /* 0x004fcc0003f0d000 */
[----:B------:R-:W-:Y:S01]  /*6780*/  P2R R23, PR, RZ, 0x1 ;  /* 0x00000001ff177803 */ /* 0x000fe20000000000 */
[----:B------:R-:W-:Y:S07]  /*6790*/  BRA `(.L_x_31872) ;  /* 0x0000000800d07947 */ /* 0x000fee0003800000 */
.L_x_31867:
        /* <DEDUP_REMOVED lines=12> */
.L_x_31881:
[----:B------:R-:W2:Y:S02]  /*6860*/  LDG.E.128 R4, desc[UR36][R4.64] ;  /* 0x0000002404047981 */ /* 0x000ea4000c1e1d00 */
[----:B--2---:R-:W-:-:S06]  /*6870*/  DSETP.NEU.AND P0, PT, R6, RZ, PT ;  /* 0x000000ff0600722a */ /* 0x004fcc0003f0d000 */
[----:B------:R-:W-:-:S06]  /*6880*/  DSETP.NEU.OR P0, PT, R4, RZ, P0 ;  /* 0x000000ff0400722a */ /* 0x000fcc000070d400 */
[----:B------:R-:W-:Y:S01]  /*6890*/  P2R R23, PR, RZ, 0x1 ;  /* 0x00000001ff177803 */ /* 0x000fe20000000000 */
[----:B------:R-:W-:Y:S07]  /*68a0*/  BRA `(.L_x_31872) ;  /* 0x00000008008c7947 */ /* 0x000fee0003800000 */
.L_x_31880:
        /* <DEDUP_REMOVED lines=28> */
.L_x_31883:
        /* <DEDUP_REMOVED lines=15> */
.L_x_31882:
[----:B------:R-:W2:Y:S02]  /*6b60*/  LDG.E.U16 R0, desc[UR36][R4.64] ;  /* 0x0000002404007981 */ /* 0x000ea4000c1e1500 */
[----:B--2---:R-:W-:-:S05]  /*6b70*/  IMAD.U32 R0, R0, 0x10000, RZ ;  /* 0x0001000000007824 */ /* 0x004fca00078e00ff */
[----:B------:R-:W-:-:S04]  /*6b80*/  FSETP.NEU.FTZ.AND P0, PT, R0, RZ, PT ;  /* 0x000000ff0000720b */ /* 0x000fc80003f1d000 */
[----:B------:R-:W-:Y:S01]  /*6b90*/  P2R R23, PR, RZ, 0x1 ;  /* 0x00000001ff177803 */ /* 0x000fe20000000000 */
[----:B------:R-:W-:Y:S08]  /*6ba0*/  BRA `(.L_x_31872) ;  /* 0x0000000400cc7947 */ /* 0x000ff00003800000 */
.L_x_31879:
        /* <DEDUP_REMOVED lines=12> */
.L_x_31886:
        /* <DEDUP_REMOVED lines=21> */
.L_x_31890:
[----:B------:R-:W-:Y:S05]  /*6dc0*/  BSYNC B1 ;  /* 0x0000000000017941 */ /* 0x000fea0003800000 */
.L_x_31889:
[----:B------:R-:W-:Y:S01]  /*6dd0*/  LEA R5, R0, 0x3b800000, 0x17 ;  /* 0x3b80000000057811 */ /* 0x000fe200078eb8ff */
[----:B------:R-:W-:-:S05]  /*6de0*/  IMAD.SHL.U32 R0, R3, 0x100000, RZ ;  /* 0x0010000003007824 */ /* 0x000fca00078e00ff */
[----:B------:R-:W-:-:S07]  /*6df0*/  LOP3.LUT R0, R5, R0, R6, 0xfe, !PT ;  /* 0x0000000005007212 */ /* 0x000fce00078efe06 */
.L_x_31888:
[----:B------:R-:W-:Y:S05]  /*6e00*/  BSYNC B0 ;  /* 0x0000000000007941 */ /* 0x000fea0003800000 */
.L_x_31887:
[----:B------:R-:W-:-:S04]  /*6e10*/  FSETP.NEU.FTZ.AND P0, PT, R0, RZ, PT ;  /* 0x000000ff0000720b */ /* 0x000fc80003f1d000 */
[----:B------:R-:W-:Y:S01]  /*6e20*/  P2R R23, PR, RZ, 0x1 ;  /* 0x00000001ff177803 */ /* 0x000fe20000000000 */
[----:B------:R-:W-:Y:S08]  /*6e30*/  BRA `(.L_x_31872) ;  /* 0x0000000400287947 */ /* 0x000ff00003800000 */
.L_x_31885:
        /* <DEDUP_REMOVED lines=21> */
.L_x_31894:
[----:B------:R-:W-:Y:S05]  /*6f90*/  BSYNC B1 ;  /* 0x0000000000017941 */ /* 0x000fea0003800000 */
.L_x_31893:
[----:B------:R-:W-:Y:S01]  /*6fa0*/  LEA R5, R0, 0x37800000, 0x17 ;  /* 0x3780000000057811 */ /* 0x000fe200078eb8ff */
[----:B------:R-:W-:-:S05]  /*6fb0*/  IMAD.SHL.U32 R0, R3, 0x200000, RZ ;  /* 0x0020000003007824 */ /* 0x000fca00078e00ff */
[----:B------:R-:W-:-:S07]  /*6fc0*/  LOP3.LUT R0, R5, R0, R6, 0xfe, !PT ;  /* 0x0000000005007212 */ /* 0x000fce00078efe06 */
.L_x_31892:
[----:B------:R-:W-:Y:S05]  /*6fd0*/  BSYNC B0 ;  /* 0x0000000000007941 */ /* 0x000fea0003800000 */
.L_x_31891:
[----:B------:R-:W-:-:S04]  /*6fe0*/  FSETP.NEU.FTZ.AND P0, PT, R0, RZ, PT ;  /* 0x000000ff0000720b */ /* 0x000fc80003f1d000 */
[----:B------:R-:W-:Y:S01]  /*6ff0*/  P2R R23, PR, RZ, 0x1 ;  /* 0x00000001ff177803 */ /* 0x000fe20000000000 */
[----:B------:R-:W-:Y:S08]  /*7000*/  BRA `(.L_x_31872) ;  /* 0x0000000000b47947 */ /* 0x000ff00003800000 */
.L_x_31884:
        /* <DEDUP_REMOVED lines=14> */
.L_x_31898:
[----:B------:R-:W-:Y:S05]  /*70f0*/  BSYNC B0 ;  /* 0x0000000000007941 */ /* 0x000fea0003800000 */
.L_x_31897:
[----:B------:R-:W-:-:S04]  /*7100*/  FSETP.NEU.FTZ.AND P0, PT, R0, RZ, PT ;  /* 0x000000ff0000720b */ /* 0x000fc80003f1d000 */
[----:B------:R-:W-:Y:S01]  /*7110*/  P2R R23, PR, RZ, 0x1 ;  /* 0x00000001ff177803 */ /* 0x000fe20000000000 */
[----:B------:R-:W-:Y:S08]  /*7120*/  BRA `(.L_x_31872) ;  /* 0x00000000006c7947 */ /* 0x000ff00003800000 */
.L_x_31871:
        /* <DEDUP_REMOVED lines=16> */
.L_x_31899:
[----:B------:R-:W-:-:S04]  /*7230*/  PLOP3.LUT P0, PT, PT, PT, PT, 0x8, 0x0 ;  /* 0x000000000000781c */ /* 0x000fc80003f0e170 */
[----:B------:R-:W-:Y:S01]  /*7240*/  P2R R23, PR, RZ, 0x1 ;  /* 0x00000001ff177803 */ /* 0x000fe20000000000 */
[----:B------:R-:W-:Y:S08]  /*7250*/  BRA `(.L_x_31872) ;  /* 0x0000000000207947 */ /* 0x000ff00003800000 */
.L_x_31896:
[----:B------:R-:W2:Y:S02]  /*7260*/  LDG.E.64 R4, desc[UR36][R4.64] ;  /* 0x0000002404047981 */ /* 0x000ea4000c1e1b00 */
[----:B--2---:R-:W-:-:S04]  /*7270*/  ISETP.NE.U32.AND P0, PT, R4, RZ, PT ;  /* 0x000000ff0400720c */ /* 0x004fc80003f05070 */
[----:B------:R-:W-:-:S04]  /*7280*/  ISETP.NE.AND.EX P0, PT, R5, RZ, PT, P0 ;  /* 0x000000ff0500720c */ /* 0x000fc80003f05300 */
[----:B------:R-:W-:Y:S01]  /*7290*/  P2R R23, PR, RZ, 0x1 ;  /* 0x00000001ff177803 */ /* 0x000fe20000000000 */
[----:B------:R-:W-:Y:S08]  /*72a0*/  BRA `(.L_x_31872) ;  /* 0x00000000000c7947 */ /* 0x000ff00003800000 */
.L_x_31895:
[----:B------:R-:W2:Y:S02]  /*72b0*/  LDG.E R4, desc[UR36][R4.64] ;  /* 0x0000002404047981 */ /* 0x000ea4000c1e1900 */
[----:B--2---:R-:W-:-:S04]  /*72c0*/  ISETP.NE.AND P0, PT, R4, RZ, PT ;  /* 0x000000ff0400720c */ /* 0x004fc80003f05270 */
[----:B------:R-:W-:-:S09]  /*72d0*/  P2R R23, PR, RZ, 0x1 ;  /* 0x00000001ff177803 */ /* 0x000fd20000000000 */
.L_x_31872:
        /* <DEDUP_REMOVED lines=20> */
.L_x_31903:
[----:B------:R-:W2:Y:S02]  /*7420*/  LDG.E.U8 R4, desc[UR36][R4.64] ;  /* 0x0000002404047981 */ /* 0x000ea4000c1e1100 */
[----:B--2---:R-:W-:Y:S01]  /*7430*/  ISETP.NE.AND P0, PT, R4, RZ, PT ;  /* 0x000000ff0400720c */ /* 0x004fe20003f05270 */
[----:B------:R-:W-:-:S12]  /*7440*/  BRA `(.L_x_31905) ;  /* 0x0000000c00747947 */ /* 0x000fd80003800000 */
.L_x_31902:
        /* <DEDUP_REMOVED lines=10> */
.L_x_31907:
[----:B------:R-:W2:Y:S02]  /*74f0*/  LDG.E R4, desc[UR36][R4.64] ;  /* 0x0000002404047981 */ /* 0x000ea4000c1e1900 */
[----:B--2---:R-:W-:Y:S01]  /*7500*/  ISETP.NE.AND P0, PT, R4, RZ, PT ;  /* 0x000000ff0400720c */ /* 0x004fe20003f05270 */
[----:B------:R-:W-:-:S12]  /*7510*/  BRA `(.L_x_31905) ;  /* 0x0000000c00407947 */ /* 0x000fd80003800000 */
.L_x_31906:
[----:B------:R-:W2:Y:S02]  /*7520*/  LDG.E.U16 R4, desc[UR36][R4.64] ;  /* 0x0000002404047981 */ /* 0x000ea4000c1e1500 */
[----:B--2---:R-:W-:Y:S01]  /*7530*/  ISETP.NE.AND P0, PT, R4, RZ, PT ;  /* 0x000000ff0400720c */ /* 0x004fe20003f05270 */
[----:B------:R-:W-:-:S12]  /*7540*/  BRA `(.L_x_31905) ;  /* 0x0000000c00347947 */ /* 0x000fd80003800000 */
.L_x_31901:
        /* <DEDUP_REMOVED lines=9> */
.L_x_31909:
[----:B------:R-:W2:Y:S02]  /*75e0*/  LDG.E.U16 R0, desc[UR36][R4.64] ;  /* 0x0000002404007981 */ /* 0x000ea4000c1e1500 */
[----:B--2---:R-:W-:-:S05]  /*75f0*/  HADD2.F32 R0, -RZ, R0.H0_H0 ;  /* 0x20000000ff007230 */ /* 0x004fca0000004100 */
[----:B------:R-:W-:Y:S01]  /*7600*/  FSETP.NEU.FTZ.AND P0, PT, R0, RZ, PT ;  /* 0x000000ff0000720b */ /* 0x000fe20003f1d000 */
[----:B------:R-:W-:-:S12]  /*7610*/  BRA `(.L_x_31905) ;  /* 0x0000000c00007947 */ /* 0x000fd80003800000 */
.L_x_31908:
        /* <DEDUP_REMOVED lines=11> */
.L_x_31911:
        /* <DEDUP_REMOVED lines=10> */
.L_x_31910:
[----:B------:R-:W2:Y:S02]  /*7770*/  LDG.E.64 R4, desc[UR36][R4.64] ;  /* 0x0000002404047981 */ /* 0x000ea4000c1e1b00 */
[----:B--2---:R-:W-:Y:S01]  /*7780*/  DSETP.NEU.AND P0, PT, R4, RZ, PT ;  /* 0x000000ff0400722a */ /* 0x004fe20003f0d000 */
[----:B------:R-:W-:-:S13]  /*7790*/  BRA `(.L_x_31905) ;  /* 0x0000000800a07947 */ /* 0x000fda0003800000 */
.L_x_31900:
        /* <DEDUP_REMOVED lines=11> */
.L_x_31914:
[----:B------:R-:W2:Y:S02]  /*7850*/  LDG.E.128 R4, desc[UR36][R4.64] ;  /* 0x0000002404047981 */ /* 0x000ea4000c1e1d00 */
[----:B--2---:R-:W-:-:S06]  /*7860*/  DSETP.NEU.AND P0, PT, R6, RZ, PT ;  /* 0x000000ff0600722a */ /* 0x004fcc0003f0d000 */
[----:B------:R-:W-:Y:S01]  /*7870*/  DSETP.NEU.OR P0, PT, R4, RZ, P0 ;  /* 0x000000ff0400722a */ /* 0x000fe2000070d400 */
[----:B------:R-:W-:-:S13]  /*7880*/  BRA `(.L_x_31905) ;  /* 0x0000000800647947 */ /* 0x000fda0003800000 */
.L_x_31913:
        /* <DEDUP_REMOVED lines=27> */
.L_x_31916:
        /* <DEDUP_REMOVED lines=14> */
.L_x_31915:
[----:B------:R-:W2:Y:S02]  /*7b20*/  LDG.E.U16 R0, desc[UR36][R4.64] ;  /* 0x0000002404007981 */ /* 0x000ea4000c1e1500 */
[----:B--2---:R-:W-:-:S05]  /*7b30*/  IMAD.U32 R0, R0, 0x10000, RZ ;  /* 0x0001000000007824 */ /* 0x004fca00078e00ff */
[----:B------:R-:W-:Y:S01]  /*7b40*/  FSETP.NEU.FTZ.AND P0, PT, R0, RZ, PT ;  /* 0x000000ff0000720b */ /* 0x000fe20003f1d000 */
[----:B------:R-:W-:-:S12]  /*7b50*/  BRA `(.L_x_31905) ;  /* 0x0000000400b07947 */ /* 0x000fd80003800000 */
.L_x_31912:
        /* <DEDUP_REMOVED lines=11> */
.L_x_31919:
        /* <DEDUP_REMOVED lines=21> */
.L_x_31923:
[----:B------:R-:W-:Y:S05]  /*7d60*/  BSYNC B1 ;  /* 0x0000000000017941 */ /* 0x000fea0003800000 */
.L_x_31922:
[----:B------:R-:W-:Y:S01]  /*7d70*/  LEA R5, R0, 0x3b800000, 0x17 ;  /* 0x3b80000000057811 */ /* 0x000fe200078eb8ff */
[----:B------:R-:W-:-:S05]  /*7d80*/  IMAD.SHL.U32 R0, R3, 0x100000, RZ ;  /* 0x0010000003007824 */ /* 0x000fca00078e00ff */
[----:B------:R-:W-:-:S07]  /*7d90*/  LOP3.LUT R0, R5, R0, R6, 0xfe, !PT ;  /* 0x0000000005007212 */ /* 0x000fce00078efe06 */
.L_x_31921:
[----:B------:R-:W-:Y:S05]  /*7da0*/  BSYNC B0 ;  /* 0x0000000000007941 */ /* 0x000fea0003800000 */
.L_x_31920:
[----:B------:R-:W-:Y:S01]  /*7db0*/  FSETP.NEU.FTZ.AND P0, PT, R0, RZ, PT ;  /* 0x000000ff0000720b */ /* 0x000fe20003f1d000 */
[----:B------:R-:W-:-:S12]  /*7dc0*/  BRA `(.L_x_31905) ;  /* 0x0000000400147947 */ /* 0x000fd80003800000 */
.L_x_31918:
        /* <DEDUP_REMOVED lines=21> */
.L_x_31927:
[----:B------:R-:W-:Y:S05]  /*7f20*/  BSYNC B1 ;  /* 0x0000000000017941 */ /* 0x000fea0003800000 */
.L_x_31926:
[----:B------:R-:W-:Y:S01]  /*7f30*/  LEA R5, R0, 0x37800000, 0x17 ;  /* 0x3780000000057811 */ /* 0x000fe200078eb8ff */
[----:B------:R-:W-:-:S05]  /*7f40*/  IMAD.SHL.U32 R0, R3, 0x200000, RZ ;  /* 0x0020000003007824 */ /* 0x000fca00078e00ff */
[----:B------:R-:W-:-:S07]  /*7f50*/  LOP3.LUT R0, R5, R0, R6, 0xfe, !PT ;  /* 0x0000000005007212 */ /* 0x000fce00078efe06 */
.L_x_31925:
[----:B------:R-:W-:Y:S05]  /*7f60*/  BSYNC B0 ;  /* 0x0000000000007941 */ /* 0x000fea0003800000 */
.L_x_31924:
[----:B------:R-:W-:Y:S01]  /*7f70*/  FSETP.NEU.FTZ.AND P0, PT, R0, RZ, PT ;  /* 0x000000ff0000720b */ /* 0x000fe20003f1d000 */
[----:B------:R-:W-:-:S12]  /*7f80*/  BRA `(.L_x_31905) ;  /* 0x0000000000a47947 */ /* 0x000fd80003800000 */
.L_x_31917:
        /* <DEDUP_REMOVED lines=14> */
.L_x_31931:
[----:B------:R-:W-:Y:S05]  /*8070*/  BSYNC B0 ;  /* 0x0000000000007941 */ /* 0x000fea0003800000 */
.L_x_31930:
[----:B------:R-:W-:Y:S01]  /*8080*/  FSETP.NEU.FTZ.AND P0, PT, R0, RZ, PT ;  /* 0x000000ff0000720b */ /* 0x000fe20003f1d000 */
[----:B------:R-:W-:-:S12]  /*8090*/  BRA `(.L_x_31905) ;  /* 0x0000000000607947 */ /* 0x000fd80003800000 */
.L_x_31904:
        /* <DEDUP_REMOVED lines=16> */
.L_x_31932:
[----:B------:R-:W-:Y:S01]  /*81a0*/  PLOP3.LUT P0, PT, PT, PT, PT, 0x8, 0x0 ;  /* 0x000000000000781c */ /* 0x000fe20003f0e170 */
[----:B------:R-:W-:-:S12]  /*81b0*/  BRA `(.L_x_31905) ;  /* 0x0000000000187947 */ /* 0x000fd80003800000 */
.L_x_31929:
[----:B------:R-:W2:Y:S02]  /*81c0*/  LDG.E.64 R4, desc[UR36][R4.64] ;  /* 0x0000002404047981 */ /* 0x000ea4000c1e1b00 */
[----:B--2---:R-:W-:-:S04]  /*81d0*/  ISETP.NE.U32.AND P0, PT, R4, RZ, PT ;  /* 0x000000ff0400720c */ /* 0x004fc80003f05070 */
[----:B------:R-:W-:Y:S01]  /*81e0*/  ISETP.NE.AND.EX P0, PT, R5, RZ, PT, P0 ;  /* 0x000000ff0500720c */ /* 0x000fe20003f05300 */
[----:B------:R-:W-:-:S12]  /*81f0*/  BRA `(.L_x_31905) ;  /* 0x0000000000087947 */ /* 0x000fd80003800000 */
.L_x_31928:
[----:B------:R-:W2:Y:S02]  /*8200*/  LDG.E R4, desc[UR36][R4.64] ;  /* 0x0000002404047981 */ /* 0x000ea4000c1e1900 */
[----:B--2---:R-:W-:-:S13]  /*8210*/  ISETP.NE.AND P0, PT, R4, RZ, PT ;  /* 0x000000ff0400720c */ /* 0x004fda0003f05270 */
.L_x_31905:
[----:B------:R-:W-:Y:S02]  /*8220*/  ISETP.NE.AND P1, PT, R23, RZ, PT ;  /* 0x000000ff1700720c */ /* 0x000fe40003f25270 */
[----:B------:R-:W-:Y:S02]  /*8230*/  SEL R0, RZ, 0x1, !P0 ;  /* 0x00000001ff007807 */ /* 0x000fe40004000000 */
[----:B------:R-:W-:-:S09]  /*8240*/  SEL R27, RZ, 0x1, !P1 ;  /* 0x00000001ff1b7807 */ /* 0x000fd20004800000 */
.L_x_31866:
[----:B------:R-:W-:Y:S05]  /*8250*/  BSYNC B6 ;  /* 0x0000000000067941 */ /* 0x000fea0003800000 */
.L_x_31865:
        /* <DEDUP_REMOVED lines=16> */
[----:B------:R-:W-:Y:S02]  /*8360*/  ISETP.NE.AND P2, PT, R0, RZ, P2 ;  /* 0x000000ff0000720c */ /* 0x000fe40001745270 */
[----:B------:R-:W-:Y:S02]  /*8370*/  ISETP.NE.AND P3, PT, R4, RZ, P3 ;  /* 0x000000ff0400720c */ /* 0x000fe40001f65270 */
[----:B------:R-:W-:Y:S02]  /*8380*/  ISETP.NE.AND P1, PT, R5, RZ, P1 ;  /* 0x000000ff0500720c */ /* 0x000fe40000f25270 */
[----:B0-----:R-:W-:Y:S01]  /*8390*/  ISETP.GE.AND P4, PT, R3, R22, PT ;  /* 0x000000160300720c */ /* 0x001fe20003f86270 */
[----:B------:R-:W-:Y:S01]  /*83a0*/  IMAD.MOV.U32 R17, RZ, RZ, R3 ;  /* 0x000000ffff117224 */ /* 0x000fe200078e0003 */
[----:B------:R-:W-:Y:S02]  /*83b0*/  ISETP.NE.AND P0, PT, R6, RZ, P0 ;  /* 0x000000ff0600720c */ /* 0x000fe40000705270 */
        /* <DEDUP_REMOVED lines=26> */
.L_x_31938:
[----:B------:R0:W-:Y:S01]  /*8560*/  STG.E.U8 desc[UR36][R8.64], R11 ;  /* 0x0000000b08007986 */ /* 0x0001e2000c101124 */
[----:B------:R-:W-:Y:S05]  /*8570*/  BRA `(.L_x_31934) ;  /* 0x0000000c00507947 */ /* 0x000fea0003800000 */
.L_x_31937:
        /* <DEDUP_REMOVED lines=10> */
.L_x_31941:
[----:B------:R0:W-:Y:S01]  /*8620*/  STG.E desc[UR36][R8.64], R11 ;  /* 0x0000000b08007986 */ /* 0x0001e2000c101924 */
[----:B------:R-:W-:Y:S05]  /*8630*/  BRA `(.L_x_31934) ;  /* 0x0000000c00207947 */ /* 0x000fea0003800000 */
.L_x_31940:
[----:B------:R0:W-:Y:S01]  /*8640*/  STG.E.U16 desc[UR36][R8.64], R11 ;  /* 0x0000000b08007986 */ /* 0x0001e2000c101524 */
[----:B------:R-:W-:Y:S05]  /*8650*/  BRA `(.L_x_31934) ;  /* 0x0000000c00187947 */ /* 0x000fea0003800000 */
.L_x_31936:
        /* <DEDUP_REMOVED lines=9> */
.L_x_31943:
[----:B------:R-:W0:Y:S02]  /*86f0*/  I2F.S16 R0, R11 ;  /* 0x0000000b00007306 */ /* 0x000e240000101400 */
[----:B0-----:R-:W-:-:S05]  /*8700*/  F2FP.F16.F32.PACK_AB R0, RZ, R0 ;  /* 0x00000000ff00723e */ /* 0x001fca00000000ff */
[----:B------:R0:W-:Y:S01]  /*8710*/  STG.E.U16 desc[UR36][R8.64], R0 ;  /* 0x0000000008007986 */ /* 0x0001e2000c101524 */
[----:B------:R-:W-:Y:S05]  /*8720*/  BRA `(.L_x_31934) ;  /* 0x0000000800e47947 */ /* 0x000fea0003800000 */
.L_x_31942:
        /* <DEDUP_REMOVED lines=10> */
.L_x_31945:
[----:B------:R-:W0:Y:S02]  /*87d0*/  I2F.S16 R11, R11 ;  /* 0x0000000b000b7306 */ /* 0x000e240000101400 */
[----:B0-----:R-:W-:-:S04]  /*87e0*/  F2FP.F16.F32.PACK_AB R3, RZ, R11 ;  /* 0x0000000bff03723e */ /* 0x001fc800000000ff */
[----:B------:R-:W-:-:S05]  /*87f0*/  PRMT R3, R3, 0x5410, RZ ;  /* 0x0000541003037816 */ /* 0x000fca00000000ff */
[----:B------:R0:W-:Y:S01]  /*8800*/  STG.E desc[UR36][R8.64], R3 ;  /* 0x0000000308007986 */ /* 0x0001e2000c101924 */
[----:B------:R-:W-:Y:S05]  /*8810*/  BRA `(.L_x_31934) ;  /* 0x0000000800a87947 */ /* 0x000fea0003800000 */
.L_x_31944:
[----:B------:R-:W0:Y:S02]  /*8820*/  I2F.F64.S16 R4, R11 ;  /* 0x0000000b00047312 */ /* 0x000e240000101c00 */
[----:B0-----:R0:W-:Y:S01]  /*8830*/  STG.E.64 desc[UR36][R8.64], R4 ;  /* 0x0000000408007986 */ /* 0x0011e2000c101b24 */
[----:B------:R-:W-:Y:S05]  /*8840*/  BRA `(.L_x_31934) ;  /* 0x00000008009c7947 */ /* 0x000fea0003800000 */
.L_x_31935:
        /* <DEDUP_REMOVED lines=10> */
.L_x_31948:
[----:B------:R-:W0:Y:S01]  /*88f0*/  I2F.F64.S16 R4, R11 ;  /* 0x0000000b00047312 */ /* 0x000e220000101c00 */
[----:B------:R-:W-:-:S05]  /*8900*/  CS2R R6, SRZ ;  /* 0x0000000000067805 */ /* 0x000fca000001ff00 */
[----:B0-----:R0:W-:Y:S01]  /*8910*/  STG.E.128 desc[UR36][R8.64], R4 ;  /* 0x0000000408007986 */ /* 0x0011e2000c101d24 */
[----:B------:R-:W-:Y:S05]  /*8920*/  BRA `(.L_x_31934) ;  /* 0x0000000800647947 */ /* 0x000fea0003800000 */
.L_x_31947:
        /* <DEDUP_REMOVED lines=21> */
.L_x_31952:
[----:B------:R-:W-:Y:S05]  /*8a80*/  BSYNC B0 ;  /* 0x0000000000007941 */ /* 0x000fea0003800000 */
.L_x_31951:
[----:B------:R-:W-:-:S05]  /*8a90*/  LOP3.LUT R5, R0, R5, RZ, 0xfc, !PT ;  /* 0x0000000500057212 */ /* 0x000fca00078efcff */
[----:B------:R0:W-:Y:S01]  /*8aa0*/  STG.E.U8 desc[UR36][R8.64], R5 ;  /* 0x0000000508007986 */ /* 0x0001e2000c101124 */
[----:B------:R-:W-:Y:S05]  /*8ab0*/  BRA `(.L_x_31934) ;  /* 0x0000000800007947 */ /* 0x000fea0003800000 */
.L_x_31950:
        /* <DEDUP_REMOVED lines=13> */
.L_x_31954:
[----:B------:R-:W-:Y:S01]  /*8b90*/  IMAD.MOV.U32 R0, RZ, RZ, 0x7f ;  /* 0x0000007fff007424 */ /* 0x000fe200078e00ff */
[----:B------:R-:W-:-:S04]  /*8ba0*/  ISETP.GT.U32.AND P0, PT, R3, 0x7f800000, PT ;  /* 0x7f8000000300780c */ /* 0x000fc80003f04070 */
[----:B------:R-:W-:-:S09]  /*8bb0*/  SEL R0, R0, 0x7c, P0 ;  /* 0x0000007c00007807 */ /* 0x000fd20000000000 */
.L_x_31955:
[----:B------:R-:W-:Y:S05]  /*8bc0*/  BSYNC B0 ;  /* 0x0000000000007941 */ /* 0x000fea0003800000 */
.L_x_31953:
[----:B------:R-:W-:-:S04]  /*8bd0*/  LOP3.LUT R3, R11, 0x80000000, RZ, 0xc0, !PT ;  /* 0x800000000b037812 */ /* 0x000fc800078ec0ff */
[----:B------:R-:W-:-:S04]  /*8be0*/  SHF.R.U32.HI R3, RZ, 0x18, R3 ;  /* 0x00000018ff037819 */ /* 0x000fc80000011603 */
[----:B------:R-:W-:-:S05]  /*8bf0*/  LOP3.LUT R3, R0, R3, RZ, 0xfc, !PT ;  /* 0x0000000300037212 */ /* 0x000fca00078efcff */
[----:B------:R0:W-:Y:S01]  /*8c00*/  STG.E.U8 desc[UR36][R8.64], R3 ;  /* 0x0000000308007986 */ /* 0x0001e2000c101124 */
[----:B------:R-:W-:Y:S05]  /*8c10*/  BRA `(.L_x_31934) ;  /* 0x0000000400a87947 */ /* 0x000fea0003800000 */
.L_x_31949:
[----:B------:R-:W0:Y:S02]  /*8c20*/  I2F.S16 R0, R11 ;  /* 0x0000000b00007306 */ /* 0x000e240000101400 */
[----:B0-----:R-:W-:-:S05]  /*8c30*/  F2FP.BF16.F32.PACK_AB R0, RZ, R0 ;  /* 0x00000000ff00723e */ /* 0x001fca00000010ff */
[----:B------:R0:W-:Y:S01]  /*8c40*/  STG.E.U16 desc[UR36][R8.64], R0 ;  /* 0x0000000008007986 */ /* 0x0001e2000c101524 */
[----:B------:R-:W-:Y:S05]  /*8c50*/  BRA `(.L_x_31934) ;  /* 0x0000000400987947 */ /* 0x000fea0003800000 */
.L_x_31946:
        /* <DEDUP_REMOVED lines=10> */
.L_x_31958:
        /* <DEDUP_REMOVED lines=17> */
.L_x_31961:
[----:B------:R-:W-:-:S04]  /*8e10*/  LOP3.LUT R3, R11, 0x80000000, RZ, 0xc0, !PT ;  /* 0x800000000b037812 */ /* 0x000fc800078ec0ff */
[----:B------:R-:W-:-:S04]  /*8e20*/  SHF.R.U32.HI R3, RZ, 0x18, R3 ;  /* 0x00000018ff037819 */ /* 0x000fc80000011603 */
[----:B------:R-:W-:-:S04]  /*8e30*/  LOP3.LUT R0, R0, R3, RZ, 0xfc, !PT ;  /* 0x0000000300007212 */ /* 0x000fc800078efcff */
[----:B------:R-:W-:-:S07]  /*8e40*/  PRMT R4, R0, 0x7610, R4 ;  /* 0x0000761000047816 */ /* 0x000fce0000000004 */
.L_x_31960:
[----:B------:R-:W-:Y:S05]  /*8e50*/  BSYNC B0 ;  /* 0x0000000000007941 */ /* 0x000fea0003800000 */
.L_x_31959:
[----:B------:R4:W-:Y:S01]  /*8e60*/  STG.E.U8 desc[UR36][R8.64], R4 ;  /* 0x0000000408007986 */ /* 0x0009e2000c101124 */
[----:B------:R-:W-:Y:S05]  /*8e70*/  BRA `(.L_x_31934) ;  /* 0x0000000400107947 */ /* 0x000fea0003800000 */
.L_x_31957:
        /* <DEDUP_REMOVED lines=17> */
.L_x_31964:
[----:B------:R-:W-:-:S04]  /*8f90*/  LOP3.LUT R3, R11, 0x80000000, RZ, 0xc0, !PT ;  /* 0x800000000b037812 */ /* 0x000fc800078ec0ff */
[----:B------:R-:W-:-:S04]  /*8fa0*/  SHF.R.U32.HI R3, RZ, 0x18, R3 ;  /* 0x00000018ff037819 */ /* 0x000fc80000011603 */
[----:B------:R-:W-:-:S04]  /*8fb0*/  LOP3.LUT R0, R0, R3, RZ, 0xfc, !PT ;  /* 0x0000000300007212 */ /* 0x000fc800078efcff */
[----:B------:R-:W-:-:S07]  /*8fc0*/  PRMT R4, R0, 0x7610, R4 ;  /* 0x0000761000047816 */ /* 0x000fce0000000004 */
.L_x_31963:
[----:B------:R-:W-:Y:S05]  /*8fd0*/  BSYNC B0 ;  /* 0x0000000000007941 */ /* 0x000fea0003800000 */
.L_x_31962:
[----:B------:R0:W-:Y:S01]  /*8fe0*/  STG.E.U8 desc[UR36][R8.64], R4 ;  /* 0x0000000408007986 */ /* 0x0001e2000c101124 */
[----:B------:R-:W-:Y:S05]  /*8ff0*/  BRA `(.L_x_31934) ;  /* 0x0000000000b07947 */ /* 0x000fea0003800000 */
.L_x_31956:
        /* <DEDUP_REMOVED lines=22> */
.L_x_31939:
        /* <DEDUP_REMOVED lines=16> */
.L_x_31967:
[----:B------:R-:W-:Y:S05]  /*9260*/  BRA `(.L_x_31934) ;  /* 0x0000000000147947 */ /* 0x000fea0003800000 */
.L_x_31966:
[----:B------:R-:W-:Y:S02]  /*9270*/  IMAD.MOV.U32 R4, RZ, RZ, R11 ;  /* 0x000000ffff047224 */ /* 0x000fe400078e000b */
[----:B------:R-:W-:-:S05]  /*9280*/  IMAD.MOV.U32 R5, RZ, RZ, RZ ;  /* 0x000000ffff057224 */ /* 0x000fca00078e00ff */
[----:B------:R2:W-:Y:S01]  /*9290*/  STG.E.64 desc[UR36][R8.64], R4 ;  /* 0x0000000408007986 */ /* 0x0005e2000c101b24 */
[----:B------:R-:W-:Y:S05]  /*92a0*/  BRA `(.L_x_31934) ;  /* 0x0000000000047947 */ /* 0x000fea0003800000 */
.L_x_31965:
[----:B------:R0:W-:Y:S02]  /*92b0*/  STG.E desc[UR36][R8.64], R11 ;  /* 0x0000000b08007986 */ /* 0x0001e4000c101924 */
.L_x_31934:
[----:B------:R-:W-:Y:S05]  /*92c0*/  BSYNC B6 ;  /* 0x0000000000067941 */ /* 0x000fea0003800000 */
.L_x_31933:
        /* <DEDUP_REMOVED lines=23> */
.L_x_31973:
[----:B------:R0:W-:Y:S01]  /*9440*/  STG.E.U8 desc[UR36][R8.64], R26 ;  /* 0x0000001a08007986 */ /* 0x0001e2000c101124 */
[----:B------:R-:W-:Y:S05]  /*9450*/  BRA `(.L_x_31975) ;  /* 0x0000000c00487947 */ /* 0x000fea0003800000 */
.L_x_31972:
        /* <DEDUP_REMOVED lines=9> */
.L_x_31977:
[----:B------:R0:W-:Y:S01]  /*94f0*/  STG.E desc[UR36][R8.64], R26 ;  /* 0x0000001a08007986 */ /* 0x0001e2000c101924 */
[----:B------:R-:W-:Y:S05]  /*9500*/  BRA `(.L_x_31975) ;  /* 0x0000000c001c7947 */ /* 0x000fea0003800000 */
.L_x_31976:
[----:B------:R0:W-:Y:S01]  /*9510*/  STG.E.U16 desc[UR36][R8.64], R26 ;  /* 0x0000001a08007986 */ /* 0x0001e2000c101524 */
[----:B------:R-:W-:Y:S05]  /*9520*/  BRA `(.L_x_31975) ;  /* 0x0000000c00147947 */ /* 0x000fea0003800000 */
.L_x_31971:
        /* <DEDUP_REMOVED lines=9> */
.L_x_31979:
[----:B------:R-:W0:Y:S02]  /*95c0*/  I2F.S16 R0, R26 ;  /* 0x0000001a00007306 */ /* 0x000e240000101400 */
[----:B0-----:R-:W-:-:S05]  /*95d0*/  F2FP.F16.F32.PACK_AB R0, RZ, R0 ;  /* 0x00000000ff00723e */ /* 0x001fca00000000ff */
[----:B------:R0:W-:Y:S01]  /*95e0*/  STG.E.U16 desc[UR36][R8.64], R0 ;  /* 0x0000000008007986 */ /* 0x0001e2000c101524 */
[----:B------:R-:W-:Y:S05]  /*95f0*/  BRA `(.L_x_31975) ;  /* 0x0000000800e07947 */ /* 0x000fea0003800000 */
.L_x_31978:
        /* <DEDUP_REMOVED lines=10> */
.L_x_31981:
[----:B------:R-:W0:Y:S02]  /*96a0*/  I2F.S16 R26, R26 ;  /* 0x0000001a001a7306 */ /* 0x000e240000101400 */
[----:B0-----:R-:W-:-:S04]  /*96b0*/  F2FP.F16.F32.PACK_AB R3, RZ, R26 ;  /* 0x0000001aff03723e */ /* 0x001fc800000000ff */
[----:B------:R-:W-:-:S05]  /*96c0*/  PRMT R3, R3, 0x5410, RZ ;  /* 0x0000541003037816 */ /* 0x000fca00000000ff */
[----:B------:R0:W-:Y:S01]  /*96d0*/  STG.E desc[UR36][R8.64], R3 ;  /* 0x0000000308007986 */ /* 0x0001e2000c101924 */
[----:B------:R-:W-:Y:S05]  /*96e0*/  BRA `(.L_x_31975) ;  /* 0x0000000800a47947 */ /* 0x000fea0003800000 */
.L_x_31980:
[----:B------:R-:W0:Y:S02]  /*96f0*/  I2F.F64.S16 R26, R26 ;  /* 0x0000001a001a7312 */ /* 0x000e240000101c00 */
[----:B0-----:R0:W-:Y:S01]  /*9700*/  STG.E.64 desc[UR36][R8.64], R26 ;  /* 0x0000001a08007986 */ /* 0x0011e2000c101b24 */
[----:B------:R-:W-:Y:S05]  /*9710*/  BRA `(.L_x_31975) ;  /* 0x0000000800987947 */ /* 0x000fea0003800000 */
.L_x_31970:
        /* <DEDUP_REMOVED lines=10> */
.L_x_31984:
[----:B------:R-:W0:Y:S01]  /*97c0*/  I2F.F64.S16 R4, R26 ;  /* 0x0000001a00047312 */ /* 0x000e220000101c00 */
[----:B------:R-:W-:-:S05]  /*97d0*/  CS2R R6, SRZ ;  /* 0x0000000000067805 */ /* 0x000fca000001ff00 */
[----:B0-----:R0:W-:Y:S01]  /*97e0*/  STG.E.128 desc[UR36][R8.64], R4 ;  /* 0x0000000408007986 */ /* 0x0011e2000c101d24 */
[----:B------:R-:W-:Y:S05]  /*97f0*/  BRA `(.L_x_31975) ;  /* 0x0000000800607947 */ /* 0x000fea0003800000 */
.L_x_31983:
        /* <DEDUP_REMOVED lines=21> */
.L_x_31988:
[----:B------:R-:W-:Y:S05]  /*9950*/  BSYNC B0 ;  /* 0x0000000000007941 */ /* 0x000fea0003800000 */
.L_x_31987:
[----:B------:R-:W-:-:S05]  /*9960*/  LOP3.LUT R5, R0, R5, RZ, 0xfc, !PT ;  /* 0x0000000500057212 */ /* 0x000fca00078efcff */
[----:B------:R0:W-:Y:S01]  /*9970*/  STG.E.U8 desc[UR36][R8.64], R5 ;  /* 0x0000000508007986 */ /* 0x0001e2000c101124 */
[----:B------:R-:W-:Y:S05]  /*9980*/  BRA `(.L_x_31975) ;  /* 0x0000000400fc7947 */ /* 0x000fea0003800000 */
.L_x_31986:
        /* <DEDUP_REMOVED lines=13> */
.L_x_31990:
[----:B------:R-:W-:Y:S01]  /*9a60*/  IMAD.MOV.U32 R0, RZ, RZ, 0x7f ;  /* 0x0000007fff007424 */ /* 0x000fe200078e00ff */
[----:B------:R-:W-:-:S04]  /*9a70*/  ISETP.GT.U32.AND P0, PT, R3, 0x7f800000, PT ;  /* 0x7f8000000300780c */ /* 0x000fc80003f04070 */
[----:B------:R-:W-:-:S09]  /*9a80*/  SEL R0, R0, 0x7c, P0 ;  /* 0x0000007c00007807 */ /* 0x000fd20000000000 */
.L_x_31991:
[----:B------:R-:W-:Y:S05]  /*9a90*/  BSYNC B0 ;  /* 0x0000000000007941 */ /* 0x000fea0003800000 */
.L_x_31989:
[----:B------:R-:W-:-:S04]  /*9aa0*/  LOP3.LUT R3, R5, 0x80000000, RZ, 0xc0, !PT ;  /* 0x8000000005037812 */ /* 0x000fc800078ec0ff */
[----:B------:R-:W-:-:S04]  /*9ab0*/  SHF.R.U32.HI R3, RZ, 0x18, R3 ;  /* 0x00000018ff037819 */ /* 0x000fc80000011603 */
[----:B------:R-:W-:-:S05]  /*9ac0*/  LOP3.LUT R3, R0, R3, RZ, 0xfc, !PT ;  /* 0x0000000300037212 */ /* 0x000fca00078efcff */
[----:B------:R0:W-:Y:S01]  /*9ad0*/  STG.E.U8 desc[UR36][R8.64], R3 ;  /* 0x0000000308007986 */ /* 0x0001e2000c101124 */
[----:B------:R-:W-:Y:S05]  /*9ae0*/  BRA `(.L_x_31975) ;  /* 0x0000000400a47947 */ /* 0x000fea0003800000 */
.L_x_31985:
[----:B------:R-:W0:Y:S02]  /*9af0*/  I2F.S16 R0, R26 ;  /* 0x0000001a00007306 */ /* 0x000e240000101400 */
[----:B0-----:R-:W-:-:S05]  /*9b00*/  F2FP.BF16.F32.PACK_AB R0, RZ, R0 ;  /* 0x00000000ff00723e */ /* 0x001fca00000010ff */
[----:B------:R0:W-:Y:S01]  /*9b10*/  STG.E.U16 desc[UR36][R8.64], R0 ;  /* 0x0000000008007986 */ /* 0x0001e2000c101524 */
[----:B------:R-:W-:Y:S05]  /*9b20*/  BRA `(.L_x_31975) ;  /* 0x0000000400947947 */ /* 0x000fea0003800000 */
.L_x_31982:
        /* <DEDUP_REMOVED lines=10> */
.L_x_31994:
        /* <DEDUP_REMOVED lines=17> */
.L_x_31997:
[----:B------:R-:W-:-:S04]  /*9ce0*/  LOP3.LUT R3, R5, 0x80000000, RZ, 0xc0, !PT ;  /* 0x8000000005037812 */ /* 0x000fc800078ec0ff */
[----:B------:R-:W-:-:S04]  /*9cf0*/  SHF.R.U32.HI R3, RZ, 0x18, R3 ;  /* 0x00000018ff037819 */ /* 0x000fc80000011603 */
[----:B------:R-:W-:-:S04]  /*9d00*/  LOP3.LUT R0, R0, R3, RZ, 0xfc, !PT ;  /* 0x0000000300007212 */ /* 0x000fc800078efcff */
[----:B------:R-:W-:-:S07]  /*9d10*/  PRMT R4, R0, 0x7610, R4 ;  /* 0x0000761000047816 */ /* 0x000fce0000000004 */
.L_x_31996:
[----:B------:R-:W-:Y:S05]  /*9d20*/  BSYNC B0 ;  /* 0x0000000000007941 */ /* 0x000fea0003800000 */
.L_x_31995:
[----:B------:R3:W-:Y:S01]  /*9d30*/  STG.E.U8 desc[UR36][R8.64], R4 ;  /* 0x0000000408007986 */ /* 0x0007e2000c101124 */
[----:B------:R-:W-:Y:S05]  /*9d40*/  BRA `(.L_x_31975) ;  /* 0x00000004000c7947 */ /* 0x000fea0003800000 */
.L_x_31993:
        /* <DEDUP_REMOVED lines=17> */
.L_x_32000:
[----:B------:R-:W-:-:S04]  /*9e60*/  LOP3.LUT R3, R5, 0x80000000, RZ, 0xc0, !PT ;  /* 0x8000000005037812 */ /* 0x000fc800078ec0ff */
[----:B------:R-:W-:-:S04]  /*9e70*/  SHF.R.U32.HI R3, RZ, 0x18, R3 ;  /* 0x00000018ff037819 */ /* 0x000fc80000011603 */
[----:B------:R-:W-:-:S04]  /*9e80*/  LOP3.LUT R0, R0, R3, RZ, 0xfc, !PT ;  /* 0x0000000300007212 */ /* 0x000fc800078efcff */
[----:B------:R-:W-:-:S07]  /*9e90*/  PRMT R4, R0, 0x7610, R4 ;  /* 0x0000761000047816 */ /* 0x000fce0000000004 */
.L_x_31999:
[----:B------:R-:W-:Y:S05]  /*9ea0*/  BSYNC B0 ;  /* 0x0000000000007941 */ /* 0x000fea0003800000 */
.L_x_31998:
[----:B------:R0:W-:Y:S01]  /*9eb0*/  STG.E.U8 desc[UR36][R8.64], R4 ;  /* 0x0000000408007986 */ /* 0x0001e2000c101124 */
[----:B------:R-:W-:Y:S05]  /*9ec0*/  BRA `(.L_x_31975) ;  /* 0x0000000000ac7947 */ /* 0x000fea0003800000 */
.L_x_31992:
        /* <DEDUP_REMOVED lines=22> */
.L_x_31974:
        /* <DEDUP_REMOVED lines=16> */
.L_x_32003:
[----:B------:R-:W-:Y:S05]  /*a130*/  BRA `(.L_x_31975) ;  /* 0x0000000000107947 */ /* 0x000fea0003800000 */
.L_x_32002:
[----:B------:R-:W-:-:S05]  /*a140*/  IMAD.MOV.U32 R27, RZ, RZ, RZ ;  /* 0x000000ffff1b7224 */ /* 0x000fca00078e00ff */
[----:B------:R1:W-:Y:S01]  /*a150*/  STG.E.64 desc[UR36][R8.64], R26 ;  /* 0x0000001a08007986 */ /* 0x0003e2000c101b24 */
[----:B------:R-:W-:Y:S05]  /*a160*/  BRA `(.L_x_31975) ;  /* 0x0000000000047947 */ /* 0x000fea0003800000 */
.L_x_32001:
[----:B------:R0:W-:Y:S02]  /*a170*/  STG.E desc[UR36][R8.64], R26 ;  /* 0x0000001a08007986 */ /* 0x0001e4000c101924 */
.L_x_31975:
        /* <DEDUP_REMOVED lines=23> */
.L_x_32007:
[----:B------:R0:W-:Y:S01]  /*a2f0*/  STG.E.U8 desc[UR36][R8.64], R18 ;  /* 0x0000001208007986 */ /* 0x0001e2000c101124 */
[----:B------:R-:W-:Y:S05]  /*a300*/  BRA `(.L_x_32009) ;  /* 0x0000000c00487947 */ /* 0x000fea0003800000 */
.L_x_32006:
        /* <DEDUP_REMOVED lines=9> */
.L_x_32011:
[----:B------:R0:W-:Y:S01]  /*a3a0*/  STG.E desc[UR36][R8.64], R18 ;  /* 0x0000001208007986 */ /* 0x0001e2000c101924 */
[----:B------:R-:W-:Y:S05]  /*a3b0*/  BRA `(.L_x_32009) ;  /* 0x0000000c001c7947 */ /* 0x000fea0003800000 */
.L_x_32010:
[----:B------:R0:W-:Y:S01]  /*a3c0*/  STG.E.U16 desc[UR36][R8.64], R18 ;  /* 0x0000001208007986 */ /* 0x0001e2000c101524 */
[----:B------:R-:W-:Y:S05]  /*a3d0*/  BRA `(.L_x_32009) ;  /* 0x0000000c00147947 */ /* 0x000fea0003800000 */
.L_x_32005:
        /* <DEDUP_REMOVED lines=9> */
.L_x_32013:
[----:B------:R-:W0:Y:S02]  /*a470*/  I2F.S16 R0, R18 ;  /* 0x0000001200007306 */ /* 0x000e240000101400 */
[----:B0-----:R-:W-:-:S05]  /*a480*/  F2FP.F16.F32.PACK_AB R0, RZ, R0 ;  /* 0x00000000ff00723e */ /* 0x001fca00000000ff */
[----:B------:R0:W-:Y:S01]  /*a490*/  STG.E.U16 desc[UR36][R8.64], R0 ;  /* 0x0000000008007986 */ /* 0x0001e2000c101524 */
[----:B------:R-:W-:Y:S05]  /*a4a0*/  BRA `(.L_x_32009) ;  /* 0x0000000800e07947 */ /* 0x000fea0003800000 */
.L_x_32012:
        /* <DEDUP_REMOVED lines=10> */
.L_x_32015:
[----:B------:R-:W0:Y:S02]  /*a550*/  I2F.S16 R18, R18 ;  /* 0x0000001200127306 */ /* 0x000e240000101400 */
[----:B0-----:R-:W-:-:S04]  /*a560*/  F2FP.F16.F32.PACK_AB R3, RZ, R18 ;  /* 0x00000012ff03723e */ /* 0x001fc800000000ff */
[----:B------:R-:W-:-:S05]  /*a570*/  PRMT R3, R3, 0x5410, RZ ;  /* 0x0000541003037816 */ /* 0x000fca00000000ff */
[----:B------:R3:W-:Y:S01]  /*a580*/  STG.E desc[UR36][R8.64], R3 ;  /* 0x0000000308007986 */ /* 0x0007e2000c101924 */
[----:B------:R-:W-:Y:S05]  /*a590*/  BRA `(.L_x_32009) ;  /* 0x0000000800a47947 */ /* 0x000fea0003800000 */
.L_x_32014:
[----:B------:R-:W0:Y:S02]  /*a5a0*/  I2F.F64.S16 R18, R18 ;  /* 0x0000001200127312 */ /* 0x000e240000101c00 */
[----:B0-----:R4:W-:Y:S01]  /*a5b0*/  STG.E.64 desc[UR36][R8.64], R18 ;  /* 0x0000001208007986 */ /* 0x0019e2000c101b24 */
[----:B------:R-:W-:Y:S05]  /*a5c0*/  BRA `(.L_x_32009) ;  /* 0x0000000800987947 */ /* 0x000fea0003800000 */
.L_x_32004:
        /* <DEDUP_REMOVED lines=10> */
.L_x_32018:
[----:B------:R-:W0:Y:S01]  /*a670*/  I2F.F64.S16 R4, R18 ;  /* 0x0000001200047312 */ /* 0x000e220000101c00 */
[----:B------:R-:W-:-:S05]  /*a680*/  CS2R R6, SRZ ;  /* 0x0000000000067805 */ /* 0x000fca000001ff00 */
[----:B0-----:R0:W-:Y:S01]  /*a690*/  STG.E.128 desc[UR36][R8.64], R4 ;  /* 0x0000000408007986 */ /* 0x0011e2000c101d24 */
[----:B------:R-:W-:Y:S05]  /*a6a0*/  BRA `(.L_x_32009) ;  /* 0x0000000800607947 */ /* 0x000fea0003800000 */
.L_x_32017:
        /* <DEDUP_REMOVED lines=21> */
.L_x_32022:
[----:B------:R-:W-:Y:S05]  /*a800*/  BSYNC B0 ;  /* 0x0000000000007941 */ /* 0x000fea0003800000 */
.L_x_32021:
[----:B------:R-:W-:-:S05]  /*a810*/  LOP3.LUT R5, R0, R5, RZ, 0xfc, !PT ;  /* 0x0000000500057212 */ /* 0x000fca00078efcff */
[----:B------:R0:W-:Y:S01]  /*a820*/  STG.E.U8 desc[UR36][R8.64], R5 ;  /* 0x0000000508007986 */ /* 0x0001e2000c101124 */
[----:B------:R-:W-:Y:S05]  /*a830*/  BRA `(.L_x_32009) ;  /* 0x0000000400fc7947 */ /* 0x000fea0003800000 */
.L_x_32020:
        /* <DEDUP_REMOVED lines=13> */
.L_x_32024:
[----:B------:R-:W-:Y:S01]  /*a910*/  IMAD.MOV.U32 R0, RZ, RZ, 0x7f ;  /* 0x0000007fff007424 */ /* 0x000fe200078e00ff */
[----:B------:R-:W-:-:S04]  /*a920*/  ISETP.GT.U32.AND P0, PT, R3, 0x7f800000, PT ;  /* 0x7f8000000300780c */ /* 0x000fc80003f04070 */
[----:B------:R-:W-:-:S09]  /*a930*/  SEL R0, R0, 0x7c, P0 ;  /* 0x0000007c00007807 */ /* 0x000fd20000000000 */
.L_x_32025:
[----:B------:R-:W-:Y:S05]  /*a940*/  BSYNC B0 ;  /* 0x0000000000007941 */ /* 0x000fea0003800000 */
.L_x_32023:
[----:B------:R-:W-:-:S04]  /*a950*/  LOP3.LUT R3, R5, 0x80000000, RZ, 0xc0, !PT ;  /* 0x8000000005037812 */ /* 0x000fc800078ec0ff */
[----:B------:R-:W-:-:S04]  /*a960*/  SHF.R.U32.HI R3, RZ, 0x18, R3 ;  /* 0x00000018ff037819 */ /* 0x000fc80000011603 */
[----:B------:R-:W-:-:S05]  /*a970*/  LOP3.LUT R3, R0, R3, RZ, 0xfc, !PT ;  /* 0x0000000300037212 */ /* 0x000fca00078efcff */
[----:B------:R0:W-:Y:S01]  /*a980*/  STG.E.U8 desc[UR36][R8.64], R3 ;  /* 0x0000000308007986 */ /* 0x0001e2000c101124 */
[----:B------:R-:W-:Y:S05]  /*a990*/  BRA `(.L_x_32009) ;  /* 0x0000000400a47947 */ /* 0x000fea0003800000 */
.L_x_32019:
[----:B------:R-:W0:Y:S02]  /*a9a0*/  I2F.S16 R0, R18 ;  /* 0x0000001200007306 */ /* 0x000e240000101400 */
[----:B0-----:R-:W-:-:S05]  /*a9b0*/  F2FP.BF16.F32.PACK_AB R0, RZ, R0 ;  /* 0x00000000ff00723e */ /* 0x001fca00000010ff */
[----:B------:R0:W-:Y:S01]  /*a9c0*/  STG.E.U16 desc[UR36][R8.64], R0 ;  /* 0x0000000008007986 */ /* 0x0001e2000c101524 */
[----:B------:R-:W-:Y:S05]  /*a9d0*/  BRA `(.L_x_32009) ;  /* 0x0000000400947947 */ /* 0x000fea0003800000 */
.L_x_32016:
        /* <DEDUP_REMOVED lines=10> */
.L_x_32028:
        /* <DEDUP_REMOVED lines=17> */
.L_x_32031:
[----:B------:R-:W-:-:S04]  /*ab90*/  LOP3.LUT R3, R5, 0x80000000, RZ, 0xc0, !PT ;  /* 0x8000000005037812 */ /* 0x000fc800078ec0ff */
[----:B------:R-:W-:-:S04]  /*aba0*/  SHF.R.U32.HI R3, RZ, 0x18, R3 ;  /* 0x00000018ff037819 */ /* 0x000fc80000011603 */
[----:B------:R-:W-:-:S04]  /*abb0*/  LOP3.LUT R0, R0, R3, RZ, 0xfc, !PT ;  /* 0x0000000300007212 */ /* 0x000fc800078efcff */
[----:B------:R-:W-:-:S07]  /*abc0*/  PRMT R4, R0, 0x7610, R4 ;  /* 0x0000761000047816 */ /* 0x000fce0000000004 */
.L_x_32030:
[----:B------:R-:W-:Y:S05]  /*abd0*/  BSYNC B0 ;  /* 0x0000000000007941 */ /* 0x000fea0003800000 */
.L_x_32029:
[----:B------:R0:W-:Y:S01]  /*abe0*/  STG.E.U8 desc[UR36][R8.64], R4 ;  /* 0x0000000408007986 */ /* 0x0001e2000c101124 */
[----:B------:R-:W-:Y:S05]  /*abf0*/  BRA `(.L_x_32009) ;  /* 0x00000004000c7947 */ /* 0x000fea0003800000 */
.L_x_32027:
        /* <DEDUP_REMOVED lines=17> */
.L_x_32034:
[----:B------:R-:W-:-:S04]  /*ad10*/  LOP3.LUT R3, R5, 0x80000000, RZ, 0xc0, !PT ;  /* 0x8000000005037812 */ /* 0x000fc800078ec0ff */
[----:B------:R-:W-:-:S04]  /*ad20*/  SHF.R.U32.HI R3, RZ, 0x18, R3 ;  /* 0x00000018ff037819 */ /* 0x000fc80000011603 */
[----:B------:R-:W-:-:S04]  /*ad30*/  LOP3.LUT R0, R0, R3, RZ, 0xfc, !PT ;  /* 0x0000000300007212 */ /* 0x000fc800078efcff */
[----:B------:R-:W-:-:S07]  /*ad40*/  PRMT R4, R0, 0x7610, R4 ;  /* 0x0000761000047816 */ /* 0x000fce0000000004 */
.L_x_32033:
[----:B------:R-:W-:Y:S05]  /*ad50*/  BSYNC B0 ;  /* 0x0000000000007941 */ /* 0x000fea0003800000 */
.L_x_32032:
[----:B------:R0:W-:Y:S01]  /*ad60*/  STG.E.U8 desc[UR36][R8.64], R4 ;  /* 0x0000000408007986 */ /* 0x0001e2000c101124 */
[----:B------:R-:W-:Y:S05]  /*ad70*/  BRA `(.L_x_32009) ;  /* 0x0000000000ac7947 */ /* 0x000fea0003800000 */
.L_x_32026:
        /* <DEDUP_REMOVED lines=22> */
.L_x_32008:
        /* <DEDUP_REMOVED lines=16> */
.L_x_32037:
[----:B------:R-:W-:Y:S05]  /*afe0*/  BRA `(.L_x_32009) ;  /* 0x0000000000107947 */ /* 0x000fea0003800000 */
.L_x_32036:
[----:B------:R-:W-:-:S05]  /*aff0*/  IMAD.MOV.U32 R19, RZ, RZ, RZ ;  /* 0x000000ffff137224 */ /* 0x000fca00078e00ff */
[----:B------:R0:W-:Y:S01]  /*b000*/  STG.E.64 desc[UR36][R8.64], R18 ;  /* 0x0000001208007986 */ /* 0x0001e2000c101b24 */
[----:B------:R-:W-:Y:S05]  /*b010*/  BRA `(.L_x_32009) ;  /* 0x0000000000047947 */ /* 0x000fea0003800000 */
.L_x_32035:
[----:B------:R0:W-:Y:S02]  /*b020*/  STG.E desc[UR36][R8.64], R18 ;  /* 0x0000001208007986 */ /* 0x0001e4000c101924 */
.L_x_32009:
[----:B------:R-:W-:-:S07]  /*b030*/  VIADD R17, R17, 0x80 ;  /* 0x0000008011117836 */ /* 0x000fce0000000000 */
.L_x_31969:
[----:B------:R-:W-:Y:S05]  /*b040*/  BSYNC B6 ;  /* 0x0000000000067941 */ /* 0x000fea0003800000 */
.L_x_31968:
        /* <DEDUP_REMOVED lines=21> */
.L_x_32041:
[----:B------:R-:W-:Y:S01]  /*b1a0*/  STG.E.U8 desc[UR36][R2.64], R24 ;  /* 0x0000001802007986 */ /* 0x000fe2000c101124 */
[----:B------:R-:W-:Y:S05]  /*b1b0*/  EXIT ;  /* 0x000000000000794d */ /* 0x000fea0003800000 */
.L_x_32040:
        /* <DEDUP_REMOVED lines=9> */
.L_x_32044:
[----:B------:R-:W-:Y:S01]  /*b250*/  STG.E desc[UR36][R2.64], R24 ;  /* 0x0000001802007986 */ /* 0x000fe2000c101924 */
[----:B------:R-:W-:Y:S05]  /*b260*/  EXIT ;  /* 0x000000000000794d */ /* 0x000fea0003800000 */
.L_x_32043:
[----:B------:R-:W-:Y:S01]  /*b270*/  STG.E.U16 desc[UR36][R2.64], R24 ;  /* 0x0000001802007986 */ /* 0x000fe2000c101524 */
[----:B------:R-:W-:Y:S05]  /*b280*/  EXIT ;  /* 0x000000000000794d */ /* 0x000fea0003800000 */
.L_x_32039:
        /* <DEDUP_REMOVED lines=9> */
.L_x_32046:
[----:B------:R-:W0:Y:S02]  /*b320*/  I2F.S16 R0, R24 ;  /* 0x0000001800007306 */ /* 0x000e240000101400 */
[----:B0-----:R-:W-:-:S05]  /*b330*/  F2FP.F16.F32.PACK_AB R0, RZ, R0 ;  /* 0x00000000ff00723e */ /* 0x001fca00000000ff */
[----:B------:R-:W-:Y:S01]  /*b340*/  STG.E.U16 desc[UR36][R2.64], R0 ;  /* 0x0000000002007986 */ /* 0x000fe2000c101524 */
[----:B------:R-:W-:Y:S05]  /*b350*/  EXIT ;  /* 0x000000000000794d */ /* 0x000fea0003800000 */
.L_x_32045:
        /* <DEDUP_REMOVED lines=10> */
.L_x_32048:
[----:B------:R-:W0:Y:S02]  /*b400*/  I2F.S16 R24, R24 ;  /* 0x0000001800187306 */ /* 0x000e240000101400 */
[----:B0-----:R-:W-:-:S04]  /*b410*/  F2FP.F16.F32.PACK_AB R5, RZ, R24 ;  /* 0x00000018ff05723e */ /* 0x001fc800000000ff */
[----:B------:R-:W-:-:S05]  /*b420*/  PRMT R5, R5, 0x5410, RZ ;  /* 0x0000541005057816 */ /* 0x000fca00000000ff */
[----:B------:R-:W-:Y:S01]  /*b430*/  STG.E desc[UR36][R2.64], R5 ;  /* 0x0000000502007986 */ /* 0x000fe2000c101924 */
[----:B------:R-:W-:Y:S05]  /*b440*/  EXIT ;  /* 0x000000000000794d */ /* 0x000fea0003800000 */
.L_x_32047:
[----:B------:R-:W0:Y:S02]  /*b450*/  I2F.F64.S16 R24, R24 ;  /* 0x0000001800187312 */ /* 0x000e240000101c00 */
[----:B0-----:R-:W-:Y:S01]  /*b460*/  STG.E.64 desc[UR36][R2.64], R24 ;  /* 0x0000001802007986 */ /* 0x001fe2000c101b24 */
[----:B------:R-:W-:Y:S05]  /*b470*/  EXIT ;  /* 0x000000000000794d */ /* 0x000fea0003800000 */
.L_x_32038:
        /* <DEDUP_REMOVED lines=10> */
.L_x_32051:
[----:B------:R-:W0:Y:S01]  /*b520*/  I2F.F64.S16 R24, R24 ;  /* 0x0000001800187312 */ /* 0x000e220000101c00 */
[----:B------:R-:W-:-:S05]  /*b530*/  CS2R R26, SRZ ;  /* 0x00000000001a7805 */ /* 0x000fca000001ff00 */
[----:B0-----:R-:W-:Y:S01]  /*b540*/  STG.E.128 desc[UR36][R2.64], R24 ;  /* 0x0000001802007986 */ /* 0x001fe2000c101d24 */
[----:B------:R-:W-:Y:S05]  /*b550*/  EXIT ;  /* 0x000000000000794d */ /* 0x000fea0003800000 */
.L_x_32050:
        /* <DEDUP_REMOVED lines=21> */
.L_x_32055:
[----:B------:R-:W-:Y:S05]  /*b6b0*/  BSYNC B0 ;  /* 0x0000000000007941 */ /* 0x000fea0003800000 */
.L_x_32054:
[----:B------:R-:W-:-:S05]  /*b6c0*/  LOP3.LUT R5, R0, R5, RZ, 0xfc, !PT ;  /* 0x0000000500057212 */ /* 0x000fca00078efcff */
[----:B------:R-:W-:Y:S01]  /*b6d0*/  STG.E.U8 desc[UR36][R2.64], R5 ;  /* 0x0000000502007986 */ /* 0x000fe2000c101124 */
[----:B------:R-:W-:Y:S05]  /*b6e0*/  EXIT ;  /* 0x000000000000794d */ /* 0x000fea0003800000 */
.L_x_32053:
        /* <DEDUP_REMOVED lines=13> */
.L_x_32057:
[----:B------:R-:W-:Y:S01]  /*b7c0*/  IMAD.MOV.U32 R0, RZ, RZ, 0x7f ;  /* 0x0000007fff007424 */ /* 0x000fe200078e00ff */
[----:B------:R-:W-:-:S04]  /*b7d0*/  ISETP.GT.U32.AND P0, PT, R4, 0x7f800000, PT ;  /* 0x7f8000000400780c */ /* 0x000fc80003f04070 */
[----:B------:R-:W-:-:S09]  /*b7e0*/  SEL R0, R0, 0x7c, P0 ;  /* 0x0000007c00007807 */ /* 0x000fd20000000000 */
.L_x_32058:
[----:B------:R-:W-:Y:S05]  /*b7f0*/  BSYNC B0 ;  /* 0x0000000000007941 */ /* 0x000fea0003800000 */
.L_x_32056:
[----:B------:R-:W-:-:S04]  /*b800*/  LOP3.LUT R4, R5, 0x80000000, RZ, 0xc0, !PT ;  /* 0x8000000005047812 */ /* 0x000fc800078ec0ff */
[----:B------:R-:W-:-:S04]  /*b810*/  SHF.R.U32.HI R5, RZ, 0x18, R4 ;  /* 0x00000018ff057819 */ /* 0x000fc80000011604 */
[----:B------:R-:W-:-:S05]  /*b820*/  LOP3.LUT R5, R0, R5, RZ, 0xfc, !PT ;  /* 0x0000000500057212 */ /* 0x000fca00078efcff */
[----:B------:R-:W-:Y:S01]  /*b830*/  STG.E.U8 desc[UR36][R2.64], R5 ;  /* 0x0000000502007986 */ /* 0x000fe2000c101124 */
[----:B------:R-:W-:Y:S05]  /*b840*/  EXIT ;  /* 0x000000000000794d */ /* 0x000fea0003800000 */
.L_x_32052:
[----:B------:R-:W0:Y:S02]  /*b850*/  I2F.S16 R0, R24 ;  /* 0x0000001800007306 */ /* 0x000e240000101400 */
[----:B0-----:R-:W-:-:S05]  /*b860*/  F2FP.BF16.F32.PACK_AB R0, RZ, R0 ;  /* 0x00000000ff00723e */ /* 0x001fca00000010ff */
[----:B------:R-:W-:Y:S01]  /*b870*/  STG.E.U16 desc[UR36][R2.64], R0 ;  /* 0x0000000002007986 */ /* 0x000fe2000c101524 */
[----:B------:R-:W-:Y:S05]  /*b880*/  EXIT ;  /* 0x000000000000794d */ /* 0x000fea0003800000 */
.L_x_32049:
        /* <DEDUP_REMOVED lines=10> */
.L_x_32061:
        /* <DEDUP_REMOVED lines=17> */
.L_x_32064:
[----:B------:R-:W-:-:S04]  /*ba40*/  LOP3.LUT R0, R7, 0x80000000, RZ, 0xc0, !PT ;  /* 0x8000000007007812 */ /* 0x000fc800078ec0ff */
[----:B------:R-:W-:-:S04]  /*ba50*/  SHF.R.U32.HI R5, RZ, 0x18, R0 ;  /* 0x00000018ff057819 */ /* 0x000fc80000011600 */
[----:B------:R-:W-:-:S04]  /*ba60*/  LOP3.LUT R4, R4, R5, RZ, 0xfc, !PT ;  /* 0x0000000504047212 */ /* 0x000fc800078efcff */
[----:B------:R-:W-:-:S07]  /*ba70*/  PRMT R0, R4, 0x7610, R0 ;  /* 0x0000761004007816 */ /* 0x000fce0000000000 */
.L_x_32063:
[----:B------:R-:W-:Y:S05]  /*ba80*/  BSYNC B0 ;  /* 0x0000000000007941 */ /* 0x000fea0003800000 */
.L_x_32062:
[----:B------:R-:W-:Y:S01]  /*ba90*/  STG.E.U8 desc[UR36][R2.64], R0 ;  /* 0x0000000002007986 */ /* 0x000fe2000c101124 */
[----:B------:R-:W-:Y:S05]  /*baa0*/  EXIT ;  /* 0x000000000000794d */ /* 0x000fea0003800000 */
.L_x_32060:
        /* <DEDUP_REMOVED lines=17> */
.L_x_32067:
[----:B------:R-:W-:-:S04]  /*bbc0*/  LOP3.LUT R0, R7, 0x80000000, RZ, 0xc0, !PT ;  /* 0x8000000007007812 */ /* 0x000fc800078ec0ff */
[----:B------:R-:W-:-:S04]  /*bbd0*/  SHF.R.U32.HI R5, RZ, 0x18, R0 ;  /* 0x00000018ff057819 */ /* 0x000fc80000011600 */
[----:B------:R-:W-:-:S04]  /*bbe0*/  LOP3.LUT R4, R4, R5, RZ, 0xfc, !PT ;  /* 0x0000000504047212 */ /* 0x000fc800078efcff */
[----:B------:R-:W-:-:S07]  /*bbf0*/  PRMT R0, R4, 0x7610, R0 ;  /* 0x0000761004007816 */ /* 0x000fce0000000000 */
.L_x_32066:
[----:B------:R-:W-:Y:S05]  /*bc00*/  BSYNC B0 ;  /* 0x0000000000007941 */ /* 0x000fea0003800000 */
.L_x_32065:
[----:B------:R-:W-:Y:S01]  /*bc10*/  STG.E.U8 desc[UR36][R2.64], R0 ;  /* 0x0000000002007986 */ /* 0x000fe2000c101124 */
[----:B------:R-:W-:Y:S05]  /*bc20*/  EXIT ;  /* 0x000000000000794d */ /* 0x000fea0003800000 */
.L_x_32059:
        /* <DEDUP_REMOVED lines=22> */
.L_x_32042:
        /* <DEDUP_REMOVED lines=16> */
.L_x_32070:
[----:B------:R-:W-:Y:S05]  /*be90*/  EXIT ;  /* 0x000000000000794d */ /* 0x000fea0003800000 */
.L_x_32069:
[----:B------:R-:W-:-:S05]  /*bea0*/  IMAD.MOV.U32 R25, RZ, RZ, RZ ;  /* 0x000000ffff197224 */ /* 0x000fca00078e00ff */
[----:B------:R-:W-:Y:S01]  /*beb0*/  STG.E.64 desc[UR36][R2.64], R24 ;  /* 0x0000001802007986 */ /* 0x000fe2000c101b24 */
[----:B------:R-:W-:Y:S05]  /*bec0*/  EXIT ;  /* 0x000000000000794d */ /* 0x000fea0003800000 */
.L_x_32068:
[----:B------:R-:W-:Y:S01]  /*bed0*/  STG.E desc[UR36][R2.64], R24 ;  /* 0x0000001802007986 */ /* 0x000fe2000c101924 */
[----:B------:R-:W-:Y:S05]  /*bee0*/  EXIT ;  /* 0x000000000000794d */ /* 0x000fea0003800000 */
.L_x_32071:
        /* <DEDUP_REMOVED lines=9> */
.L_x_44051:


//--------------------- .text._ZN2at6native18elementwise_kernelILi128ELi4EZNS0_22gpu_kernel_impl_nocastINS0_13BinaryFunctorIbbbZZZNS0_23logical_and_kernel_cudaERNS_14TensorIteratorEENKUlvE0_clEvENKUlvE7_clEvEUlbbE_EEEEvRNS_18TensorIteratorBaseERKT_EUliE_EEviT1_ --------------------------
	.section	.text._ZN2at6native18elementwise_kernelILi128ELi4EZNS0_22gpu_kernel_impl_nocastINS0_13BinaryFunctorIbbbZZZNS0_23logical_and_kernel_cudaERNS_14TensorIteratorEENKUlvE0_clEvENKUlvE7_clEvEUlbbE_EEEEvRNS_18TensorIteratorBaseERKT_EUliE_EEviT1_,"ax",@progbits
	.align	128
        .global         _ZN2at6native18elementwise_kernelILi128ELi4EZNS0_22gpu_kernel_impl_nocastINS0_13BinaryFunctorIbbbZZZNS0_23logical_and_kernel_cudaERNS_14TensorIteratorEENKUlvE0_clEvENKUlvE7_clEvEUlbbE_EEEEvRNS_18TensorIteratorBaseERKT_EUliE_EEviT1_
        .type           _ZN2at6native18elementwise_kernelILi128ELi4EZNS0_22gpu_kernel_impl_nocastINS0_13BinaryFunctorIbbbZZZNS0_23logical_and_kernel_cudaERNS_14TensorIteratorEENKUlvE0_clEvENKUlvE7_clEvEUlbbE_EEEEvRNS_18TensorIteratorBaseERKT_EUliE_EEviT1_,@function
        .size           _ZN2at6native18elementwise_kernelILi128ELi4EZNS0_22gpu_kernel_impl_nocastINS0_13BinaryFunctorIbbbZZZNS0_23logical_and_kernel_cudaERNS_14TensorIteratorEENKUlvE0_clEvENKUlvE7_clEvEUlbbE_EEEEvRNS_18TensorIteratorBaseERKT_EUliE_EEviT1_,(.L_x_44052 - _ZN2at6native18elementwise_kernelILi128ELi4EZNS0_22gpu_kernel_impl_nocastINS0_13BinaryFunctorIbbbZZZNS0_23logical_and_kernel_cudaERNS_14TensorIteratorEENKUlvE0_clEvENKUlvE7_clEvEUlbbE_EEEEvRNS_18TensorIteratorBaseERKT_EUliE_EEviT1_)
        .other          _ZN2at6native18elementwise_kernelILi128ELi4EZNS0_22gpu_kernel_impl_nocastINS0_13BinaryFunctorIbbbZZZNS0_23logical_and_kernel_cudaERNS_14TensorIteratorEENKUlvE0_clEvENKUlvE7_clEvEUlbbE_EEEEvRNS_18TensorIteratorBaseERKT_EUliE_EEviT1_,@"STO_CUDA_ENTRY STV_DEFAULT"
_ZN2at6native18elementwise_kernelILi128ELi4EZNS0_22gpu_kernel_impl_nocastINS0_13BinaryFunctorIbbbZZZNS0_23logical_and_kernel_cudaERNS_14TensorIteratorEENKUlvE0_clEvENKUlvE7_clEvEUlbbE_EEEEvRNS_18TensorIteratorBaseERKT_EUliE_EEviT1_:
.text._ZN2at6native18elementwise_kernelILi128ELi4EZNS0_22gpu_kernel_impl_nocastINS0_13BinaryFunctorIbbbZZZNS0_23logical_and_kernel_cudaERNS_14TensorIteratorEENKUlvE0_clEvENKUlvE7_clEvEUlbbE_EEEEvRNS_18TensorIteratorBaseERKT_EUliE_EEviT1_:
        /* <DEDUP_REMOVED lines=363> */
.L_x_32074:
        /* <DEDUP_REMOVED lines=13> */
[----:B---3--:R-:W-:-:S04]  /*1780*/  ISETP.NE.AND P0, PT, R6, RZ, P0 ;  /* 0x000000ff0600720c */ /* 0x008fc80000705270 */
[----:B------:R-:W-:-:S05]  /*1790*/  SEL R11, RZ, 0x1, !P0 ;  /* 0x00000001ff0b7807 */ /* 0x000fca0004000000 */
[----:B------:R0:W-:Y:S04]  /*17a0*/  STG.E.U8 desc[UR4][R4.64], R11 ;  /* 0x0000000b04007986 */ /* 0x0001e8000c101104 */
.L_x_32073:
[----:B------:R-:W-:Y:S05]  /*17b0*/  BSYNC B0 ;  /* 0x0000000000007941 */ /* 0x000fea0003800000 */
.L_x_32072:
        /* <DEDUP_REMOVED lines=356> */
.L_x_32077:
        /* <DEDUP_REMOVED lines=371> */
.L_x_32078:
        /* <DEDUP_REMOVED lines=16> */
.L_x_32076:
[----:B------:R-:W-:Y:S05]  /*4630*/  BSYNC B0 ;  /* 0x0000000000007941 */ /* 0x000fea0003800000 */
.L_x_32075:
        /* <DEDUP_REMOVED lines=355> */
.L_x_32079:
        /* <DEDUP_REMOVED lines=12> */
[----:B---3--:R-:W-:-:S04]  /*5d30*/  ISETP.NE.AND P0, PT, R2, RZ, P0 ;  /* 0x000000ff0200720c */ /* 0x008fc80000705270 */
[----:B------:R-:W-:-:S05]  /*5d40*/  SEL R9, RZ, 0x1, !P0 ;  /* 0x00000001ff097807 */ /* 0x000fca0004000000 */
[----:B------:R-:W-:Y:S01]  /*5d50*/  STG.E.U8 desc[UR4][R4.64], R9 ;  /* 0x0000000904007986 */ /* 0x000fe2000c101104 */
[----:B------:R-:W-:Y:S05]  /*5d60*/  EXIT ;  /* 0x000000000000794d */ /* 0x000fea0003800000 */
.L_x_32080:
        /* <DEDUP_REMOVED lines=9> */
.L_x_44052:


//--------------------- .text._ZN2at6native27unrolled_elementwise_kernelINS0_13BinaryFunctorIbbbZZZNS0_23logical_and_kernel_cudaERNS_14TensorIteratorEENKUlvE0_clEvENKUlvE7_clEvEUlbbE_EESt5arrayIPcLm3EELi4E23TrivialOffsetCalculatorILi2EjESC_ILi1EjENS0_6memory15LoadWithoutCastENSF_16StoreWithoutCastEEEviT_T0_T2_T3_T4_T5_ --------------------------
	.section	.text._ZN2at6native27unrolled_elementwise_kernelINS0_13BinaryFunctorIbbbZZZNS0_23logical_and_kernel_cudaERNS_14TensorIteratorEENKUlvE0_clEvENKUlvE7_clEvEUlbbE_EESt5arrayIPcLm3EELi4E23TrivialOffsetCalculatorILi2EjESC_ILi1EjENS0_6memory15LoadWithoutCastENSF_16StoreWithoutCastEEEviT_T0_T2_T3_T4_T5_,"ax",@progbits
	.align	128
        .global         _ZN2at6native27unrolled_elementwise_kernelINS0_13BinaryFunctorIbbbZZZNS0_23logical_and_kernel_cudaERNS_14TensorIteratorEENKUlvE0_clEvENKUlvE7_clEvEUlbbE_EESt5arrayIPcLm3EELi4E23TrivialOffsetCalculatorILi2EjESC_ILi1EjENS0_6memory15LoadWithoutCastENSF_16StoreWithoutCastEEEviT_T0_T2_T3_T4_T5_
        .type           _ZN2at6native27unrolled_elementwise_kernelINS0_13BinaryFunctorIbbbZZZNS0_23logical_and_kernel_cudaERNS_14TensorIteratorEENKUlvE0_clEvENKUlvE7_clEvEUlbbE_EESt5arrayIPcLm3EELi4E23TrivialOffsetCalculatorILi2EjESC_ILi1EjENS0_6memory15LoadWithoutCastENSF_16StoreWithoutCastEEEviT_T0_T2_T3_T4_T5_,@function
        .size           _ZN2at6native27unrolled_elementwise_kernelINS0_13BinaryFunctorIbbbZZZNS0_23logical_and_kernel_cudaERNS_14TensorIteratorEENKUlvE0_clEvENKUlvE7_clEvEUlbbE_EESt5arrayIPcLm3EELi4E23TrivialOffsetCalculatorILi2EjESC_ILi1EjENS0_6memory15LoadWithoutCastENSF_16StoreWithoutCastEEEviT_T0_T2_T3_T4_T5_,(.L_x_44053 - _ZN2at6native27unrolled_elementwise_kernelINS0_13BinaryFunctorIbbbZZZNS0_23logical_and_kernel_cudaERNS_14TensorIteratorEENKUlvE0_clEvENKUlvE7_clEvEUlbbE_EESt5arrayIPcLm3EELi4E23TrivialOffsetCalculatorILi2EjESC_ILi1EjENS0_6memory15LoadWithoutCastENSF_16StoreWithoutCastEEEviT_T0_T2_T3_T4_T5_)
        .other          _ZN2at6native27unrolled_elementwise_kernelINS0_13BinaryFunctorIbbbZZZNS0_23logical_and_kernel_cudaERNS_14TensorIteratorEENKUlvE0_clEvENKUlvE7_clEvEUlbbE_EESt5arrayIPcLm3EELi4E23TrivialOffsetCalculatorILi2EjESC_ILi1EjENS0_6memory15LoadWithoutCastENSF_16StoreWithoutCastEEEviT_T0_T2_T3_T4_T5_,@"STO_CUDA_ENTRY STV_DEFAULT"
_ZN2at6native27unrolled_elementwise_kernelINS0_13BinaryFunctorIbbbZZZNS0_23logical_and_kernel_cudaERNS_14TensorIteratorEENKUlvE0_clEvENKUlvE7_clEvEUlbbE_EESt5arrayIPcLm3EELi4E23TrivialOffsetCalculatorILi2EjESC_ILi1EjENS0_6memory15LoadWithoutCastENSF_16StoreWithoutCastEEEviT_T0_T2_T3_T4_T5_:
.text._ZN2at6native27unrolled_elementwise_kernelINS0_13BinaryFunctorIbbbZZZNS0_23logical_and_kernel_cudaERNS_14TensorIteratorEENKUlvE0_clEvENKUlvE7_clEvEUlbbE_EESt5arrayIPcLm3EELi4E23TrivialOffsetCalculatorILi2EjESC_ILi1EjENS0_6memory15LoadWithoutCastENSF_16StoreWithoutCastEEEviT_T0_T2_T3_T4_T5_:
        /* <DEDUP_REMOVED lines=77> */
[----:B------:R-:W-:-:S03]  /*04d0*/  ISETP.NE.AND P1, PT, R12, RZ, P1 ;  /* 0x000000ff0c00720c */ /* 0x000fc60000f25270 */
        /* <DEDUP_REMOVED lines=14> */
[----:B------:R-:W-:Y:S02]  /*05c0*/  ISETP.NE.AND P2, PT, R4, RZ, P2 ;  /* 0x000000ff0400720c */ /* 0x000fe40001745270 */
[----:B------:R-:W-:Y:S02]  /*05d0*/  ISETP.NE.AND P3, PT, R8, RZ, P3 ;  /* 0x000000ff0800720c */ /* 0x000fe40001f65270 */
        /* <DEDUP_REMOVED lines=15> */
.L_x_32082:
[----:B------:R-:W-:Y:S05]  /*06d0*/  BSYNC B0 ;  /* 0x0000000000007941 */ /* 0x000fea0003800000 */
.L_x_32081:
        /* <DEDUP_REMOVED lines=12> */
.L_x_32083:
        /* <DEDUP_REMOVED lines=14> */
.L_x_44053:


//--------------------- .text._ZN2at6native29vectorized_elementwise_kernelILi2ENS0_13BinaryFunctorIbbbZZZNS0_23logical_and_kernel_cudaERNS_14TensorIteratorEENKUlvE0_clEvENKUlvE7_clEvEUlbbE_EESt5arrayIPcLm3EEEEviT0_T1_ --------------------------
	.section	.text._ZN2at6native29vectorized_elementwise_kernelILi2ENS0_13BinaryFunctorIbbbZZZNS0_23logical_and_kernel_cudaERNS_14TensorIteratorEENKUlvE0_clEvENKUlvE7_clEvEUlbbE_EESt5arrayIPcLm3EEEEviT0_T1_,"ax",@progbits
	.align	128
        .global         _ZN2at6native29vectorized_elementwise_kernelILi2ENS0_13BinaryFunctorIbbbZZZNS0_23logical_and_kernel_cudaERNS_14TensorIteratorEENKUlvE0_clEvENKUlvE7_clEvEUlbbE_EESt5arrayIPcLm3EEEEviT0_T1_
        .type           _ZN2at6native29vectorized_elementwise_kernelILi2ENS0_13BinaryFunctorIbbbZZZNS0_23logical_and_kernel_cudaERNS_14TensorIteratorEENKUlvE0_clEvENKUlvE7_clEvEUlbbE_EESt5arrayIPcLm3EEEEviT0_T1_,@function
        .size           _ZN2at6native29vectorized_elementwise_kernelILi2ENS0_13BinaryFunctorIbbbZZZNS0_23logical_and_kernel_cudaERNS_14TensorIteratorEENKUlvE0_clEvENKUlvE7_clEvEUlbbE_EESt5arrayIPcLm3EEEEviT0_T1_,(.L_x_44054 - _ZN2at6native29vectorized_elementwise_kernelILi2ENS0_13BinaryFunctorIbbbZZZNS0_23logical_and_kernel_cudaERNS_14TensorIteratorEENKUlvE0_clEvENKUlvE7_clEvEUlbbE_EESt5arrayIPcLm3EEEEviT0_T1_)
        .other          _ZN2at6native29vectorized_elementwise_kernelILi2ENS0_13BinaryFunctorIbbbZZZNS0_23logical_and_kernel_cudaERNS_14TensorIteratorEENKUlvE0_clEvENKUlvE7_clEvEUlbbE_EESt5arrayIPcLm3EEEEviT0_T1_,@"STO_CUDA_ENTRY STV_DEFAULT"
_ZN2at6native29vectorized_elementwise_kernelILi2ENS0_13BinaryFunctorIbbbZZZNS0_23logical_and_kernel_cudaERNS_14TensorIteratorEENKUlvE0_clEvENKUlvE7_clEvEUlbbE_EESt5arrayIPcLm3EEEEviT0_T1_:
.text._ZN2at6native29vectorized_elementwise_kernelILi2ENS0_13BinaryFunctorIbbbZZZNS0_23logical_and_kernel_cudaERNS_14TensorIteratorEENKUlvE0_clEvENKUlvE7_clEvEUlbbE_EESt5arrayIPcLm3EEEEviT0_T1_:
        /* <DEDUP_REMOVED lines=44> */
[----:B------:R-:W-:Y:S02]  /*02c0*/  ISETP.NE.AND P5, PT, R0, RZ, P5 ;  /* 0x000000ff0000720c */ /* 0x000fe40002fa5270 */
[----:B------:R-:W-:Y:S02]  /*02d0*/  ISETP.NE.AND P2, PT, R4, RZ, PT ;  /* 0x000000ff0400720c */ /* 0x000fe40003f45270 */
[----:B------:R-:W-:-:S02]  /*02e0*/  ISETP.NE.AND P0, PT, R8, RZ, PT ;  /* 0x000000ff0800720c */ /* 0x000fc40003f05270 */
[----:B------:R-:W-:Y:S02]  /*02f0*/  PRMT R0, R9, 0x7771, RZ ;  /* 0x0000777109007816 */ /* 0x000fe400000000ff */
[----:B------:R-:W-:Y:S02]  /*0300*/  PRMT R4, R10, 0x7771, RZ ;  /* 0x000077710a047816 */ /* 0x000fe400000000ff */
[----:B------:R-:W-:Y:S02]  /*0310*/  ISETP.NE.AND P1, PT, R5, RZ, P1 ;  /* 0x000000ff0500720c */ /* 0x000fe40000f25270 */
[----:B------:R-:W-:Y:S02]  /*0320*/  PRMT R5, R14, 0x7770, RZ ;  /* 0x000077700e057816 */ /* 0x000fe400000000ff */
[----:B------:R-:W-:Y:S02]  /*0330*/  ISETP.NE.AND P0, PT, R0, RZ, P0 ;  /* 0x000000ff0000720c */ /* 0x000fe40000705270 */
[----:B------:R-:W-:-:S02]  /*0340*/  ISETP.NE.AND P2, PT, R4, RZ, P2 ;  /* 0x000000ff0400720c */ /* 0x000fc40001745270 */
        /* <DEDUP_REMOVED lines=32> */
.L_x_32084:
        /* <DEDUP_REMOVED lines=122> */
[----:B------:R-:W-:-:S02]  /*0cf0*/  ISETP.NE.AND P2, PT, R9, RZ, P2 ;  /* 0x000000ff0900720c */ /* 0x000fc40001745270 */
[----:B------:R-:W-:Y:S01]  /*0d00*/  PRMT R11, R0, 0x9910, RZ ;  /* 0x00009910000b7816 */ /* 0x000fe200000000ff */
[----:B------:R-:W-:Y:S01]  /*0d10*/  @!P6 VIADD R9, R6, UR4 ;  /* 0x000000040609ec36 */ /* 0x000fe20008000000 */
[----:B------:R-:W-:Y:S02]  /*0d20*/  SEL R0, RZ, 0x1, !P2 ;  /* 0x00000001ff007807 */ /* 0x000fe40005000000 */
[----:B----4-:R-:W-:Y:S02]  /*0d30*/  @!P1 ISETP.NE.AND P2, PT, R21, RZ, PT ;  /* 0x000000ff1500920c */ /* 0x010fe40003f45270 */
[----:B------:R-:W-:Y:S02]  /*0d40*/  ISETP.NE.AND P4, PT, R8, RZ, PT ;  /* 0x000000ff0800720c */ /* 0x000fe40003f85270 */
[----:B------:R-:W-:Y:S02]  /*0d50*/  PRMT R8, RZ, 0x7610, R8 ;  /* 0x00007610ff087816 */ /* 0x000fe40000000008 */
[----:B------:R-:W-:-:S02]  /*0d60*/  @!P1 SEL R8, RZ, 0x1, !P2 ;  /* 0x00000001ff089807 */ /* 0x000fc40005000000 */
[----:B------:R-:W-:Y:S02]  /*0d70*/  ISETP.NE.AND P4, PT, R11, RZ, P4 ;  /* 0x000000ff0b00720c */ /* 0x000fe40002785270 */
        /* <DEDUP_REMOVED lines=21> */
[----:B------:R-:W-:Y:S01]  /*0ed0*/  ISETP.NE.AND P1, PT, R15, RZ, P1 ;  /* 0x000000ff0f00720c */ /* 0x000fe20000f25270 */
        /* <DEDUP_REMOVED lines=24> */
[----:B------:R-:W-:Y:S02]  /*1060*/  ISETP.NE.AND P2, PT, R16, RZ, P2 ;  /* 0x000000ff1000720c */ /* 0x000fe40001745270 */
[----:B------:R-:W-:Y:S02]  /*1070*/  ISETP.NE.AND P3, PT, R2, RZ, P3 ;  /* 0x000000ff0200720c */ /* 0x000fe40001f65270 */
[----:B------:R-:W-:-:S02]  /*1080*/  ISETP.NE.AND P4, PT, R4, RZ, P4 ;  /* 0x000000ff0400720c */ /* 0x000fc40002785270 */
[----:B------:R-:W-:Y:S02]  /*1090*/  ISETP.NE.AND P5, PT, R5, RZ, P5 ;  /* 0x000000ff0500720c */ /* 0x000fe40002fa5270 */
        /* <DEDUP_REMOVED lines=19> */
.L_x_32087:
        /* <DEDUP_REMOVED lines=8> */
.L_x_32088:
        /* <DEDUP_REMOVED lines=8> */
.L_x_32089:
        /* <DEDUP_REMOVED lines=9> */
.L_x_32090:
[----:B------:R-:W-:Y:S05]  /*1360*/  BSYNC B1 ;  /* 0x0000000000017941 */ /* 0x000fea0003800000 */
.L_x_32086:
[----:B------:R-:W-:-:S13]  /*1370*/  ISETP.GE.AND P1, PT, R6, R3, PT ;  /* 0x000000030600720c */ /* 0x000fda0003f26270 */
[----:B-1----:R-:W1:Y:S01]  /*1380*/  @!P1 LDC.64 R8, c[0x0][0x218] ;  /* 0x00008600ff089b82 */ /* 0x002e620000000a00 */
[C---:B0-2---:R-:W-:Y:S02]  /*1390*/  @!P1 VIADD R5, R6.reuse, UR4 ;  /* 0x0000000406059c36 */ /* 0x045fe40008000000 */
[----:B------:R-:W-:-:S03]  /*13a0*/  @!P1 VIADD R6, R6, 0x80 ;  /* 0x0000008006069836 */ /* 0x000fc60000000000 */
[----:B-1----:R-:W-:-:S05]  /*13b0*/  @!P1 IADD3 R4, P2, R5, R8, RZ ;  /* 0x0000000805049210 */ /* 0x002fca0007f5e0ff */
[----:B------:R-:W-:-:S05]  /*13c0*/  @!P1 IMAD.X R5, RZ, RZ, R9, P2 ;  /* 0x000000ffff059224 */ /* 0x000fca00010e0609 */
[----:B------:R2:W-:Y:S03]  /*13d0*/  @!P1 STG.E.U8 desc[UR10][R4.64], R15 ;  /* 0x0000000f04009986 */ /* 0x0005e6000c10110a */
.L_x_32091:
[----:B------:R-:W-:Y:S05]  /*13e0*/  BSYNC B0 ;  /* 0x0000000000007941 */ /* 0x000fea0003800000 */
.L_x_32085:
        /* <DEDUP_REMOVED lines=10> */
.L_x_32092:
        /* <DEDUP_REMOVED lines=15> */
.L_x_44054:


//--------------------- .text._ZN2at6native29vectorized_elementwise_kernelILi4ENS0_13BinaryFunctorIbbbZZZNS0_23logical_and_kernel_cudaERNS_14TensorIteratorEENKUlvE0_clEvENKUlvE7_clEvEUlbbE_EESt5arrayIPcLm3EEEEviT0_T1_ --------------------------
	.section	.text._ZN2at6native29vectorized_elementwise_kernelILi4ENS0_13BinaryFunctorIbbbZZZNS0_23logical_and_kernel_cudaERNS_14TensorIteratorEENKUlvE0_clEvENKUlvE7_clEvEUlbbE_EESt5arrayIPcLm3EEEEviT0_T1_,"ax",@progbits
	.align	128
        .global         _ZN2at6native29vectorized_elementwise_kernelILi4ENS0_13BinaryFunctorIbbbZZZNS0_23logical_and_kernel_cudaERNS_14TensorIteratorEENKUlvE0_clEvENKUlvE7_clEvEUlbbE_EESt5arrayIPcLm3EEEEviT0_T1_
        .type           _ZN2at6native29vectorized_elementwise_kernelILi4ENS0_13BinaryFunctorIbbbZZZNS0_23logical_and_kernel_cudaERNS_14TensorIteratorEENKUlvE0_clEvENKUlvE7_clEvEUlbbE_EESt5arrayIPcLm3EEEEviT0_T1_,@function
        .size           _ZN2at6native29vectorized_elementwise_kernelILi4ENS0_13BinaryFunctorIbbbZZZNS0_23logical_and_kernel_cudaERNS_14TensorIteratorEENKUlvE0_clEvENKUlvE7_clEvEUlbbE_EESt5arrayIPcLm3EEEEviT0_T1_,(.L_x_44055 - _ZN2at6native29vectorized_elementwise_kernelILi4ENS0_13BinaryFunctorIbbbZZZNS0_23logical_and_kernel_cudaERNS_14TensorIteratorEENKUlvE0_clEvENKUlvE7_clEvEUlbbE_EESt5arrayIPcLm3EEEEviT0_T1_)
        .other          _ZN2at6native29vectorized_elementwise_kernelILi4ENS0_13BinaryFunctorIbbbZZZNS0_23logical_and_kernel_cudaERNS_14TensorIteratorEENKUlvE0_clEvENKUlvE7_clEvEUlbbE_EESt5arrayIPcLm3EEEEviT0_T1_,@"STO_CUDA_ENTRY STV_DEFAULT"
_ZN2at6native29vectorized_elementwise_kernelILi4ENS0_13BinaryFunctorIbbbZZZNS0_23logical_and_kernel_cudaERNS_14TensorIteratorEENKUlvE0_clEvENKUlvE7_clEvEUlbbE_EESt5arrayIPcLm3EEEEviT0_T1_:
.text._ZN2at6native29vectorized_elementwise_kernelILi4ENS0_13BinaryFunctorIbbbZZZNS0_23logical_and_kernel_cudaERNS_14TensorIteratorEENKUlvE0_clEvENKUlvE7_clEvEUlbbE_EESt5arrayIPcLm3EEEEviT0_T1_:
        /* <DEDUP_REMOVED lines=38> */
[----:B------:R-:W-:Y:S02]  /*0260*/  ISETP.NE.AND P4, PT, R6, RZ, P0 ;  /* 0x000000ff0600720c */ /* 0x000fe40000785270 */
[----:B------:R-:W-:Y:S02]  /*0270*/  ISETP.NE.AND P1, PT, R7, RZ, P1 ;  /* 0x000000ff0700720c */ /* 0x000fe40000f25270 */
[----:B------:R-:W-:-:S02]  /*0280*/  PRMT R8, R11, 0x7773, RZ ;  /* 0x000077730b087816 */ /* 0x000fc400000000ff */
[----:B------:R-:W-:Y:S02]  /*0290*/  ISETP.NE.AND P0, PT, R4, RZ, P2 ;  /* 0x000000ff0400720c */ /* 0x000fe40001705270 */
[----:B-1----:R-:W-:Y:S02]  /*02a0*/  SEL R3, RZ, 0x1, !P4 ;  /* 0x00000001ff037807 */ /* 0x002fe40006000000 */
[----:B------:R-:W-:Y:S02]  /*02b0*/  SEL R4, RZ, 0x1, !P1 ;  /* 0x00000001ff047807 */ /* 0x000fe40004800000 */
[----:B------:R-:W-:Y:S02]  /*02c0*/  ISETP.NE.AND P3, PT, R8, RZ, PT ;  /* 0x000000ff0800720c */ /* 0x000fe40003f65270 */
[----:B------:R-:W-:Y:S02]  /*02d0*/  PRMT R2, R9, 0x7773, RZ ;  /* 0x0000777309027816 */ /* 0x000fe400000000ff */
[----:B------:R-:W-:-:S02]  /*02e0*/  PRMT R7, R4, 0x7604, R3 ;  /* 0x0000760404077816 */ /* 0x000fc40000000003 */
[----:B------:R-:W-:Y:S02]  /*02f0*/  ISETP.NE.AND P1, PT, R2, RZ, P3 ;  /* 0x000000ff0200720c */ /* 0x000fe40001f25270 */
        /* <DEDUP_REMOVED lines=8> */
[----:B------:R-:W-:Y:S02]  /*0380*/  ISETP.NE.AND P4, PT, R3, RZ, P4 ;  /* 0x000000ff0300720c */ /* 0x000fe40002785270 */
[----:B------:R-:W-:Y:S02]  /*0390*/  ISETP.NE.AND P5, PT, R4, RZ, P5 ;  /* 0x000000ff0400720c */ /* 0x000fe40002fa5270 */
[----:B------:R-:W-:-:S02]  /*03a0*/  PRMT R2, R12, 0x7773, RZ ;  /* 0x000077730c027816 */ /* 0x000fc400000000ff */
[----:B------:R-:W-:Y:S02]  /*03b0*/  PRMT R5, R10, 0x7772, RZ ;  /* 0x000077720a057816 */ /* 0x000fe400000000ff */
[----:B------:R-:W-:Y:S02]  /*03c0*/  SEL R3, RZ, 0x1, !P4 ;  /* 0x00000001ff037807 */ /* 0x000fe40006000000 */
[----:B------:R-:W-:Y:S02]  /*03d0*/  SEL R4, RZ, 0x1, !P5 ;  /* 0x00000001ff047807 */ /* 0x000fe40006800000 */
[----:B------:R-:W-:Y:S02]  /*03e0*/  ISETP.NE.AND P2, PT, R2, RZ, PT ;  /* 0x000000ff0200720c */ /* 0x000fe40003f45270 */
[----:B------:R-:W-:Y:S02]  /*03f0*/  ISETP.NE.AND P3, PT, R5, RZ, P3 ;  /* 0x000000ff0500720c */ /* 0x000fe40001f65270 */
[----:B------:R-:W-:-:S02]  /*0400*/  PRMT R2, R10, 0x7773, RZ ;  /* 0x000077730a027816 */ /* 0x000fc400000000ff */
[----:B------:R-:W-:Y:S01]  /*0410*/  PRMT R6, R4, 0x7604, R3 ;  /* 0x0000760404067816 */ /* 0x000fe20000000003 */
[----:B------:R-:W-:Y:S01]  /*0420*/  IMAD.U32 R3, RZ, RZ, UR6 ;  /* 0x00000006ff037e24 */ /* 0x000fe2000f8e00ff */
[----:B------:R-:W-:Y:S02]  /*0430*/  SEL R4, RZ, 0x1, !P0 ;  /* 0x00000001ff047807 */ /* 0x000fe40004000000 */
[----:B------:R-:W-:Y:S02]  /*0440*/  SEL R5, RZ, 0x1, !P3 ;  /* 0x00000001ff057807 */ /* 0x000fe40005800000 */
[----:B------:R-:W-:Y:S01]  /*0450*/  ISETP.NE.AND P2, PT, R2, RZ, P2 ;  /* 0x000000ff0200720c */ /* 0x000fe20001745270 */
        /* <DEDUP_REMOVED lines=11> */
.L_x_32093:
        /* <DEDUP_REMOVED lines=200> */
.L_x_32096:
        /* <DEDUP_REMOVED lines=8> */
.L_x_32097:
        /* <DEDUP_REMOVED lines=8> */
.L_x_32098:
        /* <DEDUP_REMOVED lines=9> */
.L_x_32099:
[----:B------:R-:W-:Y:S05]  /*1320*/  BSYNC B1 ;  /* 0x0000000000017941 */ /* 0x000fea0003800000 */
.L_x_32095:
[----:B------:R-:W-:-:S13]  /*1330*/  ISETP.GE.AND P1, PT, R6, R3, PT ;  /* 0x000000030600720c */ /* 0x000fda0003f26270 */
[----:B-1----:R-:W1:Y:S01]  /*1340*/  @!P1 LDC.64 R8, c[0x0][0x218] ;  /* 0x00008600ff089b82 */ /* 0x002e620000000a00 */
[C---:B0-2---:R-:W-:Y:S02]  /*1350*/  @!P1 VIADD R5, R6.reuse, UR4 ;  /* 0x0000000406059c36 */ /* 0x045fe40008000000 */
[----:B------:R-:W-:-:S03]  /*1360*/  @!P1 VIADD R6, R6, 0x80 ;  /* 0x0000008006069836 */ /* 0x000fc60000000000 */
[----:B-1----:R-:W-:-:S05]  /*1370*/  @!P1 IADD3 R4, P2, R5, R8, RZ ;  /* 0x0000000805049210 */ /* 0x002fca0007f5e0ff */
[----:B------:R-:W-:-:S05]  /*1380*/  @!P1 IMAD.X R5, RZ, RZ, R9, P2 ;  /* 0x000000ffff059224 */ /* 0x000fca00010e0609 */
[----:B------:R2:W-:Y:S03]  /*1390*/  @!P1 STG.E.U8 desc[UR10][R4.64], R15 ;  /* 0x0000000f04009986 */ /* 0x0005e6000c10110a */
.L_x_32100:
[----:B------:R-:W-:Y:S05]  /*13a0*/  BSYNC B0 ;  /* 0x0000000000007941 */ /* 0x000fea0003800000 */
.L_x_32094:
        /* <DEDUP_REMOVED lines=10> */
.L_x_32101:
        /* <DEDUP_REMOVED lines=11> */
.L_x_44055:


//--------------------- .text._ZN2at6native29vectorized_elementwise_kernelILi8ENS0_13BinaryFunctorIbbbZZZNS0_23logical_and_kernel_cudaERNS_14TensorIteratorEENKUlvE0_clEvENKUlvE7_clEvEUlbbE_EESt5arrayIPcLm3EEEEviT0_T1_ --------------------------
	.section	.text._ZN2at6native29vectorized_elementwise_kernelILi8ENS0_13BinaryFunctorIbbbZZZNS0_23logical_and_kernel_cudaERNS_14TensorIteratorEENKUlvE0_clEvENKUlvE7_clEvEUlbbE_EESt5arrayIPcLm3EEEEviT0_T1_,"ax",@progbits
	.align	128
        .global         _ZN2at6native29vectorized_elementwise_kernelILi8ENS0_13BinaryFunctorIbbbZZZNS0_23logical_and_kernel_cudaERNS_14TensorIteratorEENKUlvE0_clEvENKUlvE7_clEvEUlbbE_EESt5arrayIPcLm3EEEEviT0_T1_
        .type           _ZN2at6native29vectorized_elementwise_kernelILi8ENS0_13BinaryFunctorIbbbZZZNS0_23logical_and_kernel_cudaERNS_14TensorIteratorEENKUlvE0_clEvENKUlvE7_clEvEUlbbE_EESt5arrayIPcLm3EEEEviT0_T1_,@function
        .size           _ZN2at6native29vectorized_elementwise_kernelILi8ENS0_13BinaryFunctorIbbbZZZNS0_23logical_and_kernel_cudaERNS_14TensorIteratorEENKUlvE0_clEvENKUlvE7_clEvEUlbbE_EESt5arrayIPcLm3EEEEviT0_T1_,(.L_x_44056 - _ZN2at6native29vectorized_elementwise_kernelILi8ENS0_13BinaryFunctorIbbbZZZNS0_23logical_and_kernel_cudaERNS_14TensorIteratorEENKUlvE0_clEvENKUlvE7_clEvEUlbbE_EESt5arrayIPcLm3EEEEviT0_T1_)
        .other          _ZN2at6native29vectorized_elementwise_kernelILi8ENS0_13BinaryFunctorIbbbZZZNS0_23logical_and_kernel_cudaERNS_14TensorIteratorEENKUlvE0_clEvENKUlvE7_clEvEUlbbE_EESt5arrayIPcLm3EEEEviT0_T1_,@"STO_CUDA_ENTRY STV_DEFAULT"
_ZN2at6native29vectorized_elementwise_kernelILi8ENS0_13BinaryFunctorIbbbZZZNS0_23logical_and_kernel_cudaERNS_14TensorIteratorEENKUlvE0_clEvENKUlvE7_clEvEUlbbE_EESt5arrayIPcLm3EEEEviT0_T1_:
.text._ZN2at6native29vectorized_elementwise_kernelILi8ENS0_13BinaryFunctorIbbbZZZNS0_23logical_and_kernel_cudaERNS_14TensorIteratorEENKUlvE0_clEvENKUlvE7_clEvEUlbbE_EESt5arrayIPcLm3EEEEviT0_T1_:
        /* <DEDUP_REMOVED lines=99> */
.L_x_32102:
        /* <DEDUP_REMOVED lines=200> */
.L_x_32105:
        /* <DEDUP_REMOVED lines=8> */
.L_x_32106:
        /* <DEDUP_REMOVED lines=8> */
.L_x_32107:
        /* <DEDUP_REMOVED lines=9> */
.L_x_32108:
[----:B------:R-:W-:Y:S05]  /*1440*/  BSYNC B1 ;  /* 0x0000000000017941 */ /* 0x000fea0003800000 */
.L_x_32104:
[----:B------:R-:W-:-:S13]  /*1450*/  ISETP.GE.AND P1, PT, R6, R3, PT ;  /* 0x000000030600720c */ /* 0x000fda0003f26270 */
[----:B-1----:R-:W1:Y:S01]  /*1460*/  @!P1 LDC.64 R8, c[0x0][0x218] ;  /* 0x00008600ff089b82 */ /* 0x002e620000000a00 */
[C---:B0-2---:R-:W-:Y:S02]  /*1470*/  @!P1 VIADD R5, R6.reuse, UR4 ;  /* 0x0000000406059c36 */ /* 0x045fe40008000000 */
[----:B------:R-:W-:-:S03]  /*1480*/  @!P1 VIADD R6, R6, 0x80 ;  /* 0x0000008006069836 */ /* 0x000fc60000000000 */
[----:B-1----:R-:W-:-:S05]  /*1490*/  @!P1 IADD3 R4, P2, R5, R8, RZ ;  /* 0x0000000805049210 */ /* 0x002fca0007f5e0ff */
[----:B------:R-:W-:-:S05]  /*14a0*/  @!P1 IMAD.X R5, RZ, RZ, R9, P2 ;  /* 0x000000ffff059224 */ /* 0x000fca00010e0609 */
[----:B------:R2:W-:Y:S03]  /*14b0*/  @!P1 STG.E.U8 desc[UR10][R4.64], R15 ;  /* 0x0000000f04009986 */ /* 0x0005e6000c10110a */
.L_x_32109:
[----:B------:R-:W-:Y:S05]  /*14c0*/  BSYNC B0 ;  /* 0x0000000000007941 */ /* 0x000fea0003800000 */
.L_x_32103:
        /* <DEDUP_REMOVED lines=10> */
.L_x_32110:
        /* <DEDUP_REMOVED lines=9> */
.L_x_44056:


//--------------------- .text._ZN2at6native18elementwise_kernelILi128ELi4EZNS0_15gpu_kernel_implINS0_13AUnaryFunctorIN3c104HalfES5_bZZZNS0_23logical_and_kernel_cudaERNS_14TensorIteratorEENKUlvE0_clEvENKUlvE6_clEvEUlS5_S5_E_EEEEvRNS_18TensorIteratorBaseERKT_EUliE_EEviT1_ --------------------------
	.section	.text._ZN2at6native18elementwise_kernelILi128ELi4EZNS0_15gpu_kernel_implINS0_13AUnaryFunctorIN3c104HalfES5_bZZZNS0_23logical_and_kernel_cudaERNS_14TensorIteratorEENKUlvE0_clEvENKUlvE6_clEvEUlS5_S5_E_EEEEvRNS_18TensorIteratorBaseERKT_EUliE_EEviT1_,"ax",@progbits
	.align	128
        .global         _ZN2at6native18elementwise_kernelILi128ELi4EZNS0_15gpu_kernel_implINS0_13AUnaryFunctorIN3c104HalfES5_bZZZNS0_23logical_and_kernel_cudaERNS_14TensorIteratorEENKUlvE0_clEvENKUlvE6_clEvEUlS5_S5_E_EEEEvRNS_18TensorIteratorBaseERKT_EUliE_EEviT1_
        .type           _ZN2at6native18elementwise_kernelILi128ELi4EZNS0_15gpu_kernel_implINS0_13AUnaryFunctorIN3c104HalfES5_bZZZNS0_23logical_and_kernel_cudaERNS_14TensorIteratorEENKUlvE0_clEvENKUlvE6_clEvEUlS5_S5_E_EEEEvRNS_18TensorIteratorBaseERKT_EUliE_EEviT1_,@function
        .size           _ZN2at6native18elementwise_kernelILi128ELi4EZNS0_15gpu_kernel_implINS0_13AUnaryFunctorIN3c104HalfES5_bZZZNS0_23logical_and_kernel_cudaERNS_14TensorIteratorEENKUlvE0_clEvENKUlvE6_clEvEUlS5_S5_E_EEEEvRNS_18TensorIteratorBaseERKT_EUliE_EEviT1_,(.L_x_44057 - _ZN2at6native18elementwise_kernelILi128ELi4EZNS0_15gpu_kernel_implINS0_13AUnaryFunctorIN3c104HalfES5_bZZZNS0_23logical_and_kernel_cudaERNS_14TensorIteratorEENKUlvE0_clEvENKUlvE6_clEvEUlS5_S5_E_EEEEvRNS_18TensorIteratorBaseERKT_EUliE_EEviT1_)
        .other          _ZN2at6native18elementwise_kernelILi128ELi4EZNS0_15gpu_kernel_implINS0_13AUnaryFunctorIN3c104HalfES5_bZZZNS0_23logical_and_kernel_cudaERNS_14TensorIteratorEENKUlvE0_clEvENKUlvE6_clEvEUlS5_S5_E_EEEEvRNS_18TensorIteratorBaseERKT_EUliE_EEviT1_,@"STO_CUDA_ENTRY STV_DEFAULT"
_ZN2at6native18elementwise_kernelILi128ELi4EZNS0_15gpu_kernel_implINS0_13AUnaryFunctorIN3c104HalfES5_bZZZNS0_23logical_and_kernel_cudaERNS_14TensorIteratorEENKUlvE0_clEvENKUlvE6_clEvEUlS5_S5_E_EEEEvRNS_18TensorIteratorBaseERKT_EUliE_EEviT1_:
.text._ZN2at6native18elementwise_kernelILi128ELi4EZNS0_15gpu_kernel_implINS0_13AUnaryFunctorIN3c104HalfES5_bZZZNS0_23logical_and_kernel_cudaERNS_14TensorIteratorEENKUlvE0_clEvENKUlvE6_clEvEUlS5_S5_E_EEEEvRNS_18TensorIteratorBaseERKT_EUliE_EEviT1_:
        /* <DEDUP_REMOVED lines=313> */
.L_x_32113:
        /* <DEDUP_REMOVED lines=22> */
.L_x_32117:
[----:B------:R-:W2:Y:S02]  /*14f0*/  LDG.E.U8 R2, desc[UR36][R2.64] ;  /* 0x0000002402027981 */ /* 0x000ea4000c1e1100 */
[----:B--2---:R-:W-:-:S04]  /*1500*/  I2FP.F32.U32 R0, R2 ;  /* 0x0000000200007245 */ /* 0x004fc80000201000 */
[----:B------:R-:W-:Y:S01]  /*1510*/  F2FP.F16.F32.PACK_AB R0, RZ, R0 ;  /* 0x00000000ff00723e */ /* 0x000fe200000000ff */
[----:B------:R-:W-:Y:S06]  /*1520*/  BRA `(.L_x_32119) ;  /* 0x0000000c00887947 */ /* 0x000fec0003800000 */
.L_x_32116:
        /* <DEDUP_REMOVED lines=10> */
.L_x_32121:
[----:B------:R-:W2:Y:S02]  /*15d0*/  LDG.E R2, desc[UR36][R2.64] ;  /* 0x0000002402027981 */ /* 0x000ea4000c1e1900 */
[----:B--2---:R-:W-:-:S04]  /*15e0*/  I2FP.F32.S32 R0, R2 ;  /* 0x0000000200007245 */ /* 0x004fc80000201400 */
[----:B------:R-:W-:Y:S01]  /*15f0*/  F2FP.F16.F32.PACK_AB R0, RZ, R0 ;  /* 0x00000000ff00723e */ /* 0x000fe200000000ff */
[----:B------:R-:W-:Y:S06]  /*1600*/  BRA `(.L_x_32119) ;  /* 0x0000000c00507947 */ /* 0x000fec0003800000 */
.L_x_32120:
[----:B------:R-:W2:Y:S02]  /*1610*/  LDG.E.U16 R2, desc[UR36][R2.64] ;  /* 0x0000002402027981 */ /* 0x000ea4000c1e1500 */
[----:B--2---:R-:W0:Y:S02]  /*1620*/  I2F.S16 R0, R2 ;  /* 0x0000000200007306 */ /* 0x004e240000101400 */
[----:B0-----:R-:W-:Y:S01]  /*1630*/  F2FP.F16.F32.PACK_AB R0, RZ, R0 ;  /* 0x00000000ff00723e */ /* 0x001fe200000000ff */
[----:B------:R-:W-:Y:S06]  /*1640*/  BRA `(.L_x_32119) ;  /* 0x0000000c00407947 */ /* 0x000fec0003800000 */
.L_x_32115:
        /* <DEDUP_REMOVED lines=9> */
.L_x_32123:
[----:B------:R0:W5:Y:S01]  /*16e0*/  LDG.E.U16 R0, desc[UR36][R2.64] ;  /* 0x0000002402007981 */ /* 0x000162000c1e1500 */
[----:B------:R-:W-:Y:S05]  /*16f0*/  BRA `(.L_x_32119) ;  /* 0x0000000c00147947 */ /* 0x000fea0003800000 */
.L_x_32122:
        /* <DEDUP_REMOVED lines=9> */
.L_x_32125:
[----:B------:R1:W5:Y:S01]  /*1790*/  LDG.E.U16 R0, desc[UR36][R2.64] ;  /* 0x0000002402007981 */ /* 0x000362000c1e1500 */
[----:B------:R-:W-:Y:S05]  /*17a0*/  BRA `(.L_x_32119) ;  /* 0x0000000800e87947 */ /* 0x000fea0003800000 */
.L_x_32124:
        /* <DEDUP_REMOVED lines=8> */
.L_x_32114:
        /* <DEDUP_REMOVED lines=13> */
.L_x_32128:
        /* <DEDUP_REMOVED lines=8> */
.L_x_32127:
        /* <DEDUP_REMOVED lines=28> */
.L_x_32130:
        /* <DEDUP_REMOVED lines=15> */
.L_x_32129:
[----:B------:R-:W2:Y:S02]  /*1c30*/  LDG.E.U16 R0, desc[UR36][R2.64] ;  /* 0x0000002402007981 */ /* 0x000ea4000c1e1500 */
[----:B--2---:R-:W-:-:S05]  /*1c40*/  IMAD.U32 R0, R0, 0x10000, RZ ;  /* 0x0001000000007824 */ /* 0x004fca00078e00ff */
[----:B------:R-:W-:Y:S01]  /*1c50*/  F2FP.F16.F32.PACK_AB R0, RZ, R0 ;  /* 0x00000000ff00723e */ /* 0x000fe200000000ff */
[----:B------:R-:W-:Y:S06]  /*1c60*/  BRA `(.L_x_32119) ;  /* 0x0000000400b87947 */ /* 0x000fec0003800000 */
.L_x_32126:
        /* <DEDUP_REMOVED lines=12> */
.L_x_32133:
        /* <DEDUP_REMOVED lines=21> */
.L_x_32137:
[----:B------:R-:W-:Y:S05]  /*1e80*/  BSYNC B1 ;  /* 0x0000000000017941 */ /* 0x000fea0003800000 */
.L_x_32136:
[----:B------:R-:W-:Y:S01]  /*1e90*/  LEA R3, R0, 0x3b800000, 0x17 ;  /* 0x3b80000000037811 */ /* 0x000fe200078eb8ff */
[----:B------:R-:W-:-:S05]  /*1ea0*/  IMAD.SHL.U32 R0, R2, 0x100000, RZ ;  /* 0x0010000002007824 */ /* 0x000fca00078e00ff */
[----:B------:R-:W-:-:S07]  /*1eb0*/  LOP3.LUT R0, R3, R0, R4, 0xfe, !PT ;  /* 0x0000000003007212 */ /* 0x000fce00078efe04 */
.L_x_32135:
[----:B------:R-:W-:Y:S05]  /*1ec0*/  BSYNC B0 ;  /* 0x0000000000007941 */ /* 0x000fea0003800000 */
.L_x_32134:
[----:B------:R-:W-:Y:S01]  /*1ed0*/  F2FP.F16.F32.PACK_AB R0, RZ, R0 ;  /* 0x00000000ff00723e */ /* 0x000fe200000000ff */
[----:B------:R-:W-:Y:S06]  /*1ee0*/  BRA `(.L_x_32119) ;  /* 0x0000000400187947 */ /* 0x000fec0003800000 */
.L_x_32132:
        /* <DEDUP_REMOVED lines=21> */
.L_x_32141:
[----:B------:R-:W-:Y:S05]  /*2040*/  BSYNC B1 ;  /* 0x0000000000017941 */ /* 0x000fea0003800000 */
.L_x_32140:
[----:B------:R-:W-:Y:S01]  /*2050*/  LEA R3, R0, 0x37800000, 0x17 ;  /* 0x3780000000037811 */ /* 0x000fe200078eb8ff */
[----:B------:R-:W-:-:S05]  /*2060*/  IMAD.SHL.U32 R0, R2, 0x200000, RZ ;  /* 0x0020000002007824 */ /* 0x000fca00078e00ff */
[----:B------:R-:W-:-:S07]  /*2070*/  LOP3.LUT R0, R3, R0, R4, 0xfe, !PT ;  /* 0x0000000003007212 */ /* 0x000fce00078efe04 */
.L_x_32139:
[----:B------:R-:W-:Y:S05]  /*2080*/  BSYNC B0 ;  /* 0x0000000000007941 */ /* 0x000fea0003800000 */
.L_x_32138:
[----:B------:R-:W-:Y:S01]  /*2090*/  F2FP.F16.F32.PACK_AB R0, RZ, R0 ;  /* 0x00000000ff00723e */ /* 0x000fe200000000ff */
[----:B------:R-:W-:Y:S06]  /*20a0*/  BRA `(.L_x_32119) ;  /* 0x0000000000a87947 */ /* 0x000fec0003800000 */
.L_x_32131:
        /* <DEDUP_REMOVED lines=14> */
.L_x_32145:
[----:B------:R-:W-:Y:S05]  /*2190*/  BSYNC B0 ;  /* 0x0000000000007941 */ /* 0x000fea0003800000 */
.L_x_32144:
[----:B------:R-:W-:Y:S01]  /*21a0*/  F2FP.F16.F32.PACK_AB R0, RZ, R0 ;  /* 0x00000000ff00723e */ /* 0x000fe200000000ff */
[----:B------:R-:W-:Y:S06]  /*21b0*/  BRA `(.L_x_32119) ;  /* 0x0000000000647947 */ /* 0x000fec0003800000 */
.L_x_32118:
        /* <DEDUP_REMOVED lines=16> */
.L_x_32146:
[----:B------:R-:W-:Y:S01]  /*22c0*/  PRMT R0, RZ, 0x7610, R0 ;  /* 0x00007610ff007816 */ /* 0x000fe20000000000 */
[----:B------:R-:W-:Y:S06]  /*22d0*/  BRA `(.L_x_32119) ;  /* 0x00000000001c7947 */ /* 0x000fec0003800000 */
.L_x_32143:
[----:B------:R-:W2:Y:S02]  /*22e0*/  LDG.E.64 R2, desc[UR36][R2.64] ;  /* 0x0000002402027981 */ /* 0x000ea4000c1e1b00 */
[----:B--2---:R-:W0:Y:S02]  /*22f0*/  I2F.U64 R0, R2 ;  /* 0x0000000200007312 */ /* 0x004e240000301000 */
[----:B0-----:R-:W-:Y:S01]  /*2300*/  F2FP.F16.F32.PACK_AB R0, RZ, R0 ;  /* 0x00000000ff00723e */ /* 0x001fe200000000ff */
[----:B------:R-:W-:Y:S06]  /*2310*/  BRA `(.L_x_32119) ;  /* 0x00000000000c7947 */ /* 0x000fec0003800000 */
.L_x_32142:
[----:B------:R-:W2:Y:S02]  /*2320*/  LDG.E R2, desc[UR36][R2.64] ;  /* 0x0000002402027981 */ /* 0x000ea4000c1e1900 */
[----:B--2---:R-:W-:-:S04]  /*2330*/  I2FP.F32.U32 R0, R2 ;  /* 0x0000000200007245 */ /* 0x004fc80000201000 */
[----:B------:R-:W-:-:S07]  /*2340*/  F2FP.F16.F32.PACK_AB R0, RZ, R0 ;  /* 0x00000000ff00723e */ /* 0x000fce00000000ff */
.L_x_32119:
[----:B01----:R-:W0:Y:S01]  /*2350*/  LDC.U16 R2, c[0x0][0x422] ;  /* 0x00010880ff027b82 */ /* 0x003e220000000400 */
[----:B------:R-:W-:-:S07]  /*2360*/  PRMT R3, RZ, 0x7610, R3 ;  /* 0x00007610ff037816 */ /* 0x000fce0000000003 */
[----:B------:R-:W1:Y:S01]  /*2370*/  LDC.U8 R4, c[0x0][0x424] ;  /* 0x00010900ff047b82 */ /* 0x000e620000000000 */
[----:B0-----:R-:W-:-:S05]  /*2380*/  HADD2.F32 R2, -RZ, R2.H0_H0 ;  /* 0x20000002ff027230 */ /* 0x001fca0000004100 */
[----:B------:R-:W-:Y:S02]  /*2390*/  FSETP.NEU.FTZ.AND P1, PT, R2, RZ, PT ;  /* 0x000000ff0200720b */ /* 0x000fe40003f3d000 */
[----:B-1----:R-:W-:-:S04]  /*23a0*/  PRMT R2, R4, 0x9910, RZ ;  /* 0x0000991004027816 */ /* 0x002fc800000000ff */
[----:B------:R-:W-:-:S07]  /*23b0*/  ISETP.GT.AND P2, PT, R2, 0x9, PT ;  /* 0x000000090200780c */ /* 0x000fce0003f44270 */
[----:B-----5:R-:W-:-:S05]  /*23c0*/  @P1 HADD2.F32 R0, -RZ, R0.H0_H0 ;  /* 0x20000000ff001230 */ /* 0x020fca0000004100 */
[----:B------:R-:W-:-:S04]  /*23d0*/  @P1 FSETP.NEU.FTZ.AND P0, PT, R0, RZ, PT ;  /* 0x000000ff0000120b */ /* 0x000fc80003f1d000 */
[----:B------:R-:W-:-:S04]  /*23e0*/  @P1 SEL R0, RZ, 0x1, !P0 ;  /* 0x00000001ff001807 */ /* 0x000fc80004000000 */
[----:B------:R-:W-:Y:S01]  /*23f0*/  @P1 PRMT R3, R0, 0x7610, R3 ;  /* 0x0000761000031816 */ /* 0x000fe20000000003 */
        /* <DEDUP_REMOVED lines=11> */
.L_x_32150:
[----:B------:R3:W-:Y:S01]  /*24b0*/  STG.E.U8 desc[UR36][R16.64], R3 ;  /* 0x0000000310007986 */ /* 0x0007e2000c101124 */
[----:B------:R-:W-:Y:S05]  /*24c0*/  BRA `(.L_x_32152) ;  /* 0x0000000c005c7947 */ /* 0x000fea0003800000 */
.L_x_32149:
        /* <DEDUP_REMOVED lines=10> */
.L_x_32154:
[----:B------:R-:W-:-:S05]  /*2570*/  LOP3.LUT R3, R3, 0xffff, RZ, 0xc0, !PT ;  /* 0x0000ffff03037812 */ /* 0x000fca00078ec0ff */
[----:B------:R1:W-:Y:S01]  /*2580*/  STG.E desc[UR36][R16.64], R3 ;  /* 0x0000000310007986 */ /* 0x0003e2000c101924 */
[----:B------:R-:W-:Y:S05]  /*2590*/  BRA `(.L_x_32152) ;  /* 0x0000000c00287947 */ /* 0x000fea0003800000 */
.L_x_32153:
[----:B------:R2:W-:Y:S01]  /*25a0*/  STG.E.U16 desc[UR36][R16.64], R3 ;  /* 0x0000000310007986 */ /* 0x0005e2000c101524 */
[----:B------:R-:W-:Y:S05]  /*25b0*/  BRA `(.L_x_32152) ;  /* 0x0000000c00207947 */ /* 0x000fea0003800000 */
.L_x_32148:
        /* <DEDUP_REMOVED lines=9> */
.L_x_32156:
[----:B------:R-:W0:Y:S02]  /*2650*/  I2F.S16 R0, R3 ;  /* 0x0000000300007306 */ /* 0x000e240000101400 */
[----:B0-----:R-:W-:-:S05]  /*2660*/  F2FP.F16.F32.PACK_AB R0, RZ, R0 ;  /* 0x00000000ff00723e */ /* 0x001fca00000000ff */
[----:B------:R0:W-:Y:S01]  /*2670*/  STG.E.U16 desc[UR36][R16.64], R0 ;  /* 0x0000000010007986 */ /* 0x0001e2000c101524 */
[----:B------:R-:W-:Y:S05]  /*2680*/  BRA `(.L_x_32152) ;  /* 0x0000000800ec7947 */ /* 0x000fea0003800000 */
.L_x_32155:
        /* <DEDUP_REMOVED lines=10> */
.L_x_32158:
[----:B------:R-:W0:Y:S02]  /*2730*/  I2F.S16 R3, R3 ;  /* 0x0000000300037306 */ /* 0x000e240000101400 */
[----:B0-----:R-:W-:-:S04]  /*2740*/  F2FP.F16.F32.PACK_AB R3, RZ, R3 ;  /* 0x00000003ff03723e */ /* 0x001fc800000000ff */
[----:B------:R-:W-:-:S05]  /*2750*/  PRMT R3, R3, 0x5410, RZ ;  /* 0x0000541003037816 */ /* 0x000fca00000000ff */
[----:B------:R0:W-:Y:S01]  /*2760*/  STG.E desc[UR36][R16.64], R3 ;  /* 0x0000000310007986 */ /* 0x0001e2000c101924 */
[----:B------:R-:W-:Y:S05]  /*2770*/  BRA `(.L_x_32152) ;  /* 0x0000000800b07947 */ /* 0x000fea0003800000 */
.L_x_32157:
[----:B------:R-:W0:Y:S02]  /*2780*/  I2F.F64.S16 R2, R3 ;  /* 0x0000000300027312 */ /* 0x000e240000101c00 */
[----:B0-----:R0:W-:Y:S01]  /*2790*/  STG.E.64 desc[UR36][R16.64], R2 ;  /* 0x0000000210007986 */ /* 0x0011e2000c101b24 */
[----:B------:R-:W-:Y:S05]  /*27a0*/  BRA `(.L_x_32152) ;  /* 0x0000000800a47947 */ /* 0x000fea0003800000 */
.L_x_32147:
        /* <DEDUP_REMOVED lines=10> */
.L_x_32161:
[----:B------:R-:W0:Y:S01]  /*2850*/  I2F.F64.S16 R4, R3 ;  /* 0x0000000300047312 */ /* 0x000e220000101c00 */
[----:B------:R-:W-:-:S05]  /*2860*/  CS2R R6, SRZ ;  /* 0x0000000000067805 */ /* 0x000fca000001ff00 */
[----:B0-----:R0:W-:Y:S01]  /*2870*/  STG.E.128 desc[UR36][R16.64], R4 ;  /* 0x0000000410007986 */ /* 0x0011e2000c101d24 */
[----:B------:R-:W-:Y:S05]  /*2880*/  BRA `(.L_x_32152) ;  /* 0x00000008006c7947 */ /* 0x000fea0003800000 */
.L_x_32160:
        /* <DEDUP_REMOVED lines=21> */
.L_x_32165:
[----:B------:R-:W-:Y:S05]  /*29e0*/  BSYNC B0 ;  /* 0x0000000000007941 */ /* 0x000fea0003800000 */
.L_x_32164:
[----:B------:R-:W-:-:S05]  /*29f0*/  LOP3.LUT R5, R0, R5, RZ, 0xfc, !PT ;  /* 0x0000000500057212 */ /* 0x000fca00078efcff */
[----:B------:R0:W-:Y:S01]  /*2a00*/  STG.E.U8 desc[UR36][R16.64], R5 ;  /* 0x0000000510007986 */ /* 0x0001e2000c101124 */
[----:B------:R-:W-:Y:S05]  /*2a10*/  BRA `(.L_x_32152) ;  /* 0x0000000800087947 */ /* 0x000fea0003800000 */
.L_x_32163:
        /* <DEDUP_REMOVED lines=13> */
.L_x_32167:
[----:B------:R-:W-:Y:S01]  /*2af0*/  IMAD.MOV.U32 R0, RZ, RZ, 0x7f ;  /* 0x0000007fff007424 */ /* 0x000fe200078e00ff */
[----:B------:R-:W-:-:S04]  /*2b00*/  ISETP.GT.U32.AND P0, PT, R2, 0x7f800000, PT ;  /* 0x7f8000000200780c */ /* 0x000fc80003f04070 */
[----:B------:R-:W-:-:S09]  /*2b10*/  SEL R0, R0, 0x7c, P0 ;  /* 0x0000007c00007807 */ /* 0x000fd20000000000 */
.L_x_32168:
[----:B------:R-:W-:Y:S05]  /*2b20*/  BSYNC B0 ;  /* 0x0000000000007941 */ /* 0x000fea0003800000 */
.L_x_32166:
[----:B------:R-:W-:-:S04]  /*2b30*/  LOP3.LUT R2, R3, 0x80000000, RZ, 0xc0, !PT ;  /* 0x8000000003027812 */ /* 0x000fc800078ec0ff */
[----:B------:R-:W-:-:S04]  /*2b40*/  SHF.R.U32.HI R3, RZ, 0x18, R2 ;  /* 0x00000018ff037819 */ /* 0x000fc80000011602 */
[----:B------:R-:W-:-:S05]  /*2b50*/  LOP3.LUT R3, R0, R3, RZ, 0xfc, !PT ;  /* 0x0000000300037212 */ /* 0x000fca00078efcff */
[----:B------:R0:W-:Y:S01]  /*2b60*/  STG.E.U8 desc[UR36][R16.64], R3 ;  /* 0x0000000310007986 */ /* 0x0001e2000c101124 */
[----:B------:R-:W-:Y:S05]  /*2b70*/  BRA `(.L_x_32152) ;  /* 0x0000000400b07947 */ /* 0x000fea0003800000 */
.L_x_32162:
[----:B------:R-:W0:Y:S02]  /*2b80*/  I2F.S16 R0, R3 ;  /* 0x0000000300007306 */ /* 0x000e240000101400 */
[----:B0-----:R-:W-:-:S05]  /*2b90*/  F2FP.BF16.F32.PACK_AB R0, RZ, R0 ;  /* 0x00000000ff00723e */ /* 0x001fca00000010ff */
[----:B------:R0:W-:Y:S01]  /*2ba0*/  STG.E.U16 desc[UR36][R16.64], R0 ;  /* 0x0000000010007986 */ /* 0x0001e2000c101524 */
[----:B------:R-:W-:Y:S05]  /*2bb0*/  BRA `(.L_x_32152) ;  /* 0x0000000400a07947 */ /* 0x000fea0003800000 */
.L_x_32159:
        /* <DEDUP_REMOVED lines=10> */
.L_x_32171:
        /* <DEDUP_REMOVED lines=17> */
.L_x_32174:
[----:B------:R-:W-:-:S04]  /*2d70*/  LOP3.LUT R2, R3, 0x80000000, RZ, 0xc0, !PT ;  /* 0x8000000003027812 */ /* 0x000fc800078ec0ff */
[----:B------:R-:W-:-:S04]  /*2d80*/  SHF.R.U32.HI R3, RZ, 0x18, R2 ;  /* 0x00000018ff037819 */ /* 0x000fc80000011602 */
[----:B------:R-:W-:-:S04]  /*2d90*/  LOP3.LUT R0, R0, R3, RZ, 0xfc, !PT ;  /* 0x0000000300007212 */ /* 0x000fc800078efcff */
[----:B------:R-:W-:-:S07]  /*2da0*/  PRMT R8, R0, 0x7610, R8 ;  /* 0x0000761000087816 */ /* 0x000fce0000000008 */
.L_x_32173:
[----:B------:R-:W-:Y:S05]  /*2db0*/  BSYNC B0 ;  /* 0x0000000000007941 */ /* 0x000fea0003800000 */
.L_x_32172:
[----:B------:R0:W-:Y:S01]  /*2dc0*/  STG.E.U8 desc[UR36][R16.64], R8 ;  /* 0x0000000810007986 */ /* 0x0001e2000c101124 */
[----:B------:R-:W-:Y:S05]  /*2dd0*/  BRA `(.L_x_32152) ;  /* 0x0000000400187947 */ /* 0x000fea0003800000 */
.L_x_32170:
        /* <DEDUP_REMOVED lines=17> */
.L_x_32177:
[----:B------:R-:W-:-:S04]  /*2ef0*/  LOP3.LUT R2, R3, 0x80000000, RZ, 0xc0, !PT ;  /* 0x8000000003027812 */ /* 0x000fc800078ec0ff */
[----:B------:R-:W-:-:S04]  /*2f00*/  SHF.R.U32.HI R3, RZ, 0x18, R2 ;  /* 0x00000018ff037819 */ /* 0x000fc80000011602 */
[----:B------:R-:W-:-:S04]  /*2f10*/  LOP3.LUT R0, R0, R3, RZ, 0xfc, !PT ;  /* 0x0000000300007212 */ /* 0x000fc800078efcff */
[----:B------:R-:W-:-:S07]  /*2f20*/  PRMT R8, R0, 0x7610, R8 ;  /* 0x0000761000087816 */ /* 0x000fce0000000008 */
.L_x_32176:
[----:B------:R-:W-:Y:S05]  /*2f30*/  BSYNC B0 ;  /* 0x0000000000007941 */ /* 0x000fea0003800000 */
.L_x_32175:
[----:B------:R0:W-:Y:S01]  /*2f40*/  STG.E.U8 desc[UR36][R16.64], R8 ;  /* 0x0000000810007986 */ /* 0x0001e2000c101124 */
[----:B------:R-:W-:Y:S05]  /*2f50*/  BRA `(.L_x_32152) ;  /* 0x0000000000b87947 */ /* 0x000fea0003800000 */
.L_x_32169:
        /* <DEDUP_REMOVED lines=23> */
.L_x_32151:
        /* <DEDUP_REMOVED lines=16> */
.L_x_32180:
[----:B------:R-:W-:Y:S05]  /*31d0*/  BRA `(.L_x_32152) ;  /* 0x0000000000187947 */ /* 0x000fea0003800000 */
.L_x_32179:
[----:B------:R-:W-:Y:S01]  /*31e0*/  LOP3.LUT R2, R3, 0xffff, RZ, 0xc0, !PT ;  /* 0x0000ffff03027812 */ /* 0x000fe200078ec0ff */
[----:B------:R-:W-:-:S05]  /*31f0*/  IMAD.MOV.U32 R3, RZ, RZ, RZ ;  /* 0x000000ffff037224 */ /* 0x000fca00078e00ff */
[----:B------:R0:W-:Y:S01]  /*3200*/  STG.E.64 desc[UR36][R16.64], R2 ;  /* 0x0000000210007986 */ /* 0x0001e2000c101b24 */
[----:B------:R-:W-:Y:S05]  /*3210*/  BRA `(.L_x_32152) ;  /* 0x0000000000087947 */ /* 0x000fea0003800000 */
.L_x_32178:
[----:B------:R-:W-:-:S05]  /*3220*/  LOP3.LUT R3, R3, 0xffff, RZ, 0xc0, !PT ;  /* 0x0000ffff03037812 */ /* 0x000fca00078ec0ff */
[----:B------:R0:W-:Y:S02]  /*3230*/  STG.E desc[UR36][R16.64], R3 ;  /* 0x0000000310007986 */ /* 0x0001e4000c101924 */
.L_x_32152:
[----:B------:R-:W-:-:S04]  /*3240*/  IMAD R18, R23, 0x200, R18 ;  /* 0x0000020017127824 */ /* 0x000fc800078e0212 */
[----:B------:R-:W-:-:S07]  /*3250*/  VIADD R19, R18, 0x80 ;  /* 0x0000008012137836 */ /* 0x000fce0000000000 */
.L_x_32112:
[----:B------:R-:W-:Y:S05]  /*3260*/  BSYNC B6 ;  /* 0x0000000000067941 */ /* 0x000fea0003800000 */
.L_x_32111:
        /* <DEDUP_REMOVED lines=307> */
.L_x_32183:
        /* <DEDUP_REMOVED lines=22> */
.L_x_32187:
[----:B------:R-:W2:Y:S02]  /*4700*/  LDG.E.U8 R2, desc[UR36][R2.64] ;  /* 0x0000002402027981 */ /* 0x000ea4000c1e1100 */
[----:B--2---:R-:W-:-:S04]  /*4710*/  I2FP.F32.U32 R0, R2 ;  /* 0x0000000200007245 */ /* 0x004fc80000201000 */
[----:B------:R-:W-:Y:S01]  /*4720*/  F2FP.F16.F32.PACK_AB R0, RZ, R0 ;  /* 0x00000000ff00723e */ /* 0x000fe200000000ff */
[----:B------:R-:W-:Y:S06]  /*4730*/  BRA `(.L_x_32189) ;  /* 0x0000000c00887947 */ /* 0x000fec0003800000 */
.L_x_32186:
        /* <DEDUP_REMOVED lines=10> */
.L_x_32191:
[----:B------:R-:W2:Y:S02]  /*47e0*/  LDG.E R2, desc[UR36][R2.64] ;  /* 0x0000002402027981 */ /* 0x000ea4000c1e1900 */
[----:B--2---:R-:W-:-:S04]  /*47f0*/  I2FP.F32.S32 R0, R2 ;  /* 0x0000000200007245 */ /* 0x004fc80000201400 */
[----:B------:R-:W-:Y:S01]  /*4800*/  F2FP.F16.F32.PACK_AB R0, RZ, R0 ;  /* 0x00000000ff00723e */ /* 0x000fe200000000ff */
[----:B------:R-:W-:Y:S06]  /*4810*/  BRA `(.L_x_32189) ;  /* 0x0000000c00507947 */ /* 0x000fec0003800000 */
.L_x_32190:
[----:B------:R-:W2:Y:S02]  /*4820*/  LDG.E.U16 R2, desc[UR36][R2.64] ;  /* 0x0000002402027981 */ /* 0x000ea4000c1e1500 */
[----:B--2---:R-:W0:Y:S02]  /*4830*/  I2F.S16 R0, R2 ;  /* 0x0000000200007306 */ /* 0x004e240000101400 */
[----:B0-----:R-:W-:Y:S01]  /*4840*/  F2FP.F16.F32.PACK_AB R0, RZ, R0 ;  /* 0x00000000ff00723e */ /* 0x001fe200000000ff */
[----:B------:R-:W-:Y:S06]  /*4850*/  BRA `(.L_x_32189) ;  /* 0x0000000c00407947 */ /* 0x000fec0003800000 */
.L_x_32185:
        /* <DEDUP_REMOVED lines=9> */
.L_x_32193:
[----:B------:R0:W5:Y:S01]  /*48f0*/  LDG.E.U16 R0, desc[UR36][R2.64] ;  /* 0x0000002402007981 */ /* 0x000162000c1e1500 */
[----:B------:R-:W-:Y:S05]  /*4900*/  BRA `(.L_x_32189) ;  /* 0x0000000c00147947 */ /* 0x000fea0003800000 */
.L_x_32192:
        /* <DEDUP_REMOVED lines=9> */
.L_x_32195:
[----:B------:R1:W5:Y:S01]  /*49a0*/  LDG.E.U16 R0, desc[UR36][R2.64] ;  /* 0x0000002402007981 */ /* 0x000362000c1e1500 */
[----:B------:R-:W-:Y:S05]  /*49b0*/  BRA `(.L_x_32189) ;  /* 0x0000000800e87947 */ /* 0x000fea0003800000 */
.L_x_32194:
        /* <DEDUP_REMOVED lines=8> */
.L_x_32184:
        /* <DEDUP_REMOVED lines=13> */
.L_x_32198:
        /* <DEDUP_REMOVED lines=8> */
.L_x_32197:
        /* <DEDUP_REMOVED lines=28> */
.L_x_32200:
        /* <DEDUP_REMOVED lines=15> */
.L_x_32199:
[----:B------:R-:W2:Y:S02]  /*4e40*/  LDG.E.U16 R0, desc[UR36][R2.64] ;  /* 0x0000002402007981 */ /* 0x000ea4000c1e1500 */
[----:B--2---:R-:W-:-:S05]  /*4e50*/  IMAD.U32 R0, R0, 0x10000, RZ ;  /* 0x0001000000007824 */ /* 0x004fca00078e00ff */
[----:B------:R-:W-:Y:S01]  /*4e60*/  F2FP.F16.F32.PACK_AB R0, RZ, R0 ;  /* 0x00000000ff00723e */ /* 0x000fe200000000ff */
[----:B------:R-:W-:Y:S06]  /*4e70*/  BRA `(.L_x_32189) ;  /* 0x0000000400b87947 */ /* 0x000fec0003800000 */
.L_x_32196:
        /* <DEDUP_REMOVED lines=12> */
.L_x_32203:
        /* <DEDUP_REMOVED lines=21> */
.L_x_32207:
[----:B------:R-:W-:Y:S05]  /*5090*/  BSYNC B1 ;  /* 0x0000000000017941 */ /* 0x000fea0003800000 */
.L_x_32206:
[----:B------:R-:W-:Y:S01]  /*50a0*/  LEA R3, R0, 0x3b800000, 0x17 ;  /* 0x3b80000000037811 */ /* 0x000fe200078eb8ff */
[----:B------:R-:W-:-:S05]  /*50b0*/  IMAD.SHL.U32 R0, R2, 0x100000, RZ ;  /* 0x0010000002007824 */ /* 0x000fca00078e00ff */
[----:B------:R-:W-:-:S07]  /*50c0*/  LOP3.LUT R0, R3, R0, R4, 0xfe, !PT ;  /* 0x0000000003007212 */ /* 0x000fce00078efe04 */
.L_x_32205:
[----:B------:R-:W-:Y:S05]  /*50d0*/  BSYNC B0 ;  /* 0x0000000000007941 */ /* 0x000fea0003800000 */
.L_x_32204:
[----:B------:R-:W-:Y:S01]  /*50e0*/  F2FP.F16.F32.PACK_AB R0, RZ, R0 ;  /* 0x00000000ff00723e */ /* 0x000fe200000000ff */
[----:B------:R-:W-:Y:S06]  /*50f0*/  BRA `(.L_x_32189) ;  /* 0x0000000400187947 */ /* 0x000fec0003800000 */
.L_x_32202:
        /* <DEDUP_REMOVED lines=21> */
.L_x_32211:
[----:B------:R-:W-:Y:S05]  /*5250*/  BSYNC B1 ;  /* 0x0000000000017941 */ /* 0x000fea0003800000 */
.L_x_32210:
[----:B------:R-:W-:Y:S01]  /*5260*/  LEA R3, R0, 0x37800000, 0x17 ;  /* 0x3780000000037811 */ /* 0x000fe200078eb8ff */
[----:B------:R-:W-:-:S05]  /*5270*/  IMAD.SHL.U32 R0, R2, 0x200000, RZ ;  /* 0x0020000002007824 */ /* 0x000fca00078e00ff */
[----:B------:R-:W-:-:S07]  /*5280*/  LOP3.LUT R0, R3, R0, R4, 0xfe, !PT ;  /* 0x0000000003007212 */ /* 0x000fce00078efe04 */
.L_x_32209:
[----:B------:R-:W-:Y:S05]  /*5290*/  BSYNC B0 ;  /* 0x0000000000007941 */ /* 0x000fea0003800000 */
.L_x_32208:
[----:B------:R-:W-:Y:S01]  /*52a0*/  F2FP.F16.F32.PACK_AB R0, RZ, R0 ;  /* 0x00000000ff00723e */ /* 0x000fe200000000ff */
[----:B------:R-:W-:Y:S06]  /*52b0*/  BRA `(.L_x_32189) ;  /* 0x0000000000a87947 */ /* 0x000fec0003800000 */
.L_x_32201:
        /* <DEDUP_REMOVED lines=14> */
.L_x_32215:
[----:B------:R-:W-:Y:S05]  /*53a0*/  BSYNC B0 ;  /* 0x0000000000007941 */ /* 0x000fea0003800000 */
.L_x_32214:
[----:B------:R-:W-:Y:S01]  /*53b0*/  F2FP.F16.F32.PACK_AB R0, RZ, R0 ;  /* 0x00000000ff00723e */ /* 0x000fe200000000ff */
[----:B------:R-:W-:Y:S06]  /*53c0*/  BRA `(.L_x_32189) ;  /* 0x0000000000647947 */ /* 0x000fec0003800000 */
.L_x_32188:
        /* <DEDUP_REMOVED lines=16> */
.L_x_32216:
[----:B------:R-:W-:Y:S01]  /*54d0*/  PRMT R0, RZ, 0x7610, R0 ;  /* 0x00007610ff007816 */ /* 0x000fe20000000000 */
[----:B------:R-:W-:Y:S06]  /*54e0*/  BRA `(.L_x_32189) ;  /* 0x00000000001c7947 */ /* 0x000fec0003800000 */
.L_x_32213:
[----:B------:R-:W2:Y:S02]  /*54f0*/  LDG.E.64 R2, desc[UR36][R2.64] ;  /* 0x0000002402027981 */ /* 0x000ea4000c1e1b00 */
[----:B--2---:R-:W0:Y:S02]  /*5500*/  I2F.U64 R0, R2 ;  /* 0x0000000200007312 */ /* 0x004e240000301000 */
[----:B0-----:R-:W-:Y:S01]  /*5510*/  F2FP.F16.F32.PACK_AB R0, RZ, R0 ;  /* 0x00000000ff00723e */ /* 0x001fe200000000ff */
[----:B------:R-:W-:Y:S06]  /*5520*/  BRA `(.L_x_32189) ;  /* 0x00000000000c7947 */ /* 0x000fec0003800000 */
.L_x_32212:
[----:B------:R-:W2:Y:S02]  /*5530*/  LDG.E R2, desc[UR36][R2.64] ;  /* 0x0000002402027981 */ /* 0x000ea4000c1e1900 */
[----:B--2---:R-:W-:-:S04]  /*5540*/  I2FP.F32.U32 R0, R2 ;  /* 0x0000000200007245 */ /* 0x004fc80000201000 */
[----:B------:R-:W-:-:S07]  /*5550*/  F2FP.F16.F32.PACK_AB R0, RZ, R0 ;  /* 0x00000000ff00723e */ /* 0x000fce00000000ff */
.L_x_32189:
        /* <DEDUP_REMOVED lines=22> */
.L_x_32220:
[----:B------:R0:W-:Y:S01]  /*56c0*/  STG.E.U8 desc[UR36][R16.64], R3 ;  /* 0x0000000310007986 */ /* 0x0001e2000c101124 */
[----:B------:R-:W-:Y:S05]  /*56d0*/  BRA `(.L_x_32222) ;  /* 0x0000000c005c7947 */ /* 0x000fea0003800000 */
.L_x_32219:
        /* <DEDUP_REMOVED lines=10> */
.L_x_32224:
[----:B------:R-:W-:-:S05]  /*5780*/  LOP3.LUT R3, R3, 0xffff, RZ, 0xc0, !PT ;  /* 0x0000ffff03037812 */ /* 0x000fca00078ec0ff */
[----:B------:R0:W-:Y:S01]  /*5790*/  STG.E desc[UR36][R16.64], R3 ;  /* 0x0000000310007986 */ /* 0x0001e2000c101924 */
[----:B------:R-:W-:Y:S05]  /*57a0*/  BRA `(.L_x_32222) ;  /* 0x0000000c00287947 */ /* 0x000fea0003800000 */
.L_x_32223:
[----:B------:R0:W-:Y:S01]  /*57b0*/  STG.E.U16 desc[UR36][R16.64], R3 ;  /* 0x0000000310007986 */ /* 0x0001e2000c101524 */
[----:B------:R-:W-:Y:S05]  /*57c0*/  BRA `(.L_x_32222) ;  /* 0x0000000c00207947 */ /* 0x000fea0003800000 */
.L_x_32218:
        /* <DEDUP_REMOVED lines=9> */
.L_x_32226:
[----:B------:R-:W0:Y:S02]  /*5860*/  I2F.S16 R0, R3 ;  /* 0x0000000300007306 */ /* 0x000e240000101400 */
[----:B0-----:R-:W-:-:S05]  /*5870*/  F2FP.F16.F32.PACK_AB R0, RZ, R0 ;  /* 0x00000000ff00723e */ /* 0x001fca00000000ff */
[----:B------:R0:W-:Y:S01]  /*5880*/  STG.E.U16 desc[UR36][R16.64], R0 ;  /* 0x0000000010007986 */ /* 0x0001e2000c101524 */
[----:B------:R-:W-:Y:S05]  /*5890*/  BRA `(.L_x_32222) ;  /* 0x0000000800ec7947 */ /* 0x000fea0003800000 */
.L_x_32225:
        /* <DEDUP_REMOVED lines=10> */
.L_x_32228:
[----:B------:R-:W0:Y:S02]  /*5940*/  I2F.S16 R3, R3 ;  /* 0x0000000300037306 */ /* 0x000e240000101400 */
[----:B0-----:R-:W-:-:S04]  /*5950*/  F2FP.F16.F32.PACK_AB R3, RZ, R3 ;  /* 0x00000003ff03723e */ /* 0x001fc800000000ff */
[----:B------:R-:W-:-:S05]  /*5960*/  PRMT R3, R3, 0x5410, RZ ;  /* 0x0000541003037816 */ /* 0x000fca00000000ff */
[----:B------:R0:W-:Y:S01]  /*5970*/  STG.E desc[UR36][R16.64], R3 ;  /* 0x0000000310007986 */ /* 0x0001e2000c101924 */
[----:B------:R-:W-:Y:S05]  /*5980*/  BRA `(.L_x_32222) ;  /* 0x0000000800b07947 */ /* 0x000fea0003800000 */
.L_x_32227:
[----:B------:R-:W0:Y:S02]  /*5990*/  I2F.F64.S16 R2, R3 ;  /* 0x0000000300027312 */ /* 0x000e240000101c00 */
[----:B0-----:R0:W-:Y:S01]  /*59a0*/  STG.E.64 desc[UR36][R16.64], R2 ;  /* 0x0000000210007986 */ /* 0x0011e2000c101b24 */
[----:B------:R-:W-:Y:S05]  /*59b0*/  BRA `(.L_x_32222) ;  /* 0x0000000800a47947 */ /* 0x000fea0003800000 */
.L_x_32217:
        /* <DEDUP_REMOVED lines=10> */
.L_x_32231:
[----:B------:R-:W0:Y:S01]  /*5a60*/  I2F.F64.S16 R4, R3 ;  /* 0x0000000300047312 */ /* 0x000e220000101c00 */
[----:B------:R-:W-:-:S05]  /*5a70*/  CS2R R6, SRZ ;  /* 0x0000000000067805 */ /* 0x000fca000001ff00 */
[----:B0-----:R0:W-:Y:S01]  /*5a80*/  STG.E.128 desc[UR36][R16.64], R4 ;  /* 0x0000000410007986 */ /* 0x0011e2000c101d24 */
[----:B------:R-:W-:Y:S05]  /*5a90*/  BRA `(.L_x_32222) ;  /* 0x00000008006c7947 */ /* 0x000fea0003800000 */
.L_x_32230:
        /* <DEDUP_REMOVED lines=21> */
.L_x_32235:
[----:B------:R-:W-:Y:S05]  /*5bf0*/  BSYNC B0 ;  /* 0x0000000000007941 */ /* 0x000fea0003800000 */
.L_x_32234:
[----:B------:R-:W-:-:S05]  /*5c00*/  LOP3.LUT R5, R0, R5, RZ, 0xfc, !PT ;  /* 0x0000000500057212 */ /* 0x000fca00078efcff */
[----:B------:R0:W-:Y:S01]  /*5c10*/  STG.E.U8 desc[UR36][R16.64], R5 ;  /* 0x0000000510007986 */ /* 0x0001e2000c101124 */
[----:B------:R-:W-:Y:S05]  /*5c20*/  BRA `(.L_x_32222) ;  /* 0x0000000800087947 */ /* 0x000fea0003800000 */
.L_x_32233:
        /* <DEDUP_REMOVED lines=13> */
.L_x_32237:
[----:B------:R-:W-:Y:S01]  /*5d00*/  IMAD.MOV.U32 R0, RZ, RZ, 0x7f ;  /* 0x0000007fff007424 */ /* 0x000fe200078e00ff */
[----:B------:R-:W-:-:S04]  /*5d10*/  ISETP.GT.U32.AND P0, PT, R2, 0x7f800000, PT ;  /* 0x7f8000000200780c */ /* 0x000fc80003f04070 */
[----:B------:R-:W-:-:S09]  /*5d20*/  SEL R0, R0, 0x7c, P0 ;  /* 0x0000007c00007807 */ /* 0x000fd20000000000 */
.L_x_32238:
[----:B------:R-:W-:Y:S05]  /*5d30*/  BSYNC B0 ;  /* 0x0000000000007941 */ /* 0x000fea0003800000 */
.L_x_32236:
[----:B------:R-:W-:-:S04]  /*5d40*/  LOP3.LUT R2, R3, 0x80000000, RZ, 0xc0, !PT ;  /* 0x8000000003027812 */ /* 0x000fc800078ec0ff */
[----:B------:R-:W-:-:S04]  /*5d50*/  SHF.R.U32.HI R3, RZ, 0x18, R2 ;  /* 0x00000018ff037819 */ /* 0x000fc80000011602 */
[----:B------:R-:W-:-:S05]  /*5d60*/  LOP3.LUT R3, R0, R3, RZ, 0xfc, !PT ;  /* 0x0000000300037212 */ /* 0x000fca00078efcff */
[----:B------:R0:W-:Y:S01]  /*5d70*/  STG.E.U8 desc[UR36][R16.64], R3 ;  /* 0x0000000310007986 */ /* 0x0001e2000c101124 */
[----:B------:R-:W-:Y:S05]  /*5d80*/  BRA `(.L_x_32222) ;  /* 0x0000000400b07947 */ /* 0x000fea0003800000 */
.L_x_32232:
[----:B------:R-:W0:Y:S02]  /*5d90*/  I2F.S16 R0, R3 ;  /* 0x0000000300007306 */ /* 0x000e240000101400 */
[----:B0-----:R-:W-:-:S05]  /*5da0*/  F2FP.BF16.F32.PACK_AB R0, RZ, R0 ;  /* 0x00000000ff00723e */ /* 0x001fca00000010ff */
[----:B------:R0:W-:Y:S01]  /*5db0*/  STG.E.U16 desc[UR36][R16.64], R0 ;  /* 0x0000000010007986 */ /* 0x0001e2000c101524 */
[----:B------:R-:W-:Y:S05]  /*5dc0*/  BRA `(.L_x_32222) ;  /* 0x0000000400a07947 */ /* 0x000fea0003800000 */
.L_x_32229:
        /* <DEDUP_REMOVED lines=10> */
.L_x_32241:
        /* <DEDUP_REMOVED lines=17> */
.L_x_32244:
[----:B------:R-:W-:-:S04]  /*5f80*/  LOP3.LUT R2, R3, 0x80000000, RZ, 0xc0, !PT ;  /* 0x8000000003027812 */ /* 0x000fc800078ec0ff */
[----:B------:R-:W-:-:S04]  /*5f90*/  SHF.R.U32.HI R3, RZ, 0x18, R2 ;  /* 0x00000018ff037819 */ /* 0x000fc80000011602 */
[----:B------:R-:W-:-:S04]  /*5fa0*/  LOP3.LUT R0, R0, R3, RZ, 0xfc, !PT ;  /* 0x0000000300007212 */ /* 0x000fc800078efcff */
[----:B------:R-:W-:-:S07]  /*5fb0*/  PRMT R8, R0, 0x7610, R8 ;  /* 0x0000761000087816 */ /* 0x000fce0000000008 */
.L_x_32243:
[----:B------:R-:W-:Y:S05]  /*5fc0*/  BSYNC B0 ;  /* 0x0000000000007941 */ /* 0x000fea0003800000 */
.L_x_32242:
[----:B------:R3:W-:Y:S01]  /*5fd0*/  STG.E.U8 desc[UR36][R16.64], R8 ;  /* 0x0000000810007986 */ /* 0x0007e2000c101124 */
[----:B------:R-:W-:Y:S05]  /*5fe0*/  BRA `(.L_x_32222) ;  /* 0x0000000400187947 */ /* 0x000fea0003800000 */
.L_x_32240:
        /* <DEDUP_REMOVED lines=17> */
.L_x_32247:
[----:B------:R-:W-:-:S04]  /*6100*/  LOP3.LUT R2, R3, 0x80000000, RZ, 0xc0, !PT ;  /* 0x8000000003027812 */ /* 0x000fc800078ec0ff */
[----:B------:R-:W-:-:S04]  /*6110*/  SHF.R.U32.HI R3, RZ, 0x18, R2 ;  /* 0x00000018ff037819 */ /* 0x000fc80000011602 */
[----:B------:R-:W-:-:S04]  /*6120*/  LOP3.LUT R0, R0, R3, RZ, 0xfc, !PT ;  /* 0x0000000300007212 */ /* 0x000fc800078efcff */
[----:B------:R-:W-:-:S07]  /*6130*/  PRMT R8, R0, 0x7610, R8 ;  /* 0x0000761000087816 */ /* 0x000fce0000000008 */
.L_x_32246:
[----:B------:R-:W-:Y:S05]  /*6140*/  BSYNC B0 ;  /* 0x0000000000007941 */ /* 0x000fea0003800000 */
.L_x_32245:
[----:B------:R0:W-:Y:S01]  /*6150*/  STG.E.U8 desc[UR36][R16.64], R8 ;  /* 0x0000000810007986 */ /* 0x0001e2000c101124 */
[----:B------:R-:W-:Y:S05]  /*6160*/  BRA `(.L_x_32222) ;  /* 0x0000000000b87947 */ /* 0x000fea0003800000 */
.L_x_32239:
        /* <DEDUP_REMOVED lines=23> */
.L_x_32221:
        /* <DEDUP_REMOVED lines=16> */
.L_x_32250:
[----:B------:R-:W-:Y:S05]  /*63e0*/  BRA `(.L_x_32222) ;  /* 0x0000000000187947 */ /* 0x000fea0003800000 */
.L_x_32249:
[----:B------:R-:W-:Y:S01]  /*63f0*/  LOP3.LUT R2, R3, 0xffff, RZ, 0xc0, !PT ;  /* 0x0000ffff03027812 */ /* 0x000fe200078ec0ff */
[----:B------:R-:W-:-:S05]  /*6400*/  IMAD.MOV.U32 R3, RZ, RZ, RZ ;  /* 0x000000ffff037224 */ /* 0x000fca00078e00ff */
[----:B------:R2:W-:Y:S01]  /*6410*/  STG.E.64 desc[UR36][R16.64], R2 ;  /* 0x0000000210007986 */ /* 0x0005e2000c101b24 */
[----:B------:R-:W-:Y:S05]  /*6420*/  BRA `(.L_x_32222) ;  /* 0x0000000000087947 */ /* 0x000fea0003800000 */
.L_x_32248:
[----:B------:R-:W-:-:S05]  /*6430*/  LOP3.LUT R3, R3, 0xffff, RZ, 0xc0, !PT ;  /* 0x0000ffff03037812 */ /* 0x000fca00078ec0ff */
[----:B------:R0:W-:Y:S02]  /*6440*/  STG.E desc[UR36][R16.64], R3 ;  /* 0x0000000310007986 */ /* 0x0001e4000c101924 */
.L_x_32222:
[----:B------:R-:W-:-:S07]  /*6450*/  VIADD R19, R19, 0x80 ;  /* 0x0000008013137836 */ /* 0x000fce0000000000 */
.L_x_32182:
[----:B------:R-:W-:Y:S05]  /*6460*/  BSYNC B6 ;  /* 0x0000000000067941 */ /* 0x000fea0003800000 */
.L_x_32181:
        /* <DEDUP_REMOVED lines=307> */
.L_x_32253:
        /* <DEDUP_REMOVED lines=22> */
.L_x_32257:
[----:B------:R-:W2:Y:S02]  /*7900*/  LDG.E.U8 R2, desc[UR36][R2.64] ;  /* 0x0000002402027981 */ /* 0x000ea4000c1e1100 */
[----:B--2---:R-:W-:-:S04]  /*7910*/  I2FP.F32.U32 R0, R2 ;  /* 0x0000000200007245 */ /* 0x004fc80000201000 */
[----:B------:R-:W-:Y:S01]  /*7920*/  F2FP.F16.F32.PACK_AB R0, RZ, R0 ;  /* 0x00000000ff00723e */ /* 0x000fe200000000ff */
[----:B------:R-:W-:Y:S06]  /*7930*/  BRA `(.L_x_32259) ;  /* 0x0000000c00887947 */ /* 0x000fec0003800000 */
.L_x_32256:
        /* <DEDUP_REMOVED lines=10> */
.L_x_32261:
[----:B------:R-:W2:Y:S02]  /*79e0*/  LDG.E R2, desc[UR36][R2.64] ;  /* 0x0000002402027981 */ /* 0x000ea4000c1e1900 */
[----:B--2---:R-:W-:-:S04]  /*79f0*/  I2FP.F32.S32 R0, R2 ;  /* 0x0000000200007245 */ /* 0x004fc80000201400 */
[----:B------:R-:W-:Y:S01]  /*7a00*/  F2FP.F16.F32.PACK_AB R0, RZ, R0 ;  /* 0x00000000ff00723e */ /* 0x000fe200000000ff */
[----:B------:R-:W-:Y:S06]  /*7a10*/  BRA `(.L_x_32259) ;  /* 0x0000000c00507947 */ /* 0x000fec0003800000 */
.L_x_32260:
[----:B------:R-:W2:Y:S02]  /*7a20*/  LDG.E.U16 R2, desc[UR36][R2.64] ;  /* 0x0000002402027981 */ /* 0x000ea4000c1e1500 */
[----:B--2---:R-:W0:Y:S02]  /*7a30*/  I2F.S16 R0, R2 ;  /* 0x0000000200007306 */ /* 0x004e240000101400 */
[----:B0-----:R-:W-:Y:S01]  /*7a40*/  F2FP.F16.F32.PACK_AB R0, RZ, R0 ;  /* 0x00000000ff00723e */ /* 0x001fe200000000ff */
[----:B------:R-:W-:Y:S06]  /*7a50*/  BRA `(.L_x_32259) ;  /* 0x0000000c00407947 */ /* 0x000fec0003800000 */
.L_x_32255:
        /* <DEDUP_REMOVED lines=9> */
.L_x_32263:
[----:B------:R1:W5:Y:S01]  /*7af0*/  LDG.E.U16 R0, desc[UR36][R2.64] ;  /* 0x0000002402007981 */ /* 0x000362000c1e1500 */
[----:B------:R-:W-:Y:S05]  /*7b00*/  BRA `(.L_x_32259) ;  /* 0x0000000c00147947 */ /* 0x000fea0003800000 */
.L_x_32262:
        /* <DEDUP_REMOVED lines=9> */
.L_x_32265:
[----:B------:R0:W5:Y:S01]  /*7ba0*/  LDG.E.U16 R0, desc[UR36][R2.64] ;  /* 0x0000002402007981 */ /* 0x000162000c1e1500 */
[----:B------:R-:W-:Y:S05]  /*7bb0*/  BRA `(.L_x_32259) ;  /* 0x0000000800e87947 */ /* 0x000fea0003800000 */
.L_x_32264:
        /* <DEDUP_REMOVED lines=8> */
.L_x_32254:
        /* <DEDUP_REMOVED lines=13> */
.L_x_32268:
        /* <DEDUP_REMOVED lines=8> */
.L_x_32267:
        /* <DEDUP_REMOVED lines=28> */
.L_x_32270:
        /* <DEDUP_REMOVED lines=15> */
.L_x_32269:
[----:B------:R-:W2:Y:S02]  /*8040*/  LDG.E.U16 R0, desc[UR36][R2.64] ;  /* 0x0000002402007981 */ /* 0x000ea4000c1e1500 */
[----:B--2---:R-:W-:-:S05]  /*8050*/  IMAD.U32 R0, R0, 0x10000, RZ ;  /* 0x0001000000007824 */ /* 0x004fca00078e00ff */
[----:B------:R-:W-:Y:S01]  /*8060*/  F2FP.F16.F32.PACK_AB R0, RZ, R0 ;  /* 0x00000000ff00723e */ /* 0x000fe200000000ff */
[----:B------:R-:W-:Y:S06]  /*8070*/  BRA `(.L_x_32259) ;  /* 0x0000000400b87947 */ /* 0x000fec0003800000 */
.L_x_32266:
        /* <DEDUP_REMOVED lines=12> */
.L_x_32273:
        /* <DEDUP_REMOVED lines=21> */
.L_x_32277:
[----:B------:R-:W-:Y:S05]  /*8290*/  BSYNC B1 ;  /* 0x0000000000017941 */ /* 0x000fea0003800000 */
.L_x_32276:
[----:B------:R-:W-:Y:S01]  /*82a0*/  LEA R3, R0, 0x3b800000, 0x17 ;  /* 0x3b80000000037811 */ /* 0x000fe200078eb8ff */
[----:B------:R-:W-:-:S05]  /*82b0*/  IMAD.SHL.U32 R0, R2, 0x100000, RZ ;  /* 0x0010000002007824 */ /* 0x000fca00078e00ff */
[----:B------:R-:W-:-:S07]  /*82c0*/  LOP3.LUT R0, R3, R0, R4, 0xfe, !PT ;  /* 0x0000000003007212 */ /* 0x000fce00078efe04 */
.L_x_32275:
[----:B------:R-:W-:Y:S05]  /*82d0*/  BSYNC B0 ;  /* 0x0000000000007941 */ /* 0x000fea0003800000 */
.L_x_32274:
[----:B------:R-:W-:Y:S01]  /*82e0*/  F2FP.F16.F32.PACK_AB R0, RZ, R0 ;  /* 0x00000000ff00723e */ /* 0x000fe200000000ff */
[----:B------:R-:W-:Y:S06]  /*82f0*/  BRA `(.L_x_32259) ;  /* 0x0000000400187947 */ /* 0x000fec0003800000 */
.L_x_32272:
        /* <DEDUP_REMOVED lines=21> */
.L_x_32281:
[----:B------:R-:W-:Y:S05]  /*8450*/  BSYNC B1 ;  /* 0x0000000000017941 */ /* 0x000fea0003800000 */
.L_x_32280:
[----:B------:R-:W-:Y:S01]  /*8460*/  LEA R3, R0, 0x37800000, 0x17 ;  /* 0x3780000000037811 */ /* 0x000fe200078eb8ff */
[----:B------:R-:W-:-:S05]  /*8470*/  IMAD.SHL.U32 R0, R2, 0x200000, RZ ;  /* 0x0020000002007824 */ /* 0x000fca00078e00ff */
[----:B------:R-:W-:-:S07]  /*8480*/  LOP3.LUT R0, R3, R0, R4, 0xfe, !PT ;  /* 0x0000000003007212 */ /* 0x000fce00078efe04 */
.L_x_32279:
[----:B------:R-:W-:Y:S05]  /*8490*/  BSYNC B0 ;  /* 0x0000000000007941 */ /* 0x000fea0003800000 */
.L_x_32278:
[----:B------:R-:W-:Y:S01]  /*84a0*/  F2FP.F16.F32.PACK_AB R0, RZ, R0 ;  /* 0x00000000ff00723e */ /* 0x000fe200000000ff */
[----:B------:R-:W-:Y:S06]  /*84b0*/  BRA `(.L_x_32259) ;  /* 0x0000000000a87947 */ /* 0x000fec0003800000 */
.L_x_32271:
        /* <DEDUP_REMOVED lines=14> */
.L_x_32285:
[----:B------:R-:W-:Y:S05]  /*85a0*/  BSYNC B0 ;  /* 0x0000000000007941 */ /* 0x000fea0003800000 */
.L_x_32284:
[----:B------:R-:W-:Y:S01]  /*85b0*/  F2FP.F16.F32.PACK_AB R0, RZ, R0 ;  /* 0x00000000ff00723e */ /* 0x000fe200000000ff */
[----:B------:R-:W-:Y:S06]  /*85c0*/  BRA `(.L_x_32259) ;  /* 0x0000000000647947 */ /* 0x000fec0003800000 */
.L_x_32258:
        /* <DEDUP_REMOVED lines=16> */
.L_x_32286:
[----:B------:R-:W-:Y:S01]  /*86d0*/  PRMT R0, RZ, 0x7610, R0 ;  /* 0x00007610ff007816 */ /* 0x000fe20000000000 */
[----:B------:R-:W-:Y:S06]  /*86e0*/  BRA `(.L_x_32259) ;  /* 0x00000000001c7947 */ /* 0x000fec0003800000 */
.L_x_32283:
[----:B------:R-:W2:Y:S02]  /*86f0*/  LDG.E.64 R2, desc[UR36][R2.64] ;  /* 0x0000002402027981 */ /* 0x000ea4000c1e1b00 */
[----:B--2---:R-:W0:Y:S02]  /*8700*/  I2F.U64 R0, R2 ;  /* 0x0000000200007312 */ /* 0x004e240000301000 */
[----:B0-----:R-:W-:Y:S01]  /*8710*/  F2FP.F16.F32.PACK_AB R0, RZ, R0 ;  /* 0x00000000ff00723e */ /* 0x001fe200000000ff */
[----:B------:R-:W-:Y:S06]  /*8720*/  BRA `(.L_x_32259) ;  /* 0x00000000000c7947 */ /* 0x000fec0003800000 */
.L_x_32282:
[----:B------:R-:W2:Y:S02]  /*8730*/  LDG.E R2, desc[UR36][R2.64] ;  /* 0x0000002402027981 */ /* 0x000ea4000c1e1900 */
[----:B--2---:R-:W-:-:S04]  /*8740*/  I2FP.F32.U32 R0, R2 ;  /* 0x0000000200007245 */ /* 0x004fc80000201000 */
[----:B------:R-:W-:-:S07]  /*8750*/  F2FP.F16.F32.PACK_AB R0, RZ, R0 ;  /* 0x00000000ff00723e */ /* 0x000fce00000000ff */
.L_x_32259:
        /* <DEDUP_REMOVED lines=22> */
.L_x_32290:
[----:B------:R3:W-:Y:S01]  /*88c0*/  STG.E.U8 desc[UR36][R16.64], R3 ;  /* 0x0000000310007986 */ /* 0x0007e2000c101124 */
[----:B------:R-:W-:Y:S05]  /*88d0*/  BRA `(.L_x_32292) ;  /* 0x0000000c005c7947 */ /* 0x000fea0003800000 */
.L_x_32289:
        /* <DEDUP_REMOVED lines=10> */
.L_x_32294:
[----:B------:R-:W-:-:S05]  /*8980*/  LOP3.LUT R3, R3, 0xffff, RZ, 0xc0, !PT ;  /* 0x0000ffff03037812 */ /* 0x000fca00078ec0ff */
[----:B------:R2:W-:Y:S01]  /*8990*/  STG.E desc[UR36][R16.64], R3 ;  /* 0x0000000310007986 */ /* 0x0005e2000c101924 */
[----:B------:R-:W-:Y:S05]  /*89a0*/  BRA `(.L_x_32292) ;  /* 0x0000000c00287947 */ /* 0x000fea0003800000 */
.L_x_32293:
[----:B------:R0:W-:Y:S01]  /*89b0*/  STG.E.U16 desc[UR36][R16.64], R3 ;  /* 0x0000000310007986 */ /* 0x0001e2000c101524 */
[----:B------:R-:W-:Y:S05]  /*89c0*/  BRA `(.L_x_32292) ;  /* 0x0000000c00207947 */ /* 0x000fea0003800000 */
.L_x_32288:
        /* <DEDUP_REMOVED lines=9> */
.L_x_32296:
[----:B------:R-:W0:Y:S02]  /*8a60*/  I2F.S16 R0, R3 ;  /* 0x0000000300007306 */ /* 0x000e240000101400 */
[----:B0-----:R-:W-:-:S05]  /*8a70*/  F2FP.F16.F32.PACK_AB R0, RZ, R0 ;  /* 0x00000000ff00723e */ /* 0x001fca00000000ff */
[----:B------:R0:W-:Y:S01]  /*8a80*/  STG.E.U16 desc[UR36][R16.64], R0 ;  /* 0x0000000010007986 */ /* 0x0001e2000c101524 */
[----:B------:R-:W-:Y:S05]  /*8a90*/  BRA `(.L_x_32292) ;  /* 0x0000000800ec7947 */ /* 0x000fea0003800000 */
.L_x_32295:
        /* <DEDUP_REMOVED lines=10> */
.L_x_32298:
[----:B------:R-:W0:Y:S02]  /*8b40*/  I2F.S16 R3, R3 ;  /* 0x0000000300037306 */ /* 0x000e240000101400 */
[----:B0-----:R-:W-:-:S04]  /*8b50*/  F2FP.F16.F32.PACK_AB R3, RZ, R3 ;  /* 0x00000003ff03723e */ /* 0x001fc800000000ff */
[----:B------:R-:W-:-:S05]  /*8b60*/  PRMT R3, R3, 0x5410, RZ ;  /* 0x0000541003037816 */ /* 0x000fca00000000ff */
[----:B------:R0:W-:Y:S01]  /*8b70*/  STG.E desc[UR36][R16.64], R3 ;  /* 0x0000000310007986 */ /* 0x0001e2000c101924 */
[----:B------:R-:W-:Y:S05]  /*8b80*/  BRA `(.L_x_32292) ;  /* 0x0000000800b07947 */ /* 0x000fea0003800000 */
.L_x_32297:
[----:B------:R-:W0:Y:S02]  /*8b90*/  I2F.F64.S16 R2, R3 ;  /* 0x0000000300027312 */ /* 0x000e240000101c00 */
[----:B0-----:R0:W-:Y:S01]  /*8ba0*/  STG.E.64 desc[UR36][R16.64], R2 ;  /* 0x0000000210007986 */ /* 0x0011e2000c101b24 */
[----:B------:R-:W-:Y:S05]  /*8bb0*/  BRA `(.L_x_32292) ;  /* 0x0000000800a47947 */ /* 0x000fea0003800000 */
.L_x_32287:
        /* <DEDUP_REMOVED lines=10> */
.L_x_32301:
[----:B------:R-:W0:Y:S01]  /*8c60*/  I2F.F64.S16 R4, R3 ;  /* 0x0000000300047312 */ /* 0x000e220000101c00 */
[----:B------:R-:W-:-:S05]  /*8c70*/  CS2R R6, SRZ ;  /* 0x0000000000067805 */ /* 0x000fca000001ff00 */
[----:B0-----:R0:W-:Y:S01]  /*8c80*/  STG.E.128 desc[UR36][R16.64], R4 ;  /* 0x0000000410007986 */ /* 0x0011e2000c101d24 */
[----:B------:R-:W-:Y:S05]  /*8c90*/  BRA `(.L_x_32292) ;  /* 0x00000008006c7947 */ /* 0x000fea0003800000 */
.L_x_32300:
        /* <DEDUP_REMOVED lines=21> */
.L_x_32305:
[----:B------:R-:W-:Y:S05]  /*8df0*/  BSYNC B0 ;  /* 0x0000000000007941 */ /* 0x000fea0003800000 */
.L_x_32304:
[----:B------:R-:W-:-:S05]  /*8e00*/  LOP3.LUT R5, R0, R5, RZ, 0xfc, !PT ;  /* 0x0000000500057212 */ /* 0x000fca00078efcff */
[----:B------:R0:W-:Y:S01]  /*8e10*/  STG.E.U8 desc[UR36][R16.64], R5 ;  /* 0x0000000510007986 */ /* 0x0001e2000c101124 */
[----:B------:R-:W-:Y:S05]  /*8e20*/  BRA `(.L_x_32292) ;  /* 0x0000000800087947 */ /* 0x000fea0003800000 */
.L_x_32303:
        /* <DEDUP_REMOVED lines=13> */
.L_x_32307:
[----:B------:R-:W-:Y:S01]  /*8f00*/  IMAD.MOV.U32 R0, RZ, RZ, 0x7f ;  /* 0x0000007fff007424 */ /* 0x000fe200078e00ff */
[----:B------:R-:W-:-:S04]  /*8f10*/  ISETP.GT.U32.AND P0, PT, R2, 0x7f800000, PT ;  /* 0x7f8000000200780c */ /* 0x000fc80003f04070 */
[----:B------:R-:W-:-:S09]  /*8f20*/  SEL R0, R0, 0x7c, P0 ;  /* 0x0000007c00007807 */ /* 0x000fd20000000000 */
.L_x_32308:
[----:B------:R-:W-:Y:S05]  /*8f30*/  BSYNC B0 ;  /* 0x0000000000007941 */ /* 0x000fea0003800000 */
.L_x_32306:
[----:B------:R-:W-:-:S04]  /*8f40*/  LOP3.LUT R2, R3, 0x80000000, RZ, 0xc0, !PT ;  /* 0x8000000003027812 */ /* 0x000fc800078ec0ff */
[----:B------:R-:W-:-:S04]  /*8f50*/  SHF.R.U32.HI R3, RZ, 0x18, R2 ;  /* 0x00000018ff037819 */ /* 0x000fc80000011602 */
[----:B------:R-:W-:-:S05]  /*8f60*/  LOP3.LUT R3, R0, R3, RZ, 0xfc, !PT ;  /* 0x0000000300037212 */ /* 0x000fca00078efcff */
[----:B------:R0:W-:Y:S01]  /*8f70*/  STG.E.U8 desc[UR36][R16.64], R3 ;  /* 0x0000000310007986 */ /* 0x0001e2000c101124 */
[----:B------:R-:W-:Y:S05]  /*8f80*/  BRA `(.L_x_32292) ;  /* 0x0000000400b07947 */ /* 0x000fea0003800000 */
.L_x_32302:
[----:B------:R-:W0:Y:S02]  /*8f90*/  I2F.S16 R0, R3 ;  /* 0x0000000300007306 */ /* 0x000e240000101400 */
[----:B0-----:R-:W-:-:S05]  /*8fa0*/  F2FP.BF16.F32.PACK_AB R0, RZ, R0 ;  /* 0x00000000ff00723e */ /* 0x001fca00000010ff */
[----:B------:R0:W-:Y:S01]  /*8fb0*/  STG.E.U16 desc[UR36][R16.64], R0 ;  /* 0x0000000010007986 */ /* 0x0001e2000c101524 */
[----:B------:R-:W-:Y:S05]  /*8fc0*/  BRA `(.L_x_32292) ;  /* 0x0000000400a07947 */ /* 0x000fea0003800000 */
.L_x_32299:
        /* <DEDUP_REMOVED lines=10> */
.L_x_32311:
        /* <DEDUP_REMOVED lines=17> */
.L_x_32314:
[----:B------:R-:W-:-:S04]  /*9180*/  LOP3.LUT R2, R3, 0x80000000, RZ, 0xc0, !PT ;  /* 0x8000000003027812 */ /* 0x000fc800078ec0ff */
[----:B------:R-:W-:-:S04]  /*9190*/  SHF.R.U32.HI R3, RZ, 0x18, R2 ;  /* 0x00000018ff037819 */ /* 0x000fc80000011602 */
[----:B------:R-:W-:-:S04]  /*91a0*/  LOP3.LUT R0, R0, R3, RZ, 0xfc, !PT ;  /* 0x0000000300007212 */ /* 0x000fc800078efcff */
[----:B------:R-:W-:-:S07]  /*91b0*/  PRMT R8, R0, 0x7610, R8 ;  /* 0x0000761000087816 */ /* 0x000fce0000000008 */
.L_x_32313:
[----:B------:R-:W-:Y:S05]  /*91c0*/  BSYNC B0 ;  /* 0x0000000000007941 */ /* 0x000fea0003800000 */
.L_x_32312:
[----:B------:R0:W-:Y:S01]  /*91d0*/  STG.E.U8 desc[UR36][R16.64], R8 ;  /* 0x0000000810007986 */ /* 0x0001e2000c101124 */
[----:B------:R-:W-:Y:S05]  /*91e0*/  BRA `(.L_x_32292) ;  /* 0x0000000400187947 */ /* 0x000fea0003800000 */
.L_x_32310:
        /* <DEDUP_REMOVED lines=17> */
.L_x_32317:
[----:B------:R-:W-:-:S04]  /*9300*/  LOP3.LUT R2, R3, 0x80000000, RZ, 0xc0, !PT ;  /* 0x8000000003027812 */ /* 0x000fc800078ec0ff */
[----:B------:R-:W-:-:S04]  /*9310*/  SHF.R.U32.HI R3, RZ, 0x18, R2 ;  /* 0x00000018ff037819 */ /* 0x000fc80000011602 */
[----:B------:R-:W-:-:S04]  /*9320*/  LOP3.LUT R0, R0, R3, RZ, 0xfc, !PT ;  /* 0x0000000300007212 */ /* 0x000fc800078efcff */
[----:B------:R-:W-:-:S07]  /*9330*/  PRMT R8, R0, 0x7610, R8 ;  /* 0x0000761000087816 */ /* 0x000fce0000000008 */
.L_x_32316:
[----:B------:R-:W-:Y:S05]  /*9340*/  BSYNC B0 ;  /* 0x0000000000007941 */ /* 0x000fea0003800000 */
.L_x_32315:
[----:B------:R0:W-:Y:S01]  /*9350*/  STG.E.U8 desc[UR36][R16.64], R8 ;  /* 0x0000000810007986 */ /* 0x0001e2000c101124 */
[----:B------:R-:W-:Y:S05]  /*9360*/  BRA `(.L_x_32292) ;  /* 0x0000000000b87947 */ /* 0x000fea0003800000 */
.L_x_32309:
        /* <DEDUP_REMOVED lines=23> */
.L_x_32291:
        /* <DEDUP_REMOVED lines=16> */
.L_x_32320:
[----:B------:R-:W-:Y:S05]  /*95e0*/  BRA `(.L_x_32292) ;  /* 0x0000000000187947 */ /* 0x000fea0003800000 */
.L_x_32319:
[----:B------:R-:W-:Y:S01]  /*95f0*/  LOP3.LUT R2, R3, 0xffff, RZ, 0xc0, !PT ;  /* 0x0000ffff03027812 */ /* 0x000fe200078ec0ff */
[----:B------:R-:W-:-:S05]  /*9600*/  IMAD.MOV.U32 R3, RZ, RZ, RZ ;  /* 0x000000ffff037224 */ /* 0x000fca00078e00ff */
[----:B------:R0:W-:Y:S01]  /*9610*/  STG.E.64 desc[UR36][R16.64], R2 ;  /* 0x0000000210007986 */ /* 0x0001e2000c101b24 */
[----:B------:R-:W-:Y:S05]  /*9620*/  BRA `(.L_x_32292) ;  /* 0x0000000000087947 */ /* 0x000fea0003800000 */
.L_x_32318:
[----:B------:R-:W-:-:S05]  /*9630*/  LOP3.LUT R3, R3, 0xffff, RZ, 0xc0, !PT ;  /* 0x0000ffff03037812 */ /* 0x000fca00078ec0ff */
[----:B------:R0:W-:Y:S02]  /*9640*/  STG.E desc[UR36][R16.64], R3 ;  /* 0x0000000310007986 */ /* 0x0001e4000c101924 */
.L_x_32292:
[----:B------:R-:W-:-:S07]  /*9650*/  VIADD R19, R19, 0x80 ;  /* 0x0000008013137836 */ /* 0x000fce0000000000 */
.L_x_32252:
[----:B------:R-:W-:Y:S05]  /*9660*/  BSYNC B6 ;  /* 0x0000000000067941 */ /* 0x000fea0003800000 */
.L_x_32251:
        /* <DEDUP_REMOVED lines=306> */
.L_x_32321:
        /* <DEDUP_REMOVED lines=22> */
.L_x_32325:
[----:B------:R-:W2:Y:S02]  /*aaf0*/  LDG.E.U8 R2, desc[UR36][R2.64] ;  /* 0x0000002402027981 */ /* 0x000ea4000c1e1100 */
[----:B--2---:R-:W-:-:S04]  /*ab00*/  I2FP.F32.U32 R0, R2 ;  /* 0x0000000200007245 */ /* 0x004fc80000201000 */
[----:B------:R-:W-:Y:S01]  /*ab10*/  F2FP.F16.F32.PACK_AB R0, RZ, R0 ;  /* 0x00000000ff00723e */ /* 0x000fe200000000ff */
[----:B------:R-:W-:Y:S06]  /*ab20*/  BRA `(.L_x_32327) ;  /* 0x0000000c00887947 */ /* 0x000fec0003800000 */
.L_x_32324:
        /* <DEDUP_REMOVED lines=10> */
.L_x_32329:
[----:B------:R-:W2:Y:S02]  /*abd0*/  LDG.E R2, desc[UR36][R2.64] ;  /* 0x0000002402027981 */ /* 0x000ea4000c1e1900 */
[----:B--2---:R-:W-:-:S04]  /*abe0*/  I2FP.F32.S32 R0, R2 ;  /* 0x0000000200007245 */ /* 0x004fc80000201400 */
[----:B------:R-:W-:Y:S01]  /*abf0*/  F2FP.F16.F32.PACK_AB R0, RZ, R0 ;  /* 0x00000000ff00723e */ /* 0x000fe200000000ff */
[----:B------:R-:W-:Y:S06]  /*ac00*/  BRA `(.L_x_32327) ;  /* 0x0000000c00507947 */ /* 0x000fec0003800000 */
.L_x_32328:
[----:B------:R-:W2:Y:S02]  /*ac10*/  LDG.E.U16 R2, desc[UR36][R2.64] ;  /* 0x0000002402027981 */ /* 0x000ea4000c1e1500 */
[----:B--2---:R-:W0:Y:S02]  /*ac20*/  I2F.S16 R0, R2 ;  /* 0x0000000200007306 */ /* 0x004e240000101400 */
[----:B0-----:R-:W-:Y:S01]  /*ac30*/  F2FP.F16.F32.PACK_AB R0, RZ, R0 ;  /* 0x00000000ff00723e */ /* 0x001fe200000000ff */
[----:B------:R-:W-:Y:S06]  /*ac40*/  BRA `(.L_x_32327) ;  /* 0x0000000c00407947 */ /* 0x000fec0003800000 */
.L_x_32323:
        /* <DEDUP_REMOVED lines=9> */
.L_x_32331:
[----:B------:R1:W5:Y:S01]  /*ace0*/  LDG.E.U16 R0, desc[UR36][R2.64] ;  /* 0x0000002402007981 */ /* 0x000362000c1e1500 */
[----:B------:R-:W-:Y:S05]  /*acf0*/  BRA `(.L_x_32327) ;  /* 0x0000000c00147947 */ /* 0x000fea0003800000 */
.L_x_32330:
        /* <DEDUP_REMOVED lines=9> */
.L_x_32333:
[----:B------:R0:W5:Y:S01]  /*ad90*/  LDG.E.U16 R0, desc[UR36][R2.64] ;  /* 0x0000002402007981 */ /* 0x000162000c1e1500 */
[----:B------:R-:W-:Y:S05]  /*ada0*/  BRA `(.L_x_32327) ;  /* 0x0000000800e87947 */ /* 0x000fea0003800000 */
.L_x_32332:
        /* <DEDUP_REMOVED lines=8> */
.L_x_32322:
        /* <DEDUP_REMOVED lines=13> */
.L_x_32336:
        /* <DEDUP_REMOVED lines=8> */
.L_x_32335:
        /* <DEDUP_REMOVED lines=28> */
.L_x_32338:
        /* <DEDUP_REMOVED lines=15> */
.L_x_32337:
[----:B------:R-:W2:Y:S02]  /*b230*/  LDG.E.U16 R0, desc[UR36][R2.64] ;  /* 0x0000002402007981 */ /* 0x000ea4000c1e1500 */
[----:B--2---:R-:W-:-:S05]  /*b240*/  IMAD.U32 R0, R0, 0x10000, RZ ;  /* 0x0001000000007824 */ /* 0x004fca00078e00ff */
[----:B------:R-:W-:Y:S01]  /*b250*/  F2FP.F16.F32.PACK_AB R0, RZ, R0 ;  /* 0x00000000ff00723e */ /* 0x000fe200000000ff */
[----:B------:R-:W-:Y:S06]  /*b260*/  BRA `(.L_x_32327) ;  /* 0x0000000400b87947 */ /* 0x000fec0003800000 */
.L_x_32334:
        /* <DEDUP_REMOVED lines=12> */
.L_x_32341:
        /* <DEDUP_REMOVED lines=21> */
.L_x_32345:
[----:B------:R-:W-:Y:S05]  /*b480*/  BSYNC B1 ;  /* 0x0000000000017941 */ /* 0x000fea0003800000 */
.L_x_32344:
[----:B------:R-:W-:Y:S01]  /*b490*/  LEA R3, R0, 0x3b800000, 0x17 ;  /* 0x3b80000000037811 */ /* 0x000fe200078eb8ff */
[----:B------:R-:W-:-:S05]  /*b4a0*/  IMAD.SHL.U32 R0, R2, 0x100000, RZ ;  /* 0x0010000002007824 */ /* 0x000fca00078e00ff */
[----:B------:R-:W-:-:S07]  /*b4b0*/  LOP3.LUT R0, R3, R0, R4, 0xfe, !PT ;  /* 0x0000000003007212 */ /* 0x000fce00078efe04 */
.L_x_32343:
[----:B------:R-:W-:Y:S05]  /*b4c0*/  BSYNC B0 ;  /* 0x0000000000007941 */ /* 0x000fea0003800000 */
.L_x_32342:
[----:B------:R-:W-:Y:S01]  /*b4d0*/  F2FP.F16.F32.PACK_AB R0, RZ, R0 ;  /* 0x00000000ff00723e */ /* 0x000fe200000000ff */
[----:B------:R-:W-:Y:S06]  /*b4e0*/  BRA `(.L_x_32327) ;  /* 0x0000000400187947 */ /* 0x000fec0003800000 */
.L_x_32340:
        /* <DEDUP_REMOVED lines=21> */
.L_x_32349:
[----:B------:R-:W-:Y:S05]  /*b640*/  BSYNC B1 ;  /* 0x0000000000017941 */ /* 0x000fea0003800000 */
.L_x_32348:
[----:B------:R-:W-:Y:S01]  /*b650*/  LEA R3, R0, 0x37800000, 0x17 ;  /* 0x3780000000037811 */ /* 0x000fe200078eb8ff */
[----:B------:R-:W-:-:S05]  /*b660*/  IMAD.SHL.U32 R0, R2, 0x200000, RZ ;  /* 0x0020000002007824 */ /* 0x000fca00078e00ff */
[----:B------:R-:W-:-:S07]  /*b670*/  LOP3.LUT R0, R3, R0, R4, 0xfe, !PT ;  /* 0x0000000003007212 */ /* 0x000fce00078efe04 */
.L_x_32347:
[----:B------:R-:W-:Y:S05]  /*b680*/  BSYNC B0 ;  /* 0x0000000000007941 */ /* 0x000fea0003800000 */
.L_x_32346:
[----:B------:R-:W-:Y:S01]  /*b690*/  F2FP.F16.F32.PACK_AB R0, RZ, R0 ;  /* 0x00000000ff00723e */ /* 0x000fe200000000ff */
[----:B------:R-:W-:Y:S06]  /*b6a0*/  BRA `(.L_x_32327) ;  /* 0x0000000000a87947 */ /* 0x000fec0003800000 */
.L_x_32339:
        /* <DEDUP_REMOVED lines=14> */
.L_x_32353:
[----:B------:R-:W-:Y:S05]  /*b790*/  BSYNC B0 ;  /* 0x0000000000007941 */ /* 0x000fea0003800000 */
.L_x_32352:
[----:B------:R-:W-:Y:S01]  /*b7a0*/  F2FP.F16.F32.PACK_AB R0, RZ, R0 ;  /* 0x00000000ff00723e */ /* 0x000fe200000000ff */
[----:B------:R-:W-:Y:S06]  /*b7b0*/  BRA `(.L_x_32327) ;  /* 0x0000000000647947 */ /* 0x000fec0003800000 */
.L_x_32326:
        /* <DEDUP_REMOVED lines=16> */
.L_x_32354:
[----:B------:R-:W-:Y:S01]  /*b8c0*/  PRMT R0, RZ, 0x7610, R0 ;  /* 0x00007610ff007816 */ /* 0x000fe20000000000 */
[----:B------:R-:W-:Y:S06]  /*b8d0*/  BRA `(.L_x_32327) ;  /* 0x00000000001c7947 */ /* 0x000fec0003800000 */
.L_x_32351:
[----:B------:R-:W2:Y:S02]  /*b8e0*/  LDG.E.64 R2, desc[UR36][R2.64] ;  /* 0x0000002402027981 */ /* 0x000ea4000c1e1b00 */
[----:B--2---:R-:W0:Y:S02]  /*b8f0*/  I2F.U64 R0, R2 ;  /* 0x0000000200007312 */ /* 0x004e240000301000 */
[----:B0-----:R-:W-:Y:S01]  /*b900*/  F2FP.F16.F32.PACK_AB R0, RZ, R0 ;  /* 0x00000000ff00723e */ /* 0x001fe200000000ff */
[----:B------:R-:W-:Y:S06]  /*b910*/  BRA `(.L_x_32327) ;  /* 0x00000000000c7947 */ /* 0x000fec0003800000 */
.L_x_32350:
[----:B------:R-:W2:Y:S02]  /*b920*/  LDG.E R2, desc[UR36][R2.64] ;  /* 0x0000002402027981 */ /* 0x000ea4000c1e1900 */
[----:B--2---:R-:W-:-:S04]  /*b930*/  I2FP.F32.U32 R0, R2 ;  /* 0x0000000200007245 */ /* 0x004fc80000201000 */
[----:B------:R-:W-:-:S07]  /*b940*/  F2FP.F16.F32.PACK_AB R0, RZ, R0 ;  /* 0x00000000ff00723e */ /* 0x000fce00000000ff */
.L_x_32327:
        /* <DEDUP_REMOVED lines=22> */
.L_x_32358:
[----:B------:R-:W-:Y:S01]  /*bab0*/  STG.E.U8 desc[UR36][R16.64], R3 ;  /* 0x0000000310007986 */ /* 0x000fe2000c101124 */
[----:B------:R-:W-:Y:S05]  /*bac0*/  EXIT ;  /* 0x000000000000794d */ /* 0x000fea0003800000 */
.L_x_32357:
        /* <DEDUP_REMOVED lines=10> */
.L_x_32361:
[----:B------:R-:W-:-:S05]  /*bb70*/  LOP3.LUT R3, R3, 0xffff, RZ, 0xc0, !PT ;  /* 0x0000ffff03037812 */ /* 0x000fca00078ec0ff */
[----:B------:R-:W-:Y:S01]  /*bb80*/  STG.E desc[UR36][R16.64], R3 ;  /* 0x0000000310007986 */ /* 0x000fe2000c101924 */
[----:B------:R-:W-:Y:S05]  /*bb90*/  EXIT ;  /* 0x000000000000794d */ /* 0x000fea0003800000 */
.L_x_32360:
[----:B------:R-:W-:Y:S01]  /*bba0*/  STG.E.U16 desc[UR36][R16.64], R3 ;  /* 0x0000000310007986 */ /* 0x000fe2000c101524 */
[----:B------:R-:W-:Y:S05]  /*bbb0*/  EXIT ;  /* 0x000000000000794d */ /* 0x000fea0003800000 */
.L_x_32356:
        /* <DEDUP_REMOVED lines=9> */
.L_x_32363:
[----:B------:R-:W0:Y:S02]  /*bc50*/  I2F.S16 R0, R3 ;  /* 0x0000000300007306 */ /* 0x000e240000101400 */
[----:B0-----:R-:W-:-:S05]  /*bc60*/  F2FP.F16.F32.PACK_AB R0, RZ, R0 ;  /* 0x00000000ff00723e */ /* 0x001fca00000000ff */
[----:B------:R-:W-:Y:S01]  /*bc70*/  STG.E.U16 desc[UR36][R16.64], R0 ;  /* 0x0000000010007986 */ /* 0x000fe2000c101524 */
[----:B------:R-:W-:Y:S05]  /*bc80*/  EXIT ;  /* 0x000000000000794d */ /* 0x000fea0003800000 */
.L_x_32362:
        /* <DEDUP_REMOVED lines=10> */
.L_x_32365:
[----:B------:R-:W0:Y:S02]  /*bd30*/  I2F.S16 R3, R3 ;  /* 0x0000000300037306 */ /* 0x000e240000101400 */
[----:B0-----:R-:W-:-:S04]  /*bd40*/  F2FP.F16.F32.PACK_AB R3, RZ, R3 ;  /* 0x00000003ff03723e */ /* 0x001fc800000000ff */
[----:B------:R-:W-:-:S05]  /*bd50*/  PRMT R3, R3, 0x5410, RZ ;  /* 0x0000541003037816 */ /* 0x000fca00000000ff */
[----:B------:R-:W-:Y:S01]  /*bd60*/  STG.E desc[UR36][R16.64], R3 ;  /* 0x0000000310007986 */ /* 0x000fe2000c101924 */
[----:B------:R-:W-:Y:S05]  /*bd70*/  EXIT ;  /* 0x000000000000794d */ /* 0x000fea0003800000 */
.L_x_32364:
[----:B------:R-:W0:Y:S02]  /*bd80*/  I2F.F64.S16 R2, R3 ;  /* 0x0000000300027312 */ /* 0x000e240000101c00 */
[----:B0-----:R-:W-:Y:S01]  /*bd90*/  STG.E.64 desc[UR36][R16.64], R2 ;  /* 0x0000000210007986 */ /* 0x001fe2000c101b24 */
[----:B------:R-:W-:Y:S05]  /*bda0*/  EXIT ;  /* 0x000000000000794d */ /* 0x000fea0003800000 */
.L_x_32355:
        /* <DEDUP_REMOVED lines=10> */
.L_x_32368:
[----:B------:R-:W0:Y:S01]  /*be50*/  I2F.F64.S16 R4, R3 ;  /* 0x0000000300047312 */ /* 0x000e220000101c00 */
[----:B------:R-:W-:-:S05]  /*be60*/  CS2R R6, SRZ ;  /* 0x0000000000067805 */ /* 0x000fca000001ff00 */
[----:B0-----:R-:W-:Y:S01]  /*be70*/  STG.E.128 desc[UR36][R16.64], R4 ;  /* 0x0000000410007986 */ /* 0x001fe2000c101d24 */
[----:B------:R-:W-:Y:S05]  /*be80*/  EXIT ;  /* 0x000000000000794d */ /* 0x000fea0003800000 */
.L_x_32367:
        /* <DEDUP_REMOVED lines=21> */
.L_x_32372:
[----:B------:R-:W-:Y:S05]  /*bfe0*/  BSYNC B0 ;  /* 0x0000000000007941 */ /* 0x000fea0003800000 */
.L_x_32371:
[----:B------:R-:W-:-:S05]  /*bff0*/  LOP3.LUT R5, R0, R5, RZ, 0xfc, !PT ;  /* 0x0000000500057212 */ /* 0x000fca00078efcff */
[----:B------:R-:W-:Y:S01]  /*c000*/  STG.E.U8 desc[UR36][R16.64], R5 ;  /* 0x0000000510007986 */ /* 0x000fe2000c101124 */
[----:B------:R-:W-:Y:S05]  /*c010*/  EXIT ;  /* 0x000000000000794d */ /* 0x000fea0003800000 */
.L_x_32370:
        /* <DEDUP_REMOVED lines=13> */
.L_x_32374:
[----:B------:R-:W-:Y:S01]  /*c0f0*/  IMAD.MOV.U32 R0, RZ, RZ, 0x7f ;  /* 0x0000007fff007424 */ /* 0x000fe200078e00ff */
[----:B------:R-:W-:-:S04]  /*c100*/  ISETP.GT.U32.AND P0, PT, R2, 0x7f800000, PT ;  /* 0x7f8000000200780c */ /* 0x000fc80003f04070 */
[----:B------:R-:W-:-:S09]  /*c110*/  SEL R0, R0, 0x7c, P0 ;  /* 0x0000007c00007807 */ /* 0x000fd20000000000 */
.L_x_32375:
[----:B------:R-:W-:Y:S05]  /*c120*/  BSYNC B0 ;  /* 0x0000000000007941 */ /* 0x000fea0003800000 */
.L_x_32373:
[----:B------:R-:W-:-:S04]  /*c130*/  LOP3.LUT R2, R3, 0x80000000, RZ, 0xc0, !PT ;  /* 0x8000000003027812 */ /* 0x000fc800078ec0ff */
[----:B------:R-:W-:-:S04]  /*c140*/  SHF.R.U32.HI R3, RZ, 0x18, R2 ;  /* 0x00000018ff037819 */ /* 0x000fc80000011602 */
[----:B------:R-:W-:-:S05]  /*c150*/  LOP3.LUT R3, R0, R3, RZ, 0xfc, !PT ;  /* 0x0000000300037212 */ /* 0x000fca00078efcff */
[----:B------:R-:W-:Y:S01]  /*c160*/  STG.E.U8 desc[UR36][R16.64], R3 ;  /* 0x0000000310007986 */ /* 0x000fe2000c101124 */
[----:B------:R-:W-:Y:S05]  /*c170*/  EXIT ;  /* 0x000000000000794d */ /* 0x000fea0003800000 */
.L_x_32369:
[----:B------:R-:W0:Y:S02]  /*c180*/  I2F.S16 R0, R3 ;  /* 0x0000000300007306 */ /* 0x000e240000101400 */
[----:B0-----:R-:W-:-:S05]  /*c190*/  F2FP.BF16.F32.PACK_AB R0, RZ, R0 ;  /* 0x00000000ff00723e */ /* 0x001fca00000010ff */
[----:B------:R-:W-:Y:S01]  /*c1a0*/  STG.E.U16 desc[UR36][R16.64], R0 ;  /* 0x0000000010007986 */ /* 0x000fe2000c101524 */
[----:B------:R-:W-:Y:S05]  /*c1b0*/  EXIT ;  /* 0x000000000000794d */ /* 0x000fea0003800000 */
.L_x_32366:
        /* <DEDUP_REMOVED lines=10> */
.L_x_32378:
        /* <DEDUP_REMOVED lines=17> */
.L_x_32381:
[----:B------:R-:W-:-:S04]  /*c370*/  LOP3.LUT R2, R3, 0x80000000, RZ, 0xc0, !PT ;  /* 0x8000000003027812 */ /* 0x000fc800078ec0ff */
[----:B------:R-:W-:-:S04]  /*c380*/  SHF.R.U32.HI R3, RZ, 0x18, R2 ;  /* 0x00000018ff037819 */ /* 0x000fc80000011602 */
[----:B------:R-:W-:-:S04]  /*c390*/  LOP3.LUT R0, R0, R3, RZ, 0xfc, !PT ;  /* 0x0000000300007212 */ /* 0x000fc800078efcff */
[----:B------:R-:W-:-:S07]  /*c3a0*/  PRMT R8, R0, 0x7610, R8 ;  /* 0x0000761000087816 */ /* 0x000fce0000000008 */
.L_x_32380:
[----:B------:R-:W-:Y:S05]  /*c3b0*/  BSYNC B0 ;  /* 0x0000000000007941 */ /* 0x000fea0003800000 */
.L_x_32379:
[----:B------:R-:W-:Y:S01]  /*c3c0*/  STG.E.U8 desc[UR36][R16.64], R8 ;  /* 0x0000000810007986 */ /* 0x000fe2000c101124 */
[----:B------:R-:W-:Y:S05]  /*c3d0*/  EXIT ;  /* 0x000000000000794d */ /* 0x000fea0003800000 */
.L_x_32377:
        /* <DEDUP_REMOVED lines=17> */
.L_x_32384:
[----:B------:R-:W-:-:S04]  /*c4f0*/  LOP3.LUT R2, R3, 0x80000000, RZ, 0xc0, !PT ;  /* 0x8000000003027812 */ /* 0x000fc800078ec0ff */
[----:B------:R-:W-:-:S04]  /*c500*/  SHF.R.U32.HI R3, RZ, 0x18, R2 ;  /* 0x00000018ff037819 */ /* 0x000fc80000011602 */
[----:B------:R-:W-:-:S04]  /*c510*/  LOP3.LUT R0, R0, R3, RZ, 0xfc, !PT ;  /* 0x0000000300007212 */ /* 0x000fc800078efcff */
[----:B------:R-:W-:-:S07]  /*c520*/  PRMT R8, R0, 0x7610, R8 ;  /* 0x0000761000087816 */ /* 0x000fce0000000008 */
.L_x_32383:
[----:B------:R-:W-:Y:S05]  /*c530*/  BSYNC B0 ;  /* 0x0000000000007941 */ /* 0x000fea0003800000 */
.L_x_32382:
[----:B------:R-:W-:Y:S01]  /*c540*/  STG.E.U8 desc[UR36][R16.64], R8 ;  /* 0x0000000810007986 */ /* 0x000fe2000c101124 */
[----:B------:R-:W-:Y:S05]  /*c550*/  EXIT ;  /* 0x000000000000794d */ /* 0x000fea0003800000 */
.L_x_32376:
        /* <DEDUP_REMOVED lines=23> */
.L_x_32359:
        /* <DEDUP_REMOVED lines=16> */
.L_x_32387:
[----:B------:R-:W-:Y:S05]  /*c7d0*/  EXIT ;  /* 0x000000000000794d */ /* 0x000fea0003800000 */
.L_x_32386:
[----:B------:R-:W-:Y:S01]  /*c7e0*/  LOP3.LUT R2, R3, 0xffff, RZ, 0xc0, !PT ;  /* 0x0000ffff03027812 */ /* 0x000fe200078ec0ff */
[----:B------:R-:W-:-:S05]  /*c7f0*/  IMAD.MOV.U32 R3, RZ, RZ, RZ ;  /* 0x000000ffff037224 */ /* 0x000fca00078e00ff */
[----:B------:R-:W-:Y:S01]  /*c800*/  STG.E.64 desc[UR36][R16.64], R2 ;  /* 0x0000000210007986 */ /* 0x000fe2000c101b24 */
[----:B------:R-:W-:Y:S05]  /*c810*/  EXIT ;  /* 0x000000000000794d */ /* 0x000fea0003800000 */
.L_x_32385:
[----:B------:R-:W-:-:S05]  /*c820*/  LOP3.LUT R3, R3, 0xffff, RZ, 0xc0, !PT ;  /* 0x0000ffff03037812 */ /* 0x000fca00078ec0ff */
[----:B------:R-:W-:Y:S01]  /*c830*/  STG.E desc[UR36][R16.64], R3 ;  /* 0x0000000310007986 */ /* 0x000fe2000c101924 */
[----:B------:R-:W-:Y:S05]  /*c840*/  EXIT ;  /* 0x000000000000794d */ /* 0x000fea0003800000 */
.L_x_32388:
        /* <DEDUP_REMOVED lines=11> */
.L_x_44057:


//--------------------- .text._ZN2at6native27unrolled_elementwise_kernelINS0_13AUnaryFunctorIN3c104HalfES4_bZZZNS0_23logical_and_kernel_cudaERNS_14TensorIteratorEENKUlvE0_clEvENKUlvE6_clEvEUlS4_S4_E_EESt5arrayIPcLm2EELi4E23TrivialOffsetCalculatorILi1EjESF_NS0_6memory12LoadWithCastILi1EEENSG_13StoreWithCastILi1EEEEEviT_T0_T2_T3_T4_T5_ --------------------------
	.section	.text._ZN2at6native27unrolled_elementwise_kernelINS0_13AUnaryFunctorIN3c104HalfES4_bZZZNS0_23logical_and_kernel_cudaERNS_14TensorIteratorEENKUlvE0_clEvENKUlvE6_clEvEUlS4_S4_E_EESt5arrayIPcLm2EELi4E23TrivialOffsetCalculatorILi1EjESF_NS0_6memory12LoadWithCastILi1EEENSG_13StoreWithCastILi1EEEEEviT_T0_T2_T3_T4_T5_,"ax",@progbits
	.align	128
        .global         _ZN2at6native27unrolled_elementwise_kernelINS0_13AUnaryFunctorIN3c104HalfES4_bZZZNS0_23logical_and_kernel_cudaERNS_14TensorIteratorEENKUlvE0_clEvENKUlvE6_clEvEUlS4_S4_E_EESt5arrayIPcLm2EELi4E23TrivialOffsetCalculatorILi1EjESF_NS0_6memory12LoadWithCastILi1EEENSG_13StoreWithCastILi1EEEEEviT_T0_T2_T3_T4_T5_
        .type           _ZN2at6native27unrolled_elementwise_kernelINS0_13AUnaryFunctorIN3c104HalfES4_bZZZNS0_23logical_and_kernel_cudaERNS_14TensorIteratorEENKUlvE0_clEvENKUlvE6_clEvEUlS4_S4_E_EESt5arrayIPcLm2EELi4E23TrivialOffsetCalculatorILi1EjESF_NS0_6memory12LoadWithCastILi1EEENSG_13StoreWithCastILi1EEEEEviT_T0_T2_T3_T4_T5_,@function
        .size           _ZN2at6native27unrolled_elementwise_kernelINS0_13AUnaryFunctorIN3c104HalfES4_bZZZNS0_23logical_and_kernel_cudaERNS_14TensorIteratorEENKUlvE0_clEvENKUlvE6_clEvEUlS4_S4_E_EESt5arrayIPcLm2EELi4E23TrivialOffsetCalculatorILi1EjESF_NS0_6memory12LoadWithCastILi1EEENSG_13StoreWithCastILi1EEEEEviT_T0_T2_T3_T4_T5_,(.L_x_44058 - _ZN2at6native27unrolled_elementwise_kernelINS0_13AUnaryFunctorIN3c104HalfES4_bZZZNS0_23logical_and_kernel_cudaERNS_14TensorIteratorEENKUlvE0_clEvENKUlvE6_clEvEUlS4_S4_E_EESt5arrayIPcLm2EELi4E23TrivialOffsetCalculatorILi1EjESF_NS0_6memory12LoadWithCastILi1EEENSG_13StoreWithCastILi1EEEEEviT_T0_T2_T3_T4_T5_)
        .other          _ZN2at6native27unrolled_elementwise_kernelINS0_13AUnaryFunctorIN3c104HalfES4_bZZZNS0_23logical_and_kernel_cudaERNS_14TensorIteratorEENKUlvE0_clEvENKUlvE6_clEvEUlS4_S4_E_EESt5arrayIPcLm2EELi4E23TrivialOffsetCalculatorILi1EjESF_NS0_6memory12LoadWithCastILi1EEENSG_13StoreWithCastILi1EEEEEviT_T0_T2_T3_T4_T5_,@"STO_CUDA_ENTRY STV_DEFAULT"
_ZN2at6native27unrolled_elementwise_kernelINS0_13AUnaryFunctorIN3c104HalfES4_bZZZNS0_23logical_and_kernel_cudaERNS_14TensorIteratorEENKUlvE0_clEvENKUlvE6_clEvEUlS4_S4_E_EESt5arrayIPcLm2EELi4E23TrivialOffsetCalculatorILi1EjESF_NS0_6memory12LoadWithCastILi1EEENSG_13StoreWithCastILi1EEEEEviT_T0_T2_T3_T4_T5_:
.text._ZN2at6native27unrolled_elementwise_kernelINS0_13AUnaryFunctorIN3c104HalfES4_bZZZNS0_23logical_and_kernel_cudaERNS_14TensorIteratorEENKUlvE0_clEvENKUlvE6_clEvEUlS4_S4_E_EESt5arrayIPcLm2EELi4E23TrivialOffsetCalculatorILi1EjESF_NS0_6memory12LoadWithCastILi1EEENSG_13StoreWithCastILi1EEEEEviT_T0_T2_T3_T4_T5_:
        /* <DEDUP_REMOVED lines=34> */
.L_x_32394:
[----:B------:R-:W2:Y:S02]  /*0220*/  LDG.E.U8 R4, desc[UR36][R4.64] ;  /* 0x0000002404047981 */ /* 0x000ea4000c1e1100 */
[----:B--2---:R-:W-:-:S04]  /*0230*/  I2FP.F32.U32 R0, R4 ;  /* 0x0000000400007245 */ /* 0x004fc80000201000 */
[----:B------:R-:W-:-:S04]  /*0240*/  F2FP.F16.F32.PACK_AB R0, RZ, R0 ;  /* 0x00000000ff00723e */ /* 0x000fc800000000ff */
[----:B------:R-:W-:Y:S01]  /*0250*/  PRMT R22, R0, 0x7610, R22 ;  /* 0x0000761000167816 */ /* 0x000fe20000000016 */
[----:B------:R-:W-:Y:S06]  /*0260*/  BRA `(.L_x_32396) ;  /* 0x0000000c00c07947 */ /* 0x000fec0003800000 */
.L_x_32393:
        /* <DEDUP_REMOVED lines=11> */
.L_x_32398:
[----:B------:R-:W2:Y:S02]  /*0320*/  LDG.E R4, desc[UR36][R4.64] ;  /* 0x0000002404047981 */ /* 0x000ea4000c1e1900 */
[----:B--2---:R-:W-:-:S04]  /*0330*/  I2FP.F32.S32 R0, R4 ;  /* 0x0000000400007245 */ /* 0x004fc80000201400 */
[----:B------:R-:W-:-:S04]  /*0340*/  F2FP.F16.F32.PACK_AB R0, RZ, R0 ;  /* 0x00000000ff00723e */ /* 0x000fc800000000ff */
[----:B------:R-:W-:Y:S01]  /*0350*/  PRMT R22, R0, 0x7610, R22 ;  /* 0x0000761000167816 */ /* 0x000fe20000000016 */
[----:B------:R-:W-:Y:S06]  /*0360*/  BRA `(.L_x_32396) ;  /* 0x0000000c00807947 */ /* 0x000fec0003800000 */
.L_x_32397:
[----:B------:R-:W2:Y:S02]  /*0370*/  LDG.E.U16 R4, desc[UR36][R4.64] ;  /* 0x0000002404047981 */ /* 0x000ea4000c1e1500 */
[----:B--2---:R-:W0:Y:S02]  /*0380*/  I2F.S16 R0, R4 ;  /* 0x0000000400007306 */ /* 0x004e240000101400 */
[----:B0-----:R-:W-:-:S04]  /*0390*/  F2FP.F16.F32.PACK_AB R0, RZ, R0 ;  /* 0x00000000ff00723e */ /* 0x001fc800000000ff */
[----:B------:R-:W-:Y:S01]  /*03a0*/  PRMT R22, R0, 0x7610, R22 ;  /* 0x0000761000167816 */ /* 0x000fe20000000016 */
[----:B------:R-:W-:Y:S06]  /*03b0*/  BRA `(.L_x_32396) ;  /* 0x0000000c006c7947 */ /* 0x000fec0003800000 */
.L_x_32392:
        /* <DEDUP_REMOVED lines=9> */
.L_x_32400:
[----:B------:R1:W5:Y:S01]  /*0450*/  LDG.E.U16 R22, desc[UR36][R4.64] ;  /* 0x0000002404167981 */ /* 0x000362000c1e1500 */
[----:B------:R-:W-:Y:S05]  /*0460*/  BRA `(.L_x_32396) ;  /* 0x0000000c00407947 */ /* 0x000fea0003800000 */
.L_x_32399:
        /* <DEDUP_REMOVED lines=9> */
.L_x_32402:
[----:B------:R0:W5:Y:S01]  /*0500*/  LDG.E.U16 R22, desc[UR36][R4.64] ;  /* 0x0000002404167981 */ /* 0x000162000c1e1500 */
[----:B------:R-:W-:Y:S05]  /*0510*/  BRA `(.L_x_32396) ;  /* 0x0000000c00147947 */ /* 0x000fea0003800000 */
.L_x_32401:
        /* <DEDUP_REMOVED lines=9> */
.L_x_32391:
        /* <DEDUP_REMOVED lines=14> */
.L_x_32405:
        /* <DEDUP_REMOVED lines=9> */
.L_x_32404:
        /* <DEDUP_REMOVED lines=28> */
.L_x_32407:
        /* <DEDUP_REMOVED lines=16> */
.L_x_32406:
[----:B------:R-:W2:Y:S02]  /*09e0*/  LDG.E.U16 R0, desc[UR36][R4.64] ;  /* 0x0000002404007981 */ /* 0x000ea4000c1e1500 */
[----:B--2---:R-:W-:-:S05]  /*09f0*/  IMAD.U32 R0, R0, 0x10000, RZ ;  /* 0x0001000000007824 */ /* 0x004fca00078e00ff */
[----:B------:R-:W-:-:S04]  /*0a00*/  F2FP.F16.F32.PACK_AB R0, RZ, R0 ;  /* 0x00000000ff00723e */ /* 0x000fc800000000ff */
[----:B------:R-:W-:Y:S01]  /*0a10*/  PRMT R22, R0, 0x7610, R22 ;  /* 0x0000761000167816 */ /* 0x000fe20000000016 */
[----:B------:R-:W-:Y:S06]  /*0a20*/  BRA `(.L_x_32396) ;  /* 0x0000000400d07947 */ /* 0x000fec0003800000 */
.L_x_32403:
        /* <DEDUP_REMOVED lines=13> */
.L_x_32410:
        /* <DEDUP_REMOVED lines=21> */
.L_x_32414:
[----:B------:R-:W-:Y:S05]  /*0c50*/  BSYNC B1 ;  /* 0x0000000000017941 */ /* 0x000fea0003800000 */
.L_x_32413:
[----:B------:R-:W-:Y:S01]  /*0c60*/  LEA R5, R0, 0x3b800000, 0x17 ;  /* 0x3b80000000057811 */ /* 0x000fe200078eb8ff */
[----:B------:R-:W-:-:S05]  /*0c70*/  IMAD.SHL.U32 R0, R3, 0x100000, RZ ;  /* 0x0010000003007824 */ /* 0x000fca00078e00ff */
[----:B------:R-:W-:-:S07]  /*0c80*/  LOP3.LUT R0, R5, R0, R6, 0xfe, !PT ;  /* 0x0000000005007212 */ /* 0x000fce00078efe06 */
.L_x_32412:
[----:B------:R-:W-:Y:S05]  /*0c90*/  BSYNC B0 ;  /* 0x0000000000007941 */ /* 0x000fea0003800000 */
.L_x_32411:
[----:B------:R-:W-:-:S04]  /*0ca0*/  F2FP.F16.F32.PACK_AB R0, RZ, R0 ;  /* 0x00000000ff00723e */ /* 0x000fc800000000ff */
[----:B------:R-:W-:Y:S01]  /*0cb0*/  PRMT R22, R0, 0x7610, R22 ;  /* 0x0000761000167816 */ /* 0x000fe20000000016 */
[----:B------:R-:W-:Y:S06]  /*0cc0*/  BRA `(.L_x_32396) ;  /* 0x0000000400287947 */ /* 0x000fec0003800000 */
.L_x_32409:
        /* <DEDUP_REMOVED lines=21> */
.L_x_32418:
[----:B------:R-:W-:Y:S05]  /*0e20*/  BSYNC B1 ;  /* 0x0000000000017941 */ /* 0x000fea0003800000 */
.L_x_32417:
[----:B------:R-:W-:Y:S01]  /*0e30*/  LEA R5, R0, 0x37800000, 0x17 ;  /* 0x3780000000057811 */ /* 0x000fe200078eb8ff */
[----:B------:R-:W-:-:S05]  /*0e40*/  IMAD.SHL.U32 R0, R3, 0x200000, RZ ;  /* 0x0020000003007824 */ /* 0x000fca00078e00ff */
[----:B------:R-:W-:-:S07]  /*0e50*/  LOP3.LUT R0, R5, R0, R6, 0xfe, !PT ;  /* 0x0000000005007212 */ /* 0x000fce00078efe06 */
.L_x_32416:
[----:B------:R-:W-:Y:S05]  /*0e60*/  BSYNC B0 ;  /* 0x0000000000007941 */ /* 0x000fea0003800000 */
.L_x_32415:
[----:B------:R-:W-:-:S04]  /*0e70*/  F2FP.F16.F32.PACK_AB R0, RZ, R0 ;  /* 0x00000000ff00723e */ /* 0x000fc800000000ff */
[----:B------:R-:W-:Y:S01]  /*0e80*/  PRMT R22, R0, 0x7610, R22 ;  /* 0x0000761000167816 */ /* 0x000fe20000000016 */
[----:B------:R-:W-:Y:S06]  /*0e90*/  BRA `(.L_x_32396) ;  /* 0x0000000000b47947 */ /* 0x000fec0003800000 */
.L_x_32408:
        /* <DEDUP_REMOVED lines=14> */
.L_x_32422:
[----:B------:R-:W-:Y:S05]  /*0f80*/  BSYNC B0 ;  /* 0x0000000000007941 */ /* 0x000fea0003800000 */
.L_x_32421:
[----:B------:R-:W-:-:S04]  /*0f90*/  F2FP.F16.F32.PACK_AB R0, RZ, R0 ;  /* 0x00000000ff00723e */ /* 0x000fc800000000ff */
[----:B------:R-:W-:Y:S01]  /*0fa0*/  PRMT R22, R0, 0x7610, R22 ;  /* 0x0000761000167816 */ /* 0x000fe20000000016 */
[----:B------:R-:W-:Y:S06]  /*0fb0*/  BRA `(.L_x_32396) ;  /* 0x00000000006c7947 */ /* 0x000fec0003800000 */
.L_x_32395:
        /* <DEDUP_REMOVED lines=16> */
.L_x_32423:
[----:B------:R-:W-:Y:S01]  /*10c0*/  PRMT R22, RZ, 0x7610, R22 ;  /* 0x00007610ff167816 */ /* 0x000fe20000000016 */
[----:B------:R-:W-:Y:S06]  /*10d0*/  BRA `(.L_x_32396) ;  /* 0x0000000000247947 */ /* 0x000fec0003800000 */
.L_x_32420:
[----:B------:R-:W2:Y:S02]  /*10e0*/  LDG.E.64 R4, desc[UR36][R4.64] ;  /* 0x0000002404047981 */ /* 0x000ea4000c1e1b00 */
[----:B--2---:R-:W0:Y:S02]  /*10f0*/  I2F.U64 R0, R4 ;  /* 0x0000000400007312 */ /* 0x004e240000301000 */
[----:B0-----:R-:W-:-:S04]  /*1100*/  F2FP.F16.F32.PACK_AB R0, RZ, R0 ;  /* 0x00000000ff00723e */ /* 0x001fc800000000ff */
[----:B------:R-:W-:Y:S01]  /*1110*/  PRMT R22, R0, 0x7610, R22 ;  /* 0x0000761000167816 */ /* 0x000fe20000000016 */
[----:B------:R-:W-:Y:S06]  /*1120*/  BRA `(.L_x_32396) ;  /* 0x0000000000107947 */ /* 0x000fec0003800000 */
.L_x_32419:
[----:B------:R-:W2:Y:S02]  /*1130*/  LDG.E R4, desc[UR36][R4.64] ;  /* 0x0000002404047981 */ /* 0x000ea4000c1e1900 */
[----:B--2---:R-:W-:-:S04]  /*1140*/  I2FP.F32.U32 R0, R4 ;  /* 0x0000000400007245 */ /* 0x004fc80000201000 */
[----:B------:R-:W-:-:S04]  /*1150*/  F2FP.F16.F32.PACK_AB R0, RZ, R0 ;  /* 0x00000000ff00723e */ /* 0x000fc800000000ff */
[----:B------:R-:W-:-:S07]  /*1160*/  PRMT R22, R0, 0x7610, R22 ;  /* 0x0000761000167816 */ /* 0x000fce0000000016 */
.L_x_32396:
[----:B------:R-:W2:Y:S02]  /*1170*/  S2R R17, SR_TID.X ;  /* 0x0000000000117919 */ /* 0x000ea40000002100 */
[----:B--2---:R-:W-:-:S07]  /*1180*/  VIADD R17, R17, 0x80 ;  /* 0x0000008011117836 */ /* 0x004fce0000000000 */
.L_x_32390:
[----:B------:R-:W-:Y:S05]  /*1190*/  BSYNC B6 ;  /* 0x0000000000067941 */ /* 0x000fea0003800000 */
.L_x_32389:
        /* <DEDUP_REMOVED lines=26> */
.L_x_32429:
[----:B------:R-:W2:Y:S02]  /*1340*/  LDG.E.U8 R4, desc[UR36][R4.64] ;  /* 0x0000002404047981 */ /* 0x000ea4000c1e1100 */
[----:B--2---:R-:W-:-:S04]  /*1350*/  I2FP.F32.U32 R0, R4 ;  /* 0x0000000400007245 */ /* 0x004fc80000201000 */
[----:B------:R-:W-:-:S04]  /*1360*/  F2FP.F16.F32.PACK_AB R0, RZ, R0 ;  /* 0x00000000ff00723e */ /* 0x000fc800000000ff */
[----:B------:R-:W-:Y:S01]  /*1370*/  PRMT R18, R0, 0x7610, R18 ;  /* 0x0000761000127816 */ /* 0x000fe20000000012 */
[----:B------:R-:W-:Y:S06]  /*1380*/  BRA `(.L_x_32431) ;  /* 0x0000000c00bc7947 */ /* 0x000fec0003800000 */
.L_x_32428:
        /* <DEDUP_REMOVED lines=11> */
.L_x_32433:
[----:B------:R-:W2:Y:S02]  /*1440*/  LDG.E R4, desc[UR36][R4.64] ;  /* 0x0000002404047981 */ /* 0x000ea4000c1e1900 */
[----:B--2---:R-:W-:-:S04]  /*1450*/  I2FP.F32.S32 R0, R4 ;  /* 0x0000000400007245 */ /* 0x004fc80000201400 */
[----:B------:R-:W-:-:S04]  /*1460*/  F2FP.F16.F32.PACK_AB R0, RZ, R0 ;  /* 0x00000000ff00723e */ /* 0x000fc800000000ff */
[----:B------:R-:W-:Y:S01]  /*1470*/  PRMT R18, R0, 0x7610, R18 ;  /* 0x0000761000127816 */ /* 0x000fe20000000012 */
[----:B------:R-:W-:Y:S06]  /*1480*/  BRA `(.L_x_32431) ;  /* 0x0000000c007c7947 */ /* 0x000fec0003800000 */
.L_x_32432:
[----:B------:R-:W2:Y:S02]  /*1490*/  LDG.E.U16 R4, desc[UR36][R4.64] ;  /* 0x0000002404047981 */ /* 0x000ea4000c1e1500 */
[----:B--2---:R-:W0:Y:S02]  /*14a0*/  I2F.S16 R0, R4 ;  /* 0x0000000400007306 */ /* 0x004e240000101400 */
[----:B0-----:R-:W-:-:S04]  /*14b0*/  F2FP.F16.F32.PACK_AB R0, RZ, R0 ;  /* 0x00000000ff00723e */ /* 0x001fc800000000ff */
[----:B------:R-:W-:Y:S01]  /*14c0*/  PRMT R18, R0, 0x7610, R18 ;  /* 0x0000761000127816 */ /* 0x000fe20000000012 */
[----:B------:R-:W-:Y:S06]  /*14d0*/  BRA `(.L_x_32431) ;  /* 0x0000000c00687947 */ /* 0x000fec0003800000 */
.L_x_32427:
        /* <DEDUP_REMOVED lines=9> */
.L_x_32435:
[----:B------:R0:W5:Y:S01]  /*1570*/  LDG.E.U16 R18, desc[UR36][R4.64] ;  /* 0x0000002404127981 */ /* 0x000162000c1e1500 */
[----:B------:R-:W-:Y:S05]  /*1580*/  BRA `(.L_x_32431) ;  /* 0x0000000c003c7947 */ /* 0x000fea0003800000 */
.L_x_32434:
        /* <DEDUP_REMOVED lines=9> */
.L_x_32437:
[----:B------:R1:W5:Y:S01]  /*1620*/  LDG.E.U16 R18, desc[UR36][R4.64] ;  /* 0x0000002404127981 */ /* 0x000362000c1e1500 */
[----:B------:R-:W-:Y:S05]  /*1630*/  BRA `(.L_x_32431) ;  /* 0x0000000c00107947 */ /* 0x000fea0003800000 */
.L_x_32436:
        /* <DEDUP_REMOVED lines=9> */
.L_x_32426:
        /* <DEDUP_REMOVED lines=14> */
.L_x_32440:
        /* <DEDUP_REMOVED lines=9> */
.L_x_32439:
        /* <DEDUP_REMOVED lines=28> */
.L_x_32442:
        /* <DEDUP_REMOVED lines=15> */
.L_x_32441:
[----:B------:R-:W2:Y:S02]  /*1af0*/  LDG.E.U16 R0, desc[UR36][R4.64] ;  /* 0x0000002404007981 */ /* 0x000ea4000c1e1500 */
[----:B--2---:R-:W-:-:S05]  /*1b00*/  IMAD.U32 R0, R0, 0x10000, RZ ;  /* 0x0001000000007824 */ /* 0x004fca00078e00ff */
[----:B------:R-:W-:-:S04]  /*1b10*/  F2FP.F16.F32.PACK_AB R0, RZ, R0 ;  /* 0x00000000ff00723e */ /* 0x000fc800000000ff */
[----:B------:R-:W-:Y:S01]  /*1b20*/  PRMT R18, R0, 0x7610, R18 ;  /* 0x0000761000127816 */ /* 0x000fe20000000012 */
[----:B------:R-:W-:Y:S06]  /*1b30*/  BRA `(.L_x_32431) ;  /* 0x0000000400d07947 */ /* 0x000fec0003800000 */
.L_x_32438:
        /* <DEDUP_REMOVED lines=13> */
.L_x_32445:
        /* <DEDUP_REMOVED lines=21> */
.L_x_32449:
[----:B------:R-:W-:Y:S05]  /*1d60*/  BSYNC B1 ;  /* 0x0000000000017941 */ /* 0x000fea0003800000 */
.L_x_32448:
[----:B------:R-:W-:Y:S01]  /*1d70*/  LEA R5, R0, 0x3b800000, 0x17 ;  /* 0x3b80000000057811 */ /* 0x000fe200078eb8ff */
[----:B------:R-:W-:-:S05]  /*1d80*/  IMAD.SHL.U32 R0, R3, 0x100000, RZ ;  /* 0x0010000003007824 */ /* 0x000fca00078e00ff */
[----:B------:R-:W-:-:S07]  /*1d90*/  LOP3.LUT R0, R5, R0, R6, 0xfe, !PT ;  /* 0x0000000005007212 */ /* 0x000fce00078efe06 */
.L_x_32447:
[----:B------:R-:W-:Y:S05]  /*1da0*/  BSYNC B0 ;  /* 0x0000000000007941 */ /* 0x000fea0003800000 */
.L_x_32446:
[----:B------:R-:W-:-:S04]  /*1db0*/  F2FP.F16.F32.PACK_AB R0, RZ, R0 ;  /* 0x00000000ff00723e */ /* 0x000fc800000000ff */
[----:B------:R-:W-:Y:S01]  /*1dc0*/  PRMT R18, R0, 0x7610, R18 ;  /* 0x0000761000127816 */ /* 0x000fe20000000012 */
[----:B------:R-:W-:Y:S06]  /*1dd0*/  BRA `(.L_x_32431) ;  /* 0x0000000400287947 */ /* 0x000fec0003800000 */
.L_x_32444:
        /* <DEDUP_REMOVED lines=21> */
.L_x_32453:
[----:B------:R-:W-:Y:S05]  /*1f30*/  BSYNC B1 ;  /* 0x0000000000017941 */ /* 0x000fea0003800000 */
.L_x_32452:
[----:B------:R-:W-:Y:S01]  /*1f40*/  LEA R5, R0, 0x37800000, 0x17 ;  /* 0x3780000000057811 */ /* 0x000fe200078eb8ff */
[----:B------:R-:W-:-:S05]  /*1f50*/  IMAD.SHL.U32 R0, R3, 0x200000, RZ ;  /* 0x0020000003007824 */ /* 0x000fca00078e00ff */
[----:B------:R-:W-:-:S07]  /*1f60*/  LOP3.LUT R0, R5, R0, R6, 0xfe, !PT ;  /* 0x0000000005007212 */ /* 0x000fce00078efe06 */
.L_x_32451:
[----:B------:R-:W-:Y:S05]  /*1f70*/  BSYNC B0 ;  /* 0x0000000000007941 */ /* 0x000fea0003800000 */
.L_x_32450:
[----:B------:R-:W-:-:S04]  /*1f80*/  F2FP.F16.F32.PACK_AB R0, RZ, R0 ;  /* 0x00000000ff00723e */ /* 0x000fc800000000ff */
[----:B------:R-:W-:Y:S01]  /*1f90*/  PRMT R18, R0, 0x7610, R18 ;  /* 0x0000761000127816 */ /* 0x000fe20000000012 */
[----:B------:R-:W-:Y:S06]  /*1fa0*/  BRA `(.L_x_32431) ;  /* 0x0000000000b47947 */ /* 0x000fec0003800000 */
.L_x_32443:
        /* <DEDUP_REMOVED lines=14> */
.L_x_32457:
[----:B------:R-:W-:Y:S05]  /*2090*/  BSYNC B0 ;  /* 0x0000000000007941 */ /* 0x000fea0003800000 */
.L_x_32456:
[----:B------:R-:W-:-:S04]  /*20a0*/  F2FP.F16.F32.PACK_AB R0, RZ, R0 ;  /* 0x00000000ff00723e */ /* 0x000fc800000000ff */
[----:B------:R-:W-:Y:S01]  /*20b0*/  PRMT R18, R0, 0x7610, R18 ;  /* 0x0000761000127816 */ /* 0x000fe20000000012 */
[----:B------:R-:W-:Y:S06]  /*20c0*/  BRA `(.L_x_32431) ;  /* 0x00000000006c7947 */ /* 0x000fec0003800000 */
.L_x_32430:
        /* <DEDUP_REMOVED lines=16> */
.L_x_32458:
[----:B------:R-:W-:Y:S01]  /*21d0*/  PRMT R18, RZ, 0x7610, R18 ;  /* 0x00007610ff127816 */ /* 0x000fe20000000012 */
[----:B------:R-:W-:Y:S06]  /*21e0*/  BRA `(.L_x_32431) ;  /* 0x0000000000247947 */ /* 0x000fec0003800000 */
.L_x_32455:
[----:B------:R-:W2:Y:S02]  /*21f0*/  LDG.E.64 R4, desc[UR36][R4.64] ;  /* 0x0000002404047981 */ /* 0x000ea4000c1e1b00 */
[----:B--2---:R-:W0:Y:S02]  /*2200*/  I2F.U64 R0, R4 ;  /* 0x0000000400007312 */ /* 0x004e240000301000 */
[----:B0-----:R-:W-:-:S04]  /*2210*/  F2FP.F16.F32.PACK_AB R0, RZ, R0 ;  /* 0x00000000ff00723e */ /* 0x001fc800000000ff */
[----:B------:R-:W-:Y:S01]  /*2220*/  PRMT R18, R0, 0x7610, R18 ;  /* 0x0000761000127816 */ /* 0x000fe20000000012 */
[----:B------:R-:W-:Y:S06]  /*2230*/  BRA `(.L_x_32431) ;  /* 0x0000000000107947 */ /* 0x000fec0003800000 */
.L_x_32454:
[----:B------:R-:W2:Y:S02]  /*2240*/  LDG.E R4, desc[UR36][R4.64] ;  /* 0x0000002404047981 */ /* 0x000ea4000c1e1900 */
[----:B--2---:R-:W-:-:S04]  /*2250*/  I2FP.F32.U32 R0, R4 ;  /* 0x0000000400007245 */ /* 0x004fc80000201000 */
[----:B------:R-:W-:-:S04]  /*2260*/  F2FP.F16.F32.PACK_AB R0, RZ, R0 ;  /* 0x00000000ff00723e */ /* 0x000fc800000000ff */
[----:B------:R-:W-:-:S07]  /*2270*/  PRMT R18, R0, 0x7610, R18 ;  /* 0x0000761000127816 */ /* 0x000fce0000000012 */
.L_x_32431:
[----:B------:R-:W-:-:S07]  /*2280*/  VIADD R17, R17, 0x80 ;  /* 0x0000008011117836 */ /* 0x000fce0000000000 */
.L_x_32425:
[----:B------:R-:W-:Y:S05]  /*2290*/  BSYNC B6 ;  /* 0x0000000000067941 */ /* 0x000fea0003800000 */
.L_x_32424:
        /* <DEDUP_REMOVED lines=28> */
.L_x_32464:
[----:B------:R-:W2:Y:S02]  /*2460*/  LDG.E.U8 R4, desc[UR36][R4.64] ;  /* 0x0000002404047981 */ /* 0x000ea4000c1e1100 */
[----:B--2---:R-:W-:-:S04]  /*2470*/  I2FP.F32.U32 R0, R4 ;  /* 0x0000000400007245 */ /* 0x004fc80000201000 */
[----:B------:R-:W-:-:S04]  /*2480*/  F2FP.F16.F32.PACK_AB R0, RZ, R0 ;  /* 0x00000000ff00723e */ /* 0x000fc800000000ff */
[----:B------:R-:W-:Y:S01]  /*2490*/  PRMT R24, R0, 0x7610, R24 ;  /* 0x0000761000187816 */ /* 0x000fe20000000018 */
[----:B------:R-:W-:Y:S06]  /*24a0*/  BRA `(.L_x_32466) ;  /* 0x0000000c00bc7947 */ /* 0x000fec0003800000 */
.L_x_32463:
        /* <DEDUP_REMOVED lines=11> */
.L_x_32468:
[----:B------:R-:W2:Y:S02]  /*2560*/  LDG.E R4, desc[UR36][R4.64] ;  /* 0x0000002404047981 */ /* 0x000ea4000c1e1900 */
[----:B--2---:R-:W-:-:S04]  /*2570*/  I2FP.F32.S32 R0, R4 ;  /* 0x0000000400007245 */ /* 0x004fc80000201400 */
[----:B------:R-:W-:-:S04]  /*2580*/  F2FP.F16.F32.PACK_AB R0, RZ, R0 ;  /* 0x00000000ff00723e */ /* 0x000fc800000000ff */
[----:B------:R-:W-:Y:S01]  /*2590*/  PRMT R24, R0, 0x7610, R24 ;  /* 0x0000761000187816 */ /* 0x000fe20000000018 */
[----:B------:R-:W-:Y:S06]  /*25a0*/  BRA `(.L_x_32466) ;  /* 0x0000000c007c7947 */ /* 0x000fec0003800000 */
.L_x_32467:
[----:B------:R-:W2:Y:S02]  /*25b0*/  LDG.E.U16 R4, desc[UR36][R4.64] ;  /* 0x0000002404047981 */ /* 0x000ea4000c1e1500 */
[----:B--2---:R-:W0:Y:S02]  /*25c0*/  I2F.S16 R0, R4 ;  /* 0x0000000400007306 */ /* 0x004e240000101400 */
[----:B0-----:R-:W-:-:S04]  /*25d0*/  F2FP.F16.F32.PACK_AB R0, RZ, R0 ;  /* 0x00000000ff00723e */ /* 0x001fc800000000ff */
[----:B------:R-:W-:Y:S01]  /*25e0*/  PRMT R24, R0, 0x7610, R24 ;  /* 0x0000761000187816 */ /* 0x000fe20000000018 */
[----:B------:R-:W-:Y:S06]  /*25f0*/  BRA `(.L_x_32466) ;  /* 0x0000000c00687947 */ /* 0x000fec0003800000 */
.L_x_32462:
        /* <DEDUP_REMOVED lines=9> */
.L_x_32470:
[----:B------:R0:W5:Y:S01]  /*2690*/  LDG.E.U16 R24, desc[UR36][R4.64] ;  /* 0x0000002404187981 */ /* 0x000162000c1e1500 */
[----:B------:R-:W-:Y:S05]  /*26a0*/  BRA `(.L_x_32466) ;  /* 0x0000000c003c7947 */ /* 0x000fea0003800000 */
.L_x_32469:
        /* <DEDUP_REMOVED lines=9> */
.L_x_32472:
[----:B------:R1:W5:Y:S01]  /*2740*/  LDG.E.U16 R24, desc[UR36][R4.64] ;  /* 0x0000002404187981 */ /* 0x000362000c1e1500 */
[----:B------:R-:W-:Y:S05]  /*2750*/  BRA `(.L_x_32466) ;  /* 0x0000000c00107947 */ /* 0x000fea0003800000 */
.L_x_32471:
        /* <DEDUP_REMOVED lines=9> */
.L_x_32461:
        /* <DEDUP_REMOVED lines=14> */
.L_x_32475:
        /* <DEDUP_REMOVED lines=9> */
.L_x_32474:
        /* <DEDUP_REMOVED lines=28> */
.L_x_32477:
        /* <DEDUP_REMOVED lines=15> */
.L_x_32476:
[----:B------:R-:W2:Y:S02]  /*2c10*/  LDG.E.U16 R0, desc[UR36][R4.64] ;  /* 0x0000002404007981 */ /* 0x000ea4000c1e1500 */
[----:B--2---:R-:W-:-:S05]  /*2c20*/  IMAD.U32 R0, R0, 0x10000, RZ ;  /* 0x0001000000007824 */ /* 0x004fca00078e00ff */
[----:B------:R-:W-:-:S04]  /*2c30*/  F2FP.F16.F32.PACK_AB R0, RZ, R0 ;  /* 0x00000000ff00723e */ /* 0x000fc800000000ff */
[----:B------:R-:W-:Y:S01]  /*2c40*/  PRMT R24, R0, 0x7610, R24 ;  /* 0x0000761000187816 */ /* 0x000fe20000000018 */
[----:B------:R-:W-:Y:S06]  /*2c50*/  BRA `(.L_x_32466) ;  /* 0x0000000400d07947 */ /* 0x000fec0003800000 */
.L_x_32473:
        /* <DEDUP_REMOVED lines=13> */
.L_x_32480:
        /* <DEDUP_REMOVED lines=21> */
.L_x_32484:
[----:B------:R-:W-:Y:S05]  /*2e80*/  BSYNC B1 ;  /* 0x0000000000017941 */ /* 0x000fea0003800000 */
.L_x_32483:
[----:B------:R-:W-:Y:S01]  /*2e90*/  LEA R5, R0, 0x3b800000, 0x17 ;  /* 0x3b80000000057811 */ /* 0x000fe200078eb8ff */
[----:B------:R-:W-:-:S05]  /*2ea0*/  IMAD.SHL.U32 R0, R3, 0x100000, RZ ;  /* 0x0010000003007824 */ /* 0x000fca00078e00ff */
[----:B------:R-:W-:-:S07]  /*2eb0*/  LOP3.LUT R0, R5, R0, R6, 0xfe, !PT ;  /* 0x0000000005007212 */ /* 0x000fce00078efe06 */
.L_x_32482:
[----:B------:R-:W-:Y:S05]  /*2ec0*/  BSYNC B0 ;  /* 0x0000000000007941 */ /* 0x000fea0003800000 */
.L_x_32481:
[----:B------:R-:W-:-:S04]  /*2ed0*/  F2FP.F16.F32.PACK_AB R0, RZ, R0 ;  /* 0x00000000ff00723e */ /* 0x000fc800000000ff */
[----:B------:R-:W-:Y:S01]  /*2ee0*/  PRMT R24, R0, 0x7610, R24 ;  /* 0x0000761000187816 */ /* 0x000fe20000000018 */
[----:B------:R-:W-:Y:S06]  /*2ef0*/  BRA `(.L_x_32466) ;  /* 0x0000000400287947 */ /* 0x000fec0003800000 */
.L_x_32479:
        /* <DEDUP_REMOVED lines=21> */
.L_x_32488:
[----:B------:R-:W-:Y:S05]  /*3050*/  BSYNC B1 ;  /* 0x0000000000017941 */ /* 0x000fea0003800000 */
.L_x_32487:
[----:B------:R-:W-:Y:S01]  /*3060*/  LEA R5, R0, 0x37800000, 0x17 ;  /* 0x3780000000057811 */ /* 0x000fe200078eb8ff */
[----:B------:R-:W-:-:S05]  /*3070*/  IMAD.SHL.U32 R0, R3, 0x200000, RZ ;  /* 0x0020000003007824 */ /* 0x000fca00078e00ff */
[----:B------:R-:W-:-:S07]  /*3080*/  LOP3.LUT R0, R5, R0, R6, 0xfe, !PT ;  /* 0x0000000005007212 */ /* 0x000fce00078efe06 */
.L_x_32486:
[----:B------:R-:W-:Y:S05]  /*3090*/  BSYNC B0 ;  /* 0x0000000000007941 */ /* 0x000fea0003800000 */
.L_x_32485:
[----:B------:R-:W-:-:S04]  /*30a0*/  F2FP.F16.F32.PACK_AB R0, RZ, R0 ;  /* 0x00000000ff00723e */ /* 0x000fc800000000ff */
[----:B------:R-:W-:Y:S01]  /*30b0*/  PRMT R24, R0, 0x7610, R24 ;  /* 0x0000761000187816 */ /* 0x000fe20000000018 */
[----:B------:R-:W-:Y:S06]  /*30c0*/  BRA `(.L_x_32466) ;  /* 0x0000000000b47947 */ /* 0x000fec0003800000 */
.L_x_32478:
        /* <DEDUP_REMOVED lines=14> */
.L_x_32492:
[----:B------:R-:W-:Y:S05]  /*31b0*/  BSYNC B0 ;  /* 0x0000000000007941 */ /* 0x000fea0003800000 */
.L_x_32491:
[----:B------:R-:W-:-:S04]  /*31c0*/  F2FP.F16.F32.PACK_AB R0, RZ, R0 ;  /* 0x00000000ff00723e */ /* 0x000fc800000000ff */
[----:B------:R-:W-:Y:S01]  /*31d0*/  PRMT R24, R0, 0x7610, R24 ;  /* 0x0000761000187816 */ /* 0x000fe20000000018 */
[----:B------:R-:W-:Y:S06]  /*31e0*/  BRA `(.L_x_32466) ;  /* 0x00000000006c7947 */ /* 0x000fec0003800000 */
.L_x_32465:
        /* <DEDUP_REMOVED lines=16> */
.L_x_32493:
[----:B------:R-:W-:Y:S01]  /*32f0*/  PRMT R24, RZ, 0x7610, R24 ;  /* 0x00007610ff187816 */ /* 0x000fe20000000018 */
[----:B------:R-:W-:Y:S06]  /*3300*/  BRA `(.L_x_32466) ;  /* 0x0000000000247947 */ /* 0x000fec0003800000 */
.L_x_32490:
[----:B------:R-:W2:Y:S02]  /*3310*/  LDG.E.64 R4, desc[UR36][R4.64] ;  /* 0x0000002404047981 */ /* 0x000ea4000c1e1b00 */
[----:B--2---:R-:W0:Y:S02]  /*3320*/  I2F.U64 R0, R4 ;  /* 0x0000000400007312 */ /* 0x004e240000301000 */
[----:B0-----:R-:W-:-:S04]  /*3330*/  F2FP.F16.F32.PACK_AB R0, RZ, R0 ;  /* 0x00000000ff00723e */ /* 0x001fc800000000ff */
[----:B------:R-:W-:Y:S01]  /*3340*/  PRMT R24, R0, 0x7610, R24 ;  /* 0x0000761000187816 */ /* 0x000fe20000000018 */
[----:B------:R-:W-:Y:S06]  /*3350*/  BRA `(.L_x_32466) ;  /* 0x0000000000107947 */ /* 0x000fec0003800000 */
.L_x_32489:
[----:B------:R-:W2:Y:S02]  /*3360*/  LDG.E R4, desc[UR36][R4.64] ;  /* 0x0000002404047981 */ /* 0x000ea4000c1e1900 */
[----:B--2---:R-:W-:-:S04]  /*3370*/  I2FP.F32.U32 R0, R4 ;  /* 0x0000000400007245 */ /* 0x004fc80000201000 */
[----:B------:R-:W-:-:S04]  /*3380*/  F2FP.F16.F32.PACK_AB R0, RZ, R0 ;  /* 0x00000000ff00723e */ /* 0x000fc800000000ff */
[----:B------:R-:W-:-:S07]  /*3390*/  PRMT R24, R0, 0x7610, R24 ;  /* 0x0000761000187816 */ /* 0x000fce0000000018 */
.L_x_32466:
[----:B------:R-:W-:-:S07]  /*33a0*/  VIADD R17, R17, 0x80 ;  /* 0x0000008011117836 */ /* 0x000fce0000000000 */
.L_x_32460:
[----:B------:R-:W-:Y:S05]  /*33b0*/  BSYNC B6 ;  /* 0x0000000000067941 */ /* 0x000fea0003800000 */
.L_x_32459:
        /* <DEDUP_REMOVED lines=25> */
.L_x_32499:
[----:B------:R-:W2:Y:S02]  /*3550*/  LDG.E.U8 R4, desc[UR36][R4.64] ;  /* 0x0000002404047981 */ /* 0x000ea4000c1e1100 */
[----:B--2---:R-:W-:-:S04]  /*3560*/  I2FP.F32.U32 R0, R4 ;  /* 0x0000000400007245 */ /* 0x004fc80000201000 */
[----:B------:R-:W-:-:S04]  /*3570*/  F2FP.F16.F32.PACK_AB R0, RZ, R0 ;  /* 0x00000000ff00723e */ /* 0x000fc800000000ff */
[----:B------:R-:W-:Y:S01]  /*3580*/  PRMT R19, R0, 0x7610, R19 ;  /* 0x0000761000137816 */ /* 0x000fe20000000013 */
[----:B------:R-:W-:Y:S06]  /*3590*/  BRA `(.L_x_32495) ;  /* 0x0000000c00bc7947 */ /* 0x000fec0003800000 */
.L_x_32498:
        /* <DEDUP_REMOVED lines=11> */
.L_x_32502:
[----:B------:R-:W2:Y:S02]  /*3650*/  LDG.E R4, desc[UR36][R4.64] ;  /* 0x0000002404047981 */ /* 0x000ea4000c1e1900 */
[----:B--2---:R-:W-:-:S04]  /*3660*/  I2FP.F32.S32 R0, R4 ;  /* 0x0000000400007245 */ /* 0x004fc80000201400 */
[----:B------:R-:W-:-:S04]  /*3670*/  F2FP.F16.F32.PACK_AB R0, RZ, R0 ;  /* 0x00000000ff00723e */ /* 0x000fc800000000ff */
[----:B------:R-:W-:Y:S01]  /*3680*/  PRMT R19, R0, 0x7610, R19 ;  /* 0x0000761000137816 */ /* 0x000fe20000000013 */
[----:B------:R-:W-:Y:S06]  /*3690*/  BRA `(.L_x_32495) ;  /* 0x0000000c007c7947 */ /* 0x000fec0003800000 */
.L_x_32501:
[----:B------:R-:W2:Y:S02]  /*36a0*/  LDG.E.U16 R4, desc[UR36][R4.64] ;  /* 0x0000002404047981 */ /* 0x000ea4000c1e1500 */
[----:B--2---:R-:W0:Y:S02]  /*36b0*/  I2F.S16 R0, R4 ;  /* 0x0000000400007306 */ /* 0x004e240000101400 */
[----:B0-----:R-:W-:-:S04]  /*36c0*/  F2FP.F16.F32.PACK_AB R0, RZ, R0 ;  /* 0x00000000ff00723e */ /* 0x001fc800000000ff */
[----:B------:R-:W-:Y:S01]  /*36d0*/  PRMT R19, R0, 0x7610, R19 ;  /* 0x0000761000137816 */ /* 0x000fe20000000013 */
[----:B------:R-:W-:Y:S06]  /*36e0*/  BRA `(.L_x_32495) ;  /* 0x0000000c00687947 */ /* 0x000fec0003800000 */
.L_x_32497:
        /* <DEDUP_REMOVED lines=9> */
.L_x_32504:
[----:B------:R2:W5:Y:S01]  /*3780*/  LDG.E.U16 R19, desc[UR36][R4.64] ;  /* 0x0000002404137981 */ /* 0x000562000c1e1500 */
[----:B------:R-:W-:Y:S05]  /*3790*/  BRA `(.L_x_32495) ;  /* 0x0000000c003c7947 */ /* 0x000fea0003800000 */
.L_x_32503:
        /* <DEDUP_REMOVED lines=9> */
.L_x_32506:
[----:B------:R3:W5:Y:S01]  /*3830*/  LDG.E.U16 R19, desc[UR36][R4.64] ;  /* 0x0000002404137981 */ /* 0x000762000c1e1500 */
[----:B------:R-:W-:Y:S05]  /*3840*/  BRA `(.L_x_32495) ;  /* 0x0000000c00107947 */ /* 0x000fea0003800000 */
.L_x_32505:
        /* <DEDUP_REMOVED lines=9> */
.L_x_32496:
        /* <DEDUP_REMOVED lines=14> */
.L_x_32509:
        /* <DEDUP_REMOVED lines=9> */
.L_x_32508:
        /* <DEDUP_REMOVED lines=28> */
.L_x_32511:
        /* <DEDUP_REMOVED lines=15> */
.L_x_32510:
[----:B------:R-:W2:Y:S02]  /*3d00*/  LDG.E.U16 R0, desc[UR36][R4.64] ;  /* 0x0000002404007981 */ /* 0x000ea4000c1e1500 */
[----:B--2---:R-:W-:-:S05]  /*3d10*/  IMAD.U32 R0, R0, 0x10000, RZ ;  /* 0x0001000000007824 */ /* 0x004fca00078e00ff */
[----:B------:R-:W-:-:S04]  /*3d20*/  F2FP.F16.F32.PACK_AB R0, RZ, R0 ;  /* 0x00000000ff00723e */ /* 0x000fc800000000ff */
[----:B------:R-:W-:Y:S01]  /*3d30*/  PRMT R19, R0, 0x7610, R19 ;  /* 0x0000761000137816 */ /* 0x000fe20000000013 */
[----:B------:R-:W-:Y:S06]  /*3d40*/  BRA `(.L_x_32495) ;  /* 0x0000000400d07947 */ /* 0x000fec0003800000 */
.L_x_32507:
        /* <DEDUP_REMOVED lines=13> */
.L_x_32514:
        /* <DEDUP_REMOVED lines=21> */
.L_x_32518:
[----:B------:R-:W-:Y:S05]  /*3f70*/  BSYNC B1 ;  /* 0x0000000000017941 */ /* 0x000fea0003800000 */
.L_x_32517:
[----:B------:R-:W-:Y:S01]  /*3f80*/  LEA R5, R0, 0x3b800000, 0x17 ;  /* 0x3b80000000057811 */ /* 0x000fe200078eb8ff */
[----:B------:R-:W-:-:S05]  /*3f90*/  IMAD.SHL.U32 R0, R3, 0x100000, RZ ;  /* 0x0010000003007824 */ /* 0x000fca00078e00ff */
[----:B------:R-:W-:-:S07]  /*3fa0*/  LOP3.LUT R0, R5, R0, R6, 0xfe, !PT ;  /* 0x0000000005007212 */ /* 0x000fce00078efe06 */
.L_x_32516:
[----:B------:R-:W-:Y:S05]  /*3fb0*/  BSYNC B0 ;  /* 0x0000000000007941 */ /* 0x000fea0003800000 */
.L_x_32515:
[----:B------:R-:W-:-:S04]  /*3fc0*/  F2FP.F16.F32.PACK_AB R0, RZ, R0 ;  /* 0x00000000ff00723e */ /* 0x000fc800000000ff */
[----:B------:R-:W-:Y:S01]  /*3fd0*/  PRMT R19, R0, 0x7610, R19 ;  /* 0x0000761000137816 */ /* 0x000fe20000000013 */
[----:B------:R-:W-:Y:S06]  /*3fe0*/  BRA `(.L_x_32495) ;  /* 0x0000000400287947 */ /* 0x000fec0003800000 */
.L_x_32513:
        /* <DEDUP_REMOVED lines=21> */
.L_x_32522:
[----:B------:R-:W-:Y:S05]  /*4140*/  BSYNC B1 ;  /* 0x0000000000017941 */ /* 0x000fea0003800000 */
.L_x_32521:
[----:B------:R-:W-:Y:S01]  /*4150*/  LEA R5, R0, 0x37800000, 0x17 ;  /* 0x3780000000057811 */ /* 0x000fe200078eb8ff */
[----:B------:R-:W-:-:S05]  /*4160*/  IMAD.SHL.U32 R0, R3, 0x200000, RZ ;  /* 0x0020000003007824 */ /* 0x000fca00078e00ff */
[----:B------:R-:W-:-:S07]  /*4170*/  LOP3.LUT R0, R5, R0, R6, 0xfe, !PT ;  /* 0x0000000005007212 */ /* 0x000fce00078efe06 */
.L_x_32520:
[----:B------:R-:W-:Y:S05]  /*4180*/  BSYNC B0 ;  /* 0x0000000000007941 */ /* 0x000fea0003800000 */
.L_x_32519:
[----:B------:R-:W-:-:S04]  /*4190*/  F2FP.F16.F32.PACK_AB R0, RZ, R0 ;  /* 0x00000000ff00723e */ /* 0x000fc800000000ff */
[----:B------:R-:W-:Y:S01]  /*41a0*/  PRMT R19, R0, 0x7610, R19 ;  /* 0x0000761000137816 */ /* 0x000fe20000000013 */
[----:B------:R-:W-:Y:S06]  /*41b0*/  BRA `(.L_x_32495) ;  /* 0x0000000000b47947 */ /* 0x000fec0003800000 */
.L_x_32512:
        /* <DEDUP_REMOVED lines=14> */
.L_x_32526:
[----:B------:R-:W-:Y:S05]  /*42a0*/  BSYNC B0 ;  /* 0x0000000000007941 */ /* 0x000fea0003800000 */
.L_x_32525:
[----:B------:R-:W-:-:S04]  /*42b0*/  F2FP.F16.F32.PACK_AB R0, RZ, R0 ;  /* 0x00000000ff00723e */ /* 0x000fc800000000ff */
[----:B------:R-:W-:Y:S01]  /*42c0*/  PRMT R19, R0, 0x7610, R19 ;  /* 0x0000761000137816 */ /* 0x000fe20000000013 */
[----:B------:R-:W-:Y:S06]  /*42d0*/  BRA `(.L_x_32495) ;  /* 0x00000000006c7947 */ /* 0x000fec0003800000 */
.L_x_32500:
        /* <DEDUP_REMOVED lines=16> */
.L_x_32527:
[----:B------:R-:W-:Y:S01]  /*43e0*/  PRMT R19, RZ, 0x7610, R19 ;  /* 0x00007610ff137816 */ /* 0x000fe20000000013 */
[----:B------:R-:W-:Y:S06]  /*43f0*/  BRA `(.L_x_32495) ;  /* 0x0000000000247947 */ /* 0x000fec0003800000 */
.L_x_32524:
[----:B------:R-:W2:Y:S02]  /*4400*/  LDG.E.64 R4, desc[UR36][R4.64] ;  /* 0x0000002404047981 */ /* 0x000ea4000c1e1b00 */
[----:B--2---:R-:W0:Y:S02]  /*4410*/  I2F.U64 R0, R4 ;  /* 0x0000000400007312 */ /* 0x004e240000301000 */
[----:B0-----:R-:W-:-:S04]  /*4420*/  F2FP.F16.F32.PACK_AB R0, RZ, R0 ;  /* 0x00000000ff00723e */ /* 0x001fc800000000ff */
[----:B------:R-:W-:Y:S01]  /*4430*/  PRMT R19, R0, 0x7610, R19 ;  /* 0x0000761000137816 */ /* 0x000fe20000000013 */
[----:B------:R-:W-:Y:S06]  /*4440*/  BRA `(.L_x_32495) ;  /* 0x0000000000107947 */ /* 0x000fec0003800000 */
.L_x_32523:
[----:B------:R-:W2:Y:S02]  /*4450*/  LDG.E R4, desc[UR36][R4.64] ;  /* 0x0000002404047981 */ /* 0x000ea4000c1e1900 */
[----:B--2---:R-:W-:-:S04]  /*4460*/  I2FP.F32.U32 R0, R4 ;  /* 0x0000000400007245 */ /* 0x004fc80000201000 */
[----:B------:R-:W-:-:S04]  /*4470*/  F2FP.F16.F32.PACK_AB R0, RZ, R0 ;  /* 0x00000000ff00723e */ /* 0x000fc800000000ff */
[----:B------:R-:W-:-:S07]  /*4480*/  PRMT R19, R0, 0x7610, R19 ;  /* 0x0000761000137816 */ /* 0x000fce0000000013 */
.L_x_32495:
[----:B------:R-:W-:Y:S05]  /*4490*/  BSYNC B6 ;  /* 0x0000000000067941 */ /* 0x000fea0003800000 */
.L_x_32494:
        /* <DEDUP_REMOVED lines=12> */
[----:B------:R-:W-:Y:S01]  /*4560*/  PRMT R3, RZ, 0x7610, R3 ;  /* 0x00007610ff037816 */ /* 0x000fe20000000003 */
[----:B0-----:R-:W-:-:S05]  /*4570*/  HADD2.F32 R0, -RZ, R0.H0_H0 ;  /* 0x20000000ff007230 */ /* 0x001fca0000004100 */
[----:B------:R-:W-:-:S13]  /*4580*/  FSETP.NEU.FTZ.AND P4, PT, R0, RZ, PT ;  /* 0x000000ff0000720b */ /* 0x000fda0003f9d000 */
[----:B-----5:R-:W-:-:S05]  /*4590*/  @P4 HADD2.F32 R22, -RZ, R22.H0_H0 ;  /* 0x20000016ff164230 */ /* 0x020fca0000004100 */
[----:B------:R-:W-:-:S04]  /*45a0*/  @P4 FSETP.NEU.FTZ.AND P3, PT, R22, RZ, PT ;  /* 0x000000ff1600420b */ /* 0x000fc80003f7d000 */
[----:B------:R-:W-:-:S04]  /*45b0*/  @P4 SEL R0, RZ, 0x1, !P3 ;  /* 0x00000001ff004807 */ /* 0x000fc80005800000 */
[----:B------:R-:W-:-:S07]  /*45c0*/  @P4 PRMT R3, R0, 0x7610, R3 ;  /* 0x0000761000034816 */ /* 0x000fce0000000003 */
.L_x_32529:
[----:B------:R-:W-:Y:S05]  /*45d0*/  BSYNC B0 ;  /* 0x0000000000007941 */ /* 0x000fea0003800000 */
.L_x_32528:
[----:B------:R-:W-:Y:S04]  /*45e0*/  BSSY B0, `(.L_x_32530) ;  /* 0x000000a000007945 */ /* 0x000fe80003800000 */
[----:B------:R-:W-:Y:S05]  /*45f0*/  @P5 BRA `(.L_x_32531) ;  /* 0x0000000000205947 */ /* 0x000fea0003800000 */
[----:B------:R-:W0:Y:S01]  /*4600*/  LDC.U16 R0, c[0x0][0x216] ;  /* 0x00008580ff007b82 */ /* 0x000e220000000400 */
[----:B-----5:R-:W-:Y:S01]  /*4610*/  PRMT R22, RZ, 0x7610, R22 ;  /* 0x00007610ff167816 */ /* 0x020fe20000000016 */
[----:B0-----:R-:W-:-:S05]  /*4620*/  HADD2.F32 R0, -RZ, R0.H0_H0 ;  /* 0x20000000ff007230 */ /* 0x001fca0000004100 */
[----:B------:R-:W-:-:S13]  /*4630*/  FSETP.NEU.FTZ.AND P4, PT, R0, RZ, PT ;  /* 0x000000ff0000720b */ /* 0x000fda0003f9d000 */
[----:B------:R-:W-:-:S05]  /*4640*/  @P4 HADD2.F32 R18, -RZ, R18.H0_H0 ;  /* 0x20000012ff124230 */ /* 0x000fca0000004100 */
[----:B------:R-:W-:-:S04]  /*4650*/  @P4 FSETP.NEU.FTZ.AND P3, PT, R18, RZ, PT ;  /* 0x000000ff1200420b */ /* 0x000fc80003f7d000 */
[----:B------:R-:W-:-:S04]  /*4660*/  @P4 SEL R0, RZ, 0x1, !P3 ;  /* 0x00000001ff004807 */ /* 0x000fc80005800000 */
[----:B------:R-:W-:-:S07]  /*4670*/  @P4 PRMT R22, R0, 0x7610, R22 ;  /* 0x0000761000164816 */ /* 0x000fce0000000016 */
.L_x_32531:
[----:B------:R-:W-:Y:S05]  /*4680*/  BSYNC B0 ;  /* 0x0000000000007941 */ /* 0x000fea0003800000 */
.L_x_32530:
        /* <DEDUP_REMOVED lines=10> */
.L_x_32533:
[----:B------:R-:W-:Y:S05]  /*4730*/  BSYNC B0 ;  /* 0x0000000000007941 */ /* 0x000fea0003800000 */
.L_x_32532:
[----:B------:R-:W-:Y:S04]  /*4740*/  BSSY B0, `(.L_x_32534) ;  /* 0x000000a000007945 */ /* 0x000fe80003800000 */
[----:B------:R-:W-:Y:S05]  /*4750*/  @P1 BRA `(.L_x_32535) ;  /* 0x0000000000201947 */ /* 0x000fea0003800000 */
[----:B------:R-:W0:Y:S02]  /*4760*/  LDC.U16 R0, c[0x0][0x216] ;  /* 0x00008580ff007b82 */ /* 0x000e240000000400 */
[----:B0-----:R-:W-:-:S05]  /*4770*/  HADD2.F32 R0, -RZ, R0.H0_H0 ;  /* 0x20000000ff007230 */ /* 0x001fca0000004100 */
[----:B------:R-:W-:-:S13]  /*4780*/  FSETP.NEU.FTZ.AND P2, PT, R0, RZ, PT ;  /* 0x000000ff0000720b */ /* 0x000fda0003f5d000 */
[----:B-----5:R-:W-:-:S05]  /*4790*/  @P2 HADD2.F32 R19, -RZ, R19.H0_H0 ;  /* 0x20000013ff132230 */ /* 0x020fca0000004100 */
[----:B------:R-:W-:Y:S02]  /*47a0*/  @P2 FSETP.NEU.FTZ.AND P1, PT, R19, RZ, PT ;  /* 0x000000ff1300220b */ /* 0x000fe40003f3d000 */
[----:B------:R-:W-:Y:S02]  /*47b0*/  PRMT R19, RZ, 0x7610, R19 ;  /* 0x00007610ff137816 */ /* 0x000fe40000000013 */
[----:B------:R-:W-:-:S04]  /*47c0*/  @P2 SEL R0, RZ, 0x1, !P1 ;  /* 0x00000001ff002807 */ /* 0x000fc80004800000 */
[----:B------:R-:W-:-:S07]  /*47d0*/  @P2 PRMT R19, R0, 0x7610, R19 ;  /* 0x0000761000132816 */ /* 0x000fce0000000013 */
.L_x_32535:
[----:B------:R-:W-:Y:S05]  /*47e0*/  BSYNC B0 ;  /* 0x0000000000007941 */ /* 0x000fea0003800000 */
.L_x_32534:
        /* <DEDUP_REMOVED lines=22> */
.L_x_32541:
[----:B------:R4:W-:Y:S01]  /*4950*/  STG.E.U8 desc[UR36][R8.64], R3 ;  /* 0x0000000308007986 */ /* 0x0009e2000c101124 */
[----:B------:R-:W-:Y:S01]  /*4960*/  IMAD.MOV.U32 R25, RZ, RZ, R23 ;  /* 0x000000ffff197224 */ /* 0x000fe200078e0017 */
[----:B------:R-:W-:Y:S06]  /*4970*/  BRA `(.L_x_32537) ;  /* 0x0000000c00ec7947 */ /* 0x000fec0003800000 */
.L_x_32540:
        /* <DEDUP_REMOVED lines=13> */
.L_x_32544:
[----:B------:R-:W-:Y:S01]  /*4a50*/  LOP3.LUT R3, R3, 0xffff, RZ, 0xc0, !PT ;  /* 0x0000ffff03037812 */ /* 0x000fe200078ec0ff */
[----:B------:R-:W-:-:S03]  /*4a60*/  IMAD.MOV.U32 R25, RZ, RZ, R23 ;  /* 0x000000ffff197224 */ /* 0x000fc600078e0017 */
[----:B------:R-:W-:-:S05]  /*4a70*/  PRMT R3, R3, 0x8880, RZ ;  /* 0x0000888003037816 */ /* 0x000fca00000000ff */
[----:B------:R2:W-:Y:S01]  /*4a80*/  STG.E desc[UR36][R8.64], R3 ;  /* 0x0000000308007986 */ /* 0x0005e2000c101924 */
[----:B------:R-:W-:Y:S05]  /*4a90*/  BRA `(.L_x_32537) ;  /* 0x0000000c00a47947 */ /* 0x000fea0003800000 */
.L_x_32543:
[----:B------:R-:W-:Y:S01]  /*4aa0*/  PRMT R3, R3, 0x8880, RZ ;  /* 0x0000888003037816 */ /* 0x000fe200000000ff */
[----:B------:R-:W-:-:S03]  /*4ab0*/  IMAD.MOV.U32 R25, RZ, RZ, R23 ;  /* 0x000000ffff197224 */ /* 0x000fc600078e0017 */
[----:B------:R-:W-:-:S05]  /*4ac0*/  PRMT R3, R3, 0x7710, RZ ;  /* 0x0000771003037816 */ /* 0x000fca00000000ff */
[----:B------:R0:W-:Y:S01]  /*4ad0*/  STG.E.U16 desc[UR36][R8.64], R3 ;  /* 0x0000000308007986 */ /* 0x0001e2000c101524 */
[----:B------:R-:W-:Y:S05]  /*4ae0*/  BRA `(.L_x_32537) ;  /* 0x0000000c00907947 */ /* 0x000fea0003800000 */
.L_x_32539:
        /* <DEDUP_REMOVED lines=10> */
.L_x_32546:
[----:B------:R-:W0:Y:S01]  /*4b90*/  I2F.S8 R0, R3 ;  /* 0x0000000300007306 */ /* 0x000e220000001400 */
[----:B------:R-:W-:Y:S01]  /*4ba0*/  IMAD.MOV.U32 R25, RZ, RZ, R23 ;  /* 0x000000ffff197224 */ /* 0x000fe200078e0017 */
[----:B0-----:R-:W-:-:S05]  /*4bb0*/  F2FP.F16.F32.PACK_AB R0, RZ, R0 ;  /* 0x00000000ff00723e */ /* 0x001fca00000000ff */
[----:B------:R0:W-:Y:S01]  /*4bc0*/  STG.E.U16 desc[UR36][R8.64], R0 ;  /* 0x0000000008007986 */ /* 0x0001e2000c101524 */
[----:B------:R-:W-:Y:S05]  /*4bd0*/  BRA `(.L_x_32537) ;  /* 0x0000000c00547947 */ /* 0x000fea0003800000 */
.L_x_32545:
        /* <DEDUP_REMOVED lines=11> */
.L_x_32548:
[----:B------:R-:W0:Y:S01]  /*4c90*/  I2F.S8 R3, R3 ;  /* 0x0000000300037306 */ /* 0x000e220000001400 */
[----:B------:R-:W-:Y:S01]  /*4ca0*/  IMAD.MOV.U32 R25, RZ, RZ, R23 ;  /* 0x000000ffff197224 */ /* 0x000fe200078e0017 */
[----:B0-----:R-:W-:-:S04]  /*4cb0*/  F2FP.F16.F32.PACK_AB R3, RZ, R3 ;  /* 0x00000003ff03723e */ /* 0x001fc800000000ff */
[----:B------:R-:W-:-:S05]  /*4cc0*/  PRMT R3, R3, 0x5410, RZ ;  /* 0x0000541003037816 */ /* 0x000fca00000000ff */
[----:B------:R0:W-:Y:S01]  /*4cd0*/  STG.E desc[UR36][R8.64], R3 ;  /* 0x0000000308007986 */ /* 0x0001e2000c101924 */
[----:B------:R-:W-:Y:S05]  /*4ce0*/  BRA `(.L_x_32537) ;  /* 0x0000000c00107947 */ /* 0x000fea0003800000 */
.L_x_32547:
[----:B------:R-:W-:Y:S01]  /*4cf0*/  PRMT R4, R3, 0x8880, RZ ;  /* 0x0000888003047816 */ /* 0x000fe200000000ff */
[----:B------:R-:W-:-:S03]  /*4d00*/  IMAD.MOV.U32 R25, RZ, RZ, R23 ;  /* 0x000000ffff197224 */ /* 0x000fc600078e0017 */
[----:B------:R-:W-:-:S06]  /*4d10*/  PRMT R4, R4, 0x7710, RZ ;  /* 0x0000771004047816 */ /* 0x000fcc00000000ff */
[----:B------:R-:W0:Y:S02]  /*4d20*/  I2F.F64.S16 R4, R4 ;  /* 0x0000000400047312 */ /* 0x000e240000101c00 */
[----:B0-----:R0:W-:Y:S01]  /*4d30*/  STG.E.64 desc[UR36][R8.64], R4 ;  /* 0x0000000408007986 */ /* 0x0011e2000c101b24 */
[----:B------:R-:W-:Y:S05]  /*4d40*/  BRA `(.L_x_32537) ;  /* 0x0000000800f87947 */ /* 0x000fea0003800000 */
.L_x_32538:
        /* <DEDUP_REMOVED lines=13> */
.L_x_32551:
[----:B------:R-:W-:Y:S02]  /*4e20*/  PRMT R4, R3, 0x8880, RZ ;  /* 0x0000888003047816 */ /* 0x000fe400000000ff */
[----:B------:R-:W-:Y:S01]  /*4e30*/  CS2R R6, SRZ ;  /* 0x0000000000067805 */ /* 0x000fe2000001ff00 */
[----:B------:R-:W-:Y:S01]  /*4e40*/  IMAD.MOV.U32 R25, RZ, RZ, R23 ;  /* 0x000000ffff197224 */ /* 0x000fe200078e0017 */
[----:B------:R-:W-:-:S06]  /*4e50*/  PRMT R4, R4, 0x7710, RZ ;  /* 0x0000771004047816 */ /* 0x000fcc00000000ff */
[----:B------:R-:W0:Y:S02]  /*4e60*/  I2F.F64.S16 R4, R4 ;  /* 0x0000000400047312 */ /* 0x000e240000101c00 */
[----:B0-----:R0:W-:Y:S01]  /*4e70*/  STG.E.128 desc[UR36][R8.64], R4 ;  /* 0x0000000408007986 */ /* 0x0011e2000c101d24 */
[----:B------:R-:W-:Y:S05]  /*4e80*/  BRA `(.L_x_32537) ;  /* 0x0000000800a87947 */ /* 0x000fea0003800000 */
.L_x_32550:
        /* <DEDUP_REMOVED lines=21> */
.L_x_32555:
[----:B------:R-:W-:Y:S05]  /*4fe0*/  BSYNC B0 ;  /* 0x0000000000007941 */ /* 0x000fea0003800000 */
.L_x_32554:
[----:B------:R-:W-:Y:S01]  /*4ff0*/  LOP3.LUT R5, R0, R5, RZ, 0xfc, !PT ;  /* 0x0000000500057212 */ /* 0x000fe200078efcff */
[----:B------:R-:W-:-:S04]  /*5000*/  IMAD.MOV.U32 R25, RZ, RZ, R23 ;  /* 0x000000ffff197224 */ /* 0x000fc800078e0017 */
[----:B------:R0:W-:Y:S01]  /*5010*/  STG.E.U8 desc[UR36][R8.64], R5 ;  /* 0x0000000508007986 */ /* 0x0001e2000c101124 */
[----:B------:R-:W-:Y:S05]  /*5020*/  BRA `(.L_x_32537) ;  /* 0x0000000800407947 */ /* 0x000fea0003800000 */
.L_x_32553:
        /* <DEDUP_REMOVED lines=13> */
.L_x_32557:
[----:B------:R-:W-:Y:S01]  /*5100*/  IMAD.MOV.U32 R0, RZ, RZ, 0x7f ;  /* 0x0000007fff007424 */ /* 0x000fe200078e00ff */
[----:B------:R-:W-:-:S04]  /*5110*/  ISETP.GT.U32.AND P0, PT, R4, 0x7f800000, PT ;  /* 0x7f8000000400780c */ /* 0x000fc80003f04070 */
[----:B------:R-:W-:-:S09]  /*5120*/  SEL R0, R0, 0x7c, P0 ;  /* 0x0000007c00007807 */ /* 0x000fd20000000000 */
.L_x_32558:
[----:B------:R-:W-:Y:S05]  /*5130*/  BSYNC B0 ;  /* 0x0000000000007941 */ /* 0x000fea0003800000 */
.L_x_32556:
[----:B------:R-:W-:Y:S01]  /*5140*/  LOP3.LUT R3, R5, 0x80000000, RZ, 0xc0, !PT ;  /* 0x8000000005037812 */ /* 0x000fe200078ec0ff */
[----:B------:R-:W-:-:S03]  /*5150*/  IMAD.MOV.U32 R25, RZ, RZ, R23 ;  /* 0x000000ffff197224 */ /* 0x000fc600078e0017 */
[----:B------:R-:W-:-:S04]  /*5160*/  SHF.R.U32.HI R3, RZ, 0x18, R3 ;  /* 0x00000018ff037819 */ /* 0x000fc80000011603 */
[----:B------:R-:W-:-:S05]  /*5170*/  LOP3.LUT R3, R0, R3, RZ, 0xfc, !PT ;  /* 0x0000000300037212 */ /* 0x000fca00078efcff */
[----:B------:R0:W-:Y:S01]  /*5180*/  STG.E.U8 desc[UR36][R8.64], R3 ;  /* 0x0000000308007986 */ /* 0x0001e2000c101124 */
[----:B------:R-:W-:Y:S05]  /*5190*/  BRA `(.L_x_32537) ;  /* 0x0000000400e47947 */ /* 0x000fea0003800000 */
.L_x_32552:
[----:B------:R-:W0:Y:S01]  /*51a0*/  I2F.S8 R0, R3 ;  /* 0x0000000300007306 */ /* 0x000e220000001400 */
[----:B------:R-:W-:Y:S01]  /*51b0*/  IMAD.MOV.U32 R25, RZ, RZ, R23 ;  /* 0x000000ffff197224 */ /* 0x000fe200078e0017 */
[----:B0-----:R-:W-:-:S05]  /*51c0*/  F2FP.BF16.F32.PACK_AB R0, RZ, R0 ;  /* 0x00000000ff00723e */ /* 0x001fca00000010ff */
[----:B------:R0:W-:Y:S01]  /*51d0*/  STG.E.U16 desc[UR36][R8.64], R0 ;  /* 0x0000000008007986 */ /* 0x0001e2000c101524 */
[----:B------:R-:W-:Y:S05]  /*51e0*/  BRA `(.L_x_32537) ;  /* 0x0000000400d07947 */ /* 0x000fea0003800000 */
.L_x_32549:
        /* <DEDUP_REMOVED lines=13> */
.L_x_32561:
        /* <DEDUP_REMOVED lines=17> */
.L_x_32564:
[----:B------:R-:W-:-:S04]  /*53d0*/  LOP3.LUT R3, R3, 0x80000000, RZ, 0xc0, !PT ;  /* 0x8000000003037812 */ /* 0x000fc800078ec0ff */
[----:B------:R-:W-:-:S04]  /*53e0*/  SHF.R.U32.HI R3, RZ, 0x18, R3 ;  /* 0x00000018ff037819 */ /* 0x000fc80000011603 */
[----:B------:R-:W-:-:S04]  /*53f0*/  LOP3.LUT R0, R0, R3, RZ, 0xfc, !PT ;  /* 0x0000000300007212 */ /* 0x000fc800078efcff */
[----:B------:R-:W-:-:S07]  /*5400*/  PRMT R4, R0, 0x7610, R4 ;  /* 0x0000761000047816 */ /* 0x000fce0000000004 */
.L_x_32563:
[----:B------:R-:W-:Y:S05]  /*5410*/  BSYNC B0 ;  /* 0x0000000000007941 */ /* 0x000fea0003800000 */
.L_x_32562:
[----:B------:R0:W-:Y:S01]  /*5420*/  STG.E.U8 desc[UR36][R8.64], R4 ;  /* 0x0000000408007986 */ /* 0x0001e2000c101124 */
[----:B------:R-:W-:Y:S01]  /*5430*/  IMAD.MOV.U32 R25, RZ, RZ, R23 ;  /* 0x000000ffff197224 */ /* 0x000fe200078e0017 */
[----:B------:R-:W-:Y:S06]  /*5440*/  BRA `(.L_x_32537) ;  /* 0x0000000400387947 */ /* 0x000fec0003800000 */
.L_x_32560:
        /* <DEDUP_REMOVED lines=17> */
.L_x_32567:
[----:B------:R-:W-:-:S04]  /*5560*/  LOP3.LUT R3, R3, 0x80000000, RZ, 0xc0, !PT ;  /* 0x8000000003037812 */ /* 0x000fc800078ec0ff */
[----:B------:R-:W-:-:S04]  /*5570*/  SHF.R.U32.HI R3, RZ, 0x18, R3 ;  /* 0x00000018ff037819 */ /* 0x000fc80000011603 */
[----:B------:R-:W-:-:S04]  /*5580*/  LOP3.LUT R0, R0, R3, RZ, 0xfc, !PT ;  /* 0x0000000300007212 */ /* 0x000fc800078efcff */
[----:B------:R-:W-:-:S07]  /*5590*/  PRMT R4, R0, 0x7610, R4 ;  /* 0x0000761000047816 */ /* 0x000fce0000000004 */
.L_x_32566:
[----:B------:R-:W-:Y:S05]  /*55a0*/  BSYNC B0 ;  /* 0x0000000000007941 */ /* 0x000fea0003800000 */
.L_x_32565:
[----:B------:R0:W-:Y:S01]  /*55b0*/  STG.E.U8 desc[UR36][R8.64], R4 ;  /* 0x0000000408007986 */ /* 0x0001e2000c101124 */
[----:B------:R-:W-:Y:S01]  /*55c0*/  IMAD.MOV.U32 R25, RZ, RZ, R23 ;  /* 0x000000ffff197224 */ /* 0x000fe200078e0017 */
[----:B------:R-:W-:Y:S06]  /*55d0*/  BRA `(.L_x_32537) ;  /* 0x0000000000d47947 */ /* 0x000fec0003800000 */
.L_x_32559:
        /* <DEDUP_REMOVED lines=24> */
.L_x_32542:
        /* <DEDUP_REMOVED lines=16> */
.L_x_32570:
[----:B------:R-:W-:Y:S01]  /*5860*/  IMAD.MOV.U32 R25, RZ, RZ, R23 ;  /* 0x000000ffff197224 */ /* 0x000fe200078e0017 */
[----:B------:R-:W-:Y:S06]  /*5870*/  BRA `(.L_x_32537) ;  /* 0x00000000002c7947 */ /* 0x000fec0003800000 */
.L_x_32569:
[----:B------:R-:W-:Y:S01]  /*5880*/  LOP3.LUT R3, R3, 0xffff, RZ, 0xc0, !PT ;  /* 0x0000ffff03037812 */ /* 0x000fe200078ec0ff */
[----:B------:R-:W-:-:S03]  /*5890*/  IMAD.MOV.U32 R25, RZ, RZ, R23 ;  /* 0x000000ffff197224 */ /* 0x000fc600078e0017 */
[----:B------:R-:W-:-:S05]  /*58a0*/  PRMT R3, R3, 0x8880, RZ ;  /* 0x0000888003037816 */ /* 0x000fca00000000ff */
[----:B------:R-:W-:-:S05]  /*58b0*/  IMAD.MOV.U32 R4, RZ, RZ, R3 ;  /* 0x000000ffff047224 */ /* 0x000fca00078e0003 */
[----:B------:R-:W-:-:S05]  /*58c0*/  SHF.R.S32.HI R5, RZ, 0x1f, R4 ;  /* 0x0000001fff057819 */ /* 0x000fca0000011404 */
[----:B------:R0:W-:Y:S01]  /*58d0*/  STG.E.64 desc[UR36][R8.64], R4 ;  /* 0x0000000408007986 */ /* 0x0001e2000c101b24 */
[----:B------:R-:W-:Y:S05]  /*58e0*/  BRA `(.L_x_32537) ;  /* 0x0000000000107947 */ /* 0x000fea0003800000 */
.L_x_32568:
[----:B------:R-:W-:Y:S01]  /*58f0*/  LOP3.LUT R3, R3, 0xffff, RZ, 0xc0, !PT ;  /* 0x0000ffff03037812 */ /* 0x000fe200078ec0ff */
[----:B------:R-:W-:-:S03]  /*5900*/  IMAD.MOV.U32 R25, RZ, RZ, R23 ;  /* 0x000000ffff197224 */ /* 0x000fc600078e0017 */
[----:B------:R-:W-:-:S05]  /*5910*/  PRMT R3, R3, 0x8880, RZ ;  /* 0x0000888003037816 */ /* 0x000fca00000000ff */
[----:B------:R0:W-:Y:S02]  /*5920*/  STG.E desc[UR36][R8.64], R3 ;  /* 0x0000000308007986 */ /* 0x0001e4000c101924 */
.L_x_32537:
[----:B------:R-:W-:Y:S05]  /*5930*/  BSYNC B6 ;  /* 0x0000000000067941 */ /* 0x000fea0003800000 */
.L_x_32536:
        /* <DEDUP_REMOVED lines=23> */
.L_x_32576:
[----:B-----5:R4:W-:Y:S01]  /*5ab0*/  STG.E.U8 desc[UR36][R8.64], R22 ;  /* 0x0000001608007986 */ /* 0x0209e2000c101124 */
[----:B------:R-:W-:Y:S05]  /*5ac0*/  BRA `(.L_x_32578) ;  /* 0x0000000c00987947 */ /* 0x000fea0003800000 */
.L_x_32575:
        /* <DEDUP_REMOVED lines=12> */
.L_x_32580:
[----:B-----5:R-:W-:-:S04]  /*5b90*/  LOP3.LUT R22, R22, 0xffff, RZ, 0xc0, !PT ;  /* 0x0000ffff16167812 */ /* 0x020fc800078ec0ff */
[----:B------:R-:W-:-:S05]  /*5ba0*/  PRMT R3, R22, 0x8880, RZ ;  /* 0x0000888016037816 */ /* 0x000fca00000000ff */
[----:B------:R2:W-:Y:S01]  /*5bb0*/  STG.E desc[UR36][R8.64], R3 ;  /* 0x0000000308007986 */ /* 0x0005e2000c101924 */
[----:B------:R-:W-:Y:S05]  /*5bc0*/  BRA `(.L_x_32578) ;  /* 0x0000000c00587947 */ /* 0x000fea0003800000 */
.L_x_32579:
[----:B-----5:R-:W-:-:S04]  /*5bd0*/  PRMT R3, R22, 0x8880, RZ ;  /* 0x0000888016037816 */ /* 0x020fc800000000ff */
[----:B------:R-:W-:-:S05]  /*5be0*/  PRMT R3, R3, 0x7710, RZ ;  /* 0x0000771003037816 */ /* 0x000fca00000000ff */
[----:B------:R0:W-:Y:S01]  /*5bf0*/  STG.E.U16 desc[UR36][R8.64], R3 ;  /* 0x0000000308007986 */ /* 0x0001e2000c101524 */
[----:B------:R-:W-:Y:S05]  /*5c00*/  BRA `(.L_x_32578) ;  /* 0x0000000c00487947 */ /* 0x000fea0003800000 */
.L_x_32574:
        /* <DEDUP_REMOVED lines=9> */
.L_x_32582:
[----:B-----5:R-:W0:Y:S02]  /*5ca0*/  I2F.S8 R0, R22 ;  /* 0x0000001600007306 */ /* 0x020e240000001400 */
[----:B0-----:R-:W-:-:S05]  /*5cb0*/  F2FP.F16.F32.PACK_AB R0, RZ, R0 ;  /* 0x00000000ff00723e */ /* 0x001fca00000000ff */
[----:B------:R0:W-:Y:S01]  /*5cc0*/  STG.E.U16 desc[UR36][R8.64], R0 ;  /* 0x0000000008007986 */ /* 0x0001e2000c101524 */
[----:B------:R-:W-:Y:S05]  /*5cd0*/  BRA `(.L_x_32578) ;  /* 0x0000000c00147947 */ /* 0x000fea0003800000 */
.L_x_32581:
        /* <DEDUP_REMOVED lines=10> */
.L_x_32584:
[----:B-----5:R-:W0:Y:S02]  /*5d80*/  I2F.S8 R22, R22 ;  /* 0x0000001600167306 */ /* 0x020e240000001400 */
[----:B0-----:R-:W-:-:S04]  /*5d90*/  F2FP.F16.F32.PACK_AB R3, RZ, R22 ;  /* 0x00000016ff03723e */ /* 0x001fc800000000ff */
[----:B------:R-:W-:-:S05]  /*5da0*/  PRMT R3, R3, 0x5410, RZ ;  /* 0x0000541003037816 */ /* 0x000fca00000000ff */
[----:B------:R0:W-:Y:S01]  /*5db0*/  STG.E desc[UR36][R8.64], R3 ;  /* 0x0000000308007986 */ /* 0x0001e2000c101924 */
[----:B------:R-:W-:Y:S05]  /*5dc0*/  BRA `(.L_x_32578) ;  /* 0x0000000800d87947 */ /* 0x000fea0003800000 */
.L_x_32583:
[----:B-----5:R-:W-:-:S04]  /*5dd0*/  PRMT R4, R22, 0x8880, RZ ;  /* 0x0000888016047816 */ /* 0x020fc800000000ff */
[----:B------:R-:W-:-:S06]  /*5de0*/  PRMT R4, R4, 0x7710, RZ ;  /* 0x0000771004047816 */ /* 0x000fcc00000000ff */
[----:B------:R-:W0:Y:S02]  /*5df0*/  I2F.F64.S16 R4, R4 ;  /* 0x0000000400047312 */ /* 0x000e240000101c00 */
[----:B0-----:R0:W-:Y:S01]  /*5e00*/  STG.E.64 desc[UR36][R8.64], R4 ;  /* 0x0000000408007986 */ /* 0x0011e2000c101b24 */
[----:B------:R-:W-:Y:S05]  /*5e10*/  BRA `(.L_x_32578) ;  /* 0x0000000800c47947 */ /* 0x000fea0003800000 */
.L_x_32573:
        /* <DEDUP_REMOVED lines=12> */
.L_x_32587:
[----:B-----5:R-:W-:Y:S02]  /*5ee0*/  PRMT R4, R22, 0x8880, RZ ;  /* 0x0000888016047816 */ /* 0x020fe400000000ff */
[----:B------:R-:W-:Y:S02]  /*5ef0*/  CS2R R6, SRZ ;  /* 0x0000000000067805 */ /* 0x000fe4000001ff00 */
[----:B------:R-:W-:-:S06]  /*5f00*/  PRMT R4, R4, 0x7710, RZ ;  /* 0x0000771004047816 */ /* 0x000fcc00000000ff */
[----:B------:R-:W0:Y:S02]  /*5f10*/  I2F.F64.S16 R4, R4 ;  /* 0x0000000400047312 */ /* 0x000e240000101c00 */
[----:B0-----:R0:W-:Y:S01]  /*5f20*/  STG.E.128 desc[UR36][R8.64], R4 ;  /* 0x0000000408007986 */ /* 0x0011e2000c101d24 */
[----:B------:R-:W-:Y:S05]  /*5f30*/  BRA `(.L_x_32578) ;  /* 0x00000008007c7947 */ /* 0x000fea0003800000 */
.L_x_32586:
        /* <DEDUP_REMOVED lines=21> */
.L_x_32591:
[----:B------:R-:W-:Y:S05]  /*6090*/  BSYNC B0 ;  /* 0x0000000000007941 */ /* 0x000fea0003800000 */
.L_x_32590:
[----:B------:R-:W-:-:S05]  /*60a0*/  LOP3.LUT R5, R0, R5, RZ, 0xfc, !PT ;  /* 0x0000000500057212 */ /* 0x000fca00078efcff */
[----:B------:R0:W-:Y:S01]  /*60b0*/  STG.E.U8 desc[UR36][R8.64], R5 ;  /* 0x0000000508007986 */ /* 0x0001e2000c101124 */
[----:B------:R-:W-:Y:S05]  /*60c0*/  BRA `(.L_x_32578) ;  /* 0x0000000800187947 */ /* 0x000fea0003800000 */
.L_x_32589:
        /* <DEDUP_REMOVED lines=13> */
.L_x_32593:
[----:B------:R-:W-:Y:S01]  /*61a0*/  IMAD.MOV.U32 R0, RZ, RZ, 0x7f ;  /* 0x0000007fff007424 */ /* 0x000fe200078e00ff */
[----:B------:R-:W-:-:S04]  /*61b0*/  ISETP.GT.U32.AND P0, PT, R3, 0x7f800000, PT ;  /* 0x7f8000000300780c */ /* 0x000fc80003f04070 */
[----:B------:R-:W-:-:S09]  /*61c0*/  SEL R0, R0, 0x7c, P0 ;  /* 0x0000007c00007807 */ /* 0x000fd20000000000 */
.L_x_32594:
[----:B------:R-:W-:Y:S05]  /*61d0*/  BSYNC B0 ;  /* 0x0000000000007941 */ /* 0x000fea0003800000 */
.L_x_32592:
[----:B------:R-:W-:-:S04]  /*61e0*/  LOP3.LUT R3, R5, 0x80000000, RZ, 0xc0, !PT ;  /* 0x8000000005037812 */ /* 0x000fc800078ec0ff */
[----:B------:R-:W-:-:S04]  /*61f0*/  SHF.R.U32.HI R3, RZ, 0x18, R3 ;  /* 0x00000018ff037819 */ /* 0x000fc80000011603 */
[----:B------:R-:W-:-:S05]  /*6200*/  LOP3.LUT R3, R0, R3, RZ, 0xfc, !PT ;  /* 0x0000000300037212 */ /* 0x000fca00078efcff */
[----:B------:R0:W-:Y:S01]  /*6210*/  STG.E.U8 desc[UR36][R8.64], R3 ;  /* 0x0000000308007986 */ /* 0x0001e2000c101124 */
[----:B------:R-:W-:Y:S05]  /*6220*/  BRA `(.L_x_32578) ;  /* 0x0000000400c07947 */ /* 0x000fea0003800000 */
.L_x_32588:
[----:B-----5:R-:W0:Y:S02]  /*6230*/  I2F.S8 R0, R22 ;  /* 0x0000001600007306 */ /* 0x020e240000001400 */
[----:B0-----:R-:W-:-:S05]  /*6240*/  F2FP.BF16.F32.PACK_AB R0, RZ, R0 ;  /* 0x00000000ff00723e */ /* 0x001fca00000010ff */
[----:B------:R0:W-:Y:S01]  /*6250*/  STG.E.U16 desc[UR36][R8.64], R0 ;  /* 0x0000000008007986 */ /* 0x0001e2000c101524 */
[----:B------:R-:W-:Y:S05]  /*6260*/  BRA `(.L_x_32578) ;  /* 0x0000000400b07947 */ /* 0x000fea0003800000 */
.L_x_32585:
        /* <DEDUP_REMOVED lines=12> */
.L_x_32597:
        /* <DEDUP_REMOVED lines=17> */
.L_x_32600:
[----:B------:R-:W-:-:S04]  /*6440*/  LOP3.LUT R3, R5, 0x80000000, RZ, 0xc0, !PT ;  /* 0x8000000005037812 */ /* 0x000fc800078ec0ff */
[----:B------:R-:W-:-:S04]  /*6450*/  SHF.R.U32.HI R3, RZ, 0x18, R3 ;  /* 0x00000018ff037819 */ /* 0x000fc80000011603 */
[----:B------:R-:W-:-:S04]  /*6460*/  LOP3.LUT R0, R0, R3, RZ, 0xfc, !PT ;  /* 0x0000000300007212 */ /* 0x000fc800078efcff */
[----:B------:R-:W-:-:S07]  /*6470*/  PRMT R4, R0, 0x7610, R4 ;  /* 0x0000761000047816 */ /* 0x000fce0000000004 */
.L_x_32599:
[----:B------:R-:W-:Y:S05]  /*6480*/  BSYNC B0 ;  /* 0x0000000000007941 */ /* 0x000fea0003800000 */
.L_x_32598:
[----:B------:R0:W-:Y:S01]  /*6490*/  STG.E.U8 desc[UR36][R8.64], R4 ;  /* 0x0000000408007986 */ /* 0x0001e2000c101124 */
[----:B------:R-:W-:Y:S05]  /*64a0*/  BRA `(.L_x_32578) ;  /* 0x0000000400207947 */ /* 0x000fea0003800000 */
.L_x_32596:
        /* <DEDUP_REMOVED lines=17> */
.L_x_32603:
[----:B------:R-:W-:-:S04]  /*65c0*/  LOP3.LUT R3, R5, 0x80000000, RZ, 0xc0, !PT ;  /* 0x8000000005037812 */ /* 0x000fc800078ec0ff */
[----:B------:R-:W-:-:S04]  /*65d0*/  SHF.R.U32.HI R3, RZ, 0x18, R3 ;  /* 0x00000018ff037819 */ /* 0x000fc80000011603 */
[----:B------:R-:W-:-:S04]  /*65e0*/  LOP3.LUT R0, R0, R3, RZ, 0xfc, !PT ;  /* 0x0000000300007212 */ /* 0x000fc800078efcff */
[----:B------:R-:W-:-:S07]  /*65f0*/  PRMT R4, R0, 0x7610, R4 ;  /* 0x0000761000047816 */ /* 0x000fce0000000004 */
.L_x_32602:
[----:B------:R-:W-:Y:S05]  /*6600*/  BSYNC B0 ;  /* 0x0000000000007941 */ /* 0x000fea0003800000 */
.L_x_32601:
[----:B------:R0:W-:Y:S01]  /*6610*/  STG.E.U8 desc[UR36][R8.64], R4 ;  /* 0x0000000408007986 */ /* 0x0001e2000c101124 */
[----:B------:R-:W-:Y:S05]  /*6620*/  BRA `(.L_x_32578) ;  /* 0x0000000000c07947 */ /* 0x000fea0003800000 */
.L_x_32595:
        /* <DEDUP_REMOVED lines=22> */
.L_x_32577:
        /* <DEDUP_REMOVED lines=16> */
.L_x_32606:
[----:B------:R-:W-:Y:S05]  /*6890*/  BRA `(.L_x_32578) ;  /* 0x0000000000247947 */ /* 0x000fea0003800000 */
.L_x_32605:
[----:B-----5:R-:W-:-:S04]  /*68a0*/  LOP3.LUT R22, R22, 0xffff, RZ, 0xc0, !PT ;  /* 0x0000ffff16167812 */ /* 0x020fc800078ec0ff */
[----:B------:R-:W-:-:S05]  /*68b0*/  PRMT R22, R22, 0x8880, RZ ;  /* 0x0000888016167816 */ /* 0x000fca00000000ff */
[----:B------:R-:W-:-:S05]  /*68c0*/  IMAD.MOV.U32 R4, RZ, RZ, R22 ;  /* 0x000000ffff047224 */ /* 0x000fca00078e0016 */
[----:B------:R-:W-:-:S05]  /*68d0*/  SHF.R.S32.HI R5, RZ, 0x1f, R4 ;  /* 0x0000001fff057819 */ /* 0x000fca0000011404 */
[----:B------:R0:W-:Y:S01]  /*68e0*/  STG.E.64 desc[UR36][R8.64], R4 ;  /* 0x0000000408007986 */ /* 0x0001e2000c101b24 */
[----:B------:R-:W-:Y:S05]  /*68f0*/  BRA `(.L_x_32578) ;  /* 0x00000000000c7947 */ /* 0x000fea0003800000 */
.L_x_32604:
[----:B-----5:R-:W-:-:S04]  /*6900*/  LOP3.LUT R22, R22, 0xffff, RZ, 0xc0, !PT ;  /* 0x0000ffff16167812 */ /* 0x020fc800078ec0ff */
[----:B------:R-:W-:-:S05]  /*6910*/  PRMT R3, R22, 0x8880, RZ ;  /* 0x0000888016037816 */ /* 0x000fca00000000ff */
[----:B------:R0:W-:Y:S02]  /*6920*/  STG.E desc[UR36][R8.64], R3 ;  /* 0x0000000308007986 */ /* 0x0001e4000c101924 */
.L_x_32578:
        /* <DEDUP_REMOVED lines=23> */
.L_x_32610:
[----:B------:R0:W-:Y:S01]  /*6aa0*/  STG.E.U8 desc[UR36][R8.64], R18 ;  /* 0x0000001208007986 */ /* 0x0001e2000c101124 */
[----:B------:R-:W-:Y:S05]  /*6ab0*/  BRA `(.L_x_32612) ;  /* 0x0000000c00987947 */ /* 0x000fea0003800000 */
.L_x_32609:
        /* <DEDUP_REMOVED lines=12> */
.L_x_32614:
[----:B------:R-:W-:-:S04]  /*6b80*/  LOP3.LUT R18, R18, 0xffff, RZ, 0xc0, !PT ;  /* 0x0000ffff12127812 */ /* 0x000fc800078ec0ff */
[----:B------:R-:W-:-:S05]  /*6b90*/  PRMT R3, R18, 0x8880, RZ ;  /* 0x0000888012037816 */ /* 0x000fca00000000ff */
[----:B------:R0:W-:Y:S01]  /*6ba0*/  STG.E desc[UR36][R8.64], R3 ;  /* 0x0000000308007986 */ /* 0x0001e2000c101924 */
[----:B------:R-:W-:Y:S05]  /*6bb0*/  BRA `(.L_x_32612) ;  /* 0x0000000c00587947 */ /* 0x000fea0003800000 */
.L_x_32613:
[----:B------:R-:W-:-:S04]  /*6bc0*/  PRMT R3, R18, 0x8880, RZ ;  /* 0x0000888012037816 */ /* 0x000fc800000000ff */
[----:B------:R-:W-:-:S05]  /*6bd0*/  PRMT R3, R3, 0x7710, RZ ;  /* 0x0000771003037816 */ /* 0x000fca00000000ff */
[----:B------:R0:W-:Y:S01]  /*6be0*/  STG.E.U16 desc[UR36][R8.64], R3 ;  /* 0x0000000308007986 */ /* 0x0001e2000c101524 */
[----:B------:R-:W-:Y:S05]  /*6bf0*/  BRA `(.L_x_32612) ;  /* 0x0000000c00487947 */ /* 0x000fea0003800000 */
.L_x_32608:
        /* <DEDUP_REMOVED lines=9> */
.L_x_32616:
[----:B------:R-:W0:Y:S02]  /*6c90*/  I2F.S8 R0, R18 ;  /* 0x0000001200007306 */ /* 0x000e240000001400 */
[----:B0-----:R-:W-:-:S05]  /*6ca0*/  F2FP.F16.F32.PACK_AB R0, RZ, R0 ;  /* 0x00000000ff00723e */ /* 0x001fca00000000ff */
[----:B------:R0:W-:Y:S01]  /*6cb0*/  STG.E.U16 desc[UR36][R8.64], R0 ;  /* 0x0000000008007986 */ /* 0x0001e2000c101524 */
[----:B------:R-:W-:Y:S05]  /*6cc0*/  BRA `(.L_x_32612) ;  /* 0x0000000c00147947 */ /* 0x000fea0003800000 */
.L_x_32615:
        /* <DEDUP_REMOVED lines=10> */
.L_x_32618:
[----:B------:R-:W0:Y:S02]  /*6d70*/  I2F.S8 R18, R18 ;  /* 0x0000001200127306 */ /* 0x000e240000001400 */
[----:B0-----:R-:W-:-:S04]  /*6d80*/  F2FP.F16.F32.PACK_AB R3, RZ, R18 ;  /* 0x00000012ff03723e */ /* 0x001fc800000000ff */
[----:B------:R-:W-:-:S05]  /*6d90*/  PRMT R3, R3, 0x5410, RZ ;  /* 0x0000541003037816 */ /* 0x000fca00000000ff */
[----:B------:R0:W-:Y:S01]  /*6da0*/  STG.E desc[UR36][R8.64], R3 ;  /* 0x0000000308007986 */ /* 0x0001e2000c101924 */
[----:B------:R-:W-:Y:S05]  /*6db0*/  BRA `(.L_x_32612) ;  /* 0x0000000800d87947 */ /* 0x000fea0003800000 */
.L_x_32617:
[----:B------:R-:W-:-:S04]  /*6dc0*/  PRMT R4, R18, 0x8880, RZ ;  /* 0x0000888012047816 */ /* 0x000fc800000000ff */
[----:B------:R-:W-:-:S06]  /*6dd0*/  PRMT R4, R4, 0x7710, RZ ;  /* 0x0000771004047816 */ /* 0x000fcc00000000ff */
[----:B------:R-:W0:Y:S02]  /*6de0*/  I2F.F64.S16 R4, R4 ;  /* 0x0000000400047312 */ /* 0x000e240000101c00 */
[----:B0-----:R0:W-:Y:S01]  /*6df0*/  STG.E.64 desc[UR36][R8.64], R4 ;  /* 0x0000000408007986 */ /* 0x0011e2000c101b24 */
[----:B------:R-:W-:Y:S05]  /*6e00*/  BRA `(.L_x_32612) ;  /* 0x0000000800c47947 */ /* 0x000fea0003800000 */
.L_x_32607:
        /* <DEDUP_REMOVED lines=12> */
.L_x_32621:
[----:B------:R-:W-:Y:S02]  /*6ed0*/  PRMT R4, R18, 0x8880, RZ ;  /* 0x0000888012047816 */ /* 0x000fe400000000ff */
[----:B------:R-:W-:Y:S02]  /*6ee0*/  CS2R R6, SRZ ;  /* 0x0000000000067805 */ /* 0x000fe4000001ff00 */
[----:B------:R-:W-:-:S06]  /*6ef0*/  PRMT R4, R4, 0x7710, RZ ;  /* 0x0000771004047816 */ /* 0x000fcc00000000ff */
[----:B------:R-:W0:Y:S02]  /*6f00*/  I2F.F64.S16 R4, R4 ;  /* 0x0000000400047312 */ /* 0x000e240000101c00 */
[----:B0-----:R0:W-:Y:S01]  /*6f10*/  STG.E.128 desc[UR36][R8.64], R4 ;  /* 0x0000000408007986 */ /* 0x0011e2000c101d24 */
[----:B------:R-:W-:Y:S05]  /*6f20*/  BRA `(.L_x_32612) ;  /* 0x00000008007c7947 */ /* 0x000fea0003800000 */
.L_x_32620:
        /* <DEDUP_REMOVED lines=21> */
.L_x_32625:
[----:B------:R-:W-:Y:S05]  /*7080*/  BSYNC B0 ;  /* 0x0000000000007941 */ /* 0x000fea0003800000 */
.L_x_32624:
[----:B------:R-:W-:-:S05]  /*7090*/  LOP3.LUT R5, R0, R5, RZ, 0xfc, !PT ;  /* 0x0000000500057212 */ /* 0x000fca00078efcff */
[----:B------:R0:W-:Y:S01]  /*70a0*/  STG.E.U8 desc[UR36][R8.64], R5 ;  /* 0x0000000508007986 */ /* 0x0001e2000c101124 */
[----:B------:R-:W-:Y:S05]  /*70b0*/  BRA `(.L_x_32612) ;  /* 0x0000000800187947 */ /* 0x000fea0003800000 */
.L_x_32623:
        /* <DEDUP_REMOVED lines=13> */
.L_x_32627:
[----:B------:R-:W-:Y:S01]  /*7190*/  IMAD.MOV.U32 R0, RZ, RZ, 0x7f ;  /* 0x0000007fff007424 */ /* 0x000fe200078e00ff */
[----:B------:R-:W-:-:S04]  /*71a0*/  ISETP.GT.U32.AND P0, PT, R3, 0x7f800000, PT ;  /* 0x7f8000000300780c */ /* 0x000fc80003f04070 */
[----:B------:R-:W-:-:S09]  /*71b0*/  SEL R0, R0, 0x7c, P0 ;  /* 0x0000007c00007807 */ /* 0x000fd20000000000 */
.L_x_32628:
[----:B------:R-:W-:Y:S05]  /*71c0*/  BSYNC B0 ;  /* 0x0000000000007941 */ /* 0x000fea0003800000 */
.L_x_32626:
[----:B------:R-:W-:-:S04]  /*71d0*/  LOP3.LUT R3, R5, 0x80000000, RZ, 0xc0, !PT ;  /* 0x8000000005037812 */ /* 0x000fc800078ec0ff */
[----:B------:R-:W-:-:S04]  /*71e0*/  SHF.R.U32.HI R3, RZ, 0x18, R3 ;  /* 0x00000018ff037819 */ /* 0x000fc80000011603 */
[----:B------:R-:W-:-:S05]  /*71f0*/  LOP3.LUT R3, R0, R3, RZ, 0xfc, !PT ;  /* 0x0000000300037212 */ /* 0x000fca00078efcff */
[----:B------:R0:W-:Y:S01]  /*7200*/  STG.E.U8 desc[UR36][R8.64], R3 ;  /* 0x0000000308007986 */ /* 0x0001e2000c101124 */
[----:B------:R-:W-:Y:S05]  /*7210*/  BRA `(.L_x_32612) ;  /* 0x0000000400c07947 */ /* 0x000fea0003800000 */
.L_x_32622:
[----:B------:R-:W0:Y:S02]  /*7220*/  I2F.S8 R0, R18 ;  /* 0x0000001200007306 */ /* 0x000e240000001400 */
[----:B0-----:R-:W-:-:S05]  /*7230*/  F2FP.BF16.F32.PACK_AB R0, RZ, R0 ;  /* 0x00000000ff00723e */ /* 0x001fca00000010ff */
[----:B------:R0:W-:Y:S01]  /*7240*/  STG.E.U16 desc[UR36][R8.64], R0 ;  /* 0x0000000008007986 */ /* 0x0001e2000c101524 */
[----:B------:R-:W-:Y:S05]  /*7250*/  BRA `(.L_x_32612) ;  /* 0x0000000400b07947 */ /* 0x000fea0003800000 */
.L_x_32619:
        /* <DEDUP_REMOVED lines=12> */
.L_x_32631:
        /* <DEDUP_REMOVED lines=17> */
.L_x_32634:
[----:B------:R-:W-:-:S04]  /*7430*/  LOP3.LUT R3, R5, 0x80000000, RZ, 0xc0, !PT ;  /* 0x8000000005037812 */ /* 0x000fc800078ec0ff */
[----:B------:R-:W-:-:S04]  /*7440*/  SHF.R.U32.HI R3, RZ, 0x18, R3 ;  /* 0x00000018ff037819 */ /* 0x000fc80000011603 */
[----:B------:R-:W-:-:S04]  /*7450*/  LOP3.LUT R0, R0, R3, RZ, 0xfc, !PT ;  /* 0x0000000300007212 */ /* 0x000fc800078efcff */
[----:B------:R-:W-:-:S07]  /*7460*/  PRMT R4, R0, 0x7610, R4 ;  /* 0x0000761000047816 */ /* 0x000fce0000000004 */
.L_x_32633:
[----:B------:R-:W-:Y:S05]  /*7470*/  BSYNC B0 ;  /* 0x0000000000007941 */ /* 0x000fea0003800000 */
.L_x_32632:
[----:B------:R3:W-:Y:S01]  /*7480*/  STG.E.U8 desc[UR36][R8.64], R4 ;  /* 0x0000000408007986 */ /* 0x0007e2000c101124 */
[----:B------:R-:W-:Y:S05]  /*7490*/  BRA `(.L_x_32612) ;  /* 0x0000000400207947 */ /* 0x000fea0003800000 */
.L_x_32630:
        /* <DEDUP_REMOVED lines=17> */
.L_x_32637:
[----:B------:R-:W-:-:S04]  /*75b0*/  LOP3.LUT R3, R5, 0x80000000, RZ, 0xc0, !PT ;  /* 0x8000000005037812 */ /* 0x000fc800078ec0ff */
[----:B------:R-:W-:-:S04]  /*75c0*/  SHF.R.U32.HI R3, RZ, 0x18, R3 ;  /* 0x00000018ff037819 */ /* 0x000fc80000011603 */
[----:B------:R-:W-:-:S04]  /*75d0*/  LOP3.LUT R0, R0, R3, RZ, 0xfc, !PT ;  /* 0x0000000300007212 */ /* 0x000fc800078efcff */
[----:B------:R-:W-:-:S07]  /*75e0*/  PRMT R4, R0, 0x7610, R4 ;  /* 0x0000761000047816 */ /* 0x000fce0000000004 */
.L_x_32636:
[----:B------:R-:W-:Y:S05]  /*75f0*/  BSYNC B0 ;  /* 0x0000000000007941 */ /* 0x000fea0003800000 */
.L_x_32635:
[----:B------:R0:W-:Y:S01]  /*7600*/  STG.E.U8 desc[UR36][R8.64], R4 ;  /* 0x0000000408007986 */ /* 0x0001e2000c101124 */
[----:B------:R-:W-:Y:S05]  /*7610*/  BRA `(.L_x_32612) ;  /* 0x0000000000c07947 */ /* 0x000fea0003800000 */
.L_x_32629:
        /* <DEDUP_REMOVED lines=22> */
.L_x_32611:
        /* <DEDUP_REMOVED lines=16> */
.L_x_32640:
[----:B------:R-:W-:Y:S05]  /*7880*/  BRA `(.L_x_32612) ;  /* 0x0000000000247947 */ /* 0x000fea0003800000 */
.L_x_32639:
[----:B------:R-:W-:-:S04]  /*7890*/  LOP3.LUT R18, R18, 0xffff, RZ, 0xc0, !PT ;  /* 0x0000ffff12127812 */ /* 0x000fc800078ec0ff */
[----:B------:R-:W-:-:S05]  /*78a0*/  PRMT R18, R18, 0x8880, RZ ;  /* 0x0000888012127816 */ /* 0x000fca00000000ff */
[----:B------:R-:W-:-:S05]  /*78b0*/  IMAD.MOV.U32 R4, RZ, RZ, R18 ;  /* 0x000000ffff047224 */ /* 0x000fca00078e0012 */
[----:B------:R-:W-:-:S05]  /*78c0*/  SHF.R.S32.HI R5, RZ, 0x1f, R4 ;  /* 0x0000001fff057819 */ /* 0x000fca0000011404 */
[----:B------:R1:W-:Y:S01]  /*78d0*/  STG.E.64 desc[UR36][R8.64], R4 ;  /* 0x0000000408007986 */ /* 0x0003e2000c101b24 */
[----:B------:R-:W-:Y:S05]  /*78e0*/  BRA `(.L_x_32612) ;  /* 0x00000000000c7947 */ /* 0x000fea0003800000 */
.L_x_32638:
[----:B------:R-:W-:-:S04]  /*78f0*/  LOP3.LUT R18, R18, 0xffff, RZ, 0xc0, !PT ;  /* 0x0000ffff12127812 */ /* 0x000fc800078ec0ff */
[----:B------:R-:W-:-:S05]  /*7900*/  PRMT R3, R18, 0x8880, RZ ;  /* 0x0000888012037816 */ /* 0x000fca00000000ff */
[----:B------:R2:W-:Y:S02]  /*7910*/  STG.E desc[UR36][R8.64], R3 ;  /* 0x0000000308007986 */ /* 0x0005e4000c101924 */
.L_x_32612:
[----:B------:R-:W-:-:S07]  /*7920*/  VIADD R25, R25, 0x80 ;  /* 0x0000008019197836 */ /* 0x000fce0000000000 */
.L_x_32572:
[----:B------:R-:W-:Y:S05]  /*7930*/  BSYNC B6 ;  /* 0x0000000000067941 */ /* 0x000fea0003800000 */
.L_x_32571:
        /* <DEDUP_REMOVED lines=21> */
.L_x_32644:
[----:B-----5:R-:W-:Y:S01]  /*7a90*/  STG.E.U8 desc[UR36][R2.64], R19 ;  /* 0x0000001302007986 */ /* 0x020fe2000c101124 */
[----:B------:R-:W-:Y:S05]  /*7aa0*/  EXIT ;  /* 0x000000000000794d */ /* 0x000fea0003800000 */
.L_x_32643:
        /* <DEDUP_REMOVED lines=12> */
.L_x_32647:
[----:B-----5:R-:W-:-:S04]  /*7b70*/  LOP3.LUT R19, R19, 0xffff, RZ, 0xc0, !PT ;  /* 0x0000ffff13137812 */ /* 0x020fc800078ec0ff */
[----:B------:R-:W-:-:S05]  /*7b80*/  PRMT R5, R19, 0x8880, RZ ;  /* 0x0000888013057816 */ /* 0x000fca00000000ff */
[----:B------:R-:W-:Y:S01]  /*7b90*/  STG.E desc[UR36][R2.64], R5 ;  /* 0x0000000502007986 */ /* 0x000fe2000c101924 */
[----:B------:R-:W-:Y:S05]  /*7ba0*/  EXIT ;  /* 0x000000000000794d */ /* 0x000fea0003800000 */
.L_x_32646:
[----:B-----5:R-:W-:-:S04]  /*7bb0*/  PRMT R5, R19, 0x8880, RZ ;  /* 0x0000888013057816 */ /* 0x020fc800000000ff */
[----:B------:R-:W-:-:S05]  /*7bc0*/  PRMT R5, R5, 0x7710, RZ ;  /* 0x0000771005057816 */ /* 0x000fca00000000ff */
[----:B------:R-:W-:Y:S01]  /*7bd0*/  STG.E.U16 desc[UR36][R2.64], R5 ;  /* 0x0000000502007986 */ /* 0x000fe2000c101524 */
[----:B------:R-:W-:Y:S05]  /*7be0*/  EXIT ;  /* 0x000000000000794d */ /* 0x000fea0003800000 */
.L_x_32642:
        /* <DEDUP_REMOVED lines=9> */
.L_x_32649:
[----:B-----5:R-:W0:Y:S02]  /*7c80*/  I2F.S8 R0, R19 ;  /* 0x0000001300007306 */ /* 0x020e240000001400 */
[----:B0-----:R-:W-:-:S05]  /*7c90*/  F2FP.F16.F32.PACK_AB R0, RZ, R0 ;  /* 0x00000000ff00723e */ /* 0x001fca00000000ff */
[----:B------:R-:W-:Y:S01]  /*7ca0*/  STG.E.U16 desc[UR36][R2.64], R0 ;  /* 0x0000000002007986 */ /* 0x000fe2000c101524 */
[----:B------:R-:W-:Y:S05]  /*7cb0*/  EXIT ;  /* 0x000000000000794d */ /* 0x000fea0003800000 */
.L_x_32648:
        /* <DEDUP_REMOVED lines=10> */
.L_x_32651:
[----:B-----5:R-:W0:Y:S02]  /*7d60*/  I2F.S8 R19, R19 ;  /* 0x0000001300137306 */ /* 0x020e240000001400 */
[----:B0-----:R-:W-:-:S04]  /*7d70*/  F2FP.F16.F32.PACK_AB R5, RZ, R19 ;  /* 0x00000013ff05723e */ /* 0x001fc800000000ff */
[----:B------:R-:W-:-:S05]  /*7d80*/  PRMT R5, R5, 0x5410, RZ ;  /* 0x0000541005057816 */ /* 0x000fca00000000ff */
[----:B------:R-:W-:Y:S01]  /*7d90*/  STG.E desc[UR36][R2.64], R5 ;  /* 0x0000000502007986 */ /* 0x000fe2000c101924 */
[----:B------:R-:W-:Y:S05]  /*7da0*/  EXIT ;  /* 0x000000000000794d */ /* 0x000fea0003800000 */
.L_x_32650:
[----:B-----5:R-:W-:-:S04]  /*7db0*/  PRMT R4, R19, 0x8880, RZ ;  /* 0x0000888013047816 */ /* 0x020fc800000000ff */
[----:B------:R-:W-:-:S06]  /*7dc0*/  PRMT R4, R4, 0x7710, RZ ;  /* 0x0000771004047816 */ /* 0x000fcc00000000ff */
[----:B------:R-:W0:Y:S02]  /*7dd0*/  I2F.F64.S16 R4, R4 ;  /* 0x0000000400047312 */ /* 0x000e240000101c00 */
[----:B0-----:R-:W-:Y:S01]  /*7de0*/  STG.E.64 desc[UR36][R2.64], R4 ;  /* 0x0000000402007986 */ /* 0x001fe2000c101b24 */
[----:B------:R-:W-:Y:S05]  /*7df0*/  EXIT ;  /* 0x000000000000794d */ /* 0x000fea0003800000 */
.L_x_32641:
        /* <DEDUP_REMOVED lines=12> */
.L_x_32654:
[----:B-----5:R-:W-:Y:S02]  /*7ec0*/  PRMT R4, R19, 0x8880, RZ ;  /* 0x0000888013047816 */ /* 0x020fe400000000ff */
[----:B------:R-:W-:Y:S02]  /*7ed0*/  CS2R R6, SRZ ;  /* 0x0000000000067805 */ /* 0x000fe4000001ff00 */
[----:B------:R-:W-:-:S06]  /*7ee0*/  PRMT R4, R4, 0x7710, RZ ;  /* 0x0000771004047816 */ /* 0x000fcc00000000ff */
[----:B------:R-:W0:Y:S02]  /*7ef0*/  I2F.F64.S16 R4, R4 ;  /* 0x0000000400047312 */ /* 0x000e240000101c00 */
[----:B0-----:R-:W-:Y:S01]  /*7f00*/  STG.E.128 desc[UR36][R2.64], R4 ;  /* 0x0000000402007986 */ /* 0x001fe2000c101d24 */
[----:B------:R-:W-:Y:S05]  /*7f10*/  EXIT ;  /* 0x000000000000794d */ /* 0x000fea0003800000 */
.L_x_32653:
        /* <DEDUP_REMOVED lines=21> */
.L_x_32658:
[----:B------:R-:W-:Y:S05]  /*8070*/  BSYNC B0 ;  /* 0x0000000000007941 */ /* 0x000fea0003800000 */
.L_x_32657:
[----:B------:R-:W-:-:S05]  /*8080*/  LOP3.LUT R5, R0, R5, RZ, 0xfc, !PT ;  /* 0x0000000500057212 */ /* 0x000fca00078efcff */
[----:B------:R-:W-:Y:S01]  /*8090*/  STG.E.U8 desc[UR36][R2.64], R5 ;  /* 0x0000000502007986 */ /* 0x000fe2000c101124 */
[----:B------:R-:W-:Y:S05]  /*80a0*/  EXIT ;  /* 0x000000000000794d */ /* 0x000fea0003800000 */
.L_x_32656:
        /* <DEDUP_REMOVED lines=13> */
.L_x_32660:
[----:B------:R-:W-:Y:S01]  /*8180*/  IMAD.MOV.U32 R0, RZ, RZ, 0x7f ;  /* 0x0000007fff007424 */ /* 0x000fe200078e00ff */
[----:B------:R-:W-:-:S04]  /*8190*/  ISETP.GT.U32.AND P0, PT, R4, 0x7f800000, PT ;  /* 0x7f8000000400780c */ /* 0x000fc80003f04070 */
[----:B------:R-:W-:-:S09]  /*81a0*/  SEL R0, R0, 0x7c, P0 ;  /* 0x0000007c00007807 */ /* 0x000fd20000000000 */
.L_x_32661:
[----:B------:R-:W-:Y:S05]  /*81b0*/  BSYNC B0 ;  /* 0x0000000000007941 */ /* 0x000fea0003800000 */
.L_x_32659:
[----:B------:R-:W-:-:S04]  /*81c0*/  LOP3.LUT R4, R19, 0x80000000, RZ, 0xc0, !PT ;  /* 0x8000000013047812 */ /* 0x000fc800078ec0ff */
[----:B------:R-:W-:-:S04]  /*81d0*/  SHF.R.U32.HI R5, RZ, 0x18, R4 ;  /* 0x00000018ff057819 */ /* 0x000fc80000011604 */
[----:B------:R-:W-:-:S05]  /*81e0*/  LOP3.LUT R5, R0, R5, RZ, 0xfc, !PT ;  /* 0x0000000500057212 */ /* 0x000fca00078efcff */
[----:B------:R-:W-:Y:S01]  /*81f0*/  STG.E.U8 desc[UR36][R2.64], R5 ;  /* 0x0000000502007986 */ /* 0x000fe2000c101124 */
[----:B------:R-:W-:Y:S05]  /*8200*/  EXIT ;  /* 0x000000000000794d */ /* 0x000fea0003800000 */
.L_x_32655:
[----:B-----5:R-:W0:Y:S02]  /*8210*/  I2F.S8 R0, R19 ;  /* 0x0000001300007306 */ /* 0x020e240000001400 */
[----:B0-----:R-:W-:-:S05]  /*8220*/  F2FP.BF16.F32.PACK_AB R0, RZ, R0 ;  /* 0x00000000ff00723e */ /* 0x001fca00000010ff */
[----:B------:R-:W-:Y:S01]  /*8230*/  STG.E.U16 desc[UR36][R2.64], R0 ;  /* 0x0000000002007986 */ /* 0x000fe2000c101524 */
[----:B------:R-:W-:Y:S05]  /*8240*/  EXIT ;  /* 0x000000000000794d */ /* 0x000fea0003800000 */
.L_x_32652:
        /* <DEDUP_REMOVED lines=12> */
.L_x_32664:
        /* <DEDUP_REMOVED lines=17> */
.L_x_32667:
[----:B------:R-:W-:-:S04]  /*8420*/  LOP3.LUT R0, R19, 0x80000000, RZ, 0xc0, !PT ;  /* 0x8000000013007812 */ /* 0x000fc800078ec0ff */
[----:B------:R-:W-:-:S04]  /*8430*/  SHF.R.U32.HI R5, RZ, 0x18, R0 ;  /* 0x00000018ff057819 */ /* 0x000fc80000011600 */
[----:B------:R-:W-:-:S04]  /*8440*/  LOP3.LUT R4, R4, R5, RZ, 0xfc, !PT ;  /* 0x0000000504047212 */ /* 0x000fc800078efcff */
[----:B------:R-:W-:-:S07]  /*8450*/  PRMT R0, R4, 0x7610, R0 ;  /* 0x0000761004007816 */ /* 0x000fce0000000000 */
.L_x_32666:
[----:B------:R-:W-:Y:S05]  /*8460*/  BSYNC B0 ;  /* 0x0000000000007941 */ /* 0x000fea0003800000 */
.L_x_32665:
[----:B------:R-:W-:Y:S01]  /*8470*/  STG.E.U8 desc[UR36][R2.64], R0 ;  /* 0x0000000002007986 */ /* 0x000fe2000c101124 */
[----:B------:R-:W-:Y:S05]  /*8480*/  EXIT ;  /* 0x000000000000794d */ /* 0x000fea0003800000 */
.L_x_32663:
        /* <DEDUP_REMOVED lines=17> */
.L_x_32670:
[----:B------:R-:W-:-:S04]  /*85a0*/  LOP3.LUT R0, R19, 0x80000000, RZ, 0xc0, !PT ;  /* 0x8000000013007812 */ /* 0x000fc800078ec0ff */
[----:B------:R-:W-:-:S04]  /*85b0*/  SHF.R.U32.HI R5, RZ, 0x18, R0 ;  /* 0x00000018ff057819 */ /* 0x000fc80000011600 */
[----:B------:R-:W-:-:S04]  /*85c0*/  LOP3.LUT R4, R4, R5, RZ, 0xfc, !PT ;  /* 0x0000000504047212 */ /* 0x000fc800078efcff */
[----:B------:R-:W-:-:S07]  /*85d0*/  PRMT R0, R4, 0x7610, R0 ;  /* 0x0000761004007816 */ /* 0x000fce0000000000 */
.L_x_32669:
[----:B------:R-:W-:Y:S05]  /*85e0*/  BSYNC B0 ;  /* 0x0000000000007941 */ /* 0x000fea0003800000 */
.L_x_32668:
[----:B------:R-:W-:Y:S01]  /*85f0*/  STG.E.U8 desc[UR36][R2.64], R0 ;  /* 0x0000000002007986 */ /* 0x000fe2000c101124 */
[----:B------:R-:W-:Y:S05]  /*8600*/  EXIT ;  /* 0x000000000000794d */ /* 0x000fea0003800000 */
.L_x_32662:
        /* <DEDUP_REMOVED lines=22> */
.L_x_32645:
        /* <DEDUP_REMOVED lines=16> */
.L_x_32673:
[----:B------:R-:W-:Y:S05]  /*8870*/  EXIT ;  /* 0x000000000000794d */ /* 0x000fea0003800000 */
.L_x_32672:
[----:B-----5:R-:W-:-:S04]  /*8880*/  LOP3.LUT R19, R19, 0xffff, RZ, 0xc0, !PT ;  /* 0x0000ffff13137812 */ /* 0x020fc800078ec0ff */
[----:B------:R-:W-:-:S05]  /*8890*/  PRMT R19, R19, 0x8880, RZ ;  /* 0x0000888013137816 */ /* 0x000fca00000000ff */
[----:B------:R-:W-:-:S05]  /*88a0*/  IMAD.MOV.U32 R4, RZ, RZ, R19 ;  /* 0x000000ffff047224 */ /* 0x000fca00078e0013 */
[----:B------:R-:W-:-:S05]  /*88b0*/  SHF.R.S32.HI R5, RZ, 0x1f, R4 ;  /* 0x0000001fff057819 */ /* 0x000fca0000011404 */
[----:B------:R-:W-:Y:S01]  /*88c0*/  STG.E.64 desc[UR36][R2.64], R4 ;  /* 0x0000000402007986 */ /* 0x000fe2000c101b24 */
[----:B------:R-:W-:Y:S05]  /*88d0*/  EXIT ;  /* 0x000000000000794d */ /* 0x000fea0003800000 */
.L_x_32671:
[----:B-----5:R-:W-:-:S04]  /*88e0*/  LOP3.LUT R19, R19, 0xffff, RZ, 0xc0, !PT ;  /* 0x0000ffff13137812 */ /* 0x020fc800078ec0ff */
[----:B------:R-:W-:-:S05]  /*88f0*/  PRMT R5, R19, 0x8880, RZ ;  /* 0x0000888013057816 */ /* 0x000fca00000000ff */
[----:B------:R-:W-:Y:S01]  /*8900*/  STG.E desc[UR36][R2.64], R5 ;  /* 0x0000000502007986 */ /* 0x000fe2000c101924 */
[----:B------:R-:W-:Y:S05]  /*8910*/  EXIT ;  /* 0x000000000000794d */ /* 0x000fea0003800000 */
.L_x_32674:
        /* <DEDUP_REMOVED lines=14> */
.L_x_44058:


//--------------------- .text._ZN2at6native18elementwise_kernelILi128ELi4EZNS0_22gpu_kernel_impl_nocastINS0_13AUnaryFunctorIN3c104HalfES5_bZZZNS0_23logical_and_kernel_cudaERNS_14TensorIteratorEENKUlvE0_clEvENKUlvE6_clEvEUlS5_S5_E_EEEEvRNS_18TensorIteratorBaseERKT_EUliE_EEviT1_ --------------------------
	.section	.text._ZN2at6native18elementwise_kernelILi128ELi4EZNS0_22gpu_kernel_impl_nocastINS0_13AUnaryFunctorIN3c104HalfES5_bZZZNS0_23logical_and_kernel_cudaERNS_14TensorIteratorEENKUlvE0_clEvENKUlvE6_clEvEUlS5_S5_E_EEEEvRNS_18TensorIteratorBaseERKT_EUliE_EEviT1_,"ax",@progbits
	.align	128
        .global         _ZN2at6native18elementwise_kernelILi128ELi4EZNS0_22gpu_kernel_impl_nocastINS0_13AUnaryFunctorIN3c104HalfES5_bZZZNS0_23logical_and_kernel_cudaERNS_14TensorIteratorEENKUlvE0_clEvENKUlvE6_clEvEUlS5_S5_E_EEEEvRNS_18TensorIteratorBaseERKT_EUliE_EEviT1_
        .type           _ZN2at6native18elementwise_kernelILi128ELi4EZNS0_22gpu_kernel_impl_nocastINS0_13AUnaryFunctorIN3c104HalfES5_bZZZNS0_23logical_and_kernel_cudaERNS_14TensorIteratorEENKUlvE0_clEvENKUlvE6_clEvEUlS5_S5_E_EEEEvRNS_18TensorIteratorBaseERKT_EUliE_EEviT1_,@function
        .size           _ZN2at6native18elementwise_kernelILi128ELi4EZNS0_22gpu_kernel_impl_nocastINS0_13AUnaryFunctorIN3c104HalfES5_bZZZNS0_23logical_and_kernel_cudaERNS_14TensorIteratorEENKUlvE0_clEvENKUlvE6_clEvEUlS5_S5_E_EEEEvRNS_18TensorIteratorBaseERKT_EUliE_EEviT1_,(.L_x_44059 - _ZN2at6native18elementwise_kernelILi128ELi4EZNS0_22gpu_kernel_impl_nocastINS0_13AUnaryFunctorIN3c104HalfES5_bZZZNS0_23logical_and_kernel_cudaERNS_14TensorIteratorEENKUlvE0_clEvENKUlvE6_clEvEUlS5_S5_E_EEEEvRNS_18TensorIteratorBaseERKT_EUliE_EEviT1_)
        .other          _ZN2at6native18elementwise_kernelILi128ELi4EZNS0_22gpu_kernel_impl_nocastINS0_13AUnaryFunctorIN3c104HalfES5_bZZZNS0_23logical_and_kernel_cudaERNS_14TensorIteratorEENKUlvE0_clEvENKUlvE6_clEvEUlS5_S5_E_EEEEvRNS_18TensorIteratorBaseERKT_EUliE_EEviT1_,@"STO_CUDA_ENTRY STV_DEFAULT"
_ZN2at6native18elementwise_kernelILi128ELi4EZNS0_22gpu_kernel_impl_nocastINS0_13AUnaryFunctorIN3c104HalfES5_bZZZNS0_23logical_and_kernel_cudaERNS_14TensorIteratorEENKUlvE0_clEvENKUlvE6_clEvEUlS5_S5_E_EEEEvRNS_18TensorIteratorBaseERKT_EUliE_EEviT1_:
.text._ZN2at6native18elementwise_kernelILi128ELi4EZNS0_22gpu_kernel_impl_nocastINS0_13AUnaryFunctorIN3c104HalfES5_bZZZNS0_23logical_and_kernel_cudaERNS_14TensorIteratorEENKUlvE0_clEvENKUlvE6_clEvEUlS5_S5_E_EEEEvRNS_18TensorIteratorBaseERKT_EUliE_EEviT1_:
        /* <DEDUP_REMOVED lines=311> */
.L_x_32677:
[----:B------:R-:W-:Y:S02]  /*1370*/  ULDC.64 UR8, c[0x0][0x418] ;  /* 0x0001060000087ab9 */ /* 0x000fe40000000a00 */
[----:B------:R-:W-:-:S04]  /*1380*/  IADD3 R4, P0, R2, UR8, RZ ;  /* 0x0000000802047c10 */ /* 0x000fc8000ff1e0ff */
[----:B------:R-:W-:Y:S01]  /*1390*/  IADD3.X R5, RZ, UR9, RZ, P0, !PT ;  /* 0x00000009ff057c10 */ /* 0x000fe200087fe4ff */
[----:B------:R-:W0:Y:S01]  /*13a0*/  LDC.U16 R2, c[0x0][0x422] ;  /* 0x00010880ff027b82 */ /* 0x000e220000000400 */
[----:B------:R-:W-:-:S03]  /*13b0*/  ULDC.64 UR8, c[0x0][0x410] ;  /* 0x0001040000087ab9 */ /* 0x000fc60000000a00 */
[----:B------:R-:W2:Y:S01]  /*13c0*/  LDG.E.U16 R4, desc[UR4][R4.64] ;  /* 0x0000000404047981 */ /* 0x000ea2000c1e1500 */
[----:B------:R-:W-:Y:S02]  /*13d0*/  PRMT R7, RZ, 0x7610, R7 ;  /* 0x00007610ff077816 */ /* 0x000fe40000000007 */
[----:B------:R-:W-:Y:S01]  /*13e0*/  IADD3 R0, R0, 0x80, RZ ;  /* 0x0000008000007810 */ /* 0x000fe20007ffe0ff */
[----:B0-----:R-:W-:-:S05]  /*13f0*/  HADD2.F32 R2, -RZ, R2.H0_H0 ;  /* 0x20000002ff027230 */ /* 0x001fca0000004100 */
[----:B------:R-:W-:Y:S02]  /*1400*/  FSETP.NEU.FTZ.AND P1, PT, R2, RZ, PT ;  /* 0x000000ff0200720b */ /* 0x000fe40003f3d000 */
[----:B------:R-:W-:-:S04]  /*1410*/  IADD3 R2, P2, R3, UR8, RZ ;  /* 0x0000000803027c10 */ /* 0x000fc8000ff5e0ff */
[----:B------:R-:W-:-:S07]  /*1420*/  IADD3.X R3, RZ, UR9, RZ, P2, !PT ;  /* 0x00000009ff037c10 */ /* 0x000fce00097fe4ff */
[----:B--2---:R-:W-:-:S05]  /*1430*/  @P1 HADD2.F32 R6, -RZ, R4.H0_H0 ;  /* 0x20000004ff061230 */ /* 0x004fca0000004100 */
[----:B------:R-:W-:-:S04]  /*1440*/  @P1 FSETP.NEU.FTZ.AND P0, PT, R6, RZ, PT ;  /* 0x000000ff0600120b */ /* 0x000fc80003f1d000 */
[----:B------:R-:W-:-:S05]  /*1450*/  @P1 SEL R7, RZ, 0x1, !P0 ;  /* 0x00000001ff071807 */ /* 0x000fca0004000000 */
[----:B------:R0:W-:Y:S04]  /*1460*/  STG.E.U8 desc[UR4][R2.64], R7 ;  /* 0x0000000702007986 */ /* 0x0001e8000c101104 */
.L_x_32676:
[----:B------:R-:W-:Y:S05]  /*1470*/  BSYNC B0 ;  /* 0x0000000000007941 */ /* 0x000fea0003800000 */
.L_x_32675:
        /* <DEDUP_REMOVED lines=305> */
.L_x_32680:
        /* <DEDUP_REMOVED lines=320> */
.L_x_32681:
        /* <DEDUP_REMOVED lines=10> */
[----:B------:R-:W-:-:S05]  /*3c30*/  IADD3 R2, P1, R3, UR8, RZ ;  /* 0x0000000803027c10 */ /* 0x000fca000ff3e0ff */
[----:B------:R-:W-:-:S06]  /*3c40*/  IMAD.X R3, RZ, RZ, UR9, P1 ;  /* 0x00000009ff037e24 */ /* 0x000fcc00088e06ff */
[----:B--2---:R-:W-:-:S05]  /*3c50*/  @P2 HADD2.F32 R6, -RZ, R4.H0_H0 ;  /* 0x20000004ff062230 */ /* 0x004fca0000004100 */
[----:B------:R-:W-:-:S04]  /*3c60*/  @P2 FSETP.NEU.FTZ.AND P0, PT, R6, RZ, PT ;  /* 0x000000ff0600220b */ /* 0x000fc80003f1d000 */
[----:B------:R-:W-:-:S05]  /*3c70*/  @P2 SEL R7, RZ, 0x1, !P0 ;  /* 0x00000001ff072807 */ /* 0x000fca0004000000 */
[----:B------:R2:W-:Y:S04]  /*3c80*/  STG.E.U8 desc[UR4][R2.64], R7 ;  /* 0x0000000702007986 */ /* 0x0005e8000c101104 */
.L_x_32679:
[----:B------:R-:W-:Y:S05]  /*3c90*/  BSYNC B0 ;  /* 0x0000000000007941 */ /* 0x000fea0003800000 */
.L_x_32678:
        /* <DEDUP_REMOVED lines=304> */
.L_x_32682:
[----:B------:R-:W-:Y:S02]  /*4fa0*/  ULDC.64 UR6, c[0x0][0x418] ;  /* 0x0001060000067ab9 */ /* 0x000fe40000000a00 */
[----:B------:R-:W-:-:S04]  /*4fb0*/  IADD3 R4, P0, R2, UR6, RZ ;  /* 0x0000000602047c10 */ /* 0x000fc8000ff1e0ff */
[----:B------:R-:W-:Y:S01]  /*4fc0*/  IADD3.X R5, RZ, UR7, RZ, P0, !PT ;  /* 0x00000007ff057c10 */ /* 0x000fe200087fe4ff */
[----:B------:R-:W0:Y:S01]  /*4fd0*/  LDC.U16 R2, c[0x0][0x422] ;  /* 0x00010880ff027b82 */ /* 0x000e220000000400 */
[----:B------:R-:W-:-:S03]  /*4fe0*/  ULDC.64 UR6, c[0x0][0x410] ;  /* 0x0001040000067ab9 */ /* 0x000fc60000000a00 */
[----:B------:R-:W2:Y:S01]  /*4ff0*/  LDG.E.U16 R0, desc[UR4][R4.64] ;  /* 0x0000000404007981 */ /* 0x000ea2000c1e1500 */
[----:B------:R-:W-:Y:S01]  /*5000*/  PRMT R7, RZ, 0x7610, R7 ;  /* 0x00007610ff077816 */ /* 0x000fe20000000007 */
[----:B0-----:R-:W-:-:S05]  /*5010*/  HADD2.F32 R2, -RZ, R2.H0_H0 ;  /* 0x20000002ff027230 */ /* 0x001fca0000004100 */
[----:B------:R-:W-:Y:S02]  /*5020*/  FSETP.NEU.FTZ.AND P2, PT, R2, RZ, PT ;  /* 0x000000ff0200720b */ /* 0x000fe40003f5d000 */
[----:B------:R-:W-:-:S04]  /*5030*/  IADD3 R2, P1, R3, UR6, RZ ;  /* 0x0000000603027c10 */ /* 0x000fc8000ff3e0ff */
[----:B------:R-:W-:-:S07]  /*5040*/  IADD3.X R3, RZ, UR7, RZ, P1, !PT ;  /* 0x00000007ff037c10 */ /* 0x000fce0008ffe4ff */
[----:B--2---:R-:W-:-:S05]  /*5050*/  @P2 HADD2.F32 R0, -RZ, R0.H0_H0 ;  /* 0x20000000ff002230 */ /* 0x004fca0000004100 */
[----:B------:R-:W-:-:S04]  /*5060*/  @P2 FSETP.NEU.FTZ.AND P0, PT, R0, RZ, PT ;  /* 0x000000ff0000220b */ /* 0x000fc80003f1d000 */
[----:B------:R-:W-:-:S05]  /*5070*/  @P2 SEL R7, RZ, 0x1, !P0 ;  /* 0x00000001ff072807 */ /* 0x000fca0004000000 */
[----:B------:R-:W-:Y:S01]  /*5080*/  STG.E.U8 desc[UR4][R2.64], R7 ;  /* 0x0000000702007986 */ /* 0x000fe2000c101104 */
[----:B------:R-:W-:Y:S05]  /*5090*/  EXIT ;  /* 0x000000000000794d */ /* 0x000fea0003800000 */
.L_x_32683:
        /* <DEDUP_REMOVED lines=14> */
.L_x_44059:


//--------------------- .text._ZN2at6native27unrolled_elementwise_kernelINS0_13AUnaryFunctorIN3c104HalfES4_bZZZNS0_23logical_and_kernel_cudaERNS_14TensorIteratorEENKUlvE0_clEvENKUlvE6_clEvEUlS4_S4_E_EESt5arrayIPcLm2EELi4E23TrivialOffsetCalculatorILi1EjESF_NS0_6memory15LoadWithoutCastENSG_16StoreWithoutCastEEEviT_T0_T2_T3_T4_T5_ --------------------------
	.section	.text._ZN2at6native27unrolled_elementwise_kernelINS0_13AUnaryFunctorIN3c104HalfES4_bZZZNS0_23logical_and_kernel_cudaERNS_14TensorIteratorEENKUlvE0_clEvENKUlvE6_clEvEUlS4_S4_E_EESt5arrayIPcLm2EELi4E23TrivialOffsetCalculatorILi1EjESF_NS0_6memory15LoadWithoutCastENSG_16StoreWithoutCastEEEviT_T0_T2_T3_T4_T5_,"ax",@progbits
	.align	128
        .global         _ZN2at6native27unrolled_elementwise_kernelINS0_13AUnaryFunctorIN3c104HalfES4_bZZZNS0_23logical_and_kernel_cudaERNS_14TensorIteratorEENKUlvE0_clEvENKUlvE6_clEvEUlS4_S4_E_EESt5arrayIPcLm2EELi4E23TrivialOffsetCalculatorILi1EjESF_NS0_6memory15LoadWithoutCastENSG_16StoreWithoutCastEEEviT_T0_T2_T3_T4_T5_
        .type           _ZN2at6native27unrolled_elementwise_kernelINS0_13AUnaryFunctorIN3c104HalfES4_bZZZNS0_23logical_and_kernel_cudaERNS_14TensorIteratorEENKUlvE0_clEvENKUlvE6_clEvEUlS4_S4_E_EESt5arrayIPcLm2EELi4E23TrivialOffsetCalculatorILi1EjESF_NS0_6memory15LoadWithoutCastENSG_16StoreWithoutCastEEEviT_T0_T2_T3_T4_T5_,@function
        .size           _ZN2at6native27unrolled_elementwise_kernelINS0_13AUnaryFunctorIN3c104HalfES4_bZZZNS0_23logical_and_kernel_cudaERNS_14TensorIteratorEENKUlvE0_clEvENKUlvE6_clEvEUlS4_S4_E_EESt5arrayIPcLm2EELi4E23TrivialOffsetCalculatorILi1EjESF_NS0_6memory15LoadWithoutCastENSG_16StoreWithoutCastEEEviT_T0_T2_T3_T4_T5_,(.L_x_44060 - _ZN2at6native27unrolled_elementwise_kernelINS0_13AUnaryFunctorIN3c104HalfES4_bZZZNS0_23logical_and_kernel_cudaERNS_14TensorIteratorEENKUlvE0_clEvENKUlvE6_clEvEUlS4_S4_E_EESt5arrayIPcLm2EELi4E23TrivialOffsetCalculatorILi1EjESF_NS0_6memory15LoadWithoutCastENSG_16StoreWithoutCastEEEviT_T0_T2_T3_T4_T5_)
        .other          _ZN2at6native27unrolled_elementwise_kernelINS0_13AUnaryFunctorIN3c104HalfES4_bZZZNS0_23logical_and_kernel_cudaERNS_14TensorIteratorEENKUlvE0_clEvENKUlvE6_clEvEUlS4_S4_E_EESt5arrayIPcLm2EELi4E23TrivialOffsetCalculatorILi1EjESF_NS0_6memory15LoadWithoutCastENSG_16StoreWithoutCastEEEviT_T0_T2_T3_T4_T5_,@"STO_CUDA_ENTRY STV_DEFAULT"
_ZN2at6native27unrolled_elementwise_kernelINS0_13AUnaryFunctorIN3c104HalfES4_bZZZNS0_23logical_and_kernel_cudaERNS_14TensorIteratorEENKUlvE0_clEvENKUlvE6_clEvEUlS4_S4_E_EESt5arrayIPcLm2EELi4E23TrivialOffsetCalculatorILi1EjESF_NS0_6memory15LoadWithoutCastENSG_16StoreWithoutCastEEEviT_T0_T2_T3_T4_T5_:
.text._ZN2at6native27unrolled_elementwise_kernelINS0_13AUnaryFunctorIN3c104HalfES4_bZZZNS0_23logical_and_kernel_cudaERNS_14TensorIteratorEENKUlvE0_clEvENKUlvE6_clEvEUlS4_S4_E_EESt5arrayIPcLm2EELi4E23TrivialOffsetCalculatorILi1EjESF_NS0_6memory15LoadWithoutCastENSG_16StoreWithoutCastEEEviT_T0_T2_T3_T4_T5_:
        /* <DEDUP_REMOVED lines=32> */
[C---:B------:R-:W-:Y:S02]  /*0200*/  VIADD R19, R7.reuse, 0x80 ;  /* 0x0000008007137836 */ /* 0x040fe40000000000 */
[C---:B------:R-:W-:Y:S01]  /*0210*/  VIADD R21, R7.reuse, 0x100 ;  /* 0x0000010007157836 */ /* 0x040fe20000000000 */
        /* <DEDUP_REMOVED lines=23> */
.L_x_32685:
[----:B------:R-:W-:Y:S05]  /*0390*/  BSYNC B0 ;  /* 0x0000000000007941 */ /* 0x000fea0003800000 */
.L_x_32684:
[----:B------:R-:W-:Y:S04]  /*03a0*/  BSSY B0, `(.L_x_32686) ;  /* 0x000000a000007945 */ /* 0x000fe80003800000 */
[----:B------:R-:W-:Y:S05]  /*03b0*/  @P4 BRA `(.L_x_32687) ;  /* 0x0000000000204947 */ /* 0x000fea0003800000 */
[----:B------:R-:W0:Y:S02]  /*03c0*/  LDC.U16 R10, c[0x0][0x216] ;  /* 0x00008580ff0a7b82 */ /* 0x000e240000000400 */
[----:B0-----:R-:W-:-:S05]  /*03d0*/  HADD2.F32 R10, -RZ, R10.H0_H0 ;  /* 0x2000000aff0a7230 */ /* 0x001fca0000004100 */
[----:B------:R-:W-:Y:S02]  /*03e0*/  FSETP.NEU.FTZ.AND P5, PT, R10, RZ, PT ;  /* 0x000000ff0a00720b */ /* 0x000fe40003fbd000 */
[----:B------:R-:W-:-:S11]  /*03f0*/  PRMT R10, RZ, 0x7610, R10 ;  /* 0x00007610ff0a7816 */ /* 0x000fd6000000000a */
[----:B-----5:R-:W-:-:S05]  /*0400*/  @P5 HADD2.F32 R8, -RZ, R8.H0_H0 ;  /* 0x20000008ff085230 */ /* 0x020fca0000004100 */
[----:B------:R-:W-:-:S04]  /*0410*/  @P5 FSETP.NEU.FTZ.AND P4, PT, R8, RZ, PT ;  /* 0x000000ff0800520b */ /* 0x000fc80003f9d000 */
[----:B------:R-:W-:-:S04]  /*0420*/  @P5 SEL R8, RZ, 0x1, !P4 ;  /* 0x00000001ff085807 */ /* 0x000fc80006000000 */
[----:B------:R-:W-:-:S07]  /*0430*/  @P5 PRMT R10, R8, 0x7610, R10 ;  /* 0x00007610080a5816 */ /* 0x000fce000000000a */
.L_x_32687:
[----:B------:R-:W-:Y:S05]  /*0440*/  BSYNC B0 ;  /* 0x0000000000007941 */ /* 0x000fea0003800000 */
.L_x_32686:
[----:B------:R-:W-:Y:S04]  /*0450*/  BSSY B0, `(.L_x_32688) ;  /* 0x000000a000007945 */ /* 0x000fe80003800000 */
[----:B------:R-:W-:Y:S05]  /*0460*/  @P3 BRA `(.L_x_32689) ;  /* 0x0000000000203947 */ /* 0x000fea0003800000 */
[----:B-----5:R-:W0:Y:S02]  /*0470*/  LDC.U16 R8, c[0x0][0x216] ;  /* 0x00008580ff087b82 */ /* 0x020e240000000400 */
[----:B0-----:R-:W-:-:S05]  /*0480*/  HADD2.F32 R8, -RZ, R8.H0_H0 ;  /* 0x20000008ff087230 */ /* 0x001fca0000004100 */
[----:B------:R-:W-:-:S13]  /*0490*/  FSETP.NEU.FTZ.AND P4, PT, R8, RZ, PT ;  /* 0x000000ff0800720b */ /* 0x000fda0003f9d000 */
[----:B------:R-:W-:-:S05]  /*04a0*/  @P4 HADD2.F32 R6, -RZ, R6.H0_H0 ;  /* 0x20000006ff064230 */ /* 0x000fca0000004100 */
[----:B------:R-:W-:Y:S02]  /*04b0*/  @P4 FSETP.NEU.FTZ.AND P3, PT, R6, RZ, PT ;  /* 0x000000ff0600420b */ /* 0x000fe40003f7d000 */
[----:B------:R-:W-:Y:S02]  /*04c0*/  PRMT R6, RZ, 0x7610, R6 ;  /* 0x00007610ff067816 */ /* 0x000fe40000000006 */
[----:B------:R-:W-:-:S04]  /*04d0*/  @P4 SEL R8, RZ, 0x1, !P3 ;  /* 0x00000001ff084807 */ /* 0x000fc80005800000 */
[----:B------:R-:W-:-:S07]  /*04e0*/  @P4 PRMT R6, R8, 0x7610, R6 ;  /* 0x0000761008064816 */ /* 0x000fce0000000006 */
.L_x_32689:
[----:B------:R-:W-:Y:S05]  /*04f0*/  BSYNC B0 ;  /* 0x0000000000007941 */ /* 0x000fea0003800000 */
.L_x_32688:
[----:B------:R-:W-:Y:S04]  /*0500*/  BSSY B0, `(.L_x_32690) ;  /* 0x000000a000007945 */ /* 0x000fe80003800000 */
[----:B------:R-:W-:Y:S05]  /*0510*/  @P1 BRA `(.L_x_32691) ;  /* 0x0000000000201947 */ /* 0x000fea0003800000 */
[----:B-----5:R-:W0:Y:S01]  /*0520*/  LDC.U16 R8, c[0x0][0x216] ;  /* 0x00008580ff087b82 */ /* 0x020e220000000400 */
[----:B------:R-:W-:Y:S01]  /*0530*/  PRMT R11, RZ, 0x7610, R11 ;  /* 0x00007610ff0b7816 */ /* 0x000fe2000000000b */
[----:B0-----:R-:W-:-:S05]  /*0540*/  HADD2.F32 R8, -RZ, R8.H0_H0 ;  /* 0x20000008ff087230 */ /* 0x001fca0000004100 */
[----:B------:R-:W-:-:S13]  /*0550*/  FSETP.NEU.FTZ.AND P3, PT, R8, RZ, PT ;  /* 0x000000ff0800720b */ /* 0x000fda0003f7d000 */
[----:B------:R-:W-:-:S05]  /*0560*/  @P3 HADD2.F32 R3, -RZ, R3.H0_H0 ;  /* 0x20000003ff033230 */ /* 0x000fca0000004100 */
[----:B------:R-:W-:-:S04]  /*0570*/  @P3 FSETP.NEU.FTZ.AND P1, PT, R3, RZ, PT ;  /* 0x000000ff0300320b */ /* 0x000fc80003f3d000 */
[----:B------:R-:W-:-:S04]  /*0580*/  @P3 SEL R3, RZ, 0x1, !P1 ;  /* 0x00000001ff033807 */ /* 0x000fc80004800000 */
[----:B------:R-:W-:-:S07]  /*0590*/  @P3 PRMT R11, R3, 0x7610, R11 ;  /* 0x00007610030b3816 */ /* 0x000fce000000000b */
.L_x_32691:
[----:B------:R-:W-:Y:S05]  /*05a0*/  BSYNC B0 ;  /* 0x0000000000007941 */ /* 0x000fea0003800000 */
.L_x_32690:
        /* <DEDUP_REMOVED lines=15> */
.L_x_32693:
[----:B------:R-:W-:Y:S05]  /*06a0*/  BSYNC B0 ;  /* 0x0000000000007941 */ /* 0x000fea0003800000 */
.L_x_32692:
        /* <DEDUP_REMOVED lines=8> */
.L_x_32694:
        /* <DEDUP_REMOVED lines=13> */
.L_x_44060:


//--------------------- .text._ZN2at6native29vectorized_elementwise_kernelILi2ENS0_13AUnaryFunctorIN3c104HalfES4_bZZZNS0_23logical_and_kernel_cudaERNS_14TensorIteratorEENKUlvE0_clEvENKUlvE6_clEvEUlS4_S4_E_EESt5arrayIPcLm2EEEEviT0_T1_ --------------------------
	.section	.text._ZN2at6native29vectorized_elementwise_kernelILi2ENS0_13AUnaryFunctorIN3c104HalfES4_bZZZNS0_23logical_and_kernel_cudaERNS_14TensorIteratorEENKUlvE0_clEvENKUlvE6_clEvEUlS4_S4_E_EESt5arrayIPcLm2EEEEviT0_T1_,"ax",@progbits
	.align	128
        .global         _ZN2at6native29vectorized_elementwise_kernelILi2ENS0_13AUnaryFunctorIN3c104HalfES4_bZZZNS0_23logical_and_kernel_cudaERNS_14TensorIteratorEENKUlvE0_clEvENKUlvE6_clEvEUlS4_S4_E_EESt5arrayIPcLm2EEEEviT0_T1_
        .type           _ZN2at6native29vectorized_elementwise_kernelILi2ENS0_13AUnaryFunctorIN3c104HalfES4_bZZZNS0_23logical_and_kernel_cudaERNS_14TensorIteratorEENKUlvE0_clEvENKUlvE6_clEvEUlS4_S4_E_EESt5arrayIPcLm2EEEEviT0_T1_,@function
        .size           _ZN2at6native29vectorized_elementwise_kernelILi2ENS0_13AUnaryFunctorIN3c104HalfES4_bZZZNS0_23logical_and_kernel_cudaERNS_14TensorIteratorEENKUlvE0_clEvENKUlvE6_clEvEUlS4_S4_E_EESt5arrayIPcLm2EEEEviT0_T1_,(.L_x_44061 - _ZN2at6native29vectorized_elementwise_kernelILi2ENS0_13AUnaryFunctorIN3c104HalfES4_bZZZNS0_23logical_and_kernel_cudaERNS_14TensorIteratorEENKUlvE0_clEvENKUlvE6_clEvEUlS4_S4_E_EESt5arrayIPcLm2EEEEviT0_T1_)
        .other          _ZN2at6native29vectorized_elementwise_kernelILi2ENS0_13AUnaryFunctorIN3c104HalfES4_bZZZNS0_23logical_and_kernel_cudaERNS_14TensorIteratorEENKUlvE0_clEvENKUlvE6_clEvEUlS4_S4_E_EESt5arrayIPcLm2EEEEviT0_T1_,@"STO_CUDA_ENTRY STV_DEFAULT"
_ZN2at6native29vectorized_elementwise_kernelILi2ENS0_13AUnaryFunctorIN3c104HalfES4_bZZZNS0_23logical_and_kernel_cudaERNS_14TensorIteratorEENKUlvE0_clEvENKUlvE6_clEvEUlS4_S4_E_EESt5arrayIPcLm2EEEEviT0_T1_:
.text._ZN2at6native29vectorized_elementwise_kernelILi2ENS0_13AUnaryFunctorIN3c104HalfES4_bZZZNS0_23logical_and_kernel_cudaERNS_14TensorIteratorEENKUlvE0_clEvENKUlvE6_clEvEUlS4_S4_E_EESt5arrayIPcLm2EEEEviT0_T1_:
        /* <DEDUP_REMOVED lines=18> */
[----:B------:R-:W-:-:S02]  /*0120*/  IADD3 R2, P1, R9, UR6, RZ ;  /* 0x0000000609027c10 */ /* 0x000fc4000ff3e0ff */
[----:B------:R-:W-:-:S03]  /*0130*/  PRMT R9, RZ, 0x7610, R9 ;  /* 0x00007610ff097816 */ /* 0x000fc60000000009 */
[----:B------:R-:W-:Y:S02]  /*0140*/  IMAD.X R3, RZ, RZ, UR7, P1 ;  /* 0x00000007ff037e24 */ /* 0x000fe400088e06ff */
[----:B------:R-:W-:-:S04]  /*0150*/  IMAD.WIDE R2, R7, 0x2, R2 ;  /* 0x0000000207027825 */ /* 0x000fc800078e0202 */
[----:B-1----:R-:W-:-:S05]  /*0160*/  HADD2.F32 R0, -RZ, R0.H0_H0 ;  /* 0x20000000ff007230 */ /* 0x002fca0000004100 */
[----:B------:R-:W-:-:S13]  /*0170*/  FSETP.NEU.FTZ.AND P0, PT, R0, RZ, PT ;  /* 0x000000ff0000720b */ /* 0x000fda0003f1d000 */
[--C-:B--2---:R-:W-:Y:S02]  /*0180*/  @P0 HADD2.F32 R0, -RZ, R6.reuse.H0_H0 ;  /* 0x20000006ff000230 */ /* 0x104fe40000004100 */
[----:B------:R-:W-:Y:S02]  /*0190*/  @P0 HADD2.F32 R6, -RZ, R6.H1_H1 ;  /* 0x30000006ff060230 */ /* 0x000fe40000004100 */
[--C-:B---3--:R-:W-:Y:S01]  /*01a0*/  @P0 HADD2.F32 R7, -RZ, R8.reuse.H0_H0 ;  /* 0x20000008ff070230 */ /* 0x108fe20000004100 */
[----:B------:R-:W-:Y:S01]  /*01b0*/  @P0 FSETP.NEU.FTZ.AND P6, PT, R0, RZ, PT ;  /* 0x000000ff0000020b */ /* 0x000fe20003fdd000 */
[----:B0-----:R-:W-:Y:S01]  /*01c0*/  @P0 HADD2.F32 R4, -RZ, R8.H1_H1 ;  /* 0x30000008ff040230 */ /* 0x001fe20000004100 */
[----:B------:R-:W-:Y:S01]  /*01d0*/  @P0 FSETP.NEU.FTZ.AND P1, PT, R6, RZ, PT ;  /* 0x000000ff0600020b */ /* 0x000fe20003f3d000 */
[--C-:B----4-:R-:W-:Y:S01]  /*01e0*/  @P0 HADD2.F32 R5, -RZ, R10.reuse.H0_H0 ;  /* 0x2000000aff050230 */ /* 0x110fe20000004100 */
[----:B------:R-:W-:Y:S02]  /*01f0*/  @P0 FSETP.NEU.FTZ.AND P2, PT, R7, RZ, PT ;  /* 0x000000ff0700020b */ /* 0x000fe40003f5d000 */
[----:B------:R-:W-:Y:S01]  /*0200*/  @P0 FSETP.NEU.FTZ.AND P3, PT, R4, RZ, PT ;  /* 0x000000ff0400020b */ /* 0x000fe20003f7d000 */
[----:B------:R-:W-:Y:S01]  /*0210*/  @P0 HADD2.F32 R4, -RZ, R10.H1_H1 ;  /* 0x3000000aff040230 */ /* 0x000fe20000004100 */
[----:B------:R-:W-:Y:S01]  /*0220*/  @P0 FSETP.NEU.FTZ.AND P4, PT, R5, RZ, PT ;  /* 0x000000ff0500020b */ /* 0x000fe20003f9d000 */
[--C-:B-----5:R-:W-:Y:S01]  /*0230*/  @P0 HADD2.F32 R7, -RZ, R11.reuse.H0_H0 ;  /* 0x2000000bff070230 */ /* 0x120fe20000004100 */
[----:B------:R-:W-:Y:S01]  /*0240*/  PRMT R5, RZ, 0x7610, R5 ;  /* 0x00007610ff057816 */ /* 0x000fe20000000005 */
[----:B------:R-:W-:Y:S01]  /*0250*/  @P0 HADD2.F32 R6, -RZ, R11.H1_H1 ;  /* 0x3000000bff060230 */ /* 0x000fe20000004100 */
        /* <DEDUP_REMOVED lines=10> */
[----:B------:R-:W-:Y:S02]  /*0300*/  PRMT R8, RZ, 0x7610, R8 ;  /* 0x00007610ff087816 */ /* 0x000fe40000000008 */
[----:B------:R-:W-:Y:S02]  /*0310*/  @P0 SEL R4, RZ, 0x1, !P3 ;  /* 0x00000001ff040807 */ /* 0x000fe40005800000 */
[----:B------:R-:W-:-:S02]  /*0320*/  @P0 SEL R7, RZ, 0x1, !P2 ;  /* 0x00000001ff070807 */ /* 0x000fc40005000000 */
[----:B------:R-:W-:Y:S02]  /*0330*/  @P0 SEL R6, RZ, 0x1, !P5 ;  /* 0x00000001ff060807 */ /* 0x000fe40006800000 */
[----:B------:R-:W-:Y:S02]  /*0340*/  @P0 SEL R9, RZ, 0x1, !P4 ;  /* 0x00000001ff090807 */ /* 0x000fe40006000000 */
[----:B------:R-:W-:Y:S02]  /*0350*/  @P0 SEL R11, RZ, 0x1, !P6 ;  /* 0x00000001ff0b0807 */ /* 0x000fe40007000000 */
[----:B------:R-:W-:Y:S02]  /*0360*/  @P0 SEL R8, RZ, 0x1, !P1 ;  /* 0x00000001ff080807 */ /* 0x000fe40004800000 */
        /* <DEDUP_REMOVED lines=9> */
.L_x_32695:
        /* <DEDUP_REMOVED lines=71> */
[----:B------:R-:W-:Y:S02]  /*0870*/  FSETP.NEU.FTZ.AND P6, PT, R2, RZ, PT ;  /* 0x000000ff0200720b */ /* 0x000fe40003fdd000 */
[----:B------:R-:W-:-:S11]  /*0880*/  PRMT R2, RZ, 0x7610, R2 ;  /* 0x00007610ff027816 */ /* 0x000fd60000000002 */
[----:B-----5:R-:W-:-:S05]  /*0890*/  @P6 HADD2.F32 R11, -RZ, R11.H0_H0 ;  /* 0x2000000bff0b6230 */ /* 0x020fca0000004100 */
[----:B------:R-:W-:-:S04]  /*08a0*/  @P6 FSETP.NEU.FTZ.AND P3, PT, R11, RZ, PT ;  /* 0x000000ff0b00620b */ /* 0x000fc80003f7d000 */
[----:B------:R-:W-:-:S04]  /*08b0*/  @P6 SEL R3, RZ, 0x1, !P3 ;  /* 0x00000001ff036807 */ /* 0x000fc80005800000 */
[----:B------:R-:W-:-:S07]  /*08c0*/  @P6 PRMT R2, R3, 0x7610, R2 ;  /* 0x0000761003026816 */ /* 0x000fce0000000002 */
.L_x_32697:
[----:B------:R-:W-:Y:S05]  /*08d0*/  BSYNC B0 ;  /* 0x0000000000007941 */ /* 0x000fea0003800000 */
.L_x_32696:
[----:B------:R-:W-:Y:S01]  /*08e0*/  BSSY B0, `(.L_x_32698) ;  /* 0x000000c000007945 */ /* 0x000fe20003800000 */
[----:B------:R-:W-:Y:S01]  /*08f0*/  ISETP.GE.AND P3, PT, R4, R7, PT ;  /* 0x000000070400720c */ /* 0x000fe20003f66270 */
[----:B------:R-:W-:Y:S02]  /*0900*/  VIADD R4, R0, 0x300 ;  /* 0x0000030000047836 */ /* 0x000fe40000000000 */
[----:B------:R-:W-:Y:S10]  /*0910*/  @P5 BRA `(.L_x_32699) ;  /* 0x0000000000205947 */ /* 0x000ff40003800000 */
        /* <DEDUP_REMOVED lines=8> */
.L_x_32699:
[----:B------:R-:W-:Y:S05]  /*09a0*/  BSYNC B0 ;  /* 0x0000000000007941 */ /* 0x000fea0003800000 */
.L_x_32698:
[----:B------:R-:W-:Y:S01]  /*09b0*/  BSSY B0, `(.L_x_32700) ;  /* 0x000000d000007945 */ /* 0x000fe20003800000 */
[----:B------:R-:W-:Y:S01]  /*09c0*/  ISETP.GE.AND P5, PT, R4, R7, PT ;  /* 0x000000070400720c */ /* 0x000fe20003fa6270 */
[----:B-----5:R-:W-:Y:S02]  /*09d0*/  VIADD R10, R0, 0x380 ;  /* 0x00000380000a7836 */ /* 0x020fe40000000000 */
[----:B------:R-:W-:Y:S01]  /*09e0*/  @!P0 IMAD.IADD R5, R9, 0x1, R0 ;  /* 0x0000000109058824 */ /* 0x000fe200078e0200 */
[----:B------:R-:W-:Y:S09]  /*09f0*/  @P4 BRA `(.L_x_32701) ;  /* 0x0000000000204947 */ /* 0x000ff20003800000 */
[----:B------:R-:W1:Y:S02]  /*0a00*/  LDC.U16 R4, c[0x0][0x216] ;  /* 0x00008580ff047b82 */ /* 0x000e640000000400 */
[----:B-1----:R-:W-:-:S05]  /*0a10*/  HADD2.F32 R4, -RZ, R4.H0_H0 ;  /* 0x20000004ff047230 */ /* 0x002fca0000004100 */
[----:B------:R-:W-:Y:S02]  /*0a20*/  FSETP.NEU.FTZ.AND P6, PT, R4, RZ, PT ;  /* 0x000000ff0400720b */ /* 0x000fe40003fdd000 */
[----:B------:R-:W-:-:S11]  /*0a30*/  PRMT R4, RZ, 0x7610, R4 ;  /* 0x00007610ff047816 */ /* 0x000fd60000000004 */
[----:B------:R-:W-:-:S05]  /*0a40*/  @P6 HADD2.F32 R8, -RZ, R8.H0_H0 ;  /* 0x20000008ff086230 */ /* 0x000fca0000004100 */
[----:B------:R-:W-:-:S04]  /*0a50*/  @P6 FSETP.NEU.FTZ.AND P4, PT, R8, RZ, PT ;  /* 0x000000ff0800620b */ /* 0x000fc80003f9d000 */
[----:B------:R-:W-:-:S04]  /*0a60*/  @P6 SEL R8, RZ, 0x1, !P4 ;  /* 0x00000001ff086807 */ /* 0x000fc80006000000 */
[----:B------:R-:W-:-:S07]  /*0a70*/  @P6 PRMT R4, R8, 0x7610, R4 ;  /* 0x0000761008046816 */ /* 0x000fce0000000004 */
.L_x_32701:
[----:B------:R-:W-:Y:S05]  /*0a80*/  BSYNC B0 ;  /* 0x0000000000007941 */ /* 0x000fea0003800000 */
.L_x_32700:
[----:B0-----:R-:W-:Y:S01]  /*0a90*/  @!P0 IADD3 R16, P6, R5, R16, RZ ;  /* 0x0000001005108210 */ /* 0x001fe20007fde0ff */
[----:B------:R-:W-:Y:S01]  /*0aa0*/  BSSY B0, `(.L_x_32702) ;  /* 0x000000c000007945 */ /* 0x000fe20003800000 */
[----:B------:R-:W-:-:S03]  /*0ab0*/  ISETP.GE.AND P4, PT, R10, R7, PT ;  /* 0x000000070a00720c */ /* 0x000fc60003f86270 */
[----:B------:R-:W-:Y:S01]  /*0ac0*/  @!P0 IMAD.X R17, RZ, RZ, R17, P6 ;  /* 0x000000ffff118224 */ /* 0x000fe200030e0611 */
[----:B------:R-:W-:Y:S09]  /*0ad0*/  @P1 BRA `(.L_x_32703) ;  /* 0x0000000000201947 */ /* 0x000ff20003800000 */
[----:B------:R-:W0:Y:S02]  /*0ae0*/  LDC.U16 R5, c[0x0][0x216] ;  /* 0x00008580ff057b82 */ /* 0x000e240000000400 */
[----:B0-----:R-:W-:-:S05]  /*0af0*/  HADD2.F32 R5, -RZ, R5.H0_H0 ;  /* 0x20000005ff057230 */ /* 0x001fca0000004100 */
[----:B------:R-:W-:-:S13]  /*0b00*/  FSETP.NEU.FTZ.AND P6, PT, R5, RZ, PT ;  /* 0x000000ff0500720b */ /* 0x000fda0003fdd000 */
[----:B------:R-:W-:-:S05]  /*0b10*/  @P6 HADD2.F32 R6, -RZ, R6.H0_H0 ;  /* 0x20000006ff066230 */ /* 0x000fca0000004100 */
[----:B------:R-:W-:Y:S02]  /*0b20*/  @P6 FSETP.NEU.FTZ.AND P1, PT, R6, RZ, PT ;  /* 0x000000ff0600620b */ /* 0x000fe40003f3d000 */
[----:B------:R-:W-:Y:S02]  /*0b30*/  PRMT R6, RZ, 0x7610, R6 ;  /* 0x00007610ff067816 */ /* 0x000fe40000000006 */
[----:B------:R-:W-:-:S04]  /*0b40*/  @P6 SEL R5, RZ, 0x1, !P1 ;  /* 0x00000001ff056807 */ /* 0x000fc80004800000 */
[----:B------:R-:W-:-:S07]  /*0b50*/  @P6 PRMT R6, R5, 0x7610, R6 ;  /* 0x0000761005066816 */ /* 0x000fce0000000006 */
.L_x_32703:
[----:B------:R-:W-:Y:S05]  /*0b60*/  BSYNC B0 ;  /* 0x0000000000007941 */ /* 0x000fea0003800000 */
.L_x_32702:
[----:B------:R-:W-:Y:S04]  /*0b70*/  BSSY B0, `(.L_x_32704) ;  /* 0x000000a000007945 */ /* 0x000fe80003800000 */
[----:B------:R-:W-:Y:S05]  /*0b80*/  @P2 BRA `(.L_x_32705) ;  /* 0x0000000000202947 */ /* 0x000fea0003800000 */
[----:B------:R-:W0:Y:S01]  /*0b90*/  LDC.U16 R5, c[0x0][0x216] ;  /* 0x00008580ff057b82 */ /* 0x000e220000000400 */
[----:B------:R-:W-:Y:S01]  /*0ba0*/  PRMT R8, RZ, 0x7610, R8 ;  /* 0x00007610ff087816 */ /* 0x000fe20000000008 */
[----:B0-----:R-:W-:-:S05]  /*0bb0*/  HADD2.F32 R5, -RZ, R5.H0_H0 ;  /* 0x20000005ff057230 */ /* 0x001fca0000004100 */
[----:B------:R-:W-:-:S13]  /*0bc0*/  FSETP.NEU.FTZ.AND P2, PT, R5, RZ, PT ;  /* 0x000000ff0500720b */ /* 0x000fda0003f5d000 */
[----:B------:R-:W-:-:S05]  /*0bd0*/  @P2 HADD2.F32 R20, -RZ, R20.H0_H0 ;  /* 0x20000014ff142230 */ /* 0x000fca0000004100 */
[----:B------:R-:W-:-:S04]  /*0be0*/  @P2 FSETP.NEU.FTZ.AND P1, PT, R20, RZ, PT ;  /* 0x000000ff1400220b */ /* 0x000fc80003f3d000 */
[----:B------:R-:W-:-:S04]  /*0bf0*/  @P2 SEL R5, RZ, 0x1, !P1 ;  /* 0x00000001ff052807 */ /* 0x000fc80004800000 */
[----:B------:R-:W-:-:S07]  /*0c00*/  @P2 PRMT R8, R5, 0x7610, R8 ;  /* 0x0000761005082816 */ /* 0x000fce0000000008 */
.L_x_32705:
[----:B------:R-:W-:Y:S05]  /*0c10*/  BSYNC B0 ;  /* 0x0000000000007941 */ /* 0x000fea0003800000 */
.L_x_32704:
        /* <DEDUP_REMOVED lines=10> */
.L_x_32707:
[----:B------:R-:W-:Y:S05]  /*0cc0*/  BSYNC B0 ;  /* 0x0000000000007941 */ /* 0x000fea0003800000 */
.L_x_32706:
        /* <DEDUP_REMOVED lines=10> */
.L_x_32709:
[----:B------:R-:W-:Y:S05]  /*0d70*/  BSYNC B0 ;  /* 0x0000000000007941 */ /* 0x000fea0003800000 */
.L_x_32708:
[----:B------:R-:W-:Y:S04]  /*0d80*/  BSSY B0, `(.L_x_32710) ;  /* 0x000000a000007945 */ /* 0x000fe80003800000 */
[----:B------:R-:W-:Y:S05]  /*0d90*/  @P4 BRA `(.L_x_32711) ;  /* 0x0000000000204947 */ /* 0x000fea0003800000 */
[----:B------:R-:W0:Y:S02]  /*0da0*/  LDC.U16 R5, c[0x0][0x216] ;  /* 0x00008580ff057b82 */ /* 0x000e240000000400 */
[----:B0-----:R-:W-:-:S05]  /*0db0*/  HADD2.F32 R5, -RZ, R5.H0_H0 ;  /* 0x20000005ff057230 */ /* 0x001fca0000004100 */
[----:B------:R-:W-:Y:S02]  /*0dc0*/  FSETP.NEU.FTZ.AND P2, PT, R5, RZ, PT ;  /* 0x000000ff0500720b */ /* 0x000fe40003f5d000 */
[----:B------:R-:W-:-:S11]  /*0dd0*/  PRMT R5, RZ, 0x7610, R5 ;  /* 0x00007610ff057816 */ /* 0x000fd60000000005 */
[----:B------:R-:W-:-:S05]  /*0de0*/  @P2 HADD2.F32 R18, -RZ, R18.H0_H0 ;  /* 0x20000012ff122230 */ /* 0x000fca0000004100 */
[----:B------:R-:W-:-:S04]  /*0df0*/  @P2 FSETP.NEU.FTZ.AND P1, PT, R18, RZ, PT ;  /* 0x000000ff1200220b */ /* 0x000fc80003f3d000 */
[----:B------:R-:W-:-:S04]  /*0e00*/  @P2 SEL R12, RZ, 0x1, !P1 ;  /* 0x00000001ff0c2807 */ /* 0x000fc80004800000 */
[----:B------:R-:W-:-:S07]  /*0e10*/  @P2 PRMT R5, R12, 0x7610, R5 ;  /* 0x000076100c052816 */ /* 0x000fce0000000005 */
.L_x_32711:
[----:B------:R-:W-:Y:S05]  /*0e20*/  BSYNC B0 ;  /* 0x0000000000007941 */ /* 0x000fea0003800000 */
.L_x_32710:
        /* <DEDUP_REMOVED lines=20> */
.L_x_32714:
        /* <DEDUP_REMOVED lines=8> */
.L_x_32715:
        /* <DEDUP_REMOVED lines=8> */
.L_x_32716:
        /* <DEDUP_REMOVED lines=9> */
.L_x_32717:
[----:B------:R-:W-:Y:S05]  /*1100*/  BSYNC B1 ;  /* 0x0000000000017941 */ /* 0x000fea0003800000 */
.L_x_32713:
[----:B------:R-:W-:-:S13]  /*1110*/  ISETP.GE.AND P0, PT, R0, R7, PT ;  /* 0x000000070000720c */ /* 0x000fda0003f06270 */
[----:B0-----:R-:W0:Y:S01]  /*1120*/  @!P0 LDC.64 R12, c[0x0][0x218] ;  /* 0x00008600ff0c8b82 */ /* 0x001e220000000a00 */
[----:B-12---:R-:W-:Y:S02]  /*1130*/  @!P0 IMAD.IADD R3, R9, 0x1, R0 ;  /* 0x0000000109038824 */ /* 0x006fe400078e0200 */
[----:B------:R-:W-:-:S03]  /*1140*/  @!P0 VIADD R0, R0, 0x80 ;  /* 0x0000008000008836 */ /* 0x000fc60000000000 */
[----:B0-----:R-:W-:-:S05]  /*1150*/  @!P0 IADD3 R2, P1, R3, R12, RZ ;  /* 0x0000000c03028210 */ /* 0x001fca0007f3e0ff */
[----:B------:R-:W-:-:S05]  /*1160*/  @!P0 IMAD.X R3, RZ, RZ, R13, P1 ;  /* 0x000000ffff038224 */ /* 0x000fca00008e060d */
[----:B------:R2:W-:Y:S03]  /*1170*/  @!P0 STG.E.U8 desc[UR4][R2.64], R11 ;  /* 0x0000000b02008986 */ /* 0x0005e6000c101104 */
.L_x_32718:
[----:B------:R-:W-:Y:S05]  /*1180*/  BSYNC B0 ;  /* 0x0000000000007941 */ /* 0x000fea0003800000 */
.L_x_32712:
        /* <DEDUP_REMOVED lines=9> */
.L_x_32719:
        /* <DEDUP_REMOVED lines=14> */
.L_x_44061:


//--------------------- .text._ZN2at6native29vectorized_elementwise_kernelILi4ENS0_13AUnaryFunctorIN3c104HalfES4_bZZZNS0_23logical_and_kernel_cudaERNS_14TensorIteratorEENKUlvE0_clEvENKUlvE6_clEvEUlS4_S4_E_EESt5arrayIPcLm2EEEEviT0_T1_ --------------------------
	.section	.text._ZN2at6native29vectorized_elementwise_kernelILi4ENS0_13AUnaryFunctorIN3c104HalfES4_bZZZNS0_23logical_and_kernel_cudaERNS_14TensorIteratorEENKUlvE0_clEvENKUlvE6_clEvEUlS4_S4_E_EESt5arrayIPcLm2EEEEviT0_T1_,"ax",@progbits
	.align	128
        .global         _ZN2at6native29vectorized_elementwise_kernelILi4ENS0_13AUnaryFunctorIN3c104HalfES4_bZZZNS0_23logical_and_kernel_cudaERNS_14TensorIteratorEENKUlvE0_clEvENKUlvE6_clEvEUlS4_S4_E_EESt5arrayIPcLm2EEEEviT0_T1_
        .type           _ZN2at6native29vectorized_elementwise_kernelILi4ENS0_13AUnaryFunctorIN3c104HalfES4_bZZZNS0_23logical_and_kernel_cudaERNS_14TensorIteratorEENKUlvE0_clEvENKUlvE6_clEvEUlS4_S4_E_EESt5arrayIPcLm2EEEEviT0_T1_,@function
        .size           _ZN2at6native29vectorized_elementwise_kernelILi4ENS0_13AUnaryFunctorIN3c104HalfES4_bZZZNS0_23logical_and_kernel_cudaERNS_14TensorIteratorEENKUlvE0_clEvENKUlvE6_clEvEUlS4_S4_E_EESt5arrayIPcLm2EEEEviT0_T1_,(.L_x_44062 - _ZN2at6native29vectorized_elementwise_kernelILi4ENS0_13AUnaryFunctorIN3c104HalfES4_bZZZNS0_23logical_and_kernel_cudaERNS_14TensorIteratorEENKUlvE0_clEvENKUlvE6_clEvEUlS4_S4_E_EESt5arrayIPcLm2EEEEviT0_T1_)
        .other          _ZN2at6native29vectorized_elementwise_kernelILi4ENS0_13AUnaryFunctorIN3c104HalfES4_bZZZNS0_23logical_and_kernel_cudaERNS_14TensorIteratorEENKUlvE0_clEvENKUlvE6_clEvEUlS4_S4_E_EESt5arrayIPcLm2EEEEviT0_T1_,@"STO_CUDA_ENTRY STV_DEFAULT"
_ZN2at6native29vectorized_elementwise_kernelILi4ENS0_13AUnaryFunctorIN3c104HalfES4_bZZZNS0_23logical_and_kernel_cudaERNS_14TensorIteratorEENKUlvE0_clEvENKUlvE6_clEvEUlS4_S4_E_EESt5arrayIPcLm2EEEEviT0_T1_:
.text._ZN2at6native29vectorized_elementwise_kernelILi4ENS0_13AUnaryFunctorIN3c104HalfES4_bZZZNS0_23logical_and_kernel_cudaERNS_14TensorIteratorEENKUlvE0_clEvENKUlvE6_clEvEUlS4_S4_E_EESt5arrayIPcLm2EEEEviT0_T1_:
        /* <DEDUP_REMOVED lines=16> */
[----:B0-----:R-:W-:Y:S02]  /*0100*/  PRMT R3, RZ, 0x7610, R3 ;  /* 0x00007610ff037816 */ /* 0x001fe40000000003 */
[----:B------:R-:W-:Y:S01]  /*0110*/  PRMT R2, RZ, 0x7610, R2 ;  /* 0x00007610ff027816 */ /* 0x000fe20000000002 */
[----:B-1----:R-:W-:-:S05]  /*0120*/  HADD2.F32 R4, -RZ, R4.H0_H0 ;  /* 0x20000004ff047230 */ /* 0x002fca0000004100 */
[----:B------:R-:W-:-:S13]  /*0130*/  FSETP.NEU.FTZ.AND P0, PT, R4, RZ, PT ;  /* 0x000000ff0400720b */ /* 0x000fda0003f1d000 */
[--C-:B--2---:R-:W-:Y:S02]  /*0140*/  @P0 HADD2.F32 R4, -RZ, R6.reuse.H0_H0 ;  /* 0x20000006ff040230 */ /* 0x104fe40000004100 */
[----:B------:R-:W-:Y:S02]  /*0150*/  @P0 HADD2.F32 R5, -RZ, R6.H1_H1 ;  /* 0x30000006ff050230 */ /* 0x000fe40000004100 */
[--C-:B------:R-:W-:Y:S01]  /*0160*/  @P0 HADD2.F32 R6, -RZ, R7.reuse.H0_H0 ;  /* 0x20000007ff060230 */ /* 0x100fe20000004100 */
[----:B------:R-:W-:Y:S01]  /*0170*/  @P0 FSETP.NEU.FTZ.AND P2, PT, R4, RZ, PT ;  /* 0x000000ff0400020b */ /* 0x000fe20003f5d000 */
[--C-:B---3--:R-:W-:Y:S01]  /*0180*/  @P0 HADD2.F32 R8, -RZ, R10.reuse.H0_H0 ;  /* 0x2000000aff080230 */ /* 0x108fe20000004100 */
[----:B------:R-:W-:Y:S01]  /*0190*/  @P0 FSETP.NEU.FTZ.AND P6, PT, R5, RZ, PT ;  /* 0x000000ff0500020b */ /* 0x000fe20003fdd000 */
[----:B------:R-:W-:Y:S01]  /*01a0*/  @P0 HADD2.F32 R4, -RZ, R10.H1_H1 ;  /* 0x3000000aff040230 */ /* 0x000fe20000004100 */
[----:B------:R-:W-:Y:S01]  /*01b0*/  @P0 FSETP.NEU.FTZ.AND P3, PT, R6, RZ, PT ;  /* 0x000000ff0600020b */ /* 0x000fe20003f7d000 */
[----:B------:R-:W-:Y:S01]  /*01c0*/  @P0 HADD2.F32 R7, -RZ, R7.H1_H1 ;  /* 0x30000007ff070230 */ /* 0x000fe20000004100 */
[----:B------:R-:W-:Y:S01]  /*01d0*/  @P0 FSETP.NEU.FTZ.AND P5, PT, R8, RZ, PT ;  /* 0x000000ff0800020b */ /* 0x000fe20003fbd000 */
[--C-:B------:R-:W-:Y:S01]  /*01e0*/  @P0 HADD2.F32 R6, -RZ, R11.reuse.H0_H0 ;  /* 0x2000000bff060230 */ /* 0x100fe20000004100 */
[----:B------:R-:W-:Y:S01]  /*01f0*/  @P0 FSETP.NEU.FTZ.AND P4, PT, R4, RZ, PT ;  /* 0x000000ff0400020b */ /* 0x000fe20003f9d000 */
[----:B------:R-:W-:Y:S01]  /*0200*/  @P0 HADD2.F32 R5, -RZ, R11.H1_H1 ;  /* 0x3000000bff050230 */ /* 0x000fe20000004100 */
[----:B------:R-:W-:-:S02]  /*0210*/  @P0 FSETP.NEU.FTZ.AND P1, PT, R7, RZ, PT ;  /* 0x000000ff0700020b */ /* 0x000fc40003f3d000 */
[----:B------:R-:W-:Y:S02]  /*0220*/  @P0 SEL R3, RZ, 0x1, !P2 ;  /* 0x00000001ff030807 */ /* 0x000fe40005000000 */
[----:B------:R-:W-:Y:S02]  /*0230*/  @P0 SEL R2, RZ, 0x1, !P6 ;  /* 0x00000001ff020807 */ /* 0x000fe40007000000 */
[----:B------:R-:W-:Y:S02]  /*0240*/  PRMT R7, RZ, 0x7610, R7 ;  /* 0x00007610ff077816 */ /* 0x000fe40000000007 */
[----:B------:R-:W-:Y:S02]  /*0250*/  PRMT R4, RZ, 0x7610, R4 ;  /* 0x00007610ff047816 */ /* 0x000fe40000000004 */
[----:B------:R-:W-:Y:S02]  /*0260*/  @P0 FSETP.NEU.FTZ.AND P2, PT, R6, RZ, PT ;  /* 0x000000ff0600020b */ /* 0x000fe40003f5d000 */
[----:B------:R-:W-:-:S02]  /*0270*/  @P0 SEL R7, RZ, 0x1, !P5 ;  /* 0x00000001ff070807 */ /* 0x000fc40006800000 */
[----:B------:R-:W-:Y:S02]  /*0280*/  @P0 SEL R4, RZ, 0x1, !P4 ;  /* 0x00000001ff040807 */ /* 0x000fe40006000000 */
[----:B------:R-:W-:Y:S02]  /*0290*/  @P0 FSETP.NEU.FTZ.AND P6, PT, R5, RZ, PT ;  /* 0x000000ff0500020b */ /* 0x000fe40003fdd000 */
[----:B------:R-:W-:Y:S02]  /*02a0*/  PRMT R10, R2, 0x7604, R3 ;  /* 0x00007604020a7816 */ /* 0x000fe40000000003 */
[----:B------:R-:W-:Y:S02]  /*02b0*/  IADD3 R2, P4, R9, UR6, RZ ;  /* 0x0000000609027c10 */ /* 0x000fe4000ff9e0ff */
[----:B------:R-:W-:Y:S02]  /*02c0*/  PRMT R5, RZ, 0x7610, R5 ;  /* 0x00007610ff057816 */ /* 0x000fe40000000005 */
[----:B------:R-:W-:Y:S01]  /*02d0*/  PRMT R8, RZ, 0x7610, R8 ;  /* 0x00007610ff087816 */ /* 0x000fe20000000008 */
[----:B------:R-:W-:Y:S01]  /*02e0*/  IMAD.X R3, RZ, RZ, UR7, P4 ;  /* 0x00000007ff037e24 */ /* 0x000fe2000a0e06ff */
[----:B------:R-:W-:-:S02]  /*02f0*/  PRMT R7, R4, 0x7604, R7 ;  /* 0x0000760404077816 */ /* 0x000fc40000000007 */
[----:B------:R-:W-:Y:S01]  /*0300*/  @P0 SEL R5, RZ, 0x1, !P3 ;  /* 0x00000001ff050807 */ /* 0x000fe20005800000 */
[----:B------:R-:W-:Y:S01]  /*0310*/  IMAD.WIDE R2, R0, 0x4, R2 ;  /* 0x0000000400027825 */ /* 0x000fe200078e0202 */
[----:B------:R-:W-:Y:S02]  /*0320*/  @P0 SEL R8, RZ, 0x1, !P2 ;  /* 0x00000001ff080807 */ /* 0x000fe40005000000 */
[----:B------:R-:W-:Y:S02]  /*0330*/  PRMT R4, RZ, 0x7610, R4 ;  /* 0x00007610ff047816 */ /* 0x000fe40000000004 */
[----:B------:R-:W-:Y:S02]  /*0340*/  PRMT R6, RZ, 0x7610, R6 ;  /* 0x00007610ff067816 */ /* 0x000fe40000000006 */
[----:B------:R-:W-:Y:S02]  /*0350*/  PRMT R5, R5, 0x7054, R10 ;  /* 0x0000705405057816 */ /* 0x000fe4000000000a */
[----:B------:R-:W-:-:S02]  /*0360*/  PRMT R7, R8, 0x7054, R7 ;  /* 0x0000705408077816 */ /* 0x000fc40000000007 */
[----:B------:R-:W-:Y:S02]  /*0370*/  @P0 SEL R4, RZ, 0x1, !P1 ;  /* 0x00000001ff040807 */ /* 0x000fe40004800000 */
[----:B------:R-:W-:Y:S02]  /*0380*/  @P0 SEL R6, RZ, 0x1, !P6 ;  /* 0x00000001ff060807 */ /* 0x000fe40007000000 */
[----:B------:R-:W-:Y:S02]  /*0390*/  PRMT R5, R4, 0x654, R5 ;  /* 0x0000065404057816 */ /* 0x000fe40000000005 */
[----:B------:R-:W-:-:S03]  /*03a0*/  PRMT R7, R6, 0x654, R7 ;  /* 0x0000065406077816 */ /* 0x000fc60000000007 */
[----:B------:R-:W-:Y:S04]  /*03b0*/  STG.E desc[UR4][R2.64], R5 ;  /* 0x0000000502007986 */ /* 0x000fe8000c101904 */
[----:B------:R-:W-:Y:S01]  /*03c0*/  STG.E desc[UR4][R2.64+0x200], R7 ;  /* 0x0002000702007986 */ /* 0x000fe2000c101904 */
[----:B------:R-:W-:Y:S05]  /*03d0*/  EXIT ;  /* 0x000000000000794d */ /* 0x000fea0003800000 */
.L_x_32720:
        /* <DEDUP_REMOVED lines=77> */
.L_x_32722:
[----:B------:R-:W-:Y:S05]  /*08b0*/  BSYNC B0 ;  /* 0x0000000000007941 */ /* 0x000fea0003800000 */
.L_x_32721:
        /* <DEDUP_REMOVED lines=12> */
.L_x_32724:
[----:B------:R-:W-:Y:S05]  /*0980*/  BSYNC B0 ;  /* 0x0000000000007941 */ /* 0x000fea0003800000 */
.L_x_32723:
        /* <DEDUP_REMOVED lines=13> */
.L_x_32726:
[----:B------:R-:W-:Y:S05]  /*0a60*/  BSYNC B0 ;  /* 0x0000000000007941 */ /* 0x000fea0003800000 */
.L_x_32725:
        /* <DEDUP_REMOVED lines=13> */
.L_x_32728:
[----:B------:R-:W-:Y:S05]  /*0b40*/  BSYNC B0 ;  /* 0x0000000000007941 */ /* 0x000fea0003800000 */
.L_x_32727:
        /* <DEDUP_REMOVED lines=10> */
.L_x_32730:
[----:B------:R-:W-:Y:S05]  /*0bf0*/  BSYNC B0 ;  /* 0x0000000000007941 */ /* 0x000fea0003800000 */
.L_x_32729:
        /* <DEDUP_REMOVED lines=10> */
.L_x_32732:
[----:B------:R-:W-:Y:S05]  /*0ca0*/  BSYNC B0 ;  /* 0x0000000000007941 */ /* 0x000fea0003800000 */
.L_x_32731:
        /* <DEDUP_REMOVED lines=10> */
.L_x_32734:
[----:B------:R-:W-:Y:S05]  /*0d50*/  BSYNC B0 ;  /* 0x0000000000007941 */ /* 0x000fea0003800000 */
.L_x_32733:
        /* <DEDUP_REMOVED lines=10> */
.L_x_32736:
[----:B------:R-:W-:Y:S05]  /*0e00*/  BSYNC B0 ;  /* 0x0000000000007941 */ /* 0x000fea0003800000 */
.L_x_32735:
        /* <DEDUP_REMOVED lines=20> */
.L_x_32739:
        /* <DEDUP_REMOVED lines=8> */
.L_x_32740:
        /* <DEDUP_REMOVED lines=8> */
.L_x_32741:
        /* <DEDUP_REMOVED lines=9> */
.L_x_32742:
[----:B------:R-:W-:Y:S05]  /*10e0*/  BSYNC B1 ;  /* 0x0000000000017941 */ /* 0x000fea0003800000 */
.L_x_32738:
[----:B------:R-:W-:-:S13]  /*10f0*/  ISETP.GE.AND P0, PT, R0, R7, PT ;  /* 0x000000070000720c */ /* 0x000fda0003f06270 */
[----:B0-----:R-:W0:Y:S01]  /*1100*/  @!P0 LDC.64 R12, c[0x0][0x218] ;  /* 0x00008600ff0c8b82 */ /* 0x001e220000000a00 */
[----:B-12---:R-:W-:Y:S02]  /*1110*/  @!P0 IMAD.IADD R3, R9, 0x1, R0 ;  /* 0x0000000109038824 */ /* 0x006fe400078e0200 */
[----:B------:R-:W-:-:S03]  /*1120*/  @!P0 VIADD R0, R0, 0x80 ;  /* 0x0000008000008836 */ /* 0x000fc60000000000 */
[----:B0-----:R-:W-:-:S05]  /*1130*/  @!P0 IADD3 R2, P1, R3, R12, RZ ;  /* 0x0000000c03028210 */ /* 0x001fca0007f3e0ff */
[----:B------:R-:W-:-:S05]  /*1140*/  @!P0 IMAD.X R3, RZ, RZ, R13, P1 ;  /* 0x000000ffff038224 */ /* 0x000fca00008e060d */
[----:B------:R2:W-:Y:S03]  /*1150*/  @!P0 STG.E.U8 desc[UR4][R2.64], R11 ;  /* 0x0000000b02008986 */ /* 0x0005e6000c101104 */
.L_x_32743:
[----:B------:R-:W-:Y:S05]  /*1160*/  BSYNC B0 ;  /* 0x0000000000007941 */ /* 0x000fea0003800000 */
.L_x_32737:
        /* <DEDUP_REMOVED lines=9> */
.L_x_32744:
        /* <DEDUP_REMOVED lines=16> */
.L_x_44062:


//--------------------- .text._ZN2at6native29vectorized_elementwise_kernelILi8ENS0_13AUnaryFunctorIN3c104HalfES4_bZZZNS0_23logical_and_kernel_cudaERNS_14TensorIteratorEENKUlvE0_clEvENKUlvE6_clEvEUlS4_S4_E_EESt5arrayIPcLm2EEEEviT0_T1_ --------------------------
	.section	.text._ZN2at6native29vectorized_elementwise_kernelILi8ENS0_13AUnaryFunctorIN3c104HalfES4_bZZZNS0_23logical_and_kernel_cudaERNS_14TensorIteratorEENKUlvE0_clEvENKUlvE6_clEvEUlS4_S4_E_EESt5arrayIPcLm2EEEEviT0_T1_,"ax",@progbits
	.align	128
        .global         _ZN2at6native29vectorized_elementwise_kernelILi8ENS0_13AUnaryFunctorIN3c104HalfES4_bZZZNS0_23logical_and_kernel_cudaERNS_14TensorIteratorEENKUlvE0_clEvENKUlvE6_clEvEUlS4_S4_E_EESt5arrayIPcLm2EEEEviT0_T1_
        .type           _ZN2at6native29vectorized_elementwise_kernelILi8ENS0_13AUnaryFunctorIN3c104HalfES4_bZZZNS0_23logical_and_kernel_cudaERNS_14TensorIteratorEENKUlvE0_clEvENKUlvE6_clEvEUlS4_S4_E_EESt5arrayIPcLm2EEEEviT0_T1_,@function
        .size           _ZN2at6native29vectorized_elementwise_kernelILi8ENS0_13AUnaryFunctorIN3c104HalfES4_bZZZNS0_23logical_and_kernel_cudaERNS_14TensorIteratorEENKUlvE0_clEvENKUlvE6_clEvEUlS4_S4_E_EESt5arrayIPcLm2EEEEviT0_T1_,(.L_x_44063 - _ZN2at6native29vectorized_elementwise_kernelILi8ENS0_13AUnaryFunctorIN3c104HalfES4_bZZZNS0_23logical_and_kernel_cudaERNS_14TensorIteratorEENKUlvE0_clEvENKUlvE6_clEvEUlS4_S4_E_EESt5arrayIPcLm2EEEEviT0_T1_)
        .other          _ZN2at6native29vectorized_elementwise_kernelILi8ENS0_13AUnaryFunctorIN3c104HalfES4_bZZZNS0_23logical_and_kernel_cudaERNS_14TensorIteratorEENKUlvE0_clEvENKUlvE6_clEvEUlS4_S4_E_EESt5arrayIPcLm2EEEEviT0_T1_,@"STO_CUDA_ENTRY STV_DEFAULT"
_ZN2at6native29vectorized_elementwise_kernelILi8ENS0_13AUnaryFunctorIN3c104HalfES4_bZZZNS0_23logical_and_kernel_cudaERNS_14TensorIteratorEENKUlvE0_clEvENKUlvE6_clEvEUlS4_S4_E_EESt5arrayIPcLm2EEEEviT0_T1_:
.text._ZN2at6native29vectorized_elementwise_kernelILi8ENS0_13AUnaryFunctorIN3c104HalfES4_bZZZNS0_23logical_and_kernel_cudaERNS_14TensorIteratorEENKUlvE0_clEvENKUlvE6_clEvEUlS4_S4_E_EESt5arrayIPcLm2EEEEviT0_T1_:
        /* <DEDUP_REMOVED lines=17> */
[--C-:B--2---:R-:W-:Y:S02]  /*0110*/  @P1 HADD2.F32 R10, -RZ, R5.reuse.H0_H0 ;  /* 0x20000005ff0a1230 */ /* 0x104fe40000004100 */
[----:B------:R-:W-:Y:S02]  /*0120*/  @P1 HADD2.F32 R8, -RZ, R4.H0_H0 ;  /* 0x20000004ff081230 */ /* 0x000fe40000004100 */
[----:B------:R-:W-:Y:S01]  /*0130*/  @P1 HADD2.F32 R11, -RZ, R6.H0_H0 ;  /* 0x20000006ff0b1230 */ /* 0x000fe20000004100 */
[----:B------:R-:W-:Y:S01]  /*0140*/  @P1 FSETP.NEU.FTZ.AND P5, PT, R10, RZ, PT ;  /* 0x000000ff0a00120b */ /* 0x000fe20003fbd000 */
[----:B------:R-:W-:Y:S01]  /*0150*/  @P1 HADD2.F32 R4, -RZ, R4.H1_H1 ;  /* 0x30000004ff041230 */ /* 0x000fe20000004100 */
[----:B------:R-:W-:Y:S01]  /*0160*/  @P1 FSETP.NEU.FTZ.AND P0, PT, R8, RZ, PT ;  /* 0x000000ff0800120b */ /* 0x000fe20003f1d000 */
[----:B------:R-:W-:Y:S01]  /*0170*/  @P1 HADD2.F32 R5, -RZ, R5.H1_H1 ;  /* 0x30000005ff051230 */ /* 0x000fe20000004100 */
[----:B------:R-:W-:Y:S01]  /*0180*/  PRMT R8, RZ, 0x7610, R8 ;  /* 0x00007610ff087816 */ /* 0x000fe20000000008 */
[----:B------:R-:W-:Y:S01]  /*0190*/  @P1 HADD2.F32 R6, -RZ, R6.H1_H1 ;  /* 0x30000006ff061230 */ /* 0x000fe20000004100 */
[----:B------:R-:W-:Y:S01]  /*01a0*/  @P1 FSETP.NEU.FTZ.AND P6, PT, R4, RZ, PT ;  /* 0x000000ff0400120b */ /* 0x000fe20003fdd000 */
[--C-:B------:R-:W-:Y:S01]  /*01b0*/  @P1 HADD2.F32 R3, -RZ, R7.reuse.H1_H1 ;  /* 0x30000007ff031230 */ /* 0x100fe20000004100 */
[----:B------:R-:W-:Y:S01]  /*01c0*/  @P1 FSETP.NEU.FTZ.AND P4, PT, R5, RZ, PT ;  /* 0x000000ff0500120b */ /* 0x000fe20003f9d000 */
[----:B------:R-:W-:Y:S01]  /*01d0*/  @P1 HADD2.F32 R12, -RZ, R7.H0_H0 ;  /* 0x20000007ff0c1230 */ /* 0x000fe20000004100 */
[----:B------:R-:W-:-:S02]  /*01e0*/  PRMT R7, RZ, 0x7610, R7 ;  /* 0x00007610ff077816 */ /* 0x000fc40000000007 */
[----:B------:R-:W-:Y:S02]  /*01f0*/  @P1 SEL R7, RZ, 0x1, !P5 ;  /* 0x00000001ff071807 */ /* 0x000fe40006800000 */
[----:B------:R-:W-:Y:S02]  /*0200*/  @P1 FSETP.NEU.FTZ.AND P2, PT, R6, RZ, PT ;  /* 0x000000ff0600120b */ /* 0x000fe40003f5d000 */
[----:B------:R-:W-:Y:S02]  /*0210*/  @P1 FSETP.NEU.FTZ.AND P5, PT, R3, RZ, PT ;  /* 0x000000ff0300120b */ /* 0x000fe40003fbd000 */
[----:B------:R-:W-:Y:S02]  /*0220*/  PRMT R4, RZ, 0x7610, R4 ;  /* 0x00007610ff047816 */ /* 0x000fe40000000004 */
[----:B------:R-:W-:Y:S02]  /*0230*/  PRMT R6, RZ, 0x7610, R6 ;  /* 0x00007610ff067816 */ /* 0x000fe40000000006 */
[----:B------:R-:W-:-:S02]  /*0240*/  PRMT R10, RZ, 0x7610, R10 ;  /* 0x00007610ff0a7816 */ /* 0x000fc4000000000a */
[----:B------:R-:W-:Y:S02]  /*0250*/  @P1 SEL R4, RZ, 0x1, !P6 ;  /* 0x00000001ff041807 */ /* 0x000fe40007000000 */
[----:B------:R-:W-:Y:S02]  /*0260*/  @P1 SEL R6, RZ, 0x1, !P4 ;  /* 0x00000001ff061807 */ /* 0x000fe40006000000 */
[----:B------:R-:W-:Y:S01]  /*0270*/  @P1 SEL R8, RZ, 0x1, !P2 ;  /* 0x00000001ff081807 */ /* 0x000fe20005000000 */
[----:B------:R-:W-:Y:S01]  /*0280*/  IMAD.SHL.U32 R4, R4, 0x100, RZ ;  /* 0x0000010004047824 */ /* 0x000fe200078e00ff */
[----:B------:R-:W-:Y:S01]  /*0290*/  @P1 SEL R10, RZ, 0x1, !P5 ;  /* 0x00000001ff0a1807 */ /* 0x000fe20006800000 */
[----:B------:R-:W-:Y:S01]  /*02a0*/  IMAD.SHL.U32 R6, R6, 0x100, RZ ;  /* 0x0000010006067824 */ /* 0x000fe200078e00ff */
[----:B------:R-:W-:Y:S01]  /*02b0*/  @P1 FSETP.NEU.FTZ.AND P3, PT, R11, RZ, PT ;  /* 0x000000ff0b00120b */ /* 0x000fe20003f7d000 */
[----:B------:R-:W-:Y:S01]  /*02c0*/  IMAD.SHL.U32 R8, R8, 0x100, RZ ;  /* 0x0000010008087824 */ /* 0x000fe200078e00ff */
[----:B------:R-:W-:Y:S01]  /*02d0*/  PRMT R5, RZ, 0x7610, R5 ;  /* 0x00007610ff057816 */ /* 0x000fe20000000005 */
[----:B------:R-:W-:Y:S01]  /*02e0*/  IMAD.SHL.U32 R10, R10, 0x100, RZ ;  /* 0x000001000a0a7824 */ /* 0x000fe200078e00ff */
[----:B------:R-:W-:-:S02]  /*02f0*/  @P1 FSETP.NEU.FTZ.AND P6, PT, R12, RZ, PT ;  /* 0x000000ff0c00120b */ /* 0x000fc40003fdd000 */
[----:B------:R-:W-:Y:S02]  /*0300*/  @P1 SEL R5, RZ, 0x1, !P0 ;  /* 0x00000001ff051807 */ /* 0x000fe40004000000 */
[----:B------:R-:W-:Y:S02]  /*0310*/  IADD3 R2, P0, R9, UR6, RZ ;  /* 0x0000000609027c10 */ /* 0x000fe4000ff1e0ff */
[----:B------:R-:W-:Y:S02]  /*0320*/  PRMT R9, RZ, 0x7610, R9 ;  /* 0x00007610ff097816 */ /* 0x000fe40000000009 */
[----:B------:R-:W-:Y:S01]  /*0330*/  PRMT R11, RZ, 0x7610, R11 ;  /* 0x00007610ff0b7816 */ /* 0x000fe2000000000b */
[----:B------:R-:W-:Y:S01]  /*0340*/  IMAD.X R3, RZ, RZ, UR7, P0 ;  /* 0x00000007ff037e24 */ /* 0x000fe200080e06ff */
[----:B------:R-:W-:Y:S02]  /*0350*/  @P1 SEL R9, RZ, 0x1, !P3 ;  /* 0x00000001ff091807 */ /* 0x000fe40005800000 */
[----:B------:R-:W-:Y:S01]  /*0360*/  @P1 SEL R11, RZ, 0x1, !P6 ;  /* 0x00000001ff0b1807 */ /* 0x000fe20007000000 */
[----:B------:R-:W-:Y:S01]  /*0370*/  IMAD.WIDE R2, R0, 0x8, R2 ;  /* 0x0000000800027825 */ /* 0x000fe200078e0202 */
        /* <DEDUP_REMOVED lines=8> */
.L_x_32745:
        /* <DEDUP_REMOVED lines=77> */
.L_x_32747:
[----:B------:R-:W-:Y:S05]  /*08d0*/  BSYNC B0 ;  /* 0x0000000000007941 */ /* 0x000fea0003800000 */
.L_x_32746:
        /* <DEDUP_REMOVED lines=12> */
.L_x_32749:
[----:B------:R-:W-:Y:S05]  /*09a0*/  BSYNC B0 ;  /* 0x0000000000007941 */ /* 0x000fea0003800000 */
.L_x_32748:
        /* <DEDUP_REMOVED lines=13> */
.L_x_32751:
[----:B------:R-:W-:Y:S05]  /*0a80*/  BSYNC B0 ;  /* 0x0000000000007941 */ /* 0x000fea0003800000 */
.L_x_32750:
        /* <DEDUP_REMOVED lines=13> */
.L_x_32753:
[----:B------:R-:W-:Y:S05]  /*0b60*/  BSYNC B0 ;  /* 0x0000000000007941 */ /* 0x000fea0003800000 */
.L_x_32752:
        /* <DEDUP_REMOVED lines=10> */
.L_x_32755:
[----:B------:R-:W-:Y:S05]  /*0c10*/  BSYNC B0 ;  /* 0x0000000000007941 */ /* 0x000fea0003800000 */
.L_x_32754:
        /* <DEDUP_REMOVED lines=10> */
.L_x_32757:
[----:B------:R-:W-:Y:S05]  /*0cc0*/  BSYNC B0 ;  /* 0x0000000000007941 */ /* 0x000fea0003800000 */
.L_x_32756:
        /* <DEDUP_REMOVED lines=10> */
.L_x_32759:
[----:B------:R-:W-:Y:S05]  /*0d70*/  BSYNC B0 ;  /* 0x0000000000007941 */ /* 0x000fea0003800000 */
.L_x_32758:
        /* <DEDUP_REMOVED lines=10> */
.L_x_32761:
[----:B------:R-:W-:Y:S05]  /*0e20*/  BSYNC B0 ;  /* 0x0000000000007941 */ /* 0x000fea0003800000 */
.L_x_32760:
        /* <DEDUP_REMOVED lines=20> */
.L_x_32764:
        /* <DEDUP_REMOVED lines=8> */
.L_x_32765:
        /* <DEDUP_REMOVED lines=8> */
.L_x_32766:
        /* <DEDUP_REMOVED lines=9> */
.L_x_32767:
[----:B------:R-:W-:Y:S05]  /*1100*/  BSYNC B1 ;  /* 0x0000000000017941 */ /* 0x000fea0003800000 */
.L_x_32763:
[----:B------:R-:W-:-:S13]  /*1110*/  ISETP.GE.AND P0, PT, R0, R7, PT ;  /* 0x000000070000720c */ /* 0x000fda0003f06270 */
[----:B0-----:R-:W0:Y:S01]  /*1120*/  @!P0 LDC.64 R12, c[0x0][0x218] ;  /* 0x00008600ff0c8b82 */ /* 0x001e220000000a00 */
[----:B-12---:R-:W-:Y:S02]  /*1130*/  @!P0 IMAD.IADD R3, R9, 0x1, R0 ;  /* 0x0000000109038824 */ /* 0x006fe400078e0200 */
[----:B------:R-:W-:-:S03]  /*1140*/  @!P0 VIADD R0, R0, 0x80 ;  /* 0x0000008000008836 */ /* 0x000fc60000000000 */
[----:B0-----:R-:W-:-:S05]  /*1150*/  @!P0 IADD3 R2, P1, R3, R12, RZ ;  /* 0x0000000c03028210 */ /* 0x001fca0007f3e0ff */
[----:B------:R-:W-:-:S05]  /*1160*/  @!P0 IMAD.X R3, RZ, RZ, R13, P1 ;  /* 0x000000ffff038224 */ /* 0x000fca00008e060d */
[----:B------:R2:W-:Y:S03]  /*1170*/  @!P0 STG.E.U8 desc[UR4][R2.64], R11 ;  /* 0x0000000b02008986 */ /* 0x0005e6000c101104 */
.L_x_32768:
[----:B------:R-:W-:Y:S05]  /*1180*/  BSYNC B0 ;  /* 0x0000000000007941 */ /* 0x000fea0003800000 */
.L_x_32762:
        /* <DEDUP_REMOVED lines=9> */
.L_x_32769:
        /* <DEDUP_REMOVED lines=14> */
.L_x_44063:


//--------------------- .text._ZN2at6native18elementwise_kernelILi128ELi4EZNS0_15gpu_kernel_implINS0_13BinaryFunctorIN3c104HalfES5_bZZZNS0_23logical_and_kernel_cudaERNS_14TensorIteratorEENKUlvE0_clEvENKUlvE6_clEvEUlS5_S5_E_EEEEvRNS_18TensorIteratorBaseERKT_EUliE_EEviT1_ --------------------------
	.section	.text._ZN2at6native18elementwise_kernelILi128ELi4EZNS0_15gpu_kernel_implINS0_13BinaryFunctorIN3c104HalfES5_bZZZNS0_23logical_and_kernel_cudaERNS_14TensorIteratorEENKUlvE0_clEvENKUlvE6_clEvEUlS5_S5_E_EEEEvRNS_18TensorIteratorBaseERKT_EUliE_EEviT1_,"ax",@progbits
	.align	128
        .global         _ZN2at6native18elementwise_kernelILi128ELi4EZNS0_15gpu_kernel_implINS0_13BinaryFunctorIN3c104HalfES5_bZZZNS0_23logical_and_kernel_cudaERNS_14TensorIteratorEENKUlvE0_clEvENKUlvE6_clEvEUlS5_S5_E_EEEEvRNS_18TensorIteratorBaseERKT_EUliE_EEviT1_
        .type           _ZN2at6native18elementwise_kernelILi128ELi4EZNS0_15gpu_kernel_implINS0_13BinaryFunctorIN3c104HalfES5_bZZZNS0_23logical_and_kernel_cudaERNS_14TensorIteratorEENKUlvE0_clEvENKUlvE6_clEvEUlS5_S5_E_EEEEvRNS_18TensorIteratorBaseERKT_EUliE_EEviT1_,@function
        .size           _ZN2at6native18elementwise_kernelILi128ELi4EZNS0_15gpu_kernel_implINS0_13BinaryFunctorIN3c104HalfES5_bZZZNS0_23logical_and_kernel_cudaERNS_14TensorIteratorEENKUlvE0_clEvENKUlvE6_clEvEUlS5_S5_E_EEEEvRNS_18TensorIteratorBaseERKT_EUliE_EEviT1_,(.L_x_44064 - _ZN2at6native18elementwise_kernelILi128ELi4EZNS0_15gpu_kernel_implINS0_13BinaryFunctorIN3c104HalfES5_bZZZNS0_23logical_and_kernel_cudaERNS_14TensorIteratorEENKUlvE0_clEvENKUlvE6_clEvEUlS5_S5_E_EEEEvRNS_18TensorIteratorBaseERKT_EUliE_EEviT1_)
        .other          _ZN2at6native18elementwise_kernelILi128ELi4EZNS0_15gpu_kernel_implINS0_13BinaryFunctorIN3c104HalfES5_bZZZNS0_23logical_and_kernel_cudaERNS_14TensorIteratorEENKUlvE0_clEvENKUlvE6_clEvEUlS5_S5_E_EEEEvRNS_18TensorIteratorBaseERKT_EUliE_EEviT1_,@"STO_CUDA_ENTRY STV_DEFAULT"
_ZN2at6native18elementwise_kernelILi128ELi4EZNS0_15gpu_kernel_implINS0_13BinaryFunctorIN3c104HalfES5_bZZZNS0_23logical_and_kernel_cudaERNS_14TensorIteratorEENKUlvE0_clEvENKUlvE6_clEvEUlS5_S5_E_EEEEvRNS_18TensorIteratorBaseERKT_EUliE_EEviT1_:
.text._ZN2at6native18elementwise_kernelILi128ELi4EZNS0_15gpu_kernel_implINS0_13BinaryFunctorIN3c104HalfES5_bZZZNS0_23logical_and_kernel_cudaERNS_14TensorIteratorEENKUlvE0_clEvENKUlvE6_clEvEUlS5_S5_E_EEEEvRNS_18TensorIteratorBaseERKT_EUliE_EEviT1_:
        /* <DEDUP_REMOVED lines=365> */
.L_x_32772:
        /* <DEDUP_REMOVED lines=23> */
.L_x_32776:
[----:B------:R-:W2:Y:S02]  /*1840*/  LDG.E.U8 R2, desc[UR36][R2.64] ;  /* 0x0000002402027981 */ /* 0x000ea4000c1e1100 */
[----:B--2---:R-:W-:-:S04]  /*1850*/  I2FP.F32.U32 R0, R2 ;  /* 0x0000000200007245 */ /* 0x004fc80000201000 */
[----:B------:R-:W-:-:S04]  /*1860*/  F2FP.F16.F32.PACK_AB R0, RZ, R0 ;  /* 0x00000000ff00723e */ /* 0x000fc800000000ff */
[----:B------:R-:W-:Y:S01]  /*1870*/  PRMT R19, R0, 0x7610, R19 ;  /* 0x0000761000137816 */ /* 0x000fe20000000013 */
[----:B------:R-:W-:Y:S06]  /*1880*/  BRA `(.L_x_32778) ;  /* 0x0000000c00bc7947 */ /* 0x000fec0003800000 */
.L_x_32775:
        /* <DEDUP_REMOVED lines=11> */
.L_x_32780:
[----:B------:R-:W2:Y:S02]  /*1940*/  LDG.E R2, desc[UR36][R2.64] ;  /* 0x0000002402027981 */ /* 0x000ea4000c1e1900 */
[----:B--2---:R-:W-:-:S04]  /*1950*/  I2FP.F32.S32 R0, R2 ;  /* 0x0000000200007245 */ /* 0x004fc80000201400 */
[----:B------:R-:W-:-:S04]  /*1960*/  F2FP.F16.F32.PACK_AB R0, RZ, R0 ;  /* 0x00000000ff00723e */ /* 0x000fc800000000ff */
[----:B------:R-:W-:Y:S01]  /*1970*/  PRMT R19, R0, 0x7610, R19 ;  /* 0x0000761000137816 */ /* 0x000fe20000000013 */
[----:B------:R-:W-:Y:S06]  /*1980*/  BRA `(.L_x_32778) ;  /* 0x0000000c007c7947 */ /* 0x000fec0003800000 */
.L_x_32779:
[----:B------:R-:W2:Y:S02]  /*1990*/  LDG.E.U16 R2, desc[UR36][R2.64] ;  /* 0x0000002402027981 */ /* 0x000ea4000c1e1500 */
[----:B--2---:R-:W0:Y:S02]  /*19a0*/  I2F.S16 R0, R2 ;  /* 0x0000000200007306 */ /* 0x004e240000101400 */
[----:B0-----:R-:W-:-:S04]  /*19b0*/  F2FP.F16.F32.PACK_AB R0, RZ, R0 ;  /* 0x00000000ff00723e */ /* 0x001fc800000000ff */
[----:B------:R-:W-:Y:S01]  /*19c0*/  PRMT R19, R0, 0x7610, R19 ;  /* 0x0000761000137816 */ /* 0x000fe20000000013 */
[----:B------:R-:W-:Y:S06]  /*19d0*/  BRA `(.L_x_32778) ;  /* 0x0000000c00687947 */ /* 0x000fec0003800000 */
.L_x_32774:
        /* <DEDUP_REMOVED lines=9> */
.L_x_32782:
[----:B------:R0:W5:Y:S01]  /*1a70*/  LDG.E.U16 R19, desc[UR36][R2.64] ;  /* 0x0000002402137981 */ /* 0x000162000c1e1500 */
[----:B------:R-:W-:Y:S05]  /*1a80*/  BRA `(.L_x_32778) ;  /* 0x0000000c003c7947 */ /* 0x000fea0003800000 */
.L_x_32781:
        /* <DEDUP_REMOVED lines=9> */
.L_x_32784:
[----:B------:R1:W5:Y:S01]  /*1b20*/  LDG.E.U16 R19, desc[UR36][R2.64] ;  /* 0x0000002402137981 */ /* 0x000362000c1e1500 */
[----:B------:R-:W-:Y:S05]  /*1b30*/  BRA `(.L_x_32778) ;  /* 0x0000000c00107947 */ /* 0x000fea0003800000 */
.L_x_32783:
        /* <DEDUP_REMOVED lines=9> */
.L_x_32773:
        /* <DEDUP_REMOVED lines=14> */
.L_x_32787:
        /* <DEDUP_REMOVED lines=9> */
.L_x_32786:
        /* <DEDUP_REMOVED lines=28> */
.L_x_32789:
        /* <DEDUP_REMOVED lines=15> */
.L_x_32788:
[----:B------:R-:W2:Y:S02]  /*1ff0*/  LDG.E.U16 R0, desc[UR36][R2.64] ;  /* 0x0000002402007981 */ /* 0x000ea4000c1e1500 */
[----:B--2---:R-:W-:-:S05]  /*2000*/  IMAD.U32 R0, R0, 0x10000, RZ ;  /* 0x0001000000007824 */ /* 0x004fca00078e00ff */
[----:B------:R-:W-:-:S04]  /*2010*/  F2FP.F16.F32.PACK_AB R0, RZ, R0 ;  /* 0x00000000ff00723e */ /* 0x000fc800000000ff */
[----:B------:R-:W-:Y:S01]  /*2020*/  PRMT R19, R0, 0x7610, R19 ;  /* 0x0000761000137816 */ /* 0x000fe20000000013 */
[----:B------:R-:W-:Y:S06]  /*2030*/  BRA `(.L_x_32778) ;  /* 0x0000000400d07947 */ /* 0x000fec0003800000 */
.L_x_32785:
        /* <DEDUP_REMOVED lines=13> */
.L_x_32792:
        /* <DEDUP_REMOVED lines=21> */
.L_x_32796:
[----:B------:R-:W-:Y:S05]  /*2260*/  BSYNC B1 ;  /* 0x0000000000017941 */ /* 0x000fea0003800000 */
.L_x_32795:
[----:B------:R-:W-:Y:S01]  /*2270*/  LEA R3, R0, 0x3b800000, 0x17 ;  /* 0x3b80000000037811 */ /* 0x000fe200078eb8ff */
[----:B------:R-:W-:-:S05]  /*2280*/  IMAD.SHL.U32 R0, R2, 0x100000, RZ ;  /* 0x0010000002007824 */ /* 0x000fca00078e00ff */
[----:B------:R-:W-:-:S07]  /*2290*/  LOP3.LUT R0, R3, R0, R4, 0xfe, !PT ;  /* 0x0000000003007212 */ /* 0x000fce00078efe04 */
.L_x_32794:
[----:B------:R-:W-:Y:S05]  /*22a0*/  BSYNC B0 ;  /* 0x0000000000007941 */ /* 0x000fea0003800000 */
.L_x_32793:
[----:B------:R-:W-:-:S04]  /*22b0*/  F2FP.F16.F32.PACK_AB R0, RZ, R0 ;  /* 0x00000000ff00723e */ /* 0x000fc800000000ff */
[----:B------:R-:W-:Y:S01]  /*22c0*/  PRMT R19, R0, 0x7610, R19 ;  /* 0x0000761000137816 */ /* 0x000fe20000000013 */
[----:B------:R-:W-:Y:S06]  /*22d0*/  BRA `(.L_x_32778) ;  /* 0x0000000400287947 */ /* 0x000fec0003800000 */
.L_x_32791:
        /* <DEDUP_REMOVED lines=21> */
.L_x_32800:
[----:B------:R-:W-:Y:S05]  /*2430*/  BSYNC B1 ;  /* 0x0000000000017941 */ /* 0x000fea0003800000 */
.L_x_32799:
[----:B------:R-:W-:Y:S01]  /*2440*/  LEA R3, R0, 0x37800000, 0x17 ;  /* 0x3780000000037811 */ /* 0x000fe200078eb8ff */
[----:B------:R-:W-:-:S05]  /*2450*/  IMAD.SHL.U32 R0, R2, 0x200000, RZ ;  /* 0x0020000002007824 */ /* 0x000fca00078e00ff */
[----:B------:R-:W-:-:S07]  /*2460*/  LOP3.LUT R0, R3, R0, R4, 0xfe, !PT ;  /* 0x0000000003007212 */ /* 0x000fce00078efe04 */
.L_x_32798:
[----:B------:R-:W-:Y:S05]  /*2470*/  BSYNC B0 ;  /* 0x0000000000007941 */ /* 0x000fea0003800000 */
.L_x_32797:
[----:B------:R-:W-:-:S04]  /*2480*/  F2FP.F16.F32.PACK_AB R0, RZ, R0 ;  /* 0x00000000ff00723e */ /* 0x000fc800000000ff */
[----:B------:R-:W-:Y:S01]  /*2490*/  PRMT R19, R0, 0x7610, R19 ;  /* 0x0000761000137816 */ /* 0x000fe20000000013 */
[----:B------:R-:W-:Y:S06]  /*24a0*/  BRA `(.L_x_32778) ;  /* 0x0000000000b47947 */ /* 0x000fec0003800000 */
.L_x_32790:
        /* <DEDUP_REMOVED lines=14> */
.L_x_32804:
[----:B------:R-:W-:Y:S05]  /*2590*/  BSYNC B0 ;  /* 0x0000000000007941 */ /* 0x000fea0003800000 */
.L_x_32803:
[----:B------:R-:W-:-:S04]  /*25a0*/  F2FP.F16.F32.PACK_AB R0, RZ, R0 ;  /* 0x00000000ff00723e */ /* 0x000fc800000000ff */
[----:B------:R-:W-:Y:S01]  /*25b0*/  PRMT R19, R0, 0x7610, R19 ;  /* 0x0000761000137816 */ /* 0x000fe20000000013 */
[----:B------:R-:W-:Y:S06]  /*25c0*/  BRA `(.L_x_32778) ;  /* 0x00000000006c7947 */ /* 0x000fec0003800000 */
.L_x_32777:
        /* <DEDUP_REMOVED lines=16> */
.L_x_32805:
[----:B------:R-:W-:Y:S01]  /*26d0*/  PRMT R19, RZ, 0x7610, R19 ;  /* 0x00007610ff137816 */ /* 0x000fe20000000013 */
[----:B------:R-:W-:Y:S06]  /*26e0*/  BRA `(.L_x_32778) ;  /* 0x0000000000247947 */ /* 0x000fec0003800000 */
.L_x_32802:
[----:B------:R-:W2:Y:S02]  /*26f0*/  LDG.E.64 R2, desc[UR36][R2.64] ;  /* 0x0000002402027981 */ /* 0x000ea4000c1e1b00 */
[----:B--2---:R-:W0:Y:S02]  /*2700*/  I2F.U64 R0, R2 ;  /* 0x0000000200007312 */ /* 0x004e240000301000 */
[----:B0-----:R-:W-:-:S04]  /*2710*/  F2FP.F16.F32.PACK_AB R0, RZ, R0 ;  /* 0x00000000ff00723e */ /* 0x001fc800000000ff */
[----:B------:R-:W-:Y:S01]  /*2720*/  PRMT R19, R0, 0x7610, R19 ;  /* 0x0000761000137816 */ /* 0x000fe20000000013 */
[----:B------:R-:W-:Y:S06]  /*2730*/  BRA `(.L_x_32778) ;  /* 0x0000000000107947 */ /* 0x000fec0003800000 */
.L_x_32801:
[----:B------:R-:W2:Y:S02]  /*2740*/  LDG.E R2, desc[UR36][R2.64] ;  /* 0x0000002402027981 */ /* 0x000ea4000c1e1900 */
[----:B--2---:R-:W-:-:S04]  /*2750*/  I2FP.F32.U32 R0, R2 ;  /* 0x0000000200007245 */ /* 0x004fc80000201000 */
[----:B------:R-:W-:-:S04]  /*2760*/  F2FP.F16.F32.PACK_AB R0, RZ, R0 ;  /* 0x00000000ff00723e */ /* 0x000fc800000000ff */
[----:B------:R-:W-:-:S07]  /*2770*/  PRMT R19, R0, 0x7610, R19 ;  /* 0x0000761000137816 */ /* 0x000fce0000000013 */
.L_x_32778:
        /* <DEDUP_REMOVED lines=19> */
.L_x_32809:
[----:B------:R-:W2:Y:S02]  /*28b0*/  LDG.E.U8 R2, desc[UR36][R2.64] ;  /* 0x0000002402027981 */ /* 0x000ea4000c1e1100 */
[----:B--2---:R-:W-:-:S04]  /*28c0*/  I2FP.F32.U32 R0, R2 ;  /* 0x0000000200007245 */ /* 0x004fc80000201000 */
[----:B------:R-:W-:Y:S01]  /*28d0*/  F2FP.F16.F32.PACK_AB R0, RZ, R0 ;  /* 0x00000000ff00723e */ /* 0x000fe200000000ff */
[----:B------:R-:W-:Y:S06]  /*28e0*/  BRA `(.L_x_32811) ;  /* 0x0000000c00887947 */ /* 0x000fec0003800000 */
.L_x_32808:
        /* <DEDUP_REMOVED lines=10> */
.L_x_32813:
[----:B------:R-:W2:Y:S02]  /*2990*/  LDG.E R2, desc[UR36][R2.64] ;  /* 0x0000002402027981 */ /* 0x000ea4000c1e1900 */
[----:B--2---:R-:W-:-:S04]  /*29a0*/  I2FP.F32.S32 R0, R2 ;  /* 0x0000000200007245 */ /* 0x004fc80000201400 */
[----:B------:R-:W-:Y:S01]  /*29b0*/  F2FP.F16.F32.PACK_AB R0, RZ, R0 ;  /* 0x00000000ff00723e */ /* 0x000fe200000000ff */
[----:B------:R-:W-:Y:S06]  /*29c0*/  BRA `(.L_x_32811) ;  /* 0x0000000c00507947 */ /* 0x000fec0003800000 */
.L_x_32812:
[----:B------:R-:W2:Y:S02]  /*29d0*/  LDG.E.U16 R2, desc[UR36][R2.64] ;  /* 0x0000002402027981 */ /* 0x000ea4000c1e1500 */
[----:B--2---:R-:W0:Y:S02]  /*29e0*/  I2F.S16 R0, R2 ;  /* 0x0000000200007306 */ /* 0x004e240000101400 */
[----:B0-----:R-:W-:Y:S01]  /*29f0*/  F2FP.F16.F32.PACK_AB R0, RZ, R0 ;  /* 0x00000000ff00723e */ /* 0x001fe200000000ff */
[----:B------:R-:W-:Y:S06]  /*2a00*/  BRA `(.L_x_32811) ;  /* 0x0000000c00407947 */ /* 0x000fec0003800000 */
.L_x_32807:
        /* <DEDUP_REMOVED lines=9> */
.L_x_32815:
[----:B------:R1:W5:Y:S01]  /*2aa0*/  LDG.E.U16 R0, desc[UR36][R2.64] ;  /* 0x0000002402007981 */ /* 0x000362000c1e1500 */
[----:B------:R-:W-:Y:S05]  /*2ab0*/  BRA `(.L_x_32811) ;  /* 0x0000000c00147947 */ /* 0x000fea0003800000 */
.L_x_32814:
        /* <DEDUP_REMOVED lines=9> */
.L_x_32817:
[----:B------:R0:W5:Y:S01]  /*2b50*/  LDG.E.U16 R0, desc[UR36][R2.64] ;  /* 0x0000002402007981 */ /* 0x000162000c1e1500 */
[----:B------:R-:W-:Y:S05]  /*2b60*/  BRA `(.L_x_32811) ;  /* 0x0000000800e87947 */ /* 0x000fea0003800000 */
.L_x_32816:
        /* <DEDUP_REMOVED lines=8> */
.L_x_32806:
        /* <DEDUP_REMOVED lines=13> */
.L_x_32820:
        /* <DEDUP_REMOVED lines=8> */
.L_x_32819:
        /* <DEDUP_REMOVED lines=28> */
.L_x_32822:
        /* <DEDUP_REMOVED lines=15> */
.L_x_32821:
[----:B------:R-:W2:Y:S02]  /*2ff0*/  LDG.E.U16 R0, desc[UR36][R2.64] ;  /* 0x0000002402007981 */ /* 0x000ea4000c1e1500 */
[----:B--2---:R-:W-:-:S05]  /*3000*/  IMAD.U32 R0, R0, 0x10000, RZ ;  /* 0x0001000000007824 */ /* 0x004fca00078e00ff */
[----:B------:R-:W-:Y:S01]  /*3010*/  F2FP.F16.F32.PACK_AB R0, RZ, R0 ;  /* 0x00000000ff00723e */ /* 0x000fe200000000ff */
[----:B------:R-:W-:Y:S06]  /*3020*/  BRA `(.L_x_32811) ;  /* 0x0000000400b87947 */ /* 0x000fec0003800000 */
.L_x_32818:
        /* <DEDUP_REMOVED lines=12> */
.L_x_32825:
        /* <DEDUP_REMOVED lines=21> */
.L_x_32829:
[----:B------:R-:W-:Y:S05]  /*3240*/  BSYNC B1 ;  /* 0x0000000000017941 */ /* 0x000fea0003800000 */
.L_x_32828:
[----:B------:R-:W-:Y:S01]  /*3250*/  LEA R3, R0, 0x3b800000, 0x17 ;  /* 0x3b80000000037811 */ /* 0x000fe200078eb8ff */
[----:B------:R-:W-:-:S05]  /*3260*/  IMAD.SHL.U32 R0, R2, 0x100000, RZ ;  /* 0x0010000002007824 */ /* 0x000fca00078e00ff */
[----:B------:R-:W-:-:S07]  /*3270*/  LOP3.LUT R0, R3, R0, R4, 0xfe, !PT ;  /* 0x0000000003007212 */ /* 0x000fce00078efe04 */
.L_x_32827:
[----:B------:R-:W-:Y:S05]  /*3280*/  BSYNC B0 ;  /* 0x0000000000007941 */ /* 0x000fea0003800000 */
.L_x_32826:
[----:B------:R-:W-:Y:S01]  /*3290*/  F2FP.F16.F32.PACK_AB R0, RZ, R0 ;  /* 0x00000000ff00723e */ /* 0x000fe200000000ff */
[----:B------:R-:W-:Y:S06]  /*32a0*/  BRA `(.L_x_32811) ;  /* 0x0000000400187947 */ /* 0x000fec0003800000 */
.L_x_32824:
        /* <DEDUP_REMOVED lines=21> */
.L_x_32833:
[----:B------:R-:W-:Y:S05]  /*3400*/  BSYNC B1 ;  /* 0x0000000000017941 */ /* 0x000fea0003800000 */
.L_x_32832:
[----:B------:R-:W-:Y:S01]  /*3410*/  LEA R3, R0, 0x37800000, 0x17 ;  /* 0x3780000000037811 */ /* 0x000fe200078eb8ff */
[----:B------:R-:W-:-:S05]  /*3420*/  IMAD.SHL.U32 R0, R2, 0x200000, RZ ;  /* 0x0020000002007824 */ /* 0x000fca00078e00ff */
[----:B------:R-:W-:-:S07]  /*3430*/  LOP3.LUT R0, R3, R0, R4, 0xfe, !PT ;  /* 0x0000000003007212 */ /* 0x000fce00078efe04 */
.L_x_32831:
[----:B------:R-:W-:Y:S05]  /*3440*/  BSYNC B0 ;  /* 0x0000000000007941 */ /* 0x000fea0003800000 */
.L_x_32830:
[----:B------:R-:W-:Y:S01]  /*3450*/  F2FP.F16.F32.PACK_AB R0, RZ, R0 ;  /* 0x00000000ff00723e */ /* 0x000fe200000000ff */
[----:B------:R-:W-:Y:S06]  /*3460*/  BRA `(.L_x_32811) ;  /* 0x0000000000a87947 */ /* 0x000fec0003800000 */
.L_x_32823:
        /* <DEDUP_REMOVED lines=14> */
.L_x_32837:
[----:B------:R-:W-:Y:S05]  /*3550*/  BSYNC B0 ;  /* 0x0000000000007941 */ /* 0x000fea0003800000 */
.L_x_32836:
[----:B------:R-:W-:Y:S01]  /*3560*/  F2FP.F16.F32.PACK_AB R0, RZ, R0 ;  /* 0x00000000ff00723e */ /* 0x000fe200000000ff */
[----:B------:R-:W-:Y:S06]  /*3570*/  BRA `(.L_x_32811) ;  /* 0x0000000000647947 */ /* 0x000fec0003800000 */
.L_x_32810:
        /* <DEDUP_REMOVED lines=16> */
.L_x_32838:
[----:B------:R-:W-:Y:S01]  /*3680*/  PRMT R0, RZ, 0x7610, R0 ;  /* 0x00007610ff007816 */ /* 0x000fe20000000000 */
[----:B------:R-:W-:Y:S06]  /*3690*/  BRA `(.L_x_32811) ;  /* 0x00000000001c7947 */ /* 0x000fec0003800000 */
.L_x_32835:
[----:B------:R-:W2:Y:S02]  /*36a0*/  LDG.E.64 R2, desc[UR36][R2.64] ;  /* 0x0000002402027981 */ /* 0x000ea4000c1e1b00 */
[----:B--2---:R-:W0:Y:S02]  /*36b0*/  I2F.U64 R0, R2 ;  /* 0x0000000200007312 */ /* 0x004e240000301000 */
[----:B0-----:R-:W-:Y:S01]  /*36c0*/  F2FP.F16.F32.PACK_AB R0, RZ, R0 ;  /* 0x00000000ff00723e */ /* 0x001fe200000000ff */
[----:B------:R-:W-:Y:S06]  /*36d0*/  BRA `(.L_x_32811) ;  /* 0x00000000000c7947 */ /* 0x000fec0003800000 */
.L_x_32834:
[----:B------:R-:W2:Y:S02]  /*36e0*/  LDG.E R2, desc[UR36][R2.64] ;  /* 0x0000002402027981 */ /* 0x000ea4000c1e1900 */
[----:B--2---:R-:W-:-:S04]  /*36f0*/  I2FP.F32.U32 R0, R2 ;  /* 0x0000000200007245 */ /* 0x004fc80000201000 */
[----:B------:R-:W-:-:S07]  /*3700*/  F2FP.F16.F32.PACK_AB R0, RZ, R0 ;  /* 0x00000000ff00723e */ /* 0x000fce00000000ff */
.L_x_32811:
[----:B------:R-:W2:Y:S01]  /*3710*/  LDC.U8 R4, c[0x0][0x491] ;  /* 0x00012440ff047b82 */ /* 0x000ea20000000000 */
[----:B-----5:R-:W-:Y:S01]  /*3720*/  HADD2.F32 R19, -RZ, R19.H0_H0 ;  /* 0x20000013ff137230 */ /* 0x020fe20000004100 */
[----:B01----:R-:W-:-:S04]  /*3730*/  PRMT R3, RZ, 0x7610, R3 ;  /* 0x00007610ff037816 */ /* 0x003fc80000000003 */
[----:B------:R-:W-:-:S13]  /*3740*/  FSETP.NEU.FTZ.AND P1, PT, R19, RZ, PT ;  /* 0x000000ff1300720b */ /* 0x000fda0003f3d000 */
[----:B------:R-:W-:Y:S01]  /*3750*/  @P1 HADD2.F32 R0, -RZ, R0.H0_H0 ;  /* 0x20000000ff001230 */ /* 0x000fe20000004100 */
[----:B--2---:R-:W-:-:S04]  /*3760*/  PRMT R2, R4, 0x9910, RZ ;  /* 0x0000991004027816 */ /* 0x004fc800000000ff */
        /* <DEDUP_REMOVED lines=15> */
.L_x_32842:
[----:B------:R1:W-:Y:S01]  /*3860*/  STG.E.U8 desc[UR36][R16.64], R3 ;  /* 0x0000000310007986 */ /* 0x0003e2000c101124 */
[----:B------:R-:W-:Y:S05]  /*3870*/  BRA `(.L_x_32844) ;  /* 0x0000000c005c7947 */ /* 0x000fea0003800000 */
.L_x_32841:
        /* <DEDUP_REMOVED lines=10> */
.L_x_32846:
[----:B------:R-:W-:-:S05]  /*3920*/  LOP3.LUT R3, R3, 0xffff, RZ, 0xc0, !PT ;  /* 0x0000ffff03037812 */ /* 0x000fca00078ec0ff */
[----:B------:R3:W-:Y:S01]  /*3930*/  STG.E desc[UR36][R16.64], R3 ;  /* 0x0000000310007986 */ /* 0x0007e2000c101924 */
[----:B------:R-:W-:Y:S05]  /*3940*/  BRA `(.L_x_32844) ;  /* 0x0000000c00287947 */ /* 0x000fea0003800000 */
.L_x_32845:
[----:B------:R2:W-:Y:S01]  /*3950*/  STG.E.U16 desc[UR36][R16.64], R3 ;  /* 0x0000000310007986 */ /* 0x0005e2000c101524 */
[----:B------:R-:W-:Y:S05]  /*3960*/  BRA `(.L_x_32844) ;  /* 0x0000000c00207947 */ /* 0x000fea0003800000 */
.L_x_32840:
        /* <DEDUP_REMOVED lines=9> */
.L_x_32848:
[----:B------:R-:W0:Y:S02]  /*3a00*/  I2F.S16 R0, R3 ;  /* 0x0000000300007306 */ /* 0x000e240000101400 */
[----:B0-----:R-:W-:-:S05]  /*3a10*/  F2FP.F16.F32.PACK_AB R0, RZ, R0 ;  /* 0x00000000ff00723e */ /* 0x001fca00000000ff */
[----:B------:R0:W-:Y:S01]  /*3a20*/  STG.E.U16 desc[UR36][R16.64], R0 ;  /* 0x0000000010007986 */ /* 0x0001e2000c101524 */
[----:B------:R-:W-:Y:S05]  /*3a30*/  BRA `(.L_x_32844) ;  /* 0x0000000800ec7947 */ /* 0x000fea0003800000 */
.L_x_32847:
        /* <DEDUP_REMOVED lines=10> */
.L_x_32850:
[----:B------:R-:W0:Y:S02]  /*3ae0*/  I2F.S16 R3, R3 ;  /* 0x0000000300037306 */ /* 0x000e240000101400 */
[----:B0-----:R-:W-:-:S04]  /*3af0*/  F2FP.F16.F32.PACK_AB R3, RZ, R3 ;  /* 0x00000003ff03723e */ /* 0x001fc800000000ff */
[----:B------:R-:W-:-:S05]  /*3b00*/  PRMT R3, R3, 0x5410, RZ ;  /* 0x0000541003037816 */ /* 0x000fca00000000ff */
[----:B------:R0:W-:Y:S01]  /*3b10*/  STG.E desc[UR36][R16.64], R3 ;  /* 0x0000000310007986 */ /* 0x0001e2000c101924 */
[----:B------:R-:W-:Y:S05]  /*3b20*/  BRA `(.L_x_32844) ;  /* 0x0000000800b07947 */ /* 0x000fea0003800000 */
.L_x_32849:
[----:B------:R-:W0:Y:S02]  /*3b30*/  I2F.F64.S16 R2, R3 ;  /* 0x0000000300027312 */ /* 0x000e240000101c00 */
[----:B0-----:R0:W-:Y:S01]  /*3b40*/  STG.E.64 desc[UR36][R16.64], R2 ;  /* 0x0000000210007986 */ /* 0x0011e2000c101b24 */
[----:B------:R-:W-:Y:S05]  /*3b50*/  BRA `(.L_x_32844) ;  /* 0x0000000800a47947 */ /* 0x000fea0003800000 */
.L_x_32839:
        /* <DEDUP_REMOVED lines=10> */
.L_x_32853:
[----:B------:R-:W0:Y:S01]  /*3c00*/  I2F.F64.S16 R4, R3 ;  /* 0x0000000300047312 */ /* 0x000e220000101c00 */
[----:B------:R-:W-:-:S05]  /*3c10*/  CS2R R6, SRZ ;  /* 0x0000000000067805 */ /* 0x000fca000001ff00 */
[----:B0-----:R0:W-:Y:S01]  /*3c20*/  STG.E.128 desc[UR36][R16.64], R4 ;  /* 0x0000000410007986 */ /* 0x0011e2000c101d24 */
[----:B------:R-:W-:Y:S05]  /*3c30*/  BRA `(.L_x_32844) ;  /* 0x00000008006c7947 */ /* 0x000fea0003800000 */
.L_x_32852:
        /* <DEDUP_REMOVED lines=21> */
.L_x_32857:
[----:B------:R-:W-:Y:S05]  /*3d90*/  BSYNC B0 ;  /* 0x0000000000007941 */ /* 0x000fea0003800000 */
.L_x_32856:
[----:B------:R-:W-:-:S05]  /*3da0*/  LOP3.LUT R5, R0, R5, RZ, 0xfc, !PT ;  /* 0x0000000500057212 */ /* 0x000fca00078efcff */
[----:B------:R0:W-:Y:S01]  /*3db0*/  STG.E.U8 desc[UR36][R16.64], R5 ;  /* 0x0000000510007986 */ /* 0x0001e2000c101124 */
[----:B------:R-:W-:Y:S05]  /*3dc0*/  BRA `(.L_x_32844) ;  /* 0x0000000800087947 */ /* 0x000fea0003800000 */
.L_x_32855:
        /* <DEDUP_REMOVED lines=13> */
.L_x_32859:
[----:B------:R-:W-:Y:S01]  /*3ea0*/  IMAD.MOV.U32 R0, RZ, RZ, 0x7f ;  /* 0x0000007fff007424 */ /* 0x000fe200078e00ff */
[----:B------:R-:W-:-:S04]  /*3eb0*/  ISETP.GT.U32.AND P0, PT, R2, 0x7f800000, PT ;  /* 0x7f8000000200780c */ /* 0x000fc80003f04070 */
[----:B------:R-:W-:-:S09]  /*3ec0*/  SEL R0, R0, 0x7c, P0 ;  /* 0x0000007c00007807 */ /* 0x000fd20000000000 */
.L_x_32860:
[----:B------:R-:W-:Y:S05]  /*3ed0*/  BSYNC B0 ;  /* 0x0000000000007941 */ /* 0x000fea0003800000 */
.L_x_32858:
[----:B------:R-:W-:-:S04]  /*3ee0*/  LOP3.LUT R2, R3, 0x80000000, RZ, 0xc0, !PT ;  /* 0x8000000003027812 */ /* 0x000fc800078ec0ff */
[----:B------:R-:W-:-:S04]  /*3ef0*/  SHF.R.U32.HI R3, RZ, 0x18, R2 ;  /* 0x00000018ff037819 */ /* 0x000fc80000011602 */
[----:B------:R-:W-:-:S05]  /*3f00*/  LOP3.LUT R3, R0, R3, RZ, 0xfc, !PT ;  /* 0x0000000300037212 */ /* 0x000fca00078efcff */
[----:B------:R0:W-:Y:S01]  /*3f10*/  STG.E.U8 desc[UR36][R16.64], R3 ;  /* 0x0000000310007986 */ /* 0x0001e2000c101124 */
[----:B------:R-:W-:Y:S05]  /*3f20*/  BRA `(.L_x_32844) ;  /* 0x0000000400b07947 */ /* 0x000fea0003800000 */
.L_x_32854:
[----:B------:R-:W0:Y:S02]  /*3f30*/  I2F.S16 R0, R3 ;  /* 0x0000000300007306 */ /* 0x000e240000101400 */
[----:B0-----:R-:W-:-:S05]  /*3f40*/  F2FP.BF16.F32.PACK_AB R0, RZ, R0 ;  /* 0x00000000ff00723e */ /* 0x001fca00000010ff */
[----:B------:R0:W-:Y:S01]  /*3f50*/  STG.E.U16 desc[UR36][R16.64], R0 ;  /* 0x0000000010007986 */ /* 0x0001e2000c101524 */
[----:B------:R-:W-:Y:S05]  /*3f60*/  BRA `(.L_x_32844) ;  /* 0x0000000400a07947 */ /* 0x000fea0003800000 */
.L_x_32851:
        /* <DEDUP_REMOVED lines=10> */
.L_x_32863:
        /* <DEDUP_REMOVED lines=17> */
.L_x_32866:
[----:B------:R-:W-:-:S04]  /*4120*/  LOP3.LUT R2, R3, 0x80000000, RZ, 0xc0, !PT ;  /* 0x8000000003027812 */ /* 0x000fc800078ec0ff */
[----:B------:R-:W-:-:S04]  /*4130*/  SHF.R.U32.HI R3, RZ, 0x18, R2 ;  /* 0x00000018ff037819 */ /* 0x000fc80000011602 */
[----:B------:R-:W-:-:S04]  /*4140*/  LOP3.LUT R0, R0, R3, RZ, 0xfc, !PT ;  /* 0x0000000300007212 */ /* 0x000fc800078efcff */
[----:B------:R-:W-:-:S07]  /*4150*/  PRMT R8, R0, 0x7610, R8 ;  /* 0x0000761000087816 */ /* 0x000fce0000000008 */
.L_x_32865:
[----:B------:R-:W-:Y:S05]  /*4160*/  BSYNC B0 ;  /* 0x0000000000007941 */ /* 0x000fea0003800000 */
.L_x_32864:
[----:B------:R0:W-:Y:S01]  /*4170*/  STG.E.U8 desc[UR36][R16.64], R8 ;  /* 0x0000000810007986 */ /* 0x0001e2000c101124 */
[----:B------:R-:W-:Y:S05]  /*4180*/  BRA `(.L_x_32844) ;  /* 0x0000000400187947 */ /* 0x000fea0003800000 */
.L_x_32862:
        /* <DEDUP_REMOVED lines=17> */
.L_x_32869:
[----:B------:R-:W-:-:S04]  /*42a0*/  LOP3.LUT R2, R3, 0x80000000, RZ, 0xc0, !PT ;  /* 0x8000000003027812 */ /* 0x000fc800078ec0ff */
[----:B------:R-:W-:-:S04]  /*42b0*/  SHF.R.U32.HI R3, RZ, 0x18, R2 ;  /* 0x00000018ff037819 */ /* 0x000fc80000011602 */
[----:B------:R-:W-:-:S04]  /*42c0*/  LOP3.LUT R0, R0, R3, RZ, 0xfc, !PT ;  /* 0x0000000300007212 */ /* 0x000fc800078efcff */
[----:B------:R-:W-:-:S07]  /*42d0*/  PRMT R8, R0, 0x7610, R8 ;  /* 0x0000761000087816 */ /* 0x000fce0000000008 */
.L_x_32868:
[----:B------:R-:W-:Y:S05]  /*42e0*/  BSYNC B0 ;  /* 0x0000000000007941 */ /* 0x000fea0003800000 */
.L_x_32867:
[----:B------:R0:W-:Y:S01]  /*42f0*/  STG.E.U8 desc[UR36][R16.64], R8 ;  /* 0x0000000810007986 */ /* 0x0001e2000c101124 */
[----:B------:R-:W-:Y:S05]  /*4300*/  BRA `(.L_x_32844) ;  /* 0x0000000000b87947 */ /* 0x000fea0003800000 */
.L_x_32861:
        /* <DEDUP_REMOVED lines=23> */
.L_x_32843:
        /* <DEDUP_REMOVED lines=16> */
.L_x_32872:
[----:B------:R-:W-:Y:S05]  /*4580*/  BRA `(.L_x_32844) ;  /* 0x0000000000187947 */ /* 0x000fea0003800000 */
.L_x_32871:
[----:B------:R-:W-:Y:S01]  /*4590*/  LOP3.LUT R2, R3, 0xffff, RZ, 0xc0, !PT ;  /* 0x0000ffff03027812 */ /* 0x000fe200078ec0ff */
[----:B------:R-:W-:-:S05]  /*45a0*/  IMAD.MOV.U32 R3, RZ, RZ, RZ ;  /* 0x000000ffff037224 */ /* 0x000fca00078e00ff */
[----:B------:R0:W-:Y:S01]  /*45b0*/  STG.E.64 desc[UR36][R16.64], R2 ;  /* 0x0000000210007986 */ /* 0x0001e2000c101b24 */
[----:B------:R-:W-:Y:S05]  /*45c0*/  BRA `(.L_x_32844) ;  /* 0x0000000000087947 */ /* 0x000fea0003800000 */
.L_x_32870:
[----:B------:R-:W-:-:S05]  /*45d0*/  LOP3.LUT R3, R3, 0xffff, RZ, 0xc0, !PT ;  /* 0x0000ffff03037812 */ /* 0x000fca00078ec0ff */
[----:B------:R0:W-:Y:S02]  /*45e0*/  STG.E desc[UR36][R16.64], R3 ;  /* 0x0000000310007986 */ /* 0x0001e4000c101924 */
.L_x_32844:
[----:B------:R-:W-:-:S04]  /*45f0*/  IMAD R18, R18, 0x200, R23 ;  /* 0x0000020012127824 */ /* 0x000fc800078e0217 */
[----:B------:R-:W-:-:S07]  /*4600*/  VIADD R19, R18, 0x80 ;  /* 0x0000008012137836 */ /* 0x000fce0000000000 */
.L_x_32771:
[----:B------:R-:W-:Y:S05]  /*4610*/  BSYNC B6 ;  /* 0x0000000000067941 */ /* 0x000fea0003800000 */
.L_x_32770:
        /* <DEDUP_REMOVED lines=358> */
.L_x_32875:
        /* <DEDUP_REMOVED lines=23> */
.L_x_32879:
[----:B------:R-:W2:Y:S02]  /*5df0*/  LDG.E.U8 R2, desc[UR36][R2.64] ;  /* 0x0000002402027981 */ /* 0x000ea4000c1e1100 */
[----:B--2---:R-:W-:-:S04]  /*5e00*/  I2FP.F32.U32 R0, R2 ;  /* 0x0000000200007245 */ /* 0x004fc80000201000 */
[----:B------:R-:W-:-:S04]  /*5e10*/  F2FP.F16.F32.PACK_AB R0, RZ, R0 ;  /* 0x00000000ff00723e */ /* 0x000fc800000000ff */
[----:B------:R-:W-:Y:S01]  /*5e20*/  PRMT R22, R0, 0x7610, R22 ;  /* 0x0000761000167816 */ /* 0x000fe20000000016 */
[----:B------:R-:W-:Y:S06]  /*5e30*/  BRA `(.L_x_32881) ;  /* 0x0000000c00bc7947 */ /* 0x000fec0003800000 */
.L_x_32878:
        /* <DEDUP_REMOVED lines=11> */
.L_x_32883:
[----:B------:R-:W2:Y:S02]  /*5ef0*/  LDG.E R2, desc[UR36][R2.64] ;  /* 0x0000002402027981 */ /* 0x000ea4000c1e1900 */
[----:B--2---:R-:W-:-:S04]  /*5f00*/  I2FP.F32.S32 R0, R2 ;  /* 0x0000000200007245 */ /* 0x004fc80000201400 */
[----:B------:R-:W-:-:S04]  /*5f10*/  F2FP.F16.F32.PACK_AB R0, RZ, R0 ;  /* 0x00000000ff00723e */ /* 0x000fc800000000ff */
[----:B------:R-:W-:Y:S01]  /*5f20*/  PRMT R22, R0, 0x7610, R22 ;  /* 0x0000761000167816 */ /* 0x000fe20000000016 */
[----:B------:R-:W-:Y:S06]  /*5f30*/  BRA `(.L_x_32881) ;  /* 0x0000000c007c7947 */ /* 0x000fec0003800000 */
.L_x_32882:
[----:B------:R-:W2:Y:S02]  /*5f40*/  LDG.E.U16 R2, desc[UR36][R2.64] ;  /* 0x0000002402027981 */ /* 0x000ea4000c1e1500 */
[----:B--2---:R-:W0:Y:S02]  /*5f50*/  I2F.S16 R0, R2 ;  /* 0x0000000200007306 */ /* 0x004e240000101400 */
[----:B0-----:R-:W-:-:S04]  /*5f60*/  F2FP.F16.F32.PACK_AB R0, RZ, R0 ;  /* 0x00000000ff00723e */ /* 0x001fc800000000ff */
[----:B------:R-:W-:Y:S01]  /*5f70*/  PRMT R22, R0, 0x7610, R22 ;  /* 0x0000761000167816 */ /* 0x000fe20000000016 */
[----:B------:R-:W-:Y:S06]  /*5f80*/  BRA `(.L_x_32881) ;  /* 0x0000000c00687947 */ /* 0x000fec0003800000 */
.L_x_32877:
        /* <DEDUP_REMOVED lines=9> */
.L_x_32885:
[----:B------:R1:W5:Y:S01]  /*6020*/  LDG.E.U16 R22, desc[UR36][R2.64] ;  /* 0x0000002402167981 */ /* 0x000362000c1e1500 */
[----:B------:R-:W-:Y:S05]  /*6030*/  BRA `(.L_x_32881) ;  /* 0x0000000c003c7947 */ /* 0x000fea0003800000 */
.L_x_32884:
        /* <DEDUP_REMOVED lines=9> */
.L_x_32887:
[----:B------:R0:W5:Y:S01]  /*60d0*/  LDG.E.U16 R22, desc[UR36][R2.64] ;  /* 0x0000002402167981 */ /* 0x000162000c1e1500 */
[----:B------:R-:W-:Y:S05]  /*60e0*/  BRA `(.L_x_32881) ;  /* 0x0000000c00107947 */ /* 0x000fea0003800000 */
.L_x_32886:
        /* <DEDUP_REMOVED lines=9> */
.L_x_32876:
        /* <DEDUP_REMOVED lines=14> */
.L_x_32890:
        /* <DEDUP_REMOVED lines=9> */
.L_x_32889:
        /* <DEDUP_REMOVED lines=28> */
.L_x_32892:
        /* <DEDUP_REMOVED lines=15> */
.L_x_32891:
[----:B------:R-:W2:Y:S02]  /*65a0*/  LDG.E.U16 R0, desc[UR36][R2.64] ;  /* 0x0000002402007981 */ /* 0x000ea4000c1e1500 */
[----:B--2---:R-:W-:-:S05]  /*65b0*/  IMAD.U32 R0, R0, 0x10000, RZ ;  /* 0x0001000000007824 */ /* 0x004fca00078e00ff */
[----:B------:R-:W-:-:S04]  /*65c0*/  F2FP.F16.F32.PACK_AB R0, RZ, R0 ;  /* 0x00000000ff00723e */ /* 0x000fc800000000ff */
[----:B------:R-:W-:Y:S01]  /*65d0*/  PRMT R22, R0, 0x7610, R22 ;  /* 0x0000761000167816 */ /* 0x000fe20000000016 */
[----:B------:R-:W-:Y:S06]  /*65e0*/  BRA `(.L_x_32881) ;  /* 0x0000000400d07947 */ /* 0x000fec0003800000 */
.L_x_32888:
        /* <DEDUP_REMOVED lines=13> */
.L_x_32895:
        /* <DEDUP_REMOVED lines=21> */
.L_x_32899:
[----:B------:R-:W-:Y:S05]  /*6810*/  BSYNC B1 ;  /* 0x0000000000017941 */ /* 0x000fea0003800000 */
.L_x_32898:
[----:B------:R-:W-:Y:S01]  /*6820*/  LEA R3, R0, 0x3b800000, 0x17 ;  /* 0x3b80000000037811 */ /* 0x000fe200078eb8ff */
[----:B------:R-:W-:-:S05]  /*6830*/  IMAD.SHL.U32 R0, R2, 0x100000, RZ ;  /* 0x0010000002007824 */ /* 0x000fca00078e00ff */
[----:B------:R-:W-:-:S07]  /*6840*/  LOP3.LUT R0, R3, R0, R4, 0xfe, !PT ;  /* 0x0000000003007212 */ /* 0x000fce00078efe04 */
.L_x_32897:
[----:B------:R-:W-:Y:S05]  /*6850*/  BSYNC B0 ;  /* 0x0000000000007941 */ /* 0x000fea0003800000 */
.L_x_32896:
[----:B------:R-:W-:-:S04]  /*6860*/  F2FP.F16.F32.PACK_AB R0, RZ, R0 ;  /* 0x00000000ff00723e */ /* 0x000fc800000000ff */
[----:B------:R-:W-:Y:S01]  /*6870*/  PRMT R22, R0, 0x7610, R22 ;  /* 0x0000761000167816 */ /* 0x000fe20000000016 */
[----:B------:R-:W-:Y:S06]  /*6880*/  BRA `(.L_x_32881) ;  /* 0x0000000400287947 */ /* 0x000fec0003800000 */
.L_x_32894:
        /* <DEDUP_REMOVED lines=21> */
.L_x_32903:
[----:B------:R-:W-:Y:S05]  /*69e0*/  BSYNC B1 ;  /* 0x0000000000017941 */ /* 0x000fea0003800000 */
.L_x_32902:
[----:B------:R-:W-:Y:S01]  /*69f0*/  LEA R3, R0, 0x37800000, 0x17 ;  /* 0x3780000000037811 */ /* 0x000fe200078eb8ff */
[----:B------:R-:W-:-:S05]  /*6a00*/  IMAD.SHL.U32 R0, R2, 0x200000, RZ ;  /* 0x0020000002007824 */ /* 0x000fca00078e00ff */
[----:B------:R-:W-:-:S07]  /*6a10*/  LOP3.LUT R0, R3, R0, R4, 0xfe, !PT ;  /* 0x0000000003007212 */ /* 0x000fce00078efe04 */
.L_x_32901:
[----:B------:R-:W-:Y:S05]  /*6a20*/  BSYNC B0 ;  /* 0x0000000000007941 */ /* 0x000fea0003800000 */
.L_x_32900:
[----:B------:R-:W-:-:S04]  /*6a30*/  F2FP.F16.F32.PACK_AB R0, RZ, R0 ;  /* 0x00000000ff00723e */ /* 0x000fc800000000ff */
[----:B------:R-:W-:Y:S01]  /*6a40*/  PRMT R22, R0, 0x7610, R22 ;  /* 0x0000761000167816 */ /* 0x000fe20000000016 */
[----:B------:R-:W-:Y:S06]  /*6a50*/  BRA `(.L_x_32881) ;  /* 0x0000000000b47947 */ /* 0x000fec0003800000 */
.L_x_32893:
        /* <DEDUP_REMOVED lines=14> */
.L_x_32907:
[----:B------:R-:W-:Y:S05]  /*6b40*/  BSYNC B0 ;  /* 0x0000000000007941 */ /* 0x000fea0003800000 */
.L_x_32906:
[----:B------:R-:W-:-:S04]  /*6b50*/  F2FP.F16.F32.PACK_AB R0, RZ, R0 ;  /* 0x00000000ff00723e */ /* 0x000fc800000000ff */
[----:B------:R-:W-:Y:S01]  /*6b60*/  PRMT R22, R0, 0x7610, R22 ;  /* 0x0000761000167816 */ /* 0x000fe20000000016 */
[----:B------:R-:W-:Y:S06]  /*6b70*/  BRA `(.L_x_32881) ;  /* 0x00000000006c7947 */ /* 0x000fec0003800000 */
.L_x_32880:
        /* <DEDUP_REMOVED lines=16> */
.L_x_32908:
[----:B------:R-:W-:Y:S01]  /*6c80*/  PRMT R22, RZ, 0x7610, R22 ;  /* 0x00007610ff167816 */ /* 0x000fe20000000016 */
[----:B------:R-:W-:Y:S06]  /*6c90*/  BRA `(.L_x_32881) ;  /* 0x0000000000247947 */ /* 0x000fec0003800000 */
.L_x_32905:
[----:B------:R-:W2:Y:S02]  /*6ca0*/  LDG.E.64 R2, desc[UR36][R2.64] ;  /* 0x0000002402027981 */ /* 0x000ea4000c1e1b00 */
[----:B--2---:R-:W0:Y:S02]  /*6cb0*/  I2F.U64 R0, R2 ;  /* 0x0000000200007312 */ /* 0x004e240000301000 */
[----:B0-----:R-:W-:-:S04]  /*6cc0*/  F2FP.F16.F32.PACK_AB R0, RZ, R0 ;  /* 0x00000000ff00723e */ /* 0x001fc800000000ff */
[----:B------:R-:W-:Y:S01]  /*6cd0*/  PRMT R22, R0, 0x7610, R22 ;  /* 0x0000761000167816 */ /* 0x000fe20000000016 */
[----:B------:R-:W-:Y:S06]  /*6ce0*/  BRA `(.L_x_32881) ;  /* 0x0000000000107947 */ /* 0x000fec0003800000 */
.L_x_32904:
[----:B------:R-:W2:Y:S02]  /*6cf0*/  LDG.E R2, desc[UR36][R2.64] ;  /* 0x0000002402027981 */ /* 0x000ea4000c1e1900 */
[----:B--2---:R-:W-:-:S04]  /*6d00*/  I2FP.F32.U32 R0, R2 ;  /* 0x0000000200007245 */ /* 0x004fc80000201000 */
[----:B------:R-:W-:-:S04]  /*6d10*/  F2FP.F16.F32.PACK_AB R0, RZ, R0 ;  /* 0x00000000ff00723e */ /* 0x000fc800000000ff */
[----:B------:R-:W-:-:S07]  /*6d20*/  PRMT R22, R0, 0x7610, R22 ;  /* 0x0000761000167816 */ /* 0x000fce0000000016 */
.L_x_32881:
        /* <DEDUP_REMOVED lines=19> */
.L_x_32912:
[----:B------:R-:W2:Y:S02]  /*6e60*/  LDG.E.U8 R2, desc[UR36][R2.64] ;  /* 0x0000002402027981 */ /* 0x000ea4000c1e1100 */
[----:B--2---:R-:W-:-:S04]  /*6e70*/  I2FP.F32.U32 R0, R2 ;  /* 0x0000000200007245 */ /* 0x004fc80000201000 */
[----:B------:R-:W-:Y:S01]  /*6e80*/  F2FP.F16.F32.PACK_AB R0, RZ, R0 ;  /* 0x00000000ff00723e */ /* 0x000fe200000000ff */
[----:B------:R-:W-:Y:S06]  /*6e90*/  BRA `(.L_x_32914) ;  /* 0x0000000c00887947 */ /* 0x000fec0003800000 */
.L_x_32911:
        /* <DEDUP_REMOVED lines=10> */
.L_x_32916:
[----:B------:R-:W2:Y:S02]  /*6f40*/  LDG.E R2, desc[UR36][R2.64] ;  /* 0x0000002402027981 */ /* 0x000ea4000c1e1900 */
[----:B--2---:R-:W-:-:S04]  /*6f50*/  I2FP.F32.S32 R0, R2 ;  /* 0x0000000200007245 */ /* 0x004fc80000201400 */
[----:B------:R-:W-:Y:S01]  /*6f60*/  F2FP.F16.F32.PACK_AB R0, RZ, R0 ;  /* 0x00000000ff00723e */ /* 0x000fe200000000ff */
[----:B------:R-:W-:Y:S06]  /*6f70*/  BRA `(.L_x_32914) ;  /* 0x0000000c00507947 */ /* 0x000fec0003800000 */
.L_x_32915:
[----:B------:R-:W2:Y:S02]  /*6f80*/  LDG.E.U16 R2, desc[UR36][R2.64] ;  /* 0x0000002402027981 */ /* 0x000ea4000c1e1500 */
[----:B--2---:R-:W0:Y:S02]  /*6f90*/  I2F.S16 R0, R2 ;  /* 0x0000000200007306 */ /* 0x004e240000101400 */
[----:B0-----:R-:W-:Y:S01]  /*6fa0*/  F2FP.F16.F32.PACK_AB R0, RZ, R0 ;  /* 0x00000000ff00723e */ /* 0x001fe200000000ff */
[----:B------:R-:W-:Y:S06]  /*6fb0*/  BRA `(.L_x_32914) ;  /* 0x0000000c00407947 */ /* 0x000fec0003800000 */
.L_x_32910:
        /* <DEDUP_REMOVED lines=9> */
.L_x_32918:
[----:B------:R1:W5:Y:S01]  /*7050*/  LDG.E.U16 R0, desc[UR36][R2.64] ;  /* 0x0000002402007981 */ /* 0x000362000c1e1500 */
[----:B------:R-:W-:Y:S05]  /*7060*/  BRA `(.L_x_32914) ;  /* 0x0000000c00147947 */ /* 0x000fea0003800000 */
.L_x_32917:
        /* <DEDUP_REMOVED lines=9> */
.L_x_32920:
[----:B------:R0:W5:Y:S01]  /*7100*/  LDG.E.U16 R0, desc[UR36][R2.64] ;  /* 0x0000002402007981 */ /* 0x000162000c1e1500 */
[----:B------:R-:W-:Y:S05]  /*7110*/  BRA `(.L_x_32914) ;  /* 0x0000000800e87947 */ /* 0x000fea0003800000 */
.L_x_32919:
        /* <DEDUP_REMOVED lines=8> */
.L_x_32909:
        /* <DEDUP_REMOVED lines=13> */
.L_x_32923:
        /* <DEDUP_REMOVED lines=8> */
.L_x_32922:
        /* <DEDUP_REMOVED lines=28> */
.L_x_32925:
        /* <DEDUP_REMOVED lines=15> */
.L_x_32924:
[----:B------:R-:W2:Y:S02]  /*75a0*/  LDG.E.U16 R0, desc[UR36][R2.64] ;  /* 0x0000002402007981 */ /* 0x000ea4000c1e1500 */
[----:B--2---:R-:W-:-:S05]  /*75b0*/  IMAD.U32 R0, R0, 0x10000, RZ ;  /* 0x0001000000007824 */ /* 0x004fca00078e00ff */
[----:B------:R-:W-:Y:S01]  /*75c0*/  F2FP.F16.F32.PACK_AB R0, RZ, R0 ;  /* 0x00000000ff00723e */ /* 0x000fe200000000ff */
[----:B------:R-:W-:Y:S06]  /*75d0*/  BRA `(.L_x_32914) ;  /* 0x0000000400b87947 */ /* 0x000fec0003800000 */
.L_x_32921:
        /* <DEDUP_REMOVED lines=12> */
.L_x_32928:
        /* <DEDUP_REMOVED lines=21> */
.L_x_32932:
[----:B------:R-:W-:Y:S05]  /*77f0*/  BSYNC B1 ;  /* 0x0000000000017941 */ /* 0x000fea0003800000 */
.L_x_32931:
[----:B------:R-:W-:Y:S01]  /*7800*/  LEA R3, R0, 0x3b800000, 0x17 ;  /* 0x3b80000000037811 */ /* 0x000fe200078eb8ff */
[----:B------:R-:W-:-:S05]  /*7810*/  IMAD.SHL.U32 R0, R2, 0x100000, RZ ;  /* 0x0010000002007824 */ /* 0x000fca00078e00ff */
[----:B------:R-:W-:-:S07]  /*7820*/  LOP3.LUT R0, R3, R0, R4, 0xfe, !PT ;  /* 0x0000000003007212 */ /* 0x000fce00078efe04 */
.L_x_32930:
[----:B------:R-:W-:Y:S05]  /*7830*/  BSYNC B0 ;  /* 0x0000000000007941 */ /* 0x000fea0003800000 */
.L_x_32929:
[----:B------:R-:W-:Y:S01]  /*7840*/  F2FP.F16.F32.PACK_AB R0, RZ, R0 ;  /* 0x00000000ff00723e */ /* 0x000fe200000000ff */
[----:B------:R-:W-:Y:S06]  /*7850*/  BRA `(.L_x_32914) ;  /* 0x0000000400187947 */ /* 0x000fec0003800000 */
.L_x_32927:
        /* <DEDUP_REMOVED lines=21> */
.L_x_32936:
[----:B------:R-:W-:Y:S05]  /*79b0*/  BSYNC B1 ;  /* 0x0000000000017941 */ /* 0x000fea0003800000 */
.L_x_32935:
[----:B------:R-:W-:Y:S01]  /*79c0*/  LEA R3, R0, 0x37800000, 0x17 ;  /* 0x3780000000037811 */ /* 0x000fe200078eb8ff */
[----:B------:R-:W-:-:S05]  /*79d0*/  IMAD.SHL.U32 R0, R2, 0x200000, RZ ;  /* 0x0020000002007824 */ /* 0x000fca00078e00ff */
[----:B------:R-:W-:-:S07]  /*79e0*/  LOP3.LUT R0, R3, R0, R4, 0xfe, !PT ;  /* 0x0000000003007212 */ /* 0x000fce00078efe04 */
.L_x_32934:
[----:B------:R-:W-:Y:S05]  /*79f0*/  BSYNC B0 ;  /* 0x0000000000007941 */ /* 0x000fea0003800000 */
.L_x_32933:
[----:B------:R-:W-:Y:S01]  /*7a00*/  F2FP.F16.F32.PACK_AB R0, RZ, R0 ;  /* 0x00000000ff00723e */ /* 0x000fe200000000ff */
[----:B------:R-:W-:Y:S06]  /*7a10*/  BRA `(.L_x_32914) ;  /* 0x0000000000a87947 */ /* 0x000fec0003800000 */
.L_x_32926:
        /* <DEDUP_REMOVED lines=14> */
.L_x_32940:
[----:B------:R-:W-:Y:S05]  /*7b00*/  BSYNC B0 ;  /* 0x0000000000007941 */ /* 0x000fea0003800000 */
.L_x_32939:
[----:B------:R-:W-:Y:S01]  /*7b10*/  F2FP.F16.F32.PACK_AB R0, RZ, R0 ;  /* 0x00000000ff00723e */ /* 0x000fe200000000ff */
[----:B------:R-:W-:Y:S06]  /*7b20*/  BRA `(.L_x_32914) ;  /* 0x0000000000647947 */ /* 0x000fec0003800000 */
.L_x_32913:
        /* <DEDUP_REMOVED lines=16> */
.L_x_32941:
[----:B------:R-:W-:Y:S01]  /*7c30*/  PRMT R0, RZ, 0x7610, R0 ;  /* 0x00007610ff007816 */ /* 0x000fe20000000000 */
[----:B------:R-:W-:Y:S06]  /*7c40*/  BRA `(.L_x_32914) ;  /* 0x00000000001c7947 */ /* 0x000fec0003800000 */
.L_x_32938:
[----:B------:R-:W2:Y:S02]  /*7c50*/  LDG.E.64 R2, desc[UR36][R2.64] ;  /* 0x0000002402027981 */ /* 0x000ea4000c1e1b00 */
[----:B--2---:R-:W0:Y:S02]  /*7c60*/  I2F.U64 R0, R2 ;  /* 0x0000000200007312 */ /* 0x004e240000301000 */
[----:B0-----:R-:W-:Y:S01]  /*7c70*/  F2FP.F16.F32.PACK_AB R0, RZ, R0 ;  /* 0x00000000ff00723e */ /* 0x001fe200000000ff */
[----:B------:R-:W-:Y:S06]  /*7c80*/  BRA `(.L_x_32914) ;  /* 0x00000000000c7947 */ /* 0x000fec0003800000 */
.L_x_32937:
[----:B------:R-:W2:Y:S02]  /*7c90*/  LDG.E R2, desc[UR36][R2.64] ;  /* 0x0000002402027981 */ /* 0x000ea4000c1e1900 */
[----:B--2---:R-:W-:-:S04]  /*7ca0*/  I2FP.F32.U32 R0, R2 ;  /* 0x0000000200007245 */ /* 0x004fc80000201000 */
[----:B------:R-:W-:-:S07]  /*7cb0*/  F2FP.F16.F32.PACK_AB R0, RZ, R0 ;  /* 0x00000000ff00723e */ /* 0x000fce00000000ff */
.L_x_32914:
        /* <DEDUP_REMOVED lines=21> */
.L_x_32945:
[----:B------:R0:W-:Y:S01]  /*7e10*/  STG.E.U8 desc[UR36][R16.64], R3 ;  /* 0x0000000310007986 */ /* 0x0001e2000c101124 */
[----:B------:R-:W-:Y:S05]  /*7e20*/  BRA `(.L_x_32947) ;  /* 0x0000000c005c7947 */ /* 0x000fea0003800000 */
.L_x_32944:
        /* <DEDUP_REMOVED lines=10> */
.L_x_32949:
[----:B------:R-:W-:-:S05]  /*7ed0*/  LOP3.LUT R3, R3, 0xffff, RZ, 0xc0, !PT ;  /* 0x0000ffff03037812 */ /* 0x000fca00078ec0ff */
[----:B------:R3:W-:Y:S01]  /*7ee0*/  STG.E desc[UR36][R16.64], R3 ;  /* 0x0000000310007986 */ /* 0x0007e2000c101924 */
[----:B------:R-:W-:Y:S05]  /*7ef0*/  BRA `(.L_x_32947) ;  /* 0x0000000c00287947 */ /* 0x000fea0003800000 */
.L_x_32948:
[----:B------:R2:W-:Y:S01]  /*7f00*/  STG.E.U16 desc[UR36][R16.64], R3 ;  /* 0x0000000310007986 */ /* 0x0005e2000c101524 */
[----:B------:R-:W-:Y:S05]  /*7f10*/  BRA `(.L_x_32947) ;  /* 0x0000000c00207947 */ /* 0x000fea0003800000 */
.L_x_32943:
        /* <DEDUP_REMOVED lines=9> */
.L_x_32951:
[----:B------:R-:W0:Y:S02]  /*7fb0*/  I2F.S16 R0, R3 ;  /* 0x0000000300007306 */ /* 0x000e240000101400 */
[----:B0-----:R-:W-:-:S05]  /*7fc0*/  F2FP.F16.F32.PACK_AB R0, RZ, R0 ;  /* 0x00000000ff00723e */ /* 0x001fca00000000ff */
[----:B------:R0:W-:Y:S01]  /*7fd0*/  STG.E.U16 desc[UR36][R16.64], R0 ;  /* 0x0000000010007986 */ /* 0x0001e2000c101524 */
[----:B------:R-:W-:Y:S05]  /*7fe0*/  BRA `(.L_x_32947) ;  /* 0x0000000800ec7947 */ /* 0x000fea0003800000 */
.L_x_32950:
        /* <DEDUP_REMOVED lines=10> */
.L_x_32953:
[----:B------:R-:W0:Y:S02]  /*8090*/  I2F.S16 R3, R3 ;  /* 0x0000000300037306 */ /* 0x000e240000101400 */
[----:B0-----:R-:W-:-:S04]  /*80a0*/  F2FP.F16.F32.PACK_AB R3, RZ, R3 ;  /* 0x00000003ff03723e */ /* 0x001fc800000000ff */
[----:B------:R-:W-:-:S05]  /*80b0*/  PRMT R3, R3, 0x5410, RZ ;  /* 0x0000541003037816 */ /* 0x000fca00000000ff */
[----:B------:R0:W-:Y:S01]  /*80c0*/  STG.E desc[UR36][R16.64], R3 ;  /* 0x0000000310007986 */ /* 0x0001e2000c101924 */
[----:B------:R-:W-:Y:S05]  /*80d0*/  BRA `(.L_x_32947) ;  /* 0x0000000800b07947 */ /* 0x000fea0003800000 */
.L_x_32952:
[----:B------:R-:W0:Y:S02]  /*80e0*/  I2F.F64.S16 R2, R3 ;  /* 0x0000000300027312 */ /* 0x000e240000101c00 */
[----:B0-----:R0:W-:Y:S01]  /*80f0*/  STG.E.64 desc[UR36][R16.64], R2 ;  /* 0x0000000210007986 */ /* 0x0011e2000c101b24 */
[----:B------:R-:W-:Y:S05]  /*8100*/  BRA `(.L_x_32947) ;  /* 0x0000000800a47947 */ /* 0x000fea0003800000 */
.L_x_32942:
        /* <DEDUP_REMOVED lines=10> */
.L_x_32956:
[----:B------:R-:W0:Y:S01]  /*81b0*/  I2F.F64.S16 R4, R3 ;  /* 0x0000000300047312 */ /* 0x000e220000101c00 */
[----:B------:R-:W-:-:S05]  /*81c0*/  CS2R R6, SRZ ;  /* 0x0000000000067805 */ /* 0x000fca000001ff00 */
[----:B0-----:R0:W-:Y:S01]  /*81d0*/  STG.E.128 desc[UR36][R16.64], R4 ;  /* 0x0000000410007986 */ /* 0x0011e2000c101d24 */
[----:B------:R-:W-:Y:S05]  /*81e0*/  BRA `(.L_x_32947) ;  /* 0x00000008006c7947 */ /* 0x000fea0003800000 */
.L_x_32955:
        /* <DEDUP_REMOVED lines=21> */
.L_x_32960:
[----:B------:R-:W-:Y:S05]  /*8340*/  BSYNC B0 ;  /* 0x0000000000007941 */ /* 0x000fea0003800000 */
.L_x_32959:
[----:B------:R-:W-:-:S05]  /*8350*/  LOP3.LUT R5, R0, R5, RZ, 0xfc, !PT ;  /* 0x0000000500057212 */ /* 0x000fca00078efcff */
[----:B------:R0:W-:Y:S01]  /*8360*/  STG.E.U8 desc[UR36][R16.64], R5 ;  /* 0x0000000510007986 */ /* 0x0001e2000c101124 */
[----:B------:R-:W-:Y:S05]  /*8370*/  BRA `(.L_x_32947) ;  /* 0x0000000800087947 */ /* 0x000fea0003800000 */
.L_x_32958:
        /* <DEDUP_REMOVED lines=13> */
.L_x_32962:
[----:B------:R-:W-:Y:S01]  /*8450*/  IMAD.MOV.U32 R0, RZ, RZ, 0x7f ;  /* 0x0000007fff007424 */ /* 0x000fe200078e00ff */
[----:B------:R-:W-:-:S04]  /*8460*/  ISETP.GT.U32.AND P0, PT, R2, 0x7f800000, PT ;  /* 0x7f8000000200780c */ /* 0x000fc80003f04070 */
[----:B------:R-:W-:-:S09]  /*8470*/  SEL R0, R0, 0x7c, P0 ;  /* 0x0000007c00007807 */ /* 0x000fd20000000000 */
.L_x_32963:
[----:B------:R-:W-:Y:S05]  /*8480*/  BSYNC B0 ;  /* 0x0000000000007941 */ /* 0x000fea0003800000 */
.L_x_32961:
[----:B------:R-:W-:-:S04]  /*8490*/  LOP3.LUT R2, R3, 0x80000000, RZ, 0xc0, !PT ;  /* 0x8000000003027812 */ /* 0x000fc800078ec0ff */
[----:B------:R-:W-:-:S04]  /*84a0*/  SHF.R.U32.HI R3, RZ, 0x18, R2 ;  /* 0x00000018ff037819 */ /* 0x000fc80000011602 */
[----:B------:R-:W-:-:S05]  /*84b0*/  LOP3.LUT R3, R0, R3, RZ, 0xfc, !PT ;  /* 0x0000000300037212 */ /* 0x000fca00078efcff */
[----:B------:R0:W-:Y:S01]  /*84c0*/  STG.E.U8 desc[UR36][R16.64], R3 ;  /* 0x0000000310007986 */ /* 0x0001e2000c101124 */
[----:B------:R-:W-:Y:S05]  /*84d0*/  BRA `(.L_x_32947) ;  /* 0x0000000400b07947 */ /* 0x000fea0003800000 */
.L_x_32957:
[----:B------:R-:W0:Y:S02]  /*84e0*/  I2F.S16 R0, R3 ;  /* 0x0000000300007306 */ /* 0x000e240000101400 */
[----:B0-----:R-:W-:-:S05]  /*84f0*/  F2FP.BF16.F32.PACK_AB R0, RZ, R0 ;  /* 0x00000000ff00723e */ /* 0x001fca00000010ff */
[----:B------:R0:W-:Y:S01]  /*8500*/  STG.E.U16 desc[UR36][R16.64], R0 ;  /* 0x0000000010007986 */ /* 0x0001e2000c101524 */
[----:B------:R-:W-:Y:S05]  /*8510*/  BRA `(.L_x_32947) ;  /* 0x0000000400a07947 */ /* 0x000fea0003800000 */
.L_x_32954:
        /* <DEDUP_REMOVED lines=10> */
.L_x_32966:
        /* <DEDUP_REMOVED lines=17> */
.L_x_32969:
[----:B------:R-:W-:-:S04]  /*86d0*/  LOP3.LUT R2, R3, 0x80000000, RZ, 0xc0, !PT ;  /* 0x8000000003027812 */ /* 0x000fc800078ec0ff */
[----:B------:R-:W-:-:S04]  /*86e0*/  SHF.R.U32.HI R3, RZ, 0x18, R2 ;  /* 0x00000018ff037819 */ /* 0x000fc80000011602 */
[----:B------:R-:W-:-:S04]  /*86f0*/  LOP3.LUT R0, R0, R3, RZ, 0xfc, !PT ;  /* 0x0000000300007212 */ /* 0x000fc800078efcff */
[----:B------:R-:W-:-:S07]  /*8700*/  PRMT R8, R0, 0x7610, R8 ;  /* 0x0000761000087816 */ /* 0x000fce0000000008 */
.L_x_32968:
[----:B------:R-:W-:Y:S05]  /*8710*/  BSYNC B0 ;  /* 0x0000000000007941 */ /* 0x000fea0003800000 */
.L_x_32967:
[----:B------:R0:W-:Y:S01]  /*8720*/  STG.E.U8 desc[UR36][R16.64], R8 ;  /* 0x0000000810007986 */ /* 0x0001e2000c101124 */
[----:B------:R-:W-:Y:S05]  /*8730*/  BRA `(.L_x_32947) ;  /* 0x0000000400187947 */ /* 0x000fea0003800000 */
.L_x_32965:
        /* <DEDUP_REMOVED lines=17> */
.L_x_32972:
[----:B------:R-:W-:-:S04]  /*8850*/  LOP3.LUT R2, R3, 0x80000000, RZ, 0xc0, !PT ;  /* 0x8000000003027812 */ /* 0x000fc800078ec0ff */
[----:B------:R-:W-:-:S04]  /*8860*/  SHF.R.U32.HI R3, RZ, 0x18, R2 ;  /* 0x00000018ff037819 */ /* 0x000fc80000011602 */
[----:B------:R-:W-:-:S04]  /*8870*/  LOP3.LUT R0, R0, R3, RZ, 0xfc, !PT ;  /* 0x0000000300007212 */ /* 0x000fc800078efcff */
[----:B------:R-:W-:-:S07]  /*8880*/  PRMT R8, R0, 0x7610, R8 ;  /* 0x0000761000087816 */ /* 0x000fce0000000008 */
.L_x_32971:
[----:B------:R-:W-:Y:S05]  /*8890*/  BSYNC B0 ;  /* 0x0000000000007941 */ /* 0x000fea0003800000 */
.L_x_32970:
[----:B------:R0:W-:Y:S01]  /*88a0*/  STG.E.U8 desc[UR36][R16.64], R8 ;  /* 0x0000000810007986 */ /* 0x0001e2000c101124 */
[----:B------:R-:W-:Y:S05]  /*88b0*/  BRA `(.L_x_32947) ;  /* 0x0000000000b87947 */ /* 0x000fea0003800000 */
.L_x_32964:
        /* <DEDUP_REMOVED lines=23> */
.L_x_32946:
        /* <DEDUP_REMOVED lines=16> */
.L_x_32975:
[----:B------:R-:W-:Y:S05]  /*8b30*/  BRA `(.L_x_32947) ;  /* 0x0000000000187947 */ /* 0x000fea0003800000 */
.L_x_32974:
[----:B------:R-:W-:Y:S01]  /*8b40*/  LOP3.LUT R2, R3, 0xffff, RZ, 0xc0, !PT ;  /* 0x0000ffff03027812 */ /* 0x000fe200078ec0ff */
[----:B------:R-:W-:-:S05]  /*8b50*/  IMAD.MOV.U32 R3, RZ, RZ, RZ ;  /* 0x000000ffff037224 */ /* 0x000fca00078e00ff */
[----:B------:R0:W-:Y:S01]  /*8b60*/  STG.E.64 desc[UR36][R16.64], R2 ;  /* 0x0000000210007986 */ /* 0x0001e2000c101b24 */
[----:B------:R-:W-:Y:S05]  /*8b70*/  BRA `(.L_x_32947) ;  /* 0x0000000000087947 */ /* 0x000fea0003800000 */
.L_x_32973:
[----:B------:R-:W-:-:S05]  /*8b80*/  LOP3.LUT R3, R3, 0xffff, RZ, 0xc0, !PT ;  /* 0x0000ffff03037812 */ /* 0x000fca00078ec0ff */
[----:B------:R0:W-:Y:S02]  /*8b90*/  STG.E desc[UR36][R16.64], R3 ;  /* 0x0000000310007986 */ /* 0x0001e4000c101924 */
.L_x_32947:
[----:B------:R-:W-:-:S07]  /*8ba0*/  VIADD R19, R19, 0x80 ;  /* 0x0000008013137836 */ /* 0x000fce0000000000 */
.L_x_32874:
[----:B------:R-:W-:Y:S05]  /*8bb0*/  BSYNC B6 ;  /* 0x0000000000067941 */ /* 0x000fea0003800000 */
.L_x_32873:
        /* <DEDUP_REMOVED lines=358> */
.L_x_32978:
        /* <DEDUP_REMOVED lines=23> */
.L_x_32982:
[----:B------:R-:W2:Y:S02]  /*a390*/  LDG.E.U8 R2, desc[UR36][R2.64] ;  /* 0x0000002402027981 */ /* 0x000ea4000c1e1100 */
[----:B--2---:R-:W-:-:S04]  /*a3a0*/  I2FP.F32.U32 R0, R2 ;  /* 0x0000000200007245 */ /* 0x004fc80000201000 */
[----:B------:R-:W-:-:S04]  /*a3b0*/  F2FP.F16.F32.PACK_AB R0, RZ, R0 ;  /* 0x00000000ff00723e */ /* 0x000fc800000000ff */
[----:B------:R-:W-:Y:S01]  /*a3c0*/  PRMT R22, R0, 0x7610, R22 ;  /* 0x0000761000167816 */ /* 0x000fe20000000016 */
[----:B------:R-:W-:Y:S06]  /*a3d0*/  BRA `(.L_x_32984) ;  /* 0x0000000c00bc7947 */ /* 0x000fec0003800000 */
.L_x_32981:
        /* <DEDUP_REMOVED lines=11> */
.L_x_32986:
[----:B------:R-:W2:Y:S02]  /*a490*/  LDG.E R2, desc[UR36][R2.64] ;  /* 0x0000002402027981 */ /* 0x000ea4000c1e1900 */
[----:B--2---:R-:W-:-:S04]  /*a4a0*/  I2FP.F32.S32 R0, R2 ;  /* 0x0000000200007245 */ /* 0x004fc80000201400 */
[----:B------:R-:W-:-:S04]  /*a4b0*/  F2FP.F16.F32.PACK_AB R0, RZ, R0 ;  /* 0x00000000ff00723e */ /* 0x000fc800000000ff */
[----:B------:R-:W-:Y:S01]  /*a4c0*/  PRMT R22, R0, 0x7610, R22 ;  /* 0x0000761000167816 */ /* 0x000fe20000000016 */
[----:B------:R-:W-:Y:S06]  /*a4d0*/  BRA `(.L_x_32984) ;  /* 0x0000000c007c7947 */ /* 0x000fec0003800000 */
.L_x_32985:
[----:B------:R-:W2:Y:S02]  /*a4e0*/  LDG.E.U16 R2, desc[UR36][R2.64] ;  /* 0x0000002402027981 */ /* 0x000ea4000c1e1500 */
[----:B--2---:R-:W0:Y:S02]  /*a4f0*/  I2F.S16 R0, R2 ;  /* 0x0000000200007306 */ /* 0x004e240000101400 */
[----:B0-----:R-:W-:-:S04]  /*a500*/  F2FP.F16.F32.PACK_AB R0, RZ, R0 ;  /* 0x00000000ff00723e */ /* 0x001fc800000000ff */
[----:B------:R-:W-:Y:S01]  /*a510*/  PRMT R22, R0, 0x7610, R22 ;  /* 0x0000761000167816 */ /* 0x000fe20000000016 */
[----:B------:R-:W-:Y:S06]  /*a520*/  BRA `(.L_x_32984) ;  /* 0x0000000c00687947 */ /* 0x000fec0003800000 */
.L_x_32980:
        /* <DEDUP_REMOVED lines=9> */
.L_x_32988:
[----:B------:R0:W5:Y:S01]  /*a5c0*/  LDG.E.U16 R22, desc[UR36][R2.64] ;  /* 0x0000002402167981 */ /* 0x000162000c1e1500 */
[----:B------:R-:W-:Y:S05]  /*a5d0*/  BRA `(.L_x_32984) ;  /* 0x0000000c003c7947 */ /* 0x000fea0003800000 */
.L_x_32987:
        /* <DEDUP_REMOVED lines=9> */
.L_x_32990:
[----:B------:R1:W5:Y:S01]  /*a670*/  LDG.E.U16 R22, desc[UR36][R2.64] ;  /* 0x0000002402167981 */ /* 0x000362000c1e1500 */
[----:B------:R-:W-:Y:S05]  /*a680*/  BRA `(.L_x_32984) ;  /* 0x0000000c00107947 */ /* 0x000fea0003800000 */
.L_x_32989:
        /* <DEDUP_REMOVED lines=9> */
.L_x_32979:
        /* <DEDUP_REMOVED lines=14> */
.L_x_32993:
        /* <DEDUP_REMOVED lines=9> */
.L_x_32992:
        /* <DEDUP_REMOVED lines=28> */
.L_x_32995:
        /* <DEDUP_REMOVED lines=15> */
.L_x_32994:
[----:B------:R-:W2:Y:S02]  /*ab40*/  LDG.E.U16 R0, desc[UR36][R2.64] ;  /* 0x0000002402007981 */ /* 0x000ea4000c1e1500 */
[----:B--2---:R-:W-:-:S05]  /*ab50*/  IMAD.U32 R0, R0, 0x10000, RZ ;  /* 0x0001000000007824 */ /* 0x004fca00078e00ff */
[----:B------:R-:W-:-:S04]  /*ab60*/  F2FP.F16.F32.PACK_AB R0, RZ, R0 ;  /* 0x00000000ff00723e */ /* 0x000fc800000000ff */
[----:B------:R-:W-:Y:S01]  /*ab70*/  PRMT R22, R0, 0x7610, R22 ;  /* 0x0000761000167816 */ /* 0x000fe20000000016 */
[----:B------:R-:W-:Y:S06]  /*ab80*/  BRA `(.L_x_32984) ;  /* 0x0000000400d07947 */ /* 0x000fec0003800000 */
.L_x_32991:
        /* <DEDUP_REMOVED lines=13> */
.L_x_32998:
        /* <DEDUP_REMOVED lines=21> */
.L_x_33002:
[----:B------:R-:W-:Y:S05]  /*adb0*/  BSYNC B1 ;  /* 0x0000000000017941 */ /* 0x000fea0003800000 */
.L_x_33001:
[----:B------:R-:W-:Y:S01]  /*adc0*/  LEA R3, R0, 0x3b800000, 0x17 ;  /* 0x3b80000000037811 */ /* 0x000fe200078eb8ff */
[----:B------:R-:W-:-:S05]  /*add0*/  IMAD.SHL.U32 R0, R2, 0x100000, RZ ;  /* 0x0010000002007824 */ /* 0x000fca00078e00ff */
[----:B------:R-:W-:-:S07]  /*ade0*/  LOP3.LUT R0, R3, R0, R4, 0xfe, !PT ;  /* 0x0000000003007212 */ /* 0x000fce00078efe04 */
.L_x_33000:
[----:B------:R-:W-:Y:S05]  /*adf0*/  BSYNC B0 ;  /* 0x0000000000007941 */ /* 0x000fea0003800000 */
.L_x_32999:
[----:B------:R-:W-:-:S04]  /*ae00*/  F2FP.F16.F32.PACK_AB R0, RZ, R0 ;  /* 0x00000000ff00723e */ /* 0x000fc800000000ff */
[----:B------:R-:W-:Y:S01]  /*ae10*/  PRMT R22, R0, 0x7610, R22 ;  /* 0x0000761000167816 */ /* 0x000fe20000000016 */
[----:B------:R-:W-:Y:S06]  /*ae20*/  BRA `(.L_x_32984) ;  /* 0x0000000400287947 */ /* 0x000fec0003800000 */
.L_x_32997:
        /* <DEDUP_REMOVED lines=21> */
.L_x_33006:
[----:B------:R-:W-:Y:S05]  /*af80*/  BSYNC B1 ;  /* 0x0000000000017941 */ /* 0x000fea0003800000 */
.L_x_33005:
[----:B------:R-:W-:Y:S01]  /*af90*/  LEA R3, R0, 0x37800000, 0x17 ;  /* 0x3780000000037811 */ /* 0x000fe200078eb8ff */
[----:B------:R-:W-:-:S05]  /*afa0*/  IMAD.SHL.U32 R0, R2, 0x200000, RZ ;  /* 0x0020000002007824 */ /* 0x000fca00078e00ff */
[----:B------:R-:W-:-:S07]  /*afb0*/  LOP3.LUT R0, R3, R0, R4, 0xfe, !PT ;  /* 0x0000000003007212 */ /* 0x000fce00078efe04 */
.L_x_33004:
[----:B------:R-:W-:Y:S05]  /*afc0*/  BSYNC B0 ;  /* 0x0000000000007941 */ /* 0x000fea0003800000 */
.L_x_33003:
[----:B------:R-:W-:-:S04]  /*afd0*/  F2FP.F16.F32.PACK_AB R0, RZ, R0 ;  /* 0x00000000ff00723e */ /* 0x000fc800000000ff */
[----:B------:R-:W-:Y:S01]  /*afe0*/  PRMT R22, R0, 0x7610, R22 ;  /* 0x0000761000167816 */ /* 0x000fe20000000016 */
[----:B------:R-:W-:Y:S06]  /*aff0*/  BRA `(.L_x_32984) ;  /* 0x0000000000b47947 */ /* 0x000fec0003800000 */
.L_x_32996:
        /* <DEDUP_REMOVED lines=14> */
.L_x_33010:
[----:B------:R-:W-:Y:S05]  /*b0e0*/  BSYNC B0 ;  /* 0x0000000000007941 */ /* 0x000fea0003800000 */
.L_x_33009:
[----:B------:R-:W-:-:S04]  /*b0f0*/  F2FP.F16.F32.PACK_AB R0, RZ, R0 ;  /* 0x00000000ff00723e */ /* 0x000fc800000000ff */
[----:B------:R-:W-:Y:S01]  /*b100*/  PRMT R22, R0, 0x7610, R22 ;  /* 0x0000761000167816 */ /* 0x000fe20000000016 */
[----:B------:R-:W-:Y:S06]  /*b110*/  BRA `(.L_x_32984) ;  /* 0x00000000006c7947 */ /* 0x000fec0003800000 */
.L_x_32983:
        /* <DEDUP_REMOVED lines=16> */
.L_x_33011:
[----:B------:R-:W-:Y:S01]  /*b220*/  PRMT R22, RZ, 0x7610, R22 ;  /* 0x00007610ff167816 */ /* 0x000fe20000000016 */
[----:B------:R-:W-:Y:S06]  /*b230*/  BRA `(.L_x_32984) ;  /* 0x0000000000247947 */ /* 0x000fec0003800000 */
.L_x_33008:
[----:B------:R-:W2:Y:S02]  /*b240*/  LDG.E.64 R2, desc[UR36][R2.64] ;  /* 0x0000002402027981 */ /* 0x000ea4000c1e1b00 */
[----:B--2---:R-:W0:Y:S02]  /*b250*/  I2F.U64 R0, R2 ;  /* 0x0000000200007312 */ /* 0x004e240000301000 */
[----:B0-----:R-:W-:-:S04]  /*b260*/  F2FP.F16.F32.PACK_AB R0, RZ, R0 ;  /* 0x00000000ff00723e */ /* 0x001fc800000000ff */
[----:B------:R-:W-:Y:S01]  /*b270*/  PRMT R22, R0, 0x7610, R22 ;  /* 0x0000761000167816 */ /* 0x000fe20000000016 */
[----:B------:R-:W-:Y:S06]  /*b280*/  BRA `(.L_x_32984) ;  /* 0x0000000000107947 */ /* 0x000fec0003800000 */
.L_x_33007:
[----:B------:R-:W2:Y:S02]  /*b290*/  LDG.E R2, desc[UR36][R2.64] ;  /* 0x0000002402027981 */ /* 0x000ea4000c1e1900 */
[----:B--2---:R-:W-:-:S04]  /*b2a0*/  I2FP.F32.U32 R0, R2 ;  /* 0x0000000200007245 */ /* 0x004fc80000201000 */
[----:B------:R-:W-:-:S04]  /*b2b0*/  F2FP.F16.F32.PACK_AB R0, RZ, R0 ;  /* 0x00000000ff00723e */ /* 0x000fc800000000ff */
[----:B------:R-:W-:-:S07]  /*b2c0*/  PRMT R22, R0, 0x7610, R22 ;  /* 0x0000761000167816 */ /* 0x000fce0000000016 */
.L_x_32984:
        /* <DEDUP_REMOVED lines=19> */
.L_x_33015:
[----:B------:R-:W2:Y:S02]  /*b400*/  LDG.E.U8 R2, desc[UR36][R2.64] ;  /* 0x0000002402027981 */ /* 0x000ea4000c1e1100 */
[----:B--2---:R-:W-:-:S04]  /*b410*/  I2FP.F32.U32 R0, R2 ;  /* 0x0000000200007245 */ /* 0x004fc80000201000 */
[----:B------:R-:W-:Y:S01]  /*b420*/  F2FP.F16.F32.PACK_AB R0, RZ, R0 ;  /* 0x00000000ff00723e */ /* 0x000fe200000000ff */
[----:B------:R-:W-:Y:S06]  /*b430*/  BRA `(.L_x_33017) ;  /* 0x0000000c00887947 */ /* 0x000fec0003800000 */
.L_x_33014:
        /* <DEDUP_REMOVED lines=10> */
.L_x_33019:
[----:B------:R-:W2:Y:S02]  /*b4e0*/  LDG.E R2, desc[UR36][R2.64] ;  /* 0x0000002402027981 */ /* 0x000ea4000c1e1900 */
[----:B--2---:R-:W-:-:S04]  /*b4f0*/  I2FP.F32.S32 R0, R2 ;  /* 0x0000000200007245 */ /* 0x004fc80000201400 */
[----:B------:R-:W-:Y:S01]  /*b500*/  F2FP.F16.F32.PACK_AB R0, RZ, R0 ;  /* 0x00000000ff00723e */ /* 0x000fe200000000ff */
[----:B------:R-:W-:Y:S06]  /*b510*/  BRA `(.L_x_33017) ;  /* 0x0000000c00507947 */ /* 0x000fec0003800000 */
.L_x_33018:
[----:B------:R-:W2:Y:S02]  /*b520*/  LDG.E.U16 R2, desc[UR36][R2.64] ;  /* 0x0000002402027981 */ /* 0x000ea4000c1e1500 */
[----:B--2---:R-:W0:Y:S02]  /*b530*/  I2F.S16 R0, R2 ;  /* 0x0000000200007306 */ /* 0x004e240000101400 */
[----:B0-----:R-:W-:Y:S01]  /*b540*/  F2FP.F16.F32.PACK_AB R0, RZ, R0 ;  /* 0x00000000ff00723e */ /* 0x001fe200000000ff */
[----:B------:R-:W-:Y:S06]  /*b550*/  BRA `(.L_x_33017) ;  /* 0x0000000c00407947 */ /* 0x000fec0003800000 */
.L_x_33013:
        /* <DEDUP_REMOVED lines=9> */
.L_x_33021:
[----:B------:R0:W5:Y:S01]  /*b5f0*/  LDG.E.U16 R0, desc[UR36][R2.64] ;  /* 0x0000002402007981 */ /* 0x000162000c1e1500 */
[----:B------:R-:W-:Y:S05]  /*b600*/  BRA `(.L_x_33017) ;  /* 0x0000000c00147947 */ /* 0x000fea0003800000 */
.L_x_33020:
        /* <DEDUP_REMOVED lines=9> */
.L_x_33023:
[----:B------:R1:W5:Y:S01]  /*b6a0*/  LDG.E.U16 R0, desc[UR36][R2.64] ;  /* 0x0000002402007981 */ /* 0x000362000c1e1500 */
[----:B------:R-:W-:Y:S05]  /*b6b0*/  BRA `(.L_x_33017) ;  /* 0x0000000800e87947 */ /* 0x000fea0003800000 */
.L_x_33022:
        /* <DEDUP_REMOVED lines=8> */
.L_x_33012:
        /* <DEDUP_REMOVED lines=13> */
.L_x_33026:
        /* <DEDUP_REMOVED lines=8> */
.L_x_33025:
        /* <DEDUP_REMOVED lines=28> */
.L_x_33028:
        /* <DEDUP_REMOVED lines=15> */
.L_x_33027:
[----:B------:R-:W2:Y:S02]  /*bb40*/  LDG.E.U16 R0, desc[UR36][R2.64] ;  /* 0x0000002402007981 */ /* 0x000ea4000c1e1500 */
[----:B--2---:R-:W-:-:S05]  /*bb50*/  IMAD.U32 R0, R0, 0x10000, RZ ;  /* 0x0001000000007824 */ /* 0x004fca00078e00ff */
[----:B------:R-:W-:Y:S01]  /*bb60*/  F2FP.F16.F32.PACK_AB R0, RZ, R0 ;  /* 0x00000000ff00723e */ /* 0x000fe200000000ff */
[----:B------:R-:W-:Y:S06]  /*bb70*/  BRA `(.L_x_33017) ;  /* 0x0000000400b87947 */ /* 0x000fec0003800000 */
.L_x_33024:
        /* <DEDUP_REMOVED lines=12> */
.L_x_33031:
        /* <DEDUP_REMOVED lines=21> */
.L_x_33035:
[----:B------:R-:W-:Y:S05]  /*bd90*/  BSYNC B1 ;  /* 0x0000000000017941 */ /* 0x000fea0003800000 */
.L_x_33034:
[----:B------:R-:W-:Y:S01]  /*bda0*/  LEA R3, R0, 0x3b800000, 0x17 ;  /* 0x3b80000000037811 */ /* 0x000fe200078eb8ff */
[----:B------:R-:W-:-:S05]  /*bdb0*/  IMAD.SHL.U32 R0, R2, 0x100000, RZ ;  /* 0x0010000002007824 */ /* 0x000fca00078e00ff */
[----:B------:R-:W-:-:S07]  /*bdc0*/  LOP3.LUT R0, R3, R0, R4, 0xfe, !PT ;  /* 0x0000000003007212 */ /* 0x000fce00078efe04 */
.L_x_33033:
[----:B------:R-:W-:Y:S05]  /*bdd0*/  BSYNC B0 ;  /* 0x0000000000007941 */ /* 0x000fea0003800000 */
.L_x_33032:
[----:B------:R-:W-:Y:S01]  /*bde0*/  F2FP.F16.F32.PACK_AB R0, RZ, R0 ;  /* 0x00000000ff00723e */ /* 0x000fe200000000ff */
[----:B------:R-:W-:Y:S06]  /*bdf0*/  BRA `(.L_x_33017) ;  /* 0x0000000400187947 */ /* 0x000fec0003800000 */
.L_x_33030:
        /* <DEDUP_REMOVED lines=21> */
.L_x_33039:
[----:B------:R-:W-:Y:S05]  /*bf50*/  BSYNC B1 ;  /* 0x0000000000017941 */ /* 0x000fea0003800000 */
.L_x_33038:
[----:B------:R-:W-:Y:S01]  /*bf60*/  LEA R3, R0, 0x37800000, 0x17 ;  /* 0x3780000000037811 */ /* 0x000fe200078eb8ff */
[----:B------:R-:W-:-:S05]  /*bf70*/  IMAD.SHL.U32 R0, R2, 0x200000, RZ ;  /* 0x0020000002007824 */ /* 0x000fca00078e00ff */
[----:B------:R-:W-:-:S07]  /*bf80*/  LOP3.LUT R0, R3, R0, R4, 0xfe, !PT ;  /* 0x0000000003007212 */ /* 0x000fce00078efe04 */
.L_x_33037:
[----:B------:R-:W-:Y:S05]  /*bf90*/  BSYNC B0 ;  /* 0x0000000000007941 */ /* 0x000fea0003800000 */
.L_x_33036:
[----:B------:R-:W-:Y:S01]  /*bfa0*/  F2FP.F16.F32.PACK_AB R0, RZ, R0 ;  /* 0x00000000ff00723e */ /* 0x000fe200000000ff */
[----:B------:R-:W-:Y:S06]  /*bfb0*/  BRA `(.L_x_33017) ;  /* 0x0000000000a87947 */ /* 0x000fec0003800000 */
.L_x_33029:
        /* <DEDUP_REMOVED lines=14> */
.L_x_33043:
[----:B------:R-:W-:Y:S05]  /*c0a0*/  BSYNC B0 ;  /* 0x0000000000007941 */ /* 0x000fea0003800000 */
.L_x_33042:
[----:B------:R-:W-:Y:S01]  /*c0b0*/  F2FP.F16.F32.PACK_AB R0, RZ, R0 ;  /* 0x00000000ff00723e */ /* 0x000fe200000000ff */
[----:B------:R-:W-:Y:S06]  /*c0c0*/  BRA `(.L_x_33017) ;  /* 0x0000000000647947 */ /* 0x000fec0003800000 */
.L_x_33016:
        /* <DEDUP_REMOVED lines=16> */
.L_x_33044:
[----:B------:R-:W-:Y:S01]  /*c1d0*/  PRMT R0, RZ, 0x7610, R0 ;  /* 0x00007610ff007816 */ /* 0x000fe20000000000 */
[----:B------:R-:W-:Y:S06]  /*c1e0*/  BRA `(.L_x_33017) ;  /* 0x00000000001c7947 */ /* 0x000fec0003800000 */
.L_x_33041:
[----:B------:R-:W2:Y:S02]  /*c1f0*/  LDG.E.64 R2, desc[UR36][R2.64] ;  /* 0x0000002402027981 */ /* 0x000ea4000c1e1b00 */
[----:B--2---:R-:W0:Y:S02]  /*c200*/  I2F.U64 R0, R2 ;  /* 0x0000000200007312 */ /* 0x004e240000301000 */
[----:B0-----:R-:W-:Y:S01]  /*c210*/  F2FP.F16.F32.PACK_AB R0, RZ, R0 ;  /* 0x00000000ff00723e */ /* 0x001fe200000000ff */
[----:B------:R-:W-:Y:S06]  /*c220*/  BRA `(.L_x_33017) ;  /* 0x00000000000c7947 */ /* 0x000fec0003800000 */
.L_x_33040:
[----:B------:R-:W2:Y:S02]  /*c230*/  LDG.E R2, desc[UR36][R2.64] ;  /* 0x0000002402027981 */ /* 0x000ea4000c1e1900 */
[----:B--2---:R-:W-:-:S04]  /*c240*/  I2FP.F32.U32 R0, R2 ;  /* 0x0000000200007245 */ /* 0x004fc80000201000 */
[----:B------:R-:W-:-:S07]  /*c250*/  F2FP.F16.F32.PACK_AB R0, RZ, R0 ;  /* 0x00000000ff00723e */ /* 0x000fce00000000ff */
.L_x_33017:
        /* <DEDUP_REMOVED lines=21> */
.L_x_33048:
[----:B------:R0:W-:Y:S01]  /*c3b0*/  STG.E.U8 desc[UR36][R16.64], R3 ;  /* 0x0000000310007986 */ /* 0x0001e2000c101124 */
[----:B------:R-:W-:Y:S05]  /*c3c0*/  BRA `(.L_x_33050) ;  /* 0x0000000c005c7947 */ /* 0x000fea0003800000 */
.L_x_33047:
        /* <DEDUP_REMOVED lines=10> */
.L_x_33052:
[----:B------:R-:W-:-:S05]  /*c470*/  LOP3.LUT R3, R3, 0xffff, RZ, 0xc0, !PT ;  /* 0x0000ffff03037812 */ /* 0x000fca00078ec0ff */
[----:B------:R0:W-:Y:S01]  /*c480*/  STG.E desc[UR36][R16.64], R3 ;  /* 0x0000000310007986 */ /* 0x0001e2000c101924 */
[----:B------:R-:W-:Y:S05]  /*c490*/  BRA `(.L_x_33050) ;  /* 0x0000000c00287947 */ /* 0x000fea0003800000 */
.L_x_33051:
[----:B------:R0:W-:Y:S01]  /*c4a0*/  STG.E.U16 desc[UR36][R16.64], R3 ;  /* 0x0000000310007986 */ /* 0x0001e2000c101524 */
[----:B------:R-:W-:Y:S05]  /*c4b0*/  BRA `(.L_x_33050) ;  /* 0x0000000c00207947 */ /* 0x000fea0003800000 */
.L_x_33046:
        /* <DEDUP_REMOVED lines=9> */
.L_x_33054:
[----:B------:R-:W0:Y:S02]  /*c550*/  I2F.S16 R0, R3 ;  /* 0x0000000300007306 */ /* 0x000e240000101400 */
[----:B0-----:R-:W-:-:S05]  /*c560*/  F2FP.F16.F32.PACK_AB R0, RZ, R0 ;  /* 0x00000000ff00723e */ /* 0x001fca00000000ff */
[----:B------:R0:W-:Y:S01]  /*c570*/  STG.E.U16 desc[UR36][R16.64], R0 ;  /* 0x0000000010007986 */ /* 0x0001e2000c101524 */
[----:B------:R-:W-:Y:S05]  /*c580*/  BRA `(.L_x_33050) ;  /* 0x0000000800ec7947 */ /* 0x000fea0003800000 */
.L_x_33053:
        /* <DEDUP_REMOVED lines=10> */
.L_x_33056:
[----:B------:R-:W0:Y:S02]  /*c630*/  I2F.S16 R3, R3 ;  /* 0x0000000300037306 */ /* 0x000e240000101400 */
[----:B0-----:R-:W-:-:S04]  /*c640*/  F2FP.F16.F32.PACK_AB R3, RZ, R3 ;  /* 0x00000003ff03723e */ /* 0x001fc800000000ff */
[----:B------:R-:W-:-:S05]  /*c650*/  PRMT R3, R3, 0x5410, RZ ;  /* 0x0000541003037816 */ /* 0x000fca00000000ff */
[----:B------:R0:W-:Y:S01]  /*c660*/  STG.E desc[UR36][R16.64], R3 ;  /* 0x0000000310007986 */ /* 0x0001e2000c101924 */
[----:B------:R-:W-:Y:S05]  /*c670*/  BRA `(.L_x_33050) ;  /* 0x0000000800b07947 */ /* 0x000fea0003800000 */
.L_x_33055:
[----:B------:R-:W0:Y:S02]  /*c680*/  I2F.F64.S16 R2, R3 ;  /* 0x0000000300027312 */ /* 0x000e240000101c00 */
[----:B0-----:R0:W-:Y:S01]  /*c690*/  STG.E.64 desc[UR36][R16.64], R2 ;  /* 0x0000000210007986 */ /* 0x0011e2000c101b24 */
[----:B------:R-:W-:Y:S05]  /*c6a0*/  BRA `(.L_x_33050) ;  /* 0x0000000800a47947 */ /* 0x000fea0003800000 */
.L_x_33045:
        /* <DEDUP_REMOVED lines=10> */
.L_x_33059:
[----:B------:R-:W0:Y:S01]  /*c750*/  I2F.F64.S16 R4, R3 ;  /* 0x0000000300047312 */ /* 0x000e220000101c00 */
[----:B------:R-:W-:-:S05]  /*c760*/  CS2R R6, SRZ ;  /* 0x0000000000067805 */ /* 0x000fca000001ff00 */
[----:B0-----:R0:W-:Y:S01]  /*c770*/  STG.E.128 desc[UR36][R16.64], R4 ;  /* 0x0000000410007986 */ /* 0x0011e2000c101d24 */
[----:B------:R-:W-:Y:S05]  /*c780*/  BRA `(.L_x_33050) ;  /* 0x00000008006c7947 */ /* 0x000fea0003800000 */
.L_x_33058:
        /* <DEDUP_REMOVED lines=21> */
.L_x_33063:
[----:B------:R-:W-:Y:S05]  /*c8e0*/  BSYNC B0 ;  /* 0x0000000000007941 */ /* 0x000fea0003800000 */
.L_x_33062:
[----:B------:R-:W-:-:S05]  /*c8f0*/  LOP3.LUT R5, R0, R5, RZ, 0xfc, !PT ;  /* 0x0000000500057212 */ /* 0x000fca00078efcff */
[----:B------:R0:W-:Y:S01]  /*c900*/  STG.E.U8 desc[UR36][R16.64], R5 ;  /* 0x0000000510007986 */ /* 0x0001e2000c101124 */
[----:B------:R-:W-:Y:S05]  /*c910*/  BRA `(.L_x_33050) ;  /* 0x0000000800087947 */ /* 0x000fea0003800000 */
.L_x_33061:
        /* <DEDUP_REMOVED lines=13> */
.L_x_33065:
[----:B------:R-:W-:Y:S01]  /*c9f0*/  IMAD.MOV.U32 R0, RZ, RZ, 0x7f ;  /* 0x0000007fff007424 */ /* 0x000fe200078e00ff */
[----:B------:R-:W-:-:S04]  /*ca00*/  ISETP.GT.U32.AND P0, PT, R2, 0x7f800000, PT ;  /* 0x7f8000000200780c */ /* 0x000fc80003f04070 */
[----:B------:R-:W-:-:S09]  /*ca10*/  SEL R0, R0, 0x7c, P0 ;  /* 0x0000007c00007807 */ /* 0x000fd20000000000 */
.L_x_33066:
[----:B------:R-:W-:Y:S05]  /*ca20*/  BSYNC B0 ;  /* 0x0000000000007941 */ /* 0x000fea0003800000 */
.L_x_33064:
[----:B------:R-:W-:-:S04]  /*ca30*/  LOP3.LUT R2, R3, 0x80000000, RZ, 0xc0, !PT ;  /* 0x8000000003027812 */ /* 0x000fc800078ec0ff */
[----:B------:R-:W-:-:S04]  /*ca40*/  SHF.R.U32.HI R3, RZ, 0x18, R2 ;  /* 0x00000018ff037819 */ /* 0x000fc80000011602 */
[----:B------:R-:W-:-:S05]  /*ca50*/  LOP3.LUT R3, R0, R3, RZ, 0xfc, !PT ;  /* 0x0000000300037212 */ /* 0x000fca00078efcff */
[----:B------:R0:W-:Y:S01]  /*ca60*/  STG.E.U8 desc[UR36][R16.64], R3 ;  /* 0x0000000310007986 */ /* 0x0001e2000c101124 */
[----:B------:R-:W-:Y:S05]  /*ca70*/  BRA `(.L_x_33050) ;  /* 0x0000000400b07947 */ /* 0x000fea0003800000 */
.L_x_33060:
[----:B------:R-:W0:Y:S02]  /*ca80*/  I2F.S16 R0, R3 ;  /* 0x0000000300007306 */ /* 0x000e240000101400 */
[----:B0-----:R-:W-:-:S05]  /*ca90*/  F2FP.BF16.F32.PACK_AB R0, RZ, R0 ;  /* 0x00000000ff00723e */ /* 0x001fca00000010ff */
[----:B------:R0:W-:Y:S01]  /*caa0*/  STG.E.U16 desc[UR36][R16.64], R0 ;  /* 0x0000000010007986 */ /* 0x0001e2000c101524 */
[----:B------:R-:W-:Y:S05]  /*cab0*/  BRA `(.L_x_33050) ;  /* 0x0000000400a07947 */ /* 0x000fea0003800000 */
.L_x_33057:
        /* <DEDUP_REMOVED lines=10> */
.L_x_33069:
        /* <DEDUP_REMOVED lines=17> */
.L_x_33072:
[----:B------:R-:W-:-:S04]  /*cc70*/  LOP3.LUT R2, R3, 0x80000000, RZ, 0xc0, !PT ;  /* 0x8000000003027812 */ /* 0x000fc800078ec0ff */
[----:B------:R-:W-:-:S04]  /*cc80*/  SHF.R.U32.HI R3, RZ, 0x18, R2 ;  /* 0x00000018ff037819 */ /* 0x000fc80000011602 */
[----:B------:R-:W-:-:S04]  /*cc90*/  LOP3.LUT R0, R0, R3, RZ, 0xfc, !PT ;  /* 0x0000000300007212 */ /* 0x000fc800078efcff */
[----:B------:R-:W-:-:S07]  /*cca0*/  PRMT R8, R0, 0x7610, R8 ;  /* 0x0000761000087816 */ /* 0x000fce0000000008 */
.L_x_33071:
[----:B------:R-:W-:Y:S05]  /*ccb0*/  BSYNC B0 ;  /* 0x0000000000007941 */ /* 0x000fea0003800000 */
.L_x_33070:
[----:B------:R3:W-:Y:S01]  /*ccc0*/  STG.E.U8 desc[UR36][R16.64], R8 ;  /* 0x0000000810007986 */ /* 0x0007e2000c101124 */
[----:B------:R-:W-:Y:S05]  /*ccd0*/  BRA `(.L_x_33050) ;  /* 0x0000000400187947 */ /* 0x000fea0003800000 */
.L_x_33068:
        /* <DEDUP_REMOVED lines=17> */
.L_x_33075:
[----:B------:R-:W-:-:S04]  /*cdf0*/  LOP3.LUT R2, R3, 0x80000000, RZ, 0xc0, !PT ;  /* 0x8000000003027812 */ /* 0x000fc800078ec0ff */
[----:B------:R-:W-:-:S04]  /*ce00*/  SHF.R.U32.HI R3, RZ, 0x18, R2 ;  /* 0x00000018ff037819 */ /* 0x000fc80000011602 */
[----:B------:R-:W-:-:S04]  /*ce10*/  LOP3.LUT R0, R0, R3, RZ, 0xfc, !PT ;  /* 0x0000000300007212 */ /* 0x000fc800078efcff */
[----:B------:R-:W-:-:S07]  /*ce20*/  PRMT R8, R0, 0x7610, R8 ;  /* 0x0000761000087816 */ /* 0x000fce0000000008 */
.L_x_33074:
[----:B------:R-:W-:Y:S05]  /*ce30*/  BSYNC B0 ;  /* 0x0000000000007941 */ /* 0x000fea0003800000 */
.L_x_33073:
[----:B------:R0:W-:Y:S01]  /*ce40*/  STG.E.U8 desc[UR36][R16.64], R8 ;  /* 0x0000000810007986 */ /* 0x0001e2000c101124 */
[----:B------:R-:W-:Y:S05]  /*ce50*/  BRA `(.L_x_33050) ;  /* 0x0000000000b87947 */ /* 0x000fea0003800000 */
.L_x_33067:
        /* <DEDUP_REMOVED lines=23> */
.L_x_33049:
        /* <DEDUP_REMOVED lines=16> */
.L_x_33078:
[----:B------:R-:W-:Y:S05]  /*d0d0*/  BRA `(.L_x_33050) ;  /* 0x0000000000187947 */ /* 0x000fea0003800000 */
.L_x_33077:
[----:B------:R-:W-:Y:S01]  /*d0e0*/  LOP3.LUT R2, R3, 0xffff, RZ, 0xc0, !PT ;  /* 0x0000ffff03027812 */ /* 0x000fe200078ec0ff */
[----:B------:R-:W-:-:S05]  /*d0f0*/  IMAD.MOV.U32 R3, RZ, RZ, RZ ;  /* 0x000000ffff037224 */ /* 0x000fca00078e00ff */
[----:B------:R1:W-:Y:S01]  /*d100*/  STG.E.64 desc[UR36][R16.64], R2 ;  /* 0x0000000210007986 */ /* 0x0003e2000c101b24 */
[----:B------:R-:W-:Y:S05]  /*d110*/  BRA `(.L_x_33050) ;  /* 0x0000000000087947 */ /* 0x000fea0003800000 */
.L_x_33076:
[----:B------:R-:W-:-:S05]  /*d120*/  LOP3.LUT R3, R3, 0xffff, RZ, 0xc0, !PT ;  /* 0x0000ffff03037812 */ /* 0x000fca00078ec0ff */
[----:B------:R0:W-:Y:S02]  /*d130*/  STG.E desc[UR36][R16.64], R3 ;  /* 0x0000000310007986 */ /* 0x0001e4000c101924 */
.L_x_33050:
[----:B------:R-:W-:-:S07]  /*d140*/  VIADD R19, R19, 0x80 ;  /* 0x0000008013137836 */ /* 0x000fce0000000000 */
.L_x_32977:
[----:B------:R-:W-:Y:S05]  /*d150*/  BSYNC B6 ;  /* 0x0000000000067941 */ /* 0x000fea0003800000 */
.L_x_32976:
        /* <DEDUP_REMOVED lines=357> */
.L_x_33079:
        /* <DEDUP_REMOVED lines=23> */
.L_x_33083:
[----:B------:R-:W2:Y:S02]  /*e920*/  LDG.E.U8 R2, desc[UR36][R2.64] ;  /* 0x0000002402027981 */ /* 0x000ea4000c1e1100 */
[----:B--2---:R-:W-:-:S04]  /*e930*/  I2FP.F32.U32 R0, R2 ;  /* 0x0000000200007245 */ /* 0x004fc80000201000 */
[----:B------:R-:W-:-:S04]  /*e940*/  F2FP.F16.F32.PACK_AB R0, RZ, R0 ;  /* 0x00000000ff00723e */ /* 0x000fc800000000ff */
[----:B------:R-:W-:Y:S01]  /*e950*/  PRMT R19, R0, 0x7610, R19 ;  /* 0x0000761000137816 */ /* 0x000fe20000000013 */
[----:B------:R-:W-:Y:S06]  /*e960*/  BRA `(.L_x_33085) ;  /* 0x0000000c00bc7947 */ /* 0x000fec0003800000 */
.L_x_33082:
        /* <DEDUP_REMOVED lines=11> */
.L_x_33087:
[----:B------:R-:W2:Y:S02]  /*ea20*/  LDG.E R2, desc[UR36][R2.64] ;  /* 0x0000002402027981 */ /* 0x000ea4000c1e1900 */
[----:B--2---:R-:W-:-:S04]  /*ea30*/  I2FP.F32.S32 R0, R2 ;  /* 0x0000000200007245 */ /* 0x004fc80000201400 */
[----:B------:R-:W-:-:S04]  /*ea40*/  F2FP.F16.F32.PACK_AB R0, RZ, R0 ;  /* 0x00000000ff00723e */ /* 0x000fc800000000ff */
[----:B------:R-:W-:Y:S01]  /*ea50*/  PRMT R19, R0, 0x7610, R19 ;  /* 0x0000761000137816 */ /* 0x000fe20000000013 */
[----:B------:R-:W-:Y:S06]  /*ea60*/  BRA `(.L_x_33085) ;  /* 0x0000000c007c7947 */ /* 0x000fec0003800000 */
.L_x_33086:
[----:B------:R-:W2:Y:S02]  /*ea70*/  LDG.E.U16 R2, desc[UR36][R2.64] ;  /* 0x0000002402027981 */ /* 0x000ea4000c1e1500 */
[----:B--2---:R-:W0:Y:S02]  /*ea80*/  I2F.S16 R0, R2 ;  /* 0x0000000200007306 */ /* 0x004e240000101400 */
[----:B0-----:R-:W-:-:S04]  /*ea90*/  F2FP.F16.F32.PACK_AB R0, RZ, R0 ;  /* 0x00000000ff00723e */ /* 0x001fc800000000ff */
[----:B------:R-:W-:Y:S01]  /*eaa0*/  PRMT R19, R0, 0x7610, R19 ;  /* 0x0000761000137816 */ /* 0x000fe20000000013 */
[----:B------:R-:W-:Y:S06]  /*eab0*/  BRA `(.L_x_33085) ;  /* 0x0000000c00687947 */ /* 0x000fec0003800000 */
.L_x_33081:
        /* <DEDUP_REMOVED lines=9> */
.L_x_33089:
[----:B------:R1:W5:Y:S01]  /*eb50*/  LDG.E.U16 R19, desc[UR36][R2.64] ;  /* 0x0000002402137981 */ /* 0x000362000c1e1500 */
[----:B------:R-:W-:Y:S05]  /*eb60*/  BRA `(.L_x_33085) ;  /* 0x0000000c003c7947 */ /* 0x000fea0003800000 */
.L_x_33088:
        /* <DEDUP_REMOVED lines=9> */
.L_x_33091:
[----:B------:R0:W5:Y:S01]  /*ec00*/  LDG.E.U16 R19, desc[UR36][R2.64] ;  /* 0x0000002402137981 */ /* 0x000162000c1e1500 */
[----:B------:R-:W-:Y:S05]  /*ec10*/  BRA `(.L_x_33085) ;  /* 0x0000000c00107947 */ /* 0x000fea0003800000 */
.L_x_33090:
        /* <DEDUP_REMOVED lines=9> */
.L_x_33080:
        /* <DEDUP_REMOVED lines=14> */
.L_x_33094:
        /* <DEDUP_REMOVED lines=9> */
.L_x_33093:
        /* <DEDUP_REMOVED lines=28> */
.L_x_33096:
        /* <DEDUP_REMOVED lines=15> */
.L_x_33095:
[----:B------:R-:W2:Y:S02]  /*f0d0*/  LDG.E.U16 R0, desc[UR36][R2.64] ;  /* 0x0000002402007981 */ /* 0x000ea4000c1e1500 */
[----:B--2---:R-:W-:-:S05]  /*f0e0*/  IMAD.U32 R0, R0, 0x10000, RZ ;  /* 0x0001000000007824 */ /* 0x004fca00078e00ff */
[----:B------:R-:W-:-:S04]  /*f0f0*/  F2FP.F16.F32.PACK_AB R0, RZ, R0 ;  /* 0x00000000ff00723e */ /* 0x000fc800000000ff */
[----:B------:R-:W-:Y:S01]  /*f100*/  PRMT R19, R0, 0x7610, R19 ;  /* 0x0000761000137816 */ /* 0x000fe20000000013 */
[----:B------:R-:W-:Y:S06]  /*f110*/  BRA `(.L_x_33085) ;  /* 0x0000000400d07947 */ /* 0x000fec0003800000 */
.L_x_33092:
        /* <DEDUP_REMOVED lines=13> */
.L_x_33099:
        /* <DEDUP_REMOVED lines=21> */
.L_x_33103:
[----:B------:R-:W-:Y:S05]  /*f340*/  BSYNC B1 ;  /* 0x0000000000017941 */ /* 0x000fea0003800000 */
.L_x_33102:
[----:B------:R-:W-:Y:S01]  /*f350*/  LEA R3, R0, 0x3b800000, 0x17 ;  /* 0x3b80000000037811 */ /* 0x000fe200078eb8ff */
[----:B------:R-:W-:-:S05]  /*f360*/  IMAD.SHL.U32 R0, R2, 0x100000, RZ ;  /* 0x0010000002007824 */ /* 0x000fca00078e00ff */
[----:B------:R-:W-:-:S07]  /*f370*/  LOP3.LUT R0, R3, R0, R4, 0xfe, !PT ;  /* 0x0000000003007212 */ /* 0x000fce00078efe04 */
.L_x_33101:
[----:B------:R-:W-:Y:S05]  /*f380*/  BSYNC B0 ;  /* 0x0000000000007941 */ /* 0x000fea0003800000 */
.L_x_33100:
[----:B------:R-:W-:-:S04]  /*f390*/  F2FP.F16.F32.PACK_AB R0, RZ, R0 ;  /* 0x00000000ff00723e */ /* 0x000fc800000000ff */
[----:B------:R-:W-:Y:S01]  /*f3a0*/  PRMT R19, R0, 0x7610, R19 ;  /* 0x0000761000137816 */ /* 0x000fe20000000013 */
[----:B------:R-:W-:Y:S06]  /*f3b0*/  BRA `(.L_x_33085) ;  /* 0x0000000400287947 */ /* 0x000fec0003800000 */
.L_x_33098:
        /* <DEDUP_REMOVED lines=21> */
.L_x_33107:
[----:B------:R-:W-:Y:S05]  /*f510*/  BSYNC B1 ;  /* 0x0000000000017941 */ /* 0x000fea0003800000 */
.L_x_33106:
[----:B------:R-:W-:Y:S01]  /*f520*/  LEA R3, R0, 0x37800000, 0x17 ;  /* 0x3780000000037811 */ /* 0x000fe200078eb8ff */
[----:B------:R-:W-:-:S05]  /*f530*/  IMAD.SHL.U32 R0, R2, 0x200000, RZ ;  /* 0x0020000002007824 */ /* 0x000fca00078e00ff */
[----:B------:R-:W-:-:S07]  /*f540*/  LOP3.LUT R0, R3, R0, R4, 0xfe, !PT ;  /* 0x0000000003007212 */ /* 0x000fce00078efe04 */
.L_x_33105:
[----:B------:R-:W-:Y:S05]  /*f550*/  BSYNC B0 ;  /* 0x0000000000007941 */ /* 0x000fea0003800000 */
.L_x_33104:
[----:B------:R-:W-:-:S04]  /*f560*/  F2FP.F16.F32.PACK_AB R0, RZ, R0 ;  /* 0x00000000ff00723e */ /* 0x000fc800000000ff */
[----:B------:R-:W-:Y:S01]  /*f570*/  PRMT R19, R0, 0x7610, R19 ;  /* 0x0000761000137816 */ /* 0x000fe20000000013 */
[----:B------:R-:W-:Y:S06]  /*f580*/  BRA `(.L_x_33085) ;  /* 0x0000000000b47947 */ /* 0x000fec0003800000 */
.L_x_33097:
        /* <DEDUP_REMOVED lines=14> */
.L_x_33111:
[----:B------:R-:W-:Y:S05]  /*f670*/  BSYNC B0 ;  /* 0x0000000000007941 */ /* 0x000fea0003800000 */
.L_x_33110:
[----:B------:R-:W-:-:S04]  /*f680*/  F2FP.F16.F32.PACK_AB R0, RZ, R0 ;  /* 0x00000000ff00723e */ /* 0x000fc800000000ff */
[----:B------:R-:W-:Y:S01]  /*f690*/  PRMT R19, R0, 0x7610, R19 ;  /* 0x0000761000137816 */ /* 0x000fe20000000013 */
[----:B------:R-:W-:Y:S06]  /*f6a0*/  BRA `(.L_x_33085) ;  /* 0x00000000006c7947 */ /* 0x000fec0003800000 */
.L_x_33084:
        /* <DEDUP_REMOVED lines=16> */
.L_x_33112:
[----:B------:R-:W-:Y:S01]  /*f7b0*/  PRMT R19, RZ, 0x7610, R19 ;  /* 0x00007610ff137816 */ /* 0x000fe20000000013 */
[----:B------:R-:W-:Y:S06]  /*f7c0*/  BRA `(.L_x_33085) ;  /* 0x0000000000247947 */ /* 0x000fec0003800000 */
.L_x_33109:
[----:B------:R-:W2:Y:S02]  /*f7d0*/  LDG.E.64 R2, desc[UR36][R2.64] ;  /* 0x0000002402027981 */ /* 0x000ea4000c1e1b00 */
[----:B--2---:R-:W0:Y:S02]  /*f7e0*/  I2F.U64 R0, R2 ;  /* 0x0000000200007312 */ /* 0x004e240000301000 */
[----:B0-----:R-:W-:-:S04]  /*f7f0*/  F2FP.F16.F32.PACK_AB R0, RZ, R0 ;  /* 0x00000000ff00723e */ /* 0x001fc800000000ff */
[----:B------:R-:W-:Y:S01]  /*f800*/  PRMT R19, R0, 0x7610, R19 ;  /* 0x0000761000137816 */ /* 0x000fe20000000013 */
[----:B------:R-:W-:Y:S06]  /*f810*/  BRA `(.L_x_33085) ;  /* 0x0000000000107947 */ /* 0x000fec0003800000 */
.L_x_33108:
[----:B------:R-:W2:Y:S02]  /*f820*/  LDG.E R2, desc[UR36][R2.64] ;  /* 0x0000002402027981 */ /* 0x000ea4000c1e1900 */
[----:B--2---:R-:W-:-:S04]  /*f830*/  I2FP.F32.U32 R0, R2 ;  /* 0x0000000200007245 */ /* 0x004fc80000201000 */
[----:B------:R-:W-:-:S04]  /*f840*/  F2FP.F16.F32.PACK_AB R0, RZ, R0 ;  /* 0x00000000ff00723e */ /* 0x000fc800000000ff */
[----:B------:R-:W-:-:S07]  /*f850*/  PRMT R19, R0, 0x7610, R19 ;  /* 0x0000761000137816 */ /* 0x000fce0000000013 */
.L_x_33085:
        /* <DEDUP_REMOVED lines=19> */
.L_x_33116:
[----:B------:R-:W2:Y:S02]  /*f990*/  LDG.E.U8 R2, desc[UR36][R2.64] ;  /* 0x0000002402027981 */ /* 0x000ea4000c1e1100 */
[----:B--2---:R-:W-:-:S04]  /*f9a0*/  I2FP.F32.U32 R0, R2 ;  /* 0x0000000200007245 */ /* 0x004fc80000201000 */
[----:B------:R-:W-:Y:S01]  /*f9b0*/  F2FP.F16.F32.PACK_AB R0, RZ, R0 ;  /* 0x00000000ff00723e */ /* 0x000fe200000000ff */
[----:B------:R-:W-:Y:S06]  /*f9c0*/  BRA `(.L_x_33118) ;  /* 0x0000000c00887947 */ /* 0x000fec0003800000 */
.L_x_33115:
        /* <DEDUP_REMOVED lines=10> */
.L_x_33120:
[----:B------:R-:W2:Y:S02]  /*fa70*/  LDG.E R2, desc[UR36][R2.64] ;  /* 0x0000002402027981 */ /* 0x000ea4000c1e1900 */
[----:B--2---:R-:W-:-:S04]  /*fa80*/  I2FP.F32.S32 R0, R2 ;  /* 0x0000000200007245 */ /* 0x004fc80000201400 */
[----:B------:R-:W-:Y:S01]  /*fa90*/  F2FP.F16.F32.PACK_AB R0, RZ, R0 ;  /* 0x00000000ff00723e */ /* 0x000fe200000000ff */
[----:B------:R-:W-:Y:S06]  /*faa0*/  BRA `(.L_x_33118) ;  /* 0x0000000c00507947 */ /* 0x000fec0003800000 */
.L_x_33119:
[----:B------:R-:W2:Y:S02]  /*fab0*/  LDG.E.U16 R2, desc[UR36][R2.64] ;  /* 0x0000002402027981 */ /* 0x000ea4000c1e1500 */
[----:B--2---:R-:W0:Y:S02]  /*fac0*/  I2F.S16 R0, R2 ;  /* 0x0000000200007306 */ /* 0x004e240000101400 */
[----:B0-----:R-:W-:Y:S01]  /*fad0*/  F2FP.F16.F32.PACK_AB R0, RZ, R0 ;  /* 0x00000000ff00723e */ /* 0x001fe200000000ff */
[----:B------:R-:W-:Y:S06]  /*fae0*/  BRA `(.L_x_33118) ;  /* 0x0000000c00407947 */ /* 0x000fec0003800000 */
.L_x_33114:
        /* <DEDUP_REMOVED lines=9> */
.L_x_33122:
[----:B------:R1:W5:Y:S01]  /*fb80*/  LDG.E.U16 R0, desc[UR36][R2.64] ;  /* 0x0000002402007981 */ /* 0x000362000c1e1500 */
[----:B------:R-:W-:Y:S05]  /*fb90*/  BRA `(.L_x_33118) ;  /* 0x0000000c00147947 */ /* 0x000fea0003800000 */
.L_x_33121:
        /* <DEDUP_REMOVED lines=9> */
.L_x_33124:
[----:B------:R0:W5:Y:S01]  /*fc30*/  LDG.E.U16 R0, desc[UR36][R2.64] ;  /* 0x0000002402007981 */ /* 0x000162000c1e1500 */
[----:B------:R-:W-:Y:S05]  /*fc40*/  BRA `(.L_x_33118) ;  /* 0x0000000800e87947 */ /* 0x000fea0003800000 */
.L_x_33123:
        /* <DEDUP_REMOVED lines=8> */
.L_x_33113:
        /* <DEDUP_REMOVED lines=13> */
.L_x_33127:
        /* <DEDUP_REMOVED lines=8> */
.L_x_33126:
        /* <DEDUP_REMOVED lines=28> */
.L_x_33129:
        /* <DEDUP_REMOVED lines=15> */
.L_x_33128:
[----:B------:R-:W2:Y:S02]  /*100d0*/  LDG.E.U16 R0, desc[UR36][R2.64] ;  /* 0x0000002402007981 */ /* 0x000ea4000c1e1500 */
[----:B--2---:R-:W-:-:S05]  /*100e0*/  IMAD.U32 R0, R0, 0x10000, RZ ;  /* 0x0001000000007824 */ /* 0x004fca00078e00ff */
[----:B------:R-:W-:Y:S01]  /*100f0*/  F2FP.F16.F32.PACK_AB R0, RZ, R0 ;  /* 0x00000000ff00723e */ /* 0x000fe200000000ff */
[----:B------:R-:W-:Y:S06]  /*10100*/  BRA `(.L_x_33118) ;  /* 0x0000000400b87947 */ /* 0x000fec0003800000 */
.L_x_33125:
        /* <DEDUP_REMOVED lines=12> */
.L_x_33132:
        /* <DEDUP_REMOVED lines=21> */
.L_x_33136:
[----:B------:R-:W-:Y:S05]  /*10320*/  BSYNC B1 ;  /* 0x0000000000017941 */ /* 0x000fea0003800000 */
.L_x_33135:
[----:B------:R-:W-:Y:S01]  /*10330*/  LEA R3, R0, 0x3b800000, 0x17 ;  /* 0x3b80000000037811 */ /* 0x000fe200078eb8ff */
[----:B------:R-:W-:-:S05]  /*10340*/  IMAD.SHL.U32 R0, R2, 0x100000, RZ ;  /* 0x0010000002007824 */ /* 0x000fca00078e00ff */
[----:B------:R-:W-:-:S07]  /*10350*/  LOP3.LUT R0, R3, R0, R4, 0xfe, !PT ;  /* 0x0000000003007212 */ /* 0x000fce00078efe04 */
.L_x_33134:
[----:B------:R-:W-:Y:S05]  /*10360*/  BSYNC B0 ;  /* 0x0000000000007941 */ /* 0x000fea0003800000 */
.L_x_33133:
[----:B------:R-:W-:Y:S01]  /*10370*/  F2FP.F16.F32.PACK_AB R0, RZ, R0 ;  /* 0x00000000ff00723e */ /* 0x000fe200000000ff */
[----:B------:R-:W-:Y:S06]  /*10380*/  BRA `(.L_x_33118) ;  /* 0x0000000400187947 */ /* 0x000fec0003800000 */
.L_x_33131:
        /* <DEDUP_REMOVED lines=21> */
.L_x_33140:
[----:B------:R-:W-:Y:S05]  /*104e0*/  BSYNC B1 ;  /* 0x0000000000017941 */ /* 0x000fea0003800000 */
.L_x_33139:
[----:B------:R-:W-:Y:S01]  /*104f0*/  LEA R3, R0, 0x37800000, 0x17 ;  /* 0x3780000000037811 */ /* 0x000fe200078eb8ff */
[----:B------:R-:W-:-:S05]  /*10500*/  IMAD.SHL.U32 R0, R2, 0x200000, RZ ;  /* 0x0020000002007824 */ /* 0x000fca00078e00ff */
[----:B------:R-:W-:-:S07]  /*10510*/  LOP3.LUT R0, R3, R0, R4, 0xfe, !PT ;  /* 0x0000000003007212 */ /* 0x000fce00078efe04 */
.L_x_33138:
[----:B------:R-:W-:Y:S05]  /*10520*/  BSYNC B0 ;  /* 0x0000000000007941 */ /* 0x000fea0003800000 */
.L_x_33137:
[----:B------:R-:W-:Y:S01]  /*10530*/  F2FP.F16.F32.PACK_AB R0, RZ, R0 ;  /* 0x00000000ff00723e */ /* 0x000fe200000000ff */
[----:B------:R-:W-:Y:S06]  /*10540*/  BRA `(.L_x_33118) ;  /* 0x0000000000a87947 */ /* 0x000fec0003800000 */
.L_x_33130:
        /* <DEDUP_REMOVED lines=14> */
.L_x_33144:
[----:B------:R-:W-:Y:S05]  /*10630*/  BSYNC B0 ;  /* 0x0000000000007941 */ /* 0x000fea0003800000 */
.L_x_33143:
[----:B------:R-:W-:Y:S01]  /*10640*/  F2FP.F16.F32.PACK_AB R0, RZ, R0 ;  /* 0x00000000ff00723e */ /* 0x000fe200000000ff */
[----:B------:R-:W-:Y:S06]  /*10650*/  BRA `(.L_x_33118) ;  /* 0x0000000000647947 */ /* 0x000fec0003800000 */
.L_x_33117:
        /* <DEDUP_REMOVED lines=16> */
.L_x_33145:
[----:B------:R-:W-:Y:S01]  /*10760*/  PRMT R0, RZ, 0x7610, R0 ;  /* 0x00007610ff007816 */ /* 0x000fe20000000000 */
[----:B------:R-:W-:Y:S06]  /*10770*/  BRA `(.L_x_33118) ;  /* 0x00000000001c7947 */ /* 0x000fec0003800000 */
.L_x_33142:
[----:B------:R-:W2:Y:S02]  /*10780*/  LDG.E.64 R2, desc[UR36][R2.64] ;  /* 0x0000002402027981 */ /* 0x000ea4000c1e1b00 */
[----:B--2---:R-:W0:Y:S02]  /*10790*/  I2F.U64 R0, R2 ;  /* 0x0000000200007312 */ /* 0x004e240000301000 */
[----:B0-----:R-:W-:Y:S01]  /*107a0*/  F2FP.F16.F32.PACK_AB R0, RZ, R0 ;  /* 0x00000000ff00723e */ /* 0x001fe200000000ff */
[----:B------:R-:W-:Y:S06]  /*107b0*/  BRA `(.L_x_33118) ;  /* 0x00000000000c7947 */ /* 0x000fec0003800000 */
.L_x_33141:
[----:B------:R-:W2:Y:S02]  /*107c0*/  LDG.E R2, desc[UR36][R2.64] ;  /* 0x0000002402027981 */ /* 0x000ea4000c1e1900 */
[----:B--2---:R-:W-:-:S04]  /*107d0*/  I2FP.F32.U32 R0, R2 ;  /* 0x0000000200007245 */ /* 0x004fc80000201000 */
[----:B------:R-:W-:-:S07]  /*107e0*/  F2FP.F16.F32.PACK_AB R0, RZ, R0 ;  /* 0x00000000ff00723e */ /* 0x000fce00000000ff */
.L_x_33118:
        /* <DEDUP_REMOVED lines=21> */
.L_x_33149:
[----:B------:R-:W-:Y:S01]  /*10940*/  STG.E.U8 desc[UR36][R16.64], R3 ;  /* 0x0000000310007986 */ /* 0x000fe2000c101124 */
[----:B------:R-:W-:Y:S05]  /*10950*/  EXIT ;  /* 0x000000000000794d */ /* 0x000fea0003800000 */
.L_x_33148:
        /* <DEDUP_REMOVED lines=10> */
.L_x_33152:
[----:B------:R-:W-:-:S05]  /*10a00*/  LOP3.LUT R3, R3, 0xffff, RZ, 0xc0, !PT ;  /* 0x0000ffff03037812 */ /* 0x000fca00078ec0ff */
[----:B------:R-:W-:Y:S01]  /*10a10*/  STG.E desc[UR36][R16.64], R3 ;  /* 0x0000000310007986 */ /* 0x000fe2000c101924 */
[----:B------:R-:W-:Y:S05]  /*10a20*/  EXIT ;  /* 0x000000000000794d */ /* 0x000fea0003800000 */
.L_x_33151:
[----:B------:R-:W-:Y:S01]  /*10a30*/  STG.E.U16 desc[UR36][R16.64], R3 ;  /* 0x0000000310007986 */ /* 0x000fe2000c101524 */
[----:B------:R-:W-:Y:S05]  /*10a40*/  EXIT ;  /* 0x000000000000794d */ /* 0x000fea0003800000 */
.L_x_33147:
        /* <DEDUP_REMOVED lines=9> */
.L_x_33154:
[----:B------:R-:W0:Y:S02]  /*10ae0*/  I2F.S16 R0, R3 ;  /* 0x0000000300007306 */ /* 0x000e240000101400 */
[----:B0-----:R-:W-:-:S05]  /*10af0*/  F2FP.F16.F32.PACK_AB R0, RZ, R0 ;  /* 0x00000000ff00723e */ /* 0x001fca00000000ff */
[----:B------:R-:W-:Y:S01]  /*10b00*/  STG.E.U16 desc[UR36][R16.64], R0 ;  /* 0x0000000010007986 */ /* 0x000fe2000c101524 */
[----:B------:R-:W-:Y:S05]  /*10b10*/  EXIT ;  /* 0x000000000000794d */ /* 0x000fea0003800000 */
.L_x_33153:
        /* <DEDUP_REMOVED lines=10> */
.L_x_33156:
[----:B------:R-:W0:Y:S02]  /*10bc0*/  I2F.S16 R3, R3 ;  /* 0x0000000300037306 */ /* 0x000e240000101400 */
[----:B0-----:R-:W-:-:S04]  /*10bd0*/  F2FP.F16.F32.PACK_AB R3, RZ, R3 ;  /* 0x00000003ff03723e */ /* 0x001fc800000000ff */
[----:B------:R-:W-:-:S05]  /*10be0*/  PRMT R3, R3, 0x5410, RZ ;  /* 0x0000541003037816 */ /* 0x000fca00000000ff */
[----:B------:R-:W-:Y:S01]  /*10bf0*/  STG.E desc[UR36][R16.64], R3 ;  /* 0x0000000310007986 */ /* 0x000fe2000c101924 */
[----:B------:R-:W-:Y:S05]  /*10c00*/  EXIT ;  /* 0x000000000000794d */ /* 0x000fea0003800000 */
.L_x_33155:
[----:B------:R-:W0:Y:S02]  /*10c10*/  I2F.F64.S16 R2, R3 ;  /* 0x0000000300027312 */ /* 0x000e240000101c00 */
[----:B0-----:R-:W-:Y:S01]  /*10c20*/  STG.E.64 desc[UR36][R16.64], R2 ;  /* 0x0000000210007986 */ /* 0x001fe2000c101b24 */
[----:B------:R-:W-:Y:S05]  /*10c30*/  EXIT ;  /* 0x000000000000794d */ /* 0x000fea0003800000 */
.L_x_33146:
        /* <DEDUP_REMOVED lines=10> */
.L_x_33159:
[----:B------:R-:W0:Y:S01]  /*10ce0*/  I2F.F64.S16 R4, R3 ;  /* 0x0000000300047312 */ /* 0x000e220000101c00 */
[----:B------:R-:W-:-:S05]  /*10cf0*/  CS2R R6, SRZ ;  /* 0x0000000000067805 */ /* 0x000fca000001ff00 */
[----:B0-----:R-:W-:Y:S01]  /*10d00*/  STG.E.128 desc[UR36][R16.64], R4 ;  /* 0x0000000410007986 */ /* 0x001fe2000c101d24 */
[----:B------:R-:W-:Y:S05]  /*10d10*/  EXIT ;  /* 0x000000000000794d */ /* 0x000fea0003800000 */
.L_x_33158:
        /* <DEDUP_REMOVED lines=21> */
.L_x_33163:
[----:B------:R-:W-:Y:S05]  /*10e70*/  BSYNC B0 ;  /* 0x0000000000007941 */ /* 0x000fea0003800000 */
.L_x_33162:
[----:B------:R-:W-:-:S05]  /*10e80*/  LOP3.LUT R5, R0, R5, RZ, 0xfc, !PT ;  /* 0x0000000500057212 */ /* 0x000fca00078efcff */
[----:B------:R-:W-:Y:S01]  /*10e90*/  STG.E.U8 desc[UR36][R16.64], R5 ;  /* 0x0000000510007986 */ /* 0x000fe2000c101124 */
[----:B------:R-:W-:Y:S05]  /*10ea0*/  EXIT ;  /* 0x000000000000794d */ /* 0x000fea0003800000 */
.L_x_33161:
        /* <DEDUP_REMOVED lines=13> */
.L_x_33165:
[----:B------:R-:W-:Y:S01]  /*10f80*/  IMAD.MOV.U32 R0, RZ, RZ, 0x7f ;  /* 0x0000007fff007424 */ /* 0x000fe200078e00ff */
[----:B------:R-:W-:-:S04]  /*10f90*/  ISETP.GT.U32.AND P0, PT, R2, 0x7f800000, PT ;  /* 0x7f8000000200780c */ /* 0x000fc80003f04070 */
[----:B------:R-:W-:-:S09]  /*10fa0*/  SEL R0, R0, 0x7c, P0 ;  /* 0x0000007c00007807 */ /* 0x000fd20000000000 */
.L_x_33166:
[----:B------:R-:W-:Y:S05]  /*10fb0*/  BSYNC B0 ;  /* 0x0000000000007941 */ /* 0x000fea0003800000 */
.L_x_33164:
[----:B------:R-:W-:-:S04]  /*10fc0*/  LOP3.LUT R2, R3, 0x80000000, RZ, 0xc0, !PT ;  /* 0x8000000003027812 */ /* 0x000fc800078ec0ff */
[----:B------:R-:W-:-:S04]  /*10fd0*/  SHF.R.U32.HI R3, RZ, 0x18, R2 ;  /* 0x00000018ff037819 */ /* 0x000fc80000011602 */
[----:B------:R-:W-:-:S05]  /*10fe0*/  LOP3.LUT R3, R0, R3, RZ, 0xfc, !PT ;  /* 0x0000000300037212 */ /* 0x000fca00078efcff */
[----:B------:R-:W-:Y:S01]  /*10ff0*/  STG.E.U8 desc[UR36][R16.64], R3 ;  /* 0x0000000310007986 */ /* 0x000fe2000c101124 */
[----:B------:R-:W-:Y:S05]  /*11000*/  EXIT ;  /* 0x000000000000794d */ /* 0x000fea0003800000 */
.L_x_33160:
[----:B------:R-:W0:Y:S02]  /*11010*/  I2F.S16 R0, R3 ;  /* 0x0000000300007306 */ /* 0x000e240000101400 */
[----:B0-----:R-:W-:-:S05]  /*11020*/  F2FP.BF16.F32.PACK_AB R0, RZ, R0 ;  /* 0x00000000ff00723e */ /* 0x001fca00000010ff */
[----:B------:R-:W-:Y:S01]  /*11030*/  STG.E.U16 desc[UR36][R16.64], R0 ;  /* 0x0000000010007986 */ /* 0x000fe2000c101524 */
[----:B------:R-:W-:Y:S05]  /*11040*/  EXIT ;  /* 0x000000000000794d */ /* 0x000fea0003800000 */
.L_x_33157:
        /* <DEDUP_REMOVED lines=10> */
.L_x_33169:
        /* <DEDUP_REMOVED lines=17> */
.L_x_33172:
[----:B------:R-:W-:-:S04]  /*11200*/  LOP3.LUT R2, R3, 0x80000000, RZ, 0xc0, !PT ;  /* 0x8000000003027812 */ /* 0x000fc800078ec0ff */
[----:B------:R-:W-:-:S04]  /*11210*/  SHF.R.U32.HI R3, RZ, 0x18, R2 ;  /* 0x00000018ff037819 */ /* 0x000fc80000011602 */
[----:B------:R-:W-:-:S04]  /*11220*/  LOP3.LUT R0, R0, R3, RZ, 0xfc, !PT ;  /* 0x0000000300007212 */ /* 0x000fc800078efcff */
[----:B------:R-:W-:-:S07]  /*11230*/  PRMT R8, R0, 0x7610, R8 ;  /* 0x0000761000087816 */ /* 0x000fce0000000008 */
.L_x_33171:
[----:B------:R-:W-:Y:S05]  /*11240*/  BSYNC B0 ;  /* 0x0000000000007941 */ /* 0x000fea0003800000 */
.L_x_33170:
[----:B------:R-:W-:Y:S01]  /*11250*/  STG.E.U8 desc[UR36][R16.64], R8 ;  /* 0x0000000810007986 */ /* 0x000fe2000c101124 */
[----:B------:R-:W-:Y:S05]  /*11260*/  EXIT ;  /* 0x000000000000794d */ /* 0x000fea0003800000 */
.L_x_33168:
        /* <DEDUP_REMOVED lines=17> */
.L_x_33175:
[----:B------:R-:W-:-:S04]  /*11380*/  LOP3.LUT R2, R3, 0x80000000, RZ, 0xc0, !PT ;  /* 0x8000000003027812 */ /* 0x000fc800078ec0ff */
[----:B------:R-:W-:-:S04]  /*11390*/  SHF.R.U32.HI R3, RZ, 0x18, R2 ;  /* 0x00000018ff037819 */ /* 0x000fc80000011602 */
[----:B------:R-:W-:-:S04]  /*113a0*/  LOP3.LUT R0, R0, R3, RZ, 0xfc, !PT ;  /* 0x0000000300007212 */ /* 0x000fc800078efcff */
[----:B------:R-:W-:-:S07]  /*113b0*/  PRMT R8, R0, 0x7610, R8 ;  /* 0x0000761000087816 */ /* 0x000fce0000000008 */
.L_x_33174:
[----:B------:R-:W-:Y:S05]  /*113c0*/  BSYNC B0 ;  /* 0x0000000000007941 */ /* 0x000fea0003800000 */
.L_x_33173:
[----:B------:R-:W-:Y:S01]  /*113d0*/  STG.E.U8 desc[UR36][R16.64], R8 ;  /* 0x0000000810007986 */ /* 0x000fe2000c101124 */
[----:B------:R-:W-:Y:S05]  /*113e0*/  EXIT ;  /* 0x000000000000794d */ /* 0x000fea0003800000 */
.L_x_33167:
        /* <DEDUP_REMOVED lines=23> */
.L_x_33150:
        /* <DEDUP_REMOVED lines=16> */
.L_x_33178:
[----:B------:R-:W-:Y:S05]  /*11660*/  EXIT ;  /* 0x000000000000794d */ /* 0x000fea0003800000 */
.L_x_33177:
[----:B------:R-:W-:Y:S01]  /*11670*/  LOP3.LUT R2, R3, 0xffff, RZ, 0xc0, !PT ;  /* 0x0000ffff03027812 */ /* 0x000fe200078ec0ff */
[----:B------:R-:W-:-:S05]  /*11680*/  IMAD.MOV.U32 R3, RZ, RZ, RZ ;  /* 0x000000ffff037224 */ /* 0x000fca00078e00ff */
[----:B------:R-:W-:Y:S01]  /*11690*/  STG.E.64 desc[UR36][R16.64], R2 ;  /* 0x0000000210007986 */ /* 0x000fe2000c101b24 */
[----:B------:R-:W-:Y:S05]  /*116a0*/  EXIT ;  /* 0x000000000000794d */ /* 0x000fea0003800000 */
.L_x_33176:
[----:B------:R-:W-:-:S05]  /*116b0*/  LOP3.LUT R3, R3, 0xffff, RZ, 0xc0, !PT ;  /* 0x0000ffff03037812 */ /* 0x000fca00078ec0ff */
[----:B------:R-:W-:Y:S01]  /*116c0*/  STG.E desc[UR36][R16.64], R3 ;  /* 0x0000000310007986 */ /* 0x000fe2000c101924 */
[----:B------:R-:W-:Y:S05]  /*116d0*/  EXIT ;  /* 0x000000000000794d */ /* 0x000fea0003800000 */
.L_x_33179:
        /* <DEDUP_REMOVED lines=10> */
.L_x_44064:


//--------------------- .text._ZN2at6native27unrolled_elementwise_kernelINS0_13BinaryFunctorIN3c104HalfES4_bZZZNS0_23logical_and_kernel_cudaERNS_14TensorIteratorEENKUlvE0_clEvENKUlvE6_clEvEUlS4_S4_E_EESt5arrayIPcLm3EELi4E23TrivialOffsetCalculatorILi2EjESE_ILi1EjENS0_6memory12LoadWithCastILi2EEENSH_13StoreWithCastILi1EEEEEviT_T0_T2_T3_T4_T5_ --------------------------
	.section	.text._ZN2at6native27unrolled_elementwise_kernelINS0_13BinaryFunctorIN3c104HalfES4_bZZZNS0_23logical_and_kernel_cudaERNS_14TensorIteratorEENKUlvE0_clEvENKUlvE6_clEvEUlS4_S4_E_EESt5arrayIPcLm3EELi4E23TrivialOffsetCalculatorILi2EjESE_ILi1EjENS0_6memory12LoadWithCastILi2EEENSH_13StoreWithCastILi1EEEEEviT_T0_T2_T3_T4_T5_,"ax",@progbits
	.align	128
        .global         _ZN2at6native27unrolled_elementwise_kernelINS0_13BinaryFunctorIN3c104HalfES4_bZZZNS0_23logical_and_kernel_cudaERNS_14TensorIteratorEENKUlvE0_clEvENKUlvE6_clEvEUlS4_S4_E_EESt5arrayIPcLm3EELi4E23TrivialOffsetCalculatorILi2EjESE_ILi1EjENS0_6memory12LoadWithCastILi2EEENSH_13StoreWithCastILi1EEEEEviT_T0_T2_T3_T4_T5_
        .type           _ZN2at6native27unrolled_elementwise_kernelINS0_13BinaryFunctorIN3c104HalfES4_bZZZNS0_23logical_and_kernel_cudaERNS_14TensorIteratorEENKUlvE0_clEvENKUlvE6_clEvEUlS4_S4_E_EESt5arrayIPcLm3EELi4E23TrivialOffsetCalculatorILi2EjESE_ILi1EjENS0_6memory12LoadWithCastILi2EEENSH_13StoreWithCastILi1EEEEEviT_T0_T2_T3_T4_T5_,@function
        .size           _ZN2at6native27unrolled_elementwise_kernelINS0_13BinaryFunctorIN3c104HalfES4_bZZZNS0_23logical_and_kernel_cudaERNS_14TensorIteratorEENKUlvE0_clEvENKUlvE6_clEvEUlS4_S4_E_EESt5arrayIPcLm3EELi4E23TrivialOffsetCalculatorILi2EjESE_ILi1EjENS0_6memory12LoadWithCastILi2EEENSH_13StoreWithCastILi1EEEEEviT_T0_T2_T3_T4_T5_,(.L_x_44065 - _ZN2at6native27unrolled_elementwise_kernelINS0_13BinaryFunctorIN3c104HalfES4_bZZZNS0_23logical_and_kernel_cudaERNS_14TensorIteratorEENKUlvE0_clEvENKUlvE6_clEvEUlS4_S4_E_EESt5arrayIPcLm3EELi4E23TrivialOffsetCalculatorILi2EjESE_ILi1EjENS0_6memory12LoadWithCastILi2EEENSH_13StoreWithCastILi1EEEEEviT_T0_T2_T3_T4_T5_)
        .other          _ZN2at6native27unrolled_elementwise_kernelINS0_13BinaryFunctorIN3c104HalfES4_bZZZNS0_23logical_and_kernel_cudaERNS_14TensorIteratorEENKUlvE0_clEvENKUlvE6_clEvEUlS4_S4_E_EESt5arrayIPcLm3EELi4E23TrivialOffsetCalculatorILi2EjESE_ILi1EjENS0_6memory12LoadWithCastILi2EEENSH_13StoreWithCastILi1EEEEEviT_T0_T2_T3_T4_T5_,@"STO_CUDA_ENTRY STV_DEFAULT"
_ZN2at6native27unrolled_elementwise_kernelINS0_13BinaryFunctorIN3c104HalfES4_bZZZNS0_23logical_and_kernel_cudaERNS_14TensorIteratorEENKUlvE0_clEvENKUlvE6_clEvEUlS4_S4_E_EESt5arrayIPcLm3EELi4E23TrivialOffsetCalculatorILi2EjESE_ILi1EjENS0_6memory12LoadWithCastILi2EEENSH_13StoreWithCastILi1EEEEEviT_T0_T2_T3_T4_T5_:
.text._ZN2at6native27unrolled_elementwise_kernelINS0_13BinaryFunctorIN3c104HalfES4_bZZZNS0_23logical_and_kernel_cudaERNS_14TensorIteratorEENKUlvE0_clEvENKUlvE6_clEvEUlS4_S4_E_EESt5arrayIPcLm3EELi4E23TrivialOffsetCalculatorILi2EjESE_ILi1EjENS0_6memory12LoadWithCastILi2EEENSH_13StoreWithCastILi1EEEEEviT_T0_T2_T3_T4_T5_:
        /* <DEDUP_REMOVED lines=36> */
.L_x_33185:
[----:B------:R-:W2:Y:S02]  /*0240*/  LDG.E.U8 R4, desc[UR36][R4.64] ;  /* 0x0000002404047981 */ /* 0x000ea4000c1e1100 */
[----:B--2---:R-:W-:-:S04]  /*0250*/  I2FP.F32.U32 R0, R4 ;  /* 0x0000000400007245 */ /* 0x004fc80000201000 */
[----:B------:R-:W-:-:S04]  /*0260*/  F2FP.F16.F32.PACK_AB R0, RZ, R0 ;  /* 0x00000000ff00723e */ /* 0x000fc800000000ff */
[----:B------:R-:W-:Y:S01]  /*0270*/  PRMT R22, R0, 0x7610, R22 ;  /* 0x0000761000167816 */ /* 0x000fe20000000016 */
[----:B------:R-:W-:Y:S06]  /*0280*/  BRA `(.L_x_33187) ;  /* 0x0000000c00bc7947 */ /* 0x000fec0003800000 */
.L_x_33184:
        /* <DEDUP_REMOVED lines=11> */
.L_x_33189:
[----:B------:R-:W2:Y:S02]  /*0340*/  LDG.E R4, desc[UR36][R4.64] ;  /* 0x0000002404047981 */ /* 0x000ea4000c1e1900 */
[----:B--2---:R-:W-:-:S04]  /*0350*/  I2FP.F32.S32 R0, R4 ;  /* 0x0000000400007245 */ /* 0x004fc80000201400 */
[----:B------:R-:W-:-:S04]  /*0360*/  F2FP.F16.F32.PACK_AB R0, RZ, R0 ;  /* 0x00000000ff00723e */ /* 0x000fc800000000ff */
[----:B------:R-:W-:Y:S01]  /*0370*/  PRMT R22, R0, 0x7610, R22 ;  /* 0x0000761000167816 */ /* 0x000fe20000000016 */
[----:B------:R-:W-:Y:S06]  /*0380*/  BRA `(.L_x_33187) ;  /* 0x0000000c007c7947 */ /* 0x000fec0003800000 */
.L_x_33188:
[----:B------:R-:W2:Y:S02]  /*0390*/  LDG.E.U16 R4, desc[UR36][R4.64] ;  /* 0x0000002404047981 */ /* 0x000ea4000c1e1500 */
[----:B--2---:R-:W0:Y:S02]  /*03a0*/  I2F.S16 R0, R4 ;  /* 0x0000000400007306 */ /* 0x004e240000101400 */
[----:B0-----:R-:W-:-:S04]  /*03b0*/  F2FP.F16.F32.PACK_AB R0, RZ, R0 ;  /* 0x00000000ff00723e */ /* 0x001fc800000000ff */
[----:B------:R-:W-:Y:S01]  /*03c0*/  PRMT R22, R0, 0x7610, R22 ;  /* 0x0000761000167816 */ /* 0x000fe20000000016 */
[----:B------:R-:W-:Y:S06]  /*03d0*/  BRA `(.L_x_33187) ;  /* 0x0000000c00687947 */ /* 0x000fec0003800000 */
.L_x_33183:
        /* <DEDUP_REMOVED lines=9> */
.L_x_33191:
[----:B------:R1:W5:Y:S01]  /*0470*/  LDG.E.U16 R22, desc[UR36][R4.64] ;  /* 0x0000002404167981 */ /* 0x000362000c1e1500 */
[----:B------:R-:W-:Y:S05]  /*0480*/  BRA `(.L_x_33187) ;  /* 0x0000000c003c7947 */ /* 0x000fea0003800000 */
.L_x_33190:
        /* <DEDUP_REMOVED lines=9> */
.L_x_33193:
[----:B------:R0:W5:Y:S01]  /*0520*/  LDG.E.U16 R22, desc[UR36][R4.64] ;  /* 0x0000002404167981 */ /* 0x000162000c1e1500 */
[----:B------:R-:W-:Y:S05]  /*0530*/  BRA `(.L_x_33187) ;  /* 0x0000000c00107947 */ /* 0x000fea0003800000 */
.L_x_33192:
        /* <DEDUP_REMOVED lines=9> */
.L_x_33182:
        /* <DEDUP_REMOVED lines=14> */
.L_x_33196:
        /* <DEDUP_REMOVED lines=9> */
.L_x_33195:
        /* <DEDUP_REMOVED lines=28> */
.L_x_33198:
        /* <DEDUP_REMOVED lines=15> */
.L_x_33197:
[----:B------:R-:W2:Y:S02]  /*09f0*/  LDG.E.U16 R0, desc[UR36][R4.64] ;  /* 0x0000002404007981 */ /* 0x000ea4000c1e1500 */
[----:B--2---:R-:W-:-:S05]  /*0a00*/  IMAD.U32 R0, R0, 0x10000, RZ ;  /* 0x0001000000007824 */ /* 0x004fca00078e00ff */
[----:B------:R-:W-:-:S04]  /*0a10*/  F2FP.F16.F32.PACK_AB R0, RZ, R0 ;  /* 0x00000000ff00723e */ /* 0x000fc800000000ff */
[----:B------:R-:W-:Y:S01]  /*0a20*/  PRMT R22, R0, 0x7610, R22 ;  /* 0x0000761000167816 */ /* 0x000fe20000000016 */
[----:B------:R-:W-:Y:S06]  /*0a30*/  BRA `(.L_x_33187) ;  /* 0x0000000400d07947 */ /* 0x000fec0003800000 */
.L_x_33194:
        /* <DEDUP_REMOVED lines=13> */
.L_x_33201:
        /* <DEDUP_REMOVED lines=21> */
.L_x_33205:
[----:B------:R-:W-:Y:S05]  /*0c60*/  BSYNC B1 ;  /* 0x0000000000017941 */ /* 0x000fea0003800000 */
.L_x_33204:
[----:B------:R-:W-:Y:S01]  /*0c70*/  LEA R5, R0, 0x3b800000, 0x17 ;  /* 0x3b80000000057811 */ /* 0x000fe200078eb8ff */
[----:B------:R-:W-:-:S05]  /*0c80*/  IMAD.SHL.U32 R0, R3, 0x100000, RZ ;  /* 0x0010000003007824 */ /* 0x000fca00078e00ff */
[----:B------:R-:W-:-:S07]  /*0c90*/  LOP3.LUT R0, R5, R0, R6, 0xfe, !PT ;  /* 0x0000000005007212 */ /* 0x000fce00078efe06 */
.L_x_33203:
[----:B------:R-:W-:Y:S05]  /*0ca0*/  BSYNC B0 ;  /* 0x0000000000007941 */ /* 0x000fea0003800000 */
.L_x_33202:
[----:B------:R-:W-:-:S04]  /*0cb0*/  F2FP.F16.F32.PACK_AB R0, RZ, R0 ;  /* 0x00000000ff00723e */ /* 0x000fc800000000ff */
[----:B------:R-:W-:Y:S01]  /*0cc0*/  PRMT R22, R0, 0x7610, R22 ;  /* 0x0000761000167816 */ /* 0x000fe20000000016 */
[----:B------:R-:W-:Y:S06]  /*0cd0*/  BRA `(.L_x_33187) ;  /* 0x0000000400287947 */ /* 0x000fec0003800000 */
.L_x_33200:
        /* <DEDUP_REMOVED lines=21> */
.L_x_33209:
[----:B------:R-:W-:Y:S05]  /*0e30*/  BSYNC B1 ;  /* 0x0000000000017941 */ /* 0x000fea0003800000 */
.L_x_33208:
[----:B------:R-:W-:Y:S01]  /*0e40*/  LEA R5, R0, 0x37800000, 0x17 ;  /* 0x3780000000057811 */ /* 0x000fe200078eb8ff */
[----:B------:R-:W-:-:S05]  /*0e50*/  IMAD.SHL.U32 R0, R3, 0x200000, RZ ;  /* 0x0020000003007824 */ /* 0x000fca00078e00ff */
[----:B------:R-:W-:-:S07]  /*0e60*/  LOP3.LUT R0, R5, R0, R6, 0xfe, !PT ;  /* 0x0000000005007212 */ /* 0x000fce00078efe06 */
.L_x_33207:
[----:B------:R-:W-:Y:S05]  /*0e70*/  BSYNC B0 ;  /* 0x0000000000007941 */ /* 0x000fea0003800000 */
.L_x_33206:
[----:B------:R-:W-:-:S04]  /*0e80*/  F2FP.F16.F32.PACK_AB R0, RZ, R0 ;  /* 0x00000000ff00723e */ /* 0x000fc800000000ff */
[----:B------:R-:W-:Y:S01]  /*0e90*/  PRMT R22, R0, 0x7610, R22 ;  /* 0x0000761000167816 */ /* 0x000fe20000000016 */
[----:B------:R-:W-:Y:S06]  /*0ea0*/  BRA `(.L_x_33187) ;  /* 0x0000000000b47947 */ /* 0x000fec0003800000 */
.L_x_33199:
        /* <DEDUP_REMOVED lines=14> */
.L_x_33213:
[----:B------:R-:W-:Y:S05]  /*0f90*/  BSYNC B0 ;  /* 0x0000000000007941 */ /* 0x000fea0003800000 */
.L_x_33212:
[----:B------:R-:W-:-:S04]  /*0fa0*/  F2FP.F16.F32.PACK_AB R0, RZ, R0 ;  /* 0x00000000ff00723e */ /* 0x000fc800000000ff */
[----:B------:R-:W-:Y:S01]  /*0fb0*/  PRMT R22, R0, 0x7610, R22 ;  /* 0x0000761000167816 */ /* 0x000fe20000000016 */
[----:B------:R-:W-:Y:S06]  /*0fc0*/  BRA `(.L_x_33187) ;  /* 0x00000000006c7947 */ /* 0x000fec0003800000 */
.L_x_33186:
        /* <DEDUP_REMOVED lines=16> */
.L_x_33214:
[----:B------:R-:W-:Y:S01]  /*10d0*/  PRMT R22, RZ, 0x7610, R22 ;  /* 0x00007610ff167816 */ /* 0x000fe20000000016 */
[----:B------:R-:W-:Y:S06]  /*10e0*/  BRA `(.L_x_33187) ;  /* 0x0000000000247947 */ /* 0x000fec0003800000 */
.L_x_33211:
[----:B------:R-:W2:Y:S02]  /*10f0*/  LDG.E.64 R4, desc[UR36][R4.64] ;  /* 0x0000002404047981 */ /* 0x000ea4000c1e1b00 */
[----:B--2---:R-:W0:Y:S02]  /*1100*/  I2F.U64 R0, R4 ;  /* 0x0000000400007312 */ /* 0x004e240000301000 */
[----:B0-----:R-:W-:-:S04]  /*1110*/  F2FP.F16.F32.PACK_AB R0, RZ, R0 ;  /* 0x00000000ff00723e */ /* 0x001fc800000000ff */
[----:B------:R-:W-:Y:S01]  /*1120*/  PRMT R22, R0, 0x7610, R22 ;  /* 0x0000761000167816 */ /* 0x000fe20000000016 */
[----:B------:R-:W-:Y:S06]  /*1130*/  BRA `(.L_x_33187) ;  /* 0x0000000000107947 */ /* 0x000fec0003800000 */
.L_x_33210:
[----:B------:R-:W2:Y:S02]  /*1140*/  LDG.E R4, desc[UR36][R4.64] ;  /* 0x0000002404047981 */ /* 0x000ea4000c1e1900 */
[----:B--2---:R-:W-:-:S04]  /*1150*/  I2FP.F32.U32 R0, R4 ;  /* 0x0000000400007245 */ /* 0x004fc80000201000 */
[----:B------:R-:W-:-:S04]  /*1160*/  F2FP.F16.F32.PACK_AB R0, RZ, R0 ;  /* 0x00000000ff00723e */ /* 0x000fc800000000ff */
[----:B------:R-:W-:-:S07]  /*1170*/  PRMT R22, R0, 0x7610, R22 ;  /* 0x0000761000167816 */ /* 0x000fce0000000016 */
.L_x_33187:
        /* <DEDUP_REMOVED lines=21> */
.L_x_33218:
[----:B------:R-:W2:Y:S02]  /*12d0*/  LDG.E.U8 R4, desc[UR36][R4.64] ;  /* 0x0000002404047981 */ /* 0x000ea4000c1e1100 */
[----:B--2---:R-:W-:-:S04]  /*12e0*/  I2FP.F32.U32 R0, R4 ;  /* 0x0000000400007245 */ /* 0x004fc80000201000 */
[----:B------:R-:W-:-:S04]  /*12f0*/  F2FP.F16.F32.PACK_AB R0, RZ, R0 ;  /* 0x00000000ff00723e */ /* 0x000fc800000000ff */
[----:B------:R-:W-:Y:S01]  /*1300*/  PRMT R26, R0, 0x7610, R26 ;  /* 0x00007610001a7816 */ /* 0x000fe2000000001a */
[----:B------:R-:W-:Y:S06]  /*1310*/  BRA `(.L_x_33220) ;  /* 0x0000000c00bc7947 */ /* 0x000fec0003800000 */
.L_x_33217:
        /* <DEDUP_REMOVED lines=11> */
.L_x_33222:
[----:B------:R-:W2:Y:S02]  /*13d0*/  LDG.E R4, desc[UR36][R4.64] ;  /* 0x0000002404047981 */ /* 0x000ea4000c1e1900 */
[----:B--2---:R-:W-:-:S04]  /*13e0*/  I2FP.F32.S32 R0, R4 ;  /* 0x0000000400007245 */ /* 0x004fc80000201400 */
[----:B------:R-:W-:-:S04]  /*13f0*/  F2FP.F16.F32.PACK_AB R0, RZ, R0 ;  /* 0x00000000ff00723e */ /* 0x000fc800000000ff */
[----:B------:R-:W-:Y:S01]  /*1400*/  PRMT R26, R0, 0x7610, R26 ;  /* 0x00007610001a7816 */ /* 0x000fe2000000001a */
[----:B------:R-:W-:Y:S06]  /*1410*/  BRA `(.L_x_33220) ;  /* 0x0000000c007c7947 */ /* 0x000fec0003800000 */
.L_x_33221:
[----:B------:R-:W2:Y:S02]  /*1420*/  LDG.E.U16 R4, desc[UR36][R4.64] ;  /* 0x0000002404047981 */ /* 0x000ea4000c1e1500 */
[----:B--2---:R-:W0:Y:S02]  /*1430*/  I2F.S16 R0, R4 ;  /* 0x0000000400007306 */ /* 0x004e240000101400 */
[----:B0-----:R-:W-:-:S04]  /*1440*/  F2FP.F16.F32.PACK_AB R0, RZ, R0 ;  /* 0x00000000ff00723e */ /* 0x001fc800000000ff */
[----:B------:R-:W-:Y:S01]  /*1450*/  PRMT R26, R0, 0x7610, R26 ;  /* 0x00007610001a7816 */ /* 0x000fe2000000001a */
[----:B------:R-:W-:Y:S06]  /*1460*/  BRA `(.L_x_33220) ;  /* 0x0000000c00687947 */ /* 0x000fec0003800000 */
.L_x_33216:
        /* <DEDUP_REMOVED lines=9> */
.L_x_33224:
[----:B------:R1:W5:Y:S01]  /*1500*/  LDG.E.U16 R26, desc[UR36][R4.64] ;  /* 0x00000024041a7981 */ /* 0x000362000c1e1500 */
[----:B------:R-:W-:Y:S05]  /*1510*/  BRA `(.L_x_33220) ;  /* 0x0000000c003c7947 */ /* 0x000fea0003800000 */
.L_x_33223:
        /* <DEDUP_REMOVED lines=9> */
.L_x_33226:
[----:B------:R0:W5:Y:S01]  /*15b0*/  LDG.E.U16 R26, desc[UR36][R4.64] ;  /* 0x00000024041a7981 */ /* 0x000162000c1e1500 */
[----:B------:R-:W-:Y:S05]  /*15c0*/  BRA `(.L_x_33220) ;  /* 0x0000000c00107947 */ /* 0x000fea0003800000 */
.L_x_33225:
        /* <DEDUP_REMOVED lines=9> */
.L_x_33215:
        /* <DEDUP_REMOVED lines=14> */
.L_x_33229:
        /* <DEDUP_REMOVED lines=9> */
.L_x_33228:
        /* <DEDUP_REMOVED lines=28> */
.L_x_33231:
        /* <DEDUP_REMOVED lines=15> */
.L_x_33230:
[----:B------:R-:W2:Y:S02]  /*1a80*/  LDG.E.U16 R0, desc[UR36][R4.64] ;  /* 0x0000002404007981 */ /* 0x000ea4000c1e1500 */
[----:B--2---:R-:W-:-:S05]  /*1a90*/  IMAD.U32 R0, R0, 0x10000, RZ ;  /* 0x0001000000007824 */ /* 0x004fca00078e00ff */
[----:B------:R-:W-:-:S04]  /*1aa0*/  F2FP.F16.F32.PACK_AB R0, RZ, R0 ;  /* 0x00000000ff00723e */ /* 0x000fc800000000ff */
[----:B------:R-:W-:Y:S01]  /*1ab0*/  PRMT R26, R0, 0x7610, R26 ;  /* 0x00007610001a7816 */ /* 0x000fe2000000001a */
[----:B------:R-:W-:Y:S06]  /*1ac0*/  BRA `(.L_x_33220) ;  /* 0x0000000400d07947 */ /* 0x000fec0003800000 */
.L_x_33227:
        /* <DEDUP_REMOVED lines=13> */
.L_x_33234:
        /* <DEDUP_REMOVED lines=21> */
.L_x_33238:
[----:B------:R-:W-:Y:S05]  /*1cf0*/  BSYNC B1 ;  /* 0x0000000000017941 */ /* 0x000fea0003800000 */
.L_x_33237:
[----:B------:R-:W-:Y:S01]  /*1d00*/  LEA R5, R0, 0x3b800000, 0x17 ;  /* 0x3b80000000057811 */ /* 0x000fe200078eb8ff */
[----:B------:R-:W-:-:S05]  /*1d10*/  IMAD.SHL.U32 R0, R3, 0x100000, RZ ;  /* 0x0010000003007824 */ /* 0x000fca00078e00ff */
[----:B------:R-:W-:-:S07]  /*1d20*/  LOP3.LUT R0, R5, R0, R6, 0xfe, !PT ;  /* 0x0000000005007212 */ /* 0x000fce00078efe06 */
.L_x_33236:
[----:B------:R-:W-:Y:S05]  /*1d30*/  BSYNC B0 ;  /* 0x0000000000007941 */ /* 0x000fea0003800000 */
.L_x_33235:
[----:B------:R-:W-:-:S04]  /*1d40*/  F2FP.F16.F32.PACK_AB R0, RZ, R0 ;  /* 0x00000000ff00723e */ /* 0x000fc800000000ff */
[----:B------:R-:W-:Y:S01]  /*1d50*/  PRMT R26, R0, 0x7610, R26 ;  /* 0x00007610001a7816 */ /* 0x000fe2000000001a */
[----:B------:R-:W-:Y:S06]  /*1d60*/  BRA `(.L_x_33220) ;  /* 0x0000000400287947 */ /* 0x000fec0003800000 */
.L_x_33233:
        /* <DEDUP_REMOVED lines=21> */
.L_x_33242:
[----:B------:R-:W-:Y:S05]  /*1ec0*/  BSYNC B1 ;  /* 0x0000000000017941 */ /* 0x000fea0003800000 */
.L_x_33241:
[----:B------:R-:W-:Y:S01]  /*1ed0*/  LEA R5, R0, 0x37800000, 0x17 ;  /* 0x3780000000057811 */ /* 0x000fe200078eb8ff */
[----:B------:R-:W-:-:S05]  /*1ee0*/  IMAD.SHL.U32 R0, R3, 0x200000, RZ ;  /* 0x0020000003007824 */ /* 0x000fca00078e00ff */
[----:B------:R-:W-:-:S07]  /*1ef0*/  LOP3.LUT R0, R5, R0, R6, 0xfe, !PT ;  /* 0x0000000005007212 */ /* 0x000fce00078efe06 */
.L_x_33240:
[----:B------:R-:W-:Y:S05]  /*1f00*/  BSYNC B0 ;  /* 0x0000000000007941 */ /* 0x000fea0003800000 */
.L_x_33239:
[----:B------:R-:W-:-:S04]  /*1f10*/  F2FP.F16.F32.PACK_AB R0, RZ, R0 ;  /* 0x00000000ff00723e */ /* 0x000fc800000000ff */
[----:B------:R-:W-:Y:S01]  /*1f20*/  PRMT R26, R0, 0x7610, R26 ;  /* 0x00007610001a7816 */ /* 0x000fe2000000001a */
[----:B------:R-:W-:Y:S06]  /*1f30*/  BRA `(.L_x_33220) ;  /* 0x0000000000b47947 */ /* 0x000fec0003800000 */
.L_x_33232:
        /* <DEDUP_REMOVED lines=14> */
.L_x_33246:
[----:B------:R-:W-:Y:S05]  /*2020*/  BSYNC B0 ;  /* 0x0000000000007941 */ /* 0x000fea0003800000 */
.L_x_33245:
[----:B------:R-:W-:-:S04]  /*2030*/  F2FP.F16.F32.PACK_AB R0, RZ, R0 ;  /* 0x00000000ff00723e */ /* 0x000fc800000000ff */
[----:B------:R-:W-:Y:S01]  /*2040*/  PRMT R26, R0, 0x7610, R26 ;  /* 0x00007610001a7816 */ /* 0x000fe2000000001a */
[----:B------:R-:W-:Y:S06]  /*2050*/  BRA `(.L_x_33220) ;  /* 0x00000000006c7947 */ /* 0x000fec0003800000 */
.L_x_33219:
        /* <DEDUP_REMOVED lines=16> */
.L_x_33247:
[----:B------:R-:W-:Y:S01]  /*2160*/  PRMT R26, RZ, 0x7610, R26 ;  /* 0x00007610ff1a7816 */ /* 0x000fe2000000001a */
[----:B------:R-:W-:Y:S06]  /*2170*/  BRA `(.L_x_33220) ;  /* 0x0000000000247947 */ /* 0x000fec0003800000 */
.L_x_33244:
[----:B------:R-:W2:Y:S02]  /*2180*/  LDG.E.64 R4, desc[UR36][R4.64] ;  /* 0x0000002404047981 */ /* 0x000ea4000c1e1b00 */
[----:B--2---:R-:W0:Y:S02]  /*2190*/  I2F.U64 R0, R4 ;  /* 0x0000000400007312 */ /* 0x004e240000301000 */
[----:B0-----:R-:W-:-:S04]  /*21a0*/  F2FP.F16.F32.PACK_AB R0, RZ, R0 ;  /* 0x00000000ff00723e */ /* 0x001fc800000000ff */
[----:B------:R-:W-:Y:S01]  /*21b0*/  PRMT R26, R0, 0x7610, R26 ;  /* 0x00007610001a7816 */ /* 0x000fe2000000001a */
[----:B------:R-:W-:Y:S06]  /*21c0*/  BRA `(.L_x_33220) ;  /* 0x0000000000107947 */ /* 0x000fec0003800000 */
.L_x_33243:
[----:B------:R-:W2:Y:S02]  /*21d0*/  LDG.E R4, desc[UR36][R4.64] ;  /* 0x0000002404047981 */ /* 0x000ea4000c1e1900 */
[----:B--2---:R-:W-:-:S04]  /*21e0*/  I2FP.F32.U32 R0, R4 ;  /* 0x0000000400007245 */ /* 0x004fc80000201000 */
[----:B------:R-:W-:-:S04]  /*21f0*/  F2FP.F16.F32.PACK_AB R0, RZ, R0 ;  /* 0x00000000ff00723e */ /* 0x000fc800000000ff */
[----:B------:R-:W-:-:S07]  /*2200*/  PRMT R26, R0, 0x7610, R26 ;  /* 0x00007610001a7816 */ /* 0x000fce000000001a */
.L_x_33220:
[----:B------:R-:W-:-:S07]  /*2210*/  VIADD R23, R23, 0x80 ;  /* 0x0000008017177836 */ /* 0x000fce0000000000 */
.L_x_33181:
[----:B------:R-:W-:Y:S05]  /*2220*/  BSYNC B6 ;  /* 0x0000000000067941 */ /* 0x000fea0003800000 */
.L_x_33180:
        /* <DEDUP_REMOVED lines=26> */
.L_x_33253:
[----:B------:R-:W2:Y:S02]  /*23d0*/  LDG.E.U8 R4, desc[UR36][R4.64] ;  /* 0x0000002404047981 */ /* 0x000ea4000c1e1100 */
[----:B--2---:R-:W-:-:S04]  /*23e0*/  I2FP.F32.U32 R0, R4 ;  /* 0x0000000400007245 */ /* 0x004fc80000201000 */
[----:B------:R-:W-:-:S04]  /*23f0*/  F2FP.F16.F32.PACK_AB R0, RZ, R0 ;  /* 0x00000000ff00723e */ /* 0x000fc800000000ff */
[----:B------:R-:W-:Y:S01]  /*2400*/  PRMT R28, R0, 0x7610, R28 ;  /* 0x00007610001c7816 */ /* 0x000fe2000000001c */
[----:B------:R-:W-:Y:S06]  /*2410*/  BRA `(.L_x_33255) ;  /* 0x0000000c00c07947 */ /* 0x000fec0003800000 */
.L_x_33252:
        /* <DEDUP_REMOVED lines=11> */
.L_x_33257:
[----:B------:R-:W2:Y:S02]  /*24d0*/  LDG.E R4, desc[UR36][R4.64] ;  /* 0x0000002404047981 */ /* 0x000ea4000c1e1900 */
[----:B--2---:R-:W-:-:S04]  /*24e0*/  I2FP.F32.S32 R0, R4 ;  /* 0x0000000400007245 */ /* 0x004fc80000201400 */
[----:B------:R-:W-:-:S04]  /*24f0*/  F2FP.F16.F32.PACK_AB R0, RZ, R0 ;  /* 0x00000000ff00723e */ /* 0x000fc800000000ff */
[----:B------:R-:W-:Y:S01]  /*2500*/  PRMT R28, R0, 0x7610, R28 ;  /* 0x00007610001c7816 */ /* 0x000fe2000000001c */
[----:B------:R-:W-:Y:S06]  /*2510*/  BRA `(.L_x_33255) ;  /* 0x0000000c00807947 */ /* 0x000fec0003800000 */
.L_x_33256:
[----:B------:R-:W2:Y:S02]  /*2520*/  LDG.E.U16 R4, desc[UR36][R4.64] ;  /* 0x0000002404047981 */ /* 0x000ea4000c1e1500 */
[----:B--2---:R-:W0:Y:S02]  /*2530*/  I2F.S16 R0, R4 ;  /* 0x0000000400007306 */ /* 0x004e240000101400 */
[----:B0-----:R-:W-:-:S04]  /*2540*/  F2FP.F16.F32.PACK_AB R0, RZ, R0 ;  /* 0x00000000ff00723e */ /* 0x001fc800000000ff */
[----:B------:R-:W-:Y:S01]  /*2550*/  PRMT R28, R0, 0x7610, R28 ;  /* 0x00007610001c7816 */ /* 0x000fe2000000001c */
[----:B------:R-:W-:Y:S06]  /*2560*/  BRA `(.L_x_33255) ;  /* 0x0000000c006c7947 */ /* 0x000fec0003800000 */
.L_x_33251:
        /* <DEDUP_REMOVED lines=9> */
.L_x_33259:
[----:B------:R1:W5:Y:S01]  /*2600*/  LDG.E.U16 R28, desc[UR36][R4.64] ;  /* 0x00000024041c7981 */ /* 0x000362000c1e1500 */
[----:B------:R-:W-:Y:S05]  /*2610*/  BRA `(.L_x_33255) ;  /* 0x0000000c00407947 */ /* 0x000fea0003800000 */
.L_x_33258:
        /* <DEDUP_REMOVED lines=9> */
.L_x_33261:
[----:B------:R0:W5:Y:S01]  /*26b0*/  LDG.E.U16 R28, desc[UR36][R4.64] ;  /* 0x00000024041c7981 */ /* 0x000162000c1e1500 */
[----:B------:R-:W-:Y:S05]  /*26c0*/  BRA `(.L_x_33255) ;  /* 0x0000000c00147947 */ /* 0x000fea0003800000 */
.L_x_33260:
        /* <DEDUP_REMOVED lines=9> */
.L_x_33250:
        /* <DEDUP_REMOVED lines=14> */
.L_x_33264:
        /* <DEDUP_REMOVED lines=9> */
.L_x_33263:
        /* <DEDUP_REMOVED lines=28> */
.L_x_33266:
        /* <DEDUP_REMOVED lines=16> */
.L_x_33265:
[----:B------:R-:W2:Y:S02]  /*2b90*/  LDG.E.U16 R0, desc[UR36][R4.64] ;  /* 0x0000002404007981 */ /* 0x000ea4000c1e1500 */
[----:B--2---:R-:W-:-:S05]  /*2ba0*/  IMAD.U32 R0, R0, 0x10000, RZ ;  /* 0x0001000000007824 */ /* 0x004fca00078e00ff */
[----:B------:R-:W-:-:S04]  /*2bb0*/  F2FP.F16.F32.PACK_AB R0, RZ, R0 ;  /* 0x00000000ff00723e */ /* 0x000fc800000000ff */
[----:B------:R-:W-:Y:S01]  /*2bc0*/  PRMT R28, R0, 0x7610, R28 ;  /* 0x00007610001c7816 */ /* 0x000fe2000000001c */
[----:B------:R-:W-:Y:S06]  /*2bd0*/  BRA `(.L_x_33255) ;  /* 0x0000000400d07947 */ /* 0x000fec0003800000 */
.L_x_33262:
        /* <DEDUP_REMOVED lines=13> */
.L_x_33269:
        /* <DEDUP_REMOVED lines=21> */
.L_x_33273:
[----:B------:R-:W-:Y:S05]  /*2e00*/  BSYNC B1 ;  /* 0x0000000000017941 */ /* 0x000fea0003800000 */
.L_x_33272:
[----:B------:R-:W-:Y:S01]  /*2e10*/  LEA R5, R0, 0x3b800000, 0x17 ;  /* 0x3b80000000057811 */ /* 0x000fe200078eb8ff */
[----:B------:R-:W-:-:S05]  /*2e20*/  IMAD.SHL.U32 R0, R3, 0x100000, RZ ;  /* 0x0010000003007824 */ /* 0x000fca00078e00ff */
[----:B------:R-:W-:-:S07]  /*2e30*/  LOP3.LUT R0, R5, R0, R6, 0xfe, !PT ;  /* 0x0000000005007212 */ /* 0x000fce00078efe06 */
.L_x_33271:
[----:B------:R-:W-:Y:S05]  /*2e40*/  BSYNC B0 ;  /* 0x0000000000007941 */ /* 0x000fea0003800000 */
.L_x_33270:
[----:B------:R-:W-:-:S04]  /*2e50*/  F2FP.F16.F32.PACK_AB R0, RZ, R0 ;  /* 0x00000000ff00723e */ /* 0x000fc800000000ff */
[----:B------:R-:W-:Y:S01]  /*2e60*/  PRMT R28, R0, 0x7610, R28 ;  /* 0x00007610001c7816 */ /* 0x000fe2000000001c */
[----:B------:R-:W-:Y:S06]  /*2e70*/  BRA `(.L_x_33255) ;  /* 0x0000000400287947 */ /* 0x000fec0003800000 */
.L_x_33268:
        /* <DEDUP_REMOVED lines=21> */
.L_x_33277:
[----:B------:R-:W-:Y:S05]  /*2fd0*/  BSYNC B1 ;  /* 0x0000000000017941 */ /* 0x000fea0003800000 */
.L_x_33276:
[----:B------:R-:W-:Y:S01]  /*2fe0*/  LEA R5, R0, 0x37800000, 0x17 ;  /* 0x3780000000057811 */ /* 0x000fe200078eb8ff */
[----:B------:R-:W-:-:S05]  /*2ff0*/  IMAD.SHL.U32 R0, R3, 0x200000, RZ ;  /* 0x0020000003007824 */ /* 0x000fca00078e00ff */
[----:B------:R-:W-:-:S07]  /*3000*/  LOP3.LUT R0, R5, R0, R6, 0xfe, !PT ;  /* 0x0000000005007212 */ /* 0x000fce00078efe06 */
.L_x_33275:
[----:B------:R-:W-:Y:S05]  /*3010*/  BSYNC B0 ;  /* 0x0000000000007941 */ /* 0x000fea0003800000 */
.L_x_33274:
[----:B------:R-:W-:-:S04]  /*3020*/  F2FP.F16.F32.PACK_AB R0, RZ, R0 ;  /* 0x00000000ff00723e */ /* 0x000fc800000000ff */
[----:B------:R-:W-:Y:S01]  /*3030*/  PRMT R28, R0, 0x7610, R28 ;  /* 0x00007610001c7816 */ /* 0x000fe2000000001c */
[----:B------:R-:W-:Y:S06]  /*3040*/  BRA `(.L_x_33255) ;  /* 0x0000000000b47947 */ /* 0x000fec0003800000 */
.L_x_33267:
        /* <DEDUP_REMOVED lines=14> */
.L_x_33281:
[----:B------:R-:W-:Y:S05]  /*3130*/  BSYNC B0 ;  /* 0x0000000000007941 */ /* 0x000fea0003800000 */
.L_x_33280:
[----:B------:R-:W-:-:S04]  /*3140*/  F2FP.F16.F32.PACK_AB R0, RZ, R0 ;  /* 0x00000000ff00723e */ /* 0x000fc800000000ff */
[----:B------:R-:W-:Y:S01]  /*3150*/  PRMT R28, R0, 0x7610, R28 ;  /* 0x00007610001c7816 */ /* 0x000fe2000000001c */
[----:B------:R-:W-:Y:S06]  /*3160*/  BRA `(.L_x_33255) ;  /* 0x00000000006c7947 */ /* 0x000fec0003800000 */
.L_x_33254:
        /* <DEDUP_REMOVED lines=16> */
.L_x_33282:
[----:B------:R-:W-:Y:S01]  /*3270*/  PRMT R28, RZ, 0x7610, R28 ;  /* 0x00007610ff1c7816 */ /* 0x000fe2000000001c */
[----:B------:R-:W-:Y:S06]  /*3280*/  BRA `(.L_x_33255) ;  /* 0x0000000000247947 */ /* 0x000fec0003800000 */
.L_x_33279:
[----:B------:R-:W2:Y:S02]  /*3290*/  LDG.E.64 R4, desc[UR36][R4.64] ;  /* 0x0000002404047981 */ /* 0x000ea4000c1e1b00 */
[----:B--2---:R-:W0:Y:S02]  /*32a0*/  I2F.U64 R0, R4 ;  /* 0x0000000400007312 */ /* 0x004e240000301000 */
[----:B0-----:R-:W-:-:S04]  /*32b0*/  F2FP.F16.F32.PACK_AB R0, RZ, R0 ;  /* 0x00000000ff00723e */ /* 0x001fc800000000ff */
[----:B------:R-:W-:Y:S01]  /*32c0*/  PRMT R28, R0, 0x7610, R28 ;  /* 0x00007610001c7816 */ /* 0x000fe2000000001c */
[----:B------:R-:W-:Y:S06]  /*32d0*/  BRA `(.L_x_33255) ;  /* 0x0000000000107947 */ /* 0x000fec0003800000 */
.L_x_33278:
[----:B------:R-:W2:Y:S02]  /*32e0*/  LDG.E R4, desc[UR36][R4.64] ;  /* 0x0000002404047981 */ /* 0x000ea4000c1e1900 */
[----:B--2---:R-:W-:-:S04]  /*32f0*/  I2FP.F32.U32 R0, R4 ;  /* 0x0000000400007245 */ /* 0x004fc80000201000 */
[----:B------:R-:W-:-:S04]  /*3300*/  F2FP.F16.F32.PACK_AB R0, RZ, R0 ;  /* 0x00000000ff00723e */ /* 0x000fc800000000ff */
[----:B------:R-:W-:-:S07]  /*3310*/  PRMT R28, R0, 0x7610, R28 ;  /* 0x00007610001c7816 */ /* 0x000fce000000001c */
.L_x_33255:
        /* <DEDUP_REMOVED lines=21> */
.L_x_33286:
[----:B------:R-:W2:Y:S02]  /*3470*/  LDG.E.U8 R4, desc[UR36][R4.64] ;  /* 0x0000002404047981 */ /* 0x000ea4000c1e1100 */
[----:B--2---:R-:W-:-:S04]  /*3480*/  I2FP.F32.U32 R0, R4 ;  /* 0x0000000400007245 */ /* 0x004fc80000201000 */
[----:B------:R-:W-:-:S04]  /*3490*/  F2FP.F16.F32.PACK_AB R0, RZ, R0 ;  /* 0x00000000ff00723e */ /* 0x000fc800000000ff */
[----:B------:R-:W-:Y:S01]  /*34a0*/  PRMT R27, R0, 0x7610, R27 ;  /* 0x00007610001b7816 */ /* 0x000fe2000000001b */
[----:B------:R-:W-:Y:S06]  /*34b0*/  BRA `(.L_x_33288) ;  /* 0x0000000c00bc7947 */ /* 0x000fec0003800000 */
.L_x_33285:
        /* <DEDUP_REMOVED lines=11> */
.L_x_33290:
[----:B------:R-:W2:Y:S02]  /*3570*/  LDG.E R4, desc[UR36][R4.64] ;  /* 0x0000002404047981 */ /* 0x000ea4000c1e1900 */
[----:B--2---:R-:W-:-:S04]  /*3580*/  I2FP.F32.S32 R0, R4 ;  /* 0x0000000400007245 */ /* 0x004fc80000201400 */
[----:B------:R-:W-:-:S04]  /*3590*/  F2FP.F16.F32.PACK_AB R0, RZ, R0 ;  /* 0x00000000ff00723e */ /* 0x000fc800000000ff */
[----:B------:R-:W-:Y:S01]  /*35a0*/  PRMT R27, R0, 0x7610, R27 ;  /* 0x00007610001b7816 */ /* 0x000fe2000000001b */
[----:B------:R-:W-:Y:S06]  /*35b0*/  BRA `(.L_x_33288) ;  /* 0x0000000c007c7947 */ /* 0x000fec0003800000 */
.L_x_33289:
[----:B------:R-:W2:Y:S02]  /*35c0*/  LDG.E.U16 R4, desc[UR36][R4.64] ;  /* 0x0000002404047981 */ /* 0x000ea4000c1e1500 */
[----:B--2---:R-:W0:Y:S02]  /*35d0*/  I2F.S16 R0, R4 ;  /* 0x0000000400007306 */ /* 0x004e240000101400 */
[----:B0-----:R-:W-:-:S04]  /*35e0*/  F2FP.F16.F32.PACK_AB R0, RZ, R0 ;  /* 0x00000000ff00723e */ /* 0x001fc800000000ff */
[----:B------:R-:W-:Y:S01]  /*35f0*/  PRMT R27, R0, 0x7610, R27 ;  /* 0x00007610001b7816 */ /* 0x000fe2000000001b */
[----:B------:R-:W-:Y:S06]  /*3600*/  BRA `(.L_x_33288) ;  /* 0x0000000c00687947 */ /* 0x000fec0003800000 */
.L_x_33284:
        /* <DEDUP_REMOVED lines=9> */
.L_x_33292:
[----:B------:R1:W5:Y:S01]  /*36a0*/  LDG.E.U16 R27, desc[UR36][R4.64] ;  /* 0x00000024041b7981 */ /* 0x000362000c1e1500 */
[----:B------:R-:W-:Y:S05]  /*36b0*/  BRA `(.L_x_33288) ;  /* 0x0000000c003c7947 */ /* 0x000fea0003800000 */
.L_x_33291:
        /* <DEDUP_REMOVED lines=9> */
.L_x_33294:
[----:B------:R0:W5:Y:S01]  /*3750*/  LDG.E.U16 R27, desc[UR36][R4.64] ;  /* 0x00000024041b7981 */ /* 0x000162000c1e1500 */
[----:B------:R-:W-:Y:S05]  /*3760*/  BRA `(.L_x_33288) ;  /* 0x0000000c00107947 */ /* 0x000fea0003800000 */
.L_x_33293:
        /* <DEDUP_REMOVED lines=9> */
.L_x_33283:
        /* <DEDUP_REMOVED lines=14> */
.L_x_33297:
        /* <DEDUP_REMOVED lines=9> */
.L_x_33296:
        /* <DEDUP_REMOVED lines=28> */
.L_x_33299:
        /* <DEDUP_REMOVED lines=15> */
.L_x_33298:
[----:B------:R-:W2:Y:S02]  /*3c20*/  LDG.E.U16 R0, desc[UR36][R4.64] ;  /* 0x0000002404007981 */ /* 0x000ea4000c1e1500 */
[----:B--2---:R-:W-:-:S05]  /*3c30*/  IMAD.U32 R0, R0, 0x10000, RZ ;  /* 0x0001000000007824 */ /* 0x004fca00078e00ff */
[----:B------:R-:W-:-:S04]  /*3c40*/  F2FP.F16.F32.PACK_AB R0, RZ, R0 ;  /* 0x00000000ff00723e */ /* 0x000fc800000000ff */
[----:B------:R-:W-:Y:S01]  /*3c50*/  PRMT R27, R0, 0x7610, R27 ;  /* 0x00007610001b7816 */ /* 0x000fe2000000001b */
[----:B------:R-:W-:Y:S06]  /*3c60*/  BRA `(.L_x_33288) ;  /* 0x0000000400d07947 */ /* 0x000fec0003800000 */
.L_x_33295:
        /* <DEDUP_REMOVED lines=13> */
.L_x_33302:
        /* <DEDUP_REMOVED lines=21> */
.L_x_33306:
[----:B------:R-:W-:Y:S05]  /*3e90*/  BSYNC B1 ;  /* 0x0000000000017941 */ /* 0x000fea0003800000 */
.L_x_33305:
[----:B------:R-:W-:Y:S01]  /*3ea0*/  LEA R5, R0, 0x3b800000, 0x17 ;  /* 0x3b80000000057811 */ /* 0x000fe200078eb8ff */
[----:B------:R-:W-:-:S05]  /*3eb0*/  IMAD.SHL.U32 R0, R3, 0x100000, RZ ;  /* 0x0010000003007824 */ /* 0x000fca00078e00ff */
[----:B------:R-:W-:-:S07]  /*3ec0*/  LOP3.LUT R0, R5, R0, R6, 0xfe, !PT ;  /* 0x0000000005007212 */ /* 0x000fce00078efe06 */
.L_x_33304:
[----:B------:R-:W-:Y:S05]  /*3ed0*/  BSYNC B0 ;  /* 0x0000000000007941 */ /* 0x000fea0003800000 */
.L_x_33303:
[----:B------:R-:W-:-:S04]  /*3ee0*/  F2FP.F16.F32.PACK_AB R0, RZ, R0 ;  /* 0x00000000ff00723e */ /* 0x000fc800000000ff */
[----:B------:R-:W-:Y:S01]  /*3ef0*/  PRMT R27, R0, 0x7610, R27 ;  /* 0x00007610001b7816 */ /* 0x000fe2000000001b */
[----:B------:R-:W-:Y:S06]  /*3f00*/  BRA `(.L_x_33288) ;  /* 0x0000000400287947 */ /* 0x000fec0003800000 */
.L_x_33301:
        /* <DEDUP_REMOVED lines=21> */
.L_x_33310:
[----:B------:R-:W-:Y:S05]  /*4060*/  BSYNC B1 ;  /* 0x0000000000017941 */ /* 0x000fea0003800000 */
.L_x_33309:
[----:B------:R-:W-:Y:S01]  /*4070*/  LEA R5, R0, 0x37800000, 0x17 ;  /* 0x3780000000057811 */ /* 0x000fe200078eb8ff */
[----:B------:R-:W-:-:S05]  /*4080*/  IMAD.SHL.U32 R0, R3, 0x200000, RZ ;  /* 0x0020000003007824 */ /* 0x000fca00078e00ff */
[----:B------:R-:W-:-:S07]  /*4090*/  LOP3.LUT R0, R5, R0, R6, 0xfe, !PT ;  /* 0x0000000005007212 */ /* 0x000fce00078efe06 */
.L_x_33308:
[----:B------:R-:W-:Y:S05]  /*40a0*/  BSYNC B0 ;  /* 0x0000000000007941 */ /* 0x000fea0003800000 */
.L_x_33307:
[----:B------:R-:W-:-:S04]  /*40b0*/  F2FP.F16.F32.PACK_AB R0, RZ, R0 ;  /* 0x00000000ff00723e */ /* 0x000fc800000000ff */
[----:B------:R-:W-:Y:S01]  /*40c0*/  PRMT R27, R0, 0x7610, R27 ;  /* 0x00007610001b7816 */ /* 0x000fe2000000001b */
[----:B------:R-:W-:Y:S06]  /*40d0*/  BRA `(.L_x_33288) ;  /* 0x0000000000b47947 */ /* 0x000fec0003800000 */
.L_x_33300:
        /* <DEDUP_REMOVED lines=14> */
.L_x_33314:
[----:B------:R-:W-:Y:S05]  /*41c0*/  BSYNC B0 ;  /* 0x0000000000007941 */ /* 0x000fea0003800000 */
.L_x_33313:
[----:B------:R-:W-:-:S04]  /*41d0*/  F2FP.F16.F32.PACK_AB R0, RZ, R0 ;  /* 0x00000000ff00723e */ /* 0x000fc800000000ff */
[----:B------:R-:W-:Y:S01]  /*41e0*/  PRMT R27, R0, 0x7610, R27 ;  /* 0x00007610001b7816 */ /* 0x000fe2000000001b */
[----:B------:R-:W-:Y:S06]  /*41f0*/  BRA `(.L_x_33288) ;  /* 0x00000000006c7947 */ /* 0x000fec0003800000 */
.L_x_33287:
        /* <DEDUP_REMOVED lines=16> */
.L_x_33315:
[----:B------:R-:W-:Y:S01]  /*4300*/  PRMT R27, RZ, 0x7610, R27 ;  /* 0x00007610ff1b7816 */ /* 0x000fe2000000001b */
[----:B------:R-:W-:Y:S06]  /*4310*/  BRA `(.L_x_33288) ;  /* 0x0000000000247947 */ /* 0x000fec0003800000 */
.L_x_33312:
[----:B------:R-:W2:Y:S02]  /*4320*/  LDG.E.64 R4, desc[UR36][R4.64] ;  /* 0x0000002404047981 */ /* 0x000ea4000c1e1b00 */
[----:B--2---:R-:W0:Y:S02]  /*4330*/  I2F.U64 R0, R4 ;  /* 0x0000000400007312 */ /* 0x004e240000301000 */
[----:B0-----:R-:W-:-:S04]  /*4340*/  F2FP.F16.F32.PACK_AB R0, RZ, R0 ;  /* 0x00000000ff00723e */ /* 0x001fc800000000ff */
[----:B------:R-:W-:Y:S01]  /*4350*/  PRMT R27, R0, 0x7610, R27 ;  /* 0x00007610001b7816 */ /* 0x000fe2000000001b */
[----:B------:R-:W-:Y:S06]  /*4360*/  BRA `(.L_x_33288) ;  /* 0x0000000000107947 */ /* 0x000fec0003800000 */
.L_x_33311:
[----:B------:R-:W2:Y:S02]  /*4370*/  LDG.E R4, desc[UR36][R4.64] ;  /* 0x0000002404047981 */ /* 0x000ea4000c1e1900 */
[----:B--2---:R-:W-:-:S04]  /*4380*/  I2FP.F32.U32 R0, R4 ;  /* 0x0000000400007245 */ /* 0x004fc80000201000 */
[----:B------:R-:W-:-:S04]  /*4390*/  F2FP.F16.F32.PACK_AB R0, RZ, R0 ;  /* 0x00000000ff00723e */ /* 0x000fc800000000ff */
[----:B------:R-:W-:-:S07]  /*43a0*/  PRMT R27, R0, 0x7610, R27 ;  /* 0x00007610001b7816 */ /* 0x000fce000000001b */
.L_x_33288:
[----:B------:R-:W-:-:S07]  /*43b0*/  VIADD R23, R23, 0x80 ;  /* 0x0000008017177836 */ /* 0x000fce0000000000 */
.L_x_33249:
[----:B------:R-:W-:Y:S05]  /*43c0*/  BSYNC B6 ;  /* 0x0000000000067941 */ /* 0x000fea0003800000 */
.L_x_33248:
        /* <DEDUP_REMOVED lines=28> */
.L_x_33321:
[----:B------:R-:W2:Y:S02]  /*4590*/  LDG.E.U8 R4, desc[UR36][R4.64] ;  /* 0x0000002404047981 */ /* 0x000ea4000c1e1100 */
[----:B--2---:R-:W-:-:S04]  /*45a0*/  I2FP.F32.U32 R0, R4 ;  /* 0x0000000400007245 */ /* 0x004fc80000201000 */
[----:B------:R-:W-:-:S04]  /*45b0*/  F2FP.F16.F32.PACK_AB R0, RZ, R0 ;  /* 0x00000000ff00723e */ /* 0x000fc800000000ff */
[----:B------:R-:W-:Y:S01]  /*45c0*/  PRMT R18, R0, 0x7610, R18 ;  /* 0x0000761000127816 */ /* 0x000fe20000000012 */
[----:B------:R-:W-:Y:S06]  /*45d0*/  BRA `(.L_x_33323) ;  /* 0x0000000c00bc7947 */ /* 0x000fec0003800000 */
.L_x_33320:
        /* <DEDUP_REMOVED lines=11> */
.L_x_33325:
[----:B------:R-:W2:Y:S02]  /*4690*/  LDG.E R4, desc[UR36][R4.64] ;  /* 0x0000002404047981 */ /* 0x000ea4000c1e1900 */
[----:B--2---:R-:W-:-:S04]  /*46a0*/  I2FP.F32.S32 R0, R4 ;  /* 0x0000000400007245 */ /* 0x004fc80000201400 */
[----:B------:R-:W-:-:S04]  /*46b0*/  F2FP.F16.F32.PACK_AB R0, RZ, R0 ;  /* 0x00000000ff00723e */ /* 0x000fc800000000ff */
[----:B------:R-:W-:Y:S01]  /*46c0*/  PRMT R18, R0, 0x7610, R18 ;  /* 0x0000761000127816 */ /* 0x000fe20000000012 */
[----:B------:R-:W-:Y:S06]  /*46d0*/  BRA `(.L_x_33323) ;  /* 0x0000000c007c7947 */ /* 0x000fec0003800000 */
.L_x_33324:
[----:B------:R-:W2:Y:S02]  /*46e0*/  LDG.E.U16 R4, desc[UR36][R4.64] ;  /* 0x0000002404047981 */ /* 0x000ea4000c1e1500 */
[----:B--2---:R-:W0:Y:S02]  /*46f0*/  I2F.S16 R0, R4 ;  /* 0x0000000400007306 */ /* 0x004e240000101400 */
[----:B0-----:R-:W-:-:S04]  /*4700*/  F2FP.F16.F32.PACK_AB R0, RZ, R0 ;  /* 0x00000000ff00723e */ /* 0x001fc800000000ff */
[----:B------:R-:W-:Y:S01]  /*4710*/  PRMT R18, R0, 0x7610, R18 ;  /* 0x0000761000127816 */ /* 0x000fe20000000012 */
[----:B------:R-:W-:Y:S06]  /*4720*/  BRA `(.L_x_33323) ;  /* 0x0000000c00687947 */ /* 0x000fec0003800000 */
.L_x_33319:
        /* <DEDUP_REMOVED lines=9> */
.L_x_33327:
[----:B------:R1:W5:Y:S01]  /*47c0*/  LDG.E.U16 R18, desc[UR36][R4.64] ;  /* 0x0000002404127981 */ /* 0x000362000c1e1500 */
[----:B------:R-:W-:Y:S05]  /*47d0*/  BRA `(.L_x_33323) ;  /* 0x0000000c003c7947 */ /* 0x000fea0003800000 */
.L_x_33326:
        /* <DEDUP_REMOVED lines=9> */
.L_x_33329:
[----:B------:R0:W5:Y:S01]  /*4870*/  LDG.E.U16 R18, desc[UR36][R4.64] ;  /* 0x0000002404127981 */ /* 0x000162000c1e1500 */
[----:B------:R-:W-:Y:S05]  /*4880*/  BRA `(.L_x_33323) ;  /* 0x0000000c00107947 */ /* 0x000fea0003800000 */
.L_x_33328:
        /* <DEDUP_REMOVED lines=9> */
.L_x_33318:
        /* <DEDUP_REMOVED lines=14> */
.L_x_33332:
        /* <DEDUP_REMOVED lines=9> */
.L_x_33331:
        /* <DEDUP_REMOVED lines=28> */
.L_x_33334:
        /* <DEDUP_REMOVED lines=15> */
.L_x_33333:
[----:B------:R-:W2:Y:S02]  /*4d40*/  LDG.E.U16 R0, desc[UR36][R4.64] ;  /* 0x0000002404007981 */ /* 0x000ea4000c1e1500 */
[----:B--2---:R-:W-:-:S05]  /*4d50*/  IMAD.U32 R0, R0, 0x10000, RZ ;  /* 0x0001000000007824 */ /* 0x004fca00078e00ff */
[----:B------:R-:W-:-:S04]  /*4d60*/  F2FP.F16.F32.PACK_AB R0, RZ, R0 ;  /* 0x00000000ff00723e */ /* 0x000fc800000000ff */
[----:B------:R-:W-:Y:S01]  /*4d70*/  PRMT R18, R0, 0x7610, R18 ;  /* 0x0000761000127816 */ /* 0x000fe20000000012 */
[----:B------:R-:W-:Y:S06]  /*4d80*/  BRA `(.L_x_33323) ;  /* 0x0000000400d07947 */ /* 0x000fec0003800000 */
.L_x_33330:
        /* <DEDUP_REMOVED lines=13> */
.L_x_33337:
        /* <DEDUP_REMOVED lines=21> */
.L_x_33341:
[----:B------:R-:W-:Y:S05]  /*4fb0*/  BSYNC B1 ;  /* 0x0000000000017941 */ /* 0x000fea0003800000 */
.L_x_33340:
[----:B------:R-:W-:Y:S01]  /*4fc0*/  LEA R5, R0, 0x3b800000, 0x17 ;  /* 0x3b80000000057811 */ /* 0x000fe200078eb8ff */
[----:B------:R-:W-:-:S05]  /*4fd0*/  IMAD.SHL.U32 R0, R3, 0x100000, RZ ;  /* 0x0010000003007824 */ /* 0x000fca00078e00ff */
[----:B------:R-:W-:-:S07]  /*4fe0*/  LOP3.LUT R0, R5, R0, R6, 0xfe, !PT ;  /* 0x0000000005007212 */ /* 0x000fce00078efe06 */
.L_x_33339:
[----:B------:R-:W-:Y:S05]  /*4ff0*/  BSYNC B0 ;  /* 0x0000000000007941 */ /* 0x000fea0003800000 */
.L_x_33338:
[----:B------:R-:W-:-:S04]  /*5000*/  F2FP.F16.F32.PACK_AB R0, RZ, R0 ;  /* 0x00000000ff00723e */ /* 0x000fc800000000ff */
[----:B------:R-:W-:Y:S01]  /*5010*/  PRMT R18, R0, 0x7610, R18 ;  /* 0x0000761000127816 */ /* 0x000fe20000000012 */
[----:B------:R-:W-:Y:S06]  /*5020*/  BRA `(.L_x_33323) ;  /* 0x0000000400287947 */ /* 0x000fec0003800000 */
.L_x_33336:
        /* <DEDUP_REMOVED lines=21> */
.L_x_33345:
[----:B------:R-:W-:Y:S05]  /*5180*/  BSYNC B1 ;  /* 0x0000000000017941 */ /* 0x000fea0003800000 */
.L_x_33344:
[----:B------:R-:W-:Y:S01]  /*5190*/  LEA R5, R0, 0x37800000, 0x17 ;  /* 0x3780000000057811 */ /* 0x000fe200078eb8ff */
[----:B------:R-:W-:-:S05]  /*51a0*/  IMAD.SHL.U32 R0, R3, 0x200000, RZ ;  /* 0x0020000003007824 */ /* 0x000fca00078e00ff */
[----:B------:R-:W-:-:S07]  /*51b0*/  LOP3.LUT R0, R5, R0, R6, 0xfe, !PT ;  /* 0x0000000005007212 */ /* 0x000fce00078efe06 */
.L_x_33343:
[----:B------:R-:W-:Y:S05]  /*51c0*/  BSYNC B0 ;  /* 0x0000000000007941 */ /* 0x000fea0003800000 */
.L_x_33342:
[----:B------:R-:W-:-:S04]  /*51d0*/  F2FP.F16.F32.PACK_AB R0, RZ, R0 ;  /* 0x00000000ff00723e */ /* 0x000fc800000000ff */
[----:B------:R-:W-:Y:S01]  /*51e0*/  PRMT R18, R0, 0x7610, R18 ;  /* 0x0000761000127816 */ /* 0x000fe20000000012 */
[----:B------:R-:W-:Y:S06]  /*51f0*/  BRA `(.L_x_33323) ;  /* 0x0000000000b47947 */ /* 0x000fec0003800000 */
.L_x_33335:
        /* <DEDUP_REMOVED lines=14> */
.L_x_33349:
[----:B------:R-:W-:Y:S05]  /*52e0*/  BSYNC B0 ;  /* 0x0000000000007941 */ /* 0x000fea0003800000 */
.L_x_33348:
[----:B------:R-:W-:-:S04]  /*52f0*/  F2FP.F16.F32.PACK_AB R0, RZ, R0 ;  /* 0x00000000ff00723e */ /* 0x000fc800000000ff */
[----:B------:R-:W-:Y:S01]  /*5300*/  PRMT R18, R0, 0x7610, R18 ;  /* 0x0000761000127816 */ /* 0x000fe20000000012 */
[----:B------:R-:W-:Y:S06]  /*5310*/  BRA `(.L_x_33323) ;  /* 0x00000000006c7947 */ /* 0x000fec0003800000 */
.L_x_33322:
        /* <DEDUP_REMOVED lines=16> */
.L_x_33350:
[----:B------:R-:W-:Y:S01]  /*5420*/  PRMT R18, RZ, 0x7610, R18 ;  /* 0x00007610ff127816 */ /* 0x000fe20000000012 */
[----:B------:R-:W-:Y:S06]  /*5430*/  BRA `(.L_x_33323) ;  /* 0x0000000000247947 */ /* 0x000fec0003800000 */
.L_x_33347:
[----:B------:R-:W2:Y:S02]  /*5440*/  LDG.E.64 R4, desc[UR36][R4.64] ;  /* 0x0000002404047981 */ /* 0x000ea4000c1e1b00 */
[----:B--2---:R-:W0:Y:S02]  /*5450*/  I2F.U64 R0, R4 ;  /* 0x0000000400007312 */ /* 0x004e240000301000 */
[----:B0-----:R-:W-:-:S04]  /*5460*/  F2FP.F16.F32.PACK_AB R0, RZ, R0 ;  /* 0x00000000ff00723e */ /* 0x001fc800000000ff */
[----:B------:R-:W-:Y:S01]  /*5470*/  PRMT R18, R0, 0x7610, R18 ;  /* 0x0000761000127816 */ /* 0x000fe20000000012 */
[----:B------:R-:W-:Y:S06]  /*5480*/  BRA `(.L_x_33323) ;  /* 0x0000000000107947 */ /* 0x000fec0003800000 */
.L_x_33346:
[----:B------:R-:W2:Y:S02]  /*5490*/  LDG.E R4, desc[UR36][R4.64] ;  /* 0x0000002404047981 */ /* 0x000ea4000c1e1900 */
[----:B--2---:R-:W-:-:S04]  /*54a0*/  I2FP.F32.U32 R0, R4 ;  /* 0x0000000400007245 */ /* 0x004fc80000201000 */
[----:B------:R-:W-:-:S04]  /*54b0*/  F2FP.F16.F32.PACK_AB R0, RZ, R0 ;  /* 0x00000000ff00723e */ /* 0x000fc800000000ff */
[----:B------:R-:W-:-:S07]  /*54c0*/  PRMT R18, R0, 0x7610, R18 ;  /* 0x0000761000127816 */ /* 0x000fce0000000012 */
.L_x_33323:
        /* <DEDUP_REMOVED lines=22> */
.L_x_33354:
[----:B------:R-:W2:Y:S02]  /*5630*/  LDG.E.U8 R4, desc[UR36][R4.64] ;  /* 0x0000002404047981 */ /* 0x000ea4000c1e1100 */
[----:B--2---:R-:W-:-:S04]  /*5640*/  I2FP.F32.U32 R0, R4 ;  /* 0x0000000400007245 */ /* 0x004fc80000201000 */
[----:B------:R-:W-:-:S04]  /*5650*/  F2FP.F16.F32.PACK_AB R0, RZ, R0 ;  /* 0x00000000ff00723e */ /* 0x000fc800000000ff */
[----:B------:R-:W-:Y:S01]  /*5660*/  PRMT R24, R0, 0x7610, R24 ;  /* 0x0000761000187816 */ /* 0x000fe20000000018 */
[----:B------:R-:W-:Y:S06]  /*5670*/  BRA `(.L_x_33356) ;  /* 0x0000000c00bc7947 */ /* 0x000fec0003800000 */
.L_x_33353:
        /* <DEDUP_REMOVED lines=11> */
.L_x_33358:
[----:B------:R-:W2:Y:S02]  /*5730*/  LDG.E R4, desc[UR36][R4.64] ;  /* 0x0000002404047981 */ /* 0x000ea4000c1e1900 */
[----:B--2---:R-:W-:-:S04]  /*5740*/  I2FP.F32.S32 R0, R4 ;  /* 0x0000000400007245 */ /* 0x004fc80000201400 */
[----:B------:R-:W-:-:S04]  /*5750*/  F2FP.F16.F32.PACK_AB R0, RZ, R0 ;  /* 0x00000000ff00723e */ /* 0x000fc800000000ff */
[----:B------:R-:W-:Y:S01]  /*5760*/  PRMT R24, R0, 0x7610, R24 ;  /* 0x0000761000187816 */ /* 0x000fe20000000018 */
[----:B------:R-:W-:Y:S06]  /*5770*/  BRA `(.L_x_33356) ;  /* 0x0000000c007c7947 */ /* 0x000fec0003800000 */
.L_x_33357:
[----:B------:R-:W2:Y:S02]  /*5780*/  LDG.E.U16 R4, desc[UR36][R4.64] ;  /* 0x0000002404047981 */ /* 0x000ea4000c1e1500 */
[----:B--2---:R-:W0:Y:S02]  /*5790*/  I2F.S16 R0, R4 ;  /* 0x0000000400007306 */ /* 0x004e240000101400 */
[----:B0-----:R-:W-:-:S04]  /*57a0*/  F2FP.F16.F32.PACK_AB R0, RZ, R0 ;  /* 0x00000000ff00723e */ /* 0x001fc800000000ff */
[----:B------:R-:W-:Y:S01]  /*57b0*/  PRMT R24, R0, 0x7610, R24 ;  /* 0x0000761000187816 */ /* 0x000fe20000000018 */
[----:B------:R-:W-:Y:S06]  /*57c0*/  BRA `(.L_x_33356) ;  /* 0x0000000c00687947 */ /* 0x000fec0003800000 */
.L_x_33352:
        /* <DEDUP_REMOVED lines=9> */
.L_x_33360:
[----:B------:R1:W5:Y:S01]  /*5860*/  LDG.E.U16 R24, desc[UR36][R4.64] ;  /* 0x0000002404187981 */ /* 0x000362000c1e1500 */
[----:B------:R-:W-:Y:S05]  /*5870*/  BRA `(.L_x_33356) ;  /* 0x0000000c003c7947 */ /* 0x000fea0003800000 */
.L_x_33359:
        /* <DEDUP_REMOVED lines=9> */
.L_x_33362:
[----:B------:R0:W5:Y:S01]  /*5910*/  LDG.E.U16 R24, desc[UR36][R4.64] ;  /* 0x0000002404187981 */ /* 0x000162000c1e1500 */
[----:B------:R-:W-:Y:S05]  /*5920*/  BRA `(.L_x_33356) ;  /* 0x0000000c00107947 */ /* 0x000fea0003800000 */
.L_x_33361:
        /* <DEDUP_REMOVED lines=9> */
.L_x_33351:
        /* <DEDUP_REMOVED lines=14> */
.L_x_33365:
        /* <DEDUP_REMOVED lines=9> */
.L_x_33364:
        /* <DEDUP_REMOVED lines=28> */
.L_x_33367:
        /* <DEDUP_REMOVED lines=15> */
.L_x_33366:
[----:B------:R-:W2:Y:S02]  /*5de0*/  LDG.E.U16 R0, desc[UR36][R4.64] ;  /* 0x0000002404007981 */ /* 0x000ea4000c1e1500 */
[----:B--2---:R-:W-:-:S05]  /*5df0*/  IMAD.U32 R0, R0, 0x10000, RZ ;  /* 0x0001000000007824 */ /* 0x004fca00078e00ff */
[----:B------:R-:W-:-:S04]  /*5e00*/  F2FP.F16.F32.PACK_AB R0, RZ, R0 ;  /* 0x00000000ff00723e */ /* 0x000fc800000000ff */
[----:B------:R-:W-:Y:S01]  /*5e10*/  PRMT R24, R0, 0x7610, R24 ;  /* 0x0000761000187816 */ /* 0x000fe20000000018 */
[----:B------:R-:W-:Y:S06]  /*5e20*/  BRA `(.L_x_33356) ;  /* 0x0000000400d07947 */ /* 0x000fec0003800000 */
.L_x_33363:
        /* <DEDUP_REMOVED lines=13> */
.L_x_33370:
        /* <DEDUP_REMOVED lines=21> */
.L_x_33374:
[----:B------:R-:W-:Y:S05]  /*6050*/  BSYNC B1 ;  /* 0x0000000000017941 */ /* 0x000fea0003800000 */
.L_x_33373:
[----:B------:R-:W-:Y:S01]  /*6060*/  LEA R5, R0, 0x3b800000, 0x17 ;  /* 0x3b80000000057811 */ /* 0x000fe200078eb8ff */
[----:B------:R-:W-:-:S05]  /*6070*/  IMAD.SHL.U32 R0, R3, 0x100000, RZ ;  /* 0x0010000003007824 */ /* 0x000fca00078e00ff */
[----:B------:R-:W-:-:S07]  /*6080*/  LOP3.LUT R0, R5, R0, R6, 0xfe, !PT ;  /* 0x0000000005007212 */ /* 0x000fce00078efe06 */
.L_x_33372:
[----:B------:R-:W-:Y:S05]  /*6090*/  BSYNC B0 ;  /* 0x0000000000007941 */ /* 0x000fea0003800000 */
.L_x_33371:
[----:B------:R-:W-:-:S04]  /*60a0*/  F2FP.F16.F32.PACK_AB R0, RZ, R0 ;  /* 0x00000000ff00723e */ /* 0x000fc800000000ff */
[----:B------:R-:W-:Y:S01]  /*60b0*/  PRMT R24, R0, 0x7610, R24 ;  /* 0x0000761000187816 */ /* 0x000fe20000000018 */
[----:B------:R-:W-:Y:S06]  /*60c0*/  BRA `(.L_x_33356) ;  /* 0x0000000400287947 */ /* 0x000fec0003800000 */
.L_x_33369:
        /* <DEDUP_REMOVED lines=21> */
.L_x_33378:
[----:B------:R-:W-:Y:S05]  /*6220*/  BSYNC B1 ;  /* 0x0000000000017941 */ /* 0x000fea0003800000 */
.L_x_33377:
[----:B------:R-:W-:Y:S01]  /*6230*/  LEA R5, R0, 0x37800000, 0x17 ;  /* 0x3780000000057811 */ /* 0x000fe200078eb8ff */
[----:B------:R-:W-:-:S05]  /*6240*/  IMAD.SHL.U32 R0, R3, 0x200000, RZ ;  /* 0x0020000003007824 */ /* 0x000fca00078e00ff */
[----:B------:R-:W-:-:S07]  /*6250*/  LOP3.LUT R0, R5, R0, R6, 0xfe, !PT ;  /* 0x0000000005007212 */ /* 0x000fce00078efe06 */
.L_x_33376:
[----:B------:R-:W-:Y:S05]  /*6260*/  BSYNC B0 ;  /* 0x0000000000007941 */ /* 0x000fea0003800000 */
.L_x_33375:
[----:B------:R-:W-:-:S04]  /*6270*/  F2FP.F16.F32.PACK_AB R0, RZ, R0 ;  /* 0x00000000ff00723e */ /* 0x000fc800000000ff */
[----:B------:R-:W-:Y:S01]  /*6280*/  PRMT R24, R0, 0x7610, R24 ;  /* 0x0000761000187816 */ /* 0x000fe20000000018 */
[----:B------:R-:W-:Y:S06]  /*6290*/  BRA `(.L_x_33356) ;  /* 0x0000000000b47947 */ /* 0x000fec0003800000 */
.L_x_33368:
        /* <DEDUP_REMOVED lines=14> */
.L_x_33382:
[----:B------:R-:W-:Y:S05]  /*6380*/  BSYNC B0 ;  /* 0x0000000000007941 */ /* 0x000fea0003800000 */
.L_x_33381:
[----:B------:R-:W-:-:S04]  /*6390*/  F2FP.F16.F32.PACK_AB R0, RZ, R0 ;  /* 0x00000000ff00723e */ /* 0x000fc800000000ff */
[----:B------:R-:W-:Y:S01]  /*63a0*/  PRMT R24, R0, 0x7610, R24 ;  /* 0x0000761000187816 */ /* 0x000fe20000000018 */
[----:B------:R-:W-:Y:S06]  /*63b0*/  BRA `(.L_x_33356) ;  /* 0x00000000006c7947 */ /* 0x000fec0003800000 */
.L_x_33355:
        /* <DEDUP_REMOVED lines=16> */
.L_x_33383:
[----:B------:R-:W-:Y:S01]  /*64c0*/  PRMT R24, RZ, 0x7610, R24 ;  /* 0x00007610ff187816 */ /* 0x000fe20000000018 */
[----:B------:R-:W-:Y:S06]  /*64d0*/  BRA `(.L_x_33356) ;  /* 0x0000000000247947 */ /* 0x000fec0003800000 */
.L_x_33380:
[----:B------:R-:W2:Y:S02]  /*64e0*/  LDG.E.64 R4, desc[UR36][R4.64] ;  /* 0x0000002404047981 */ /* 0x000ea4000c1e1b00 */
[----:B--2---:R-:W0:Y:S02]  /*64f0*/  I2F.U64 R0, R4 ;  /* 0x0000000400007312 */ /* 0x004e240000301000 */
[----:B0-----:R-:W-:-:S04]  /*6500*/  F2FP.F16.F32.PACK_AB R0, RZ, R0 ;  /* 0x00000000ff00723e */ /* 0x001fc800000000ff */
[----:B------:R-:W-:Y:S01]  /*6510*/  PRMT R24, R0, 0x7610, R24 ;  /* 0x0000761000187816 */ /* 0x000fe20000000018 */
[----:B------:R-:W-:Y:S06]  /*6520*/  BRA `(.L_x_33356) ;  /* 0x0000000000107947 */ /* 0x000fec0003800000 */
.L_x_33379:
[----:B------:R-:W2:Y:S02]  /*6530*/  LDG.E R4, desc[UR36][R4.64] ;  /* 0x0000002404047981 */ /* 0x000ea4000c1e1900 */
[----:B--2---:R-:W-:-:S04]  /*6540*/  I2FP.F32.U32 R0, R4 ;  /* 0x0000000400007245 */ /* 0x004fc80000201000 */
[----:B------:R-:W-:-:S04]  /*6550*/  F2FP.F16.F32.PACK_AB R0, RZ, R0 ;  /* 0x00000000ff00723e */ /* 0x000fc800000000ff */
[----:B------:R-:W-:-:S07]  /*6560*/  PRMT R24, R0, 0x7610, R24 ;  /* 0x0000761000187816 */ /* 0x000fce0000000018 */
.L_x_33356:
[----:B------:R-:W-:-:S07]  /*6570*/  VIADD R23, R23, 0x80 ;  /* 0x0000008017177836 */ /* 0x000fce0000000000 */
.L_x_33317:
[----:B------:R-:W-:Y:S05]  /*6580*/  BSYNC B6 ;  /* 0x0000000000067941 */ /* 0x000fea0003800000 */
.L_x_33316:
        /* <DEDUP_REMOVED lines=26> */
.L_x_33389:
[----:B------:R-:W2:Y:S02]  /*6730*/  LDG.E.U8 R4, desc[UR36][R4.64] ;  /* 0x0000002404047981 */ /* 0x000ea4000c1e1100 */
[----:B--2---:R-:W-:-:S04]  /*6740*/  I2FP.F32.U32 R0, R4 ;  /* 0x0000000400007245 */ /* 0x004fc80000201000 */
[----:B------:R-:W-:-:S04]  /*6750*/  F2FP.F16.F32.PACK_AB R0, RZ, R0 ;  /* 0x00000000ff00723e */ /* 0x000fc800000000ff */
[----:B------:R-:W-:Y:S01]  /*6760*/  PRMT R19, R0, 0x7610, R19 ;  /* 0x0000761000137816 */ /* 0x000fe20000000013 */
[----:B------:R-:W-:Y:S06]  /*6770*/  BRA `(.L_x_33391) ;  /* 0x0000000c00bc7947 */ /* 0x000fec0003800000 */
.L_x_33388:
        /* <DEDUP_REMOVED lines=11> */
.L_x_33393:
[----:B------:R-:W2:Y:S02]  /*6830*/  LDG.E R4, desc[UR36][R4.64] ;  /* 0x0000002404047981 */ /* 0x000ea4000c1e1900 */
[----:B--2---:R-:W-:-:S04]  /*6840*/  I2FP.F32.S32 R0, R4 ;  /* 0x0000000400007245 */ /* 0x004fc80000201400 */
[----:B------:R-:W-:-:S04]  /*6850*/  F2FP.F16.F32.PACK_AB R0, RZ, R0 ;  /* 0x00000000ff00723e */ /* 0x000fc800000000ff */
[----:B------:R-:W-:Y:S01]  /*6860*/  PRMT R19, R0, 0x7610, R19 ;  /* 0x0000761000137816 */ /* 0x000fe20000000013 */
[----:B------:R-:W-:Y:S06]  /*6870*/  BRA `(.L_x_33391) ;  /* 0x0000000c007c7947 */ /* 0x000fec0003800000 */
.L_x_33392:
[----:B------:R-:W2:Y:S02]  /*6880*/  LDG.E.U16 R4, desc[UR36][R4.64] ;  /* 0x0000002404047981 */ /* 0x000ea4000c1e1500 */
[----:B--2---:R-:W0:Y:S02]  /*6890*/  I2F.S16 R0, R4 ;  /* 0x0000000400007306 */ /* 0x004e240000101400 */
[----:B0-----:R-:W-:-:S04]  /*68a0*/  F2FP.F16.F32.PACK_AB R0, RZ, R0 ;  /* 0x00000000ff00723e */ /* 0x001fc800000000ff */
[----:B------:R-:W-:Y:S01]  /*68b0*/  PRMT R19, R0, 0x7610, R19 ;  /* 0x0000761000137816 */ /* 0x000fe20000000013 */
[----:B------:R-:W-:Y:S06]  /*68c0*/  BRA `(.L_x_33391) ;  /* 0x0000000c00687947 */ /* 0x000fec0003800000 */
.L_x_33387:
        /* <DEDUP_REMOVED lines=9> */
.L_x_33395:
[----:B------:R0:W5:Y:S01]  /*6960*/  LDG.E.U16 R19, desc[UR36][R4.64] ;  /* 0x0000002404137981 */ /* 0x000162000c1e1500 */
[----:B------:R-:W-:Y:S05]  /*6970*/  BRA `(.L_x_33391) ;  /* 0x0000000c003c7947 */ /* 0x000fea0003800000 */
.L_x_33394:
        /* <DEDUP_REMOVED lines=9> */
.L_x_33397:
[----:B------:R1:W5:Y:S01]  /*6a10*/  LDG.E.U16 R19, desc[UR36][R4.64] ;  /* 0x0000002404137981 */ /* 0x000362000c1e1500 */
[----:B------:R-:W-:Y:S05]  /*6a20*/  BRA `(.L_x_33391) ;  /* 0x0000000c00107947 */ /* 0x000fea0003800000 */
.L_x_33396:
        /* <DEDUP_REMOVED lines=9> */
.L_x_33386:
        /* <DEDUP_REMOVED lines=14> */
.L_x_33400:
        /* <DEDUP_REMOVED lines=9> */
.L_x_33399:
        /* <DEDUP_REMOVED lines=28> */
.L_x_33402:
        /* <DEDUP_REMOVED lines=15> */
.L_x_33401:
[----:B------:R-:W2:Y:S02]  /*6ee0*/  LDG.E.U16 R0, desc[UR36][R4.64] ;  /* 0x0000002404007981 */ /* 0x000ea4000c1e1500 */
[----:B--2---:R-:W-:-:S05]  /*6ef0*/  IMAD.U32 R0, R0, 0x10000, RZ ;  /* 0x0001000000007824 */ /* 0x004fca00078e00ff */
[----:B------:R-:W-:-:S04]  /*6f00*/  F2FP.F16.F32.PACK_AB R0, RZ, R0 ;  /* 0x00000000ff00723e */ /* 0x000fc800000000ff */
[----:B------:R-:W-:Y:S01]  /*6f10*/  PRMT R19, R0, 0x7610, R19 ;  /* 0x0000761000137816 */ /* 0x000fe20000000013 */
[----:B------:R-:W-:Y:S06]  /*6f20*/  BRA `(.L_x_33391) ;  /* 0x0000000400d07947 */ /* 0x000fec0003800000 */
.L_x_33398:
        /* <DEDUP_REMOVED lines=13> */
.L_x_33405:
        /* <DEDUP_REMOVED lines=21> */
.L_x_33409:
[----:B------:R-:W-:Y:S05]  /*7150*/  BSYNC B1 ;  /* 0x0000000000017941 */ /* 0x000fea0003800000 */
.L_x_33408:
[----:B------:R-:W-:Y:S01]  /*7160*/  LEA R5, R0, 0x3b800000, 0x17 ;  /* 0x3b80000000057811 */ /* 0x000fe200078eb8ff */
[----:B------:R-:W-:-:S05]  /*7170*/  IMAD.SHL.U32 R0, R3, 0x100000, RZ ;  /* 0x0010000003007824 */ /* 0x000fca00078e00ff */
[----:B------:R-:W-:-:S07]  /*7180*/  LOP3.LUT R0, R5, R0, R6, 0xfe, !PT ;  /* 0x0000000005007212 */ /* 0x000fce00078efe06 */
.L_x_33407:
[----:B------:R-:W-:Y:S05]  /*7190*/  BSYNC B0 ;  /* 0x0000000000007941 */ /* 0x000fea0003800000 */
.L_x_33406:
[----:B------:R-:W-:-:S04]  /*71a0*/  F2FP.F16.F32.PACK_AB R0, RZ, R0 ;  /* 0x00000000ff00723e */ /* 0x000fc800000000ff */
[----:B------:R-:W-:Y:S01]  /*71b0*/  PRMT R19, R0, 0x7610, R19 ;  /* 0x0000761000137816 */ /* 0x000fe20000000013 */
[----:B------:R-:W-:Y:S06]  /*71c0*/  BRA `(.L_x_33391) ;  /* 0x0000000400287947 */ /* 0x000fec0003800000 */
.L_x_33404:
        /* <DEDUP_REMOVED lines=21> */
.L_x_33413:
[----:B------:R-:W-:Y:S05]  /*7320*/  BSYNC B1 ;  /* 0x0000000000017941 */ /* 0x000fea0003800000 */
.L_x_33412:
[----:B------:R-:W-:Y:S01]  /*7330*/  LEA R5, R0, 0x37800000, 0x17 ;  /* 0x3780000000057811 */ /* 0x000fe200078eb8ff */
[----:B------:R-:W-:-:S05]  /*7340*/  IMAD.SHL.U32 R0, R3, 0x200000, RZ ;  /* 0x0020000003007824 */ /* 0x000fca00078e00ff */
[----:B------:R-:W-:-:S07]  /*7350*/  LOP3.LUT R0, R5, R0, R6, 0xfe, !PT ;  /* 0x0000000005007212 */ /* 0x000fce00078efe06 */
.L_x_33411:
[----:B------:R-:W-:Y:S05]  /*7360*/  BSYNC B0 ;  /* 0x0000000000007941 */ /* 0x000fea0003800000 */
.L_x_33410:
[----:B------:R-:W-:-:S04]  /*7370*/  F2FP.F16.F32.PACK_AB R0, RZ, R0 ;  /* 0x00000000ff00723e */ /* 0x000fc800000000ff */
[----:B------:R-:W-:Y:S01]  /*7380*/  PRMT R19, R0, 0x7610, R19 ;  /* 0x0000761000137816 */ /* 0x000fe20000000013 */
[----:B------:R-:W-:Y:S06]  /*7390*/  BRA `(.L_x_33391) ;  /* 0x0000000000b47947 */ /* 0x000fec0003800000 */
.L_x_33403:
        /* <DEDUP_REMOVED lines=14> */
.L_x_33417:
[----:B------:R-:W-:Y:S05]  /*7480*/  BSYNC B0 ;  /* 0x0000000000007941 */ /* 0x000fea0003800000 */
.L_x_33416:
[----:B------:R-:W-:-:S04]  /*7490*/  F2FP.F16.F32.PACK_AB R0, RZ, R0 ;  /* 0x00000000ff00723e */ /* 0x000fc800000000ff */
[----:B------:R-:W-:Y:S01]  /*74a0*/  PRMT R19, R0, 0x7610, R19 ;  /* 0x0000761000137816 */ /* 0x000fe20000000013 */
[----:B------:R-:W-:Y:S06]  /*74b0*/  BRA `(.L_x_33391) ;  /* 0x00000000006c7947 */ /* 0x000fec0003800000 */
.L_x_33390:
        /* <DEDUP_REMOVED lines=16> */
.L_x_33418:
[----:B------:R-:W-:Y:S01]  /*75c0*/  PRMT R19, RZ, 0x7610, R19 ;  /* 0x00007610ff137816 */ /* 0x000fe20000000013 */
[----:B------:R-:W-:Y:S06]  /*75d0*/  BRA `(.L_x_33391) ;  /* 0x0000000000247947 */ /* 0x000fec0003800000 */
.L_x_33415:
[----:B------:R-:W2:Y:S02]  /*75e0*/  LDG.E.64 R4, desc[UR36][R4.64] ;  /* 0x0000002404047981 */ /* 0x000ea4000c1e1b00 */
[----:B--2---:R-:W0:Y:S02]  /*75f0*/  I2F.U64 R0, R4 ;  /* 0x0000000400007312 */ /* 0x004e240000301000 */
[----:B0-----:R-:W-:-:S04]  /*7600*/  F2FP.F16.F32.PACK_AB R0, RZ, R0 ;  /* 0x00000000ff00723e */ /* 0x001fc800000000ff */
[----:B------:R-:W-:Y:S01]  /*7610*/  PRMT R19, R0, 0x7610, R19 ;  /* 0x0000761000137816 */ /* 0x000fe20000000013 */
[----:B------:R-:W-:Y:S06]  /*7620*/  BRA `(.L_x_33391) ;  /* 0x0000000000107947 */ /* 0x000fec0003800000 */
.L_x_33414:
[----:B------:R-:W2:Y:S02]  /*7630*/  LDG.E R4, desc[UR36][R4.64] ;  /* 0x0000002404047981 */ /* 0x000ea4000c1e1900 */
[----:B--2---:R-:W-:-:S04]  /*7640*/  I2FP.F32.U32 R0, R4 ;  /* 0x0000000400007245 */ /* 0x004fc80000201000 */
[----:B------:R-:W-:-:S04]  /*7650*/  F2FP.F16.F32.PACK_AB R0, RZ, R0 ;  /* 0x00000000ff00723e */ /* 0x000fc800000000ff */
[----:B------:R-:W-:-:S07]  /*7660*/  PRMT R19, R0, 0x7610, R19 ;  /* 0x0000761000137816 */ /* 0x000fce0000000013 */
.L_x_33391:
        /* <DEDUP_REMOVED lines=21> */
.L_x_33422:
[----:B------:R-:W2:Y:S02]  /*77c0*/  LDG.E.U8 R4, desc[UR36][R4.64] ;  /* 0x0000002404047981 */ /* 0x000ea4000c1e1100 */
[----:B--2---:R-:W-:-:S04]  /*77d0*/  I2FP.F32.U32 R0, R4 ;  /* 0x0000000400007245 */ /* 0x004fc80000201000 */
[----:B------:R-:W-:Y:S01]  /*77e0*/  F2FP.F16.F32.PACK_AB R0, RZ, R0 ;  /* 0x00000000ff00723e */ /* 0x000fe200000000ff */
[----:B------:R-:W-:Y:S06]  /*77f0*/  BRA `(.L_x_33385) ;  /* 0x0000000c00847947 */ /* 0x000fec0003800000 */
.L_x_33421:
        /* <DEDUP_REMOVED lines=10> */
.L_x_33425:
[----:B------:R-:W2:Y:S02]  /*78a0*/  LDG.E R4, desc[UR36][R4.64] ;  /* 0x0000002404047981 */ /* 0x000ea4000c1e1900 */
[----:B--2---:R-:W-:-:S04]  /*78b0*/  I2FP.F32.S32 R0, R4 ;  /* 0x0000000400007245 */ /* 0x004fc80000201400 */
[----:B------:R-:W-:Y:S01]  /*78c0*/  F2FP.F16.F32.PACK_AB R0, RZ, R0 ;  /* 0x00000000ff00723e */ /* 0x000fe200000000ff */
[----:B------:R-:W-:Y:S06]  /*78d0*/  BRA `(.L_x_33385) ;  /* 0x0000000c004c7947 */ /* 0x000fec0003800000 */
.L_x_33424:
[----:B------:R-:W2:Y:S02]  /*78e0*/  LDG.E.U16 R4, desc[UR36][R4.64] ;  /* 0x0000002404047981 */ /* 0x000ea4000c1e1500 */
[----:B--2---:R-:W0:Y:S02]  /*78f0*/  I2F.S16 R0, R4 ;  /* 0x0000000400007306 */ /* 0x004e240000101400 */
[----:B0-----:R-:W-:Y:S01]  /*7900*/  F2FP.F16.F32.PACK_AB R0, RZ, R0 ;  /* 0x00000000ff00723e */ /* 0x001fe200000000ff */
[----:B------:R-:W-:Y:S06]  /*7910*/  BRA `(.L_x_33385) ;  /* 0x0000000c003c7947 */ /* 0x000fec0003800000 */
.L_x_33420:
        /* <DEDUP_REMOVED lines=9> */
.L_x_33427:
[----:B------:R2:W5:Y:S01]  /*79b0*/  LDG.E.U16 R0, desc[UR36][R4.64] ;  /* 0x0000002404007981 */ /* 0x000562000c1e1500 */
[----:B------:R-:W-:Y:S05]  /*79c0*/  BRA `(.L_x_33385) ;  /* 0x0000000c00107947 */ /* 0x000fea0003800000 */
.L_x_33426:
        /* <DEDUP_REMOVED lines=9> */
.L_x_33429:
[----:B------:R3:W5:Y:S01]  /*7a60*/  LDG.E.U16 R0, desc[UR36][R4.64] ;  /* 0x0000002404007981 */ /* 0x000762000c1e1500 */
[----:B------:R-:W-:Y:S05]  /*7a70*/  BRA `(.L_x_33385) ;  /* 0x0000000800e47947 */ /* 0x000fea0003800000 */
.L_x_33428:
        /* <DEDUP_REMOVED lines=8> */
.L_x_33419:
        /* <DEDUP_REMOVED lines=13> */
.L_x_33432:
        /* <DEDUP_REMOVED lines=8> */
.L_x_33431:
        /* <DEDUP_REMOVED lines=28> */
.L_x_33434:
        /* <DEDUP_REMOVED lines=14> */
.L_x_33433:
[----:B------:R-:W2:Y:S02]  /*7ef0*/  LDG.E.U16 R0, desc[UR36][R4.64] ;  /* 0x0000002404007981 */ /* 0x000ea4000c1e1500 */
[----:B--2---:R-:W-:-:S05]  /*7f00*/  IMAD.U32 R0, R0, 0x10000, RZ ;  /* 0x0001000000007824 */ /* 0x004fca00078e00ff */
[----:B------:R-:W-:Y:S01]  /*7f10*/  F2FP.F16.F32.PACK_AB R0, RZ, R0 ;  /* 0x00000000ff00723e */ /* 0x000fe200000000ff */
[----:B------:R-:W-:Y:S06]  /*7f20*/  BRA `(.L_x_33385) ;  /* 0x0000000400b87947 */ /* 0x000fec0003800000 */
.L_x_33430:
        /* <DEDUP_REMOVED lines=12> */
.L_x_33437:
        /* <DEDUP_REMOVED lines=21> */
.L_x_33441:
[----:B------:R-:W-:Y:S05]  /*8140*/  BSYNC B1 ;  /* 0x0000000000017941 */ /* 0x000fea0003800000 */
.L_x_33440:
[----:B------:R-:W-:Y:S01]  /*8150*/  LEA R5, R0, 0x3b800000, 0x17 ;  /* 0x3b80000000057811 */ /* 0x000fe200078eb8ff */
[----:B------:R-:W-:-:S05]  /*8160*/  IMAD.SHL.U32 R0, R3, 0x100000, RZ ;  /* 0x0010000003007824 */ /* 0x000fca00078e00ff */
[----:B------:R-:W-:-:S07]  /*8170*/  LOP3.LUT R0, R5, R0, R6, 0xfe, !PT ;  /* 0x0000000005007212 */ /* 0x000fce00078efe06 */
.L_x_33439:
[----:B------:R-:W-:Y:S05]  /*8180*/  BSYNC B0 ;  /* 0x0000000000007941 */ /* 0x000fea0003800000 */
.L_x_33438:
[----:B------:R-:W-:Y:S01]  /*8190*/  F2FP.F16.F32.PACK_AB R0, RZ, R0 ;  /* 0x00000000ff00723e */ /* 0x000fe200000000ff */
[----:B------:R-:W-:Y:S06]  /*81a0*/  BRA `(.L_x_33385) ;  /* 0x0000000400187947 */ /* 0x000fec0003800000 */
.L_x_33436:
        /* <DEDUP_REMOVED lines=21> */
.L_x_33445:
[----:B------:R-:W-:Y:S05]  /*8300*/  BSYNC B1 ;  /* 0x0000000000017941 */ /* 0x000fea0003800000 */
.L_x_33444:
[----:B------:R-:W-:Y:S01]  /*8310*/  LEA R5, R0, 0x37800000, 0x17 ;  /* 0x3780000000057811 */ /* 0x000fe200078eb8ff */
[----:B------:R-:W-:-:S05]  /*8320*/  IMAD.SHL.U32 R0, R3, 0x200000, RZ ;  /* 0x0020000003007824 */ /* 0x000fca00078e00ff */
[----:B------:R-:W-:-:S07]  /*8330*/  LOP3.LUT R0, R5, R0, R6, 0xfe, !PT ;  /* 0x0000000005007212 */ /* 0x000fce00078efe06 */
.L_x_33443:
[----:B------:R-:W-:Y:S05]  /*8340*/  BSYNC B0 ;  /* 0x0000000000007941 */ /* 0x000fea0003800000 */
.L_x_33442:
[----:B------:R-:W-:Y:S01]  /*8350*/  F2FP.F16.F32.PACK_AB R0, RZ, R0 ;  /* 0x00000000ff00723e */ /* 0x000fe200000000ff */
[----:B------:R-:W-:Y:S06]  /*8360*/  BRA `(.L_x_33385) ;  /* 0x0000000000a87947 */ /* 0x000fec0003800000 */
.L_x_33435:
        /* <DEDUP_REMOVED lines=14> */
.L_x_33449:
[----:B------:R-:W-:Y:S05]  /*8450*/  BSYNC B0 ;  /* 0x0000000000007941 */ /* 0x000fea0003800000 */
.L_x_33448:
[----:B------:R-:W-:Y:S01]  /*8460*/  F2FP.F16.F32.PACK_AB R0, RZ, R0 ;  /* 0x00000000ff00723e */ /* 0x000fe200000000ff */
[----:B------:R-:W-:Y:S06]  /*8470*/  BRA `(.L_x_33385) ;  /* 0x0000000000647947 */ /* 0x000fec0003800000 */
.L_x_33423:
        /* <DEDUP_REMOVED lines=16> */
.L_x_33450:
[----:B------:R-:W-:Y:S01]  /*8580*/  PRMT R0, RZ, 0x7610, R0 ;  /* 0x00007610ff007816 */ /* 0x000fe20000000000 */
[----:B------:R-:W-:Y:S06]  /*8590*/  BRA `(.L_x_33385) ;  /* 0x00000000001c7947 */ /* 0x000fec0003800000 */
.L_x_33447:
[----:B------:R-:W2:Y:S02]  /*85a0*/  LDG.E.64 R4, desc[UR36][R4.64] ;  /* 0x0000002404047981 */ /* 0x000ea4000c1e1b00 */
[----:B--2---:R-:W0:Y:S02]  /*85b0*/  I2F.U64 R0, R4 ;  /* 0x0000000400007312 */ /* 0x004e240000301000 */
[----:B0-----:R-:W-:Y:S01]  /*85c0*/  F2FP.F16.F32.PACK_AB R0, RZ, R0 ;  /* 0x00000000ff00723e */ /* 0x001fe200000000ff */
[----:B------:R-:W-:Y:S06]  /*85d0*/  BRA `(.L_x_33385) ;  /* 0x00000000000c7947 */ /* 0x000fec0003800000 */
.L_x_33446:
[----:B------:R-:W2:Y:S02]  /*85e0*/  LDG.E R4, desc[UR36][R4.64] ;  /* 0x0000002404047981 */ /* 0x000ea4000c1e1900 */
[----:B--2---:R-:W-:-:S04]  /*85f0*/  I2FP.F32.U32 R0, R4 ;  /* 0x0000000400007245 */ /* 0x004fc80000201000 */
[----:B------:R-:W-:-:S07]  /*8600*/  F2FP.F16.F32.PACK_AB R0, RZ, R0 ;  /* 0x00000000ff00723e */ /* 0x000fce00000000ff */
.L_x_33385:
[----:B------:R-:W-:Y:S05]  /*8610*/  BSYNC B6 ;  /* 0x0000000000067941 */ /* 0x000fea0003800000 */
.L_x_33384:
        /* <DEDUP_REMOVED lines=11> */
[----:B-----5:R-:W-:Y:S01]  /*86d0*/  HADD2.F32 R22, -RZ, R22.H0_H0 ;  /* 0x20000016ff167230 */ /* 0x020fe20000004100 */
[----:B------:R-:W-:-:S04]  /*86e0*/  PRMT R3, RZ, 0x7610, R3 ;  /* 0x00007610ff037816 */ /* 0x000fc80000000003 */
[----:B------:R-:W-:-:S13]  /*86f0*/  FSETP.NEU.FTZ.AND P4, PT, R22, RZ, PT ;  /* 0x000000ff1600720b */ /* 0x000fda0003f9d000 */
[----:B------:R-:W-:-:S05]  /*8700*/  @P4 HADD2.F32 R26, -RZ, R26.H0_H0 ;  /* 0x2000001aff1a4230 */ /* 0x000fca0000004100 */
[----:B------:R-:W-:-:S04]  /*8710*/  @P4 FSETP.NEU.FTZ.AND P3, PT, R26, RZ, PT ;  /* 0x000000ff1a00420b */ /* 0x000fc80003f7d000 */
[----:B------:R-:W-:-:S04]  /*8720*/  @P4 SEL R4, RZ, 0x1, !P3 ;  /* 0x00000001ff044807 */ /* 0x000fc80005800000 */
[----:B------:R-:W-:-:S07]  /*8730*/  @P4 PRMT R3, R4, 0x7610, R3 ;  /* 0x0000761004034816 */ /* 0x000fce0000000003 */
.L_x_33452:
[----:B------:R-:W-:Y:S05]  /*8740*/  BSYNC B0 ;  /* 0x0000000000007941 */ /* 0x000fea0003800000 */
.L_x_33451:
[----:B------:R-:W-:Y:S04]  /*8750*/  BSSY B0, `(.L_x_33453) ;  /* 0x0000009000007945 */ /* 0x000fe80003800000 */
[----:B------:R-:W-:Y:S05]  /*8760*/  @P5 BRA `(.L_x_33454) ;  /* 0x00000000001c5947 */ /* 0x000fea0003800000 */
[----:B-----5:R-:W-:Y:S01]  /*8770*/  HADD2.F32 R28, -RZ, R28.H0_H0 ;  /* 0x2000001cff1c7230 */ /* 0x020fe20000004100 */
[----:B------:R-:W-:-:S04]  /*8780*/  PRMT R22, RZ, 0x7610, R22 ;  /* 0x00007610ff167816 */ /* 0x000fc80000000016 */
[----:B------:R-:W-:-:S13]  /*8790*/  FSETP.NEU.FTZ.AND P4, PT, R28, RZ, PT ;  /* 0x000000ff1c00720b */ /* 0x000fda0003f9d000 */
[----:B------:R-:W-:-:S05]  /*87a0*/  @P4 HADD2.F32 R27, -RZ, R27.H0_H0 ;  /* 0x2000001bff1b4230 */ /* 0x000fca0000004100 */
[----:B------:R-:W-:-:S04]  /*87b0*/  @P4 FSETP.NEU.FTZ.AND P3, PT, R27, RZ, PT ;  /* 0x000000ff1b00420b */ /* 0x000fc80003f7d000 */
[----:B------:R-:W-:-:S04]  /*87c0*/  @P4 SEL R4, RZ, 0x1, !P3 ;  /* 0x00000001ff044807 */ /* 0x000fc80005800000 */
[----:B------:R-:W-:-:S07]  /*87d0*/  @P4 PRMT R22, R4, 0x7610, R22 ;  /* 0x0000761004164816 */ /* 0x000fce0000000016 */
.L_x_33454:
[----:B------:R-:W-:Y:S05]  /*87e0*/  BSYNC B0 ;  /* 0x0000000000007941 */ /* 0x000fea0003800000 */
.L_x_33453:
[----:B------:R-:W-:Y:S04]  /*87f0*/  BSSY B0, `(.L_x_33455) ;  /* 0x0000009000007945 */ /* 0x000fe80003800000 */
[----:B------:R-:W-:Y:S05]  /*8800*/  @P2 BRA `(.L_x_33456) ;  /* 0x00000000001c2947 */ /* 0x000fea0003800000 */
[----:B-----5:R-:W-:-:S05]  /*8810*/  HADD2.F32 R18, -RZ, R18.H0_H0 ;  /* 0x20000012ff127230 */ /* 0x020fca0000004100 */
[----:B------:R-:W-:Y:S02]  /*8820*/  FSETP.NEU.FTZ.AND P3, PT, R18, RZ, PT ;  /* 0x000000ff1200720b */ /* 0x000fe40003f7d000 */
[----:B------:R-:W-:-:S11]  /*8830*/  PRMT R18, RZ, 0x7610, R18 ;  /* 0x00007610ff127816 */ /* 0x000fd60000000012 */
[----:B------:R-:W-:-:S05]  /*8840*/  @P3 HADD2.F32 R24, -RZ, R24.H0_H0 ;  /* 0x20000018ff183230 */ /* 0x000fca0000004100 */
[----:B------:R-:W-:-:S04]  /*8850*/  @P3 FSETP.NEU.FTZ.AND P2, PT, R24, RZ, PT ;  /* 0x000000ff1800320b */ /* 0x000fc80003f5d000 */
[----:B------:R-:W-:-:S04]  /*8860*/  @P3 SEL R4, RZ, 0x1, !P2 ;  /* 0x00000001ff043807 */ /* 0x000fc80005000000 */
[----:B------:R-:W-:-:S07]  /*8870*/  @P3 PRMT R18, R4, 0x7610, R18 ;  /* 0x0000761004123816 */ /* 0x000fce0000000012 */
.L_x_33456:
[----:B------:R-:W-:Y:S05]  /*8880*/  BSYNC B0 ;  /* 0x0000000000007941 */ /* 0x000fea0003800000 */
.L_x_33455:
        /* <DEDUP_REMOVED lines=9> */
.L_x_33458:
[----:B------:R-:W-:Y:S05]  /*8920*/  BSYNC B0 ;  /* 0x0000000000007941 */ /* 0x000fea0003800000 */
.L_x_33457:
        /* <DEDUP_REMOVED lines=22> */
.L_x_33464:
[----:B------:R0:W-:Y:S01]  /*8a90*/  STG.E.U8 desc[UR36][R8.64], R3 ;  /* 0x0000000308007986 */ /* 0x0001e2000c101124 */
[----:B------:R-:W-:Y:S01]  /*8aa0*/  IMAD.MOV.U32 R25, RZ, RZ, R23 ;  /* 0x000000ffff197224 */ /* 0x000fe200078e0017 */
[----:B------:R-:W-:Y:S06]  /*8ab0*/  BRA `(.L_x_33460) ;  /* 0x0000000c00ec7947 */ /* 0x000fec0003800000 */
.L_x_33463:
        /* <DEDUP_REMOVED lines=13> */
.L_x_33467:
[----:B------:R-:W-:Y:S01]  /*8b90*/  LOP3.LUT R3, R3, 0xffff, RZ, 0xc0, !PT ;  /* 0x0000ffff03037812 */ /* 0x000fe200078ec0ff */
[----:B------:R-:W-:-:S03]  /*8ba0*/  IMAD.MOV.U32 R25, RZ, RZ, R23 ;  /* 0x000000ffff197224 */ /* 0x000fc600078e0017 */
[----:B------:R-:W-:-:S05]  /*8bb0*/  PRMT R3, R3, 0x8880, RZ ;  /* 0x0000888003037816 */ /* 0x000fca00000000ff */
[----:B------:R0:W-:Y:S01]  /*8bc0*/  STG.E desc[UR36][R8.64], R3 ;  /* 0x0000000308007986 */ /* 0x0001e2000c101924 */
[----:B------:R-:W-:Y:S05]  /*8bd0*/  BRA `(.L_x_33460) ;  /* 0x0000000c00a47947 */ /* 0x000fea0003800000 */
.L_x_33466:
[----:B------:R-:W-:Y:S01]  /*8be0*/  PRMT R3, R3, 0x8880, RZ ;  /* 0x0000888003037816 */ /* 0x000fe200000000ff */
[----:B------:R-:W-:-:S03]  /*8bf0*/  IMAD.MOV.U32 R25, RZ, RZ, R23 ;  /* 0x000000ffff197224 */ /* 0x000fc600078e0017 */
[----:B------:R-:W-:-:S05]  /*8c00*/  PRMT R3, R3, 0x7710, RZ ;  /* 0x0000771003037816 */ /* 0x000fca00000000ff */
[----:B------:R0:W-:Y:S01]  /*8c10*/  STG.E.U16 desc[UR36][R8.64], R3 ;  /* 0x0000000308007986 */ /* 0x0001e2000c101524 */
[----:B------:R-:W-:Y:S05]  /*8c20*/  BRA `(.L_x_33460) ;  /* 0x0000000c00907947 */ /* 0x000fea0003800000 */
.L_x_33462:
        /* <DEDUP_REMOVED lines=10> */
.L_x_33469:
[----:B------:R-:W0:Y:S01]  /*8cd0*/  I2F.S8 R0, R3 ;  /* 0x0000000300007306 */ /* 0x000e220000001400 */
[----:B------:R-:W-:Y:S01]  /*8ce0*/  IMAD.MOV.U32 R25, RZ, RZ, R23 ;  /* 0x000000ffff197224 */ /* 0x000fe200078e0017 */
[----:B0-----:R-:W-:-:S05]  /*8cf0*/  F2FP.F16.F32.PACK_AB R0, RZ, R0 ;  /* 0x00000000ff00723e */ /* 0x001fca00000000ff */
[----:B------:R0:W-:Y:S01]  /*8d00*/  STG.E.U16 desc[UR36][R8.64], R0 ;  /* 0x0000000008007986 */ /* 0x0001e2000c101524 */
[----:B------:R-:W-:Y:S05]  /*8d10*/  BRA `(.L_x_33460) ;  /* 0x0000000c00547947 */ /* 0x000fea0003800000 */
.L_x_33468:
        /* <DEDUP_REMOVED lines=11> */
.L_x_33471:
[----:B------:R-:W0:Y:S01]  /*8dd0*/  I2F.S8 R3, R3 ;  /* 0x0000000300037306 */ /* 0x000e220000001400 */
[----:B------:R-:W-:Y:S01]  /*8de0*/  IMAD.MOV.U32 R25, RZ, RZ, R23 ;  /* 0x000000ffff197224 */ /* 0x000fe200078e0017 */
[----:B0-----:R-:W-:-:S04]  /*8df0*/  F2FP.F16.F32.PACK_AB R3, RZ, R3 ;  /* 0x00000003ff03723e */ /* 0x001fc800000000ff */
[----:B------:R-:W-:-:S05]  /*8e00*/  PRMT R3, R3, 0x5410, RZ ;  /* 0x0000541003037816 */ /* 0x000fca00000000ff */
[----:B------:R0:W-:Y:S01]  /*8e10*/  STG.E desc[UR36][R8.64], R3 ;  /* 0x0000000308007986 */ /* 0x0001e2000c101924 */
[----:B------:R-:W-:Y:S05]  /*8e20*/  BRA `(.L_x_33460) ;  /* 0x0000000c00107947 */ /* 0x000fea0003800000 */
.L_x_33470:
[----:B------:R-:W-:Y:S01]  /*8e30*/  PRMT R4, R3, 0x8880, RZ ;  /* 0x0000888003047816 */ /* 0x000fe200000000ff */
[----:B------:R-:W-:-:S03]  /*8e40*/  IMAD.MOV.U32 R25, RZ, RZ, R23 ;  /* 0x000000ffff197224 */ /* 0x000fc600078e0017 */
[----:B------:R-:W-:-:S06]  /*8e50*/  PRMT R4, R4, 0x7710, RZ ;  /* 0x0000771004047816 */ /* 0x000fcc00000000ff */
[----:B------:R-:W0:Y:S02]  /*8e60*/  I2F.F64.S16 R4, R4 ;  /* 0x0000000400047312 */ /* 0x000e240000101c00 */
[----:B0-----:R0:W-:Y:S01]  /*8e70*/  STG.E.64 desc[UR36][R8.64], R4 ;  /* 0x0000000408007986 */ /* 0x0011e2000c101b24 */
[----:B------:R-:W-:Y:S05]  /*8e80*/  BRA `(.L_x_33460) ;  /* 0x0000000800f87947 */ /* 0x000fea0003800000 */
.L_x_33461:
        /* <DEDUP_REMOVED lines=13> */
.L_x_33474:
[----:B------:R-:W-:Y:S02]  /*8f60*/  PRMT R4, R3, 0x8880, RZ ;  /* 0x0000888003047816 */ /* 0x000fe400000000ff */
[----:B------:R-:W-:Y:S01]  /*8f70*/  CS2R R6, SRZ ;  /* 0x0000000000067805 */ /* 0x000fe2000001ff00 */
[----:B------:R-:W-:Y:S01]  /*8f80*/  IMAD.MOV.U32 R25, RZ, RZ, R23 ;  /* 0x000000ffff197224 */ /* 0x000fe200078e0017 */
[----:B------:R-:W-:-:S06]  /*8f90*/  PRMT R4, R4, 0x7710, RZ ;  /* 0x0000771004047816 */ /* 0x000fcc00000000ff */
[----:B------:R-:W0:Y:S02]  /*8fa0*/  I2F.F64.S16 R4, R4 ;  /* 0x0000000400047312 */ /* 0x000e240000101c00 */
[----:B0-----:R0:W-:Y:S01]  /*8fb0*/  STG.E.128 desc[UR36][R8.64], R4 ;  /* 0x0000000408007986 */ /* 0x0011e2000c101d24 */
[----:B------:R-:W-:Y:S05]  /*8fc0*/  BRA `(.L_x_33460) ;  /* 0x0000000800a87947 */ /* 0x000fea0003800000 */
.L_x_33473:
        /* <DEDUP_REMOVED lines=21> */
.L_x_33478:
[----:B------:R-:W-:Y:S05]  /*9120*/  BSYNC B0 ;  /* 0x0000000000007941 */ /* 0x000fea0003800000 */
.L_x_33477:
[----:B------:R-:W-:Y:S01]  /*9130*/  LOP3.LUT R5, R0, R5, RZ, 0xfc, !PT ;  /* 0x0000000500057212 */ /* 0x000fe200078efcff */
[----:B------:R-:W-:-:S04]  /*9140*/  IMAD.MOV.U32 R25, RZ, RZ, R23 ;  /* 0x000000ffff197224 */ /* 0x000fc800078e0017 */
[----:B------:R3:W-:Y:S01]  /*9150*/  STG.E.U8 desc[UR36][R8.64], R5 ;  /* 0x0000000508007986 */ /* 0x0007e2000c101124 */
[----:B------:R-:W-:Y:S05]  /*9160*/  BRA `(.L_x_33460) ;  /* 0x0000000800407947 */ /* 0x000fea0003800000 */
.L_x_33476:
        /* <DEDUP_REMOVED lines=13> */
.L_x_33480:
[----:B------:R-:W-:Y:S01]  /*9240*/  IMAD.MOV.U32 R0, RZ, RZ, 0x7f ;  /* 0x0000007fff007424 */ /* 0x000fe200078e00ff */
[----:B------:R-:W-:-:S04]  /*9250*/  ISETP.GT.U32.AND P0, PT, R4, 0x7f800000, PT ;  /* 0x7f8000000400780c */ /* 0x000fc80003f04070 */
[----:B------:R-:W-:-:S09]  /*9260*/  SEL R0, R0, 0x7c, P0 ;  /* 0x0000007c00007807 */ /* 0x000fd20000000000 */
.L_x_33481:
[----:B------:R-:W-:Y:S05]  /*9270*/  BSYNC B0 ;  /* 0x0000000000007941 */ /* 0x000fea0003800000 */
.L_x_33479:
[----:B------:R-:W-:Y:S01]  /*9280*/  LOP3.LUT R3, R5, 0x80000000, RZ, 0xc0, !PT ;  /* 0x8000000005037812 */ /* 0x000fe200078ec0ff */
[----:B------:R-:W-:-:S03]  /*9290*/  IMAD.MOV.U32 R25, RZ, RZ, R23 ;  /* 0x000000ffff197224 */ /* 0x000fc600078e0017 */
[----:B------:R-:W-:-:S04]  /*92a0*/  SHF.R.U32.HI R3, RZ, 0x18, R3 ;  /* 0x00000018ff037819 */ /* 0x000fc80000011603 */
[----:B------:R-:W-:-:S05]  /*92b0*/  LOP3.LUT R3, R0, R3, RZ, 0xfc, !PT ;  /* 0x0000000300037212 */ /* 0x000fca00078efcff */
[----:B------:R4:W-:Y:S01]  /*92c0*/  STG.E.U8 desc[UR36][R8.64], R3 ;  /* 0x0000000308007986 */ /* 0x0009e2000c101124 */
[----:B------:R-:W-:Y:S05]  /*92d0*/  BRA `(.L_x_33460) ;  /* 0x0000000400e47947 */ /* 0x000fea0003800000 */
.L_x_33475:
[----:B------:R-:W0:Y:S01]  /*92e0*/  I2F.S8 R0, R3 ;  /* 0x0000000300007306 */ /* 0x000e220000001400 */
[----:B------:R-:W-:Y:S01]  /*92f0*/  IMAD.MOV.U32 R25, RZ, RZ, R23 ;  /* 0x000000ffff197224 */ /* 0x000fe200078e0017 */
[----:B0-----:R-:W-:-:S05]  /*9300*/  F2FP.BF16.F32.PACK_AB R0, RZ, R0 ;  /* 0x00000000ff00723e */ /* 0x001fca00000010ff */
[----:B------:R2:W-:Y:S01]  /*9310*/  STG.E.U16 desc[UR36][R8.64], R0 ;  /* 0x0000000008007986 */ /* 0x0005e2000c101524 */
[----:B------:R-:W-:Y:S05]  /*9320*/  BRA `(.L_x_33460) ;  /* 0x0000000400d07947 */ /* 0x000fea0003800000 */
.L_x_33472:
        /* <DEDUP_REMOVED lines=13> */
.L_x_33484:
        /* <DEDUP_REMOVED lines=17> */
.L_x_33487:
[----:B------:R-:W-:-:S04]  /*9510*/  LOP3.LUT R3, R3, 0x80000000, RZ, 0xc0, !PT ;  /* 0x8000000003037812 */ /* 0x000fc800078ec0ff */
[----:B------:R-:W-:-:S04]  /*9520*/  SHF.R.U32.HI R3, RZ, 0x18, R3 ;  /* 0x00000018ff037819 */ /* 0x000fc80000011603 */
[----:B------:R-:W-:-:S04]  /*9530*/  LOP3.LUT R0, R0, R3, RZ, 0xfc, !PT ;  /* 0x0000000300007212 */ /* 0x000fc800078efcff */
[----:B------:R-:W-:-:S07]  /*9540*/  PRMT R4, R0, 0x7610, R4 ;  /* 0x0000761000047816 */ /* 0x000fce0000000004 */
.L_x_33486:
[----:B------:R-:W-:Y:S05]  /*9550*/  BSYNC B0 ;  /* 0x0000000000007941 */ /* 0x000fea0003800000 */
.L_x_33485:
[----:B------:R0:W-:Y:S01]  /*9560*/  STG.E.U8 desc[UR36][R8.64], R4 ;  /* 0x0000000408007986 */ /* 0x0001e2000c101124 */
[----:B------:R-:W-:Y:S01]  /*9570*/  IMAD.MOV.U32 R25, RZ, RZ, R23 ;  /* 0x000000ffff197224 */ /* 0x000fe200078e0017 */
[----:B------:R-:W-:Y:S06]  /*9580*/  BRA `(.L_x_33460) ;  /* 0x0000000400387947 */ /* 0x000fec0003800000 */
.L_x_33483:
        /* <DEDUP_REMOVED lines=17> */
.L_x_33490:
[----:B------:R-:W-:-:S04]  /*96a0*/  LOP3.LUT R3, R3, 0x80000000, RZ, 0xc0, !PT ;  /* 0x8000000003037812 */ /* 0x000fc800078ec0ff */
[----:B------:R-:W-:-:S04]  /*96b0*/  SHF.R.U32.HI R3, RZ, 0x18, R3 ;  /* 0x00000018ff037819 */ /* 0x000fc80000011603 */
[----:B------:R-:W-:-:S04]  /*96c0*/  LOP3.LUT R0, R0, R3, RZ, 0xfc, !PT ;  /* 0x0000000300007212 */ /* 0x000fc800078efcff */
[----:B------:R-:W-:-:S07]  /*96d0*/  PRMT R4, R0, 0x7610, R4 ;  /* 0x0000761000047816 */ /* 0x000fce0000000004 */
.L_x_33489:
[----:B------:R-:W-:Y:S05]  /*96e0*/  BSYNC B0 ;  /* 0x0000000000007941 */ /* 0x000fea0003800000 */
.L_x_33488:
[----:B------:R0:W-:Y:S01]  /*96f0*/  STG.E.U8 desc[UR36][R8.64], R4 ;  /* 0x0000000408007986 */ /* 0x0001e2000c101124 */
[----:B------:R-:W-:Y:S01]  /*9700*/  IMAD.MOV.U32 R25, RZ, RZ, R23 ;  /* 0x000000ffff197224 */ /* 0x000fe200078e0017 */
[----:B------:R-:W-:Y:S06]  /*9710*/  BRA `(.L_x_33460) ;  /* 0x0000000000d47947 */ /* 0x000fec0003800000 */
.L_x_33482:
        /* <DEDUP_REMOVED lines=24> */
.L_x_33465:
        /* <DEDUP_REMOVED lines=16> */
.L_x_33493:
[----:B------:R-:W-:Y:S01]  /*99a0*/  IMAD.MOV.U32 R25, RZ, RZ, R23 ;  /* 0x000000ffff197224 */ /* 0x000fe200078e0017 */
[----:B------:R-:W-:Y:S06]  /*99b0*/  BRA `(.L_x_33460) ;  /* 0x00000000002c7947 */ /* 0x000fec0003800000 */
.L_x_33492:
[----:B------:R-:W-:Y:S01]  /*99c0*/  LOP3.LUT R3, R3, 0xffff, RZ, 0xc0, !PT ;  /* 0x0000ffff03037812 */ /* 0x000fe200078ec0ff */
[----:B------:R-:W-:-:S03]  /*99d0*/  IMAD.MOV.U32 R25, RZ, RZ, R23 ;  /* 0x000000ffff197224 */ /* 0x000fc600078e0017 */
[----:B------:R-:W-:-:S05]  /*99e0*/  PRMT R3, R3, 0x8880, RZ ;  /* 0x0000888003037816 */ /* 0x000fca00000000ff */
[----:B------:R-:W-:-:S05]  /*99f0*/  IMAD.MOV.U32 R4, RZ, RZ, R3 ;  /* 0x000000ffff047224 */ /* 0x000fca00078e0003 */
[----:B------:R-:W-:-:S05]  /*9a00*/  SHF.R.S32.HI R5, RZ, 0x1f, R4 ;  /* 0x0000001fff057819 */ /* 0x000fca0000011404 */
[----:B------:R0:W-:Y:S01]  /*9a10*/  STG.E.64 desc[UR36][R8.64], R4 ;  /* 0x0000000408007986 */ /* 0x0001e2000c101b24 */
[----:B------:R-:W-:Y:S05]  /*9a20*/  BRA `(.L_x_33460) ;  /* 0x0000000000107947 */ /* 0x000fea0003800000 */
.L_x_33491:
[----:B------:R-:W-:Y:S01]  /*9a30*/  LOP3.LUT R3, R3, 0xffff, RZ, 0xc0, !PT ;  /* 0x0000ffff03037812 */ /* 0x000fe200078ec0ff */
[----:B------:R-:W-:-:S03]  /*9a40*/  IMAD.MOV.U32 R25, RZ, RZ, R23 ;  /* 0x000000ffff197224 */ /* 0x000fc600078e0017 */
[----:B------:R-:W-:-:S05]  /*9a50*/  PRMT R3, R3, 0x8880, RZ ;  /* 0x0000888003037816 */ /* 0x000fca00000000ff */
[----:B------:R0:W-:Y:S02]  /*9a60*/  STG.E desc[UR36][R8.64], R3 ;  /* 0x0000000308007986 */ /* 0x0001e4000c101924 */
.L_x_33460:
[----:B------:R-:W-:Y:S05]  /*9a70*/  BSYNC B6 ;  /* 0x0000000000067941 */ /* 0x000fea0003800000 */
.L_x_33459:
        /* <DEDUP_REMOVED lines=23> */
.L_x_33499:
[----:B------:R0:W-:Y:S01]  /*9bf0*/  STG.E.U8 desc[UR36][R8.64], R22 ;  /* 0x0000001608007986 */ /* 0x0001e2000c101124 */
[----:B------:R-:W-:Y:S05]  /*9c00*/  BRA `(.L_x_33501) ;  /* 0x0000000c00987947 */ /* 0x000fea0003800000 */
.L_x_33498:
        /* <DEDUP_REMOVED lines=12> */
.L_x_33503:
[----:B------:R-:W-:-:S04]  /*9cd0*/  LOP3.LUT R22, R22, 0xffff, RZ, 0xc0, !PT ;  /* 0x0000ffff16167812 */ /* 0x000fc800078ec0ff */
[----:B------:R-:W-:-:S05]  /*9ce0*/  PRMT R3, R22, 0x8880, RZ ;  /* 0x0000888016037816 */ /* 0x000fca00000000ff */
[----:B------:R0:W-:Y:S01]  /*9cf0*/  STG.E desc[UR36][R8.64], R3 ;  /* 0x0000000308007986 */ /* 0x0001e2000c101924 */
[----:B------:R-:W-:Y:S05]  /*9d00*/  BRA `(.L_x_33501) ;  /* 0x0000000c00587947 */ /* 0x000fea0003800000 */
.L_x_33502:
[----:B------:R-:W-:-:S04]  /*9d10*/  PRMT R3, R22, 0x8880, RZ ;  /* 0x0000888016037816 */ /* 0x000fc800000000ff */
[----:B------:R-:W-:-:S05]  /*9d20*/  PRMT R3, R3, 0x7710, RZ ;  /* 0x0000771003037816 */ /* 0x000fca00000000ff */
[----:B------:R0:W-:Y:S01]  /*9d30*/  STG.E.U16 desc[UR36][R8.64], R3 ;  /* 0x0000000308007986 */ /* 0x0001e2000c101524 */
[----:B------:R-:W-:Y:S05]  /*9d40*/  BRA `(.L_x_33501) ;  /* 0x0000000c00487947 */ /* 0x000fea0003800000 */
.L_x_33497:
        /* <DEDUP_REMOVED lines=9> */
.L_x_33505:
[----:B------:R-:W0:Y:S02]  /*9de0*/  I2F.S8 R0, R22 ;  /* 0x0000001600007306 */ /* 0x000e240000001400 */
[----:B0-----:R-:W-:-:S05]  /*9df0*/  F2FP.F16.F32.PACK_AB R0, RZ, R0 ;  /* 0x00000000ff00723e */ /* 0x001fca00000000ff */
[----:B------:R0:W-:Y:S01]  /*9e00*/  STG.E.U16 desc[UR36][R8.64], R0 ;  /* 0x0000000008007986 */ /* 0x0001e2000c101524 */
[----:B------:R-:W-:Y:S05]  /*9e10*/  BRA `(.L_x_33501) ;  /* 0x0000000c00147947 */ /* 0x000fea0003800000 */
.L_x_33504:
        /* <DEDUP_REMOVED lines=10> */
.L_x_33507:
[----:B------:R-:W0:Y:S02]  /*9ec0*/  I2F.S8 R22, R22 ;  /* 0x0000001600167306 */ /* 0x000e240000001400 */
[----:B0-----:R-:W-:-:S04]  /*9ed0*/  F2FP.F16.F32.PACK_AB R3, RZ, R22 ;  /* 0x00000016ff03723e */ /* 0x001fc800000000ff */
[----:B------:R-:W-:-:S05]  /*9ee0*/  PRMT R3, R3, 0x5410, RZ ;  /* 0x0000541003037816 */ /* 0x000fca00000000ff */
[----:B------:R0:W-:Y:S01]  /*9ef0*/  STG.E desc[UR36][R8.64], R3 ;  /* 0x0000000308007986 */ /* 0x0001e2000c101924 */
[----:B------:R-:W-:Y:S05]  /*9f00*/  BRA `(.L_x_33501) ;  /* 0x0000000800d87947 */ /* 0x000fea0003800000 */
.L_x_33506:
[----:B------:R-:W-:-:S04]  /*9f10*/  PRMT R4, R22, 0x8880, RZ ;  /* 0x0000888016047816 */ /* 0x000fc800000000ff */
[----:B------:R-:W-:-:S06]  /*9f20*/  PRMT R4, R4, 0x7710, RZ ;  /* 0x0000771004047816 */ /* 0x000fcc00000000ff */
[----:B------:R-:W0:Y:S02]  /*9f30*/  I2F.F64.S16 R4, R4 ;  /* 0x0000000400047312 */ /* 0x000e240000101c00 */
[----:B0-----:R0:W-:Y:S01]  /*9f40*/  STG.E.64 desc[UR36][R8.64], R4 ;  /* 0x0000000408007986 */ /* 0x0011e2000c101b24 */
[----:B------:R-:W-:Y:S05]  /*9f50*/  BRA `(.L_x_33501) ;  /* 0x0000000800c47947 */ /* 0x000fea0003800000 */
.L_x_33496:
        /* <DEDUP_REMOVED lines=12> */
.L_x_33510:
[----:B------:R-:W-:Y:S02]  /*a020*/  PRMT R4, R22, 0x8880, RZ ;  /* 0x0000888016047816 */ /* 0x000fe400000000ff */
[----:B------:R-:W-:Y:S02]  /*a030*/  CS2R R6, SRZ ;  /* 0x0000000000067805 */ /* 0x000fe4000001ff00 */
[----:B------:R-:W-:-:S06]  /*a040*/  PRMT R4, R4, 0x7710, RZ ;  /* 0x0000771004047816 */ /* 0x000fcc00000000ff */
[----:B------:R-:W0:Y:S02]  /*a050*/  I2F.F64.S16 R4, R4 ;  /* 0x0000000400047312 */ /* 0x000e240000101c00 */
[----:B0-----:R0:W-:Y:S01]  /*a060*/  STG.E.128 desc[UR36][R8.64], R4 ;  /* 0x0000000408007986 */ /* 0x0011e2000c101d24 */
[----:B------:R-:W-:Y:S05]  /*a070*/  BRA `(.L_x_33501) ;  /* 0x00000008007c7947 */ /* 0x000fea0003800000 */
.L_x_33509:
        /* <DEDUP_REMOVED lines=21> */
.L_x_33514:
[----:B------:R-:W-:Y:S05]  /*a1d0*/  BSYNC B0 ;  /* 0x0000000000007941 */ /* 0x000fea0003800000 */
.L_x_33513:
[----:B------:R-:W-:-:S05]  /*a1e0*/  LOP3.LUT R5, R0, R5, RZ, 0xfc, !PT ;  /* 0x0000000500057212 */ /* 0x000fca00078efcff */
[----:B------:R3:W-:Y:S01]  /*a1f0*/  STG.E.U8 desc[UR36][R8.64], R5 ;  /* 0x0000000508007986 */ /* 0x0007e2000c101124 */
[----:B------:R-:W-:Y:S05]  /*a200*/  BRA `(.L_x_33501) ;  /* 0x0000000800187947 */ /* 0x000fea0003800000 */
.L_x_33512:
        /* <DEDUP_REMOVED lines=13> */
.L_x_33516:
[----:B------:R-:W-:Y:S01]  /*a2e0*/  IMAD.MOV.U32 R0, RZ, RZ, 0x7f ;  /* 0x0000007fff007424 */ /* 0x000fe200078e00ff */
[----:B------:R-:W-:-:S04]  /*a2f0*/  ISETP.GT.U32.AND P0, PT, R3, 0x7f800000, PT ;  /* 0x7f8000000300780c */ /* 0x000fc80003f04070 */
[----:B------:R-:W-:-:S09]  /*a300*/  SEL R0, R0, 0x7c, P0 ;  /* 0x0000007c00007807 */ /* 0x000fd20000000000 */
.L_x_33517:
[----:B------:R-:W-:Y:S05]  /*a310*/  BSYNC B0 ;  /* 0x0000000000007941 */ /* 0x000fea0003800000 */
.L_x_33515:
[----:B------:R-:W-:-:S04]  /*a320*/  LOP3.LUT R3, R5, 0x80000000, RZ, 0xc0, !PT ;  /* 0x8000000005037812 */ /* 0x000fc800078ec0ff */
[----:B------:R-:W-:-:S04]  /*a330*/  SHF.R.U32.HI R3, RZ, 0x18, R3 ;  /* 0x00000018ff037819 */ /* 0x000fc80000011603 */
[----:B------:R-:W-:-:S05]  /*a340*/  LOP3.LUT R3, R0, R3, RZ, 0xfc, !PT ;  /* 0x0000000300037212 */ /* 0x000fca00078efcff */
[----:B------:R4:W-:Y:S01]  /*a350*/  STG.E.U8 desc[UR36][R8.64], R3 ;  /* 0x0000000308007986 */ /* 0x0009e2000c101124 */
[----:B------:R-:W-:Y:S05]  /*a360*/  BRA `(.L_x_33501) ;  /* 0x0000000400c07947 */ /* 0x000fea0003800000 */
.L_x_33511:
[----:B------:R-:W0:Y:S02]  /*a370*/  I2F.S8 R0, R22 ;  /* 0x0000001600007306 */ /* 0x000e240000001400 */
[----:B0-----:R-:W-:-:S05]  /*a380*/  F2FP.BF16.F32.PACK_AB R0, RZ, R0 ;  /* 0x00000000ff00723e */ /* 0x001fca00000010ff */
[----:B------:R2:W-:Y:S01]  /*a390*/  STG.E.U16 desc[UR36][R8.64], R0 ;  /* 0x0000000008007986 */ /* 0x0005e2000c101524 */
[----:B------:R-:W-:Y:S05]  /*a3a0*/  BRA `(.L_x_33501) ;  /* 0x0000000400b07947 */ /* 0x000fea0003800000 */
.L_x_33508:
        /* <DEDUP_REMOVED lines=12> */
.L_x_33520:
        /* <DEDUP_REMOVED lines=17> */
.L_x_33523:
[----:B------:R-:W-:-:S04]  /*a580*/  LOP3.LUT R3, R5, 0x80000000, RZ, 0xc0, !PT ;  /* 0x8000000005037812 */ /* 0x000fc800078ec0ff */
[----:B------:R-:W-:-:S04]  /*a590*/  SHF.R.U32.HI R3, RZ, 0x18, R3 ;  /* 0x00000018ff037819 */ /* 0x000fc80000011603 */
[----:B------:R-:W-:-:S04]  /*a5a0*/  LOP3.LUT R0, R0, R3, RZ, 0xfc, !PT ;  /* 0x0000000300007212 */ /* 0x000fc800078efcff */
[----:B------:R-:W-:-:S07]  /*a5b0*/  PRMT R4, R0, 0x7610, R4 ;  /* 0x0000761000047816 */ /* 0x000fce0000000004 */
.L_x_33522:
[----:B------:R-:W-:Y:S05]  /*a5c0*/  BSYNC B0 ;  /* 0x0000000000007941 */ /* 0x000fea0003800000 */
.L_x_33521:
[----:B------:R0:W-:Y:S01]  /*a5d0*/  STG.E.U8 desc[UR36][R8.64], R4 ;  /* 0x0000000408007986 */ /* 0x0001e2000c101124 */
[----:B------:R-:W-:Y:S05]  /*a5e0*/  BRA `(.L_x_33501) ;  /* 0x0000000400207947 */ /* 0x000fea0003800000 */
.L_x_33519:
        /* <DEDUP_REMOVED lines=17> */
.L_x_33526:
[----:B------:R-:W-:-:S04]  /*a700*/  LOP3.LUT R3, R5, 0x80000000, RZ, 0xc0, !PT ;  /* 0x8000000005037812 */ /* 0x000fc800078ec0ff */
[----:B------:R-:W-:-:S04]  /*a710*/  SHF.R.U32.HI R3, RZ, 0x18, R3 ;  /* 0x00000018ff037819 */ /* 0x000fc80000011603 */
[----:B------:R-:W-:-:S04]  /*a720*/  LOP3.LUT R0, R0, R3, RZ, 0xfc, !PT ;  /* 0x0000000300007212 */ /* 0x000fc800078efcff */
[----:B------:R-:W-:-:S07]  /*a730*/  PRMT R4, R0, 0x7610, R4 ;  /* 0x0000761000047816 */ /* 0x000fce0000000004 */
.L_x_33525:
[----:B------:R-:W-:Y:S05]  /*a740*/  BSYNC B0 ;  /* 0x0000000000007941 */ /* 0x000fea0003800000 */
.L_x_33524:
[----:B------:R0:W-:Y:S01]  /*a750*/  STG.E.U8 desc[UR36][R8.64], R4 ;  /* 0x0000000408007986 */ /* 0x0001e2000c101124 */
[----:B------:R-:W-:Y:S05]  /*a760*/  BRA `(.L_x_33501) ;  /* 0x0000000000c07947 */ /* 0x000fea0003800000 */
.L_x_33518:
        /* <DEDUP_REMOVED lines=22> */
.L_x_33500:
        /* <DEDUP_REMOVED lines=16> */
.L_x_33529:
[----:B------:R-:W-:Y:S05]  /*a9d0*/  BRA `(.L_x_33501) ;  /* 0x0000000000247947 */ /* 0x000fea0003800000 */
.L_x_33528:
[----:B------:R-:W-:-:S04]  /*a9e0*/  LOP3.LUT R22, R22, 0xffff, RZ, 0xc0, !PT ;  /* 0x0000ffff16167812 */ /* 0x000fc800078ec0ff */
[----:B------:R-:W-:-:S05]  /*a9f0*/  PRMT R22, R22, 0x8880, RZ ;  /* 0x0000888016167816 */ /* 0x000fca00000000ff */
[----:B------:R-:W-:-:S05]  /*aa00*/  IMAD.MOV.U32 R4, RZ, RZ, R22 ;  /* 0x000000ffff047224 */ /* 0x000fca00078e0016 */
[----:B------:R-:W-:-:S05]  /*aa10*/  SHF.R.S32.HI R5, RZ, 0x1f, R4 ;  /* 0x0000001fff057819 */ /* 0x000fca0000011404 */
[----:B------:R0:W-:Y:S01]  /*aa20*/  STG.E.64 desc[UR36][R8.64], R4 ;  /* 0x0000000408007986 */ /* 0x0001e2000c101b24 */
[----:B------:R-:W-:Y:S05]  /*aa30*/  BRA `(.L_x_33501) ;  /* 0x00000000000c7947 */ /* 0x000fea0003800000 */
.L_x_33527:
[----:B------:R-:W-:-:S04]  /*aa40*/  LOP3.LUT R22, R22, 0xffff, RZ, 0xc0, !PT ;  /* 0x0000ffff16167812 */ /* 0x000fc800078ec0ff */
[----:B------:R-:W-:-:S05]  /*aa50*/  PRMT R3, R22, 0x8880, RZ ;  /* 0x0000888016037816 */ /* 0x000fca00000000ff */
[----:B------:R0:W-:Y:S02]  /*aa60*/  STG.E desc[UR36][R8.64], R3 ;  /* 0x0000000308007986 */ /* 0x0001e4000c101924 */
.L_x_33501:
        /* <DEDUP_REMOVED lines=23> */
.L_x_33533:
[----:B------:R0:W-:Y:S01]  /*abe0*/  STG.E.U8 desc[UR36][R8.64], R18 ;  /* 0x0000001208007986 */ /* 0x0001e2000c101124 */
[----:B------:R-:W-:Y:S05]  /*abf0*/  BRA `(.L_x_33535) ;  /* 0x0000000c00987947 */ /* 0x000fea0003800000 */
.L_x_33532:
        /* <DEDUP_REMOVED lines=12> */
.L_x_33537:
[----:B------:R-:W-:-:S04]  /*acc0*/  LOP3.LUT R18, R18, 0xffff, RZ, 0xc0, !PT ;  /* 0x0000ffff12127812 */ /* 0x000fc800078ec0ff */
[----:B------:R-:W-:-:S05]  /*acd0*/  PRMT R3, R18, 0x8880, RZ ;  /* 0x0000888012037816 */ /* 0x000fca00000000ff */
[----:B------:R0:W-:Y:S01]  /*ace0*/  STG.E desc[UR36][R8.64], R3 ;  /* 0x0000000308007986 */ /* 0x0001e2000c101924 */
[----:B------:R-:W-:Y:S05]  /*acf0*/  BRA `(.L_x_33535) ;  /* 0x0000000c00587947 */ /* 0x000fea0003800000 */
.L_x_33536:
[----:B------:R-:W-:-:S04]  /*ad00*/  PRMT R3, R18, 0x8880, RZ ;  /* 0x0000888012037816 */ /* 0x000fc800000000ff */
[----:B------:R-:W-:-:S05]  /*ad10*/  PRMT R3, R3, 0x7710, RZ ;  /* 0x0000771003037816 */ /* 0x000fca00000000ff */
[----:B------:R0:W-:Y:S01]  /*ad20*/  STG.E.U16 desc[UR36][R8.64], R3 ;  /* 0x0000000308007986 */ /* 0x0001e2000c101524 */
[----:B------:R-:W-:Y:S05]  /*ad30*/  BRA `(.L_x_33535) ;  /* 0x0000000c00487947 */ /* 0x000fea0003800000 */
.L_x_33531:
        /* <DEDUP_REMOVED lines=9> */
.L_x_33539:
[----:B------:R-:W0:Y:S02]  /*add0*/  I2F.S8 R0, R18 ;  /* 0x0000001200007306 */ /* 0x000e240000001400 */
[----:B0-----:R-:W-:-:S05]  /*ade0*/  F2FP.F16.F32.PACK_AB R0, RZ, R0 ;  /* 0x00000000ff00723e */ /* 0x001fca00000000ff */
[----:B------:R0:W-:Y:S01]  /*adf0*/  STG.E.U16 desc[UR36][R8.64], R0 ;  /* 0x0000000008007986 */ /* 0x0001e2000c101524 */
[----:B------:R-:W-:Y:S05]  /*ae00*/  BRA `(.L_x_33535) ;  /* 0x0000000c00147947 */ /* 0x000fea0003800000 */
.L_x_33538:
        /* <DEDUP_REMOVED lines=10> */
.L_x_33541:
[----:B------:R-:W0:Y:S02]  /*aeb0*/  I2F.S8 R18, R18 ;  /* 0x0000001200127306 */ /* 0x000e240000001400 */
[----:B0-----:R-:W-:-:S04]  /*aec0*/  F2FP.F16.F32.PACK_AB R3, RZ, R18 ;  /* 0x00000012ff03723e */ /* 0x001fc800000000ff */
[----:B------:R-:W-:-:S05]  /*aed0*/  PRMT R3, R3, 0x5410, RZ ;  /* 0x0000541003037816 */ /* 0x000fca00000000ff */
[----:B------:R2:W-:Y:S01]  /*aee0*/  STG.E desc[UR36][R8.64], R3 ;  /* 0x0000000308007986 */ /* 0x0005e2000c101924 */
[----:B------:R-:W-:Y:S05]  /*aef0*/  BRA `(.L_x_33535) ;  /* 0x0000000800d87947 */ /* 0x000fea0003800000 */
.L_x_33540:
[----:B------:R-:W-:-:S04]  /*af00*/  PRMT R4, R18, 0x8880, RZ ;  /* 0x0000888012047816 */ /* 0x000fc800000000ff */
[----:B------:R-:W-:-:S06]  /*af10*/  PRMT R4, R4, 0x7710, RZ ;  /* 0x0000771004047816 */ /* 0x000fcc00000000ff */
[----:B------:R-:W0:Y:S02]  /*af20*/  I2F.F64.S16 R4, R4 ;  /* 0x0000000400047312 */ /* 0x000e240000101c00 */
[----:B0-----:R4:W-:Y:S01]  /*af30*/  STG.E.64 desc[UR36][R8.64], R4 ;  /* 0x0000000408007986 */ /* 0x0019e2000c101b24 */
[----:B------:R-:W-:Y:S05]  /*af40*/  BRA `(.L_x_33535) ;  /* 0x0000000800c47947 */ /* 0x000fea0003800000 */
.L_x_33530:
        /* <DEDUP_REMOVED lines=12> */
.L_x_33544:
[----:B------:R-:W-:Y:S02]  /*b010*/  PRMT R4, R18, 0x8880, RZ ;  /* 0x0000888012047816 */ /* 0x000fe400000000ff */
[----:B------:R-:W-:Y:S02]  /*b020*/  CS2R R6, SRZ ;  /* 0x0000000000067805 */ /* 0x000fe4000001ff00 */
[----:B------:R-:W-:-:S06]  /*b030*/  PRMT R4, R4, 0x7710, RZ ;  /* 0x0000771004047816 */ /* 0x000fcc00000000ff */
[----:B------:R-:W0:Y:S02]  /*b040*/  I2F.F64.S16 R4, R4 ;  /* 0x0000000400047312 */ /* 0x000e240000101c00 */
[----:B0-----:R0:W-:Y:S01]  /*b050*/  STG.E.128 desc[UR36][R8.64], R4 ;  /* 0x0000000408007986 */ /* 0x0011e2000c101d24 */
[----:B------:R-:W-:Y:S05]  /*b060*/  BRA `(.L_x_33535) ;  /* 0x00000008007c7947 */ /* 0x000fea0003800000 */
.L_x_33543:
        /* <DEDUP_REMOVED lines=21> */
.L_x_33548:
[----:B------:R-:W-:Y:S05]  /*b1c0*/  BSYNC B0 ;  /* 0x0000000000007941 */ /* 0x000fea0003800000 */
.L_x_33547:
[----:B------:R-:W-:-:S05]  /*b1d0*/  LOP3.LUT R5, R0, R5, RZ, 0xfc, !PT ;  /* 0x0000000500057212 */ /* 0x000fca00078efcff */
[----:B------:R0:W-:Y:S01]  /*b1e0*/  STG.E.U8 desc[UR36][R8.64], R5 ;  /* 0x0000000508007986 */ /* 0x0001e2000c101124 */
[----:B------:R-:W-:Y:S05]  /*b1f0*/  BRA `(.L_x_33535) ;  /* 0x0000000800187947 */ /* 0x000fea0003800000 */
.L_x_33546:
        /* <DEDUP_REMOVED lines=13> */
.L_x_33550:
[----:B------:R-:W-:Y:S01]  /*b2d0*/  IMAD.MOV.U32 R0, RZ, RZ, 0x7f ;  /* 0x0000007fff007424 */ /* 0x000fe200078e00ff */
[----:B------:R-:W-:-:S04]  /*b2e0*/  ISETP.GT.U32.AND P0, PT, R3, 0x7f800000, PT ;  /* 0x7f8000000300780c */ /* 0x000fc80003f04070 */
[----:B------:R-:W-:-:S09]  /*b2f0*/  SEL R0, R0, 0x7c, P0 ;  /* 0x0000007c00007807 */ /* 0x000fd20000000000 */
.L_x_33551:
[----:B------:R-:W-:Y:S05]  /*b300*/  BSYNC B0 ;  /* 0x0000000000007941 */ /* 0x000fea0003800000 */
.L_x_33549:
[----:B------:R-:W-:-:S04]  /*b310*/  LOP3.LUT R3, R5, 0x80000000, RZ, 0xc0, !PT ;  /* 0x8000000005037812 */ /* 0x000fc800078ec0ff */
[----:B------:R-:W-:-:S04]  /*b320*/  SHF.R.U32.HI R3, RZ, 0x18, R3 ;  /* 0x00000018ff037819 */ /* 0x000fc80000011603 */
[----:B------:R-:W-:-:S05]  /*b330*/  LOP3.LUT R3, R0, R3, RZ, 0xfc, !PT ;  /* 0x0000000300037212 */ /* 0x000fca00078efcff */
[----:B------:R0:W-:Y:S01]  /*b340*/  STG.E.U8 desc[UR36][R8.64], R3 ;  /* 0x0000000308007986 */ /* 0x0001e2000c101124 */
[----:B------:R-:W-:Y:S05]  /*b350*/  BRA `(.L_x_33535) ;  /* 0x0000000400c07947 */ /* 0x000fea0003800000 */
.L_x_33545:
[----:B------:R-:W0:Y:S02]  /*b360*/  I2F.S8 R0, R18 ;  /* 0x0000001200007306 */ /* 0x000e240000001400 */
[----:B0-----:R-:W-:-:S05]  /*b370*/  F2FP.BF16.F32.PACK_AB R0, RZ, R0 ;  /* 0x00000000ff00723e */ /* 0x001fca00000010ff */
[----:B------:R0:W-:Y:S01]  /*b380*/  STG.E.U16 desc[UR36][R8.64], R0 ;  /* 0x0000000008007986 */ /* 0x0001e2000c101524 */
[----:B------:R-:W-:Y:S05]  /*b390*/  BRA `(.L_x_33535) ;  /* 0x0000000400b07947 */ /* 0x000fea0003800000 */
.L_x_33542:
        /* <DEDUP_REMOVED lines=12> */
.L_x_33554:
        /* <DEDUP_REMOVED lines=17> */
.L_x_33557:
[----:B------:R-:W-:-:S04]  /*b570*/  LOP3.LUT R3, R5, 0x80000000, RZ, 0xc0, !PT ;  /* 0x8000000005037812 */ /* 0x000fc800078ec0ff */
[----:B------:R-:W-:-:S04]  /*b580*/  SHF.R.U32.HI R3, RZ, 0x18, R3 ;  /* 0x00000018ff037819 */ /* 0x000fc80000011603 */
[----:B------:R-:W-:-:S04]  /*b590*/  LOP3.LUT R0, R0, R3, RZ, 0xfc, !PT ;  /* 0x0000000300007212 */ /* 0x000fc800078efcff */
[----:B------:R-:W-:-:S07]  /*b5a0*/  PRMT R4, R0, 0x7610, R4 ;  /* 0x0000761000047816 */ /* 0x000fce0000000004 */
.L_x_33556:
[----:B------:R-:W-:Y:S05]  /*b5b0*/  BSYNC B0 ;  /* 0x0000000000007941 */ /* 0x000fea0003800000 */
.L_x_33555:
[----:B------:R0:W-:Y:S01]  /*b5c0*/  STG.E.U8 desc[UR36][R8.64], R4 ;  /* 0x0000000408007986 */ /* 0x0001e2000c101124 */
[----:B------:R-:W-:Y:S05]  /*b5d0*/  BRA `(.L_x_33535) ;  /* 0x0000000400207947 */ /* 0x000fea0003800000 */
.L_x_33553:
        /* <DEDUP_REMOVED lines=17> */
.L_x_33560:
[----:B------:R-:W-:-:S04]  /*b6f0*/  LOP3.LUT R3, R5, 0x80000000, RZ, 0xc0, !PT ;  /* 0x8000000005037812 */ /* 0x000fc800078ec0ff */
[----:B------:R-:W-:-:S04]  /*b700*/  SHF.R.U32.HI R3, RZ, 0x18, R3 ;  /* 0x00000018ff037819 */ /* 0x000fc80000011603 */
[----:B------:R-:W-:-:S04]  /*b710*/  LOP3.LUT R0, R0, R3, RZ, 0xfc, !PT ;  /* 0x0000000300007212 */ /* 0x000fc800078efcff */
[----:B------:R-:W-:-:S07]  /*b720*/  PRMT R4, R0, 0x7610, R4 ;  /* 0x0000761000047816 */ /* 0x000fce0000000004 */
.L_x_33559:
[----:B------:R-:W-:Y:S05]  /*b730*/  BSYNC B0 ;  /* 0x0000000000007941 */ /* 0x000fea0003800000 */
.L_x_33558:
[----:B------:R0:W-:Y:S01]  /*b740*/  STG.E.U8 desc[UR36][R8.64], R4 ;  /* 0x0000000408007986 */ /* 0x0001e2000c101124 */
[----:B------:R-:W-:Y:S05]  /*b750*/  BRA `(.L_x_33535) ;  /* 0x0000000000c07947 */ /* 0x000fea0003800000 */
.L_x_33552:
        /* <DEDUP_REMOVED lines=22> */
.L_x_33534:
        /* <DEDUP_REMOVED lines=16> */
.L_x_33563:
[----:B------:R-:W-:Y:S05]  /*b9c0*/  BRA `(.L_x_33535) ;  /* 0x0000000000247947 */ /* 0x000fea0003800000 */
.L_x_33562:
[----:B------:R-:W-:-:S04]  /*b9d0*/  LOP3.LUT R18, R18, 0xffff, RZ, 0xc0, !PT ;  /* 0x0000ffff12127812 */ /* 0x000fc800078ec0ff */
[----:B------:R-:W-:-:S05]  /*b9e0*/  PRMT R18, R18, 0x8880, RZ ;  /* 0x0000888012127816 */ /* 0x000fca00000000ff */
[----:B------:R-:W-:-:S05]  /*b9f0*/  IMAD.MOV.U32 R4, RZ, RZ, R18 ;  /* 0x000000ffff047224 */ /* 0x000fca00078e0012 */
[----:B------:R-:W-:-:S05]  /*ba00*/  SHF.R.S32.HI R5, RZ, 0x1f, R4 ;  /* 0x0000001fff057819 */ /* 0x000fca0000011404 */
[----:B------:R0:W-:Y:S01]  /*ba10*/  STG.E.64 desc[UR36][R8.64], R4 ;  /* 0x0000000408007986 */ /* 0x0001e2000c101b24 */
[----:B------:R-:W-:Y:S05]  /*ba20*/  BRA `(.L_x_33535) ;  /* 0x00000000000c7947 */ /* 0x000fea0003800000 */
.L_x_33561:
[----:B------:R-:W-:-:S04]  /*ba30*/  LOP3.LUT R18, R18, 0xffff, RZ, 0xc0, !PT ;  /* 0x0000ffff12127812 */ /* 0x000fc800078ec0ff */
[----:B------:R-:W-:-:S05]  /*ba40*/  PRMT R3, R18, 0x8880, RZ ;  /* 0x0000888012037816 */ /* 0x000fca00000000ff */
[----:B------:R0:W-:Y:S02]  /*ba50*/  STG.E desc[UR36][R8.64], R3 ;  /* 0x0000000308007986 */ /* 0x0001e4000c101924 */
.L_x_33535:
[----:B------:R-:W-:-:S07]  /*ba60*/  VIADD R25, R25, 0x80 ;  /* 0x0000008019197836 */ /* 0x000fce0000000000 */
.L_x_33495:
[----:B------:R-:W-:Y:S05]  /*ba70*/  BSYNC B6 ;  /* 0x0000000000067941 */ /* 0x000fea0003800000 */
.L_x_33494:
        /* <DEDUP_REMOVED lines=21> */
.L_x_33567:
[----:B------:R-:W-:Y:S01]  /*bbd0*/  STG.E.U8 desc[UR36][R2.64], R19 ;  /* 0x0000001302007986 */ /* 0x000fe2000c101124 */
[----:B------:R-:W-:Y:S05]  /*bbe0*/  EXIT ;  /* 0x000000000000794d */ /* 0x000fea0003800000 */
.L_x_33566:
        /* <DEDUP_REMOVED lines=12> */
.L_x_33570:
[----:B------:R-:W-:-:S04]  /*bcb0*/  LOP3.LUT R19, R19, 0xffff, RZ, 0xc0, !PT ;  /* 0x0000ffff13137812 */ /* 0x000fc800078ec0ff */
[----:B------:R-:W-:-:S05]  /*bcc0*/  PRMT R5, R19, 0x8880, RZ ;  /* 0x0000888013057816 */ /* 0x000fca00000000ff */
[----:B------:R-:W-:Y:S01]  /*bcd0*/  STG.E desc[UR36][R2.64], R5 ;  /* 0x0000000502007986 */ /* 0x000fe2000c101924 */
[----:B------:R-:W-:Y:S05]  /*bce0*/  EXIT ;  /* 0x000000000000794d */ /* 0x000fea0003800000 */
.L_x_33569:
[----:B------:R-:W-:-:S04]  /*bcf0*/  PRMT R5, R19, 0x8880, RZ ;  /* 0x0000888013057816 */ /* 0x000fc800000000ff */
[----:B------:R-:W-:-:S05]  /*bd00*/  PRMT R5, R5, 0x7710, RZ ;  /* 0x0000771005057816 */ /* 0x000fca00000000ff */
[----:B------:R-:W-:Y:S01]  /*bd10*/  STG.E.U16 desc[UR36][R2.64], R5 ;  /* 0x0000000502007986 */ /* 0x000fe2000c101524 */
[----:B------:R-:W-:Y:S05]  /*bd20*/  EXIT ;  /* 0x000000000000794d */ /* 0x000fea0003800000 */
.L_x_33565:
        /* <DEDUP_REMOVED lines=9> */
.L_x_33572:
[----:B------:R-:W0:Y:S02]  /*bdc0*/  I2F.S8 R0, R19 ;  /* 0x0000001300007306 */ /* 0x000e240000001400 */
[----:B0-----:R-:W-:-:S05]  /*bdd0*/  F2FP.F16.F32.PACK_AB R0, RZ, R0 ;  /* 0x00000000ff00723e */ /* 0x001fca00000000ff */
[----:B------:R-:W-:Y:S01]  /*bde0*/  STG.E.U16 desc[UR36][R2.64], R0 ;  /* 0x0000000002007986 */ /* 0x000fe2000c101524 */
[----:B------:R-:W-:Y:S05]  /*bdf0*/  EXIT ;  /* 0x000000000000794d */ /* 0x000fea0003800000 */
.L_x_33571:
        /* <DEDUP_REMOVED lines=10> */
.L_x_33574:
[----:B------:R-:W0:Y:S02]  /*bea0*/  I2F.S8 R19, R19 ;  /* 0x0000001300137306 */ /* 0x000e240000001400 */
[----:B0-----:R-:W-:-:S04]  /*beb0*/  F2FP.F16.F32.PACK_AB R5, RZ, R19 ;  /* 0x00000013ff05723e */ /* 0x001fc800000000ff */
[----:B------:R-:W-:-:S05]  /*bec0*/  PRMT R5, R5, 0x5410, RZ ;  /* 0x0000541005057816 */ /* 0x000fca00000000ff */
[----:B------:R-:W-:Y:S01]  /*bed0*/  STG.E desc[UR36][R2.64], R5 ;  /* 0x0000000502007986 */ /* 0x000fe2000c101924 */
[----:B------:R-:W-:Y:S05]  /*bee0*/  EXIT ;  /* 0x000000000000794d */ /* 0x000fea0003800000 */
.L_x_33573:
[----:B------:R-:W-:-:S04]  /*bef0*/  PRMT R4, R19, 0x8880, RZ ;  /* 0x0000888013047816 */ /* 0x000fc800000000ff */
[----:B------:R-:W-:-:S06]  /*bf00*/  PRMT R4, R4, 0x7710, RZ ;  /* 0x0000771004047816 */ /* 0x000fcc00000000ff */
[----:B------:R-:W0:Y:S02]  /*bf10*/  I2F.F64.S16 R4, R4 ;  /* 0x0000000400047312 */ /* 0x000e240000101c00 */
[----:B0-----:R-:W-:Y:S01]  /*bf20*/  STG.E.64 desc[UR36][R2.64], R4 ;  /* 0x0000000402007986 */ /* 0x001fe2000c101b24 */
[----:B------:R-:W-:Y:S05]  /*bf30*/  EXIT ;  /* 0x000000000000794d */ /* 0x000fea0003800000 */
.L_x_33564:
        /* <DEDUP_REMOVED lines=12> */
.L_x_33577:
[----:B------:R-:W-:Y:S02]  /*c000*/  PRMT R4, R19, 0x8880, RZ ;  /* 0x0000888013047816 */ /* 0x000fe400000000ff */
[----:B------:R-:W-:Y:S02]  /*c010*/  CS2R R6, SRZ ;  /* 0x0000000000067805 */ /* 0x000fe4000001ff00 */
[----:B------:R-:W-:-:S06]  /*c020*/  PRMT R4, R4, 0x7710, RZ ;  /* 0x0000771004047816 */ /* 0x000fcc00000000ff */
[----:B------:R-:W0:Y:S02]  /*c030*/  I2F.F64.S16 R4, R4 ;  /* 0x0000000400047312 */ /* 0x000e240000101c00 */
[----:B0-----:R-:W-:Y:S01]  /*c040*/  STG.E.128 desc[UR36][R2.64], R4 ;  /* 0x0000000402007986 */ /* 0x001fe2000c101d24 */
[----:B------:R-:W-:Y:S05]  /*c050*/  EXIT ;  /* 0x000000000000794d */ /* 0x000fea0003800000 */
.L_x_33576:
        /* <DEDUP_REMOVED lines=21> */
.L_x_33581:
[----:B------:R-:W-:Y:S05]  /*c1b0*/  BSYNC B0 ;  /* 0x0000000000007941 */ /* 0x000fea0003800000 */
.L_x_33580:
[----:B------:R-:W-:-:S05]  /*c1c0*/  LOP3.LUT R5, R0, R5, RZ, 0xfc, !PT ;  /* 0x0000000500057212 */ /* 0x000fca00078efcff */
[----:B------:R-:W-:Y:S01]  /*c1d0*/  STG.E.U8 desc[UR36][R2.64], R5 ;  /* 0x0000000502007986 */ /* 0x000fe2000c101124 */
[----:B------:R-:W-:Y:S05]  /*c1e0*/  EXIT ;  /* 0x000000000000794d */ /* 0x000fea0003800000 */
.L_x_33579:
        /* <DEDUP_REMOVED lines=13> */
.L_x_33583:
[----:B------:R-:W-:Y:S01]  /*c2c0*/  IMAD.MOV.U32 R0, RZ, RZ, 0x7f ;  /* 0x0000007fff007424 */ /* 0x000fe200078e00ff */
[----:B------:R-:W-:-:S04]  /*c2d0*/  ISETP.GT.U32.AND P0, PT, R4, 0x7f800000, PT ;  /* 0x7f8000000400780c */ /* 0x000fc80003f04070 */
[----:B------:R-:W-:-:S09]  /*c2e0*/  SEL R0, R0, 0x7c, P0 ;  /* 0x0000007c00007807 */ /* 0x000fd20000000000 */
.L_x_33584:
[----:B------:R-:W-:Y:S05]  /*c2f0*/  BSYNC B0 ;  /* 0x0000000000007941 */ /* 0x000fea0003800000 */
.L_x_33582:
[----:B------:R-:W-:-:S04]  /*c300*/  LOP3.LUT R4, R19, 0x80000000, RZ, 0xc0, !PT ;  /* 0x8000000013047812 */ /* 0x000fc800078ec0ff */
[----:B------:R-:W-:-:S04]  /*c310*/  SHF.R.U32.HI R5, RZ, 0x18, R4 ;  /* 0x00000018ff057819 */ /* 0x000fc80000011604 */
[----:B------:R-:W-:-:S05]  /*c320*/  LOP3.LUT R5, R0, R5, RZ, 0xfc, !PT ;  /* 0x0000000500057212 */ /* 0x000fca00078efcff */
[----:B------:R-:W-:Y:S01]  /*c330*/  STG.E.U8 desc[UR36][R2.64], R5 ;  /* 0x0000000502007986 */ /* 0x000fe2000c101124 */
[----:B------:R-:W-:Y:S05]  /*c340*/  EXIT ;  /* 0x000000000000794d */ /* 0x000fea0003800000 */
.L_x_33578:
[----:B------:R-:W0:Y:S02]  /*c350*/  I2F.S8 R0, R19 ;  /* 0x0000001300007306 */ /* 0x000e240000001400 */
[----:B0-----:R-:W-:-:S05]  /*c360*/  F2FP.BF16.F32.PACK_AB R0, RZ, R0 ;  /* 0x00000000ff00723e */ /* 0x001fca00000010ff */
[----:B------:R-:W-:Y:S01]  /*c370*/  STG.E.U16 desc[UR36][R2.64], R0 ;  /* 0x0000000002007986 */ /* 0x000fe2000c101524 */
[----:B------:R-:W-:Y:S05]  /*c380*/  EXIT ;  /* 0x000000000000794d */ /* 0x000fea0003800000 */
.L_x_33575:
        /* <DEDUP_REMOVED lines=12> */
.L_x_33587:
        /* <DEDUP_REMOVED lines=17> */
.L_x_33590:
[----:B------:R-:W-:-:S04]  /*c560*/  LOP3.LUT R0, R19, 0x80000000, RZ, 0xc0, !PT ;  /* 0x8000000013007812 */ /* 0x000fc800078ec0ff */
[----:B------:R-:W-:-:S04]  /*c570*/  SHF.R.U32.HI R5, RZ, 0x18, R0 ;  /* 0x00000018ff057819 */ /* 0x000fc80000011600 */
[----:B------:R-:W-:-:S04]  /*c580*/  LOP3.LUT R4, R4, R5, RZ, 0xfc, !PT ;  /* 0x0000000504047212 */ /* 0x000fc800078efcff */
[----:B------:R-:W-:-:S07]  /*c590*/  PRMT R0, R4, 0x7610, R0 ;  /* 0x0000761004007816 */ /* 0x000fce0000000000 */
.L_x_33589:
[----:B------:R-:W-:Y:S05]  /*c5a0*/  BSYNC B0 ;  /* 0x0000000000007941 */ /* 0x000fea0003800000 */
.L_x_33588:
[----:B------:R-:W-:Y:S01]  /*c5b0*/  STG.E.U8 desc[UR36][R2.64], R0 ;  /* 0x0000000002007986 */ /* 0x000fe2000c101124 */
[----:B------:R-:W-:Y:S05]  /*c5c0*/  EXIT ;  /* 0x000000000000794d */ /* 0x000fea0003800000 */
.L_x_33586:
        /* <DEDUP_REMOVED lines=17> */
.L_x_33593:
[----:B------:R-:W-:-:S04]  /*c6e0*/  LOP3.LUT R0, R19, 0x80000000, RZ, 0xc0, !PT ;  /* 0x8000000013007812 */ /* 0x000fc800078ec0ff */
[----:B------:R-:W-:-:S04]  /*c6f0*/  SHF.R.U32.HI R5, RZ, 0x18, R0 ;  /* 0x00000018ff057819 */ /* 0x000fc80000011600 */
[----:B------:R-:W-:-:S04]  /*c700*/  LOP3.LUT R4, R4, R5, RZ, 0xfc, !PT ;  /* 0x0000000504047212 */ /* 0x000fc800078efcff */
[----:B------:R-:W-:-:S07]  /*c710*/  PRMT R0, R4, 0x7610, R0 ;  /* 0x0000761004007816 */ /* 0x000fce0000000000 */
.L_x_33592:
[----:B------:R-:W-:Y:S05]  /*c720*/  BSYNC B0 ;  /* 0x0000000000007941 */ /* 0x000fea0003800000 */
.L_x_33591:
[----:B------:R-:W-:Y:S01]  /*c730*/  STG.E.U8 desc[UR36][R2.64], R0 ;  /* 0x0000000002007986 */ /* 0x000fe2000c101124 */
[----:B------:R-:W-:Y:S05]  /*c740*/  EXIT ;  /* 0x000000000000794d */ /* 0x000fea0003800000 */
.L_x_33585:
        /* <DEDUP_REMOVED lines=22> */
.L_x_33568:
        /* <DEDUP_REMOVED lines=16> */
.L_x_33596:
[----:B------:R-:W-:Y:S05]  /*c9b0*/  EXIT ;  /* 0x000000000000794d */ /* 0x000fea0003800000 */
.L_x_33595:
[----:B------:R-:W-:-:S04]  /*c9c0*/  LOP3.LUT R19, R19, 0xffff, RZ, 0xc0, !PT ;  /* 0x0000ffff13137812 */ /* 0x000fc800078ec0ff */
[----:B------:R-:W-:-:S05]  /*c9d0*/  PRMT R19, R19, 0x8880, RZ ;  /* 0x0000888013137816 */ /* 0x000fca00000000ff */
[----:B------:R-:W-:-:S05]  /*c9e0*/  IMAD.MOV.U32 R4, RZ, RZ, R19 ;  /* 0x000000ffff047224 */ /* 0x000fca00078e0013 */
[----:B------:R-:W-:-:S05]  /*c9f0*/  SHF.R.S32.HI R5, RZ, 0x1f, R4 ;  /* 0x0000001fff057819 */ /* 0x000fca0000011404 */
[----:B------:R-:W-:Y:S01]  /*ca00*/  STG.E.64 desc[UR36][R2.64], R4 ;  /* 0x0000000402007986 */ /* 0x000fe2000c101b24 */
[----:B------:R-:W-:Y:S05]  /*ca10*/  EXIT ;  /* 0x000000000000794d */ /* 0x000fea0003800000 */
.L_x_33594:
[----:B------:R-:W-:-:S04]  /*ca20*/  LOP3.LUT R19, R19, 0xffff, RZ, 0xc0, !PT ;  /* 0x0000ffff13137812 */ /* 0x000fc800078ec0ff */
[----:B------:R-:W-:-:S05]  /*ca30*/  PRMT R5, R19, 0x8880, RZ ;  /* 0x0000888013057816 */ /* 0x000fca00000000ff */
[----:B------:R-:W-:Y:S01]  /*ca40*/  STG.E desc[UR36][R2.64], R5 ;  /* 0x0000000502007986 */ /* 0x000fe2000c101924 */
[----:B------:R-:W-:Y:S05]  /*ca50*/  EXIT ;  /* 0x000000000000794d */ /* 0x000fea0003800000 */
.L_x_33597:
        /* <DEDUP_REMOVED lines=10> */
.L_x_44065:


//--------------------- .text._ZN2at6native18elementwise_kernelILi128ELi4EZNS0_22gpu_kernel_impl_nocastINS0_13BinaryFunctorIN3c104HalfES5_bZZZNS0_23logical_and_kernel_cudaERNS_14TensorIteratorEENKUlvE0_clEvENKUlvE6_clEvEUlS5_S5_E_EEEEvRNS_18TensorIteratorBaseERKT_EUliE_EEviT1_ --------------------------
	.section	.text._ZN2at6native18elementwise_kernelILi128ELi4EZNS0_22gpu_kernel_impl_nocastINS0_13BinaryFunctorIN3c104HalfES5_bZZZNS0_23logical_and_kernel_cudaERNS_14TensorIteratorEENKUlvE0_clEvENKUlvE6_clEvEUlS5_S5_E_EEEEvRNS_18TensorIteratorBaseERKT_EUliE_EEviT1_,"ax",@progbits
	.align	128
        .global         _ZN2at6native18elementwise_kernelILi128ELi4EZNS0_22gpu_kernel_impl_nocastINS0_13BinaryFunctorIN3c104HalfES5_bZZZNS0_23logical_and_kernel_cudaERNS_14TensorIteratorEENKUlvE0_clEvENKUlvE6_clEvEUlS5_S5_E_EEEEvRNS_18TensorIteratorBaseERKT_EUliE_EEviT1_
        .type           _ZN2at6native18elementwise_kernelILi128ELi4EZNS0_22gpu_kernel_impl_nocastINS0_13BinaryFunctorIN3c104HalfES5_bZZZNS0_23logical_and_kernel_cudaERNS_14TensorIteratorEENKUlvE0_clEvENKUlvE6_clEvEUlS5_S5_E_EEEEvRNS_18TensorIteratorBaseERKT_EUliE_EEviT1_,@function
        .size           _ZN2at6native18elementwise_kernelILi128ELi4EZNS0_22gpu_kernel_impl_nocastINS0_13BinaryFunctorIN3c104HalfES5_bZZZNS0_23logical_and_kernel_cudaERNS_14TensorIteratorEENKUlvE0_clEvENKUlvE6_clEvEUlS5_S5_E_EEEEvRNS_18TensorIteratorBaseERKT_EUliE_EEviT1_,(.L_x_44066 - _ZN2at6native18elementwise_kernelILi128ELi4EZNS0_22gpu_kernel_impl_nocastINS0_13BinaryFunctorIN3c104HalfES5_bZZZNS0_23logical_and_kernel_cudaERNS_14TensorIteratorEENKUlvE0_clEvENKUlvE6_clEvEUlS5_S5_E_EEEEvRNS_18TensorIteratorBaseERKT_EUliE_EEviT1_)
        .other          _ZN2at6native18elementwise_kernelILi128ELi4EZNS0_22gpu_kernel_impl_nocastINS0_13BinaryFunctorIN3c104HalfES5_bZZZNS0_23logical_and_kernel_cudaERNS_14TensorIteratorEENKUlvE0_clEvENKUlvE6_clEvEUlS5_S5_E_EEEEvRNS_18TensorIteratorBaseERKT_EUliE_EEviT1_,@"STO_CUDA_ENTRY STV_DEFAULT"
_ZN2at6native18elementwise_kernelILi128ELi4EZNS0_22gpu_kernel_impl_nocastINS0_13BinaryFunctorIN3c104HalfES5_bZZZNS0_23logical_and_kernel_cudaERNS_14TensorIteratorEENKUlvE0_clEvENKUlvE6_clEvEUlS5_S5_E_EEEEvRNS_18TensorIteratorBaseERKT_EUliE_EEviT1_:
.text._ZN2at6native18elementwise_kernelILi128ELi4EZNS0_22gpu_kernel_impl_nocastINS0_13BinaryFunctorIN3c104HalfES5_bZZZNS0_23logical_and_kernel_cudaERNS_14TensorIteratorEENKUlvE0_clEvENKUlvE6_clEvEUlS5_S5_E_EEEEvRNS_18TensorIteratorBaseERKT_EUliE_EEviT1_:
        /* <DEDUP_REMOVED lines=363> */
.L_x_33600:
        /* <DEDUP_REMOVED lines=12> */
[----:B------:R-:W-:Y:S01]  /*1770*/  IADD3 R3, R3, 0x80, RZ ;  /* 0x0000008003037810 */ /* 0x000fe20007ffe0ff */
[----:B--2---:R-:W-:-:S05]  /*1780*/  HADD2.F32 R0, -RZ, R6.H0_H0 ;  /* 0x20000006ff007230 */ /* 0x004fca0000004100 */
[----:B------:R-:W-:-:S13]  /*1790*/  FSETP.NEU.FTZ.AND P1, PT, R0, RZ, PT ;  /* 0x000000ff0000720b */ /* 0x000fda0003f3d000 */
[----:B---3--:R-:W-:-:S05]  /*17a0*/  @P1 HADD2.F32 R0, -RZ, R8.H0_H0 ;  /* 0x20000008ff001230 */ /* 0x008fca0000004100 */
[----:B------:R-:W-:-:S04]  /*17b0*/  @P1 FSETP.NEU.FTZ.AND P0, PT, R0, RZ, PT ;  /* 0x000000ff0000120b */ /* 0x000fc80003f1d000 */
[----:B------:R-:W-:-:S05]  /*17c0*/  @P1 SEL R11, RZ, 0x1, !P0 ;  /* 0x00000001ff0b1807 */ /* 0x000fca0004000000 */
[----:B------:R0:W-:Y:S04]  /*17d0*/  STG.E.U8 desc[UR4][R4.64], R11 ;  /* 0x0000000b04007986 */ /* 0x0001e8000c101104 */
.L_x_33599:
[----:B------:R-:W-:Y:S05]  /*17e0*/  BSYNC B0 ;  /* 0x0000000000007941 */ /* 0x000fea0003800000 */
.L_x_33598:
        /* <DEDUP_REMOVED lines=356> */
.L_x_33603:
        /* <DEDUP_REMOVED lines=374> */
.L_x_33604:
        /* <DEDUP_REMOVED lines=19> */
.L_x_33602:
[----:B------:R-:W-:Y:S05]  /*46c0*/  BSYNC B0 ;  /* 0x0000000000007941 */ /* 0x000fea0003800000 */
.L_x_33601:
        /* <DEDUP_REMOVED lines=355> */
.L_x_33605:
        /* <DEDUP_REMOVED lines=11> */
[----:B------:R-:W-:Y:S01]  /*5db0*/  IADD3.X R5, RZ, UR7, RZ, P2, !PT ;  /* 0x00000007ff057c10 */ /* 0x000fe200097fe4ff */
[----:B--2---:R-:W-:-:S05]  /*5dc0*/  HADD2.F32 R0, -RZ, R2.H0_H0 ;  /* 0x20000002ff007230 */ /* 0x004fca0000004100 */
[----:B------:R-:W-:-:S13]  /*5dd0*/  FSETP.NEU.FTZ.AND P1, PT, R0, RZ, PT ;  /* 0x000000ff0000720b */ /* 0x000fda0003f3d000 */
[----:B---3--:R-:W-:-:S05]  /*5de0*/  @P1 HADD2.F32 R0, -RZ, R6.H0_H0 ;  /* 0x20000006ff001230 */ /* 0x008fca0000004100 */
[----:B------:R-:W-:-:S04]  /*5df0*/  @P1 FSETP.NEU.FTZ.AND P0, PT, R0, RZ, PT ;  /* 0x000000ff0000120b */ /* 0x000fc80003f1d000 */
[----:B------:R-:W-:-:S05]  /*5e00*/  @P1 SEL R9, RZ, 0x1, !P0 ;  /* 0x00000001ff091807 */ /* 0x000fca0004000000 */
[----:B------:R-:W-:Y:S01]  /*5e10*/  STG.E.U8 desc[UR4][R4.64], R9 ;  /* 0x0000000904007986 */ /* 0x000fe2000c101104 */
[----:B------:R-:W-:Y:S05]  /*5e20*/  EXIT ;  /* 0x000000000000794d */ /* 0x000fea0003800000 */
.L_x_33606:
        /* <DEDUP_REMOVED lines=13> */
.L_x_44066:


//--------------------- .text._ZN2at6native27unrolled_elementwise_kernelINS0_13BinaryFunctorIN3c104HalfES4_bZZZNS0_23logical_and_kernel_cudaERNS_14TensorIteratorEENKUlvE0_clEvENKUlvE6_clEvEUlS4_S4_E_EESt5arrayIPcLm3EELi4E23TrivialOffsetCalculatorILi2EjESE_ILi1EjENS0_6memory15LoadWithoutCastENSH_16StoreWithoutCastEEEviT_T0_T2_T3_T4_T5_ --------------------------
	.section	.text._ZN2at6native27unrolled_elementwise_kernelINS0_13BinaryFunctorIN3c104HalfES4_bZZZNS0_23logical_and_kernel_cudaERNS_14TensorIteratorEENKUlvE0_clEvENKUlvE6_clEvEUlS4_S4_E_EESt5arrayIPcLm3EELi4E23TrivialOffsetCalculatorILi2EjESE_ILi1EjENS0_6memory15LoadWithoutCastENSH_16StoreWithoutCastEEEviT_T0_T2_T3_T4_T5_,"ax",@progbits
	.align	128
        .global         _ZN2at6native27unrolled_elementwise_kernelINS0_13BinaryFunctorIN3c104HalfES4_bZZZNS0_23logical_and_kernel_cudaERNS_14TensorIteratorEENKUlvE0_clEvENKUlvE6_clEvEUlS4_S4_E_EESt5arrayIPcLm3EELi4E23TrivialOffsetCalculatorILi2EjESE_ILi1EjENS0_6memory15LoadWithoutCastENSH_16StoreWithoutCastEEEviT_T0_T2_T3_T4_T5_
        .type           _ZN2at6native27unrolled_elementwise_kernelINS0_13BinaryFunctorIN3c104HalfES4_bZZZNS0_23logical_and_kernel_cudaERNS_14TensorIteratorEENKUlvE0_clEvENKUlvE6_clEvEUlS4_S4_E_EESt5arrayIPcLm3EELi4E23TrivialOffsetCalculatorILi2EjESE_ILi1EjENS0_6memory15LoadWithoutCastENSH_16StoreWithoutCastEEEviT_T0_T2_T3_T4_T5_,@function
        .size           _ZN2at6native27unrolled_elementwise_kernelINS0_13BinaryFunctorIN3c104HalfES4_bZZZNS0_23logical_and_kernel_cudaERNS_14TensorIteratorEENKUlvE0_clEvENKUlvE6_clEvEUlS4_S4_E_EESt5arrayIPcLm3EELi4E23TrivialOffsetCalculatorILi2EjESE_ILi1EjENS0_6memory15LoadWithoutCastENSH_16StoreWithoutCastEEEviT_T0_T2_T3_T4_T5_,(.L_x_44067 - _ZN2at6native27unrolled_elementwise_kernelINS0_13BinaryFunctorIN3c104HalfES4_bZZZNS0_23logical_and_kernel_cudaERNS_14TensorIteratorEENKUlvE0_clEvENKUlvE6_clEvEUlS4_S4_E_EESt5arrayIPcLm3EELi4E23TrivialOffsetCalculatorILi2EjESE_ILi1EjENS0_6memory15LoadWithoutCastENSH_16StoreWithoutCastEEEviT_T0_T2_T3_T4_T5_)
        .other          _ZN2at6native27unrolled_elementwise_kernelINS0_13BinaryFunctorIN3c104HalfES4_bZZZNS0_23logical_and_kernel_cudaERNS_14TensorIteratorEENKUlvE0_clEvENKUlvE6_clEvEUlS4_S4_E_EESt5arrayIPcLm3EELi4E23TrivialOffsetCalculatorILi2EjESE_ILi1EjENS0_6memory15LoadWithoutCastENSH_16StoreWithoutCastEEEviT_T0_T2_T3_T4_T5_,@"STO_CUDA_ENTRY STV_DEFAULT"
_ZN2at6native27unrolled_elementwise_kernelINS0_13BinaryFunctorIN3c104HalfES4_bZZZNS0_23logical_and_kernel_cudaERNS_14TensorIteratorEENKUlvE0_clEvENKUlvE6_clEvEUlS4_S4_E_EESt5arrayIPcLm3EELi4E23TrivialOffsetCalculatorILi2EjESE_ILi1EjENS0_6memory15LoadWithoutCastENSH_16StoreWithoutCastEEEviT_T0_T2_T3_T4_T5_:
.text._ZN2at6native27unrolled_elementwise_kernelINS0_13BinaryFunctorIN3c104HalfES4_bZZZNS0_23logical_and_kernel_cudaERNS_14TensorIteratorEENKUlvE0_clEvENKUlvE6_clEvEUlS4_S4_E_EESt5arrayIPcLm3EELi4E23TrivialOffsetCalculatorILi2EjESE_ILi1EjENS0_6memory15LoadWithoutCastENSH_16StoreWithoutCastEEEviT_T0_T2_T3_T4_T5_:
        /* <DEDUP_REMOVED lines=65> */
[----:B-----5:R-:W-:Y:S01]  /*0410*/  HADD2.F32 R14, -RZ, R14.H0_H0 ;  /* 0x2000000eff0e7230 */ /* 0x020fe20000004100 */
[----:B------:R-:W-:-:S04]  /*0420*/  PRMT R5, RZ, 0x7610, R5 ;  /* 0x00007610ff057816 */ /* 0x000fc80000000005 */
[----:B------:R-:W-:-:S13]  /*0430*/  FSETP.NEU.FTZ.AND P6, PT, R14, RZ, PT ;  /* 0x000000ff0e00720b */ /* 0x000fda0003fdd000 */
[----:B------:R-:W-:-:S05]  /*0440*/  @P6 HADD2.F32 R21, -RZ, R21.H0_H0 ;  /* 0x20000015ff156230 */ /* 0x000fca0000004100 */
[----:B------:R-:W-:-:S04]  /*0450*/  @P6 FSETP.NEU.FTZ.AND P5, PT, R21, RZ, PT ;  /* 0x000000ff1500620b */ /* 0x000fc80003fbd000 */
[----:B------:R-:W-:-:S04]  /*0460*/  @P6 SEL R6, RZ, 0x1, !P5 ;  /* 0x00000001ff066807 */ /* 0x000fc80006800000 */
[----:B------:R-:W-:-:S07]  /*0470*/  @P6 PRMT R5, R6, 0x7610, R5 ;  /* 0x0000761006056816 */ /* 0x000fce0000000005 */
.L_x_33608:
[----:B------:R-:W-:Y:S05]  /*0480*/  BSYNC B0 ;  /* 0x0000000000007941 */ /* 0x000fea0003800000 */
.L_x_33607:
        /* <DEDUP_REMOVED lines=9> */
.L_x_33610:
[----:B------:R-:W-:Y:S05]  /*0520*/  BSYNC B0 ;  /* 0x0000000000007941 */ /* 0x000fea0003800000 */
.L_x_33609:
        /* <DEDUP_REMOVED lines=9> */
.L_x_33612:
[----:B------:R-:W-:Y:S05]  /*05c0*/  BSYNC B0 ;  /* 0x0000000000007941 */ /* 0x000fea0003800000 */
.L_x_33611:
        /* <DEDUP_REMOVED lines=9> */
.L_x_33614:
[----:B------:R-:W-:Y:S05]  /*0660*/  BSYNC B0 ;  /* 0x0000000000007941 */ /* 0x000fea0003800000 */
.L_x_33613:
        /* <DEDUP_REMOVED lines=15> */
.L_x_33616:
[----:B------:R-:W-:Y:S05]  /*0760*/  BSYNC B0 ;  /* 0x0000000000007941 */ /* 0x000fea0003800000 */
.L_x_33615:
        /* <DEDUP_REMOVED lines=8> */
.L_x_33617:
        /* <DEDUP_REMOVED lines=9> */
.L_x_44067:


//--------------------- .text._ZN2at6native29vectorized_elementwise_kernelILi2ENS0_13BinaryFunctorIN3c104HalfES4_bZZZNS0_23logical_and_kernel_cudaERNS_14TensorIteratorEENKUlvE0_clEvENKUlvE6_clEvEUlS4_S4_E_EESt5arrayIPcLm3EEEEviT0_T1_ --------------------------
	.section	.text._ZN2at6native29vectorized_elementwise_kernelILi2ENS0_13BinaryFunctorIN3c104HalfES4_bZZZNS0_23logical_and_kernel_cudaERNS_14TensorIteratorEENKUlvE0_clEvENKUlvE6_clEvEUlS4_S4_E_EESt5arrayIPcLm3EEEEviT0_T1_,"ax",@progbits
	.align	128
        .global         _ZN2at6native29vectorized_elementwise_kernelILi2ENS0_13BinaryFunctorIN3c104HalfES4_bZZZNS0_23logical_and_kernel_cudaERNS_14TensorIteratorEENKUlvE0_clEvENKUlvE6_clEvEUlS4_S4_E_EESt5arrayIPcLm3EEEEviT0_T1_
        .type           _ZN2at6native29vectorized_elementwise_kernelILi2ENS0_13BinaryFunctorIN3c104HalfES4_bZZZNS0_23logical_and_kernel_cudaERNS_14TensorIteratorEENKUlvE0_clEvENKUlvE6_clEvEUlS4_S4_E_EESt5arrayIPcLm3EEEEviT0_T1_,@function
        .size           _ZN2at6native29vectorized_elementwise_kernelILi2ENS0_13BinaryFunctorIN3c104HalfES4_bZZZNS0_23logical_and_kernel_cudaERNS_14TensorIteratorEENKUlvE0_clEvENKUlvE6_clEvEUlS4_S4_E_EESt5arrayIPcLm3EEEEviT0_T1_,(.L_x_44068 - _ZN2at6native29vectorized_elementwise_kernelILi2ENS0_13BinaryFunctorIN3c104HalfES4_bZZZNS0_23logical_and_kernel_cudaERNS_14TensorIteratorEENKUlvE0_clEvENKUlvE6_clEvEUlS4_S4_E_EESt5arrayIPcLm3EEEEviT0_T1_)
        .other          _ZN2at6native29vectorized_elementwise_kernelILi2ENS0_13BinaryFunctorIN3c104HalfES4_bZZZNS0_23logical_and_kernel_cudaERNS_14TensorIteratorEENKUlvE0_clEvENKUlvE6_clEvEUlS4_S4_E_EESt5arrayIPcLm3EEEEviT0_T1_,@"STO_CUDA_ENTRY STV_DEFAULT"
_ZN2at6native29vectorized_elementwise_kernelILi2ENS0_13BinaryFunctorIN3c104HalfES4_bZZZNS0_23logical_and_kernel_cudaERNS_14TensorIteratorEENKUlvE0_clEvENKUlvE6_clEvEUlS4_S4_E_EESt5arrayIPcLm3EEEEviT0_T1_:
.text._ZN2at6native29vectorized_elementwise_kernelILi2ENS0_13BinaryFunctorIN3c104HalfES4_bZZZNS0_23logical_and_kernel_cudaERNS_14TensorIteratorEENKUlvE0_clEvENKUlvE6_clEvEUlS4_S4_E_EESt5arrayIPcLm3EEEEviT0_T1_:
        /* <DEDUP_REMOVED lines=20> */
[----:B------:R-:W5:Y:S04]  /*0140*/  LDG.E R14, desc[UR4][R6.64+0x200] ;  /* 0x00020004060e7981 */ /* 0x000f68000c1e1900 */
[----:B------:R-:W5:Y:S04]  /*0150*/  LDG.E R11, desc[UR4][R4.64+0x600] ;  /* 0x00060004040b7981 */ /* 0x000f68000c1e1900 */
[----:B------:R-:W5:Y:S04]  /*0160*/  LDG.E R15, desc[UR4][R6.64+0x400] ;  /* 0x00040004060f7981 */ /* 0x000f68000c1e1900 */
[----:B------:R0:W5:Y:S02]  /*0170*/  LDG.E R2, desc[UR4][R6.64+0x600] ;  /* 0x0006000406027981 */ /* 0x000164000c1e1900 */
[----:B0-----:R-:W-:-:S02]  /*0180*/  PRMT R7, RZ, 0x7610, R7 ;  /* 0x00007610ff077816 */ /* 0x001fc40000000007 */
[----:B------:R-:W-:Y:S01]  /*0190*/  PRMT R6, RZ, 0x7610, R6 ;  /* 0x00007610ff067816 */ /* 0x000fe20000000006 */
[--C-:B---3--:R-:W-:Y:S02]  /*01a0*/  HADD2.F32 R3, -RZ, R8.reuse.H0_H0 ;  /* 0x20000008ff037230 */ /* 0x108fe40000004100 */
[----:B------:R-:W-:-:S03]  /*01b0*/  HADD2.F32 R8, -RZ, R8.H1_H1 ;  /* 0x30000008ff087230 */ /* 0x000fc60000004100 */
[----:B------:R-:W-:Y:S01]  /*01c0*/  FSETP.NEU.FTZ.AND P6, PT, R3, RZ, PT ;  /* 0x000000ff0300720b */ /* 0x000fe20003fdd000 */
[----:B--2---:R-:W-:Y:S01]  /*01d0*/  HADD2.F32 R3, -RZ, R9.H0_H0 ;  /* 0x20000009ff037230 */ /* 0x004fe20000004100 */
[----:B------:R-:W-:-:S04]  /*01e0*/  FSETP.NEU.FTZ.AND P1, PT, R8, RZ, PT ;  /* 0x000000ff0800720b */ /* 0x000fc80003f3d000 */
[----:B------:R-:W-:Y:S01]  /*01f0*/  FSETP.NEU.FTZ.AND P5, PT, R3, RZ, PT ;  /* 0x000000ff0300720b */ /* 0x000fe20003fbd000 */
[----:B------:R-:W-:Y:S02]  /*0200*/  HADD2.F32 R4, -RZ, R9.H1_H1 ;  /* 0x30000009ff047230 */ /* 0x000fe40000004100 */
[----:B----4-:R-:W-:-:S04]  /*0210*/  HADD2.F32 R5, -RZ, R10.H0_H0 ;  /* 0x2000000aff057230 */ /* 0x010fc80000004100 */
[--C-:B-----5:R-:W-:Y:S01]  /*0220*/  @P6 HADD2.F32 R3, -RZ, R12.reuse.H0_H0 ;  /* 0x2000000cff036230 */ /* 0x120fe20000004100 */
[----:B------:R-:W-:Y:S01]  /*0230*/  FSETP.NEU.FTZ.AND P4, PT, R4, RZ, PT ;  /* 0x000000ff0400720b */ /* 0x000fe20003f9d000 */
[----:B------:R-:W-:-:S03]  /*0240*/  @P1 HADD2.F32 R8, -RZ, R12.H1_H1 ;  /* 0x3000000cff081230 */ /* 0x000fc60000004100 */
[----:B------:R-:W-:Y:S01]  /*0250*/  @P6 FSETP.NEU.FTZ.AND P0, PT, R3, RZ, PT ;  /* 0x000000ff0300620b */ /* 0x000fe20003f1d000 */
[----:B------:R-:W-:Y:S01]  /*0260*/  @P5 HADD2.F32 R4, -RZ, R14.H0_H0 ;  /* 0x2000000eff045230 */ /* 0x000fe20000004100 */
[----:B------:R-:W-:Y:S01]  /*0270*/  FSETP.NEU.FTZ.AND P2, PT, R5, RZ, PT ;  /* 0x000000ff0500720b */ /* 0x000fe20003f5d000 */
[--C-:B------:R-:W-:Y:S01]  /*0280*/  HADD2.F32 R5, -RZ, R11.reuse.H0_H0 ;  /* 0x2000000bff057230 */ /* 0x100fe20000004100 */
[----:B------:R-:W-:Y:S01]  /*0290*/  @P6 SEL R7, RZ, 0x1, !P0 ;  /* 0x00000001ff076807 */ /* 0x000fe20004000000 */
[----:B------:R-:W-:Y:S01]  /*02a0*/  HADD2.F32 R3, -RZ, R10.H1_H1 ;  /* 0x3000000aff037230 */ /* 0x000fe20000004100 */
[----:B------:R-:W-:Y:S02]  /*02b0*/  @P1 FSETP.NEU.FTZ.AND P3, PT, R8, RZ, PT ;  /* 0x000000ff0800120b */ /* 0x000fe40003f7d000 */
[----:B------:R-:W-:Y:S01]  /*02c0*/  @P5 FSETP.NEU.FTZ.AND P6, PT, R4, RZ, PT ;  /* 0x000000ff0400520b */ /* 0x000fe20003fdd000 */
[----:B------:R-:W-:Y:S01]  /*02d0*/  HADD2.F32 R4, -RZ, R11.H1_H1 ;  /* 0x3000000bff047230 */ /* 0x000fe20000004100 */
[----:B------:R-:W-:-:S02]  /*02e0*/  @P1 SEL R6, RZ, 0x1, !P3 ;  /* 0x00000001ff061807 */ /* 0x000fc40005800000 */
[----:B------:R-:W-:Y:S02]  /*02f0*/  FSETP.NEU.FTZ.AND P3, PT, R5, RZ, PT ;  /* 0x000000ff0500720b */ /* 0x000fe40003f7d000 */
[----:B------:R-:W-:Y:S02]  /*0300*/  FSETP.NEU.FTZ.AND P0, PT, R3, RZ, PT ;  /* 0x000000ff0300720b */ /* 0x000fe40003f1d000 */
[----:B------:R-:W-:Y:S01]  /*0310*/  FSETP.NEU.FTZ.AND P1, PT, R4, RZ, PT ;  /* 0x000000ff0400720b */ /* 0x000fe20003f3d000 */
[----:B------:R-:W-:Y:S01]  /*0320*/  @P4 HADD2.F32 R3, -RZ, R14.H1_H1 ;  /* 0x3000000eff034230 */ /* 0x000fe20000004100 */
[----:B------:R-:W-:Y:S01]  /*0330*/  PRMT R9, RZ, 0x7610, R9 ;  /* 0x00007610ff097816 */ /* 0x000fe20000000009 */
[----:B------:R-:W-:Y:S01]  /*0340*/  @P2 HADD2.F32 R4, -RZ, R15.H0_H0 ;  /* 0x2000000fff042230 */ /* 0x000fe20000004100 */
[----:B------:R-:W-:Y:S02]  /*0350*/  @P5 SEL R9, RZ, 0x1, !P6 ;  /* 0x00000001ff095807 */ /* 0x000fe40007000000 */
[----:B------:R-:W-:-:S02]  /*0360*/  @P4 FSETP.NEU.FTZ.AND P6, PT, R3, RZ, PT ;  /* 0x000000ff0300420b */ /* 0x000fc40003fdd000 */
[----:B------:R-:W-:Y:S01]  /*0370*/  PRMT R8, RZ, 0x7610, R8 ;  /* 0x00007610ff087816 */ /* 0x000fe20000000008 */
[--C-:B------:R-:W-:Y:S01]  /*0380*/  @P3 HADD2.F32 R10, -RZ, R2.reuse.H0_H0 ;  /* 0x20000002ff0a3230 */ /* 0x100fe20000004100 */
[----:B------:R-:W-:Y:S02]  /*0390*/  @P2 FSETP.NEU.FTZ.AND P5, PT, R4, RZ, PT ;  /* 0x000000ff0400220b */ /* 0x000fe40003fbd000 */
[----:B------:R-:W-:Y:S01]  /*03a0*/  @P4 SEL R8, RZ, 0x1, !P6 ;  /* 0x00000001ff084807 */ /* 0x000fe20007000000 */
[----:B------:R-:W-:Y:S01]  /*03b0*/  @P0 HADD2.F32 R3, -RZ, R15.H1_H1 ;  /* 0x3000000fff030230 */ /* 0x000fe20000004100 */
[----:B------:R-:W-:Y:S01]  /*03c0*/  IADD3 R4, P4, R13, UR6, RZ ;  /* 0x000000060d047c10 */ /* 0x000fe2000ff9e0ff */
[----:B------:R-:W-:Y:S01]  /*03d0*/  @P1 HADD2.F32 R2, -RZ, R2.H1_H1 ;  /* 0x30000002ff021230 */ /* 0x000fe20000004100 */
[----:B------:R-:W-:Y:S02]  /*03e0*/  PRMT R11, RZ, 0x7610, R11 ;  /* 0x00007610ff0b7816 */ /* 0x000fe4000000000b */
[----:B------:R-:W-:Y:S01]  /*03f0*/  @P2 SEL R11, RZ, 0x1, !P5 ;  /* 0x00000001ff0b2807 */ /* 0x000fe20006800000 */
[----:B------:R-:W-:Y:S01]  /*0400*/  IMAD.X R5, RZ, RZ, UR7, P4 ;  /* 0x00000007ff057e24 */ /* 0x000fe2000a0e06ff */
[----:B------:R-:W-:-:S02]  /*0410*/  @P0 FSETP.NEU.FTZ.AND P6, PT, R3, RZ, PT ;  /* 0x000000ff0300020b */ /* 0x000fc40003fdd000 */
[----:B------:R-:W-:Y:S02]  /*0420*/  @P3 FSETP.NEU.FTZ.AND P4, PT, R10, RZ, PT ;  /* 0x000000ff0a00320b */ /* 0x000fe40003f9d000 */
[----:B------:R-:W-:Y:S02]  /*0430*/  @P1 FSETP.NEU.FTZ.AND P2, PT, R2, RZ, PT ;  /* 0x000000ff0200120b */ /* 0x000fe40003f5d000 */
[----:B------:R-:W-:Y:S02]  /*0440*/  PRMT R10, RZ, 0x7610, R10 ;  /* 0x00007610ff0a7816 */ /* 0x000fe4000000000a */
[----:B------:R-:W-:Y:S02]  /*0450*/  PRMT R13, RZ, 0x7610, R13 ;  /* 0x00007610ff0d7816 */ /* 0x000fe4000000000d */
[----:B------:R-:W-:Y:S02]  /*0460*/  PRMT R12, RZ, 0x7610, R12 ;  /* 0x00007610ff0c7816 */ /* 0x000fe4000000000c */
[----:B------:R-:W-:-:S02]  /*0470*/  @P0 SEL R10, RZ, 0x1, !P6 ;  /* 0x00000001ff0a0807 */ /* 0x000fc40007000000 */
[----:B------:R-:W-:Y:S02]  /*0480*/  @P3 SEL R13, RZ, 0x1, !P4 ;  /* 0x00000001ff0d3807 */ /* 0x000fe40006000000 */
[----:B------:R-:W-:Y:S01]  /*0490*/  @P1 SEL R12, RZ, 0x1, !P2 ;  /* 0x00000001ff0c1807 */ /* 0x000fe20005000000 */
        /* <DEDUP_REMOVED lines=10> */
.L_x_33618:
        /* <DEDUP_REMOVED lines=102> */
.L_x_33620:
[----:B------:R-:W-:Y:S05]  /*0ba0*/  BSYNC B0 ;  /* 0x0000000000007941 */ /* 0x000fea0003800000 */
.L_x_33619:
        /* <DEDUP_REMOVED lines=9> */
.L_x_33622:
[----:B------:R-:W-:Y:S05]  /*0c40*/  BSYNC B0 ;  /* 0x0000000000007941 */ /* 0x000fea0003800000 */
.L_x_33621:
        /* <DEDUP_REMOVED lines=14> */
[----:B------:R-:W-:-:S13]  /*0d30*/  FSETP.NEU.FTZ.AND P6, PT, R12, RZ, PT ;  /* 0x000000ff0c00720b */ /* 0x000fda0003fdd000 */
[----:B------:R-:W-:-:S05]  /*0d40*/  @P6 HADD2.F32 R11, -RZ, R11.H0_H0 ;  /* 0x2000000bff0b6230 */ /* 0x000fca0000004100 */
[----:B------:R-:W-:Y:S02]  /*0d50*/  @P6 FSETP.NEU.FTZ.AND P1, PT, R11, RZ, PT ;  /* 0x000000ff0b00620b */ /* 0x000fe40003f3d000 */
[----:B------:R-:W-:Y:S02]  /*0d60*/  PRMT R11, RZ, 0x7610, R11 ;  /* 0x00007610ff0b7816 */ /* 0x000fe4000000000b */
[----:B------:R-:W-:-:S04]  /*0d70*/  @P6 SEL R12, RZ, 0x1, !P1 ;  /* 0x00000001ff0c6807 */ /* 0x000fc80004800000 */
[----:B------:R-:W-:-:S07]  /*0d80*/  @P6 PRMT R11, R12, 0x7610, R11 ;  /* 0x000076100c0b6816 */ /* 0x000fce000000000b */
.L_x_33624:
[----:B------:R-:W-:Y:S05]  /*0d90*/  BSYNC B0 ;  /* 0x0000000000007941 */ /* 0x000fea0003800000 */
.L_x_33623:
[----:B0-----:R-:W-:Y:S01]  /*0da0*/  @!P0 IADD3 R14, P6, R21, R14, RZ ;  /* 0x0000000e150e8210 */ /* 0x001fe20007fde0ff */
[----:B------:R-:W-:Y:S01]  /*0db0*/  BSSY B0, `(.L_x_33625) ;  /* 0x000000b000007945 */ /* 0x000fe20003800000 */
[----:B------:R-:W-:-:S03]  /*0dc0*/  ISETP.GE.AND P1, PT, R19, R22, PT ;  /* 0x000000161300720c */ /* 0x000fc60003f26270 */
[----:B------:R-:W-:Y:S01]  /*0dd0*/  @!P0 IMAD.X R15, RZ, RZ, R15, P6 ;  /* 0x000000ffff0f8224 */ /* 0x000fe200030e060f */
[----:B------:R-:W-:Y:S09]  /*0de0*/  @P2 BRA `(.L_x_33626) ;  /* 0x00000000001c2947 */ /* 0x000ff20003800000 */
[----:B-----5:R-:W-:-:S05]  /*0df0*/  HADD2.F32 R10, -RZ, R10.H0_H0 ;  /* 0x2000000aff0a7230 */ /* 0x020fca0000004100 */
[----:B------:R-:W-:-:S13]  /*0e00*/  FSETP.NEU.FTZ.AND P6, PT, R10, RZ, PT ;  /* 0x000000ff0a00720b */ /* 0x000fda0003fdd000 */
[----:B------:R-:W-:-:S05]  /*0e10*/  @P6 HADD2.F32 R9, -RZ, R9.H0_H0 ;  /* 0x20000009ff096230 */ /* 0x000fca0000004100 */
[----:B------:R-:W-:Y:S02]  /*0e20*/  @P6 FSETP.NEU.FTZ.AND P2, PT, R9, RZ, PT ;  /* 0x000000ff0900620b */ /* 0x000fe40003f5d000 */
[----:B------:R-:W-:Y:S02]  /*0e30*/  PRMT R9, RZ, 0x7610, R9 ;  /* 0x00007610ff097816 */ /* 0x000fe40000000009 */
[----:B------:R-:W-:-:S04]  /*0e40*/  @P6 SEL R10, RZ, 0x1, !P2 ;  /* 0x00000001ff0a6807 */ /* 0x000fc80005000000 */
[----:B------:R-:W-:-:S07]  /*0e50*/  @P6 PRMT R9, R10, 0x7610, R9 ;  /* 0x000076100a096816 */ /* 0x000fce0000000009 */
.L_x_33626:
[----:B------:R-:W-:Y:S05]  /*0e60*/  BSYNC B0 ;  /* 0x0000000000007941 */ /* 0x000fea0003800000 */
.L_x_33625:
[----:B------:R-:W-:Y:S04]  /*0e70*/  BSSY B0, `(.L_x_33627) ;  /* 0x0000009000007945 */ /* 0x000fe80003800000 */
[----:B------:R-:W-:Y:S05]  /*0e80*/  @P3 BRA `(.L_x_33628) ;  /* 0x00000000001c3947 */ /* 0x000fea0003800000 */
[----:B-----5:R-:W-:-:S05]  /*0e90*/  HADD2.F32 R8, -RZ, R8.H0_H0 ;  /* 0x20000008ff087230 */ /* 0x020fca0000004100 */
[----:B------:R-:W-:-:S13]  /*0ea0*/  FSETP.NEU.FTZ.AND P3, PT, R8, RZ, PT ;  /* 0x000000ff0800720b */ /* 0x000fda0003f7d000 */
[----:B------:R-:W-:-:S05]  /*0eb0*/  @P3 HADD2.F32 R7, -RZ, R7.H0_H0 ;  /* 0x20000007ff073230 */ /* 0x000fca0000004100 */
[----:B------:R-:W-:Y:S02]  /*0ec0*/  @P3 FSETP.NEU.FTZ.AND P2, PT, R7, RZ, PT ;  /* 0x000000ff0700320b */ /* 0x000fe40003f5d000 */
[----:B------:R-:W-:Y:S02]  /*0ed0*/  PRMT R7, RZ, 0x7610, R7 ;  /* 0x00007610ff077816 */ /* 0x000fe40000000007 */
[----:B------:R-:W-:-:S04]  /*0ee0*/  @P3 SEL R8, RZ, 0x1, !P2 ;  /* 0x00000001ff083807 */ /* 0x000fc80005000000 */
[----:B------:R-:W-:-:S07]  /*0ef0*/  @P3 PRMT R7, R8, 0x7610, R7 ;  /* 0x0000761008073816 */ /* 0x000fce0000000007 */
.L_x_33628:
[----:B------:R-:W-:Y:S05]  /*0f00*/  BSYNC B0 ;  /* 0x0000000000007941 */ /* 0x000fea0003800000 */
.L_x_33627:
        /* <DEDUP_REMOVED lines=9> */
.L_x_33630:
[----:B------:R-:W-:Y:S05]  /*0fa0*/  BSYNC B0 ;  /* 0x0000000000007941 */ /* 0x000fea0003800000 */
.L_x_33629:
        /* <DEDUP_REMOVED lines=9> */
.L_x_33632:
[----:B------:R-:W-:Y:S05]  /*1040*/  BSYNC B0 ;  /* 0x0000000000007941 */ /* 0x000fea0003800000 */
.L_x_33631:
        /* <DEDUP_REMOVED lines=9> */
.L_x_33634:
[----:B------:R-:W-:Y:S05]  /*10e0*/  BSYNC B0 ;  /* 0x0000000000007941 */ /* 0x000fea0003800000 */
.L_x_33633:
        /* <DEDUP_REMOVED lines=20> */
.L_x_33637:
        /* <DEDUP_REMOVED lines=8> */
.L_x_33638:
        /* <DEDUP_REMOVED lines=8> */
.L_x_33639:
        /* <DEDUP_REMOVED lines=9> */
.L_x_33640:
[----:B------:R-:W-:Y:S05]  /*13c0*/  BSYNC B1 ;  /* 0x0000000000017941 */ /* 0x000fea0003800000 */
.L_x_33636:
[----:B------:R-:W-:-:S13]  /*13d0*/  ISETP.GE.AND P0, PT, R23, R22, PT ;  /* 0x000000161700720c */ /* 0x000fda0003f06270 */
[----:B--2--5:R-:W2:Y:S01]  /*13e0*/  @!P0 LDC.64 R6, c[0x0][0x218] ;  /* 0x00008600ff068b82 */ /* 0x024ea20000000a00 */
[----:B------:R-:W-:Y:S02]  /*13f0*/  @!P0 IMAD.IADD R5, R13, 0x1, R23 ;  /* 0x000000010d058824 */ /* 0x000fe400078e0217 */
[----:B------:R-:W-:-:S03]  /*1400*/  @!P0 VIADD R23, R23, 0x80 ;  /* 0x0000008017178836 */ /* 0x000fc60000000000 */
[----:B--2---:R-:W-:-:S05]  /*1410*/  @!P0 IADD3 R4, P1, R5, R6, RZ ;  /* 0x0000000605048210 */ /* 0x004fca0007f3e0ff */
[----:B------:R-:W-:-:S05]  /*1420*/  @!P0 IMAD.X R5, RZ, RZ, R7, P1 ;  /* 0x000000ffff058224 */ /* 0x000fca00008e0607 */
[----:B------:R2:W-:Y:S03]  /*1430*/  @!P0 STG.E.U8 desc[UR4][R4.64], R3 ;  /* 0x0000000304008986 */ /* 0x0005e6000c101104 */
.L_x_33641:
[----:B------:R-:W-:Y:S05]  /*1440*/  BSYNC B0 ;  /* 0x0000000000007941 */ /* 0x000fea0003800000 */
.L_x_33635:
        /* <DEDUP_REMOVED lines=9> */
.L_x_33642:
        /* <DEDUP_REMOVED lines=10> */
.L_x_44068:


//--------------------- .text._ZN2at6native29vectorized_elementwise_kernelILi4ENS0_13BinaryFunctorIN3c104HalfES4_bZZZNS0_23logical_and_kernel_cudaERNS_14TensorIteratorEENKUlvE0_clEvENKUlvE6_clEvEUlS4_S4_E_EESt5arrayIPcLm3EEEEviT0_T1_ --------------------------
	.section	.text._ZN2at6native29vectorized_elementwise_kernelILi4ENS0_13BinaryFunctorIN3c104HalfES4_bZZZNS0_23logical_and_kernel_cudaERNS_14TensorIteratorEENKUlvE0_clEvENKUlvE6_clEvEUlS4_S4_E_EESt5arrayIPcLm3EEEEviT0_T1_,"ax",@progbits
	.align	128
        .global         _ZN2at6native29vectorized_elementwise_kernelILi4ENS0_13BinaryFunctorIN3c104HalfES4_bZZZNS0_23logical_and_kernel_cudaERNS_14TensorIteratorEENKUlvE0_clEvENKUlvE6_clEvEUlS4_S4_E_EESt5arrayIPcLm3EEEEviT0_T1_
        .type           _ZN2at6native29vectorized_elementwise_kernelILi4ENS0_13BinaryFunctorIN3c104HalfES4_bZZZNS0_23logical_and_kernel_cudaERNS_14TensorIteratorEENKUlvE0_clEvENKUlvE6_clEvEUlS4_S4_E_EESt5arrayIPcLm3EEEEviT0_T1_,@function
        .size           _ZN2at6native29vectorized_elementwise_kernelILi4ENS0_13BinaryFunctorIN3c104HalfES4_bZZZNS0_23logical_and_kernel_cudaERNS_14TensorIteratorEENKUlvE0_clEvENKUlvE6_clEvEUlS4_S4_E_EESt5arrayIPcLm3EEEEviT0_T1_,(.L_x_44069 - _ZN2at6native29vectorized_elementwise_kernelILi4ENS0_13BinaryFunctorIN3c104HalfES4_bZZZNS0_23logical_and_kernel_cudaERNS_14TensorIteratorEENKUlvE0_clEvENKUlvE6_clEvEUlS4_S4_E_EESt5arrayIPcLm3EEEEviT0_T1_)
        .other          _ZN2at6native29vectorized_elementwise_kernelILi4ENS0_13BinaryFunctorIN3c104HalfES4_bZZZNS0_23logical_and_kernel_cudaERNS_14TensorIteratorEENKUlvE0_clEvENKUlvE6_clEvEUlS4_S4_E_EESt5arrayIPcLm3EEEEviT0_T1_,@"STO_CUDA_ENTRY STV_DEFAULT"
_ZN2at6native29vectorized_elementwise_kernelILi4ENS0_13BinaryFunctorIN3c104HalfES4_bZZZNS0_23logical_and_kernel_cudaERNS_14TensorIteratorEENKUlvE0_clEvENKUlvE6_clEvEUlS4_S4_E_EESt5arrayIPcLm3EEEEviT0_T1_:
.text._ZN2at6native29vectorized_elementwise_kernelILi4ENS0_13BinaryFunctorIN3c104HalfES4_bZZZNS0_23logical_and_kernel_cudaERNS_14TensorIteratorEENKUlvE0_clEvENKUlvE6_clEvEUlS4_S4_E_EESt5arrayIPcLm3EEEEviT0_T1_:
        /* <DEDUP_REMOVED lines=20> */
[----:B0-----:R-:W-:Y:S01]  /*0140*/  PRMT R9, RZ, 0x7610, R9 ;  /* 0x00007610ff097816 */ /* 0x001fe20000000009 */
[--C-:B---3--:R-:W-:Y:S02]  /*0150*/  HADD2.F32 R12, -RZ, R14.reuse.H0_H0 ;  /* 0x2000000eff0c7230 */ /* 0x108fe40000004100 */
[----:B------:R-:W-:-:S03]  /*0160*/  HADD2.F32 R14, -RZ, R14.H1_H1 ;  /* 0x3000000eff0e7230 */ /* 0x000fc60000004100 */
[----:B------:R-:W-:Y:S01]  /*0170*/  FSETP.NEU.FTZ.AND P4, PT, R12, RZ, PT ;  /* 0x000000ff0c00720b */ /* 0x000fe20003f9d000 */
[----:B------:R-:W-:Y:S01]  /*0180*/  HADD2.F32 R12, -RZ, R15.H0_H0 ;  /* 0x2000000fff0c7230 */ /* 0x000fe20000004100 */
[----:B------:R-:W-:Y:S01]  /*0190*/  FSETP.NEU.FTZ.AND P5, PT, R14, RZ, PT ;  /* 0x000000ff0e00720b */ /* 0x000fe20003fbd000 */
[----:B--2---:R-:W-:-:S03]  /*01a0*/  HADD2.F32 R14, -RZ, R6.H0_H0 ;  /* 0x20000006ff0e7230 */ /* 0x004fc60000004100 */
[----:B------:R-:W-:Y:S01]  /*01b0*/  FSETP.NEU.FTZ.AND P0, PT, R12, RZ, PT ;  /* 0x000000ff0c00720b */ /* 0x000fe20003f1d000 */
[----:B------:R-:W-:Y:S01]  /*01c0*/  HADD2.F32 R12, -RZ, R15.H1_H1 ;  /* 0x3000000fff0c7230 */ /* 0x000fe20000004100 */
[----:B------:R-:W-:-:S05]  /*01d0*/  FSETP.NEU.FTZ.AND P1, PT, R14, RZ, PT ;  /* 0x000000ff0e00720b */ /* 0x000fca0003f3d000 */
[----:B----4-:R-:W-:Y:S01]  /*01e0*/  @P4 HADD2.F32 R8, -RZ, R4.H0_H0 ;  /* 0x20000004ff084230 */ /* 0x010fe20000004100 */
[----:B------:R-:W-:Y:S01]  /*01f0*/  FSETP.NEU.FTZ.AND P2, PT, R12, RZ, PT ;  /* 0x000000ff0c00720b */ /* 0x000fe20003f5d000 */
[----:B------:R-:W-:-:S03]  /*0200*/  HADD2.F32 R6, -RZ, R6.H1_H1 ;  /* 0x30000006ff067230 */ /* 0x000fc60000004100 */
[----:B------:R-:W-:Y:S01]  /*0210*/  @P4 FSETP.NEU.FTZ.AND P3, PT, R8, RZ, PT ;  /* 0x000000ff0800420b */ /* 0x000fe20003f7d000 */
[----:B------:R-:W-:Y:S02]  /*0220*/  @P5 HADD2.F32 R4, -RZ, R4.H1_H1 ;  /* 0x30000004ff045230 */ /* 0x000fe40000004100 */
[----:B-1----:R-:W-:Y:S01]  /*0230*/  HADD2.F32 R10, -RZ, R7.H0_H0 ;  /* 0x20000007ff0a7230 */ /* 0x002fe20000004100 */
[----:B------:R-:W-:Y:S02]  /*0240*/  @P4 SEL R9, RZ, 0x1, !P3 ;  /* 0x00000001ff094807 */ /* 0x000fe40005800000 */
[----:B------:R-:W-:Y:S01]  /*0250*/  FSETP.NEU.FTZ.AND P3, PT, R6, RZ, PT ;  /* 0x000000ff0600720b */ /* 0x000fe20003f7d000 */
[----:B------:R-:W-:Y:S01]  /*0260*/  @P0 HADD2.F32 R8, -RZ, R5.H0_H0 ;  /* 0x20000005ff080230 */ /* 0x000fe20000004100 */
[----:B------:R-:W-:Y:S01]  /*0270*/  @P5 FSETP.NEU.FTZ.AND P6, PT, R4, RZ, PT ;  /* 0x000000ff0400520b */ /* 0x000fe20003fdd000 */
[----:B------:R-:W-:Y:S01]  /*0280*/  HADD2.F32 R7, -RZ, R7.H1_H1 ;  /* 0x30000007ff077230 */ /* 0x000fe20000004100 */
[----:B------:R-:W-:-:S02]  /*0290*/  FSETP.NEU.FTZ.AND P4, PT, R10, RZ, PT ;  /* 0x000000ff0a00720b */ /* 0x000fc40003f9d000 */
[----:B------:R-:W-:Y:S02]  /*02a0*/  PRMT R5, RZ, 0x7610, R5 ;  /* 0x00007610ff057816 */ /* 0x000fe40000000005 */
[----:B------:R-:W-:Y:S02]  /*02b0*/  PRMT R4, RZ, 0x7610, R4 ;  /* 0x00007610ff047816 */ /* 0x000fe40000000004 */
[----:B------:R-:W-:Y:S02]  /*02c0*/  @P5 SEL R4, RZ, 0x1, !P6 ;  /* 0x00000001ff045807 */ /* 0x000fe40007000000 */
[----:B------:R-:W-:Y:S01]  /*02d0*/  @P0 FSETP.NEU.FTZ.AND P6, PT, R8, RZ, PT ;  /* 0x000000ff0800020b */ /* 0x000fe20003fdd000 */
[--C-:B-----5:R-:W-:Y:S01]  /*02e0*/  @P1 HADD2.F32 R8, -RZ, R2.reuse.H0_H0 ;  /* 0x20000002ff081230 */ /* 0x120fe20000004100 */
[----:B------:R-:W-:Y:S01]  /*02f0*/  FSETP.NEU.FTZ.AND P5, PT, R7, RZ, PT ;  /* 0x000000ff0700720b */ /* 0x000fe20003fbd000 */
[----:B------:R-:W-:Y:S01]  /*0300*/  @P2 HADD2.F32 R6, -RZ, R5.H1_H1 ;  /* 0x30000005ff062230 */ /* 0x000fe20000004100 */
[----:B------:R-:W-:Y:S01]  /*0310*/  @P0 SEL R5, RZ, 0x1, !P6 ;  /* 0x00000001ff050807 */ /* 0x000fe20007000000 */
[----:B------:R-:W-:Y:S01]  /*0320*/  @P3 HADD2.F32 R2, -RZ, R2.H1_H1 ;  /* 0x30000002ff023230 */ /* 0x000fe20000004100 */
[----:B------:R-:W-:-:S02]  /*0330*/  @P1 FSETP.NEU.FTZ.AND P6, PT, R8, RZ, PT ;  /* 0x000000ff0800120b */ /* 0x000fc40003fdd000 */
[----:B------:R-:W-:Y:S01]  /*0340*/  @P2 FSETP.NEU.FTZ.AND P0, PT, R6, RZ, PT ;  /* 0x000000ff0600220b */ /* 0x000fe20003f1d000 */
[----:B------:R-:W-:Y:S01]  /*0350*/  @P4 HADD2.F32 R6, -RZ, R3.H0_H0 ;  /* 0x20000003ff064230 */ /* 0x000fe20000004100 */
[----:B------:R-:W-:Y:S02]  /*0360*/  PRMT R8, RZ, 0x7610, R8 ;  /* 0x00007610ff087816 */ /* 0x000fe40000000008 */
[----:B------:R-:W-:Y:S02]  /*0370*/  PRMT R3, RZ, 0x7610, R3 ;  /* 0x00007610ff037816 */ /* 0x000fe40000000003 */
[----:B------:R-:W-:Y:S02]  /*0380*/  @P1 SEL R8, RZ, 0x1, !P6 ;  /* 0x00000001ff081807 */ /* 0x000fe40007000000 */
[----:B------:R-:W-:Y:S02]  /*0390*/  @P3 FSETP.NEU.FTZ.AND P6, PT, R2, RZ, PT ;  /* 0x000000ff0200320b */ /* 0x000fe40003fdd000 */
[----:B------:R-:W-:Y:S01]  /*03a0*/  PRMT R10, R4, 0x7604, R9 ;  /* 0x00007604040a7816 */ /* 0x000fe20000000009 */
[----:B------:R-:W-:Y:S01]  /*03b0*/  @P5 HADD2.F32 R4, -RZ, R3.H1_H1 ;  /* 0x30000003ff045230 */ /* 0x000fe20000004100 */
[----:B------:R-:W-:-:S02]  /*03c0*/  @P4 FSETP.NEU.FTZ.AND P1, PT, R6, RZ, PT ;  /* 0x000000ff0600420b */ /* 0x000fc40003f3d000 */
[----:B------:R-:W-:Y:S02]  /*03d0*/  @P3 SEL R3, RZ, 0x1, !P6 ;  /* 0x00000001ff033807 */ /* 0x000fe40007000000 */
[----:B------:R-:W-:Y:S02]  /*03e0*/  IADD3 R2, P6, R13, UR6, RZ ;  /* 0x000000060d027c10 */ /* 0x000fe4000ffde0ff */
[----:B------:R-:W-:Y:S02]  /*03f0*/  PRMT R7, RZ, 0x7610, R7 ;  /* 0x00007610ff077816 */ /* 0x000fe40000000007 */
[----:B------:R-:W-:Y:S02]  /*0400*/  @P5 FSETP.NEU.FTZ.AND P3, PT, R4, RZ, PT ;  /* 0x000000ff0400520b */ /* 0x000fe40003f7d000 */
[----:B------:R-:W-:Y:S02]  /*0410*/  PRMT R8, R3, 0x7604, R8 ;  /* 0x0000760403087816 */ /* 0x000fe40000000008 */
[----:B------:R-:W-:Y:S01]  /*0420*/  @P4 SEL R7, RZ, 0x1, !P1 ;  /* 0x00000001ff074807 */ /* 0x000fe20004800000 */
[----:B------:R-:W-:Y:S01]  /*0430*/  IMAD.X R3, RZ, RZ, UR7, P6 ;  /* 0x00000007ff037e24 */ /* 0x000fe2000b0e06ff */
[----:B------:R-:W-:-:S02]  /*0440*/  PRMT R4, RZ, 0x7610, R4 ;  /* 0x00007610ff047816 */ /* 0x000fc40000000004 */
[----:B------:R-:W-:Y:S02]  /*0450*/  PRMT R6, RZ, 0x7610, R6 ;  /* 0x00007610ff067816 */ /* 0x000fe40000000006 */
[----:B------:R-:W-:Y:S02]  /*0460*/  PRMT R5, R5, 0x7054, R10 ;  /* 0x0000705405057816 */ /* 0x000fe4000000000a */
[----:B------:R-:W-:Y:S02]  /*0470*/  PRMT R7, R7, 0x7054, R8 ;  /* 0x0000705407077816 */ /* 0x000fe40000000008 */
[----:B------:R-:W-:Y:S02]  /*0480*/  @P2 SEL R4, RZ, 0x1, !P0 ;  /* 0x00000001ff042807 */ /* 0x000fe40004000000 */
[----:B------:R-:W-:Y:S01]  /*0490*/  @P5 SEL R6, RZ, 0x1, !P3 ;  /* 0x00000001ff065807 */ /* 0x000fe20005800000 */
[----:B------:R-:W-:Y:S01]  /*04a0*/  IMAD.WIDE R2, R0, 0x4, R2 ;  /* 0x0000000400027825 */ /* 0x000fe200078e0202 */
[----:B------:R-:W-:-:S02]  /*04b0*/  PRMT R5, R4, 0x654, R5 ;  /* 0x0000065404057816 */ /* 0x000fc40000000005 */
[----:B------:R-:W-:-:S03]  /*04c0*/  PRMT R7, R6, 0x654, R7 ;  /* 0x0000065406077816 */ /* 0x000fc60000000007 */
[----:B------:R-:W-:Y:S04]  /*04d0*/  STG.E desc[UR4][R2.64], R5 ;  /* 0x0000000502007986 */ /* 0x000fe8000c101904 */
[----:B------:R-:W-:Y:S01]  /*04e0*/  STG.E desc[UR4][R2.64+0x200], R7 ;  /* 0x0002000702007986 */ /* 0x000fe2000c101904 */
[----:B------:R-:W-:Y:S05]  /*04f0*/  EXIT ;  /* 0x000000000000794d */ /* 0x000fea0003800000 */
.L_x_33643:
        /* <DEDUP_REMOVED lines=102> */
.L_x_33645:
[----:B------:R-:W-:Y:S05]  /*0b60*/  BSYNC B0 ;  /* 0x0000000000007941 */ /* 0x000fea0003800000 */
.L_x_33644:
        /* <DEDUP_REMOVED lines=9> */
.L_x_33647:
[----:B------:R-:W-:Y:S05]  /*0c00*/  BSYNC B0 ;  /* 0x0000000000007941 */ /* 0x000fea0003800000 */
.L_x_33646:
        /* <DEDUP_REMOVED lines=20> */
.L_x_33649:
[----:B------:R-:W-:Y:S05]  /*0d50*/  BSYNC B0 ;  /* 0x0000000000007941 */ /* 0x000fea0003800000 */
.L_x_33648:
        /* <DEDUP_REMOVED lines=12> */
.L_x_33651:
[----:B------:R-:W-:Y:S05]  /*0e20*/  BSYNC B0 ;  /* 0x0000000000007941 */ /* 0x000fea0003800000 */
.L_x_33650:
        /* <DEDUP_REMOVED lines=9> */
.L_x_33653:
[----:B------:R-:W-:Y:S05]  /*0ec0*/  BSYNC B0 ;  /* 0x0000000000007941 */ /* 0x000fea0003800000 */
.L_x_33652:
        /* <DEDUP_REMOVED lines=9> */
.L_x_33655:
[----:B------:R-:W-:Y:S05]  /*0f60*/  BSYNC B0 ;  /* 0x0000000000007941 */ /* 0x000fea0003800000 */
.L_x_33654:
        /* <DEDUP_REMOVED lines=9> */
.L_x_33657:
[----:B------:R-:W-:Y:S05]  /*1000*/  BSYNC B0 ;  /* 0x0000000000007941 */ /* 0x000fea0003800000 */
.L_x_33656:
        /* <DEDUP_REMOVED lines=9> */
.L_x_33659:
[----:B------:R-:W-:Y:S05]  /*10a0*/  BSYNC B0 ;  /* 0x0000000000007941 */ /* 0x000fea0003800000 */
.L_x_33658:
        /* <DEDUP_REMOVED lines=20> */
.L_x_33662:
        /* <DEDUP_REMOVED lines=8> */
.L_x_33663:
        /* <DEDUP_REMOVED lines=8> */
.L_x_33664:
        /* <DEDUP_REMOVED lines=9> */
.L_x_33665:
[----:B------:R-:W-:Y:S05]  /*1380*/  BSYNC B1 ;  /* 0x0000000000017941 */ /* 0x000fea0003800000 */
.L_x_33661:
[----:B------:R-:W-:-:S13]  /*1390*/  ISETP.GE.AND P0, PT, R23, R22, PT ;  /* 0x000000161700720c */ /* 0x000fda0003f06270 */
[----:B--2--5:R-:W2:Y:S01]  /*13a0*/  @!P0 LDC.64 R6, c[0x0][0x218] ;  /* 0x00008600ff068b82 */ /* 0x024ea20000000a00 */
[----:B------:R-:W-:Y:S02]  /*13b0*/  @!P0 IMAD.IADD R5, R13, 0x1, R23 ;  /* 0x000000010d058824 */ /* 0x000fe400078e0217 */
[----:B------:R-:W-:-:S03]  /*13c0*/  @!P0 VIADD R23, R23, 0x80 ;  /* 0x0000008017178836 */ /* 0x000fc60000000000 */
[----:B--2---:R-:W-:-:S05]  /*13d0*/  @!P0 IADD3 R4, P1, R5, R6, RZ ;  /* 0x0000000605048210 */ /* 0x004fca0007f3e0ff */
[----:B------:R-:W-:-:S05]  /*13e0*/  @!P0 IMAD.X R5, RZ, RZ, R7, P1 ;  /* 0x000000ffff058224 */ /* 0x000fca00008e0607 */
[----:B------:R2:W-:Y:S03]  /*13f0*/  @!P0 STG.E.U8 desc[UR4][R4.64], R3 ;  /* 0x0000000304008986 */ /* 0x0005e6000c101104 */
.L_x_33666:
[----:B------:R-:W-:Y:S05]  /*1400*/  BSYNC B0 ;  /* 0x0000000000007941 */ /* 0x000fea0003800000 */
.L_x_33660:
        /* <DEDUP_REMOVED lines=9> */
.L_x_33667:
        /* <DEDUP_REMOVED lines=14> */
.L_x_44069:


//--------------------- .text._ZN2at6native29vectorized_elementwise_kernelILi8ENS0_13BinaryFunctorIN3c104HalfES4_bZZZNS0_23logical_and_kernel_cudaERNS_14TensorIteratorEENKUlvE0_clEvENKUlvE6_clEvEUlS4_S4_E_EESt5arrayIPcLm3EEEEviT0_T1_ --------------------------
	.section	.text._ZN2at6native29vectorized_elementwise_kernelILi8ENS0_13BinaryFunctorIN3c104HalfES4_bZZZNS0_23logical_and_kernel_cudaERNS_14TensorIteratorEENKUlvE0_clEvENKUlvE6_clEvEUlS4_S4_E_EESt5arrayIPcLm3EEEEviT0_T1_,"ax",@progbits
	.align	128
        .global         _ZN2at6native29vectorized_elementwise_kernelILi8ENS0_13BinaryFunctorIN3c104HalfES4_bZZZNS0_23logical_and_kernel_cudaERNS_14TensorIteratorEENKUlvE0_clEvENKUlvE6_clEvEUlS4_S4_E_EESt5arrayIPcLm3EEEEviT0_T1_
        .type           _ZN2at6native29vectorized_elementwise_kernelILi8ENS0_13BinaryFunctorIN3c104HalfES4_bZZZNS0_23logical_and_kernel_cudaERNS_14TensorIteratorEENKUlvE0_clEvENKUlvE6_clEvEUlS4_S4_E_EESt5arrayIPcLm3EEEEviT0_T1_,@function
        .size           _ZN2at6native29vectorized_elementwise_kernelILi8ENS0_13BinaryFunctorIN3c104HalfES4_bZZZNS0_23logical_and_kernel_cudaERNS_14TensorIteratorEENKUlvE0_clEvENKUlvE6_clEvEUlS4_S4_E_EESt5arrayIPcLm3EEEEviT0_T1_,(.L_x_44070 - _ZN2at6native29vectorized_elementwise_kernelILi8ENS0_13BinaryFunctorIN3c104HalfES4_bZZZNS0_23logical_and_kernel_cudaERNS_14TensorIteratorEENKUlvE0_clEvENKUlvE6_clEvEUlS4_S4_E_EESt5arrayIPcLm3EEEEviT0_T1_)
        .other          _ZN2at6native29vectorized_elementwise_kernelILi8ENS0_13BinaryFunctorIN3c104HalfES4_bZZZNS0_23logical_and_kernel_cudaERNS_14TensorIteratorEENKUlvE0_clEvENKUlvE6_clEvEUlS4_S4_E_EESt5arrayIPcLm3EEEEviT0_T1_,@"STO_CUDA_ENTRY STV_DEFAULT"
_ZN2at6native29vectorized_elementwise_kernelILi8ENS0_13BinaryFunctorIN3c104HalfES4_bZZZNS0_23logical_and_kernel_cudaERNS_14TensorIteratorEENKUlvE0_clEvENKUlvE6_clEvEUlS4_S4_E_EESt5arrayIPcLm3EEEEviT0_T1_:
.text._ZN2at6native29vectorized_elementwise_kernelILi8ENS0_13BinaryFunctorIN3c104HalfES4_bZZZNS0_23logical_and_kernel_cudaERNS_14TensorIteratorEENKUlvE0_clEvENKUlvE6_clEvEUlS4_S4_E_EESt5arrayIPcLm3EEEEviT0_T1_:
        /* <DEDUP_REMOVED lines=20> */
[----:B------:R-:W-:Y:S01]  /*0140*/  HADD2.F32 R2, -RZ, R6.H0_H0 ;  /* 0x20000006ff027230 */ /* 0x000fe20000004100 */
[----:B------:R-:W-:Y:S01]  /*0150*/  FSETP.NEU.FTZ.AND P3, PT, R12, RZ, PT ;  /* 0x000000ff0c00720b */ /* 0x000fe20003f7d000 */
[----:B------:R-:W-:Y:S01]  /*0160*/  HADD2.F32 R3, -RZ, R7.H0_H0 ;  /* 0x20000007ff037230 */ /* 0x000fe20000004100 */
[----:B------:R-:W-:Y:S01]  /*0170*/  FSETP.NEU.FTZ.AND P5, PT, R4, RZ, PT ;  /* 0x000000ff0400720b */ /* 0x000fe20003fbd000 */
[--C-:B------:R-:W-:Y:S01]  /*0180*/  HADD2.F32 R4, -RZ, R5.reuse.H0_H0 ;  /* 0x20000005ff047230 */ /* 0x100fe20000004100 */
[----:B------:R-:W-:Y:S01]  /*0190*/  FSETP.NEU.FTZ.AND P1, PT, R2, RZ, PT ;  /* 0x000000ff0200720b */ /* 0x000fe20003f3d000 */
[----:B------:R-:W-:-:S02]  /*01a0*/  HADD2.F32 R5, -RZ, R5.H1_H1 ;  /* 0x30000005ff057230 */ /* 0x000fc40000004100 */
[----:B------:R-:W-:Y:S01]  /*01b0*/  HADD2.F32 R6, -RZ, R6.H1_H1 ;  /* 0x30000006ff067230 */ /* 0x000fe20000004100 */
[----:B------:R-:W-:Y:S01]  /*01c0*/  FSETP.NEU.FTZ.AND P4, PT, R4, RZ, PT ;  /* 0x000000ff0400720b */ /* 0x000fe20003f9d000 */
[----:B------:R-:W-:Y:S01]  /*01d0*/  HADD2.F32 R7, -RZ, R7.H1_H1 ;  /* 0x30000007ff077230 */ /* 0x000fe20000004100 */
[----:B------:R-:W-:Y:S02]  /*01e0*/  FSETP.NEU.FTZ.AND P0, PT, R5, RZ, PT ;  /* 0x000000ff0500720b */ /* 0x000fe40003f1d000 */
[----:B------:R-:W-:Y:S01]  /*01f0*/  PRMT R5, RZ, 0x7610, R5 ;  /* 0x00007610ff057816 */ /* 0x000fe20000000005 */
[--C-:B--2---:R-:W-:Y:S02]  /*0200*/  @P3 HADD2.F32 R4, -RZ, R8.reuse.H0_H0 ;  /* 0x20000008ff043230 */ /* 0x104fe40000004100 */
[----:B------:R-:W-:-:S03]  /*0210*/  @P5 HADD2.F32 R8, -RZ, R8.H1_H1 ;  /* 0x30000008ff085230 */ /* 0x000fc60000004100 */
[----:B------:R-:W-:Y:S02]  /*0220*/  @P3 FSETP.NEU.FTZ.AND P2, PT, R4, RZ, PT ;  /* 0x000000ff0400320b */ /* 0x000fe40003f5d000 */
[----:B------:R-:W-:Y:S01]  /*0230*/  @P5 FSETP.NEU.FTZ.AND P6, PT, R8, RZ, PT ;  /* 0x000000ff0800520b */ /* 0x000fe20003fdd000 */
[--C-:B------:R-:W-:Y:S01]  /*0240*/  @P4 HADD2.F32 R2, -RZ, R9.reuse.H0_H0 ;  /* 0x20000009ff024230 */ /* 0x100fe20000004100 */
[----:B------:R-:W-:Y:S01]  /*0250*/  PRMT R4, RZ, 0x7610, R4 ;  /* 0x00007610ff047816 */ /* 0x000fe20000000004 */
[----:B------:R-:W-:Y:S01]  /*0260*/  @P0 HADD2.F32 R9, -RZ, R9.H1_H1 ;  /* 0x30000009ff090230 */ /* 0x000fe20000004100 */
[----:B------:R-:W-:Y:S02]  /*0270*/  @P3 SEL R5, RZ, 0x1, !P2 ;  /* 0x00000001ff053807 */ /* 0x000fe40005000000 */
[----:B------:R-:W-:Y:S02]  /*0280*/  FSETP.NEU.FTZ.AND P3, PT, R3, RZ, PT ;  /* 0x000000ff0300720b */ /* 0x000fe40003f7d000 */
[----:B------:R-:W-:-:S02]  /*0290*/  @P5 SEL R4, RZ, 0x1, !P6 ;  /* 0x00000001ff045807 */ /* 0x000fc40007000000 */
[----:B------:R-:W-:Y:S02]  /*02a0*/  FSETP.NEU.FTZ.AND P2, PT, R6, RZ, PT ;  /* 0x000000ff0600720b */ /* 0x000fe40003f5d000 */
[----:B------:R-:W-:Y:S01]  /*02b0*/  FSETP.NEU.FTZ.AND P5, PT, R7, RZ, PT ;  /* 0x000000ff0700720b */ /* 0x000fe20003fbd000 */
[----:B------:R-:W-:Y:S01]  /*02c0*/  IMAD.SHL.U32 R4, R4, 0x100, RZ ;  /* 0x0000010004047824 */ /* 0x000fe200078e00ff */
[----:B------:R-:W-:Y:S01]  /*02d0*/  @P4 FSETP.NEU.FTZ.AND P6, PT, R2, RZ, PT ;  /* 0x000000ff0200420b */ /* 0x000fe20003fdd000 */
[----:B------:R-:W-:Y:S01]  /*02e0*/  @P1 HADD2.F32 R2, -RZ, R10.H0_H0 ;  /* 0x2000000aff021230 */ /* 0x000fe20000004100 */
[----:B------:R-:W-:Y:S02]  /*02f0*/  PRMT R7, RZ, 0x7610, R7 ;  /* 0x00007610ff077816 */ /* 0x000fe40000000007 */
[----:B------:R-:W-:Y:S01]  /*0300*/  @P4 SEL R7, RZ, 0x1, !P6 ;  /* 0x00000001ff074807 */ /* 0x000fe20007000000 */
[----:B------:R-:W-:Y:S01]  /*0310*/  @P3 HADD2.F32 R3, -RZ, R11.H0_H0 ;  /* 0x2000000bff033230 */ /* 0x000fe20000004100 */
[----:B------:R-:W-:-:S02]  /*0320*/  @P0 FSETP.NEU.FTZ.AND P6, PT, R9, RZ, PT ;  /* 0x000000ff0900020b */ /* 0x000fc40003fdd000 */
[----:B------:R-:W-:Y:S01]  /*0330*/  @P1 FSETP.NEU.FTZ.AND P4, PT, R2, RZ, PT ;  /* 0x000000ff0200120b */ /* 0x000fe20003f9d000 */
[----:B------:R-:W-:Y:S01]  /*0340*/  @P2 HADD2.F32 R10, -RZ, R10.H1_H1 ;  /* 0x3000000aff0a2230 */ /* 0x000fe20000004100 */
[----:B------:R-:W-:Y:S01]  /*0350*/  PRMT R6, RZ, 0x7610, R6 ;  /* 0x00007610ff067816 */ /* 0x000fe20000000006 */
[----:B------:R-:W-:Y:S01]  /*0360*/  @P5 HADD2.F32 R11, -RZ, R11.H1_H1 ;  /* 0x3000000bff0b5230 */ /* 0x000fe20000004100 */
[----:B------:R-:W-:Y:S02]  /*0370*/  PRMT R9, RZ, 0x7610, R9 ;  /* 0x00007610ff097816 */ /* 0x000fe40000000009 */
[----:B------:R-:W-:Y:S02]  /*0380*/  @P0 SEL R6, RZ, 0x1, !P6 ;  /* 0x00000001ff060807 */ /* 0x000fe40007000000 */
[----:B------:R-:W-:Y:S02]  /*0390*/  @P1 SEL R9, RZ, 0x1, !P4 ;  /* 0x00000001ff091807 */ /* 0x000fe40006000000 */
[----:B------:R-:W-:Y:S01]  /*03a0*/  @P2 FSETP.NEU.FTZ.AND P6, PT, R10, RZ, PT ;  /* 0x000000ff0a00220b */ /* 0x000fe20003fdd000 */
[----:B------:R-:W-:Y:S01]  /*03b0*/  IMAD.SHL.U32 R6, R6, 0x100, RZ ;  /* 0x0000010006067824 */ /* 0x000fe200078e00ff */
[----:B------:R-:W-:-:S02]  /*03c0*/  @P5 FSETP.NEU.FTZ.AND P1, PT, R11, RZ, PT ;  /* 0x000000ff0b00520b */ /* 0x000fc40003f3d000 */
[----:B------:R-:W-:Y:S02]  /*03d0*/  PRMT R8, RZ, 0x7610, R8 ;  /* 0x00007610ff087816 */ /* 0x000fe40000000008 */
[----:B------:R-:W-:Y:S02]  /*03e0*/  PRMT R10, RZ, 0x7610, R10 ;  /* 0x00007610ff0a7816 */ /* 0x000fe4000000000a */
[----:B------:R-:W-:Y:S02]  /*03f0*/  @P2 SEL R8, RZ, 0x1, !P6 ;  /* 0x00000001ff082807 */ /* 0x000fe40007000000 */
[----:B------:R-:W-:Y:S02]  /*0400*/  @P5 SEL R10, RZ, 0x1, !P1 ;  /* 0x00000001ff0a5807 */ /* 0x000fe40004800000 */
[----:B------:R-:W-:Y:S01]  /*0410*/  @P3 FSETP.NEU.FTZ.AND P0, PT, R3, RZ, PT ;  /* 0x000000ff0300320b */ /* 0x000fe20003f1d000 */
[----:B------:R-:W-:Y:S01]  /*0420*/  IMAD.SHL.U32 R8, R8, 0x100, RZ ;  /* 0x0000010008087824 */ /* 0x000fe200078e00ff */
[----:B------:R-:W-:Y:S01]  /*0430*/  IADD3 R2, P4, R13, UR6, RZ ;  /* 0x000000060d027c10 */ /* 0x000fe2000ff9e0ff */
[----:B------:R-:W-:Y:S01]  /*0440*/  IMAD.SHL.U32 R10, R10, 0x100, RZ ;  /* 0x000001000a0a7824 */ /* 0x000fe200078e00ff */
[----:B------:R-:W-:-:S02]  /*0450*/  PRMT R11, RZ, 0x7610, R11 ;  /* 0x00007610ff0b7816 */ /* 0x000fc4000000000b */
[----:B------:R-:W-:Y:S01]  /*0460*/  @P3 SEL R11, RZ, 0x1, !P0 ;  /* 0x00000001ff0b3807 */ /* 0x000fe20004000000 */
[----:B------:R-:W-:Y:S01]  /*0470*/  IMAD.X R3, RZ, RZ, UR7, P4 ;  /* 0x00000007ff037e24 */ /* 0x000fe2000a0e06ff */
[----:B------:R-:W-:Y:S02]  /*0480*/  LOP3.LUT R5, R5, R4, RZ, 0xfc, !PT ;  /* 0x0000000405057212 */ /* 0x000fe400078efcff */
[----:B------:R-:W-:Y:S01]  /*0490*/  LOP3.LUT R6, R7, R6, RZ, 0xfc, !PT ;  /* 0x0000000607067212 */ /* 0x000fe200078efcff */
[----:B------:R-:W-:Y:S01]  /*04a0*/  IMAD.WIDE R2, R0, 0x8, R2 ;  /* 0x0000000800027825 */ /* 0x000fe200078e0202 */
[----:B------:R-:W-:Y:S02]  /*04b0*/  LOP3.LUT R9, R9, R8, RZ, 0xfc, !PT ;  /* 0x0000000809097212 */ /* 0x000fe400078efcff */
[----:B------:R-:W-:Y:S02]  /*04c0*/  LOP3.LUT R10, R11, R10, RZ, 0xfc, !PT ;  /* 0x0000000a0b0a7212 */ /* 0x000fe400078efcff */
[----:B------:R-:W-:-:S02]  /*04d0*/  PRMT R6, R5, 0x5410, R6 ;  /* 0x0000541005067816 */ /* 0x000fc40000000006 */
[----:B------:R-:W-:-:S05]  /*04e0*/  PRMT R7, R9, 0x5410, R10 ;  /* 0x0000541009077816 */ /* 0x000fca000000000a */
[----:B------:R-:W-:Y:S01]  /*04f0*/  STG.E.64 desc[UR4][R2.64], R6 ;  /* 0x0000000602007986 */ /* 0x000fe2000c101b04 */
[----:B------:R-:W-:Y:S05]  /*0500*/  EXIT ;  /* 0x000000000000794d */ /* 0x000fea0003800000 */
.L_x_33668:
        /* <DEDUP_REMOVED lines=102> */
.L_x_33670:
[----:B------:R-:W-:Y:S05]  /*0b70*/  BSYNC B0 ;  /* 0x0000000000007941 */ /* 0x000fea0003800000 */
.L_x_33669:
        /* <DEDUP_REMOVED lines=9> */
.L_x_33672:
[----:B------:R-:W-:Y:S05]  /*0c10*/  BSYNC B0 ;  /* 0x0000000000007941 */ /* 0x000fea0003800000 */
.L_x_33671:
        /* <DEDUP_REMOVED lines=20> */
.L_x_33674:
[----:B------:R-:W-:Y:S05]  /*0d60*/  BSYNC B0 ;  /* 0x0000000000007941 */ /* 0x000fea0003800000 */
.L_x_33673:
        /* <DEDUP_REMOVED lines=12> */
.L_x_33676:
[----:B------:R-:W-:Y:S05]  /*0e30*/  BSYNC B0 ;  /* 0x0000000000007941 */ /* 0x000fea0003800000 */
.L_x_33675:
        /* <DEDUP_REMOVED lines=9> */
.L_x_33678:
[----:B------:R-:W-:Y:S05]  /*0ed0*/  BSYNC B0 ;  /* 0x0000000000007941 */ /* 0x000fea0003800000 */
.L_x_33677:
        /* <DEDUP_REMOVED lines=9> */
.L_x_33680:
[----:B------:R-:W-:Y:S05]  /*0f70*/  BSYNC B0 ;  /* 0x0000000000007941 */ /* 0x000fea0003800000 */
.L_x_33679:
        /* <DEDUP_REMOVED lines=9> */
.L_x_33682:
[----:B------:R-:W-:Y:S05]  /*1010*/  BSYNC B0 ;  /* 0x0000000000007941 */ /* 0x000fea0003800000 */
.L_x_33681:
        /* <DEDUP_REMOVED lines=9> */
.L_x_33684:
[----:B------:R-:W-:Y:S05]  /*10b0*/  BSYNC B0 ;  /* 0x0000000000007941 */ /* 0x000fea0003800000 */
.L_x_33683:
        /* <DEDUP_REMOVED lines=20> */
.L_x_33687:
        /* <DEDUP_REMOVED lines=8> */
.L_x_33688:
        /* <DEDUP_REMOVED lines=8> */
.L_x_33689:
        /* <DEDUP_REMOVED lines=9> */
.L_x_33690:
[----:B------:R-:W-:Y:S05]  /*1390*/  BSYNC B1 ;  /* 0x0000000000017941 */ /* 0x000fea0003800000 */
.L_x_33686:
[----:B------:R-:W-:-:S13]  /*13a0*/  ISETP.GE.AND P0, PT, R23, R22, PT ;  /* 0x000000161700720c */ /* 0x000fda0003f06270 */
[----:B--2--5:R-:W2:Y:S01]  /*13b0*/  @!P0 LDC.64 R6, c[0x0][0x218] ;  /* 0x00008600ff068b82 */ /* 0x024ea20000000a00 */
[----:B------:R-:W-:Y:S02]  /*13c0*/  @!P0 IMAD.IADD R5, R13, 0x1, R23 ;  /* 0x000000010d058824 */ /* 0x000fe400078e0217 */
[----:B------:R-:W-:-:S03]  /*13d0*/  @!P0 VIADD R23, R23, 0x80 ;  /* 0x0000008017178836 */ /* 0x000fc60000000000 */
[----:B--2---:R-:W-:-:S05]  /*13e0*/  @!P0 IADD3 R4, P1, R5, R6, RZ ;  /* 0x0000000605048210 */ /* 0x004fca0007f3e0ff */
[----:B------:R-:W-:-:S05]  /*13f0*/  @!P0 IMAD.X R5, RZ, RZ, R7, P1 ;  /* 0x000000ffff058224 */ /* 0x000fca00008e0607 */
[----:B------:R2:W-:Y:S03]  /*1400*/  @!P0 STG.E.U8 desc[UR4][R4.64], R3 ;  /* 0x0000000304008986 */ /* 0x0005e6000c101104 */
.L_x_33691:
[----:B------:R-:W-:Y:S05]  /*1410*/  BSYNC B0 ;  /* 0x0000000000007941 */ /* 0x000fea0003800000 */
.L_x_33685:
        /* <DEDUP_REMOVED lines=9> */
.L_x_33692:
        /* <DEDUP_REMOVED lines=13> */
.L_x_44070:


//--------------------- .text._ZN2at6native18elementwise_kernelILi128ELi4EZNS0_15gpu_kernel_implINS0_13AUnaryFunctorIffbZZZNS0_23logical_and_kernel_cudaERNS_14TensorIteratorEENKUlvE0_clEvENKUlvE5_clEvEUlffE_EEEEvRNS_18TensorIteratorBaseERKT_EUliE_EEviT1_ --------------------------
	.section	.text._ZN2at6native18elementwise_kernelILi128ELi4EZNS0_15gpu_kernel_implINS0_13AUnaryFunctorIffbZZZNS0_23logical_and_kernel_cudaERNS_14TensorIteratorEENKUlvE0_clEvENKUlvE5_clEvEUlffE_EEEEvRNS_18TensorIteratorBaseERKT_EUliE_EEviT1_,"ax",@progbits
	.align	128
        .global         _ZN2at6native18elementwise_kernelILi128ELi4EZNS0_15gpu_kernel_implINS0_13AUnaryFunctorIffbZZZNS0_23logical_and_kernel_cudaERNS_14TensorIteratorEENKUlvE0_clEvENKUlvE5_clEvEUlffE_EEEEvRNS_18TensorIteratorBaseERKT_EUliE_EEviT1_
        .type           _ZN2at6native18elementwise_kernelILi128ELi4EZNS0_15gpu_kernel_implINS0_13AUnaryFunctorIffbZZZNS0_23logical_and_kernel_cudaERNS_14TensorIteratorEENKUlvE0_clEvENKUlvE5_clEvEUlffE_EEEEvRNS_18TensorIteratorBaseERKT_EUliE_EEviT1_,@function
        .size           _ZN2at6native18elementwise_kernelILi128ELi4EZNS0_15gpu_kernel_implINS0_13AUnaryFunctorIffbZZZNS0_23logical_and_kernel_cudaERNS_14TensorIteratorEENKUlvE0_clEvENKUlvE5_clEvEUlffE_EEEEvRNS_18TensorIteratorBaseERKT_EUliE_EEviT1_,(.L_x_44071 - _ZN2at6native18elementwise_kernelILi128ELi4EZNS0_15gpu_kernel_implINS0_13AUnaryFunctorIffbZZZNS0_23logical_and_kernel_cudaERNS_14TensorIteratorEENKUlvE0_clEvENKUlvE5_clEvEUlffE_EEEEvRNS_18TensorIteratorBaseERKT_EUliE_EEviT1_)
        .other          _ZN2at6native18elementwise_kernelILi128ELi4EZNS0_15gpu_kernel_implINS0_13AUnaryFunctorIffbZZZNS0_23logical_and_kernel_cudaERNS_14TensorIteratorEENKUlvE0_clEvENKUlvE5_clEvEUlffE_EEEEvRNS_18TensorIteratorBaseERKT_EUliE_EEviT1_,@"STO_CUDA_ENTRY STV_DEFAULT"
_ZN2at6native18elementwise_kernelILi128ELi4EZNS0_15gpu_kernel_implINS0_13AUnaryFunctorIffbZZZNS0_23logical_and_kernel_cudaERNS_14TensorIteratorEENKUlvE0_clEvENKUlvE5_clEvEUlffE_EEEEvRNS_18TensorIteratorBaseERKT_EUliE_EEviT1_:
.text._ZN2at6native18elementwise_kernelILi128ELi4EZNS0_15gpu_kernel_implINS0_13AUnaryFunctorIffbZZZNS0_23logical_and_kernel_cudaERNS_14TensorIteratorEENKUlvE0_clEvENKUlvE5_clEvEUlffE_EEEEvRNS_18TensorIteratorBaseERKT_EUliE_EEviT1_:
        /* <DEDUP_REMOVED lines=314> */
.L_x_33695:
        /* <DEDUP_REMOVED lines=22> */
.L_x_33700:
[----:B------:R-:W2:Y:S02]  /*1500*/  LDG.E.U8 R0, desc[UR36][R2.64] ;  /* 0x0000002402007981 */ /* 0x000ea4000c1e1100 */
[----:B--2---:R-:W-:Y:S01]  /*1510*/  I2FP.F32.U32 R0, R0 ;  /* 0x0000000000007245 */ /* 0x004fe20000201000 */
[----:B------:R-:W-:Y:S06]  /*1520*/  BRA `(.L_x_33702) ;  /* 0x0000000c002c7947 */ /* 0x000fec0003800000 */
.L_x_33699:
        /* <DEDUP_REMOVED lines=9> */
.L_x_33704:
[----:B------:R-:W2:Y:S02]  /*15c0*/  LDG.E R0, desc[UR36][R2.64] ;  /* 0x0000002402007981 */ /* 0x000ea4000c1e1900 */
[----:B--2---:R-:W-:Y:S01]  /*15d0*/  I2FP.F32.S32 R0, R0 ;  /* 0x0000000000007245 */ /* 0x004fe20000201400 */
[----:B------:R-:W-:Y:S06]  /*15e0*/  BRA `(.L_x_33702) ;  /* 0x0000000800fc7947 */ /* 0x000fec0003800000 */
.L_x_33703:
[----:B------:R-:W2:Y:S02]  /*15f0*/  LDG.E.U16 R0, desc[UR36][R2.64] ;  /* 0x0000002402007981 */ /* 0x000ea4000c1e1500 */
[----:B--2---:R-:W0:Y:S01]  /*1600*/  I2F.S16 R0, R0 ;  /* 0x0000000000007306 */ /* 0x004e220000101400 */
[----:B------:R-:W-:Y:S05]  /*1610*/  BRA `(.L_x_33702) ;  /* 0x0000000800f07947 */ /* 0x000fea0003800000 */
.L_x_33698:
        /* <DEDUP_REMOVED lines=8> */
.L_x_33706:
[----:B------:R-:W2:Y:S02]  /*16a0*/  LDG.E.U16 R0, desc[UR36][R2.64] ;  /* 0x0000002402007981 */ /* 0x000ea4000c1e1500 */
[----:B--2---:R-:W-:Y:S01]  /*16b0*/  HADD2.F32 R0, -RZ, R0.H0_H0 ;  /* 0x20000000ff007230 */ /* 0x004fe20000004100 */
[----:B------:R-:W-:Y:S06]  /*16c0*/  BRA `(.L_x_33702) ;  /* 0x0000000800c47947 */ /* 0x000fec0003800000 */
.L_x_33705:
        /* <DEDUP_REMOVED lines=8> */
.L_x_33708:
[----:B------:R-:W2:Y:S02]  /*1750*/  LDG.E.U16 R0, desc[UR36][R2.64] ;  /* 0x0000002402007981 */ /* 0x000ea4000c1e1500 */
[----:B--2---:R-:W-:Y:S01]  /*1760*/  HADD2.F32 R0, -RZ, R0.H0_H0 ;  /* 0x20000000ff007230 */ /* 0x004fe20000004100 */
[----:B------:R-:W-:Y:S06]  /*1770*/  BRA `(.L_x_33702) ;  /* 0x0000000800987947 */ /* 0x000fec0003800000 */
.L_x_33707:
[----:B------:R-:W2:Y:S01]  /*1780*/  LDG.E.64 R2, desc[UR36][R2.64] ;  /* 0x0000002402027981 */ /* 0x000ea2000c1e1b00 */
[----:B------:R-:W-:Y:S01]  /*1790*/  UMOV UR4, 0xf0000000 ;  /* 0xf000000000047882 */ /* 0x000fe20000000000 */
[----:B------:R-:W-:Y:S01]  /*17a0*/  UMOV UR5, 0x380fffff ;  /* 0x380fffff00057882 */ /* 0x000fe20000000000 */
[----:B--2---:R-:W0:Y:S01]  /*17b0*/  F2F.F32.F64 R0, R2 ;  /* 0x0000000200007310 */ /* 0x004e220000301000 */
[----:B------:R-:W-:-:S14]  /*17c0*/  DSETP.GEU.AND P0, PT, |R2|, UR4, PT ;  /* 0x0000000402007e2a */ /* 0x000fdc000bf0e200 */
[----:B0-----:R-:W-:Y:S01]  /*17d0*/  @!P0 FMUL R0, R0, 1.175494350822287508e-38 ;  /* 0x0080000000008820 */ /* 0x001fe20000400000 */
[----:B------:R-:W-:Y:S06]  /*17e0*/  BRA `(.L_x_33702) ;  /* 0x00000008007c7947 */ /* 0x000fec0003800000 */
.L_x_33697:
        /* <DEDUP_REMOVED lines=12> */
.L_x_33711:
[----:B------:R-:W2:Y:S01]  /*18b0*/  LDG.E.64 R2, desc[UR36][R2.64] ;  /* 0x0000002402027981 */ /* 0x000ea2000c1e1b00 */
[----:B------:R-:W-:Y:S01]  /*18c0*/  UMOV UR4, 0xf0000000 ;  /* 0xf000000000047882 */ /* 0x000fe20000000000 */
[----:B------:R-:W-:Y:S01]  /*18d0*/  UMOV UR5, 0x380fffff ;  /* 0x380fffff00057882 */ /* 0x000fe20000000000 */
[----:B--2---:R-:W0:Y:S01]  /*18e0*/  F2F.F32.F64 R0, R2 ;  /* 0x0000000200007310 */ /* 0x004e220000301000 */
[----:B------:R-:W-:-:S14]  /*18f0*/  DSETP.GEU.AND P0, PT, |R2|, UR4, PT ;  /* 0x0000000402007e2a */ /* 0x000fdc000bf0e200 */
[----:B0-----:R-:W-:Y:S01]  /*1900*/  @!P0 FMUL R0, R0, 1.175494350822287508e-38 ;  /* 0x0080000000008820 */ /* 0x001fe20000400000 */
[----:B------:R-:W-:Y:S06]  /*1910*/  BRA `(.L_x_33702) ;  /* 0x0000000800307947 */ /* 0x000fec0003800000 */
.L_x_33710:
        /* <DEDUP_REMOVED lines=26> */
.L_x_33713:
        /* <DEDUP_REMOVED lines=13> */
.L_x_33712:
[----:B------:R-:W2:Y:S02]  /*1b90*/  LDG.E.U16 R0, desc[UR36][R2.64] ;  /* 0x0000002402007981 */ /* 0x000ea4000c1e1500 */
[----:B--2---:R-:W-:Y:S01]  /*1ba0*/  IMAD.U32 R0, R0, 0x10000, RZ ;  /* 0x0001000000007824 */ /* 0x004fe200078e00ff */
[----:B------:R-:W-:Y:S06]  /*1bb0*/  BRA `(.L_x_33702) ;  /* 0x0000000400887947 */ /* 0x000fec0003800000 */
.L_x_33709:
        /* <DEDUP_REMOVED lines=11> */
.L_x_33716:
        /* <DEDUP_REMOVED lines=20> */
.L_x_33718:
[----:B------:R-:W-:Y:S05]  /*1db0*/  BSYNC B0 ;  /* 0x0000000000007941 */ /* 0x000fea0003800000 */
.L_x_33717:
[----:B------:R-:W-:Y:S01]  /*1dc0*/  LEA R3, R0, 0x3b800000, 0x17 ;  /* 0x3b80000000037811 */ /* 0x000fe200078eb8ff */
[----:B------:R-:W-:-:S05]  /*1dd0*/  IMAD.SHL.U32 R0, R2, 0x100000, RZ ;  /* 0x0010000002007824 */ /* 0x000fca00078e00ff */
[----:B------:R-:W-:Y:S01]  /*1de0*/  LOP3.LUT R0, R3, R0, R4, 0xfe, !PT ;  /* 0x0000000003007212 */ /* 0x000fe200078efe04 */
[----:B------:R-:W-:Y:S06]  /*1df0*/  BRA `(.L_x_33702) ;  /* 0x0000000000f87947 */ /* 0x000fec0003800000 */
.L_x_33715:
        /* <DEDUP_REMOVED lines=20> */
.L_x_33720:
[----:B------:R-:W-:Y:S05]  /*1f40*/  BSYNC B0 ;  /* 0x0000000000007941 */ /* 0x000fea0003800000 */
.L_x_33719:
[----:B------:R-:W-:Y:S01]  /*1f50*/  LEA R3, R0, 0x37800000, 0x17 ;  /* 0x3780000000037811 */ /* 0x000fe200078eb8ff */
[----:B------:R-:W-:-:S05]  /*1f60*/  IMAD.SHL.U32 R0, R2, 0x200000, RZ ;  /* 0x0020000002007824 */ /* 0x000fca00078e00ff */
[----:B------:R-:W-:Y:S01]  /*1f70*/  LOP3.LUT R0, R3, R0, R4, 0xfe, !PT ;  /* 0x0000000003007212 */ /* 0x000fe200078efe04 */
[----:B------:R-:W-:Y:S06]  /*1f80*/  BRA `(.L_x_33702) ;  /* 0x0000000000947947 */ /* 0x000fec0003800000 */
.L_x_33714:
        /* <DEDUP_REMOVED lines=14> */
.L_x_33701:
        /* <DEDUP_REMOVED lines=16> */
.L_x_33723:
[----:B------:R-:W-:Y:S01]  /*2170*/  IMAD.MOV.U32 R0, RZ, RZ, RZ ;  /* 0x000000ffff007224 */ /* 0x000fe200078e00ff */
[----:B------:R-:W-:Y:S06]  /*2180*/  BRA `(.L_x_33702) ;  /* 0x0000000000147947 */ /* 0x000fec0003800000 */
.L_x_33722:
[----:B------:R-:W2:Y:S02]  /*2190*/  LDG.E.64 R2, desc[UR36][R2.64] ;  /* 0x0000002402027981 */ /* 0x000ea4000c1e1b00 */
[----:B--2---:R0:W1:Y:S01]  /*21a0*/  I2F.U64 R0, R2 ;  /* 0x0000000200007312 */ /* 0x0040620000301000 */
[----:B------:R-:W-:Y:S05]  /*21b0*/  BRA `(.L_x_33702) ;  /* 0x0000000000087947 */ /* 0x000fea0003800000 */
.L_x_33721:
[----:B------:R-:W2:Y:S02]  /*21c0*/  LDG.E R0, desc[UR36][R2.64] ;  /* 0x0000002402007981 */ /* 0x000ea4000c1e1900 */
[----:B--2---:R-:W-:-:S07]  /*21d0*/  I2FP.F32.U32 R0, R0 ;  /* 0x0000000000007245 */ /* 0x004fce0000201000 */
.L_x_33702:
[----:B------:R-:W-:Y:S05]  /*21e0*/  BSYNC B6 ;  /* 0x0000000000067941 */ /* 0x000fea0003800000 */
.L_x_33696:
        /* <DEDUP_REMOVED lines=20> */
.L_x_33727:
[----:B------:R0:W-:Y:S01]  /*2330*/  STG.E.U8 desc[UR36][R16.64], R2 ;  /* 0x0000000210007986 */ /* 0x0001e2000c101124 */
[----:B------:R-:W-:Y:S05]  /*2340*/  BRA `(.L_x_33729) ;  /* 0x0000000c00487947 */ /* 0x000fea0003800000 */
.L_x_33726:
        /* <DEDUP_REMOVED lines=9> */
.L_x_33731:
[----:B------:R0:W-:Y:S01]  /*23e0*/  STG.E desc[UR36][R16.64], R2 ;  /* 0x0000000210007986 */ /* 0x0001e2000c101924 */
[----:B------:R-:W-:Y:S05]  /*23f0*/  BRA `(.L_x_33729) ;  /* 0x0000000c001c7947 */ /* 0x000fea0003800000 */
.L_x_33730:
[----:B------:R0:W-:Y:S01]  /*2400*/  STG.E.U16 desc[UR36][R16.64], R2 ;  /* 0x0000000210007986 */ /* 0x0001e2000c101524 */
[----:B------:R-:W-:Y:S05]  /*2410*/  BRA `(.L_x_33729) ;  /* 0x0000000c00147947 */ /* 0x000fea0003800000 */
.L_x_33725:
        /* <DEDUP_REMOVED lines=9> */
.L_x_33733:
[----:B------:R-:W-:-:S04]  /*24b0*/  I2FP.F32.U32 R0, R2 ;  /* 0x0000000200007245 */ /* 0x000fc80000201000 */
[----:B------:R-:W-:-:S05]  /*24c0*/  F2FP.F16.F32.PACK_AB R0, RZ, R0 ;  /* 0x00000000ff00723e */ /* 0x000fca00000000ff */
[----:B------:R0:W-:Y:S01]  /*24d0*/  STG.E.U16 desc[UR36][R16.64], R0 ;  /* 0x0000000010007986 */ /* 0x0001e2000c101524 */
[----:B------:R-:W-:Y:S05]  /*24e0*/  BRA `(.L_x_33729) ;  /* 0x0000000800e07947 */ /* 0x000fea0003800000 */
.L_x_33732:
        /* <DEDUP_REMOVED lines=10> */
.L_x_33735:
[----:B------:R-:W-:-:S04]  /*2590*/  I2FP.F32.U32 R2, R2 ;  /* 0x0000000200027245 */ /* 0x000fc80000201000 */
[----:B------:R-:W-:-:S04]  /*25a0*/  F2FP.F16.F32.PACK_AB R3, RZ, R2 ;  /* 0x00000002ff03723e */ /* 0x000fc800000000ff */
[----:B------:R-:W-:-:S05]  /*25b0*/  PRMT R3, R3, 0x5410, RZ ;  /* 0x0000541003037816 */ /* 0x000fca00000000ff */
[----:B------:R0:W-:Y:S01]  /*25c0*/  STG.E desc[UR36][R16.64], R3 ;  /* 0x0000000310007986 */ /* 0x0001e2000c101924 */
[----:B------:R-:W-:Y:S05]  /*25d0*/  BRA `(.L_x_33729) ;  /* 0x0000000800a47947 */ /* 0x000fea0003800000 */
.L_x_33734:
[----:B------:R-:W0:Y:S02]  /*25e0*/  I2F.F64.U32 R2, R2 ;  /* 0x0000000200027312 */ /* 0x000e240000201800 */
[----:B0-----:R0:W-:Y:S01]  /*25f0*/  STG.E.64 desc[UR36][R16.64], R2 ;  /* 0x0000000210007986 */ /* 0x0011e2000c101b24 */
[----:B------:R-:W-:Y:S05]  /*2600*/  BRA `(.L_x_33729) ;  /* 0x0000000800987947 */ /* 0x000fea0003800000 */
.L_x_33724:
        /* <DEDUP_REMOVED lines=10> */
.L_x_33738:
[----:B------:R-:W0:Y:S01]  /*26b0*/  I2F.F64.U32 R4, R2 ;  /* 0x0000000200047312 */ /* 0x000e220000201800 */
[----:B------:R-:W-:-:S05]  /*26c0*/  CS2R R6, SRZ ;  /* 0x0000000000067805 */ /* 0x000fca000001ff00 */
[----:B0-----:R0:W-:Y:S01]  /*26d0*/  STG.E.128 desc[UR36][R16.64], R4 ;  /* 0x0000000410007986 */ /* 0x0011e2000c101d24 */
[----:B------:R-:W-:Y:S05]  /*26e0*/  BRA `(.L_x_33729) ;  /* 0x0000000800607947 */ /* 0x000fea0003800000 */
.L_x_33737:
        /* <DEDUP_REMOVED lines=21> */
.L_x_33742:
[----:B------:R-:W-:Y:S05]  /*2840*/  BSYNC B0 ;  /* 0x0000000000007941 */ /* 0x000fea0003800000 */
.L_x_33741:
[----:B------:R-:W-:-:S05]  /*2850*/  LOP3.LUT R3, R0, R3, RZ, 0xfc, !PT ;  /* 0x0000000300037212 */ /* 0x000fca00078efcff */
[----:B------:R0:W-:Y:S01]  /*2860*/  STG.E.U8 desc[UR36][R16.64], R3 ;  /* 0x0000000310007986 */ /* 0x0001e2000c101124 */
[----:B------:R-:W-:Y:S05]  /*2870*/  BRA `(.L_x_33729) ;  /* 0x0000000400fc7947 */ /* 0x000fea0003800000 */
.L_x_33740:
        /* <DEDUP_REMOVED lines=13> */
.L_x_33744:
[----:B------:R-:W-:Y:S01]  /*2950*/  IMAD.MOV.U32 R0, RZ, RZ, 0x7f ;  /* 0x0000007fff007424 */ /* 0x000fe200078e00ff */
[----:B------:R-:W-:-:S04]  /*2960*/  ISETP.GT.U32.AND P0, PT, R2, 0x7f800000, PT ;  /* 0x7f8000000200780c */ /* 0x000fc80003f04070 */
[----:B------:R-:W-:-:S09]  /*2970*/  SEL R0, R0, 0x7c, P0 ;  /* 0x0000007c00007807 */ /* 0x000fd20000000000 */
.L_x_33745:
[----:B------:R-:W-:Y:S05]  /*2980*/  BSYNC B0 ;  /* 0x0000000000007941 */ /* 0x000fea0003800000 */
.L_x_33743:
[----:B------:R-:W-:-:S04]  /*2990*/  LOP3.LUT R2, R3, 0x80000000, RZ, 0xc0, !PT ;  /* 0x8000000003027812 */ /* 0x000fc800078ec0ff */
[----:B------:R-:W-:-:S04]  /*29a0*/  SHF.R.U32.HI R3, RZ, 0x18, R2 ;  /* 0x00000018ff037819 */ /* 0x000fc80000011602 */
[----:B------:R-:W-:-:S05]  /*29b0*/  LOP3.LUT R3, R0, R3, RZ, 0xfc, !PT ;  /* 0x0000000300037212 */ /* 0x000fca00078efcff */
[----:B------:R0:W-:Y:S01]  /*29c0*/  STG.E.U8 desc[UR36][R16.64], R3 ;  /* 0x0000000310007986 */ /* 0x0001e2000c101124 */
[----:B------:R-:W-:Y:S05]  /*29d0*/  BRA `(.L_x_33729) ;  /* 0x0000000400a47947 */ /* 0x000fea0003800000 */
.L_x_33739:
[----:B------:R-:W-:-:S04]  /*29e0*/  I2FP.F32.U32 R0, R2 ;  /* 0x0000000200007245 */ /* 0x000fc80000201000 */
[----:B------:R-:W-:-:S05]  /*29f0*/  F2FP.BF16.F32.PACK_AB R0, RZ, R0 ;  /* 0x00000000ff00723e */ /* 0x000fca00000010ff */
[----:B------:R0:W-:Y:S01]  /*2a00*/  STG.E.U16 desc[UR36][R16.64], R0 ;  /* 0x0000000010007986 */ /* 0x0001e2000c101524 */
[----:B------:R-:W-:Y:S05]  /*2a10*/  BRA `(.L_x_33729) ;  /* 0x0000000400947947 */ /* 0x000fea0003800000 */
.L_x_33736:
        /* <DEDUP_REMOVED lines=10> */
.L_x_33748:
        /* <DEDUP_REMOVED lines=17> */
.L_x_33751:
[----:B------:R-:W-:-:S04]  /*2bd0*/  LOP3.LUT R2, R3, 0x80000000, RZ, 0xc0, !PT ;  /* 0x8000000003027812 */ /* 0x000fc800078ec0ff */
[----:B------:R-:W-:-:S04]  /*2be0*/  SHF.R.U32.HI R3, RZ, 0x18, R2 ;  /* 0x00000018ff037819 */ /* 0x000fc80000011602 */
[----:B------:R-:W-:-:S04]  /*2bf0*/  LOP3.LUT R0, R0, R3, RZ, 0xfc, !PT ;  /* 0x0000000300007212 */ /* 0x000fc800078efcff */
[----:B------:R-:W-:-:S07]  /*2c00*/  PRMT R8, R0, 0x7610, R8 ;  /* 0x0000761000087816 */ /* 0x000fce0000000008 */
.L_x_33750:
[----:B------:R-:W-:Y:S05]  /*2c10*/  BSYNC B0 ;  /* 0x0000000000007941 */ /* 0x000fea0003800000 */
.L_x_33749:
[----:B------:R0:W-:Y:S01]  /*2c20*/  STG.E.U8 desc[UR36][R16.64], R8 ;  /* 0x0000000810007986 */ /* 0x0001e2000c101124 */
[----:B------:R-:W-:Y:S05]  /*2c30*/  BRA `(.L_x_33729) ;  /* 0x00000004000c7947 */ /* 0x000fea0003800000 */
.L_x_33747:
        /* <DEDUP_REMOVED lines=17> */
.L_x_33754:
[----:B------:R-:W-:-:S04]  /*2d50*/  LOP3.LUT R2, R3, 0x80000000, RZ, 0xc0, !PT ;  /* 0x8000000003027812 */ /* 0x000fc800078ec0ff */
[----:B------:R-:W-:-:S04]  /*2d60*/  SHF.R.U32.HI R3, RZ, 0x18, R2 ;  /* 0x00000018ff037819 */ /* 0x000fc80000011602 */
[----:B------:R-:W-:-:S04]  /*2d70*/  LOP3.LUT R0, R0, R3, RZ, 0xfc, !PT ;  /* 0x0000000300007212 */ /* 0x000fc800078efcff */
[----:B------:R-:W-:-:S07]  /*2d80*/  PRMT R8, R0, 0x7610, R8 ;  /* 0x0000761000087816 */ /* 0x000fce0000000008 */
.L_x_33753:
[----:B------:R-:W-:Y:S05]  /*2d90*/  BSYNC B0 ;  /* 0x0000000000007941 */ /* 0x000fea0003800000 */
.L_x_33752:
[----:B------:R3:W-:Y:S01]  /*2da0*/  STG.E.U8 desc[UR36][R16.64], R8 ;  /* 0x0000000810007986 */ /* 0x0007e2000c101124 */
[----:B------:R-:W-:Y:S05]  /*2db0*/  BRA `(.L_x_33729) ;  /* 0x0000000000ac7947 */ /* 0x000fea0003800000 */
.L_x_33746:
        /* <DEDUP_REMOVED lines=22> */
.L_x_33728:
        /* <DEDUP_REMOVED lines=16> */
.L_x_33757:
[----:B------:R-:W-:Y:S05]  /*3020*/  BRA `(.L_x_33729) ;  /* 0x0000000000107947 */ /* 0x000fea0003800000 */
.L_x_33756:
[----:B------:R-:W-:-:S05]  /*3030*/  IMAD.MOV.U32 R3, RZ, RZ, RZ ;  /* 0x000000ffff037224 */ /* 0x000fca00078e00ff */
[----:B------:R2:W-:Y:S01]  /*3040*/  STG.E.64 desc[UR36][R16.64], R2 ;  /* 0x0000000210007986 */ /* 0x0005e2000c101b24 */
[----:B------:R-:W-:Y:S05]  /*3050*/  BRA `(.L_x_33729) ;  /* 0x0000000000047947 */ /* 0x000fea0003800000 */
.L_x_33755:
[----:B------:R0:W-:Y:S02]  /*3060*/  STG.E desc[UR36][R16.64], R2 ;  /* 0x0000000210007986 */ /* 0x0001e4000c101924 */
.L_x_33729:
[----:B------:R-:W-:-:S04]  /*3070*/  IMAD R18, R23, 0x200, R18 ;  /* 0x0000020017127824 */ /* 0x000fc800078e0212 */
[----:B------:R-:W-:-:S07]  /*3080*/  VIADD R19, R18, 0x80 ;  /* 0x0000008012137836 */ /* 0x000fce0000000000 */
.L_x_33694:
[----:B------:R-:W-:Y:S05]  /*3090*/  BSYNC B7 ;  /* 0x0000000000077941 */ /* 0x000fea0003800000 */
.L_x_33693:
        /* <DEDUP_REMOVED lines=307> */
.L_x_33760:
        /* <DEDUP_REMOVED lines=22> */
.L_x_33765:
[----:B------:R-:W2:Y:S02]  /*4530*/  LDG.E.U8 R0, desc[UR36][R2.64] ;  /* 0x0000002402007981 */ /* 0x000ea4000c1e1100 */
[----:B--2---:R-:W-:Y:S01]  /*4540*/  I2FP.F32.U32 R0, R0 ;  /* 0x0000000000007245 */ /* 0x004fe20000201000 */
[----:B------:R-:W-:Y:S06]  /*4550*/  BRA `(.L_x_33767) ;  /* 0x0000000c002c7947 */ /* 0x000fec0003800000 */
.L_x_33764:
        /* <DEDUP_REMOVED lines=9> */
.L_x_33769:
[----:B------:R-:W2:Y:S02]  /*45f0*/  LDG.E R0, desc[UR36][R2.64] ;  /* 0x0000002402007981 */ /* 0x000ea4000c1e1900 */
[----:B--2---:R-:W-:Y:S01]  /*4600*/  I2FP.F32.S32 R0, R0 ;  /* 0x0000000000007245 */ /* 0x004fe20000201400 */
[----:B------:R-:W-:Y:S06]  /*4610*/  BRA `(.L_x_33767) ;  /* 0x0000000800fc7947 */ /* 0x000fec0003800000 */
.L_x_33768:
[----:B------:R-:W2:Y:S02]  /*4620*/  LDG.E.U16 R0, desc[UR36][R2.64] ;  /* 0x0000002402007981 */ /* 0x000ea4000c1e1500 */
[----:B--2---:R-:W1:Y:S01]  /*4630*/  I2F.S16 R0, R0 ;  /* 0x0000000000007306 */ /* 0x004e620000101400 */
[----:B------:R-:W-:Y:S05]  /*4640*/  BRA `(.L_x_33767) ;  /* 0x0000000800f07947 */ /* 0x000fea0003800000 */
.L_x_33763:
        /* <DEDUP_REMOVED lines=8> */
.L_x_33771:
[----:B------:R-:W2:Y:S02]  /*46d0*/  LDG.E.U16 R0, desc[UR36][R2.64] ;  /* 0x0000002402007981 */ /* 0x000ea4000c1e1500 */
[----:B--2---:R-:W-:Y:S01]  /*46e0*/  HADD2.F32 R0, -RZ, R0.H0_H0 ;  /* 0x20000000ff007230 */ /* 0x004fe20000004100 */
[----:B------:R-:W-:Y:S06]  /*46f0*/  BRA `(.L_x_33767) ;  /* 0x0000000800c47947 */ /* 0x000fec0003800000 */
.L_x_33770:
        /* <DEDUP_REMOVED lines=8> */
.L_x_33773:
[----:B------:R-:W2:Y:S02]  /*4780*/  LDG.E.U16 R0, desc[UR36][R2.64] ;  /* 0x0000002402007981 */ /* 0x000ea4000c1e1500 */
[----:B--2---:R-:W-:Y:S01]  /*4790*/  HADD2.F32 R0, -RZ, R0.H0_H0 ;  /* 0x20000000ff007230 */ /* 0x004fe20000004100 */
[----:B------:R-:W-:Y:S06]  /*47a0*/  BRA `(.L_x_33767) ;  /* 0x0000000800987947 */ /* 0x000fec0003800000 */
.L_x_33772:
[----:B------:R-:W2:Y:S01]  /*47b0*/  LDG.E.64 R2, desc[UR36][R2.64] ;  /* 0x0000002402027981 */ /* 0x000ea2000c1e1b00 */
[----:B------:R-:W-:Y:S01]  /*47c0*/  UMOV UR4, 0xf0000000 ;  /* 0xf000000000047882 */ /* 0x000fe20000000000 */
[----:B------:R-:W-:Y:S01]  /*47d0*/  UMOV UR5, 0x380fffff ;  /* 0x380fffff00057882 */ /* 0x000fe20000000000 */
[----:B--2---:R-:W0:Y:S01]  /*47e0*/  F2F.F32.F64 R0, R2 ;  /* 0x0000000200007310 */ /* 0x004e220000301000 */
[----:B------:R-:W-:-:S14]  /*47f0*/  DSETP.GEU.AND P0, PT, |R2|, UR4, PT ;  /* 0x0000000402007e2a */ /* 0x000fdc000bf0e200 */
[----:B0-----:R-:W-:Y:S01]  /*4800*/  @!P0 FMUL R0, R0, 1.175494350822287508e-38 ;  /* 0x0080000000008820 */ /* 0x001fe20000400000 */
[----:B------:R-:W-:Y:S06]  /*4810*/  BRA `(.L_x_33767) ;  /* 0x00000008007c7947 */ /* 0x000fec0003800000 */
.L_x_33762:
        /* <DEDUP_REMOVED lines=12> */
.L_x_33776:
[----:B------:R-:W2:Y:S01]  /*48e0*/  LDG.E.64 R2, desc[UR36][R2.64] ;  /* 0x0000002402027981 */ /* 0x000ea2000c1e1b00 */
[----:B------:R-:W-:Y:S01]  /*48f0*/  UMOV UR4, 0xf0000000 ;  /* 0xf000000000047882 */ /* 0x000fe20000000000 */
[----:B------:R-:W-:Y:S01]  /*4900*/  UMOV UR5, 0x380fffff ;  /* 0x380fffff00057882 */ /* 0x000fe20000000000 */
[----:B--2---:R-:W0:Y:S01]  /*4910*/  F2F.F32.F64 R0, R2 ;  /* 0x0000000200007310 */ /* 0x004e220000301000 */
[----:B------:R-:W-:-:S14]  /*4920*/  DSETP.GEU.AND P0, PT, |R2|, UR4, PT ;  /* 0x0000000402007e2a */ /* 0x000fdc000bf0e200 */
[----:B0-----:R-:W-:Y:S01]  /*4930*/  @!P0 FMUL R0, R0, 1.175494350822287508e-38 ;  /* 0x0080000000008820 */ /* 0x001fe20000400000 */
[----:B------:R-:W-:Y:S06]  /*4940*/  BRA `(.L_x_33767) ;  /* 0x0000000800307947 */ /* 0x000fec0003800000 */
.L_x_33775:
        /* <DEDUP_REMOVED lines=26> */
.L_x_33778:
        /* <DEDUP_REMOVED lines=13> */
.L_x_33777:
[----:B------:R-:W2:Y:S02]  /*4bc0*/  LDG.E.U16 R0, desc[UR36][R2.64] ;  /* 0x0000002402007981 */ /* 0x000ea4000c1e1500 */
[----:B--2---:R-:W-:Y:S01]  /*4bd0*/  IMAD.U32 R0, R0, 0x10000, RZ ;  /* 0x0001000000007824 */ /* 0x004fe200078e00ff */
[----:B------:R-:W-:Y:S06]  /*4be0*/  BRA `(.L_x_33767) ;  /* 0x0000000400887947 */ /* 0x000fec0003800000 */
.L_x_33774:
        /* <DEDUP_REMOVED lines=11> */
.L_x_33781:
        /* <DEDUP_REMOVED lines=20> */
.L_x_33783:
[----:B------:R-:W-:Y:S05]  /*4de0*/  BSYNC B0 ;  /* 0x0000000000007941 */ /* 0x000fea0003800000 */
.L_x_33782:
[----:B------:R-:W-:Y:S01]  /*4df0*/  LEA R3, R0, 0x3b800000, 0x17 ;  /* 0x3b80000000037811 */ /* 0x000fe200078eb8ff */
[----:B------:R-:W-:-:S05]  /*4e00*/  IMAD.SHL.U32 R0, R2, 0x100000, RZ ;  /* 0x0010000002007824 */ /* 0x000fca00078e00ff */
[----:B------:R-:W-:Y:S01]  /*4e10*/  LOP3.LUT R0, R3, R0, R4, 0xfe, !PT ;  /* 0x0000000003007212 */ /* 0x000fe200078efe04 */
[----:B------:R-:W-:Y:S06]  /*4e20*/  BRA `(.L_x_33767) ;  /* 0x0000000000f87947 */ /* 0x000fec0003800000 */
.L_x_33780:
        /* <DEDUP_REMOVED lines=20> */
.L_x_33785:
[----:B------:R-:W-:Y:S05]  /*4f70*/  BSYNC B0 ;  /* 0x0000000000007941 */ /* 0x000fea0003800000 */
.L_x_33784:
[----:B------:R-:W-:Y:S01]  /*4f80*/  LEA R3, R0, 0x37800000, 0x17 ;  /* 0x3780000000037811 */ /* 0x000fe200078eb8ff */
[----:B------:R-:W-:-:S05]  /*4f90*/  IMAD.SHL.U32 R0, R2, 0x200000, RZ ;  /* 0x0020000002007824 */ /* 0x000fca00078e00ff */
[----:B------:R-:W-:Y:S01]  /*4fa0*/  LOP3.LUT R0, R3, R0, R4, 0xfe, !PT ;  /* 0x0000000003007212 */ /* 0x000fe200078efe04 */
[----:B------:R-:W-:Y:S06]  /*4fb0*/  BRA `(.L_x_33767) ;  /* 0x0000000000947947 */ /* 0x000fec0003800000 */
.L_x_33779:
        /* <DEDUP_REMOVED lines=14> */
.L_x_33766:
        /* <DEDUP_REMOVED lines=16> */
.L_x_33788:
[----:B------:R-:W-:Y:S01]  /*51a0*/  IMAD.MOV.U32 R0, RZ, RZ, RZ ;  /* 0x000000ffff007224 */ /* 0x000fe200078e00ff */
[----:B------:R-:W-:Y:S06]  /*51b0*/  BRA `(.L_x_33767) ;  /* 0x0000000000147947 */ /* 0x000fec0003800000 */
.L_x_33787:
[----:B------:R-:W2:Y:S02]  /*51c0*/  LDG.E.64 R2, desc[UR36][R2.64] ;  /* 0x0000002402027981 */ /* 0x000ea4000c1e1b00 */
[----:B--2---:R0:W1:Y:S01]  /*51d0*/  I2F.U64 R0, R2 ;  /* 0x0000000200007312 */ /* 0x0040620000301000 */
[----:B------:R-:W-:Y:S05]  /*51e0*/  BRA `(.L_x_33767) ;  /* 0x0000000000087947 */ /* 0x000fea0003800000 */
.L_x_33786:
[----:B------:R-:W2:Y:S02]  /*51f0*/  LDG.E R0, desc[UR36][R2.64] ;  /* 0x0000002402007981 */ /* 0x000ea4000c1e1900 */
[----:B--2---:R-:W-:-:S07]  /*5200*/  I2FP.F32.U32 R0, R0 ;  /* 0x0000000000007245 */ /* 0x004fce0000201000 */
.L_x_33767:
[----:B------:R-:W-:Y:S05]  /*5210*/  BSYNC B6 ;  /* 0x0000000000067941 */ /* 0x000fea0003800000 */
.L_x_33761:
        /* <DEDUP_REMOVED lines=20> */
.L_x_33792:
[----:B------:R4:W-:Y:S01]  /*5360*/  STG.E.U8 desc[UR36][R16.64], R2 ;  /* 0x0000000210007986 */ /* 0x0009e2000c101124 */
[----:B------:R-:W-:Y:S05]  /*5370*/  BRA `(.L_x_33794) ;  /* 0x0000000c00487947 */ /* 0x000fea0003800000 */
.L_x_33791:
        /* <DEDUP_REMOVED lines=9> */
.L_x_33796:
[----:B------:R2:W-:Y:S01]  /*5410*/  STG.E desc[UR36][R16.64], R2 ;  /* 0x0000000210007986 */ /* 0x0005e2000c101924 */
[----:B------:R-:W-:Y:S05]  /*5420*/  BRA `(.L_x_33794) ;  /* 0x0000000c001c7947 */ /* 0x000fea0003800000 */
.L_x_33795:
[----:B------:R0:W-:Y:S01]  /*5430*/  STG.E.U16 desc[UR36][R16.64], R2 ;  /* 0x0000000210007986 */ /* 0x0001e2000c101524 */
[----:B------:R-:W-:Y:S05]  /*5440*/  BRA `(.L_x_33794) ;  /* 0x0000000c00147947 */ /* 0x000fea0003800000 */
.L_x_33790:
        /* <DEDUP_REMOVED lines=9> */
.L_x_33798:
[----:B------:R-:W-:-:S04]  /*54e0*/  I2FP.F32.U32 R0, R2 ;  /* 0x0000000200007245 */ /* 0x000fc80000201000 */
[----:B------:R-:W-:-:S05]  /*54f0*/  F2FP.F16.F32.PACK_AB R0, RZ, R0 ;  /* 0x00000000ff00723e */ /* 0x000fca00000000ff */
[----:B------:R0:W-:Y:S01]  /*5500*/  STG.E.U16 desc[UR36][R16.64], R0 ;  /* 0x0000000010007986 */ /* 0x0001e2000c101524 */
[----:B------:R-:W-:Y:S05]  /*5510*/  BRA `(.L_x_33794) ;  /* 0x0000000800e07947 */ /* 0x000fea0003800000 */
.L_x_33797:
        /* <DEDUP_REMOVED lines=10> */
.L_x_33800:
[----:B------:R-:W-:-:S04]  /*55c0*/  I2FP.F32.U32 R2, R2 ;  /* 0x0000000200027245 */ /* 0x000fc80000201000 */
[----:B------:R-:W-:-:S04]  /*55d0*/  F2FP.F16.F32.PACK_AB R3, RZ, R2 ;  /* 0x00000002ff03723e */ /* 0x000fc800000000ff */
[----:B------:R-:W-:-:S05]  /*55e0*/  PRMT R3, R3, 0x5410, RZ ;  /* 0x0000541003037816 */ /* 0x000fca00000000ff */
[----:B------:R0:W-:Y:S01]  /*55f0*/  STG.E desc[UR36][R16.64], R3 ;  /* 0x0000000310007986 */ /* 0x0001e2000c101924 */
[----:B------:R-:W-:Y:S05]  /*5600*/  BRA `(.L_x_33794) ;  /* 0x0000000800a47947 */ /* 0x000fea0003800000 */
.L_x_33799:
[----:B------:R-:W0:Y:S02]  /*5610*/  I2F.F64.U32 R2, R2 ;  /* 0x0000000200027312 */ /* 0x000e240000201800 */
[----:B0-----:R0:W-:Y:S01]  /*5620*/  STG.E.64 desc[UR36][R16.64], R2 ;  /* 0x0000000210007986 */ /* 0x0011e2000c101b24 */
[----:B------:R-:W-:Y:S05]  /*5630*/  BRA `(.L_x_33794) ;  /* 0x0000000800987947 */ /* 0x000fea0003800000 */
.L_x_33789:
        /* <DEDUP_REMOVED lines=10> */
.L_x_33803:
[----:B------:R-:W0:Y:S01]  /*56e0*/  I2F.F64.U32 R4, R2 ;  /* 0x0000000200047312 */ /* 0x000e220000201800 */
[----:B------:R-:W-:-:S05]  /*56f0*/  CS2R R6, SRZ ;  /* 0x0000000000067805 */ /* 0x000fca000001ff00 */
[----:B0-----:R0:W-:Y:S01]  /*5700*/  STG.E.128 desc[UR36][R16.64], R4 ;  /* 0x0000000410007986 */ /* 0x0011e2000c101d24 */
[----:B------:R-:W-:Y:S05]  /*5710*/  BRA `(.L_x_33794) ;  /* 0x0000000800607947 */ /* 0x000fea0003800000 */
.L_x_33802:
        /* <DEDUP_REMOVED lines=21> */
.L_x_33807:
[----:B------:R-:W-:Y:S05]  /*5870*/  BSYNC B0 ;  /* 0x0000000000007941 */ /* 0x000fea0003800000 */
.L_x_33806:
[----:B------:R-:W-:-:S05]  /*5880*/  LOP3.LUT R3, R0, R3, RZ, 0xfc, !PT ;  /* 0x0000000300037212 */ /* 0x000fca00078efcff */
[----:B------:R0:W-:Y:S01]  /*5890*/  STG.E.U8 desc[UR36][R16.64], R3 ;  /* 0x0000000310007986 */ /* 0x0001e2000c101124 */
[----:B------:R-:W-:Y:S05]  /*58a0*/  BRA `(.L_x_33794) ;  /* 0x0000000400fc7947 */ /* 0x000fea0003800000 */
.L_x_33805:
        /* <DEDUP_REMOVED lines=13> */
.L_x_33809:
[----:B------:R-:W-:Y:S01]  /*5980*/  IMAD.MOV.U32 R0, RZ, RZ, 0x7f ;  /* 0x0000007fff007424 */ /* 0x000fe200078e00ff */
[----:B------:R-:W-:-:S04]  /*5990*/  ISETP.GT.U32.AND P0, PT, R2, 0x7f800000, PT ;  /* 0x7f8000000200780c */ /* 0x000fc80003f04070 */
[----:B------:R-:W-:-:S09]  /*59a0*/  SEL R0, R0, 0x7c, P0 ;  /* 0x0000007c00007807 */ /* 0x000fd20000000000 */
.L_x_33810:
[----:B------:R-:W-:Y:S05]  /*59b0*/  BSYNC B0 ;  /* 0x0000000000007941 */ /* 0x000fea0003800000 */
.L_x_33808:
[----:B------:R-:W-:-:S04]  /*59c0*/  LOP3.LUT R2, R3, 0x80000000, RZ, 0xc0, !PT ;  /* 0x8000000003027812 */ /* 0x000fc800078ec0ff */
[----:B------:R-:W-:-:S04]  /*59d0*/  SHF.R.U32.HI R3, RZ, 0x18, R2 ;  /* 0x00000018ff037819 */ /* 0x000fc80000011602 */
[----:B------:R-:W-:-:S05]  /*59e0*/  LOP3.LUT R3, R0, R3, RZ, 0xfc, !PT ;  /* 0x0000000300037212 */ /* 0x000fca00078efcff */
[----:B------:R0:W-:Y:S01]  /*59f0*/  STG.E.U8 desc[UR36][R16.64], R3 ;  /* 0x0000000310007986 */ /* 0x0001e2000c101124 */
[----:B------:R-:W-:Y:S05]  /*5a00*/  BRA `(.L_x_33794) ;  /* 0x0000000400a47947 */ /* 0x000fea0003800000 */
.L_x_33804:
[----:B------:R-:W-:-:S04]  /*5a10*/  I2FP.F32.U32 R0, R2 ;  /* 0x0000000200007245 */ /* 0x000fc80000201000 */
[----:B------:R-:W-:-:S05]  /*5a20*/  F2FP.BF16.F32.PACK_AB R0, RZ, R0 ;  /* 0x00000000ff00723e */ /* 0x000fca00000010ff */
[----:B------:R0:W-:Y:S01]  /*5a30*/  STG.E.U16 desc[UR36][R16.64], R0 ;  /* 0x0000000010007986 */ /* 0x0001e2000c101524 */
[----:B------:R-:W-:Y:S05]  /*5a40*/  BRA `(.L_x_33794) ;  /* 0x0000000400947947 */ /* 0x000fea0003800000 */
.L_x_33801:
        /* <DEDUP_REMOVED lines=10> */
.L_x_33813:
        /* <DEDUP_REMOVED lines=17> */
.L_x_33816:
[----:B------:R-:W-:-:S04]  /*5c00*/  LOP3.LUT R2, R3, 0x80000000, RZ, 0xc0, !PT ;  /* 0x8000000003027812 */ /* 0x000fc800078ec0ff */
[----:B------:R-:W-:-:S04]  /*5c10*/  SHF.R.U32.HI R3, RZ, 0x18, R2 ;  /* 0x00000018ff037819 */ /* 0x000fc80000011602 */
[----:B------:R-:W-:-:S04]  /*5c20*/  LOP3.LUT R0, R0, R3, RZ, 0xfc, !PT ;  /* 0x0000000300007212 */ /* 0x000fc800078efcff */
[----:B------:R-:W-:-:S07]  /*5c30*/  PRMT R8, R0, 0x7610, R8 ;  /* 0x0000761000087816 */ /* 0x000fce0000000008 */
.L_x_33815:
[----:B------:R-:W-:Y:S05]  /*5c40*/  BSYNC B0 ;  /* 0x0000000000007941 */ /* 0x000fea0003800000 */
.L_x_33814:
[----:B------:R0:W-:Y:S01]  /*5c50*/  STG.E.U8 desc[UR36][R16.64], R8 ;  /* 0x0000000810007986 */ /* 0x0001e2000c101124 */
[----:B------:R-:W-:Y:S05]  /*5c60*/  BRA `(.L_x_33794) ;  /* 0x00000004000c7947 */ /* 0x000fea0003800000 */
.L_x_33812:
        /* <DEDUP_REMOVED lines=17> */
.L_x_33819:
[----:B------:R-:W-:-:S04]  /*5d80*/  LOP3.LUT R2, R3, 0x80000000, RZ, 0xc0, !PT ;  /* 0x8000000003027812 */ /* 0x000fc800078ec0ff */
[----:B------:R-:W-:-:S04]  /*5d90*/  SHF.R.U32.HI R3, RZ, 0x18, R2 ;  /* 0x00000018ff037819 */ /* 0x000fc80000011602 */
[----:B------:R-:W-:-:S04]  /*5da0*/  LOP3.LUT R0, R0, R3, RZ, 0xfc, !PT ;  /* 0x0000000300007212 */ /* 0x000fc800078efcff */
[----:B------:R-:W-:-:S07]  /*5db0*/  PRMT R8, R0, 0x7610, R8 ;  /* 0x0000761000087816 */ /* 0x000fce0000000008 */
.L_x_33818:
[----:B------:R-:W-:Y:S05]  /*5dc0*/  BSYNC B0 ;  /* 0x0000000000007941 */ /* 0x000fea0003800000 */
.L_x_33817:
[----:B------:R0:W-:Y:S01]  /*5dd0*/  STG.E.U8 desc[UR36][R16.64], R8 ;  /* 0x0000000810007986 */ /* 0x0001e2000c101124 */
[----:B------:R-:W-:Y:S05]  /*5de0*/  BRA `(.L_x_33794) ;  /* 0x0000000000ac7947 */ /* 0x000fea0003800000 */
.L_x_33811:
        /* <DEDUP_REMOVED lines=22> */
.L_x_33793:
        /* <DEDUP_REMOVED lines=16> */
.L_x_33822:
[----:B------:R-:W-:Y:S05]  /*6050*/  BRA `(.L_x_33794) ;  /* 0x0000000000107947 */ /* 0x000fea0003800000 */
.L_x_33821:
[----:B------:R-:W-:-:S05]  /*6060*/  IMAD.MOV.U32 R3, RZ, RZ, RZ ;  /* 0x000000ffff037224 */ /* 0x000fca00078e00ff */
[----:B------:R0:W-:Y:S01]  /*6070*/  STG.E.64 desc[UR36][R16.64], R2 ;  /* 0x0000000210007986 */ /* 0x0001e2000c101b24 */
[----:B------:R-:W-:Y:S05]  /*6080*/  BRA `(.L_x_33794) ;  /* 0x0000000000047947 */ /* 0x000fea0003800000 */
.L_x_33820:
[----:B------:R0:W-:Y:S02]  /*6090*/  STG.E desc[UR36][R16.64], R2 ;  /* 0x0000000210007986 */ /* 0x0001e4000c101924 */
.L_x_33794:
[----:B------:R-:W-:-:S07]  /*60a0*/  VIADD R19, R19, 0x80 ;  /* 0x0000008013137836 */ /* 0x000fce0000000000 */
.L_x_33759:
[----:B------:R-:W-:Y:S05]  /*60b0*/  BSYNC B7 ;  /* 0x0000000000077941 */ /* 0x000fea0003800000 */
.L_x_33758:
        /* <DEDUP_REMOVED lines=307> */
.L_x_33825:
        /* <DEDUP_REMOVED lines=22> */
.L_x_33830:
[----:B------:R-:W2:Y:S02]  /*7550*/  LDG.E.U8 R0, desc[UR36][R2.64] ;  /* 0x0000002402007981 */ /* 0x000ea4000c1e1100 */
[----:B--2---:R-:W-:Y:S01]  /*7560*/  I2FP.F32.U32 R0, R0 ;  /* 0x0000000000007245 */ /* 0x004fe20000201000 */
[----:B------:R-:W-:Y:S06]  /*7570*/  BRA `(.L_x_33832) ;  /* 0x0000000c002c7947 */ /* 0x000fec0003800000 */
.L_x_33829:
        /* <DEDUP_REMOVED lines=9> */
.L_x_33834:
[----:B------:R-:W2:Y:S02]  /*7610*/  LDG.E R0, desc[UR36][R2.64] ;  /* 0x0000002402007981 */ /* 0x000ea4000c1e1900 */
[----:B--2---:R-:W-:Y:S01]  /*7620*/  I2FP.F32.S32 R0, R0 ;  /* 0x0000000000007245 */ /* 0x004fe20000201400 */
[----:B------:R-:W-:Y:S06]  /*7630*/  BRA `(.L_x_33832) ;  /* 0x0000000800fc7947 */ /* 0x000fec0003800000 */
.L_x_33833:
[----:B------:R-:W2:Y:S02]  /*7640*/  LDG.E.U16 R0, desc[UR36][R2.64] ;  /* 0x0000002402007981 */ /* 0x000ea4000c1e1500 */
[----:B--2---:R-:W0:Y:S01]  /*7650*/  I2F.S16 R0, R0 ;  /* 0x0000000000007306 */ /* 0x004e220000101400 */
[----:B------:R-:W-:Y:S05]  /*7660*/  BRA `(.L_x_33832) ;  /* 0x0000000800f07947 */ /* 0x000fea0003800000 */
.L_x_33828:
        /* <DEDUP_REMOVED lines=8> */
.L_x_33836:
[----:B------:R-:W2:Y:S02]  /*76f0*/  LDG.E.U16 R0, desc[UR36][R2.64] ;  /* 0x0000002402007981 */ /* 0x000ea4000c1e1500 */
[----:B--2---:R-:W-:Y:S01]  /*7700*/  HADD2.F32 R0, -RZ, R0.H0_H0 ;  /* 0x20000000ff007230 */ /* 0x004fe20000004100 */
[----:B------:R-:W-:Y:S06]  /*7710*/  BRA `(.L_x_33832) ;  /* 0x0000000800c47947 */ /* 0x000fec0003800000 */
.L_x_33835:
        /* <DEDUP_REMOVED lines=8> */
.L_x_33838:
[----:B------:R-:W2:Y:S02]  /*77a0*/  LDG.E.U16 R0, desc[UR36][R2.64] ;  /* 0x0000002402007981 */ /* 0x000ea4000c1e1500 */
[----:B--2---:R-:W-:Y:S01]  /*77b0*/  HADD2.F32 R0, -RZ, R0.H0_H0 ;  /* 0x20000000ff007230 */ /* 0x004fe20000004100 */
[----:B------:R-:W-:Y:S06]  /*77c0*/  BRA `(.L_x_33832) ;  /* 0x0000000800987947 */ /* 0x000fec0003800000 */
.L_x_33837:
[----:B------:R-:W2:Y:S01]  /*77d0*/  LDG.E.64 R2, desc[UR36][R2.64] ;  /* 0x0000002402027981 */ /* 0x000ea2000c1e1b00 */
[----:B------:R-:W-:Y:S01]  /*77e0*/  UMOV UR4, 0xf0000000 ;  /* 0xf000000000047882 */ /* 0x000fe20000000000 */
[----:B------:R-:W-:Y:S01]  /*77f0*/  UMOV UR5, 0x380fffff ;  /* 0x380fffff00057882 */ /* 0x000fe20000000000 */
[----:B--2---:R-:W0:Y:S01]  /*7800*/  F2F.F32.F64 R0, R2 ;  /* 0x0000000200007310 */ /* 0x004e220000301000 */
[----:B------:R-:W-:-:S14]  /*7810*/  DSETP.GEU.AND P0, PT, |R2|, UR4, PT ;  /* 0x0000000402007e2a */ /* 0x000fdc000bf0e200 */
[----:B0-----:R-:W-:Y:S01]  /*7820*/  @!P0 FMUL R0, R0, 1.175494350822287508e-38 ;  /* 0x0080000000008820 */ /* 0x001fe20000400000 */
[----:B------:R-:W-:Y:S06]  /*7830*/  BRA `(.L_x_33832) ;  /* 0x00000008007c7947 */ /* 0x000fec0003800000 */
.L_x_33827:
        /* <DEDUP_REMOVED lines=12> */
.L_x_33841:
[----:B------:R-:W2:Y:S01]  /*7900*/  LDG.E.64 R2, desc[UR36][R2.64] ;  /* 0x0000002402027981 */ /* 0x000ea2000c1e1b00 */
[----:B------:R-:W-:Y:S01]  /*7910*/  UMOV UR4, 0xf0000000 ;  /* 0xf000000000047882 */ /* 0x000fe20000000000 */
[----:B------:R-:W-:Y:S01]  /*7920*/  UMOV UR5, 0x380fffff ;  /* 0x380fffff00057882 */ /* 0x000fe20000000000 */
[----:B--2---:R-:W0:Y:S01]  /*7930*/  F2F.F32.F64 R0, R2 ;  /* 0x0000000200007310 */ /* 0x004e220000301000 */
[----:B------:R-:W-:-:S14]  /*7940*/  DSETP.GEU.AND P0, PT, |R2|, UR4, PT ;  /* 0x0000000402007e2a */ /* 0x000fdc000bf0e200 */
[----:B0-----:R-:W-:Y:S01]  /*7950*/  @!P0 FMUL R0, R0, 1.175494350822287508e-38 ;  /* 0x0080000000008820 */ /* 0x001fe20000400000 */
[----:B------:R-:W-:Y:S06]  /*7960*/  BRA `(.L_x_33832) ;  /* 0x0000000800307947 */ /* 0x000fec0003800000 */
.L_x_33840:
        /* <DEDUP_REMOVED lines=26> */
.L_x_33843:
        /* <DEDUP_REMOVED lines=13> */
.L_x_33842:
[----:B------:R-:W2:Y:S02]  /*7be0*/  LDG.E.U16 R0, desc[UR36][R2.64] ;  /* 0x0000002402007981 */ /* 0x000ea4000c1e1500 */
[----:B--2---:R-:W-:Y:S01]  /*7bf0*/  IMAD.U32 R0, R0, 0x10000, RZ ;  /* 0x0001000000007824 */ /* 0x004fe200078e00ff */
[----:B------:R-:W-:Y:S06]  /*7c00*/  BRA `(.L_x_33832) ;  /* 0x0000000400887947 */ /* 0x000fec0003800000 */
.L_x_33839:
        /* <DEDUP_REMOVED lines=11> */
.L_x_33846:
        /* <DEDUP_REMOVED lines=20> */
.L_x_33848:
[----:B------:R-:W-:Y:S05]  /*7e00*/  BSYNC B0 ;  /* 0x0000000000007941 */ /* 0x000fea0003800000 */
.L_x_33847:
[----:B------:R-:W-:Y:S01]  /*7e10*/  LEA R3, R0, 0x3b800000, 0x17 ;  /* 0x3b80000000037811 */ /* 0x000fe200078eb8ff */
[----:B------:R-:W-:-:S05]  /*7e20*/  IMAD.SHL.U32 R0, R2, 0x100000, RZ ;  /* 0x0010000002007824 */ /* 0x000fca00078e00ff */
[----:B------:R-:W-:Y:S01]  /*7e30*/  LOP3.LUT R0, R3, R0, R4, 0xfe, !PT ;  /* 0x0000000003007212 */ /* 0x000fe200078efe04 */
[----:B------:R-:W-:Y:S06]  /*7e40*/  BRA `(.L_x_33832) ;  /* 0x0000000000f87947 */ /* 0x000fec0003800000 */
.L_x_33845:
        /* <DEDUP_REMOVED lines=20> */
.L_x_33850:
[----:B------:R-:W-:Y:S05]  /*7f90*/  BSYNC B0 ;  /* 0x0000000000007941 */ /* 0x000fea0003800000 */
.L_x_33849:
[----:B------:R-:W-:Y:S01]  /*7fa0*/  LEA R3, R0, 0x37800000, 0x17 ;  /* 0x3780000000037811 */ /* 0x000fe200078eb8ff */
[----:B------:R-:W-:-:S05]  /*7fb0*/  IMAD.SHL.U32 R0, R2, 0x200000, RZ ;  /* 0x0020000002007824 */ /* 0x000fca00078e00ff */
[----:B------:R-:W-:Y:S01]  /*7fc0*/  LOP3.LUT R0, R3, R0, R4, 0xfe, !PT ;  /* 0x0000000003007212 */ /* 0x000fe200078efe04 */
[----:B------:R-:W-:Y:S06]  /*7fd0*/  BRA `(.L_x_33832) ;  /* 0x0000000000947947 */ /* 0x000fec0003800000 */
.L_x_33844:
        /* <DEDUP_REMOVED lines=14> */
.L_x_33831:
        /* <DEDUP_REMOVED lines=16> */
.L_x_33853:
[----:B------:R-:W-:Y:S01]  /*81c0*/  IMAD.MOV.U32 R0, RZ, RZ, RZ ;  /* 0x000000ffff007224 */ /* 0x000fe200078e00ff */
[----:B------:R-:W-:Y:S06]  /*81d0*/  BRA `(.L_x_33832) ;  /* 0x0000000000147947 */ /* 0x000fec0003800000 */
.L_x_33852:
[----:B------:R-:W2:Y:S02]  /*81e0*/  LDG.E.64 R2, desc[UR36][R2.64] ;  /* 0x0000002402027981 */ /* 0x000ea4000c1e1b00 */
[----:B--2---:R0:W1:Y:S01]  /*81f0*/  I2F.U64 R0, R2 ;  /* 0x0000000200007312 */ /* 0x0040620000301000 */
[----:B------:R-:W-:Y:S05]  /*8200*/  BRA `(.L_x_33832) ;  /* 0x0000000000087947 */ /* 0x000fea0003800000 */
.L_x_33851:
[----:B------:R-:W2:Y:S02]  /*8210*/  LDG.E R0, desc[UR36][R2.64] ;  /* 0x0000002402007981 */ /* 0x000ea4000c1e1900 */
[----:B--2---:R-:W-:-:S07]  /*8220*/  I2FP.F32.U32 R0, R0 ;  /* 0x0000000000007245 */ /* 0x004fce0000201000 */
.L_x_33832:
[----:B------:R-:W-:Y:S05]  /*8230*/  BSYNC B6 ;  /* 0x0000000000067941 */ /* 0x000fea0003800000 */
.L_x_33826:
        /* <DEDUP_REMOVED lines=20> */
.L_x_33857:
[----:B------:R0:W-:Y:S01]  /*8380*/  STG.E.U8 desc[UR36][R16.64], R2 ;  /* 0x0000000210007986 */ /* 0x0001e2000c101124 */
[----:B------:R-:W-:Y:S05]  /*8390*/  BRA `(.L_x_33859) ;  /* 0x0000000c00487947 */ /* 0x000fea0003800000 */
.L_x_33856:
        /* <DEDUP_REMOVED lines=9> */
.L_x_33861:
[----:B------:R0:W-:Y:S01]  /*8430*/  STG.E desc[UR36][R16.64], R2 ;  /* 0x0000000210007986 */ /* 0x0001e2000c101924 */
[----:B------:R-:W-:Y:S05]  /*8440*/  BRA `(.L_x_33859) ;  /* 0x0000000c001c7947 */ /* 0x000fea0003800000 */
.L_x_33860:
[----:B------:R0:W-:Y:S01]  /*8450*/  STG.E.U16 desc[UR36][R16.64], R2 ;  /* 0x0000000210007986 */ /* 0x0001e2000c101524 */
[----:B------:R-:W-:Y:S05]  /*8460*/  BRA `(.L_x_33859) ;  /* 0x0000000c00147947 */ /* 0x000fea0003800000 */
.L_x_33855:
        /* <DEDUP_REMOVED lines=9> */
.L_x_33863:
[----:B------:R-:W-:-:S04]  /*8500*/  I2FP.F32.U32 R0, R2 ;  /* 0x0000000200007245 */ /* 0x000fc80000201000 */
[----:B------:R-:W-:-:S05]  /*8510*/  F2FP.F16.F32.PACK_AB R0, RZ, R0 ;  /* 0x00000000ff00723e */ /* 0x000fca00000000ff */
[----:B------:R0:W-:Y:S01]  /*8520*/  STG.E.U16 desc[UR36][R16.64], R0 ;  /* 0x0000000010007986 */ /* 0x0001e2000c101524 */
[----:B------:R-:W-:Y:S05]  /*8530*/  BRA `(.L_x_33859) ;  /* 0x0000000800e07947 */ /* 0x000fea0003800000 */
.L_x_33862:
        /* <DEDUP_REMOVED lines=10> */
.L_x_33865:
[----:B------:R-:W-:-:S04]  /*85e0*/  I2FP.F32.U32 R2, R2 ;  /* 0x0000000200027245 */ /* 0x000fc80000201000 */
[----:B------:R-:W-:-:S04]  /*85f0*/  F2FP.F16.F32.PACK_AB R3, RZ, R2 ;  /* 0x00000002ff03723e */ /* 0x000fc800000000ff */
[----:B------:R-:W-:-:S05]  /*8600*/  PRMT R3, R3, 0x5410, RZ ;  /* 0x0000541003037816 */ /* 0x000fca00000000ff */
[----:B------:R0:W-:Y:S01]  /*8610*/  STG.E desc[UR36][R16.64], R3 ;  /* 0x0000000310007986 */ /* 0x0001e2000c101924 */
[----:B------:R-:W-:Y:S05]  /*8620*/  BRA `(.L_x_33859) ;  /* 0x0000000800a47947 */ /* 0x000fea0003800000 */
.L_x_33864:
[----:B------:R-:W0:Y:S02]  /*8630*/  I2F.F64.U32 R2, R2 ;  /* 0x0000000200027312 */ /* 0x000e240000201800 */
[----:B0-----:R0:W-:Y:S01]  /*8640*/  STG.E.64 desc[UR36][R16.64], R2 ;  /* 0x0000000210007986 */ /* 0x0011e2000c101b24 */
[----:B------:R-:W-:Y:S05]  /*8650*/  BRA `(.L_x_33859) ;  /* 0x0000000800987947 */ /* 0x000fea0003800000 */
.L_x_33854:
        /* <DEDUP_REMOVED lines=10> */
.L_x_33868:
[----:B------:R-:W0:Y:S01]  /*8700*/  I2F.F64.U32 R4, R2 ;  /* 0x0000000200047312 */ /* 0x000e220000201800 */
[----:B------:R-:W-:-:S05]  /*8710*/  CS2R R6, SRZ ;  /* 0x0000000000067805 */ /* 0x000fca000001ff00 */
[----:B0-----:R0:W-:Y:S01]  /*8720*/  STG.E.128 desc[UR36][R16.64], R4 ;  /* 0x0000000410007986 */ /* 0x0011e2000c101d24 */
[----:B------:R-:W-:Y:S05]  /*8730*/  BRA `(.L_x_33859) ;  /* 0x0000000800607947 */ /* 0x000fea0003800000 */
.L_x_33867:
        /* <DEDUP_REMOVED lines=21> */
.L_x_33872:
[----:B------:R-:W-:Y:S05]  /*8890*/  BSYNC B0 ;  /* 0x0000000000007941 */ /* 0x000fea0003800000 */
.L_x_33871:
[----:B------:R-:W-:-:S05]  /*88a0*/  LOP3.LUT R3, R0, R3, RZ, 0xfc, !PT ;  /* 0x0000000300037212 */ /* 0x000fca00078efcff */
[----:B------:R0:W-:Y:S01]  /*88b0*/  STG.E.U8 desc[UR36][R16.64], R3 ;  /* 0x0000000310007986 */ /* 0x0001e2000c101124 */
[----:B------:R-:W-:Y:S05]  /*88c0*/  BRA `(.L_x_33859) ;  /* 0x0000000400fc7947 */ /* 0x000fea0003800000 */
.L_x_33870:
        /* <DEDUP_REMOVED lines=13> */
.L_x_33874:
[----:B------:R-:W-:Y:S01]  /*89a0*/  IMAD.MOV.U32 R0, RZ, RZ, 0x7f ;  /* 0x0000007fff007424 */ /* 0x000fe200078e00ff */
[----:B------:R-:W-:-:S04]  /*89b0*/  ISETP.GT.U32.AND P0, PT, R2, 0x7f800000, PT ;  /* 0x7f8000000200780c */ /* 0x000fc80003f04070 */
[----:B------:R-:W-:-:S09]  /*89c0*/  SEL R0, R0, 0x7c, P0 ;  /* 0x0000007c00007807 */ /* 0x000fd20000000000 */
.L_x_33875:
[----:B------:R-:W-:Y:S05]  /*89d0*/  BSYNC B0 ;  /* 0x0000000000007941 */ /* 0x000fea0003800000 */
.L_x_33873:
[----:B------:R-:W-:-:S04]  /*89e0*/  LOP3.LUT R2, R3, 0x80000000, RZ, 0xc0, !PT ;  /* 0x8000000003027812 */ /* 0x000fc800078ec0ff */
[----:B------:R-:W-:-:S04]  /*89f0*/  SHF.R.U32.HI R3, RZ, 0x18, R2 ;  /* 0x00000018ff037819 */ /* 0x000fc80000011602 */
[----:B------:R-:W-:-:S05]  /*8a00*/  LOP3.LUT R3, R0, R3, RZ, 0xfc, !PT ;  /* 0x0000000300037212 */ /* 0x000fca00078efcff */
[----:B------:R0:W-:Y:S01]  /*8a10*/  STG.E.U8 desc[UR36][R16.64], R3 ;  /* 0x0000000310007986 */ /* 0x0001e2000c101124 */
[----:B------:R-:W-:Y:S05]  /*8a20*/  BRA `(.L_x_33859) ;  /* 0x0000000400a47947 */ /* 0x000fea0003800000 */
.L_x_33869:
[----:B------:R-:W-:-:S04]  /*8a30*/  I2FP.F32.U32 R0, R2 ;  /* 0x0000000200007245 */ /* 0x000fc80000201000 */
[----:B------:R-:W-:-:S05]  /*8a40*/  F2FP.BF16.F32.PACK_AB R0, RZ, R0 ;  /* 0x00000000ff00723e */ /* 0x000fca00000010ff */
[----:B------:R0:W-:Y:S01]  /*8a50*/  STG.E.U16 desc[UR36][R16.64], R0 ;  /* 0x0000000010007986 */ /* 0x0001e2000c101524 */
[----:B------:R-:W-:Y:S05]  /*8a60*/  BRA `(.L_x_33859) ;  /* 0x0000000400947947 */ /* 0x000fea0003800000 */
.L_x_33866:
        /* <DEDUP_REMOVED lines=10> */
.L_x_33878:
        /* <DEDUP_REMOVED lines=17> */
.L_x_33881:
[----:B------:R-:W-:-:S04]  /*8c20*/  LOP3.LUT R2, R3, 0x80000000, RZ, 0xc0, !PT ;  /* 0x8000000003027812 */ /* 0x000fc800078ec0ff */
[----:B------:R-:W-:-:S04]  /*8c30*/  SHF.R.U32.HI R3, RZ, 0x18, R2 ;  /* 0x00000018ff037819 */ /* 0x000fc80000011602 */
[----:B------:R-:W-:-:S04]  /*8c40*/  LOP3.LUT R0, R0, R3, RZ, 0xfc, !PT ;  /* 0x0000000300007212 */ /* 0x000fc800078efcff */
[----:B------:R-:W-:-:S07]  /*8c50*/  PRMT R8, R0, 0x7610, R8 ;  /* 0x0000761000087816 */ /* 0x000fce0000000008 */
.L_x_33880:
[----:B------:R-:W-:Y:S05]  /*8c60*/  BSYNC B0 ;  /* 0x0000000000007941 */ /* 0x000fea0003800000 */
.L_x_33879:
[----:B------:R3:W-:Y:S01]  /*8c70*/  STG.E.U8 desc[UR36][R16.64], R8 ;  /* 0x0000000810007986 */ /* 0x0007e2000c101124 */
[----:B------:R-:W-:Y:S05]  /*8c80*/  BRA `(.L_x_33859) ;  /* 0x00000004000c7947 */ /* 0x000fea0003800000 */
.L_x_33877:
        /* <DEDUP_REMOVED lines=17> */
.L_x_33884:
[----:B------:R-:W-:-:S04]  /*8da0*/  LOP3.LUT R2, R3, 0x80000000, RZ, 0xc0, !PT ;  /* 0x8000000003027812 */ /* 0x000fc800078ec0ff */
[----:B------:R-:W-:-:S04]  /*8db0*/  SHF.R.U32.HI R3, RZ, 0x18, R2 ;  /* 0x00000018ff037819 */ /* 0x000fc80000011602 */
[----:B------:R-:W-:-:S04]  /*8dc0*/  LOP3.LUT R0, R0, R3, RZ, 0xfc, !PT ;  /* 0x0000000300007212 */ /* 0x000fc800078efcff */
[----:B------:R-:W-:-:S07]  /*8dd0*/  PRMT R8, R0, 0x7610, R8 ;  /* 0x0000761000087816 */ /* 0x000fce0000000008 */
.L_x_33883:
[----:B------:R-:W-:Y:S05]  /*8de0*/  BSYNC B0 ;  /* 0x0000000000007941 */ /* 0x000fea0003800000 */
.L_x_33882:
[----:B------:R0:W-:Y:S01]  /*8df0*/  STG.E.U8 desc[UR36][R16.64], R8 ;  /* 0x0000000810007986 */ /* 0x0001e2000c101124 */
[----:B------:R-:W-:Y:S05]  /*8e00*/  BRA `(.L_x_33859) ;  /* 0x0000000000ac7947 */ /* 0x000fea0003800000 */
.L_x_33876:
        /* <DEDUP_REMOVED lines=22> */
.L_x_33858:
        /* <DEDUP_REMOVED lines=16> */
.L_x_33887:
[----:B------:R-:W-:Y:S05]  /*9070*/  BRA `(.L_x_33859) ;  /* 0x0000000000107947 */ /* 0x000fea0003800000 */
.L_x_33886:
[----:B------:R-:W-:-:S05]  /*9080*/  IMAD.MOV.U32 R3, RZ, RZ, RZ ;  /* 0x000000ffff037224 */ /* 0x000fca00078e00ff */
[----:B------:R2:W-:Y:S01]  /*9090*/  STG.E.64 desc[UR36][R16.64], R2 ;  /* 0x0000000210007986 */ /* 0x0005e2000c101b24 */
[----:B------:R-:W-:Y:S05]  /*90a0*/  BRA `(.L_x_33859) ;  /* 0x0000000000047947 */ /* 0x000fea0003800000 */
.L_x_33885:
[----:B------:R0:W-:Y:S02]  /*90b0*/  STG.E desc[UR36][R16.64], R2 ;  /* 0x0000000210007986 */ /* 0x0001e4000c101924 */
.L_x_33859:
[----:B------:R-:W-:-:S07]  /*90c0*/  VIADD R19, R19, 0x80 ;  /* 0x0000008013137836 */ /* 0x000fce0000000000 */
.L_x_33824:
[----:B------:R-:W-:Y:S05]  /*90d0*/  BSYNC B7 ;  /* 0x0000000000077941 */ /* 0x000fea0003800000 */
.L_x_33823:
        /* <DEDUP_REMOVED lines=306> */
.L_x_33888:
        /* <DEDUP_REMOVED lines=22> */
.L_x_33893:
[----:B------:R-:W2:Y:S02]  /*a560*/  LDG.E.U8 R0, desc[UR36][R2.64] ;  /* 0x0000002402007981 */ /* 0x000ea4000c1e1100 */
[----:B--2---:R-:W-:Y:S01]  /*a570*/  I2FP.F32.U32 R0, R0 ;  /* 0x0000000000007245 */ /* 0x004fe20000201000 */
[----:B------:R-:W-:Y:S06]  /*a580*/  BRA `(.L_x_33895) ;  /* 0x0000000c002c7947 */ /* 0x000fec0003800000 */
.L_x_33892:
        /* <DEDUP_REMOVED lines=9> */
.L_x_33897:
[----:B------:R-:W2:Y:S02]  /*a620*/  LDG.E R0, desc[UR36][R2.64] ;  /* 0x0000002402007981 */ /* 0x000ea4000c1e1900 */
[----:B--2---:R-:W-:Y:S01]  /*a630*/  I2FP.F32.S32 R0, R0 ;  /* 0x0000000000007245 */ /* 0x004fe20000201400 */
[----:B------:R-:W-:Y:S06]  /*a640*/  BRA `(.L_x_33895) ;  /* 0x0000000800fc7947 */ /* 0x000fec0003800000 */
.L_x_33896:
[----:B------:R-:W2:Y:S02]  /*a650*/  LDG.E.U16 R0, desc[UR36][R2.64] ;  /* 0x0000002402007981 */ /* 0x000ea4000c1e1500 */
[----:B--2---:R-:W0:Y:S01]  /*a660*/  I2F.S16 R0, R0 ;  /* 0x0000000000007306 */ /* 0x004e220000101400 */
[----:B------:R-:W-:Y:S05]  /*a670*/  BRA `(.L_x_33895) ;  /* 0x0000000800f07947 */ /* 0x000fea0003800000 */
.L_x_33891:
        /* <DEDUP_REMOVED lines=8> */
.L_x_33899:
[----:B------:R-:W2:Y:S02]  /*a700*/  LDG.E.U16 R0, desc[UR36][R2.64] ;  /* 0x0000002402007981 */ /* 0x000ea4000c1e1500 */
[----:B--2---:R-:W-:Y:S01]  /*a710*/  HADD2.F32 R0, -RZ, R0.H0_H0 ;  /* 0x20000000ff007230 */ /* 0x004fe20000004100 */
[----:B------:R-:W-:Y:S06]  /*a720*/  BRA `(.L_x_33895) ;  /* 0x0000000800c47947 */ /* 0x000fec0003800000 */
.L_x_33898:
        /* <DEDUP_REMOVED lines=8> */
.L_x_33901:
[----:B------:R-:W2:Y:S02]  /*a7b0*/  LDG.E.U16 R0, desc[UR36][R2.64] ;  /* 0x0000002402007981 */ /* 0x000ea4000c1e1500 */
[----:B--2---:R-:W-:Y:S01]  /*a7c0*/  HADD2.F32 R0, -RZ, R0.H0_H0 ;  /* 0x20000000ff007230 */ /* 0x004fe20000004100 */
[----:B------:R-:W-:Y:S06]  /*a7d0*/  BRA `(.L_x_33895) ;  /* 0x0000000800987947 */ /* 0x000fec0003800000 */
.L_x_33900:
[----:B------:R-:W2:Y:S01]  /*a7e0*/  LDG.E.64 R2, desc[UR36][R2.64] ;  /* 0x0000002402027981 */ /* 0x000ea2000c1e1b00 */
[----:B------:R-:W-:Y:S01]  /*a7f0*/  UMOV UR4, 0xf0000000 ;  /* 0xf000000000047882 */ /* 0x000fe20000000000 */
[----:B------:R-:W-:Y:S01]  /*a800*/  UMOV UR5, 0x380fffff ;  /* 0x380fffff00057882 */ /* 0x000fe20000000000 */
[----:B--2---:R-:W0:Y:S01]  /*a810*/  F2F.F32.F64 R0, R2 ;  /* 0x0000000200007310 */ /* 0x004e220000301000 */
[----:B------:R-:W-:-:S14]  /*a820*/  DSETP.GEU.AND P0, PT, |R2|, UR4, PT ;  /* 0x0000000402007e2a */ /* 0x000fdc000bf0e200 */
[----:B0-----:R-:W-:Y:S01]  /*a830*/  @!P0 FMUL R0, R0, 1.175494350822287508e-38 ;  /* 0x0080000000008820 */ /* 0x001fe20000400000 */
[----:B------:R-:W-:Y:S06]  /*a840*/  BRA `(.L_x_33895) ;  /* 0x00000008007c7947 */ /* 0x000fec0003800000 */
.L_x_33890:
        /* <DEDUP_REMOVED lines=12> */
.L_x_33904:
[----:B------:R-:W2:Y:S01]  /*a910*/  LDG.E.64 R2, desc[UR36][R2.64] ;  /* 0x0000002402027981 */ /* 0x000ea2000c1e1b00 */
[----:B------:R-:W-:Y:S01]  /*a920*/  UMOV UR4, 0xf0000000 ;  /* 0xf000000000047882 */ /* 0x000fe20000000000 */
[----:B------:R-:W-:Y:S01]  /*a930*/  UMOV UR5, 0x380fffff ;  /* 0x380fffff00057882 */ /* 0x000fe20000000000 */
[----:B--2---:R-:W0:Y:S01]  /*a940*/  F2F.F32.F64 R0, R2 ;  /* 0x0000000200007310 */ /* 0x004e220000301000 */
[----:B------:R-:W-:-:S14]  /*a950*/  DSETP.GEU.AND P0, PT, |R2|, UR4, PT ;  /* 0x0000000402007e2a */ /* 0x000fdc000bf0e200 */
[----:B0-----:R-:W-:Y:S01]  /*a960*/  @!P0 FMUL R0, R0, 1.175494350822287508e-38 ;  /* 0x0080000000008820 */ /* 0x001fe20000400000 */
[----:B------:R-:W-:Y:S06]  /*a970*/  BRA `(.L_x_33895) ;  /* 0x0000000800307947 */ /* 0x000fec0003800000 */
.L_x_33903:
        /* <DEDUP_REMOVED lines=26> */
.L_x_33906:
        /* <DEDUP_REMOVED lines=13> */
.L_x_33905:
[----:B------:R-:W2:Y:S02]  /*abf0*/  LDG.E.U16 R0, desc[UR36][R2.64] ;  /* 0x0000002402007981 */ /* 0x000ea4000c1e1500 */
[----:B--2---:R-:W-:Y:S01]  /*ac00*/  IMAD.U32 R0, R0, 0x10000, RZ ;  /* 0x0001000000007824 */ /* 0x004fe200078e00ff */
[----:B------:R-:W-:Y:S06]  /*ac10*/  BRA `(.L_x_33895) ;  /* 0x0000000400887947 */ /* 0x000fec0003800000 */
.L_x_33902:
        /* <DEDUP_REMOVED lines=11> */
.L_x_33909:
        /* <DEDUP_REMOVED lines=20> */
.L_x_33911:
[----:B------:R-:W-:Y:S05]  /*ae10*/  BSYNC B0 ;  /* 0x0000000000007941 */ /* 0x000fea0003800000 */
.L_x_33910:
[----:B------:R-:W-:Y:S01]  /*ae20*/  LEA R3, R0, 0x3b800000, 0x17 ;  /* 0x3b80000000037811 */ /* 0x000fe200078eb8ff */
[----:B------:R-:W-:-:S05]  /*ae30*/  IMAD.SHL.U32 R0, R2, 0x100000, RZ ;  /* 0x0010000002007824 */ /* 0x000fca00078e00ff */
[----:B------:R-:W-:Y:S01]  /*ae40*/  LOP3.LUT R0, R3, R0, R4, 0xfe, !PT ;  /* 0x0000000003007212 */ /* 0x000fe200078efe04 */
[----:B------:R-:W-:Y:S06]  /*ae50*/  BRA `(.L_x_33895) ;  /* 0x0000000000f87947 */ /* 0x000fec0003800000 */
.L_x_33908:
        /* <DEDUP_REMOVED lines=20> */
.L_x_33913:
[----:B------:R-:W-:Y:S05]  /*afa0*/  BSYNC B0 ;  /* 0x0000000000007941 */ /* 0x000fea0003800000 */
.L_x_33912:
[----:B------:R-:W-:Y:S01]  /*afb0*/  LEA R3, R0, 0x37800000, 0x17 ;  /* 0x3780000000037811 */ /* 0x000fe200078eb8ff */
[----:B------:R-:W-:-:S05]  /*afc0*/  IMAD.SHL.U32 R0, R2, 0x200000, RZ ;  /* 0x0020000002007824 */ /* 0x000fca00078e00ff */
[----:B------:R-:W-:Y:S01]  /*afd0*/  LOP3.LUT R0, R3, R0, R4, 0xfe, !PT ;  /* 0x0000000003007212 */ /* 0x000fe200078efe04 */
[----:B------:R-:W-:Y:S06]  /*afe0*/  BRA `(.L_x_33895) ;  /* 0x0000000000947947 */ /* 0x000fec0003800000 */
.L_x_33907:
        /* <DEDUP_REMOVED lines=14> */
.L_x_33894:
        /* <DEDUP_REMOVED lines=16> */
.L_x_33916:
[----:B------:R-:W-:Y:S01]  /*b1d0*/  IMAD.MOV.U32 R0, RZ, RZ, RZ ;  /* 0x000000ffff007224 */ /* 0x000fe200078e00ff */
[----:B------:R-:W-:Y:S06]  /*b1e0*/  BRA `(.L_x_33895) ;  /* 0x0000000000147947 */ /* 0x000fec0003800000 */
.L_x_33915:
[----:B------:R-:W2:Y:S02]  /*b1f0*/  LDG.E.64 R2, desc[UR36][R2.64] ;  /* 0x0000002402027981 */ /* 0x000ea4000c1e1b00 */
[----:B--2---:R0:W1:Y:S01]  /*b200*/  I2F.U64 R0, R2 ;  /* 0x0000000200007312 */ /* 0x0040620000301000 */
[----:B------:R-:W-:Y:S05]  /*b210*/  BRA `(.L_x_33895) ;  /* 0x0000000000087947 */ /* 0x000fea0003800000 */
.L_x_33914:
[----:B------:R-:W2:Y:S02]  /*b220*/  LDG.E R0, desc[UR36][R2.64] ;  /* 0x0000002402007981 */ /* 0x000ea4000c1e1900 */
[----:B--2---:R-:W-:-:S07]  /*b230*/  I2FP.F32.U32 R0, R0 ;  /* 0x0000000000007245 */ /* 0x004fce0000201000 */
.L_x_33895:
[----:B------:R-:W-:Y:S05]  /*b240*/  BSYNC B6 ;  /* 0x0000000000067941 */ /* 0x000fea0003800000 */
.L_x_33889:
        /* <DEDUP_REMOVED lines=20> */
.L_x_33920:
[----:B------:R-:W-:Y:S01]  /*b390*/  STG.E.U8 desc[UR36][R16.64], R2 ;  /* 0x0000000210007986 */ /* 0x000fe2000c101124 */
[----:B------:R-:W-:Y:S05]  /*b3a0*/  EXIT ;  /* 0x000000000000794d */ /* 0x000fea0003800000 */
.L_x_33919:
        /* <DEDUP_REMOVED lines=9> */
.L_x_33923:
[----:B------:R-:W-:Y:S01]  /*b440*/  STG.E desc[UR36][R16.64], R2 ;  /* 0x0000000210007986 */ /* 0x000fe2000c101924 */
[----:B------:R-:W-:Y:S05]  /*b450*/  EXIT ;  /* 0x000000000000794d */ /* 0x000fea0003800000 */
.L_x_33922:
[----:B------:R-:W-:Y:S01]  /*b460*/  STG.E.U16 desc[UR36][R16.64], R2 ;  /* 0x0000000210007986 */ /* 0x000fe2000c101524 */
[----:B------:R-:W-:Y:S05]  /*b470*/  EXIT ;  /* 0x000000000000794d */ /* 0x000fea0003800000 */
.L_x_33918:
        /* <DEDUP_REMOVED lines=9> */
.L_x_33925:
[----:B------:R-:W-:-:S04]  /*b510*/  I2FP.F32.U32 R0, R2 ;  /* 0x0000000200007245 */ /* 0x000fc80000201000 */
[----:B------:R-:W-:-:S05]  /*b520*/  F2FP.F16.F32.PACK_AB R0, RZ, R0 ;  /* 0x00000000ff00723e */ /* 0x000fca00000000ff */
[----:B------:R-:W-:Y:S01]  /*b530*/  STG.E.U16 desc[UR36][R16.64], R0 ;  /* 0x0000000010007986 */ /* 0x000fe2000c101524 */
[----:B------:R-:W-:Y:S05]  /*b540*/  EXIT ;  /* 0x000000000000794d */ /* 0x000fea0003800000 */
.L_x_33924:
        /* <DEDUP_REMOVED lines=10> */
.L_x_33927:
[----:B------:R-:W-:-:S04]  /*b5f0*/  I2FP.F32.U32 R2, R2 ;  /* 0x0000000200027245 */ /* 0x000fc80000201000 */
[----:B------:R-:W-:-:S04]  /*b600*/  F2FP.F16.F32.PACK_AB R3, RZ, R2 ;  /* 0x00000002ff03723e */ /* 0x000fc800000000ff */
[----:B------:R-:W-:-:S05]  /*b610*/  PRMT R3, R3, 0x5410, RZ ;  /* 0x0000541003037816 */ /* 0x000fca00000000ff */
[----:B------:R-:W-:Y:S01]  /*b620*/  STG.E desc[UR36][R16.64], R3 ;  /* 0x0000000310007986 */ /* 0x000fe2000c101924 */
[----:B------:R-:W-:Y:S05]  /*b630*/  EXIT ;  /* 0x000000000000794d */ /* 0x000fea0003800000 */
.L_x_33926:
[----:B------:R-:W0:Y:S02]  /*b640*/  I2F.F64.U32 R2, R2 ;  /* 0x0000000200027312 */ /* 0x000e240000201800 */
[----:B0-----:R-:W-:Y:S01]  /*b650*/  STG.E.64 desc[UR36][R16.64], R2 ;  /* 0x0000000210007986 */ /* 0x001fe2000c101b24 */
[----:B------:R-:W-:Y:S05]  /*b660*/  EXIT ;  /* 0x000000000000794d */ /* 0x000fea0003800000 */
.L_x_33917:
        /* <DEDUP_REMOVED lines=10> */
.L_x_33930:
[----:B------:R-:W0:Y:S01]  /*b710*/  I2F.F64.U32 R4, R2 ;  /* 0x0000000200047312 */ /* 0x000e220000201800 */
[----:B------:R-:W-:-:S05]  /*b720*/  CS2R R6, SRZ ;  /* 0x0000000000067805 */ /* 0x000fca000001ff00 */
[----:B0-----:R-:W-:Y:S01]  /*b730*/  STG.E.128 desc[UR36][R16.64], R4 ;  /* 0x0000000410007986 */ /* 0x001fe2000c101d24 */
[----:B------:R-:W-:Y:S05]  /*b740*/  EXIT ;  /* 0x000000000000794d */ /* 0x000fea0003800000 */
.L_x_33929:
        /* <DEDUP_REMOVED lines=21> */
.L_x_33934:
[----:B------:R-:W-:Y:S05]  /*b8a0*/  BSYNC B0 ;  /* 0x0000000000007941 */ /* 0x000fea0003800000 */
.L_x_33933:
[----:B------:R-:W-:-:S05]  /*b8b0*/  LOP3.LUT R3, R0, R3, RZ, 0xfc, !PT ;  /* 0x0000000300037212 */ /* 0x000fca00078efcff */
[----:B------:R-:W-:Y:S01]  /*b8c0*/  STG.E.U8 desc[UR36][R16.64], R3 ;  /* 0x0000000310007986 */ /* 0x000fe2000c101124 */
[----:B------:R-:W-:Y:S05]  /*b8d0*/  EXIT ;  /* 0x000000000000794d */ /* 0x000fea0003800000 */
.L_x_33932:
        /* <DEDUP_REMOVED lines=13> */
.L_x_33936:
[----:B------:R-:W-:Y:S01]  /*b9b0*/  IMAD.MOV.U32 R0, RZ, RZ, 0x7f ;  /* 0x0000007fff007424 */ /* 0x000fe200078e00ff */
[----:B------:R-:W-:-:S04]  /*b9c0*/  ISETP.GT.U32.AND P0, PT, R2, 0x7f800000, PT ;  /* 0x7f8000000200780c */ /* 0x000fc80003f04070 */
[----:B------:R-:W-:-:S09]  /*b9d0*/  SEL R0, R0, 0x7c, P0 ;  /* 0x0000007c00007807 */ /* 0x000fd20000000000 */
.L_x_33937:
[----:B------:R-:W-:Y:S05]  /*b9e0*/  BSYNC B0 ;  /* 0x0000000000007941 */ /* 0x000fea0003800000 */
.L_x_33935:
[----:B------:R-:W-:-:S04]  /*b9f0*/  LOP3.LUT R2, R3, 0x80000000, RZ, 0xc0, !PT ;  /* 0x8000000003027812 */ /* 0x000fc800078ec0ff */
[----:B------:R-:W-:-:S04]  /*ba00*/  SHF.R.U32.HI R3, RZ, 0x18, R2 ;  /* 0x00000018ff037819 */ /* 0x000fc80000011602 */
[----:B------:R-:W-:-:S05]  /*ba10*/  LOP3.LUT R3, R0, R3, RZ, 0xfc, !PT ;  /* 0x0000000300037212 */ /* 0x000fca00078efcff */
[----:B------:R-:W-:Y:S01]  /*ba20*/  STG.E.U8 desc[UR36][R16.64], R3 ;  /* 0x0000000310007986 */ /* 0x000fe2000c101124 */
[----:B------:R-:W-:Y:S05]  /*ba30*/  EXIT ;  /* 0x000000000000794d */ /* 0x000fea0003800000 */
.L_x_33931:
[----:B------:R-:W-:-:S04]  /*ba40*/  I2FP.F32.U32 R0, R2 ;  /* 0x0000000200007245 */ /* 0x000fc80000201000 */
[----:B------:R-:W-:-:S05]  /*ba50*/  F2FP.BF16.F32.PACK_AB R0, RZ, R0 ;  /* 0x00000000ff00723e */ /* 0x000fca00000010ff */
[----:B------:R-:W-:Y:S01]  /*ba60*/  STG.E.U16 desc[UR36][R16.64], R0 ;  /* 0x0000000010007986 */ /* 0x000fe2000c101524 */
[----:B------:R-:W-:Y:S05]  /*ba70*/  EXIT ;  /* 0x000000000000794d */ /* 0x000fea0003800000 */
.L_x_33928:
        /* <DEDUP_REMOVED lines=10> */
.L_x_33940:
        /* <DEDUP_REMOVED lines=17> */
.L_x_33943:
[----:B------:R-:W-:-:S04]  /*bc30*/  LOP3.LUT R2, R3, 0x80000000, RZ, 0xc0, !PT ;  /* 0x8000000003027812 */ /* 0x000fc800078ec0ff */
[----:B------:R-:W-:-:S04]  /*bc40*/  SHF.R.U32.HI R3, RZ, 0x18, R2 ;  /* 0x00000018ff037819 */ /* 0x000fc80000011602 */
[----:B------:R-:W-:-:S04]  /*bc50*/  LOP3.LUT R0, R0, R3, RZ, 0xfc, !PT ;  /* 0x0000000300007212 */ /* 0x000fc800078efcff */
[----:B------:R-:W-:-:S07]  /*bc60*/  PRMT R8, R0, 0x7610, R8 ;  /* 0x0000761000087816 */ /* 0x000fce0000000008 */
.L_x_33942:
[----:B------:R-:W-:Y:S05]  /*bc70*/  BSYNC B0 ;  /* 0x0000000000007941 */ /* 0x000fea0003800000 */
.L_x_33941:
[----:B------:R-:W-:Y:S01]  /*bc80*/  STG.E.U8 desc[UR36][R16.64], R8 ;  /* 0x0000000810007986 */ /* 0x000fe2000c101124 */
[----:B------:R-:W-:Y:S05]  /*bc90*/  EXIT ;  /* 0x000000000000794d */ /* 0x000fea0003800000 */
.L_x_33939:
        /* <DEDUP_REMOVED lines=17> */
.L_x_33946:
[----:B------:R-:W-:-:S04]  /*bdb0*/  LOP3.LUT R2, R3, 0x80000000, RZ, 0xc0, !PT ;  /* 0x8000000003027812 */ /* 0x000fc800078ec0ff */
[----:B------:R-:W-:-:S04]  /*bdc0*/  SHF.R.U32.HI R3, RZ, 0x18, R2 ;  /* 0x00000018ff037819 */ /* 0x000fc80000011602 */
[----:B------:R-:W-:-:S04]  /*bdd0*/  LOP3.LUT R0, R0, R3, RZ, 0xfc, !PT ;  /* 0x0000000300007212 */ /* 0x000fc800078efcff */
[----:B------:R-:W-:-:S07]  /*bde0*/  PRMT R8, R0, 0x7610, R8 ;  /* 0x0000761000087816 */ /* 0x000fce0000000008 */
.L_x_33945:
[----:B------:R-:W-:Y:S05]  /*bdf0*/  BSYNC B0 ;  /* 0x0000000000007941 */ /* 0x000fea0003800000 */
.L_x_33944:
[----:B------:R-:W-:Y:S01]  /*be00*/  STG.E.U8 desc[UR36][R16.64], R8 ;  /* 0x0000000810007986 */ /* 0x000fe2000c101124 */
[----:B------:R-:W-:Y:S05]  /*be10*/  EXIT ;  /* 0x000000000000794d */ /* 0x000fea0003800000 */
.L_x_33938:
        /* <DEDUP_REMOVED lines=22> */
.L_x_33921:
        /* <DEDUP_REMOVED lines=16> */
.L_x_33949:
[----:B------:R-:W-:Y:S05]  /*c080*/  EXIT ;  /* 0x000000000000794d */ /* 0x000fea0003800000 */
.L_x_33948:
[----:B------:R-:W-:-:S05]  /*c090*/  IMAD.MOV.U32 R3, RZ, RZ, RZ ;  /* 0x000000ffff037224 */ /* 0x000fca00078e00ff */
[----:B------:R-:W-:Y:S01]  /*c0a0*/  STG.E.64 desc[UR36][R16.64], R2 ;  /* 0x0000000210007986 */ /* 0x000fe2000c101b24 */
[----:B------:R-:W-:Y:S05]  /*c0b0*/  EXIT ;  /* 0x000000000000794d */ /* 0x000fea0003800000 */
.L_x_33947:
[----:B------:R-:W-:Y:S01]  /*c0c0*/  STG.E desc[UR36][R16.64], R2 ;  /* 0x0000000210007986 */ /* 0x000fe2000c101924 */
[----:B------:R-:W-:Y:S05]  /*c0d0*/  EXIT ;  /* 0x000000000000794d */ /* 0x000fea0003800000 */
.L_x_33950:
        /* <DEDUP_REMOVED lines=10> */
.L_x_44071:


//--------------------- .text._ZN2at6native27unrolled_elementwise_kernelINS0_13AUnaryFunctorIffbZZZNS0_23logical_and_kernel_cudaERNS_14TensorIteratorEENKUlvE0_clEvENKUlvE5_clEvEUlffE_EESt5arrayIPcLm2EELi4E23TrivialOffsetCalculatorILi1EjESD_NS0_6memory12LoadWithCastILi1EEENSE_13StoreWithCastILi1EEEEEviT_T0_T2_T3_T4_T5_ --------------------------
	.section	.text._ZN2at6native27unrolled_elementwise_kernelINS0_13AUnaryFunctorIffbZZZNS0_23logical_and_kernel_cudaERNS_14TensorIteratorEENKUlvE0_clEvENKUlvE5_clEvEUlffE_EESt5arrayIPcLm2EELi4E23TrivialOffsetCalculatorILi1EjESD_NS0_6memory12LoadWithCastILi1EEENSE_13StoreWithCastILi1EEEEEviT_T0_T2_T3_T4_T5_,"ax",@progbits
	.align	128
        .global         _ZN2at6native27unrolled_elementwise_kernelINS0_13AUnaryFunctorIffbZZZNS0_23logical_and_kernel_cudaERNS_14TensorIteratorEENKUlvE0_clEvENKUlvE5_clEvEUlffE_EESt5arrayIPcLm2EELi4E23TrivialOffsetCalculatorILi1EjESD_NS0_6memory12LoadWithCastILi1EEENSE_13StoreWithCastILi1EEEEEviT_T0_T2_T3_T4_T5_
        .type           _ZN2at6native27unrolled_elementwise_kernelINS0_13AUnaryFunctorIffbZZZNS0_23logical_and_kernel_cudaERNS_14TensorIteratorEENKUlvE0_clEvENKUlvE5_clEvEUlffE_EESt5arrayIPcLm2EELi4E23TrivialOffsetCalculatorILi1EjESD_NS0_6memory12LoadWithCastILi1EEENSE_13StoreWithCastILi1EEEEEviT_T0_T2_T3_T4_T5_,@function
        .size           _ZN2at6native27unrolled_elementwise_kernelINS0_13AUnaryFunctorIffbZZZNS0_23logical_and_kernel_cudaERNS_14TensorIteratorEENKUlvE0_clEvENKUlvE5_clEvEUlffE_EESt5arrayIPcLm2EELi4E23TrivialOffsetCalculatorILi1EjESD_NS0_6memory12LoadWithCastILi1EEENSE_13StoreWithCastILi1EEEEEviT_T0_T2_T3_T4_T5_,(.L_x_44072 - _ZN2at6native27unrolled_elementwise_kernelINS0_13AUnaryFunctorIffbZZZNS0_23logical_and_kernel_cudaERNS_14TensorIteratorEENKUlvE0_clEvENKUlvE5_clEvEUlffE_EESt5arrayIPcLm2EELi4E23TrivialOffsetCalculatorILi1EjESD_NS0_6memory12LoadWithCastILi1EEENSE_13StoreWithCastILi1EEEEEviT_T0_T2_T3_T4_T5_)
        .other          _ZN2at6native27unrolled_elementwise_kernelINS0_13AUnaryFunctorIffbZZZNS0_23logical_and_kernel_cudaERNS_14TensorIteratorEENKUlvE0_clEvENKUlvE5_clEvEUlffE_EESt5arrayIPcLm2EELi4E23TrivialOffsetCalculatorILi1EjESD_NS0_6memory12LoadWithCastILi1EEENSE_13StoreWithCastILi1EEEEEviT_T0_T2_T3_T4_T5_,@"STO_CUDA_ENTRY STV_DEFAULT"
_ZN2at6native27unrolled_elementwise_kernelINS0_13AUnaryFunctorIffbZZZNS0_23logical_and_kernel_cudaERNS_14TensorIteratorEENKUlvE0_clEvENKUlvE5_clEvEUlffE_EESt5arrayIPcLm2EELi4E23TrivialOffsetCalculatorILi1EjESD_NS0_6memory12LoadWithCastILi1EEENSE_13StoreWithCastILi1EEEEEviT_T0_T2_T3_T4_T5_:
.text._ZN2at6native27unrolled_elementwise_kernelINS0_13AUnaryFunctorIffbZZZNS0_23logical_and_kernel_cudaERNS_14TensorIteratorEENKUlvE0_clEvENKUlvE5_clEvEUlffE_EESt5arrayIPcLm2EELi4E23TrivialOffsetCalculatorILi1EjESD_NS0_6memory12LoadWithCastILi1EEENSE_13StoreWithCastILi1EEEEEviT_T0_T2_T3_T4_T5_:
        /* <DEDUP_REMOVED lines=33> */
.L_x_33957:
[----:B------:R-:W2:Y:S02]  /*0210*/  LDG.E.U8 R2, desc[UR36][R2.64] ;  /* 0x0000002402027981 */ /* 0x000ea4000c1e1100 */
[----:B--2---:R-:W-:Y:S01]  /*0220*/  I2FP.F32.U32 R18, R2 ;  /* 0x0000000200127245 */ /* 0x004fe20000201000 */
[----:B------:R-:W-:Y:S06]  /*0230*/  BRA `(.L_x_33959) ;  /* 0x0000000c00307947 */ /* 0x000fec0003800000 */
.L_x_33956:
        /* <DEDUP_REMOVED lines=9> */
.L_x_33961:
[----:B------:R-:W2:Y:S02]  /*02d0*/  LDG.E R2, desc[UR36][R2.64] ;  /* 0x0000002402027981 */ /* 0x000ea4000c1e1900 */
[----:B--2---:R-:W-:Y:S01]  /*02e0*/  I2FP.F32.S32 R18, R2 ;  /* 0x0000000200127245 */ /* 0x004fe20000201400 */
[----:B------:R-:W-:Y:S06]  /*02f0*/  BRA `(.L_x_33959) ;  /* 0x0000000c00007947 */ /* 0x000fec0003800000 */
.L_x_33960:
[----:B------:R-:W2:Y:S02]  /*0300*/  LDG.E.U16 R2, desc[UR36][R2.64] ;  /* 0x0000002402027981 */ /* 0x000ea4000c1e1500 */
[----:B--2---:R2:W3:Y:S01]  /*0310*/  I2F.S16 R18, R2 ;  /* 0x0000000200127306 */ /* 0x0044e20000101400 */
[----:B------:R-:W-:Y:S05]  /*0320*/  BRA `(.L_x_33959) ;  /* 0x0000000800f47947 */ /* 0x000fea0003800000 */
.L_x_33955:
        /* <DEDUP_REMOVED lines=8> */
.L_x_33963:
[----:B------:R-:W2:Y:S02]  /*03b0*/  LDG.E.U16 R2, desc[UR36][R2.64] ;  /* 0x0000002402027981 */ /* 0x000ea4000c1e1500 */
[----:B--2---:R-:W-:Y:S01]  /*03c0*/  HADD2.F32 R18, -RZ, R2.H0_H0 ;  /* 0x20000002ff127230 */ /* 0x004fe20000004100 */
[----:B------:R-:W-:Y:S06]  /*03d0*/  BRA `(.L_x_33959) ;  /* 0x0000000800c87947 */ /* 0x000fec0003800000 */
.L_x_33962:
        /* <DEDUP_REMOVED lines=8> */
.L_x_33965:
[----:B------:R-:W2:Y:S02]  /*0460*/  LDG.E.U16 R2, desc[UR36][R2.64] ;  /* 0x0000002402027981 */ /* 0x000ea4000c1e1500 */
[----:B--2---:R-:W-:Y:S01]  /*0470*/  HADD2.F32 R18, -RZ, R2.H0_H0 ;  /* 0x20000002ff127230 */ /* 0x004fe20000004100 */
[----:B------:R-:W-:Y:S06]  /*0480*/  BRA `(.L_x_33959) ;  /* 0x00000008009c7947 */ /* 0x000fec0003800000 */
.L_x_33964:
[----:B------:R-:W2:Y:S01]  /*0490*/  LDG.E.64 R2, desc[UR36][R2.64] ;  /* 0x0000002402027981 */ /* 0x000ea2000c1e1b00 */
[----:B------:R-:W-:Y:S01]  /*04a0*/  UMOV UR4, 0xf0000000 ;  /* 0xf000000000047882 */ /* 0x000fe20000000000 */
[----:B------:R-:W-:Y:S01]  /*04b0*/  UMOV UR5, 0x380fffff ;  /* 0x380fffff00057882 */ /* 0x000fe20000000000 */
[----:B--2---:R-:W0:Y:S01]  /*04c0*/  F2F.F32.F64 R18, R2 ;  /* 0x0000000200127310 */ /* 0x004e220000301000 */
[----:B------:R-:W-:-:S14]  /*04d0*/  DSETP.GEU.AND P0, PT, |R2|, UR4, PT ;  /* 0x0000000402007e2a */ /* 0x000fdc000bf0e200 */
[----:B0-----:R-:W-:Y:S01]  /*04e0*/  @!P0 FMUL R18, R18, 1.175494350822287508e-38 ;  /* 0x0080000012128820 */ /* 0x001fe20000400000 */
[----:B------:R-:W-:Y:S06]  /*04f0*/  BRA `(.L_x_33959) ;  /* 0x0000000800807947 */ /* 0x000fec0003800000 */
.L_x_33954:
        /* <DEDUP_REMOVED lines=12> */
.L_x_33968:
[----:B------:R-:W2:Y:S01]  /*05c0*/  LDG.E.64 R2, desc[UR36][R2.64] ;  /* 0x0000002402027981 */ /* 0x000ea2000c1e1b00 */
[----:B------:R-:W-:Y:S01]  /*05d0*/  UMOV UR4, 0xf0000000 ;  /* 0xf000000000047882 */ /* 0x000fe20000000000 */
[----:B------:R-:W-:Y:S01]  /*05e0*/  UMOV UR5, 0x380fffff ;  /* 0x380fffff00057882 */ /* 0x000fe20000000000 */
[----:B--2---:R-:W0:Y:S01]  /*05f0*/  F2F.F32.F64 R18, R2 ;  /* 0x0000000200127310 */ /* 0x004e220000301000 */
[----:B------:R-:W-:-:S14]  /*0600*/  DSETP.GEU.AND P0, PT, |R2|, UR4, PT ;  /* 0x0000000402007e2a */ /* 0x000fdc000bf0e200 */
[----:B0-----:R-:W-:Y:S01]  /*0610*/  @!P0 FMUL R18, R18, 1.175494350822287508e-38 ;  /* 0x0080000012128820 */ /* 0x001fe20000400000 */
[----:B------:R-:W-:Y:S06]  /*0620*/  BRA `(.L_x_33959) ;  /* 0x0000000800347947 */ /* 0x000fec0003800000 */
.L_x_33967:
        /* <DEDUP_REMOVED lines=26> */
.L_x_33970:
        /* <DEDUP_REMOVED lines=14> */
.L_x_33969:
[----:B------:R-:W2:Y:S02]  /*08b0*/  LDG.E.U16 R2, desc[UR36][R2.64] ;  /* 0x0000002402027981 */ /* 0x000ea4000c1e1500 */
[----:B--2---:R-:W-:Y:S01]  /*08c0*/  IMAD.U32 R18, R2, 0x10000, RZ ;  /* 0x0001000002127824 */ /* 0x004fe200078e00ff */
[----:B------:R-:W-:Y:S06]  /*08d0*/  BRA `(.L_x_33959) ;  /* 0x0000000400887947 */ /* 0x000fec0003800000 */
.L_x_33966:
        /* <DEDUP_REMOVED lines=11> */
.L_x_33973:
        /* <DEDUP_REMOVED lines=20> */
.L_x_33975:
[----:B------:R-:W-:Y:S05]  /*0ad0*/  BSYNC B0 ;  /* 0x0000000000007941 */ /* 0x000fea0003800000 */
.L_x_33974:
[----:B------:R-:W-:Y:S01]  /*0ae0*/  IMAD.SHL.U32 R2, R2, 0x100000, RZ ;  /* 0x0010000002027824 */ /* 0x000fe200078e00ff */
[----:B------:R-:W-:-:S04]  /*0af0*/  LEA R3, R0, 0x3b800000, 0x17 ;  /* 0x3b80000000037811 */ /* 0x000fc800078eb8ff */
[----:B------:R-:W-:Y:S01]  /*0b00*/  LOP3.LUT R18, R3, R2, R18, 0xfe, !PT ;  /* 0x0000000203127212 */ /* 0x000fe200078efe12 */
[----:B------:R-:W-:Y:S06]  /*0b10*/  BRA `(.L_x_33959) ;  /* 0x0000000000f87947 */ /* 0x000fec0003800000 */
.L_x_33972:
        /* <DEDUP_REMOVED lines=20> */
.L_x_33977:
[----:B------:R-:W-:Y:S05]  /*0c60*/  BSYNC B0 ;  /* 0x0000000000007941 */ /* 0x000fea0003800000 */
.L_x_33976:
[----:B------:R-:W-:Y:S01]  /*0c70*/  IMAD.SHL.U32 R2, R2, 0x200000, RZ ;  /* 0x0020000002027824 */ /* 0x000fe200078e00ff */
[----:B------:R-:W-:-:S04]  /*0c80*/  LEA R3, R0, 0x37800000, 0x17 ;  /* 0x3780000000037811 */ /* 0x000fc800078eb8ff */
[----:B------:R-:W-:Y:S01]  /*0c90*/  LOP3.LUT R18, R3, R2, R18, 0xfe, !PT ;  /* 0x0000000203127212 */ /* 0x000fe200078efe12 */
[----:B------:R-:W-:Y:S06]  /*0ca0*/  BRA `(.L_x_33959) ;  /* 0x0000000000947947 */ /* 0x000fec0003800000 */
.L_x_33971:
        /* <DEDUP_REMOVED lines=14> */
.L_x_33958:
        /* <DEDUP_REMOVED lines=16> */
.L_x_33980:
[----:B------:R-:W-:Y:S01]  /*0e90*/  IMAD.MOV.U32 R18, RZ, RZ, RZ ;  /* 0x000000ffff127224 */ /* 0x000fe200078e00ff */
[----:B------:R-:W-:Y:S06]  /*0ea0*/  BRA `(.L_x_33959) ;  /* 0x0000000000147947 */ /* 0x000fec0003800000 */
.L_x_33979:
[----:B------:R-:W2:Y:S02]  /*0eb0*/  LDG.E.64 R2, desc[UR36][R2.64] ;  /* 0x0000002402027981 */ /* 0x000ea4000c1e1b00 */
[----:B--2---:R0:W1:Y:S01]  /*0ec0*/  I2F.U64 R18, R2 ;  /* 0x0000000200127312 */ /* 0x0040620000301000 */
[----:B------:R-:W-:Y:S05]  /*0ed0*/  BRA `(.L_x_33959) ;  /* 0x0000000000087947 */ /* 0x000fea0003800000 */
.L_x_33978:
[----:B------:R-:W2:Y:S02]  /*0ee0*/  LDG.E R2, desc[UR36][R2.64] ;  /* 0x0000002402027981 */ /* 0x000ea4000c1e1900 */
[----:B--2---:R-:W-:-:S07]  /*0ef0*/  I2FP.F32.U32 R18, R2 ;  /* 0x0000000200127245 */ /* 0x004fce0000201000 */
.L_x_33959:
[----:B------:R-:W-:Y:S05]  /*0f00*/  BSYNC B6 ;  /* 0x0000000000067941 */ /* 0x000fea0003800000 */
.L_x_33953:
[----:B------:R-:W2:Y:S02]  /*0f10*/  S2R R26, SR_TID.X ;  /* 0x00000000001a7919 */ /* 0x000ea40000002100 */
[----:B--2---:R-:W-:-:S07]  /*0f20*/  VIADD R26, R26, 0x80 ;  /* 0x000000801a1a7836 */ /* 0x004fce0000000000 */
.L_x_33952:
[----:B------:R-:W-:Y:S05]  /*0f30*/  BSYNC B7 ;  /* 0x0000000000077941 */ /* 0x000fea0003800000 */
.L_x_33951:
        /* <DEDUP_REMOVED lines=25> */
.L_x_33987:
[----:B------:R-:W2:Y:S02]  /*10d0*/  LDG.E.U8 R2, desc[UR36][R2.64] ;  /* 0x0000002402027981 */ /* 0x000ea4000c1e1100 */
[----:B--2---:R-:W-:Y:S01]  /*10e0*/  I2FP.F32.U32 R22, R2 ;  /* 0x0000000200167245 */ /* 0x004fe20000201000 */
[----:B------:R-:W-:Y:S06]  /*10f0*/  BRA `(.L_x_33989) ;  /* 0x0000000c002c7947 */ /* 0x000fec0003800000 */
.L_x_33986:
        /* <DEDUP_REMOVED lines=9> */
.L_x_33991:
[----:B------:R-:W2:Y:S02]  /*1190*/  LDG.E R2, desc[UR36][R2.64] ;  /* 0x0000002402027981 */ /* 0x000ea4000c1e1900 */
[----:B--2---:R-:W-:Y:S01]  /*11a0*/  I2FP.F32.S32 R22, R2 ;  /* 0x0000000200167245 */ /* 0x004fe20000201400 */
[----:B------:R-:W-:Y:S06]  /*11b0*/  BRA `(.L_x_33989) ;  /* 0x0000000800fc7947 */ /* 0x000fec0003800000 */
.L_x_33990:
[----:B------:R-:W2:Y:S02]  /*11c0*/  LDG.E.U16 R2, desc[UR36][R2.64] ;  /* 0x0000002402027981 */ /* 0x000ea4000c1e1500 */
[----:B--2---:R0:W2:Y:S01]  /*11d0*/  I2F.S16 R22, R2 ;  /* 0x0000000200167306 */ /* 0x0040a20000101400 */
[----:B------:R-:W-:Y:S05]  /*11e0*/  BRA `(.L_x_33989) ;  /* 0x0000000800f07947 */ /* 0x000fea0003800000 */
.L_x_33985:
        /* <DEDUP_REMOVED lines=8> */
.L_x_33993:
[----:B------:R-:W2:Y:S02]  /*1270*/  LDG.E.U16 R2, desc[UR36][R2.64] ;  /* 0x0000002402027981 */ /* 0x000ea4000c1e1500 */
[----:B--2---:R-:W-:Y:S01]  /*1280*/  HADD2.F32 R22, -RZ, R2.H0_H0 ;  /* 0x20000002ff167230 */ /* 0x004fe20000004100 */
[----:B------:R-:W-:Y:S06]  /*1290*/  BRA `(.L_x_33989) ;  /* 0x0000000800c47947 */ /* 0x000fec0003800000 */
.L_x_33992:
        /* <DEDUP_REMOVED lines=8> */
.L_x_33995:
[----:B------:R-:W2:Y:S02]  /*1320*/  LDG.E.U16 R2, desc[UR36][R2.64] ;  /* 0x0000002402027981 */ /* 0x000ea4000c1e1500 */
[----:B--2---:R-:W-:Y:S01]  /*1330*/  HADD2.F32 R22, -RZ, R2.H0_H0 ;  /* 0x20000002ff167230 */ /* 0x004fe20000004100 */
[----:B------:R-:W-:Y:S06]  /*1340*/  BRA `(.L_x_33989) ;  /* 0x0000000800987947 */ /* 0x000fec0003800000 */
.L_x_33994:
[----:B------:R-:W2:Y:S01]  /*1350*/  LDG.E.64 R2, desc[UR36][R2.64] ;  /* 0x0000002402027981 */ /* 0x000ea2000c1e1b00 */
[----:B------:R-:W-:Y:S01]  /*1360*/  UMOV UR4, 0xf0000000 ;  /* 0xf000000000047882 */ /* 0x000fe20000000000 */
[----:B------:R-:W-:Y:S01]  /*1370*/  UMOV UR5, 0x380fffff ;  /* 0x380fffff00057882 */ /* 0x000fe20000000000 */
[----:B--2---:R-:W0:Y:S01]  /*1380*/  F2F.F32.F64 R22, R2 ;  /* 0x0000000200167310 */ /* 0x004e220000301000 */
[----:B------:R-:W-:-:S14]  /*1390*/  DSETP.GEU.AND P0, PT, |R2|, UR4, PT ;  /* 0x0000000402007e2a */ /* 0x000fdc000bf0e200 */
[----:B0-----:R-:W-:Y:S01]  /*13a0*/  @!P0 FMUL R22, R22, 1.175494350822287508e-38 ;  /* 0x0080000016168820 */ /* 0x001fe20000400000 */
[----:B------:R-:W-:Y:S06]  /*13b0*/  BRA `(.L_x_33989) ;  /* 0x00000008007c7947 */ /* 0x000fec0003800000 */
.L_x_33984:
        /* <DEDUP_REMOVED lines=12> */
.L_x_33998:
[----:B------:R-:W2:Y:S01]  /*1480*/  LDG.E.64 R2, desc[UR36][R2.64] ;  /* 0x0000002402027981 */ /* 0x000ea2000c1e1b00 */
[----:B------:R-:W-:Y:S01]  /*1490*/  UMOV UR4, 0xf0000000 ;  /* 0xf000000000047882 */ /* 0x000fe20000000000 */
[----:B------:R-:W-:Y:S01]  /*14a0*/  UMOV UR5, 0x380fffff ;  /* 0x380fffff00057882 */ /* 0x000fe20000000000 */
[----:B--2---:R-:W0:Y:S01]  /*14b0*/  F2F.F32.F64 R22, R2 ;  /* 0x0000000200167310 */ /* 0x004e220000301000 */
[----:B------:R-:W-:-:S14]  /*14c0*/  DSETP.GEU.AND P0, PT, |R2|, UR4, PT ;  /* 0x0000000402007e2a */ /* 0x000fdc000bf0e200 */
[----:B0-----:R-:W-:Y:S01]  /*14d0*/  @!P0 FMUL R22, R22, 1.175494350822287508e-38 ;  /* 0x0080000016168820 */ /* 0x001fe20000400000 */
[----:B------:R-:W-:Y:S06]  /*14e0*/  BRA `(.L_x_33989) ;  /* 0x0000000800307947 */ /* 0x000fec0003800000 */
.L_x_33997:
        /* <DEDUP_REMOVED lines=26> */
.L_x_34000:
        /* <DEDUP_REMOVED lines=13> */
.L_x_33999:
[----:B------:R-:W2:Y:S02]  /*1760*/  LDG.E.U16 R2, desc[UR36][R2.64] ;  /* 0x0000002402027981 */ /* 0x000ea4000c1e1500 */
[----:B--2---:R-:W-:Y:S01]  /*1770*/  IMAD.U32 R22, R2, 0x10000, RZ ;  /* 0x0001000002167824 */ /* 0x004fe200078e00ff */
[----:B------:R-:W-:Y:S06]  /*1780*/  BRA `(.L_x_33989) ;  /* 0x0000000400887947 */ /* 0x000fec0003800000 */
.L_x_33996:
        /* <DEDUP_REMOVED lines=11> */
.L_x_34003:
        /* <DEDUP_REMOVED lines=20> */
.L_x_34005:
[----:B------:R-:W-:Y:S05]  /*1980*/  BSYNC B0 ;  /* 0x0000000000007941 */ /* 0x000fea0003800000 */
.L_x_34004:
[----:B------:R-:W-:Y:S01]  /*1990*/  IMAD.SHL.U32 R2, R2, 0x100000, RZ ;  /* 0x0010000002027824 */ /* 0x000fe200078e00ff */
[----:B------:R-:W-:-:S04]  /*19a0*/  LEA R3, R0, 0x3b800000, 0x17 ;  /* 0x3b80000000037811 */ /* 0x000fc800078eb8ff */
[----:B------:R-:W-:Y:S01]  /*19b0*/  LOP3.LUT R22, R3, R2, R22, 0xfe, !PT ;  /* 0x0000000203167212 */ /* 0x000fe200078efe16 */
[----:B------:R-:W-:Y:S06]  /*19c0*/  BRA `(.L_x_33989) ;  /* 0x0000000000f87947 */ /* 0x000fec0003800000 */
.L_x_34002:
        /* <DEDUP_REMOVED lines=20> */
.L_x_34007:
[----:B------:R-:W-:Y:S05]  /*1b10*/  BSYNC B0 ;  /* 0x0000000000007941 */ /* 0x000fea0003800000 */
.L_x_34006:
[----:B------:R-:W-:Y:S01]  /*1b20*/  IMAD.SHL.U32 R2, R2, 0x200000, RZ ;  /* 0x0020000002027824 */ /* 0x000fe200078e00ff */
[----:B------:R-:W-:-:S04]  /*1b30*/  LEA R3, R0, 0x37800000, 0x17 ;  /* 0x3780000000037811 */ /* 0x000fc800078eb8ff */
[----:B------:R-:W-:Y:S01]  /*1b40*/  LOP3.LUT R22, R3, R2, R22, 0xfe, !PT ;  /* 0x0000000203167212 */ /* 0x000fe200078efe16 */
[----:B------:R-:W-:Y:S06]  /*1b50*/  BRA `(.L_x_33989) ;  /* 0x0000000000947947 */ /* 0x000fec0003800000 */
.L_x_34001:
        /* <DEDUP_REMOVED lines=14> */
.L_x_33988:
        /* <DEDUP_REMOVED lines=16> */
.L_x_34010:
[----:B------:R-:W-:Y:S01]  /*1d40*/  IMAD.MOV.U32 R22, RZ, RZ, RZ ;  /* 0x000000ffff167224 */ /* 0x000fe200078e00ff */
[----:B------:R-:W-:Y:S06]  /*1d50*/  BRA `(.L_x_33989) ;  /* 0x0000000000147947 */ /* 0x000fec0003800000 */
.L_x_34009:
[----:B------:R-:W2:Y:S02]  /*1d60*/  LDG.E.64 R2, desc[UR36][R2.64] ;  /* 0x0000002402027981 */ /* 0x000ea4000c1e1b00 */
[----:B--2---:R0:W2:Y:S01]  /*1d70*/  I2F.U64 R22, R2 ;  /* 0x0000000200167312 */ /* 0x0040a20000301000 */
[----:B------:R-:W-:Y:S05]  /*1d80*/  BRA `(.L_x_33989) ;  /* 0x0000000000087947 */ /* 0x000fea0003800000 */
.L_x_34008:
[----:B------:R-:W2:Y:S02]  /*1d90*/  LDG.E R2, desc[UR36][R2.64] ;  /* 0x0000002402027981 */ /* 0x000ea4000c1e1900 */
[----:B--2---:R-:W-:-:S07]  /*1da0*/  I2FP.F32.U32 R22, R2 ;  /* 0x0000000200167245 */ /* 0x004fce0000201000 */
.L_x_33989:
[----:B------:R-:W-:Y:S05]  /*1db0*/  BSYNC B6 ;  /* 0x0000000000067941 */ /* 0x000fea0003800000 */
.L_x_33983:
[----:B------:R-:W-:-:S07]  /*1dc0*/  VIADD R26, R26, 0x80 ;  /* 0x000000801a1a7836 */ /* 0x000fce0000000000 */
.L_x_33982:
[----:B------:R-:W-:Y:S05]  /*1dd0*/  BSYNC B7 ;  /* 0x0000000000077941 */ /* 0x000fea0003800000 */
.L_x_33981:
        /* <DEDUP_REMOVED lines=27> */
.L_x_34017:
[----:B------:R-:W2:Y:S02]  /*1f90*/  LDG.E.U8 R2, desc[UR36][R2.64] ;  /* 0x0000002402027981 */ /* 0x000ea4000c1e1100 */
[----:B--2---:R-:W-:Y:S01]  /*1fa0*/  I2FP.F32.U32 R24, R2 ;  /* 0x0000000200187245 */ /* 0x004fe20000201000 */
[----:B------:R-:W-:Y:S06]  /*1fb0*/  BRA `(.L_x_34019) ;  /* 0x0000000c002c7947 */ /* 0x000fec0003800000 */
.L_x_34016:
        /* <DEDUP_REMOVED lines=9> */
.L_x_34021:
[----:B------:R-:W2:Y:S02]  /*2050*/  LDG.E R2, desc[UR36][R2.64] ;  /* 0x0000002402027981 */ /* 0x000ea4000c1e1900 */
[----:B--2---:R-:W-:Y:S01]  /*2060*/  I2FP.F32.S32 R24, R2 ;  /* 0x0000000200187245 */ /* 0x004fe20000201400 */
[----:B------:R-:W-:Y:S06]  /*2070*/  BRA `(.L_x_34019) ;  /* 0x0000000800fc7947 */ /* 0x000fec0003800000 */
.L_x_34020:
[----:B------:R-:W2:Y:S02]  /*2080*/  LDG.E.U16 R2, desc[UR36][R2.64] ;  /* 0x0000002402027981 */ /* 0x000ea4000c1e1500 */
[----:B--2---:R4:W0:Y:S01]  /*2090*/  I2F.S16 R24, R2 ;  /* 0x0000000200187306 */ /* 0x0048220000101400 */
[----:B------:R-:W-:Y:S05]  /*20a0*/  BRA `(.L_x_34019) ;  /* 0x0000000800f07947 */ /* 0x000fea0003800000 */
.L_x_34015:
        /* <DEDUP_REMOVED lines=8> */
.L_x_34023:
[----:B------:R-:W2:Y:S02]  /*2130*/  LDG.E.U16 R2, desc[UR36][R2.64] ;  /* 0x0000002402027981 */ /* 0x000ea4000c1e1500 */
[----:B--2---:R-:W-:Y:S01]  /*2140*/  HADD2.F32 R24, -RZ, R2.H0_H0 ;  /* 0x20000002ff187230 */ /* 0x004fe20000004100 */
[----:B------:R-:W-:Y:S06]  /*2150*/  BRA `(.L_x_34019) ;  /* 0x0000000800c47947 */ /* 0x000fec0003800000 */
.L_x_34022:
        /* <DEDUP_REMOVED lines=8> */
.L_x_34025:
[----:B------:R-:W2:Y:S02]  /*21e0*/  LDG.E.U16 R2, desc[UR36][R2.64] ;  /* 0x0000002402027981 */ /* 0x000ea4000c1e1500 */
[----:B--2---:R-:W-:Y:S01]  /*21f0*/  HADD2.F32 R24, -RZ, R2.H0_H0 ;  /* 0x20000002ff187230 */ /* 0x004fe20000004100 */
[----:B------:R-:W-:Y:S06]  /*2200*/  BRA `(.L_x_34019) ;  /* 0x0000000800987947 */ /* 0x000fec0003800000 */
.L_x_34024:
[----:B------:R-:W2:Y:S01]  /*2210*/  LDG.E.64 R2, desc[UR36][R2.64] ;  /* 0x0000002402027981 */ /* 0x000ea2000c1e1b00 */
[----:B------:R-:W-:Y:S01]  /*2220*/  UMOV UR4, 0xf0000000 ;  /* 0xf000000000047882 */ /* 0x000fe20000000000 */
[----:B------:R-:W-:Y:S01]  /*2230*/  UMOV UR5, 0x380fffff ;  /* 0x380fffff00057882 */ /* 0x000fe20000000000 */
[----:B--2---:R-:W0:Y:S01]  /*2240*/  F2F.F32.F64 R24, R2 ;  /* 0x0000000200187310 */ /* 0x004e220000301000 */
[----:B------:R-:W-:-:S14]  /*2250*/  DSETP.GEU.AND P0, PT, |R2|, UR4, PT ;  /* 0x0000000402007e2a */ /* 0x000fdc000bf0e200 */
[----:B0-----:R-:W-:Y:S01]  /*2260*/  @!P0 FMUL R24, R24, 1.175494350822287508e-38 ;  /* 0x0080000018188820 */ /* 0x001fe20000400000 */
[----:B------:R-:W-:Y:S06]  /*2270*/  BRA `(.L_x_34019) ;  /* 0x00000008007c7947 */ /* 0x000fec0003800000 */
.L_x_34014:
        /* <DEDUP_REMOVED lines=12> */
.L_x_34028:
[----:B------:R-:W2:Y:S01]  /*2340*/  LDG.E.64 R2, desc[UR36][R2.64] ;  /* 0x0000002402027981 */ /* 0x000ea2000c1e1b00 */
[----:B------:R-:W-:Y:S01]  /*2350*/  UMOV UR4, 0xf0000000 ;  /* 0xf000000000047882 */ /* 0x000fe20000000000 */
[----:B------:R-:W-:Y:S01]  /*2360*/  UMOV UR5, 0x380fffff ;  /* 0x380fffff00057882 */ /* 0x000fe20000000000 */
[----:B--2---:R-:W0:Y:S01]  /*2370*/  F2F.F32.F64 R24, R2 ;  /* 0x0000000200187310 */ /* 0x004e220000301000 */
[----:B------:R-:W-:-:S14]  /*2380*/  DSETP.GEU.AND P0, PT, |R2|, UR4, PT ;  /* 0x0000000402007e2a */ /* 0x000fdc000bf0e200 */
[----:B0-----:R-:W-:Y:S01]  /*2390*/  @!P0 FMUL R24, R24, 1.175494350822287508e-38 ;  /* 0x0080000018188820 */ /* 0x001fe20000400000 */
[----:B------:R-:W-:Y:S06]  /*23a0*/  BRA `(.L_x_34019) ;  /* 0x0000000800307947 */ /* 0x000fec0003800000 */
.L_x_34027:
        /* <DEDUP_REMOVED lines=26> */
.L_x_34030:
        /* <DEDUP_REMOVED lines=13> */
.L_x_34029:
[----:B------:R-:W2:Y:S02]  /*2620*/  LDG.E.U16 R2, desc[UR36][R2.64] ;  /* 0x0000002402027981 */ /* 0x000ea4000c1e1500 */
[----:B--2---:R-:W-:Y:S01]  /*2630*/  IMAD.U32 R24, R2, 0x10000, RZ ;  /* 0x0001000002187824 */ /* 0x004fe200078e00ff */
[----:B------:R-:W-:Y:S06]  /*2640*/  BRA `(.L_x_34019) ;  /* 0x0000000400887947 */ /* 0x000fec0003800000 */
.L_x_34026:
        /* <DEDUP_REMOVED lines=11> */
.L_x_34033:
        /* <DEDUP_REMOVED lines=20> */
.L_x_34035:
[----:B------:R-:W-:Y:S05]  /*2840*/  BSYNC B0 ;  /* 0x0000000000007941 */ /* 0x000fea0003800000 */
.L_x_34034:
[----:B------:R-:W-:Y:S01]  /*2850*/  IMAD.SHL.U32 R2, R2, 0x100000, RZ ;  /* 0x0010000002027824 */ /* 0x000fe200078e00ff */
[----:B------:R-:W-:-:S04]  /*2860*/  LEA R3, R0, 0x3b800000, 0x17 ;  /* 0x3b80000000037811 */ /* 0x000fc800078eb8ff */
[----:B------:R-:W-:Y:S01]  /*2870*/  LOP3.LUT R24, R3, R2, R24, 0xfe, !PT ;  /* 0x0000000203187212 */ /* 0x000fe200078efe18 */
[----:B------:R-:W-:Y:S06]  /*2880*/  BRA `(.L_x_34019) ;  /* 0x0000000000f87947 */ /* 0x000fec0003800000 */
.L_x_34032:
        /* <DEDUP_REMOVED lines=20> */
.L_x_34037:
[----:B------:R-:W-:Y:S05]  /*29d0*/  BSYNC B0 ;  /* 0x0000000000007941 */ /* 0x000fea0003800000 */
.L_x_34036:
[----:B------:R-:W-:Y:S01]  /*29e0*/  IMAD.SHL.U32 R2, R2, 0x200000, RZ ;  /* 0x0020000002027824 */ /* 0x000fe200078e00ff */
[----:B------:R-:W-:-:S04]  /*29f0*/  LEA R3, R0, 0x37800000, 0x17 ;  /* 0x3780000000037811 */ /* 0x000fc800078eb8ff */
[----:B------:R-:W-:Y:S01]  /*2a00*/  LOP3.LUT R24, R3, R2, R24, 0xfe, !PT ;  /* 0x0000000203187212 */ /* 0x000fe200078efe18 */
[----:B------:R-:W-:Y:S06]  /*2a10*/  BRA `(.L_x_34019) ;  /* 0x0000000000947947 */ /* 0x000fec0003800000 */
.L_x_34031:
        /* <DEDUP_REMOVED lines=14> */
.L_x_34018:
        /* <DEDUP_REMOVED lines=16> */
.L_x_34040:
[----:B------:R-:W-:Y:S01]  /*2c00*/  IMAD.MOV.U32 R24, RZ, RZ, RZ ;  /* 0x000000ffff187224 */ /* 0x000fe200078e00ff */
[----:B------:R-:W-:Y:S06]  /*2c10*/  BRA `(.L_x_34019) ;  /* 0x0000000000147947 */ /* 0x000fec0003800000 */
.L_x_34039:
[----:B------:R-:W2:Y:S02]  /*2c20*/  LDG.E.64 R24, desc[UR36][R2.64] ;  /* 0x0000002402187981 */ /* 0x000ea4000c1e1b00 */
[----:B--2---:R0:W2:Y:S01]  /*2c30*/  I2F.U64 R24, R24 ;  /* 0x0000001800187312 */ /* 0x0040a20000301000 */
[----:B------:R-:W-:Y:S05]  /*2c40*/  BRA `(.L_x_34019) ;  /* 0x0000000000087947 */ /* 0x000fea0003800000 */
.L_x_34038:
[----:B------:R-:W2:Y:S02]  /*2c50*/  LDG.E R2, desc[UR36][R2.64] ;  /* 0x0000002402027981 */ /* 0x000ea4000c1e1900 */
[----:B--2---:R-:W-:-:S07]  /*2c60*/  I2FP.F32.U32 R24, R2 ;  /* 0x0000000200187245 */ /* 0x004fce0000201000 */
.L_x_34019:
[----:B------:R-:W-:Y:S05]  /*2c70*/  BSYNC B6 ;  /* 0x0000000000067941 */ /* 0x000fea0003800000 */
.L_x_34013:
[----:B------:R-:W-:-:S07]  /*2c80*/  VIADD R26, R26, 0x80 ;  /* 0x000000801a1a7836 */ /* 0x000fce0000000000 */
.L_x_34012:
[----:B------:R-:W-:Y:S05]  /*2c90*/  BSYNC B7 ;  /* 0x0000000000077941 */ /* 0x000fea0003800000 */
.L_x_34011:
        /* <DEDUP_REMOVED lines=23> */
.L_x_34046:
[----:B------:R-:W2:Y:S02]  /*2e10*/  LDG.E.U8 R2, desc[UR36][R2.64] ;  /* 0x0000002402027981 */ /* 0x000ea4000c1e1100 */
[----:B--2---:R-:W-:Y:S01]  /*2e20*/  I2FP.F32.U32 R16, R2 ;  /* 0x0000000200107245 */ /* 0x004fe20000201000 */
[----:B------:R-:W-:Y:S06]  /*2e30*/  BRA `(.L_x_34042) ;  /* 0x0000000c00207947 */ /* 0x000fec0003800000 */
.L_x_34045:
        /* <DEDUP_REMOVED lines=9> */
.L_x_34049:
[----:B------:R-:W2:Y:S02]  /*2ed0*/  LDG.E R2, desc[UR36][R2.64] ;  /* 0x0000002402027981 */ /* 0x000ea4000c1e1900 */
[----:B--2---:R-:W-:Y:S01]  /*2ee0*/  I2FP.F32.S32 R16, R2 ;  /* 0x0000000200107245 */ /* 0x004fe20000201400 */
[----:B------:R-:W-:Y:S06]  /*2ef0*/  BRA `(.L_x_34042) ;  /* 0x0000000800f07947 */ /* 0x000fec0003800000 */
.L_x_34048:
[----:B------:R-:W2:Y:S02]  /*2f00*/  LDG.E.U16 R2, desc[UR36][R2.64] ;  /* 0x0000002402027981 */ /* 0x000ea4000c1e1500 */
[----:B--2---:R0:W2:Y:S01]  /*2f10*/  I2F.S16 R16, R2 ;  /* 0x0000000200107306 */ /* 0x0040a20000101400 */
[----:B------:R-:W-:Y:S05]  /*2f20*/  BRA `(.L_x_34042) ;  /* 0x0000000800e47947 */ /* 0x000fea0003800000 */
.L_x_34044:
        /* <DEDUP_REMOVED lines=8> */
.L_x_34051:
[----:B------:R-:W2:Y:S02]  /*2fb0*/  LDG.E.U16 R2, desc[UR36][R2.64] ;  /* 0x0000002402027981 */ /* 0x000ea4000c1e1500 */
[----:B--2---:R-:W-:Y:S01]  /*2fc0*/  HADD2.F32 R16, -RZ, R2.H0_H0 ;  /* 0x20000002ff107230 */ /* 0x004fe20000004100 */
[----:B------:R-:W-:Y:S06]  /*2fd0*/  BRA `(.L_x_34042) ;  /* 0x0000000800b87947 */ /* 0x000fec0003800000 */
.L_x_34050:
        /* <DEDUP_REMOVED lines=8> */
.L_x_34053:
[----:B------:R-:W2:Y:S02]  /*3060*/  LDG.E.U16 R2, desc[UR36][R2.64] ;  /* 0x0000002402027981 */ /* 0x000ea4000c1e1500 */
[----:B--2---:R-:W-:Y:S01]  /*3070*/  HADD2.F32 R16, -RZ, R2.H0_H0 ;  /* 0x20000002ff107230 */ /* 0x004fe20000004100 */
[----:B------:R-:W-:Y:S06]  /*3080*/  BRA `(.L_x_34042) ;  /* 0x00000008008c7947 */ /* 0x000fec0003800000 */
.L_x_34052:
[----:B------:R-:W2:Y:S01]  /*3090*/  LDG.E.64 R2, desc[UR36][R2.64] ;  /* 0x0000002402027981 */ /* 0x000ea2000c1e1b00 */
[----:B------:R-:W-:Y:S01]  /*30a0*/  UMOV UR4, 0xf0000000 ;  /* 0xf000000000047882 */ /* 0x000fe20000000000 */
[----:B------:R-:W-:Y:S01]  /*30b0*/  UMOV UR5, 0x380fffff ;  /* 0x380fffff00057882 */ /* 0x000fe20000000000 */
[----:B--2---:R-:W0:Y:S01]  /*30c0*/  F2F.F32.F64 R16, R2 ;  /* 0x0000000200107310 */ /* 0x004e220000301000 */
[----:B------:R-:W-:-:S14]  /*30d0*/  DSETP.GEU.AND P0, PT, |R2|, UR4, PT ;  /* 0x0000000402007e2a */ /* 0x000fdc000bf0e200 */
[----:B0-----:R-:W-:Y:S01]  /*30e0*/  @!P0 FMUL R16, R16, 1.175494350822287508e-38 ;  /* 0x0080000010108820 */ /* 0x001fe20000400000 */
[----:B------:R-:W-:Y:S06]  /*30f0*/  BRA `(.L_x_34042) ;  /* 0x0000000800707947 */ /* 0x000fec0003800000 */
.L_x_34043:
        /* <DEDUP_REMOVED lines=12> */
.L_x_34056:
[----:B------:R-:W2:Y:S01]  /*31c0*/  LDG.E.64 R2, desc[UR36][R2.64] ;  /* 0x0000002402027981 */ /* 0x000ea2000c1e1b00 */
[----:B------:R-:W-:Y:S01]  /*31d0*/  UMOV UR4, 0xf0000000 ;  /* 0xf000000000047882 */ /* 0x000fe20000000000 */
[----:B------:R-:W-:Y:S01]  /*31e0*/  UMOV UR5, 0x380fffff ;  /* 0x380fffff00057882 */ /* 0x000fe20000000000 */
[----:B--2---:R-:W0:Y:S01]  /*31f0*/  F2F.F32.F64 R16, R2 ;  /* 0x0000000200107310 */ /* 0x004e220000301000 */
[----:B------:R-:W-:-:S14]  /*3200*/  DSETP.GEU.AND P0, PT, |R2|, UR4, PT ;  /* 0x0000000402007e2a */ /* 0x000fdc000bf0e200 */
[----:B0-----:R-:W-:Y:S01]  /*3210*/  @!P0 FMUL R16, R16, 1.175494350822287508e-38 ;  /* 0x0080000010108820 */ /* 0x001fe20000400000 */
[----:B------:R-:W-:Y:S06]  /*3220*/  BRA `(.L_x_34042) ;  /* 0x0000000800247947 */ /* 0x000fec0003800000 */
.L_x_34055:
        /* <DEDUP_REMOVED lines=26> */
.L_x_34058:
        /* <DEDUP_REMOVED lines=13> */
.L_x_34057:
[----:B------:R-:W2:Y:S02]  /*34a0*/  LDG.E.U16 R2, desc[UR36][R2.64] ;  /* 0x0000002402027981 */ /* 0x000ea4000c1e1500 */
[----:B--2---:R-:W-:Y:S01]  /*34b0*/  IMAD.U32 R16, R2, 0x10000, RZ ;  /* 0x0001000002107824 */ /* 0x004fe200078e00ff */
[----:B------:R-:W-:Y:S06]  /*34c0*/  BRA `(.L_x_34042) ;  /* 0x00000004007c7947 */ /* 0x000fec0003800000 */
.L_x_34054:
        /* <DEDUP_REMOVED lines=11> */
.L_x_34061:
        /* <DEDUP_REMOVED lines=19> */
.L_x_34063:
[----:B------:R-:W-:Y:S05]  /*36b0*/  BSYNC B0 ;  /* 0x0000000000007941 */ /* 0x000fea0003800000 */
.L_x_34062:
[----:B------:R-:W-:Y:S01]  /*36c0*/  IMAD.SHL.U32 R2, R2, 0x100000, RZ ;  /* 0x0010000002027824 */ /* 0x000fe200078e00ff */
[----:B------:R-:W-:-:S04]  /*36d0*/  LEA R3, R0, 0x3b800000, 0x17 ;  /* 0x3b80000000037811 */ /* 0x000fc800078eb8ff */
[----:B------:R-:W-:Y:S01]  /*36e0*/  LOP3.LUT R16, R3, R2, R16, 0xfe, !PT ;  /* 0x0000000203107212 */ /* 0x000fe200078efe10 */
[----:B------:R-:W-:Y:S06]  /*36f0*/  BRA `(.L_x_34042) ;  /* 0x0000000000f07947 */ /* 0x000fec0003800000 */
.L_x_34060:
        /* <DEDUP_REMOVED lines=19> */
.L_x_34065:
[----:B------:R-:W-:Y:S05]  /*3830*/  BSYNC B0 ;  /* 0x0000000000007941 */ /* 0x000fea0003800000 */
.L_x_34064:
[----:B------:R-:W-:Y:S01]  /*3840*/  IMAD.SHL.U32 R2, R2, 0x200000, RZ ;  /* 0x0020000002027824 */ /* 0x000fe200078e00ff */
[----:B------:R-:W-:-:S04]  /*3850*/  LEA R3, R0, 0x37800000, 0x17 ;  /* 0x3780000000037811 */ /* 0x000fc800078eb8ff */
[----:B------:R-:W-:Y:S01]  /*3860*/  LOP3.LUT R16, R3, R2, R16, 0xfe, !PT ;  /* 0x0000000203107212 */ /* 0x000fe200078efe10 */
[----:B------:R-:W-:Y:S06]  /*3870*/  BRA `(.L_x_34042) ;  /* 0x0000000000907947 */ /* 0x000fec0003800000 */
.L_x_34059:
        /* <DEDUP_REMOVED lines=14> */
.L_x_34047:
        /* <DEDUP_REMOVED lines=16> */
.L_x_34068:
[----:B------:R-:W-:Y:S05]  /*3a60*/  BRA `(.L_x_34042) ;  /* 0x0000000000147947 */ /* 0x000fea0003800000 */
.L_x_34067:
[----:B------:R-:W2:Y:S02]  /*3a70*/  LDG.E.64 R16, desc[UR36][R2.64] ;  /* 0x0000002402107981 */ /* 0x000ea4000c1e1b00 */
[----:B--2---:R0:W2:Y:S01]  /*3a80*/  I2F.U64 R16, R16 ;  /* 0x0000001000107312 */ /* 0x0040a20000301000 */
[----:B------:R-:W-:Y:S05]  /*3a90*/  BRA `(.L_x_34042) ;  /* 0x0000000000087947 */ /* 0x000fea0003800000 */
.L_x_34066:
[----:B------:R-:W2:Y:S02]  /*3aa0*/  LDG.E R2, desc[UR36][R2.64] ;  /* 0x0000002402027981 */ /* 0x000ea4000c1e1900 */
[----:B--2---:R-:W-:-:S07]  /*3ab0*/  I2FP.F32.U32 R16, R2 ;  /* 0x0000000200107245 */ /* 0x004fce0000201000 */
.L_x_34042:
[----:B------:R-:W-:Y:S05]  /*3ac0*/  BSYNC B6 ;  /* 0x0000000000067941 */ /* 0x000fea0003800000 */
.L_x_34041:
        /* <DEDUP_REMOVED lines=40> */
.L_x_34074:
[----:B------:R0:W-:Y:S01]  /*3d50*/  STG.E.U8 desc[UR36][R8.64], R3 ;  /* 0x0000000308007986 */ /* 0x0001e2000c101124 */
[----:B------:R-:W-:Y:S05]  /*3d60*/  BRA `(.L_x_34070) ;  /* 0x0000000c00547947 */ /* 0x000fea0003800000 */
.L_x_34073:
        /* <DEDUP_REMOVED lines=10> */
.L_x_34077:
[----:B------:R0:W-:Y:S01]  /*3e10*/  STG.E desc[UR36][R8.64], R3 ;  /* 0x0000000308007986 */ /* 0x0001e2000c101924 */
[----:B------:R-:W-:Y:S05]  /*3e20*/  BRA `(.L_x_34070) ;  /* 0x0000000c00247947 */ /* 0x000fea0003800000 */
.L_x_34076:
[----:B------:R0:W-:Y:S01]  /*3e30*/  STG.E.U16 desc[UR36][R8.64], R3 ;  /* 0x0000000308007986 */ /* 0x0001e2000c101524 */
[----:B------:R-:W-:Y:S05]  /*3e40*/  BRA `(.L_x_34070) ;  /* 0x0000000c001c7947 */ /* 0x000fea0003800000 */
.L_x_34072:
        /* <DEDUP_REMOVED lines=9> */
.L_x_34079:
[----:B------:R-:W0:Y:S02]  /*3ee0*/  I2F.S16 R0, R3 ;  /* 0x0000000300007306 */ /* 0x000e240000101400 */
[----:B0-----:R-:W-:-:S05]  /*3ef0*/  F2FP.F16.F32.PACK_AB R0, RZ, R0 ;  /* 0x00000000ff00723e */ /* 0x001fca00000000ff */
[----:B------:R0:W-:Y:S01]  /*3f00*/  STG.E.U16 desc[UR36][R8.64], R0 ;  /* 0x0000000008007986 */ /* 0x0001e2000c101524 */
[----:B------:R-:W-:Y:S05]  /*3f10*/  BRA `(.L_x_34070) ;  /* 0x0000000800e87947 */ /* 0x000fea0003800000 */
.L_x_34078:
        /* <DEDUP_REMOVED lines=10> */
.L_x_34081:
[----:B------:R-:W0:Y:S02]  /*3fc0*/  I2F.S16 R3, R3 ;  /* 0x0000000300037306 */ /* 0x000e240000101400 */
[----:B0-----:R-:W-:-:S04]  /*3fd0*/  F2FP.F16.F32.PACK_AB R3, RZ, R3 ;  /* 0x00000003ff03723e */ /* 0x001fc800000000ff */
[----:B------:R-:W-:-:S05]  /*3fe0*/  PRMT R3, R3, 0x5410, RZ ;  /* 0x0000541003037816 */ /* 0x000fca00000000ff */
[----:B------:R0:W-:Y:S01]  /*3ff0*/  STG.E desc[UR36][R8.64], R3 ;  /* 0x0000000308007986 */ /* 0x0001e2000c101924 */
[----:B------:R-:W-:Y:S05]  /*4000*/  BRA `(.L_x_34070) ;  /* 0x0000000800ac7947 */ /* 0x000fea0003800000 */
.L_x_34080:
[----:B------:R-:W0:Y:S02]  /*4010*/  I2F.F64.S16 R4, R3 ;  /* 0x0000000300047312 */ /* 0x000e240000101c00 */
[----:B0-----:R0:W-:Y:S01]  /*4020*/  STG.E.64 desc[UR36][R8.64], R4 ;  /* 0x0000000408007986 */ /* 0x0011e2000c101b24 */
[----:B------:R-:W-:Y:S05]  /*4030*/  BRA `(.L_x_34070) ;  /* 0x0000000800a07947 */ /* 0x000fea0003800000 */
.L_x_34071:
        /* <DEDUP_REMOVED lines=10> */
.L_x_34084:
[----:B------:R-:W0:Y:S01]  /*40e0*/  I2F.F64.S16 R4, R3 ;  /* 0x0000000300047312 */ /* 0x000e220000101c00 */
[----:B------:R-:W-:-:S05]  /*40f0*/  CS2R R6, SRZ ;  /* 0x0000000000067805 */ /* 0x000fca000001ff00 */
[----:B0-----:R0:W-:Y:S01]  /*4100*/  STG.E.128 desc[UR36][R8.64], R4 ;  /* 0x0000000408007986 */ /* 0x0011e2000c101d24 */
[----:B------:R-:W-:Y:S05]  /*4110*/  BRA `(.L_x_34070) ;  /* 0x0000000800687947 */ /* 0x000fea0003800000 */
.L_x_34083:
        /* <DEDUP_REMOVED lines=21> */
.L_x_34088:
[----:B------:R-:W-:Y:S05]  /*4270*/  BSYNC B0 ;  /* 0x0000000000007941 */ /* 0x000fea0003800000 */
.L_x_34087:
[----:B------:R-:W-:-:S05]  /*4280*/  LOP3.LUT R5, R0, R5, RZ, 0xfc, !PT ;  /* 0x0000000500057212 */ /* 0x000fca00078efcff */
[----:B------:R0:W-:Y:S01]  /*4290*/  STG.E.U8 desc[UR36][R8.64], R5 ;  /* 0x0000000508007986 */ /* 0x0001e2000c101124 */
[----:B------:R-:W-:Y:S05]  /*42a0*/  BRA `(.L_x_34070) ;  /* 0x0000000800047947 */ /* 0x000fea0003800000 */
.L_x_34086:
        /* <DEDUP_REMOVED lines=13> */
.L_x_34090:
[----:B------:R-:W-:Y:S01]  /*4380*/  IMAD.MOV.U32 R0, RZ, RZ, 0x7f ;  /* 0x0000007fff007424 */ /* 0x000fe200078e00ff */
[----:B------:R-:W-:-:S04]  /*4390*/  ISETP.GT.U32.AND P0, PT, R4, 0x7f800000, PT ;  /* 0x7f8000000400780c */ /* 0x000fc80003f04070 */
[----:B------:R-:W-:-:S09]  /*43a0*/  SEL R0, R0, 0x7c, P0 ;  /* 0x0000007c00007807 */ /* 0x000fd20000000000 */
.L_x_34091:
[----:B------:R-:W-:Y:S05]  /*43b0*/  BSYNC B0 ;  /* 0x0000000000007941 */ /* 0x000fea0003800000 */
.L_x_34089:
[----:B------:R-:W-:-:S04]  /*43c0*/  LOP3.LUT R3, R5, 0x80000000, RZ, 0xc0, !PT ;  /* 0x8000000005037812 */ /* 0x000fc800078ec0ff */
[----:B------:R-:W-:-:S04]  /*43d0*/  SHF.R.U32.HI R3, RZ, 0x18, R3 ;  /* 0x00000018ff037819 */ /* 0x000fc80000011603 */
[----:B------:R-:W-:-:S05]  /*43e0*/  LOP3.LUT R3, R0, R3, RZ, 0xfc, !PT ;  /* 0x0000000300037212 */ /* 0x000fca00078efcff */
[----:B------:R0:W-:Y:S01]  /*43f0*/  STG.E.U8 desc[UR36][R8.64], R3 ;  /* 0x0000000308007986 */ /* 0x0001e2000c101124 */
[----:B------:R-:W-:Y:S05]  /*4400*/  BRA `(.L_x_34070) ;  /* 0x0000000400ac7947 */ /* 0x000fea0003800000 */
.L_x_34085:
[----:B------:R-:W0:Y:S02]  /*4410*/  I2F.S16 R0, R3 ;  /* 0x0000000300007306 */ /* 0x000e240000101400 */
[----:B0-----:R-:W-:-:S05]  /*4420*/  F2FP.BF16.F32.PACK_AB R0, RZ, R0 ;  /* 0x00000000ff00723e */ /* 0x001fca00000010ff */
[----:B------:R0:W-:Y:S01]  /*4430*/  STG.E.U16 desc[UR36][R8.64], R0 ;  /* 0x0000000008007986 */ /* 0x0001e2000c101524 */
[----:B------:R-:W-:Y:S05]  /*4440*/  BRA `(.L_x_34070) ;  /* 0x00000004009c7947 */ /* 0x000fea0003800000 */
.L_x_34082:
        /* <DEDUP_REMOVED lines=10> */
.L_x_34094:
        /* <DEDUP_REMOVED lines=17> */
.L_x_34097:
[----:B------:R-:W-:-:S04]  /*4600*/  LOP3.LUT R3, R3, 0x80000000, RZ, 0xc0, !PT ;  /* 0x8000000003037812 */ /* 0x000fc800078ec0ff */
[----:B------:R-:W-:-:S04]  /*4610*/  SHF.R.U32.HI R3, RZ, 0x18, R3 ;  /* 0x00000018ff037819 */ /* 0x000fc80000011603 */
[----:B------:R-:W-:-:S04]  /*4620*/  LOP3.LUT R0, R0, R3, RZ, 0xfc, !PT ;  /* 0x0000000300007212 */ /* 0x000fc800078efcff */
[----:B------:R-:W-:-:S07]  /*4630*/  PRMT R4, R0, 0x7610, R4 ;  /* 0x0000761000047816 */ /* 0x000fce0000000004 */
.L_x_34096:
[----:B------:R-:W-:Y:S05]  /*4640*/  BSYNC B0 ;  /* 0x0000000000007941 */ /* 0x000fea0003800000 */
.L_x_34095:
[----:B------:R4:W-:Y:S01]  /*4650*/  STG.E.U8 desc[UR36][R8.64], R4 ;  /* 0x0000000408007986 */ /* 0x0009e2000c101124 */
[----:B------:R-:W-:Y:S05]  /*4660*/  BRA `(.L_x_34070) ;  /* 0x0000000400147947 */ /* 0x000fea0003800000 */
.L_x_34093:
        /* <DEDUP_REMOVED lines=17> */
.L_x_34100:
[----:B------:R-:W-:-:S04]  /*4780*/  LOP3.LUT R3, R3, 0x80000000, RZ, 0xc0, !PT ;  /* 0x8000000003037812 */ /* 0x000fc800078ec0ff */
[----:B------:R-:W-:-:S04]  /*4790*/  SHF.R.U32.HI R3, RZ, 0x18, R3 ;  /* 0x00000018ff037819 */ /* 0x000fc80000011603 */
[----:B------:R-:W-:-:S04]  /*47a0*/  LOP3.LUT R0, R0, R3, RZ, 0xfc, !PT ;  /* 0x0000000300007212 */ /* 0x000fc800078efcff */
[----:B------:R-:W-:-:S07]  /*47b0*/  PRMT R4, R0, 0x7610, R4 ;  /* 0x0000761000047816 */ /* 0x000fce0000000004 */
.L_x_34099:
[----:B------:R-:W-:Y:S05]  /*47c0*/  BSYNC B0 ;  /* 0x0000000000007941 */ /* 0x000fea0003800000 */
.L_x_34098:
[----:B------:R0:W-:Y:S01]  /*47d0*/  STG.E.U8 desc[UR36][R8.64], R4 ;  /* 0x0000000408007986 */ /* 0x0001e2000c101124 */
[----:B------:R-:W-:Y:S05]  /*47e0*/  BRA `(.L_x_34070) ;  /* 0x0000000000b47947 */ /* 0x000fea0003800000 */
.L_x_34092:
        /* <DEDUP_REMOVED lines=23> */
.L_x_34075:
        /* <DEDUP_REMOVED lines=16> */
.L_x_34103:
[----:B------:R-:W-:Y:S05]  /*4a60*/  BRA `(.L_x_34070) ;  /* 0x0000000000147947 */ /* 0x000fea0003800000 */
.L_x_34102:
[----:B------:R-:W-:Y:S02]  /*4a70*/  IMAD.MOV.U32 R4, RZ, RZ, R3 ;  /* 0x000000ffff047224 */ /* 0x000fe400078e0003 */
[----:B------:R-:W-:-:S05]  /*4a80*/  IMAD.MOV.U32 R5, RZ, RZ, RZ ;  /* 0x000000ffff057224 */ /* 0x000fca00078e00ff */
[----:B------:R3:W-:Y:S01]  /*4a90*/  STG.E.64 desc[UR36][R8.64], R4 ;  /* 0x0000000408007986 */ /* 0x0007e2000c101b24 */
[----:B------:R-:W-:Y:S05]  /*4aa0*/  BRA `(.L_x_34070) ;  /* 0x0000000000047947 */ /* 0x000fea0003800000 */
.L_x_34101:
[----:B------:R0:W-:Y:S02]  /*4ab0*/  STG.E desc[UR36][R8.64], R3 ;  /* 0x0000000308007986 */ /* 0x0001e4000c101924 */
.L_x_34070:
[----:B------:R-:W-:Y:S05]  /*4ac0*/  BSYNC B6 ;  /* 0x0000000000067941 */ /* 0x000fea0003800000 */
.L_x_34069:
        /* <DEDUP_REMOVED lines=23> */
.L_x_34109:
[----:B------:R0:W-:Y:S01]  /*4c40*/  STG.E.U8 desc[UR36][R8.64], R22 ;  /* 0x0000001608007986 */ /* 0x0001e2000c101124 */
[----:B------:R-:W-:Y:S05]  /*4c50*/  BRA `(.L_x_34111) ;  /* 0x0000000c00507947 */ /* 0x000fea0003800000 */
.L_x_34108:
        /* <DEDUP_REMOVED lines=10> */
.L_x_34113:
[----:B------:R0:W-:Y:S01]  /*4d00*/  STG.E desc[UR36][R8.64], R22 ;  /* 0x0000001608007986 */ /* 0x0001e2000c101924 */
[----:B------:R-:W-:Y:S05]  /*4d10*/  BRA `(.L_x_34111) ;  /* 0x0000000c00207947 */ /* 0x000fea0003800000 */
.L_x_34112:
[----:B------:R0:W-:Y:S01]  /*4d20*/  STG.E.U16 desc[UR36][R8.64], R22 ;  /* 0x0000001608007986 */ /* 0x0001e2000c101524 */
[----:B------:R-:W-:Y:S05]  /*4d30*/  BRA `(.L_x_34111) ;  /* 0x0000000c00187947 */ /* 0x000fea0003800000 */
.L_x_34107:
        /* <DEDUP_REMOVED lines=9> */
.L_x_34115:
[----:B------:R-:W0:Y:S02]  /*4dd0*/  I2F.S16 R0, R22 ;  /* 0x0000001600007306 */ /* 0x000e240000101400 */
[----:B0-----:R-:W-:-:S05]  /*4de0*/  F2FP.F16.F32.PACK_AB R0, RZ, R0 ;  /* 0x00000000ff00723e */ /* 0x001fca00000000ff */
[----:B------:R0:W-:Y:S01]  /*4df0*/  STG.E.U16 desc[UR36][R8.64], R0 ;  /* 0x0000000008007986 */ /* 0x0001e2000c101524 */
[----:B------:R-:W-:Y:S05]  /*4e00*/  BRA `(.L_x_34111) ;  /* 0x0000000800e47947 */ /* 0x000fea0003800000 */
.L_x_34114:
        /* <DEDUP_REMOVED lines=10> */
.L_x_34117:
[----:B------:R-:W0:Y:S02]  /*4eb0*/  I2F.S16 R22, R22 ;  /* 0x0000001600167306 */ /* 0x000e240000101400 */
[----:B0-----:R-:W-:-:S04]  /*4ec0*/  F2FP.F16.F32.PACK_AB R3, RZ, R22 ;  /* 0x00000016ff03723e */ /* 0x001fc800000000ff */
[----:B------:R-:W-:-:S05]  /*4ed0*/  PRMT R3, R3, 0x5410, RZ ;  /* 0x0000541003037816 */ /* 0x000fca00000000ff */
[----:B------:R0:W-:Y:S01]  /*4ee0*/  STG.E desc[UR36][R8.64], R3 ;  /* 0x0000000308007986 */ /* 0x0001e2000c101924 */
[----:B------:R-:W-:Y:S05]  /*4ef0*/  BRA `(.L_x_34111) ;  /* 0x0000000800a87947 */ /* 0x000fea0003800000 */
.L_x_34116:
[----:B------:R-:W0:Y:S02]  /*4f00*/  I2F.F64.S16 R4, R22 ;  /* 0x0000001600047312 */ /* 0x000e240000101c00 */
[----:B0-----:R0:W-:Y:S01]  /*4f10*/  STG.E.64 desc[UR36][R8.64], R4 ;  /* 0x0000000408007986 */ /* 0x0011e2000c101b24 */
[----:B------:R-:W-:Y:S05]  /*4f20*/  BRA `(.L_x_34111) ;  /* 0x00000008009c7947 */ /* 0x000fea0003800000 */
.L_x_34106:
        /* <DEDUP_REMOVED lines=10> */
.L_x_34120:
[----:B------:R-:W0:Y:S01]  /*4fd0*/  I2F.F64.S16 R4, R22 ;  /* 0x0000001600047312 */ /* 0x000e220000101c00 */
[----:B------:R-:W-:-:S05]  /*4fe0*/  CS2R R6, SRZ ;  /* 0x0000000000067805 */ /* 0x000fca000001ff00 */
[----:B0-----:R0:W-:Y:S01]  /*4ff0*/  STG.E.128 desc[UR36][R8.64], R4 ;  /* 0x0000000408007986 */ /* 0x0011e2000c101d24 */
[----:B------:R-:W-:Y:S05]  /*5000*/  BRA `(.L_x_34111) ;  /* 0x0000000800647947 */ /* 0x000fea0003800000 */
.L_x_34119:
        /* <DEDUP_REMOVED lines=21> */
.L_x_34124:
[----:B------:R-:W-:Y:S05]  /*5160*/  BSYNC B0 ;  /* 0x0000000000007941 */ /* 0x000fea0003800000 */
.L_x_34123:
[----:B------:R-:W-:-:S05]  /*5170*/  LOP3.LUT R5, R0, R5, RZ, 0xfc, !PT ;  /* 0x0000000500057212 */ /* 0x000fca00078efcff */
[----:B------:R0:W-:Y:S01]  /*5180*/  STG.E.U8 desc[UR36][R8.64], R5 ;  /* 0x0000000508007986 */ /* 0x0001e2000c101124 */
[----:B------:R-:W-:Y:S05]  /*5190*/  BRA `(.L_x_34111) ;  /* 0x0000000800007947 */ /* 0x000fea0003800000 */
.L_x_34122:
        /* <DEDUP_REMOVED lines=13> */
.L_x_34126:
[----:B------:R-:W-:Y:S01]  /*5270*/  IMAD.MOV.U32 R0, RZ, RZ, 0x7f ;  /* 0x0000007fff007424 */ /* 0x000fe200078e00ff */
[----:B------:R-:W-:-:S04]  /*5280*/  ISETP.GT.U32.AND P0, PT, R3, 0x7f800000, PT ;  /* 0x7f8000000300780c */ /* 0x000fc80003f04070 */
[----:B------:R-:W-:-:S09]  /*5290*/  SEL R0, R0, 0x7c, P0 ;  /* 0x0000007c00007807 */ /* 0x000fd20000000000 */
.L_x_34127:
[----:B------:R-:W-:Y:S05]  /*52a0*/  BSYNC B0 ;  /* 0x0000000000007941 */ /* 0x000fea0003800000 */
.L_x_34125:
[----:B------:R-:W-:-:S04]  /*52b0*/  LOP3.LUT R3, R5, 0x80000000, RZ, 0xc0, !PT ;  /* 0x8000000005037812 */ /* 0x000fc800078ec0ff */
[----:B------:R-:W-:-:S04]  /*52c0*/  SHF.R.U32.HI R3, RZ, 0x18, R3 ;  /* 0x00000018ff037819 */ /* 0x000fc80000011603 */
[----:B------:R-:W-:-:S05]  /*52d0*/  LOP3.LUT R3, R0, R3, RZ, 0xfc, !PT ;  /* 0x0000000300037212 */ /* 0x000fca00078efcff */
[----:B------:R0:W-:Y:S01]  /*52e0*/  STG.E.U8 desc[UR36][R8.64], R3 ;  /* 0x0000000308007986 */ /* 0x0001e2000c101124 */
[----:B------:R-:W-:Y:S05]  /*52f0*/  BRA `(.L_x_34111) ;  /* 0x0000000400a87947 */ /* 0x000fea0003800000 */
.L_x_34121:
[----:B------:R-:W0:Y:S02]  /*5300*/  I2F.S16 R0, R22 ;  /* 0x0000001600007306 */ /* 0x000e240000101400 */
[----:B0-----:R-:W-:-:S05]  /*5310*/  F2FP.BF16.F32.PACK_AB R0, RZ, R0 ;  /* 0x00000000ff00723e */ /* 0x001fca00000010ff */
[----:B------:R0:W-:Y:S01]  /*5320*/  STG.E.U16 desc[UR36][R8.64], R0 ;  /* 0x0000000008007986 */ /* 0x0001e2000c101524 */
[----:B------:R-:W-:Y:S05]  /*5330*/  BRA `(.L_x_34111) ;  /* 0x0000000400987947 */ /* 0x000fea0003800000 */
.L_x_34118:
        /* <DEDUP_REMOVED lines=10> */
.L_x_34130:
        /* <DEDUP_REMOVED lines=17> */
.L_x_34133:
[----:B------:R-:W-:-:S04]  /*54f0*/  LOP3.LUT R3, R5, 0x80000000, RZ, 0xc0, !PT ;  /* 0x8000000005037812 */ /* 0x000fc800078ec0ff */
[----:B------:R-:W-:-:S04]  /*5500*/  SHF.R.U32.HI R3, RZ, 0x18, R3 ;  /* 0x00000018ff037819 */ /* 0x000fc80000011603 */
[----:B------:R-:W-:-:S04]  /*5510*/  LOP3.LUT R0, R0, R3, RZ, 0xfc, !PT ;  /* 0x0000000300007212 */ /* 0x000fc800078efcff */
[----:B------:R-:W-:-:S07]  /*5520*/  PRMT R4, R0, 0x7610, R4 ;  /* 0x0000761000047816 */ /* 0x000fce0000000004 */
.L_x_34132:
[----:B------:R-:W-:Y:S05]  /*5530*/  BSYNC B0 ;  /* 0x0000000000007941 */ /* 0x000fea0003800000 */
.L_x_34131:
[----:B------:R3:W-:Y:S01]  /*5540*/  STG.E.U8 desc[UR36][R8.64], R4 ;  /* 0x0000000408007986 */ /* 0x0007e2000c101124 */
[----:B------:R-:W-:Y:S05]  /*5550*/  BRA `(.L_x_34111) ;  /* 0x0000000400107947 */ /* 0x000fea0003800000 */
.L_x_34129:
        /* <DEDUP_REMOVED lines=17> */
.L_x_34136:
[----:B------:R-:W-:-:S04]  /*5670*/  LOP3.LUT R3, R5, 0x80000000, RZ, 0xc0, !PT ;  /* 0x8000000005037812 */ /* 0x000fc800078ec0ff */
[----:B------:R-:W-:-:S04]  /*5680*/  SHF.R.U32.HI R3, RZ, 0x18, R3 ;  /* 0x00000018ff037819 */ /* 0x000fc80000011603 */
[----:B------:R-:W-:-:S04]  /*5690*/  LOP3.LUT R0, R0, R3, RZ, 0xfc, !PT ;  /* 0x0000000300007212 */ /* 0x000fc800078efcff */
[----:B------:R-:W-:-:S07]  /*56a0*/  PRMT R4, R0, 0x7610, R4 ;  /* 0x0000761000047816 */ /* 0x000fce0000000004 */
.L_x_34135:
[----:B------:R-:W-:Y:S05]  /*56b0*/  BSYNC B0 ;  /* 0x0000000000007941 */ /* 0x000fea0003800000 */
.L_x_34134:
[----:B------:R0:W-:Y:S01]  /*56c0*/  STG.E.U8 desc[UR36][R8.64], R4 ;  /* 0x0000000408007986 */ /* 0x0001e2000c101124 */
[----:B------:R-:W-:Y:S05]  /*56d0*/  BRA `(.L_x_34111) ;  /* 0x0000000000b07947 */ /* 0x000fea0003800000 */
.L_x_34128:
        /* <DEDUP_REMOVED lines=22> */
.L_x_34110:
        /* <DEDUP_REMOVED lines=16> */
.L_x_34139:
[----:B------:R-:W-:Y:S05]  /*5940*/  BRA `(.L_x_34111) ;  /* 0x0000000000147947 */ /* 0x000fea0003800000 */
.L_x_34138:
[----:B------:R-:W-:Y:S02]  /*5950*/  IMAD.MOV.U32 R4, RZ, RZ, R22 ;  /* 0x000000ffff047224 */ /* 0x000fe400078e0016 */
[----:B------:R-:W-:-:S05]  /*5960*/  IMAD.MOV.U32 R5, RZ, RZ, RZ ;  /* 0x000000ffff057224 */ /* 0x000fca00078e00ff */
[----:B------:R2:W-:Y:S01]  /*5970*/  STG.E.64 desc[UR36][R8.64], R4 ;  /* 0x0000000408007986 */ /* 0x0005e2000c101b24 */
[----:B------:R-:W-:Y:S05]  /*5980*/  BRA `(.L_x_34111) ;  /* 0x0000000000047947 */ /* 0x000fea0003800000 */
.L_x_34137:
[----:B------:R0:W-:Y:S02]  /*5990*/  STG.E desc[UR36][R8.64], R22 ;  /* 0x0000001608007986 */ /* 0x0001e4000c101924 */
.L_x_34111:
        /* <DEDUP_REMOVED lines=23> */
.L_x_34143:
[----:B------:R0:W-:Y:S01]  /*5b10*/  STG.E.U8 desc[UR36][R8.64], R18 ;  /* 0x0000001208007986 */ /* 0x0001e2000c101124 */
[----:B------:R-:W-:Y:S05]  /*5b20*/  BRA `(.L_x_34145) ;  /* 0x0000000c00507947 */ /* 0x000fea0003800000 */
.L_x_34142:
        /* <DEDUP_REMOVED lines=10> */
.L_x_34147:
[----:B------:R3:W-:Y:S01]  /*5bd0*/  STG.E desc[UR36][R8.64], R18 ;  /* 0x0000001208007986 */ /* 0x0007e2000c101924 */
[----:B------:R-:W-:Y:S05]  /*5be0*/  BRA `(.L_x_34145) ;  /* 0x0000000c00207947 */ /* 0x000fea0003800000 */
.L_x_34146:
[----:B------:R2:W-:Y:S01]  /*5bf0*/  STG.E.U16 desc[UR36][R8.64], R18 ;  /* 0x0000001208007986 */ /* 0x0005e2000c101524 */
[----:B------:R-:W-:Y:S05]  /*5c00*/  BRA `(.L_x_34145) ;  /* 0x0000000c00187947 */ /* 0x000fea0003800000 */
.L_x_34141:
        /* <DEDUP_REMOVED lines=9> */
.L_x_34149:
[----:B------:R-:W0:Y:S02]  /*5ca0*/  I2F.S16 R0, R18 ;  /* 0x0000001200007306 */ /* 0x000e240000101400 */
[----:B0-----:R-:W-:-:S05]  /*5cb0*/  F2FP.F16.F32.PACK_AB R0, RZ, R0 ;  /* 0x00000000ff00723e */ /* 0x001fca00000000ff */
[----:B------:R0:W-:Y:S01]  /*5cc0*/  STG.E.U16 desc[UR36][R8.64], R0 ;  /* 0x0000000008007986 */ /* 0x0001e2000c101524 */
[----:B------:R-:W-:Y:S05]  /*5cd0*/  BRA `(.L_x_34145) ;  /* 0x0000000800e47947 */ /* 0x000fea0003800000 */
.L_x_34148:
        /* <DEDUP_REMOVED lines=10> */
.L_x_34151:
[----:B------:R-:W0:Y:S02]  /*5d80*/  I2F.S16 R18, R18 ;  /* 0x0000001200127306 */ /* 0x000e240000101400 */
[----:B0-----:R-:W-:-:S04]  /*5d90*/  F2FP.F16.F32.PACK_AB R3, RZ, R18 ;  /* 0x00000012ff03723e */ /* 0x001fc800000000ff */
[----:B------:R-:W-:-:S05]  /*5da0*/  PRMT R3, R3, 0x5410, RZ ;  /* 0x0000541003037816 */ /* 0x000fca00000000ff */
[----:B------:R0:W-:Y:S01]  /*5db0*/  STG.E desc[UR36][R8.64], R3 ;  /* 0x0000000308007986 */ /* 0x0001e2000c101924 */
[----:B------:R-:W-:Y:S05]  /*5dc0*/  BRA `(.L_x_34145) ;  /* 0x0000000800a87947 */ /* 0x000fea0003800000 */
.L_x_34150:
[----:B------:R-:W0:Y:S02]  /*5dd0*/  I2F.F64.S16 R4, R18 ;  /* 0x0000001200047312 */ /* 0x000e240000101c00 */
[----:B0-----:R0:W-:Y:S01]  /*5de0*/  STG.E.64 desc[UR36][R8.64], R4 ;  /* 0x0000000408007986 */ /* 0x0011e2000c101b24 */
[----:B------:R-:W-:Y:S05]  /*5df0*/  BRA `(.L_x_34145) ;  /* 0x00000008009c7947 */ /* 0x000fea0003800000 */
.L_x_34140:
        /* <DEDUP_REMOVED lines=10> */
.L_x_34154:
[----:B------:R-:W0:Y:S01]  /*5ea0*/  I2F.F64.S16 R4, R18 ;  /* 0x0000001200047312 */ /* 0x000e220000101c00 */
[----:B------:R-:W-:-:S05]  /*5eb0*/  CS2R R6, SRZ ;  /* 0x0000000000067805 */ /* 0x000fca000001ff00 */
[----:B0-----:R0:W-:Y:S01]  /*5ec0*/  STG.E.128 desc[UR36][R8.64], R4 ;  /* 0x0000000408007986 */ /* 0x0011e2000c101d24 */
[----:B------:R-:W-:Y:S05]  /*5ed0*/  BRA `(.L_x_34145) ;  /* 0x0000000800647947 */ /* 0x000fea0003800000 */
.L_x_34153:
        /* <DEDUP_REMOVED lines=21> */
.L_x_34158:
[----:B------:R-:W-:Y:S05]  /*6030*/  BSYNC B0 ;  /* 0x0000000000007941 */ /* 0x000fea0003800000 */
.L_x_34157:
[----:B------:R-:W-:-:S05]  /*6040*/  LOP3.LUT R5, R0, R5, RZ, 0xfc, !PT ;  /* 0x0000000500057212 */ /* 0x000fca00078efcff */
[----:B------:R0:W-:Y:S01]  /*6050*/  STG.E.U8 desc[UR36][R8.64], R5 ;  /* 0x0000000508007986 */ /* 0x0001e2000c101124 */
[----:B------:R-:W-:Y:S05]  /*6060*/  BRA `(.L_x_34145) ;  /* 0x0000000800007947 */ /* 0x000fea0003800000 */
.L_x_34156:
        /* <DEDUP_REMOVED lines=13> */
.L_x_34160:
[----:B------:R-:W-:Y:S01]  /*6140*/  IMAD.MOV.U32 R0, RZ, RZ, 0x7f ;  /* 0x0000007fff007424 */ /* 0x000fe200078e00ff */
[----:B------:R-:W-:-:S04]  /*6150*/  ISETP.GT.U32.AND P0, PT, R3, 0x7f800000, PT ;  /* 0x7f8000000300780c */ /* 0x000fc80003f04070 */
[----:B------:R-:W-:-:S09]  /*6160*/  SEL R0, R0, 0x7c, P0 ;  /* 0x0000007c00007807 */ /* 0x000fd20000000000 */
.L_x_34161:
[----:B------:R-:W-:Y:S05]  /*6170*/  BSYNC B0 ;  /* 0x0000000000007941 */ /* 0x000fea0003800000 */
.L_x_34159:
[----:B------:R-:W-:-:S04]  /*6180*/  LOP3.LUT R3, R5, 0x80000000, RZ, 0xc0, !PT ;  /* 0x8000000005037812 */ /* 0x000fc800078ec0ff */
[----:B------:R-:W-:-:S04]  /*6190*/  SHF.R.U32.HI R3, RZ, 0x18, R3 ;  /* 0x00000018ff037819 */ /* 0x000fc80000011603 */
[----:B------:R-:W-:-:S05]  /*61a0*/  LOP3.LUT R3, R0, R3, RZ, 0xfc, !PT ;  /* 0x0000000300037212 */ /* 0x000fca00078efcff */
[----:B------:R0:W-:Y:S01]  /*61b0*/  STG.E.U8 desc[UR36][R8.64], R3 ;  /* 0x0000000308007986 */ /* 0x0001e2000c101124 */
[----:B------:R-:W-:Y:S05]  /*61c0*/  BRA `(.L_x_34145) ;  /* 0x0000000400a87947 */ /* 0x000fea0003800000 */
.L_x_34155:
[----:B------:R-:W0:Y:S02]  /*61d0*/  I2F.S16 R0, R18 ;  /* 0x0000001200007306 */ /* 0x000e240000101400 */
[----:B0-----:R-:W-:-:S05]  /*61e0*/  F2FP.BF16.F32.PACK_AB R0, RZ, R0 ;  /* 0x00000000ff00723e */ /* 0x001fca00000010ff */
[----:B------:R0:W-:Y:S01]  /*61f0*/  STG.E.U16 desc[UR36][R8.64], R0 ;  /* 0x0000000008007986 */ /* 0x0001e2000c101524 */
[----:B------:R-:W-:Y:S05]  /*6200*/  BRA `(.L_x_34145) ;  /* 0x0000000400987947 */ /* 0x000fea0003800000 */
.L_x_34152:
        /* <DEDUP_REMOVED lines=10> */
.L_x_34164:
        /* <DEDUP_REMOVED lines=17> */
.L_x_34167:
[----:B------:R-:W-:-:S04]  /*63c0*/  LOP3.LUT R3, R5, 0x80000000, RZ, 0xc0, !PT ;  /* 0x8000000005037812 */ /* 0x000fc800078ec0ff */
[----:B------:R-:W-:-:S04]  /*63d0*/  SHF.R.U32.HI R3, RZ, 0x18, R3 ;  /* 0x00000018ff037819 */ /* 0x000fc80000011603 */
[----:B------:R-:W-:-:S04]  /*63e0*/  LOP3.LUT R0, R0, R3, RZ, 0xfc, !PT ;  /* 0x0000000300007212 */ /* 0x000fc800078efcff */
[----:B------:R-:W-:-:S07]  /*63f0*/  PRMT R4, R0, 0x7610, R4 ;  /* 0x0000761000047816 */ /* 0x000fce0000000004 */
.L_x_34166:
[----:B------:R-:W-:Y:S05]  /*6400*/  BSYNC B0 ;  /* 0x0000000000007941 */ /* 0x000fea0003800000 */
.L_x_34165:
[----:B------:R0:W-:Y:S01]  /*6410*/  STG.E.U8 desc[UR36][R8.64], R4 ;  /* 0x0000000408007986 */ /* 0x0001e2000c101124 */
[----:B------:R-:W-:Y:S05]  /*6420*/  BRA `(.L_x_34145) ;  /* 0x0000000400107947 */ /* 0x000fea0003800000 */
.L_x_34163:
        /* <DEDUP_REMOVED lines=17> */
.L_x_34170:
[----:B------:R-:W-:-:S04]  /*6540*/  LOP3.LUT R3, R5, 0x80000000, RZ, 0xc0, !PT ;  /* 0x8000000005037812 */ /* 0x000fc800078ec0ff */
[----:B------:R-:W-:-:S04]  /*6550*/  SHF.R.U32.HI R3, RZ, 0x18, R3 ;  /* 0x00000018ff037819 */ /* 0x000fc80000011603 */
[----:B------:R-:W-:-:S04]  /*6560*/  LOP3.LUT R0, R0, R3, RZ, 0xfc, !PT ;  /* 0x0000000300007212 */ /* 0x000fc800078efcff */
[----:B------:R-:W-:-:S07]  /*6570*/  PRMT R4, R0, 0x7610, R4 ;  /* 0x0000761000047816 */ /* 0x000fce0000000004 */
.L_x_34169:
[----:B------:R-:W-:Y:S05]  /*6580*/  BSYNC B0 ;  /* 0x0000000000007941 */ /* 0x000fea0003800000 */
.L_x_34168:
[----:B------:R0:W-:Y:S01]  /*6590*/  STG.E.U8 desc[UR36][R8.64], R4 ;  /* 0x0000000408007986 */ /* 0x0001e2000c101124 */
[----:B------:R-:W-:Y:S05]  /*65a0*/  BRA `(.L_x_34145) ;  /* 0x0000000000b07947 */ /* 0x000fea0003800000 */
.L_x_34162:
        /* <DEDUP_REMOVED lines=22> */
.L_x_34144:
        /* <DEDUP_REMOVED lines=16> */
.L_x_34173:
[----:B------:R-:W-:Y:S05]  /*6810*/  BRA `(.L_x_34145) ;  /* 0x0000000000147947 */ /* 0x000fea0003800000 */
.L_x_34172:
[----:B------:R-:W-:Y:S02]  /*6820*/  IMAD.MOV.U32 R4, RZ, RZ, R18 ;  /* 0x000000ffff047224 */ /* 0x000fe400078e0012 */
[----:B------:R-:W-:-:S05]  /*6830*/  IMAD.MOV.U32 R5, RZ, RZ, RZ ;  /* 0x000000ffff057224 */ /* 0x000fca00078e00ff */
[----:B------:R0:W-:Y:S01]  /*6840*/  STG.E.64 desc[UR36][R8.64], R4 ;  /* 0x0000000408007986 */ /* 0x0001e2000c101b24 */
[----:B------:R-:W-:Y:S05]  /*6850*/  BRA `(.L_x_34145) ;  /* 0x0000000000047947 */ /* 0x000fea0003800000 */
.L_x_34171:
[----:B------:R0:W-:Y:S02]  /*6860*/  STG.E desc[UR36][R8.64], R18 ;  /* 0x0000001208007986 */ /* 0x0001e4000c101924 */
.L_x_34145:
[----:B------:R-:W-:-:S07]  /*6870*/  VIADD R2, R2, 0x80 ;  /* 0x0000008002027836 */ /* 0x000fce0000000000 */
.L_x_34105:
[----:B------:R-:W-:Y:S05]  /*6880*/  BSYNC B6 ;  /* 0x0000000000067941 */ /* 0x000fea0003800000 */
.L_x_34104:
        /* <DEDUP_REMOVED lines=21> */
.L_x_34177:
[----:B------:R-:W-:Y:S01]  /*69e0*/  STG.E.U8 desc[UR36][R2.64], R16 ;  /* 0x0000001002007986 */ /* 0x000fe2000c101124 */
[----:B------:R-:W-:Y:S05]  /*69f0*/  EXIT ;  /* 0x000000000000794d */ /* 0x000fea0003800000 */
.L_x_34176:
        /* <DEDUP_REMOVED lines=9> */
.L_x_34180:
[----:B------:R-:W-:Y:S01]  /*6a90*/  STG.E desc[UR36][R2.64], R16 ;  /* 0x0000001002007986 */ /* 0x000fe2000c101924 */
[----:B------:R-:W-:Y:S05]  /*6aa0*/  EXIT ;  /* 0x000000000000794d */ /* 0x000fea0003800000 */
.L_x_34179:
[----:B------:R-:W-:Y:S01]  /*6ab0*/  STG.E.U16 desc[UR36][R2.64], R16 ;  /* 0x0000001002007986 */ /* 0x000fe2000c101524 */
[----:B------:R-:W-:Y:S05]  /*6ac0*/  EXIT ;  /* 0x000000000000794d */ /* 0x000fea0003800000 */
.L_x_34175:
        /* <DEDUP_REMOVED lines=9> */
.L_x_34182:
[----:B------:R-:W0:Y:S02]  /*6b60*/  I2F.S16 R0, R16 ;  /* 0x0000001000007306 */ /* 0x000e240000101400 */
[----:B0-----:R-:W-:-:S05]  /*6b70*/  F2FP.F16.F32.PACK_AB R0, RZ, R0 ;  /* 0x00000000ff00723e */ /* 0x001fca00000000ff */
[----:B------:R-:W-:Y:S01]  /*6b80*/  STG.E.U16 desc[UR36][R2.64], R0 ;  /* 0x0000000002007986 */ /* 0x000fe2000c101524 */
[----:B------:R-:W-:Y:S05]  /*6b90*/  EXIT ;  /* 0x000000000000794d */ /* 0x000fea0003800000 */
.L_x_34181:
        /* <DEDUP_REMOVED lines=10> */
.L_x_34184:
[----:B------:R-:W0:Y:S02]  /*6c40*/  I2F.S16 R16, R16 ;  /* 0x0000001000107306 */ /* 0x000e240000101400 */
[----:B0-----:R-:W-:-:S04]  /*6c50*/  F2FP.F16.F32.PACK_AB R5, RZ, R16 ;  /* 0x00000010ff05723e */ /* 0x001fc800000000ff */
[----:B------:R-:W-:-:S05]  /*6c60*/  PRMT R5, R5, 0x5410, RZ ;  /* 0x0000541005057816 */ /* 0x000fca00000000ff */
[----:B------:R-:W-:Y:S01]  /*6c70*/  STG.E desc[UR36][R2.64], R5 ;  /* 0x0000000502007986 */ /* 0x000fe2000c101924 */
[----:B------:R-:W-:Y:S05]  /*6c80*/  EXIT ;  /* 0x000000000000794d */ /* 0x000fea0003800000 */
.L_x_34183:
[----:B------:R-:W0:Y:S02]  /*6c90*/  I2F.F64.S16 R16, R16 ;  /* 0x0000001000107312 */ /* 0x000e240000101c00 */
[----:B0-----:R-:W-:Y:S01]  /*6ca0*/  STG.E.64 desc[UR36][R2.64], R16 ;  /* 0x0000001002007986 */ /* 0x001fe2000c101b24 */
[----:B------:R-:W-:Y:S05]  /*6cb0*/  EXIT ;  /* 0x000000000000794d */ /* 0x000fea0003800000 */
.L_x_34174:
        /* <DEDUP_REMOVED lines=10> */
.L_x_34187:
[----:B------:R-:W0:Y:S01]  /*6d60*/  I2F.F64.S16 R16, R16 ;  /* 0x0000001000107312 */ /* 0x000e220000101c00 */
[----:B------:R-:W-:-:S05]  /*6d70*/  CS2R R18, SRZ ;  /* 0x0000000000127805 */ /* 0x000fca000001ff00 */
[----:B0-----:R-:W-:Y:S01]  /*6d80*/  STG.E.128 desc[UR36][R2.64], R16 ;  /* 0x0000001002007986 */ /* 0x001fe2000c101d24 */
[----:B------:R-:W-:Y:S05]  /*6d90*/  EXIT ;  /* 0x000000000000794d */ /* 0x000fea0003800000 */
.L_x_34186:
        /* <DEDUP_REMOVED lines=21> */
.L_x_34191:
[----:B------:R-:W-:Y:S05]  /*6ef0*/  BSYNC B0 ;  /* 0x0000000000007941 */ /* 0x000fea0003800000 */
.L_x_34190:
[----:B------:R-:W-:-:S05]  /*6f00*/  LOP3.LUT R5, R0, R5, RZ, 0xfc, !PT ;  /* 0x0000000500057212 */ /* 0x000fca00078efcff */
[----:B------:R-:W-:Y:S01]  /*6f10*/  STG.E.U8 desc[UR36][R2.64], R5 ;  /* 0x0000000502007986 */ /* 0x000fe2000c101124 */
[----:B------:R-:W-:Y:S05]  /*6f20*/  EXIT ;  /* 0x000000000000794d */ /* 0x000fea0003800000 */
.L_x_34189:
        /* <DEDUP_REMOVED lines=13> */
.L_x_34193:
[----:B------:R-:W-:Y:S01]  /*7000*/  IMAD.MOV.U32 R0, RZ, RZ, 0x7f ;  /* 0x0000007fff007424 */ /* 0x000fe200078e00ff */
[----:B------:R-:W-:-:S04]  /*7010*/  ISETP.GT.U32.AND P0, PT, R4, 0x7f800000, PT ;  /* 0x7f8000000400780c */ /* 0x000fc80003f04070 */
[----:B------:R-:W-:-:S09]  /*7020*/  SEL R0, R0, 0x7c, P0 ;  /* 0x0000007c00007807 */ /* 0x000fd20000000000 */
.L_x_34194:
[----:B------:R-:W-:Y:S05]  /*7030*/  BSYNC B0 ;  /* 0x0000000000007941 */ /* 0x000fea0003800000 */
.L_x_34192:
[----:B------:R-:W-:-:S04]  /*7040*/  LOP3.LUT R4, R5, 0x80000000, RZ, 0xc0, !PT ;  /* 0x8000000005047812 */ /* 0x000fc800078ec0ff */
[----:B------:R-:W-:-:S04]  /*7050*/  SHF.R.U32.HI R5, RZ, 0x18, R4 ;  /* 0x00000018ff057819 */ /* 0x000fc80000011604 */
[----:B------:R-:W-:-:S05]  /*7060*/  LOP3.LUT R5, R0, R5, RZ, 0xfc, !PT ;  /* 0x0000000500057212 */ /* 0x000fca00078efcff */
[----:B------:R-:W-:Y:S01]  /*7070*/  STG.E.U8 desc[UR36][R2.64], R5 ;  /* 0x0000000502007986 */ /* 0x000fe2000c101124 */
[----:B------:R-:W-:Y:S05]  /*7080*/  EXIT ;  /* 0x000000000000794d */ /* 0x000fea0003800000 */
.L_x_34188:
[----:B------:R-:W0:Y:S02]  /*7090*/  I2F.S16 R0, R16 ;  /* 0x0000001000007306 */ /* 0x000e240000101400 */
[----:B0-----:R-:W-:-:S05]  /*70a0*/  F2FP.BF16.F32.PACK_AB R0, RZ, R0 ;  /* 0x00000000ff00723e */ /* 0x001fca00000010ff */
[----:B------:R-:W-:Y:S01]  /*70b0*/  STG.E.U16 desc[UR36][R2.64], R0 ;  /* 0x0000000002007986 */ /* 0x000fe2000c101524 */
[----:B------:R-:W-:Y:S05]  /*70c0*/  EXIT ;  /* 0x000000000000794d */ /* 0x000fea0003800000 */
.L_x_34185:
        /* <DEDUP_REMOVED lines=10> */
.L_x_34197:
        /* <DEDUP_REMOVED lines=17> */
.L_x_34200:
[----:B------:R-:W-:-:S04]  /*7280*/  LOP3.LUT R0, R7, 0x80000000, RZ, 0xc0, !PT ;  /* 0x8000000007007812 */ /* 0x000fc800078ec0ff */
[----:B------:R-:W-:-:S04]  /*7290*/  SHF.R.U32.HI R5, RZ, 0x18, R0 ;  /* 0x00000018ff057819 */ /* 0x000fc80000011600 */
[----:B------:R-:W-:-:S04]  /*72a0*/  LOP3.LUT R4, R4, R5, RZ, 0xfc, !PT ;  /* 0x0000000504047212 */ /* 0x000fc800078efcff */
[----:B------:R-:W-:-:S07]  /*72b0*/  PRMT R0, R4, 0x7610, R0 ;  /* 0x0000761004007816 */ /* 0x000fce0000000000 */
.L_x_34199:
[----:B------:R-:W-:Y:S05]  /*72c0*/  BSYNC B0 ;  /* 0x0000000000007941 */ /* 0x000fea0003800000 */
.L_x_34198:
[----:B------:R-:W-:Y:S01]  /*72d0*/  STG.E.U8 desc[UR36][R2.64], R0 ;  /* 0x0000000002007986 */ /* 0x000fe2000c101124 */
[----:B------:R-:W-:Y:S05]  /*72e0*/  EXIT ;  /* 0x000000000000794d */ /* 0x000fea0003800000 */
.L_x_34196:
        /* <DEDUP_REMOVED lines=17> */
.L_x_34203:
[----:B------:R-:W-:-:S04]  /*7400*/  LOP3.LUT R0, R7, 0x80000000, RZ, 0xc0, !PT ;  /* 0x8000000007007812 */ /* 0x000fc800078ec0ff */
[----:B------:R-:W-:-:S04]  /*7410*/  SHF.R.U32.HI R5, RZ, 0x18, R0 ;  /* 0x00000018ff057819 */ /* 0x000fc80000011600 */
[----:B------:R-:W-:-:S04]  /*7420*/  LOP3.LUT R4, R4, R5, RZ, 0xfc, !PT ;  /* 0x0000000504047212 */ /* 0x000fc800078efcff */
[----:B------:R-:W-:-:S07]  /*7430*/  PRMT R0, R4, 0x7610, R0 ;  /* 0x0000761004007816 */ /* 0x000fce0000000000 */
.L_x_34202:
[----:B------:R-:W-:Y:S05]  /*7440*/  BSYNC B0 ;  /* 0x0000000000007941 */ /* 0x000fea0003800000 */
.L_x_34201:
[----:B------:R-:W-:Y:S01]  /*7450*/  STG.E.U8 desc[UR36][R2.64], R0 ;  /* 0x0000000002007986 */ /* 0x000fe2000c101124 */
[----:B------:R-:W-:Y:S05]  /*7460*/  EXIT ;  /* 0x000000000000794d */ /* 0x000fea0003800000 */
.L_x_34195:
        /* <DEDUP_REMOVED lines=22> */
.L_x_34178:
        /* <DEDUP_REMOVED lines=16> */
.L_x_34206:
[----:B------:R-:W-:Y:S05]  /*76d0*/  EXIT ;  /* 0x000000000000794d */ /* 0x000fea0003800000 */
.L_x_34205:
[----:B------:R-:W-:-:S05]  /*76e0*/  IMAD.MOV.U32 R17, RZ, RZ, RZ ;  /* 0x000000ffff117224 */ /* 0x000fca00078e00ff */
[----:B------:R-:W-:Y:S01]  /*76f0*/  STG.E.64 desc[UR36][R2.64], R16 ;  /* 0x0000001002007986 */ /* 0x000fe2000c101b24 */
[----:B------:R-:W-:Y:S05]  /*7700*/  EXIT ;  /* 0x000000000000794d */ /* 0x000fea0003800000 */
.L_x_34204:
[----:B------:R-:W-:Y:S01]  /*7710*/  STG.E desc[UR36][R2.64], R16 ;  /* 0x0000001002007986 */ /* 0x000fe2000c101924 */
[----:B------:R-:W-:Y:S05]  /*7720*/  EXIT ;  /* 0x000000000000794d */ /* 0x000fea0003800000 */
.L_x_34207:
        /* <DEDUP_REMOVED lines=13> */
.L_x_44072:


//--------------------- .text._ZN2at6native18elementwise_kernelILi128ELi4EZNS0_22gpu_kernel_impl_nocastINS0_13AUnaryFunctorIffbZZZNS0_23logical_and_kernel_cudaERNS_14TensorIteratorEENKUlvE0_clEvENKUlvE5_clEvEUlffE_EEEEvRNS_18TensorIteratorBaseERKT_EUliE_EEviT1_ --------------------------
	.section	.text._ZN2at6native18elementwise_kernelILi128ELi4EZNS0_22gpu_kernel_impl_nocastINS0_13AUnaryFunctorIffbZZZNS0_23logical_and_kernel_cudaERNS_14TensorIteratorEENKUlvE0_clEvENKUlvE5_clEvEUlffE_EEEEvRNS_18TensorIteratorBaseERKT_EUliE_EEviT1_,"ax",@progbits
	.align	128
        .global         _ZN2at6native18elementwise_kernelILi128ELi4EZNS0_22gpu_kernel_impl_nocastINS0_13AUnaryFunctorIffbZZZNS0_23logical_and_kernel_cudaERNS_14TensorIteratorEENKUlvE0_clEvENKUlvE5_clEvEUlffE_EEEEvRNS_18TensorIteratorBaseERKT_EUliE_EEviT1_
        .type           _ZN2at6native18elementwise_kernelILi128ELi4EZNS0_22gpu_kernel_impl_nocastINS0_13AUnaryFunctorIffbZZZNS0_23logical_and_kernel_cudaERNS_14TensorIteratorEENKUlvE0_clEvENKUlvE5_clEvEUlffE_EEEEvRNS_18TensorIteratorBaseERKT_EUliE_EEviT1_,@function
        .size           _ZN2at6native18elementwise_kernelILi128ELi4EZNS0_22gpu_kernel_impl_nocastINS0_13AUnaryFunctorIffbZZZNS0_23logical_and_kernel_cudaERNS_14TensorIteratorEENKUlvE0_clEvENKUlvE5_clEvEUlffE_EEEEvRNS_18TensorIteratorBaseERKT_EUliE_EEviT1_,(.L_x_44073 - _ZN2at6native18elementwise_kernelILi128ELi4EZNS0_22gpu_kernel_impl_nocastINS0_13AUnaryFunctorIffbZZZNS0_23logical_and_kernel_cudaERNS_14TensorIteratorEENKUlvE0_clEvENKUlvE5_clEvEUlffE_EEEEvRNS_18TensorIteratorBaseERKT_EUliE_EEviT1_)
        .other          _ZN2at6native18elementwise_kernelILi128ELi4EZNS0_22gpu_kernel_impl_nocastINS0_13AUnaryFunctorIffbZZZNS0_23logical_and_kernel_cudaERNS_14TensorIteratorEENKUlvE0_clEvENKUlvE5_clEvEUlffE_EEEEvRNS_18TensorIteratorBaseERKT_EUliE_EEviT1_,@"STO_CUDA_ENTRY STV_DEFAULT"
_ZN2at6native18elementwise_kernelILi128ELi4EZNS0_22gpu_kernel_impl_nocastINS0_13AUnaryFunctorIffbZZZNS0_23logical_and_kernel_cudaERNS_14TensorIteratorEENKUlvE0_clEvENKUlvE5_clEvEUlffE_EEEEvRNS_18TensorIteratorBaseERKT_EUliE_EEviT1_:
.text._ZN2at6native18elementwise_kernelILi128ELi4EZNS0_22gpu_kernel_impl_nocastINS0_13AUnaryFunctorIffbZZZNS0_23logical_and_kernel_cudaERNS_14TensorIteratorEENKUlvE0_clEvENKUlvE5_clEvEUlffE_EEEEvRNS_18TensorIteratorBaseERKT_EUliE_EEviT1_:
        /* <DEDUP_REMOVED lines=311> */
.L_x_34210:
        /* <DEDUP_REMOVED lines=14> */
.L_x_34209:
[----:B------:R-:W-:Y:S05]  /*1450*/  BSYNC B0 ;  /* 0x0000000000007941 */ /* 0x000fea0003800000 */
.L_x_34208:
        /* <DEDUP_REMOVED lines=305> */
.L_x_34213:
        /* <DEDUP_REMOVED lines=318> */
.L_x_34214:
        /* <DEDUP_REMOVED lines=14> */
.L_x_34212:
[----:B------:R-:W-:Y:S05]  /*3c30*/  BSYNC B0 ;  /* 0x0000000000007941 */ /* 0x000fea0003800000 */
.L_x_34211:
        /* <DEDUP_REMOVED lines=304> */
.L_x_34215:
        /* <DEDUP_REMOVED lines=14> */
.L_x_34216:
        /* <DEDUP_REMOVED lines=14> */
.L_x_44073:


//--------------------- .text._ZN2at6native27unrolled_elementwise_kernelINS0_13AUnaryFunctorIffbZZZNS0_23logical_and_kernel_cudaERNS_14TensorIteratorEENKUlvE0_clEvENKUlvE5_clEvEUlffE_EESt5arrayIPcLm2EELi4E23TrivialOffsetCalculatorILi1EjESD_NS0_6memory15LoadWithoutCastENSE_16StoreWithoutCastEEEviT_T0_T2_T3_T4_T5_ --------------------------
	.section	.text._ZN2at6native27unrolled_elementwise_kernelINS0_13AUnaryFunctorIffbZZZNS0_23logical_and_kernel_cudaERNS_14TensorIteratorEENKUlvE0_clEvENKUlvE5_clEvEUlffE_EESt5arrayIPcLm2EELi4E23TrivialOffsetCalculatorILi1EjESD_NS0_6memory15LoadWithoutCastENSE_16StoreWithoutCastEEEviT_T0_T2_T3_T4_T5_,"ax",@progbits
	.align	128
        .global         _ZN2at6native27unrolled_elementwise_kernelINS0_13AUnaryFunctorIffbZZZNS0_23logical_and_kernel_cudaERNS_14TensorIteratorEENKUlvE0_clEvENKUlvE5_clEvEUlffE_EESt5arrayIPcLm2EELi4E23TrivialOffsetCalculatorILi1EjESD_NS0_6memory15LoadWithoutCastENSE_16StoreWithoutCastEEEviT_T0_T2_T3_T4_T5_
        .type           _ZN2at6native27unrolled_elementwise_kernelINS0_13AUnaryFunctorIffbZZZNS0_23logical_and_kernel_cudaERNS_14TensorIteratorEENKUlvE0_clEvENKUlvE5_clEvEUlffE_EESt5arrayIPcLm2EELi4E23TrivialOffsetCalculatorILi1EjESD_NS0_6memory15LoadWithoutCastENSE_16StoreWithoutCastEEEviT_T0_T2_T3_T4_T5_,@function
        .size           _ZN2at6native27unrolled_elementwise_kernelINS0_13AUnaryFunctorIffbZZZNS0_23logical_and_kernel_cudaERNS_14TensorIteratorEENKUlvE0_clEvENKUlvE5_clEvEUlffE_EESt5arrayIPcLm2EELi4E23TrivialOffsetCalculatorILi1EjESD_NS0_6memory15LoadWithoutCastENSE_16StoreWithoutCastEEEviT_T0_T2_T3_T4_T5_,(.L_x_44074 - _ZN2at6native27unrolled_elementwise_kernelINS0_13AUnaryFunctorIffbZZZNS0_23logical_and_kernel_cudaERNS_14TensorIteratorEENKUlvE0_clEvENKUlvE5_clEvEUlffE_EESt5arrayIPcLm2EELi4E23TrivialOffsetCalculatorILi1EjESD_NS0_6memory15LoadWithoutCastENSE_16StoreWithoutCastEEEviT_T0_T2_T3_T4_T5_)
        .other          _ZN2at6native27unrolled_elementwise_kernelINS0_13AUnaryFunctorIffbZZZNS0_23logical_and_kernel_cudaERNS_14TensorIteratorEENKUlvE0_clEvENKUlvE5_clEvEUlffE_EESt5arrayIPcLm2EELi4E23TrivialOffsetCalculatorILi1EjESD_NS0_6memory15LoadWithoutCastENSE_16StoreWithoutCastEEEviT_T0_T2_T3_T4_T5_,@"STO_CUDA_ENTRY STV_DEFAULT"
_ZN2at6native27unrolled_elementwise_kernelINS0_13AUnaryFunctorIffbZZZNS0_23logical_and_kernel_cudaERNS_14TensorIteratorEENKUlvE0_clEvENKUlvE5_clEvEUlffE_EESt5arrayIPcLm2EELi4E23TrivialOffsetCalculatorILi1EjESD_NS0_6memory15LoadWithoutCastENSE_16StoreWithoutCastEEEviT_T0_T2_T3_T4_T5_:
.text._ZN2at6native27unrolled_elementwise_kernelINS0_13AUnaryFunctorIffbZZZNS0_23logical_and_kernel_cudaERNS_14TensorIteratorEENKUlvE0_clEvENKUlvE5_clEvEUlffE_EESt5arrayIPcLm2EELi4E23TrivialOffsetCalculatorILi1EjESD_NS0_6memory15LoadWithoutCastENSE_16StoreWithoutCastEEEviT_T0_T2_T3_T4_T5_:
        /* <DEDUP_REMOVED lines=66> */
.L_x_34218:
[----:B------:R-:W-:Y:S05]  /*0420*/  BSYNC B0 ;  /* 0x0000000000007941 */ /* 0x000fea0003800000 */
.L_x_34217:
        /* <DEDUP_REMOVED lines=11> */
.L_x_34219:
        /* <DEDUP_REMOVED lines=10> */
.L_x_44074:


//--------------------- .text._ZN2at6native29vectorized_elementwise_kernelILi2ENS0_13AUnaryFunctorIffbZZZNS0_23logical_and_kernel_cudaERNS_14TensorIteratorEENKUlvE0_clEvENKUlvE5_clEvEUlffE_EESt5arrayIPcLm2EEEEviT0_T1_ --------------------------
	.section	.text._ZN2at6native29vectorized_elementwise_kernelILi2ENS0_13AUnaryFunctorIffbZZZNS0_23logical_and_kernel_cudaERNS_14TensorIteratorEENKUlvE0_clEvENKUlvE5_clEvEUlffE_EESt5arrayIPcLm2EEEEviT0_T1_,"ax",@progbits
	.align	128
        .global         _ZN2at6native29vectorized_elementwise_kernelILi2ENS0_13AUnaryFunctorIffbZZZNS0_23logical_and_kernel_cudaERNS_14TensorIteratorEENKUlvE0_clEvENKUlvE5_clEvEUlffE_EESt5arrayIPcLm2EEEEviT0_T1_
        .type           _ZN2at6native29vectorized_elementwise_kernelILi2ENS0_13AUnaryFunctorIffbZZZNS0_23logical_and_kernel_cudaERNS_14TensorIteratorEENKUlvE0_clEvENKUlvE5_clEvEUlffE_EESt5arrayIPcLm2EEEEviT0_T1_,@function
        .size           _ZN2at6native29vectorized_elementwise_kernelILi2ENS0_13AUnaryFunctorIffbZZZNS0_23logical_and_kernel_cudaERNS_14TensorIteratorEENKUlvE0_clEvENKUlvE5_clEvEUlffE_EESt5arrayIPcLm2EEEEviT0_T1_,(.L_x_44075 - _ZN2at6native29vectorized_elementwise_kernelILi2ENS0_13AUnaryFunctorIffbZZZNS0_23logical_and_kernel_cudaERNS_14TensorIteratorEENKUlvE0_clEvENKUlvE5_clEvEUlffE_EESt5arrayIPcLm2EEEEviT0_T1_)
        .other          _ZN2at6native29vectorized_elementwise_kernelILi2ENS0_13AUnaryFunctorIffbZZZNS0_23logical_and_kernel_cudaERNS_14TensorIteratorEENKUlvE0_clEvENKUlvE5_clEvEUlffE_EESt5arrayIPcLm2EEEEviT0_T1_,@"STO_CUDA_ENTRY STV_DEFAULT"
_ZN2at6native29vectorized_elementwise_kernelILi2ENS0_13AUnaryFunctorIffbZZZNS0_23logical_and_kernel_cudaERNS_14TensorIteratorEENKUlvE0_clEvENKUlvE5_clEvEUlffE_EESt5arrayIPcLm2EEEEviT0_T1_:
.text._ZN2at6native29vectorized_elementwise_kernelILi2ENS0_13AUnaryFunctorIffbZZZNS0_23logical_and_kernel_cudaERNS_14TensorIteratorEENKUlvE0_clEvENKUlvE5_clEvEUlffE_EESt5arrayIPcLm2EEEEviT0_T1_:
        /* <DEDUP_REMOVED lines=55> */
.L_x_34220:
        /* <DEDUP_REMOVED lines=105> */
.L_x_34223:
        /* <DEDUP_REMOVED lines=8> */
.L_x_34224:
        /* <DEDUP_REMOVED lines=8> */
.L_x_34225:
        /* <DEDUP_REMOVED lines=9> */
.L_x_34226:
[----:B------:R-:W-:Y:S05]  /*0b90*/  BSYNC B1 ;  /* 0x0000000000017941 */ /* 0x000fea0003800000 */
.L_x_34222:
[----:B------:R-:W-:-:S13]  /*0ba0*/  ISETP.GE.AND P1, PT, R16, R19, PT ;  /* 0x000000131000720c */ /* 0x000fda0003f26270 */
[----:B0-----:R-:W0:Y:S01]  /*0bb0*/  @!P1 LDC.64 R4, c[0x0][0x220] ;  /* 0x00008800ff049b82 */ /* 0x001e220000000a00 */
[----:B-12---:R-:W-:Y:S02]  /*0bc0*/  @!P1 IMAD.IADD R3, R17, 0x1, R16 ;  /* 0x0000000111039824 */ /* 0x006fe400078e0210 */
[----:B------:R-:W-:-:S03]  /*0bd0*/  @!P1 VIADD R16, R16, 0x80 ;  /* 0x0000008010109836 */ /* 0x000fc60000000000 */
[----:B0-----:R-:W-:-:S05]  /*0be0*/  @!P1 IADD3 R2, P2, R3, R4, RZ ;  /* 0x0000000403029210 */ /* 0x001fca0007f5e0ff */
[----:B------:R-:W-:-:S05]  /*0bf0*/  @!P1 IMAD.X R3, RZ, RZ, R5, P2 ;  /* 0x000000ffff039224 */ /* 0x000fca00010e0605 */
[----:B------:R2:W-:Y:S03]  /*0c00*/  @!P1 STG.E.U8 desc[UR4][R2.64], R15 ;  /* 0x0000000f02009986 */ /* 0x0005e6000c101104 */
.L_x_34227:
[----:B------:R-:W-:Y:S05]  /*0c10*/  BSYNC B0 ;  /* 0x0000000000007941 */ /* 0x000fea0003800000 */
.L_x_34221:
        /* <DEDUP_REMOVED lines=10> */
.L_x_34228:
        /* <DEDUP_REMOVED lines=12> */
.L_x_44075:


//--------------------- .text._ZN2at6native29vectorized_elementwise_kernelILi4ENS0_13AUnaryFunctorIffbZZZNS0_23logical_and_kernel_cudaERNS_14TensorIteratorEENKUlvE0_clEvENKUlvE5_clEvEUlffE_EESt5arrayIPcLm2EEEEviT0_T1_ --------------------------
	.section	.text._ZN2at6native29vectorized_elementwise_kernelILi4ENS0_13AUnaryFunctorIffbZZZNS0_23logical_and_kernel_cudaERNS_14TensorIteratorEENKUlvE0_clEvENKUlvE5_clEvEUlffE_EESt5arrayIPcLm2EEEEviT0_T1_,"ax",@progbits
	.align	128
        .global         _ZN2at6native29vectorized_elementwise_kernelILi4ENS0_13AUnaryFunctorIffbZZZNS0_23logical_and_kernel_cudaERNS_14TensorIteratorEENKUlvE0_clEvENKUlvE5_clEvEUlffE_EESt5arrayIPcLm2EEEEviT0_T1_
        .type           _ZN2at6native29vectorized_elementwise_kernelILi4ENS0_13AUnaryFunctorIffbZZZNS0_23logical_and_kernel_cudaERNS_14TensorIteratorEENKUlvE0_clEvENKUlvE5_clEvEUlffE_EESt5arrayIPcLm2EEEEviT0_T1_,@function
        .size           _ZN2at6native29vectorized_elementwise_kernelILi4ENS0_13AUnaryFunctorIffbZZZNS0_23logical_and_kernel_cudaERNS_14TensorIteratorEENKUlvE0_clEvENKUlvE5_clEvEUlffE_EESt5arrayIPcLm2EEEEviT0_T1_,(.L_x_44076 - _ZN2at6native29vectorized_elementwise_kernelILi4ENS0_13AUnaryFunctorIffbZZZNS0_23logical_and_kernel_cudaERNS_14TensorIteratorEENKUlvE0_clEvENKUlvE5_clEvEUlffE_EESt5arrayIPcLm2EEEEviT0_T1_)
        .other          _ZN2at6native29vectorized_elementwise_kernelILi4ENS0_13AUnaryFunctorIffbZZZNS0_23logical_and_kernel_cudaERNS_14TensorIteratorEENKUlvE0_clEvENKUlvE5_clEvEUlffE_EESt5arrayIPcLm2EEEEviT0_T1_,@"STO_CUDA_ENTRY STV_DEFAULT"
_ZN2at6native29vectorized_elementwise_kernelILi4ENS0_13AUnaryFunctorIffbZZZNS0_23logical_and_kernel_cudaERNS_14TensorIteratorEENKUlvE0_clEvENKUlvE5_clEvEUlffE_EESt5arrayIPcLm2EEEEviT0_T1_:
.text._ZN2at6native29vectorized_elementwise_kernelILi4ENS0_13AUnaryFunctorIffbZZZNS0_23logical_and_kernel_cudaERNS_14TensorIteratorEENKUlvE0_clEvENKUlvE5_clEvEUlffE_EESt5arrayIPcLm2EEEEviT0_T1_:
        /* <DEDUP_REMOVED lines=53> */
.L_x_34229:
        /* <DEDUP_REMOVED lines=105> */
.L_x_34232:
        /* <DEDUP_REMOVED lines=8> */
.L_x_34233:
        /* <DEDUP_REMOVED lines=8> */
.L_x_34234:
        /* <DEDUP_REMOVED lines=9> */
.L_x_34235:
[----:B------:R-:W-:Y:S05]  /*0b70*/  BSYNC B1 ;  /* 0x0000000000017941 */ /* 0x000fea0003800000 */
.L_x_34231:
[----:B------:R-:W-:-:S13]  /*0b80*/  ISETP.GE.AND P1, PT, R16, R19, PT ;  /* 0x000000131000720c */ /* 0x000fda0003f26270 */
[----:B0-----:R-:W0:Y:S01]  /*0b90*/  @!P1 LDC.64 R4, c[0x0][0x220] ;  /* 0x00008800ff049b82 */ /* 0x001e220000000a00 */
[----:B-12---:R-:W-:Y:S02]  /*0ba0*/  @!P1 IMAD.IADD R3, R17, 0x1, R16 ;  /* 0x0000000111039824 */ /* 0x006fe400078e0210 */
[----:B------:R-:W-:-:S03]  /*0bb0*/  @!P1 VIADD R16, R16, 0x80 ;  /* 0x0000008010109836 */ /* 0x000fc60000000000 */
[----:B0-----:R-:W-:-:S05]  /*0bc0*/  @!P1 IADD3 R2, P2, R3, R4, RZ ;  /* 0x0000000403029210 */ /* 0x001fca0007f5e0ff */
[----:B------:R-:W-:-:S05]  /*0bd0*/  @!P1 IMAD.X R3, RZ, RZ, R5, P2 ;  /* 0x000000ffff039224 */ /* 0x000fca00010e0605 */
[----:B------:R2:W-:Y:S03]  /*0be0*/  @!P1 STG.E.U8 desc[UR4][R2.64], R15 ;  /* 0x0000000f02009986 */ /* 0x0005e6000c101104 */
.L_x_34236:
[----:B------:R-:W-:Y:S05]  /*0bf0*/  BSYNC B0 ;  /* 0x0000000000007941 */ /* 0x000fea0003800000 */
.L_x_34230:
        /* <DEDUP_REMOVED lines=10> */
.L_x_34237:
        /* <DEDUP_REMOVED lines=14> */
.L_x_44076:


//--------------------- .text._ZN2at6native29vectorized_elementwise_kernelILi8ENS0_13AUnaryFunctorIffbZZZNS0_23logical_and_kernel_cudaERNS_14TensorIteratorEENKUlvE0_clEvENKUlvE5_clEvEUlffE_EESt5arrayIPcLm2EEEEviT0_T1_ --------------------------
	.section	.text._ZN2at6native29vectorized_elementwise_kernelILi8ENS0_13AUnaryFunctorIffbZZZNS0_23logical_and_kernel_cudaERNS_14TensorIteratorEENKUlvE0_clEvENKUlvE5_clEvEUlffE_EESt5arrayIPcLm2EEEEviT0_T1_,"ax",@progbits
	.align	128
        .global         _ZN2at6native29vectorized_elementwise_kernelILi8ENS0_13AUnaryFunctorIffbZZZNS0_23logical_and_kernel_cudaERNS_14TensorIteratorEENKUlvE0_clEvENKUlvE5_clEvEUlffE_EESt5arrayIPcLm2EEEEviT0_T1_
        .type           _ZN2at6native29vectorized_elementwise_kernelILi8ENS0_13AUnaryFunctorIffbZZZNS0_23logical_and_kernel_cudaERNS_14TensorIteratorEENKUlvE0_clEvENKUlvE5_clEvEUlffE_EESt5arrayIPcLm2EEEEviT0_T1_,@function
        .size           _ZN2at6native29vectorized_elementwise_kernelILi8ENS0_13AUnaryFunctorIffbZZZNS0_23logical_and_kernel_cudaERNS_14TensorIteratorEENKUlvE0_clEvENKUlvE5_clEvEUlffE_EESt5arrayIPcLm2EEEEviT0_T1_,(.L_x_44077 - _ZN2at6native29vectorized_elementwise_kernelILi8ENS0_13AUnaryFunctorIffbZZZNS0_23logical_and_kernel_cudaERNS_14TensorIteratorEENKUlvE0_clEvENKUlvE5_clEvEUlffE_EESt5arrayIPcLm2EEEEviT0_T1_)
        .other          _ZN2at6native29vectorized_elementwise_kernelILi8ENS0_13AUnaryFunctorIffbZZZNS0_23logical_and_kernel_cudaERNS_14TensorIteratorEENKUlvE0_clEvENKUlvE5_clEvEUlffE_EESt5arrayIPcLm2EEEEviT0_T1_,@"STO_CUDA_ENTRY STV_DEFAULT"
_ZN2at6native29vectorized_elementwise_kernelILi8ENS0_13AUnaryFunctorIffbZZZNS0_23logical_and_kernel_cudaERNS_14TensorIteratorEENKUlvE0_clEvENKUlvE5_clEvEUlffE_EESt5arrayIPcLm2EEEEviT0_T1_:
.text._ZN2at6native29vectorized_elementwise_kernelILi8ENS0_13AUnaryFunctorIffbZZZNS0_23logical_and_kernel_cudaERNS_14TensorIteratorEENKUlvE0_clEvENKUlvE5_clEvEUlffE_EESt5arrayIPcLm2EEEEviT0_T1_:
        /* <DEDUP_REMOVED lines=56> */
.L_x_34238:
        /* <DEDUP_REMOVED lines=105> */
.L_x_34241:
        /* <DEDUP_REMOVED lines=8> */
.L_x_34242:
        /* <DEDUP_REMOVED lines=8> */
.L_x_34243:
        /* <DEDUP_REMOVED lines=9> */
.L_x_34244:
[----:B------:R-:W-:Y:S05]  /*0ba0*/  BSYNC B1 ;  /* 0x0000000000017941 */ /* 0x000fea0003800000 */
.L_x_34240:
[----:B------:R-:W-:-:S13]  /*0bb0*/  ISETP.GE.AND P1, PT, R16, R19, PT ;  /* 0x000000131000720c */ /* 0x000fda0003f26270 */
[----:B0-----:R-:W0:Y:S01]  /*0bc0*/  @!P1 LDC.64 R4, c[0x0][0x220] ;  /* 0x00008800ff049b82 */ /* 0x001e220000000a00 */
[----:B-12---:R-:W-:Y:S02]  /*0bd0*/  @!P1 IMAD.IADD R3, R17, 0x1, R16 ;  /* 0x0000000111039824 */ /* 0x006fe400078e0210 */
[----:B------:R-:W-:-:S03]  /*0be0*/  @!P1 VIADD R16, R16, 0x80 ;  /* 0x0000008010109836 */ /* 0x000fc60000000000 */
[----:B0-----:R-:W-:-:S05]  /*0bf0*/  @!P1 IADD3 R2, P2, R3, R4, RZ ;  /* 0x0000000403029210 */ /* 0x001fca0007f5e0ff */
[----:B------:R-:W-:-:S05]  /*0c00*/  @!P1 IMAD.X R3, RZ, RZ, R5, P2 ;  /* 0x000000ffff039224 */ /* 0x000fca00010e0605 */
[----:B------:R2:W-:Y:S03]  /*0c10*/  @!P1 STG.E.U8 desc[UR4][R2.64], R15 ;  /* 0x0000000f02009986 */ /* 0x0005e6000c101104 */
.L_x_34245:
[----:B------:R-:W-:Y:S05]  /*0c20*/  BSYNC B0 ;  /* 0x0000000000007941 */ /* 0x000fea0003800000 */
.L_x_34239:
        /* <DEDUP_REMOVED lines=10> */
.L_x_34246:
        /* <DEDUP_REMOVED lines=11> */
.L_x_44077:


//--------------------- .text._ZN2at6native18elementwise_kernelILi128ELi4EZNS0_15gpu_kernel_implINS0_13BinaryFunctorIffbZZZNS0_23logical_and_kernel_cudaERNS_14TensorIteratorEENKUlvE0_clEvENKUlvE5_clEvEUlffE_EEEEvRNS_18TensorIteratorBaseERKT_EUliE_EEviT1_ --------------------------
	.section	.text._ZN2at6native18elementwise_kernelILi128ELi4EZNS0_15gpu_kernel_implINS0_13BinaryFunctorIffbZZZNS0_23logical_and_kernel_cudaERNS_14TensorIteratorEENKUlvE0_clEvENKUlvE5_clEvEUlffE_EEEEvRNS_18TensorIteratorBaseERKT_EUliE_EEviT1_,"ax",@progbits
	.align	128
        .global         _ZN2at6native18elementwise_kernelILi128ELi4EZNS0_15gpu_kernel_implINS0_13BinaryFunctorIffbZZZNS0_23logical_and_kernel_cudaERNS_14TensorIteratorEENKUlvE0_clEvENKUlvE5_clEvEUlffE_EEEEvRNS_18TensorIteratorBaseERKT_EUliE_EEviT1_
        .type           _ZN2at6native18elementwise_kernelILi128ELi4EZNS0_15gpu_kernel_implINS0_13BinaryFunctorIffbZZZNS0_23logical_and_kernel_cudaERNS_14TensorIteratorEENKUlvE0_clEvENKUlvE5_clEvEUlffE_EEEEvRNS_18TensorIteratorBaseERKT_EUliE_EEviT1_,@function
        .size           _ZN2at6native18elementwise_kernelILi128ELi4EZNS0_15gpu_kernel_implINS0_13BinaryFunctorIffbZZZNS0_23logical_and_kernel_cudaERNS_14TensorIteratorEENKUlvE0_clEvENKUlvE5_clEvEUlffE_EEEEvRNS_18TensorIteratorBaseERKT_EUliE_EEviT1_,(.L_x_44078 - _ZN2at6native18elementwise_kernelILi128ELi4EZNS0_15gpu_kernel_implINS0_13BinaryFunctorIffbZZZNS0_23logical_and_kernel_cudaERNS_14TensorIteratorEENKUlvE0_clEvENKUlvE5_clEvEUlffE_EEEEvRNS_18TensorIteratorBaseERKT_EUliE_EEviT1_)
        .other          _ZN2at6native18elementwise_kernelILi128ELi4EZNS0_15gpu_kernel_implINS0_13BinaryFunctorIffbZZZNS0_23logical_and_kernel_cudaERNS_14TensorIteratorEENKUlvE0_clEvENKUlvE5_clEvEUlffE_EEEEvRNS_18TensorIteratorBaseERKT_EUliE_EEviT1_,@"STO_CUDA_ENTRY STV_DEFAULT"
_ZN2at6native18elementwise_kernelILi128ELi4EZNS0_15gpu_kernel_implINS0_13BinaryFunctorIffbZZZNS0_23logical_and_kernel_cudaERNS_14TensorIteratorEENKUlvE0_clEvENKUlvE5_clEvEUlffE_EEEEvRNS_18TensorIteratorBaseERKT_EUliE_EEviT1_:
.text._ZN2at6native18elementwise_kernelILi128ELi4EZNS0_15gpu_kernel_implINS0_13BinaryFunctorIffbZZZNS0_23logical_and_kernel_cudaERNS_14TensorIteratorEENKUlvE0_clEvENKUlvE5_clEvEUlffE_EEEEvRNS_18TensorIteratorBaseERKT_EUliE_EEviT1_:
        /* <DEDUP_REMOVED lines=365> */
.L_x_34249:
        /* <DEDUP_REMOVED lines=22> */
.L_x_34254:
[----:B------:R-:W2:Y:S02]  /*1830*/  LDG.E.U8 R2, desc[UR36][R2.64] ;  /* 0x0000002402027981 */ /* 0x000ea4000c1e1100 */
[----:B--2---:R-:W-:Y:S01]  /*1840*/  I2FP.F32.U32 R19, R2 ;  /* 0x0000000200137245 */ /* 0x004fe20000201000 */
[----:B------:R-:W-:Y:S06]  /*1850*/  BRA `(.L_x_34256) ;  /* 0x0000000c002c7947 */ /* 0x000fec0003800000 */
.L_x_34253:
        /* <DEDUP_REMOVED lines=9> */
.L_x_34258:
[----:B------:R-:W2:Y:S02]  /*18f0*/  LDG.E R2, desc[UR36][R2.64] ;  /* 0x0000002402027981 */ /* 0x000ea4000c1e1900 */
[----:B--2---:R-:W-:Y:S01]  /*1900*/  I2FP.F32.S32 R19, R2 ;  /* 0x0000000200137245 */ /* 0x004fe20000201400 */
[----:B------:R-:W-:Y:S06]  /*1910*/  BRA `(.L_x_34256) ;  /* 0x0000000800fc7947 */ /* 0x000fec0003800000 */
.L_x_34257:
[----:B------:R-:W2:Y:S02]  /*1920*/  LDG.E.U16 R2, desc[UR36][R2.64] ;  /* 0x0000002402027981 */ /* 0x000ea4000c1e1500 */
[----:B--2---:R0:W1:Y:S01]  /*1930*/  I2F.S16 R19, R2 ;  /* 0x0000000200137306 */ /* 0x0040620000101400 */
[----:B------:R-:W-:Y:S05]  /*1940*/  BRA `(.L_x_34256) ;  /* 0x0000000800f07947 */ /* 0x000fea0003800000 */
.L_x_34252:
        /* <DEDUP_REMOVED lines=8> */
.L_x_34260:
[----:B------:R-:W2:Y:S02]  /*19d0*/  LDG.E.U16 R2, desc[UR36][R2.64] ;  /* 0x0000002402027981 */ /* 0x000ea4000c1e1500 */
[----:B--2---:R-:W-:Y:S01]  /*19e0*/  HADD2.F32 R19, -RZ, R2.H0_H0 ;  /* 0x20000002ff137230 */ /* 0x004fe20000004100 */
[----:B------:R-:W-:Y:S06]  /*19f0*/  BRA `(.L_x_34256) ;  /* 0x0000000800c47947 */ /* 0x000fec0003800000 */
.L_x_34259:
        /* <DEDUP_REMOVED lines=8> */
.L_x_34262:
[----:B------:R-:W2:Y:S02]  /*1a80*/  LDG.E.U16 R2, desc[UR36][R2.64] ;  /* 0x0000002402027981 */ /* 0x000ea4000c1e1500 */
[----:B--2---:R-:W-:Y:S01]  /*1a90*/  HADD2.F32 R19, -RZ, R2.H0_H0 ;  /* 0x20000002ff137230 */ /* 0x004fe20000004100 */
[----:B------:R-:W-:Y:S06]  /*1aa0*/  BRA `(.L_x_34256) ;  /* 0x0000000800987947 */ /* 0x000fec0003800000 */
.L_x_34261:
[----:B------:R-:W2:Y:S01]  /*1ab0*/  LDG.E.64 R2, desc[UR36][R2.64] ;  /* 0x0000002402027981 */ /* 0x000ea2000c1e1b00 */
[----:B------:R-:W-:Y:S01]  /*1ac0*/  UMOV UR4, 0xf0000000 ;  /* 0xf000000000047882 */ /* 0x000fe20000000000 */
[----:B------:R-:W-:Y:S01]  /*1ad0*/  UMOV UR5, 0x380fffff ;  /* 0x380fffff00057882 */ /* 0x000fe20000000000 */
[----:B--2---:R-:W0:Y:S01]  /*1ae0*/  F2F.F32.F64 R19, R2 ;  /* 0x0000000200137310 */ /* 0x004e220000301000 */
[----:B------:R-:W-:-:S14]  /*1af0*/  DSETP.GEU.AND P0, PT, |R2|, UR4, PT ;  /* 0x0000000402007e2a */ /* 0x000fdc000bf0e200 */
[----:B0-----:R-:W-:Y:S01]  /*1b00*/  @!P0 FMUL R19, R19, 1.175494350822287508e-38 ;  /* 0x0080000013138820 */ /* 0x001fe20000400000 */
[----:B------:R-:W-:Y:S06]  /*1b10*/  BRA `(.L_x_34256) ;  /* 0x00000008007c7947 */ /* 0x000fec0003800000 */
.L_x_34251:
        /* <DEDUP_REMOVED lines=12> */
.L_x_34265:
[----:B------:R-:W2:Y:S01]  /*1be0*/  LDG.E.64 R2, desc[UR36][R2.64] ;  /* 0x0000002402027981 */ /* 0x000ea2000c1e1b00 */
[----:B------:R-:W-:Y:S01]  /*1bf0*/  UMOV UR4, 0xf0000000 ;  /* 0xf000000000047882 */ /* 0x000fe20000000000 */
[----:B------:R-:W-:Y:S01]  /*1c00*/  UMOV UR5, 0x380fffff ;  /* 0x380fffff00057882 */ /* 0x000fe20000000000 */
[----:B--2---:R-:W0:Y:S01]  /*1c10*/  F2F.F32.F64 R19, R2 ;  /* 0x0000000200137310 */ /* 0x004e220000301000 */
[----:B------:R-:W-:-:S14]  /*1c20*/  DSETP.GEU.AND P0, PT, |R2|, UR4, PT ;  /* 0x0000000402007e2a */ /* 0x000fdc000bf0e200 */
[----:B0-----:R-:W-:Y:S01]  /*1c30*/  @!P0 FMUL R19, R19, 1.175494350822287508e-38 ;  /* 0x0080000013138820 */ /* 0x001fe20000400000 */
[----:B------:R-:W-:Y:S06]  /*1c40*/  BRA `(.L_x_34256) ;  /* 0x0000000800307947 */ /* 0x000fec0003800000 */
.L_x_34264:
        /* <DEDUP_REMOVED lines=26> */
.L_x_34267:
        /* <DEDUP_REMOVED lines=13> */
.L_x_34266:
[----:B------:R-:W2:Y:S02]  /*1ec0*/  LDG.E.U16 R2, desc[UR36][R2.64] ;  /* 0x0000002402027981 */ /* 0x000ea4000c1e1500 */
[----:B--2---:R-:W-:Y:S01]  /*1ed0*/  IMAD.U32 R19, R2, 0x10000, RZ ;  /* 0x0001000002137824 */ /* 0x004fe200078e00ff */
[----:B------:R-:W-:Y:S06]  /*1ee0*/  BRA `(.L_x_34256) ;  /* 0x0000000400887947 */ /* 0x000fec0003800000 */
.L_x_34263:
        /* <DEDUP_REMOVED lines=11> */
.L_x_34270:
        /* <DEDUP_REMOVED lines=20> */
.L_x_34272:
[----:B------:R-:W-:Y:S05]  /*20e0*/  BSYNC B0 ;  /* 0x0000000000007941 */ /* 0x000fea0003800000 */
.L_x_34271:
[----:B------:R-:W-:Y:S01]  /*20f0*/  IMAD.SHL.U32 R2, R2, 0x100000, RZ ;  /* 0x0010000002027824 */ /* 0x000fe200078e00ff */
[----:B------:R-:W-:-:S04]  /*2100*/  LEA R0, R0, 0x3b800000, 0x17 ;  /* 0x3b80000000007811 */ /* 0x000fc800078eb8ff */
[----:B------:R-:W-:Y:S01]  /*2110*/  LOP3.LUT R19, R0, R2, R19, 0xfe, !PT ;  /* 0x0000000200137212 */ /* 0x000fe200078efe13 */
[----:B------:R-:W-:Y:S06]  /*2120*/  BRA `(.L_x_34256) ;  /* 0x0000000000f87947 */ /* 0x000fec0003800000 */
.L_x_34269:
        /* <DEDUP_REMOVED lines=20> */
.L_x_34274:
[----:B------:R-:W-:Y:S05]  /*2270*/  BSYNC B0 ;  /* 0x0000000000007941 */ /* 0x000fea0003800000 */
.L_x_34273:
[----:B------:R-:W-:Y:S01]  /*2280*/  IMAD.SHL.U32 R2, R2, 0x200000, RZ ;  /* 0x0020000002027824 */ /* 0x000fe200078e00ff */
[----:B------:R-:W-:-:S04]  /*2290*/  LEA R0, R0, 0x37800000, 0x17 ;  /* 0x3780000000007811 */ /* 0x000fc800078eb8ff */
[----:B------:R-:W-:Y:S01]  /*22a0*/  LOP3.LUT R19, R0, R2, R19, 0xfe, !PT ;  /* 0x0000000200137212 */ /* 0x000fe200078efe13 */
[----:B------:R-:W-:Y:S06]  /*22b0*/  BRA `(.L_x_34256) ;  /* 0x0000000000947947 */ /* 0x000fec0003800000 */
.L_x_34268:
        /* <DEDUP_REMOVED lines=14> */
.L_x_34255:
        /* <DEDUP_REMOVED lines=16> */
.L_x_34277:
[----:B------:R-:W-:Y:S01]  /*24a0*/  IMAD.MOV.U32 R19, RZ, RZ, RZ ;  /* 0x000000ffff137224 */ /* 0x000fe200078e00ff */
[----:B------:R-:W-:Y:S06]  /*24b0*/  BRA `(.L_x_34256) ;  /* 0x0000000000147947 */ /* 0x000fec0003800000 */
.L_x_34276:
[----:B------:R-:W2:Y:S02]  /*24c0*/  LDG.E.64 R2, desc[UR36][R2.64] ;  /* 0x0000002402027981 */ /* 0x000ea4000c1e1b00 */
[----:B--2---:R0:W1:Y:S01]  /*24d0*/  I2F.U64 R19, R2 ;  /* 0x0000000200137312 */ /* 0x0040620000301000 */
[----:B------:R-:W-:Y:S05]  /*24e0*/  BRA `(.L_x_34256) ;  /* 0x0000000000087947 */ /* 0x000fea0003800000 */
.L_x_34275:
[----:B------:R-:W2:Y:S02]  /*24f0*/  LDG.E R2, desc[UR36][R2.64] ;  /* 0x0000002402027981 */ /* 0x000ea4000c1e1900 */
[----:B--2---:R-:W-:-:S07]  /*2500*/  I2FP.F32.U32 R19, R2 ;  /* 0x0000000200137245 */ /* 0x004fce0000201000 */
.L_x_34256:
[----:B------:R-:W-:Y:S05]  /*2510*/  BSYNC B6 ;  /* 0x0000000000067941 */ /* 0x000fea0003800000 */
.L_x_34250:
        /* <DEDUP_REMOVED lines=19> */
.L_x_34282:
[----:B------:R-:W2:Y:S02]  /*2650*/  LDG.E.U8 R0, desc[UR36][R2.64] ;  /* 0x0000002402007981 */ /* 0x000ea4000c1e1100 */
[----:B--2---:R-:W-:Y:S01]  /*2660*/  I2FP.F32.U32 R0, R0 ;  /* 0x0000000000007245 */ /* 0x004fe20000201000 */
[----:B------:R-:W-:Y:S06]  /*2670*/  BRA `(.L_x_34284) ;  /* 0x0000000c002c7947 */ /* 0x000fec0003800000 */
.L_x_34281:
        /* <DEDUP_REMOVED lines=9> */
.L_x_34286:
[----:B------:R-:W2:Y:S02]  /*2710*/  LDG.E R0, desc[UR36][R2.64] ;  /* 0x0000002402007981 */ /* 0x000ea4000c1e1900 */
[----:B--2---:R-:W-:Y:S01]  /*2720*/  I2FP.F32.S32 R0, R0 ;  /* 0x0000000000007245 */ /* 0x004fe20000201400 */
[----:B------:R-:W-:Y:S06]  /*2730*/  BRA `(.L_x_34284) ;  /* 0x0000000800fc7947 */ /* 0x000fec0003800000 */
.L_x_34285:
[----:B------:R-:W2:Y:S02]  /*2740*/  LDG.E.U16 R0, desc[UR36][R2.64] ;  /* 0x0000002402007981 */ /* 0x000ea4000c1e1500 */
[----:B--2---:R-:W4:Y:S01]  /*2750*/  I2F.S16 R0, R0 ;  /* 0x0000000000007306 */ /* 0x004f220000101400 */
[----:B------:R-:W-:Y:S05]  /*2760*/  BRA `(.L_x_34284) ;  /* 0x0000000800f07947 */ /* 0x000fea0003800000 */
.L_x_34280:
        /* <DEDUP_REMOVED lines=8> */
.L_x_34288:
[----:B------:R-:W2:Y:S02]  /*27f0*/  LDG.E.U16 R0, desc[UR36][R2.64] ;  /* 0x0000002402007981 */ /* 0x000ea4000c1e1500 */
[----:B--2---:R-:W-:Y:S01]  /*2800*/  HADD2.F32 R0, -RZ, R0.H0_H0 ;  /* 0x20000000ff007230 */ /* 0x004fe20000004100 */
[----:B------:R-:W-:Y:S06]  /*2810*/  BRA `(.L_x_34284) ;  /* 0x0000000800c47947 */ /* 0x000fec0003800000 */
.L_x_34287:
        /* <DEDUP_REMOVED lines=8> */
.L_x_34290:
[----:B------:R-:W2:Y:S02]  /*28a0*/  LDG.E.U16 R0, desc[UR36][R2.64] ;  /* 0x0000002402007981 */ /* 0x000ea4000c1e1500 */
[----:B--2---:R-:W-:Y:S01]  /*28b0*/  HADD2.F32 R0, -RZ, R0.H0_H0 ;  /* 0x20000000ff007230 */ /* 0x004fe20000004100 */
[----:B------:R-:W-:Y:S06]  /*28c0*/  BRA `(.L_x_34284) ;  /* 0x0000000800987947 */ /* 0x000fec0003800000 */
.L_x_34289:
[----:B------:R-:W2:Y:S01]  /*28d0*/  LDG.E.64 R2, desc[UR36][R2.64] ;  /* 0x0000002402027981 */ /* 0x000ea2000c1e1b00 */
[----:B------:R-:W-:Y:S01]  /*28e0*/  UMOV UR4, 0xf0000000 ;  /* 0xf000000000047882 */ /* 0x000fe20000000000 */
[----:B------:R-:W-:Y:S01]  /*28f0*/  UMOV UR5, 0x380fffff ;  /* 0x380fffff00057882 */ /* 0x000fe20000000000 */
[----:B--2---:R-:W0:Y:S01]  /*2900*/  F2F.F32.F64 R0, R2 ;  /* 0x0000000200007310 */ /* 0x004e220000301000 */
[----:B------:R-:W-:-:S14]  /*2910*/  DSETP.GEU.AND P0, PT, |R2|, UR4, PT ;  /* 0x0000000402007e2a */ /* 0x000fdc000bf0e200 */
[----:B0-----:R-:W-:Y:S01]  /*2920*/  @!P0 FMUL R0, R0, 1.175494350822287508e-38 ;  /* 0x0080000000008820 */ /* 0x001fe20000400000 */
[----:B------:R-:W-:Y:S06]  /*2930*/  BRA `(.L_x_34284) ;  /* 0x00000008007c7947 */ /* 0x000fec0003800000 */
.L_x_34279:
        /* <DEDUP_REMOVED lines=12> */
.L_x_34293:
[----:B------:R-:W2:Y:S01]  /*2a00*/  LDG.E.64 R2, desc[UR36][R2.64] ;  /* 0x0000002402027981 */ /* 0x000ea2000c1e1b00 */
[----:B------:R-:W-:Y:S01]  /*2a10*/  UMOV UR4, 0xf0000000 ;  /* 0xf000000000047882 */ /* 0x000fe20000000000 */
[----:B------:R-:W-:Y:S01]  /*2a20*/  UMOV UR5, 0x380fffff ;  /* 0x380fffff00057882 */ /* 0x000fe20000000000 */
[----:B--2---:R-:W0:Y:S01]  /*2a30*/  F2F.F32.F64 R0, R2 ;  /* 0x0000000200007310 */ /* 0x004e220000301000 */
[----:B------:R-:W-:-:S14]  /*2a40*/  DSETP.GEU.AND P0, PT, |R2|, UR4, PT ;  /* 0x0000000402007e2a */ /* 0x000fdc000bf0e200 */
[----:B0-----:R-:W-:Y:S01]  /*2a50*/  @!P0 FMUL R0, R0, 1.175494350822287508e-38 ;  /* 0x0080000000008820 */ /* 0x001fe20000400000 */
[----:B------:R-:W-:Y:S06]  /*2a60*/  BRA `(.L_x_34284) ;  /* 0x0000000800307947 */ /* 0x000fec0003800000 */
.L_x_34292:
        /* <DEDUP_REMOVED lines=26> */
.L_x_34295:
        /* <DEDUP_REMOVED lines=13> */
.L_x_34294:
[----:B------:R-:W2:Y:S02]  /*2ce0*/  LDG.E.U16 R0, desc[UR36][R2.64] ;  /* 0x0000002402007981 */ /* 0x000ea4000c1e1500 */
[----:B--2---:R-:W-:Y:S01]  /*2cf0*/  IMAD.U32 R0, R0, 0x10000, RZ ;  /* 0x0001000000007824 */ /* 0x004fe200078e00ff */
[----:B------:R-:W-:Y:S06]  /*2d00*/  BRA `(.L_x_34284) ;  /* 0x0000000400887947 */ /* 0x000fec0003800000 */
.L_x_34291:
        /* <DEDUP_REMOVED lines=11> */
.L_x_34298:
        /* <DEDUP_REMOVED lines=20> */
.L_x_34300:
[----:B------:R-:W-:Y:S05]  /*2f00*/  BSYNC B0 ;  /* 0x0000000000007941 */ /* 0x000fea0003800000 */
.L_x_34299:
[----:B------:R-:W-:Y:S01]  /*2f10*/  LEA R3, R0, 0x3b800000, 0x17 ;  /* 0x3b80000000037811 */ /* 0x000fe200078eb8ff */
[----:B------:R-:W-:-:S05]  /*2f20*/  IMAD.SHL.U32 R0, R2, 0x100000, RZ ;  /* 0x0010000002007824 */ /* 0x000fca00078e00ff */
[----:B------:R-:W-:Y:S01]  /*2f30*/  LOP3.LUT R0, R3, R0, R4, 0xfe, !PT ;  /* 0x0000000003007212 */ /* 0x000fe200078efe04 */
[----:B------:R-:W-:Y:S06]  /*2f40*/  BRA `(.L_x_34284) ;  /* 0x0000000000f87947 */ /* 0x000fec0003800000 */
.L_x_34297:
        /* <DEDUP_REMOVED lines=20> */
.L_x_34302:
[----:B------:R-:W-:Y:S05]  /*3090*/  BSYNC B0 ;  /* 0x0000000000007941 */ /* 0x000fea0003800000 */
.L_x_34301:
[----:B------:R-:W-:Y:S01]  /*30a0*/  LEA R3, R0, 0x37800000, 0x17 ;  /* 0x3780000000037811 */ /* 0x000fe200078eb8ff */
[----:B------:R-:W-:-:S05]  /*30b0*/  IMAD.SHL.U32 R0, R2, 0x200000, RZ ;  /* 0x0020000002007824 */ /* 0x000fca00078e00ff */
[----:B------:R-:W-:Y:S01]  /*30c0*/  LOP3.LUT R0, R3, R0, R4, 0xfe, !PT ;  /* 0x0000000003007212 */ /* 0x000fe200078efe04 */
[----:B------:R-:W-:Y:S06]  /*30d0*/  BRA `(.L_x_34284) ;  /* 0x0000000000947947 */ /* 0x000fec0003800000 */
.L_x_34296:
        /* <DEDUP_REMOVED lines=14> */
.L_x_34283:
        /* <DEDUP_REMOVED lines=16> */
.L_x_34305:
[----:B------:R-:W-:Y:S01]  /*32c0*/  IMAD.MOV.U32 R0, RZ, RZ, RZ ;  /* 0x000000ffff007224 */ /* 0x000fe200078e00ff */
[----:B------:R-:W-:Y:S06]  /*32d0*/  BRA `(.L_x_34284) ;  /* 0x0000000000147947 */ /* 0x000fec0003800000 */
.L_x_34304:
[----:B------:R-:W2:Y:S02]  /*32e0*/  LDG.E.64 R2, desc[UR36][R2.64] ;  /* 0x0000002402027981 */ /* 0x000ea4000c1e1b00 */
[----:B--2---:R0:W1:Y:S01]  /*32f0*/  I2F.U64 R0, R2 ;  /* 0x0000000200007312 */ /* 0x0040620000301000 */
[----:B------:R-:W-:Y:S05]  /*3300*/  BRA `(.L_x_34284) ;  /* 0x0000000000087947 */ /* 0x000fea0003800000 */
.L_x_34303:
[----:B------:R-:W2:Y:S02]  /*3310*/  LDG.E R0, desc[UR36][R2.64] ;  /* 0x0000002402007981 */ /* 0x000ea4000c1e1900 */
[----:B--2---:R-:W-:-:S07]  /*3320*/  I2FP.F32.U32 R0, R0 ;  /* 0x0000000000007245 */ /* 0x004fce0000201000 */
.L_x_34284:
[----:B------:R-:W-:Y:S05]  /*3330*/  BSYNC B6 ;  /* 0x0000000000067941 */ /* 0x000fea0003800000 */
.L_x_34278:
        /* <DEDUP_REMOVED lines=19> */
.L_x_34309:
[----:B------:R0:W-:Y:S01]  /*3470*/  STG.E.U8 desc[UR36][R16.64], R2 ;  /* 0x0000000210007986 */ /* 0x0001e2000c101124 */
[----:B------:R-:W-:Y:S05]  /*3480*/  BRA `(.L_x_34311) ;  /* 0x0000000c00487947 */ /* 0x000fea0003800000 */
.L_x_34308:
        /* <DEDUP_REMOVED lines=9> */
.L_x_34313:
[----:B------:R0:W-:Y:S01]  /*3520*/  STG.E desc[UR36][R16.64], R2 ;  /* 0x0000000210007986 */ /* 0x0001e2000c101924 */
[----:B------:R-:W-:Y:S05]  /*3530*/  BRA `(.L_x_34311) ;  /* 0x0000000c001c7947 */ /* 0x000fea0003800000 */
.L_x_34312:
[----:B------:R0:W-:Y:S01]  /*3540*/  STG.E.U16 desc[UR36][R16.64], R2 ;  /* 0x0000000210007986 */ /* 0x0001e2000c101524 */
[----:B------:R-:W-:Y:S05]  /*3550*/  BRA `(.L_x_34311) ;  /* 0x0000000c00147947 */ /* 0x000fea0003800000 */
.L_x_34307:
        /* <DEDUP_REMOVED lines=9> */
.L_x_34315:
[----:B------:R-:W-:-:S04]  /*35f0*/  I2FP.F32.U32 R0, R2 ;  /* 0x0000000200007245 */ /* 0x000fc80000201000 */
[----:B------:R-:W-:-:S05]  /*3600*/  F2FP.F16.F32.PACK_AB R0, RZ, R0 ;  /* 0x00000000ff00723e */ /* 0x000fca00000000ff */
[----:B------:R0:W-:Y:S01]  /*3610*/  STG.E.U16 desc[UR36][R16.64], R0 ;  /* 0x0000000010007986 */ /* 0x0001e2000c101524 */
[----:B------:R-:W-:Y:S05]  /*3620*/  BRA `(.L_x_34311) ;  /* 0x0000000800e07947 */ /* 0x000fea0003800000 */
.L_x_34314:
        /* <DEDUP_REMOVED lines=10> */
.L_x_34317:
[----:B------:R-:W-:-:S04]  /*36d0*/  I2FP.F32.U32 R2, R2 ;  /* 0x0000000200027245 */ /* 0x000fc80000201000 */
[----:B------:R-:W-:-:S04]  /*36e0*/  F2FP.F16.F32.PACK_AB R3, RZ, R2 ;  /* 0x00000002ff03723e */ /* 0x000fc800000000ff */
[----:B------:R-:W-:-:S05]  /*36f0*/  PRMT R3, R3, 0x5410, RZ ;  /* 0x0000541003037816 */ /* 0x000fca00000000ff */
[----:B------:R2:W-:Y:S01]  /*3700*/  STG.E desc[UR36][R16.64], R3 ;  /* 0x0000000310007986 */ /* 0x0005e2000c101924 */
[----:B------:R-:W-:Y:S05]  /*3710*/  BRA `(.L_x_34311) ;  /* 0x0000000800a47947 */ /* 0x000fea0003800000 */
.L_x_34316:
[----:B------:R-:W0:Y:S02]  /*3720*/  I2F.F64.U32 R2, R2 ;  /* 0x0000000200027312 */ /* 0x000e240000201800 */
[----:B0-----:R4:W-:Y:S01]  /*3730*/  STG.E.64 desc[UR36][R16.64], R2 ;  /* 0x0000000210007986 */ /* 0x0019e2000c101b24 */
[----:B------:R-:W-:Y:S05]  /*3740*/  BRA `(.L_x_34311) ;  /* 0x0000000800987947 */ /* 0x000fea0003800000 */
.L_x_34306:
        /* <DEDUP_REMOVED lines=10> */
.L_x_34320:
[----:B------:R-:W0:Y:S01]  /*37f0*/  I2F.F64.U32 R4, R2 ;  /* 0x0000000200047312 */ /* 0x000e220000201800 */
[----:B------:R-:W-:-:S05]  /*3800*/  CS2R R6, SRZ ;  /* 0x0000000000067805 */ /* 0x000fca000001ff00 */
[----:B0-----:R0:W-:Y:S01]  /*3810*/  STG.E.128 desc[UR36][R16.64], R4 ;  /* 0x0000000410007986 */ /* 0x0011e2000c101d24 */
[----:B------:R-:W-:Y:S05]  /*3820*/  BRA `(.L_x_34311) ;  /* 0x0000000800607947 */ /* 0x000fea0003800000 */
.L_x_34319:
        /* <DEDUP_REMOVED lines=21> */
.L_x_34324:
[----:B------:R-:W-:Y:S05]  /*3980*/  BSYNC B0 ;  /* 0x0000000000007941 */ /* 0x000fea0003800000 */
.L_x_34323:
[----:B------:R-:W-:-:S05]  /*3990*/  LOP3.LUT R3, R0, R3, RZ, 0xfc, !PT ;  /* 0x0000000300037212 */ /* 0x000fca00078efcff */
[----:B------:R0:W-:Y:S01]  /*39a0*/  STG.E.U8 desc[UR36][R16.64], R3 ;  /* 0x0000000310007986 */ /* 0x0001e2000c101124 */
[----:B------:R-:W-:Y:S05]  /*39b0*/  BRA `(.L_x_34311) ;  /* 0x0000000400fc7947 */ /* 0x000fea0003800000 */
.L_x_34322:
        /* <DEDUP_REMOVED lines=13> */
.L_x_34326:
[----:B------:R-:W-:Y:S01]  /*3a90*/  IMAD.MOV.U32 R0, RZ, RZ, 0x7f ;  /* 0x0000007fff007424 */ /* 0x000fe200078e00ff */
[----:B------:R-:W-:-:S04]  /*3aa0*/  ISETP.GT.U32.AND P0, PT, R2, 0x7f800000, PT ;  /* 0x7f8000000200780c */ /* 0x000fc80003f04070 */
[----:B------:R-:W-:-:S09]  /*3ab0*/  SEL R0, R0, 0x7c, P0 ;  /* 0x0000007c00007807 */ /* 0x000fd20000000000 */
.L_x_34327:
[----:B------:R-:W-:Y:S05]  /*3ac0*/  BSYNC B0 ;  /* 0x0000000000007941 */ /* 0x000fea0003800000 */
.L_x_34325:
[----:B------:R-:W-:-:S04]  /*3ad0*/  LOP3.LUT R2, R3, 0x80000000, RZ, 0xc0, !PT ;  /* 0x8000000003027812 */ /* 0x000fc800078ec0ff */
[----:B------:R-:W-:-:S04]  /*3ae0*/  SHF.R.U32.HI R3, RZ, 0x18, R2 ;  /* 0x00000018ff037819 */ /* 0x000fc80000011602 */
[----:B------:R-:W-:-:S05]  /*3af0*/  LOP3.LUT R3, R0, R3, RZ, 0xfc, !PT ;  /* 0x0000000300037212 */ /* 0x000fca00078efcff */
[----:B------:R0:W-:Y:S01]  /*3b00*/  STG.E.U8 desc[UR36][R16.64], R3 ;  /* 0x0000000310007986 */ /* 0x0001e2000c101124 */
[----:B------:R-:W-:Y:S05]  /*3b10*/  BRA `(.L_x_34311) ;  /* 0x0000000400a47947 */ /* 0x000fea0003800000 */
.L_x_34321:
[----:B------:R-:W-:-:S04]  /*3b20*/  I2FP.F32.U32 R0, R2 ;  /* 0x0000000200007245 */ /* 0x000fc80000201000 */
[----:B------:R-:W-:-:S05]  /*3b30*/  F2FP.BF16.F32.PACK_AB R0, RZ, R0 ;  /* 0x00000000ff00723e */ /* 0x000fca00000010ff */
[----:B------:R0:W-:Y:S01]  /*3b40*/  STG.E.U16 desc[UR36][R16.64], R0 ;  /* 0x0000000010007986 */ /* 0x0001e2000c101524 */
[----:B------:R-:W-:Y:S05]  /*3b50*/  BRA `(.L_x_34311) ;  /* 0x0000000400947947 */ /* 0x000fea0003800000 */
.L_x_34318:
        /* <DEDUP_REMOVED lines=10> */
.L_x_34330:
        /* <DEDUP_REMOVED lines=17> */
.L_x_34333:
[----:B------:R-:W-:-:S04]  /*3d10*/  LOP3.LUT R2, R3, 0x80000000, RZ, 0xc0, !PT ;  /* 0x8000000003027812 */ /* 0x000fc800078ec0ff */
[----:B------:R-:W-:-:S04]  /*3d20*/  SHF.R.U32.HI R3, RZ, 0x18, R2 ;  /* 0x00000018ff037819 */ /* 0x000fc80000011602 */
[----:B------:R-:W-:-:S04]  /*3d30*/  LOP3.LUT R0, R0, R3, RZ, 0xfc, !PT ;  /* 0x0000000300007212 */ /* 0x000fc800078efcff */
[----:B------:R-:W-:-:S07]  /*3d40*/  PRMT R8, R0, 0x7610, R8 ;  /* 0x0000761000087816 */ /* 0x000fce0000000008 */
.L_x_34332:
[----:B------:R-:W-:Y:S05]  /*3d50*/  BSYNC B0 ;  /* 0x0000000000007941 */ /* 0x000fea0003800000 */
.L_x_34331:
[----:B------:R0:W-:Y:S01]  /*3d60*/  STG.E.U8 desc[UR36][R16.64], R8 ;  /* 0x0000000810007986 */ /* 0x0001e2000c101124 */
[----:B------:R-:W-:Y:S05]  /*3d70*/  BRA `(.L_x_34311) ;  /* 0x00000004000c7947 */ /* 0x000fea0003800000 */
.L_x_34329:
        /* <DEDUP_REMOVED lines=17> */
.L_x_34336:
[----:B------:R-:W-:-:S04]  /*3e90*/  LOP3.LUT R2, R3, 0x80000000, RZ, 0xc0, !PT ;  /* 0x8000000003027812 */ /* 0x000fc800078ec0ff */
[----:B------:R-:W-:-:S04]  /*3ea0*/  SHF.R.U32.HI R3, RZ, 0x18, R2 ;  /* 0x00000018ff037819 */ /* 0x000fc80000011602 */
[----:B------:R-:W-:-:S04]  /*3eb0*/  LOP3.LUT R0, R0, R3, RZ, 0xfc, !PT ;  /* 0x0000000300007212 */ /* 0x000fc800078efcff */
[----:B------:R-:W-:-:S07]  /*3ec0*/  PRMT R8, R0, 0x7610, R8 ;  /* 0x0000761000087816 */ /* 0x000fce0000000008 */
.L_x_34335:
[----:B------:R-:W-:Y:S05]  /*3ed0*/  BSYNC B0 ;  /* 0x0000000000007941 */ /* 0x000fea0003800000 */
.L_x_34334:
[----:B------:R0:W-:Y:S01]  /*3ee0*/  STG.E.U8 desc[UR36][R16.64], R8 ;  /* 0x0000000810007986 */ /* 0x0001e2000c101124 */
[----:B------:R-:W-:Y:S05]  /*3ef0*/  BRA `(.L_x_34311) ;  /* 0x0000000000ac7947 */ /* 0x000fea0003800000 */
.L_x_34328:
        /* <DEDUP_REMOVED lines=22> */
.L_x_34310:
        /* <DEDUP_REMOVED lines=16> */
.L_x_34339:
[----:B------:R-:W-:Y:S05]  /*4160*/  BRA `(.L_x_34311) ;  /* 0x0000000000107947 */ /* 0x000fea0003800000 */
.L_x_34338:
[----:B------:R-:W-:-:S05]  /*4170*/  IMAD.MOV.U32 R3, RZ, RZ, RZ ;  /* 0x000000ffff037224 */ /* 0x000fca00078e00ff */
[----:B------:R0:W-:Y:S01]  /*4180*/  STG.E.64 desc[UR36][R16.64], R2 ;  /* 0x0000000210007986 */ /* 0x0001e2000c101b24 */
[----:B------:R-:W-:Y:S05]  /*4190*/  BRA `(.L_x_34311) ;  /* 0x0000000000047947 */ /* 0x000fea0003800000 */
.L_x_34337:
[----:B------:R0:W-:Y:S02]  /*41a0*/  STG.E desc[UR36][R16.64], R2 ;  /* 0x0000000210007986 */ /* 0x0001e4000c101924 */
.L_x_34311:
[----:B------:R-:W-:-:S04]  /*41b0*/  IMAD R18, R18, 0x200, R23 ;  /* 0x0000020012127824 */ /* 0x000fc800078e0217 */
[----:B------:R-:W-:-:S07]  /*41c0*/  VIADD R19, R18, 0x80 ;  /* 0x0000008012137836 */ /* 0x000fce0000000000 */
.L_x_34248:
[----:B------:R-:W-:Y:S05]  /*41d0*/  BSYNC B7 ;  /* 0x0000000000077941 */ /* 0x000fea0003800000 */
.L_x_34247:
        /* <DEDUP_REMOVED lines=358> */
.L_x_34342:
        /* <DEDUP_REMOVED lines=22> */
.L_x_34347:
[----:B------:R-:W2:Y:S02]  /*59a0*/  LDG.E.U8 R2, desc[UR36][R2.64] ;  /* 0x0000002402027981 */ /* 0x000ea4000c1e1100 */
[----:B--2---:R-:W-:Y:S01]  /*59b0*/  I2FP.F32.U32 R22, R2 ;  /* 0x0000000200167245 */ /* 0x004fe20000201000 */
[----:B------:R-:W-:Y:S06]  /*59c0*/  BRA `(.L_x_34349) ;  /* 0x0000000c002c7947 */ /* 0x000fec0003800000 */
.L_x_34346:
        /* <DEDUP_REMOVED lines=9> */
.L_x_34351:
[----:B------:R-:W2:Y:S02]  /*5a60*/  LDG.E R2, desc[UR36][R2.64] ;  /* 0x0000002402027981 */ /* 0x000ea4000c1e1900 */
[----:B--2---:R-:W-:Y:S01]  /*5a70*/  I2FP.F32.S32 R22, R2 ;  /* 0x0000000200167245 */ /* 0x004fe20000201400 */
[----:B------:R-:W-:Y:S06]  /*5a80*/  BRA `(.L_x_34349) ;  /* 0x0000000800fc7947 */ /* 0x000fec0003800000 */
.L_x_34350:
[----:B------:R-:W2:Y:S02]  /*5a90*/  LDG.E.U16 R2, desc[UR36][R2.64] ;  /* 0x0000002402027981 */ /* 0x000ea4000c1e1500 */
[----:B--2---:R0:W1:Y:S01]  /*5aa0*/  I2F.S16 R22, R2 ;  /* 0x0000000200167306 */ /* 0x0040620000101400 */
[----:B------:R-:W-:Y:S05]  /*5ab0*/  BRA `(.L_x_34349) ;  /* 0x0000000800f07947 */ /* 0x000fea0003800000 */
.L_x_34345:
        /* <DEDUP_REMOVED lines=8> */
.L_x_34353:
[----:B------:R-:W2:Y:S02]  /*5b40*/  LDG.E.U16 R2, desc[UR36][R2.64] ;  /* 0x0000002402027981 */ /* 0x000ea4000c1e1500 */
[----:B--2---:R-:W-:Y:S01]  /*5b50*/  HADD2.F32 R22, -RZ, R2.H0_H0 ;  /* 0x20000002ff167230 */ /* 0x004fe20000004100 */
[----:B------:R-:W-:Y:S06]  /*5b60*/  BRA `(.L_x_34349) ;  /* 0x0000000800c47947 */ /* 0x000fec0003800000 */
.L_x_34352:
        /* <DEDUP_REMOVED lines=8> */
.L_x_34355:
[----:B------:R-:W2:Y:S02]  /*5bf0*/  LDG.E.U16 R2, desc[UR36][R2.64] ;  /* 0x0000002402027981 */ /* 0x000ea4000c1e1500 */
[----:B--2---:R-:W-:Y:S01]  /*5c00*/  HADD2.F32 R22, -RZ, R2.H0_H0 ;  /* 0x20000002ff167230 */ /* 0x004fe20000004100 */
[----:B------:R-:W-:Y:S06]  /*5c10*/  BRA `(.L_x_34349) ;  /* 0x0000000800987947 */ /* 0x000fec0003800000 */
.L_x_34354:
[----:B------:R-:W2:Y:S01]  /*5c20*/  LDG.E.64 R2, desc[UR36][R2.64] ;  /* 0x0000002402027981 */ /* 0x000ea2000c1e1b00 */
[----:B------:R-:W-:Y:S01]  /*5c30*/  UMOV UR4, 0xf0000000 ;  /* 0xf000000000047882 */ /* 0x000fe20000000000 */
[----:B------:R-:W-:Y:S01]  /*5c40*/  UMOV UR5, 0x380fffff ;  /* 0x380fffff00057882 */ /* 0x000fe20000000000 */
[----:B--2---:R-:W0:Y:S01]  /*5c50*/  F2F.F32.F64 R22, R2 ;  /* 0x0000000200167310 */ /* 0x004e220000301000 */
[----:B------:R-:W-:-:S14]  /*5c60*/  DSETP.GEU.AND P0, PT, |R2|, UR4, PT ;  /* 0x0000000402007e2a */ /* 0x000fdc000bf0e200 */
[----:B0-----:R-:W-:Y:S01]  /*5c70*/  @!P0 FMUL R22, R22, 1.175494350822287508e-38 ;  /* 0x0080000016168820 */ /* 0x001fe20000400000 */
[----:B------:R-:W-:Y:S06]  /*5c80*/  BRA `(.L_x_34349) ;  /* 0x00000008007c7947 */ /* 0x000fec0003800000 */
.L_x_34344:
        /* <DEDUP_REMOVED lines=12> */
.L_x_34358:
[----:B------:R-:W2:Y:S01]  /*5d50*/  LDG.E.64 R2, desc[UR36][R2.64] ;  /* 0x0000002402027981 */ /* 0x000ea2000c1e1b00 */
[----:B------:R-:W-:Y:S01]  /*5d60*/  UMOV UR4, 0xf0000000 ;  /* 0xf000000000047882 */ /* 0x000fe20000000000 */
[----:B------:R-:W-:Y:S01]  /*5d70*/  UMOV UR5, 0x380fffff ;  /* 0x380fffff00057882 */ /* 0x000fe20000000000 */
[----:B--2---:R-:W0:Y:S01]  /*5d80*/  F2F.F32.F64 R22, R2 ;  /* 0x0000000200167310 */ /* 0x004e220000301000 */
[----:B------:R-:W-:-:S14]  /*5d90*/  DSETP.GEU.AND P0, PT, |R2|, UR4, PT ;  /* 0x0000000402007e2a */ /* 0x000fdc000bf0e200 */
[----:B0-----:R-:W-:Y:S01]  /*5da0*/  @!P0 FMUL R22, R22, 1.175494350822287508e-38 ;  /* 0x0080000016168820 */ /* 0x001fe20000400000 */
[----:B------:R-:W-:Y:S06]  /*5db0*/  BRA `(.L_x_34349) ;  /* 0x0000000800307947 */ /* 0x000fec0003800000 */
.L_x_34357:
        /* <DEDUP_REMOVED lines=26> */
.L_x_34360:
        /* <DEDUP_REMOVED lines=13> */
.L_x_34359:
[----:B------:R-:W2:Y:S02]  /*6030*/  LDG.E.U16 R2, desc[UR36][R2.64] ;  /* 0x0000002402027981 */ /* 0x000ea4000c1e1500 */
[----:B--2---:R-:W-:Y:S01]  /*6040*/  IMAD.U32 R22, R2, 0x10000, RZ ;  /* 0x0001000002167824 */ /* 0x004fe200078e00ff */
[----:B------:R-:W-:Y:S06]  /*6050*/  BRA `(.L_x_34349) ;  /* 0x0000000400887947 */ /* 0x000fec0003800000 */
.L_x_34356:
        /* <DEDUP_REMOVED lines=11> */
.L_x_34363:
        /* <DEDUP_REMOVED lines=20> */
.L_x_34365:
[----:B------:R-:W-:Y:S05]  /*6250*/  BSYNC B0 ;  /* 0x0000000000007941 */ /* 0x000fea0003800000 */
.L_x_34364:
[----:B------:R-:W-:Y:S01]  /*6260*/  IMAD.SHL.U32 R2, R2, 0x100000, RZ ;  /* 0x0010000002027824 */ /* 0x000fe200078e00ff */
[----:B------:R-:W-:-:S04]  /*6270*/  LEA R3, R0, 0x3b800000, 0x17 ;  /* 0x3b80000000037811 */ /* 0x000fc800078eb8ff */
[----:B------:R-:W-:Y:S01]  /*6280*/  LOP3.LUT R22, R3, R2, R22, 0xfe, !PT ;  /* 0x0000000203167212 */ /* 0x000fe200078efe16 */
[----:B------:R-:W-:Y:S06]  /*6290*/  BRA `(.L_x_34349) ;  /* 0x0000000000f87947 */ /* 0x000fec0003800000 */
.L_x_34362:
        /* <DEDUP_REMOVED lines=20> */
.L_x_34367:
[----:B------:R-:W-:Y:S05]  /*63e0*/  BSYNC B0 ;  /* 0x0000000000007941 */ /* 0x000fea0003800000 */
.L_x_34366:
[----:B------:R-:W-:Y:S01]  /*63f0*/  IMAD.SHL.U32 R2, R2, 0x200000, RZ ;  /* 0x0020000002027824 */ /* 0x000fe200078e00ff */
[----:B------:R-:W-:-:S04]  /*6400*/  LEA R3, R0, 0x37800000, 0x17 ;  /* 0x3780000000037811 */ /* 0x000fc800078eb8ff */
[----:B------:R-:W-:Y:S01]  /*6410*/  LOP3.LUT R22, R3, R2, R22, 0xfe, !PT ;  /* 0x0000000203167212 */ /* 0x000fe200078efe16 */
[----:B------:R-:W-:Y:S06]  /*6420*/  BRA `(.L_x_34349) ;  /* 0x0000000000947947 */ /* 0x000fec0003800000 */
.L_x_34361:
        /* <DEDUP_REMOVED lines=14> */
.L_x_34348:
        /* <DEDUP_REMOVED lines=16> */
.L_x_34370:
[----:B------:R-:W-:Y:S01]  /*6610*/  IMAD.MOV.U32 R22, RZ, RZ, RZ ;  /* 0x000000ffff167224 */ /* 0x000fe200078e00ff */
[----:B------:R-:W-:Y:S06]  /*6620*/  BRA `(.L_x_34349) ;  /* 0x0000000000147947 */ /* 0x000fec0003800000 */
.L_x_34369:
[----:B------:R-:W2:Y:S02]  /*6630*/  LDG.E.64 R22, desc[UR36][R2.64] ;  /* 0x0000002402167981 */ /* 0x000ea4000c1e1b00 */
[----:B--2---:R0:W1:Y:S01]  /*6640*/  I2F.U64 R22, R22 ;  /* 0x0000001600167312 */ /* 0x0040620000301000 */
[----:B------:R-:W-:Y:S05]  /*6650*/  BRA `(.L_x_34349) ;  /* 0x0000000000087947 */ /* 0x000fea0003800000 */
.L_x_34368:
[----:B------:R-:W2:Y:S02]  /*6660*/  LDG.E R2, desc[UR36][R2.64] ;  /* 0x0000002402027981 */ /* 0x000ea4000c1e1900 */
[----:B--2---:R-:W-:-:S07]  /*6670*/  I2FP.F32.U32 R22, R2 ;  /* 0x0000000200167245 */ /* 0x004fce0000201000 */
.L_x_34349:
[----:B------:R-:W-:Y:S05]  /*6680*/  BSYNC B6 ;  /* 0x0000000000067941 */ /* 0x000fea0003800000 */
.L_x_34343:
        /* <DEDUP_REMOVED lines=19> */
.L_x_34375:
[----:B------:R-:W2:Y:S02]  /*67c0*/  LDG.E.U8 R0, desc[UR36][R2.64] ;  /* 0x0000002402007981 */ /* 0x000ea4000c1e1100 */
[----:B--2---:R-:W-:Y:S01]  /*67d0*/  I2FP.F32.U32 R0, R0 ;  /* 0x0000000000007245 */ /* 0x004fe20000201000 */
[----:B------:R-:W-:Y:S06]  /*67e0*/  BRA `(.L_x_34377) ;  /* 0x0000000c002c7947 */ /* 0x000fec0003800000 */
.L_x_34374:
        /* <DEDUP_REMOVED lines=9> */
.L_x_34379:
[----:B------:R-:W2:Y:S02]  /*6880*/  LDG.E R0, desc[UR36][R2.64] ;  /* 0x0000002402007981 */ /* 0x000ea4000c1e1900 */
[----:B--2---:R-:W-:Y:S01]  /*6890*/  I2FP.F32.S32 R0, R0 ;  /* 0x0000000000007245 */ /* 0x004fe20000201400 */
[----:B------:R-:W-:Y:S06]  /*68a0*/  BRA `(.L_x_34377) ;  /* 0x0000000800fc7947 */ /* 0x000fec0003800000 */
.L_x_34378:
[----:B------:R-:W2:Y:S02]  /*68b0*/  LDG.E.U16 R0, desc[UR36][R2.64] ;  /* 0x0000002402007981 */ /* 0x000ea4000c1e1500 */
[----:B--2---:R-:W0:Y:S01]  /*68c0*/  I2F.S16 R0, R0 ;  /* 0x0000000000007306 */ /* 0x004e220000101400 */
[----:B------:R-:W-:Y:S05]  /*68d0*/  BRA `(.L_x_34377) ;  /* 0x0000000800f07947 */ /* 0x000fea0003800000 */
.L_x_34373:
        /* <DEDUP_REMOVED lines=8> */
.L_x_34381:
[----:B------:R-:W2:Y:S02]  /*6960*/  LDG.E.U16 R0, desc[UR36][R2.64] ;  /* 0x0000002402007981 */ /* 0x000ea4000c1e1500 */
[----:B--2---:R-:W-:Y:S01]  /*6970*/  HADD2.F32 R0, -RZ, R0.H0_H0 ;  /* 0x20000000ff007230 */ /* 0x004fe20000004100 */
[----:B------:R-:W-:Y:S06]  /*6980*/  BRA `(.L_x_34377) ;  /* 0x0000000800c47947 */ /* 0x000fec0003800000 */
.L_x_34380:
        /* <DEDUP_REMOVED lines=8> */
.L_x_34383:
[----:B------:R-:W2:Y:S02]  /*6a10*/  LDG.E.U16 R0, desc[UR36][R2.64] ;  /* 0x0000002402007981 */ /* 0x000ea4000c1e1500 */
[----:B--2---:R-:W-:Y:S01]  /*6a20*/  HADD2.F32 R0, -RZ, R0.H0_H0 ;  /* 0x20000000ff007230 */ /* 0x004fe20000004100 */
[----:B------:R-:W-:Y:S06]  /*6a30*/  BRA `(.L_x_34377) ;  /* 0x0000000800987947 */ /* 0x000fec0003800000 */
.L_x_34382:
[----:B------:R-:W2:Y:S01]  /*6a40*/  LDG.E.64 R2, desc[UR36][R2.64] ;  /* 0x0000002402027981 */ /* 0x000ea2000c1e1b00 */
[----:B------:R-:W-:Y:S01]  /*6a50*/  UMOV UR4, 0xf0000000 ;  /* 0xf000000000047882 */ /* 0x000fe20000000000 */
[----:B------:R-:W-:Y:S01]  /*6a60*/  UMOV UR5, 0x380fffff ;  /* 0x380fffff00057882 */ /* 0x000fe20000000000 */
[----:B--2---:R-:W0:Y:S01]  /*6a70*/  F2F.F32.F64 R0, R2 ;  /* 0x0000000200007310 */ /* 0x004e220000301000 */
[----:B------:R-:W-:-:S14]  /*6a80*/  DSETP.GEU.AND P0, PT, |R2|, UR4, PT ;  /* 0x0000000402007e2a */ /* 0x000fdc000bf0e200 */
[----:B0-----:R-:W-:Y:S01]  /*6a90*/  @!P0 FMUL R0, R0, 1.175494350822287508e-38 ;  /* 0x0080000000008820 */ /* 0x001fe20000400000 */
[----:B------:R-:W-:Y:S06]  /*6aa0*/  BRA `(.L_x_34377) ;  /* 0x00000008007c7947 */ /* 0x000fec0003800000 */
.L_x_34372:
        /* <DEDUP_REMOVED lines=12> */
.L_x_34386:
[----:B------:R-:W2:Y:S01]  /*6b70*/  LDG.E.64 R2, desc[UR36][R2.64] ;  /* 0x0000002402027981 */ /* 0x000ea2000c1e1b00 */
[----:B------:R-:W-:Y:S01]  /*6b80*/  UMOV UR4, 0xf0000000 ;  /* 0xf000000000047882 */ /* 0x000fe20000000000 */
[----:B------:R-:W-:Y:S01]  /*6b90*/  UMOV UR5, 0x380fffff ;  /* 0x380fffff00057882 */ /* 0x000fe20000000000 */
[----:B--2---:R-:W0:Y:S01]  /*6ba0*/  F2F.F32.F64 R0, R2 ;  /* 0x0000000200007310 */ /* 0x004e220000301000 */
[----:B------:R-:W-:-:S14]  /*6bb0*/  DSETP.GEU.AND P0, PT, |R2|, UR4, PT ;  /* 0x0000000402007e2a */ /* 0x000fdc000bf0e200 */
[----:B0-----:R-:W-:Y:S01]  /*6bc0*/  @!P0 FMUL R0, R0, 1.175494350822287508e-38 ;  /* 0x0080000000008820 */ /* 0x001fe20000400000 */
[----:B------:R-:W-:Y:S06]  /*6bd0*/  BRA `(.L_x_34377) ;  /* 0x0000000800307947 */ /* 0x000fec0003800000 */
.L_x_34385:
        /* <DEDUP_REMOVED lines=26> */
.L_x_34388:
        /* <DEDUP_REMOVED lines=13> */
.L_x_34387:
[----:B------:R-:W2:Y:S02]  /*6e50*/  LDG.E.U16 R0, desc[UR36][R2.64] ;  /* 0x0000002402007981 */ /* 0x000ea4000c1e1500 */
[----:B--2---:R-:W-:Y:S01]  /*6e60*/  IMAD.U32 R0, R0, 0x10000, RZ ;  /* 0x0001000000007824 */ /* 0x004fe200078e00ff */
[----:B------:R-:W-:Y:S06]  /*6e70*/  BRA `(.L_x_34377) ;  /* 0x0000000400887947 */ /* 0x000fec0003800000 */
.L_x_34384:
        /* <DEDUP_REMOVED lines=11> */
.L_x_34391:
        /* <DEDUP_REMOVED lines=20> */
.L_x_34393:
[----:B------:R-:W-:Y:S05]  /*7070*/  BSYNC B0 ;  /* 0x0000000000007941 */ /* 0x000fea0003800000 */
.L_x_34392:
[----:B------:R-:W-:Y:S01]  /*7080*/  LEA R3, R0, 0x3b800000, 0x17 ;  /* 0x3b80000000037811 */ /* 0x000fe200078eb8ff */
[----:B------:R-:W-:-:S05]  /*7090*/  IMAD.SHL.U32 R0, R2, 0x100000, RZ ;  /* 0x0010000002007824 */ /* 0x000fca00078e00ff */
[----:B------:R-:W-:Y:S01]  /*70a0*/  LOP3.LUT R0, R3, R0, R4, 0xfe, !PT ;  /* 0x0000000003007212 */ /* 0x000fe200078efe04 */
[----:B------:R-:W-:Y:S06]  /*70b0*/  BRA `(.L_x_34377) ;  /* 0x0000000000f87947 */ /* 0x000fec0003800000 */
.L_x_34390:
        /* <DEDUP_REMOVED lines=20> */
.L_x_34395:
[----:B------:R-:W-:Y:S05]  /*7200*/  BSYNC B0 ;  /* 0x0000000000007941 */ /* 0x000fea0003800000 */
.L_x_34394:
[----:B------:R-:W-:Y:S01]  /*7210*/  LEA R3, R0, 0x37800000, 0x17 ;  /* 0x3780000000037811 */ /* 0x000fe200078eb8ff */
[----:B------:R-:W-:-:S05]  /*7220*/  IMAD.SHL.U32 R0, R2, 0x200000, RZ ;  /* 0x0020000002007824 */ /* 0x000fca00078e00ff */
[----:B------:R-:W-:Y:S01]  /*7230*/  LOP3.LUT R0, R3, R0, R4, 0xfe, !PT ;  /* 0x0000000003007212 */ /* 0x000fe200078efe04 */
[----:B------:R-:W-:Y:S06]  /*7240*/  BRA `(.L_x_34377) ;  /* 0x0000000000947947 */ /* 0x000fec0003800000 */
.L_x_34389:
        /* <DEDUP_REMOVED lines=14> */
.L_x_34376:
        /* <DEDUP_REMOVED lines=16> */
.L_x_34398:
[----:B------:R-:W-:Y:S01]  /*7430*/  IMAD.MOV.U32 R0, RZ, RZ, RZ ;  /* 0x000000ffff007224 */ /* 0x000fe200078e00ff */
[----:B------:R-:W-:Y:S06]  /*7440*/  BRA `(.L_x_34377) ;  /* 0x0000000000147947 */ /* 0x000fec0003800000 */
.L_x_34397:
[----:B------:R-:W2:Y:S02]  /*7450*/  LDG.E.64 R2, desc[UR36][R2.64] ;  /* 0x0000002402027981 */ /* 0x000ea4000c1e1b00 */
[----:B--2---:R0:W2:Y:S01]  /*7460*/  I2F.U64 R0, R2 ;  /* 0x0000000200007312 */ /* 0x0040a20000301000 */
[----:B------:R-:W-:Y:S05]  /*7470*/  BRA `(.L_x_34377) ;  /* 0x0000000000087947 */ /* 0x000fea0003800000 */
.L_x_34396:
[----:B------:R-:W2:Y:S02]  /*7480*/  LDG.E R0, desc[UR36][R2.64] ;  /* 0x0000002402007981 */ /* 0x000ea4000c1e1900 */
[----:B--2---:R-:W-:-:S07]  /*7490*/  I2FP.F32.U32 R0, R0 ;  /* 0x0000000000007245 */ /* 0x004fce0000201000 */
.L_x_34377:
[----:B------:R-:W-:Y:S05]  /*74a0*/  BSYNC B6 ;  /* 0x0000000000067941 */ /* 0x000fea0003800000 */
.L_x_34371:
        /* <DEDUP_REMOVED lines=19> */
.L_x_34402:
[----:B------:R0:W-:Y:S01]  /*75e0*/  STG.E.U8 desc[UR36][R16.64], R2 ;  /* 0x0000000210007986 */ /* 0x0001e2000c101124 */
[----:B------:R-:W-:Y:S05]  /*75f0*/  BRA `(.L_x_34404) ;  /* 0x0000000c00487947 */ /* 0x000fea0003800000 */
.L_x_34401:
        /* <DEDUP_REMOVED lines=9> */
.L_x_34406:
[----:B------:R0:W-:Y:S01]  /*7690*/  STG.E desc[UR36][R16.64], R2 ;  /* 0x0000000210007986 */ /* 0x0001e2000c101924 */
[----:B------:R-:W-:Y:S05]  /*76a0*/  BRA `(.L_x_34404) ;  /* 0x0000000c001c7947 */ /* 0x000fea0003800000 */
.L_x_34405:
[----:B------:R0:W-:Y:S01]  /*76b0*/  STG.E.U16 desc[UR36][R16.64], R2 ;  /* 0x0000000210007986 */ /* 0x0001e2000c101524 */
[----:B------:R-:W-:Y:S05]  /*76c0*/  BRA `(.L_x_34404) ;  /* 0x0000000c00147947 */ /* 0x000fea0003800000 */
.L_x_34400:
        /* <DEDUP_REMOVED lines=9> */
.L_x_34408:
[----:B------:R-:W-:-:S04]  /*7760*/  I2FP.F32.U32 R0, R2 ;  /* 0x0000000200007245 */ /* 0x000fc80000201000 */
[----:B------:R-:W-:-:S05]  /*7770*/  F2FP.F16.F32.PACK_AB R0, RZ, R0 ;  /* 0x00000000ff00723e */ /* 0x000fca00000000ff */
[----:B------:R0:W-:Y:S01]  /*7780*/  STG.E.U16 desc[UR36][R16.64], R0 ;  /* 0x0000000010007986 */ /* 0x0001e2000c101524 */
[----:B------:R-:W-:Y:S05]  /*7790*/  BRA `(.L_x_34404) ;  /* 0x0000000800e07947 */ /* 0x000fea0003800000 */
.L_x_34407:
        /* <DEDUP_REMOVED lines=10> */
.L_x_34410:
[----:B------:R-:W-:-:S04]  /*7840*/  I2FP.F32.U32 R2, R2 ;  /* 0x0000000200027245 */ /* 0x000fc80000201000 */
[----:B------:R-:W-:-:S04]  /*7850*/  F2FP.F16.F32.PACK_AB R3, RZ, R2 ;  /* 0x00000002ff03723e */ /* 0x000fc800000000ff */
[----:B------:R-:W-:-:S05]  /*7860*/  PRMT R3, R3, 0x5410, RZ ;  /* 0x0000541003037816 */ /* 0x000fca00000000ff */
[----:B------:R0:W-:Y:S01]  /*7870*/  STG.E desc[UR36][R16.64], R3 ;  /* 0x0000000310007986 */ /* 0x0001e2000c101924 */
[----:B------:R-:W-:Y:S05]  /*7880*/  BRA `(.L_x_34404) ;  /* 0x0000000800a47947 */ /* 0x000fea0003800000 */
.L_x_34409:
[----:B------:R-:W0:Y:S02]  /*7890*/  I2F.F64.U32 R2, R2 ;  /* 0x0000000200027312 */ /* 0x000e240000201800 */
[----:B0-----:R0:W-:Y:S01]  /*78a0*/  STG.E.64 desc[UR36][R16.64], R2 ;  /* 0x0000000210007986 */ /* 0x0011e2000c101b24 */
[----:B------:R-:W-:Y:S05]  /*78b0*/  BRA `(.L_x_34404) ;  /* 0x0000000800987947 */ /* 0x000fea0003800000 */
.L_x_34399:
        /* <DEDUP_REMOVED lines=10> */
.L_x_34413:
[----:B------:R-:W0:Y:S01]  /*7960*/  I2F.F64.U32 R4, R2 ;  /* 0x0000000200047312 */ /* 0x000e220000201800 */
[----:B------:R-:W-:-:S05]  /*7970*/  CS2R R6, SRZ ;  /* 0x0000000000067805 */ /* 0x000fca000001ff00 */
[----:B0-----:R0:W-:Y:S01]  /*7980*/  STG.E.128 desc[UR36][R16.64], R4 ;  /* 0x0000000410007986 */ /* 0x0011e2000c101d24 */
[----:B------:R-:W-:Y:S05]  /*7990*/  BRA `(.L_x_34404) ;  /* 0x0000000800607947 */ /* 0x000fea0003800000 */
.L_x_34412:
        /* <DEDUP_REMOVED lines=21> */
.L_x_34417:
[----:B------:R-:W-:Y:S05]  /*7af0*/  BSYNC B0 ;  /* 0x0000000000007941 */ /* 0x000fea0003800000 */
.L_x_34416:
[----:B------:R-:W-:-:S05]  /*7b00*/  LOP3.LUT R3, R0, R3, RZ, 0xfc, !PT ;  /* 0x0000000300037212 */ /* 0x000fca00078efcff */
[----:B------:R0:W-:Y:S01]  /*7b10*/  STG.E.U8 desc[UR36][R16.64], R3 ;  /* 0x0000000310007986 */ /* 0x0001e2000c101124 */
[----:B------:R-:W-:Y:S05]  /*7b20*/  BRA `(.L_x_34404) ;  /* 0x0000000400fc7947 */ /* 0x000fea0003800000 */
.L_x_34415:
        /* <DEDUP_REMOVED lines=13> */
.L_x_34419:
[----:B------:R-:W-:Y:S01]  /*7c00*/  IMAD.MOV.U32 R0, RZ, RZ, 0x7f ;  /* 0x0000007fff007424 */ /* 0x000fe200078e00ff */
[----:B------:R-:W-:-:S04]  /*7c10*/  ISETP.GT.U32.AND P0, PT, R2, 0x7f800000, PT ;  /* 0x7f8000000200780c */ /* 0x000fc80003f04070 */
[----:B------:R-:W-:-:S09]  /*7c20*/  SEL R0, R0, 0x7c, P0 ;  /* 0x0000007c00007807 */ /* 0x000fd20000000000 */
.L_x_34420:
[----:B------:R-:W-:Y:S05]  /*7c30*/  BSYNC B0 ;  /* 0x0000000000007941 */ /* 0x000fea0003800000 */
.L_x_34418:
[----:B------:R-:W-:-:S04]  /*7c40*/  LOP3.LUT R2, R3, 0x80000000, RZ, 0xc0, !PT ;  /* 0x8000000003027812 */ /* 0x000fc800078ec0ff */
[----:B------:R-:W-:-:S04]  /*7c50*/  SHF.R.U32.HI R3, RZ, 0x18, R2 ;  /* 0x00000018ff037819 */ /* 0x000fc80000011602 */
[----:B------:R-:W-:-:S05]  /*7c60*/  LOP3.LUT R3, R0, R3, RZ, 0xfc, !PT ;  /* 0x0000000300037212 */ /* 0x000fca00078efcff */
[----:B------:R0:W-:Y:S01]  /*7c70*/  STG.E.U8 desc[UR36][R16.64], R3 ;  /* 0x0000000310007986 */ /* 0x0001e2000c101124 */
[----:B------:R-:W-:Y:S05]  /*7c80*/  BRA `(.L_x_34404) ;  /* 0x0000000400a47947 */ /* 0x000fea0003800000 */
.L_x_34414:
[----:B------:R-:W-:-:S04]  /*7c90*/  I2FP.F32.U32 R0, R2 ;  /* 0x0000000200007245 */ /* 0x000fc80000201000 */
[----:B------:R-:W-:-:S05]  /*7ca0*/  F2FP.BF16.F32.PACK_AB R0, RZ, R0 ;  /* 0x00000000ff00723e */ /* 0x000fca00000010ff */
[----:B------:R0:W-:Y:S01]  /*7cb0*/  STG.E.U16 desc[UR36][R16.64], R0 ;  /* 0x0000000010007986 */ /* 0x0001e2000c101524 */
[----:B------:R-:W-:Y:S05]  /*7cc0*/  BRA `(.L_x_34404) ;  /* 0x0000000400947947 */ /* 0x000fea0003800000 */
.L_x_34411:
        /* <DEDUP_REMOVED lines=10> */
.L_x_34423:
        /* <DEDUP_REMOVED lines=17> */
.L_x_34426:
[----:B------:R-:W-:-:S04]  /*7e80*/  LOP3.LUT R2, R3, 0x80000000, RZ, 0xc0, !PT ;  /* 0x8000000003027812 */ /* 0x000fc800078ec0ff */
[----:B------:R-:W-:-:S04]  /*7e90*/  SHF.R.U32.HI R3, RZ, 0x18, R2 ;  /* 0x00000018ff037819 */ /* 0x000fc80000011602 */
[----:B------:R-:W-:-:S04]  /*7ea0*/  LOP3.LUT R0, R0, R3, RZ, 0xfc, !PT ;  /* 0x0000000300007212 */ /* 0x000fc800078efcff */
[----:B------:R-:W-:-:S07]  /*7eb0*/  PRMT R8, R0, 0x7610, R8 ;  /* 0x0000761000087816 */ /* 0x000fce0000000008 */
.L_x_34425:
[----:B------:R-:W-:Y:S05]  /*7ec0*/  BSYNC B0 ;  /* 0x0000000000007941 */ /* 0x000fea0003800000 */
.L_x_34424:
[----:B------:R3:W-:Y:S01]  /*7ed0*/  STG.E.U8 desc[UR36][R16.64], R8 ;  /* 0x0000000810007986 */ /* 0x0007e2000c101124 */
[----:B------:R-:W-:Y:S05]  /*7ee0*/  BRA `(.L_x_34404) ;  /* 0x00000004000c7947 */ /* 0x000fea0003800000 */
.L_x_34422:
        /* <DEDUP_REMOVED lines=17> */
.L_x_34429:
[----:B------:R-:W-:-:S04]  /*8000*/  LOP3.LUT R2, R3, 0x80000000, RZ, 0xc0, !PT ;  /* 0x8000000003027812 */ /* 0x000fc800078ec0ff */
[----:B------:R-:W-:-:S04]  /*8010*/  SHF.R.U32.HI R3, RZ, 0x18, R2 ;  /* 0x00000018ff037819 */ /* 0x000fc80000011602 */
[----:B------:R-:W-:-:S04]  /*8020*/  LOP3.LUT R0, R0, R3, RZ, 0xfc, !PT ;  /* 0x0000000300007212 */ /* 0x000fc800078efcff */
[----:B------:R-:W-:-:S07]  /*8030*/  PRMT R8, R0, 0x7610, R8 ;  /* 0x0000761000087816 */ /* 0x000fce0000000008 */
.L_x_34428:
[----:B------:R-:W-:Y:S05]  /*8040*/  BSYNC B0 ;  /* 0x0000000000007941 */ /* 0x000fea0003800000 */
.L_x_34427:
[----:B------:R0:W-:Y:S01]  /*8050*/  STG.E.U8 desc[UR36][R16.64], R8 ;  /* 0x0000000810007986 */ /* 0x0001e2000c101124 */
[----:B------:R-:W-:Y:S05]  /*8060*/  BRA `(.L_x_34404) ;  /* 0x0000000000ac7947 */ /* 0x000fea0003800000 */
.L_x_34421:
        /* <DEDUP_REMOVED lines=22> */
.L_x_34403:
        /* <DEDUP_REMOVED lines=16> */
.L_x_34432:
[----:B------:R-:W-:Y:S05]  /*82d0*/  BRA `(.L_x_34404) ;  /* 0x0000000000107947 */ /* 0x000fea0003800000 */
.L_x_34431:
[----:B------:R-:W-:-:S05]  /*82e0*/  IMAD.MOV.U32 R3, RZ, RZ, RZ ;  /* 0x000000ffff037224 */ /* 0x000fca00078e00ff */
[----:B------:R2:W-:Y:S01]  /*82f0*/  STG.E.64 desc[UR36][R16.64], R2 ;  /* 0x0000000210007986 */ /* 0x0005e2000c101b24 */
[----:B------:R-:W-:Y:S05]  /*8300*/  BRA `(.L_x_34404) ;  /* 0x0000000000047947 */ /* 0x000fea0003800000 */
.L_x_34430:
[----:B------:R0:W-:Y:S02]  /*8310*/  STG.E desc[UR36][R16.64], R2 ;  /* 0x0000000210007986 */ /* 0x0001e4000c101924 */
.L_x_34404:
[----:B------:R-:W-:-:S07]  /*8320*/  VIADD R19, R19, 0x80 ;  /* 0x0000008013137836 */ /* 0x000fce0000000000 */
.L_x_34341:
[----:B------:R-:W-:Y:S05]  /*8330*/  BSYNC B7 ;  /* 0x0000000000077941 */ /* 0x000fea0003800000 */
.L_x_34340:
        /* <DEDUP_REMOVED lines=358> */
.L_x_34435:
        /* <DEDUP_REMOVED lines=22> */
.L_x_34440:
[----:B------:R-:W2:Y:S02]  /*9b00*/  LDG.E.U8 R2, desc[UR36][R2.64] ;  /* 0x0000002402027981 */ /* 0x000ea4000c1e1100 */
[----:B--2---:R-:W-:Y:S01]  /*9b10*/  I2FP.F32.U32 R22, R2 ;  /* 0x0000000200167245 */ /* 0x004fe20000201000 */
[----:B------:R-:W-:Y:S06]  /*9b20*/  BRA `(.L_x_34442) ;  /* 0x0000000c002c7947 */ /* 0x000fec0003800000 */
.L_x_34439:
        /* <DEDUP_REMOVED lines=9> */
.L_x_34444:
[----:B------:R-:W2:Y:S02]  /*9bc0*/  LDG.E R2, desc[UR36][R2.64] ;  /* 0x0000002402027981 */ /* 0x000ea4000c1e1900 */
[----:B--2---:R-:W-:Y:S01]  /*9bd0*/  I2FP.F32.S32 R22, R2 ;  /* 0x0000000200167245 */ /* 0x004fe20000201400 */
[----:B------:R-:W-:Y:S06]  /*9be0*/  BRA `(.L_x_34442) ;  /* 0x0000000800fc7947 */ /* 0x000fec0003800000 */
.L_x_34443:
[----:B------:R-:W2:Y:S02]  /*9bf0*/  LDG.E.U16 R2, desc[UR36][R2.64] ;  /* 0x0000002402027981 */ /* 0x000ea4000c1e1500 */
[----:B--2---:R2:W3:Y:S01]  /*9c00*/  I2F.S16 R22, R2 ;  /* 0x0000000200167306 */ /* 0x0044e20000101400 */
[----:B------:R-:W-:Y:S05]  /*9c10*/  BRA `(.L_x_34442) ;  /* 0x0000000800f07947 */ /* 0x000fea0003800000 */
.L_x_34438:
        /* <DEDUP_REMOVED lines=8> */
.L_x_34446:
[----:B------:R-:W2:Y:S02]  /*9ca0*/  LDG.E.U16 R2, desc[UR36][R2.64] ;  /* 0x0000002402027981 */ /* 0x000ea4000c1e1500 */
[----:B--2---:R-:W-:Y:S01]  /*9cb0*/  HADD2.F32 R22, -RZ, R2.H0_H0 ;  /* 0x20000002ff167230 */ /* 0x004fe20000004100 */
[----:B------:R-:W-:Y:S06]  /*9cc0*/  BRA `(.L_x_34442) ;  /* 0x0000000800c47947 */ /* 0x000fec0003800000 */
.L_x_34445:
        /* <DEDUP_REMOVED lines=8> */
.L_x_34448:
[----:B------:R-:W2:Y:S02]  /*9d50*/  LDG.E.U16 R2, desc[UR36][R2.64] ;  /* 0x0000002402027981 */ /* 0x000ea4000c1e1500 */
[----:B--2---:R-:W-:Y:S01]  /*9d60*/  HADD2.F32 R22, -RZ, R2.H0_H0 ;  /* 0x20000002ff167230 */ /* 0x004fe20000004100 */
[----:B------:R-:W-:Y:S06]  /*9d70*/  BRA `(.L_x_34442) ;  /* 0x0000000800987947 */ /* 0x000fec0003800000 */
.L_x_34447:
[----:B------:R-:W2:Y:S01]  /*9d80*/  LDG.E.64 R2, desc[UR36][R2.64] ;  /* 0x0000002402027981 */ /* 0x000ea2000c1e1b00 */
[----:B------:R-:W-:Y:S01]  /*9d90*/  UMOV UR4, 0xf0000000 ;  /* 0xf000000000047882 */ /* 0x000fe20000000000 */
[----:B------:R-:W-:Y:S01]  /*9da0*/  UMOV UR5, 0x380fffff ;  /* 0x380fffff00057882 */ /* 0x000fe20000000000 */
[----:B--2---:R-:W0:Y:S01]  /*9db0*/  F2F.F32.F64 R22, R2 ;  /* 0x0000000200167310 */ /* 0x004e220000301000 */
[----:B------:R-:W-:-:S14]  /*9dc0*/  DSETP.GEU.AND P0, PT, |R2|, UR4, PT ;  /* 0x0000000402007e2a */ /* 0x000fdc000bf0e200 */
[----:B0-----:R-:W-:Y:S01]  /*9dd0*/  @!P0 FMUL R22, R22, 1.175494350822287508e-38 ;  /* 0x0080000016168820 */ /* 0x001fe20000400000 */
[----:B------:R-:W-:Y:S06]  /*9de0*/  BRA `(.L_x_34442) ;  /* 0x00000008007c7947 */ /* 0x000fec0003800000 */
.L_x_34437:
        /* <DEDUP_REMOVED lines=12> */
.L_x_34451:
[----:B------:R-:W2:Y:S01]  /*9eb0*/  LDG.E.64 R2, desc[UR36][R2.64] ;  /* 0x0000002402027981 */ /* 0x000ea2000c1e1b00 */
[----:B------:R-:W-:Y:S01]  /*9ec0*/  UMOV UR4, 0xf0000000 ;  /* 0xf000000000047882 */ /* 0x000fe20000000000 */
[----:B------:R-:W-:Y:S01]  /*9ed0*/  UMOV UR5, 0x380fffff ;  /* 0x380fffff00057882 */ /* 0x000fe20000000000 */
[----:B--2---:R-:W0:Y:S01]  /*9ee0*/  F2F.F32.F64 R22, R2 ;  /* 0x0000000200167310 */ /* 0x004e220000301000 */
[----:B------:R-:W-:-:S14]  /*9ef0*/  DSETP.GEU.AND P0, PT, |R2|, UR4, PT ;  /* 0x0000000402007e2a */ /* 0x000fdc000bf0e200 */
[----:B0-----:R-:W-:Y:S01]  /*9f00*/  @!P0 FMUL R22, R22, 1.175494350822287508e-38 ;  /* 0x0080000016168820 */ /* 0x001fe20000400000 */
[----:B------:R-:W-:Y:S06]  /*9f10*/  BRA `(.L_x_34442) ;  /* 0x0000000800307947 */ /* 0x000fec0003800000 */
.L_x_34450:
        /* <DEDUP_REMOVED lines=26> */
.L_x_34453:
        /* <DEDUP_REMOVED lines=13> */
.L_x_34452:
[----:B------:R-:W2:Y:S02]  /*a190*/  LDG.E.U16 R2, desc[UR36][R2.64] ;  /* 0x0000002402027981 */ /* 0x000ea4000c1e1500 */
[----:B--2---:R-:W-:Y:S01]  /*a1a0*/  IMAD.U32 R22, R2, 0x10000, RZ ;  /* 0x0001000002167824 */ /* 0x004fe200078e00ff */
[----:B------:R-:W-:Y:S06]  /*a1b0*/  BRA `(.L_x_34442) ;  /* 0x0000000400887947 */ /* 0x000fec0003800000 */
.L_x_34449:
        /* <DEDUP_REMOVED lines=11> */
.L_x_34456:
        /* <DEDUP_REMOVED lines=20> */
.L_x_34458:
[----:B------:R-:W-:Y:S05]  /*a3b0*/  BSYNC B0 ;  /* 0x0000000000007941 */ /* 0x000fea0003800000 */
.L_x_34457:
[----:B------:R-:W-:Y:S01]  /*a3c0*/  IMAD.SHL.U32 R2, R2, 0x100000, RZ ;  /* 0x0010000002027824 */ /* 0x000fe200078e00ff */
[----:B------:R-:W-:-:S04]  /*a3d0*/  LEA R3, R0, 0x3b800000, 0x17 ;  /* 0x3b80000000037811 */ /* 0x000fc800078eb8ff */
[----:B------:R-:W-:Y:S01]  /*a3e0*/  LOP3.LUT R22, R3, R2, R22, 0xfe, !PT ;  /* 0x0000000203167212 */ /* 0x000fe200078efe16 */
[----:B------:R-:W-:Y:S06]  /*a3f0*/  BRA `(.L_x_34442) ;  /* 0x0000000000f87947 */ /* 0x000fec0003800000 */
.L_x_34455:
        /* <DEDUP_REMOVED lines=20> */
.L_x_34460:
[----:B------:R-:W-:Y:S05]  /*a540*/  BSYNC B0 ;  /* 0x0000000000007941 */ /* 0x000fea0003800000 */
.L_x_34459:
[----:B------:R-:W-:Y:S01]  /*a550*/  IMAD.SHL.U32 R2, R2, 0x200000, RZ ;  /* 0x0020000002027824 */ /* 0x000fe200078e00ff */
[----:B------:R-:W-:-:S04]  /*a560*/  LEA R3, R0, 0x37800000, 0x17 ;  /* 0x3780000000037811 */ /* 0x000fc800078eb8ff */
[----:B------:R-:W-:Y:S01]  /*a570*/  LOP3.LUT R22, R3, R2, R22, 0xfe, !PT ;  /* 0x0000000203167212 */ /* 0x000fe200078efe16 */
[----:B------:R-:W-:Y:S06]  /*a580*/  BRA `(.L_x_34442) ;  /* 0x0000000000947947 */ /* 0x000fec0003800000 */
.L_x_34454:
        /* <DEDUP_REMOVED lines=14> */
.L_x_34441:
        /* <DEDUP_REMOVED lines=16> */
.L_x_34463:
[----:B------:R-:W-:Y:S01]  /*a770*/  IMAD.MOV.U32 R22, RZ, RZ, RZ ;  /* 0x000000ffff167224 */ /* 0x000fe200078e00ff */
[----:B------:R-:W-:Y:S06]  /*a780*/  BRA `(.L_x_34442) ;  /* 0x0000000000147947 */ /* 0x000fec0003800000 */
.L_x_34462:
[----:B------:R-:W2:Y:S02]  /*a790*/  LDG.E.64 R22, desc[UR36][R2.64] ;  /* 0x0000002402167981 */ /* 0x000ea4000c1e1b00 */
[----:B--2---:R0:W1:Y:S01]  /*a7a0*/  I2F.U64 R22, R22 ;  /* 0x0000001600167312 */ /* 0x0040620000301000 */
[----:B------:R-:W-:Y:S05]  /*a7b0*/  BRA `(.L_x_34442) ;  /* 0x0000000000087947 */ /* 0x000fea0003800000 */
.L_x_34461:
[----:B------:R-:W2:Y:S02]  /*a7c0*/  LDG.E R2, desc[UR36][R2.64] ;  /* 0x0000002402027981 */ /* 0x000ea4000c1e1900 */
[----:B--2---:R-:W-:-:S07]  /*a7d0*/  I2FP.F32.U32 R22, R2 ;  /* 0x0000000200167245 */ /* 0x004fce0000201000 */
.L_x_34442:
[----:B------:R-:W-:Y:S05]  /*a7e0*/  BSYNC B6 ;  /* 0x0000000000067941 */ /* 0x000fea0003800000 */
.L_x_34436:
        /* <DEDUP_REMOVED lines=19> */
.L_x_34468:
[----:B------:R-:W2:Y:S02]  /*a920*/  LDG.E.U8 R0, desc[UR36][R2.64] ;  /* 0x0000002402007981 */ /* 0x000ea4000c1e1100 */
[----:B--2---:R-:W-:Y:S01]  /*a930*/  I2FP.F32.U32 R0, R0 ;  /* 0x0000000000007245 */ /* 0x004fe20000201000 */
[----:B------:R-:W-:Y:S06]  /*a940*/  BRA `(.L_x_34470) ;  /* 0x0000000c002c7947 */ /* 0x000fec0003800000 */
.L_x_34467:
        /* <DEDUP_REMOVED lines=9> */
.L_x_34472:
[----:B------:R-:W2:Y:S02]  /*a9e0*/  LDG.E R0, desc[UR36][R2.64] ;  /* 0x0000002402007981 */ /* 0x000ea4000c1e1900 */
[----:B--2---:R-:W-:Y:S01]  /*a9f0*/  I2FP.F32.S32 R0, R0 ;  /* 0x0000000000007245 */ /* 0x004fe20000201400 */
[----:B------:R-:W-:Y:S06]  /*aa00*/  BRA `(.L_x_34470) ;  /* 0x0000000800fc7947 */ /* 0x000fec0003800000 */
.L_x_34471:
[----:B------:R-:W2:Y:S02]  /*aa10*/  LDG.E.U16 R0, desc[UR36][R2.64] ;  /* 0x0000002402007981 */ /* 0x000ea4000c1e1500 */
[----:B--2---:R-:W0:Y:S01]  /*aa20*/  I2F.S16 R0, R0 ;  /* 0x0000000000007306 */ /* 0x004e220000101400 */
[----:B------:R-:W-:Y:S05]  /*aa30*/  BRA `(.L_x_34470) ;  /* 0x0000000800f07947 */ /* 0x000fea0003800000 */
.L_x_34466:
        /* <DEDUP_REMOVED lines=8> */
.L_x_34474:
[----:B------:R-:W2:Y:S02]  /*aac0*/  LDG.E.U16 R0, desc[UR36][R2.64] ;  /* 0x0000002402007981 */ /* 0x000ea4000c1e1500 */
[----:B--2---:R-:W-:Y:S01]  /*aad0*/  HADD2.F32 R0, -RZ, R0.H0_H0 ;  /* 0x20000000ff007230 */ /* 0x004fe20000004100 */
[----:B------:R-:W-:Y:S06]  /*aae0*/  BRA `(.L_x_34470) ;  /* 0x0000000800c47947 */ /* 0x000fec0003800000 */
.L_x_34473:
        /* <DEDUP_REMOVED lines=8> */
.L_x_34476:
[----:B------:R-:W2:Y:S02]  /*ab70*/  LDG.E.U16 R0, desc[UR36][R2.64] ;  /* 0x0000002402007981 */ /* 0x000ea4000c1e1500 */
[----:B--2---:R-:W-:Y:S01]  /*ab80*/  HADD2.F32 R0, -RZ, R0.H0_H0 ;  /* 0x20000000ff007230 */ /* 0x004fe20000004100 */
[----:B------:R-:W-:Y:S06]  /*ab90*/  BRA `(.L_x_34470) ;  /* 0x0000000800987947 */ /* 0x000fec0003800000 */
.L_x_34475:
[----:B------:R-:W2:Y:S01]  /*aba0*/  LDG.E.64 R2, desc[UR36][R2.64] ;  /* 0x0000002402027981 */ /* 0x000ea2000c1e1b00 */
[----:B------:R-:W-:Y:S01]  /*abb0*/  UMOV UR4, 0xf0000000 ;  /* 0xf000000000047882 */ /* 0x000fe20000000000 */
[----:B------:R-:W-:Y:S01]  /*abc0*/  UMOV UR5, 0x380fffff ;  /* 0x380fffff00057882 */ /* 0x000fe20000000000 */
[----:B--2---:R-:W0:Y:S01]  /*abd0*/  F2F.F32.F64 R0, R2 ;  /* 0x0000000200007310 */ /* 0x004e220000301000 */
[----:B------:R-:W-:-:S14]  /*abe0*/  DSETP.GEU.AND P0, PT, |R2|, UR4, PT ;  /* 0x0000000402007e2a */ /* 0x000fdc000bf0e200 */
[----:B0-----:R-:W-:Y:S01]  /*abf0*/  @!P0 FMUL R0, R0, 1.175494350822287508e-38 ;  /* 0x0080000000008820 */ /* 0x001fe20000400000 */
[----:B------:R-:W-:Y:S06]  /*ac00*/  BRA `(.L_x_34470) ;  /* 0x00000008007c7947 */ /* 0x000fec0003800000 */
.L_x_34465:
        /* <DEDUP_REMOVED lines=12> */
.L_x_34479:
[----:B------:R-:W2:Y:S01]  /*acd0*/  LDG.E.64 R2, desc[UR36][R2.64] ;  /* 0x0000002402027981 */ /* 0x000ea2000c1e1b00 */
[----:B------:R-:W-:Y:S01]  /*ace0*/  UMOV UR4, 0xf0000000 ;  /* 0xf000000000047882 */ /* 0x000fe20000000000 */
[----:B------:R-:W-:Y:S01]  /*acf0*/  UMOV UR5, 0x380fffff ;  /* 0x380fffff00057882 */ /* 0x000fe20000000000 */
[----:B--2---:R-:W0:Y:S01]  /*ad00*/  F2F.F32.F64 R0, R2 ;  /* 0x0000000200007310 */ /* 0x004e220000301000 */
[----:B------:R-:W-:-:S14]  /*ad10*/  DSETP.GEU.AND P0, PT, |R2|, UR4, PT ;  /* 0x0000000402007e2a */ /* 0x000fdc000bf0e200 */
[----:B0-----:R-:W-:Y:S01]  /*ad20*/  @!P0 FMUL R0, R0, 1.175494350822287508e-38 ;  /* 0x0080000000008820 */ /* 0x001fe20000400000 */
[----:B------:R-:W-:Y:S06]  /*ad30*/  BRA `(.L_x_34470) ;  /* 0x0000000800307947 */ /* 0x000fec0003800000 */
.L_x_34478:
        /* <DEDUP_REMOVED lines=26> */
.L_x_34481:
        /* <DEDUP_REMOVED lines=13> */
.L_x_34480:
[----:B------:R-:W2:Y:S02]  /*afb0*/  LDG.E.U16 R0, desc[UR36][R2.64] ;  /* 0x0000002402007981 */ /* 0x000ea4000c1e1500 */
[----:B--2---:R-:W-:Y:S01]  /*afc0*/  IMAD.U32 R0, R0, 0x10000, RZ ;  /* 0x0001000000007824 */ /* 0x004fe200078e00ff */
[----:B------:R-:W-:Y:S06]  /*afd0*/  BRA `(.L_x_34470) ;  /* 0x0000000400887947 */ /* 0x000fec0003800000 */
.L_x_34477:
        /* <DEDUP_REMOVED lines=11> */
.L_x_34484:
        /* <DEDUP_REMOVED lines=20> */
.L_x_34486:
[----:B------:R-:W-:Y:S05]  /*b1d0*/  BSYNC B0 ;  /* 0x0000000000007941 */ /* 0x000fea0003800000 */
.L_x_34485:
[----:B------:R-:W-:Y:S01]  /*b1e0*/  LEA R3, R0, 0x3b800000, 0x17 ;  /* 0x3b80000000037811 */ /* 0x000fe200078eb8ff */
[----:B------:R-:W-:-:S05]  /*b1f0*/  IMAD.SHL.U32 R0, R2, 0x100000, RZ ;  /* 0x0010000002007824 */ /* 0x000fca00078e00ff */
[----:B------:R-:W-:Y:S01]  /*b200*/  LOP3.LUT R0, R3, R0, R4, 0xfe, !PT ;  /* 0x0000000003007212 */ /* 0x000fe200078efe04 */
[----:B------:R-:W-:Y:S06]  /*b210*/  BRA `(.L_x_34470) ;  /* 0x0000000000f87947 */ /* 0x000fec0003800000 */
.L_x_34483:
        /* <DEDUP_REMOVED lines=20> */
.L_x_34488:
[----:B------:R-:W-:Y:S05]  /*b360*/  BSYNC B0 ;  /* 0x0000000000007941 */ /* 0x000fea0003800000 */
.L_x_34487:
[----:B------:R-:W-:Y:S01]  /*b370*/  LEA R3, R0, 0x37800000, 0x17 ;  /* 0x3780000000037811 */ /* 0x000fe200078eb8ff */
[----:B------:R-:W-:-:S05]  /*b380*/  IMAD.SHL.U32 R0, R2, 0x200000, RZ ;  /* 0x0020000002007824 */ /* 0x000fca00078e00ff */
[----:B------:R-:W-:Y:S01]  /*b390*/  LOP3.LUT R0, R3, R0, R4, 0xfe, !PT ;  /* 0x0000000003007212 */ /* 0x000fe200078efe04 */
[----:B------:R-:W-:Y:S06]  /*b3a0*/  BRA `(.L_x_34470) ;  /* 0x0000000000947947 */ /* 0x000fec0003800000 */
.L_x_34482:
        /* <DEDUP_REMOVED lines=14> */
.L_x_34469:
        /* <DEDUP_REMOVED lines=16> */
.L_x_34491:
[----:B------:R-:W-:Y:S01]  /*b590*/  IMAD.MOV.U32 R0, RZ, RZ, RZ ;  /* 0x000000ffff007224 */ /* 0x000fe200078e00ff */
[----:B------:R-:W-:Y:S06]  /*b5a0*/  BRA `(.L_x_34470) ;  /* 0x0000000000147947 */ /* 0x000fec0003800000 */
.L_x_34490:
[----:B------:R-:W2:Y:S02]  /*b5b0*/  LDG.E.64 R2, desc[UR36][R2.64] ;  /* 0x0000002402027981 */ /* 0x000ea4000c1e1b00 */
[----:B--2---:R0:W2:Y:S01]  /*b5c0*/  I2F.U64 R0, R2 ;  /* 0x0000000200007312 */ /* 0x0040a20000301000 */
[----:B------:R-:W-:Y:S05]  /*b5d0*/  BRA `(.L_x_34470) ;  /* 0x0000000000087947 */ /* 0x000fea0003800000 */
.L_x_34489:
[----:B------:R-:W2:Y:S02]  /*b5e0*/  LDG.E R0, desc[UR36][R2.64] ;  /* 0x0000002402007981 */ /* 0x000ea4000c1e1900 */
[----:B--2---:R-:W-:-:S07]  /*b5f0*/  I2FP.F32.U32 R0, R0 ;  /* 0x0000000000007245 */ /* 0x004fce0000201000 */
.L_x_34470:
[----:B------:R-:W-:Y:S05]  /*b600*/  BSYNC B6 ;  /* 0x0000000000067941 */ /* 0x000fea0003800000 */
.L_x_34464:
        /* <DEDUP_REMOVED lines=19> */
.L_x_34495:
[----:B------:R0:W-:Y:S01]  /*b740*/  STG.E.U8 desc[UR36][R16.64], R2 ;  /* 0x0000000210007986 */ /* 0x0001e2000c101124 */
[----:B------:R-:W-:Y:S05]  /*b750*/  BRA `(.L_x_34497) ;  /* 0x0000000c00487947 */ /* 0x000fea0003800000 */
.L_x_34494:
        /* <DEDUP_REMOVED lines=9> */
.L_x_34499:
[----:B------:R0:W-:Y:S01]  /*b7f0*/  STG.E desc[UR36][R16.64], R2 ;  /* 0x0000000210007986 */ /* 0x0001e2000c101924 */
[----:B------:R-:W-:Y:S05]  /*b800*/  BRA `(.L_x_34497) ;  /* 0x0000000c001c7947 */ /* 0x000fea0003800000 */
.L_x_34498:
[----:B------:R0:W-:Y:S01]  /*b810*/  STG.E.U16 desc[UR36][R16.64], R2 ;  /* 0x0000000210007986 */ /* 0x0001e2000c101524 */
[----:B------:R-:W-:Y:S05]  /*b820*/  BRA `(.L_x_34497) ;  /* 0x0000000c00147947 */ /* 0x000fea0003800000 */
.L_x_34493:
        /* <DEDUP_REMOVED lines=9> */
.L_x_34501:
[----:B------:R-:W-:-:S04]  /*b8c0*/  I2FP.F32.U32 R0, R2 ;  /* 0x0000000200007245 */ /* 0x000fc80000201000 */
[----:B------:R-:W-:-:S05]  /*b8d0*/  F2FP.F16.F32.PACK_AB R0, RZ, R0 ;  /* 0x00000000ff00723e */ /* 0x000fca00000000ff */
[----:B------:R0:W-:Y:S01]  /*b8e0*/  STG.E.U16 desc[UR36][R16.64], R0 ;  /* 0x0000000010007986 */ /* 0x0001e2000c101524 */
[----:B------:R-:W-:Y:S05]  /*b8f0*/  BRA `(.L_x_34497) ;  /* 0x0000000800e07947 */ /* 0x000fea0003800000 */
.L_x_34500:
        /* <DEDUP_REMOVED lines=10> */
.L_x_34503:
[----:B------:R-:W-:-:S04]  /*b9a0*/  I2FP.F32.U32 R2, R2 ;  /* 0x0000000200027245 */ /* 0x000fc80000201000 */
[----:B------:R-:W-:-:S04]  /*b9b0*/  F2FP.F16.F32.PACK_AB R3, RZ, R2 ;  /* 0x00000002ff03723e */ /* 0x000fc800000000ff */
[----:B------:R-:W-:-:S05]  /*b9c0*/  PRMT R3, R3, 0x5410, RZ ;  /* 0x0000541003037816 */ /* 0x000fca00000000ff */
[----:B------:R2:W-:Y:S01]  /*b9d0*/  STG.E desc[UR36][R16.64], R3 ;  /* 0x0000000310007986 */ /* 0x0005e2000c101924 */
[----:B------:R-:W-:Y:S05]  /*b9e0*/  BRA `(.L_x_34497) ;  /* 0x0000000800a47947 */ /* 0x000fea0003800000 */
.L_x_34502:
[----:B------:R-:W0:Y:S02]  /*b9f0*/  I2F.F64.U32 R2, R2 ;  /* 0x0000000200027312 */ /* 0x000e240000201800 */
[----:B0-----:R4:W-:Y:S01]  /*ba00*/  STG.E.64 desc[UR36][R16.64], R2 ;  /* 0x0000000210007986 */ /* 0x0019e2000c101b24 */
[----:B------:R-:W-:Y:S05]  /*ba10*/  BRA `(.L_x_34497) ;  /* 0x0000000800987947 */ /* 0x000fea0003800000 */
.L_x_34492:
        /* <DEDUP_REMOVED lines=10> */
.L_x_34506:
[----:B------:R-:W0:Y:S01]  /*bac0*/  I2F.F64.U32 R4, R2 ;  /* 0x0000000200047312 */ /* 0x000e220000201800 */
[----:B------:R-:W-:-:S05]  /*bad0*/  CS2R R6, SRZ ;  /* 0x0000000000067805 */ /* 0x000fca000001ff00 */
[----:B0-----:R0:W-:Y:S01]  /*bae0*/  STG.E.128 desc[UR36][R16.64], R4 ;  /* 0x0000000410007986 */ /* 0x0011e2000c101d24 */
[----:B------:R-:W-:Y:S05]  /*baf0*/  BRA `(.L_x_34497) ;  /* 0x0000000800607947 */ /* 0x000fea0003800000 */
.L_x_34505:
        /* <DEDUP_REMOVED lines=21> */
.L_x_34510:
[----:B------:R-:W-:Y:S05]  /*bc50*/  BSYNC B0 ;  /* 0x0000000000007941 */ /* 0x000fea0003800000 */
.L_x_34509:
[----:B------:R-:W-:-:S05]  /*bc60*/  LOP3.LUT R3, R0, R3, RZ, 0xfc, !PT ;  /* 0x0000000300037212 */ /* 0x000fca00078efcff */
[----:B------:R0:W-:Y:S01]  /*bc70*/  STG.E.U8 desc[UR36][R16.64], R3 ;  /* 0x0000000310007986 */ /* 0x0001e2000c101124 */
[----:B------:R-:W-:Y:S05]  /*bc80*/  BRA `(.L_x_34497) ;  /* 0x0000000400fc7947 */ /* 0x000fea0003800000 */
.L_x_34508:
        /* <DEDUP_REMOVED lines=13> */
.L_x_34512:
[----:B------:R-:W-:Y:S01]  /*bd60*/  IMAD.MOV.U32 R0, RZ, RZ, 0x7f ;  /* 0x0000007fff007424 */ /* 0x000fe200078e00ff */
[----:B------:R-:W-:-:S04]  /*bd70*/  ISETP.GT.U32.AND P0, PT, R2, 0x7f800000, PT ;  /* 0x7f8000000200780c */ /* 0x000fc80003f04070 */
[----:B------:R-:W-:-:S09]  /*bd80*/  SEL R0, R0, 0x7c, P0 ;  /* 0x0000007c00007807 */ /* 0x000fd20000000000 */
.L_x_34513:
[----:B------:R-:W-:Y:S05]  /*bd90*/  BSYNC B0 ;  /* 0x0000000000007941 */ /* 0x000fea0003800000 */
.L_x_34511:
[----:B------:R-:W-:-:S04]  /*bda0*/  LOP3.LUT R2, R3, 0x80000000, RZ, 0xc0, !PT ;  /* 0x8000000003027812 */ /* 0x000fc800078ec0ff */
[----:B------:R-:W-:-:S04]  /*bdb0*/  SHF.R.U32.HI R3, RZ, 0x18, R2 ;  /* 0x00000018ff037819 */ /* 0x000fc80000011602 */
[----:B------:R-:W-:-:S05]  /*bdc0*/  LOP3.LUT R3, R0, R3, RZ, 0xfc, !PT ;  /* 0x0000000300037212 */ /* 0x000fca00078efcff */
[----:B------:R0:W-:Y:S01]  /*bdd0*/  STG.E.U8 desc[UR36][R16.64], R3 ;  /* 0x0000000310007986 */ /* 0x0001e2000c101124 */
[----:B------:R-:W-:Y:S05]  /*bde0*/  BRA `(.L_x_34497) ;  /* 0x0000000400a47947 */ /* 0x000fea0003800000 */
.L_x_34507:
[----:B------:R-:W-:-:S04]  /*bdf0*/  I2FP.F32.U32 R0, R2 ;  /* 0x0000000200007245 */ /* 0x000fc80000201000 */
[----:B------:R-:W-:-:S05]  /*be00*/  F2FP.BF16.F32.PACK_AB R0, RZ, R0 ;  /* 0x00000000ff00723e */ /* 0x000fca00000010ff */
[----:B------:R0:W-:Y:S01]  /*be10*/  STG.E.U16 desc[UR36][R16.64], R0 ;  /* 0x0000000010007986 */ /* 0x0001e2000c101524 */
[----:B------:R-:W-:Y:S05]  /*be20*/  BRA `(.L_x_34497) ;  /* 0x0000000400947947 */ /* 0x000fea0003800000 */
.L_x_34504:
        /* <DEDUP_REMOVED lines=10> */
.L_x_34516:
        /* <DEDUP_REMOVED lines=17> */
.L_x_34519:
[----:B------:R-:W-:-:S04]  /*bfe0*/  LOP3.LUT R2, R3, 0x80000000, RZ, 0xc0, !PT ;  /* 0x8000000003027812 */ /* 0x000fc800078ec0ff */
[----:B------:R-:W-:-:S04]  /*bff0*/  SHF.R.U32.HI R3, RZ, 0x18, R2 ;  /* 0x00000018ff037819 */ /* 0x000fc80000011602 */
[----:B------:R-:W-:-:S04]  /*c000*/  LOP3.LUT R0, R0, R3, RZ, 0xfc, !PT ;  /* 0x0000000300007212 */ /* 0x000fc800078efcff */
[----:B------:R-:W-:-:S07]  /*c010*/  PRMT R8, R0, 0x7610, R8 ;  /* 0x0000761000087816 */ /* 0x000fce0000000008 */
.L_x_34518:
[----:B------:R-:W-:Y:S05]  /*c020*/  BSYNC B0 ;  /* 0x0000000000007941 */ /* 0x000fea0003800000 */
.L_x_34517:
[----:B------:R0:W-:Y:S01]  /*c030*/  STG.E.U8 desc[UR36][R16.64], R8 ;  /* 0x0000000810007986 */ /* 0x0001e2000c101124 */
[----:B------:R-:W-:Y:S05]  /*c040*/  BRA `(.L_x_34497) ;  /* 0x00000004000c7947 */ /* 0x000fea0003800000 */
.L_x_34515:
        /* <DEDUP_REMOVED lines=17> */
.L_x_34522:
[----:B------:R-:W-:-:S04]  /*c160*/  LOP3.LUT R2, R3, 0x80000000, RZ, 0xc0, !PT ;  /* 0x8000000003027812 */ /* 0x000fc800078ec0ff */
[----:B------:R-:W-:-:S04]  /*c170*/  SHF.R.U32.HI R3, RZ, 0x18, R2 ;  /* 0x00000018ff037819 */ /* 0x000fc80000011602 */
[----:B------:R-:W-:-:S04]  /*c180*/  LOP3.LUT R0, R0, R3, RZ, 0xfc, !PT ;  /* 0x0000000300007212 */ /* 0x000fc800078efcff */
[----:B------:R-:W-:-:S07]  /*c190*/  PRMT R8, R0, 0x7610, R8 ;  /* 0x0000761000087816 */ /* 0x000fce0000000008 */
.L_x_34521:
[----:B------:R-:W-:Y:S05]  /*c1a0*/  BSYNC B0 ;  /* 0x0000000000007941 */ /* 0x000fea0003800000 */
.L_x_34520:
[----:B------:R0:W-:Y:S01]  /*c1b0*/  STG.E.U8 desc[UR36][R16.64], R8 ;  /* 0x0000000810007986 */ /* 0x0001e2000c101124 */
[----:B------:R-:W-:Y:S05]  /*c1c0*/  BRA `(.L_x_34497) ;  /* 0x0000000000ac7947 */ /* 0x000fea0003800000 */
.L_x_34514:
        /* <DEDUP_REMOVED lines=22> */
.L_x_34496:
        /* <DEDUP_REMOVED lines=16> */
.L_x_34525:
[----:B------:R-:W-:Y:S05]  /*c430*/  BRA `(.L_x_34497) ;  /* 0x0000000000107947 */ /* 0x000fea0003800000 */
.L_x_34524:
[----:B------:R-:W-:-:S05]  /*c440*/  IMAD.MOV.U32 R3, RZ, RZ, RZ ;  /* 0x000000ffff037224 */ /* 0x000fca00078e00ff */
[----:B------:R0:W-:Y:S01]  /*c450*/  STG.E.64 desc[UR36][R16.64], R2 ;  /* 0x0000000210007986 */ /* 0x0001e2000c101b24 */
[----:B------:R-:W-:Y:S05]  /*c460*/  BRA `(.L_x_34497) ;  /* 0x0000000000047947 */ /* 0x000fea0003800000 */
.L_x_34523:
[----:B------:R0:W-:Y:S02]  /*c470*/  STG.E desc[UR36][R16.64], R2 ;  /* 0x0000000210007986 */ /* 0x0001e4000c101924 */
.L_x_34497:
[----:B------:R-:W-:-:S07]  /*c480*/  VIADD R19, R19, 0x80 ;  /* 0x0000008013137836 */ /* 0x000fce0000000000 */
.L_x_34434:
[----:B------:R-:W-:Y:S05]  /*c490*/  BSYNC B7 ;  /* 0x0000000000077941 */ /* 0x000fea0003800000 */
.L_x_34433:
        /* <DEDUP_REMOVED lines=357> */
.L_x_34526:
        /* <DEDUP_REMOVED lines=22> */
.L_x_34531:
[----:B------:R-:W2:Y:S02]  /*dc50*/  LDG.E.U8 R2, desc[UR36][R2.64] ;  /* 0x0000002402027981 */ /* 0x000ea4000c1e1100 */
[----:B--2---:R-:W-:Y:S01]  /*dc60*/  I2FP.F32.U32 R19, R2 ;  /* 0x0000000200137245 */ /* 0x004fe20000201000 */
[----:B------:R-:W-:Y:S06]  /*dc70*/  BRA `(.L_x_34533) ;  /* 0x0000000c002c7947 */ /* 0x000fec0003800000 */
.L_x_34530:
        /* <DEDUP_REMOVED lines=9> */
.L_x_34535:
[----:B------:R-:W2:Y:S02]  /*dd10*/  LDG.E R2, desc[UR36][R2.64] ;  /* 0x0000002402027981 */ /* 0x000ea4000c1e1900 */
[----:B--2---:R-:W-:Y:S01]  /*dd20*/  I2FP.F32.S32 R19, R2 ;  /* 0x0000000200137245 */ /* 0x004fe20000201400 */
[----:B------:R-:W-:Y:S06]  /*dd30*/  BRA `(.L_x_34533) ;  /* 0x0000000800fc7947 */ /* 0x000fec0003800000 */
.L_x_34534:
[----:B------:R-:W2:Y:S02]  /*dd40*/  LDG.E.U16 R2, desc[UR36][R2.64] ;  /* 0x0000002402027981 */ /* 0x000ea4000c1e1500 */
[----:B--2---:R0:W1:Y:S01]  /*dd50*/  I2F.S16 R19, R2 ;  /* 0x0000000200137306 */ /* 0x0040620000101400 */
[----:B------:R-:W-:Y:S05]  /*dd60*/  BRA `(.L_x_34533) ;  /* 0x0000000800f07947 */ /* 0x000fea0003800000 */
.L_x_34529:
        /* <DEDUP_REMOVED lines=8> */
.L_x_34537:
[----:B------:R-:W2:Y:S02]  /*ddf0*/  LDG.E.U16 R2, desc[UR36][R2.64] ;  /* 0x0000002402027981 */ /* 0x000ea4000c1e1500 */
[----:B--2---:R-:W-:Y:S01]  /*de00*/  HADD2.F32 R19, -RZ, R2.H0_H0 ;  /* 0x20000002ff137230 */ /* 0x004fe20000004100 */
[----:B------:R-:W-:Y:S06]  /*de10*/  BRA `(.L_x_34533) ;  /* 0x0000000800c47947 */ /* 0x000fec0003800000 */
.L_x_34536:
        /* <DEDUP_REMOVED lines=8> */
.L_x_34539:
[----:B------:R-:W2:Y:S02]  /*dea0*/  LDG.E.U16 R2, desc[UR36][R2.64] ;  /* 0x0000002402027981 */ /* 0x000ea4000c1e1500 */
[----:B--2---:R-:W-:Y:S01]  /*deb0*/  HADD2.F32 R19, -RZ, R2.H0_H0 ;  /* 0x20000002ff137230 */ /* 0x004fe20000004100 */
[----:B------:R-:W-:Y:S06]  /*dec0*/  BRA `(.L_x_34533) ;  /* 0x0000000800987947 */ /* 0x000fec0003800000 */
.L_x_34538:
[----:B------:R-:W2:Y:S01]  /*ded0*/  LDG.E.64 R2, desc[UR36][R2.64] ;  /* 0x0000002402027981 */ /* 0x000ea2000c1e1b00 */
[----:B------:R-:W-:Y:S01]  /*dee0*/  UMOV UR4, 0xf0000000 ;  /* 0xf000000000047882 */ /* 0x000fe20000000000 */
[----:B------:R-:W-:Y:S01]  /*def0*/  UMOV UR5, 0x380fffff ;  /* 0x380fffff00057882 */ /* 0x000fe20000000000 */
[----:B--2---:R-:W0:Y:S01]  /*df00*/  F2F.F32.F64 R19, R2 ;  /* 0x0000000200137310 */ /* 0x004e220000301000 */
[----:B------:R-:W-:-:S14]  /*df10*/  DSETP.GEU.AND P0, PT, |R2|, UR4, PT ;  /* 0x0000000402007e2a */ /* 0x000fdc000bf0e200 */
[----:B0-----:R-:W-:Y:S01]  /*df20*/  @!P0 FMUL R19, R19, 1.175494350822287508e-38 ;  /* 0x0080000013138820 */ /* 0x001fe20000400000 */
[----:B------:R-:W-:Y:S06]  /*df30*/  BRA `(.L_x_34533) ;  /* 0x00000008007c7947 */ /* 0x000fec0003800000 */
.L_x_34528:
        /* <DEDUP_REMOVED lines=12> */
.L_x_34542:
[----:B------:R-:W2:Y:S01]  /*e000*/  LDG.E.64 R2, desc[UR36][R2.64] ;  /* 0x0000002402027981 */ /* 0x000ea2000c1e1b00 */
[----:B------:R-:W-:Y:S01]  /*e010*/  UMOV UR4, 0xf0000000 ;  /* 0xf000000000047882 */ /* 0x000fe20000000000 */
[----:B------:R-:W-:Y:S01]  /*e020*/  UMOV UR5, 0x380fffff ;  /* 0x380fffff00057882 */ /* 0x000fe20000000000 */
[----:B--2---:R-:W0:Y:S01]  /*e030*/  F2F.F32.F64 R19, R2 ;  /* 0x0000000200137310 */ /* 0x004e220000301000 */
[----:B------:R-:W-:-:S14]  /*e040*/  DSETP.GEU.AND P0, PT, |R2|, UR4, PT ;  /* 0x0000000402007e2a */ /* 0x000fdc000bf0e200 */
[----:B0-----:R-:W-:Y:S01]  /*e050*/  @!P0 FMUL R19, R19, 1.175494350822287508e-38 ;  /* 0x0080000013138820 */ /* 0x001fe20000400000 */
[----:B------:R-:W-:Y:S06]  /*e060*/  BRA `(.L_x_34533) ;  /* 0x0000000800307947 */ /* 0x000fec0003800000 */
.L_x_34541:
        /* <DEDUP_REMOVED lines=26> */
.L_x_34544:
        /* <DEDUP_REMOVED lines=13> */
.L_x_34543:
[----:B------:R-:W2:Y:S02]  /*e2e0*/  LDG.E.U16 R2, desc[UR36][R2.64] ;  /* 0x0000002402027981 */ /* 0x000ea4000c1e1500 */
[----:B--2---:R-:W-:Y:S01]  /*e2f0*/  IMAD.U32 R19, R2, 0x10000, RZ ;  /* 0x0001000002137824 */ /* 0x004fe200078e00ff */
[----:B------:R-:W-:Y:S06]  /*e300*/  BRA `(.L_x_34533) ;  /* 0x0000000400887947 */ /* 0x000fec0003800000 */
.L_x_34540:
        /* <DEDUP_REMOVED lines=11> */
.L_x_34547:
        /* <DEDUP_REMOVED lines=20> */
.L_x_34549:
[----:B------:R-:W-:Y:S05]  /*e500*/  BSYNC B0 ;  /* 0x0000000000007941 */ /* 0x000fea0003800000 */
.L_x_34548:
[----:B------:R-:W-:Y:S01]  /*e510*/  IMAD.SHL.U32 R2, R2, 0x100000, RZ ;  /* 0x0010000002027824 */ /* 0x000fe200078e00ff */
[----:B------:R-:W-:-:S04]  /*e520*/  LEA R0, R0, 0x3b800000, 0x17 ;  /* 0x3b80000000007811 */ /* 0x000fc800078eb8ff */
[----:B------:R-:W-:Y:S01]  /*e530*/  LOP3.LUT R19, R0, R2, R19, 0xfe, !PT ;  /* 0x0000000200137212 */ /* 0x000fe200078efe13 */
[----:B------:R-:W-:Y:S06]  /*e540*/  BRA `(.L_x_34533) ;  /* 0x0000000000f87947 */ /* 0x000fec0003800000 */
.L_x_34546:
        /* <DEDUP_REMOVED lines=20> */
.L_x_34551:
[----:B------:R-:W-:Y:S05]  /*e690*/  BSYNC B0 ;  /* 0x0000000000007941 */ /* 0x000fea0003800000 */
.L_x_34550:
[----:B------:R-:W-:Y:S01]  /*e6a0*/  IMAD.SHL.U32 R2, R2, 0x200000, RZ ;  /* 0x0020000002027824 */ /* 0x000fe200078e00ff */
[----:B------:R-:W-:-:S04]  /*e6b0*/  LEA R0, R0, 0x37800000, 0x17 ;  /* 0x3780000000007811 */ /* 0x000fc800078eb8ff */
[----:B------:R-:W-:Y:S01]  /*e6c0*/  LOP3.LUT R19, R0, R2, R19, 0xfe, !PT ;  /* 0x0000000200137212 */ /* 0x000fe200078efe13 */
[----:B------:R-:W-:Y:S06]  /*e6d0*/  BRA `(.L_x_34533) ;  /* 0x0000000000947947 */ /* 0x000fec0003800000 */
.L_x_34545:
        /* <DEDUP_REMOVED lines=14> */
.L_x_34532:
        /* <DEDUP_REMOVED lines=16> */
.L_x_34554:
[----:B------:R-:W-:Y:S01]  /*e8c0*/  IMAD.MOV.U32 R19, RZ, RZ, RZ ;  /* 0x000000ffff137224 */ /* 0x000fe200078e00ff */
[----:B------:R-:W-:Y:S06]  /*e8d0*/  BRA `(.L_x_34533) ;  /* 0x0000000000147947 */ /* 0x000fec0003800000 */
.L_x_34553:
[----:B------:R-:W2:Y:S02]  /*e8e0*/  LDG.E.64 R2, desc[UR36][R2.64] ;  /* 0x0000002402027981 */ /* 0x000ea4000c1e1b00 */
[----:B--2---:R0:W1:Y:S01]  /*e8f0*/  I2F.U64 R19, R2 ;  /* 0x0000000200137312 */ /* 0x0040620000301000 */
[----:B------:R-:W-:Y:S05]  /*e900*/  BRA `(.L_x_34533) ;  /* 0x0000000000087947 */ /* 0x000fea0003800000 */
.L_x_34552:
[----:B------:R-:W2:Y:S02]  /*e910*/  LDG.E R2, desc[UR36][R2.64] ;  /* 0x0000002402027981 */ /* 0x000ea4000c1e1900 */
[----:B--2---:R-:W-:-:S07]  /*e920*/  I2FP.F32.U32 R19, R2 ;  /* 0x0000000200137245 */ /* 0x004fce0000201000 */
.L_x_34533:
[----:B------:R-:W-:Y:S05]  /*e930*/  BSYNC B6 ;  /* 0x0000000000067941 */ /* 0x000fea0003800000 */
.L_x_34527:
        /* <DEDUP_REMOVED lines=19> */
.L_x_34559:
[----:B------:R-:W2:Y:S02]  /*ea70*/  LDG.E.U8 R0, desc[UR36][R2.64] ;  /* 0x0000002402007981 */ /* 0x000ea4000c1e1100 */
[----:B--2---:R-:W-:Y:S01]  /*ea80*/  I2FP.F32.U32 R0, R0 ;  /* 0x0000000000007245 */ /* 0x004fe20000201000 */
[----:B------:R-:W-:Y:S06]  /*ea90*/  BRA `(.L_x_34561) ;  /* 0x0000000c002c7947 */ /* 0x000fec0003800000 */
.L_x_34558:
        /* <DEDUP_REMOVED lines=9> */
.L_x_34563:
[----:B------:R-:W2:Y:S02]  /*eb30*/  LDG.E R0, desc[UR36][R2.64] ;  /* 0x0000002402007981 */ /* 0x000ea4000c1e1900 */
[----:B--2---:R-:W-:Y:S01]  /*eb40*/  I2FP.F32.S32 R0, R0 ;  /* 0x0000000000007245 */ /* 0x004fe20000201400 */
[----:B------:R-:W-:Y:S06]  /*eb50*/  BRA `(.L_x_34561) ;  /* 0x0000000800fc7947 */ /* 0x000fec0003800000 */
.L_x_34562:
[----:B------:R-:W2:Y:S02]  /*eb60*/  LDG.E.U16 R0, desc[UR36][R2.64] ;  /* 0x0000002402007981 */ /* 0x000ea4000c1e1500 */
[----:B--2---:R-:W0:Y:S01]  /*eb70*/  I2F.S16 R0, R0 ;  /* 0x0000000000007306 */ /* 0x004e220000101400 */
[----:B------:R-:W-:Y:S05]  /*eb80*/  BRA `(.L_x_34561) ;  /* 0x0000000800f07947 */ /* 0x000fea0003800000 */
.L_x_34557:
        /* <DEDUP_REMOVED lines=8> */
.L_x_34565:
[----:B------:R-:W2:Y:S02]  /*ec10*/  LDG.E.U16 R0, desc[UR36][R2.64] ;  /* 0x0000002402007981 */ /* 0x000ea4000c1e1500 */
[----:B--2---:R-:W-:Y:S01]  /*ec20*/  HADD2.F32 R0, -RZ, R0.H0_H0 ;  /* 0x20000000ff007230 */ /* 0x004fe20000004100 */
[----:B------:R-:W-:Y:S06]  /*ec30*/  BRA `(.L_x_34561) ;  /* 0x0000000800c47947 */ /* 0x000fec0003800000 */
.L_x_34564:
        /* <DEDUP_REMOVED lines=8> */
.L_x_34567:
[----:B------:R-:W2:Y:S02]  /*ecc0*/  LDG.E.U16 R0, desc[UR36][R2.64] ;  /* 0x0000002402007981 */ /* 0x000ea4000c1e1500 */
[----:B--2---:R-:W-:Y:S01]  /*ecd0*/  HADD2.F32 R0, -RZ, R0.H0_H0 ;  /* 0x20000000ff007230 */ /* 0x004fe20000004100 */
[----:B------:R-:W-:Y:S06]  /*ece0*/  BRA `(.L_x_34561) ;  /* 0x0000000800987947 */ /* 0x000fec0003800000 */
.L_x_34566:
[----:B------:R-:W2:Y:S01]  /*ecf0*/  LDG.E.64 R2, desc[UR36][R2.64] ;  /* 0x0000002402027981 */ /* 0x000ea2000c1e1b00 */
[----:B------:R-:W-:Y:S01]  /*ed00*/  UMOV UR4, 0xf0000000 ;  /* 0xf000000000047882 */ /* 0x000fe20000000000 */
[----:B------:R-:W-:Y:S01]  /*ed10*/  UMOV UR5, 0x380fffff ;  /* 0x380fffff00057882 */ /* 0x000fe20000000000 */
[----:B--2---:R-:W0:Y:S01]  /*ed20*/  F2F.F32.F64 R0, R2 ;  /* 0x0000000200007310 */ /* 0x004e220000301000 */
[----:B------:R-:W-:-:S14]  /*ed30*/  DSETP.GEU.AND P0, PT, |R2|, UR4, PT ;  /* 0x0000000402007e2a */ /* 0x000fdc000bf0e200 */
[----:B0-----:R-:W-:Y:S01]  /*ed40*/  @!P0 FMUL R0, R0, 1.175494350822287508e-38 ;  /* 0x0080000000008820 */ /* 0x001fe20000400000 */
[----:B------:R-:W-:Y:S06]  /*ed50*/  BRA `(.L_x_34561) ;  /* 0x00000008007c7947 */ /* 0x000fec0003800000 */
.L_x_34556:
        /* <DEDUP_REMOVED lines=12> */
.L_x_34570:
[----:B------:R-:W2:Y:S01]  /*ee20*/  LDG.E.64 R2, desc[UR36][R2.64] ;  /* 0x0000002402027981 */ /* 0x000ea2000c1e1b00 */
[----:B------:R-:W-:Y:S01]  /*ee30*/  UMOV UR4, 0xf0000000 ;  /* 0xf000000000047882 */ /* 0x000fe20000000000 */
[----:B------:R-:W-:Y:S01]  /*ee40*/  UMOV UR5, 0x380fffff ;  /* 0x380fffff00057882 */ /* 0x000fe20000000000 */
[----:B--2---:R-:W0:Y:S01]  /*ee50*/  F2F.F32.F64 R0, R2 ;  /* 0x0000000200007310 */ /* 0x004e220000301000 */
[----:B------:R-:W-:-:S14]  /*ee60*/  DSETP.GEU.AND P0, PT, |R2|, UR4, PT ;  /* 0x0000000402007e2a */ /* 0x000fdc000bf0e200 */
[----:B0-----:R-:W-:Y:S01]  /*ee70*/  @!P0 FMUL R0, R0, 1.175494350822287508e-38 ;  /* 0x0080000000008820 */ /* 0x001fe20000400000 */
[----:B------:R-:W-:Y:S06]  /*ee80*/  BRA `(.L_x_34561) ;  /* 0x0000000800307947 */ /* 0x000fec0003800000 */
.L_x_34569:
        /* <DEDUP_REMOVED lines=26> */
.L_x_34572:
        /* <DEDUP_REMOVED lines=13> */
.L_x_34571:
[----:B------:R-:W2:Y:S02]  /*f100*/  LDG.E.U16 R0, desc[UR36][R2.64] ;  /* 0x0000002402007981 */ /* 0x000ea4000c1e1500 */
[----:B--2---:R-:W-:Y:S01]  /*f110*/  IMAD.U32 R0, R0, 0x10000, RZ ;  /* 0x0001000000007824 */ /* 0x004fe200078e00ff */
[----:B------:R-:W-:Y:S06]  /*f120*/  BRA `(.L_x_34561) ;  /* 0x0000000400887947 */ /* 0x000fec0003800000 */
.L_x_34568:
        /* <DEDUP_REMOVED lines=11> */
.L_x_34575:
        /* <DEDUP_REMOVED lines=20> */
.L_x_34577:
[----:B------:R-:W-:Y:S05]  /*f320*/  BSYNC B0 ;  /* 0x0000000000007941 */ /* 0x000fea0003800000 */
.L_x_34576:
[----:B------:R-:W-:Y:S01]  /*f330*/  LEA R3, R0, 0x3b800000, 0x17 ;  /* 0x3b80000000037811 */ /* 0x000fe200078eb8ff */
[----:B------:R-:W-:-:S05]  /*f340*/  IMAD.SHL.U32 R0, R2, 0x100000, RZ ;  /* 0x0010000002007824 */ /* 0x000fca00078e00ff */
[----:B------:R-:W-:Y:S01]  /*f350*/  LOP3.LUT R0, R3, R0, R4, 0xfe, !PT ;  /* 0x0000000003007212 */ /* 0x000fe200078efe04 */
[----:B------:R-:W-:Y:S06]  /*f360*/  BRA `(.L_x_34561) ;  /* 0x0000000000f87947 */ /* 0x000fec0003800000 */
.L_x_34574:
        /* <DEDUP_REMOVED lines=20> */
.L_x_34579:
[----:B------:R-:W-:Y:S05]  /*f4b0*/  BSYNC B0 ;  /* 0x0000000000007941 */ /* 0x000fea0003800000 */
.L_x_34578:
[----:B------:R-:W-:Y:S01]  /*f4c0*/  LEA R3, R0, 0x37800000, 0x17 ;  /* 0x3780000000037811 */ /* 0x000fe200078eb8ff */
[----:B------:R-:W-:-:S05]  /*f4d0*/  IMAD.SHL.U32 R0, R2, 0x200000, RZ ;  /* 0x0020000002007824 */ /* 0x000fca00078e00ff */
[----:B------:R-:W-:Y:S01]  /*f4e0*/  LOP3.LUT R0, R3, R0, R4, 0xfe, !PT ;  /* 0x0000000003007212 */ /* 0x000fe200078efe04 */
[----:B------:R-:W-:Y:S06]  /*f4f0*/  BRA `(.L_x_34561) ;  /* 0x0000000000947947 */ /* 0x000fec0003800000 */
.L_x_34573:
        /* <DEDUP_REMOVED lines=14> */
.L_x_34560:
        /* <DEDUP_REMOVED lines=16> */
.L_x_34582:
[----:B------:R-:W-:Y:S01]  /*f6e0*/  IMAD.MOV.U32 R0, RZ, RZ, RZ ;  /* 0x000000ffff007224 */ /* 0x000fe200078e00ff */
[----:B------:R-:W-:Y:S06]  /*f6f0*/  BRA `(.L_x_34561) ;  /* 0x0000000000147947 */ /* 0x000fec0003800000 */
.L_x_34581:
[----:B------:R-:W2:Y:S02]  /*f700*/  LDG.E.64 R2, desc[UR36][R2.64] ;  /* 0x0000002402027981 */ /* 0x000ea4000c1e1b00 */
[----:B--2---:R0:W1:Y:S01]  /*f710*/  I2F.U64 R0, R2 ;  /* 0x0000000200007312 */ /* 0x0040620000301000 */
[----:B------:R-:W-:Y:S05]  /*f720*/  BRA `(.L_x_34561) ;  /* 0x0000000000087947 */ /* 0x000fea0003800000 */
.L_x_34580:
[----:B------:R-:W2:Y:S02]  /*f730*/  LDG.E R0, desc[UR36][R2.64] ;  /* 0x0000002402007981 */ /* 0x000ea4000c1e1900 */
[----:B--2---:R-:W-:-:S07]  /*f740*/  I2FP.F32.U32 R0, R0 ;  /* 0x0000000000007245 */ /* 0x004fce0000201000 */
.L_x_34561:
[----:B------:R-:W-:Y:S05]  /*f750*/  BSYNC B6 ;  /* 0x0000000000067941 */ /* 0x000fea0003800000 */
.L_x_34555:
        /* <DEDUP_REMOVED lines=19> */
.L_x_34586:
[----:B------:R-:W-:Y:S01]  /*f890*/  STG.E.U8 desc[UR36][R16.64], R2 ;  /* 0x0000000210007986 */ /* 0x000fe2000c101124 */
[----:B------:R-:W-:Y:S05]  /*f8a0*/  EXIT ;  /* 0x000000000000794d */ /* 0x000fea0003800000 */
.L_x_34585:
        /* <DEDUP_REMOVED lines=9> */
.L_x_34589:
[----:B------:R-:W-:Y:S01]  /*f940*/  STG.E desc[UR36][R16.64], R2 ;  /* 0x0000000210007986 */ /* 0x000fe2000c101924 */
[----:B------:R-:W-:Y:S05]  /*f950*/  EXIT ;  /* 0x000000000000794d */ /* 0x000fea0003800000 */
.L_x_34588:
[----:B------:R-:W-:Y:S01]  /*f960*/  STG.E.U16 desc[UR36][R16.64], R2 ;  /* 0x0000000210007986 */ /* 0x000fe2000c101524 */
[----:B------:R-:W-:Y:S05]  /*f970*/  EXIT ;  /* 0x000000000000794d */ /* 0x000fea0003800000 */
.L_x_34584:
        /* <DEDUP_REMOVED lines=9> */
.L_x_34591:
[----:B------:R-:W-:-:S04]  /*fa10*/  I2FP.F32.U32 R0, R2 ;  /* 0x0000000200007245 */ /* 0x000fc80000201000 */
[----:B------:R-:W-:-:S05]  /*fa20*/  F2FP.F16.F32.PACK_AB R0, RZ, R0 ;  /* 0x00000000ff00723e */ /* 0x000fca00000000ff */
[----:B------:R-:W-:Y:S01]  /*fa30*/  STG.E.U16 desc[UR36][R16.64], R0 ;  /* 0x0000000010007986 */ /* 0x000fe2000c101524 */
[----:B------:R-:W-:Y:S05]  /*fa40*/  EXIT ;  /* 0x000000000000794d */ /* 0x000fea0003800000 */
.L_x_34590:
        /* <DEDUP_REMOVED lines=10> */
.L_x_34593:
[----:B------:R-:W-:-:S04]  /*faf0*/  I2FP.F32.U32 R2, R2 ;  /* 0x0000000200027245 */ /* 0x000fc80000201000 */
[----:B------:R-:W-:-:S04]  /*fb00*/  F2FP.F16.F32.PACK_AB R3, RZ, R2 ;  /* 0x00000002ff03723e */ /* 0x000fc800000000ff */
[----:B------:R-:W-:-:S05]  /*fb10*/  PRMT R3, R3, 0x5410, RZ ;  /* 0x0000541003037816 */ /* 0x000fca00000000ff */
[----:B------:R-:W-:Y:S01]  /*fb20*/  STG.E desc[UR36][R16.64], R3 ;  /* 0x0000000310007986 */ /* 0x000fe2000c101924 */
[----:B------:R-:W-:Y:S05]  /*fb30*/  EXIT ;  /* 0x000000000000794d */ /* 0x000fea0003800000 */
.L_x_34592:
[----:B------:R-:W0:Y:S02]  /*fb40*/  I2F.F64.U32 R2, R2 ;  /* 0x0000000200027312 */ /* 0x000e240000201800 */
[----:B0-----:R-:W-:Y:S01]  /*fb50*/  STG.E.64 desc[UR36][R16.64], R2 ;  /* 0x0000000210007986 */ /* 0x001fe2000c101b24 */
[----:B------:R-:W-:Y:S05]  /*fb60*/  EXIT ;  /* 0x000000000000794d */ /* 0x000fea0003800000 */
.L_x_34583:
        /* <DEDUP_REMOVED lines=10> */
.L_x_34596:
[----:B------:R-:W0:Y:S01]  /*fc10*/  I2F.F64.U32 R4, R2 ;  /* 0x0000000200047312 */ /* 0x000e220000201800 */
[----:B------:R-:W-:-:S05]  /*fc20*/  CS2R R6, SRZ ;  /* 0x0000000000067805 */ /* 0x000fca000001ff00 */
[----:B0-----:R-:W-:Y:S01]  /*fc30*/  STG.E.128 desc[UR36][R16.64], R4 ;  /* 0x0000000410007986 */ /* 0x001fe2000c101d24 */
[----:B------:R-:W-:Y:S05]  /*fc40*/  EXIT ;  /* 0x000000000000794d */ /* 0x000fea0003800000 */
.L_x_34595:
        /* <DEDUP_REMOVED lines=21> */
.L_x_34600:
[----:B------:R-:W-:Y:S05]  /*fda0*/  BSYNC B0 ;  /* 0x0000000000007941 */ /* 0x000fea0003800000 */
.L_x_34599:
[----:B------:R-:W-:-:S05]  /*fdb0*/  LOP3.LUT R3, R0, R3, RZ, 0xfc, !PT ;  /* 0x0000000300037212 */ /* 0x000fca00078efcff */
[----:B------:R-:W-:Y:S01]  /*fdc0*/  STG.E.U8 desc[UR36][R16.64], R3 ;  /* 0x0000000310007986 */ /* 0x000fe2000c101124 */
[----:B------:R-:W-:Y:S05]  /*fdd0*/  EXIT ;  /* 0x000000000000794d */ /* 0x000fea0003800000 */
.L_x_34598:
        /* <DEDUP_REMOVED lines=13> */
.L_x_34602:
[----:B------:R-:W-:Y:S01]  /*feb0*/  IMAD.MOV.U32 R0, RZ, RZ, 0x7f ;  /* 0x0000007fff007424 */ /* 0x000fe200078e00ff */
[----:B------:R-:W-:-:S04]  /*fec0*/  ISETP.GT.U32.AND P0, PT, R2, 0x7f800000, PT ;  /* 0x7f8000000200780c */ /* 0x000fc80003f04070 */
[----:B------:R-:W-:-:S09]  /*fed0*/  SEL R0, R0, 0x7c, P0 ;  /* 0x0000007c00007807 */ /* 0x000fd20000000000 */
.L_x_34603:
[----:B------:R-:W-:Y:S05]  /*fee0*/  BSYNC B0 ;  /* 0x0000000000007941 */ /* 0x000fea0003800000 */
.L_x_34601:
[----:B------:R-:W-:-:S04]  /*fef0*/  LOP3.LUT R2, R3, 0x80000000, RZ, 0xc0, !PT ;  /* 0x8000000003027812 */ /* 0x000fc800078ec0ff */
[----:B------:R-:W-:-:S04]  /*ff00*/  SHF.R.U32.HI R3, RZ, 0x18, R2 ;  /* 0x00000018ff037819 */ /* 0x000fc80000011602 */
[----:B------:R-:W-:-:S05]  /*ff10*/  LOP3.LUT R3, R0, R3, RZ, 0xfc, !PT ;  /* 0x0000000300037212 */ /* 0x000fca00078efcff */
[----:B------:R-:W-:Y:S01]  /*ff20*/  STG.E.U8 desc[UR36][R16.64], R3 ;  /* 0x0000000310007986 */ /* 0x000fe2000c101124 */
[----:B------:R-:W-:Y:S05]  /*ff30*/  EXIT ;  /* 0x000000000000794d */ /* 0x000fea0003800000 */
.L_x_34597:
[----:B------:R-:W-:-:S04]  /*ff40*/  I2FP.F32.U32 R0, R2 ;  /* 0x0000000200007245 */ /* 0x000fc80000201000 */
[----:B------:R-:W-:-:S05]  /*ff50*/  F2FP.BF16.F32.PACK_AB R0, RZ, R0 ;  /* 0x00000000ff00723e */ /* 0x000fca00000010ff */
[----:B------:R-:W-:Y:S01]  /*ff60*/  STG.E.U16 desc[UR36][R16.64], R0 ;  /* 0x0000000010007986 */ /* 0x000fe2000c101524 */
[----:B------:R-:W-:Y:S05]  /*ff70*/  EXIT ;  /* 0x000000000000794d */ /* 0x000fea0003800000 */
.L_x_34594:
        /* <DEDUP_REMOVED lines=10> */
.L_x_34606:
        /* <DEDUP_REMOVED lines=17> */
.L_x_34609:
[----:B------:R-:W-:-:S04]  /*10130*/  LOP3.LUT R2, R3, 0x80000000, RZ, 0xc0, !PT ;  /* 0x8000000003027812 */ /* 0x000fc800078ec0ff */
[----:B------:R-:W-:-:S04]  /*10140*/  SHF.R.U32.HI R3, RZ, 0x18, R2 ;  /* 0x00000018ff037819 */ /* 0x000fc80000011602 */
[----:B------:R-:W-:-:S04]  /*10150*/  LOP3.LUT R0, R0, R3, RZ, 0xfc, !PT ;  /* 0x0000000300007212 */ /* 0x000fc800078efcff */
[----:B------:R-:W-:-:S07]  /*10160*/  PRMT R8, R0, 0x7610, R8 ;  /* 0x0000761000087816 */ /* 0x000fce0000000008 */
.L_x_34608:
[----:B------:R-:W-:Y:S05]  /*10170*/  BSYNC B0 ;  /* 0x0000000000007941 */ /* 0x000fea0003800000 */
.L_x_34607:
[----:B------:R-:W-:Y:S01]  /*10180*/  STG.E.U8 desc[UR36][R16.64], R8 ;  /* 0x0000000810007986 */ /* 0x000fe2000c101124 */
[----:B------:R-:W-:Y:S05]  /*10190*/  EXIT ;  /* 0x000000000000794d */ /* 0x000fea0003800000 */
.L_x_34605:
        /* <DEDUP_REMOVED lines=17> */
.L_x_34612:
[----:B------:R-:W-:-:S04]  /*102b0*/  LOP3.LUT R2, R3, 0x80000000, RZ, 0xc0, !PT ;  /* 0x8000000003027812 */ /* 0x000fc800078ec0ff */
[----:B------:R-:W-:-:S04]  /*102c0*/  SHF.R.U32.HI R3, RZ, 0x18, R2 ;  /* 0x00000018ff037819 */ /* 0x000fc80000011602 */
[----:B------:R-:W-:-:S04]  /*102d0*/  LOP3.LUT R0, R0, R3, RZ, 0xfc, !PT ;  /* 0x0000000300007212 */ /* 0x000fc800078efcff */
[----:B------:R-:W-:-:S07]  /*102e0*/  PRMT R8, R0, 0x7610, R8 ;  /* 0x0000761000087816 */ /* 0x000fce0000000008 */
.L_x_34611:
[----:B------:R-:W-:Y:S05]  /*102f0*/  BSYNC B0 ;  /* 0x0000000000007941 */ /* 0x000fea0003800000 */
.L_x_34610:
[----:B------:R-:W-:Y:S01]  /*10300*/  STG.E.U8 desc[UR36][R16.64], R8 ;  /* 0x0000000810007986 */ /* 0x000fe2000c101124 */
[----:B------:R-:W-:Y:S05]  /*10310*/  EXIT ;  /* 0x000000000000794d */ /* 0x000fea0003800000 */
.L_x_34604:
        /* <DEDUP_REMOVED lines=22> */
.L_x_34587:
        /* <DEDUP_REMOVED lines=16> */
.L_x_34615:
[----:B------:R-:W-:Y:S05]  /*10580*/  EXIT ;  /* 0x000000000000794d */ /* 0x000fea0003800000 */
.L_x_34614:
[----:B------:R-:W-:-:S05]  /*10590*/  IMAD.MOV.U32 R3, RZ, RZ, RZ ;  /* 0x000000ffff037224 */ /* 0x000fca00078e00ff */
[----:B------:R-:W-:Y:S01]  /*105a0*/  STG.E.64 desc[UR36][R16.64], R2 ;  /* 0x0000000210007986 */ /* 0x000fe2000c101b24 */
[----:B------:R-:W-:Y:S05]  /*105b0*/  EXIT ;  /* 0x000000000000794d */ /* 0x000fea0003800000 */
.L_x_34613:
[----:B------:R-:W-:Y:S01]  /*105c0*/  STG.E desc[UR36][R16.64], R2 ;  /* 0x0000000210007986 */ /* 0x000fe2000c101924 */
[----:B------:R-:W-:Y:S05]  /*105d0*/  EXIT ;  /* 0x000000000000794d */ /* 0x000fea0003800000 */
.L_x_34616:
        /* <DEDUP_REMOVED lines=10> */
.L_x_44078:


//--------------------- .text._ZN2at6native27unrolled_elementwise_kernelINS0_13BinaryFunctorIffbZZZNS0_23logical_and_kernel_cudaERNS_14TensorIteratorEENKUlvE0_clEvENKUlvE5_clEvEUlffE_EESt5arrayIPcLm3EELi4E23TrivialOffsetCalculatorILi2EjESC_ILi1EjENS0_6memory12LoadWithCastILi2EEENSF_13StoreWithCastILi1EEEEEviT_T0_T2_T3_T4_T5_ --------------------------
	.section	.text._ZN2at6native27unrolled_elementwise_kernelINS0_13BinaryFunctorIffbZZZNS0_23logical_and_kernel_cudaERNS_14TensorIteratorEENKUlvE0_clEvENKUlvE5_clEvEUlffE_EESt5arrayIPcLm3EELi4E23TrivialOffsetCalculatorILi2EjESC_ILi1EjENS0_6memory12LoadWithCastILi2EEENSF_13StoreWithCastILi1EEEEEviT_T0_T2_T3_T4_T5_,"ax",@progbits
	.align	128
        .global         _ZN2at6native27unrolled_elementwise_kernelINS0_13BinaryFunctorIffbZZZNS0_23logical_and_kernel_cudaERNS_14TensorIteratorEENKUlvE0_clEvENKUlvE5_clEvEUlffE_EESt5arrayIPcLm3EELi4E23TrivialOffsetCalculatorILi2EjESC_ILi1EjENS0_6memory12LoadWithCastILi2EEENSF_13StoreWithCastILi1EEEEEviT_T0_T2_T3_T4_T5_
        .type           _ZN2at6native27unrolled_elementwise_kernelINS0_13BinaryFunctorIffbZZZNS0_23logical_and_kernel_cudaERNS_14TensorIteratorEENKUlvE0_clEvENKUlvE5_clEvEUlffE_EESt5arrayIPcLm3EELi4E23TrivialOffsetCalculatorILi2EjESC_ILi1EjENS0_6memory12LoadWithCastILi2EEENSF_13StoreWithCastILi1EEEEEviT_T0_T2_T3_T4_T5_,@function
        .size           _ZN2at6native27unrolled_elementwise_kernelINS0_13BinaryFunctorIffbZZZNS0_23logical_and_kernel_cudaERNS_14TensorIteratorEENKUlvE0_clEvENKUlvE5_clEvEUlffE_EESt5arrayIPcLm3EELi4E23TrivialOffsetCalculatorILi2EjESC_ILi1EjENS0_6memory12LoadWithCastILi2EEENSF_13StoreWithCastILi1EEEEEviT_T0_T2_T3_T4_T5_,(.L_x_44079 - _ZN2at6native27unrolled_elementwise_kernelINS0_13BinaryFunctorIffbZZZNS0_23logical_and_kernel_cudaERNS_14TensorIteratorEENKUlvE0_clEvENKUlvE5_clEvEUlffE_EESt5arrayIPcLm3EELi4E23TrivialOffsetCalculatorILi2EjESC_ILi1EjENS0_6memory12LoadWithCastILi2EEENSF_13StoreWithCastILi1EEEEEviT_T0_T2_T3_T4_T5_)
        .other          _ZN2at6native27unrolled_elementwise_kernelINS0_13BinaryFunctorIffbZZZNS0_23logical_and_kernel_cudaERNS_14TensorIteratorEENKUlvE0_clEvENKUlvE5_clEvEUlffE_EESt5arrayIPcLm3EELi4E23TrivialOffsetCalculatorILi2EjESC_ILi1EjENS0_6memory12LoadWithCastILi2EEENSF_13StoreWithCastILi1EEEEEviT_T0_T2_T3_T4_T5_,@"STO_CUDA_ENTRY STV_DEFAULT"
_ZN2at6native27unrolled_elementwise_kernelINS0_13BinaryFunctorIffbZZZNS0_23logical_and_kernel_cudaERNS_14TensorIteratorEENKUlvE0_clEvENKUlvE5_clEvEUlffE_EESt5arrayIPcLm3EELi4E23TrivialOffsetCalculatorILi2EjESC_ILi1EjENS0_6memory12LoadWithCastILi2EEENSF_13StoreWithCastILi1EEEEEviT_T0_T2_T3_T4_T5_:
.text._ZN2at6native27unrolled_elementwise_kernelINS0_13BinaryFunctorIffbZZZNS0_23logical_and_kernel_cudaERNS_14TensorIteratorEENKUlvE0_clEvENKUlvE5_clEvEUlffE_EESt5arrayIPcLm3EELi4E23TrivialOffsetCalculatorILi2EjESC_ILi1EjENS0_6memory12LoadWithCastILi2EEENSF_13StoreWithCastILi1EEEEEviT_T0_T2_T3_T4_T5_:
        /* <DEDUP_REMOVED lines=34> */
.L_x_34623:
[----:B------:R-:W2:Y:S02]  /*0220*/  LDG.E.U8 R4, desc[UR36][R4.64] ;  /* 0x0000002404047981 */ /* 0x000ea4000c1e1100 */
[----:B--2---:R-:W-:Y:S01]  /*0230*/  I2FP.F32.U32 R18, R4 ;  /* 0x0000000400127245 */ /* 0x004fe20000201000 */
[----:B------:R-:W-:Y:S06]  /*0240*/  BRA `(.L_x_34625) ;  /* 0x0000000c00307947 */ /* 0x000fec0003800000 */
.L_x_34622:
        /* <DEDUP_REMOVED lines=9> */
.L_x_34627:
[----:B------:R-:W2:Y:S02]  /*02e0*/  LDG.E R4, desc[UR36][R4.64] ;  /* 0x0000002404047981 */ /* 0x000ea4000c1e1900 */
[----:B--2---:R-:W-:Y:S01]  /*02f0*/  I2FP.F32.S32 R18, R4 ;  /* 0x0000000400127245 */ /* 0x004fe20000201400 */
[----:B------:R-:W-:Y:S06]  /*0300*/  BRA `(.L_x_34625) ;  /* 0x0000000c00007947 */ /* 0x000fec0003800000 */
.L_x_34626:
[----:B------:R-:W2:Y:S02]  /*0310*/  LDG.E.U16 R4, desc[UR36][R4.64] ;  /* 0x0000002404047981 */ /* 0x000ea4000c1e1500 */
[----:B--2---:R2:W3:Y:S01]  /*0320*/  I2F.S16 R18, R4 ;  /* 0x0000000400127306 */ /* 0x0044e20000101400 */
[----:B------:R-:W-:Y:S05]  /*0330*/  BRA `(.L_x_34625) ;  /* 0x0000000800f47947 */ /* 0x000fea0003800000 */
.L_x_34621:
        /* <DEDUP_REMOVED lines=8> */
.L_x_34629:
[----:B------:R-:W2:Y:S02]  /*03c0*/  LDG.E.U16 R4, desc[UR36][R4.64] ;  /* 0x0000002404047981 */ /* 0x000ea4000c1e1500 */
[----:B--2---:R-:W-:Y:S01]  /*03d0*/  HADD2.F32 R18, -RZ, R4.H0_H0 ;  /* 0x20000004ff127230 */ /* 0x004fe20000004100 */
[----:B------:R-:W-:Y:S06]  /*03e0*/  BRA `(.L_x_34625) ;  /* 0x0000000800c87947 */ /* 0x000fec0003800000 */
.L_x_34628:
        /* <DEDUP_REMOVED lines=8> */
.L_x_34631:
[----:B------:R-:W2:Y:S02]  /*0470*/  LDG.E.U16 R4, desc[UR36][R4.64] ;  /* 0x0000002404047981 */ /* 0x000ea4000c1e1500 */
[----:B--2---:R-:W-:Y:S01]  /*0480*/  HADD2.F32 R18, -RZ, R4.H0_H0 ;  /* 0x20000004ff127230 */ /* 0x004fe20000004100 */
[----:B------:R-:W-:Y:S06]  /*0490*/  BRA `(.L_x_34625) ;  /* 0x00000008009c7947 */ /* 0x000fec0003800000 */
.L_x_34630:
[----:B------:R-:W2:Y:S01]  /*04a0*/  LDG.E.64 R4, desc[UR36][R4.64] ;  /* 0x0000002404047981 */ /* 0x000ea2000c1e1b00 */
[----:B------:R-:W-:Y:S01]  /*04b0*/  UMOV UR4, 0xf0000000 ;  /* 0xf000000000047882 */ /* 0x000fe20000000000 */
[----:B------:R-:W-:Y:S01]  /*04c0*/  UMOV UR5, 0x380fffff ;  /* 0x380fffff00057882 */ /* 0x000fe20000000000 */
[----:B--2---:R-:W0:Y:S01]  /*04d0*/  F2F.F32.F64 R18, R4 ;  /* 0x0000000400127310 */ /* 0x004e220000301000 */
[----:B------:R-:W-:-:S14]  /*04e0*/  DSETP.GEU.AND P0, PT, |R4|, UR4, PT ;  /* 0x0000000404007e2a */ /* 0x000fdc000bf0e200 */
[----:B0-----:R-:W-:Y:S01]  /*04f0*/  @!P0 FMUL R18, R18, 1.175494350822287508e-38 ;  /* 0x0080000012128820 */ /* 0x001fe20000400000 */
[----:B------:R-:W-:Y:S06]  /*0500*/  BRA `(.L_x_34625) ;  /* 0x0000000800807947 */ /* 0x000fec0003800000 */
.L_x_34620:
        /* <DEDUP_REMOVED lines=12> */
.L_x_34634:
[----:B------:R-:W2:Y:S01]  /*05d0*/  LDG.E.64 R4, desc[UR36][R4.64] ;  /* 0x0000002404047981 */ /* 0x000ea2000c1e1b00 */
[----:B------:R-:W-:Y:S01]  /*05e0*/  UMOV UR4, 0xf0000000 ;  /* 0xf000000000047882 */ /* 0x000fe20000000000 */
[----:B------:R-:W-:Y:S01]  /*05f0*/  UMOV UR5, 0x380fffff ;  /* 0x380fffff00057882 */ /* 0x000fe20000000000 */
[----:B--2---:R-:W0:Y:S01]  /*0600*/  F2F.F32.F64 R18, R4 ;  /* 0x0000000400127310 */ /* 0x004e220000301000 */
[----:B------:R-:W-:-:S14]  /*0610*/  DSETP.GEU.AND P0, PT, |R4|, UR4, PT ;  /* 0x0000000404007e2a */ /* 0x000fdc000bf0e200 */
[----:B0-----:R-:W-:Y:S01]  /*0620*/  @!P0 FMUL R18, R18, 1.175494350822287508e-38 ;  /* 0x0080000012128820 */ /* 0x001fe20000400000 */
[----:B------:R-:W-:Y:S06]  /*0630*/  BRA `(.L_x_34625) ;  /* 0x0000000800347947 */ /* 0x000fec0003800000 */
.L_x_34633:
        /* <DEDUP_REMOVED lines=26> */
.L_x_34636:
        /* <DEDUP_REMOVED lines=14> */
.L_x_34635:
[----:B------:R-:W2:Y:S02]  /*08c0*/  LDG.E.U16 R4, desc[UR36][R4.64] ;  /* 0x0000002404047981 */ /* 0x000ea4000c1e1500 */
[----:B--2---:R-:W-:Y:S01]  /*08d0*/  IMAD.U32 R18, R4, 0x10000, RZ ;  /* 0x0001000004127824 */ /* 0x004fe200078e00ff */
[----:B------:R-:W-:Y:S06]  /*08e0*/  BRA `(.L_x_34625) ;  /* 0x0000000400887947 */ /* 0x000fec0003800000 */
.L_x_34632:
        /* <DEDUP_REMOVED lines=11> */
.L_x_34639:
        /* <DEDUP_REMOVED lines=20> */
.L_x_34641:
[----:B------:R-:W-:Y:S05]  /*0ae0*/  BSYNC B0 ;  /* 0x0000000000007941 */ /* 0x000fea0003800000 */
.L_x_34640:
[----:B------:R-:W-:Y:S01]  /*0af0*/  IMAD.SHL.U32 R3, R3, 0x100000, RZ ;  /* 0x0010000003037824 */ /* 0x000fe200078e00ff */
[----:B------:R-:W-:-:S04]  /*0b00*/  LEA R5, R0, 0x3b800000, 0x17 ;  /* 0x3b80000000057811 */ /* 0x000fc800078eb8ff */
[----:B------:R-:W-:Y:S01]  /*0b10*/  LOP3.LUT R18, R5, R3, R18, 0xfe, !PT ;  /* 0x0000000305127212 */ /* 0x000fe200078efe12 */
[----:B------:R-:W-:Y:S06]  /*0b20*/  BRA `(.L_x_34625) ;  /* 0x0000000000f87947 */ /* 0x000fec0003800000 */
.L_x_34638:
        /* <DEDUP_REMOVED lines=20> */
.L_x_34643:
[----:B------:R-:W-:Y:S05]  /*0c70*/  BSYNC B0 ;  /* 0x0000000000007941 */ /* 0x000fea0003800000 */
.L_x_34642:
[----:B------:R-:W-:Y:S01]  /*0c80*/  IMAD.SHL.U32 R3, R3, 0x200000, RZ ;  /* 0x0020000003037824 */ /* 0x000fe200078e00ff */
[----:B------:R-:W-:-:S04]  /*0c90*/  LEA R5, R0, 0x37800000, 0x17 ;  /* 0x3780000000057811 */ /* 0x000fc800078eb8ff */
[----:B------:R-:W-:Y:S01]  /*0ca0*/  LOP3.LUT R18, R5, R3, R18, 0xfe, !PT ;  /* 0x0000000305127212 */ /* 0x000fe200078efe12 */
[----:B------:R-:W-:Y:S06]  /*0cb0*/  BRA `(.L_x_34625) ;  /* 0x0000000000947947 */ /* 0x000fec0003800000 */
.L_x_34637:
        /* <DEDUP_REMOVED lines=14> */
.L_x_34624:
        /* <DEDUP_REMOVED lines=16> */
.L_x_34646:
[----:B------:R-:W-:Y:S01]  /*0ea0*/  IMAD.MOV.U32 R18, RZ, RZ, RZ ;  /* 0x000000ffff127224 */ /* 0x000fe200078e00ff */
[----:B------:R-:W-:Y:S06]  /*0eb0*/  BRA `(.L_x_34625) ;  /* 0x0000000000147947 */ /* 0x000fec0003800000 */
.L_x_34645:
[----:B------:R-:W2:Y:S02]  /*0ec0*/  LDG.E.64 R18, desc[UR36][R4.64] ;  /* 0x0000002404127981 */ /* 0x000ea4000c1e1b00 */
[----:B--2---:R0:W1:Y:S01]  /*0ed0*/  I2F.U64 R18, R18 ;  /* 0x0000001200127312 */ /* 0x0040620000301000 */
[----:B------:R-:W-:Y:S05]  /*0ee0*/  BRA `(.L_x_34625) ;  /* 0x0000000000087947 */ /* 0x000fea0003800000 */
.L_x_34644:
[----:B------:R-:W2:Y:S02]  /*0ef0*/  LDG.E R4, desc[UR36][R4.64] ;  /* 0x0000002404047981 */ /* 0x000ea4000c1e1900 */
[----:B--2---:R-:W-:-:S07]  /*0f00*/  I2FP.F32.U32 R18, R4 ;  /* 0x0000000400127245 */ /* 0x004fce0000201000 */
.L_x_34625:
[----:B------:R-:W-:Y:S05]  /*0f10*/  BSYNC B6 ;  /* 0x0000000000067941 */ /* 0x000fea0003800000 */
.L_x_34619:
        /* <DEDUP_REMOVED lines=20> */
.L_x_34651:
[----:B------:R-:W2:Y:S02]  /*1060*/  LDG.E.U8 R4, desc[UR36][R4.64] ;  /* 0x0000002404047981 */ /* 0x000ea4000c1e1100 */
[----:B--2---:R-:W-:Y:S01]  /*1070*/  I2FP.F32.U32 R19, R4 ;  /* 0x0000000400137245 */ /* 0x004fe20000201000 */
[----:B------:R-:W-:Y:S06]  /*1080*/  BRA `(.L_x_34653) ;  /* 0x0000000c002c7947 */ /* 0x000fec0003800000 */
.L_x_34650:
        /* <DEDUP_REMOVED lines=9> */
.L_x_34655:
[----:B------:R-:W2:Y:S02]  /*1120*/  LDG.E R4, desc[UR36][R4.64] ;  /* 0x0000002404047981 */ /* 0x000ea4000c1e1900 */
[----:B--2---:R-:W-:Y:S01]  /*1130*/  I2FP.F32.S32 R19, R4 ;  /* 0x0000000400137245 */ /* 0x004fe20000201400 */
[----:B------:R-:W-:Y:S06]  /*1140*/  BRA `(.L_x_34653) ;  /* 0x0000000800fc7947 */ /* 0x000fec0003800000 */
.L_x_34654:
[----:B------:R-:W2:Y:S02]  /*1150*/  LDG.E.U16 R4, desc[UR36][R4.64] ;  /* 0x0000002404047981 */ /* 0x000ea4000c1e1500 */
[----:B--2---:R0:W2:Y:S01]  /*1160*/  I2F.S16 R19, R4 ;  /* 0x0000000400137306 */ /* 0x0040a20000101400 */
[----:B------:R-:W-:Y:S05]  /*1170*/  BRA `(.L_x_34653) ;  /* 0x0000000800f07947 */ /* 0x000fea0003800000 */
.L_x_34649:
        /* <DEDUP_REMOVED lines=8> */
.L_x_34657:
[----:B------:R-:W2:Y:S02]  /*1200*/  LDG.E.U16 R4, desc[UR36][R4.64] ;  /* 0x0000002404047981 */ /* 0x000ea4000c1e1500 */
[----:B--2---:R-:W-:Y:S01]  /*1210*/  HADD2.F32 R19, -RZ, R4.H0_H0 ;  /* 0x20000004ff137230 */ /* 0x004fe20000004100 */
[----:B------:R-:W-:Y:S06]  /*1220*/  BRA `(.L_x_34653) ;  /* 0x0000000800c47947 */ /* 0x000fec0003800000 */
.L_x_34656:
        /* <DEDUP_REMOVED lines=8> */
.L_x_34659:
[----:B------:R-:W2:Y:S02]  /*12b0*/  LDG.E.U16 R4, desc[UR36][R4.64] ;  /* 0x0000002404047981 */ /* 0x000ea4000c1e1500 */
[----:B--2---:R-:W-:Y:S01]  /*12c0*/  HADD2.F32 R19, -RZ, R4.H0_H0 ;  /* 0x20000004ff137230 */ /* 0x004fe20000004100 */
[----:B------:R-:W-:Y:S06]  /*12d0*/  BRA `(.L_x_34653) ;  /* 0x0000000800987947 */ /* 0x000fec0003800000 */
.L_x_34658:
[----:B------:R-:W2:Y:S01]  /*12e0*/  LDG.E.64 R4, desc[UR36][R4.64] ;  /* 0x0000002404047981 */ /* 0x000ea2000c1e1b00 */
[----:B------:R-:W-:Y:S01]  /*12f0*/  UMOV UR4, 0xf0000000 ;  /* 0xf000000000047882 */ /* 0x000fe20000000000 */
[----:B------:R-:W-:Y:S01]  /*1300*/  UMOV UR5, 0x380fffff ;  /* 0x380fffff00057882 */ /* 0x000fe20000000000 */
[----:B--2---:R-:W0:Y:S01]  /*1310*/  F2F.F32.F64 R19, R4 ;  /* 0x0000000400137310 */ /* 0x004e220000301000 */
[----:B------:R-:W-:-:S14]  /*1320*/  DSETP.GEU.AND P0, PT, |R4|, UR4, PT ;  /* 0x0000000404007e2a */ /* 0x000fdc000bf0e200 */
[----:B0-----:R-:W-:Y:S01]  /*1330*/  @!P0 FMUL R19, R19, 1.175494350822287508e-38 ;  /* 0x0080000013138820 */ /* 0x001fe20000400000 */
[----:B------:R-:W-:Y:S06]  /*1340*/  BRA `(.L_x_34653) ;  /* 0x00000008007c7947 */ /* 0x000fec0003800000 */
.L_x_34648:
        /* <DEDUP_REMOVED lines=12> */
.L_x_34662:
[----:B------:R-:W2:Y:S01]  /*1410*/  LDG.E.64 R4, desc[UR36][R4.64] ;  /* 0x0000002404047981 */ /* 0x000ea2000c1e1b00 */
[----:B------:R-:W-:Y:S01]  /*1420*/  UMOV UR4, 0xf0000000 ;  /* 0xf000000000047882 */ /* 0x000fe20000000000 */
[----:B------:R-:W-:Y:S01]  /*1430*/  UMOV UR5, 0x380fffff ;  /* 0x380fffff00057882 */ /* 0x000fe20000000000 */
[----:B--2---:R-:W0:Y:S01]  /*1440*/  F2F.F32.F64 R19, R4 ;  /* 0x0000000400137310 */ /* 0x004e220000301000 */
[----:B------:R-:W-:-:S14]  /*1450*/  DSETP.GEU.AND P0, PT, |R4|, UR4, PT ;  /* 0x0000000404007e2a */ /* 0x000fdc000bf0e200 */
[----:B0-----:R-:W-:Y:S01]  /*1460*/  @!P0 FMUL R19, R19, 1.175494350822287508e-38 ;  /* 0x0080000013138820 */ /* 0x001fe20000400000 */
[----:B------:R-:W-:Y:S06]  /*1470*/  BRA `(.L_x_34653) ;  /* 0x0000000800307947 */ /* 0x000fec0003800000 */
.L_x_34661:
        /* <DEDUP_REMOVED lines=26> */
.L_x_34664:
        /* <DEDUP_REMOVED lines=13> */
.L_x_34663:
[----:B------:R-:W2:Y:S02]  /*16f0*/  LDG.E.U16 R4, desc[UR36][R4.64] ;  /* 0x0000002404047981 */ /* 0x000ea4000c1e1500 */
[----:B--2---:R-:W-:Y:S01]  /*1700*/  IMAD.U32 R19, R4, 0x10000, RZ ;  /* 0x0001000004137824 */ /* 0x004fe200078e00ff */
[----:B------:R-:W-:Y:S06]  /*1710*/  BRA `(.L_x_34653) ;  /* 0x0000000400887947 */ /* 0x000fec0003800000 */
.L_x_34660:
        /* <DEDUP_REMOVED lines=11> */
.L_x_34667:
        /* <DEDUP_REMOVED lines=20> */
.L_x_34669:
[----:B------:R-:W-:Y:S05]  /*1910*/  BSYNC B0 ;  /* 0x0000000000007941 */ /* 0x000fea0003800000 */
.L_x_34668:
[----:B------:R-:W-:Y:S01]  /*1920*/  IMAD.SHL.U32 R3, R3, 0x100000, RZ ;  /* 0x0010000003037824 */ /* 0x000fe200078e00ff */
[----:B------:R-:W-:-:S04]  /*1930*/  LEA R0, R0, 0x3b800000, 0x17 ;  /* 0x3b80000000007811 */ /* 0x000fc800078eb8ff */
[----:B------:R-:W-:Y:S01]  /*1940*/  LOP3.LUT R19, R0, R3, R19, 0xfe, !PT ;  /* 0x0000000300137212 */ /* 0x000fe200078efe13 */
[----:B------:R-:W-:Y:S06]  /*1950*/  BRA `(.L_x_34653) ;  /* 0x0000000000f87947 */ /* 0x000fec0003800000 */
.L_x_34666:
        /* <DEDUP_REMOVED lines=20> */
.L_x_34671:
[----:B------:R-:W-:Y:S05]  /*1aa0*/  BSYNC B0 ;  /* 0x0000000000007941 */ /* 0x000fea0003800000 */
.L_x_34670:
[----:B------:R-:W-:Y:S01]  /*1ab0*/  IMAD.SHL.U32 R3, R3, 0x200000, RZ ;  /* 0x0020000003037824 */ /* 0x000fe200078e00ff */
[----:B------:R-:W-:-:S04]  /*1ac0*/  LEA R0, R0, 0x37800000, 0x17 ;  /* 0x3780000000007811 */ /* 0x000fc800078eb8ff */
[----:B------:R-:W-:Y:S01]  /*1ad0*/  LOP3.LUT R19, R0, R3, R19, 0xfe, !PT ;  /* 0x0000000300137212 */ /* 0x000fe200078efe13 */
[----:B------:R-:W-:Y:S06]  /*1ae0*/  BRA `(.L_x_34653) ;  /* 0x0000000000947947 */ /* 0x000fec0003800000 */
.L_x_34665:
        /* <DEDUP_REMOVED lines=14> */
.L_x_34652:
        /* <DEDUP_REMOVED lines=16> */
.L_x_34674:
[----:B------:R-:W-:Y:S01]  /*1cd0*/  IMAD.MOV.U32 R19, RZ, RZ, RZ ;  /* 0x000000ffff137224 */ /* 0x000fe200078e00ff */
[----:B------:R-:W-:Y:S06]  /*1ce0*/  BRA `(.L_x_34653) ;  /* 0x0000000000147947 */ /* 0x000fec0003800000 */
.L_x_34673:
[----:B------:R-:W2:Y:S02]  /*1cf0*/  LDG.E.64 R4, desc[UR36][R4.64] ;  /* 0x0000002404047981 */ /* 0x000ea4000c1e1b00 */
[----:B--2---:R0:W2:Y:S01]  /*1d00*/  I2F.U64 R19, R4 ;  /* 0x0000000400137312 */ /* 0x0040a20000301000 */
[----:B------:R-:W-:Y:S05]  /*1d10*/  BRA `(.L_x_34653) ;  /* 0x0000000000087947 */ /* 0x000fea0003800000 */
.L_x_34672:
[----:B------:R-:W2:Y:S02]  /*1d20*/  LDG.E R4, desc[UR36][R4.64] ;  /* 0x0000002404047981 */ /* 0x000ea4000c1e1900 */
[----:B--2---:R-:W-:-:S07]  /*1d30*/  I2FP.F32.U32 R19, R4 ;  /* 0x0000000400137245 */ /* 0x004fce0000201000 */
.L_x_34653:
[----:B------:R-:W-:Y:S05]  /*1d40*/  BSYNC B6 ;  /* 0x0000000000067941 */ /* 0x000fea0003800000 */
.L_x_34647:
[----:B------:R-:W0:Y:S02]  /*1d50*/  S2R R27, SR_TID.X ;  /* 0x00000000001b7919 */ /* 0x000e240000002100 */
[----:B0-----:R-:W-:-:S07]  /*1d60*/  VIADD R27, R27, 0x80 ;  /* 0x000000801b1b7836 */ /* 0x001fce0000000000 */
.L_x_34618:
[----:B------:R-:W-:Y:S05]  /*1d70*/  BSYNC B7 ;  /* 0x0000000000077941 */ /* 0x000fea0003800000 */
.L_x_34617:
        /* <DEDUP_REMOVED lines=25> */
.L_x_34681:
[----:B------:R-:W4:Y:S02]  /*1f10*/  LDG.E.U8 R4, desc[UR36][R4.64] ;  /* 0x0000002404047981 */ /* 0x000f24000c1e1100 */
[----:B----4-:R-:W-:Y:S01]  /*1f20*/  I2FP.F32.U32 R17, R4 ;  /* 0x0000000400117245 */ /* 0x010fe20000201000 */
[----:B------:R-:W-:Y:S06]  /*1f30*/  BRA `(.L_x_34683) ;  /* 0x0000000c002c7947 */ /* 0x000fec0003800000 */
.L_x_34680:
        /* <DEDUP_REMOVED lines=9> */
.L_x_34685:
[----:B------:R-:W4:Y:S02]  /*1fd0*/  LDG.E R4, desc[UR36][R4.64] ;  /* 0x0000002404047981 */ /* 0x000f24000c1e1900 */
[----:B----4-:R-:W-:Y:S01]  /*1fe0*/  I2FP.F32.S32 R17, R4 ;  /* 0x0000000400117245 */ /* 0x010fe20000201400 */
[----:B------:R-:W-:Y:S06]  /*1ff0*/  BRA `(.L_x_34683) ;  /* 0x0000000800fc7947 */ /* 0x000fec0003800000 */
.L_x_34684:
[----:B------:R-:W4:Y:S02]  /*2000*/  LDG.E.U16 R4, desc[UR36][R4.64] ;  /* 0x0000002404047981 */ /* 0x000f24000c1e1500 */
[----:B----4-:R0:W4:Y:S01]  /*2010*/  I2F.S16 R17, R4 ;  /* 0x0000000400117306 */ /* 0x0101220000101400 */
[----:B------:R-:W-:Y:S05]  /*2020*/  BRA `(.L_x_34683) ;  /* 0x0000000800f07947 */ /* 0x000fea0003800000 */
.L_x_34679:
        /* <DEDUP_REMOVED lines=8> */
.L_x_34687:
[----:B------:R-:W4:Y:S02]  /*20b0*/  LDG.E.U16 R4, desc[UR36][R4.64] ;  /* 0x0000002404047981 */ /* 0x000f24000c1e1500 */
[----:B----4-:R-:W-:Y:S01]  /*20c0*/  HADD2.F32 R17, -RZ, R4.H0_H0 ;  /* 0x20000004ff117230 */ /* 0x010fe20000004100 */
[----:B------:R-:W-:Y:S06]  /*20d0*/  BRA `(.L_x_34683) ;  /* 0x0000000800c47947 */ /* 0x000fec0003800000 */
.L_x_34686:
        /* <DEDUP_REMOVED lines=8> */
.L_x_34689:
[----:B------:R-:W4:Y:S02]  /*2160*/  LDG.E.U16 R4, desc[UR36][R4.64] ;  /* 0x0000002404047981 */ /* 0x000f24000c1e1500 */
[----:B----4-:R-:W-:Y:S01]  /*2170*/  HADD2.F32 R17, -RZ, R4.H0_H0 ;  /* 0x20000004ff117230 */ /* 0x010fe20000004100 */
[----:B------:R-:W-:Y:S06]  /*2180*/  BRA `(.L_x_34683) ;  /* 0x0000000800987947 */ /* 0x000fec0003800000 */
.L_x_34688:
[----:B------:R-:W4:Y:S01]  /*2190*/  LDG.E.64 R4, desc[UR36][R4.64] ;  /* 0x0000002404047981 */ /* 0x000f22000c1e1b00 */
[----:B------:R-:W-:Y:S01]  /*21a0*/  UMOV UR4, 0xf0000000 ;  /* 0xf000000000047882 */ /* 0x000fe20000000000 */
[----:B------:R-:W-:Y:S01]  /*21b0*/  UMOV UR5, 0x380fffff ;  /* 0x380fffff00057882 */ /* 0x000fe20000000000 */
[----:B----4-:R-:W0:Y:S01]  /*21c0*/  F2F.F32.F64 R17, R4 ;  /* 0x0000000400117310 */ /* 0x010e220000301000 */
[----:B------:R-:W-:-:S14]  /*21d0*/  DSETP.GEU.AND P0, PT, |R4|, UR4, PT ;  /* 0x0000000404007e2a */ /* 0x000fdc000bf0e200 */
[----:B0-----:R-:W-:Y:S01]  /*21e0*/  @!P0 FMUL R17, R17, 1.175494350822287508e-38 ;  /* 0x0080000011118820 */ /* 0x001fe20000400000 */
[----:B------:R-:W-:Y:S06]  /*21f0*/  BRA `(.L_x_34683) ;  /* 0x00000008007c7947 */ /* 0x000fec0003800000 */
.L_x_34678:
        /* <DEDUP_REMOVED lines=12> */
.L_x_34692:
[----:B------:R-:W4:Y:S01]  /*22c0*/  LDG.E.64 R4, desc[UR36][R4.64] ;  /* 0x0000002404047981 */ /* 0x000f22000c1e1b00 */
[----:B------:R-:W-:Y:S01]  /*22d0*/  UMOV UR4, 0xf0000000 ;  /* 0xf000000000047882 */ /* 0x000fe20000000000 */
[----:B------:R-:W-:Y:S01]  /*22e0*/  UMOV UR5, 0x380fffff ;  /* 0x380fffff00057882 */ /* 0x000fe20000000000 */
[----:B----4-:R-:W0:Y:S01]  /*22f0*/  F2F.F32.F64 R17, R4 ;  /* 0x0000000400117310 */ /* 0x010e220000301000 */
[----:B------:R-:W-:-:S14]  /*2300*/  DSETP.GEU.AND P0, PT, |R4|, UR4, PT ;  /* 0x0000000404007e2a */ /* 0x000fdc000bf0e200 */
[----:B0-----:R-:W-:Y:S01]  /*2310*/  @!P0 FMUL R17, R17, 1.175494350822287508e-38 ;  /* 0x0080000011118820 */ /* 0x001fe20000400000 */
[----:B------:R-:W-:Y:S06]  /*2320*/  BRA `(.L_x_34683) ;  /* 0x0000000800307947 */ /* 0x000fec0003800000 */
.L_x_34691:
        /* <DEDUP_REMOVED lines=26> */
.L_x_34694:
        /* <DEDUP_REMOVED lines=13> */
.L_x_34693:
[----:B------:R-:W4:Y:S02]  /*25a0*/  LDG.E.U16 R4, desc[UR36][R4.64] ;  /* 0x0000002404047981 */ /* 0x000f24000c1e1500 */
[----:B----4-:R-:W-:Y:S01]  /*25b0*/  IMAD.U32 R17, R4, 0x10000, RZ ;  /* 0x0001000004117824 */ /* 0x010fe200078e00ff */
[----:B------:R-:W-:Y:S06]  /*25c0*/  BRA `(.L_x_34683) ;  /* 0x0000000400887947 */ /* 0x000fec0003800000 */
.L_x_34690:
        /* <DEDUP_REMOVED lines=11> */
.L_x_34697:
        /* <DEDUP_REMOVED lines=20> */
.L_x_34699:
[----:B------:R-:W-:Y:S05]  /*27c0*/  BSYNC B0 ;  /* 0x0000000000007941 */ /* 0x000fea0003800000 */
.L_x_34698:
[----:B------:R-:W-:Y:S01]  /*27d0*/  IMAD.SHL.U32 R3, R3, 0x100000, RZ ;  /* 0x0010000003037824 */ /* 0x000fe200078e00ff */
[----:B------:R-:W-:-:S04]  /*27e0*/  LEA R0, R0, 0x3b800000, 0x17 ;  /* 0x3b80000000007811 */ /* 0x000fc800078eb8ff */
[----:B------:R-:W-:Y:S01]  /*27f0*/  LOP3.LUT R17, R0, R3, R17, 0xfe, !PT ;  /* 0x0000000300117212 */ /* 0x000fe200078efe11 */
[----:B------:R-:W-:Y:S06]  /*2800*/  BRA `(.L_x_34683) ;  /* 0x0000000000f87947 */ /* 0x000fec0003800000 */
.L_x_34696:
        /* <DEDUP_REMOVED lines=20> */
.L_x_34701:
[----:B------:R-:W-:Y:S05]  /*2950*/  BSYNC B0 ;  /* 0x0000000000007941 */ /* 0x000fea0003800000 */
.L_x_34700:
[----:B------:R-:W-:Y:S01]  /*2960*/  IMAD.SHL.U32 R3, R3, 0x200000, RZ ;  /* 0x0020000003037824 */ /* 0x000fe200078e00ff */
[----:B------:R-:W-:-:S04]  /*2970*/  LEA R0, R0, 0x37800000, 0x17 ;  /* 0x3780000000007811 */ /* 0x000fc800078eb8ff */
[----:B------:R-:W-:Y:S01]  /*2980*/  LOP3.LUT R17, R0, R3, R17, 0xfe, !PT ;  /* 0x0000000300117212 */ /* 0x000fe200078efe11 */
[----:B------:R-:W-:Y:S06]  /*2990*/  BRA `(.L_x_34683) ;  /* 0x0000000000947947 */ /* 0x000fec0003800000 */
.L_x_34695:
        /* <DEDUP_REMOVED lines=14> */
.L_x_34682:
        /* <DEDUP_REMOVED lines=16> */
.L_x_34704:
[----:B------:R-:W-:Y:S01]  /*2b80*/  IMAD.MOV.U32 R17, RZ, RZ, RZ ;  /* 0x000000ffff117224 */ /* 0x000fe200078e00ff */
[----:B------:R-:W-:Y:S06]  /*2b90*/  BRA `(.L_x_34683) ;  /* 0x0000000000147947 */ /* 0x000fec0003800000 */
.L_x_34703:
[----:B------:R-:W4:Y:S02]  /*2ba0*/  LDG.E.64 R4, desc[UR36][R4.64] ;  /* 0x0000002404047981 */ /* 0x000f24000c1e1b00 */
[----:B----4-:R0:W4:Y:S01]  /*2bb0*/  I2F.U64 R17, R4 ;  /* 0x0000000400117312 */ /* 0x0101220000301000 */
[----:B------:R-:W-:Y:S05]  /*2bc0*/  BRA `(.L_x_34683) ;  /* 0x0000000000087947 */ /* 0x000fea0003800000 */
.L_x_34702:
[----:B------:R-:W4:Y:S02]  /*2bd0*/  LDG.E R4, desc[UR36][R4.64] ;  /* 0x0000002404047981 */ /* 0x000f24000c1e1900 */
[----:B----4-:R-:W-:-:S07]  /*2be0*/  I2FP.F32.U32 R17, R4 ;  /* 0x0000000400117245 */ /* 0x010fce0000201000 */
.L_x_34683:
[----:B------:R-:W-:Y:S05]  /*2bf0*/  BSYNC B6 ;  /* 0x0000000000067941 */ /* 0x000fea0003800000 */
.L_x_34677:
        /* <DEDUP_REMOVED lines=20> */
.L_x_34709:
[----:B------:R-:W2:Y:S02]  /*2d40*/  LDG.E.U8 R4, desc[UR36][R4.64] ;  /* 0x0000002404047981 */ /* 0x000ea4000c1e1100 */
[----:B--2---:R-:W-:Y:S01]  /*2d50*/  I2FP.F32.U32 R22, R4 ;  /* 0x0000000400167245 */ /* 0x004fe20000201000 */
[----:B------:R-:W-:Y:S06]  /*2d60*/  BRA `(.L_x_34711) ;  /* 0x0000000c002c7947 */ /* 0x000fec0003800000 */
.L_x_34708:
        /* <DEDUP_REMOVED lines=9> */
.L_x_34713:
[----:B------:R-:W2:Y:S02]  /*2e00*/  LDG.E R4, desc[UR36][R4.64] ;  /* 0x0000002404047981 */ /* 0x000ea4000c1e1900 */
[----:B--2---:R-:W-:Y:S01]  /*2e10*/  I2FP.F32.S32 R22, R4 ;  /* 0x0000000400167245 */ /* 0x004fe20000201400 */
[----:B------:R-:W-:Y:S06]  /*2e20*/  BRA `(.L_x_34711) ;  /* 0x0000000800fc7947 */ /* 0x000fec0003800000 */
.L_x_34712:
[----:B------:R-:W2:Y:S02]  /*2e30*/  LDG.E.U16 R4, desc[UR36][R4.64] ;  /* 0x0000002404047981 */ /* 0x000ea4000c1e1500 */
[----:B--2---:R0:W2:Y:S01]  /*2e40*/  I2F.S16 R22, R4 ;  /* 0x0000000400167306 */ /* 0x0040a20000101400 */
[----:B------:R-:W-:Y:S05]  /*2e50*/  BRA `(.L_x_34711) ;  /* 0x0000000800f07947 */ /* 0x000fea0003800000 */
.L_x_34707:
        /* <DEDUP_REMOVED lines=8> */
.L_x_34715:
[----:B------:R-:W2:Y:S02]  /*2ee0*/  LDG.E.U16 R4, desc[UR36][R4.64] ;  /* 0x0000002404047981 */ /* 0x000ea4000c1e1500 */
[----:B--2---:R-:W-:Y:S01]  /*2ef0*/  HADD2.F32 R22, -RZ, R4.H0_H0 ;  /* 0x20000004ff167230 */ /* 0x004fe20000004100 */
[----:B------:R-:W-:Y:S06]  /*2f00*/  BRA `(.L_x_34711) ;  /* 0x0000000800c47947 */ /* 0x000fec0003800000 */
.L_x_34714:
        /* <DEDUP_REMOVED lines=8> */
.L_x_34717:
[----:B------:R-:W2:Y:S02]  /*2f90*/  LDG.E.U16 R4, desc[UR36][R4.64] ;  /* 0x0000002404047981 */ /* 0x000ea4000c1e1500 */
[----:B--2---:R-:W-:Y:S01]  /*2fa0*/  HADD2.F32 R22, -RZ, R4.H0_H0 ;  /* 0x20000004ff167230 */ /* 0x004fe20000004100 */
[----:B------:R-:W-:Y:S06]  /*2fb0*/  BRA `(.L_x_34711) ;  /* 0x0000000800987947 */ /* 0x000fec0003800000 */
.L_x_34716:
[----:B------:R-:W2:Y:S01]  /*2fc0*/  LDG.E.64 R4, desc[UR36][R4.64] ;  /* 0x0000002404047981 */ /* 0x000ea2000c1e1b00 */
[----:B------:R-:W-:Y:S01]  /*2fd0*/  UMOV UR4, 0xf0000000 ;  /* 0xf000000000047882 */ /* 0x000fe20000000000 */
[----:B------:R-:W-:Y:S01]  /*2fe0*/  UMOV UR5, 0x380fffff ;  /* 0x380fffff00057882 */ /* 0x000fe20000000000 */
[----:B--2---:R-:W0:Y:S01]  /*2ff0*/  F2F.F32.F64 R22, R4 ;  /* 0x0000000400167310 */ /* 0x004e220000301000 */
[----:B------:R-:W-:-:S14]  /*3000*/  DSETP.GEU.AND P0, PT, |R4|, UR4, PT ;  /* 0x0000000404007e2a */ /* 0x000fdc000bf0e200 */
[----:B0-----:R-:W-:Y:S01]  /*3010*/  @!P0 FMUL R22, R22, 1.175494350822287508e-38 ;  /* 0x0080000016168820 */ /* 0x001fe20000400000 */
[----:B------:R-:W-:Y:S06]  /*3020*/  BRA `(.L_x_34711) ;  /* 0x00000008007c7947 */ /* 0x000fec0003800000 */
.L_x_34706:
        /* <DEDUP_REMOVED lines=12> */
.L_x_34720:
[----:B------:R-:W2:Y:S01]  /*30f0*/  LDG.E.64 R4, desc[UR36][R4.64] ;  /* 0x0000002404047981 */ /* 0x000ea2000c1e1b00 */
[----:B------:R-:W-:Y:S01]  /*3100*/  UMOV UR4, 0xf0000000 ;  /* 0xf000000000047882 */ /* 0x000fe20000000000 */
[----:B------:R-:W-:Y:S01]  /*3110*/  UMOV UR5, 0x380fffff ;  /* 0x380fffff00057882 */ /* 0x000fe20000000000 */
[----:B--2---:R-:W0:Y:S01]  /*3120*/  F2F.F32.F64 R22, R4 ;  /* 0x0000000400167310 */ /* 0x004e220000301000 */
[----:B------:R-:W-:-:S14]  /*3130*/  DSETP.GEU.AND P0, PT, |R4|, UR4, PT ;  /* 0x0000000404007e2a */ /* 0x000fdc000bf0e200 */
[----:B0-----:R-:W-:Y:S01]  /*3140*/  @!P0 FMUL R22, R22, 1.175494350822287508e-38 ;  /* 0x0080000016168820 */ /* 0x001fe20000400000 */
[----:B------:R-:W-:Y:S06]  /*3150*/  BRA `(.L_x_34711) ;  /* 0x0000000800307947 */ /* 0x000fec0003800000 */
.L_x_34719:
        /* <DEDUP_REMOVED lines=26> */
.L_x_34722:
        /* <DEDUP_REMOVED lines=13> */
.L_x_34721:
[----:B------:R-:W2:Y:S02]  /*33d0*/  LDG.E.U16 R4, desc[UR36][R4.64] ;  /* 0x0000002404047981 */ /* 0x000ea4000c1e1500 */
[----:B--2---:R-:W-:Y:S01]  /*33e0*/  IMAD.U32 R22, R4, 0x10000, RZ ;  /* 0x0001000004167824 */ /* 0x004fe200078e00ff */
[----:B------:R-:W-:Y:S06]  /*33f0*/  BRA `(.L_x_34711) ;  /* 0x0000000400887947 */ /* 0x000fec0003800000 */
.L_x_34718:
        /* <DEDUP_REMOVED lines=11> */
.L_x_34725:
        /* <DEDUP_REMOVED lines=20> */
.L_x_34727:
[----:B------:R-:W-:Y:S05]  /*35f0*/  BSYNC B0 ;  /* 0x0000000000007941 */ /* 0x000fea0003800000 */
.L_x_34726:
[----:B------:R-:W-:Y:S01]  /*3600*/  IMAD.SHL.U32 R3, R3, 0x100000, RZ ;  /* 0x0010000003037824 */ /* 0x000fe200078e00ff */
[----:B------:R-:W-:-:S04]  /*3610*/  LEA R5, R0, 0x3b800000, 0x17 ;  /* 0x3b80000000057811 */ /* 0x000fc800078eb8ff */
[----:B------:R-:W-:Y:S01]  /*3620*/  LOP3.LUT R22, R5, R3, R22, 0xfe, !PT ;  /* 0x0000000305167212 */ /* 0x000fe200078efe16 */
[----:B------:R-:W-:Y:S06]  /*3630*/  BRA `(.L_x_34711) ;  /* 0x0000000000f87947 */ /* 0x000fec0003800000 */
.L_x_34724:
        /* <DEDUP_REMOVED lines=20> */
.L_x_34729:
[----:B------:R-:W-:Y:S05]  /*3780*/  BSYNC B0 ;  /* 0x0000000000007941 */ /* 0x000fea0003800000 */
.L_x_34728:
[----:B------:R-:W-:Y:S01]  /*3790*/  IMAD.SHL.U32 R3, R3, 0x200000, RZ ;  /* 0x0020000003037824 */ /* 0x000fe200078e00ff */
[----:B------:R-:W-:-:S04]  /*37a0*/  LEA R5, R0, 0x37800000, 0x17 ;  /* 0x3780000000057811 */ /* 0x000fc800078eb8ff */
[----:B------:R-:W-:Y:S01]  /*37b0*/  LOP3.LUT R22, R5, R3, R22, 0xfe, !PT ;  /* 0x0000000305167212 */ /* 0x000fe200078efe16 */
[----:B------:R-:W-:Y:S06]  /*37c0*/  BRA `(.L_x_34711) ;  /* 0x0000000000947947 */ /* 0x000fec0003800000 */
.L_x_34723:
        /* <DEDUP_REMOVED lines=14> */
.L_x_34710:
        /* <DEDUP_REMOVED lines=16> */
.L_x_34732:
[----:B------:R-:W-:Y:S01]  /*39b0*/  IMAD.MOV.U32 R22, RZ, RZ, RZ ;  /* 0x000000ffff167224 */ /* 0x000fe200078e00ff */
[----:B------:R-:W-:Y:S06]  /*39c0*/  BRA `(.L_x_34711) ;  /* 0x0000000000147947 */ /* 0x000fec0003800000 */
.L_x_34731:
[----:B------:R-:W2:Y:S02]  /*39d0*/  LDG.E.64 R22, desc[UR36][R4.64] ;  /* 0x0000002404167981 */ /* 0x000ea4000c1e1b00 */
[----:B--2---:R0:W2:Y:S01]  /*39e0*/  I2F.U64 R22, R22 ;  /* 0x0000001600167312 */ /* 0x0040a20000301000 */
[----:B------:R-:W-:Y:S05]  /*39f0*/  BRA `(.L_x_34711) ;  /* 0x0000000000087947 */ /* 0x000fea0003800000 */
.L_x_34730:
[----:B------:R-:W2:Y:S02]  /*3a00*/  LDG.E R4, desc[UR36][R4.64] ;  /* 0x0000002404047981 */ /* 0x000ea4000c1e1900 */
[----:B--2---:R-:W-:-:S07]  /*3a10*/  I2FP.F32.U32 R22, R4 ;  /* 0x0000000400167245 */ /* 0x004fce0000201000 */
.L_x_34711:
[----:B------:R-:W-:Y:S05]  /*3a20*/  BSYNC B6 ;  /* 0x0000000000067941 */ /* 0x000fea0003800000 */
.L_x_34705:
[----:B------:R-:W-:-:S07]  /*3a30*/  VIADD R27, R27, 0x80 ;  /* 0x000000801b1b7836 */ /* 0x000fce0000000000 */
.L_x_34676:
[----:B------:R-:W-:Y:S05]  /*3a40*/  BSYNC B7 ;  /* 0x0000000000077941 */ /* 0x000fea0003800000 */
.L_x_34675:
        /* <DEDUP_REMOVED lines=26> */
.L_x_34739:
[----:B------:R-:W4:Y:S02]  /*3bf0*/  LDG.E.U8 R4, desc[UR36][R4.64] ;  /* 0x0000002404047981 */ /* 0x000f24000c1e1100 */
[----:B----4-:R-:W-:Y:S01]  /*3c00*/  I2FP.F32.U32 R24, R4 ;  /* 0x0000000400187245 */ /* 0x010fe20000201000 */
[----:B------:R-:W-:Y:S06]  /*3c10*/  BRA `(.L_x_34741) ;  /* 0x0000000c002c7947 */ /* 0x000fec0003800000 */
.L_x_34738:
        /* <DEDUP_REMOVED lines=9> */
.L_x_34743:
[----:B------:R-:W4:Y:S02]  /*3cb0*/  LDG.E R4, desc[UR36][R4.64] ;  /* 0x0000002404047981 */ /* 0x000f24000c1e1900 */
[----:B----4-:R-:W-:Y:S01]  /*3cc0*/  I2FP.F32.S32 R24, R4 ;  /* 0x0000000400187245 */ /* 0x010fe20000201400 */
[----:B------:R-:W-:Y:S06]  /*3cd0*/  BRA `(.L_x_34741) ;  /* 0x0000000800fc7947 */ /* 0x000fec0003800000 */
.L_x_34742:
[----:B------:R-:W4:Y:S02]  /*3ce0*/  LDG.E.U16 R4, desc[UR36][R4.64] ;  /* 0x0000002404047981 */ /* 0x000f24000c1e1500 */
[----:B----4-:R0:W4:Y:S01]  /*3cf0*/  I2F.S16 R24, R4 ;  /* 0x0000000400187306 */ /* 0x0101220000101400 */
[----:B------:R-:W-:Y:S05]  /*3d00*/  BRA `(.L_x_34741) ;  /* 0x0000000800f07947 */ /* 0x000fea0003800000 */
.L_x_34737:
        /* <DEDUP_REMOVED lines=8> */
.L_x_34745:
[----:B------:R-:W4:Y:S02]  /*3d90*/  LDG.E.U16 R4, desc[UR36][R4.64] ;  /* 0x0000002404047981 */ /* 0x000f24000c1e1500 */
[----:B----4-:R-:W-:Y:S01]  /*3da0*/  HADD2.F32 R24, -RZ, R4.H0_H0 ;  /* 0x20000004ff187230 */ /* 0x010fe20000004100 */
[----:B------:R-:W-:Y:S06]  /*3db0*/  BRA `(.L_x_34741) ;  /* 0x0000000800c47947 */ /* 0x000fec0003800000 */
.L_x_34744:
        /* <DEDUP_REMOVED lines=8> */
.L_x_34747:
[----:B------:R-:W4:Y:S02]  /*3e40*/  LDG.E.U16 R4, desc[UR36][R4.64] ;  /* 0x0000002404047981 */ /* 0x000f24000c1e1500 */
[----:B----4-:R-:W-:Y:S01]  /*3e50*/  HADD2.F32 R24, -RZ, R4.H0_H0 ;  /* 0x20000004ff187230 */ /* 0x010fe20000004100 */
[----:B------:R-:W-:Y:S06]  /*3e60*/  BRA `(.L_x_34741) ;  /* 0x0000000800987947 */ /* 0x000fec0003800000 */
.L_x_34746:
[----:B------:R-:W4:Y:S01]  /*3e70*/  LDG.E.64 R4, desc[UR36][R4.64] ;  /* 0x0000002404047981 */ /* 0x000f22000c1e1b00 */
[----:B------:R-:W-:Y:S01]  /*3e80*/  UMOV UR4, 0xf0000000 ;  /* 0xf000000000047882 */ /* 0x000fe20000000000 */
[----:B------:R-:W-:Y:S01]  /*3e90*/  UMOV UR5, 0x380fffff ;  /* 0x380fffff00057882 */ /* 0x000fe20000000000 */
[----:B----4-:R-:W0:Y:S01]  /*3ea0*/  F2F.F32.F64 R24, R4 ;  /* 0x0000000400187310 */ /* 0x010e220000301000 */
[----:B------:R-:W-:-:S14]  /*3eb0*/  DSETP.GEU.AND P0, PT, |R4|, UR4, PT ;  /* 0x0000000404007e2a */ /* 0x000fdc000bf0e200 */
[----:B0-----:R-:W-:Y:S01]  /*3ec0*/  @!P0 FMUL R24, R24, 1.175494350822287508e-38 ;  /* 0x0080000018188820 */ /* 0x001fe20000400000 */
[----:B------:R-:W-:Y:S06]  /*3ed0*/  BRA `(.L_x_34741) ;  /* 0x00000008007c7947 */ /* 0x000fec0003800000 */
.L_x_34736:
        /* <DEDUP_REMOVED lines=12> */
.L_x_34750:
[----:B------:R-:W4:Y:S01]  /*3fa0*/  LDG.E.64 R4, desc[UR36][R4.64] ;  /* 0x0000002404047981 */ /* 0x000f22000c1e1b00 */
[----:B------:R-:W-:Y:S01]  /*3fb0*/  UMOV UR4, 0xf0000000 ;  /* 0xf000000000047882 */ /* 0x000fe20000000000 */
[----:B------:R-:W-:Y:S01]  /*3fc0*/  UMOV UR5, 0x380fffff ;  /* 0x380fffff00057882 */ /* 0x000fe20000000000 */
[----:B----4-:R-:W0:Y:S01]  /*3fd0*/  F2F.F32.F64 R24, R4 ;  /* 0x0000000400187310 */ /* 0x010e220000301000 */
[----:B------:R-:W-:-:S14]  /*3fe0*/  DSETP.GEU.AND P0, PT, |R4|, UR4, PT ;  /* 0x0000000404007e2a */ /* 0x000fdc000bf0e200 */
[----:B0-----:R-:W-:Y:S01]  /*3ff0*/  @!P0 FMUL R24, R24, 1.175494350822287508e-38 ;  /* 0x0080000018188820 */ /* 0x001fe20000400000 */
[----:B------:R-:W-:Y:S06]  /*4000*/  BRA `(.L_x_34741) ;  /* 0x0000000800307947 */ /* 0x000fec0003800000 */
.L_x_34749:
        /* <DEDUP_REMOVED lines=26> */
.L_x_34752:
        /* <DEDUP_REMOVED lines=13> */
.L_x_34751:
[----:B------:R-:W4:Y:S02]  /*4280*/  LDG.E.U16 R4, desc[UR36][R4.64] ;  /* 0x0000002404047981 */ /* 0x000f24000c1e1500 */
[----:B----4-:R-:W-:Y:S01]  /*4290*/  IMAD.U32 R24, R4, 0x10000, RZ ;  /* 0x0001000004187824 */ /* 0x010fe200078e00ff */
[----:B------:R-:W-:Y:S06]  /*42a0*/  BRA `(.L_x_34741) ;  /* 0x0000000400887947 */ /* 0x000fec0003800000 */
.L_x_34748:
        /* <DEDUP_REMOVED lines=11> */
.L_x_34755:
        /* <DEDUP_REMOVED lines=20> */
.L_x_34757:
[----:B------:R-:W-:Y:S05]  /*44a0*/  BSYNC B0 ;  /* 0x0000000000007941 */ /* 0x000fea0003800000 */
.L_x_34756:
[----:B------:R-:W-:Y:S01]  /*44b0*/  IMAD.SHL.U32 R3, R3, 0x100000, RZ ;  /* 0x0010000003037824 */ /* 0x000fe200078e00ff */
[----:B------:R-:W-:-:S04]  /*44c0*/  LEA R5, R0, 0x3b800000, 0x17 ;  /* 0x3b80000000057811 */ /* 0x000fc800078eb8ff */
[----:B------:R-:W-:Y:S01]  /*44d0*/  LOP3.LUT R24, R5, R3, R24, 0xfe, !PT ;  /* 0x0000000305187212 */ /* 0x000fe200078efe18 */
[----:B------:R-:W-:Y:S06]  /*44e0*/  BRA `(.L_x_34741) ;  /* 0x0000000000f87947 */ /* 0x000fec0003800000 */
.L_x_34754:
        /* <DEDUP_REMOVED lines=20> */
.L_x_34759:
[----:B------:R-:W-:Y:S05]  /*4630*/  BSYNC B0 ;  /* 0x0000000000007941 */ /* 0x000fea0003800000 */
.L_x_34758:
[----:B------:R-:W-:Y:S01]  /*4640*/  IMAD.SHL.U32 R3, R3, 0x200000, RZ ;  /* 0x0020000003037824 */ /* 0x000fe200078e00ff */
[----:B------:R-:W-:-:S04]  /*4650*/  LEA R5, R0, 0x37800000, 0x17 ;  /* 0x3780000000057811 */ /* 0x000fc800078eb8ff */
[----:B------:R-:W-:Y:S01]  /*4660*/  LOP3.LUT R24, R5, R3, R24, 0xfe, !PT ;  /* 0x0000000305187212 */ /* 0x000fe200078efe18 */
[----:B------:R-:W-:Y:S06]  /*4670*/  BRA `(.L_x_34741) ;  /* 0x0000000000947947 */ /* 0x000fec0003800000 */
.L_x_34753:
        /* <DEDUP_REMOVED lines=14> */
.L_x_34740:
        /* <DEDUP_REMOVED lines=16> */
.L_x_34762:
[----:B------:R-:W-:Y:S01]  /*4860*/  IMAD.MOV.U32 R24, RZ, RZ, RZ ;  /* 0x000000ffff187224 */ /* 0x000fe200078e00ff */
[----:B------:R-:W-:Y:S06]  /*4870*/  BRA `(.L_x_34741) ;  /* 0x0000000000147947 */ /* 0x000fec0003800000 */
.L_x_34761:
[----:B------:R-:W4:Y:S02]  /*4880*/  LDG.E.64 R4, desc[UR36][R4.64] ;  /* 0x0000002404047981 */ /* 0x000f24000c1e1b00 */
[----:B----4-:R0:W4:Y:S01]  /*4890*/  I2F.U64 R24, R4 ;  /* 0x0000000400187312 */ /* 0x0101220000301000 */
[----:B------:R-:W-:Y:S05]  /*48a0*/  BRA `(.L_x_34741) ;  /* 0x0000000000087947 */ /* 0x000fea0003800000 */
.L_x_34760:
[----:B------:R-:W4:Y:S02]  /*48b0*/  LDG.E R4, desc[UR36][R4.64] ;  /* 0x0000002404047981 */ /* 0x000f24000c1e1900 */
[----:B----4-:R-:W-:-:S07]  /*48c0*/  I2FP.F32.U32 R24, R4 ;  /* 0x0000000400187245 */ /* 0x010fce0000201000 */
.L_x_34741:
[----:B------:R-:W-:Y:S05]  /*48d0*/  BSYNC B6 ;  /* 0x0000000000067941 */ /* 0x000fea0003800000 */
.L_x_34735:
        /* <DEDUP_REMOVED lines=21> */
.L_x_34767:
[----:B------:R-:W2:Y:S02]  /*4a30*/  LDG.E.U8 R4, desc[UR36][R4.64] ;  /* 0x0000002404047981 */ /* 0x000ea4000c1e1100 */
[----:B--2---:R-:W-:Y:S01]  /*4a40*/  I2FP.F32.U32 R25, R4 ;  /* 0x0000000400197245 */ /* 0x004fe20000201000 */
[----:B------:R-:W-:Y:S06]  /*4a50*/  BRA `(.L_x_34769) ;  /* 0x0000000c002c7947 */ /* 0x000fec0003800000 */
.L_x_34766:
        /* <DEDUP_REMOVED lines=9> */
.L_x_34771:
[----:B------:R-:W2:Y:S02]  /*4af0*/  LDG.E R4, desc[UR36][R4.64] ;  /* 0x0000002404047981 */ /* 0x000ea4000c1e1900 */
[----:B--2---:R-:W-:Y:S01]  /*4b00*/  I2FP.F32.S32 R25, R4 ;  /* 0x0000000400197245 */ /* 0x004fe20000201400 */
[----:B------:R-:W-:Y:S06]  /*4b10*/  BRA `(.L_x_34769) ;  /* 0x0000000800fc7947 */ /* 0x000fec0003800000 */
.L_x_34770:
[----:B------:R-:W2:Y:S02]  /*4b20*/  LDG.E.U16 R4, desc[UR36][R4.64] ;  /* 0x0000002404047981 */ /* 0x000ea4000c1e1500 */
[----:B--2---:R0:W1:Y:S01]  /*4b30*/  I2F.S16 R25, R4 ;  /* 0x0000000400197306 */ /* 0x0040620000101400 */
[----:B------:R-:W-:Y:S05]  /*4b40*/  BRA `(.L_x_34769) ;  /* 0x0000000800f07947 */ /* 0x000fea0003800000 */
.L_x_34765:
        /* <DEDUP_REMOVED lines=8> */
.L_x_34773:
[----:B------:R-:W2:Y:S02]  /*4bd0*/  LDG.E.U16 R4, desc[UR36][R4.64] ;  /* 0x0000002404047981 */ /* 0x000ea4000c1e1500 */
[----:B--2---:R-:W-:Y:S01]  /*4be0*/  HADD2.F32 R25, -RZ, R4.H0_H0 ;  /* 0x20000004ff197230 */ /* 0x004fe20000004100 */
[----:B------:R-:W-:Y:S06]  /*4bf0*/  BRA `(.L_x_34769) ;  /* 0x0000000800c47947 */ /* 0x000fec0003800000 */
.L_x_34772:
        /* <DEDUP_REMOVED lines=8> */
.L_x_34775:
[----:B------:R-:W2:Y:S02]  /*4c80*/  LDG.E.U16 R4, desc[UR36][R4.64] ;  /* 0x0000002404047981 */ /* 0x000ea4000c1e1500 */
[----:B--2---:R-:W-:Y:S01]  /*4c90*/  HADD2.F32 R25, -RZ, R4.H0_H0 ;  /* 0x20000004ff197230 */ /* 0x004fe20000004100 */
[----:B------:R-:W-:Y:S06]  /*4ca0*/  BRA `(.L_x_34769) ;  /* 0x0000000800987947 */ /* 0x000fec0003800000 */
.L_x_34774:
[----:B------:R-:W2:Y:S01]  /*4cb0*/  LDG.E.64 R4, desc[UR36][R4.64] ;  /* 0x0000002404047981 */ /* 0x000ea2000c1e1b00 */
[----:B------:R-:W-:Y:S01]  /*4cc0*/  UMOV UR4, 0xf0000000 ;  /* 0xf000000000047882 */ /* 0x000fe20000000000 */
[----:B------:R-:W-:Y:S01]  /*4cd0*/  UMOV UR5, 0x380fffff ;  /* 0x380fffff00057882 */ /* 0x000fe20000000000 */
[----:B--2---:R-:W0:Y:S01]  /*4ce0*/  F2F.F32.F64 R25, R4 ;  /* 0x0000000400197310 */ /* 0x004e220000301000 */
[----:B------:R-:W-:-:S14]  /*4cf0*/  DSETP.GEU.AND P0, PT, |R4|, UR4, PT ;  /* 0x0000000404007e2a */ /* 0x000fdc000bf0e200 */
[----:B0-----:R-:W-:Y:S01]  /*4d00*/  @!P0 FMUL R25, R25, 1.175494350822287508e-38 ;  /* 0x0080000019198820 */ /* 0x001fe20000400000 */
[----:B------:R-:W-:Y:S06]  /*4d10*/  BRA `(.L_x_34769) ;  /* 0x00000008007c7947 */ /* 0x000fec0003800000 */
.L_x_34764:
        /* <DEDUP_REMOVED lines=12> */
.L_x_34778:
[----:B------:R-:W2:Y:S01]  /*4de0*/  LDG.E.64 R4, desc[UR36][R4.64] ;  /* 0x0000002404047981 */ /* 0x000ea2000c1e1b00 */
[----:B------:R-:W-:Y:S01]  /*4df0*/  UMOV UR4, 0xf0000000 ;  /* 0xf000000000047882 */ /* 0x000fe20000000000 */
[----:B------:R-:W-:Y:S01]  /*4e00*/  UMOV UR5, 0x380fffff ;  /* 0x380fffff00057882 */ /* 0x000fe20000000000 */
[----:B--2---:R-:W0:Y:S01]  /*4e10*/  F2F.F32.F64 R25, R4 ;  /* 0x0000000400197310 */ /* 0x004e220000301000 */
[----:B------:R-:W-:-:S14]  /*4e20*/  DSETP.GEU.AND P0, PT, |R4|, UR4, PT ;  /* 0x0000000404007e2a */ /* 0x000fdc000bf0e200 */
[----:B0-----:R-:W-:Y:S01]  /*4e30*/  @!P0 FMUL R25, R25, 1.175494350822287508e-38 ;  /* 0x0080000019198820 */ /* 0x001fe20000400000 */
[----:B------:R-:W-:Y:S06]  /*4e40*/  BRA `(.L_x_34769) ;  /* 0x0000000800307947 */ /* 0x000fec0003800000 */
.L_x_34777:
        /* <DEDUP_REMOVED lines=26> */
.L_x_34780:
        /* <DEDUP_REMOVED lines=13> */
.L_x_34779:
[----:B------:R-:W2:Y:S02]  /*50c0*/  LDG.E.U16 R4, desc[UR36][R4.64] ;  /* 0x0000002404047981 */ /* 0x000ea4000c1e1500 */
[----:B--2---:R-:W-:Y:S01]  /*50d0*/  IMAD.U32 R25, R4, 0x10000, RZ ;  /* 0x0001000004197824 */ /* 0x004fe200078e00ff */
[----:B------:R-:W-:Y:S06]  /*50e0*/  BRA `(.L_x_34769) ;  /* 0x0000000400887947 */ /* 0x000fec0003800000 */
.L_x_34776:
        /* <DEDUP_REMOVED lines=11> */
.L_x_34783:
        /* <DEDUP_REMOVED lines=20> */
.L_x_34785:
[----:B------:R-:W-:Y:S05]  /*52e0*/  BSYNC B0 ;  /* 0x0000000000007941 */ /* 0x000fea0003800000 */
.L_x_34784:
[----:B------:R-:W-:Y:S01]  /*52f0*/  IMAD.SHL.U32 R3, R3, 0x100000, RZ ;  /* 0x0010000003037824 */ /* 0x000fe200078e00ff */
[----:B------:R-:W-:-:S04]  /*5300*/  LEA R0, R0, 0x3b800000, 0x17 ;  /* 0x3b80000000007811 */ /* 0x000fc800078eb8ff */
[----:B------:R-:W-:Y:S01]  /*5310*/  LOP3.LUT R25, R0, R3, R25, 0xfe, !PT ;  /* 0x0000000300197212 */ /* 0x000fe200078efe19 */
[----:B------:R-:W-:Y:S06]  /*5320*/  BRA `(.L_x_34769) ;  /* 0x0000000000f87947 */ /* 0x000fec0003800000 */
.L_x_34782:
        /* <DEDUP_REMOVED lines=20> */
.L_x_34787:
[----:B------:R-:W-:Y:S05]  /*5470*/  BSYNC B0 ;  /* 0x0000000000007941 */ /* 0x000fea0003800000 */
.L_x_34786:
[----:B------:R-:W-:Y:S01]  /*5480*/  IMAD.SHL.U32 R3, R3, 0x200000, RZ ;  /* 0x0020000003037824 */ /* 0x000fe200078e00ff */
[----:B------:R-:W-:-:S04]  /*5490*/  LEA R0, R0, 0x37800000, 0x17 ;  /* 0x3780000000007811 */ /* 0x000fc800078eb8ff */
[----:B------:R-:W-:Y:S01]  /*54a0*/  LOP3.LUT R25, R0, R3, R25, 0xfe, !PT ;  /* 0x0000000300197212 */ /* 0x000fe200078efe19 */
[----:B------:R-:W-:Y:S06]  /*54b0*/  BRA `(.L_x_34769) ;  /* 0x0000000000947947 */ /* 0x000fec0003800000 */
.L_x_34781:
        /* <DEDUP_REMOVED lines=14> */
.L_x_34768:
        /* <DEDUP_REMOVED lines=16> */
.L_x_34790:
[----:B------:R-:W-:Y:S01]  /*56a0*/  IMAD.MOV.U32 R25, RZ, RZ, RZ ;  /* 0x000000ffff197224 */ /* 0x000fe200078e00ff */
[----:B------:R-:W-:Y:S06]  /*56b0*/  BRA `(.L_x_34769) ;  /* 0x0000000000147947 */ /* 0x000fec0003800000 */
.L_x_34789:
[----:B------:R-:W2:Y:S02]  /*56c0*/  LDG.E.64 R4, desc[UR36][R4.64] ;  /* 0x0000002404047981 */ /* 0x000ea4000c1e1b00 */
[----:B--2---:R0:W1:Y:S01]  /*56d0*/  I2F.U64 R25, R4 ;  /* 0x0000000400197312 */ /* 0x0040620000301000 */
[----:B------:R-:W-:Y:S05]  /*56e0*/  BRA `(.L_x_34769) ;  /* 0x0000000000087947 */ /* 0x000fea0003800000 */
.L_x_34788:
[----:B------:R-:W2:Y:S02]  /*56f0*/  LDG.E R4, desc[UR36][R4.64] ;  /* 0x0000002404047981 */ /* 0x000ea4000c1e1900 */
[----:B--2---:R-:W-:-:S07]  /*5700*/  I2FP.F32.U32 R25, R4 ;  /* 0x0000000400197245 */ /* 0x004fce0000201000 */
.L_x_34769:
[----:B------:R-:W-:Y:S05]  /*5710*/  BSYNC B6 ;  /* 0x0000000000067941 */ /* 0x000fea0003800000 */
.L_x_34763:
[----:B------:R-:W-:-:S07]  /*5720*/  VIADD R27, R27, 0x80 ;  /* 0x000000801b1b7836 */ /* 0x000fce0000000000 */
.L_x_34734:
[----:B------:R-:W-:Y:S05]  /*5730*/  BSYNC B7 ;  /* 0x0000000000077941 */ /* 0x000fea0003800000 */
.L_x_34733:
        /* <DEDUP_REMOVED lines=25> */
.L_x_34797:
[----:B------:R-:W4:Y:S02]  /*58d0*/  LDG.E.U8 R4, desc[UR36][R4.64] ;  /* 0x0000002404047981 */ /* 0x000f24000c1e1100 */
[----:B----4-:R-:W-:Y:S01]  /*58e0*/  I2FP.F32.U32 R26, R4 ;  /* 0x00000004001a7245 */ /* 0x010fe20000201000 */
[----:B------:R-:W-:Y:S06]  /*58f0*/  BRA `(.L_x_34799) ;  /* 0x0000000c002c7947 */ /* 0x000fec0003800000 */
.L_x_34796:
        /* <DEDUP_REMOVED lines=9> */
.L_x_34801:
[----:B------:R-:W4:Y:S02]  /*5990*/  LDG.E R4, desc[UR36][R4.64] ;  /* 0x0000002404047981 */ /* 0x000f24000c1e1900 */
[----:B----4-:R-:W-:Y:S01]  /*59a0*/  I2FP.F32.S32 R26, R4 ;  /* 0x00000004001a7245 */ /* 0x010fe20000201400 */
[----:B------:R-:W-:Y:S06]  /*59b0*/  BRA `(.L_x_34799) ;  /* 0x0000000800fc7947 */ /* 0x000fec0003800000 */
.L_x_34800:
[----:B------:R-:W4:Y:S02]  /*59c0*/  LDG.E.U16 R4, desc[UR36][R4.64] ;  /* 0x0000002404047981 */ /* 0x000f24000c1e1500 */
[----:B----4-:R0:W4:Y:S01]  /*59d0*/  I2F.S16 R26, R4 ;  /* 0x00000004001a7306 */ /* 0x0101220000101400 */
[----:B------:R-:W-:Y:S05]  /*59e0*/  BRA `(.L_x_34799) ;  /* 0x0000000800f07947 */ /* 0x000fea0003800000 */
.L_x_34795:
        /* <DEDUP_REMOVED lines=8> */
.L_x_34803:
[----:B------:R-:W4:Y:S02]  /*5a70*/  LDG.E.U16 R4, desc[UR36][R4.64] ;  /* 0x0000002404047981 */ /* 0x000f24000c1e1500 */
[----:B----4-:R-:W-:Y:S01]  /*5a80*/  HADD2.F32 R26, -RZ, R4.H0_H0 ;  /* 0x20000004ff1a7230 */ /* 0x010fe20000004100 */
[----:B------:R-:W-:Y:S06]  /*5a90*/  BRA `(.L_x_34799) ;  /* 0x0000000800c47947 */ /* 0x000fec0003800000 */
.L_x_34802:
        /* <DEDUP_REMOVED lines=8> */
.L_x_34805:
[----:B------:R-:W4:Y:S02]  /*5b20*/  LDG.E.U16 R4, desc[UR36][R4.64] ;  /* 0x0000002404047981 */ /* 0x000f24000c1e1500 */
[----:B----4-:R-:W-:Y:S01]  /*5b30*/  HADD2.F32 R26, -RZ, R4.H0_H0 ;  /* 0x20000004ff1a7230 */ /* 0x010fe20000004100 */
[----:B------:R-:W-:Y:S06]  /*5b40*/  BRA `(.L_x_34799) ;  /* 0x0000000800987947 */ /* 0x000fec0003800000 */
.L_x_34804:
[----:B------:R-:W4:Y:S01]  /*5b50*/  LDG.E.64 R4, desc[UR36][R4.64] ;  /* 0x0000002404047981 */ /* 0x000f22000c1e1b00 */
[----:B------:R-:W-:Y:S01]  /*5b60*/  UMOV UR4, 0xf0000000 ;  /* 0xf000000000047882 */ /* 0x000fe20000000000 */
[----:B------:R-:W-:Y:S01]  /*5b70*/  UMOV UR5, 0x380fffff ;  /* 0x380fffff00057882 */ /* 0x000fe20000000000 */
[----:B----4-:R-:W0:Y:S01]  /*5b80*/  F2F.F32.F64 R26, R4 ;  /* 0x00000004001a7310 */ /* 0x010e220000301000 */
[----:B------:R-:W-:-:S14]  /*5b90*/  DSETP.GEU.AND P0, PT, |R4|, UR4, PT ;  /* 0x0000000404007e2a */ /* 0x000fdc000bf0e200 */
[----:B0-----:R-:W-:Y:S01]  /*5ba0*/  @!P0 FMUL R26, R26, 1.175494350822287508e-38 ;  /* 0x008000001a1a8820 */ /* 0x001fe20000400000 */
[----:B------:R-:W-:Y:S06]  /*5bb0*/  BRA `(.L_x_34799) ;  /* 0x00000008007c7947 */ /* 0x000fec0003800000 */
.L_x_34794:
        /* <DEDUP_REMOVED lines=12> */
.L_x_34808:
[----:B------:R-:W4:Y:S01]  /*5c80*/  LDG.E.64 R4, desc[UR36][R4.64] ;  /* 0x0000002404047981 */ /* 0x000f22000c1e1b00 */
[----:B------:R-:W-:Y:S01]  /*5c90*/  UMOV UR4, 0xf0000000 ;  /* 0xf000000000047882 */ /* 0x000fe20000000000 */
[----:B------:R-:W-:Y:S01]  /*5ca0*/  UMOV UR5, 0x380fffff ;  /* 0x380fffff00057882 */ /* 0x000fe20000000000 */
[----:B----4-:R-:W0:Y:S01]  /*5cb0*/  F2F.F32.F64 R26, R4 ;  /* 0x00000004001a7310 */ /* 0x010e220000301000 */
[----:B------:R-:W-:-:S14]  /*5cc0*/  DSETP.GEU.AND P0, PT, |R4|, UR4, PT ;  /* 0x0000000404007e2a */ /* 0x000fdc000bf0e200 */
[----:B0-----:R-:W-:Y:S01]  /*5cd0*/  @!P0 FMUL R26, R26, 1.175494350822287508e-38 ;  /* 0x008000001a1a8820 */ /* 0x001fe20000400000 */
[----:B------:R-:W-:Y:S06]  /*5ce0*/  BRA `(.L_x_34799) ;  /* 0x0000000800307947 */ /* 0x000fec0003800000 */
.L_x_34807:
        /* <DEDUP_REMOVED lines=26> */
.L_x_34810:
        /* <DEDUP_REMOVED lines=13> */
.L_x_34809:
[----:B------:R-:W4:Y:S02]  /*5f60*/  LDG.E.U16 R4, desc[UR36][R4.64] ;  /* 0x0000002404047981 */ /* 0x000f24000c1e1500 */
[----:B----4-:R-:W-:Y:S01]  /*5f70*/  IMAD.U32 R26, R4, 0x10000, RZ ;  /* 0x00010000041a7824 */ /* 0x010fe200078e00ff */
[----:B------:R-:W-:Y:S06]  /*5f80*/  BRA `(.L_x_34799) ;  /* 0x0000000400887947 */ /* 0x000fec0003800000 */
.L_x_34806:
        /* <DEDUP_REMOVED lines=11> */
.L_x_34813:
        /* <DEDUP_REMOVED lines=20> */
.L_x_34815:
[----:B------:R-:W-:Y:S05]  /*6180*/  BSYNC B0 ;  /* 0x0000000000007941 */ /* 0x000fea0003800000 */
.L_x_34814:
[----:B------:R-:W-:Y:S01]  /*6190*/  IMAD.SHL.U32 R2, R2, 0x100000, RZ ;  /* 0x0010000002027824 */ /* 0x000fe200078e00ff */
[----:B------:R-:W-:-:S04]  /*61a0*/  LEA R3, R0, 0x3b800000, 0x17 ;  /* 0x3b80000000037811 */ /* 0x000fc800078eb8ff */
[----:B------:R-:W-:Y:S01]  /*61b0*/  LOP3.LUT R26, R3, R2, R26, 0xfe, !PT ;  /* 0x00000002031a7212 */ /* 0x000fe200078efe1a */
[----:B------:R-:W-:Y:S06]  /*61c0*/  BRA `(.L_x_34799) ;  /* 0x0000000000f87947 */ /* 0x000fec0003800000 */
.L_x_34812:
        /* <DEDUP_REMOVED lines=20> */
.L_x_34817:
[----:B------:R-:W-:Y:S05]  /*6310*/  BSYNC B0 ;  /* 0x0000000000007941 */ /* 0x000fea0003800000 */
.L_x_34816:
[----:B------:R-:W-:Y:S01]  /*6320*/  IMAD.SHL.U32 R2, R2, 0x200000, RZ ;  /* 0x0020000002027824 */ /* 0x000fe200078e00ff */
[----:B------:R-:W-:-:S04]  /*6330*/  LEA R3, R0, 0x37800000, 0x17 ;  /* 0x3780000000037811 */ /* 0x000fc800078eb8ff */
[----:B------:R-:W-:Y:S01]  /*6340*/  LOP3.LUT R26, R3, R2, R26, 0xfe, !PT ;  /* 0x00000002031a7212 */ /* 0x000fe200078efe1a */
[----:B------:R-:W-:Y:S06]  /*6350*/  BRA `(.L_x_34799) ;  /* 0x0000000000947947 */ /* 0x000fec0003800000 */
.L_x_34811:
        /* <DEDUP_REMOVED lines=14> */
.L_x_34798:
        /* <DEDUP_REMOVED lines=16> */
.L_x_34820:
[----:B------:R-:W-:Y:S01]  /*6540*/  IMAD.MOV.U32 R26, RZ, RZ, RZ ;  /* 0x000000ffff1a7224 */ /* 0x000fe200078e00ff */
[----:B------:R-:W-:Y:S06]  /*6550*/  BRA `(.L_x_34799) ;  /* 0x0000000000147947 */ /* 0x000fec0003800000 */
.L_x_34819:
[----:B------:R-:W4:Y:S02]  /*6560*/  LDG.E.64 R2, desc[UR36][R4.64] ;  /* 0x0000002404027981 */ /* 0x000f24000c1e1b00 */
[----:B----4-:R0:W4:Y:S01]  /*6570*/  I2F.U64 R26, R2 ;  /* 0x00000002001a7312 */ /* 0x0101220000301000 */
[----:B------:R-:W-:Y:S05]  /*6580*/  BRA `(.L_x_34799) ;  /* 0x0000000000087947 */ /* 0x000fea0003800000 */
.L_x_34818:
[----:B------:R-:W4:Y:S02]  /*6590*/  LDG.E R4, desc[UR36][R4.64] ;  /* 0x0000002404047981 */ /* 0x000f24000c1e1900 */
[----:B----4-:R-:W-:-:S07]  /*65a0*/  I2FP.F32.U32 R26, R4 ;  /* 0x00000004001a7245 */ /* 0x010fce0000201000 */
.L_x_34799:
[----:B------:R-:W-:Y:S05]  /*65b0*/  BSYNC B6 ;  /* 0x0000000000067941 */ /* 0x000fea0003800000 */
.L_x_34793:
        /* <DEDUP_REMOVED lines=20> */
.L_x_34824:
[----:B------:R-:W2:Y:S02]  /*6700*/  LDG.E.U8 R2, desc[UR36][R2.64] ;  /* 0x0000002402027981 */ /* 0x000ea4000c1e1100 */
[----:B--2---:R-:W-:Y:S01]  /*6710*/  I2FP.F32.U32 R23, R2 ;  /* 0x0000000200177245 */ /* 0x004fe20000201000 */
[----:B------:R-:W-:Y:S06]  /*6720*/  BRA `(.L_x_34792) ;  /* 0x0000000c00207947 */ /* 0x000fec0003800000 */
.L_x_34823:
        /* <DEDUP_REMOVED lines=9> */
.L_x_34827:
[----:B------:R-:W2:Y:S02]  /*67c0*/  LDG.E R2, desc[UR36][R2.64] ;  /* 0x0000002402027981 */ /* 0x000ea4000c1e1900 */
[----:B--2---:R-:W-:Y:S01]  /*67d0*/  I2FP.F32.S32 R23, R2 ;  /* 0x0000000200177245 */ /* 0x004fe20000201400 */
[----:B------:R-:W-:Y:S06]  /*67e0*/  BRA `(.L_x_34792) ;  /* 0x0000000800f07947 */ /* 0x000fec0003800000 */
.L_x_34826:
[----:B------:R-:W2:Y:S02]  /*67f0*/  LDG.E.U16 R2, desc[UR36][R2.64] ;  /* 0x0000002402027981 */ /* 0x000ea4000c1e1500 */
[----:B--2---:R0:W1:Y:S01]  /*6800*/  I2F.S16 R23, R2 ;  /* 0x0000000200177306 */ /* 0x0040620000101400 */
[----:B------:R-:W-:Y:S05]  /*6810*/  BRA `(.L_x_34792) ;  /* 0x0000000800e47947 */ /* 0x000fea0003800000 */
.L_x_34822:
        /* <DEDUP_REMOVED lines=8> */
.L_x_34829:
[----:B------:R-:W2:Y:S02]  /*68a0*/  LDG.E.U16 R2, desc[UR36][R2.64] ;  /* 0x0000002402027981 */ /* 0x000ea4000c1e1500 */
[----:B--2---:R-:W-:Y:S01]  /*68b0*/  HADD2.F32 R23, -RZ, R2.H0_H0 ;  /* 0x20000002ff177230 */ /* 0x004fe20000004100 */
[----:B------:R-:W-:Y:S06]  /*68c0*/  BRA `(.L_x_34792) ;  /* 0x0000000800b87947 */ /* 0x000fec0003800000 */
.L_x_34828:
        /* <DEDUP_REMOVED lines=8> */
.L_x_34831:
[----:B------:R-:W2:Y:S02]  /*6950*/  LDG.E.U16 R2, desc[UR36][R2.64] ;  /* 0x0000002402027981 */ /* 0x000ea4000c1e1500 */
[----:B--2---:R-:W-:Y:S01]  /*6960*/  HADD2.F32 R23, -RZ, R2.H0_H0 ;  /* 0x20000002ff177230 */ /* 0x004fe20000004100 */
[----:B------:R-:W-:Y:S06]  /*6970*/  BRA `(.L_x_34792) ;  /* 0x00000008008c7947 */ /* 0x000fec0003800000 */
.L_x_34830:
[----:B------:R-:W2:Y:S01]  /*6980*/  LDG.E.64 R2, desc[UR36][R2.64] ;  /* 0x0000002402027981 */ /* 0x000ea2000c1e1b00 */
[----:B------:R-:W-:Y:S01]  /*6990*/  UMOV UR4, 0xf0000000 ;  /* 0xf000000000047882 */ /* 0x000fe20000000000 */
[----:B------:R-:W-:Y:S01]  /*69a0*/  UMOV UR5, 0x380fffff ;  /* 0x380fffff00057882 */ /* 0x000fe20000000000 */
[----:B--2---:R-:W0:Y:S01]  /*69b0*/  F2F.F32.F64 R23, R2 ;  /* 0x0000000200177310 */ /* 0x004e220000301000 */
[----:B------:R-:W-:-:S14]  /*69c0*/  DSETP.GEU.AND P0, PT, |R2|, UR4, PT ;  /* 0x0000000402007e2a */ /* 0x000fdc000bf0e200 */
[----:B0-----:R-:W-:Y:S01]  /*69d0*/  @!P0 FMUL R23, R23, 1.175494350822287508e-38 ;  /* 0x0080000017178820 */ /* 0x001fe20000400000 */
[----:B------:R-:W-:Y:S06]  /*69e0*/  BRA `(.L_x_34792) ;  /* 0x0000000800707947 */ /* 0x000fec0003800000 */
.L_x_34821:
        /* <DEDUP_REMOVED lines=12> */
.L_x_34834:
[----:B------:R-:W2:Y:S01]  /*6ab0*/  LDG.E.64 R2, desc[UR36][R2.64] ;  /* 0x0000002402027981 */ /* 0x000ea2000c1e1b00 */
[----:B------:R-:W-:Y:S01]  /*6ac0*/  UMOV UR4, 0xf0000000 ;  /* 0xf000000000047882 */ /* 0x000fe20000000000 */
[----:B------:R-:W-:Y:S01]  /*6ad0*/  UMOV UR5, 0x380fffff ;  /* 0x380fffff00057882 */ /* 0x000fe20000000000 */
[----:B--2---:R-:W0:Y:S01]  /*6ae0*/  F2F.F32.F64 R23, R2 ;  /* 0x0000000200177310 */ /* 0x004e220000301000 */
[----:B------:R-:W-:-:S14]  /*6af0*/  DSETP.GEU.AND P0, PT, |R2|, UR4, PT ;  /* 0x0000000402007e2a */ /* 0x000fdc000bf0e200 */
[----:B0-----:R-:W-:Y:S01]  /*6b00*/  @!P0 FMUL R23, R23, 1.175494350822287508e-38 ;  /* 0x0080000017178820 */ /* 0x001fe20000400000 */
[----:B------:R-:W-:Y:S06]  /*6b10*/  BRA `(.L_x_34792) ;  /* 0x0000000800247947 */ /* 0x000fec0003800000 */
.L_x_34833:
        /* <DEDUP_REMOVED lines=26> */
.L_x_34836:
        /* <DEDUP_REMOVED lines=13> */
.L_x_34835:
[----:B------:R-:W2:Y:S02]  /*6d90*/  LDG.E.U16 R2, desc[UR36][R2.64] ;  /* 0x0000002402027981 */ /* 0x000ea4000c1e1500 */
[----:B--2---:R-:W-:Y:S01]  /*6da0*/  IMAD.U32 R23, R2, 0x10000, RZ ;  /* 0x0001000002177824 */ /* 0x004fe200078e00ff */
[----:B------:R-:W-:Y:S06]  /*6db0*/  BRA `(.L_x_34792) ;  /* 0x00000004007c7947 */ /* 0x000fec0003800000 */
.L_x_34832:
        /* <DEDUP_REMOVED lines=11> */
.L_x_34839:
        /* <DEDUP_REMOVED lines=19> */
.L_x_34841:
[----:B------:R-:W-:Y:S05]  /*6fa0*/  BSYNC B0 ;  /* 0x0000000000007941 */ /* 0x000fea0003800000 */
.L_x_34840:
[----:B------:R-:W-:Y:S01]  /*6fb0*/  IMAD.SHL.U32 R2, R2, 0x100000, RZ ;  /* 0x0010000002027824 */ /* 0x000fe200078e00ff */
[----:B------:R-:W-:-:S04]  /*6fc0*/  LEA R0, R0, 0x3b800000, 0x17 ;  /* 0x3b80000000007811 */ /* 0x000fc800078eb8ff */
[----:B------:R-:W-:Y:S01]  /*6fd0*/  LOP3.LUT R23, R0, R2, R23, 0xfe, !PT ;  /* 0x0000000200177212 */ /* 0x000fe200078efe17 */
[----:B------:R-:W-:Y:S06]  /*6fe0*/  BRA `(.L_x_34792) ;  /* 0x0000000000f07947 */ /* 0x000fec0003800000 */
.L_x_34838:
        /* <DEDUP_REMOVED lines=19> */
.L_x_34843:
[----:B------:R-:W-:Y:S05]  /*7120*/  BSYNC B0 ;  /* 0x0000000000007941 */ /* 0x000fea0003800000 */
.L_x_34842:
[----:B------:R-:W-:Y:S01]  /*7130*/  IMAD.SHL.U32 R2, R2, 0x200000, RZ ;  /* 0x0020000002027824 */ /* 0x000fe200078e00ff */
[----:B------:R-:W-:-:S04]  /*7140*/  LEA R0, R0, 0x37800000, 0x17 ;  /* 0x3780000000007811 */ /* 0x000fc800078eb8ff */
[----:B------:R-:W-:Y:S01]  /*7150*/  LOP3.LUT R23, R0, R2, R23, 0xfe, !PT ;  /* 0x0000000200177212 */ /* 0x000fe200078efe17 */
[----:B------:R-:W-:Y:S06]  /*7160*/  BRA `(.L_x_34792) ;  /* 0x0000000000907947 */ /* 0x000fec0003800000 */
.L_x_34837:
        /* <DEDUP_REMOVED lines=14> */
.L_x_34825:
        /* <DEDUP_REMOVED lines=16> */
.L_x_34846:
[----:B------:R-:W-:Y:S05]  /*7350*/  BRA `(.L_x_34792) ;  /* 0x0000000000147947 */ /* 0x000fea0003800000 */
.L_x_34845:
[----:B------:R-:W2:Y:S02]  /*7360*/  LDG.E.64 R2, desc[UR36][R2.64] ;  /* 0x0000002402027981 */ /* 0x000ea4000c1e1b00 */
[----:B--2---:R0:W1:Y:S01]  /*7370*/  I2F.U64 R23, R2 ;  /* 0x0000000200177312 */ /* 0x0040620000301000 */
[----:B------:R-:W-:Y:S05]  /*7380*/  BRA `(.L_x_34792) ;  /* 0x0000000000087947 */ /* 0x000fea0003800000 */
.L_x_34844:
[----:B------:R-:W2:Y:S02]  /*7390*/  LDG.E R2, desc[UR36][R2.64] ;  /* 0x0000002402027981 */ /* 0x000ea4000c1e1900 */
[----:B--2---:R-:W-:-:S07]  /*73a0*/  I2FP.F32.U32 R23, R2 ;  /* 0x0000000200177245 */ /* 0x004fce0000201000 */
.L_x_34792:
[----:B------:R-:W-:Y:S05]  /*73b0*/  BSYNC B7 ;  /* 0x0000000000077941 */ /* 0x000fea0003800000 */
.L_x_34791:
        /* <DEDUP_REMOVED lines=42> */
.L_x_34852:
[----:B------:R0:W-:Y:S01]  /*7660*/  STG.E.U8 desc[UR36][R8.64], R3 ;  /* 0x0000000308007986 */ /* 0x0001e2000c101124 */
[----:B------:R-:W-:Y:S05]  /*7670*/  BRA `(.L_x_34848) ;  /* 0x0000000c00547947 */ /* 0x000fea0003800000 */
.L_x_34851:
        /* <DEDUP_REMOVED lines=10> */
.L_x_34855:
[----:B------:R0:W-:Y:S01]  /*7720*/  STG.E desc[UR36][R8.64], R3 ;  /* 0x0000000308007986 */ /* 0x0001e2000c101924 */
[----:B------:R-:W-:Y:S05]  /*7730*/  BRA `(.L_x_34848) ;  /* 0x0000000c00247947 */ /* 0x000fea0003800000 */
.L_x_34854:
[----:B------:R0:W-:Y:S01]  /*7740*/  STG.E.U16 desc[UR36][R8.64], R3 ;  /* 0x0000000308007986 */ /* 0x0001e2000c101524 */
[----:B------:R-:W-:Y:S05]  /*7750*/  BRA `(.L_x_34848) ;  /* 0x0000000c001c7947 */ /* 0x000fea0003800000 */
.L_x_34850:
        /* <DEDUP_REMOVED lines=9> */
.L_x_34857:
[----:B------:R-:W0:Y:S02]  /*77f0*/  I2F.S16 R0, R3 ;  /* 0x0000000300007306 */ /* 0x000e240000101400 */
[----:B0-----:R-:W-:-:S05]  /*7800*/  F2FP.F16.F32.PACK_AB R0, RZ, R0 ;  /* 0x00000000ff00723e */ /* 0x001fca00000000ff */
[----:B------:R0:W-:Y:S01]  /*7810*/  STG.E.U16 desc[UR36][R8.64], R0 ;  /* 0x0000000008007986 */ /* 0x0001e2000c101524 */
[----:B------:R-:W-:Y:S05]  /*7820*/  BRA `(.L_x_34848) ;  /* 0x0000000800e87947 */ /* 0x000fea0003800000 */
.L_x_34856:
        /* <DEDUP_REMOVED lines=10> */
.L_x_34859:
[----:B------:R-:W0:Y:S02]  /*78d0*/  I2F.S16 R3, R3 ;  /* 0x0000000300037306 */ /* 0x000e240000101400 */
[----:B0-----:R-:W-:-:S04]  /*78e0*/  F2FP.F16.F32.PACK_AB R3, RZ, R3 ;  /* 0x00000003ff03723e */ /* 0x001fc800000000ff */
[----:B------:R-:W-:-:S05]  /*78f0*/  PRMT R3, R3, 0x5410, RZ ;  /* 0x0000541003037816 */ /* 0x000fca00000000ff */
[----:B------:R3:W-:Y:S01]  /*7900*/  STG.E desc[UR36][R8.64], R3 ;  /* 0x0000000308007986 */ /* 0x0007e2000c101924 */
[----:B------:R-:W-:Y:S05]  /*7910*/  BRA `(.L_x_34848) ;  /* 0x0000000800ac7947 */ /* 0x000fea0003800000 */
.L_x_34858:
[----:B------:R-:W0:Y:S02]  /*7920*/  I2F.F64.S16 R4, R3 ;  /* 0x0000000300047312 */ /* 0x000e240000101c00 */
[----:B0-----:R1:W-:Y:S01]  /*7930*/  STG.E.64 desc[UR36][R8.64], R4 ;  /* 0x0000000408007986 */ /* 0x0013e2000c101b24 */
[----:B------:R-:W-:Y:S05]  /*7940*/  BRA `(.L_x_34848) ;  /* 0x0000000800a07947 */ /* 0x000fea0003800000 */
.L_x_34849:
        /* <DEDUP_REMOVED lines=10> */
.L_x_34862:
[----:B------:R-:W0:Y:S01]  /*79f0*/  I2F.F64.S16 R4, R3 ;  /* 0x0000000300047312 */ /* 0x000e220000101c00 */
[----:B------:R-:W-:-:S05]  /*7a00*/  CS2R R6, SRZ ;  /* 0x0000000000067805 */ /* 0x000fca000001ff00 */
[----:B0-----:R0:W-:Y:S01]  /*7a10*/  STG.E.128 desc[UR36][R8.64], R4 ;  /* 0x0000000408007986 */ /* 0x0011e2000c101d24 */
[----:B------:R-:W-:Y:S05]  /*7a20*/  BRA `(.L_x_34848) ;  /* 0x0000000800687947 */ /* 0x000fea0003800000 */
.L_x_34861:
        /* <DEDUP_REMOVED lines=21> */
.L_x_34866:
[----:B------:R-:W-:Y:S05]  /*7b80*/  BSYNC B0 ;  /* 0x0000000000007941 */ /* 0x000fea0003800000 */
.L_x_34865:
[----:B------:R-:W-:-:S05]  /*7b90*/  LOP3.LUT R5, R0, R5, RZ, 0xfc, !PT ;  /* 0x0000000500057212 */ /* 0x000fca00078efcff */
[----:B------:R0:W-:Y:S01]  /*7ba0*/  STG.E.U8 desc[UR36][R8.64], R5 ;  /* 0x0000000508007986 */ /* 0x0001e2000c101124 */
[----:B------:R-:W-:Y:S05]  /*7bb0*/  BRA `(.L_x_34848) ;  /* 0x0000000800047947 */ /* 0x000fea0003800000 */
.L_x_34864:
        /* <DEDUP_REMOVED lines=13> */
.L_x_34868:
[----:B------:R-:W-:Y:S01]  /*7c90*/  IMAD.MOV.U32 R0, RZ, RZ, 0x7f ;  /* 0x0000007fff007424 */ /* 0x000fe200078e00ff */
[----:B------:R-:W-:-:S04]  /*7ca0*/  ISETP.GT.U32.AND P0, PT, R4, 0x7f800000, PT ;  /* 0x7f8000000400780c */ /* 0x000fc80003f04070 */
[----:B------:R-:W-:-:S09]  /*7cb0*/  SEL R0, R0, 0x7c, P0 ;  /* 0x0000007c00007807 */ /* 0x000fd20000000000 */
.L_x_34869:
[----:B------:R-:W-:Y:S05]  /*7cc0*/  BSYNC B0 ;  /* 0x0000000000007941 */ /* 0x000fea0003800000 */
.L_x_34867:
[----:B------:R-:W-:-:S04]  /*7cd0*/  LOP3.LUT R3, R5, 0x80000000, RZ, 0xc0, !PT ;  /* 0x8000000005037812 */ /* 0x000fc800078ec0ff */
[----:B------:R-:W-:-:S04]  /*7ce0*/  SHF.R.U32.HI R3, RZ, 0x18, R3 ;  /* 0x00000018ff037819 */ /* 0x000fc80000011603 */
[----:B------:R-:W-:-:S05]  /*7cf0*/  LOP3.LUT R3, R0, R3, RZ, 0xfc, !PT ;  /* 0x0000000300037212 */ /* 0x000fca00078efcff */
[----:B------:R0:W-:Y:S01]  /*7d00*/  STG.E.U8 desc[UR36][R8.64], R3 ;  /* 0x0000000308007986 */ /* 0x0001e2000c101124 */
[----:B------:R-:W-:Y:S05]  /*7d10*/  BRA `(.L_x_34848) ;  /* 0x0000000400ac7947 */ /* 0x000fea0003800000 */
.L_x_34863:
[----:B------:R-:W0:Y:S02]  /*7d20*/  I2F.S16 R0, R3 ;  /* 0x0000000300007306 */ /* 0x000e240000101400 */
[----:B0-----:R-:W-:-:S05]  /*7d30*/  F2FP.BF16.F32.PACK_AB R0, RZ, R0 ;  /* 0x00000000ff00723e */ /* 0x001fca00000010ff */
[----:B------:R0:W-:Y:S01]  /*7d40*/  STG.E.U16 desc[UR36][R8.64], R0 ;  /* 0x0000000008007986 */ /* 0x0001e2000c101524 */
[----:B------:R-:W-:Y:S05]  /*7d50*/  BRA `(.L_x_34848) ;  /* 0x00000004009c7947 */ /* 0x000fea0003800000 */
.L_x_34860:
        /* <DEDUP_REMOVED lines=10> */
.L_x_34872:
        /* <DEDUP_REMOVED lines=17> */
.L_x_34875:
[----:B------:R-:W-:-:S04]  /*7f10*/  LOP3.LUT R3, R3, 0x80000000, RZ, 0xc0, !PT ;  /* 0x8000000003037812 */ /* 0x000fc800078ec0ff */
[----:B------:R-:W-:-:S04]  /*7f20*/  SHF.R.U32.HI R3, RZ, 0x18, R3 ;  /* 0x00000018ff037819 */ /* 0x000fc80000011603 */
[----:B------:R-:W-:-:S04]  /*7f30*/  LOP3.LUT R0, R0, R3, RZ, 0xfc, !PT ;  /* 0x0000000300007212 */ /* 0x000fc800078efcff */
[----:B------:R-:W-:-:S07]  /*7f40*/  PRMT R4, R0, 0x7610, R4 ;  /* 0x0000761000047816 */ /* 0x000fce0000000004 */
.L_x_34874:
[----:B------:R-:W-:Y:S05]  /*7f50*/  BSYNC B0 ;  /* 0x0000000000007941 */ /* 0x000fea0003800000 */
.L_x_34873:
[----:B------:R0:W-:Y:S01]  /*7f60*/  STG.E.U8 desc[UR36][R8.64], R4 ;  /* 0x0000000408007986 */ /* 0x0001e2000c101124 */
[----:B------:R-:W-:Y:S05]  /*7f70*/  BRA `(.L_x_34848) ;  /* 0x0000000400147947 */ /* 0x000fea0003800000 */
.L_x_34871:
        /* <DEDUP_REMOVED lines=17> */
.L_x_34878:
[----:B------:R-:W-:-:S04]  /*8090*/  LOP3.LUT R3, R3, 0x80000000, RZ, 0xc0, !PT ;  /* 0x8000000003037812 */ /* 0x000fc800078ec0ff */
[----:B------:R-:W-:-:S04]  /*80a0*/  SHF.R.U32.HI R3, RZ, 0x18, R3 ;  /* 0x00000018ff037819 */ /* 0x000fc80000011603 */
[----:B------:R-:W-:-:S04]  /*80b0*/  LOP3.LUT R0, R0, R3, RZ, 0xfc, !PT ;  /* 0x0000000300007212 */ /* 0x000fc800078efcff */
[----:B------:R-:W-:-:S07]  /*80c0*/  PRMT R4, R0, 0x7610, R4 ;  /* 0x0000761000047816 */ /* 0x000fce0000000004 */
.L_x_34877:
[----:B------:R-:W-:Y:S05]  /*80d0*/  BSYNC B0 ;  /* 0x0000000000007941 */ /* 0x000fea0003800000 */
.L_x_34876:
[----:B------:R0:W-:Y:S01]  /*80e0*/  STG.E.U8 desc[UR36][R8.64], R4 ;  /* 0x0000000408007986 */ /* 0x0001e2000c101124 */
[----:B------:R-:W-:Y:S05]  /*80f0*/  BRA `(.L_x_34848) ;  /* 0x0000000000b47947 */ /* 0x000fea0003800000 */
.L_x_34870:
        /* <DEDUP_REMOVED lines=23> */
.L_x_34853:
        /* <DEDUP_REMOVED lines=16> */
.L_x_34881:
[----:B------:R-:W-:Y:S05]  /*8370*/  BRA `(.L_x_34848) ;  /* 0x0000000000147947 */ /* 0x000fea0003800000 */
.L_x_34880:
[----:B------:R-:W-:Y:S02]  /*8380*/  IMAD.MOV.U32 R4, RZ, RZ, R3 ;  /* 0x000000ffff047224 */ /* 0x000fe400078e0003 */
[----:B------:R-:W-:-:S05]  /*8390*/  IMAD.MOV.U32 R5, RZ, RZ, RZ ;  /* 0x000000ffff057224 */ /* 0x000fca00078e00ff */
[----:B------:R0:W-:Y:S01]  /*83a0*/  STG.E.64 desc[UR36][R8.64], R4 ;  /* 0x0000000408007986 */ /* 0x0001e2000c101b24 */
[----:B------:R-:W-:Y:S05]  /*83b0*/  BRA `(.L_x_34848) ;  /* 0x0000000000047947 */ /* 0x000fea0003800000 */
.L_x_34879:
[----:B------:R0:W-:Y:S02]  /*83c0*/  STG.E desc[UR36][R8.64], R3 ;  /* 0x0000000308007986 */ /* 0x0001e4000c101924 */
.L_x_34848:
[----:B------:R-:W-:Y:S05]  /*83d0*/  BSYNC B6 ;  /* 0x0000000000067941 */ /* 0x000fea0003800000 */
.L_x_34847:
        /* <DEDUP_REMOVED lines=23> */
.L_x_34887:
[----:B------:R0:W-:Y:S01]  /*8550*/  STG.E.U8 desc[UR36][R8.64], R24 ;  /* 0x0000001808007986 */ /* 0x0001e2000c101124 */
[----:B------:R-:W-:Y:S05]  /*8560*/  BRA `(.L_x_34889) ;  /* 0x0000000c00487947 */ /* 0x000fea0003800000 */
.L_x_34886:
        /* <DEDUP_REMOVED lines=9> */
.L_x_34891:
[----:B------:R0:W-:Y:S01]  /*8600*/  STG.E desc[UR36][R8.64], R24 ;  /* 0x0000001808007986 */ /* 0x0001e2000c101924 */
[----:B------:R-:W-:Y:S05]  /*8610*/  BRA `(.L_x_34889) ;  /* 0x0000000c001c7947 */ /* 0x000fea0003800000 */
.L_x_34890:
[----:B------:R0:W-:Y:S01]  /*8620*/  STG.E.U16 desc[UR36][R8.64], R24 ;  /* 0x0000001808007986 */ /* 0x0001e2000c101524 */
[----:B------:R-:W-:Y:S05]  /*8630*/  BRA `(.L_x_34889) ;  /* 0x0000000c00147947 */ /* 0x000fea0003800000 */
.L_x_34885:
        /* <DEDUP_REMOVED lines=9> */
.L_x_34893:
[----:B------:R-:W0:Y:S02]  /*86d0*/  I2F.S16 R0, R24 ;  /* 0x0000001800007306 */ /* 0x000e240000101400 */
[----:B0-----:R-:W-:-:S05]  /*86e0*/  F2FP.F16.F32.PACK_AB R0, RZ, R0 ;  /* 0x00000000ff00723e */ /* 0x001fca00000000ff */
[----:B------:R4:W-:Y:S01]  /*86f0*/  STG.E.U16 desc[UR36][R8.64], R0 ;  /* 0x0000000008007986 */ /* 0x0009e2000c101524 */
[----:B------:R-:W-:Y:S05]  /*8700*/  BRA `(.L_x_34889) ;  /* 0x0000000800e07947 */ /* 0x000fea0003800000 */
.L_x_34892:
        /* <DEDUP_REMOVED lines=10> */
.L_x_34895:
[----:B------:R-:W0:Y:S02]  /*87b0*/  I2F.S16 R24, R24 ;  /* 0x0000001800187306 */ /* 0x000e240000101400 */
[----:B0-----:R-:W-:-:S04]  /*87c0*/  F2FP.F16.F32.PACK_AB R3, RZ, R24 ;  /* 0x00000018ff03723e */ /* 0x001fc800000000ff */
[----:B------:R-:W-:-:S05]  /*87d0*/  PRMT R3, R3, 0x5410, RZ ;  /* 0x0000541003037816 */ /* 0x000fca00000000ff */
[----:B------:R2:W-:Y:S01]  /*87e0*/  STG.E desc[UR36][R8.64], R3 ;  /* 0x0000000308007986 */ /* 0x0005e2000c101924 */
[----:B------:R-:W-:Y:S05]  /*87f0*/  BRA `(.L_x_34889) ;  /* 0x0000000800a47947 */ /* 0x000fea0003800000 */
.L_x_34894:
[----:B------:R-:W0:Y:S02]  /*8800*/  I2F.F64.S16 R24, R24 ;  /* 0x0000001800187312 */ /* 0x000e240000101c00 */
[----:B0-----:R0:W-:Y:S01]  /*8810*/  STG.E.64 desc[UR36][R8.64], R24 ;  /* 0x0000001808007986 */ /* 0x0011e2000c101b24 */
[----:B------:R-:W-:Y:S05]  /*8820*/  BRA `(.L_x_34889) ;  /* 0x0000000800987947 */ /* 0x000fea0003800000 */
.L_x_34884:
        /* <DEDUP_REMOVED lines=10> */
.L_x_34898:
[----:B------:R-:W0:Y:S01]  /*88d0*/  I2F.F64.S16 R4, R24 ;  /* 0x0000001800047312 */ /* 0x000e220000101c00 */
[----:B------:R-:W-:-:S05]  /*88e0*/  CS2R R6, SRZ ;  /* 0x0000000000067805 */ /* 0x000fca000001ff00 */
[----:B0-----:R0:W-:Y:S01]  /*88f0*/  STG.E.128 desc[UR36][R8.64], R4 ;  /* 0x0000000408007986 */ /* 0x0011e2000c101d24 */
[----:B------:R-:W-:Y:S05]  /*8900*/  BRA `(.L_x_34889) ;  /* 0x0000000800607947 */ /* 0x000fea0003800000 */
.L_x_34897:
        /* <DEDUP_REMOVED lines=21> */
.L_x_34902:
[----:B------:R-:W-:Y:S05]  /*8a60*/  BSYNC B0 ;  /* 0x0000000000007941 */ /* 0x000fea0003800000 */
.L_x_34901:
[----:B------:R-:W-:-:S05]  /*8a70*/  LOP3.LUT R5, R0, R5, RZ, 0xfc, !PT ;  /* 0x0000000500057212 */ /* 0x000fca00078efcff */
[----:B------:R0:W-:Y:S01]  /*8a80*/  STG.E.U8 desc[UR36][R8.64], R5 ;  /* 0x0000000508007986 */ /* 0x0001e2000c101124 */
[----:B------:R-:W-:Y:S05]  /*8a90*/  BRA `(.L_x_34889) ;  /* 0x0000000400fc7947 */ /* 0x000fea0003800000 */
.L_x_34900:
        /* <DEDUP_REMOVED lines=13> */
.L_x_34904:
[----:B------:R-:W-:Y:S01]  /*8b70*/  IMAD.MOV.U32 R0, RZ, RZ, 0x7f ;  /* 0x0000007fff007424 */ /* 0x000fe200078e00ff */
[----:B------:R-:W-:-:S04]  /*8b80*/  ISETP.GT.U32.AND P0, PT, R3, 0x7f800000, PT ;  /* 0x7f8000000300780c */ /* 0x000fc80003f04070 */
[----:B------:R-:W-:-:S09]  /*8b90*/  SEL R0, R0, 0x7c, P0 ;  /* 0x0000007c00007807 */ /* 0x000fd20000000000 */
.L_x_34905:
[----:B------:R-:W-:Y:S05]  /*8ba0*/  BSYNC B0 ;  /* 0x0000000000007941 */ /* 0x000fea0003800000 */
.L_x_34903:
[----:B------:R-:W-:-:S04]  /*8bb0*/  LOP3.LUT R3, R5, 0x80000000, RZ, 0xc0, !PT ;  /* 0x8000000005037812 */ /* 0x000fc800078ec0ff */
[----:B------:R-:W-:-:S04]  /*8bc0*/  SHF.R.U32.HI R3, RZ, 0x18, R3 ;  /* 0x00000018ff037819 */ /* 0x000fc80000011603 */
[----:B------:R-:W-:-:S05]  /*8bd0*/  LOP3.LUT R3, R0, R3, RZ, 0xfc, !PT ;  /* 0x0000000300037212 */ /* 0x000fca00078efcff */
[----:B------:R0:W-:Y:S01]  /*8be0*/  STG.E.U8 desc[UR36][R8.64], R3 ;  /* 0x0000000308007986 */ /* 0x0001e2000c101124 */
[----:B------:R-:W-:Y:S05]  /*8bf0*/  BRA `(.L_x_34889) ;  /* 0x0000000400a47947 */ /* 0x000fea0003800000 */
.L_x_34899:
[----:B------:R-:W0:Y:S02]  /*8c00*/  I2F.S16 R0, R24 ;  /* 0x0000001800007306 */ /* 0x000e240000101400 */
[----:B0-----:R-:W-:-:S05]  /*8c10*/  F2FP.BF16.F32.PACK_AB R0, RZ, R0 ;  /* 0x00000000ff00723e */ /* 0x001fca00000010ff */
[----:B------:R0:W-:Y:S01]  /*8c20*/  STG.E.U16 desc[UR36][R8.64], R0 ;  /* 0x0000000008007986 */ /* 0x0001e2000c101524 */
[----:B------:R-:W-:Y:S05]  /*8c30*/  BRA `(.L_x_34889) ;  /* 0x0000000400947947 */ /* 0x000fea0003800000 */
.L_x_34896:
        /* <DEDUP_REMOVED lines=10> */
.L_x_34908:
        /* <DEDUP_REMOVED lines=17> */
.L_x_34911:
[----:B------:R-:W-:-:S04]  /*8df0*/  LOP3.LUT R3, R5, 0x80000000, RZ, 0xc0, !PT ;  /* 0x8000000005037812 */ /* 0x000fc800078ec0ff */
[----:B------:R-:W-:-:S04]  /*8e00*/  SHF.R.U32.HI R3, RZ, 0x18, R3 ;  /* 0x00000018ff037819 */ /* 0x000fc80000011603 */
[----:B------:R-:W-:-:S04]  /*8e10*/  LOP3.LUT R0, R0, R3, RZ, 0xfc, !PT ;  /* 0x0000000300007212 */ /* 0x000fc800078efcff */
[----:B------:R-:W-:-:S07]  /*8e20*/  PRMT R4, R0, 0x7610, R4 ;  /* 0x0000761000047816 */ /* 0x000fce0000000004 */
.L_x_34910:
[----:B------:R-:W-:Y:S05]  /*8e30*/  BSYNC B0 ;  /* 0x0000000000007941 */ /* 0x000fea0003800000 */
.L_x_34909:
[----:B------:R0:W-:Y:S01]  /*8e40*/  STG.E.U8 desc[UR36][R8.64], R4 ;  /* 0x0000000408007986 */ /* 0x0001e2000c101124 */
[----:B------:R-:W-:Y:S05]  /*8e50*/  BRA `(.L_x_34889) ;  /* 0x00000004000c7947 */ /* 0x000fea0003800000 */
.L_x_34907:
        /* <DEDUP_REMOVED lines=17> */
.L_x_34914:
[----:B------:R-:W-:-:S04]  /*8f70*/  LOP3.LUT R3, R5, 0x80000000, RZ, 0xc0, !PT ;  /* 0x8000000005037812 */ /* 0x000fc800078ec0ff */
[----:B------:R-:W-:-:S04]  /*8f80*/  SHF.R.U32.HI R3, RZ, 0x18, R3 ;  /* 0x00000018ff037819 */ /* 0x000fc80000011603 */
[----:B------:R-:W-:-:S04]  /*8f90*/  LOP3.LUT R0, R0, R3, RZ, 0xfc, !PT ;  /* 0x0000000300007212 */ /* 0x000fc800078efcff */
[----:B------:R-:W-:-:S07]  /*8fa0*/  PRMT R4, R0, 0x7610, R4 ;  /* 0x0000761000047816 */ /* 0x000fce0000000004 */
.L_x_34913:
[----:B------:R-:W-:Y:S05]  /*8fb0*/  BSYNC B0 ;  /* 0x0000000000007941 */ /* 0x000fea0003800000 */
.L_x_34912:
[----:B------:R0:W-:Y:S01]  /*8fc0*/  STG.E.U8 desc[UR36][R8.64], R4 ;  /* 0x0000000408007986 */ /* 0x0001e2000c101124 */
[----:B------:R-:W-:Y:S05]  /*8fd0*/  BRA `(.L_x_34889) ;  /* 0x0000000000ac7947 */ /* 0x000fea0003800000 */
.L_x_34906:
        /* <DEDUP_REMOVED lines=22> */
.L_x_34888:
        /* <DEDUP_REMOVED lines=16> */
.L_x_34917:
[----:B------:R-:W-:Y:S05]  /*9240*/  BRA `(.L_x_34889) ;  /* 0x0000000000107947 */ /* 0x000fea0003800000 */
.L_x_34916:
[----:B------:R-:W-:-:S05]  /*9250*/  IMAD.MOV.U32 R25, RZ, RZ, RZ ;  /* 0x000000ffff197224 */ /* 0x000fca00078e00ff */
[----:B------:R0:W-:Y:S01]  /*9260*/  STG.E.64 desc[UR36][R8.64], R24 ;  /* 0x0000001808007986 */ /* 0x0001e2000c101b24 */
[----:B------:R-:W-:Y:S05]  /*9270*/  BRA `(.L_x_34889) ;  /* 0x0000000000047947 */ /* 0x000fea0003800000 */
.L_x_34915:
[----:B------:R0:W-:Y:S02]  /*9280*/  STG.E desc[UR36][R8.64], R24 ;  /* 0x0000001808007986 */ /* 0x0001e4000c101924 */
.L_x_34889:
        /* <DEDUP_REMOVED lines=23> */
.L_x_34921:
[----:B------:R0:W-:Y:S01]  /*9400*/  STG.E.U8 desc[UR36][R8.64], R22 ;  /* 0x0000001608007986 */ /* 0x0001e2000c101124 */
[----:B------:R-:W-:Y:S05]  /*9410*/  BRA `(.L_x_34923) ;  /* 0x0000000c00487947 */ /* 0x000fea0003800000 */
.L_x_34920:
        /* <DEDUP_REMOVED lines=9> */
.L_x_34925:
[----:B------:R0:W-:Y:S01]  /*94b0*/  STG.E desc[UR36][R8.64], R22 ;  /* 0x0000001608007986 */ /* 0x0001e2000c101924 */
[----:B------:R-:W-:Y:S05]  /*94c0*/  BRA `(.L_x_34923) ;  /* 0x0000000c001c7947 */ /* 0x000fea0003800000 */
.L_x_34924:
[----:B------:R0:W-:Y:S01]  /*94d0*/  STG.E.U16 desc[UR36][R8.64], R22 ;  /* 0x0000001608007986 */ /* 0x0001e2000c101524 */
[----:B------:R-:W-:Y:S05]  /*94e0*/  BRA `(.L_x_34923) ;  /* 0x0000000c00147947 */ /* 0x000fea0003800000 */
.L_x_34919:
        /* <DEDUP_REMOVED lines=9> */
.L_x_34927:
[----:B------:R-:W0:Y:S02]  /*9580*/  I2F.S16 R0, R22 ;  /* 0x0000001600007306 */ /* 0x000e240000101400 */
[----:B0-----:R-:W-:-:S05]  /*9590*/  F2FP.F16.F32.PACK_AB R0, RZ, R0 ;  /* 0x00000000ff00723e */ /* 0x001fca00000000ff */
[----:B------:R0:W-:Y:S01]  /*95a0*/  STG.E.U16 desc[UR36][R8.64], R0 ;  /* 0x0000000008007986 */ /* 0x0001e2000c101524 */
[----:B------:R-:W-:Y:S05]  /*95b0*/  BRA `(.L_x_34923) ;  /* 0x0000000800e07947 */ /* 0x000fea0003800000 */
.L_x_34926:
        /* <DEDUP_REMOVED lines=10> */
.L_x_34929:
[----:B------:R-:W0:Y:S02]  /*9660*/  I2F.S16 R22, R22 ;  /* 0x0000001600167306 */ /* 0x000e240000101400 */
[----:B0-----:R-:W-:-:S04]  /*9670*/  F2FP.F16.F32.PACK_AB R3, RZ, R22 ;  /* 0x00000016ff03723e */ /* 0x001fc800000000ff */
[----:B------:R-:W-:-:S05]  /*9680*/  PRMT R3, R3, 0x5410, RZ ;  /* 0x0000541003037816 */ /* 0x000fca00000000ff */
[----:B------:R0:W-:Y:S01]  /*9690*/  STG.E desc[UR36][R8.64], R3 ;  /* 0x0000000308007986 */ /* 0x0001e2000c101924 */
[----:B------:R-:W-:Y:S05]  /*96a0*/  BRA `(.L_x_34923) ;  /* 0x0000000800a47947 */ /* 0x000fea0003800000 */
.L_x_34928:
[----:B------:R-:W0:Y:S02]  /*96b0*/  I2F.F64.S16 R22, R22 ;  /* 0x0000001600167312 */ /* 0x000e240000101c00 */
[----:B0-----:R0:W-:Y:S01]  /*96c0*/  STG.E.64 desc[UR36][R8.64], R22 ;  /* 0x0000001608007986 */ /* 0x0011e2000c101b24 */
[----:B------:R-:W-:Y:S05]  /*96d0*/  BRA `(.L_x_34923) ;  /* 0x0000000800987947 */ /* 0x000fea0003800000 */
.L_x_34918:
        /* <DEDUP_REMOVED lines=10> */
.L_x_34932:
[----:B------:R-:W0:Y:S01]  /*9780*/  I2F.F64.S16 R4, R22 ;  /* 0x0000001600047312 */ /* 0x000e220000101c00 */
[----:B------:R-:W-:-:S05]  /*9790*/  CS2R R6, SRZ ;  /* 0x0000000000067805 */ /* 0x000fca000001ff00 */
[----:B0-----:R0:W-:Y:S01]  /*97a0*/  STG.E.128 desc[UR36][R8.64], R4 ;  /* 0x0000000408007986 */ /* 0x0011e2000c101d24 */
[----:B------:R-:W-:Y:S05]  /*97b0*/  BRA `(.L_x_34923) ;  /* 0x0000000800607947 */ /* 0x000fea0003800000 */
.L_x_34931:
        /* <DEDUP_REMOVED lines=21> */
.L_x_34936:
[----:B------:R-:W-:Y:S05]  /*9910*/  BSYNC B0 ;  /* 0x0000000000007941 */ /* 0x000fea0003800000 */
.L_x_34935:
[----:B------:R-:W-:-:S05]  /*9920*/  LOP3.LUT R5, R0, R5, RZ, 0xfc, !PT ;  /* 0x0000000500057212 */ /* 0x000fca00078efcff */
[----:B------:R0:W-:Y:S01]  /*9930*/  STG.E.U8 desc[UR36][R8.64], R5 ;  /* 0x0000000508007986 */ /* 0x0001e2000c101124 */
[----:B------:R-:W-:Y:S05]  /*9940*/  BRA `(.L_x_34923) ;  /* 0x0000000400fc7947 */ /* 0x000fea0003800000 */
.L_x_34934:
        /* <DEDUP_REMOVED lines=13> */
.L_x_34938:
[----:B------:R-:W-:Y:S01]  /*9a20*/  IMAD.MOV.U32 R0, RZ, RZ, 0x7f ;  /* 0x0000007fff007424 */ /* 0x000fe200078e00ff */
[----:B------:R-:W-:-:S04]  /*9a30*/  ISETP.GT.U32.AND P0, PT, R3, 0x7f800000, PT ;  /* 0x7f8000000300780c */ /* 0x000fc80003f04070 */
[----:B------:R-:W-:-:S09]  /*9a40*/  SEL R0, R0, 0x7c, P0 ;  /* 0x0000007c00007807 */ /* 0x000fd20000000000 */
.L_x_34939:
[----:B------:R-:W-:Y:S05]  /*9a50*/  BSYNC B0 ;  /* 0x0000000000007941 */ /* 0x000fea0003800000 */
.L_x_34937:
[----:B------:R-:W-:-:S04]  /*9a60*/  LOP3.LUT R3, R5, 0x80000000, RZ, 0xc0, !PT ;  /* 0x8000000005037812 */ /* 0x000fc800078ec0ff */
[----:B------:R-:W-:-:S04]  /*9a70*/  SHF.R.U32.HI R3, RZ, 0x18, R3 ;  /* 0x00000018ff037819 */ /* 0x000fc80000011603 */
[----:B------:R-:W-:-:S05]  /*9a80*/  LOP3.LUT R3, R0, R3, RZ, 0xfc, !PT ;  /* 0x0000000300037212 */ /* 0x000fca00078efcff */
[----:B------:R0:W-:Y:S01]  /*9a90*/  STG.E.U8 desc[UR36][R8.64], R3 ;  /* 0x0000000308007986 */ /* 0x0001e2000c101124 */
[----:B------:R-:W-:Y:S05]  /*9aa0*/  BRA `(.L_x_34923) ;  /* 0x0000000400a47947 */ /* 0x000fea0003800000 */
.L_x_34933:
[----:B------:R-:W0:Y:S02]  /*9ab0*/  I2F.S16 R0, R22 ;  /* 0x0000001600007306 */ /* 0x000e240000101400 */
[----:B0-----:R-:W-:-:S05]  /*9ac0*/  F2FP.BF16.F32.PACK_AB R0, RZ, R0 ;  /* 0x00000000ff00723e */ /* 0x001fca00000010ff */
[----:B------:R0:W-:Y:S01]  /*9ad0*/  STG.E.U16 desc[UR36][R8.64], R0 ;  /* 0x0000000008007986 */ /* 0x0001e2000c101524 */
[----:B------:R-:W-:Y:S05]  /*9ae0*/  BRA `(.L_x_34923) ;  /* 0x0000000400947947 */ /* 0x000fea0003800000 */
.L_x_34930:
        /* <DEDUP_REMOVED lines=10> */
.L_x_34942:
        /* <DEDUP_REMOVED lines=17> */
.L_x_34945:
[----:B------:R-:W-:-:S04]  /*9ca0*/  LOP3.LUT R3, R5, 0x80000000, RZ, 0xc0, !PT ;  /* 0x8000000005037812 */ /* 0x000fc800078ec0ff */
[----:B------:R-:W-:-:S04]  /*9cb0*/  SHF.R.U32.HI R3, RZ, 0x18, R3 ;  /* 0x00000018ff037819 */ /* 0x000fc80000011603 */
[----:B------:R-:W-:-:S04]  /*9cc0*/  LOP3.LUT R0, R0, R3, RZ, 0xfc, !PT ;  /* 0x0000000300007212 */ /* 0x000fc800078efcff */
[----:B------:R-:W-:-:S07]  /*9cd0*/  PRMT R4, R0, 0x7610, R4 ;  /* 0x0000761000047816 */ /* 0x000fce0000000004 */
.L_x_34944:
[----:B------:R-:W-:Y:S05]  /*9ce0*/  BSYNC B0 ;  /* 0x0000000000007941 */ /* 0x000fea0003800000 */
.L_x_34943:
[----:B------:R0:W-:Y:S01]  /*9cf0*/  STG.E.U8 desc[UR36][R8.64], R4 ;  /* 0x0000000408007986 */ /* 0x0001e2000c101124 */
[----:B------:R-:W-:Y:S05]  /*9d00*/  BRA `(.L_x_34923) ;  /* 0x00000004000c7947 */ /* 0x000fea0003800000 */
.L_x_34941:
        /* <DEDUP_REMOVED lines=17> */
.L_x_34948:
[----:B------:R-:W-:-:S04]  /*9e20*/  LOP3.LUT R3, R5, 0x80000000, RZ, 0xc0, !PT ;  /* 0x8000000005037812 */ /* 0x000fc800078ec0ff */
[----:B------:R-:W-:-:S04]  /*9e30*/  SHF.R.U32.HI R3, RZ, 0x18, R3 ;  /* 0x00000018ff037819 */ /* 0x000fc80000011603 */
[----:B------:R-:W-:-:S04]  /*9e40*/  LOP3.LUT R0, R0, R3, RZ, 0xfc, !PT ;  /* 0x0000000300007212 */ /* 0x000fc800078efcff */
[----:B------:R-:W-:-:S07]  /*9e50*/  PRMT R4, R0, 0x7610, R4 ;  /* 0x0000761000047816 */ /* 0x000fce0000000004 */
.L_x_34947:
[----:B------:R-:W-:Y:S05]  /*9e60*/  BSYNC B0 ;  /* 0x0000000000007941 */ /* 0x000fea0003800000 */
.L_x_34946:
[----:B------:R3:W-:Y:S01]  /*9e70*/  STG.E.U8 desc[UR36][R8.64], R4 ;  /* 0x0000000408007986 */ /* 0x0007e2000c101124 */
[----:B------:R-:W-:Y:S05]  /*9e80*/  BRA `(.L_x_34923) ;  /* 0x0000000000ac7947 */ /* 0x000fea0003800000 */
.L_x_34940:
        /* <DEDUP_REMOVED lines=22> */
.L_x_34922:
        /* <DEDUP_REMOVED lines=16> */
.L_x_34951:
[----:B------:R-:W-:Y:S05]  /*a0f0*/  BRA `(.L_x_34923) ;  /* 0x0000000000107947 */ /* 0x000fea0003800000 */
.L_x_34950:
[----:B------:R-:W-:-:S05]  /*a100*/  IMAD.MOV.U32 R23, RZ, RZ, RZ ;  /* 0x000000ffff177224 */ /* 0x000fca00078e00ff */
[----:B------:R2:W-:Y:S01]  /*a110*/  STG.E.64 desc[UR36][R8.64], R22 ;  /* 0x0000001608007986 */ /* 0x0005e2000c101b24 */
[----:B------:R-:W-:Y:S05]  /*a120*/  BRA `(.L_x_34923) ;  /* 0x0000000000047947 */ /* 0x000fea0003800000 */
.L_x_34949:
[----:B------:R0:W-:Y:S02]  /*a130*/  STG.E desc[UR36][R8.64], R22 ;  /* 0x0000001608007986 */ /* 0x0001e4000c101924 */
.L_x_34923:
[----:B------:R-:W-:-:S07]  /*a140*/  VIADD R27, R27, 0x80 ;  /* 0x000000801b1b7836 */ /* 0x000fce0000000000 */
.L_x_34883:
[----:B------:R-:W-:Y:S05]  /*a150*/  BSYNC B6 ;  /* 0x0000000000067941 */ /* 0x000fea0003800000 */
.L_x_34882:
        /* <DEDUP_REMOVED lines=21> */
.L_x_34955:
[----:B------:R-:W-:Y:S01]  /*a2b0*/  STG.E.U8 desc[UR36][R4.64], R18 ;  /* 0x0000001204007986 */ /* 0x000fe2000c101124 */
[----:B------:R-:W-:Y:S05]  /*a2c0*/  EXIT ;  /* 0x000000000000794d */ /* 0x000fea0003800000 */
.L_x_34954:
        /* <DEDUP_REMOVED lines=9> */
.L_x_34958:
[----:B------:R-:W-:Y:S01]  /*a360*/  STG.E desc[UR36][R4.64], R18 ;  /* 0x0000001204007986 */ /* 0x000fe2000c101924 */
[----:B------:R-:W-:Y:S05]  /*a370*/  EXIT ;  /* 0x000000000000794d */ /* 0x000fea0003800000 */
.L_x_34957:
[----:B------:R-:W-:Y:S01]  /*a380*/  STG.E.U16 desc[UR36][R4.64], R18 ;  /* 0x0000001204007986 */ /* 0x000fe2000c101524 */
[----:B------:R-:W-:Y:S05]  /*a390*/  EXIT ;  /* 0x000000000000794d */ /* 0x000fea0003800000 */
.L_x_34953:
        /* <DEDUP_REMOVED lines=9> */
.L_x_34960:
[----:B------:R-:W0:Y:S02]  /*a430*/  I2F.S16 R0, R18 ;  /* 0x0000001200007306 */ /* 0x000e240000101400 */
[----:B0-----:R-:W-:-:S05]  /*a440*/  F2FP.F16.F32.PACK_AB R0, RZ, R0 ;  /* 0x00000000ff00723e */ /* 0x001fca00000000ff */
[----:B------:R-:W-:Y:S01]  /*a450*/  STG.E.U16 desc[UR36][R4.64], R0 ;  /* 0x0000000004007986 */ /* 0x000fe2000c101524 */
[----:B------:R-:W-:Y:S05]  /*a460*/  EXIT ;  /* 0x000000000000794d */ /* 0x000fea0003800000 */
.L_x_34959:
        /* <DEDUP_REMOVED lines=10> */
.L_x_34962:
[----:B------:R-:W0:Y:S02]  /*a510*/  I2F.S16 R18, R18 ;  /* 0x0000001200127306 */ /* 0x000e240000101400 */
[----:B0-----:R-:W-:-:S04]  /*a520*/  F2FP.F16.F32.PACK_AB R3, RZ, R18 ;  /* 0x00000012ff03723e */ /* 0x001fc800000000ff */
[----:B------:R-:W-:-:S05]  /*a530*/  PRMT R3, R3, 0x5410, RZ ;  /* 0x0000541003037816 */ /* 0x000fca00000000ff */
[----:B------:R-:W-:Y:S01]  /*a540*/  STG.E desc[UR36][R4.64], R3 ;  /* 0x0000000304007986 */ /* 0x000fe2000c101924 */
[----:B------:R-:W-:Y:S05]  /*a550*/  EXIT ;  /* 0x000000000000794d */ /* 0x000fea0003800000 */
.L_x_34961:
[----:B------:R-:W0:Y:S02]  /*a560*/  I2F.F64.S16 R18, R18 ;  /* 0x0000001200127312 */ /* 0x000e240000101c00 */
[----:B0-----:R-:W-:Y:S01]  /*a570*/  STG.E.64 desc[UR36][R4.64], R18 ;  /* 0x0000001204007986 */ /* 0x001fe2000c101b24 */
[----:B------:R-:W-:Y:S05]  /*a580*/  EXIT ;  /* 0x000000000000794d */ /* 0x000fea0003800000 */
.L_x_34952:
        /* <DEDUP_REMOVED lines=10> */
.L_x_34965:
[----:B------:R-:W0:Y:S01]  /*a630*/  I2F.F64.S16 R8, R18 ;  /* 0x0000001200087312 */ /* 0x000e220000101c00 */
[----:B------:R-:W-:-:S05]  /*a640*/  CS2R R10, SRZ ;  /* 0x00000000000a7805 */ /* 0x000fca000001ff00 */
[----:B0-----:R-:W-:Y:S01]  /*a650*/  STG.E.128 desc[UR36][R4.64], R8 ;  /* 0x0000000804007986 */ /* 0x001fe2000c101d24 */
[----:B------:R-:W-:Y:S05]  /*a660*/  EXIT ;  /* 0x000000000000794d */ /* 0x000fea0003800000 */
.L_x_34964:
        /* <DEDUP_REMOVED lines=21> */
.L_x_34969:
[----:B------:R-:W-:Y:S05]  /*a7c0*/  BSYNC B0 ;  /* 0x0000000000007941 */ /* 0x000fea0003800000 */
.L_x_34968:
[----:B------:R-:W-:-:S05]  /*a7d0*/  LOP3.LUT R3, R0, R3, RZ, 0xfc, !PT ;  /* 0x0000000300037212 */ /* 0x000fca00078efcff */
[----:B------:R-:W-:Y:S01]  /*a7e0*/  STG.E.U8 desc[UR36][R4.64], R3 ;  /* 0x0000000304007986 */ /* 0x000fe2000c101124 */
[----:B------:R-:W-:Y:S05]  /*a7f0*/  EXIT ;  /* 0x000000000000794d */ /* 0x000fea0003800000 */
.L_x_34967:
        /* <DEDUP_REMOVED lines=13> */
.L_x_34971:
[----:B------:R-:W-:Y:S01]  /*a8d0*/  IMAD.MOV.U32 R0, RZ, RZ, 0x7f ;  /* 0x0000007fff007424 */ /* 0x000fe200078e00ff */
[----:B------:R-:W-:-:S04]  /*a8e0*/  ISETP.GT.U32.AND P0, PT, R2, 0x7f800000, PT ;  /* 0x7f8000000200780c */ /* 0x000fc80003f04070 */
[----:B------:R-:W-:-:S09]  /*a8f0*/  SEL R0, R0, 0x7c, P0 ;  /* 0x0000007c00007807 */ /* 0x000fd20000000000 */
.L_x_34972:
[----:B------:R-:W-:Y:S05]  /*a900*/  BSYNC B0 ;  /* 0x0000000000007941 */ /* 0x000fea0003800000 */
.L_x_34970:
[----:B------:R-:W-:-:S04]  /*a910*/  LOP3.LUT R2, R3, 0x80000000, RZ, 0xc0, !PT ;  /* 0x8000000003027812 */ /* 0x000fc800078ec0ff */
[----:B------:R-:W-:-:S04]  /*a920*/  SHF.R.U32.HI R3, RZ, 0x18, R2 ;  /* 0x00000018ff037819 */ /* 0x000fc80000011602 */
[----:B------:R-:W-:-:S05]  /*a930*/  LOP3.LUT R3, R0, R3, RZ, 0xfc, !PT ;  /* 0x0000000300037212 */ /* 0x000fca00078efcff */
[----:B------:R-:W-:Y:S01]  /*a940*/  STG.E.U8 desc[UR36][R4.64], R3 ;  /* 0x0000000304007986 */ /* 0x000fe2000c101124 */
[----:B------:R-:W-:Y:S05]  /*a950*/  EXIT ;  /* 0x000000000000794d */ /* 0x000fea0003800000 */
.L_x_34966:
[----:B------:R-:W0:Y:S02]  /*a960*/  I2F.S16 R0, R18 ;  /* 0x0000001200007306 */ /* 0x000e240000101400 */
[----:B0-----:R-:W-:-:S05]  /*a970*/  F2FP.BF16.F32.PACK_AB R0, RZ, R0 ;  /* 0x00000000ff00723e */ /* 0x001fca00000010ff */
[----:B------:R-:W-:Y:S01]  /*a980*/  STG.E.U16 desc[UR36][R4.64], R0 ;  /* 0x0000000004007986 */ /* 0x000fe2000c101524 */
[----:B------:R-:W-:Y:S05]  /*a990*/  EXIT ;  /* 0x000000000000794d */ /* 0x000fea0003800000 */
.L_x_34963:
        /* <DEDUP_REMOVED lines=10> */
.L_x_34975:
        /* <DEDUP_REMOVED lines=17> */
.L_x_34978:
[----:B------:R-:W-:-:S04]  /*ab50*/  LOP3.LUT R2, R7, 0x80000000, RZ, 0xc0, !PT ;  /* 0x8000000007027812 */ /* 0x000fc800078ec0ff */
[----:B------:R-:W-:-:S04]  /*ab60*/  SHF.R.U32.HI R3, RZ, 0x18, R2 ;  /* 0x00000018ff037819 */ /* 0x000fc80000011602 */
[----:B------:R-:W-:-:S04]  /*ab70*/  LOP3.LUT R0, R0, R3, RZ, 0xfc, !PT ;  /* 0x0000000300007212 */ /* 0x000fc800078efcff */
[----:B------:R-:W-:-:S07]  /*ab80*/  PRMT R2, R0, 0x7610, R2 ;  /* 0x0000761000027816 */ /* 0x000fce0000000002 */
.L_x_34977:
[----:B------:R-:W-:Y:S05]  /*ab90*/  BSYNC B0 ;  /* 0x0000000000007941 */ /* 0x000fea0003800000 */
.L_x_34976:
[----:B------:R-:W-:Y:S01]  /*aba0*/  STG.E.U8 desc[UR36][R4.64], R2 ;  /* 0x0000000204007986 */ /* 0x000fe2000c101124 */
[----:B------:R-:W-:Y:S05]  /*abb0*/  EXIT ;  /* 0x000000000000794d */ /* 0x000fea0003800000 */
.L_x_34974:
        /* <DEDUP_REMOVED lines=17> */
.L_x_34981:
[----:B------:R-:W-:-:S04]  /*acd0*/  LOP3.LUT R2, R7, 0x80000000, RZ, 0xc0, !PT ;  /* 0x8000000007027812 */ /* 0x000fc800078ec0ff */
[----:B------:R-:W-:-:S04]  /*ace0*/  SHF.R.U32.HI R3, RZ, 0x18, R2 ;  /* 0x00000018ff037819 */ /* 0x000fc80000011602 */
[----:B------:R-:W-:-:S04]  /*acf0*/  LOP3.LUT R0, R0, R3, RZ, 0xfc, !PT ;  /* 0x0000000300007212 */ /* 0x000fc800078efcff */
[----:B------:R-:W-:-:S07]  /*ad00*/  PRMT R2, R0, 0x7610, R2 ;  /* 0x0000761000027816 */ /* 0x000fce0000000002 */
.L_x_34980:
[----:B------:R-:W-:Y:S05]  /*ad10*/  BSYNC B0 ;  /* 0x0000000000007941 */ /* 0x000fea0003800000 */
.L_x_34979:
[----:B------:R-:W-:Y:S01]  /*ad20*/  STG.E.U8 desc[UR36][R4.64], R2 ;  /* 0x0000000204007986 */ /* 0x000fe2000c101124 */
[----:B------:R-:W-:Y:S05]  /*ad30*/  EXIT ;  /* 0x000000000000794d */ /* 0x000fea0003800000 */
.L_x_34973:
        /* <DEDUP_REMOVED lines=22> */
.L_x_34956:
        /* <DEDUP_REMOVED lines=16> */
.L_x_34984:
[----:B------:R-:W-:Y:S05]  /*afa0*/  EXIT ;  /* 0x000000000000794d */ /* 0x000fea0003800000 */
.L_x_34983:
[----:B------:R-:W-:-:S05]  /*afb0*/  IMAD.MOV.U32 R19, RZ, RZ, RZ ;  /* 0x000000ffff137224 */ /* 0x000fca00078e00ff */
[----:B------:R-:W-:Y:S01]  /*afc0*/  STG.E.64 desc[UR36][R4.64], R18 ;  /* 0x0000001204007986 */ /* 0x000fe2000c101b24 */
[----:B------:R-:W-:Y:S05]  /*afd0*/  EXIT ;  /* 0x000000000000794d */ /* 0x000fea0003800000 */
.L_x_34982:
[----:B------:R-:W-:Y:S01]  /*afe0*/  STG.E desc[UR36][R4.64], R18 ;  /* 0x0000001204007986 */ /* 0x000fe2000c101924 */
[----:B------:R-:W-:Y:S05]  /*aff0*/  EXIT ;  /* 0x000000000000794d */ /* 0x000fea0003800000 */
.L_x_34985:
        /* <DEDUP_REMOVED lines=16> */
.L_x_44079:


//--------------------- .text._ZN2at6native18elementwise_kernelILi128ELi4EZNS0_22gpu_kernel_impl_nocastINS0_13BinaryFunctorIffbZZZNS0_23logical_and_kernel_cudaERNS_14TensorIteratorEENKUlvE0_clEvENKUlvE5_clEvEUlffE_EEEEvRNS_18TensorIteratorBaseERKT_EUliE_EEviT1_ --------------------------
	.section	.text._ZN2at6native18elementwise_kernelILi128ELi4EZNS0_22gpu_kernel_impl_nocastINS0_13BinaryFunctorIffbZZZNS0_23logical_and_kernel_cudaERNS_14TensorIteratorEENKUlvE0_clEvENKUlvE5_clEvEUlffE_EEEEvRNS_18TensorIteratorBaseERKT_EUliE_EEviT1_,"ax",@progbits
	.align	128
        .global         _ZN2at6native18elementwise_kernelILi128ELi4EZNS0_22gpu_kernel_impl_nocastINS0_13BinaryFunctorIffbZZZNS0_23logical_and_kernel_cudaERNS_14TensorIteratorEENKUlvE0_clEvENKUlvE5_clEvEUlffE_EEEEvRNS_18TensorIteratorBaseERKT_EUliE_EEviT1_
        .type           _ZN2at6native18elementwise_kernelILi128ELi4EZNS0_22gpu_kernel_impl_nocastINS0_13BinaryFunctorIffbZZZNS0_23logical_and_kernel_cudaERNS_14TensorIteratorEENKUlvE0_clEvENKUlvE5_clEvEUlffE_EEEEvRNS_18TensorIteratorBaseERKT_EUliE_EEviT1_,@function
        .size           _ZN2at6native18elementwise_kernelILi128ELi4EZNS0_22gpu_kernel_impl_nocastINS0_13BinaryFunctorIffbZZZNS0_23logical_and_kernel_cudaERNS_14TensorIteratorEENKUlvE0_clEvENKUlvE5_clEvEUlffE_EEEEvRNS_18TensorIteratorBaseERKT_EUliE_EEviT1_,(.L_x_44080 - _ZN2at6native18elementwise_kernelILi128ELi4EZNS0_22gpu_kernel_impl_nocastINS0_13BinaryFunctorIffbZZZNS0_23logical_and_kernel_cudaERNS_14TensorIteratorEENKUlvE0_clEvENKUlvE5_clEvEUlffE_EEEEvRNS_18TensorIteratorBaseERKT_EUliE_EEviT1_)
        .other          _ZN2at6native18elementwise_kernelILi128ELi4EZNS0_22gpu_kernel_impl_nocastINS0_13BinaryFunctorIffbZZZNS0_23logical_and_kernel_cudaERNS_14TensorIteratorEENKUlvE0_clEvENKUlvE5_clEvEUlffE_EEEEvRNS_18TensorIteratorBaseERKT_EUliE_EEviT1_,@"STO_CUDA_ENTRY STV_DEFAULT"
_ZN2at6native18elementwise_kernelILi128ELi4EZNS0_22gpu_kernel_impl_nocastINS0_13BinaryFunctorIffbZZZNS0_23logical_and_kernel_cudaERNS_14TensorIteratorEENKUlvE0_clEvENKUlvE5_clEvEUlffE_EEEEvRNS_18TensorIteratorBaseERKT_EUliE_EEviT1_:
.text._ZN2at6native18elementwise_kernelILi128ELi4EZNS0_22gpu_kernel_impl_nocastINS0_13BinaryFunctorIffbZZZNS0_23logical_and_kernel_cudaERNS_14TensorIteratorEENKUlvE0_clEvENKUlvE5_clEvEUlffE_EEEEvRNS_18TensorIteratorBaseERKT_EUliE_EEviT1_:
        /* <DEDUP_REMOVED lines=363> */
.L_x_34988:
        /* <DEDUP_REMOVED lines=17> */
.L_x_34987:
[----:B------:R-:W-:Y:S05]  /*17c0*/  BSYNC B0 ;  /* 0x0000000000007941 */ /* 0x000fea0003800000 */
.L_x_34986:
        /* <DEDUP_REMOVED lines=356> */
.L_x_34991:
        /* <DEDUP_REMOVED lines=372> */
.L_x_34992:
        /* <DEDUP_REMOVED lines=17> */
.L_x_34990:
[----:B------:R-:W-:Y:S05]  /*4660*/  BSYNC B0 ;  /* 0x0000000000007941 */ /* 0x000fea0003800000 */
.L_x_34989:
        /* <DEDUP_REMOVED lines=355> */
.L_x_34993:
        /* <DEDUP_REMOVED lines=17> */
.L_x_34994:
        /* <DEDUP_REMOVED lines=13> */
.L_x_44080:


//--------------------- .text._ZN2at6native27unrolled_elementwise_kernelINS0_13BinaryFunctorIffbZZZNS0_23logical_and_kernel_cudaERNS_14TensorIteratorEENKUlvE0_clEvENKUlvE5_clEvEUlffE_EESt5arrayIPcLm3EELi4E23TrivialOffsetCalculatorILi2EjESC_ILi1EjENS0_6memory15LoadWithoutCastENSF_16StoreWithoutCastEEEviT_T0_T2_T3_T4_T5_ --------------------------
	.section	.text._ZN2at6native27unrolled_elementwise_kernelINS0_13BinaryFunctorIffbZZZNS0_23logical_and_kernel_cudaERNS_14TensorIteratorEENKUlvE0_clEvENKUlvE5_clEvEUlffE_EESt5arrayIPcLm3EELi4E23TrivialOffsetCalculatorILi2EjESC_ILi1EjENS0_6memory15LoadWithoutCastENSF_16StoreWithoutCastEEEviT_T0_T2_T3_T4_T5_,"ax",@progbits
	.align	128
        .global         _ZN2at6native27unrolled_elementwise_kernelINS0_13BinaryFunctorIffbZZZNS0_23logical_and_kernel_cudaERNS_14TensorIteratorEENKUlvE0_clEvENKUlvE5_clEvEUlffE_EESt5arrayIPcLm3EELi4E23TrivialOffsetCalculatorILi2EjESC_ILi1EjENS0_6memory15LoadWithoutCastENSF_16StoreWithoutCastEEEviT_T0_T2_T3_T4_T5_
        .type           _ZN2at6native27unrolled_elementwise_kernelINS0_13BinaryFunctorIffbZZZNS0_23logical_and_kernel_cudaERNS_14TensorIteratorEENKUlvE0_clEvENKUlvE5_clEvEUlffE_EESt5arrayIPcLm3EELi4E23TrivialOffsetCalculatorILi2EjESC_ILi1EjENS0_6memory15LoadWithoutCastENSF_16StoreWithoutCastEEEviT_T0_T2_T3_T4_T5_,@function
        .size           _ZN2at6native27unrolled_elementwise_kernelINS0_13BinaryFunctorIffbZZZNS0_23logical_and_kernel_cudaERNS_14TensorIteratorEENKUlvE0_clEvENKUlvE5_clEvEUlffE_EESt5arrayIPcLm3EELi4E23TrivialOffsetCalculatorILi2EjESC_ILi1EjENS0_6memory15LoadWithoutCastENSF_16StoreWithoutCastEEEviT_T0_T2_T3_T4_T5_,(.L_x_44081 - _ZN2at6native27unrolled_elementwise_kernelINS0_13BinaryFunctorIffbZZZNS0_23logical_and_kernel_cudaERNS_14TensorIteratorEENKUlvE0_clEvENKUlvE5_clEvEUlffE_EESt5arrayIPcLm3EELi4E23TrivialOffsetCalculatorILi2EjESC_ILi1EjENS0_6memory15LoadWithoutCastENSF_16StoreWithoutCastEEEviT_T0_T2_T3_T4_T5_)
        .other          _ZN2at6native27unrolled_elementwise_kernelINS0_13BinaryFunctorIffbZZZNS0_23logical_and_kernel_cudaERNS_14TensorIteratorEENKUlvE0_clEvENKUlvE5_clEvEUlffE_EESt5arrayIPcLm3EELi4E23TrivialOffsetCalculatorILi2EjESC_ILi1EjENS0_6memory15LoadWithoutCastENSF_16StoreWithoutCastEEEviT_T0_T2_T3_T4_T5_,@"STO_CUDA_ENTRY STV_DEFAULT"
_ZN2at6native27unrolled_elementwise_kernelINS0_13BinaryFunctorIffbZZZNS0_23logical_and_kernel_cudaERNS_14TensorIteratorEENKUlvE0_clEvENKUlvE5_clEvEUlffE_EESt5arrayIPcLm3EELi4E23TrivialOffsetCalculatorILi2EjESC_ILi1EjENS0_6memory15LoadWithoutCastENSF_16StoreWithoutCastEEEviT_T0_T2_T3_T4_T5_:
.text._ZN2at6native27unrolled_elementwise_kernelINS0_13BinaryFunctorIffbZZZNS0_23logical_and_kernel_cudaERNS_14TensorIteratorEENKUlvE0_clEvENKUlvE5_clEvEUlffE_EESt5arrayIPcLm3EELi4E23TrivialOffsetCalculatorILi2EjESC_ILi1EjENS0_6memory15LoadWithoutCastENSF_16StoreWithoutCastEEEviT_T0_T2_T3_T4_T5_:
        /* <DEDUP_REMOVED lines=81> */
.L_x_34996:
[----:B------:R-:W-:Y:S05]  /*0510*/  BSYNC B0 ;  /* 0x0000000000007941 */ /* 0x000fea0003800000 */
.L_x_34995:
        /* <DEDUP_REMOVED lines=12> */
.L_x_34997:
        /* <DEDUP_REMOVED lines=10> */
.L_x_44081:


//--------------------- .text._ZN2at6native29vectorized_elementwise_kernelILi2ENS0_13BinaryFunctorIffbZZZNS0_23logical_and_kernel_cudaERNS_14TensorIteratorEENKUlvE0_clEvENKUlvE5_clEvEUlffE_EESt5arrayIPcLm3EEEEviT0_T1_ --------------------------
	.section	.text._ZN2at6native29vectorized_elementwise_kernelILi2ENS0_13BinaryFunctorIffbZZZNS0_23logical_and_kernel_cudaERNS_14TensorIteratorEENKUlvE0_clEvENKUlvE5_clEvEUlffE_EESt5arrayIPcLm3EEEEviT0_T1_,"ax",@progbits
	.align	128
        .global         _ZN2at6native29vectorized_elementwise_kernelILi2ENS0_13BinaryFunctorIffbZZZNS0_23logical_and_kernel_cudaERNS_14TensorIteratorEENKUlvE0_clEvENKUlvE5_clEvEUlffE_EESt5arrayIPcLm3EEEEviT0_T1_
        .type           _ZN2at6native29vectorized_elementwise_kernelILi2ENS0_13BinaryFunctorIffbZZZNS0_23logical_and_kernel_cudaERNS_14TensorIteratorEENKUlvE0_clEvENKUlvE5_clEvEUlffE_EESt5arrayIPcLm3EEEEviT0_T1_,@function
        .size           _ZN2at6native29vectorized_elementwise_kernelILi2ENS0_13BinaryFunctorIffbZZZNS0_23logical_and_kernel_cudaERNS_14TensorIteratorEENKUlvE0_clEvENKUlvE5_clEvEUlffE_EESt5arrayIPcLm3EEEEviT0_T1_,(.L_x_44082 - _ZN2at6native29vectorized_elementwise_kernelILi2ENS0_13BinaryFunctorIffbZZZNS0_23logical_and_kernel_cudaERNS_14TensorIteratorEENKUlvE0_clEvENKUlvE5_clEvEUlffE_EESt5arrayIPcLm3EEEEviT0_T1_)
        .other          _ZN2at6native29vectorized_elementwise_kernelILi2ENS0_13BinaryFunctorIffbZZZNS0_23logical_and_kernel_cudaERNS_14TensorIteratorEENKUlvE0_clEvENKUlvE5_clEvEUlffE_EESt5arrayIPcLm3EEEEviT0_T1_,@"STO_CUDA_ENTRY STV_DEFAULT"
_ZN2at6native29vectorized_elementwise_kernelILi2ENS0_13BinaryFunctorIffbZZZNS0_23logical_and_kernel_cudaERNS_14TensorIteratorEENKUlvE0_clEvENKUlvE5_clEvEUlffE_EESt5arrayIPcLm3EEEEviT0_T1_:
.text._ZN2at6native29vectorized_elementwise_kernelILi2ENS0_13BinaryFunctorIffbZZZNS0_23logical_and_kernel_cudaERNS_14TensorIteratorEENKUlvE0_clEvENKUlvE5_clEvEUlffE_EESt5arrayIPcLm3EEEEviT0_T1_:
        /* <DEDUP_REMOVED lines=68> */
.L_x_34998:
        /* <DEDUP_REMOVED lines=140> */
.L_x_35001:
        /* <DEDUP_REMOVED lines=8> */
.L_x_35002:
        /* <DEDUP_REMOVED lines=8> */
.L_x_35003:
        /* <DEDUP_REMOVED lines=9> */
.L_x_35004:
[----:B------:R-:W-:Y:S05]  /*0e90*/  BSYNC B1 ;  /* 0x0000000000017941 */ /* 0x000fea0003800000 */
.L_x_35000:
[----:B------:R-:W-:-:S13]  /*0ea0*/  ISETP.GE.AND P0, PT, R5, R2, PT ;  /* 0x000000020500720c */ /* 0x000fda0003f06270 */
[----:B--2---:R-:W2:Y:S01]  /*0eb0*/  @!P0 LDC.64 R8, c[0x0][0x218] ;  /* 0x00008600ff088b82 */ /* 0x004ea20000000a00 */
[----:B01----:R-:W-:Y:S02]  /*0ec0*/  @!P0 IMAD.IADD R7, R0, 0x1, R5 ;  /* 0x0000000100078824 */ /* 0x003fe400078e0205 */
[----:B------:R-:W-:-:S03]  /*0ed0*/  @!P0 VIADD R5, R5, 0x80 ;  /* 0x0000008005058836 */ /* 0x000fc60000000000 */
[----:B--2---:R-:W-:-:S05]  /*0ee0*/  @!P0 IADD3 R6, P1, R7, R8, RZ ;  /* 0x0000000807068210 */ /* 0x004fca0007f3e0ff */
[----:B------:R-:W-:-:S05]  /*0ef0*/  @!P0 IMAD.X R7, RZ, RZ, R9, P1 ;  /* 0x000000ffff078224 */ /* 0x000fca00008e0609 */
[----:B------:R2:W-:Y:S03]  /*0f00*/  @!P0 STG.E.U8 desc[UR4][R6.64], R17 ;  /* 0x0000001106008986 */ /* 0x0005e6000c101104 */
.L_x_35005:
[----:B------:R-:W-:Y:S05]  /*0f10*/  BSYNC B0 ;  /* 0x0000000000007941 */ /* 0x000fea0003800000 */
.L_x_34999:
        /* <DEDUP_REMOVED lines=10> */
.L_x_35006:
        /* <DEDUP_REMOVED lines=12> */
.L_x_44082:


//--------------------- .text._ZN2at6native29vectorized_elementwise_kernelILi4ENS0_13BinaryFunctorIffbZZZNS0_23logical_and_kernel_cudaERNS_14TensorIteratorEENKUlvE0_clEvENKUlvE5_clEvEUlffE_EESt5arrayIPcLm3EEEEviT0_T1_ --------------------------
	.section	.text._ZN2at6native29vectorized_elementwise_kernelILi4ENS0_13BinaryFunctorIffbZZZNS0_23logical_and_kernel_cudaERNS_14TensorIteratorEENKUlvE0_clEvENKUlvE5_clEvEUlffE_EESt5arrayIPcLm3EEEEviT0_T1_,"ax",@progbits
	.align	128
        .global         _ZN2at6native29vectorized_elementwise_kernelILi4ENS0_13BinaryFunctorIffbZZZNS0_23logical_and_kernel_cudaERNS_14TensorIteratorEENKUlvE0_clEvENKUlvE5_clEvEUlffE_EESt5arrayIPcLm3EEEEviT0_T1_
        .type           _ZN2at6native29vectorized_elementwise_kernelILi4ENS0_13BinaryFunctorIffbZZZNS0_23logical_and_kernel_cudaERNS_14TensorIteratorEENKUlvE0_clEvENKUlvE5_clEvEUlffE_EESt5arrayIPcLm3EEEEviT0_T1_,@function
        .size           _ZN2at6native29vectorized_elementwise_kernelILi4ENS0_13BinaryFunctorIffbZZZNS0_23logical_and_kernel_cudaERNS_14TensorIteratorEENKUlvE0_clEvENKUlvE5_clEvEUlffE_EESt5arrayIPcLm3EEEEviT0_T1_,(.L_x_44083 - _ZN2at6native29vectorized_elementwise_kernelILi4ENS0_13BinaryFunctorIffbZZZNS0_23logical_and_kernel_cudaERNS_14TensorIteratorEENKUlvE0_clEvENKUlvE5_clEvEUlffE_EESt5arrayIPcLm3EEEEviT0_T1_)
        .other          _ZN2at6native29vectorized_elementwise_kernelILi4ENS0_13BinaryFunctorIffbZZZNS0_23logical_and_kernel_cudaERNS_14TensorIteratorEENKUlvE0_clEvENKUlvE5_clEvEUlffE_EESt5arrayIPcLm3EEEEviT0_T1_,@"STO_CUDA_ENTRY STV_DEFAULT"
_ZN2at6native29vectorized_elementwise_kernelILi4ENS0_13BinaryFunctorIffbZZZNS0_23logical_and_kernel_cudaERNS_14TensorIteratorEENKUlvE0_clEvENKUlvE5_clEvEUlffE_EESt5arrayIPcLm3EEEEviT0_T1_:
.text._ZN2at6native29vectorized_elementwise_kernelILi4ENS0_13BinaryFunctorIffbZZZNS0_23logical_and_kernel_cudaERNS_14TensorIteratorEENKUlvE0_clEvENKUlvE5_clEvEUlffE_EESt5arrayIPcLm3EEEEviT0_T1_:
        /* <DEDUP_REMOVED lines=64> */
.L_x_35007:
        /* <DEDUP_REMOVED lines=140> */
.L_x_35010:
        /* <DEDUP_REMOVED lines=8> */
.L_x_35011:
        /* <DEDUP_REMOVED lines=8> */
.L_x_35012:
        /* <DEDUP_REMOVED lines=9> */
.L_x_35013:
[----:B------:R-:W-:Y:S05]  /*0e50*/  BSYNC B1 ;  /* 0x0000000000017941 */ /* 0x000fea0003800000 */
.L_x_35009:
[----:B------:R-:W-:-:S13]  /*0e60*/  ISETP.GE.AND P0, PT, R5, R2, PT ;  /* 0x000000020500720c */ /* 0x000fda0003f06270 */
[----:B--2---:R-:W2:Y:S01]  /*0e70*/  @!P0 LDC.64 R8, c[0x0][0x218] ;  /* 0x00008600ff088b82 */ /* 0x004ea20000000a00 */
[----:B01----:R-:W-:Y:S02]  /*0e80*/  @!P0 IMAD.IADD R7, R0, 0x1, R5 ;  /* 0x0000000100078824 */ /* 0x003fe400078e0205 */
[----:B------:R-:W-:-:S03]  /*0e90*/  @!P0 VIADD R5, R5, 0x80 ;  /* 0x0000008005058836 */ /* 0x000fc60000000000 */
[----:B--2---:R-:W-:-:S05]  /*0ea0*/  @!P0 IADD3 R6, P1, R7, R8, RZ ;  /* 0x0000000807068210 */ /* 0x004fca0007f3e0ff */
[----:B------:R-:W-:-:S05]  /*0eb0*/  @!P0 IMAD.X R7, RZ, RZ, R9, P1 ;  /* 0x000000ffff078224 */ /* 0x000fca00008e0609 */
[----:B------:R2:W-:Y:S03]  /*0ec0*/  @!P0 STG.E.U8 desc[UR4][R6.64], R17 ;  /* 0x0000001106008986 */ /* 0x0005e6000c101104 */
.L_x_35014:
[----:B------:R-:W-:Y:S05]  /*0ed0*/  BSYNC B0 ;  /* 0x0000000000007941 */ /* 0x000fea0003800000 */
.L_x_35008:
        /* <DEDUP_REMOVED lines=10> */
.L_x_35015:
        /* <DEDUP_REMOVED lines=16> */
.L_x_44083:


//--------------------- .text._ZN2at6native29vectorized_elementwise_kernelILi8ENS0_13BinaryFunctorIffbZZZNS0_23logical_and_kernel_cudaERNS_14TensorIteratorEENKUlvE0_clEvENKUlvE5_clEvEUlffE_EESt5arrayIPcLm3EEEEviT0_T1_ --------------------------
	.section	.text._ZN2at6native29vectorized_elementwise_kernelILi8ENS0_13BinaryFunctorIffbZZZNS0_23logical_and_kernel_cudaERNS_14TensorIteratorEENKUlvE0_clEvENKUlvE5_clEvEUlffE_EESt5arrayIPcLm3EEEEviT0_T1_,"ax",@progbits
	.align	128
        .global         _ZN2at6native29vectorized_elementwise_kernelILi8ENS0_13BinaryFunctorIffbZZZNS0_23logical_and_kernel_cudaERNS_14TensorIteratorEENKUlvE0_clEvENKUlvE5_clEvEUlffE_EESt5arrayIPcLm3EEEEviT0_T1_
        .type           _ZN2at6native29vectorized_elementwise_kernelILi8ENS0_13BinaryFunctorIffbZZZNS0_23logical_and_kernel_cudaERNS_14TensorIteratorEENKUlvE0_clEvENKUlvE5_clEvEUlffE_EESt5arrayIPcLm3EEEEviT0_T1_,@function
        .size           _ZN2at6native29vectorized_elementwise_kernelILi8ENS0_13BinaryFunctorIffbZZZNS0_23logical_and_kernel_cudaERNS_14TensorIteratorEENKUlvE0_clEvENKUlvE5_clEvEUlffE_EESt5arrayIPcLm3EEEEviT0_T1_,(.L_x_44084 - _ZN2at6native29vectorized_elementwise_kernelILi8ENS0_13BinaryFunctorIffbZZZNS0_23logical_and_kernel_cudaERNS_14TensorIteratorEENKUlvE0_clEvENKUlvE5_clEvEUlffE_EESt5arrayIPcLm3EEEEviT0_T1_)
        .other          _ZN2at6native29vectorized_elementwise_kernelILi8ENS0_13BinaryFunctorIffbZZZNS0_23logical_and_kernel_cudaERNS_14TensorIteratorEENKUlvE0_clEvENKUlvE5_clEvEUlffE_EESt5arrayIPcLm3EEEEviT0_T1_,@"STO_CUDA_ENTRY STV_DEFAULT"
_ZN2at6native29vectorized_elementwise_kernelILi8ENS0_13BinaryFunctorIffbZZZNS0_23logical_and_kernel_cudaERNS_14TensorIteratorEENKUlvE0_clEvENKUlvE5_clEvEUlffE_EESt5arrayIPcLm3EEEEviT0_T1_:
.text._ZN2at6native29vectorized_elementwise_kernelILi8ENS0_13BinaryFunctorIffbZZZNS0_23logical_and_kernel_cudaERNS_14TensorIteratorEENKUlvE0_clEvENKUlvE5_clEvEUlffE_EESt5arrayIPcLm3EEEEviT0_T1_:
        /* <DEDUP_REMOVED lines=67> */
.L_x_35016:
        /* <DEDUP_REMOVED lines=140> */
.L_x_35019:
        /* <DEDUP_REMOVED lines=8> */
.L_x_35020:
        /* <DEDUP_REMOVED lines=8> */
.L_x_35021:
        /* <DEDUP_REMOVED lines=9> */
.L_x_35022:
[----:B------:R-:W-:Y:S05]  /*0e80*/  BSYNC B1 ;  /* 0x0000000000017941 */ /* 0x000fea0003800000 */
.L_x_35018:
[----:B------:R-:W-:-:S13]  /*0e90*/  ISETP.GE.AND P0, PT, R5, R2, PT ;  /* 0x000000020500720c */ /* 0x000fda0003f06270 */
[----:B--2---:R-:W2:Y:S01]  /*0ea0*/  @!P0 LDC.64 R8, c[0x0][0x218] ;  /* 0x00008600ff088b82 */ /* 0x004ea20000000a00 */
[----:B01----:R-:W-:Y:S02]  /*0eb0*/  @!P0 IMAD.IADD R7, R0, 0x1, R5 ;  /* 0x0000000100078824 */ /* 0x003fe400078e0205 */
[----:B------:R-:W-:-:S03]  /*0ec0*/  @!P0 VIADD R5, R5, 0x80 ;  /* 0x0000008005058836 */ /* 0x000fc60000000000 */
[----:B--2---:R-:W-:-:S05]  /*0ed0*/  @!P0 IADD3 R6, P1, R7, R8, RZ ;  /* 0x0000000807068210 */ /* 0x004fca0007f3e0ff */
[----:B------:R-:W-:-:S05]  /*0ee0*/  @!P0 IMAD.X R7, RZ, RZ, R9, P1 ;  /* 0x000000ffff078224 */ /* 0x000fca00008e0609 */
[----:B------:R2:W-:Y:S03]  /*0ef0*/  @!P0 STG.E.U8 desc[UR4][R6.64], R17 ;  /* 0x0000001106008986 */ /* 0x0005e6000c101104 */
.L_x_35023:
[----:B------:R-:W-:Y:S05]  /*0f00*/  BSYNC B0 ;  /* 0x0000000000007941 */ /* 0x000fea0003800000 */
.L_x_35017:
        /* <DEDUP_REMOVED lines=10> */
.L_x_35024:
        /* <DEDUP_REMOVED lines=13> */
.L_x_44084:


//--------------------- .text._ZN2at6native18elementwise_kernelILi128ELi4EZNS0_15gpu_kernel_implINS0_13AUnaryFunctorIddbZZZNS0_23logical_and_kernel_cudaERNS_14TensorIteratorEENKUlvE0_clEvENKUlvE4_clEvEUlddE_EEEEvRNS_18TensorIteratorBaseERKT_EUliE_EEviT1_ --------------------------
	.section	.text._ZN2at6native18elementwise_kernelILi128ELi4EZNS0_15gpu_kernel_implINS0_13AUnaryFunctorIddbZZZNS0_23logical_and_kernel_cudaERNS_14TensorIteratorEENKUlvE0_clEvENKUlvE4_clEvEUlddE_EEEEvRNS_18TensorIteratorBaseERKT_EUliE_EEviT1_,"ax",@progbits
	.align	128
        .global         _ZN2at6native18elementwise_kernelILi128ELi4EZNS0_15gpu_kernel_implINS0_13AUnaryFunctorIddbZZZNS0_23logical_and_kernel_cudaERNS_14TensorIteratorEENKUlvE0_clEvENKUlvE4_clEvEUlddE_EEEEvRNS_18TensorIteratorBaseERKT_EUliE_EEviT1_
        .type           _ZN2at6native18elementwise_kernelILi128ELi4EZNS0_15gpu_kernel_implINS0_13AUnaryFunctorIddbZZZNS0_23logical_and_kernel_cudaERNS_14TensorIteratorEENKUlvE0_clEvENKUlvE4_clEvEUlddE_EEEEvRNS_18TensorIteratorBaseERKT_EUliE_EEviT1_,@function
        .size           _ZN2at6native18elementwise_kernelILi128ELi4EZNS0_15gpu_kernel_implINS0_13AUnaryFunctorIddbZZZNS0_23logical_and_kernel_cudaERNS_14TensorIteratorEENKUlvE0_clEvENKUlvE4_clEvEUlddE_EEEEvRNS_18TensorIteratorBaseERKT_EUliE_EEviT1_,(.L_x_44085 - _ZN2at6native18elementwise_kernelILi128ELi4EZNS0_15gpu_kernel_implINS0_13AUnaryFunctorIddbZZZNS0_23logical_and_kernel_cudaERNS_14TensorIteratorEENKUlvE0_clEvENKUlvE4_clEvEUlddE_EEEEvRNS_18TensorIteratorBaseERKT_EUliE_EEviT1_)
        .other          _ZN2at6native18elementwise_kernelILi128ELi4EZNS0_15gpu_kernel_implINS0_13AUnaryFunctorIddbZZZNS0_23logical_and_kernel_cudaERNS_14TensorIteratorEENKUlvE0_clEvENKUlvE4_clEvEUlddE_EEEEvRNS_18TensorIteratorBaseERKT_EUliE_EEviT1_,@"STO_CUDA_ENTRY STV_DEFAULT"
_ZN2at6native18elementwise_kernelILi128ELi4EZNS0_15gpu_kernel_implINS0_13AUnaryFunctorIddbZZZNS0_23logical_and_kernel_cudaERNS_14TensorIteratorEENKUlvE0_clEvENKUlvE4_clEvEUlddE_EEEEvRNS_18TensorIteratorBaseERKT_EUliE_EEviT1_:
.text._ZN2at6native18elementwise_kernelILi128ELi4EZNS0_15gpu_kernel_implINS0_13AUnaryFunctorIddbZZZNS0_23logical_and_kernel_cudaERNS_14TensorIteratorEENKUlvE0_clEvENKUlvE4_clEvEUlddE_EEEEvRNS_18TensorIteratorBaseERKT_EUliE_EEviT1_:
        /* <DEDUP_REMOVED lines=314> */
.L_x_35027:
        /* <DEDUP_REMOVED lines=21> */
.L_x_35031:
[----:B------:R-:W2:Y:S02]  /*14f0*/  LDG.E.U8 R2, desc[UR36][R4.64] ;  /* 0x0000002404027981 */ /* 0x000ea4000c1e1100 */
[----:B--2---:R-:W0:Y:S01]  /*1500*/  I2F.F64.U16 R2, R2 ;  /* 0x0000000200027312 */ /* 0x004e220000101800 */
[----:B------:R-:W-:Y:S05]  /*1510*/  BRA `(.L_x_35033) ;  /* 0x0000000c00707947 */ /* 0x000fea0003800000 */
.L_x_35030:
        /* <DEDUP_REMOVED lines=9> */
.L_x_35035:
[----:B------:R-:W2:Y:S02]  /*15b0*/  LDG.E R2, desc[UR36][R4.64] ;  /* 0x0000002404027981 */ /* 0x000ea4000c1e1900 */
[----:B--2---:R-:W0:Y:S01]  /*15c0*/  I2F.F64 R2, R2 ;  /* 0x0000000200027312 */ /* 0x004e220000201c00 */
[----:B------:R-:W-:Y:S05]  /*15d0*/  BRA `(.L_x_35033) ;  /* 0x0000000c00407947 */ /* 0x000fea0003800000 */
.L_x_35034:
[----:B------:R-:W2:Y:S02]  /*15e0*/  LDG.E.U16 R2, desc[UR36][R4.64] ;  /* 0x0000002404027981 */ /* 0x000ea4000c1e1500 */
[----:B--2---:R-:W0:Y:S01]  /*15f0*/  I2F.F64.S16 R2, R2 ;  /* 0x0000000200027312 */ /* 0x004e220000101c00 */
[----:B------:R-:W-:Y:S05]  /*1600*/  BRA `(.L_x_35033) ;  /* 0x0000000c00347947 */ /* 0x000fea0003800000 */
.L_x_35029:
        /* <DEDUP_REMOVED lines=10> */
.L_x_35037:
[----:B------:R-:W2:Y:S02]  /*16b0*/  LDG.E.U16 R0, desc[UR36][R4.64] ;  /* 0x0000002404007981 */ /* 0x000ea4000c1e1500 */
[----:B--2---:R-:W-:-:S05]  /*16c0*/  HADD2.F32 R0, -RZ, R0.H0_H0 ;  /* 0x20000000ff007230 */ /* 0x004fca0000004100 */
[----:B------:R-:W-:-:S04]  /*16d0*/  FMUL.FTZ R0, R0, 1 ;  /* 0x3f80000000007820 */ /* 0x000fc80000410000 */
[----:B------:R0:W1:Y:S01]  /*16e0*/  F2F.F64.F32 R2, R0 ;  /* 0x0000000000027310 */ /* 0x0000620000201800 */
[----:B------:R-:W-:Y:S05]  /*16f0*/  BRA `(.L_x_35033) ;  /* 0x0000000800f87947 */ /* 0x000fea0003800000 */
.L_x_35036:
        /* <DEDUP_REMOVED lines=10> */
.L_x_35039:
[----:B------:R-:W2:Y:S02]  /*17a0*/  LDG.E.U16 R4, desc[UR36][R4.64] ;  /* 0x0000002404047981 */ /* 0x000ea4000c1e1500 */
[----:B--2---:R-:W-:-:S05]  /*17b0*/  HADD2.F32 R0, -RZ, R4.H0_H0 ;  /* 0x20000004ff007230 */ /* 0x004fca0000004100 */
[----:B------:R-:W-:-:S04]  /*17c0*/  FMUL.FTZ R0, R0, 1 ;  /* 0x3f80000000007820 */ /* 0x000fc80000410000 */
[----:B------:R0:W1:Y:S01]  /*17d0*/  F2F.F64.F32 R2, R0 ;  /* 0x0000000000027310 */ /* 0x0000620000201800 */
[----:B------:R-:W-:Y:S05]  /*17e0*/  BRA `(.L_x_35033) ;  /* 0x0000000800bc7947 */ /* 0x000fea0003800000 */
.L_x_35038:
[----:B------:R0:W5:Y:S01]  /*17f0*/  LDG.E.64 R2, desc[UR36][R4.64] ;  /* 0x0000002404027981 */ /* 0x000162000c1e1b00 */
[----:B------:R-:W-:Y:S05]  /*1800*/  BRA `(.L_x_35033) ;  /* 0x0000000800b47947 */ /* 0x000fea0003800000 */
.L_x_35028:
        /* <DEDUP_REMOVED lines=13> */
.L_x_35042:
[----:B------:R0:W5:Y:S01]  /*18e0*/  LDG.E.64 R2, desc[UR36][R4.64] ;  /* 0x0000002404027981 */ /* 0x000162000c1e1b00 */
[----:B------:R-:W-:Y:S05]  /*18f0*/  BRA `(.L_x_35033) ;  /* 0x0000000800787947 */ /* 0x000fea0003800000 */
.L_x_35041:
        /* <DEDUP_REMOVED lines=28> */
.L_x_35044:
        /* <DEDUP_REMOVED lines=15> */
.L_x_35043:
[----:B------:R-:W2:Y:S02]  /*1bb0*/  LDG.E.U16 R0, desc[UR36][R4.64] ;  /* 0x0000002404007981 */ /* 0x000ea4000c1e1500 */
[----:B--2---:R-:W-:-:S04]  /*1bc0*/  IMAD.U32 R0, R0, 0x10000, RZ ;  /* 0x0001000000007824 */ /* 0x004fc800078e00ff */
[----:B------:R-:W-:-:S04]  /*1bd0*/  FMUL.FTZ R0, R0, 1 ;  /* 0x3f80000000007820 */ /* 0x000fc80000410000 */
[----:B------:R0:W1:Y:S01]  /*1be0*/  F2F.F64.F32 R2, R0 ;  /* 0x0000000000027310 */ /* 0x0000620000201800 */
[----:B------:R-:W-:Y:S05]  /*1bf0*/  BRA `(.L_x_35033) ;  /* 0x0000000400b87947 */ /* 0x000fea0003800000 */
.L_x_35040:
        /* <DEDUP_REMOVED lines=11> */
.L_x_35047:
        /* <DEDUP_REMOVED lines=21> */
.L_x_35051:
[----:B------:R-:W-:Y:S05]  /*1e00*/  BSYNC B1 ;  /* 0x0000000000017941 */ /* 0x000fea0003800000 */
.L_x_35050:
[----:B------:R-:W-:Y:S01]  /*1e10*/  LEA R3, R0, 0x3b800000, 0x17 ;  /* 0x3b80000000037811 */ /* 0x000fe200078eb8ff */
[----:B------:R-:W-:-:S05]  /*1e20*/  IMAD.SHL.U32 R0, R2, 0x100000, RZ ;  /* 0x0010000002007824 */ /* 0x000fca00078e00ff */
[----:B------:R-:W-:-:S07]  /*1e30*/  LOP3.LUT R0, R3, R0, R4, 0xfe, !PT ;  /* 0x0000000003007212 */ /* 0x000fce00078efe04 */
.L_x_35049:
[----:B------:R-:W-:Y:S05]  /*1e40*/  BSYNC B0 ;  /* 0x0000000000007941 */ /* 0x000fea0003800000 */
.L_x_35048:
[----:B------:R-:W-:-:S04]  /*1e50*/  FMUL.FTZ R0, R0, 1 ;  /* 0x3f80000000007820 */ /* 0x000fc80000410000 */
[----:B------:R1:W2:Y:S01]  /*1e60*/  F2F.F64.F32 R2, R0 ;  /* 0x0000000000027310 */ /* 0x0002a20000201800 */
[----:B------:R-:W-:Y:S05]  /*1e70*/  BRA `(.L_x_35033) ;  /* 0x0000000400187947 */ /* 0x000fea0003800000 */
.L_x_35046:
        /* <DEDUP_REMOVED lines=21> */
.L_x_35055:
[----:B------:R-:W-:Y:S05]  /*1fd0*/  BSYNC B1 ;  /* 0x0000000000017941 */ /* 0x000fea0003800000 */
.L_x_35054:
[----:B------:R-:W-:Y:S01]  /*1fe0*/  LEA R3, R0, 0x37800000, 0x17 ;  /* 0x3780000000037811 */ /* 0x000fe200078eb8ff */
[----:B------:R-:W-:-:S05]  /*1ff0*/  IMAD.SHL.U32 R0, R2, 0x200000, RZ ;  /* 0x0020000002007824 */ /* 0x000fca00078e00ff */
[----:B------:R-:W-:-:S07]  /*2000*/  LOP3.LUT R0, R3, R0, R4, 0xfe, !PT ;  /* 0x0000000003007212 */ /* 0x000fce00078efe04 */
.L_x_35053:
[----:B------:R-:W-:Y:S05]  /*2010*/  BSYNC B0 ;  /* 0x0000000000007941 */ /* 0x000fea0003800000 */
.L_x_35052:
[----:B------:R-:W-:-:S04]  /*2020*/  FMUL.FTZ R0, R0, 1 ;  /* 0x3f80000000007820 */ /* 0x000fc80000410000 */
[----:B------:R3:W4:Y:S01]  /*2030*/  F2F.F64.F32 R2, R0 ;  /* 0x0000000000027310 */ /* 0x0007220000201800 */
[----:B------:R-:W-:Y:S05]  /*2040*/  BRA `(.L_x_35033) ;  /* 0x0000000000a47947 */ /* 0x000fea0003800000 */
.L_x_35045:
        /* <DEDUP_REMOVED lines=14> */
.L_x_35059:
[----:B------:R-:W-:Y:S05]  /*2130*/  BSYNC B0 ;  /* 0x0000000000007941 */ /* 0x000fea0003800000 */
.L_x_35058:
[----:B------:R-:W-:-:S04]  /*2140*/  FMUL.FTZ R0, R0, 1 ;  /* 0x3f80000000007820 */ /* 0x000fc80000410000 */
[----:B------:R0:W1:Y:S01]  /*2150*/  F2F.F64.F32 R2, R0 ;  /* 0x0000000000027310 */ /* 0x0000620000201800 */
[----:B------:R-:W-:Y:S05]  /*2160*/  BRA `(.L_x_35033) ;  /* 0x00000000005c7947 */ /* 0x000fea0003800000 */
.L_x_35032:
        /* <DEDUP_REMOVED lines=16> */
.L_x_35060:
[----:B------:R-:W-:Y:S01]  /*2270*/  CS2R R2, SRZ ;  /* 0x0000000000027805 */ /* 0x000fe2000001ff00 */
[----:B------:R-:W-:Y:S06]  /*2280*/  BRA `(.L_x_35033) ;  /* 0x0000000000147947 */ /* 0x000fec0003800000 */
.L_x_35057:
[----:B------:R-:W2:Y:S02]  /*2290*/  LDG.E.64 R2, desc[UR36][R4.64] ;  /* 0x0000002404027981 */ /* 0x000ea4000c1e1b00 */
[----:B--2---:R-:W0:Y:S01]  /*22a0*/  I2F.F64.U64 R2, R2 ;  /* 0x0000000200027312 */ /* 0x004e220000301800 */
[----:B------:R-:W-:Y:S05]  /*22b0*/  BRA `(.L_x_35033) ;  /* 0x0000000000087947 */ /* 0x000fea0003800000 */
.L_x_35056:
[----:B------:R-:W2:Y:S02]  /*22c0*/  LDG.E R2, desc[UR36][R4.64] ;  /* 0x0000002404027981 */ /* 0x000ea4000c1e1900 */
[----:B--2---:R-:W0:Y:S02]  /*22d0*/  I2F.F64.U32 R2, R2 ;  /* 0x0000000200027312 */ /* 0x004e240000201800 */
.L_x_35033:
[----:B0-----:R-:W3:Y:S01]  /*22e0*/  LDC.U8 R4, c[0x0][0x430] ;  /* 0x00010c00ff047b82 */ /* 0x001ee20000000000 */
[----:B------:R-:W-:Y:S02]  /*22f0*/  ULDC.64 UR4, c[0x0][0x428] ;  /* 0x00010a0000047ab9 */ /* 0x000fe40000000a00 */
[----:B------:R-:W-:-:S06]  /*2300*/  DSETP.NEU.AND P0, PT, RZ, UR4, PT ;  /* 0x00000004ff007e2a */ /* 0x000fcc000bf0d000 */
[----:B-12-45:R-:W-:-:S06]  /*2310*/  DSETP.NEU.AND P0, PT, R2, RZ, P0 ;  /* 0x000000ff0200722a */ /* 0x036fcc000070d000 */
        /* <DEDUP_REMOVED lines=14> */
.L_x_35064:
[----:B------:R3:W-:Y:S01]  /*2400*/  STG.E.U8 desc[UR36][R16.64], R2 ;  /* 0x0000000210007986 */ /* 0x0007e2000c101124 */
[----:B------:R-:W-:Y:S05]  /*2410*/  BRA `(.L_x_35066) ;  /* 0x0000000c00487947 */ /* 0x000fea0003800000 */
.L_x_35063:
        /* <DEDUP_REMOVED lines=9> */
.L_x_35068:
[----:B------:R1:W-:Y:S01]  /*24b0*/  STG.E desc[UR36][R16.64], R2 ;  /* 0x0000000210007986 */ /* 0x0003e2000c101924 */
[----:B------:R-:W-:Y:S05]  /*24c0*/  BRA `(.L_x_35066) ;  /* 0x0000000c001c7947 */ /* 0x000fea0003800000 */
.L_x_35067:
[----:B------:R2:W-:Y:S01]  /*24d0*/  STG.E.U16 desc[UR36][R16.64], R2 ;  /* 0x0000000210007986 */ /* 0x0005e2000c101524 */
[----:B------:R-:W-:Y:S05]  /*24e0*/  BRA `(.L_x_35066) ;  /* 0x0000000c00147947 */ /* 0x000fea0003800000 */
.L_x_35062:
        /* <DEDUP_REMOVED lines=9> */
.L_x_35070:
[----:B------:R-:W-:-:S04]  /*2580*/  I2FP.F32.U32 R0, R2 ;  /* 0x0000000200007245 */ /* 0x000fc80000201000 */
[----:B------:R-:W-:-:S05]  /*2590*/  F2FP.F16.F32.PACK_AB R0, RZ, R0 ;  /* 0x00000000ff00723e */ /* 0x000fca00000000ff */
[----:B------:R0:W-:Y:S01]  /*25a0*/  STG.E.U16 desc[UR36][R16.64], R0 ;  /* 0x0000000010007986 */ /* 0x0001e2000c101524 */
[----:B------:R-:W-:Y:S05]  /*25b0*/  BRA `(.L_x_35066) ;  /* 0x0000000800e07947 */ /* 0x000fea0003800000 */
.L_x_35069:
        /* <DEDUP_REMOVED lines=10> */
.L_x_35072:
[----:B------:R-:W-:-:S04]  /*2660*/  I2FP.F32.U32 R2, R2 ;  /* 0x0000000200027245 */ /* 0x000fc80000201000 */
[----:B------:R-:W-:-:S04]  /*2670*/  F2FP.F16.F32.PACK_AB R3, RZ, R2 ;  /* 0x00000002ff03723e */ /* 0x000fc800000000ff */
[----:B------:R-:W-:-:S05]  /*2680*/  PRMT R3, R3, 0x5410, RZ ;  /* 0x0000541003037816 */ /* 0x000fca00000000ff */
[----:B------:R0:W-:Y:S01]  /*2690*/  STG.E desc[UR36][R16.64], R3 ;  /* 0x0000000310007986 */ /* 0x0001e2000c101924 */
[----:B------:R-:W-:Y:S05]  /*26a0*/  BRA `(.L_x_35066) ;  /* 0x0000000800a47947 */ /* 0x000fea0003800000 */
.L_x_35071:
[----:B------:R-:W0:Y:S02]  /*26b0*/  I2F.F64.U32 R2, R2 ;  /* 0x0000000200027312 */ /* 0x000e240000201800 */
[----:B0-----:R0:W-:Y:S01]  /*26c0*/  STG.E.64 desc[UR36][R16.64], R2 ;  /* 0x0000000210007986 */ /* 0x0011e2000c101b24 */
[----:B------:R-:W-:Y:S05]  /*26d0*/  BRA `(.L_x_35066) ;  /* 0x0000000800987947 */ /* 0x000fea0003800000 */
.L_x_35061:
        /* <DEDUP_REMOVED lines=10> */
.L_x_35075:
[----:B------:R-:W0:Y:S01]  /*2780*/  I2F.F64.U32 R4, R2 ;  /* 0x0000000200047312 */ /* 0x000e220000201800 */
[----:B------:R-:W-:-:S05]  /*2790*/  CS2R R6, SRZ ;  /* 0x0000000000067805 */ /* 0x000fca000001ff00 */
[----:B0-----:R0:W-:Y:S01]  /*27a0*/  STG.E.128 desc[UR36][R16.64], R4 ;  /* 0x0000000410007986 */ /* 0x0011e2000c101d24 */
[----:B------:R-:W-:Y:S05]  /*27b0*/  BRA `(.L_x_35066) ;  /* 0x0000000800607947 */ /* 0x000fea0003800000 */
.L_x_35074:
        /* <DEDUP_REMOVED lines=21> */
.L_x_35079:
[----:B------:R-:W-:Y:S05]  /*2910*/  BSYNC B0 ;  /* 0x0000000000007941 */ /* 0x000fea0003800000 */
.L_x_35078:
[----:B------:R-:W-:-:S05]  /*2920*/  LOP3.LUT R3, R0, R3, RZ, 0xfc, !PT ;  /* 0x0000000300037212 */ /* 0x000fca00078efcff */
[----:B------:R0:W-:Y:S01]  /*2930*/  STG.E.U8 desc[UR36][R16.64], R3 ;  /* 0x0000000310007986 */ /* 0x0001e2000c101124 */
[----:B------:R-:W-:Y:S05]  /*2940*/  BRA `(.L_x_35066) ;  /* 0x0000000400fc7947 */ /* 0x000fea0003800000 */
.L_x_35077:
        /* <DEDUP_REMOVED lines=13> */
.L_x_35081:
[----:B------:R-:W-:Y:S01]  /*2a20*/  IMAD.MOV.U32 R0, RZ, RZ, 0x7f ;  /* 0x0000007fff007424 */ /* 0x000fe200078e00ff */
[----:B------:R-:W-:-:S04]  /*2a30*/  ISETP.GT.U32.AND P0, PT, R2, 0x7f800000, PT ;  /* 0x7f8000000200780c */ /* 0x000fc80003f04070 */
[----:B------:R-:W-:-:S09]  /*2a40*/  SEL R0, R0, 0x7c, P0 ;  /* 0x0000007c00007807 */ /* 0x000fd20000000000 */
.L_x_35082:
[----:B------:R-:W-:Y:S05]  /*2a50*/  BSYNC B0 ;  /* 0x0000000000007941 */ /* 0x000fea0003800000 */
.L_x_35080:
[----:B------:R-:W-:-:S04]  /*2a60*/  LOP3.LUT R2, R3, 0x80000000, RZ, 0xc0, !PT ;  /* 0x8000000003027812 */ /* 0x000fc800078ec0ff */
[----:B------:R-:W-:-:S04]  /*2a70*/  SHF.R.U32.HI R3, RZ, 0x18, R2 ;  /* 0x00000018ff037819 */ /* 0x000fc80000011602 */
[----:B------:R-:W-:-:S05]  /*2a80*/  LOP3.LUT R3, R0, R3, RZ, 0xfc, !PT ;  /* 0x0000000300037212 */ /* 0x000fca00078efcff */
[----:B------:R0:W-:Y:S01]  /*2a90*/  STG.E.U8 desc[UR36][R16.64], R3 ;  /* 0x0000000310007986 */ /* 0x0001e2000c101124 */
[----:B------:R-:W-:Y:S05]  /*2aa0*/  BRA `(.L_x_35066) ;  /* 0x0000000400a47947 */ /* 0x000fea0003800000 */
.L_x_35076:
[----:B------:R-:W-:-:S04]  /*2ab0*/  I2FP.F32.U32 R0, R2 ;  /* 0x0000000200007245 */ /* 0x000fc80000201000 */
[----:B------:R-:W-:-:S05]  /*2ac0*/  F2FP.BF16.F32.PACK_AB R0, RZ, R0 ;  /* 0x00000000ff00723e */ /* 0x000fca00000010ff */
[----:B------:R0:W-:Y:S01]  /*2ad0*/  STG.E.U16 desc[UR36][R16.64], R0 ;  /* 0x0000000010007986 */ /* 0x0001e2000c101524 */
[----:B------:R-:W-:Y:S05]  /*2ae0*/  BRA `(.L_x_35066) ;  /* 0x0000000400947947 */ /* 0x000fea0003800000 */
.L_x_35073:
        /* <DEDUP_REMOVED lines=10> */
.L_x_35085:
        /* <DEDUP_REMOVED lines=17> */
.L_x_35088:
[----:B------:R-:W-:-:S04]  /*2ca0*/  LOP3.LUT R2, R3, 0x80000000, RZ, 0xc0, !PT ;  /* 0x8000000003027812 */ /* 0x000fc800078ec0ff */
[----:B------:R-:W-:-:S04]  /*2cb0*/  SHF.R.U32.HI R3, RZ, 0x18, R2 ;  /* 0x00000018ff037819 */ /* 0x000fc80000011602 */
[----:B------:R-:W-:-:S04]  /*2cc0*/  LOP3.LUT R0, R0, R3, RZ, 0xfc, !PT ;  /* 0x0000000300007212 */ /* 0x000fc800078efcff */
[----:B------:R-:W-:-:S07]  /*2cd0*/  PRMT R8, R0, 0x7610, R8 ;  /* 0x0000761000087816 */ /* 0x000fce0000000008 */
.L_x_35087:
[----:B------:R-:W-:Y:S05]  /*2ce0*/  BSYNC B0 ;  /* 0x0000000000007941 */ /* 0x000fea0003800000 */
.L_x_35086:
[----:B------:R0:W-:Y:S01]  /*2cf0*/  STG.E.U8 desc[UR36][R16.64], R8 ;  /* 0x0000000810007986 */ /* 0x0001e2000c101124 */
[----:B------:R-:W-:Y:S05]  /*2d00*/  BRA `(.L_x_35066) ;  /* 0x00000004000c7947 */ /* 0x000fea0003800000 */
.L_x_35084:
        /* <DEDUP_REMOVED lines=17> */
.L_x_35091:
[----:B------:R-:W-:-:S04]  /*2e20*/  LOP3.LUT R2, R3, 0x80000000, RZ, 0xc0, !PT ;  /* 0x8000000003027812 */ /* 0x000fc800078ec0ff */
[----:B------:R-:W-:-:S04]  /*2e30*/  SHF.R.U32.HI R3, RZ, 0x18, R2 ;  /* 0x00000018ff037819 */ /* 0x000fc80000011602 */
[----:B------:R-:W-:-:S04]  /*2e40*/  LOP3.LUT R0, R0, R3, RZ, 0xfc, !PT ;  /* 0x0000000300007212 */ /* 0x000fc800078efcff */
[----:B------:R-:W-:-:S07]  /*2e50*/  PRMT R8, R0, 0x7610, R8 ;  /* 0x0000761000087816 */ /* 0x000fce0000000008 */
.L_x_35090:
[----:B------:R-:W-:Y:S05]  /*2e60*/  BSYNC B0 ;  /* 0x0000000000007941 */ /* 0x000fea0003800000 */
.L_x_35089:
[----:B------:R0:W-:Y:S01]  /*2e70*/  STG.E.U8 desc[UR36][R16.64], R8 ;  /* 0x0000000810007986 */ /* 0x0001e2000c101124 */
[----:B------:R-:W-:Y:S05]  /*2e80*/  BRA `(.L_x_35066) ;  /* 0x0000000000ac7947 */ /* 0x000fea0003800000 */
.L_x_35083:
        /* <DEDUP_REMOVED lines=22> */
.L_x_35065:
        /* <DEDUP_REMOVED lines=16> */
.L_x_35094:
[----:B------:R-:W-:Y:S05]  /*30f0*/  BRA `(.L_x_35066) ;  /* 0x0000000000107947 */ /* 0x000fea0003800000 */
.L_x_35093:
[----:B------:R-:W-:-:S05]  /*3100*/  IMAD.MOV.U32 R3, RZ, RZ, RZ ;  /* 0x000000ffff037224 */ /* 0x000fca00078e00ff */
[----:B------:R0:W-:Y:S01]  /*3110*/  STG.E.64 desc[UR36][R16.64], R2 ;  /* 0x0000000210007986 */ /* 0x0001e2000c101b24 */
[----:B------:R-:W-:Y:S05]  /*3120*/  BRA `(.L_x_35066) ;  /* 0x0000000000047947 */ /* 0x000fea0003800000 */
.L_x_35092:
[----:B------:R0:W-:Y:S02]  /*3130*/  STG.E desc[UR36][R16.64], R2 ;  /* 0x0000000210007986 */ /* 0x0001e4000c101924 */
.L_x_35066:
[----:B------:R-:W-:-:S04]  /*3140*/  IMAD R18, R23, 0x200, R18 ;  /* 0x0000020017127824 */ /* 0x000fc800078e0212 */
[----:B------:R-:W-:-:S07]  /*3150*/  VIADD R19, R18, 0x80 ;  /* 0x0000008012137836 */ /* 0x000fce0000000000 */
.L_x_35026:
[----:B------:R-:W-:Y:S05]  /*3160*/  BSYNC B6 ;  /* 0x0000000000067941 */ /* 0x000fea0003800000 */
.L_x_35025:
        /* <DEDUP_REMOVED lines=307> */
.L_x_35097:
        /* <DEDUP_REMOVED lines=21> */
.L_x_35101:
[----:B------:R-:W2:Y:S02]  /*45f0*/  LDG.E.U8 R2, desc[UR36][R4.64] ;  /* 0x0000002404027981 */ /* 0x000ea4000c1e1100 */
[----:B--2---:R-:W0:Y:S01]  /*4600*/  I2F.F64.U16 R2, R2 ;  /* 0x0000000200027312 */ /* 0x004e220000101800 */
[----:B------:R-:W-:Y:S05]  /*4610*/  BRA `(.L_x_35103) ;  /* 0x0000000c00707947 */ /* 0x000fea0003800000 */
.L_x_35100:
        /* <DEDUP_REMOVED lines=9> */
.L_x_35105:
[----:B------:R-:W2:Y:S02]  /*46b0*/  LDG.E R2, desc[UR36][R4.64] ;  /* 0x0000002404027981 */ /* 0x000ea4000c1e1900 */
[----:B--2---:R-:W0:Y:S01]  /*46c0*/  I2F.F64 R2, R2 ;  /* 0x0000000200027312 */ /* 0x004e220000201c00 */
[----:B------:R-:W-:Y:S05]  /*46d0*/  BRA `(.L_x_35103) ;  /* 0x0000000c00407947 */ /* 0x000fea0003800000 */
.L_x_35104:
[----:B------:R-:W2:Y:S02]  /*46e0*/  LDG.E.U16 R2, desc[UR36][R4.64] ;  /* 0x0000002404027981 */ /* 0x000ea4000c1e1500 */
[----:B--2---:R-:W0:Y:S01]  /*46f0*/  I2F.F64.S16 R2, R2 ;  /* 0x0000000200027312 */ /* 0x004e220000101c00 */
[----:B------:R-:W-:Y:S05]  /*4700*/  BRA `(.L_x_35103) ;  /* 0x0000000c00347947 */ /* 0x000fea0003800000 */
.L_x_35099:
        /* <DEDUP_REMOVED lines=10> */
.L_x_35107:
[----:B------:R-:W2:Y:S02]  /*47b0*/  LDG.E.U16 R0, desc[UR36][R4.64] ;  /* 0x0000002404007981 */ /* 0x000ea4000c1e1500 */
[----:B--2---:R-:W-:-:S05]  /*47c0*/  HADD2.F32 R0, -RZ, R0.H0_H0 ;  /* 0x20000000ff007230 */ /* 0x004fca0000004100 */
[----:B------:R-:W-:-:S04]  /*47d0*/  FMUL.FTZ R0, R0, 1 ;  /* 0x3f80000000007820 */ /* 0x000fc80000410000 */
[----:B------:R0:W1:Y:S01]  /*47e0*/  F2F.F64.F32 R2, R0 ;  /* 0x0000000000027310 */ /* 0x0000620000201800 */
[----:B------:R-:W-:Y:S05]  /*47f0*/  BRA `(.L_x_35103) ;  /* 0x0000000800f87947 */ /* 0x000fea0003800000 */
.L_x_35106:
        /* <DEDUP_REMOVED lines=10> */
.L_x_35109:
[----:B------:R-:W2:Y:S02]  /*48a0*/  LDG.E.U16 R4, desc[UR36][R4.64] ;  /* 0x0000002404047981 */ /* 0x000ea4000c1e1500 */
[----:B--2---:R-:W-:-:S05]  /*48b0*/  HADD2.F32 R0, -RZ, R4.H0_H0 ;  /* 0x20000004ff007230 */ /* 0x004fca0000004100 */
[----:B------:R-:W-:-:S04]  /*48c0*/  FMUL.FTZ R0, R0, 1 ;  /* 0x3f80000000007820 */ /* 0x000fc80000410000 */
[----:B------:R0:W1:Y:S01]  /*48d0*/  F2F.F64.F32 R2, R0 ;  /* 0x0000000000027310 */ /* 0x0000620000201800 */
[----:B------:R-:W-:Y:S05]  /*48e0*/  BRA `(.L_x_35103) ;  /* 0x0000000800bc7947 */ /* 0x000fea0003800000 */
.L_x_35108:
[----:B------:R0:W5:Y:S01]  /*48f0*/  LDG.E.64 R2, desc[UR36][R4.64] ;  /* 0x0000002404027981 */ /* 0x000162000c1e1b00 */
[----:B------:R-:W-:Y:S05]  /*4900*/  BRA `(.L_x_35103) ;  /* 0x0000000800b47947 */ /* 0x000fea0003800000 */
.L_x_35098:
        /* <DEDUP_REMOVED lines=13> */
.L_x_35112:
[----:B------:R0:W5:Y:S01]  /*49e0*/  LDG.E.64 R2, desc[UR36][R4.64] ;  /* 0x0000002404027981 */ /* 0x000162000c1e1b00 */
[----:B------:R-:W-:Y:S05]  /*49f0*/  BRA `(.L_x_35103) ;  /* 0x0000000800787947 */ /* 0x000fea0003800000 */
.L_x_35111:
        /* <DEDUP_REMOVED lines=28> */
.L_x_35114:
        /* <DEDUP_REMOVED lines=15> */
.L_x_35113:
[----:B------:R-:W2:Y:S02]  /*4cb0*/  LDG.E.U16 R0, desc[UR36][R4.64] ;  /* 0x0000002404007981 */ /* 0x000ea4000c1e1500 */
[----:B--2---:R-:W-:-:S04]  /*4cc0*/  IMAD.U32 R0, R0, 0x10000, RZ ;  /* 0x0001000000007824 */ /* 0x004fc800078e00ff */
[----:B------:R-:W-:-:S04]  /*4cd0*/  FMUL.FTZ R0, R0, 1 ;  /* 0x3f80000000007820 */ /* 0x000fc80000410000 */
[----:B------:R0:W1:Y:S01]  /*4ce0*/  F2F.F64.F32 R2, R0 ;  /* 0x0000000000027310 */ /* 0x0000620000201800 */
[----:B------:R-:W-:Y:S05]  /*4cf0*/  BRA `(.L_x_35103) ;  /* 0x0000000400b87947 */ /* 0x000fea0003800000 */
.L_x_35110:
        /* <DEDUP_REMOVED lines=11> */
.L_x_35117:
        /* <DEDUP_REMOVED lines=21> */
.L_x_35121:
[----:B------:R-:W-:Y:S05]  /*4f00*/  BSYNC B1 ;  /* 0x0000000000017941 */ /* 0x000fea0003800000 */
.L_x_35120:
[----:B------:R-:W-:Y:S01]  /*4f10*/  LEA R3, R0, 0x3b800000, 0x17 ;  /* 0x3b80000000037811 */ /* 0x000fe200078eb8ff */
[----:B------:R-:W-:-:S05]  /*4f20*/  IMAD.SHL.U32 R0, R2, 0x100000, RZ ;  /* 0x0010000002007824 */ /* 0x000fca00078e00ff */
[----:B------:R-:W-:-:S07]  /*4f30*/  LOP3.LUT R0, R3, R0, R4, 0xfe, !PT ;  /* 0x0000000003007212 */ /* 0x000fce00078efe04 */
.L_x_35119:
[----:B------:R-:W-:Y:S05]  /*4f40*/  BSYNC B0 ;  /* 0x0000000000007941 */ /* 0x000fea0003800000 */
.L_x_35118:
[----:B------:R-:W-:-:S04]  /*4f50*/  FMUL.FTZ R0, R0, 1 ;  /* 0x3f80000000007820 */ /* 0x000fc80000410000 */
[----:B------:R1:W2:Y:S01]  /*4f60*/  F2F.F64.F32 R2, R0 ;  /* 0x0000000000027310 */ /* 0x0002a20000201800 */
[----:B------:R-:W-:Y:S05]  /*4f70*/  BRA `(.L_x_35103) ;  /* 0x0000000400187947 */ /* 0x000fea0003800000 */
.L_x_35116:
        /* <DEDUP_REMOVED lines=21> */
.L_x_35125:
[----:B------:R-:W-:Y:S05]  /*50d0*/  BSYNC B1 ;  /* 0x0000000000017941 */ /* 0x000fea0003800000 */
.L_x_35124:
[----:B------:R-:W-:Y:S01]  /*50e0*/  LEA R3, R0, 0x37800000, 0x17 ;  /* 0x3780000000037811 */ /* 0x000fe200078eb8ff */
[----:B------:R-:W-:-:S05]  /*50f0*/  IMAD.SHL.U32 R0, R2, 0x200000, RZ ;  /* 0x0020000002007824 */ /* 0x000fca00078e00ff */
[----:B------:R-:W-:-:S07]  /*5100*/  LOP3.LUT R0, R3, R0, R4, 0xfe, !PT ;  /* 0x0000000003007212 */ /* 0x000fce00078efe04 */
.L_x_35123:
[----:B------:R-:W-:Y:S05]  /*5110*/  BSYNC B0 ;  /* 0x0000000000007941 */ /* 0x000fea0003800000 */
.L_x_35122:
[----:B------:R-:W-:-:S04]  /*5120*/  FMUL.FTZ R0, R0, 1 ;  /* 0x3f80000000007820 */ /* 0x000fc80000410000 */
[----:B------:R3:W4:Y:S01]  /*5130*/  F2F.F64.F32 R2, R0 ;  /* 0x0000000000027310 */ /* 0x0007220000201800 */
[----:B------:R-:W-:Y:S05]  /*5140*/  BRA `(.L_x_35103) ;  /* 0x0000000000a47947 */ /* 0x000fea0003800000 */
.L_x_35115:
        /* <DEDUP_REMOVED lines=14> */
.L_x_35129:
[----:B------:R-:W-:Y:S05]  /*5230*/  BSYNC B0 ;  /* 0x0000000000007941 */ /* 0x000fea0003800000 */
.L_x_35128:
[----:B------:R-:W-:-:S04]  /*5240*/  FMUL.FTZ R0, R0, 1 ;  /* 0x3f80000000007820 */ /* 0x000fc80000410000 */
[----:B------:R0:W1:Y:S01]  /*5250*/  F2F.F64.F32 R2, R0 ;  /* 0x0000000000027310 */ /* 0x0000620000201800 */
[----:B------:R-:W-:Y:S05]  /*5260*/  BRA `(.L_x_35103) ;  /* 0x00000000005c7947 */ /* 0x000fea0003800000 */
.L_x_35102:
        /* <DEDUP_REMOVED lines=16> */
.L_x_35130:
[----:B------:R-:W-:Y:S01]  /*5370*/  CS2R R2, SRZ ;  /* 0x0000000000027805 */ /* 0x000fe2000001ff00 */
[----:B------:R-:W-:Y:S06]  /*5380*/  BRA `(.L_x_35103) ;  /* 0x0000000000147947 */ /* 0x000fec0003800000 */
.L_x_35127:
[----:B------:R-:W2:Y:S02]  /*5390*/  LDG.E.64 R2, desc[UR36][R4.64] ;  /* 0x0000002404027981 */ /* 0x000ea4000c1e1b00 */
[----:B--2---:R-:W0:Y:S01]  /*53a0*/  I2F.F64.U64 R2, R2 ;  /* 0x0000000200027312 */ /* 0x004e220000301800 */
[----:B------:R-:W-:Y:S05]  /*53b0*/  BRA `(.L_x_35103) ;  /* 0x0000000000087947 */ /* 0x000fea0003800000 */
.L_x_35126:
[----:B------:R-:W2:Y:S02]  /*53c0*/  LDG.E R2, desc[UR36][R4.64] ;  /* 0x0000002404027981 */ /* 0x000ea4000c1e1900 */
[----:B--2---:R-:W0:Y:S02]  /*53d0*/  I2F.F64.U32 R2, R2 ;  /* 0x0000000200027312 */ /* 0x004e240000201800 */
.L_x_35103:
        /* <DEDUP_REMOVED lines=18> */
.L_x_35134:
[----:B------:R0:W-:Y:S01]  /*5500*/  STG.E.U8 desc[UR36][R16.64], R2 ;  /* 0x0000000210007986 */ /* 0x0001e2000c101124 */
[----:B------:R-:W-:Y:S05]  /*5510*/  BRA `(.L_x_35136) ;  /* 0x0000000c00487947 */ /* 0x000fea0003800000 */
.L_x_35133:
        /* <DEDUP_REMOVED lines=9> */
.L_x_35138:
[----:B------:R0:W-:Y:S01]  /*55b0*/  STG.E desc[UR36][R16.64], R2 ;  /* 0x0000000210007986 */ /* 0x0001e2000c101924 */
[----:B------:R-:W-:Y:S05]  /*55c0*/  BRA `(.L_x_35136) ;  /* 0x0000000c001c7947 */ /* 0x000fea0003800000 */
.L_x_35137:
[----:B------:R0:W-:Y:S01]  /*55d0*/  STG.E.U16 desc[UR36][R16.64], R2 ;  /* 0x0000000210007986 */ /* 0x0001e2000c101524 */
[----:B------:R-:W-:Y:S05]  /*55e0*/  BRA `(.L_x_35136) ;  /* 0x0000000c00147947 */ /* 0x000fea0003800000 */
.L_x_35132:
        /* <DEDUP_REMOVED lines=9> */
.L_x_35140:
[----:B------:R-:W-:-:S04]  /*5680*/  I2FP.F32.U32 R0, R2 ;  /* 0x0000000200007245 */ /* 0x000fc80000201000 */
[----:B------:R-:W-:-:S05]  /*5690*/  F2FP.F16.F32.PACK_AB R0, RZ, R0 ;  /* 0x00000000ff00723e */ /* 0x000fca00000000ff */
[----:B------:R0:W-:Y:S01]  /*56a0*/  STG.E.U16 desc[UR36][R16.64], R0 ;  /* 0x0000000010007986 */ /* 0x0001e2000c101524 */
[----:B------:R-:W-:Y:S05]  /*56b0*/  BRA `(.L_x_35136) ;  /* 0x0000000800e07947 */ /* 0x000fea0003800000 */
.L_x_35139:
        /* <DEDUP_REMOVED lines=10> */
.L_x_35142:
[----:B------:R-:W-:-:S04]  /*5760*/  I2FP.F32.U32 R2, R2 ;  /* 0x0000000200027245 */ /* 0x000fc80000201000 */
[----:B------:R-:W-:-:S04]  /*5770*/  F2FP.F16.F32.PACK_AB R3, RZ, R2 ;  /* 0x00000002ff03723e */ /* 0x000fc800000000ff */
[----:B------:R-:W-:-:S05]  /*5780*/  PRMT R3, R3, 0x5410, RZ ;  /* 0x0000541003037816 */ /* 0x000fca00000000ff */
[----:B------:R0:W-:Y:S01]  /*5790*/  STG.E desc[UR36][R16.64], R3 ;  /* 0x0000000310007986 */ /* 0x0001e2000c101924 */
[----:B------:R-:W-:Y:S05]  /*57a0*/  BRA `(.L_x_35136) ;  /* 0x0000000800a47947 */ /* 0x000fea0003800000 */
.L_x_35141:
[----:B------:R-:W0:Y:S02]  /*57b0*/  I2F.F64.U32 R2, R2 ;  /* 0x0000000200027312 */ /* 0x000e240000201800 */
[----:B0-----:R0:W-:Y:S01]  /*57c0*/  STG.E.64 desc[UR36][R16.64], R2 ;  /* 0x0000000210007986 */ /* 0x0011e2000c101b24 */
[----:B------:R-:W-:Y:S05]  /*57d0*/  BRA `(.L_x_35136) ;  /* 0x0000000800987947 */ /* 0x000fea0003800000 */
.L_x_35131:
        /* <DEDUP_REMOVED lines=10> */
.L_x_35145:
[----:B------:R-:W0:Y:S01]  /*5880*/  I2F.F64.U32 R4, R2 ;  /* 0x0000000200047312 */ /* 0x000e220000201800 */
[----:B------:R-:W-:-:S05]  /*5890*/  CS2R R6, SRZ ;  /* 0x0000000000067805 */ /* 0x000fca000001ff00 */
[----:B0-----:R0:W-:Y:S01]  /*58a0*/  STG.E.128 desc[UR36][R16.64], R4 ;  /* 0x0000000410007986 */ /* 0x0011e2000c101d24 */
[----:B------:R-:W-:Y:S05]  /*58b0*/  BRA `(.L_x_35136) ;  /* 0x0000000800607947 */ /* 0x000fea0003800000 */
.L_x_35144:
        /* <DEDUP_REMOVED lines=21> */
.L_x_35149:
[----:B------:R-:W-:Y:S05]  /*5a10*/  BSYNC B0 ;  /* 0x0000000000007941 */ /* 0x000fea0003800000 */
.L_x_35148:
[----:B------:R-:W-:-:S05]  /*5a20*/  LOP3.LUT R3, R0, R3, RZ, 0xfc, !PT ;  /* 0x0000000300037212 */ /* 0x000fca00078efcff */
[----:B------:R0:W-:Y:S01]  /*5a30*/  STG.E.U8 desc[UR36][R16.64], R3 ;  /* 0x0000000310007986 */ /* 0x0001e2000c101124 */
[----:B------:R-:W-:Y:S05]  /*5a40*/  BRA `(.L_x_35136) ;  /* 0x0000000400fc7947 */ /* 0x000fea0003800000 */
.L_x_35147:
        /* <DEDUP_REMOVED lines=13> */
.L_x_35151:
[----:B------:R-:W-:Y:S01]  /*5b20*/  IMAD.MOV.U32 R0, RZ, RZ, 0x7f ;  /* 0x0000007fff007424 */ /* 0x000fe200078e00ff */
[----:B------:R-:W-:-:S04]  /*5b30*/  ISETP.GT.U32.AND P0, PT, R2, 0x7f800000, PT ;  /* 0x7f8000000200780c */ /* 0x000fc80003f04070 */
[----:B------:R-:W-:-:S09]  /*5b40*/  SEL R0, R0, 0x7c, P0 ;  /* 0x0000007c00007807 */ /* 0x000fd20000000000 */
.L_x_35152:
[----:B------:R-:W-:Y:S05]  /*5b50*/  BSYNC B0 ;  /* 0x0000000000007941 */ /* 0x000fea0003800000 */
.L_x_35150:
[----:B------:R-:W-:-:S04]  /*5b60*/  LOP3.LUT R2, R3, 0x80000000, RZ, 0xc0, !PT ;  /* 0x8000000003027812 */ /* 0x000fc800078ec0ff */
[----:B------:R-:W-:-:S04]  /*5b70*/  SHF.R.U32.HI R3, RZ, 0x18, R2 ;  /* 0x00000018ff037819 */ /* 0x000fc80000011602 */
[----:B------:R-:W-:-:S05]  /*5b80*/  LOP3.LUT R3, R0, R3, RZ, 0xfc, !PT ;  /* 0x0000000300037212 */ /* 0x000fca00078efcff */
[----:B------:R0:W-:Y:S01]  /*5b90*/  STG.E.U8 desc[UR36][R16.64], R3 ;  /* 0x0000000310007986 */ /* 0x0001e2000c101124 */
[----:B------:R-:W-:Y:S05]  /*5ba0*/  BRA `(.L_x_35136) ;  /* 0x0000000400a47947 */ /* 0x000fea0003800000 */
.L_x_35146:
[----:B------:R-:W-:-:S04]  /*5bb0*/  I2FP.F32.U32 R0, R2 ;  /* 0x0000000200007245 */ /* 0x000fc80000201000 */
[----:B------:R-:W-:-:S05]  /*5bc0*/  F2FP.BF16.F32.PACK_AB R0, RZ, R0 ;  /* 0x00000000ff00723e */ /* 0x000fca00000010ff */
[----:B------:R0:W-:Y:S01]  /*5bd0*/  STG.E.U16 desc[UR36][R16.64], R0 ;  /* 0x0000000010007986 */ /* 0x0001e2000c101524 */
[----:B------:R-:W-:Y:S05]  /*5be0*/  BRA `(.L_x_35136) ;  /* 0x0000000400947947 */ /* 0x000fea0003800000 */
.L_x_35143:
        /* <DEDUP_REMOVED lines=10> */
.L_x_35155:
        /* <DEDUP_REMOVED lines=17> */
.L_x_35158:
[----:B------:R-:W-:-:S04]  /*5da0*/  LOP3.LUT R2, R3, 0x80000000, RZ, 0xc0, !PT ;  /* 0x8000000003027812 */ /* 0x000fc800078ec0ff */
[----:B------:R-:W-:-:S04]  /*5db0*/  SHF.R.U32.HI R3, RZ, 0x18, R2 ;  /* 0x00000018ff037819 */ /* 0x000fc80000011602 */
[----:B------:R-:W-:-:S04]  /*5dc0*/  LOP3.LUT R0, R0, R3, RZ, 0xfc, !PT ;  /* 0x0000000300007212 */ /* 0x000fc800078efcff */
[----:B------:R-:W-:-:S07]  /*5dd0*/  PRMT R8, R0, 0x7610, R8 ;  /* 0x0000761000087816 */ /* 0x000fce0000000008 */
.L_x_35157:
[----:B------:R-:W-:Y:S05]  /*5de0*/  BSYNC B0 ;  /* 0x0000000000007941 */ /* 0x000fea0003800000 */
.L_x_35156:
[----:B------:R3:W-:Y:S01]  /*5df0*/  STG.E.U8 desc[UR36][R16.64], R8 ;  /* 0x0000000810007986 */ /* 0x0007e2000c101124 */
[----:B------:R-:W-:Y:S05]  /*5e00*/  BRA `(.L_x_35136) ;  /* 0x00000004000c7947 */ /* 0x000fea0003800000 */
.L_x_35154:
        /* <DEDUP_REMOVED lines=17> */
.L_x_35161:
[----:B------:R-:W-:-:S04]  /*5f20*/  LOP3.LUT R2, R3, 0x80000000, RZ, 0xc0, !PT ;  /* 0x8000000003027812 */ /* 0x000fc800078ec0ff */
[----:B------:R-:W-:-:S04]  /*5f30*/  SHF.R.U32.HI R3, RZ, 0x18, R2 ;  /* 0x00000018ff037819 */ /* 0x000fc80000011602 */
[----:B------:R-:W-:-:S04]  /*5f40*/  LOP3.LUT R0, R0, R3, RZ, 0xfc, !PT ;  /* 0x0000000300007212 */ /* 0x000fc800078efcff */
[----:B------:R-:W-:-:S07]  /*5f50*/  PRMT R8, R0, 0x7610, R8 ;  /* 0x0000761000087816 */ /* 0x000fce0000000008 */
.L_x_35160:
[----:B------:R-:W-:Y:S05]  /*5f60*/  BSYNC B0 ;  /* 0x0000000000007941 */ /* 0x000fea0003800000 */
.L_x_35159:
[----:B------:R0:W-:Y:S01]  /*5f70*/  STG.E.U8 desc[UR36][R16.64], R8 ;  /* 0x0000000810007986 */ /* 0x0001e2000c101124 */
[----:B------:R-:W-:Y:S05]  /*5f80*/  BRA `(.L_x_35136) ;  /* 0x0000000000ac7947 */ /* 0x000fea0003800000 */
.L_x_35153:
        /* <DEDUP_REMOVED lines=22> */
.L_x_35135:
        /* <DEDUP_REMOVED lines=16> */
.L_x_35164:
[----:B------:R-:W-:Y:S05]  /*61f0*/  BRA `(.L_x_35136) ;  /* 0x0000000000107947 */ /* 0x000fea0003800000 */
.L_x_35163:
[----:B------:R-:W-:-:S05]  /*6200*/  IMAD.MOV.U32 R3, RZ, RZ, RZ ;  /* 0x000000ffff037224 */ /* 0x000fca00078e00ff */
[----:B------:R2:W-:Y:S01]  /*6210*/  STG.E.64 desc[UR36][R16.64], R2 ;  /* 0x0000000210007986 */ /* 0x0005e2000c101b24 */
[----:B------:R-:W-:Y:S05]  /*6220*/  BRA `(.L_x_35136) ;  /* 0x0000000000047947 */ /* 0x000fea0003800000 */
.L_x_35162:
[----:B------:R0:W-:Y:S02]  /*6230*/  STG.E desc[UR36][R16.64], R2 ;  /* 0x0000000210007986 */ /* 0x0001e4000c101924 */
.L_x_35136:
[----:B------:R-:W-:-:S07]  /*6240*/  VIADD R19, R19, 0x80 ;  /* 0x0000008013137836 */ /* 0x000fce0000000000 */
.L_x_35096:
[----:B------:R-:W-:Y:S05]  /*6250*/  BSYNC B6 ;  /* 0x0000000000067941 */ /* 0x000fea0003800000 */
.L_x_35095:
        /* <DEDUP_REMOVED lines=307> */
.L_x_35167:
        /* <DEDUP_REMOVED lines=21> */
.L_x_35171:
[----:B------:R-:W2:Y:S02]  /*76e0*/  LDG.E.U8 R2, desc[UR36][R4.64] ;  /* 0x0000002404027981 */ /* 0x000ea4000c1e1100 */
[----:B--2---:R-:W0:Y:S01]  /*76f0*/  I2F.F64.U16 R2, R2 ;  /* 0x0000000200027312 */ /* 0x004e220000101800 */
[----:B------:R-:W-:Y:S05]  /*7700*/  BRA `(.L_x_35173) ;  /* 0x0000000c00707947 */ /* 0x000fea0003800000 */
.L_x_35170:
        /* <DEDUP_REMOVED lines=9> */
.L_x_35175:
[----:B------:R-:W2:Y:S02]  /*77a0*/  LDG.E R2, desc[UR36][R4.64] ;  /* 0x0000002404027981 */ /* 0x000ea4000c1e1900 */
[----:B--2---:R-:W0:Y:S01]  /*77b0*/  I2F.F64 R2, R2 ;  /* 0x0000000200027312 */ /* 0x004e220000201c00 */
[----:B------:R-:W-:Y:S05]  /*77c0*/  BRA `(.L_x_35173) ;  /* 0x0000000c00407947 */ /* 0x000fea0003800000 */
.L_x_35174:
[----:B------:R-:W2:Y:S02]  /*77d0*/  LDG.E.U16 R2, desc[UR36][R4.64] ;  /* 0x0000002404027981 */ /* 0x000ea4000c1e1500 */
[----:B--2---:R-:W0:Y:S01]  /*77e0*/  I2F.F64.S16 R2, R2 ;  /* 0x0000000200027312 */ /* 0x004e220000101c00 */
[----:B------:R-:W-:Y:S05]  /*77f0*/  BRA `(.L_x_35173) ;  /* 0x0000000c00347947 */ /* 0x000fea0003800000 */
.L_x_35169:
        /* <DEDUP_REMOVED lines=10> */
.L_x_35177:
[----:B------:R-:W2:Y:S02]  /*78a0*/  LDG.E.U16 R0, desc[UR36][R4.64] ;  /* 0x0000002404007981 */ /* 0x000ea4000c1e1500 */
[----:B--2---:R-:W-:-:S05]  /*78b0*/  HADD2.F32 R0, -RZ, R0.H0_H0 ;  /* 0x20000000ff007230 */ /* 0x004fca0000004100 */
[----:B------:R-:W-:-:S04]  /*78c0*/  FMUL.FTZ R0, R0, 1 ;  /* 0x3f80000000007820 */ /* 0x000fc80000410000 */
[----:B------:R0:W1:Y:S01]  /*78d0*/  F2F.F64.F32 R2, R0 ;  /* 0x0000000000027310 */ /* 0x0000620000201800 */
[----:B------:R-:W-:Y:S05]  /*78e0*/  BRA `(.L_x_35173) ;  /* 0x0000000800f87947 */ /* 0x000fea0003800000 */
.L_x_35176:
        /* <DEDUP_REMOVED lines=10> */
.L_x_35179:
[----:B------:R-:W2:Y:S02]  /*7990*/  LDG.E.U16 R4, desc[UR36][R4.64] ;  /* 0x0000002404047981 */ /* 0x000ea4000c1e1500 */
[----:B--2---:R-:W-:-:S05]  /*79a0*/  HADD2.F32 R0, -RZ, R4.H0_H0 ;  /* 0x20000004ff007230 */ /* 0x004fca0000004100 */
[----:B------:R-:W-:-:S04]  /*79b0*/  FMUL.FTZ R0, R0, 1 ;  /* 0x3f80000000007820 */ /* 0x000fc80000410000 */
[----:B------:R0:W1:Y:S01]  /*79c0*/  F2F.F64.F32 R2, R0 ;  /* 0x0000000000027310 */ /* 0x0000620000201800 */
[----:B------:R-:W-:Y:S05]  /*79d0*/  BRA `(.L_x_35173) ;  /* 0x0000000800bc7947 */ /* 0x000fea0003800000 */
.L_x_35178:
[----:B------:R0:W5:Y:S01]  /*79e0*/  LDG.E.64 R2, desc[UR36][R4.64] ;  /* 0x0000002404027981 */ /* 0x000162000c1e1b00 */
[----:B------:R-:W-:Y:S05]  /*79f0*/  BRA `(.L_x_35173) ;  /* 0x0000000800b47947 */ /* 0x000fea0003800000 */
.L_x_35168:
        /* <DEDUP_REMOVED lines=13> */
.L_x_35182:
[----:B------:R0:W5:Y:S01]  /*7ad0*/  LDG.E.64 R2, desc[UR36][R4.64] ;  /* 0x0000002404027981 */ /* 0x000162000c1e1b00 */
[----:B------:R-:W-:Y:S05]  /*7ae0*/  BRA `(.L_x_35173) ;  /* 0x0000000800787947 */ /* 0x000fea0003800000 */
.L_x_35181:
        /* <DEDUP_REMOVED lines=28> */
.L_x_35184:
        /* <DEDUP_REMOVED lines=15> */
.L_x_35183:
[----:B------:R-:W2:Y:S02]  /*7da0*/  LDG.E.U16 R0, desc[UR36][R4.64] ;  /* 0x0000002404007981 */ /* 0x000ea4000c1e1500 */
[----:B--2---:R-:W-:-:S04]  /*7db0*/  IMAD.U32 R0, R0, 0x10000, RZ ;  /* 0x0001000000007824 */ /* 0x004fc800078e00ff */
[----:B------:R-:W-:-:S04]  /*7dc0*/  FMUL.FTZ R0, R0, 1 ;  /* 0x3f80000000007820 */ /* 0x000fc80000410000 */
[----:B------:R0:W1:Y:S01]  /*7dd0*/  F2F.F64.F32 R2, R0 ;  /* 0x0000000000027310 */ /* 0x0000620000201800 */
[----:B------:R-:W-:Y:S05]  /*7de0*/  BRA `(.L_x_35173) ;  /* 0x0000000400b87947 */ /* 0x000fea0003800000 */
.L_x_35180:
        /* <DEDUP_REMOVED lines=11> */
.L_x_35187:
        /* <DEDUP_REMOVED lines=21> */
.L_x_35191:
[----:B------:R-:W-:Y:S05]  /*7ff0*/  BSYNC B1 ;  /* 0x0000000000017941 */ /* 0x000fea0003800000 */
.L_x_35190:
[----:B------:R-:W-:Y:S01]  /*8000*/  LEA R3, R0, 0x3b800000, 0x17 ;  /* 0x3b80000000037811 */ /* 0x000fe200078eb8ff */
[----:B------:R-:W-:-:S05]  /*8010*/  IMAD.SHL.U32 R0, R2, 0x100000, RZ ;  /* 0x0010000002007824 */ /* 0x000fca00078e00ff */
[----:B------:R-:W-:-:S07]  /*8020*/  LOP3.LUT R0, R3, R0, R4, 0xfe, !PT ;  /* 0x0000000003007212 */ /* 0x000fce00078efe04 */
.L_x_35189:
[----:B------:R-:W-:Y:S05]  /*8030*/  BSYNC B0 ;  /* 0x0000000000007941 */ /* 0x000fea0003800000 */
.L_x_35188:
[----:B------:R-:W-:-:S04]  /*8040*/  FMUL.FTZ R0, R0, 1 ;  /* 0x3f80000000007820 */ /* 0x000fc80000410000 */
[----:B------:R1:W2:Y:S01]  /*8050*/  F2F.F64.F32 R2, R0 ;  /* 0x0000000000027310 */ /* 0x0002a20000201800 */
[----:B------:R-:W-:Y:S05]  /*8060*/  BRA `(.L_x_35173) ;  /* 0x0000000400187947 */ /* 0x000fea0003800000 */
.L_x_35186:
        /* <DEDUP_REMOVED lines=21> */
.L_x_35195:
[----:B------:R-:W-:Y:S05]  /*81c0*/  BSYNC B1 ;  /* 0x0000000000017941 */ /* 0x000fea0003800000 */
.L_x_35194:
[----:B------:R-:W-:Y:S01]  /*81d0*/  LEA R3, R0, 0x37800000, 0x17 ;  /* 0x3780000000037811 */ /* 0x000fe200078eb8ff */
[----:B------:R-:W-:-:S05]  /*81e0*/  IMAD.SHL.U32 R0, R2, 0x200000, RZ ;  /* 0x0020000002007824 */ /* 0x000fca00078e00ff */
[----:B------:R-:W-:-:S07]  /*81f0*/  LOP3.LUT R0, R3, R0, R4, 0xfe, !PT ;  /* 0x0000000003007212 */ /* 0x000fce00078efe04 */
.L_x_35193:
[----:B------:R-:W-:Y:S05]  /*8200*/  BSYNC B0 ;  /* 0x0000000000007941 */ /* 0x000fea0003800000 */
.L_x_35192:
[----:B------:R-:W-:-:S04]  /*8210*/  FMUL.FTZ R0, R0, 1 ;  /* 0x3f80000000007820 */ /* 0x000fc80000410000 */
[----:B------:R3:W4:Y:S01]  /*8220*/  F2F.F64.F32 R2, R0 ;  /* 0x0000000000027310 */ /* 0x0007220000201800 */
[----:B------:R-:W-:Y:S05]  /*8230*/  BRA `(.L_x_35173) ;  /* 0x0000000000a47947 */ /* 0x000fea0003800000 */
.L_x_35185:
        /* <DEDUP_REMOVED lines=14> */
.L_x_35199:
[----:B------:R-:W-:Y:S05]  /*8320*/  BSYNC B0 ;  /* 0x0000000000007941 */ /* 0x000fea0003800000 */
.L_x_35198:
[----:B------:R-:W-:-:S04]  /*8330*/  FMUL.FTZ R0, R0, 1 ;  /* 0x3f80000000007820 */ /* 0x000fc80000410000 */
[----:B------:R0:W1:Y:S01]  /*8340*/  F2F.F64.F32 R2, R0 ;  /* 0x0000000000027310 */ /* 0x0000620000201800 */
[----:B------:R-:W-:Y:S05]  /*8350*/  BRA `(.L_x_35173) ;  /* 0x00000000005c7947 */ /* 0x000fea0003800000 */
.L_x_35172:
        /* <DEDUP_REMOVED lines=16> */
.L_x_35200:
[----:B------:R-:W-:Y:S01]  /*8460*/  CS2R R2, SRZ ;  /* 0x0000000000027805 */ /* 0x000fe2000001ff00 */
[----:B------:R-:W-:Y:S06]  /*8470*/  BRA `(.L_x_35173) ;  /* 0x0000000000147947 */ /* 0x000fec0003800000 */
.L_x_35197:
[----:B------:R-:W2:Y:S02]  /*8480*/  LDG.E.64 R2, desc[UR36][R4.64] ;  /* 0x0000002404027981 */ /* 0x000ea4000c1e1b00 */
[----:B--2---:R-:W0:Y:S01]  /*8490*/  I2F.F64.U64 R2, R2 ;  /* 0x0000000200027312 */ /* 0x004e220000301800 */
[----:B------:R-:W-:Y:S05]  /*84a0*/  BRA `(.L_x_35173) ;  /* 0x0000000000087947 */ /* 0x000fea0003800000 */
.L_x_35196:
[----:B------:R-:W2:Y:S02]  /*84b0*/  LDG.E R2, desc[UR36][R4.64] ;  /* 0x0000002404027981 */ /* 0x000ea4000c1e1900 */
[----:B--2---:R-:W0:Y:S02]  /*84c0*/  I2F.F64.U32 R2, R2 ;  /* 0x0000000200027312 */ /* 0x004e240000201800 */
.L_x_35173:
        /* <DEDUP_REMOVED lines=18> */
.L_x_35204:
[----:B------:R3:W-:Y:S01]  /*85f0*/  STG.E.U8 desc[UR36][R16.64], R2 ;  /* 0x0000000210007986 */ /* 0x0007e2000c101124 */
[----:B------:R-:W-:Y:S05]  /*8600*/  BRA `(.L_x_35206) ;  /* 0x0000000c00487947 */ /* 0x000fea0003800000 */
.L_x_35203:
        /* <DEDUP_REMOVED lines=9> */
.L_x_35208:
[----:B------:R2:W-:Y:S01]  /*86a0*/  STG.E desc[UR36][R16.64], R2 ;  /* 0x0000000210007986 */ /* 0x0005e2000c101924 */
[----:B------:R-:W-:Y:S05]  /*86b0*/  BRA `(.L_x_35206) ;  /* 0x0000000c001c7947 */ /* 0x000fea0003800000 */
.L_x_35207:
[----:B------:R0:W-:Y:S01]  /*86c0*/  STG.E.U16 desc[UR36][R16.64], R2 ;  /* 0x0000000210007986 */ /* 0x0001e2000c101524 */
[----:B------:R-:W-:Y:S05]  /*86d0*/  BRA `(.L_x_35206) ;  /* 0x0000000c00147947 */ /* 0x000fea0003800000 */
.L_x_35202:
        /* <DEDUP_REMOVED lines=9> */
.L_x_35210:
[----:B------:R-:W-:-:S04]  /*8770*/  I2FP.F32.U32 R0, R2 ;  /* 0x0000000200007245 */ /* 0x000fc80000201000 */
[----:B------:R-:W-:-:S05]  /*8780*/  F2FP.F16.F32.PACK_AB R0, RZ, R0 ;  /* 0x00000000ff00723e */ /* 0x000fca00000000ff */
[----:B------:R0:W-:Y:S01]  /*8790*/  STG.E.U16 desc[UR36][R16.64], R0 ;  /* 0x0000000010007986 */ /* 0x0001e2000c101524 */
[----:B------:R-:W-:Y:S05]  /*87a0*/  BRA `(.L_x_35206) ;  /* 0x0000000800e07947 */ /* 0x000fea0003800000 */
.L_x_35209:
        /* <DEDUP_REMOVED lines=10> */
.L_x_35212:
[----:B------:R-:W-:-:S04]  /*8850*/  I2FP.F32.U32 R2, R2 ;  /* 0x0000000200027245 */ /* 0x000fc80000201000 */
[----:B------:R-:W-:-:S04]  /*8860*/  F2FP.F16.F32.PACK_AB R3, RZ, R2 ;  /* 0x00000002ff03723e */ /* 0x000fc800000000ff */
[----:B------:R-:W-:-:S05]  /*8870*/  PRMT R3, R3, 0x5410, RZ ;  /* 0x0000541003037816 */ /* 0x000fca00000000ff */
[----:B------:R0:W-:Y:S01]  /*8880*/  STG.E desc[UR36][R16.64], R3 ;  /* 0x0000000310007986 */ /* 0x0001e2000c101924 */
[----:B------:R-:W-:Y:S05]  /*8890*/  BRA `(.L_x_35206) ;  /* 0x0000000800a47947 */ /* 0x000fea0003800000 */
.L_x_35211:
[----:B------:R-:W0:Y:S02]  /*88a0*/  I2F.F64.U32 R2, R2 ;  /* 0x0000000200027312 */ /* 0x000e240000201800 */
[----:B0-----:R0:W-:Y:S01]  /*88b0*/  STG.E.64 desc[UR36][R16.64], R2 ;  /* 0x0000000210007986 */ /* 0x0011e2000c101b24 */
[----:B------:R-:W-:Y:S05]  /*88c0*/  BRA `(.L_x_35206) ;  /* 0x0000000800987947 */ /* 0x000fea0003800000 */
.L_x_35201:
        /* <DEDUP_REMOVED lines=10> */
.L_x_35215:
[----:B------:R-:W0:Y:S01]  /*8970*/  I2F.F64.U32 R4, R2 ;  /* 0x0000000200047312 */ /* 0x000e220000201800 */
[----:B------:R-:W-:-:S05]  /*8980*/  CS2R R6, SRZ ;  /* 0x0000000000067805 */ /* 0x000fca000001ff00 */
[----:B0-----:R0:W-:Y:S01]  /*8990*/  STG.E.128 desc[UR36][R16.64], R4 ;  /* 0x0000000410007986 */ /* 0x0011e2000c101d24 */
[----:B------:R-:W-:Y:S05]  /*89a0*/  BRA `(.L_x_35206) ;  /* 0x0000000800607947 */ /* 0x000fea0003800000 */
.L_x_35214:
        /* <DEDUP_REMOVED lines=21> */
.L_x_35219:
[----:B------:R-:W-:Y:S05]  /*8b00*/  BSYNC B0 ;  /* 0x0000000000007941 */ /* 0x000fea0003800000 */
.L_x_35218:
[----:B------:R-:W-:-:S05]  /*8b10*/  LOP3.LUT R3, R0, R3, RZ, 0xfc, !PT ;  /* 0x0000000300037212 */ /* 0x000fca00078efcff */
[----:B------:R0:W-:Y:S01]  /*8b20*/  STG.E.U8 desc[UR36][R16.64], R3 ;  /* 0x0000000310007986 */ /* 0x0001e2000c101124 */
[----:B------:R-:W-:Y:S05]  /*8b30*/  BRA `(.L_x_35206) ;  /* 0x0000000400fc7947 */ /* 0x000fea0003800000 */
.L_x_35217:
        /* <DEDUP_REMOVED lines=13> */
.L_x_35221:
[----:B------:R-:W-:Y:S01]  /*8c10*/  IMAD.MOV.U32 R0, RZ, RZ, 0x7f ;  /* 0x0000007fff007424 */ /* 0x000fe200078e00ff */
[----:B------:R-:W-:-:S04]  /*8c20*/  ISETP.GT.U32.AND P0, PT, R2, 0x7f800000, PT ;  /* 0x7f8000000200780c */ /* 0x000fc80003f04070 */
[----:B------:R-:W-:-:S09]  /*8c30*/  SEL R0, R0, 0x7c, P0 ;  /* 0x0000007c00007807 */ /* 0x000fd20000000000 */
.L_x_35222:
[----:B------:R-:W-:Y:S05]  /*8c40*/  BSYNC B0 ;  /* 0x0000000000007941 */ /* 0x000fea0003800000 */
.L_x_35220:
[----:B------:R-:W-:-:S04]  /*8c50*/  LOP3.LUT R2, R3, 0x80000000, RZ, 0xc0, !PT ;  /* 0x8000000003027812 */ /* 0x000fc800078ec0ff */
[----:B------:R-:W-:-:S04]  /*8c60*/  SHF.R.U32.HI R3, RZ, 0x18, R2 ;  /* 0x00000018ff037819 */ /* 0x000fc80000011602 */
[----:B------:R-:W-:-:S05]  /*8c70*/  LOP3.LUT R3, R0, R3, RZ, 0xfc, !PT ;  /* 0x0000000300037212 */ /* 0x000fca00078efcff */
[----:B------:R0:W-:Y:S01]  /*8c80*/  STG.E.U8 desc[UR36][R16.64], R3 ;  /* 0x0000000310007986 */ /* 0x0001e2000c101124 */
[----:B------:R-:W-:Y:S05]  /*8c90*/  BRA `(.L_x_35206) ;  /* 0x0000000400a47947 */ /* 0x000fea0003800000 */
.L_x_35216:
[----:B------:R-:W-:-:S04]  /*8ca0*/  I2FP.F32.U32 R0, R2 ;  /* 0x0000000200007245 */ /* 0x000fc80000201000 */
[----:B------:R-:W-:-:S05]  /*8cb0*/  F2FP.BF16.F32.PACK_AB R0, RZ, R0 ;  /* 0x00000000ff00723e */ /* 0x000fca00000010ff */
[----:B------:R0:W-:Y:S01]  /*8cc0*/  STG.E.U16 desc[UR36][R16.64], R0 ;  /* 0x0000000010007986 */ /* 0x0001e2000c101524 */
[----:B------:R-:W-:Y:S05]  /*8cd0*/  BRA `(.L_x_35206) ;  /* 0x0000000400947947 */ /* 0x000fea0003800000 */
.L_x_35213:
        /* <DEDUP_REMOVED lines=10> */
.L_x_35225:
        /* <DEDUP_REMOVED lines=17> */
.L_x_35228:
[----:B------:R-:W-:-:S04]  /*8e90*/  LOP3.LUT R2, R3, 0x80000000, RZ, 0xc0, !PT ;  /* 0x8000000003027812 */ /* 0x000fc800078ec0ff */
[----:B------:R-:W-:-:S04]  /*8ea0*/  SHF.R.U32.HI R3, RZ, 0x18, R2 ;  /* 0x00000018ff037819 */ /* 0x000fc80000011602 */
[----:B------:R-:W-:-:S04]  /*8eb0*/  LOP3.LUT R0, R0, R3, RZ, 0xfc, !PT ;  /* 0x0000000300007212 */ /* 0x000fc800078efcff */
[----:B------:R-:W-:-:S07]  /*8ec0*/  PRMT R8, R0, 0x7610, R8 ;  /* 0x0000761000087816 */ /* 0x000fce0000000008 */
.L_x_35227:
[----:B------:R-:W-:Y:S05]  /*8ed0*/  BSYNC B0 ;  /* 0x0000000000007941 */ /* 0x000fea0003800000 */
.L_x_35226:
[----:B------:R0:W-:Y:S01]  /*8ee0*/  STG.E.U8 desc[UR36][R16.64], R8 ;  /* 0x0000000810007986 */ /* 0x0001e2000c101124 */
[----:B------:R-:W-:Y:S05]  /*8ef0*/  BRA `(.L_x_35206) ;  /* 0x00000004000c7947 */ /* 0x000fea0003800000 */
.L_x_35224:
        /* <DEDUP_REMOVED lines=17> */
.L_x_35231:
[----:B------:R-:W-:-:S04]  /*9010*/  LOP3.LUT R2, R3, 0x80000000, RZ, 0xc0, !PT ;  /* 0x8000000003027812 */ /* 0x000fc800078ec0ff */
[----:B------:R-:W-:-:S04]  /*9020*/  SHF.R.U32.HI R3, RZ, 0x18, R2 ;  /* 0x00000018ff037819 */ /* 0x000fc80000011602 */
[----:B------:R-:W-:-:S04]  /*9030*/  LOP3.LUT R0, R0, R3, RZ, 0xfc, !PT ;  /* 0x0000000300007212 */ /* 0x000fc800078efcff */
[----:B------:R-:W-:-:S07]  /*9040*/  PRMT R8, R0, 0x7610, R8 ;  /* 0x0000761000087816 */ /* 0x000fce0000000008 */
.L_x_35230:
[----:B------:R-:W-:Y:S05]  /*9050*/  BSYNC B0 ;  /* 0x0000000000007941 */ /* 0x000fea0003800000 */
.L_x_35229:
[----:B------:R0:W-:Y:S01]  /*9060*/  STG.E.U8 desc[UR36][R16.64], R8 ;  /* 0x0000000810007986 */ /* 0x0001e2000c101124 */
[----:B------:R-:W-:Y:S05]  /*9070*/  BRA `(.L_x_35206) ;  /* 0x0000000000ac7947 */ /* 0x000fea0003800000 */
.L_x_35223:
        /* <DEDUP_REMOVED lines=22> */
.L_x_35205:
        /* <DEDUP_REMOVED lines=16> */
.L_x_35234:
[----:B------:R-:W-:Y:S05]  /*92e0*/  BRA `(.L_x_35206) ;  /* 0x0000000000107947 */ /* 0x000fea0003800000 */
.L_x_35233:
[----:B------:R-:W-:-:S05]  /*92f0*/  IMAD.MOV.U32 R3, RZ, RZ, RZ ;  /* 0x000000ffff037224 */ /* 0x000fca00078e00ff */
[----:B------:R0:W-:Y:S01]  /*9300*/  STG.E.64 desc[UR36][R16.64], R2 ;  /* 0x0000000210007986 */ /* 0x0001e2000c101b24 */
[----:B------:R-:W-:Y:S05]  /*9310*/  BRA `(.L_x_35206) ;  /* 0x0000000000047947 */ /* 0x000fea0003800000 */
.L_x_35232:
[----:B------:R0:W-:Y:S02]  /*9320*/  STG.E desc[UR36][R16.64], R2 ;  /* 0x0000000210007986 */ /* 0x0001e4000c101924 */
.L_x_35206:
[----:B------:R-:W-:-:S07]  /*9330*/  VIADD R19, R19, 0x80 ;  /* 0x0000008013137836 */ /* 0x000fce0000000000 */
.L_x_35166:
[----:B------:R-:W-:Y:S05]  /*9340*/  BSYNC B6 ;  /* 0x0000000000067941 */ /* 0x000fea0003800000 */
.L_x_35165:
        /* <DEDUP_REMOVED lines=306> */
.L_x_35235:
        /* <DEDUP_REMOVED lines=21> */
.L_x_35239:
[----:B------:R-:W2:Y:S02]  /*a7c0*/  LDG.E.U8 R2, desc[UR36][R4.64] ;  /* 0x0000002404027981 */ /* 0x000ea4000c1e1100 */
[----:B--2---:R-:W4:Y:S01]  /*a7d0*/  I2F.F64.U16 R2, R2 ;  /* 0x0000000200027312 */ /* 0x004f220000101800 */
[----:B------:R-:W-:Y:S05]  /*a7e0*/  BRA `(.L_x_35241) ;  /* 0x0000000c00707947 */ /* 0x000fea0003800000 */
.L_x_35238:
        /* <DEDUP_REMOVED lines=9> */
.L_x_35243:
[----:B------:R-:W2:Y:S02]  /*a880*/  LDG.E R2, desc[UR36][R4.64] ;  /* 0x0000002404027981 */ /* 0x000ea4000c1e1900 */
[----:B--2---:R-:W2:Y:S01]  /*a890*/  I2F.F64 R2, R2 ;  /* 0x0000000200027312 */ /* 0x004ea20000201c00 */
[----:B------:R-:W-:Y:S05]  /*a8a0*/  BRA `(.L_x_35241) ;  /* 0x0000000c00407947 */ /* 0x000fea0003800000 */
.L_x_35242:
[----:B------:R-:W2:Y:S02]  /*a8b0*/  LDG.E.U16 R2, desc[UR36][R4.64] ;  /* 0x0000002404027981 */ /* 0x000ea4000c1e1500 */
[----:B--2---:R-:W0:Y:S01]  /*a8c0*/  I2F.F64.S16 R2, R2 ;  /* 0x0000000200027312 */ /* 0x004e220000101c00 */
[----:B------:R-:W-:Y:S05]  /*a8d0*/  BRA `(.L_x_35241) ;  /* 0x0000000c00347947 */ /* 0x000fea0003800000 */
.L_x_35237:
        /* <DEDUP_REMOVED lines=10> */
.L_x_35245:
[----:B------:R-:W2:Y:S02]  /*a980*/  LDG.E.U16 R0, desc[UR36][R4.64] ;  /* 0x0000002404007981 */ /* 0x000ea4000c1e1500 */
[----:B--2---:R-:W-:-:S05]  /*a990*/  HADD2.F32 R0, -RZ, R0.H0_H0 ;  /* 0x20000000ff007230 */ /* 0x004fca0000004100 */
[----:B------:R-:W-:-:S04]  /*a9a0*/  FMUL.FTZ R0, R0, 1 ;  /* 0x3f80000000007820 */ /* 0x000fc80000410000 */
[----:B------:R0:W1:Y:S01]  /*a9b0*/  F2F.F64.F32 R2, R0 ;  /* 0x0000000000027310 */ /* 0x0000620000201800 */
[----:B------:R-:W-:Y:S05]  /*a9c0*/  BRA `(.L_x_35241) ;  /* 0x0000000800f87947 */ /* 0x000fea0003800000 */
.L_x_35244:
        /* <DEDUP_REMOVED lines=10> */
.L_x_35247:
[----:B------:R-:W2:Y:S02]  /*aa70*/  LDG.E.U16 R4, desc[UR36][R4.64] ;  /* 0x0000002404047981 */ /* 0x000ea4000c1e1500 */
[----:B--2---:R-:W-:-:S05]  /*aa80*/  HADD2.F32 R0, -RZ, R4.H0_H0 ;  /* 0x20000004ff007230 */ /* 0x004fca0000004100 */
[----:B------:R-:W-:-:S04]  /*aa90*/  FMUL.FTZ R0, R0, 1 ;  /* 0x3f80000000007820 */ /* 0x000fc80000410000 */
[----:B------:R0:W1:Y:S01]  /*aaa0*/  F2F.F64.F32 R2, R0 ;  /* 0x0000000000027310 */ /* 0x0000620000201800 */
[----:B------:R-:W-:Y:S05]  /*aab0*/  BRA `(.L_x_35241) ;  /* 0x0000000800bc7947 */ /* 0x000fea0003800000 */
.L_x_35246:
[----:B------:R0:W5:Y:S01]  /*aac0*/  LDG.E.64 R2, desc[UR36][R4.64] ;  /* 0x0000002404027981 */ /* 0x000162000c1e1b00 */
[----:B------:R-:W-:Y:S05]  /*aad0*/  BRA `(.L_x_35241) ;  /* 0x0000000800b47947 */ /* 0x000fea0003800000 */
.L_x_35236:
        /* <DEDUP_REMOVED lines=13> */
.L_x_35250:
[----:B------:R0:W5:Y:S01]  /*abb0*/  LDG.E.64 R2, desc[UR36][R4.64] ;  /* 0x0000002404027981 */ /* 0x000162000c1e1b00 */
[----:B------:R-:W-:Y:S05]  /*abc0*/  BRA `(.L_x_35241) ;  /* 0x0000000800787947 */ /* 0x000fea0003800000 */
.L_x_35249:
        /* <DEDUP_REMOVED lines=28> */
.L_x_35252:
        /* <DEDUP_REMOVED lines=15> */
.L_x_35251:
[----:B------:R-:W2:Y:S02]  /*ae80*/  LDG.E.U16 R0, desc[UR36][R4.64] ;  /* 0x0000002404007981 */ /* 0x000ea4000c1e1500 */
[----:B--2---:R-:W-:-:S04]  /*ae90*/  IMAD.U32 R0, R0, 0x10000, RZ ;  /* 0x0001000000007824 */ /* 0x004fc800078e00ff */
[----:B------:R-:W-:-:S04]  /*aea0*/  FMUL.FTZ R0, R0, 1 ;  /* 0x3f80000000007820 */ /* 0x000fc80000410000 */
[----:B------:R0:W1:Y:S01]  /*aeb0*/  F2F.F64.F32 R2, R0 ;  /* 0x0000000000027310 */ /* 0x0000620000201800 */
[----:B------:R-:W-:Y:S05]  /*aec0*/  BRA `(.L_x_35241) ;  /* 0x0000000400b87947 */ /* 0x000fea0003800000 */
.L_x_35248:
        /* <DEDUP_REMOVED lines=11> */
.L_x_35255:
        /* <DEDUP_REMOVED lines=21> */
.L_x_35259:
[----:B------:R-:W-:Y:S05]  /*b0d0*/  BSYNC B1 ;  /* 0x0000000000017941 */ /* 0x000fea0003800000 */
.L_x_35258:
[----:B------:R-:W-:Y:S01]  /*b0e0*/  LEA R3, R0, 0x3b800000, 0x17 ;  /* 0x3b80000000037811 */ /* 0x000fe200078eb8ff */
[----:B------:R-:W-:-:S05]  /*b0f0*/  IMAD.SHL.U32 R0, R2, 0x100000, RZ ;  /* 0x0010000002007824 */ /* 0x000fca00078e00ff */
[----:B------:R-:W-:-:S07]  /*b100*/  LOP3.LUT R0, R3, R0, R4, 0xfe, !PT ;  /* 0x0000000003007212 */ /* 0x000fce00078efe04 */
.L_x_35257:
[----:B------:R-:W-:Y:S05]  /*b110*/  BSYNC B0 ;  /* 0x0000000000007941 */ /* 0x000fea0003800000 */
.L_x_35256:
[----:B------:R-:W-:-:S04]  /*b120*/  FMUL.FTZ R0, R0, 1 ;  /* 0x3f80000000007820 */ /* 0x000fc80000410000 */
[----:B------:R0:W1:Y:S01]  /*b130*/  F2F.F64.F32 R2, R0 ;  /* 0x0000000000027310 */ /* 0x0000620000201800 */
[----:B------:R-:W-:Y:S05]  /*b140*/  BRA `(.L_x_35241) ;  /* 0x0000000400187947 */ /* 0x000fea0003800000 */
.L_x_35254:
        /* <DEDUP_REMOVED lines=21> */
.L_x_35263:
[----:B------:R-:W-:Y:S05]  /*b2a0*/  BSYNC B1 ;  /* 0x0000000000017941 */ /* 0x000fea0003800000 */
.L_x_35262:
[----:B------:R-:W-:Y:S01]  /*b2b0*/  LEA R3, R0, 0x37800000, 0x17 ;  /* 0x3780000000037811 */ /* 0x000fe200078eb8ff */
[----:B------:R-:W-:-:S05]  /*b2c0*/  IMAD.SHL.U32 R0, R2, 0x200000, RZ ;  /* 0x0020000002007824 */ /* 0x000fca00078e00ff */
[----:B------:R-:W-:-:S07]  /*b2d0*/  LOP3.LUT R0, R3, R0, R4, 0xfe, !PT ;  /* 0x0000000003007212 */ /* 0x000fce00078efe04 */
.L_x_35261:
[----:B------:R-:W-:Y:S05]  /*b2e0*/  BSYNC B0 ;  /* 0x0000000000007941 */ /* 0x000fea0003800000 */
.L_x_35260:
[----:B------:R-:W-:-:S04]  /*b2f0*/  FMUL.FTZ R0, R0, 1 ;  /* 0x3f80000000007820 */ /* 0x000fc80000410000 */
[----:B------:R0:W1:Y:S01]  /*b300*/  F2F.F64.F32 R2, R0 ;  /* 0x0000000000027310 */ /* 0x0000620000201800 */
[----:B------:R-:W-:Y:S05]  /*b310*/  BRA `(.L_x_35241) ;  /* 0x0000000000a47947 */ /* 0x000fea0003800000 */
.L_x_35253:
        /* <DEDUP_REMOVED lines=14> */
.L_x_35267:
[----:B------:R-:W-:Y:S05]  /*b400*/  BSYNC B0 ;  /* 0x0000000000007941 */ /* 0x000fea0003800000 */
.L_x_35266:
[----:B------:R-:W-:-:S04]  /*b410*/  FMUL.FTZ R0, R0, 1 ;  /* 0x3f80000000007820 */ /* 0x000fc80000410000 */
[----:B------:R0:W1:Y:S01]  /*b420*/  F2F.F64.F32 R2, R0 ;  /* 0x0000000000027310 */ /* 0x0000620000201800 */
[----:B------:R-:W-:Y:S05]  /*b430*/  BRA `(.L_x_35241) ;  /* 0x00000000005c7947 */ /* 0x000fea0003800000 */
.L_x_35240:
        /* <DEDUP_REMOVED lines=16> */
.L_x_35268:
[----:B------:R-:W-:Y:S01]  /*b540*/  CS2R R2, SRZ ;  /* 0x0000000000027805 */ /* 0x000fe2000001ff00 */
[----:B------:R-:W-:Y:S06]  /*b550*/  BRA `(.L_x_35241) ;  /* 0x0000000000147947 */ /* 0x000fec0003800000 */
.L_x_35265:
[----:B------:R-:W2:Y:S02]  /*b560*/  LDG.E.64 R2, desc[UR36][R4.64] ;  /* 0x0000002404027981 */ /* 0x000ea4000c1e1b00 */
[----:B--2---:R-:W0:Y:S01]  /*b570*/  I2F.F64.U64 R2, R2 ;  /* 0x0000000200027312 */ /* 0x004e220000301800 */
[----:B------:R-:W-:Y:S05]  /*b580*/  BRA `(.L_x_35241) ;  /* 0x0000000000087947 */ /* 0x000fea0003800000 */
.L_x_35264:
[----:B------:R-:W2:Y:S02]  /*b590*/  LDG.E R2, desc[UR36][R4.64] ;  /* 0x0000002404027981 */ /* 0x000ea4000c1e1900 */
[----:B--2---:R-:W0:Y:S02]  /*b5a0*/  I2F.F64.U32 R2, R2 ;  /* 0x0000000200027312 */ /* 0x004e240000201800 */
.L_x_35241:
[----:B0-----:R-:W0:Y:S01]  /*b5b0*/  LDC.U8 R4, c[0x0][0x430] ;  /* 0x00010c00ff047b82 */ /* 0x001e220000000000 */
[----:B------:R-:W-:Y:S02]  /*b5c0*/  ULDC.64 UR4, c[0x0][0x428] ;  /* 0x00010a0000047ab9 */ /* 0x000fe40000000a00 */
[----:B------:R-:W-:-:S06]  /*b5d0*/  DSETP.NEU.AND P0, PT, RZ, UR4, PT ;  /* 0x00000004ff007e2a */ /* 0x000fcc000bf0d000 */
[----:B-12345:R-:W-:-:S06]  /*b5e0*/  DSETP.NEU.AND P0, PT, R2, RZ, P0 ;  /* 0x000000ff0200722a */ /* 0x03efcc000070d000 */
        /* <DEDUP_REMOVED lines=14> */
.L_x_35272:
[----:B------:R-:W-:Y:S01]  /*b6d0*/  STG.E.U8 desc[UR36][R16.64], R2 ;  /* 0x0000000210007986 */ /* 0x000fe2000c101124 */
[----:B------:R-:W-:Y:S05]  /*b6e0*/  EXIT ;  /* 0x000000000000794d */ /* 0x000fea0003800000 */
.L_x_35271:
        /* <DEDUP_REMOVED lines=9> */
.L_x_35275:
[----:B------:R-:W-:Y:S01]  /*b780*/  STG.E desc[UR36][R16.64], R2 ;  /* 0x0000000210007986 */ /* 0x000fe2000c101924 */
[----:B------:R-:W-:Y:S05]  /*b790*/  EXIT ;  /* 0x000000000000794d */ /* 0x000fea0003800000 */
.L_x_35274:
[----:B------:R-:W-:Y:S01]  /*b7a0*/  STG.E.U16 desc[UR36][R16.64], R2 ;  /* 0x0000000210007986 */ /* 0x000fe2000c101524 */
[----:B------:R-:W-:Y:S05]  /*b7b0*/  EXIT ;  /* 0x000000000000794d */ /* 0x000fea0003800000 */
.L_x_35270:
        /* <DEDUP_REMOVED lines=9> */
.L_x_35277:
[----:B------:R-:W-:-:S04]  /*b850*/  I2FP.F32.U32 R0, R2 ;  /* 0x0000000200007245 */ /* 0x000fc80000201000 */
[----:B------:R-:W-:-:S05]  /*b860*/  F2FP.F16.F32.PACK_AB R0, RZ, R0 ;  /* 0x00000000ff00723e */ /* 0x000fca00000000ff */
[----:B------:R-:W-:Y:S01]  /*b870*/  STG.E.U16 desc[UR36][R16.64], R0 ;  /* 0x0000000010007986 */ /* 0x000fe2000c101524 */
[----:B------:R-:W-:Y:S05]  /*b880*/  EXIT ;  /* 0x000000000000794d */ /* 0x000fea0003800000 */
.L_x_35276:
        /* <DEDUP_REMOVED lines=10> */
.L_x_35279:
[----:B------:R-:W-:-:S04]  /*b930*/  I2FP.F32.U32 R2, R2 ;  /* 0x0000000200027245 */ /* 0x000fc80000201000 */
[----:B------:R-:W-:-:S04]  /*b940*/  F2FP.F16.F32.PACK_AB R3, RZ, R2 ;  /* 0x00000002ff03723e */ /* 0x000fc800000000ff */
[----:B------:R-:W-:-:S05]  /*b950*/  PRMT R3, R3, 0x5410, RZ ;  /* 0x0000541003037816 */ /* 0x000fca00000000ff */
[----:B------:R-:W-:Y:S01]  /*b960*/  STG.E desc[UR36][R16.64], R3 ;  /* 0x0000000310007986 */ /* 0x000fe2000c101924 */
[----:B------:R-:W-:Y:S05]  /*b970*/  EXIT ;  /* 0x000000000000794d */ /* 0x000fea0003800000 */
.L_x_35278:
[----:B------:R-:W0:Y:S02]  /*b980*/  I2F.F64.U32 R2, R2 ;  /* 0x0000000200027312 */ /* 0x000e240000201800 */
[----:B0-----:R-:W-:Y:S01]  /*b990*/  STG.E.64 desc[UR36][R16.64], R2 ;  /* 0x0000000210007986 */ /* 0x001fe2000c101b24 */
[----:B------:R-:W-:Y:S05]  /*b9a0*/  EXIT ;  /* 0x000000000000794d */ /* 0x000fea0003800000 */
.L_x_35269:
        /* <DEDUP_REMOVED lines=10> */
.L_x_35282:
[----:B------:R-:W0:Y:S01]  /*ba50*/  I2F.F64.U32 R4, R2 ;  /* 0x0000000200047312 */ /* 0x000e220000201800 */
[----:B------:R-:W-:-:S05]  /*ba60*/  CS2R R6, SRZ ;  /* 0x0000000000067805 */ /* 0x000fca000001ff00 */
[----:B0-----:R-:W-:Y:S01]  /*ba70*/  STG.E.128 desc[UR36][R16.64], R4 ;  /* 0x0000000410007986 */ /* 0x001fe2000c101d24 */
[----:B------:R-:W-:Y:S05]  /*ba80*/  EXIT ;  /* 0x000000000000794d */ /* 0x000fea0003800000 */
.L_x_35281:
        /* <DEDUP_REMOVED lines=21> */
.L_x_35286:
[----:B------:R-:W-:Y:S05]  /*bbe0*/  BSYNC B0 ;  /* 0x0000000000007941 */ /* 0x000fea0003800000 */
.L_x_35285:
[----:B------:R-:W-:-:S05]  /*bbf0*/  LOP3.LUT R3, R0, R3, RZ, 0xfc, !PT ;  /* 0x0000000300037212 */ /* 0x000fca00078efcff */
[----:B------:R-:W-:Y:S01]  /*bc00*/  STG.E.U8 desc[UR36][R16.64], R3 ;  /* 0x0000000310007986 */ /* 0x000fe2000c101124 */
[----:B------:R-:W-:Y:S05]  /*bc10*/  EXIT ;  /* 0x000000000000794d */ /* 0x000fea0003800000 */
.L_x_35284:
        /* <DEDUP_REMOVED lines=13> */
.L_x_35288:
[----:B------:R-:W-:Y:S01]  /*bcf0*/  IMAD.MOV.U32 R0, RZ, RZ, 0x7f ;  /* 0x0000007fff007424 */ /* 0x000fe200078e00ff */
[----:B------:R-:W-:-:S04]  /*bd00*/  ISETP.GT.U32.AND P0, PT, R2, 0x7f800000, PT ;  /* 0x7f8000000200780c */ /* 0x000fc80003f04070 */
[----:B------:R-:W-:-:S09]  /*bd10*/  SEL R0, R0, 0x7c, P0 ;  /* 0x0000007c00007807 */ /* 0x000fd20000000000 */
.L_x_35289:
[----:B------:R-:W-:Y:S05]  /*bd20*/  BSYNC B0 ;  /* 0x0000000000007941 */ /* 0x000fea0003800000 */
.L_x_35287:
[----:B------:R-:W-:-:S04]  /*bd30*/  LOP3.LUT R2, R3, 0x80000000, RZ, 0xc0, !PT ;  /* 0x8000000003027812 */ /* 0x000fc800078ec0ff */
[----:B------:R-:W-:-:S04]  /*bd40*/  SHF.R.U32.HI R3, RZ, 0x18, R2 ;  /* 0x00000018ff037819 */ /* 0x000fc80000011602 */
[----:B------:R-:W-:-:S05]  /*bd50*/  LOP3.LUT R3, R0, R3, RZ, 0xfc, !PT ;  /* 0x0000000300037212 */ /* 0x000fca00078efcff */
[----:B------:R-:W-:Y:S01]  /*bd60*/  STG.E.U8 desc[UR36][R16.64], R3 ;  /* 0x0000000310007986 */ /* 0x000fe2000c101124 */
[----:B------:R-:W-:Y:S05]  /*bd70*/  EXIT ;  /* 0x000000000000794d */ /* 0x000fea0003800000 */
.L_x_35283:
[----:B------:R-:W-:-:S04]  /*bd80*/  I2FP.F32.U32 R0, R2 ;  /* 0x0000000200007245 */ /* 0x000fc80000201000 */
[----:B------:R-:W-:-:S05]  /*bd90*/  F2FP.BF16.F32.PACK_AB R0, RZ, R0 ;  /* 0x00000000ff00723e */ /* 0x000fca00000010ff */
[----:B------:R-:W-:Y:S01]  /*bda0*/  STG.E.U16 desc[UR36][R16.64], R0 ;  /* 0x0000000010007986 */ /* 0x000fe2000c101524 */
[----:B------:R-:W-:Y:S05]  /*bdb0*/  EXIT ;  /* 0x000000000000794d */ /* 0x000fea0003800000 */
.L_x_35280:
        /* <DEDUP_REMOVED lines=10> */
.L_x_35292:
        /* <DEDUP_REMOVED lines=17> */
.L_x_35295:
[----:B------:R-:W-:-:S04]  /*bf70*/  LOP3.LUT R2, R3, 0x80000000, RZ, 0xc0, !PT ;  /* 0x8000000003027812 */ /* 0x000fc800078ec0ff */
[----:B------:R-:W-:-:S04]  /*bf80*/  SHF.R.U32.HI R3, RZ, 0x18, R2 ;  /* 0x00000018ff037819 */ /* 0x000fc80000011602 */
[----:B------:R-:W-:-:S04]  /*bf90*/  LOP3.LUT R0, R0, R3, RZ, 0xfc, !PT ;  /* 0x0000000300007212 */ /* 0x000fc800078efcff */
[----:B------:R-:W-:-:S07]  /*bfa0*/  PRMT R8, R0, 0x7610, R8 ;  /* 0x0000761000087816 */ /* 0x000fce0000000008 */
.L_x_35294:
[----:B------:R-:W-:Y:S05]  /*bfb0*/  BSYNC B0 ;  /* 0x0000000000007941 */ /* 0x000fea0003800000 */
.L_x_35293:
[----:B------:R-:W-:Y:S01]  /*bfc0*/  STG.E.U8 desc[UR36][R16.64], R8 ;  /* 0x0000000810007986 */ /* 0x000fe2000c101124 */
[----:B------:R-:W-:Y:S05]  /*bfd0*/  EXIT ;  /* 0x000000000000794d */ /* 0x000fea0003800000 */
.L_x_35291:
        /* <DEDUP_REMOVED lines=17> */
.L_x_35298:
[----:B------:R-:W-:-:S04]  /*c0f0*/  LOP3.LUT R2, R3, 0x80000000, RZ, 0xc0, !PT ;  /* 0x8000000003027812 */ /* 0x000fc800078ec0ff */
[----:B------:R-:W-:-:S04]  /*c100*/  SHF.R.U32.HI R3, RZ, 0x18, R2 ;  /* 0x00000018ff037819 */ /* 0x000fc80000011602 */
[----:B------:R-:W-:-:S04]  /*c110*/  LOP3.LUT R0, R0, R3, RZ, 0xfc, !PT ;  /* 0x0000000300007212 */ /* 0x000fc800078efcff */
[----:B------:R-:W-:-:S07]  /*c120*/  PRMT R8, R0, 0x7610, R8 ;  /* 0x0000761000087816 */ /* 0x000fce0000000008 */
.L_x_35297:
[----:B------:R-:W-:Y:S05]  /*c130*/  BSYNC B0 ;  /* 0x0000000000007941 */ /* 0x000fea0003800000 */
.L_x_35296:
[----:B------:R-:W-:Y:S01]  /*c140*/  STG.E.U8 desc[UR36][R16.64], R8 ;  /* 0x0000000810007986 */ /* 0x000fe2000c101124 */
[----:B------:R-:W-:Y:S05]  /*c150*/  EXIT ;  /* 0x000000000000794d */ /* 0x000fea0003800000 */
.L_x_35290:
        /* <DEDUP_REMOVED lines=22> */
.L_x_35273:
        /* <DEDUP_REMOVED lines=16> */
.L_x_35301:
[----:B------:R-:W-:Y:S05]  /*c3c0*/  EXIT ;  /* 0x000000000000794d */ /* 0x000fea0003800000 */
.L_x_35300:
[----:B------:R-:W-:-:S05]  /*c3d0*/  IMAD.MOV.U32 R3, RZ, RZ, RZ ;  /* 0x000000ffff037224 */ /* 0x000fca00078e00ff */
[----:B------:R-:W-:Y:S01]  /*c3e0*/  STG.E.64 desc[UR36][R16.64], R2 ;  /* 0x0000000210007986 */ /* 0x000fe2000c101b24 */
[----:B------:R-:W-:Y:S05]  /*c3f0*/  EXIT ;  /* 0x000000000000794d */ /* 0x000fea0003800000 */
.L_x_35299:
[----:B------:R-:W-:Y:S01]  /*c400*/  STG.E desc[UR36][R16.64], R2 ;  /* 0x0000000210007986 */ /* 0x000fe2000c101924 */
[----:B------:R-:W-:Y:S05]  /*c410*/  EXIT ;  /* 0x000000000000794d */ /* 0x000fea0003800000 */
.L_x_35302:
        /* <DEDUP_REMOVED lines=14> */
.L_x_44085:


//--------------------- .text._ZN2at6native27unrolled_elementwise_kernelINS0_13AUnaryFunctorIddbZZZNS0_23logical_and_kernel_cudaERNS_14TensorIteratorEENKUlvE0_clEvENKUlvE4_clEvEUlddE_EESt5arrayIPcLm2EELi4E23TrivialOffsetCalculatorILi1EjESD_NS0_6memory12LoadWithCastILi1EEENSE_13StoreWithCastILi1EEEEEviT_T0_T2_T3_T4_T5_ --------------------------
	.section	.text._ZN2at6native27unrolled_elementwise_kernelINS0_13AUnaryFunctorIddbZZZNS0_23logical_and_kernel_cudaERNS_14TensorIteratorEENKUlvE0_clEvENKUlvE4_clEvEUlddE_EESt5arrayIPcLm2EELi4E23TrivialOffsetCalculatorILi1EjESD_NS0_6memory12LoadWithCastILi1EEENSE_13StoreWithCastILi1EEEEEviT_T0_T2_T3_T4_T5_,"ax",@progbits
	.align	128
        .global         _ZN2at6native27unrolled_elementwise_kernelINS0_13AUnaryFunctorIddbZZZNS0_23logical_and_kernel_cudaERNS_14TensorIteratorEENKUlvE0_clEvENKUlvE4_clEvEUlddE_EESt5arrayIPcLm2EELi4E23TrivialOffsetCalculatorILi1EjESD_NS0_6memory12LoadWithCastILi1EEENSE_13StoreWithCastILi1EEEEEviT_T0_T2_T3_T4_T5_
        .type           _ZN2at6native27unrolled_elementwise_kernelINS0_13AUnaryFunctorIddbZZZNS0_23logical_and_kernel_cudaERNS_14TensorIteratorEENKUlvE0_clEvENKUlvE4_clEvEUlddE_EESt5arrayIPcLm2EELi4E23TrivialOffsetCalculatorILi1EjESD_NS0_6memory12LoadWithCastILi1EEENSE_13StoreWithCastILi1EEEEEviT_T0_T2_T3_T4_T5_,@function
        .size           _ZN2at6native27unrolled_elementwise_kernelINS0_13AUnaryFunctorIddbZZZNS0_23logical_and_kernel_cudaERNS_14TensorIteratorEENKUlvE0_clEvENKUlvE4_clEvEUlddE_EESt5arrayIPcLm2EELi4E23TrivialOffsetCalculatorILi1EjESD_NS0_6memory12LoadWithCastILi1EEENSE_13StoreWithCastILi1EEEEEviT_T0_T2_T3_T4_T5_,(.L_x_44086 - _ZN2at6native27unrolled_elementwise_kernelINS0_13AUnaryFunctorIddbZZZNS0_23logical_and_kernel_cudaERNS_14TensorIteratorEENKUlvE0_clEvENKUlvE4_clEvEUlddE_EESt5arrayIPcLm2EELi4E23TrivialOffsetCalculatorILi1EjESD_NS0_6memory12LoadWithCastILi1EEENSE_13StoreWithCastILi1EEEEEviT_T0_T2_T3_T4_T5_)
        .other          _ZN2at6native27unrolled_elementwise_kernelINS0_13AUnaryFunctorIddbZZZNS0_23logical_and_kernel_cudaERNS_14TensorIteratorEENKUlvE0_clEvENKUlvE4_clEvEUlddE_EESt5arrayIPcLm2EELi4E23TrivialOffsetCalculatorILi1EjESD_NS0_6memory12LoadWithCastILi1EEENSE_13StoreWithCastILi1EEEEEviT_T0_T2_T3_T4_T5_,@"STO_CUDA_ENTRY STV_DEFAULT"
_ZN2at6native27unrolled_elementwise_kernelINS0_13AUnaryFunctorIddbZZZNS0_23logical_and_kernel_cudaERNS_14TensorIteratorEENKUlvE0_clEvENKUlvE4_clEvEUlddE_EESt5arrayIPcLm2EELi4E23TrivialOffsetCalculatorILi1EjESD_NS0_6memory12LoadWithCastILi1EEENSE_13StoreWithCastILi1EEEEEviT_T0_T2_T3_T4_T5_:
.text._ZN2at6native27unrolled_elementwise_kernelINS0_13AUnaryFunctorIddbZZZNS0_23logical_and_kernel_cudaERNS_14TensorIteratorEENKUlvE0_clEvENKUlvE4_clEvEUlddE_EESt5arrayIPcLm2EELi4E23TrivialOffsetCalculatorILi1EjESD_NS0_6memory12LoadWithCastILi1EEENSE_13StoreWithCastILi1EEEEEviT_T0_T2_T3_T4_T5_:
        /* <DEDUP_REMOVED lines=32> */
.L_x_35308:
[----:B------:R-:W2:Y:S02]  /*0200*/  LDG.E.U8 R4, desc[UR36][R4.64] ;  /* 0x0000002404047981 */ /* 0x000ea4000c1e1100 */
[----:B--2---:R0:W1:Y:S01]  /*0210*/  I2F.F64.U16 R22, R4 ;  /* 0x0000000400167312 */ /* 0x0040620000101800 */
[----:B------:R-:W-:Y:S05]  /*0220*/  BRA `(.L_x_35310) ;  /* 0x0000000c00747947 */ /* 0x000fea0003800000 */
.L_x_35307:
        /* <DEDUP_REMOVED lines=9> */
.L_x_35312:
[----:B------:R-:W2:Y:S02]  /*02c0*/  LDG.E R4, desc[UR36][R4.64] ;  /* 0x0000002404047981 */ /* 0x000ea4000c1e1900 */
[----:B--2---:R1:W2:Y:S01]  /*02d0*/  I2F.F64 R22, R4 ;  /* 0x0000000400167312 */ /* 0x0042a20000201c00 */
[----:B------:R-:W-:Y:S05]  /*02e0*/  BRA `(.L_x_35310) ;  /* 0x0000000c00447947 */ /* 0x000fea0003800000 */
.L_x_35311:
[----:B------:R-:W2:Y:S02]  /*02f0*/  LDG.E.U16 R4, desc[UR36][R4.64] ;  /* 0x0000002404047981 */ /* 0x000ea4000c1e1500 */
[----:B--2---:R3:W4:Y:S01]  /*0300*/  I2F.F64.S16 R22, R4 ;  /* 0x0000000400167312 */ /* 0x0047220000101c00 */
[----:B------:R-:W-:Y:S05]  /*0310*/  BRA `(.L_x_35310) ;  /* 0x0000000c00387947 */ /* 0x000fea0003800000 */
.L_x_35306:
        /* <DEDUP_REMOVED lines=10> */
.L_x_35314:
[----:B------:R-:W2:Y:S02]  /*03c0*/  LDG.E.U16 R0, desc[UR36][R4.64] ;  /* 0x0000002404007981 */ /* 0x000ea4000c1e1500 */
[----:B--2---:R-:W-:-:S05]  /*03d0*/  HADD2.F32 R0, -RZ, R0.H0_H0 ;  /* 0x20000000ff007230 */ /* 0x004fca0000004100 */
[----:B------:R-:W-:-:S04]  /*03e0*/  FMUL.FTZ R0, R0, 1 ;  /* 0x3f80000000007820 */ /* 0x000fc80000410000 */
[----:B------:R0:W1:Y:S01]  /*03f0*/  F2F.F64.F32 R22, R0 ;  /* 0x0000000000167310 */ /* 0x0000620000201800 */
[----:B------:R-:W-:Y:S05]  /*0400*/  BRA `(.L_x_35310) ;  /* 0x0000000800fc7947 */ /* 0x000fea0003800000 */
.L_x_35313:
        /* <DEDUP_REMOVED lines=10> */
.L_x_35316:
[----:B------:R-:W2:Y:S02]  /*04b0*/  LDG.E.U16 R4, desc[UR36][R4.64] ;  /* 0x0000002404047981 */ /* 0x000ea4000c1e1500 */
[----:B--2---:R-:W-:-:S05]  /*04c0*/  HADD2.F32 R0, -RZ, R4.H0_H0 ;  /* 0x20000004ff007230 */ /* 0x004fca0000004100 */
[----:B------:R-:W-:-:S04]  /*04d0*/  FMUL.FTZ R0, R0, 1 ;  /* 0x3f80000000007820 */ /* 0x000fc80000410000 */
[----:B------:R0:W1:Y:S01]  /*04e0*/  F2F.F64.F32 R22, R0 ;  /* 0x0000000000167310 */ /* 0x0000620000201800 */
[----:B------:R-:W-:Y:S05]  /*04f0*/  BRA `(.L_x_35310) ;  /* 0x0000000800c07947 */ /* 0x000fea0003800000 */
.L_x_35315:
[----:B------:R0:W5:Y:S01]  /*0500*/  LDG.E.64 R22, desc[UR36][R4.64] ;  /* 0x0000002404167981 */ /* 0x000162000c1e1b00 */
[----:B------:R-:W-:Y:S05]  /*0510*/  BRA `(.L_x_35310) ;  /* 0x0000000800b87947 */ /* 0x000fea0003800000 */
.L_x_35305:
        /* <DEDUP_REMOVED lines=13> */
.L_x_35319:
[----:B------:R0:W5:Y:S01]  /*05f0*/  LDG.E.64 R22, desc[UR36][R4.64] ;  /* 0x0000002404167981 */ /* 0x000162000c1e1b00 */
[----:B------:R-:W-:Y:S05]  /*0600*/  BRA `(.L_x_35310) ;  /* 0x00000008007c7947 */ /* 0x000fea0003800000 */
.L_x_35318:
        /* <DEDUP_REMOVED lines=28> */
.L_x_35321:
        /* <DEDUP_REMOVED lines=16> */
.L_x_35320:
[----:B------:R-:W2:Y:S02]  /*08d0*/  LDG.E.U16 R0, desc[UR36][R4.64] ;  /* 0x0000002404007981 */ /* 0x000ea4000c1e1500 */
[----:B--2---:R-:W-:-:S04]  /*08e0*/  IMAD.U32 R0, R0, 0x10000, RZ ;  /* 0x0001000000007824 */ /* 0x004fc800078e00ff */
[----:B------:R-:W-:-:S04]  /*08f0*/  FMUL.FTZ R0, R0, 1 ;  /* 0x3f80000000007820 */ /* 0x000fc80000410000 */
[----:B------:R0:W1:Y:S01]  /*0900*/  F2F.F64.F32 R22, R0 ;  /* 0x0000000000167310 */ /* 0x0000620000201800 */
[----:B------:R-:W-:Y:S05]  /*0910*/  BRA `(.L_x_35310) ;  /* 0x0000000400b87947 */ /* 0x000fea0003800000 */
.L_x_35317:
        /* <DEDUP_REMOVED lines=11> */
.L_x_35324:
        /* <DEDUP_REMOVED lines=21> */
.L_x_35328:
[----:B------:R-:W-:Y:S05]  /*0b20*/  BSYNC B1 ;  /* 0x0000000000017941 */ /* 0x000fea0003800000 */
.L_x_35327:
[----:B------:R-:W-:Y:S01]  /*0b30*/  LEA R5, R0, 0x3b800000, 0x17 ;  /* 0x3b80000000057811 */ /* 0x000fe200078eb8ff */
[----:B------:R-:W-:-:S05]  /*0b40*/  IMAD.SHL.U32 R0, R3, 0x100000, RZ ;  /* 0x0010000003007824 */ /* 0x000fca00078e00ff */
[----:B------:R-:W-:-:S07]  /*0b50*/  LOP3.LUT R0, R5, R0, R6, 0xfe, !PT ;  /* 0x0000000005007212 */ /* 0x000fce00078efe06 */
.L_x_35326:
[----:B------:R-:W-:Y:S05]  /*0b60*/  BSYNC B0 ;  /* 0x0000000000007941 */ /* 0x000fea0003800000 */
.L_x_35325:
[----:B------:R-:W-:-:S04]  /*0b70*/  FMUL.FTZ R0, R0, 1 ;  /* 0x3f80000000007820 */ /* 0x000fc80000410000 */
[----:B------:R0:W1:Y:S01]  /*0b80*/  F2F.F64.F32 R22, R0 ;  /* 0x0000000000167310 */ /* 0x0000620000201800 */
[----:B------:R-:W-:Y:S05]  /*0b90*/  BRA `(.L_x_35310) ;  /* 0x0000000400187947 */ /* 0x000fea0003800000 */
.L_x_35323:
        /* <DEDUP_REMOVED lines=21> */
.L_x_35332:
[----:B------:R-:W-:Y:S05]  /*0cf0*/  BSYNC B1 ;  /* 0x0000000000017941 */ /* 0x000fea0003800000 */
.L_x_35331:
[----:B------:R-:W-:Y:S01]  /*0d00*/  LEA R5, R0, 0x37800000, 0x17 ;  /* 0x3780000000057811 */ /* 0x000fe200078eb8ff */
[----:B------:R-:W-:-:S05]  /*0d10*/  IMAD.SHL.U32 R0, R3, 0x200000, RZ ;  /* 0x0020000003007824 */ /* 0x000fca00078e00ff */
[----:B------:R-:W-:-:S07]  /*0d20*/  LOP3.LUT R0, R5, R0, R6, 0xfe, !PT ;  /* 0x0000000005007212 */ /* 0x000fce00078efe06 */
.L_x_35330:
[----:B------:R-:W-:Y:S05]  /*0d30*/  BSYNC B0 ;  /* 0x0000000000007941 */ /* 0x000fea0003800000 */
.L_x_35329:
[----:B------:R-:W-:-:S04]  /*0d40*/  FMUL.FTZ R0, R0, 1 ;  /* 0x3f80000000007820 */ /* 0x000fc80000410000 */
[----:B------:R0:W1:Y:S01]  /*0d50*/  F2F.F64.F32 R22, R0 ;  /* 0x0000000000167310 */ /* 0x0000620000201800 */
[----:B------:R-:W-:Y:S05]  /*0d60*/  BRA `(.L_x_35310) ;  /* 0x0000000000a47947 */ /* 0x000fea0003800000 */
.L_x_35322:
        /* <DEDUP_REMOVED lines=14> */
.L_x_35336:
[----:B------:R-:W-:Y:S05]  /*0e50*/  BSYNC B0 ;  /* 0x0000000000007941 */ /* 0x000fea0003800000 */
.L_x_35335:
[----:B------:R-:W-:-:S04]  /*0e60*/  FMUL.FTZ R0, R0, 1 ;  /* 0x3f80000000007820 */ /* 0x000fc80000410000 */
[----:B------:R0:W1:Y:S01]  /*0e70*/  F2F.F64.F32 R22, R0 ;  /* 0x0000000000167310 */ /* 0x0000620000201800 */
[----:B------:R-:W-:Y:S05]  /*0e80*/  BRA `(.L_x_35310) ;  /* 0x00000000005c7947 */ /* 0x000fea0003800000 */
.L_x_35309:
        /* <DEDUP_REMOVED lines=16> */
.L_x_35337:
[----:B------:R-:W-:Y:S01]  /*0f90*/  CS2R R22, SRZ ;  /* 0x0000000000167805 */ /* 0x000fe2000001ff00 */
[----:B------:R-:W-:Y:S06]  /*0fa0*/  BRA `(.L_x_35310) ;  /* 0x0000000000147947 */ /* 0x000fec0003800000 */
.L_x_35334:
[----:B------:R-:W2:Y:S02]  /*0fb0*/  LDG.E.64 R22, desc[UR36][R4.64] ;  /* 0x0000002404167981 */ /* 0x000ea4000c1e1b00 */
[----:B--2---:R-:W0:Y:S01]  /*0fc0*/  I2F.F64.U64 R22, R22 ;  /* 0x0000001600167312 */ /* 0x004e220000301800 */
[----:B------:R-:W-:Y:S05]  /*0fd0*/  BRA `(.L_x_35310) ;  /* 0x0000000000087947 */ /* 0x000fea0003800000 */
.L_x_35333:
[----:B------:R-:W2:Y:S02]  /*0fe0*/  LDG.E R4, desc[UR36][R4.64] ;  /* 0x0000002404047981 */ /* 0x000ea4000c1e1900 */
[----:B--2---:R0:W1:Y:S02]  /*0ff0*/  I2F.F64.U32 R22, R4 ;  /* 0x0000000400167312 */ /* 0x0040640000201800 */
.L_x_35310:
[----:B------:R-:W3:Y:S02]  /*1000*/  S2R R27, SR_TID.X ;  /* 0x00000000001b7919 */ /* 0x000ee40000002100 */
[----:B---3--:R-:W-:-:S07]  /*1010*/  VIADD R27, R27, 0x80 ;  /* 0x000000801b1b7836 */ /* 0x008fce0000000000 */
.L_x_35304:
[----:B------:R-:W-:Y:S05]  /*1020*/  BSYNC B6 ;  /* 0x0000000000067941 */ /* 0x000fea0003800000 */
.L_x_35303:
        /* <DEDUP_REMOVED lines=24> */
.L_x_35343:
[----:B------:R-:W3:Y:S02]  /*11b0*/  LDG.E.U8 R4, desc[UR36][R4.64] ;  /* 0x0000002404047981 */ /* 0x000ee4000c1e1100 */
[----:B---3--:R0:W1:Y:S01]  /*11c0*/  I2F.F64.U16 R28, R4 ;  /* 0x00000004001c7312 */ /* 0x0080620000101800 */
[----:B------:R-:W-:Y:S05]  /*11d0*/  BRA `(.L_x_35345) ;  /* 0x0000000c00707947 */ /* 0x000fea0003800000 */
.L_x_35342:
        /* <DEDUP_REMOVED lines=9> */
.L_x_35347:
[----:B------:R-:W3:Y:S02]  /*1270*/  LDG.E R4, desc[UR36][R4.64] ;  /* 0x0000002404047981 */ /* 0x000ee4000c1e1900 */
[----:B---3--:R0:W1:Y:S01]  /*1280*/  I2F.F64 R28, R4 ;  /* 0x00000004001c7312 */ /* 0x0080620000201c00 */
[----:B------:R-:W-:Y:S05]  /*1290*/  BRA `(.L_x_35345) ;  /* 0x0000000c00407947 */ /* 0x000fea0003800000 */
.L_x_35346:
[----:B------:R-:W3:Y:S02]  /*12a0*/  LDG.E.U16 R4, desc[UR36][R4.64] ;  /* 0x0000002404047981 */ /* 0x000ee4000c1e1500 */
[----:B---3--:R0:W1:Y:S01]  /*12b0*/  I2F.F64.S16 R28, R4 ;  /* 0x00000004001c7312 */ /* 0x0080620000101c00 */
[----:B------:R-:W-:Y:S05]  /*12c0*/  BRA `(.L_x_35345) ;  /* 0x0000000c00347947 */ /* 0x000fea0003800000 */
.L_x_35341:
        /* <DEDUP_REMOVED lines=10> */
.L_x_35349:
[----:B------:R-:W3:Y:S02]  /*1370*/  LDG.E.U16 R0, desc[UR36][R4.64] ;  /* 0x0000002404007981 */ /* 0x000ee4000c1e1500 */
[----:B---3--:R-:W-:-:S05]  /*1380*/  HADD2.F32 R0, -RZ, R0.H0_H0 ;  /* 0x20000000ff007230 */ /* 0x008fca0000004100 */
[----:B------:R-:W-:-:S04]  /*1390*/  FMUL.FTZ R0, R0, 1 ;  /* 0x3f80000000007820 */ /* 0x000fc80000410000 */
[----:B------:R0:W1:Y:S01]  /*13a0*/  F2F.F64.F32 R28, R0 ;  /* 0x00000000001c7310 */ /* 0x0000620000201800 */
[----:B------:R-:W-:Y:S05]  /*13b0*/  BRA `(.L_x_35345) ;  /* 0x0000000800f87947 */ /* 0x000fea0003800000 */
.L_x_35348:
        /* <DEDUP_REMOVED lines=10> */
.L_x_35351:
[----:B------:R-:W3:Y:S02]  /*1460*/  LDG.E.U16 R4, desc[UR36][R4.64] ;  /* 0x0000002404047981 */ /* 0x000ee4000c1e1500 */
[----:B---3--:R-:W-:-:S05]  /*1470*/  HADD2.F32 R0, -RZ, R4.H0_H0 ;  /* 0x20000004ff007230 */ /* 0x008fca0000004100 */
[----:B------:R-:W-:-:S04]  /*1480*/  FMUL.FTZ R0, R0, 1 ;  /* 0x3f80000000007820 */ /* 0x000fc80000410000 */
[----:B------:R0:W1:Y:S01]  /*1490*/  F2F.F64.F32 R28, R0 ;  /* 0x00000000001c7310 */ /* 0x0000620000201800 */
[----:B------:R-:W-:Y:S05]  /*14a0*/  BRA `(.L_x_35345) ;  /* 0x0000000800bc7947 */ /* 0x000fea0003800000 */
.L_x_35350:
[----:B------:R0:W5:Y:S01]  /*14b0*/  LDG.E.64 R28, desc[UR36][R4.64] ;  /* 0x00000024041c7981 */ /* 0x000162000c1e1b00 */
[----:B------:R-:W-:Y:S05]  /*14c0*/  BRA `(.L_x_35345) ;  /* 0x0000000800b47947 */ /* 0x000fea0003800000 */
.L_x_35340:
        /* <DEDUP_REMOVED lines=13> */
.L_x_35354:
[----:B------:R0:W5:Y:S01]  /*15a0*/  LDG.E.64 R28, desc[UR36][R4.64] ;  /* 0x00000024041c7981 */ /* 0x000162000c1e1b00 */
[----:B------:R-:W-:Y:S05]  /*15b0*/  BRA `(.L_x_35345) ;  /* 0x0000000800787947 */ /* 0x000fea0003800000 */
.L_x_35353:
        /* <DEDUP_REMOVED lines=28> */
.L_x_35356:
        /* <DEDUP_REMOVED lines=15> */
.L_x_35355:
[----:B------:R-:W3:Y:S02]  /*1870*/  LDG.E.U16 R0, desc[UR36][R4.64] ;  /* 0x0000002404007981 */ /* 0x000ee4000c1e1500 */
[----:B---3--:R-:W-:-:S04]  /*1880*/  IMAD.U32 R0, R0, 0x10000, RZ ;  /* 0x0001000000007824 */ /* 0x008fc800078e00ff */
[----:B------:R-:W-:-:S04]  /*1890*/  FMUL.FTZ R0, R0, 1 ;  /* 0x3f80000000007820 */ /* 0x000fc80000410000 */
[----:B------:R0:W1:Y:S01]  /*18a0*/  F2F.F64.F32 R28, R0 ;  /* 0x00000000001c7310 */ /* 0x0000620000201800 */
[----:B------:R-:W-:Y:S05]  /*18b0*/  BRA `(.L_x_35345) ;  /* 0x0000000400b87947 */ /* 0x000fea0003800000 */
.L_x_35352:
        /* <DEDUP_REMOVED lines=11> */
.L_x_35359:
        /* <DEDUP_REMOVED lines=21> */
.L_x_35363:
[----:B------:R-:W-:Y:S05]  /*1ac0*/  BSYNC B1 ;  /* 0x0000000000017941 */ /* 0x000fea0003800000 */
.L_x_35362:
[----:B------:R-:W-:Y:S01]  /*1ad0*/  LEA R5, R0, 0x3b800000, 0x17 ;  /* 0x3b80000000057811 */ /* 0x000fe200078eb8ff */
[----:B------:R-:W-:-:S05]  /*1ae0*/  IMAD.SHL.U32 R0, R3, 0x100000, RZ ;  /* 0x0010000003007824 */ /* 0x000fca00078e00ff */
[----:B------:R-:W-:-:S07]  /*1af0*/  LOP3.LUT R0, R5, R0, R6, 0xfe, !PT ;  /* 0x0000000005007212 */ /* 0x000fce00078efe06 */
.L_x_35361:
[----:B------:R-:W-:Y:S05]  /*1b00*/  BSYNC B0 ;  /* 0x0000000000007941 */ /* 0x000fea0003800000 */
.L_x_35360:
[----:B------:R-:W-:-:S04]  /*1b10*/  FMUL.FTZ R0, R0, 1 ;  /* 0x3f80000000007820 */ /* 0x000fc80000410000 */
[----:B------:R0:W1:Y:S01]  /*1b20*/  F2F.F64.F32 R28, R0 ;  /* 0x00000000001c7310 */ /* 0x0000620000201800 */
[----:B------:R-:W-:Y:S05]  /*1b30*/  BRA `(.L_x_35345) ;  /* 0x0000000400187947 */ /* 0x000fea0003800000 */
.L_x_35358:
        /* <DEDUP_REMOVED lines=21> */
.L_x_35367:
[----:B------:R-:W-:Y:S05]  /*1c90*/  BSYNC B1 ;  /* 0x0000000000017941 */ /* 0x000fea0003800000 */
.L_x_35366:
[----:B------:R-:W-:Y:S01]  /*1ca0*/  LEA R5, R0, 0x37800000, 0x17 ;  /* 0x3780000000057811 */ /* 0x000fe200078eb8ff */
[----:B------:R-:W-:-:S05]  /*1cb0*/  IMAD.SHL.U32 R0, R3, 0x200000, RZ ;  /* 0x0020000003007824 */ /* 0x000fca00078e00ff */
[----:B------:R-:W-:-:S07]  /*1cc0*/  LOP3.LUT R0, R5, R0, R6, 0xfe, !PT ;  /* 0x0000000005007212 */ /* 0x000fce00078efe06 */
.L_x_35365:
[----:B------:R-:W-:Y:S05]  /*1cd0*/  BSYNC B0 ;  /* 0x0000000000007941 */ /* 0x000fea0003800000 */
.L_x_35364:
[----:B------:R-:W-:-:S04]  /*1ce0*/  FMUL.FTZ R0, R0, 1 ;  /* 0x3f80000000007820 */ /* 0x000fc80000410000 */
[----:B------:R0:W1:Y:S01]  /*1cf0*/  F2F.F64.F32 R28, R0 ;  /* 0x00000000001c7310 */ /* 0x0000620000201800 */
[----:B------:R-:W-:Y:S05]  /*1d00*/  BRA `(.L_x_35345) ;  /* 0x0000000000a47947 */ /* 0x000fea0003800000 */
.L_x_35357:
        /* <DEDUP_REMOVED lines=14> */
.L_x_35371:
[----:B------:R-:W-:Y:S05]  /*1df0*/  BSYNC B0 ;  /* 0x0000000000007941 */ /* 0x000fea0003800000 */
.L_x_35370:
[----:B------:R-:W-:-:S04]  /*1e00*/  FMUL.FTZ R0, R0, 1 ;  /* 0x3f80000000007820 */ /* 0x000fc80000410000 */
[----:B------:R0:W1:Y:S01]  /*1e10*/  F2F.F64.F32 R28, R0 ;  /* 0x00000000001c7310 */ /* 0x0000620000201800 */
[----:B------:R-:W-:Y:S05]  /*1e20*/  BRA `(.L_x_35345) ;  /* 0x00000000005c7947 */ /* 0x000fea0003800000 */
.L_x_35344:
        /* <DEDUP_REMOVED lines=16> */
.L_x_35372:
[----:B------:R-:W-:Y:S01]  /*1f30*/  CS2R R28, SRZ ;  /* 0x00000000001c7805 */ /* 0x000fe2000001ff00 */
[----:B------:R-:W-:Y:S06]  /*1f40*/  BRA `(.L_x_35345) ;  /* 0x0000000000147947 */ /* 0x000fec0003800000 */
.L_x_35369:
[----:B------:R-:W3:Y:S02]  /*1f50*/  LDG.E.64 R28, desc[UR36][R4.64] ;  /* 0x00000024041c7981 */ /* 0x000ee4000c1e1b00 */
[----:B---3--:R-:W0:Y:S01]  /*1f60*/  I2F.F64.U64 R28, R28 ;  /* 0x0000001c001c7312 */ /* 0x008e220000301800 */
[----:B------:R-:W-:Y:S05]  /*1f70*/  BRA `(.L_x_35345) ;  /* 0x0000000000087947 */ /* 0x000fea0003800000 */
.L_x_35368:
[----:B------:R-:W3:Y:S02]  /*1f80*/  LDG.E R4, desc[UR36][R4.64] ;  /* 0x0000002404047981 */ /* 0x000ee4000c1e1900 */
[----:B---3--:R0:W1:Y:S02]  /*1f90*/  I2F.F64.U32 R28, R4 ;  /* 0x00000004001c7312 */ /* 0x0080640000201800 */
.L_x_35345:
[----:B------:R-:W-:-:S07]  /*1fa0*/  VIADD R27, R27, 0x80 ;  /* 0x000000801b1b7836 */ /* 0x000fce0000000000 */
.L_x_35339:
[----:B------:R-:W-:Y:S05]  /*1fb0*/  BSYNC B6 ;  /* 0x0000000000067941 */ /* 0x000fea0003800000 */
.L_x_35338:
        /* <DEDUP_REMOVED lines=26> */
.L_x_35378:
[----:B------:R-:W3:Y:S02]  /*2160*/  LDG.E.U8 R4, desc[UR36][R4.64] ;  /* 0x0000002404047981 */ /* 0x000ee4000c1e1100 */
[----:B---3--:R0:W1:Y:S01]  /*2170*/  I2F.F64.U16 R16, R4 ;  /* 0x0000000400107312 */ /* 0x0080620000101800 */
[----:B------:R-:W-:Y:S05]  /*2180*/  BRA `(.L_x_35380) ;  /* 0x0000000c00707947 */ /* 0x000fea0003800000 */
.L_x_35377:
        /* <DEDUP_REMOVED lines=9> */
.L_x_35382:
[----:B------:R-:W3:Y:S02]  /*2220*/  LDG.E R4, desc[UR36][R4.64] ;  /* 0x0000002404047981 */ /* 0x000ee4000c1e1900 */
[----:B---3--:R0:W1:Y:S01]  /*2230*/  I2F.F64 R16, R4 ;  /* 0x0000000400107312 */ /* 0x0080620000201c00 */
[----:B------:R-:W-:Y:S05]  /*2240*/  BRA `(.L_x_35380) ;  /* 0x0000000c00407947 */ /* 0x000fea0003800000 */
.L_x_35381:
[----:B------:R-:W3:Y:S02]  /*2250*/  LDG.E.U16 R4, desc[UR36][R4.64] ;  /* 0x0000002404047981 */ /* 0x000ee4000c1e1500 */
[----:B---3--:R0:W1:Y:S01]  /*2260*/  I2F.F64.S16 R16, R4 ;  /* 0x0000000400107312 */ /* 0x0080620000101c00 */
[----:B------:R-:W-:Y:S05]  /*2270*/  BRA `(.L_x_35380) ;  /* 0x0000000c00347947 */ /* 0x000fea0003800000 */
.L_x_35376:
        /* <DEDUP_REMOVED lines=10> */
.L_x_35384:
[----:B------:R-:W3:Y:S02]  /*2320*/  LDG.E.U16 R0, desc[UR36][R4.64] ;  /* 0x0000002404007981 */ /* 0x000ee4000c1e1500 */
[----:B---3--:R-:W-:-:S05]  /*2330*/  HADD2.F32 R0, -RZ, R0.H0_H0 ;  /* 0x20000000ff007230 */ /* 0x008fca0000004100 */
[----:B------:R-:W-:-:S04]  /*2340*/  FMUL.FTZ R0, R0, 1 ;  /* 0x3f80000000007820 */ /* 0x000fc80000410000 */
[----:B------:R0:W1:Y:S01]  /*2350*/  F2F.F64.F32 R16, R0 ;  /* 0x0000000000107310 */ /* 0x0000620000201800 */
[----:B------:R-:W-:Y:S05]  /*2360*/  BRA `(.L_x_35380) ;  /* 0x0000000800f87947 */ /* 0x000fea0003800000 */
.L_x_35383:
        /* <DEDUP_REMOVED lines=10> */
.L_x_35386:
[----:B------:R-:W3:Y:S02]  /*2410*/  LDG.E.U16 R4, desc[UR36][R4.64] ;  /* 0x0000002404047981 */ /* 0x000ee4000c1e1500 */
[----:B---3--:R-:W-:-:S05]  /*2420*/  HADD2.F32 R0, -RZ, R4.H0_H0 ;  /* 0x20000004ff007230 */ /* 0x008fca0000004100 */
[----:B------:R-:W-:-:S04]  /*2430*/  FMUL.FTZ R0, R0, 1 ;  /* 0x3f80000000007820 */ /* 0x000fc80000410000 */
[----:B------:R0:W1:Y:S01]  /*2440*/  F2F.F64.F32 R16, R0 ;  /* 0x0000000000107310 */ /* 0x0000620000201800 */
[----:B------:R-:W-:Y:S05]  /*2450*/  BRA `(.L_x_35380) ;  /* 0x0000000800bc7947 */ /* 0x000fea0003800000 */
.L_x_35385:
[----:B------:R0:W5:Y:S01]  /*2460*/  LDG.E.64 R16, desc[UR36][R4.64] ;  /* 0x0000002404107981 */ /* 0x000162000c1e1b00 */
[----:B------:R-:W-:Y:S05]  /*2470*/  BRA `(.L_x_35380) ;  /* 0x0000000800b47947 */ /* 0x000fea0003800000 */
.L_x_35375:
        /* <DEDUP_REMOVED lines=13> */
.L_x_35389:
[----:B------:R0:W5:Y:S01]  /*2550*/  LDG.E.64 R16, desc[UR36][R4.64] ;  /* 0x0000002404107981 */ /* 0x000162000c1e1b00 */
[----:B------:R-:W-:Y:S05]  /*2560*/  BRA `(.L_x_35380) ;  /* 0x0000000800787947 */ /* 0x000fea0003800000 */
.L_x_35388:
        /* <DEDUP_REMOVED lines=28> */
.L_x_35391:
        /* <DEDUP_REMOVED lines=15> */
.L_x_35390:
[----:B------:R-:W3:Y:S02]  /*2820*/  LDG.E.U16 R0, desc[UR36][R4.64] ;  /* 0x0000002404007981 */ /* 0x000ee4000c1e1500 */
[----:B---3--:R-:W-:-:S04]  /*2830*/  IMAD.U32 R0, R0, 0x10000, RZ ;  /* 0x0001000000007824 */ /* 0x008fc800078e00ff */
[----:B------:R-:W-:-:S04]  /*2840*/  FMUL.FTZ R0, R0, 1 ;  /* 0x3f80000000007820 */ /* 0x000fc80000410000 */
[----:B------:R0:W1:Y:S01]  /*2850*/  F2F.F64.F32 R16, R0 ;  /* 0x0000000000107310 */ /* 0x0000620000201800 */
[----:B------:R-:W-:Y:S05]  /*2860*/  BRA `(.L_x_35380) ;  /* 0x0000000400b87947 */ /* 0x000fea0003800000 */
.L_x_35387:
        /* <DEDUP_REMOVED lines=11> */
.L_x_35394:
        /* <DEDUP_REMOVED lines=21> */
.L_x_35398:
[----:B------:R-:W-:Y:S05]  /*2a70*/  BSYNC B1 ;  /* 0x0000000000017941 */ /* 0x000fea0003800000 */
.L_x_35397:
[----:B------:R-:W-:Y:S01]  /*2a80*/  LEA R5, R0, 0x3b800000, 0x17 ;  /* 0x3b80000000057811 */ /* 0x000fe200078eb8ff */
[----:B------:R-:W-:-:S05]  /*2a90*/  IMAD.SHL.U32 R0, R3, 0x100000, RZ ;  /* 0x0010000003007824 */ /* 0x000fca00078e00ff */
[----:B------:R-:W-:-:S07]  /*2aa0*/  LOP3.LUT R0, R5, R0, R6, 0xfe, !PT ;  /* 0x0000000005007212 */ /* 0x000fce00078efe06 */
.L_x_35396:
[----:B------:R-:W-:Y:S05]  /*2ab0*/  BSYNC B0 ;  /* 0x0000000000007941 */ /* 0x000fea0003800000 */
.L_x_35395:
[----:B------:R-:W-:-:S04]  /*2ac0*/  FMUL.FTZ R0, R0, 1 ;  /* 0x3f80000000007820 */ /* 0x000fc80000410000 */
[----:B------:R3:W0:Y:S01]  /*2ad0*/  F2F.F64.F32 R16, R0 ;  /* 0x0000000000107310 */ /* 0x0006220000201800 */
[----:B------:R-:W-:Y:S05]  /*2ae0*/  BRA `(.L_x_35380) ;  /* 0x0000000400187947 */ /* 0x000fea0003800000 */
.L_x_35393:
        /* <DEDUP_REMOVED lines=21> */
.L_x_35402:
[----:B------:R-:W-:Y:S05]  /*2c40*/  BSYNC B1 ;  /* 0x0000000000017941 */ /* 0x000fea0003800000 */
.L_x_35401:
[----:B------:R-:W-:Y:S01]  /*2c50*/  LEA R5, R0, 0x37800000, 0x17 ;  /* 0x3780000000057811 */ /* 0x000fe200078eb8ff */
[----:B------:R-:W-:-:S05]  /*2c60*/  IMAD.SHL.U32 R0, R3, 0x200000, RZ ;  /* 0x0020000003007824 */ /* 0x000fca00078e00ff */
[----:B------:R-:W-:-:S07]  /*2c70*/  LOP3.LUT R0, R5, R0, R6, 0xfe, !PT ;  /* 0x0000000005007212 */ /* 0x000fce00078efe06 */
.L_x_35400:
[----:B------:R-:W-:Y:S05]  /*2c80*/  BSYNC B0 ;  /* 0x0000000000007941 */ /* 0x000fea0003800000 */
.L_x_35399:
[----:B------:R-:W-:-:S04]  /*2c90*/  FMUL.FTZ R0, R0, 1 ;  /* 0x3f80000000007820 */ /* 0x000fc80000410000 */
[----:B------:R0:W1:Y:S01]  /*2ca0*/  F2F.F64.F32 R16, R0 ;  /* 0x0000000000107310 */ /* 0x0000620000201800 */
[----:B------:R-:W-:Y:S05]  /*2cb0*/  BRA `(.L_x_35380) ;  /* 0x0000000000a47947 */ /* 0x000fea0003800000 */
.L_x_35392:
        /* <DEDUP_REMOVED lines=14> */
.L_x_35406:
[----:B------:R-:W-:Y:S05]  /*2da0*/  BSYNC B0 ;  /* 0x0000000000007941 */ /* 0x000fea0003800000 */
.L_x_35405:
[----:B------:R-:W-:-:S04]  /*2db0*/  FMUL.FTZ R0, R0, 1 ;  /* 0x3f80000000007820 */ /* 0x000fc80000410000 */
[----:B------:R0:W1:Y:S01]  /*2dc0*/  F2F.F64.F32 R16, R0 ;  /* 0x0000000000107310 */ /* 0x0000620000201800 */
[----:B------:R-:W-:Y:S05]  /*2dd0*/  BRA `(.L_x_35380) ;  /* 0x00000000005c7947 */ /* 0x000fea0003800000 */
.L_x_35379:
        /* <DEDUP_REMOVED lines=16> */
.L_x_35407:
[----:B------:R-:W-:Y:S01]  /*2ee0*/  CS2R R16, SRZ ;  /* 0x0000000000107805 */ /* 0x000fe2000001ff00 */
[----:B------:R-:W-:Y:S06]  /*2ef0*/  BRA `(.L_x_35380) ;  /* 0x0000000000147947 */ /* 0x000fec0003800000 */
.L_x_35404:
[----:B------:R-:W3:Y:S02]  /*2f00*/  LDG.E.64 R16, desc[UR36][R4.64] ;  /* 0x0000002404107981 */ /* 0x000ee4000c1e1b00 */
[----:B---3--:R-:W0:Y:S01]  /*2f10*/  I2F.F64.U64 R16, R16 ;  /* 0x0000001000107312 */ /* 0x008e220000301800 */
[----:B------:R-:W-:Y:S05]  /*2f20*/  BRA `(.L_x_35380) ;  /* 0x0000000000087947 */ /* 0x000fea0003800000 */
.L_x_35403:
[----:B------:R-:W3:Y:S02]  /*2f30*/  LDG.E R4, desc[UR36][R4.64] ;  /* 0x0000002404047981 */ /* 0x000ee4000c1e1900 */
[----:B---3--:R0:W1:Y:S02]  /*2f40*/  I2F.F64.U32 R16, R4 ;  /* 0x0000000400107312 */ /* 0x0080640000201800 */
.L_x_35380:
[----:B------:R-:W-:-:S07]  /*2f50*/  VIADD R27, R27, 0x80 ;  /* 0x000000801b1b7836 */ /* 0x000fce0000000000 */
.L_x_35374:
[----:B------:R-:W-:Y:S05]  /*2f60*/  BSYNC B6 ;  /* 0x0000000000067941 */ /* 0x000fea0003800000 */
.L_x_35373:
        /* <DEDUP_REMOVED lines=23> */
.L_x_35413:
[----:B------:R-:W3:Y:S02]  /*30e0*/  LDG.E.U8 R4, desc[UR36][R4.64] ;  /* 0x0000002404047981 */ /* 0x000ee4000c1e1100 */
[----:B---3--:R0:W1:Y:S01]  /*30f0*/  I2F.F64.U16 R18, R4 ;  /* 0x0000000400127312 */ /* 0x0080620000101800 */
[----:B------:R-:W-:Y:S05]  /*3100*/  BRA `(.L_x_35409) ;  /* 0x0000000c006c7947 */ /* 0x000fea0003800000 */
.L_x_35412:
        /* <DEDUP_REMOVED lines=9> */
.L_x_35416:
[----:B------:R-:W3:Y:S02]  /*31a0*/  LDG.E R4, desc[UR36][R4.64] ;  /* 0x0000002404047981 */ /* 0x000ee4000c1e1900 */
[----:B---3--:R0:W1:Y:S01]  /*31b0*/  I2F.F64 R18, R4 ;  /* 0x0000000400127312 */ /* 0x0080620000201c00 */
[----:B------:R-:W-:Y:S05]  /*31c0*/  BRA `(.L_x_35409) ;  /* 0x0000000c003c7947 */ /* 0x000fea0003800000 */
.L_x_35415:
[----:B------:R-:W3:Y:S02]  /*31d0*/  LDG.E.U16 R4, desc[UR36][R4.64] ;  /* 0x0000002404047981 */ /* 0x000ee4000c1e1500 */
[----:B---3--:R0:W1:Y:S01]  /*31e0*/  I2F.F64.S16 R18, R4 ;  /* 0x0000000400127312 */ /* 0x0080620000101c00 */
[----:B------:R-:W-:Y:S05]  /*31f0*/  BRA `(.L_x_35409) ;  /* 0x0000000c00307947 */ /* 0x000fea0003800000 */
.L_x_35411:
        /* <DEDUP_REMOVED lines=10> */
.L_x_35418:
[----:B------:R-:W3:Y:S02]  /*32a0*/  LDG.E.U16 R0, desc[UR36][R4.64] ;  /* 0x0000002404007981 */ /* 0x000ee4000c1e1500 */
[----:B---3--:R-:W-:-:S05]  /*32b0*/  HADD2.F32 R0, -RZ, R0.H0_H0 ;  /* 0x20000000ff007230 */ /* 0x008fca0000004100 */
[----:B------:R-:W-:-:S04]  /*32c0*/  FMUL.FTZ R0, R0, 1 ;  /* 0x3f80000000007820 */ /* 0x000fc80000410000 */
[----:B------:R0:W1:Y:S01]  /*32d0*/  F2F.F64.F32 R18, R0 ;  /* 0x0000000000127310 */ /* 0x0000620000201800 */
[----:B------:R-:W-:Y:S05]  /*32e0*/  BRA `(.L_x_35409) ;  /* 0x0000000800f47947 */ /* 0x000fea0003800000 */
.L_x_35417:
        /* <DEDUP_REMOVED lines=10> */
.L_x_35420:
[----:B------:R-:W3:Y:S02]  /*3390*/  LDG.E.U16 R4, desc[UR36][R4.64] ;  /* 0x0000002404047981 */ /* 0x000ee4000c1e1500 */
[----:B---3--:R-:W-:-:S05]  /*33a0*/  HADD2.F32 R0, -RZ, R4.H0_H0 ;  /* 0x20000004ff007230 */ /* 0x008fca0000004100 */
[----:B------:R-:W-:-:S04]  /*33b0*/  FMUL.FTZ R0, R0, 1 ;  /* 0x3f80000000007820 */ /* 0x000fc80000410000 */
[----:B------:R0:W1:Y:S01]  /*33c0*/  F2F.F64.F32 R18, R0 ;  /* 0x0000000000127310 */ /* 0x0000620000201800 */
[----:B------:R-:W-:Y:S05]  /*33d0*/  BRA `(.L_x_35409) ;  /* 0x0000000800b87947 */ /* 0x000fea0003800000 */
.L_x_35419:
[----:B------:R0:W5:Y:S01]  /*33e0*/  LDG.E.64 R18, desc[UR36][R4.64] ;  /* 0x0000002404127981 */ /* 0x000162000c1e1b00 */
[----:B------:R-:W-:Y:S05]  /*33f0*/  BRA `(.L_x_35409) ;  /* 0x0000000800b07947 */ /* 0x000fea0003800000 */
.L_x_35410:
        /* <DEDUP_REMOVED lines=13> */
.L_x_35423:
[----:B------:R0:W5:Y:S01]  /*34d0*/  LDG.E.64 R18, desc[UR36][R4.64] ;  /* 0x0000002404127981 */ /* 0x000162000c1e1b00 */
[----:B------:R-:W-:Y:S05]  /*34e0*/  BRA `(.L_x_35409) ;  /* 0x0000000800747947 */ /* 0x000fea0003800000 */
.L_x_35422:
        /* <DEDUP_REMOVED lines=28> */
.L_x_35425:
        /* <DEDUP_REMOVED lines=15> */
.L_x_35424:
[----:B------:R-:W3:Y:S02]  /*37a0*/  LDG.E.U16 R0, desc[UR36][R4.64] ;  /* 0x0000002404007981 */ /* 0x000ee4000c1e1500 */
[----:B---3--:R-:W-:-:S04]  /*37b0*/  IMAD.U32 R0, R0, 0x10000, RZ ;  /* 0x0001000000007824 */ /* 0x008fc800078e00ff */
[----:B------:R-:W-:-:S04]  /*37c0*/  FMUL.FTZ R0, R0, 1 ;  /* 0x3f80000000007820 */ /* 0x000fc80000410000 */
[----:B------:R0:W1:Y:S01]  /*37d0*/  F2F.F64.F32 R18, R0 ;  /* 0x0000000000127310 */ /* 0x0000620000201800 */
[----:B------:R-:W-:Y:S05]  /*37e0*/  BRA `(.L_x_35409) ;  /* 0x0000000400b47947 */ /* 0x000fea0003800000 */
.L_x_35421:
        /* <DEDUP_REMOVED lines=11> */
.L_x_35428:
        /* <DEDUP_REMOVED lines=21> */
.L_x_35432:
[----:B------:R-:W-:Y:S05]  /*39f0*/  BSYNC B1 ;  /* 0x0000000000017941 */ /* 0x000fea0003800000 */
.L_x_35431:
[----:B------:R-:W-:Y:S01]  /*3a00*/  LEA R5, R0, 0x3b800000, 0x17 ;  /* 0x3b80000000057811 */ /* 0x000fe200078eb8ff */
[----:B------:R-:W-:-:S05]  /*3a10*/  IMAD.SHL.U32 R0, R3, 0x100000, RZ ;  /* 0x0010000003007824 */ /* 0x000fca00078e00ff */
[----:B------:R-:W-:-:S07]  /*3a20*/  LOP3.LUT R0, R5, R0, R6, 0xfe, !PT ;  /* 0x0000000005007212 */ /* 0x000fce00078efe06 */
.L_x_35430:
[----:B------:R-:W-:Y:S05]  /*3a30*/  BSYNC B0 ;  /* 0x0000000000007941 */ /* 0x000fea0003800000 */
.L_x_35429:
[----:B------:R-:W-:-:S04]  /*3a40*/  FMUL.FTZ R0, R0, 1 ;  /* 0x3f80000000007820 */ /* 0x000fc80000410000 */
[----:B------:R0:W1:Y:S01]  /*3a50*/  F2F.F64.F32 R18, R0 ;  /* 0x0000000000127310 */ /* 0x0000620000201800 */
[----:B------:R-:W-:Y:S05]  /*3a60*/  BRA `(.L_x_35409) ;  /* 0x0000000400147947 */ /* 0x000fea0003800000 */
.L_x_35427:
        /* <DEDUP_REMOVED lines=21> */
.L_x_35436:
[----:B------:R-:W-:Y:S05]  /*3bc0*/  BSYNC B1 ;  /* 0x0000000000017941 */ /* 0x000fea0003800000 */
.L_x_35435:
[----:B------:R-:W-:Y:S01]  /*3bd0*/  LEA R5, R0, 0x37800000, 0x17 ;  /* 0x3780000000057811 */ /* 0x000fe200078eb8ff */
[----:B------:R-:W-:-:S05]  /*3be0*/  IMAD.SHL.U32 R0, R3, 0x200000, RZ ;  /* 0x0020000003007824 */ /* 0x000fca00078e00ff */
[----:B------:R-:W-:-:S07]  /*3bf0*/  LOP3.LUT R0, R5, R0, R6, 0xfe, !PT ;  /* 0x0000000005007212 */ /* 0x000fce00078efe06 */
.L_x_35434:
[----:B------:R-:W-:Y:S05]  /*3c00*/  BSYNC B0 ;  /* 0x0000000000007941 */ /* 0x000fea0003800000 */
.L_x_35433:
[----:B------:R-:W-:-:S04]  /*3c10*/  FMUL.FTZ R0, R0, 1 ;  /* 0x3f80000000007820 */ /* 0x000fc80000410000 */
[----:B------:R0:W1:Y:S01]  /*3c20*/  F2F.F64.F32 R18, R0 ;  /* 0x0000000000127310 */ /* 0x0000620000201800 */
[----:B------:R-:W-:Y:S05]  /*3c30*/  BRA `(.L_x_35409) ;  /* 0x0000000000a07947 */ /* 0x000fea0003800000 */
.L_x_35426:
        /* <DEDUP_REMOVED lines=14> */
.L_x_35440:
[----:B------:R-:W-:Y:S05]  /*3d20*/  BSYNC B0 ;  /* 0x0000000000007941 */ /* 0x000fea0003800000 */
.L_x_35439:
[----:B------:R-:W-:-:S04]  /*3d30*/  FMUL.FTZ R0, R0, 1 ;  /* 0x3f80000000007820 */ /* 0x000fc80000410000 */
[----:B------:R0:W1:Y:S01]  /*3d40*/  F2F.F64.F32 R18, R0 ;  /* 0x0000000000127310 */ /* 0x0000620000201800 */
[----:B------:R-:W-:Y:S05]  /*3d50*/  BRA `(.L_x_35409) ;  /* 0x0000000000587947 */ /* 0x000fea0003800000 */
.L_x_35414:
        /* <DEDUP_REMOVED lines=16> */
.L_x_35441:
[----:B------:R-:W-:Y:S05]  /*3e60*/  BRA `(.L_x_35409) ;  /* 0x0000000000147947 */ /* 0x000fea0003800000 */
.L_x_35438:
[----:B------:R-:W3:Y:S02]  /*3e70*/  LDG.E.64 R18, desc[UR36][R4.64] ;  /* 0x0000002404127981 */ /* 0x000ee4000c1e1b00 */
[----:B---3--:R-:W0:Y:S01]  /*3e80*/  I2F.F64.U64 R18, R18 ;  /* 0x0000001200127312 */ /* 0x008e220000301800 */
[----:B------:R-:W-:Y:S05]  /*3e90*/  BRA `(.L_x_35409) ;  /* 0x0000000000087947 */ /* 0x000fea0003800000 */
.L_x_35437:
[----:B------:R-:W3:Y:S02]  /*3ea0*/  LDG.E R4, desc[UR36][R4.64] ;  /* 0x0000002404047981 */ /* 0x000ee4000c1e1900 */
[----:B---3--:R0:W1:Y:S02]  /*3eb0*/  I2F.F64.U32 R18, R4 ;  /* 0x0000000400127312 */ /* 0x0080640000201800 */
.L_x_35409:
[----:B------:R-:W-:Y:S05]  /*3ec0*/  BSYNC B6 ;  /* 0x0000000000067941 */ /* 0x000fea0003800000 */
.L_x_35408:
[----:B------:R-:W3:Y:S01]  /*3ed0*/  S2R R25, SR_TID.X ;  /* 0x0000000000197919 */ /* 0x000ee20000002100 */
[----:B------:R-:W3:Y:S01]  /*3ee0*/  LDC.U8 R26, c[0x0][0x244] ;  /* 0x00009100ff1a7b82 */ /* 0x000ee20000000000 */
[----:B------:R-:W-:Y:S01]  /*3ef0*/  ULDC.64 UR4, c[0x0][0x220] ;  /* 0x0000880000047ab9 */ /* 0x000fe20000000a00 */
[----:B------:R-:W-:Y:S01]  /*3f00*/  BSSY B6, `(.L_x_35442) ;  /* 0x00000f8000067945 */ /* 0x000fe20003800000 */
[----:B------:R-:W-:-:S06]  /*3f10*/  DSETP.NEU.AND P0, PT, RZ, UR4, PT ;  /* 0x00000004ff007e2a */ /* 0x000fcc000bf0d000 */
[----:B012-45:R-:W-:Y:S02]  /*3f20*/  DSETP.NEU.AND P3, PT, R22, RZ, P0 ;  /* 0x000000ff1600722a */ /* 0x037fe4000076d000 */
[----:B------:R-:W-:Y:S02]  /*3f30*/  DSETP.NEU.AND P2, PT, R28, RZ, P0 ;  /* 0x000000ff1c00722a */ /* 0x000fe4000074d000 */
[----:B------:R-:W-:Y:S02]  /*3f40*/  DSETP.NEU.AND P1, PT, R16, RZ, P0 ;  /* 0x000000ff1000722a */ /* 0x000fe4000072d000 */
[----:B------:R-:W-:Y:S01]  /*3f50*/  DSETP.NEU.AND P0, PT, R18, RZ, P0 ;  /* 0x000000ff1200722a */ /* 0x000fe2000070d000 */
        /* <DEDUP_REMOVED lines=27> */
.L_x_35447:
[----:B------:R0:W-:Y:S01]  /*4110*/  STG.E.U8 desc[UR36][R8.64], R3 ;  /* 0x0000000308007986 */ /* 0x0001e2000c101124 */
[----:B------:R-:W-:Y:S05]  /*4120*/  BRA `(.L_x_35443) ;  /* 0x0000000c00547947 */ /* 0x000fea0003800000 */
.L_x_35446:
        /* <DEDUP_REMOVED lines=10> */
.L_x_35450:
[----:B------:R0:W-:Y:S01]  /*41d0*/  STG.E desc[UR36][R8.64], R3 ;  /* 0x0000000308007986 */ /* 0x0001e2000c101924 */
[----:B------:R-:W-:Y:S05]  /*41e0*/  BRA `(.L_x_35443) ;  /* 0x0000000c00247947 */ /* 0x000fea0003800000 */
.L_x_35449:
[----:B------:R0:W-:Y:S01]  /*41f0*/  STG.E.U16 desc[UR36][R8.64], R3 ;  /* 0x0000000308007986 */ /* 0x0001e2000c101524 */
[----:B------:R-:W-:Y:S05]  /*4200*/  BRA `(.L_x_35443) ;  /* 0x0000000c001c7947 */ /* 0x000fea0003800000 */
.L_x_35445:
        /* <DEDUP_REMOVED lines=9> */
.L_x_35452:
[----:B------:R-:W0:Y:S02]  /*42a0*/  I2F.S16 R0, R3 ;  /* 0x0000000300007306 */ /* 0x000e240000101400 */
[----:B0-----:R-:W-:-:S05]  /*42b0*/  F2FP.F16.F32.PACK_AB R0, RZ, R0 ;  /* 0x00000000ff00723e */ /* 0x001fca00000000ff */
[----:B------:R0:W-:Y:S01]  /*42c0*/  STG.E.U16 desc[UR36][R8.64], R0 ;  /* 0x0000000008007986 */ /* 0x0001e2000c101524 */
[----:B------:R-:W-:Y:S05]  /*42d0*/  BRA `(.L_x_35443) ;  /* 0x0000000800e87947 */ /* 0x000fea0003800000 */
.L_x_35451:
        /* <DEDUP_REMOVED lines=10> */
.L_x_35454:
[----:B------:R-:W0:Y:S02]  /*4380*/  I2F.S16 R3, R3 ;  /* 0x0000000300037306 */ /* 0x000e240000101400 */
[----:B0-----:R-:W-:-:S04]  /*4390*/  F2FP.F16.F32.PACK_AB R3, RZ, R3 ;  /* 0x00000003ff03723e */ /* 0x001fc800000000ff */
[----:B------:R-:W-:-:S05]  /*43a0*/  PRMT R3, R3, 0x5410, RZ ;  /* 0x0000541003037816 */ /* 0x000fca00000000ff */
[----:B------:R0:W-:Y:S01]  /*43b0*/  STG.E desc[UR36][R8.64], R3 ;  /* 0x0000000308007986 */ /* 0x0001e2000c101924 */
[----:B------:R-:W-:Y:S05]  /*43c0*/  BRA `(.L_x_35443) ;  /* 0x0000000800ac7947 */ /* 0x000fea0003800000 */
.L_x_35453:
[----:B------:R-:W0:Y:S02]  /*43d0*/  I2F.F64.S16 R4, R3 ;  /* 0x0000000300047312 */ /* 0x000e240000101c00 */
[----:B0-----:R0:W-:Y:S01]  /*43e0*/  STG.E.64 desc[UR36][R8.64], R4 ;  /* 0x0000000408007986 */ /* 0x0011e2000c101b24 */
[----:B------:R-:W-:Y:S05]  /*43f0*/  BRA `(.L_x_35443) ;  /* 0x0000000800a07947 */ /* 0x000fea0003800000 */
.L_x_35444:
        /* <DEDUP_REMOVED lines=10> */
.L_x_35457:
[----:B------:R-:W0:Y:S01]  /*44a0*/  I2F.F64.S16 R4, R3 ;  /* 0x0000000300047312 */ /* 0x000e220000101c00 */
[----:B------:R-:W-:-:S05]  /*44b0*/  CS2R R6, SRZ ;  /* 0x0000000000067805 */ /* 0x000fca000001ff00 */
[----:B0-----:R0:W-:Y:S01]  /*44c0*/  STG.E.128 desc[UR36][R8.64], R4 ;  /* 0x0000000408007986 */ /* 0x0011e2000c101d24 */
[----:B------:R-:W-:Y:S05]  /*44d0*/  BRA `(.L_x_35443) ;  /* 0x0000000800687947 */ /* 0x000fea0003800000 */
.L_x_35456:
        /* <DEDUP_REMOVED lines=21> */
.L_x_35461:
[----:B------:R-:W-:Y:S05]  /*4630*/  BSYNC B0 ;  /* 0x0000000000007941 */ /* 0x000fea0003800000 */
.L_x_35460:
[----:B------:R-:W-:-:S05]  /*4640*/  LOP3.LUT R5, R0, R5, RZ, 0xfc, !PT ;  /* 0x0000000500057212 */ /* 0x000fca00078efcff */
[----:B------:R0:W-:Y:S01]  /*4650*/  STG.E.U8 desc[UR36][R8.64], R5 ;  /* 0x0000000508007986 */ /* 0x0001e2000c101124 */
[----:B------:R-:W-:Y:S05]  /*4660*/  BRA `(.L_x_35443) ;  /* 0x0000000800047947 */ /* 0x000fea0003800000 */
.L_x_35459:
        /* <DEDUP_REMOVED lines=13> */
.L_x_35463:
[----:B------:R-:W-:Y:S01]  /*4740*/  IMAD.MOV.U32 R0, RZ, RZ, 0x7f ;  /* 0x0000007fff007424 */ /* 0x000fe200078e00ff */
[----:B------:R-:W-:-:S04]  /*4750*/  ISETP.GT.U32.AND P0, PT, R4, 0x7f800000, PT ;  /* 0x7f8000000400780c */ /* 0x000fc80003f04070 */
[----:B------:R-:W-:-:S09]  /*4760*/  SEL R0, R0, 0x7c, P0 ;  /* 0x0000007c00007807 */ /* 0x000fd20000000000 */
.L_x_35464:
[----:B------:R-:W-:Y:S05]  /*4770*/  BSYNC B0 ;  /* 0x0000000000007941 */ /* 0x000fea0003800000 */
.L_x_35462:
[----:B------:R-:W-:-:S04]  /*4780*/  LOP3.LUT R3, R5, 0x80000000, RZ, 0xc0, !PT ;  /* 0x8000000005037812 */ /* 0x000fc800078ec0ff */
[----:B------:R-:W-:-:S04]  /*4790*/  SHF.R.U32.HI R3, RZ, 0x18, R3 ;  /* 0x00000018ff037819 */ /* 0x000fc80000011603 */
[----:B------:R-:W-:-:S05]  /*47a0*/  LOP3.LUT R3, R0, R3, RZ, 0xfc, !PT ;  /* 0x0000000300037212 */ /* 0x000fca00078efcff */
[----:B------:R0:W-:Y:S01]  /*47b0*/  STG.E.U8 desc[UR36][R8.64], R3 ;  /* 0x0000000308007986 */ /* 0x0001e2000c101124 */
[----:B------:R-:W-:Y:S05]  /*47c0*/  BRA `(.L_x_35443) ;  /* 0x0000000400ac7947 */ /* 0x000fea0003800000 */
.L_x_35458:
[----:B------:R-:W0:Y:S02]  /*47d0*/  I2F.S16 R0, R3 ;  /* 0x0000000300007306 */ /* 0x000e240000101400 */
[----:B0-----:R-:W-:-:S05]  /*47e0*/  F2FP.BF16.F32.PACK_AB R0, RZ, R0 ;  /* 0x00000000ff00723e */ /* 0x001fca00000010ff */
[----:B------:R0:W-:Y:S01]  /*47f0*/  STG.E.U16 desc[UR36][R8.64], R0 ;  /* 0x0000000008007986 */ /* 0x0001e2000c101524 */
[----:B------:R-:W-:Y:S05]  /*4800*/  BRA `(.L_x_35443) ;  /* 0x00000004009c7947 */ /* 0x000fea0003800000 */
.L_x_35455:
        /* <DEDUP_REMOVED lines=10> */
.L_x_35467:
        /* <DEDUP_REMOVED lines=17> */
.L_x_35470:
[----:B------:R-:W-:-:S04]  /*49c0*/  LOP3.LUT R3, R3, 0x80000000, RZ, 0xc0, !PT ;  /* 0x8000000003037812 */ /* 0x000fc800078ec0ff */
[----:B------:R-:W-:-:S04]  /*49d0*/  SHF.R.U32.HI R3, RZ, 0x18, R3 ;  /* 0x00000018ff037819 */ /* 0x000fc80000011603 */
[----:B------:R-:W-:-:S04]  /*49e0*/  LOP3.LUT R0, R0, R3, RZ, 0xfc, !PT ;  /* 0x0000000300007212 */ /* 0x000fc800078efcff */
[----:B------:R-:W-:-:S07]  /*49f0*/  PRMT R4, R0, 0x7610, R4 ;  /* 0x0000761000047816 */ /* 0x000fce0000000004 */
.L_x_35469:
[----:B------:R-:W-:Y:S05]  /*4a00*/  BSYNC B0 ;  /* 0x0000000000007941 */ /* 0x000fea0003800000 */
.L_x_35468:
[----:B------:R3:W-:Y:S01]  /*4a10*/  STG.E.U8 desc[UR36][R8.64], R4 ;  /* 0x0000000408007986 */ /* 0x0007e2000c101124 */
[----:B------:R-:W-:Y:S05]  /*4a20*/  BRA `(.L_x_35443) ;  /* 0x0000000400147947 */ /* 0x000fea0003800000 */
.L_x_35466:
        /* <DEDUP_REMOVED lines=17> */
.L_x_35473:
[----:B------:R-:W-:-:S04]  /*4b40*/  LOP3.LUT R3, R3, 0x80000000, RZ, 0xc0, !PT ;  /* 0x8000000003037812 */ /* 0x000fc800078ec0ff */
[----:B------:R-:W-:-:S04]  /*4b50*/  SHF.R.U32.HI R3, RZ, 0x18, R3 ;  /* 0x00000018ff037819 */ /* 0x000fc80000011603 */
[----:B------:R-:W-:-:S04]  /*4b60*/  LOP3.LUT R0, R0, R3, RZ, 0xfc, !PT ;  /* 0x0000000300007212 */ /* 0x000fc800078efcff */
[----:B------:R-:W-:-:S07]  /*4b70*/  PRMT R4, R0, 0x7610, R4 ;  /* 0x0000761000047816 */ /* 0x000fce0000000004 */
.L_x_35472:
[----:B------:R-:W-:Y:S05]  /*4b80*/  BSYNC B0 ;  /* 0x0000000000007941 */ /* 0x000fea0003800000 */
.L_x_35471:
[----:B------:R0:W-:Y:S01]  /*4b90*/  STG.E.U8 desc[UR36][R8.64], R4 ;  /* 0x0000000408007986 */ /* 0x0001e2000c101124 */
[----:B------:R-:W-:Y:S05]  /*4ba0*/  BRA `(.L_x_35443) ;  /* 0x0000000000b47947 */ /* 0x000fea0003800000 */
.L_x_35465:
        /* <DEDUP_REMOVED lines=23> */
.L_x_35448:
        /* <DEDUP_REMOVED lines=16> */
.L_x_35476:
[----:B------:R-:W-:Y:S05]  /*4e20*/  BRA `(.L_x_35443) ;  /* 0x0000000000147947 */ /* 0x000fea0003800000 */
.L_x_35475:
[----:B------:R-:W-:Y:S02]  /*4e30*/  IMAD.MOV.U32 R4, RZ, RZ, R3 ;  /* 0x000000ffff047224 */ /* 0x000fe400078e0003 */
[----:B------:R-:W-:-:S05]  /*4e40*/  IMAD.MOV.U32 R5, RZ, RZ, RZ ;  /* 0x000000ffff057224 */ /* 0x000fca00078e00ff */
[----:B------:R2:W-:Y:S01]  /*4e50*/  STG.E.64 desc[UR36][R8.64], R4 ;  /* 0x0000000408007986 */ /* 0x0005e2000c101b24 */
[----:B------:R-:W-:Y:S05]  /*4e60*/  BRA `(.L_x_35443) ;  /* 0x0000000000047947 */ /* 0x000fea0003800000 */
.L_x_35474:
[----:B------:R0:W-:Y:S02]  /*4e70*/  STG.E desc[UR36][R8.64], R3 ;  /* 0x0000000308007986 */ /* 0x0001e4000c101924 */
.L_x_35443:
[----:B------:R-:W-:Y:S05]  /*4e80*/  BSYNC B6 ;  /* 0x0000000000067941 */ /* 0x000fea0003800000 */
.L_x_35442:
        /* <DEDUP_REMOVED lines=23> */
.L_x_35482:
[----:B------:R0:W-:Y:S01]  /*5000*/  STG.E.U8 desc[UR36][R8.64], R22 ;  /* 0x0000001608007986 */ /* 0x0001e2000c101124 */
[----:B------:R-:W-:Y:S05]  /*5010*/  BRA `(.L_x_35484) ;  /* 0x0000000c00487947 */ /* 0x000fea0003800000 */
.L_x_35481:
        /* <DEDUP_REMOVED lines=9> */
.L_x_35486:
[----:B------:R0:W-:Y:S01]  /*50b0*/  STG.E desc[UR36][R8.64], R22 ;  /* 0x0000001608007986 */ /* 0x0001e2000c101924 */
[----:B------:R-:W-:Y:S05]  /*50c0*/  BRA `(.L_x_35484) ;  /* 0x0000000c001c7947 */ /* 0x000fea0003800000 */
.L_x_35485:
[----:B------:R0:W-:Y:S01]  /*50d0*/  STG.E.U16 desc[UR36][R8.64], R22 ;  /* 0x0000001608007986 */ /* 0x0001e2000c101524 */
[----:B------:R-:W-:Y:S05]  /*50e0*/  BRA `(.L_x_35484) ;  /* 0x0000000c00147947 */ /* 0x000fea0003800000 */
.L_x_35480:
        /* <DEDUP_REMOVED lines=9> */
.L_x_35488:
[----:B------:R-:W0:Y:S02]  /*5180*/  I2F.S16 R0, R22 ;  /* 0x0000001600007306 */ /* 0x000e240000101400 */
[----:B0-----:R-:W-:-:S05]  /*5190*/  F2FP.F16.F32.PACK_AB R0, RZ, R0 ;  /* 0x00000000ff00723e */ /* 0x001fca00000000ff */
[----:B------:R0:W-:Y:S01]  /*51a0*/  STG.E.U16 desc[UR36][R8.64], R0 ;  /* 0x0000000008007986 */ /* 0x0001e2000c101524 */
[----:B------:R-:W-:Y:S05]  /*51b0*/  BRA `(.L_x_35484) ;  /* 0x0000000800e07947 */ /* 0x000fea0003800000 */
.L_x_35487:
        /* <DEDUP_REMOVED lines=10> */
.L_x_35490:
[----:B------:R-:W0:Y:S02]  /*5260*/  I2F.S16 R22, R22 ;  /* 0x0000001600167306 */ /* 0x000e240000101400 */
[----:B0-----:R-:W-:-:S04]  /*5270*/  F2FP.F16.F32.PACK_AB R3, RZ, R22 ;  /* 0x00000016ff03723e */ /* 0x001fc800000000ff */
[----:B------:R-:W-:-:S05]  /*5280*/  PRMT R3, R3, 0x5410, RZ ;  /* 0x0000541003037816 */ /* 0x000fca00000000ff */
[----:B------:R0:W-:Y:S01]  /*5290*/  STG.E desc[UR36][R8.64], R3 ;  /* 0x0000000308007986 */ /* 0x0001e2000c101924 */
[----:B------:R-:W-:Y:S05]  /*52a0*/  BRA `(.L_x_35484) ;  /* 0x0000000800a47947 */ /* 0x000fea0003800000 */
.L_x_35489:
[----:B------:R-:W0:Y:S02]  /*52b0*/  I2F.F64.S16 R22, R22 ;  /* 0x0000001600167312 */ /* 0x000e240000101c00 */
[----:B0-----:R0:W-:Y:S01]  /*52c0*/  STG.E.64 desc[UR36][R8.64], R22 ;  /* 0x0000001608007986 */ /* 0x0011e2000c101b24 */
[----:B------:R-:W-:Y:S05]  /*52d0*/  BRA `(.L_x_35484) ;  /* 0x0000000800987947 */ /* 0x000fea0003800000 */
.L_x_35479:
        /* <DEDUP_REMOVED lines=10> */
.L_x_35493:
[----:B------:R-:W0:Y:S01]  /*5380*/  I2F.F64.S16 R4, R22 ;  /* 0x0000001600047312 */ /* 0x000e220000101c00 */
[----:B------:R-:W-:-:S05]  /*5390*/  CS2R R6, SRZ ;  /* 0x0000000000067805 */ /* 0x000fca000001ff00 */
[----:B0-----:R0:W-:Y:S01]  /*53a0*/  STG.E.128 desc[UR36][R8.64], R4 ;  /* 0x0000000408007986 */ /* 0x0011e2000c101d24 */
[----:B------:R-:W-:Y:S05]  /*53b0*/  BRA `(.L_x_35484) ;  /* 0x0000000800607947 */ /* 0x000fea0003800000 */
.L_x_35492:
        /* <DEDUP_REMOVED lines=21> */
.L_x_35497:
[----:B------:R-:W-:Y:S05]  /*5510*/  BSYNC B0 ;  /* 0x0000000000007941 */ /* 0x000fea0003800000 */
.L_x_35496:
[----:B------:R-:W-:-:S05]  /*5520*/  LOP3.LUT R5, R0, R5, RZ, 0xfc, !PT ;  /* 0x0000000500057212 */ /* 0x000fca00078efcff */
[----:B------:R0:W-:Y:S01]  /*5530*/  STG.E.U8 desc[UR36][R8.64], R5 ;  /* 0x0000000508007986 */ /* 0x0001e2000c101124 */
[----:B------:R-:W-:Y:S05]  /*5540*/  BRA `(.L_x_35484) ;  /* 0x0000000400fc7947 */ /* 0x000fea0003800000 */
.L_x_35495:
        /* <DEDUP_REMOVED lines=13> */
.L_x_35499:
[----:B------:R-:W-:Y:S01]  /*5620*/  IMAD.MOV.U32 R0, RZ, RZ, 0x7f ;  /* 0x0000007fff007424 */ /* 0x000fe200078e00ff */
[----:B------:R-:W-:-:S04]  /*5630*/  ISETP.GT.U32.AND P0, PT, R3, 0x7f800000, PT ;  /* 0x7f8000000300780c */ /* 0x000fc80003f04070 */
[----:B------:R-:W-:-:S09]  /*5640*/  SEL R0, R0, 0x7c, P0 ;  /* 0x0000007c00007807 */ /* 0x000fd20000000000 */
.L_x_35500:
[----:B------:R-:W-:Y:S05]  /*5650*/  BSYNC B0 ;  /* 0x0000000000007941 */ /* 0x000fea0003800000 */
.L_x_35498:
[----:B------:R-:W-:-:S04]  /*5660*/  LOP3.LUT R3, R5, 0x80000000, RZ, 0xc0, !PT ;  /* 0x8000000005037812 */ /* 0x000fc800078ec0ff */
[----:B------:R-:W-:-:S04]  /*5670*/  SHF.R.U32.HI R3, RZ, 0x18, R3 ;  /* 0x00000018ff037819 */ /* 0x000fc80000011603 */
[----:B------:R-:W-:-:S05]  /*5680*/  LOP3.LUT R3, R0, R3, RZ, 0xfc, !PT ;  /* 0x0000000300037212 */ /* 0x000fca00078efcff */
[----:B------:R0:W-:Y:S01]  /*5690*/  STG.E.U8 desc[UR36][R8.64], R3 ;  /* 0x0000000308007986 */ /* 0x0001e2000c101124 */
[----:B------:R-:W-:Y:S05]  /*56a0*/  BRA `(.L_x_35484) ;  /* 0x0000000400a47947 */ /* 0x000fea0003800000 */
.L_x_35494:
[----:B------:R-:W0:Y:S02]  /*56b0*/  I2F.S16 R0, R22 ;  /* 0x0000001600007306 */ /* 0x000e240000101400 */
[----:B0-----:R-:W-:-:S05]  /*56c0*/  F2FP.BF16.F32.PACK_AB R0, RZ, R0 ;  /* 0x00000000ff00723e */ /* 0x001fca00000010ff */
[----:B------:R0:W-:Y:S01]  /*56d0*/  STG.E.U16 desc[UR36][R8.64], R0 ;  /* 0x0000000008007986 */ /* 0x0001e2000c101524 */
[----:B------:R-:W-:Y:S05]  /*56e0*/  BRA `(.L_x_35484) ;  /* 0x0000000400947947 */ /* 0x000fea0003800000 */
.L_x_35491:
        /* <DEDUP_REMOVED lines=10> */
.L_x_35503:
        /* <DEDUP_REMOVED lines=17> */
.L_x_35506:
[----:B------:R-:W-:-:S04]  /*58a0*/  LOP3.LUT R3, R5, 0x80000000, RZ, 0xc0, !PT ;  /* 0x8000000005037812 */ /* 0x000fc800078ec0ff */
[----:B------:R-:W-:-:S04]  /*58b0*/  SHF.R.U32.HI R3, RZ, 0x18, R3 ;  /* 0x00000018ff037819 */ /* 0x000fc80000011603 */
[----:B------:R-:W-:-:S04]  /*58c0*/  LOP3.LUT R0, R0, R3, RZ, 0xfc, !PT ;  /* 0x0000000300007212 */ /* 0x000fc800078efcff */
[----:B------:R-:W-:-:S07]  /*58d0*/  PRMT R4, R0, 0x7610, R4 ;  /* 0x0000761000047816 */ /* 0x000fce0000000004 */
.L_x_35505:
[----:B------:R-:W-:Y:S05]  /*58e0*/  BSYNC B0 ;  /* 0x0000000000007941 */ /* 0x000fea0003800000 */
.L_x_35504:
[----:B------:R3:W-:Y:S01]  /*58f0*/  STG.E.U8 desc[UR36][R8.64], R4 ;  /* 0x0000000408007986 */ /* 0x0007e2000c101124 */
[----:B------:R-:W-:Y:S05]  /*5900*/  BRA `(.L_x_35484) ;  /* 0x00000004000c7947 */ /* 0x000fea0003800000 */
.L_x_35502:
        /* <DEDUP_REMOVED lines=17> */
.L_x_35509:
[----:B------:R-:W-:-:S04]  /*5a20*/  LOP3.LUT R3, R5, 0x80000000, RZ, 0xc0, !PT ;  /* 0x8000000005037812 */ /* 0x000fc800078ec0ff */
[----:B------:R-:W-:-:S04]  /*5a30*/  SHF.R.U32.HI R3, RZ, 0x18, R3 ;  /* 0x00000018ff037819 */ /* 0x000fc80000011603 */
[----:B------:R-:W-:-:S04]  /*5a40*/  LOP3.LUT R0, R0, R3, RZ, 0xfc, !PT ;  /* 0x0000000300007212 */ /* 0x000fc800078efcff */
[----:B------:R-:W-:-:S07]  /*5a50*/  PRMT R4, R0, 0x7610, R4 ;  /* 0x0000761000047816 */ /* 0x000fce0000000004 */
.L_x_35508:
[----:B------:R-:W-:Y:S05]  /*5a60*/  BSYNC B0 ;  /* 0x0000000000007941 */ /* 0x000fea0003800000 */
.L_x_35507:
[----:B------:R0:W-:Y:S01]  /*5a70*/  STG.E.U8 desc[UR36][R8.64], R4 ;  /* 0x0000000408007986 */ /* 0x0001e2000c101124 */
[----:B------:R-:W-:Y:S05]  /*5a80*/  BRA `(.L_x_35484) ;  /* 0x0000000000ac7947 */ /* 0x000fea0003800000 */
.L_x_35501:
        /* <DEDUP_REMOVED lines=22> */
.L_x_35483:
        /* <DEDUP_REMOVED lines=16> */
.L_x_35512:
[----:B------:R-:W-:Y:S05]  /*5cf0*/  BRA `(.L_x_35484) ;  /* 0x0000000000107947 */ /* 0x000fea0003800000 */
.L_x_35511:
[----:B------:R-:W-:-:S05]  /*5d00*/  IMAD.MOV.U32 R23, RZ, RZ, RZ ;  /* 0x000000ffff177224 */ /* 0x000fca00078e00ff */
[----:B------:R2:W-:Y:S01]  /*5d10*/  STG.E.64 desc[UR36][R8.64], R22 ;  /* 0x0000001608007986 */ /* 0x0005e2000c101b24 */
[----:B------:R-:W-:Y:S05]  /*5d20*/  BRA `(.L_x_35484) ;  /* 0x0000000000047947 */ /* 0x000fea0003800000 */
.L_x_35510:
[----:B------:R0:W-:Y:S02]  /*5d30*/  STG.E desc[UR36][R8.64], R22 ;  /* 0x0000001608007986 */ /* 0x0001e4000c101924 */
.L_x_35484:
        /* <DEDUP_REMOVED lines=23> */
.L_x_35516:
[----:B------:R3:W-:Y:S01]  /*5eb0*/  STG.E.U8 desc[UR36][R8.64], R18 ;  /* 0x0000001208007986 */ /* 0x0007e2000c101124 */
[----:B------:R-:W-:Y:S05]  /*5ec0*/  BRA `(.L_x_35518) ;  /* 0x0000000c00487947 */ /* 0x000fea0003800000 */
.L_x_35515:
        /* <DEDUP_REMOVED lines=9> */
.L_x_35520:
[----:B------:R2:W-:Y:S01]  /*5f60*/  STG.E desc[UR36][R8.64], R18 ;  /* 0x0000001208007986 */ /* 0x0005e2000c101924 */
[----:B------:R-:W-:Y:S05]  /*5f70*/  BRA `(.L_x_35518) ;  /* 0x0000000c001c7947 */ /* 0x000fea0003800000 */
.L_x_35519:
[----:B------:R0:W-:Y:S01]  /*5f80*/  STG.E.U16 desc[UR36][R8.64], R18 ;  /* 0x0000001208007986 */ /* 0x0001e2000c101524 */
[----:B------:R-:W-:Y:S05]  /*5f90*/  BRA `(.L_x_35518) ;  /* 0x0000000c00147947 */ /* 0x000fea0003800000 */
.L_x_35514:
        /* <DEDUP_REMOVED lines=9> */
.L_x_35522:
[----:B------:R-:W0:Y:S02]  /*6030*/  I2F.S16 R0, R18 ;  /* 0x0000001200007306 */ /* 0x000e240000101400 */
[----:B0-----:R-:W-:-:S05]  /*6040*/  F2FP.F16.F32.PACK_AB R0, RZ, R0 ;  /* 0x00000000ff00723e */ /* 0x001fca00000000ff */
[----:B------:R0:W-:Y:S01]  /*6050*/  STG.E.U16 desc[UR36][R8.64], R0 ;  /* 0x0000000008007986 */ /* 0x0001e2000c101524 */
[----:B------:R-:W-:Y:S05]  /*6060*/  BRA `(.L_x_35518) ;  /* 0x0000000800e07947 */ /* 0x000fea0003800000 */
.L_x_35521:
        /* <DEDUP_REMOVED lines=10> */
.L_x_35524:
[----:B------:R-:W0:Y:S02]  /*6110*/  I2F.S16 R18, R18 ;  /* 0x0000001200127306 */ /* 0x000e240000101400 */
[----:B0-----:R-:W-:-:S04]  /*6120*/  F2FP.F16.F32.PACK_AB R3, RZ, R18 ;  /* 0x00000012ff03723e */ /* 0x001fc800000000ff */
[----:B------:R-:W-:-:S05]  /*6130*/  PRMT R3, R3, 0x5410, RZ ;  /* 0x0000541003037816 */ /* 0x000fca00000000ff */
[----:B------:R0:W-:Y:S01]  /*6140*/  STG.E desc[UR36][R8.64], R3 ;  /* 0x0000000308007986 */ /* 0x0001e2000c101924 */
[----:B------:R-:W-:Y:S05]  /*6150*/  BRA `(.L_x_35518) ;  /* 0x0000000800a47947 */ /* 0x000fea0003800000 */
.L_x_35523:
[----:B------:R-:W0:Y:S02]  /*6160*/  I2F.F64.S16 R18, R18 ;  /* 0x0000001200127312 */ /* 0x000e240000101c00 */
[----:B0-----:R0:W-:Y:S01]  /*6170*/  STG.E.64 desc[UR36][R8.64], R18 ;  /* 0x0000001208007986 */ /* 0x0011e2000c101b24 */
[----:B------:R-:W-:Y:S05]  /*6180*/  BRA `(.L_x_35518) ;  /* 0x0000000800987947 */ /* 0x000fea0003800000 */
.L_x_35513:
        /* <DEDUP_REMOVED lines=10> */
.L_x_35527:
[----:B------:R-:W0:Y:S01]  /*6230*/  I2F.F64.S16 R4, R18 ;  /* 0x0000001200047312 */ /* 0x000e220000101c00 */
[----:B------:R-:W-:-:S05]  /*6240*/  CS2R R6, SRZ ;  /* 0x0000000000067805 */ /* 0x000fca000001ff00 */
[----:B0-----:R0:W-:Y:S01]  /*6250*/  STG.E.128 desc[UR36][R8.64], R4 ;  /* 0x0000000408007986 */ /* 0x0011e2000c101d24 */
[----:B------:R-:W-:Y:S05]  /*6260*/  BRA `(.L_x_35518) ;  /* 0x0000000800607947 */ /* 0x000fea0003800000 */
.L_x_35526:
        /* <DEDUP_REMOVED lines=21> */
.L_x_35531:
[----:B------:R-:W-:Y:S05]  /*63c0*/  BSYNC B0 ;  /* 0x0000000000007941 */ /* 0x000fea0003800000 */
.L_x_35530:
[----:B------:R-:W-:-:S05]  /*63d0*/  LOP3.LUT R5, R0, R5, RZ, 0xfc, !PT ;  /* 0x0000000500057212 */ /* 0x000fca00078efcff */
[----:B------:R0:W-:Y:S01]  /*63e0*/  STG.E.U8 desc[UR36][R8.64], R5 ;  /* 0x0000000508007986 */ /* 0x0001e2000c101124 */
[----:B------:R-:W-:Y:S05]  /*63f0*/  BRA `(.L_x_35518) ;  /* 0x0000000400fc7947 */ /* 0x000fea0003800000 */
.L_x_35529:
        /* <DEDUP_REMOVED lines=13> */
.L_x_35533:
[----:B------:R-:W-:Y:S01]  /*64d0*/  IMAD.MOV.U32 R0, RZ, RZ, 0x7f ;  /* 0x0000007fff007424 */ /* 0x000fe200078e00ff */
[----:B------:R-:W-:-:S04]  /*64e0*/  ISETP.GT.U32.AND P0, PT, R3, 0x7f800000, PT ;  /* 0x7f8000000300780c */ /* 0x000fc80003f04070 */
[----:B------:R-:W-:-:S09]  /*64f0*/  SEL R0, R0, 0x7c, P0 ;  /* 0x0000007c00007807 */ /* 0x000fd20000000000 */
.L_x_35534:
[----:B------:R-:W-:Y:S05]  /*6500*/  BSYNC B0 ;  /* 0x0000000000007941 */ /* 0x000fea0003800000 */
.L_x_35532:
[----:B------:R-:W-:-:S04]  /*6510*/  LOP3.LUT R3, R5, 0x80000000, RZ, 0xc0, !PT ;  /* 0x8000000005037812 */ /* 0x000fc800078ec0ff */
[----:B------:R-:W-:-:S04]  /*6520*/  SHF.R.U32.HI R3, RZ, 0x18, R3 ;  /* 0x00000018ff037819 */ /* 0x000fc80000011603 */
[----:B------:R-:W-:-:S05]  /*6530*/  LOP3.LUT R3, R0, R3, RZ, 0xfc, !PT ;  /* 0x0000000300037212 */ /* 0x000fca00078efcff */
[----:B------:R0:W-:Y:S01]  /*6540*/  STG.E.U8 desc[UR36][R8.64], R3 ;  /* 0x0000000308007986 */ /* 0x0001e2000c101124 */
[----:B------:R-:W-:Y:S05]  /*6550*/  BRA `(.L_x_35518) ;  /* 0x0000000400a47947 */ /* 0x000fea0003800000 */
.L_x_35528:
[----:B------:R-:W0:Y:S02]  /*6560*/  I2F.S16 R0, R18 ;  /* 0x0000001200007306 */ /* 0x000e240000101400 */
[----:B0-----:R-:W-:-:S05]  /*6570*/  F2FP.BF16.F32.PACK_AB R0, RZ, R0 ;  /* 0x00000000ff00723e */ /* 0x001fca00000010ff */
[----:B------:R0:W-:Y:S01]  /*6580*/  STG.E.U16 desc[UR36][R8.64], R0 ;  /* 0x0000000008007986 */ /* 0x0001e2000c101524 */
[----:B------:R-:W-:Y:S05]  /*6590*/  BRA `(.L_x_35518) ;  /* 0x0000000400947947 */ /* 0x000fea0003800000 */
.L_x_35525:
        /* <DEDUP_REMOVED lines=10> */
.L_x_35537:
        /* <DEDUP_REMOVED lines=17> */
.L_x_35540:
[----:B------:R-:W-:-:S04]  /*6750*/  LOP3.LUT R3, R5, 0x80000000, RZ, 0xc0, !PT ;  /* 0x8000000005037812 */ /* 0x000fc800078ec0ff */
[----:B------:R-:W-:-:S04]  /*6760*/  SHF.R.U32.HI R3, RZ, 0x18, R3 ;  /* 0x00000018ff037819 */ /* 0x000fc80000011603 */
[----:B------:R-:W-:-:S04]  /*6770*/  LOP3.LUT R0, R0, R3, RZ, 0xfc, !PT ;  /* 0x0000000300007212 */ /* 0x000fc800078efcff */
[----:B------:R-:W-:-:S07]  /*6780*/  PRMT R4, R0, 0x7610, R4 ;  /* 0x0000761000047816 */ /* 0x000fce0000000004 */
.L_x_35539:
[----:B------:R-:W-:Y:S05]  /*6790*/  BSYNC B0 ;  /* 0x0000000000007941 */ /* 0x000fea0003800000 */
.L_x_35538:
[----:B------:R0:W-:Y:S01]  /*67a0*/  STG.E.U8 desc[UR36][R8.64], R4 ;  /* 0x0000000408007986 */ /* 0x0001e2000c101124 */
[----:B------:R-:W-:Y:S05]  /*67b0*/  BRA `(.L_x_35518) ;  /* 0x00000004000c7947 */ /* 0x000fea0003800000 */
.L_x_35536:
        /* <DEDUP_REMOVED lines=17> */
.L_x_35543:
[----:B------:R-:W-:-:S04]  /*68d0*/  LOP3.LUT R3, R5, 0x80000000, RZ, 0xc0, !PT ;  /* 0x8000000005037812 */ /* 0x000fc800078ec0ff */
[----:B------:R-:W-:-:S04]  /*68e0*/  SHF.R.U32.HI R3, RZ, 0x18, R3 ;  /* 0x00000018ff037819 */ /* 0x000fc80000011603 */
[----:B------:R-:W-:-:S04]  /*68f0*/  LOP3.LUT R0, R0, R3, RZ, 0xfc, !PT ;  /* 0x0000000300007212 */ /* 0x000fc800078efcff */
[----:B------:R-:W-:-:S07]  /*6900*/  PRMT R4, R0, 0x7610, R4 ;  /* 0x0000761000047816 */ /* 0x000fce0000000004 */
.L_x_35542:
[----:B------:R-:W-:Y:S05]  /*6910*/  BSYNC B0 ;  /* 0x0000000000007941 */ /* 0x000fea0003800000 */
.L_x_35541:
[----:B------:R0:W-:Y:S01]  /*6920*/  STG.E.U8 desc[UR36][R8.64], R4 ;  /* 0x0000000408007986 */ /* 0x0001e2000c101124 */
[----:B------:R-:W-:Y:S05]  /*6930*/  BRA `(.L_x_35518) ;  /* 0x0000000000ac7947 */ /* 0x000fea0003800000 */
.L_x_35535:
        /* <DEDUP_REMOVED lines=22> */
.L_x_35517:
        /* <DEDUP_REMOVED lines=16> */
.L_x_35546:
[----:B------:R-:W-:Y:S05]  /*6ba0*/  BRA `(.L_x_35518) ;  /* 0x0000000000107947 */ /* 0x000fea0003800000 */
.L_x_35545:
[----:B------:R-:W-:-:S05]  /*6bb0*/  IMAD.MOV.U32 R19, RZ, RZ, RZ ;  /* 0x000000ffff137224 */ /* 0x000fca00078e00ff */
[----:B------:R0:W-:Y:S01]  /*6bc0*/  STG.E.64 desc[UR36][R8.64], R18 ;  /* 0x0000001208007986 */ /* 0x0001e2000c101b24 */
[----:B------:R-:W-:Y:S05]  /*6bd0*/  BRA `(.L_x_35518) ;  /* 0x0000000000047947 */ /* 0x000fea0003800000 */
.L_x_35544:
[----:B------:R0:W-:Y:S02]  /*6be0*/  STG.E desc[UR36][R8.64], R18 ;  /* 0x0000001208007986 */ /* 0x0001e4000c101924 */
.L_x_35518:
[----:B------:R-:W-:-:S07]  /*6bf0*/  VIADD R25, R25, 0x80 ;  /* 0x0000008019197836 */ /* 0x000fce0000000000 */
.L_x_35478:
[----:B------:R-:W-:Y:S05]  /*6c00*/  BSYNC B6 ;  /* 0x0000000000067941 */ /* 0x000fea0003800000 */
.L_x_35477:
        /* <DEDUP_REMOVED lines=21> */
.L_x_35550:
[----:B------:R-:W-:Y:S01]  /*6d60*/  STG.E.U8 desc[UR36][R2.64], R16 ;  /* 0x0000001002007986 */ /* 0x000fe2000c101124 */
[----:B------:R-:W-:Y:S05]  /*6d70*/  EXIT ;  /* 0x000000000000794d */ /* 0x000fea0003800000 */
.L_x_35549:
        /* <DEDUP_REMOVED lines=9> */
.L_x_35553:
[----:B------:R-:W-:Y:S01]  /*6e10*/  STG.E desc[UR36][R2.64], R16 ;  /* 0x0000001002007986 */ /* 0x000fe2000c101924 */
[----:B------:R-:W-:Y:S05]  /*6e20*/  EXIT ;  /* 0x000000000000794d */ /* 0x000fea0003800000 */
.L_x_35552:
[----:B------:R-:W-:Y:S01]  /*6e30*/  STG.E.U16 desc[UR36][R2.64], R16 ;  /* 0x0000001002007986 */ /* 0x000fe2000c101524 */
[----:B------:R-:W-:Y:S05]  /*6e40*/  EXIT ;  /* 0x000000000000794d */ /* 0x000fea0003800000 */
.L_x_35548:
        /* <DEDUP_REMOVED lines=9> */
.L_x_35555:
[----:B------:R-:W0:Y:S02]  /*6ee0*/  I2F.S16 R0, R16 ;  /* 0x0000001000007306 */ /* 0x000e240000101400 */
[----:B0-----:R-:W-:-:S05]  /*6ef0*/  F2FP.F16.F32.PACK_AB R0, RZ, R0 ;  /* 0x00000000ff00723e */ /* 0x001fca00000000ff */
[----:B------:R-:W-:Y:S01]  /*6f00*/  STG.E.U16 desc[UR36][R2.64], R0 ;  /* 0x0000000002007986 */ /* 0x000fe2000c101524 */
[----:B------:R-:W-:Y:S05]  /*6f10*/  EXIT ;  /* 0x000000000000794d */ /* 0x000fea0003800000 */
.L_x_35554:
        /* <DEDUP_REMOVED lines=10> */
.L_x_35557:
[----:B------:R-:W0:Y:S02]  /*6fc0*/  I2F.S16 R16, R16 ;  /* 0x0000001000107306 */ /* 0x000e240000101400 */
[----:B0-----:R-:W-:-:S04]  /*6fd0*/  F2FP.F16.F32.PACK_AB R5, RZ, R16 ;  /* 0x00000010ff05723e */ /* 0x001fc800000000ff */
[----:B------:R-:W-:-:S05]  /*6fe0*/  PRMT R5, R5, 0x5410, RZ ;  /* 0x0000541005057816 */ /* 0x000fca00000000ff */
[----:B------:R-:W-:Y:S01]  /*6ff0*/  STG.E desc[UR36][R2.64], R5 ;  /* 0x0000000502007986 */ /* 0x000fe2000c101924 */
[----:B------:R-:W-:Y:S05]  /*7000*/  EXIT ;  /* 0x000000000000794d */ /* 0x000fea0003800000 */
.L_x_35556:
[----:B------:R-:W0:Y:S02]  /*7010*/  I2F.F64.S16 R16, R16 ;  /* 0x0000001000107312 */ /* 0x000e240000101c00 */
[----:B0-----:R-:W-:Y:S01]  /*7020*/  STG.E.64 desc[UR36][R2.64], R16 ;  /* 0x0000001002007986 */ /* 0x001fe2000c101b24 */
[----:B------:R-:W-:Y:S05]  /*7030*/  EXIT ;  /* 0x000000000000794d */ /* 0x000fea0003800000 */
.L_x_35547:
        /* <DEDUP_REMOVED lines=10> */
.L_x_35560:
[----:B------:R-:W0:Y:S01]  /*70e0*/  I2F.F64.S16 R16, R16 ;  /* 0x0000001000107312 */ /* 0x000e220000101c00 */
[----:B---3--:R-:W-:-:S05]  /*70f0*/  CS2R R18, SRZ ;  /* 0x0000000000127805 */ /* 0x008fca000001ff00 */
[----:B0-----:R-:W-:Y:S01]  /*7100*/  STG.E.128 desc[UR36][R2.64], R16 ;  /* 0x0000001002007986 */ /* 0x001fe2000c101d24 */
[----:B------:R-:W-:Y:S05]  /*7110*/  EXIT ;  /* 0x000000000000794d */ /* 0x000fea0003800000 */
.L_x_35559:
        /* <DEDUP_REMOVED lines=21> */
.L_x_35564:
[----:B------:R-:W-:Y:S05]  /*7270*/  BSYNC B0 ;  /* 0x0000000000007941 */ /* 0x000fea0003800000 */
.L_x_35563:
[----:B------:R-:W-:-:S05]  /*7280*/  LOP3.LUT R5, R0, R5, RZ, 0xfc, !PT ;  /* 0x0000000500057212 */ /* 0x000fca00078efcff */
[----:B------:R-:W-:Y:S01]  /*7290*/  STG.E.U8 desc[UR36][R2.64], R5 ;  /* 0x0000000502007986 */ /* 0x000fe2000c101124 */
[----:B------:R-:W-:Y:S05]  /*72a0*/  EXIT ;  /* 0x000000000000794d */ /* 0x000fea0003800000 */
.L_x_35562:
        /* <DEDUP_REMOVED lines=13> */
.L_x_35566:
[----:B------:R-:W-:Y:S01]  /*7380*/  IMAD.MOV.U32 R0, RZ, RZ, 0x7f ;  /* 0x0000007fff007424 */ /* 0x000fe200078e00ff */
[----:B------:R-:W-:-:S04]  /*7390*/  ISETP.GT.U32.AND P0, PT, R4, 0x7f800000, PT ;  /* 0x7f8000000400780c */ /* 0x000fc80003f04070 */
[----:B------:R-:W-:-:S09]  /*73a0*/  SEL R0, R0, 0x7c, P0 ;  /* 0x0000007c00007807 */ /* 0x000fd20000000000 */
.L_x_35567:
[----:B------:R-:W-:Y:S05]  /*73b0*/  BSYNC B0 ;  /* 0x0000000000007941 */ /* 0x000fea0003800000 */
.L_x_35565:
[----:B------:R-:W-:-:S04]  /*73c0*/  LOP3.LUT R4, R5, 0x80000000, RZ, 0xc0, !PT ;  /* 0x8000000005047812 */ /* 0x000fc800078ec0ff */
[----:B------:R-:W-:-:S04]  /*73d0*/  SHF.R.U32.HI R5, RZ, 0x18, R4 ;  /* 0x00000018ff057819 */ /* 0x000fc80000011604 */
[----:B------:R-:W-:-:S05]  /*73e0*/  LOP3.LUT R5, R0, R5, RZ, 0xfc, !PT ;  /* 0x0000000500057212 */ /* 0x000fca00078efcff */
[----:B------:R-:W-:Y:S01]  /*73f0*/  STG.E.U8 desc[UR36][R2.64], R5 ;  /* 0x0000000502007986 */ /* 0x000fe2000c101124 */
[----:B------:R-:W-:Y:S05]  /*7400*/  EXIT ;  /* 0x000000000000794d */ /* 0x000fea0003800000 */
.L_x_35561:
[----:B------:R-:W0:Y:S02]  /*7410*/  I2F.S16 R0, R16 ;  /* 0x0000001000007306 */ /* 0x000e240000101400 */
[----:B0-----:R-:W-:-:S05]  /*7420*/  F2FP.BF16.F32.PACK_AB R0, RZ, R0 ;  /* 0x00000000ff00723e */ /* 0x001fca00000010ff */
[----:B------:R-:W-:Y:S01]  /*7430*/  STG.E.U16 desc[UR36][R2.64], R0 ;  /* 0x0000000002007986 */ /* 0x000fe2000c101524 */
[----:B------:R-:W-:Y:S05]  /*7440*/  EXIT ;  /* 0x000000000000794d */ /* 0x000fea0003800000 */
.L_x_35558:
        /* <DEDUP_REMOVED lines=10> */
.L_x_35570:
        /* <DEDUP_REMOVED lines=17> */
.L_x_35573:
[----:B------:R-:W-:-:S04]  /*7600*/  LOP3.LUT R0, R7, 0x80000000, RZ, 0xc0, !PT ;  /* 0x8000000007007812 */ /* 0x000fc800078ec0ff */
[----:B------:R-:W-:-:S04]  /*7610*/  SHF.R.U32.HI R5, RZ, 0x18, R0 ;  /* 0x00000018ff057819 */ /* 0x000fc80000011600 */
[----:B------:R-:W-:-:S04]  /*7620*/  LOP3.LUT R4, R4, R5, RZ, 0xfc, !PT ;  /* 0x0000000504047212 */ /* 0x000fc800078efcff */
[----:B------:R-:W-:-:S07]  /*7630*/  PRMT R0, R4, 0x7610, R0 ;  /* 0x0000761004007816 */ /* 0x000fce0000000000 */
.L_x_35572:
[----:B------:R-:W-:Y:S05]  /*7640*/  BSYNC B0 ;  /* 0x0000000000007941 */ /* 0x000fea0003800000 */
.L_x_35571:
[----:B------:R-:W-:Y:S01]  /*7650*/  STG.E.U8 desc[UR36][R2.64], R0 ;  /* 0x0000000002007986 */ /* 0x000fe2000c101124 */
[----:B------:R-:W-:Y:S05]  /*7660*/  EXIT ;  /* 0x000000000000794d */ /* 0x000fea0003800000 */
.L_x_35569:
        /* <DEDUP_REMOVED lines=17> */
.L_x_35576:
[----:B------:R-:W-:-:S04]  /*7780*/  LOP3.LUT R0, R7, 0x80000000, RZ, 0xc0, !PT ;  /* 0x8000000007007812 */ /* 0x000fc800078ec0ff */
[----:B------:R-:W-:-:S04]  /*7790*/  SHF.R.U32.HI R5, RZ, 0x18, R0 ;  /* 0x00000018ff057819 */ /* 0x000fc80000011600 */
[----:B------:R-:W-:-:S04]  /*77a0*/  LOP3.LUT R4, R4, R5, RZ, 0xfc, !PT ;  /* 0x0000000504047212 */ /* 0x000fc800078efcff */
[----:B------:R-:W-:-:S07]  /*77b0*/  PRMT R0, R4, 0x7610, R0 ;  /* 0x0000761004007816 */ /* 0x000fce0000000000 */
.L_x_35575:
[----:B------:R-:W-:Y:S05]  /*77c0*/  BSYNC B0 ;  /* 0x0000000000007941 */ /* 0x000fea0003800000 */
.L_x_35574:
[----:B------:R-:W-:Y:S01]  /*77d0*/  STG.E.U8 desc[UR36][R2.64], R0 ;  /* 0x0000000002007986 */ /* 0x000fe2000c101124 */
[----:B------:R-:W-:Y:S05]  /*77e0*/  EXIT ;  /* 0x000000000000794d */ /* 0x000fea0003800000 */
.L_x_35568:
        /* <DEDUP_REMOVED lines=22> */
.L_x_35551:
        /* <DEDUP_REMOVED lines=16> */
.L_x_35579:
[----:B------:R-:W-:Y:S05]  /*7a50*/  EXIT ;  /* 0x000000000000794d */ /* 0x000fea0003800000 */
.L_x_35578:
[----:B------:R-:W-:-:S05]  /*7a60*/  IMAD.MOV.U32 R17, RZ, RZ, RZ ;  /* 0x000000ffff117224 */ /* 0x000fca00078e00ff */
[----:B------:R-:W-:Y:S01]  /*7a70*/  STG.E.64 desc[UR36][R2.64], R16 ;  /* 0x0000001002007986 */ /* 0x000fe2000c101b24 */
[----:B------:R-:W-:Y:S05]  /*7a80*/  EXIT ;  /* 0x000000000000794d */ /* 0x000fea0003800000 */
.L_x_35577:
[----:B------:R-:W-:Y:S01]  /*7a90*/  STG.E desc[UR36][R2.64], R16 ;  /* 0x0000001002007986 */ /* 0x000fe2000c101924 */
[----:B------:R-:W-:Y:S05]  /*7aa0*/  EXIT ;  /* 0x000000000000794d */ /* 0x000fea0003800000 */
.L_x_35580:
        /* <DEDUP_REMOVED lines=13> */
.L_x_44086:


//--------------------- .text._ZN2at6native18elementwise_kernelILi128ELi4EZNS0_22gpu_kernel_impl_nocastINS0_13AUnaryFunctorIddbZZZNS0_23logical_and_kernel_cudaERNS_14TensorIteratorEENKUlvE0_clEvENKUlvE4_clEvEUlddE_EEEEvRNS_18TensorIteratorBaseERKT_EUliE_EEviT1_ --------------------------
	.section	.text._ZN2at6native18elementwise_kernelILi128ELi4EZNS0_22gpu_kernel_impl_nocastINS0_13AUnaryFunctorIddbZZZNS0_23logical_and_kernel_cudaERNS_14TensorIteratorEENKUlvE0_clEvENKUlvE4_clEvEUlddE_EEEEvRNS_18TensorIteratorBaseERKT_EUliE_EEviT1_,"ax",@progbits
	.align	128
        .global         _ZN2at6native18elementwise_kernelILi128ELi4EZNS0_22gpu_kernel_impl_nocastINS0_13AUnaryFunctorIddbZZZNS0_23logical_and_kernel_cudaERNS_14TensorIteratorEENKUlvE0_clEvENKUlvE4_clEvEUlddE_EEEEvRNS_18TensorIteratorBaseERKT_EUliE_EEviT1_
        .type           _ZN2at6native18elementwise_kernelILi128ELi4EZNS0_22gpu_kernel_impl_nocastINS0_13AUnaryFunctorIddbZZZNS0_23logical_and_kernel_cudaERNS_14TensorIteratorEENKUlvE0_clEvENKUlvE4_clEvEUlddE_EEEEvRNS_18TensorIteratorBaseERKT_EUliE_EEviT1_,@function
        .size           _ZN2at6native18elementwise_kernelILi128ELi4EZNS0_22gpu_kernel_impl_nocastINS0_13AUnaryFunctorIddbZZZNS0_23logical_and_kernel_cudaERNS_14TensorIteratorEENKUlvE0_clEvENKUlvE4_clEvEUlddE_EEEEvRNS_18TensorIteratorBaseERKT_EUliE_EEviT1_,(.L_x_44087 - _ZN2at6native18elementwise_kernelILi128ELi4EZNS0_22gpu_kernel_impl_nocastINS0_13AUnaryFunctorIddbZZZNS0_23logical_and_kernel_cudaERNS_14TensorIteratorEENKUlvE0_clEvENKUlvE4_clEvEUlddE_EEEEvRNS_18TensorIteratorBaseERKT_EUliE_EEviT1_)
        .other          _ZN2at6native18elementwise_kernelILi128ELi4EZNS0_22gpu_kernel_impl_nocastINS0_13AUnaryFunctorIddbZZZNS0_23logical_and_kernel_cudaERNS_14TensorIteratorEENKUlvE0_clEvENKUlvE4_clEvEUlddE_EEEEvRNS_18TensorIteratorBaseERKT_EUliE_EEviT1_,@"STO_CUDA_ENTRY STV_DEFAULT"
_ZN2at6native18elementwise_kernelILi128ELi4EZNS0_22gpu_kernel_impl_nocastINS0_13AUnaryFunctorIddbZZZNS0_23logical_and_kernel_cudaERNS_14TensorIteratorEENKUlvE0_clEvENKUlvE4_clEvEUlddE_EEEEvRNS_18TensorIteratorBaseERKT_EUliE_EEviT1_:
.text._ZN2at6native18elementwise_kernelILi128ELi4EZNS0_22gpu_kernel_impl_nocastINS0_13AUnaryFunctorIddbZZZNS0_23logical_and_kernel_cudaERNS_14TensorIteratorEENKUlvE0_clEvENKUlvE4_clEvEUlddE_EEEEvRNS_18TensorIteratorBaseERKT_EUliE_EEviT1_:
        /* <DEDUP_REMOVED lines=312> */
.L_x_35583:
        /* <DEDUP_REMOVED lines=10> */
[----:B--2---:R-:W-:-:S06]  /*1420*/  DSETP.NEU.AND P0, PT, R6, RZ, P0 ;  /* 0x000000ff0600722a */ /* 0x004fcc000070d000 */
[----:B------:R-:W-:-:S05]  /*1430*/  SEL R9, RZ, 0x1, !P0 ;  /* 0x00000001ff097807 */ /* 0x000fca0004000000 */
[----:B------:R0:W-:Y:S03]  /*1440*/  STG.E.U8 desc[UR4][R4.64], R9 ;  /* 0x0000000904007986 */ /* 0x0001e6000c101104 */
.L_x_35582:
[----:B------:R-:W-:Y:S05]  /*1450*/  BSYNC B0 ;  /* 0x0000000000007941 */ /* 0x000fea0003800000 */
.L_x_35581:
        /* <DEDUP_REMOVED lines=305> */
.L_x_35586:
        /* <DEDUP_REMOVED lines=10> */
[----:B--2---:R-:W-:-:S06]  /*2810*/  DSETP.NEU.AND P0, PT, R6, RZ, P0 ;  /* 0x000000ff0600722a */ /* 0x004fcc000070d000 */
        /* <DEDUP_REMOVED lines=306> */
.L_x_35587:
        /* <DEDUP_REMOVED lines=11> */
[----:B------:R-:W-:-:S05]  /*3bf0*/  SEL R9, RZ, 0x1, !P0 ;  /* 0x00000001ff097807 */ /* 0x000fca0004000000 */
[----:B------:R2:W-:Y:S03]  /*3c00*/  STG.E.U8 desc[UR4][R4.64], R9 ;  /* 0x0000000904007986 */ /* 0x0005e6000c101104 */
.L_x_35585:
[----:B------:R-:W-:Y:S05]  /*3c10*/  BSYNC B0 ;  /* 0x0000000000007941 */ /* 0x000fea0003800000 */
.L_x_35584:
        /* <DEDUP_REMOVED lines=304> */
.L_x_35588:
        /* <DEDUP_REMOVED lines=9> */
[----:B--2---:R-:W-:-:S06]  /*4fb0*/  DSETP.NEU.AND P0, PT, R2, RZ, P0 ;  /* 0x000000ff0200722a */ /* 0x004fcc000070d000 */
[----:B------:R-:W-:-:S05]  /*4fc0*/  SEL R7, RZ, 0x1, !P0 ;  /* 0x00000001ff077807 */ /* 0x000fca0004000000 */
[----:B------:R-:W-:Y:S01]  /*4fd0*/  STG.E.U8 desc[UR4][R4.64], R7 ;  /* 0x0000000704007986 */ /* 0x000fe2000c101104 */
[----:B------:R-:W-:Y:S05]  /*4fe0*/  EXIT ;  /* 0x000000000000794d */ /* 0x000fea0003800000 */
.L_x_35589:
        /* <DEDUP_REMOVED lines=9> */
.L_x_44087:


//--------------------- .text._ZN2at6native27unrolled_elementwise_kernelINS0_13AUnaryFunctorIddbZZZNS0_23logical_and_kernel_cudaERNS_14TensorIteratorEENKUlvE0_clEvENKUlvE4_clEvEUlddE_EESt5arrayIPcLm2EELi4E23TrivialOffsetCalculatorILi1EjESD_NS0_6memory15LoadWithoutCastENSE_16StoreWithoutCastEEEviT_T0_T2_T3_T4_T5_ --------------------------
	.section	.text._ZN2at6native27unrolled_elementwise_kernelINS0_13AUnaryFunctorIddbZZZNS0_23logical_and_kernel_cudaERNS_14TensorIteratorEENKUlvE0_clEvENKUlvE4_clEvEUlddE_EESt5arrayIPcLm2EELi4E23TrivialOffsetCalculatorILi1EjESD_NS0_6memory15LoadWithoutCastENSE_16StoreWithoutCastEEEviT_T0_T2_T3_T4_T5_,"ax",@progbits
	.align	128
        .global         _ZN2at6native27unrolled_elementwise_kernelINS0_13AUnaryFunctorIddbZZZNS0_23logical_and_kernel_cudaERNS_14TensorIteratorEENKUlvE0_clEvENKUlvE4_clEvEUlddE_EESt5arrayIPcLm2EELi4E23TrivialOffsetCalculatorILi1EjESD_NS0_6memory15LoadWithoutCastENSE_16StoreWithoutCastEEEviT_T0_T2_T3_T4_T5_
        .type           _ZN2at6native27unrolled_elementwise_kernelINS0_13AUnaryFunctorIddbZZZNS0_23logical_and_kernel_cudaERNS_14TensorIteratorEENKUlvE0_clEvENKUlvE4_clEvEUlddE_EESt5arrayIPcLm2EELi4E23TrivialOffsetCalculatorILi1EjESD_NS0_6memory15LoadWithoutCastENSE_16StoreWithoutCastEEEviT_T0_T2_T3_T4_T5_,@function
        .size           _ZN2at6native27unrolled_elementwise_kernelINS0_13AUnaryFunctorIddbZZZNS0_23logical_and_kernel_cudaERNS_14TensorIteratorEENKUlvE0_clEvENKUlvE4_clEvEUlddE_EESt5arrayIPcLm2EELi4E23TrivialOffsetCalculatorILi1EjESD_NS0_6memory15LoadWithoutCastENSE_16StoreWithoutCastEEEviT_T0_T2_T3_T4_T5_,(.L_x_44088 - _ZN2at6native27unrolled_elementwise_kernelINS0_13AUnaryFunctorIddbZZZNS0_23logical_and_kernel_cudaERNS_14TensorIteratorEENKUlvE0_clEvENKUlvE4_clEvEUlddE_EESt5arrayIPcLm2EELi4E23TrivialOffsetCalculatorILi1EjESD_NS0_6memory15LoadWithoutCastENSE_16StoreWithoutCastEEEviT_T0_T2_T3_T4_T5_)
        .other          _ZN2at6native27unrolled_elementwise_kernelINS0_13AUnaryFunctorIddbZZZNS0_23logical_and_kernel_cudaERNS_14TensorIteratorEENKUlvE0_clEvENKUlvE4_clEvEUlddE_EESt5arrayIPcLm2EELi4E23TrivialOffsetCalculatorILi1EjESD_NS0_6memory15LoadWithoutCastENSE_16StoreWithoutCastEEEviT_T0_T2_T3_T4_T5_,@"STO_CUDA_ENTRY STV_DEFAULT"
_ZN2at6native27unrolled_elementwise_kernelINS0_13AUnaryFunctorIddbZZZNS0_23logical_and_kernel_cudaERNS_14TensorIteratorEENKUlvE0_clEvENKUlvE4_clEvEUlddE_EESt5arrayIPcLm2EELi4E23TrivialOffsetCalculatorILi1EjESD_NS0_6memory15LoadWithoutCastENSE_16StoreWithoutCastEEEviT_T0_T2_T3_T4_T5_:
.text._ZN2at6native27unrolled_elementwise_kernelINS0_13AUnaryFunctorIddbZZZNS0_23logical_and_kernel_cudaERNS_14TensorIteratorEENKUlvE0_clEvENKUlvE4_clEvEUlddE_EESt5arrayIPcLm2EELi4E23TrivialOffsetCalculatorILi1EjESD_NS0_6memory15LoadWithoutCastENSE_16StoreWithoutCastEEEviT_T0_T2_T3_T4_T5_:
        /* <DEDUP_REMOVED lines=40> */
[----:B------:R-:W-:Y:S01]  /*0280*/  DSETP.NEU.AND P0, PT, RZ, UR6, P0 ;  /* 0x00000006ff007e2a */ /* 0x000fe2000870d000 */
        /* <DEDUP_REMOVED lines=9> */
[----:B------:R-:W-:-:S04]  /*0320*/  DSETP.NEU.AND P2, PT, RZ, UR6, P2 ;  /* 0x00000006ff007e2a */ /* 0x000fc8000974d000 */
[----:B------:R-:W-:Y:S02]  /*0330*/  DSETP.NEU.AND P1, PT, RZ, UR6, P1 ;  /* 0x00000006ff007e2a */ /* 0x000fe40008f2d000 */
[----:B---3--:R-:W-:Y:S01]  /*0340*/  @!P3 DSETP.NEU.AND P0, PT, R4, RZ, PT ;  /* 0x000000ff0400b22a */ /* 0x008fe20003f0d000 */
[----:B------:R-:W-:-:S03]  /*0350*/  SEL R9, RZ, 0x1, !P2 ;  /* 0x00000001ff097807 */ /* 0x000fc60005000000 */
[----:B------:R-:W-:Y:S02]  /*0360*/  SEL R11, RZ, 0x1, !P1 ;  /* 0x00000001ff0b7807 */ /* 0x000fe40004800000 */
[----:B------:R-:W-:Y:S01]  /*0370*/  DSETP.NEU.AND P0, PT, RZ, UR6, P0 ;  /* 0x00000006ff007e2a */ /* 0x000fe2000870d000 */
        /* <DEDUP_REMOVED lines=13> */
.L_x_35591:
[----:B------:R-:W-:Y:S05]  /*0450*/  BSYNC B0 ;  /* 0x0000000000007941 */ /* 0x000fea0003800000 */
.L_x_35590:
        /* <DEDUP_REMOVED lines=9> */
.L_x_35592:
        /* <DEDUP_REMOVED lines=9> */
.L_x_44088:


//--------------------- .text._ZN2at6native29vectorized_elementwise_kernelILi2ENS0_13AUnaryFunctorIddbZZZNS0_23logical_and_kernel_cudaERNS_14TensorIteratorEENKUlvE0_clEvENKUlvE4_clEvEUlddE_EESt5arrayIPcLm2EEEEviT0_T1_ --------------------------
	.section	.text._ZN2at6native29vectorized_elementwise_kernelILi2ENS0_13AUnaryFunctorIddbZZZNS0_23logical_and_kernel_cudaERNS_14TensorIteratorEENKUlvE0_clEvENKUlvE4_clEvEUlddE_EESt5arrayIPcLm2EEEEviT0_T1_,"ax",@progbits
	.align	128
        .global         _ZN2at6native29vectorized_elementwise_kernelILi2ENS0_13AUnaryFunctorIddbZZZNS0_23logical_and_kernel_cudaERNS_14TensorIteratorEENKUlvE0_clEvENKUlvE4_clEvEUlddE_EESt5arrayIPcLm2EEEEviT0_T1_
        .type           _ZN2at6native29vectorized_elementwise_kernelILi2ENS0_13AUnaryFunctorIddbZZZNS0_23logical_and_kernel_cudaERNS_14TensorIteratorEENKUlvE0_clEvENKUlvE4_clEvEUlddE_EESt5arrayIPcLm2EEEEviT0_T1_,@function
        .size           _ZN2at6native29vectorized_elementwise_kernelILi2ENS0_13AUnaryFunctorIddbZZZNS0_23logical_and_kernel_cudaERNS_14TensorIteratorEENKUlvE0_clEvENKUlvE4_clEvEUlddE_EESt5arrayIPcLm2EEEEviT0_T1_,(.L_x_44089 - _ZN2at6native29vectorized_elementwise_kernelILi2ENS0_13AUnaryFunctorIddbZZZNS0_23logical_and_kernel_cudaERNS_14TensorIteratorEENKUlvE0_clEvENKUlvE4_clEvEUlddE_EESt5arrayIPcLm2EEEEviT0_T1_)
        .other          _ZN2at6native29vectorized_elementwise_kernelILi2ENS0_13AUnaryFunctorIddbZZZNS0_23logical_and_kernel_cudaERNS_14TensorIteratorEENKUlvE0_clEvENKUlvE4_clEvEUlddE_EESt5arrayIPcLm2EEEEviT0_T1_,@"STO_CUDA_ENTRY STV_DEFAULT"
_ZN2at6native29vectorized_elementwise_kernelILi2ENS0_13AUnaryFunctorIddbZZZNS0_23logical_and_kernel_cudaERNS_14TensorIteratorEENKUlvE0_clEvENKUlvE4_clEvEUlddE_EESt5arrayIPcLm2EEEEviT0_T1_:
.text._ZN2at6native29vectorized_elementwise_kernelILi2ENS0_13AUnaryFunctorIddbZZZNS0_23logical_and_kernel_cudaERNS_14TensorIteratorEENKUlvE0_clEvENKUlvE4_clEvEUlddE_EESt5arrayIPcLm2EEEEviT0_T1_:
        /* <DEDUP_REMOVED lines=19> */
[----:B--2---:R-:W-:Y:S01]  /*0130*/  DSETP.NEU.AND P1, PT, R16, RZ, P0 ;  /* 0x000000ff1000722a */ /* 0x004fe2000072d000 */
[----:B------:R-:W-:Y:S01]  /*0140*/  IADD3 R16, P2, R0, UR6, RZ ;  /* 0x0000000600107c10 */ /* 0x000fe2000ff5e0ff */
[----:B------:R-:W-:Y:S02]  /*0150*/  DSETP.NEU.AND P6, PT, R18, RZ, P0 ;  /* 0x000000ff1200722a */ /* 0x000fe400007cd000 */
[----:B---3--:R-:W-:Y:S02]  /*0160*/  DSETP.NEU.AND P5, PT, R12, RZ, P0 ;  /* 0x000000ff0c00722a */ /* 0x008fe400007ad000 */
[----:B------:R-:W-:Y:S01]  /*0170*/  SEL R0, RZ, 0x1, !P1 ;  /* 0x00000001ff007807 */ /* 0x000fe20004800000 */
[----:B------:R-:W-:Y:S01]  /*0180*/  IMAD.X R17, RZ, RZ, UR7, P2 ;  /* 0x00000007ff117e24 */ /* 0x000fe200090e06ff */
[----:B------:R-:W-:Y:S02]  /*0190*/  DSETP.NEU.AND P4, PT, R14, RZ, P0 ;  /* 0x000000ff0e00722a */ /* 0x000fe4000078d000 */
[----:B----4-:R-:W-:Y:S01]  /*01a0*/  DSETP.NEU.AND P3, PT, R8, RZ, P0 ;  /* 0x000000ff0800722a */ /* 0x010fe2000076d000 */
[----:B0-----:R-:W-:Y:S01]  /*01b0*/  IMAD.WIDE R2, R21, 0x2, R16 ;  /* 0x0000000215027825 */ /* 0x001fe200078e0210 */
[----:B------:R-:W-:-:S02]  /*01c0*/  DSETP.NEU.AND P2, PT, R10, RZ, P0 ;  /* 0x000000ff0a00722a */ /* 0x000fc4000074d000 */
[----:B-----5:R-:W-:Y:S02]  /*01d0*/  DSETP.NEU.AND P1, PT, R4, RZ, P0 ;  /* 0x000000ff0400722a */ /* 0x020fe4000072d000 */
[----:B------:R-:W-:Y:S01]  /*01e0*/  DSETP.NEU.AND P0, PT, R6, RZ, P0 ;  /* 0x000000ff0600722a */ /* 0x000fe2000070d000 */
        /* <DEDUP_REMOVED lines=16> */
.L_x_35593:
        /* <DEDUP_REMOVED lines=39> */
[----:B--2---:R-:W-:-:S06]  /*0560*/  DSETP.NEU.AND P2, PT, R8, RZ, P3 ;  /* 0x000000ff0800722a */ /* 0x004fcc0001f4d000 */
        /* <DEDUP_REMOVED lines=26> */
[----:B------:R-:W-:Y:S02]  /*0710*/  DSETP.NEU.AND P4, PT, RZ, UR6, P4 ;  /* 0x00000006ff007e2a */ /* 0x000fe4000a78d000 */
[----:B------:R-:W-:Y:S01]  /*0720*/  DSETP.NEU.AND P0, PT, RZ, UR6, P0 ;  /* 0x00000006ff007e2a */ /* 0x000fe2000870d000 */
[----:B------:R-:W-:Y:S04]  /*0730*/  BSSY B0, `(.L_x_35594) ;  /* 0x0000044000007945 */ /* 0x000fe80003800000 */
[----:B------:R-:W-:Y:S01]  /*0740*/  BSSY B1, `(.L_x_35595) ;  /* 0x000003b000017945 */ /* 0x000fe20003800000 */
[----:B--2---:R-:W-:Y:S01]  /*0750*/  @!P2 DSETP.NEU.AND P1, PT, R8, RZ, PT ;  /* 0x000000ff0800a22a */ /* 0x004fe20003f2d000 */
[----:B------:R-:W-:-:S07]  /*0760*/  PLOP3.LUT P2, PT, PT, PT, PT, 0x8, 0x0 ;  /* 0x000000000000781c */ /* 0x000fce0003f4e170 */
[----:B---3--:R-:W-:Y:S02]  /*0770*/  @!P6 DSETP.NEU.AND P2, PT, R10, RZ, PT ;  /* 0x000000ff0a00e22a */ /* 0x008fe40003f4d000 */
[----:B------:R-:W-:-:S06]  /*0780*/  DSETP.NEU.AND P6, PT, R14, RZ, P3 ;  /* 0x000000ff0e00722a */ /* 0x000fcc0001fcd000 */
[----:B------:R-:W-:Y:S02]  /*0790*/  @!P5 SEL R3, RZ, 0x1, !P6 ;  /* 0x00000001ff03d807 */ /* 0x000fe40007000000 */
[----:B0-----:R-:W-:-:S05]  /*07a0*/  @!P5 IADD3 R20, P6, R7, R20, RZ ;  /* 0x000000140714d210 */ /* 0x001fca0007fde0ff */
[----:B------:R-:W-:-:S05]  /*07b0*/  @!P5 IMAD.X R21, RZ, RZ, R21, P6 ;  /* 0x000000ffff15d224 */ /* 0x000fca00030e0615 */
[----:B------:R0:W-:Y:S01]  /*07c0*/  @!P5 STG.E.U8 desc[UR4][R20.64], R3 ;  /* 0x000000031400d986 */ /* 0x0001e2000c101104 */
[----:B------:R-:W-:Y:S01]  /*07d0*/  ISETP.GE.AND P5, PT, R19, R16, PT ;  /* 0x000000101300720c */ /* 0x000fe20003fa6270 */
[----:B------:R-:W-:Y:S02]  /*07e0*/  DSETP.NEU.AND P6, PT, R22, RZ, P3 ;  /* 0x000000ff1600722a */ /* 0x000fe40001fcd000 */
[----:B------:R-:W-:Y:S02]  /*07f0*/  DSETP.NEU.AND P3, PT, R4, RZ, P3 ;  /* 0x000000ff0400722a */ /* 0x000fe40001f6d000 */
[----:B------:R-:W-:Y:S02]  /*0800*/  DSETP.NEU.AND P1, PT, RZ, UR6, P1 ;  /* 0x00000006ff007e2a */ /* 0x000fe40008f2d000 */
[----:B------:R-:W-:Y:S01]  /*0810*/  DSETP.NEU.AND P2, PT, RZ, UR6, P2 ;  /* 0x00000006ff007e2a */ /* 0x000fe2000974d000 */
        /* <DEDUP_REMOVED lines=20> */
.L_x_35596:
        /* <DEDUP_REMOVED lines=8> */
.L_x_35597:
        /* <DEDUP_REMOVED lines=8> */
.L_x_35598:
        /* <DEDUP_REMOVED lines=9> */
.L_x_35599:
[----:B------:R-:W-:Y:S05]  /*0af0*/  BSYNC B1 ;  /* 0x0000000000017941 */ /* 0x000fea0003800000 */
.L_x_35595:
[----:B------:R-:W-:-:S13]  /*0b00*/  ISETP.GE.AND P0, PT, R19, R16, PT ;  /* 0x000000101300720c */ /* 0x000fda0003f06270 */
[----:B------:R-:W3:Y:S01]  /*0b10*/  @!P0 LDC.64 R4, c[0x0][0x228] ;  /* 0x00008a00ff048b82 */ /* 0x000ee20000000a00 */
[----:B012---:R-:W-:Y:S02]  /*0b20*/  @!P0 IMAD.IADD R3, R0, 0x1, R19 ;  /* 0x0000000100038824 */ /* 0x007fe400078e0213 */
[----:B------:R-:W-:-:S03]  /*0b30*/  @!P0 VIADD R19, R19, 0x80 ;  /* 0x0000008013138836 */ /* 0x000fc60000000000 */
[----:B---3--:R-:W-:-:S05]  /*0b40*/  @!P0 IADD3 R2, P1, R3, R4, RZ ;  /* 0x0000000403028210 */ /* 0x008fca0007f3e0ff */
[----:B------:R-:W-:-:S05]  /*0b50*/  @!P0 IMAD.X R3, RZ, RZ, R5, P1 ;  /* 0x000000ffff038224 */ /* 0x000fca00008e0605 */
[----:B------:R2:W-:Y:S03]  /*0b60*/  @!P0 STG.E.U8 desc[UR4][R2.64], R13 ;  /* 0x0000000d02008986 */ /* 0x0005e6000c101104 */
.L_x_35600:
[----:B------:R-:W-:Y:S05]  /*0b70*/  BSYNC B0 ;  /* 0x0000000000007941 */ /* 0x000fea0003800000 */
.L_x_35594:
        /* <DEDUP_REMOVED lines=10> */
.L_x_35601:
        /* <DEDUP_REMOVED lines=14> */
.L_x_44089:


//--------------------- .text._ZN2at6native29vectorized_elementwise_kernelILi4ENS0_13AUnaryFunctorIddbZZZNS0_23logical_and_kernel_cudaERNS_14TensorIteratorEENKUlvE0_clEvENKUlvE4_clEvEUlddE_EESt5arrayIPcLm2EEEEviT0_T1_ --------------------------
	.section	.text._ZN2at6native29vectorized_elementwise_kernelILi4ENS0_13AUnaryFunctorIddbZZZNS0_23logical_and_kernel_cudaERNS_14TensorIteratorEENKUlvE0_clEvENKUlvE4_clEvEUlddE_EESt5arrayIPcLm2EEEEviT0_T1_,"ax",@progbits
	.align	128
        .global         _ZN2at6native29vectorized_elementwise_kernelILi4ENS0_13AUnaryFunctorIddbZZZNS0_23logical_and_kernel_cudaERNS_14TensorIteratorEENKUlvE0_clEvENKUlvE4_clEvEUlddE_EESt5arrayIPcLm2EEEEviT0_T1_
        .type           _ZN2at6native29vectorized_elementwise_kernelILi4ENS0_13AUnaryFunctorIddbZZZNS0_23logical_and_kernel_cudaERNS_14TensorIteratorEENKUlvE0_clEvENKUlvE4_clEvEUlddE_EESt5arrayIPcLm2EEEEviT0_T1_,@function
        .size           _ZN2at6native29vectorized_elementwise_kernelILi4ENS0_13AUnaryFunctorIddbZZZNS0_23logical_and_kernel_cudaERNS_14TensorIteratorEENKUlvE0_clEvENKUlvE4_clEvEUlddE_EESt5arrayIPcLm2EEEEviT0_T1_,(.L_x_44090 - _ZN2at6native29vectorized_elementwise_kernelILi4ENS0_13AUnaryFunctorIddbZZZNS0_23logical_and_kernel_cudaERNS_14TensorIteratorEENKUlvE0_clEvENKUlvE4_clEvEUlddE_EESt5arrayIPcLm2EEEEviT0_T1_)
        .other          _ZN2at6native29vectorized_elementwise_kernelILi4ENS0_13AUnaryFunctorIddbZZZNS0_23logical_and_kernel_cudaERNS_14TensorIteratorEENKUlvE0_clEvENKUlvE4_clEvEUlddE_EESt5arrayIPcLm2EEEEviT0_T1_,@"STO_CUDA_ENTRY STV_DEFAULT"
_ZN2at6native29vectorized_elementwise_kernelILi4ENS0_13AUnaryFunctorIddbZZZNS0_23logical_and_kernel_cudaERNS_14TensorIteratorEENKUlvE0_clEvENKUlvE4_clEvEUlddE_EESt5arrayIPcLm2EEEEviT0_T1_:
.text._ZN2at6native29vectorized_elementwise_kernelILi4ENS0_13AUnaryFunctorIddbZZZNS0_23logical_and_kernel_cudaERNS_14TensorIteratorEENKUlvE0_clEvENKUlvE4_clEvEUlddE_EESt5arrayIPcLm2EEEEviT0_T1_:
        /* <DEDUP_REMOVED lines=19> */
[----:B--2---:R-:W-:Y:S02]  /*0130*/  DSETP.NEU.AND P3, PT, R18, RZ, P0 ;  /* 0x000000ff1200722a */ /* 0x004fe4000076d000 */
[----:B------:R-:W-:Y:S02]  /*0140*/  DSETP.NEU.AND P2, PT, R16, RZ, P0 ;  /* 0x000000ff1000722a */ /* 0x000fe4000074d000 */
[----:B---3--:R-:W-:Y:S02]  /*0150*/  DSETP.NEU.AND P4, PT, R4, RZ, P0 ;  /* 0x000000ff0400722a */ /* 0x008fe4000078d000 */
[----:B------:R-:W-:Y:S01]  /*0160*/  DSETP.NEU.AND P5, PT, R6, RZ, P0 ;  /* 0x000000ff0600722a */ /* 0x000fe200007ad000 */
[----:B------:R-:W-:Y:S01]  /*0170*/  SEL R4, RZ, 0x1, !P3 ;  /* 0x00000001ff047807 */ /* 0x000fe20005800000 */
[----:B----4-:R-:W-:Y:S01]  /*0180*/  DSETP.NEU.AND P1, PT, R8, RZ, P0 ;  /* 0x000000ff0800722a */ /* 0x010fe2000072d000 */
[----:B------:R-:W-:Y:S01]  /*0190*/  SEL R3, RZ, 0x1, !P2 ;  /* 0x00000001ff037807 */ /* 0x000fe20005000000 */
[----:B------:R-:W-:Y:S01]  /*01a0*/  DSETP.NEU.AND P2, PT, R10, RZ, P0 ;  /* 0x000000ff0a00722a */ /* 0x000fe2000074d000 */
[----:B------:R-:W-:Y:S01]  /*01b0*/  SEL R5, RZ, 0x1, !P4 ;  /* 0x00000001ff057807 */ /* 0x000fe20006000000 */
[----:B-----5:R-:W-:Y:S01]  /*01c0*/  DSETP.NEU.AND P3, PT, R12, RZ, P0 ;  /* 0x000000ff0c00722a */ /* 0x020fe2000076d000 */
[----:B------:R-:W-:Y:S01]  /*01d0*/  SEL R6, RZ, 0x1, !P5 ;  /* 0x00000001ff067807 */ /* 0x000fe20006800000 */
[----:B------:R-:W-:Y:S01]  /*01e0*/  DSETP.NEU.AND P0, PT, R14, RZ, P0 ;  /* 0x000000ff0e00722a */ /* 0x000fe2000070d000 */
        /* <DEDUP_REMOVED lines=16> */
.L_x_35602:
        /* <DEDUP_REMOVED lines=103> */
.L_x_35605:
        /* <DEDUP_REMOVED lines=8> */
.L_x_35606:
        /* <DEDUP_REMOVED lines=8> */
.L_x_35607:
        /* <DEDUP_REMOVED lines=9> */
.L_x_35608:
[----:B------:R-:W-:Y:S05]  /*0af0*/  BSYNC B1 ;  /* 0x0000000000017941 */ /* 0x000fea0003800000 */
.L_x_35604:
[----:B------:R-:W-:-:S13]  /*0b00*/  ISETP.GE.AND P0, PT, R19, R16, PT ;  /* 0x000000101300720c */ /* 0x000fda0003f06270 */
[----:B------:R-:W3:Y:S01]  /*0b10*/  @!P0 LDC.64 R4, c[0x0][0x228] ;  /* 0x00008a00ff048b82 */ /* 0x000ee20000000a00 */
[----:B012---:R-:W-:Y:S02]  /*0b20*/  @!P0 IMAD.IADD R3, R0, 0x1, R19 ;  /* 0x0000000100038824 */ /* 0x007fe400078e0213 */
[----:B------:R-:W-:-:S03]  /*0b30*/  @!P0 VIADD R19, R19, 0x80 ;  /* 0x0000008013138836 */ /* 0x000fc60000000000 */
[----:B---3--:R-:W-:-:S05]  /*0b40*/  @!P0 IADD3 R2, P1, R3, R4, RZ ;  /* 0x0000000403028210 */ /* 0x008fca0007f3e0ff */
[----:B------:R-:W-:-:S05]  /*0b50*/  @!P0 IMAD.X R3, RZ, RZ, R5, P1 ;  /* 0x000000ffff038224 */ /* 0x000fca00008e0605 */
[----:B------:R2:W-:Y:S03]  /*0b60*/  @!P0 STG.E.U8 desc[UR4][R2.64], R13 ;  /* 0x0000000d02008986 */ /* 0x0005e6000c101104 */
.L_x_35609:
[----:B------:R-:W-:Y:S05]  /*0b70*/  BSYNC B0 ;  /* 0x0000000000007941 */ /* 0x000fea0003800000 */
.L_x_35603:
        /* <DEDUP_REMOVED lines=10> */
.L_x_35610:
        /* <DEDUP_REMOVED lines=14> */
.L_x_44090:


//--------------------- .text._ZN2at6native29vectorized_elementwise_kernelILi8ENS0_13AUnaryFunctorIddbZZZNS0_23logical_and_kernel_cudaERNS_14TensorIteratorEENKUlvE0_clEvENKUlvE4_clEvEUlddE_EESt5arrayIPcLm2EEEEviT0_T1_ --------------------------
	.section	.text._ZN2at6native29vectorized_elementwise_kernelILi8ENS0_13AUnaryFunctorIddbZZZNS0_23logical_and_kernel_cudaERNS_14TensorIteratorEENKUlvE0_clEvENKUlvE4_clEvEUlddE_EESt5arrayIPcLm2EEEEviT0_T1_,"ax",@progbits
	.align	128
        .global         _ZN2at6native29vectorized_elementwise_kernelILi8ENS0_13AUnaryFunctorIddbZZZNS0_23logical_and_kernel_cudaERNS_14TensorIteratorEENKUlvE0_clEvENKUlvE4_clEvEUlddE_EESt5arrayIPcLm2EEEEviT0_T1_
        .type           _ZN2at6native29vectorized_elementwise_kernelILi8ENS0_13AUnaryFunctorIddbZZZNS0_23logical_and_kernel_cudaERNS_14TensorIteratorEENKUlvE0_clEvENKUlvE4_clEvEUlddE_EESt5arrayIPcLm2EEEEviT0_T1_,@function
        .size           _ZN2at6native29vectorized_elementwise_kernelILi8ENS0_13AUnaryFunctorIddbZZZNS0_23logical_and_kernel_cudaERNS_14TensorIteratorEENKUlvE0_clEvENKUlvE4_clEvEUlddE_EESt5arrayIPcLm2EEEEviT0_T1_,(.L_x_44091 - _ZN2at6native29vectorized_elementwise_kernelILi8ENS0_13AUnaryFunctorIddbZZZNS0_23logical_and_kernel_cudaERNS_14TensorIteratorEENKUlvE0_clEvENKUlvE4_clEvEUlddE_EESt5arrayIPcLm2EEEEviT0_T1_)
        .other          _ZN2at6native29vectorized_elementwise_kernelILi8ENS0_13AUnaryFunctorIddbZZZNS0_23logical_and_kernel_cudaERNS_14TensorIteratorEENKUlvE0_clEvENKUlvE4_clEvEUlddE_EESt5arrayIPcLm2EEEEviT0_T1_,@"STO_CUDA_ENTRY STV_DEFAULT"
_ZN2at6native29vectorized_elementwise_kernelILi8ENS0_13AUnaryFunctorIddbZZZNS0_23logical_and_kernel_cudaERNS_14TensorIteratorEENKUlvE0_clEvENKUlvE4_clEvEUlddE_EESt5arrayIPcLm2EEEEviT0_T1_:
.text._ZN2at6native29vectorized_elementwise_kernelILi8ENS0_13AUnaryFunctorIddbZZZNS0_23logical_and_kernel_cudaERNS_14TensorIteratorEENKUlvE0_clEvENKUlvE4_clEvEUlddE_EESt5arrayIPcLm2EEEEviT0_T1_:
        /* <DEDUP_REMOVED lines=22> */
[----:B------:R-:W-:Y:S01]  /*0160*/  SEL R11, RZ, 0xffffffff, !P1 ;  /* 0xffffffffff0b7807 */ /* 0x000fe20004800000 */
[----:B------:R-:W-:Y:S01]  /*0170*/  DSETP.NEU.AND P5, PT, R8, RZ, P0 ;  /* 0x000000ff0800722a */ /* 0x000fe200007ad000 */
[----:B------:R-:W-:Y:S01]  /*0180*/  SEL R10, RZ, 0x1, !P6 ;  /* 0x00000001ff0a7807 */ /* 0x000fe20007000000 */
[----:B----4-:R-:W-:Y:S01]  /*0190*/  DSETP.NEU.AND P3, PT, R12, RZ, P0 ;  /* 0x000000ff0c00722a */ /* 0x010fe2000076d000 */
[----:B------:R-:W-:Y:S01]  /*01a0*/  IADD3 R8, P6, R0, UR6, RZ ;  /* 0x0000000600087c10 */ /* 0x000fe2000ffde0ff */
[----:B------:R-:W-:-:S02]  /*01b0*/  DSETP.NEU.AND P2, PT, R14, RZ, P0 ;  /* 0x000000ff0e00722a */ /* 0x000fc4000074d000 */
[----:B-----5:R-:W-:Y:S01]  /*01c0*/  DSETP.NEU.AND P1, PT, R4, RZ, P0 ;  /* 0x000000ff0400722a */ /* 0x020fe2000072d000 */
[----:B------:R-:W-:Y:S01]  /*01d0*/  IMAD.SHL.U32 R15, R11, 0x100, RZ ;  /* 0x000001000b0f7824 */ /* 0x000fe200078e00ff */
[----:B------:R-:W-:Y:S01]  /*01e0*/  DSETP.NEU.AND P0, PT, R6, RZ, P0 ;  /* 0x000000ff0600722a */ /* 0x000fe2000070d000 */
        /* <DEDUP_REMOVED lines=19> */
.L_x_35611:
        /* <DEDUP_REMOVED lines=103> */
.L_x_35614:
        /* <DEDUP_REMOVED lines=8> */
.L_x_35615:
        /* <DEDUP_REMOVED lines=8> */
.L_x_35616:
        /* <DEDUP_REMOVED lines=9> */
.L_x_35617:
[----:B------:R-:W-:Y:S05]  /*0b20*/  BSYNC B1 ;  /* 0x0000000000017941 */ /* 0x000fea0003800000 */
.L_x_35613:
[----:B------:R-:W-:-:S13]  /*0b30*/  ISETP.GE.AND P0, PT, R19, R16, PT ;  /* 0x000000101300720c */ /* 0x000fda0003f06270 */
[----:B------:R-:W3:Y:S01]  /*0b40*/  @!P0 LDC.64 R4, c[0x0][0x228] ;  /* 0x00008a00ff048b82 */ /* 0x000ee20000000a00 */
[----:B012---:R-:W-:Y:S02]  /*0b50*/  @!P0 IMAD.IADD R3, R0, 0x1, R19 ;  /* 0x0000000100038824 */ /* 0x007fe400078e0213 */
[----:B------:R-:W-:-:S03]  /*0b60*/  @!P0 VIADD R19, R19, 0x80 ;  /* 0x0000008013138836 */ /* 0x000fc60000000000 */
[----:B---3--:R-:W-:-:S05]  /*0b70*/  @!P0 IADD3 R2, P1, R3, R4, RZ ;  /* 0x0000000403028210 */ /* 0x008fca0007f3e0ff */
[----:B------:R-:W-:-:S05]  /*0b80*/  @!P0 IMAD.X R3, RZ, RZ, R5, P1 ;  /* 0x000000ffff038224 */ /* 0x000fca00008e0605 */
[----:B------:R2:W-:Y:S03]  /*0b90*/  @!P0 STG.E.U8 desc[UR4][R2.64], R13 ;  /* 0x0000000d02008986 */ /* 0x0005e6000c101104 */
.L_x_35618:
[----:B------:R-:W-:Y:S05]  /*0ba0*/  BSYNC B0 ;  /* 0x0000000000007941 */ /* 0x000fea0003800000 */
.L_x_35612:
        /* <DEDUP_REMOVED lines=10> */
.L_x_35619:
        /* <DEDUP_REMOVED lines=11> */
.L_x_44091:


//--------------------- .text._ZN2at6native18elementwise_kernelILi128ELi4EZNS0_15gpu_kernel_implINS0_13BinaryFunctorIddbZZZNS0_23logical_and_kernel_cudaERNS_14TensorIteratorEENKUlvE0_clEvENKUlvE4_clEvEUlddE_EEEEvRNS_18TensorIteratorBaseERKT_EUliE_EEviT1_ --------------------------
	.section	.text._ZN2at6native18elementwise_kernelILi128ELi4EZNS0_15gpu_kernel_implINS0_13BinaryFunctorIddbZZZNS0_23logical_and_kernel_cudaERNS_14TensorIteratorEENKUlvE0_clEvENKUlvE4_clEvEUlddE_EEEEvRNS_18TensorIteratorBaseERKT_EUliE_EEviT1_,"ax",@progbits
	.align	128
        .global         _ZN2at6native18elementwise_kernelILi128ELi4EZNS0_15gpu_kernel_implINS0_13BinaryFunctorIddbZZZNS0_23logical_and_kernel_cudaERNS_14TensorIteratorEENKUlvE0_clEvENKUlvE4_clEvEUlddE_EEEEvRNS_18TensorIteratorBaseERKT_EUliE_EEviT1_
        .type           _ZN2at6native18elementwise_kernelILi128ELi4EZNS0_15gpu_kernel_implINS0_13BinaryFunctorIddbZZZNS0_23logical_and_kernel_cudaERNS_14TensorIteratorEENKUlvE0_clEvENKUlvE4_clEvEUlddE_EEEEvRNS_18TensorIteratorBaseERKT_EUliE_EEviT1_,@function
        .size           _ZN2at6native18elementwise_kernelILi128ELi4EZNS0_15gpu_kernel_implINS0_13BinaryFunctorIddbZZZNS0_23logical_and_kernel_cudaERNS_14TensorIteratorEENKUlvE0_clEvENKUlvE4_clEvEUlddE_EEEEvRNS_18TensorIteratorBaseERKT_EUliE_EEviT1_,(.L_x_44092 - _ZN2at6native18elementwise_kernelILi128ELi4EZNS0_15gpu_kernel_implINS0_13BinaryFunctorIddbZZZNS0_23logical_and_kernel_cudaERNS_14TensorIteratorEENKUlvE0_clEvENKUlvE4_clEvEUlddE_EEEEvRNS_18TensorIteratorBaseERKT_EUliE_EEviT1_)
        .other          _ZN2at6native18elementwise_kernelILi128ELi4EZNS0_15gpu_kernel_implINS0_13BinaryFunctorIddbZZZNS0_23logical_and_kernel_cudaERNS_14TensorIteratorEENKUlvE0_clEvENKUlvE4_clEvEUlddE_EEEEvRNS_18TensorIteratorBaseERKT_EUliE_EEviT1_,@"STO_CUDA_ENTRY STV_DEFAULT"
_ZN2at6native18elementwise_kernelILi128ELi4EZNS0_15gpu_kernel_implINS0_13BinaryFunctorIddbZZZNS0_23logical_and_kernel_cudaERNS_14TensorIteratorEENKUlvE0_clEvENKUlvE4_clEvEUlddE_EEEEvRNS_18TensorIteratorBaseERKT_EUliE_EEviT1_:
.text._ZN2at6native18elementwise_kernelILi128ELi4EZNS0_15gpu_kernel_implINS0_13BinaryFunctorIddbZZZNS0_23logical_and_kernel_cudaERNS_14TensorIteratorEENKUlvE0_clEvENKUlvE4_clEvEUlddE_EEEEvRNS_18TensorIteratorBaseERKT_EUliE_EEviT1_:
        /* <DEDUP_REMOVED lines=365> */
.L_x_35622:
        /* <DEDUP_REMOVED lines=21> */
.L_x_35626:
[----:B------:R-:W2:Y:S02]  /*1820*/  LDG.E.U8 R2, desc[UR36][R2.64] ;  /* 0x0000002402027981 */ /* 0x000ea4000c1e1100 */
[----:B--2---:R0:W1:Y:S01]  /*1830*/  I2F.F64.U16 R18, R2 ;  /* 0x0000000200127312 */ /* 0x0040620000101800 */
[----:B------:R-:W-:Y:S05]  /*1840*/  BRA `(.L_x_35628) ;  /* 0x0000000c00707947 */ /* 0x000fea0003800000 */
.L_x_35625:
        /* <DEDUP_REMOVED lines=9> */
.L_x_35630:
[----:B------:R-:W2:Y:S02]  /*18e0*/  LDG.E R2, desc[UR36][R2.64] ;  /* 0x0000002402027981 */ /* 0x000ea4000c1e1900 */
[----:B--2---:R0:W1:Y:S01]  /*18f0*/  I2F.F64 R18, R2 ;  /* 0x0000000200127312 */ /* 0x0040620000201c00 */
[----:B------:R-:W-:Y:S05]  /*1900*/  BRA `(.L_x_35628) ;  /* 0x0000000c00407947 */ /* 0x000fea0003800000 */
.L_x_35629:
[----:B------:R-:W2:Y:S02]  /*1910*/  LDG.E.U16 R2, desc[UR36][R2.64] ;  /* 0x0000002402027981 */ /* 0x000ea4000c1e1500 */
[----:B--2---:R0:W1:Y:S01]  /*1920*/  I2F.F64.S16 R18, R2 ;  /* 0x0000000200127312 */ /* 0x0040620000101c00 */
[----:B------:R-:W-:Y:S05]  /*1930*/  BRA `(.L_x_35628) ;  /* 0x0000000c00347947 */ /* 0x000fea0003800000 */
.L_x_35624:
        /* <DEDUP_REMOVED lines=10> */
.L_x_35632:
[----:B------:R-:W2:Y:S02]  /*19e0*/  LDG.E.U16 R0, desc[UR36][R2.64] ;  /* 0x0000002402007981 */ /* 0x000ea4000c1e1500 */
[----:B--2---:R-:W-:-:S05]  /*19f0*/  HADD2.F32 R0, -RZ, R0.H0_H0 ;  /* 0x20000000ff007230 */ /* 0x004fca0000004100 */
[----:B------:R-:W-:-:S04]  /*1a00*/  FMUL.FTZ R0, R0, 1 ;  /* 0x3f80000000007820 */ /* 0x000fc80000410000 */
[----:B------:R0:W1:Y:S01]  /*1a10*/  F2F.F64.F32 R18, R0 ;  /* 0x0000000000127310 */ /* 0x0000620000201800 */
[----:B------:R-:W-:Y:S05]  /*1a20*/  BRA `(.L_x_35628) ;  /* 0x0000000800f87947 */ /* 0x000fea0003800000 */
.L_x_35631:
        /* <DEDUP_REMOVED lines=10> */
.L_x_35634:
[----:B------:R-:W2:Y:S02]  /*1ad0*/  LDG.E.U16 R2, desc[UR36][R2.64] ;  /* 0x0000002402027981 */ /* 0x000ea4000c1e1500 */
[----:B--2---:R-:W-:-:S05]  /*1ae0*/  HADD2.F32 R0, -RZ, R2.H0_H0 ;  /* 0x20000002ff007230 */ /* 0x004fca0000004100 */
[----:B------:R-:W-:-:S04]  /*1af0*/  FMUL.FTZ R0, R0, 1 ;  /* 0x3f80000000007820 */ /* 0x000fc80000410000 */
[----:B------:R0:W1:Y:S01]  /*1b00*/  F2F.F64.F32 R18, R0 ;  /* 0x0000000000127310 */ /* 0x0000620000201800 */
[----:B------:R-:W-:Y:S05]  /*1b10*/  BRA `(.L_x_35628) ;  /* 0x0000000800bc7947 */ /* 0x000fea0003800000 */
.L_x_35633:
[----:B------:R0:W5:Y:S01]  /*1b20*/  LDG.E.64 R18, desc[UR36][R2.64] ;  /* 0x0000002402127981 */ /* 0x000162000c1e1b00 */
[----:B------:R-:W-:Y:S05]  /*1b30*/  BRA `(.L_x_35628) ;  /* 0x0000000800b47947 */ /* 0x000fea0003800000 */
.L_x_35623:
        /* <DEDUP_REMOVED lines=13> */
.L_x_35637:
[----:B------:R0:W5:Y:S01]  /*1c10*/  LDG.E.64 R18, desc[UR36][R2.64] ;  /* 0x0000002402127981 */ /* 0x000162000c1e1b00 */
[----:B------:R-:W-:Y:S05]  /*1c20*/  BRA `(.L_x_35628) ;  /* 0x0000000800787947 */ /* 0x000fea0003800000 */
.L_x_35636:
        /* <DEDUP_REMOVED lines=28> */
.L_x_35639:
        /* <DEDUP_REMOVED lines=15> */
.L_x_35638:
[----:B------:R-:W2:Y:S02]  /*1ee0*/  LDG.E.U16 R0, desc[UR36][R2.64] ;  /* 0x0000002402007981 */ /* 0x000ea4000c1e1500 */
[----:B--2---:R-:W-:-:S04]  /*1ef0*/  IMAD.U32 R0, R0, 0x10000, RZ ;  /* 0x0001000000007824 */ /* 0x004fc800078e00ff */
[----:B------:R-:W-:-:S04]  /*1f00*/  FMUL.FTZ R0, R0, 1 ;  /* 0x3f80000000007820 */ /* 0x000fc80000410000 */
[----:B------:R0:W1:Y:S01]  /*1f10*/  F2F.F64.F32 R18, R0 ;  /* 0x0000000000127310 */ /* 0x0000620000201800 */
[----:B------:R-:W-:Y:S05]  /*1f20*/  BRA `(.L_x_35628) ;  /* 0x0000000400b87947 */ /* 0x000fea0003800000 */
.L_x_35635:
        /* <DEDUP_REMOVED lines=11> */
.L_x_35642:
        /* <DEDUP_REMOVED lines=21> */
.L_x_35646:
[----:B------:R-:W-:Y:S05]  /*2130*/  BSYNC B1 ;  /* 0x0000000000017941 */ /* 0x000fea0003800000 */
.L_x_35645:
[----:B------:R-:W-:Y:S01]  /*2140*/  LEA R3, R0, 0x3b800000, 0x17 ;  /* 0x3b80000000037811 */ /* 0x000fe200078eb8ff */
[----:B------:R-:W-:-:S05]  /*2150*/  IMAD.SHL.U32 R0, R2, 0x100000, RZ ;  /* 0x0010000002007824 */ /* 0x000fca00078e00ff */
[----:B------:R-:W-:-:S07]  /*2160*/  LOP3.LUT R0, R3, R0, R4, 0xfe, !PT ;  /* 0x0000000003007212 */ /* 0x000fce00078efe04 */
.L_x_35644:
[----:B------:R-:W-:Y:S05]  /*2170*/  BSYNC B0 ;  /* 0x0000000000007941 */ /* 0x000fea0003800000 */
.L_x_35643:
[----:B------:R-:W-:-:S04]  /*2180*/  FMUL.FTZ R0, R0, 1 ;  /* 0x3f80000000007820 */ /* 0x000fc80000410000 */
[----:B------:R2:W3:Y:S01]  /*2190*/  F2F.F64.F32 R18, R0 ;  /* 0x0000000000127310 */ /* 0x0004e20000201800 */
[----:B------:R-:W-:Y:S05]  /*21a0*/  BRA `(.L_x_35628) ;  /* 0x0000000400187947 */ /* 0x000fea0003800000 */
.L_x_35641:
        /* <DEDUP_REMOVED lines=21> */
.L_x_35650:
[----:B------:R-:W-:Y:S05]  /*2300*/  BSYNC B1 ;  /* 0x0000000000017941 */ /* 0x000fea0003800000 */
.L_x_35649:
[----:B------:R-:W-:Y:S01]  /*2310*/  LEA R3, R0, 0x37800000, 0x17 ;  /* 0x3780000000037811 */ /* 0x000fe200078eb8ff */
[----:B------:R-:W-:-:S05]  /*2320*/  IMAD.SHL.U32 R0, R2, 0x200000, RZ ;  /* 0x0020000002007824 */ /* 0x000fca00078e00ff */
[----:B------:R-:W-:-:S07]  /*2330*/  LOP3.LUT R0, R3, R0, R4, 0xfe, !PT ;  /* 0x0000000003007212 */ /* 0x000fce00078efe04 */
.L_x_35648:
[----:B------:R-:W-:Y:S05]  /*2340*/  BSYNC B0 ;  /* 0x0000000000007941 */ /* 0x000fea0003800000 */
.L_x_35647:
[----:B------:R-:W-:-:S04]  /*2350*/  FMUL.FTZ R0, R0, 1 ;  /* 0x3f80000000007820 */ /* 0x000fc80000410000 */
[----:B------:R4:W0:Y:S01]  /*2360*/  F2F.F64.F32 R18, R0 ;  /* 0x0000000000127310 */ /* 0x0008220000201800 */
[----:B------:R-:W-:Y:S05]  /*2370*/  BRA `(.L_x_35628) ;  /* 0x0000000000a47947 */ /* 0x000fea0003800000 */
.L_x_35640:
        /* <DEDUP_REMOVED lines=14> */
.L_x_35654:
[----:B------:R-:W-:Y:S05]  /*2460*/  BSYNC B0 ;  /* 0x0000000000007941 */ /* 0x000fea0003800000 */
.L_x_35653:
[----:B------:R-:W-:-:S04]  /*2470*/  FMUL.FTZ R0, R0, 1 ;  /* 0x3f80000000007820 */ /* 0x000fc80000410000 */
[----:B------:R0:W1:Y:S01]  /*2480*/  F2F.F64.F32 R18, R0 ;  /* 0x0000000000127310 */ /* 0x0000620000201800 */
[----:B------:R-:W-:Y:S05]  /*2490*/  BRA `(.L_x_35628) ;  /* 0x00000000005c7947 */ /* 0x000fea0003800000 */
.L_x_35627:
        /* <DEDUP_REMOVED lines=16> */
.L_x_35655:
[----:B------:R-:W-:Y:S01]  /*25a0*/  CS2R R18, SRZ ;  /* 0x0000000000127805 */ /* 0x000fe2000001ff00 */
[----:B------:R-:W-:Y:S06]  /*25b0*/  BRA `(.L_x_35628) ;  /* 0x0000000000147947 */ /* 0x000fec0003800000 */
.L_x_35652:
[----:B------:R-:W2:Y:S02]  /*25c0*/  LDG.E.64 R18, desc[UR36][R2.64] ;  /* 0x0000002402127981 */ /* 0x000ea4000c1e1b00 */
[----:B--2---:R-:W0:Y:S01]  /*25d0*/  I2F.F64.U64 R18, R18 ;  /* 0x0000001200127312 */ /* 0x004e220000301800 */
[----:B------:R-:W-:Y:S05]  /*25e0*/  BRA `(.L_x_35628) ;  /* 0x0000000000087947 */ /* 0x000fea0003800000 */
.L_x_35651:
[----:B------:R-:W2:Y:S02]  /*25f0*/  LDG.E R2, desc[UR36][R2.64] ;  /* 0x0000002402027981 */ /* 0x000ea4000c1e1900 */
[----:B--2---:R0:W1:Y:S02]  /*2600*/  I2F.F64.U32 R18, R2 ;  /* 0x0000000200127312 */ /* 0x0040640000201800 */
.L_x_35628:
        /* <DEDUP_REMOVED lines=18> */
.L_x_35659:
[----:B------:R-:W2:Y:S02]  /*2730*/  LDG.E.U8 R2, desc[UR36][R4.64] ;  /* 0x0000002404027981 */ /* 0x000ea4000c1e1100 */
[----:B--2---:R-:W0:Y:S01]  /*2740*/  I2F.F64.U16 R2, R2 ;  /* 0x0000000200027312 */ /* 0x004e220000101800 */
[----:B------:R-:W-:Y:S05]  /*2750*/  BRA `(.L_x_35661) ;  /* 0x0000000c00707947 */ /* 0x000fea0003800000 */
.L_x_35658:
        /* <DEDUP_REMOVED lines=9> */
.L_x_35663:
[----:B------:R-:W2:Y:S02]  /*27f0*/  LDG.E R2, desc[UR36][R4.64] ;  /* 0x0000002404027981 */ /* 0x000ea4000c1e1900 */
[----:B--2---:R-:W2:Y:S01]  /*2800*/  I2F.F64 R2, R2 ;  /* 0x0000000200027312 */ /* 0x004ea20000201c00 */
[----:B------:R-:W-:Y:S05]  /*2810*/  BRA `(.L_x_35661) ;  /* 0x0000000c00407947 */ /* 0x000fea0003800000 */
.L_x_35662:
[----:B------:R-:W2:Y:S02]  /*2820*/  LDG.E.U16 R2, desc[UR36][R4.64] ;  /* 0x0000002404027981 */ /* 0x000ea4000c1e1500 */
[----:B--2---:R-:W4:Y:S01]  /*2830*/  I2F.F64.S16 R2, R2 ;  /* 0x0000000200027312 */ /* 0x004f220000101c00 */
[----:B------:R-:W-:Y:S05]  /*2840*/  BRA `(.L_x_35661) ;  /* 0x0000000c00347947 */ /* 0x000fea0003800000 */
.L_x_35657:
        /* <DEDUP_REMOVED lines=10> */
.L_x_35665:
[----:B------:R-:W2:Y:S02]  /*28f0*/  LDG.E.U16 R0, desc[UR36][R4.64] ;  /* 0x0000002404007981 */ /* 0x000ea4000c1e1500 */
[----:B--2---:R-:W-:-:S05]  /*2900*/  HADD2.F32 R0, -RZ, R0.H0_H0 ;  /* 0x20000000ff007230 */ /* 0x004fca0000004100 */
[----:B------:R-:W-:-:S04]  /*2910*/  FMUL.FTZ R0, R0, 1 ;  /* 0x3f80000000007820 */ /* 0x000fc80000410000 */
[----:B------:R0:W2:Y:S01]  /*2920*/  F2F.F64.F32 R2, R0 ;  /* 0x0000000000027310 */ /* 0x0000a20000201800 */
[----:B------:R-:W-:Y:S05]  /*2930*/  BRA `(.L_x_35661) ;  /* 0x0000000800f87947 */ /* 0x000fea0003800000 */
.L_x_35664:
        /* <DEDUP_REMOVED lines=10> */
.L_x_35667:
[----:B------:R-:W2:Y:S02]  /*29e0*/  LDG.E.U16 R4, desc[UR36][R4.64] ;  /* 0x0000002404047981 */ /* 0x000ea4000c1e1500 */
[----:B--2---:R-:W-:-:S05]  /*29f0*/  HADD2.F32 R0, -RZ, R4.H0_H0 ;  /* 0x20000004ff007230 */ /* 0x004fca0000004100 */
[----:B------:R-:W-:-:S04]  /*2a00*/  FMUL.FTZ R0, R0, 1 ;  /* 0x3f80000000007820 */ /* 0x000fc80000410000 */
[----:B------:R0:W2:Y:S01]  /*2a10*/  F2F.F64.F32 R2, R0 ;  /* 0x0000000000027310 */ /* 0x0000a20000201800 */
[----:B------:R-:W-:Y:S05]  /*2a20*/  BRA `(.L_x_35661) ;  /* 0x0000000800bc7947 */ /* 0x000fea0003800000 */
.L_x_35666:
[----:B------:R0:W5:Y:S01]  /*2a30*/  LDG.E.64 R2, desc[UR36][R4.64] ;  /* 0x0000002404027981 */ /* 0x000162000c1e1b00 */
[----:B------:R-:W-:Y:S05]  /*2a40*/  BRA `(.L_x_35661) ;  /* 0x0000000800b47947 */ /* 0x000fea0003800000 */
.L_x_35656:
        /* <DEDUP_REMOVED lines=13> */
.L_x_35670:
[----:B------:R0:W5:Y:S01]  /*2b20*/  LDG.E.64 R2, desc[UR36][R4.64] ;  /* 0x0000002404027981 */ /* 0x000162000c1e1b00 */
[----:B------:R-:W-:Y:S05]  /*2b30*/  BRA `(.L_x_35661) ;  /* 0x0000000800787947 */ /* 0x000fea0003800000 */
.L_x_35669:
        /* <DEDUP_REMOVED lines=28> */
.L_x_35672:
        /* <DEDUP_REMOVED lines=15> */
.L_x_35671:
[----:B------:R-:W2:Y:S02]  /*2df0*/  LDG.E.U16 R0, desc[UR36][R4.64] ;  /* 0x0000002404007981 */ /* 0x000ea4000c1e1500 */
[----:B--2---:R-:W-:-:S04]  /*2e00*/  IMAD.U32 R0, R0, 0x10000, RZ ;  /* 0x0001000000007824 */ /* 0x004fc800078e00ff */
[----:B------:R-:W-:-:S04]  /*2e10*/  FMUL.FTZ R0, R0, 1 ;  /* 0x3f80000000007820 */ /* 0x000fc80000410000 */
[----:B------:R0:W2:Y:S01]  /*2e20*/  F2F.F64.F32 R2, R0 ;  /* 0x0000000000027310 */ /* 0x0000a20000201800 */
[----:B------:R-:W-:Y:S05]  /*2e30*/  BRA `(.L_x_35661) ;  /* 0x0000000400b87947 */ /* 0x000fea0003800000 */
.L_x_35668:
        /* <DEDUP_REMOVED lines=11> */
.L_x_35675:
        /* <DEDUP_REMOVED lines=21> */
.L_x_35679:
[----:B------:R-:W-:Y:S05]  /*3040*/  BSYNC B1 ;  /* 0x0000000000017941 */ /* 0x000fea0003800000 */
.L_x_35678:
[----:B------:R-:W-:Y:S01]  /*3050*/  LEA R3, R0, 0x3b800000, 0x17 ;  /* 0x3b80000000037811 */ /* 0x000fe200078eb8ff */
[----:B------:R-:W-:-:S05]  /*3060*/  IMAD.SHL.U32 R0, R2, 0x100000, RZ ;  /* 0x0010000002007824 */ /* 0x000fca00078e00ff */
[----:B------:R-:W-:-:S07]  /*3070*/  LOP3.LUT R0, R3, R0, R4, 0xfe, !PT ;  /* 0x0000000003007212 */ /* 0x000fce00078efe04 */
.L_x_35677:
[----:B------:R-:W-:Y:S05]  /*3080*/  BSYNC B0 ;  /* 0x0000000000007941 */ /* 0x000fea0003800000 */
.L_x_35676:
[----:B------:R-:W-:-:S04]  /*3090*/  FMUL.FTZ R0, R0, 1 ;  /* 0x3f80000000007820 */ /* 0x000fc80000410000 */
[----:B------:R0:W2:Y:S01]  /*30a0*/  F2F.F64.F32 R2, R0 ;  /* 0x0000000000027310 */ /* 0x0000a20000201800 */
[----:B------:R-:W-:Y:S05]  /*30b0*/  BRA `(.L_x_35661) ;  /* 0x0000000400187947 */ /* 0x000fea0003800000 */
.L_x_35674:
        /* <DEDUP_REMOVED lines=21> */
.L_x_35683:
[----:B------:R-:W-:Y:S05]  /*3210*/  BSYNC B1 ;  /* 0x0000000000017941 */ /* 0x000fea0003800000 */
.L_x_35682:
[----:B------:R-:W-:Y:S01]  /*3220*/  LEA R3, R0, 0x37800000, 0x17 ;  /* 0x3780000000037811 */ /* 0x000fe200078eb8ff */
[----:B------:R-:W-:-:S05]  /*3230*/  IMAD.SHL.U32 R0, R2, 0x200000, RZ ;  /* 0x0020000002007824 */ /* 0x000fca00078e00ff */
[----:B------:R-:W-:-:S07]  /*3240*/  LOP3.LUT R0, R3, R0, R4, 0xfe, !PT ;  /* 0x0000000003007212 */ /* 0x000fce00078efe04 */
.L_x_35681:
[----:B------:R-:W-:Y:S05]  /*3250*/  BSYNC B0 ;  /* 0x0000000000007941 */ /* 0x000fea0003800000 */
.L_x_35680:
[----:B------:R-:W-:-:S04]  /*3260*/  FMUL.FTZ R0, R0, 1 ;  /* 0x3f80000000007820 */ /* 0x000fc80000410000 */
[----:B------:R0:W2:Y:S01]  /*3270*/  F2F.F64.F32 R2, R0 ;  /* 0x0000000000027310 */ /* 0x0000a20000201800 */
[----:B------:R-:W-:Y:S05]  /*3280*/  BRA `(.L_x_35661) ;  /* 0x0000000000a47947 */ /* 0x000fea0003800000 */
.L_x_35673:
        /* <DEDUP_REMOVED lines=14> */
.L_x_35687:
[----:B------:R-:W-:Y:S05]  /*3370*/  BSYNC B0 ;  /* 0x0000000000007941 */ /* 0x000fea0003800000 */
.L_x_35686:
[----:B------:R-:W-:-:S04]  /*3380*/  FMUL.FTZ R0, R0, 1 ;  /* 0x3f80000000007820 */ /* 0x000fc80000410000 */
[----:B------:R0:W2:Y:S01]  /*3390*/  F2F.F64.F32 R2, R0 ;  /* 0x0000000000027310 */ /* 0x0000a20000201800 */
[----:B------:R-:W-:Y:S05]  /*33a0*/  BRA `(.L_x_35661) ;  /* 0x00000000005c7947 */ /* 0x000fea0003800000 */
.L_x_35660:
        /* <DEDUP_REMOVED lines=16> */
.L_x_35688:
[----:B------:R-:W-:Y:S01]  /*34b0*/  CS2R R2, SRZ ;  /* 0x0000000000027805 */ /* 0x000fe2000001ff00 */
[----:B------:R-:W-:Y:S06]  /*34c0*/  BRA `(.L_x_35661) ;  /* 0x0000000000147947 */ /* 0x000fec0003800000 */
.L_x_35685:
[----:B------:R-:W2:Y:S02]  /*34d0*/  LDG.E.64 R2, desc[UR36][R4.64] ;  /* 0x0000002404027981 */ /* 0x000ea4000c1e1b00 */
[----:B--2---:R-:W0:Y:S01]  /*34e0*/  I2F.F64.U64 R2, R2 ;  /* 0x0000000200027312 */ /* 0x004e220000301800 */
[----:B------:R-:W-:Y:S05]  /*34f0*/  BRA `(.L_x_35661) ;  /* 0x0000000000087947 */ /* 0x000fea0003800000 */
.L_x_35684:
[----:B------:R-:W2:Y:S02]  /*3500*/  LDG.E R2, desc[UR36][R4.64] ;  /* 0x0000002404027981 */ /* 0x000ea4000c1e1900 */
[----:B--2---:R-:W0:Y:S02]  /*3510*/  I2F.F64.U32 R2, R2 ;  /* 0x0000000200027312 */ /* 0x004e240000201800 */
.L_x_35661:
[----:B0-----:R-:W0:Y:S01]  /*3520*/  LDC.U8 R4, c[0x0][0x491] ;  /* 0x00012440ff047b82 */ /* 0x001e220000000000 */
[----:B--2-45:R-:W-:-:S06]  /*3530*/  DSETP.NEU.AND P0, PT, R2, RZ, PT ;  /* 0x000000ff0200722a */ /* 0x034fcc0003f0d000 */
[----:B-1-3--:R-:W-:-:S06]  /*3540*/  DSETP.NEU.AND P0, PT, R18, RZ, P0 ;  /* 0x000000ff1200722a */ /* 0x00afcc000070d000 */
        /* <DEDUP_REMOVED lines=14> */
.L_x_35692:
[----:B------:R1:W-:Y:S01]  /*3630*/  STG.E.U8 desc[UR36][R16.64], R2 ;  /* 0x0000000210007986 */ /* 0x0003e2000c101124 */
[----:B------:R-:W-:Y:S05]  /*3640*/  BRA `(.L_x_35694) ;  /* 0x0000000c00487947 */ /* 0x000fea0003800000 */
.L_x_35691:
        /* <DEDUP_REMOVED lines=9> */
.L_x_35696:
[----:B------:R3:W-:Y:S01]  /*36e0*/  STG.E desc[UR36][R16.64], R2 ;  /* 0x0000000210007986 */ /* 0x0007e2000c101924 */
[----:B------:R-:W-:Y:S05]  /*36f0*/  BRA `(.L_x_35694) ;  /* 0x0000000c001c7947 */ /* 0x000fea0003800000 */
.L_x_35695:
[----:B------:R2:W-:Y:S01]  /*3700*/  STG.E.U16 desc[UR36][R16.64], R2 ;  /* 0x0000000210007986 */ /* 0x0005e2000c101524 */
[----:B------:R-:W-:Y:S05]  /*3710*/  BRA `(.L_x_35694) ;  /* 0x0000000c00147947 */ /* 0x000fea0003800000 */
.L_x_35690:
        /* <DEDUP_REMOVED lines=9> */
.L_x_35698:
[----:B------:R-:W-:-:S04]  /*37b0*/  I2FP.F32.U32 R0, R2 ;  /* 0x0000000200007245 */ /* 0x000fc80000201000 */
[----:B------:R-:W-:-:S05]  /*37c0*/  F2FP.F16.F32.PACK_AB R0, RZ, R0 ;  /* 0x00000000ff00723e */ /* 0x000fca00000000ff */
[----:B------:R0:W-:Y:S01]  /*37d0*/  STG.E.U16 desc[UR36][R16.64], R0 ;  /* 0x0000000010007986 */ /* 0x0001e2000c101524 */
[----:B------:R-:W-:Y:S05]  /*37e0*/  BRA `(.L_x_35694) ;  /* 0x0000000800e07947 */ /* 0x000fea0003800000 */
.L_x_35697:
        /* <DEDUP_REMOVED lines=10> */
.L_x_35700:
[----:B------:R-:W-:-:S04]  /*3890*/  I2FP.F32.U32 R2, R2 ;  /* 0x0000000200027245 */ /* 0x000fc80000201000 */
[----:B------:R-:W-:-:S04]  /*38a0*/  F2FP.F16.F32.PACK_AB R3, RZ, R2 ;  /* 0x00000002ff03723e */ /* 0x000fc800000000ff */
[----:B------:R-:W-:-:S05]  /*38b0*/  PRMT R3, R3, 0x5410, RZ ;  /* 0x0000541003037816 */ /* 0x000fca00000000ff */
[----:B------:R0:W-:Y:S01]  /*38c0*/  STG.E desc[UR36][R16.64], R3 ;  /* 0x0000000310007986 */ /* 0x0001e2000c101924 */
[----:B------:R-:W-:Y:S05]  /*38d0*/  BRA `(.L_x_35694) ;  /* 0x0000000800a47947 */ /* 0x000fea0003800000 */
.L_x_35699:
[----:B------:R-:W0:Y:S02]  /*38e0*/  I2F.F64.U32 R2, R2 ;  /* 0x0000000200027312 */ /* 0x000e240000201800 */
[----:B0-----:R0:W-:Y:S01]  /*38f0*/  STG.E.64 desc[UR36][R16.64], R2 ;  /* 0x0000000210007986 */ /* 0x0011e2000c101b24 */
[----:B------:R-:W-:Y:S05]  /*3900*/  BRA `(.L_x_35694) ;  /* 0x0000000800987947 */ /* 0x000fea0003800000 */
.L_x_35689:
        /* <DEDUP_REMOVED lines=10> */
.L_x_35703:
[----:B------:R-:W0:Y:S01]  /*39b0*/  I2F.F64.U32 R4, R2 ;  /* 0x0000000200047312 */ /* 0x000e220000201800 */
[----:B------:R-:W-:-:S05]  /*39c0*/  CS2R R6, SRZ ;  /* 0x0000000000067805 */ /* 0x000fca000001ff00 */
[----:B0-----:R0:W-:Y:S01]  /*39d0*/  STG.E.128 desc[UR36][R16.64], R4 ;  /* 0x0000000410007986 */ /* 0x0011e2000c101d24 */
[----:B------:R-:W-:Y:S05]  /*39e0*/  BRA `(.L_x_35694) ;  /* 0x0000000800607947 */ /* 0x000fea0003800000 */
.L_x_35702:
        /* <DEDUP_REMOVED lines=21> */
.L_x_35707:
[----:B------:R-:W-:Y:S05]  /*3b40*/  BSYNC B0 ;  /* 0x0000000000007941 */ /* 0x000fea0003800000 */
.L_x_35706:
[----:B------:R-:W-:-:S05]  /*3b50*/  LOP3.LUT R3, R0, R3, RZ, 0xfc, !PT ;  /* 0x0000000300037212 */ /* 0x000fca00078efcff */
[----:B------:R0:W-:Y:S01]  /*3b60*/  STG.E.U8 desc[UR36][R16.64], R3 ;  /* 0x0000000310007986 */ /* 0x0001e2000c101124 */
[----:B------:R-:W-:Y:S05]  /*3b70*/  BRA `(.L_x_35694) ;  /* 0x0000000400fc7947 */ /* 0x000fea0003800000 */
.L_x_35705:
        /* <DEDUP_REMOVED lines=13> */
.L_x_35709:
[----:B------:R-:W-:Y:S01]  /*3c50*/  IMAD.MOV.U32 R0, RZ, RZ, 0x7f ;  /* 0x0000007fff007424 */ /* 0x000fe200078e00ff */
[----:B------:R-:W-:-:S04]  /*3c60*/  ISETP.GT.U32.AND P0, PT, R2, 0x7f800000, PT ;  /* 0x7f8000000200780c */ /* 0x000fc80003f04070 */
[----:B------:R-:W-:-:S09]  /*3c70*/  SEL R0, R0, 0x7c, P0 ;  /* 0x0000007c00007807 */ /* 0x000fd20000000000 */
.L_x_35710:
[----:B------:R-:W-:Y:S05]  /*3c80*/  BSYNC B0 ;  /* 0x0000000000007941 */ /* 0x000fea0003800000 */
.L_x_35708:
[----:B------:R-:W-:-:S04]  /*3c90*/  LOP3.LUT R2, R3, 0x80000000, RZ, 0xc0, !PT ;  /* 0x8000000003027812 */ /* 0x000fc800078ec0ff */
[----:B------:R-:W-:-:S04]  /*3ca0*/  SHF.R.U32.HI R3, RZ, 0x18, R2 ;  /* 0x00000018ff037819 */ /* 0x000fc80000011602 */
[----:B------:R-:W-:-:S05]  /*3cb0*/  LOP3.LUT R3, R0, R3, RZ, 0xfc, !PT ;  /* 0x0000000300037212 */ /* 0x000fca00078efcff */
[----:B------:R0:W-:Y:S01]  /*3cc0*/  STG.E.U8 desc[UR36][R16.64], R3 ;  /* 0x0000000310007986 */ /* 0x0001e2000c101124 */
[----:B------:R-:W-:Y:S05]  /*3cd0*/  BRA `(.L_x_35694) ;  /* 0x0000000400a47947 */ /* 0x000fea0003800000 */
.L_x_35704:
[----:B------:R-:W-:-:S04]  /*3ce0*/  I2FP.F32.U32 R0, R2 ;  /* 0x0000000200007245 */ /* 0x000fc80000201000 */
[----:B------:R-:W-:-:S05]  /*3cf0*/  F2FP.BF16.F32.PACK_AB R0, RZ, R0 ;  /* 0x00000000ff00723e */ /* 0x000fca00000010ff */
[----:B------:R0:W-:Y:S01]  /*3d00*/  STG.E.U16 desc[UR36][R16.64], R0 ;  /* 0x0000000010007986 */ /* 0x0001e2000c101524 */
[----:B------:R-:W-:Y:S05]  /*3d10*/  BRA `(.L_x_35694) ;  /* 0x0000000400947947 */ /* 0x000fea0003800000 */
.L_x_35701:
        /* <DEDUP_REMOVED lines=10> */
.L_x_35713:
        /* <DEDUP_REMOVED lines=17> */
.L_x_35716:
[----:B------:R-:W-:-:S04]  /*3ed0*/  LOP3.LUT R2, R3, 0x80000000, RZ, 0xc0, !PT ;  /* 0x8000000003027812 */ /* 0x000fc800078ec0ff */
[----:B------:R-:W-:-:S04]  /*3ee0*/  SHF.R.U32.HI R3, RZ, 0x18, R2 ;  /* 0x00000018ff037819 */ /* 0x000fc80000011602 */
[----:B------:R-:W-:-:S04]  /*3ef0*/  LOP3.LUT R0, R0, R3, RZ, 0xfc, !PT ;  /* 0x0000000300007212 */ /* 0x000fc800078efcff */
[----:B------:R-:W-:-:S07]  /*3f00*/  PRMT R8, R0, 0x7610, R8 ;  /* 0x0000761000087816 */ /* 0x000fce0000000008 */
.L_x_35715:
[----:B------:R-:W-:Y:S05]  /*3f10*/  BSYNC B0 ;  /* 0x0000000000007941 */ /* 0x000fea0003800000 */
.L_x_35714:
[----:B------:R0:W-:Y:S01]  /*3f20*/  STG.E.U8 desc[UR36][R16.64], R8 ;  /* 0x0000000810007986 */ /* 0x0001e2000c101124 */
[----:B------:R-:W-:Y:S05]  /*3f30*/  BRA `(.L_x_35694) ;  /* 0x00000004000c7947 */ /* 0x000fea0003800000 */
.L_x_35712:
        /* <DEDUP_REMOVED lines=17> */
.L_x_35719:
[----:B------:R-:W-:-:S04]  /*4050*/  LOP3.LUT R2, R3, 0x80000000, RZ, 0xc0, !PT ;  /* 0x8000000003027812 */ /* 0x000fc800078ec0ff */
[----:B------:R-:W-:-:S04]  /*4060*/  SHF.R.U32.HI R3, RZ, 0x18, R2 ;  /* 0x00000018ff037819 */ /* 0x000fc80000011602 */
[----:B------:R-:W-:-:S04]  /*4070*/  LOP3.LUT R0, R0, R3, RZ, 0xfc, !PT ;  /* 0x0000000300007212 */ /* 0x000fc800078efcff */
[----:B------:R-:W-:-:S07]  /*4080*/  PRMT R8, R0, 0x7610, R8 ;  /* 0x0000761000087816 */ /* 0x000fce0000000008 */
.L_x_35718:
[----:B------:R-:W-:Y:S05]  /*4090*/  BSYNC B0 ;  /* 0x0000000000007941 */ /* 0x000fea0003800000 */
.L_x_35717:
[----:B------:R0:W-:Y:S01]  /*40a0*/  STG.E.U8 desc[UR36][R16.64], R8 ;  /* 0x0000000810007986 */ /* 0x0001e2000c101124 */
[----:B------:R-:W-:Y:S05]  /*40b0*/  BRA `(.L_x_35694) ;  /* 0x0000000000ac7947 */ /* 0x000fea0003800000 */
.L_x_35711:
        /* <DEDUP_REMOVED lines=22> */
.L_x_35693:
        /* <DEDUP_REMOVED lines=16> */
.L_x_35722:
[----:B------:R-:W-:Y:S05]  /*4320*/  BRA `(.L_x_35694) ;  /* 0x0000000000107947 */ /* 0x000fea0003800000 */
.L_x_35721:
[----:B------:R-:W-:-:S05]  /*4330*/  IMAD.MOV.U32 R3, RZ, RZ, RZ ;  /* 0x000000ffff037224 */ /* 0x000fca00078e00ff */
[----:B------:R0:W-:Y:S01]  /*4340*/  STG.E.64 desc[UR36][R16.64], R2 ;  /* 0x0000000210007986 */ /* 0x0001e2000c101b24 */
[----:B------:R-:W-:Y:S05]  /*4350*/  BRA `(.L_x_35694) ;  /* 0x0000000000047947 */ /* 0x000fea0003800000 */
.L_x_35720:
[----:B------:R0:W-:Y:S02]  /*4360*/  STG.E desc[UR36][R16.64], R2 ;  /* 0x0000000210007986 */ /* 0x0001e4000c101924 */
.L_x_35694:
[----:B------:R-:W-:-:S04]  /*4370*/  IMAD R22, R25, 0x200, R22 ;  /* 0x0000020019167824 */ /* 0x000fc800078e0216 */
[----:B------:R-:W-:-:S07]  /*4380*/  VIADD R23, R22, 0x80 ;  /* 0x0000008016177836 */ /* 0x000fce0000000000 */
.L_x_35621:
[----:B------:R-:W-:Y:S05]  /*4390*/  BSYNC B6 ;  /* 0x0000000000067941 */ /* 0x000fea0003800000 */
.L_x_35620:
        /* <DEDUP_REMOVED lines=358> */
.L_x_35725:
        /* <DEDUP_REMOVED lines=21> */
.L_x_35729:
[----:B------:R-:W2:Y:S02]  /*5b50*/  LDG.E.U8 R2, desc[UR36][R2.64] ;  /* 0x0000002402027981 */ /* 0x000ea4000c1e1100 */
[----:B--2---:R0:W1:Y:S01]  /*5b60*/  I2F.F64.U16 R18, R2 ;  /* 0x0000000200127312 */ /* 0x0040620000101800 */
[----:B------:R-:W-:Y:S05]  /*5b70*/  BRA `(.L_x_35731) ;  /* 0x0000000c00707947 */ /* 0x000fea0003800000 */
.L_x_35728:
        /* <DEDUP_REMOVED lines=9> */
.L_x_35733:
[----:B------:R-:W2:Y:S02]  /*5c10*/  LDG.E R2, desc[UR36][R2.64] ;  /* 0x0000002402027981 */ /* 0x000ea4000c1e1900 */
[----:B--2---:R0:W1:Y:S01]  /*5c20*/  I2F.F64 R18, R2 ;  /* 0x0000000200127312 */ /* 0x0040620000201c00 */
[----:B------:R-:W-:Y:S05]  /*5c30*/  BRA `(.L_x_35731) ;  /* 0x0000000c00407947 */ /* 0x000fea0003800000 */
.L_x_35732:
[----:B------:R-:W2:Y:S02]  /*5c40*/  LDG.E.U16 R2, desc[UR36][R2.64] ;  /* 0x0000002402027981 */ /* 0x000ea4000c1e1500 */
[----:B--2---:R0:W1:Y:S01]  /*5c50*/  I2F.F64.S16 R18, R2 ;  /* 0x0000000200127312 */ /* 0x0040620000101c00 */
[----:B------:R-:W-:Y:S05]  /*5c60*/  BRA `(.L_x_35731) ;  /* 0x0000000c00347947 */ /* 0x000fea0003800000 */
.L_x_35727:
        /* <DEDUP_REMOVED lines=10> */
.L_x_35735:
[----:B------:R-:W2:Y:S02]  /*5d10*/  LDG.E.U16 R0, desc[UR36][R2.64] ;  /* 0x0000002402007981 */ /* 0x000ea4000c1e1500 */
[----:B--2---:R-:W-:-:S05]  /*5d20*/  HADD2.F32 R0, -RZ, R0.H0_H0 ;  /* 0x20000000ff007230 */ /* 0x004fca0000004100 */
[----:B------:R-:W-:-:S04]  /*5d30*/  FMUL.FTZ R0, R0, 1 ;  /* 0x3f80000000007820 */ /* 0x000fc80000410000 */
[----:B------:R0:W1:Y:S01]  /*5d40*/  F2F.F64.F32 R18, R0 ;  /* 0x0000000000127310 */ /* 0x0000620000201800 */
[----:B------:R-:W-:Y:S05]  /*5d50*/  BRA `(.L_x_35731) ;  /* 0x0000000800f87947 */ /* 0x000fea0003800000 */
.L_x_35734:
        /* <DEDUP_REMOVED lines=10> */
.L_x_35737:
[----:B------:R-:W2:Y:S02]  /*5e00*/  LDG.E.U16 R2, desc[UR36][R2.64] ;  /* 0x0000002402027981 */ /* 0x000ea4000c1e1500 */
[----:B--2---:R-:W-:-:S05]  /*5e10*/  HADD2.F32 R0, -RZ, R2.H0_H0 ;  /* 0x20000002ff007230 */ /* 0x004fca0000004100 */
[----:B------:R-:W-:-:S04]  /*5e20*/  FMUL.FTZ R0, R0, 1 ;  /* 0x3f80000000007820 */ /* 0x000fc80000410000 */
[----:B------:R0:W1:Y:S01]  /*5e30*/  F2F.F64.F32 R18, R0 ;  /* 0x0000000000127310 */ /* 0x0000620000201800 */
[----:B------:R-:W-:Y:S05]  /*5e40*/  BRA `(.L_x_35731) ;  /* 0x0000000800bc7947 */ /* 0x000fea0003800000 */
.L_x_35736:
[----:B------:R0:W5:Y:S01]  /*5e50*/  LDG.E.64 R18, desc[UR36][R2.64] ;  /* 0x0000002402127981 */ /* 0x000162000c1e1b00 */
[----:B------:R-:W-:Y:S05]  /*5e60*/  BRA `(.L_x_35731) ;  /* 0x0000000800b47947 */ /* 0x000fea0003800000 */
.L_x_35726:
        /* <DEDUP_REMOVED lines=13> */
.L_x_35740:
[----:B------:R0:W5:Y:S01]  /*5f40*/  LDG.E.64 R18, desc[UR36][R2.64] ;  /* 0x0000002402127981 */ /* 0x000162000c1e1b00 */
[----:B------:R-:W-:Y:S05]  /*5f50*/  BRA `(.L_x_35731) ;  /* 0x0000000800787947 */ /* 0x000fea0003800000 */
.L_x_35739:
        /* <DEDUP_REMOVED lines=28> */
.L_x_35742:
        /* <DEDUP_REMOVED lines=15> */
.L_x_35741:
[----:B------:R-:W2:Y:S02]  /*6210*/  LDG.E.U16 R0, desc[UR36][R2.64] ;  /* 0x0000002402007981 */ /* 0x000ea4000c1e1500 */
[----:B--2---:R-:W-:-:S04]  /*6220*/  IMAD.U32 R0, R0, 0x10000, RZ ;  /* 0x0001000000007824 */ /* 0x004fc800078e00ff */
[----:B------:R-:W-:-:S04]  /*6230*/  FMUL.FTZ R0, R0, 1 ;  /* 0x3f80000000007820 */ /* 0x000fc80000410000 */
[----:B------:R0:W1:Y:S01]  /*6240*/  F2F.F64.F32 R18, R0 ;  /* 0x0000000000127310 */ /* 0x0000620000201800 */
[----:B------:R-:W-:Y:S05]  /*6250*/  BRA `(.L_x_35731) ;  /* 0x0000000400b87947 */ /* 0x000fea0003800000 */
.L_x_35738:
        /* <DEDUP_REMOVED lines=11> */
.L_x_35745:
        /* <DEDUP_REMOVED lines=21> */
.L_x_35749:
[----:B------:R-:W-:Y:S05]  /*6460*/  BSYNC B1 ;  /* 0x0000000000017941 */ /* 0x000fea0003800000 */
.L_x_35748:
[----:B------:R-:W-:Y:S01]  /*6470*/  LEA R3, R0, 0x3b800000, 0x17 ;  /* 0x3b80000000037811 */ /* 0x000fe200078eb8ff */
[----:B------:R-:W-:-:S05]  /*6480*/  IMAD.SHL.U32 R0, R2, 0x100000, RZ ;  /* 0x0010000002007824 */ /* 0x000fca00078e00ff */
[----:B------:R-:W-:-:S07]  /*6490*/  LOP3.LUT R0, R3, R0, R4, 0xfe, !PT ;  /* 0x0000000003007212 */ /* 0x000fce00078efe04 */
.L_x_35747:
[----:B------:R-:W-:Y:S05]  /*64a0*/  BSYNC B0 ;  /* 0x0000000000007941 */ /* 0x000fea0003800000 */
.L_x_35746:
[----:B------:R-:W-:-:S04]  /*64b0*/  FMUL.FTZ R0, R0, 1 ;  /* 0x3f80000000007820 */ /* 0x000fc80000410000 */
[----:B------:R0:W1:Y:S01]  /*64c0*/  F2F.F64.F32 R18, R0 ;  /* 0x0000000000127310 */ /* 0x0000620000201800 */
[----:B------:R-:W-:Y:S05]  /*64d0*/  BRA `(.L_x_35731) ;  /* 0x0000000400187947 */ /* 0x000fea0003800000 */
.L_x_35744:
        /* <DEDUP_REMOVED lines=21> */
.L_x_35753:
[----:B------:R-:W-:Y:S05]  /*6630*/  BSYNC B1 ;  /* 0x0000000000017941 */ /* 0x000fea0003800000 */
.L_x_35752:
[----:B------:R-:W-:Y:S01]  /*6640*/  LEA R3, R0, 0x37800000, 0x17 ;  /* 0x3780000000037811 */ /* 0x000fe200078eb8ff */
[----:B------:R-:W-:-:S05]  /*6650*/  IMAD.SHL.U32 R0, R2, 0x200000, RZ ;  /* 0x0020000002007824 */ /* 0x000fca00078e00ff */
[----:B------:R-:W-:-:S07]  /*6660*/  LOP3.LUT R0, R3, R0, R4, 0xfe, !PT ;  /* 0x0000000003007212 */ /* 0x000fce00078efe04 */
.L_x_35751:
[----:B------:R-:W-:Y:S05]  /*6670*/  BSYNC B0 ;  /* 0x0000000000007941 */ /* 0x000fea0003800000 */
.L_x_35750:
[----:B------:R-:W-:-:S04]  /*6680*/  FMUL.FTZ R0, R0, 1 ;  /* 0x3f80000000007820 */ /* 0x000fc80000410000 */
[----:B------:R0:W1:Y:S01]  /*6690*/  F2F.F64.F32 R18, R0 ;  /* 0x0000000000127310 */ /* 0x0000620000201800 */
[----:B------:R-:W-:Y:S05]  /*66a0*/  BRA `(.L_x_35731) ;  /* 0x0000000000a47947 */ /* 0x000fea0003800000 */
.L_x_35743:
        /* <DEDUP_REMOVED lines=14> */
.L_x_35757:
[----:B------:R-:W-:Y:S05]  /*6790*/  BSYNC B0 ;  /* 0x0000000000007941 */ /* 0x000fea0003800000 */
.L_x_35756:
[----:B------:R-:W-:-:S04]  /*67a0*/  FMUL.FTZ R0, R0, 1 ;  /* 0x3f80000000007820 */ /* 0x000fc80000410000 */
[----:B------:R0:W1:Y:S01]  /*67b0*/  F2F.F64.F32 R18, R0 ;  /* 0x0000000000127310 */ /* 0x0000620000201800 */
[----:B------:R-:W-:Y:S05]  /*67c0*/  BRA `(.L_x_35731) ;  /* 0x00000000005c7947 */ /* 0x000fea0003800000 */
.L_x_35730:
        /* <DEDUP_REMOVED lines=16> */
.L_x_35758:
[----:B------:R-:W-:Y:S01]  /*68d0*/  CS2R R18, SRZ ;  /* 0x0000000000127805 */ /* 0x000fe2000001ff00 */
[----:B------:R-:W-:Y:S06]  /*68e0*/  BRA `(.L_x_35731) ;  /* 0x0000000000147947 */ /* 0x000fec0003800000 */
.L_x_35755:
[----:B------:R-:W2:Y:S02]  /*68f0*/  LDG.E.64 R18, desc[UR36][R2.64] ;  /* 0x0000002402127981 */ /* 0x000ea4000c1e1b00 */
[----:B--2---:R-:W0:Y:S01]  /*6900*/  I2F.F64.U64 R18, R18 ;  /* 0x0000001200127312 */ /* 0x004e220000301800 */
[----:B------:R-:W-:Y:S05]  /*6910*/  BRA `(.L_x_35731) ;  /* 0x0000000000087947 */ /* 0x000fea0003800000 */
.L_x_35754:
[----:B------:R-:W2:Y:S02]  /*6920*/  LDG.E R2, desc[UR36][R2.64] ;  /* 0x0000002402027981 */ /* 0x000ea4000c1e1900 */
[----:B--2---:R0:W1:Y:S02]  /*6930*/  I2F.F64.U32 R18, R2 ;  /* 0x0000000200127312 */ /* 0x0040640000201800 */
.L_x_35731:
        /* <DEDUP_REMOVED lines=18> */
.L_x_35762:
[----:B------:R-:W3:Y:S02]  /*6a60*/  LDG.E.U8 R2, desc[UR36][R4.64] ;  /* 0x0000002404027981 */ /* 0x000ee4000c1e1100 */
[----:B---3--:R-:W0:Y:S01]  /*6a70*/  I2F.F64.U16 R2, R2 ;  /* 0x0000000200027312 */ /* 0x008e220000101800 */
[----:B------:R-:W-:Y:S05]  /*6a80*/  BRA `(.L_x_35764) ;  /* 0x0000000c00707947 */ /* 0x000fea0003800000 */
.L_x_35761:
        /* <DEDUP_REMOVED lines=9> */
.L_x_35766:
[----:B------:R-:W3:Y:S02]  /*6b20*/  LDG.E R2, desc[UR36][R4.64] ;  /* 0x0000002404027981 */ /* 0x000ee4000c1e1900 */
[----:B---3--:R-:W3:Y:S01]  /*6b30*/  I2F.F64 R2, R2 ;  /* 0x0000000200027312 */ /* 0x008ee20000201c00 */
[----:B------:R-:W-:Y:S05]  /*6b40*/  BRA `(.L_x_35764) ;  /* 0x0000000c00407947 */ /* 0x000fea0003800000 */
.L_x_35765:
[----:B------:R-:W3:Y:S02]  /*6b50*/  LDG.E.U16 R2, desc[UR36][R4.64] ;  /* 0x0000002404027981 */ /* 0x000ee4000c1e1500 */
[----:B---3--:R-:W0:Y:S01]  /*6b60*/  I2F.F64.S16 R2, R2 ;  /* 0x0000000200027312 */ /* 0x008e220000101c00 */
[----:B------:R-:W-:Y:S05]  /*6b70*/  BRA `(.L_x_35764) ;  /* 0x0000000c00347947 */ /* 0x000fea0003800000 */
.L_x_35760:
        /* <DEDUP_REMOVED lines=10> */
.L_x_35768:
[----:B------:R-:W3:Y:S02]  /*6c20*/  LDG.E.U16 R0, desc[UR36][R4.64] ;  /* 0x0000002404007981 */ /* 0x000ee4000c1e1500 */
[----:B---3--:R-:W-:-:S05]  /*6c30*/  HADD2.F32 R0, -RZ, R0.H0_H0 ;  /* 0x20000000ff007230 */ /* 0x008fca0000004100 */
[----:B------:R-:W-:-:S04]  /*6c40*/  FMUL.FTZ R0, R0, 1 ;  /* 0x3f80000000007820 */ /* 0x000fc80000410000 */
[----:B------:R0:W1:Y:S01]  /*6c50*/  F2F.F64.F32 R2, R0 ;  /* 0x0000000000027310 */ /* 0x0000620000201800 */
[----:B------:R-:W-:Y:S05]  /*6c60*/  BRA `(.L_x_35764) ;  /* 0x0000000800f87947 */ /* 0x000fea0003800000 */
.L_x_35767:
        /* <DEDUP_REMOVED lines=10> */
.L_x_35770:
[----:B------:R-:W3:Y:S02]  /*6d10*/  LDG.E.U16 R4, desc[UR36][R4.64] ;  /* 0x0000002404047981 */ /* 0x000ee4000c1e1500 */
[----:B---3--:R-:W-:-:S05]  /*6d20*/  HADD2.F32 R0, -RZ, R4.H0_H0 ;  /* 0x20000004ff007230 */ /* 0x008fca0000004100 */
[----:B------:R-:W-:-:S04]  /*6d30*/  FMUL.FTZ R0, R0, 1 ;  /* 0x3f80000000007820 */ /* 0x000fc80000410000 */
[----:B------:R0:W1:Y:S01]  /*6d40*/  F2F.F64.F32 R2, R0 ;  /* 0x0000000000027310 */ /* 0x0000620000201800 */
[----:B------:R-:W-:Y:S05]  /*6d50*/  BRA `(.L_x_35764) ;  /* 0x0000000800bc7947 */ /* 0x000fea0003800000 */
.L_x_35769:
[----:B------:R0:W5:Y:S01]  /*6d60*/  LDG.E.64 R2, desc[UR36][R4.64] ;  /* 0x0000002404027981 */ /* 0x000162000c1e1b00 */
[----:B------:R-:W-:Y:S05]  /*6d70*/  BRA `(.L_x_35764) ;  /* 0x0000000800b47947 */ /* 0x000fea0003800000 */
.L_x_35759:
        /* <DEDUP_REMOVED lines=13> */
.L_x_35773:
[----:B------:R0:W5:Y:S01]  /*6e50*/  LDG.E.64 R2, desc[UR36][R4.64] ;  /* 0x0000002404027981 */ /* 0x000162000c1e1b00 */
[----:B------:R-:W-:Y:S05]  /*6e60*/  BRA `(.L_x_35764) ;  /* 0x0000000800787947 */ /* 0x000fea0003800000 */
.L_x_35772:
        /* <DEDUP_REMOVED lines=28> */
.L_x_35775:
        /* <DEDUP_REMOVED lines=15> */
.L_x_35774:
[----:B------:R-:W3:Y:S02]  /*7120*/  LDG.E.U16 R0, desc[UR36][R4.64] ;  /* 0x0000002404007981 */ /* 0x000ee4000c1e1500 */
[----:B---3--:R-:W-:-:S04]  /*7130*/  IMAD.U32 R0, R0, 0x10000, RZ ;  /* 0x0001000000007824 */ /* 0x008fc800078e00ff */
[----:B------:R-:W-:-:S04]  /*7140*/  FMUL.FTZ R0, R0, 1 ;  /* 0x3f80000000007820 */ /* 0x000fc80000410000 */
[----:B------:R0:W1:Y:S01]  /*7150*/  F2F.F64.F32 R2, R0 ;  /* 0x0000000000027310 */ /* 0x0000620000201800 */
[----:B------:R-:W-:Y:S05]  /*7160*/  BRA `(.L_x_35764) ;  /* 0x0000000400b87947 */ /* 0x000fea0003800000 */
.L_x_35771:
        /* <DEDUP_REMOVED lines=11> */
.L_x_35778:
        /* <DEDUP_REMOVED lines=21> */
.L_x_35782:
[----:B------:R-:W-:Y:S05]  /*7370*/  BSYNC B1 ;  /* 0x0000000000017941 */ /* 0x000fea0003800000 */
.L_x_35781:
[----:B------:R-:W-:Y:S01]  /*7380*/  LEA R3, R0, 0x3b800000, 0x17 ;  /* 0x3b80000000037811 */ /* 0x000fe200078eb8ff */
[----:B------:R-:W-:-:S05]  /*7390*/  IMAD.SHL.U32 R0, R2, 0x100000, RZ ;  /* 0x0010000002007824 */ /* 0x000fca00078e00ff */
[----:B------:R-:W-:-:S07]  /*73a0*/  LOP3.LUT R0, R3, R0, R4, 0xfe, !PT ;  /* 0x0000000003007212 */ /* 0x000fce00078efe04 */
.L_x_35780:
[----:B------:R-:W-:Y:S05]  /*73b0*/  BSYNC B0 ;  /* 0x0000000000007941 */ /* 0x000fea0003800000 */
.L_x_35779:
[----:B------:R-:W-:-:S04]  /*73c0*/  FMUL.FTZ R0, R0, 1 ;  /* 0x3f80000000007820 */ /* 0x000fc80000410000 */
[----:B------:R0:W1:Y:S01]  /*73d0*/  F2F.F64.F32 R2, R0 ;  /* 0x0000000000027310 */ /* 0x0000620000201800 */
[----:B------:R-:W-:Y:S05]  /*73e0*/  BRA `(.L_x_35764) ;  /* 0x0000000400187947 */ /* 0x000fea0003800000 */
.L_x_35777:
        /* <DEDUP_REMOVED lines=21> */
.L_x_35786:
[----:B------:R-:W-:Y:S05]  /*7540*/  BSYNC B1 ;  /* 0x0000000000017941 */ /* 0x000fea0003800000 */
.L_x_35785:
[----:B------:R-:W-:Y:S01]  /*7550*/  LEA R3, R0, 0x37800000, 0x17 ;  /* 0x3780000000037811 */ /* 0x000fe200078eb8ff */
[----:B------:R-:W-:-:S05]  /*7560*/  IMAD.SHL.U32 R0, R2, 0x200000, RZ ;  /* 0x0020000002007824 */ /* 0x000fca00078e00ff */
[----:B------:R-:W-:-:S07]  /*7570*/  LOP3.LUT R0, R3, R0, R4, 0xfe, !PT ;  /* 0x0000000003007212 */ /* 0x000fce00078efe04 */
.L_x_35784:
[----:B------:R-:W-:Y:S05]  /*7580*/  BSYNC B0 ;  /* 0x0000000000007941 */ /* 0x000fea0003800000 */
.L_x_35783:
[----:B------:R-:W-:-:S04]  /*7590*/  FMUL.FTZ R0, R0, 1 ;  /* 0x3f80000000007820 */ /* 0x000fc80000410000 */
[----:B------:R0:W1:Y:S01]  /*75a0*/  F2F.F64.F32 R2, R0 ;  /* 0x0000000000027310 */ /* 0x0000620000201800 */
[----:B------:R-:W-:Y:S05]  /*75b0*/  BRA `(.L_x_35764) ;  /* 0x0000000000a47947 */ /* 0x000fea0003800000 */
.L_x_35776:
        /* <DEDUP_REMOVED lines=14> */
.L_x_35790:
[----:B------:R-:W-:Y:S05]  /*76a0*/  BSYNC B0 ;  /* 0x0000000000007941 */ /* 0x000fea0003800000 */
.L_x_35789:
[----:B------:R-:W-:-:S04]  /*76b0*/  FMUL.FTZ R0, R0, 1 ;  /* 0x3f80000000007820 */ /* 0x000fc80000410000 */
[----:B------:R0:W1:Y:S01]  /*76c0*/  F2F.F64.F32 R2, R0 ;  /* 0x0000000000027310 */ /* 0x0000620000201800 */
[----:B------:R-:W-:Y:S05]  /*76d0*/  BRA `(.L_x_35764) ;  /* 0x00000000005c7947 */ /* 0x000fea0003800000 */
.L_x_35763:
        /* <DEDUP_REMOVED lines=16> */
.L_x_35791:
[----:B------:R-:W-:Y:S01]  /*77e0*/  CS2R R2, SRZ ;  /* 0x0000000000027805 */ /* 0x000fe2000001ff00 */
[----:B------:R-:W-:Y:S06]  /*77f0*/  BRA `(.L_x_35764) ;  /* 0x0000000000147947 */ /* 0x000fec0003800000 */
.L_x_35788:
[----:B------:R-:W3:Y:S02]  /*7800*/  LDG.E.64 R2, desc[UR36][R4.64] ;  /* 0x0000002404027981 */ /* 0x000ee4000c1e1b00 */
[----:B---3--:R-:W0:Y:S01]  /*7810*/  I2F.F64.U64 R2, R2 ;  /* 0x0000000200027312 */ /* 0x008e220000301800 */
[----:B------:R-:W-:Y:S05]  /*7820*/  BRA `(.L_x_35764) ;  /* 0x0000000000087947 */ /* 0x000fea0003800000 */
.L_x_35787:
[----:B------:R-:W3:Y:S02]  /*7830*/  LDG.E R2, desc[UR36][R4.64] ;  /* 0x0000002404027981 */ /* 0x000ee4000c1e1900 */
[----:B---3--:R-:W0:Y:S02]  /*7840*/  I2F.F64.U32 R2, R2 ;  /* 0x0000000200027312 */ /* 0x008e240000201800 */
.L_x_35764:
[----:B0-----:R-:W0:Y:S01]  /*7850*/  LDC.U8 R4, c[0x0][0x491] ;  /* 0x00012440ff047b82 */ /* 0x001e220000000000 */
[----:B-1-3-5:R-:W-:-:S06]  /*7860*/  DSETP.NEU.AND P0, PT, R2, RZ, PT ;  /* 0x000000ff0200722a */ /* 0x02afcc0003f0d000 */
[----:B--2-4-:R-:W-:-:S06]  /*7870*/  DSETP.NEU.AND P0, PT, R18, RZ, P0 ;  /* 0x000000ff1200722a */ /* 0x014fcc000070d000 */
        /* <DEDUP_REMOVED lines=14> */
.L_x_35795:
[----:B------:R0:W-:Y:S01]  /*7960*/  STG.E.U8 desc[UR36][R16.64], R2 ;  /* 0x0000000210007986 */ /* 0x0001e2000c101124 */
[----:B------:R-:W-:Y:S05]  /*7970*/  BRA `(.L_x_35797) ;  /* 0x0000000c00487947 */ /* 0x000fea0003800000 */
.L_x_35794:
        /* <DEDUP_REMOVED lines=9> */
.L_x_35799:
[----:B------:R3:W-:Y:S01]  /*7a10*/  STG.E desc[UR36][R16.64], R2 ;  /* 0x0000000210007986 */ /* 0x0007e2000c101924 */
[----:B------:R-:W-:Y:S05]  /*7a20*/  BRA `(.L_x_35797) ;  /* 0x0000000c001c7947 */ /* 0x000fea0003800000 */
.L_x_35798:
[----:B------:R2:W-:Y:S01]  /*7a30*/  STG.E.U16 desc[UR36][R16.64], R2 ;  /* 0x0000000210007986 */ /* 0x0005e2000c101524 */
[----:B------:R-:W-:Y:S05]  /*7a40*/  BRA `(.L_x_35797) ;  /* 0x0000000c00147947 */ /* 0x000fea0003800000 */
.L_x_35793:
        /* <DEDUP_REMOVED lines=9> */
.L_x_35801:
[----:B------:R-:W-:-:S04]  /*7ae0*/  I2FP.F32.U32 R0, R2 ;  /* 0x0000000200007245 */ /* 0x000fc80000201000 */
[----:B------:R-:W-:-:S05]  /*7af0*/  F2FP.F16.F32.PACK_AB R0, RZ, R0 ;  /* 0x00000000ff00723e */ /* 0x000fca00000000ff */
[----:B------:R0:W-:Y:S01]  /*7b00*/  STG.E.U16 desc[UR36][R16.64], R0 ;  /* 0x0000000010007986 */ /* 0x0001e2000c101524 */
[----:B------:R-:W-:Y:S05]  /*7b10*/  BRA `(.L_x_35797) ;  /* 0x0000000800e07947 */ /* 0x000fea0003800000 */
.L_x_35800:
        /* <DEDUP_REMOVED lines=10> */
.L_x_35803:
[----:B------:R-:W-:-:S04]  /*7bc0*/  I2FP.F32.U32 R2, R2 ;  /* 0x0000000200027245 */ /* 0x000fc80000201000 */
[----:B------:R-:W-:-:S04]  /*7bd0*/  F2FP.F16.F32.PACK_AB R3, RZ, R2 ;  /* 0x00000002ff03723e */ /* 0x000fc800000000ff */
[----:B------:R-:W-:-:S05]  /*7be0*/  PRMT R3, R3, 0x5410, RZ ;  /* 0x0000541003037816 */ /* 0x000fca00000000ff */
[----:B------:R0:W-:Y:S01]  /*7bf0*/  STG.E desc[UR36][R16.64], R3 ;  /* 0x0000000310007986 */ /* 0x0001e2000c101924 */
[----:B------:R-:W-:Y:S05]  /*7c00*/  BRA `(.L_x_35797) ;  /* 0x0000000800a47947 */ /* 0x000fea0003800000 */
.L_x_35802:
[----:B------:R-:W0:Y:S02]  /*7c10*/  I2F.F64.U32 R2, R2 ;  /* 0x0000000200027312 */ /* 0x000e240000201800 */
[----:B0-----:R0:W-:Y:S01]  /*7c20*/  STG.E.64 desc[UR36][R16.64], R2 ;  /* 0x0000000210007986 */ /* 0x0011e2000c101b24 */
[----:B------:R-:W-:Y:S05]  /*7c30*/  BRA `(.L_x_35797) ;  /* 0x0000000800987947 */ /* 0x000fea0003800000 */
.L_x_35792:
        /* <DEDUP_REMOVED lines=10> */
.L_x_35806:
[----:B------:R-:W0:Y:S01]  /*7ce0*/  I2F.F64.U32 R4, R2 ;  /* 0x0000000200047312 */ /* 0x000e220000201800 */
[----:B------:R-:W-:-:S05]  /*7cf0*/  CS2R R6, SRZ ;  /* 0x0000000000067805 */ /* 0x000fca000001ff00 */
[----:B0-----:R0:W-:Y:S01]  /*7d00*/  STG.E.128 desc[UR36][R16.64], R4 ;  /* 0x0000000410007986 */ /* 0x0011e2000c101d24 */
[----:B------:R-:W-:Y:S05]  /*7d10*/  BRA `(.L_x_35797) ;  /* 0x0000000800607947 */ /* 0x000fea0003800000 */
.L_x_35805:
        /* <DEDUP_REMOVED lines=21> */
.L_x_35810:
[----:B------:R-:W-:Y:S05]  /*7e70*/  BSYNC B0 ;  /* 0x0000000000007941 */ /* 0x000fea0003800000 */
.L_x_35809:
[----:B------:R-:W-:-:S05]  /*7e80*/  LOP3.LUT R3, R0, R3, RZ, 0xfc, !PT ;  /* 0x0000000300037212 */ /* 0x000fca00078efcff */
[----:B------:R0:W-:Y:S01]  /*7e90*/  STG.E.U8 desc[UR36][R16.64], R3 ;  /* 0x0000000310007986 */ /* 0x0001e2000c101124 */
[----:B------:R-:W-:Y:S05]  /*7ea0*/  BRA `(.L_x_35797) ;  /* 0x0000000400fc7947 */ /* 0x000fea0003800000 */
.L_x_35808:
        /* <DEDUP_REMOVED lines=13> */
.L_x_35812:
[----:B------:R-:W-:Y:S01]  /*7f80*/  IMAD.MOV.U32 R0, RZ, RZ, 0x7f ;  /* 0x0000007fff007424 */ /* 0x000fe200078e00ff */
[----:B------:R-:W-:-:S04]  /*7f90*/  ISETP.GT.U32.AND P0, PT, R2, 0x7f800000, PT ;  /* 0x7f8000000200780c */ /* 0x000fc80003f04070 */
[----:B------:R-:W-:-:S09]  /*7fa0*/  SEL R0, R0, 0x7c, P0 ;  /* 0x0000007c00007807 */ /* 0x000fd20000000000 */
.L_x_35813:
[----:B------:R-:W-:Y:S05]  /*7fb0*/  BSYNC B0 ;  /* 0x0000000000007941 */ /* 0x000fea0003800000 */
.L_x_35811:
[----:B------:R-:W-:-:S04]  /*7fc0*/  LOP3.LUT R2, R3, 0x80000000, RZ, 0xc0, !PT ;  /* 0x8000000003027812 */ /* 0x000fc800078ec0ff */
[----:B------:R-:W-:-:S04]  /*7fd0*/  SHF.R.U32.HI R3, RZ, 0x18, R2 ;  /* 0x00000018ff037819 */ /* 0x000fc80000011602 */
[----:B------:R-:W-:-:S05]  /*7fe0*/  LOP3.LUT R3, R0, R3, RZ, 0xfc, !PT ;  /* 0x0000000300037212 */ /* 0x000fca00078efcff */
[----:B------:R0:W-:Y:S01]  /*7ff0*/  STG.E.U8 desc[UR36][R16.64], R3 ;  /* 0x0000000310007986 */ /* 0x0001e2000c101124 */
[----:B------:R-:W-:Y:S05]  /*8000*/  BRA `(.L_x_35797) ;  /* 0x0000000400a47947 */ /* 0x000fea0003800000 */
.L_x_35807:
[----:B------:R-:W-:-:S04]  /*8010*/  I2FP.F32.U32 R0, R2 ;  /* 0x0000000200007245 */ /* 0x000fc80000201000 */
[----:B------:R-:W-:-:S05]  /*8020*/  F2FP.BF16.F32.PACK_AB R0, RZ, R0 ;  /* 0x00000000ff00723e */ /* 0x000fca00000010ff */
[----:B------:R0:W-:Y:S01]  /*8030*/  STG.E.U16 desc[UR36][R16.64], R0 ;  /* 0x0000000010007986 */ /* 0x0001e2000c101524 */
[----:B------:R-:W-:Y:S05]  /*8040*/  BRA `(.L_x_35797) ;  /* 0x0000000400947947 */ /* 0x000fea0003800000 */
.L_x_35804:
        /* <DEDUP_REMOVED lines=10> */
.L_x_35816:
        /* <DEDUP_REMOVED lines=17> */
.L_x_35819:
[----:B------:R-:W-:-:S04]  /*8200*/  LOP3.LUT R2, R3, 0x80000000, RZ, 0xc0, !PT ;  /* 0x8000000003027812 */ /* 0x000fc800078ec0ff */
[----:B------:R-:W-:-:S04]  /*8210*/  SHF.R.U32.HI R3, RZ, 0x18, R2 ;  /* 0x00000018ff037819 */ /* 0x000fc80000011602 */
[----:B------:R-:W-:-:S04]  /*8220*/  LOP3.LUT R0, R0, R3, RZ, 0xfc, !PT ;  /* 0x0000000300007212 */ /* 0x000fc800078efcff */
[----:B------:R-:W-:-:S07]  /*8230*/  PRMT R8, R0, 0x7610, R8 ;  /* 0x0000761000087816 */ /* 0x000fce0000000008 */
.L_x_35818:
[----:B------:R-:W-:Y:S05]  /*8240*/  BSYNC B0 ;  /* 0x0000000000007941 */ /* 0x000fea0003800000 */
.L_x_35817:
[----:B------:R0:W-:Y:S01]  /*8250*/  STG.E.U8 desc[UR36][R16.64], R8 ;  /* 0x0000000810007986 */ /* 0x0001e2000c101124 */
[----:B------:R-:W-:Y:S05]  /*8260*/  BRA `(.L_x_35797) ;  /* 0x00000004000c7947 */ /* 0x000fea0003800000 */
.L_x_35815:
        /* <DEDUP_REMOVED lines=17> */
.L_x_35822:
[----:B------:R-:W-:-:S04]  /*8380*/  LOP3.LUT R2, R3, 0x80000000, RZ, 0xc0, !PT ;  /* 0x8000000003027812 */ /* 0x000fc800078ec0ff */
[----:B------:R-:W-:-:S04]  /*8390*/  SHF.R.U32.HI R3, RZ, 0x18, R2 ;  /* 0x00000018ff037819 */ /* 0x000fc80000011602 */
[----:B------:R-:W-:-:S04]  /*83a0*/  LOP3.LUT R0, R0, R3, RZ, 0xfc, !PT ;  /* 0x0000000300007212 */ /* 0x000fc800078efcff */
[----:B------:R-:W-:-:S07]  /*83b0*/  PRMT R8, R0, 0x7610, R8 ;  /* 0x0000761000087816 */ /* 0x000fce0000000008 */
.L_x_35821:
[----:B------:R-:W-:Y:S05]  /*83c0*/  BSYNC B0 ;  /* 0x0000000000007941 */ /* 0x000fea0003800000 */
.L_x_35820:
[----:B------:R0:W-:Y:S01]  /*83d0*/  STG.E.U8 desc[UR36][R16.64], R8 ;  /* 0x0000000810007986 */ /* 0x0001e2000c101124 */
[----:B------:R-:W-:Y:S05]  /*83e0*/  BRA `(.L_x_35797) ;  /* 0x0000000000ac7947 */ /* 0x000fea0003800000 */
.L_x_35814:
        /* <DEDUP_REMOVED lines=22> */
.L_x_35796:
        /* <DEDUP_REMOVED lines=16> */
.L_x_35825:
[----:B------:R-:W-:Y:S05]  /*8650*/  BRA `(.L_x_35797) ;  /* 0x0000000000107947 */ /* 0x000fea0003800000 */
.L_x_35824:
[----:B------:R-:W-:-:S05]  /*8660*/  IMAD.MOV.U32 R3, RZ, RZ, RZ ;  /* 0x000000ffff037224 */ /* 0x000fca00078e00ff */
[----:B------:R0:W-:Y:S01]  /*8670*/  STG.E.64 desc[UR36][R16.64], R2 ;  /* 0x0000000210007986 */ /* 0x0001e2000c101b24 */
[----:B------:R-:W-:Y:S05]  /*8680*/  BRA `(.L_x_35797) ;  /* 0x0000000000047947 */ /* 0x000fea0003800000 */
.L_x_35823:
[----:B------:R0:W-:Y:S02]  /*8690*/  STG.E desc[UR36][R16.64], R2 ;  /* 0x0000000210007986 */ /* 0x0001e4000c101924 */
.L_x_35797:
[----:B------:R-:W-:-:S07]  /*86a0*/  VIADD R23, R23, 0x80 ;  /* 0x0000008017177836 */ /* 0x000fce0000000000 */
.L_x_35724:
[----:B------:R-:W-:Y:S05]  /*86b0*/  BSYNC B6 ;  /* 0x0000000000067941 */ /* 0x000fea0003800000 */
.L_x_35723:
        /* <DEDUP_REMOVED lines=358> */
.L_x_35828:
        /* <DEDUP_REMOVED lines=21> */
.L_x_35832:
[----:B------:R-:W2:Y:S02]  /*9e70*/  LDG.E.U8 R2, desc[UR36][R2.64] ;  /* 0x0000002402027981 */ /* 0x000ea4000c1e1100 */
[----:B--2---:R0:W1:Y:S01]  /*9e80*/  I2F.F64.U16 R18, R2 ;  /* 0x0000000200127312 */ /* 0x0040620000101800 */
[----:B------:R-:W-:Y:S05]  /*9e90*/  BRA `(.L_x_35834) ;  /* 0x0000000c00707947 */ /* 0x000fea0003800000 */
.L_x_35831:
        /* <DEDUP_REMOVED lines=9> */
.L_x_35836:
[----:B------:R-:W2:Y:S02]  /*9f30*/  LDG.E R2, desc[UR36][R2.64] ;  /* 0x0000002402027981 */ /* 0x000ea4000c1e1900 */
[----:B--2---:R0:W1:Y:S01]  /*9f40*/  I2F.F64 R18, R2 ;  /* 0x0000000200127312 */ /* 0x0040620000201c00 */
[----:B------:R-:W-:Y:S05]  /*9f50*/  BRA `(.L_x_35834) ;  /* 0x0000000c00407947 */ /* 0x000fea0003800000 */
.L_x_35835:
[----:B------:R-:W2:Y:S02]  /*9f60*/  LDG.E.U16 R2, desc[UR36][R2.64] ;  /* 0x0000002402027981 */ /* 0x000ea4000c1e1500 */
[----:B--2---:R0:W1:Y:S01]  /*9f70*/  I2F.F64.S16 R18, R2 ;  /* 0x0000000200127312 */ /* 0x0040620000101c00 */
[----:B------:R-:W-:Y:S05]  /*9f80*/  BRA `(.L_x_35834) ;  /* 0x0000000c00347947 */ /* 0x000fea0003800000 */
.L_x_35830:
        /* <DEDUP_REMOVED lines=10> */
.L_x_35838:
[----:B------:R-:W2:Y:S02]  /*a030*/  LDG.E.U16 R0, desc[UR36][R2.64] ;  /* 0x0000002402007981 */ /* 0x000ea4000c1e1500 */
[----:B--2---:R-:W-:-:S05]  /*a040*/  HADD2.F32 R0, -RZ, R0.H0_H0 ;  /* 0x20000000ff007230 */ /* 0x004fca0000004100 */
[----:B------:R-:W-:-:S04]  /*a050*/  FMUL.FTZ R0, R0, 1 ;  /* 0x3f80000000007820 */ /* 0x000fc80000410000 */
[----:B------:R1:W2:Y:S01]  /*a060*/  F2F.F64.F32 R18, R0 ;  /* 0x0000000000127310 */ /* 0x0002a20000201800 */
[----:B------:R-:W-:Y:S05]  /*a070*/  BRA `(.L_x_35834) ;  /* 0x0000000800f87947 */ /* 0x000fea0003800000 */
.L_x_35837:
        /* <DEDUP_REMOVED lines=10> */
.L_x_35840:
[----:B------:R-:W2:Y:S02]  /*a120*/  LDG.E.U16 R2, desc[UR36][R2.64] ;  /* 0x0000002402027981 */ /* 0x000ea4000c1e1500 */
[----:B--2---:R-:W-:-:S05]  /*a130*/  HADD2.F32 R0, -RZ, R2.H0_H0 ;  /* 0x20000002ff007230 */ /* 0x004fca0000004100 */
[----:B------:R-:W-:-:S04]  /*a140*/  FMUL.FTZ R0, R0, 1 ;  /* 0x3f80000000007820 */ /* 0x000fc80000410000 */
[----:B------:R0:W1:Y:S01]  /*a150*/  F2F.F64.F32 R18, R0 ;  /* 0x0000000000127310 */ /* 0x0000620000201800 */
[----:B------:R-:W-:Y:S05]  /*a160*/  BRA `(.L_x_35834) ;  /* 0x0000000800bc7947 */ /* 0x000fea0003800000 */
.L_x_35839:
[----:B------:R3:W5:Y:S01]  /*a170*/  LDG.E.64 R18, desc[UR36][R2.64] ;  /* 0x0000002402127981 */ /* 0x000762000c1e1b00 */
[----:B------:R-:W-:Y:S05]  /*a180*/  BRA `(.L_x_35834) ;  /* 0x0000000800b47947 */ /* 0x000fea0003800000 */
.L_x_35829:
        /* <DEDUP_REMOVED lines=13> */
.L_x_35843:
[----:B------:R0:W5:Y:S01]  /*a260*/  LDG.E.64 R18, desc[UR36][R2.64] ;  /* 0x0000002402127981 */ /* 0x000162000c1e1b00 */
[----:B------:R-:W-:Y:S05]  /*a270*/  BRA `(.L_x_35834) ;  /* 0x0000000800787947 */ /* 0x000fea0003800000 */
.L_x_35842:
        /* <DEDUP_REMOVED lines=28> */
.L_x_35845:
        /* <DEDUP_REMOVED lines=15> */
.L_x_35844:
[----:B------:R-:W2:Y:S02]  /*a530*/  LDG.E.U16 R0, desc[UR36][R2.64] ;  /* 0x0000002402007981 */ /* 0x000ea4000c1e1500 */
[----:B--2---:R-:W-:-:S04]  /*a540*/  IMAD.U32 R0, R0, 0x10000, RZ ;  /* 0x0001000000007824 */ /* 0x004fc800078e00ff */
[----:B------:R-:W-:-:S04]  /*a550*/  FMUL.FTZ R0, R0, 1 ;  /* 0x3f80000000007820 */ /* 0x000fc80000410000 */
[----:B------:R0:W1:Y:S01]  /*a560*/  F2F.F64.F32 R18, R0 ;  /* 0x0000000000127310 */ /* 0x0000620000201800 */
[----:B------:R-:W-:Y:S05]  /*a570*/  BRA `(.L_x_35834) ;  /* 0x0000000400b87947 */ /* 0x000fea0003800000 */
.L_x_35841:
        /* <DEDUP_REMOVED lines=11> */
.L_x_35848:
        /* <DEDUP_REMOVED lines=21> */
.L_x_35852:
[----:B------:R-:W-:Y:S05]  /*a780*/  BSYNC B1 ;  /* 0x0000000000017941 */ /* 0x000fea0003800000 */
.L_x_35851:
[----:B------:R-:W-:Y:S01]  /*a790*/  LEA R3, R0, 0x3b800000, 0x17 ;  /* 0x3b80000000037811 */ /* 0x000fe200078eb8ff */
[----:B------:R-:W-:-:S05]  /*a7a0*/  IMAD.SHL.U32 R0, R2, 0x100000, RZ ;  /* 0x0010000002007824 */ /* 0x000fca00078e00ff */
[----:B------:R-:W-:-:S07]  /*a7b0*/  LOP3.LUT R0, R3, R0, R4, 0xfe, !PT ;  /* 0x0000000003007212 */ /* 0x000fce00078efe04 */
.L_x_35850:
[----:B------:R-:W-:Y:S05]  /*a7c0*/  BSYNC B0 ;  /* 0x0000000000007941 */ /* 0x000fea0003800000 */
.L_x_35849:
[----:B------:R-:W-:-:S04]  /*a7d0*/  FMUL.FTZ R0, R0, 1 ;  /* 0x3f80000000007820 */ /* 0x000fc80000410000 */
[----:B------:R0:W1:Y:S01]  /*a7e0*/  F2F.F64.F32 R18, R0 ;  /* 0x0000000000127310 */ /* 0x0000620000201800 */
[----:B------:R-:W-:Y:S05]  /*a7f0*/  BRA `(.L_x_35834) ;  /* 0x0000000400187947 */ /* 0x000fea0003800000 */
.L_x_35847:
        /* <DEDUP_REMOVED lines=21> */
.L_x_35856:
[----:B------:R-:W-:Y:S05]  /*a950*/  BSYNC B1 ;  /* 0x0000000000017941 */ /* 0x000fea0003800000 */
.L_x_35855:
[----:B------:R-:W-:Y:S01]  /*a960*/  LEA R3, R0, 0x37800000, 0x17 ;  /* 0x3780000000037811 */ /* 0x000fe200078eb8ff */
[----:B------:R-:W-:-:S05]  /*a970*/  IMAD.SHL.U32 R0, R2, 0x200000, RZ ;  /* 0x0020000002007824 */ /* 0x000fca00078e00ff */
[----:B------:R-:W-:-:S07]  /*a980*/  LOP3.LUT R0, R3, R0, R4, 0xfe, !PT ;  /* 0x0000000003007212 */ /* 0x000fce00078efe04 */
.L_x_35854:
[----:B------:R-:W-:Y:S05]  /*a990*/  BSYNC B0 ;  /* 0x0000000000007941 */ /* 0x000fea0003800000 */
.L_x_35853:
[----:B------:R-:W-:-:S04]  /*a9a0*/  FMUL.FTZ R0, R0, 1 ;  /* 0x3f80000000007820 */ /* 0x000fc80000410000 */
[----:B------:R0:W1:Y:S01]  /*a9b0*/  F2F.F64.F32 R18, R0 ;  /* 0x0000000000127310 */ /* 0x0000620000201800 */
[----:B------:R-:W-:Y:S05]  /*a9c0*/  BRA `(.L_x_35834) ;  /* 0x0000000000a47947 */ /* 0x000fea0003800000 */
.L_x_35846:
        /* <DEDUP_REMOVED lines=14> */
.L_x_35860:
[----:B------:R-:W-:Y:S05]  /*aab0*/  BSYNC B0 ;  /* 0x0000000000007941 */ /* 0x000fea0003800000 */
.L_x_35859:
[----:B------:R-:W-:-:S04]  /*aac0*/  FMUL.FTZ R0, R0, 1 ;  /* 0x3f80000000007820 */ /* 0x000fc80000410000 */
[----:B------:R0:W1:Y:S01]  /*aad0*/  F2F.F64.F32 R18, R0 ;  /* 0x0000000000127310 */ /* 0x0000620000201800 */
[----:B------:R-:W-:Y:S05]  /*aae0*/  BRA `(.L_x_35834) ;  /* 0x00000000005c7947 */ /* 0x000fea0003800000 */
.L_x_35833:
        /* <DEDUP_REMOVED lines=16> */
.L_x_35861:
[----:B------:R-:W-:Y:S01]  /*abf0*/  CS2R R18, SRZ ;  /* 0x0000000000127805 */ /* 0x000fe2000001ff00 */
[----:B------:R-:W-:Y:S06]  /*ac00*/  BRA `(.L_x_35834) ;  /* 0x0000000000147947 */ /* 0x000fec0003800000 */
.L_x_35858:
[----:B------:R-:W2:Y:S02]  /*ac10*/  LDG.E.64 R18, desc[UR36][R2.64] ;  /* 0x0000002402127981 */ /* 0x000ea4000c1e1b00 */
[----:B--2---:R-:W0:Y:S01]  /*ac20*/  I2F.F64.U64 R18, R18 ;  /* 0x0000001200127312 */ /* 0x004e220000301800 */
[----:B------:R-:W-:Y:S05]  /*ac30*/  BRA `(.L_x_35834) ;  /* 0x0000000000087947 */ /* 0x000fea0003800000 */
.L_x_35857:
[----:B------:R-:W2:Y:S02]  /*ac40*/  LDG.E R2, desc[UR36][R2.64] ;  /* 0x0000002402027981 */ /* 0x000ea4000c1e1900 */
[----:B--2---:R0:W1:Y:S02]  /*ac50*/  I2F.F64.U32 R18, R2 ;  /* 0x0000000200127312 */ /* 0x0040640000201800 */
.L_x_35834:
        /* <DEDUP_REMOVED lines=18> */
.L_x_35865:
[----:B------:R-:W3:Y:S02]  /*ad80*/  LDG.E.U8 R2, desc[UR36][R4.64] ;  /* 0x0000002404027981 */ /* 0x000ee4000c1e1100 */
[----:B---3--:R-:W0:Y:S01]  /*ad90*/  I2F.F64.U16 R2, R2 ;  /* 0x0000000200027312 */ /* 0x008e220000101800 */
[----:B------:R-:W-:Y:S05]  /*ada0*/  BRA `(.L_x_35867) ;  /* 0x0000000c00707947 */ /* 0x000fea0003800000 */
.L_x_35864:
        /* <DEDUP_REMOVED lines=9> */
.L_x_35869:
[----:B------:R-:W3:Y:S02]  /*ae40*/  LDG.E R2, desc[UR36][R4.64] ;  /* 0x0000002404027981 */ /* 0x000ee4000c1e1900 */
[----:B---3--:R-:W0:Y:S01]  /*ae50*/  I2F.F64 R2, R2 ;  /* 0x0000000200027312 */ /* 0x008e220000201c00 */
[----:B------:R-:W-:Y:S05]  /*ae60*/  BRA `(.L_x_35867) ;  /* 0x0000000c00407947 */ /* 0x000fea0003800000 */
.L_x_35868:
[----:B------:R-:W3:Y:S02]  /*ae70*/  LDG.E.U16 R2, desc[UR36][R4.64] ;  /* 0x0000002404027981 */ /* 0x000ee4000c1e1500 */
[----:B---3--:R-:W0:Y:S01]  /*ae80*/  I2F.F64.S16 R2, R2 ;  /* 0x0000000200027312 */ /* 0x008e220000101c00 */
[----:B------:R-:W-:Y:S05]  /*ae90*/  BRA `(.L_x_35867) ;  /* 0x0000000c00347947 */ /* 0x000fea0003800000 */
.L_x_35863:
        /* <DEDUP_REMOVED lines=10> */
.L_x_35871:
[----:B------:R-:W3:Y:S02]  /*af40*/  LDG.E.U16 R0, desc[UR36][R4.64] ;  /* 0x0000002404007981 */ /* 0x000ee4000c1e1500 */
[----:B---3--:R-:W-:-:S05]  /*af50*/  HADD2.F32 R0, -RZ, R0.H0_H0 ;  /* 0x20000000ff007230 */ /* 0x008fca0000004100 */
[----:B------:R-:W-:-:S04]  /*af60*/  FMUL.FTZ R0, R0, 1 ;  /* 0x3f80000000007820 */ /* 0x000fc80000410000 */
[----:B------:R0:W1:Y:S01]  /*af70*/  F2F.F64.F32 R2, R0 ;  /* 0x0000000000027310 */ /* 0x0000620000201800 */
[----:B------:R-:W-:Y:S05]  /*af80*/  BRA `(.L_x_35867) ;  /* 0x0000000800f87947 */ /* 0x000fea0003800000 */
.L_x_35870:
        /* <DEDUP_REMOVED lines=10> */
.L_x_35873:
[----:B------:R-:W3:Y:S02]  /*b030*/  LDG.E.U16 R4, desc[UR36][R4.64] ;  /* 0x0000002404047981 */ /* 0x000ee4000c1e1500 */
[----:B---3--:R-:W-:-:S05]  /*b040*/  HADD2.F32 R0, -RZ, R4.H0_H0 ;  /* 0x20000004ff007230 */ /* 0x008fca0000004100 */
[----:B------:R-:W-:-:S04]  /*b050*/  FMUL.FTZ R0, R0, 1 ;  /* 0x3f80000000007820 */ /* 0x000fc80000410000 */
[----:B------:R0:W1:Y:S01]  /*b060*/  F2F.F64.F32 R2, R0 ;  /* 0x0000000000027310 */ /* 0x0000620000201800 */
[----:B------:R-:W-:Y:S05]  /*b070*/  BRA `(.L_x_35867) ;  /* 0x0000000800bc7947 */ /* 0x000fea0003800000 */
.L_x_35872:
[----:B------:R0:W5:Y:S01]  /*b080*/  LDG.E.64 R2, desc[UR36][R4.64] ;  /* 0x0000002404027981 */ /* 0x000162000c1e1b00 */
[----:B------:R-:W-:Y:S05]  /*b090*/  BRA `(.L_x_35867) ;  /* 0x0000000800b47947 */ /* 0x000fea0003800000 */
.L_x_35862:
        /* <DEDUP_REMOVED lines=13> */
.L_x_35876:
[----:B------:R0:W5:Y:S01]  /*b170*/  LDG.E.64 R2, desc[UR36][R4.64] ;  /* 0x0000002404027981 */ /* 0x000162000c1e1b00 */
[----:B------:R-:W-:Y:S05]  /*b180*/  BRA `(.L_x_35867) ;  /* 0x0000000800787947 */ /* 0x000fea0003800000 */
.L_x_35875:
        /* <DEDUP_REMOVED lines=28> */
.L_x_35878:
        /* <DEDUP_REMOVED lines=15> */
.L_x_35877:
[----:B------:R-:W3:Y:S02]  /*b440*/  LDG.E.U16 R0, desc[UR36][R4.64] ;  /* 0x0000002404007981 */ /* 0x000ee4000c1e1500 */
[----:B---3--:R-:W-:-:S04]  /*b450*/  IMAD.U32 R0, R0, 0x10000, RZ ;  /* 0x0001000000007824 */ /* 0x008fc800078e00ff */
[----:B------:R-:W-:-:S04]  /*b460*/  FMUL.FTZ R0, R0, 1 ;  /* 0x3f80000000007820 */ /* 0x000fc80000410000 */
[----:B------:R0:W1:Y:S01]  /*b470*/  F2F.F64.F32 R2, R0 ;  /* 0x0000000000027310 */ /* 0x0000620000201800 */
[----:B------:R-:W-:Y:S05]  /*b480*/  BRA `(.L_x_35867) ;  /* 0x0000000400b87947 */ /* 0x000fea0003800000 */
.L_x_35874:
        /* <DEDUP_REMOVED lines=11> */
.L_x_35881:
        /* <DEDUP_REMOVED lines=21> */
.L_x_35885:
[----:B------:R-:W-:Y:S05]  /*b690*/  BSYNC B1 ;  /* 0x0000000000017941 */ /* 0x000fea0003800000 */
.L_x_35884:
[----:B------:R-:W-:Y:S01]  /*b6a0*/  LEA R3, R0, 0x3b800000, 0x17 ;  /* 0x3b80000000037811 */ /* 0x000fe200078eb8ff */
[----:B------:R-:W-:-:S05]  /*b6b0*/  IMAD.SHL.U32 R0, R2, 0x100000, RZ ;  /* 0x0010000002007824 */ /* 0x000fca00078e00ff */
[----:B------:R-:W-:-:S07]  /*b6c0*/  LOP3.LUT R0, R3, R0, R4, 0xfe, !PT ;  /* 0x0000000003007212 */ /* 0x000fce00078efe04 */
.L_x_35883:
[----:B------:R-:W-:Y:S05]  /*b6d0*/  BSYNC B0 ;  /* 0x0000000000007941 */ /* 0x000fea0003800000 */
.L_x_35882:
[----:B------:R-:W-:-:S04]  /*b6e0*/  FMUL.FTZ R0, R0, 1 ;  /* 0x3f80000000007820 */ /* 0x000fc80000410000 */
[----:B------:R0:W1:Y:S01]  /*b6f0*/  F2F.F64.F32 R2, R0 ;  /* 0x0000000000027310 */ /* 0x0000620000201800 */
[----:B------:R-:W-:Y:S05]  /*b700*/  BRA `(.L_x_35867) ;  /* 0x0000000400187947 */ /* 0x000fea0003800000 */
.L_x_35880:
        /* <DEDUP_REMOVED lines=21> */
.L_x_35889:
[----:B------:R-:W-:Y:S05]  /*b860*/  BSYNC B1 ;  /* 0x0000000000017941 */ /* 0x000fea0003800000 */
.L_x_35888:
[----:B------:R-:W-:Y:S01]  /*b870*/  LEA R3, R0, 0x37800000, 0x17 ;  /* 0x3780000000037811 */ /* 0x000fe200078eb8ff */
[----:B------:R-:W-:-:S05]  /*b880*/  IMAD.SHL.U32 R0, R2, 0x200000, RZ ;  /* 0x0020000002007824 */ /* 0x000fca00078e00ff */
[----:B------:R-:W-:-:S07]  /*b890*/  LOP3.LUT R0, R3, R0, R4, 0xfe, !PT ;  /* 0x0000000003007212 */ /* 0x000fce00078efe04 */
.L_x_35887:
[----:B------:R-:W-:Y:S05]  /*b8a0*/  BSYNC B0 ;  /* 0x0000000000007941 */ /* 0x000fea0003800000 */
.L_x_35886:
[----:B------:R-:W-:-:S04]  /*b8b0*/  FMUL.FTZ R0, R0, 1 ;  /* 0x3f80000000007820 */ /* 0x000fc80000410000 */
[----:B------:R0:W1:Y:S01]  /*b8c0*/  F2F.F64.F32 R2, R0 ;  /* 0x0000000000027310 */ /* 0x0000620000201800 */
[----:B------:R-:W-:Y:S05]  /*b8d0*/  BRA `(.L_x_35867) ;  /* 0x0000000000a47947 */ /* 0x000fea0003800000 */
.L_x_35879:
        /* <DEDUP_REMOVED lines=14> */
.L_x_35893:
[----:B------:R-:W-:Y:S05]  /*b9c0*/  BSYNC B0 ;  /* 0x0000000000007941 */ /* 0x000fea0003800000 */
.L_x_35892:
[----:B------:R-:W-:-:S04]  /*b9d0*/  FMUL.FTZ R0, R0, 1 ;  /* 0x3f80000000007820 */ /* 0x000fc80000410000 */
[----:B------:R0:W1:Y:S01]  /*b9e0*/  F2F.F64.F32 R2, R0 ;  /* 0x0000000000027310 */ /* 0x0000620000201800 */
[----:B------:R-:W-:Y:S05]  /*b9f0*/  BRA `(.L_x_35867) ;  /* 0x00000000005c7947 */ /* 0x000fea0003800000 */
.L_x_35866:
        /* <DEDUP_REMOVED lines=16> */
.L_x_35894:
[----:B------:R-:W-:Y:S01]  /*bb00*/  CS2R R2, SRZ ;  /* 0x0000000000027805 */ /* 0x000fe2000001ff00 */
[----:B------:R-:W-:Y:S06]  /*bb10*/  BRA `(.L_x_35867) ;  /* 0x0000000000147947 */ /* 0x000fec0003800000 */
.L_x_35891:
[----:B------:R-:W3:Y:S02]  /*bb20*/  LDG.E.64 R2, desc[UR36][R4.64] ;  /* 0x0000002404027981 */ /* 0x000ee4000c1e1b00 */
[----:B---3--:R-:W0:Y:S01]  /*bb30*/  I2F.F64.U64 R2, R2 ;  /* 0x0000000200027312 */ /* 0x008e220000301800 */
[----:B------:R-:W-:Y:S05]  /*bb40*/  BRA `(.L_x_35867) ;  /* 0x0000000000087947 */ /* 0x000fea0003800000 */
.L_x_35890:
[----:B------:R-:W3:Y:S02]  /*bb50*/  LDG.E R2, desc[UR36][R4.64] ;  /* 0x0000002404027981 */ /* 0x000ee4000c1e1900 */
[----:B---3--:R-:W0:Y:S02]  /*bb60*/  I2F.F64.U32 R2, R2 ;  /* 0x0000000200027312 */ /* 0x008e240000201800 */
.L_x_35867:
        /* <DEDUP_REMOVED lines=17> */
.L_x_35898:
[----:B------:R0:W-:Y:S01]  /*bc80*/  STG.E.U8 desc[UR36][R16.64], R2 ;  /* 0x0000000210007986 */ /* 0x0001e2000c101124 */
[----:B------:R-:W-:Y:S05]  /*bc90*/  BRA `(.L_x_35900) ;  /* 0x0000000c00487947 */ /* 0x000fea0003800000 */
.L_x_35897:
        /* <DEDUP_REMOVED lines=9> */
.L_x_35902:
[----:B------:R0:W-:Y:S01]  /*bd30*/  STG.E desc[UR36][R16.64], R2 ;  /* 0x0000000210007986 */ /* 0x0001e2000c101924 */
[----:B------:R-:W-:Y:S05]  /*bd40*/  BRA `(.L_x_35900) ;  /* 0x0000000c001c7947 */ /* 0x000fea0003800000 */
.L_x_35901:
[----:B------:R0:W-:Y:S01]  /*bd50*/  STG.E.U16 desc[UR36][R16.64], R2 ;  /* 0x0000000210007986 */ /* 0x0001e2000c101524 */
[----:B------:R-:W-:Y:S05]  /*bd60*/  BRA `(.L_x_35900) ;  /* 0x0000000c00147947 */ /* 0x000fea0003800000 */
.L_x_35896:
        /* <DEDUP_REMOVED lines=9> */
.L_x_35904:
[----:B------:R-:W-:-:S04]  /*be00*/  I2FP.F32.U32 R0, R2 ;  /* 0x0000000200007245 */ /* 0x000fc80000201000 */
[----:B------:R-:W-:-:S05]  /*be10*/  F2FP.F16.F32.PACK_AB R0, RZ, R0 ;  /* 0x00000000ff00723e */ /* 0x000fca00000000ff */
[----:B------:R0:W-:Y:S01]  /*be20*/  STG.E.U16 desc[UR36][R16.64], R0 ;  /* 0x0000000010007986 */ /* 0x0001e2000c101524 */
[----:B------:R-:W-:Y:S05]  /*be30*/  BRA `(.L_x_35900) ;  /* 0x0000000800e07947 */ /* 0x000fea0003800000 */
.L_x_35903:
        /* <DEDUP_REMOVED lines=10> */
.L_x_35906:
[----:B------:R-:W-:-:S04]  /*bee0*/  I2FP.F32.U32 R2, R2 ;  /* 0x0000000200027245 */ /* 0x000fc80000201000 */
[----:B------:R-:W-:-:S04]  /*bef0*/  F2FP.F16.F32.PACK_AB R3, RZ, R2 ;  /* 0x00000002ff03723e */ /* 0x000fc800000000ff */
[----:B------:R-:W-:-:S05]  /*bf00*/  PRMT R3, R3, 0x5410, RZ ;  /* 0x0000541003037816 */ /* 0x000fca00000000ff */
[----:B------:R0:W-:Y:S01]  /*bf10*/  STG.E desc[UR36][R16.64], R3 ;  /* 0x0000000310007986 */ /* 0x0001e2000c101924 */
[----:B------:R-:W-:Y:S05]  /*bf20*/  BRA `(.L_x_35900) ;  /* 0x0000000800a47947 */ /* 0x000fea0003800000 */
.L_x_35905:
[----:B------:R-:W0:Y:S02]  /*bf30*/  I2F.F64.U32 R2, R2 ;  /* 0x0000000200027312 */ /* 0x000e240000201800 */
[----:B0-----:R0:W-:Y:S01]  /*bf40*/  STG.E.64 desc[UR36][R16.64], R2 ;  /* 0x0000000210007986 */ /* 0x0011e2000c101b24 */
[----:B------:R-:W-:Y:S05]  /*bf50*/  BRA `(.L_x_35900) ;  /* 0x0000000800987947 */ /* 0x000fea0003800000 */
.L_x_35895:
        /* <DEDUP_REMOVED lines=10> */
.L_x_35909:
[----:B------:R-:W0:Y:S01]  /*c000*/  I2F.F64.U32 R4, R2 ;  /* 0x0000000200047312 */ /* 0x000e220000201800 */
[----:B------:R-:W-:-:S05]  /*c010*/  CS2R R6, SRZ ;  /* 0x0000000000067805 */ /* 0x000fca000001ff00 */
[----:B0-----:R0:W-:Y:S01]  /*c020*/  STG.E.128 desc[UR36][R16.64], R4 ;  /* 0x0000000410007986 */ /* 0x0011e2000c101d24 */
[----:B------:R-:W-:Y:S05]  /*c030*/  BRA `(.L_x_35900) ;  /* 0x0000000800607947 */ /* 0x000fea0003800000 */
.L_x_35908:
        /* <DEDUP_REMOVED lines=21> */
.L_x_35913:
[----:B------:R-:W-:Y:S05]  /*c190*/  BSYNC B0 ;  /* 0x0000000000007941 */ /* 0x000fea0003800000 */
.L_x_35912:
[----:B------:R-:W-:-:S05]  /*c1a0*/  LOP3.LUT R3, R0, R3, RZ, 0xfc, !PT ;  /* 0x0000000300037212 */ /* 0x000fca00078efcff */
[----:B------:R0:W-:Y:S01]  /*c1b0*/  STG.E.U8 desc[UR36][R16.64], R3 ;  /* 0x0000000310007986 */ /* 0x0001e2000c101124 */
[----:B------:R-:W-:Y:S05]  /*c1c0*/  BRA `(.L_x_35900) ;  /* 0x0000000400fc7947 */ /* 0x000fea0003800000 */
.L_x_35911:
        /* <DEDUP_REMOVED lines=13> */
.L_x_35915:
[----:B------:R-:W-:Y:S01]  /*c2a0*/  IMAD.MOV.U32 R0, RZ, RZ, 0x7f ;  /* 0x0000007fff007424 */ /* 0x000fe200078e00ff */
[----:B------:R-:W-:-:S04]  /*c2b0*/  ISETP.GT.U32.AND P0, PT, R2, 0x7f800000, PT ;  /* 0x7f8000000200780c */ /* 0x000fc80003f04070 */
[----:B------:R-:W-:-:S09]  /*c2c0*/  SEL R0, R0, 0x7c, P0 ;  /* 0x0000007c00007807 */ /* 0x000fd20000000000 */
.L_x_35916:
[----:B------:R-:W-:Y:S05]  /*c2d0*/  BSYNC B0 ;  /* 0x0000000000007941 */ /* 0x000fea0003800000 */
.L_x_35914:
[----:B------:R-:W-:-:S04]  /*c2e0*/  LOP3.LUT R2, R3, 0x80000000, RZ, 0xc0, !PT ;  /* 0x8000000003027812 */ /* 0x000fc800078ec0ff */
[----:B------:R-:W-:-:S04]  /*c2f0*/  SHF.R.U32.HI R3, RZ, 0x18, R2 ;  /* 0x00000018ff037819 */ /* 0x000fc80000011602 */
[----:B------:R-:W-:-:S05]  /*c300*/  LOP3.LUT R3, R0, R3, RZ, 0xfc, !PT ;  /* 0x0000000300037212 */ /* 0x000fca00078efcff */
[----:B------:R0:W-:Y:S01]  /*c310*/  STG.E.U8 desc[UR36][R16.64], R3 ;  /* 0x0000000310007986 */ /* 0x0001e2000c101124 */
[----:B------:R-:W-:Y:S05]  /*c320*/  BRA `(.L_x_35900) ;  /* 0x0000000400a47947 */ /* 0x000fea0003800000 */
.L_x_35910:
[----:B------:R-:W-:-:S04]  /*c330*/  I2FP.F32.U32 R0, R2 ;  /* 0x0000000200007245 */ /* 0x000fc80000201000 */
[----:B------:R-:W-:-:S05]  /*c340*/  F2FP.BF16.F32.PACK_AB R0, RZ, R0 ;  /* 0x00000000ff00723e */ /* 0x000fca00000010ff */
[----:B------:R0:W-:Y:S01]  /*c350*/  STG.E.U16 desc[UR36][R16.64], R0 ;  /* 0x0000000010007986 */ /* 0x0001e2000c101524 */
[----:B------:R-:W-:Y:S05]  /*c360*/  BRA `(.L_x_35900) ;  /* 0x0000000400947947 */ /* 0x000fea0003800000 */
.L_x_35907:
        /* <DEDUP_REMOVED lines=10> */
.L_x_35919:
        /* <DEDUP_REMOVED lines=17> */
.L_x_35922:
[----:B------:R-:W-:-:S04]  /*c520*/  LOP3.LUT R2, R3, 0x80000000, RZ, 0xc0, !PT ;  /* 0x8000000003027812 */ /* 0x000fc800078ec0ff */
[----:B------:R-:W-:-:S04]  /*c530*/  SHF.R.U32.HI R3, RZ, 0x18, R2 ;  /* 0x00000018ff037819 */ /* 0x000fc80000011602 */
[----:B------:R-:W-:-:S04]  /*c540*/  LOP3.LUT R0, R0, R3, RZ, 0xfc, !PT ;  /* 0x0000000300007212 */ /* 0x000fc800078efcff */
[----:B------:R-:W-:-:S07]  /*c550*/  PRMT R8, R0, 0x7610, R8 ;  /* 0x0000761000087816 */ /* 0x000fce0000000008 */
.L_x_35921:
[----:B------:R-:W-:Y:S05]  /*c560*/  BSYNC B0 ;  /* 0x0000000000007941 */ /* 0x000fea0003800000 */
.L_x_35920:
[----:B------:R3:W-:Y:S01]  /*c570*/  STG.E.U8 desc[UR36][R16.64], R8 ;  /* 0x0000000810007986 */ /* 0x0007e2000c101124 */
[----:B------:R-:W-:Y:S05]  /*c580*/  BRA `(.L_x_35900) ;  /* 0x00000004000c7947 */ /* 0x000fea0003800000 */
.L_x_35918:
        /* <DEDUP_REMOVED lines=17> */
.L_x_35925:
[----:B------:R-:W-:-:S04]  /*c6a0*/  LOP3.LUT R2, R3, 0x80000000, RZ, 0xc0, !PT ;  /* 0x8000000003027812 */ /* 0x000fc800078ec0ff */
[----:B------:R-:W-:-:S04]  /*c6b0*/  SHF.R.U32.HI R3, RZ, 0x18, R2 ;  /* 0x00000018ff037819 */ /* 0x000fc80000011602 */
[----:B------:R-:W-:-:S04]  /*c6c0*/  LOP3.LUT R0, R0, R3, RZ, 0xfc, !PT ;  /* 0x0000000300007212 */ /* 0x000fc800078efcff */
[----:B------:R-:W-:-:S07]  /*c6d0*/  PRMT R8, R0, 0x7610, R8 ;  /* 0x0000761000087816 */ /* 0x000fce0000000008 */
.L_x_35924:
[----:B------:R-:W-:Y:S05]  /*c6e0*/  BSYNC B0 ;  /* 0x0000000000007941 */ /* 0x000fea0003800000 */
.L_x_35923:
[----:B------:R0:W-:Y:S01]  /*c6f0*/  STG.E.U8 desc[UR36][R16.64], R8 ;  /* 0x0000000810007986 */ /* 0x0001e2000c101124 */
[----:B------:R-:W-:Y:S05]  /*c700*/  BRA `(.L_x_35900) ;  /* 0x0000000000ac7947 */ /* 0x000fea0003800000 */
.L_x_35917:
        /* <DEDUP_REMOVED lines=22> */
.L_x_35899:
        /* <DEDUP_REMOVED lines=16> */
.L_x_35928:
[----:B------:R-:W-:Y:S05]  /*c970*/  BRA `(.L_x_35900) ;  /* 0x0000000000107947 */ /* 0x000fea0003800000 */
.L_x_35927:
[----:B------:R-:W-:-:S05]  /*c980*/  IMAD.MOV.U32 R3, RZ, RZ, RZ ;  /* 0x000000ffff037224 */ /* 0x000fca00078e00ff */
[----:B------:R1:W-:Y:S01]  /*c990*/  STG.E.64 desc[UR36][R16.64], R2 ;  /* 0x0000000210007986 */ /* 0x0003e2000c101b24 */
[----:B------:R-:W-:Y:S05]  /*c9a0*/  BRA `(.L_x_35900) ;  /* 0x0000000000047947 */ /* 0x000fea0003800000 */
.L_x_35926:
[----:B------:R0:W-:Y:S02]  /*c9b0*/  STG.E desc[UR36][R16.64], R2 ;  /* 0x0000000210007986 */ /* 0x0001e4000c101924 */
.L_x_35900:
[----:B------:R-:W-:-:S07]  /*c9c0*/  VIADD R23, R23, 0x80 ;  /* 0x0000008017177836 */ /* 0x000fce0000000000 */
.L_x_35827:
[----:B------:R-:W-:Y:S05]  /*c9d0*/  BSYNC B6 ;  /* 0x0000000000067941 */ /* 0x000fea0003800000 */
.L_x_35826:
        /* <DEDUP_REMOVED lines=357> */
.L_x_35929:
        /* <DEDUP_REMOVED lines=21> */
.L_x_35933:
[----:B------:R-:W2:Y:S02]  /*e180*/  LDG.E.U8 R2, desc[UR36][R2.64] ;  /* 0x0000002402027981 */ /* 0x000ea4000c1e1100 */
[----:B--2---:R0:W1:Y:S01]  /*e190*/  I2F.F64.U16 R18, R2 ;  /* 0x0000000200127312 */ /* 0x0040620000101800 */
[----:B------:R-:W-:Y:S05]  /*e1a0*/  BRA `(.L_x_35935) ;  /* 0x0000000c00707947 */ /* 0x000fea0003800000 */
.L_x_35932:
        /* <DEDUP_REMOVED lines=9> */
.L_x_35937:
[----:B------:R-:W2:Y:S02]  /*e240*/  LDG.E R2, desc[UR36][R2.64] ;  /* 0x0000002402027981 */ /* 0x000ea4000c1e1900 */
[----:B--2---:R0:W1:Y:S01]  /*e250*/  I2F.F64 R18, R2 ;  /* 0x0000000200127312 */ /* 0x0040620000201c00 */
[----:B------:R-:W-:Y:S05]  /*e260*/  BRA `(.L_x_35935) ;  /* 0x0000000c00407947 */ /* 0x000fea0003800000 */
.L_x_35936:
[----:B------:R-:W2:Y:S02]  /*e270*/  LDG.E.U16 R2, desc[UR36][R2.64] ;  /* 0x0000002402027981 */ /* 0x000ea4000c1e1500 */
[----:B--2---:R0:W1:Y:S01]  /*e280*/  I2F.F64.S16 R18, R2 ;  /* 0x0000000200127312 */ /* 0x0040620000101c00 */
[----:B------:R-:W-:Y:S05]  /*e290*/  BRA `(.L_x_35935) ;  /* 0x0000000c00347947 */ /* 0x000fea0003800000 */
.L_x_35931:
        /* <DEDUP_REMOVED lines=10> */
.L_x_35939:
[----:B------:R-:W2:Y:S02]  /*e340*/  LDG.E.U16 R0, desc[UR36][R2.64] ;  /* 0x0000002402007981 */ /* 0x000ea4000c1e1500 */
[----:B--2---:R-:W-:-:S05]  /*e350*/  HADD2.F32 R0, -RZ, R0.H0_H0 ;  /* 0x20000000ff007230 */ /* 0x004fca0000004100 */
[----:B------:R-:W-:-:S04]  /*e360*/  FMUL.FTZ R0, R0, 1 ;  /* 0x3f80000000007820 */ /* 0x000fc80000410000 */
[----:B------:R0:W1:Y:S01]  /*e370*/  F2F.F64.F32 R18, R0 ;  /* 0x0000000000127310 */ /* 0x0000620000201800 */
[----:B------:R-:W-:Y:S05]  /*e380*/  BRA `(.L_x_35935) ;  /* 0x0000000800f87947 */ /* 0x000fea0003800000 */
.L_x_35938:
        /* <DEDUP_REMOVED lines=10> */
.L_x_35941:
[----:B------:R-:W2:Y:S02]  /*e430*/  LDG.E.U16 R2, desc[UR36][R2.64] ;  /* 0x0000002402027981 */ /* 0x000ea4000c1e1500 */
[----:B--2---:R-:W-:-:S05]  /*e440*/  HADD2.F32 R0, -RZ, R2.H0_H0 ;  /* 0x20000002ff007230 */ /* 0x004fca0000004100 */
[----:B------:R-:W-:-:S04]  /*e450*/  FMUL.FTZ R0, R0, 1 ;  /* 0x3f80000000007820 */ /* 0x000fc80000410000 */
[----:B------:R0:W1:Y:S01]  /*e460*/  F2F.F64.F32 R18, R0 ;  /* 0x0000000000127310 */ /* 0x0000620000201800 */
[----:B------:R-:W-:Y:S05]  /*e470*/  BRA `(.L_x_35935) ;  /* 0x0000000800bc7947 */ /* 0x000fea0003800000 */
.L_x_35940:
[----:B------:R0:W5:Y:S01]  /*e480*/  LDG.E.64 R18, desc[UR36][R2.64] ;  /* 0x0000002402127981 */ /* 0x000162000c1e1b00 */
[----:B------:R-:W-:Y:S05]  /*e490*/  BRA `(.L_x_35935) ;  /* 0x0000000800b47947 */ /* 0x000fea0003800000 */
.L_x_35930:
        /* <DEDUP_REMOVED lines=13> */
.L_x_35944:
[----:B------:R0:W5:Y:S01]  /*e570*/  LDG.E.64 R18, desc[UR36][R2.64] ;  /* 0x0000002402127981 */ /* 0x000162000c1e1b00 */
[----:B------:R-:W-:Y:S05]  /*e580*/  BRA `(.L_x_35935) ;  /* 0x0000000800787947 */ /* 0x000fea0003800000 */
.L_x_35943:
        /* <DEDUP_REMOVED lines=28> */
.L_x_35946:
        /* <DEDUP_REMOVED lines=15> */
.L_x_35945:
[----:B------:R-:W2:Y:S02]  /*e840*/  LDG.E.U16 R0, desc[UR36][R2.64] ;  /* 0x0000002402007981 */ /* 0x000ea4000c1e1500 */
[----:B--2---:R-:W-:-:S04]  /*e850*/  IMAD.U32 R0, R0, 0x10000, RZ ;  /* 0x0001000000007824 */ /* 0x004fc800078e00ff */
[----:B------:R-:W-:-:S04]  /*e860*/  FMUL.FTZ R0, R0, 1 ;  /* 0x3f80000000007820 */ /* 0x000fc80000410000 */
[----:B------:R4:W0:Y:S01]  /*e870*/  F2F.F64.F32 R18, R0 ;  /* 0x0000000000127310 */ /* 0x0008220000201800 */
[----:B------:R-:W-:Y:S05]  /*e880*/  BRA `(.L_x_35935) ;  /* 0x0000000400b87947 */ /* 0x000fea0003800000 */
.L_x_35942:
        /* <DEDUP_REMOVED lines=11> */
.L_x_35949:
        /* <DEDUP_REMOVED lines=21> */
.L_x_35953:
[----:B------:R-:W-:Y:S05]  /*ea90*/  BSYNC B1 ;  /* 0x0000000000017941 */ /* 0x000fea0003800000 */
.L_x_35952:
[----:B------:R-:W-:Y:S01]  /*eaa0*/  LEA R3, R0, 0x3b800000, 0x17 ;  /* 0x3b80000000037811 */ /* 0x000fe200078eb8ff */
[----:B------:R-:W-:-:S05]  /*eab0*/  IMAD.SHL.U32 R0, R2, 0x100000, RZ ;  /* 0x0010000002007824 */ /* 0x000fca00078e00ff */
[----:B------:R-:W-:-:S07]  /*eac0*/  LOP3.LUT R0, R3, R0, R4, 0xfe, !PT ;  /* 0x0000000003007212 */ /* 0x000fce00078efe04 */
.L_x_35951:
[----:B------:R-:W-:Y:S05]  /*ead0*/  BSYNC B0 ;  /* 0x0000000000007941 */ /* 0x000fea0003800000 */
.L_x_35950:
[----:B------:R-:W-:-:S04]  /*eae0*/  FMUL.FTZ R0, R0, 1 ;  /* 0x3f80000000007820 */ /* 0x000fc80000410000 */
[----:B------:R0:W1:Y:S01]  /*eaf0*/  F2F.F64.F32 R18, R0 ;  /* 0x0000000000127310 */ /* 0x0000620000201800 */
[----:B------:R-:W-:Y:S05]  /*eb00*/  BRA `(.L_x_35935) ;  /* 0x0000000400187947 */ /* 0x000fea0003800000 */
.L_x_35948:
        /* <DEDUP_REMOVED lines=21> */
.L_x_35957:
[----:B------:R-:W-:Y:S05]  /*ec60*/  BSYNC B1 ;  /* 0x0000000000017941 */ /* 0x000fea0003800000 */
.L_x_35956:
[----:B------:R-:W-:Y:S01]  /*ec70*/  LEA R3, R0, 0x37800000, 0x17 ;  /* 0x3780000000037811 */ /* 0x000fe200078eb8ff */
[----:B------:R-:W-:-:S05]  /*ec80*/  IMAD.SHL.U32 R0, R2, 0x200000, RZ ;  /* 0x0020000002007824 */ /* 0x000fca00078e00ff */
[----:B------:R-:W-:-:S07]  /*ec90*/  LOP3.LUT R0, R3, R0, R4, 0xfe, !PT ;  /* 0x0000000003007212 */ /* 0x000fce00078efe04 */
.L_x_35955:
[----:B------:R-:W-:Y:S05]  /*eca0*/  BSYNC B0 ;  /* 0x0000000000007941 */ /* 0x000fea0003800000 */
.L_x_35954:
[----:B------:R-:W-:-:S04]  /*ecb0*/  FMUL.FTZ R0, R0, 1 ;  /* 0x3f80000000007820 */ /* 0x000fc80000410000 */
[----:B------:R0:W1:Y:S01]  /*ecc0*/  F2F.F64.F32 R18, R0 ;  /* 0x0000000000127310 */ /* 0x0000620000201800 */
[----:B------:R-:W-:Y:S05]  /*ecd0*/  BRA `(.L_x_35935) ;  /* 0x0000000000a47947 */ /* 0x000fea0003800000 */
.L_x_35947:
        /* <DEDUP_REMOVED lines=14> */
.L_x_35961:
[----:B------:R-:W-:Y:S05]  /*edc0*/  BSYNC B0 ;  /* 0x0000000000007941 */ /* 0x000fea0003800000 */
.L_x_35960:
[----:B------:R-:W-:-:S04]  /*edd0*/  FMUL.FTZ R0, R0, 1 ;  /* 0x3f80000000007820 */ /* 0x000fc80000410000 */
[----:B------:R0:W1:Y:S01]  /*ede0*/  F2F.F64.F32 R18, R0 ;  /* 0x0000000000127310 */ /* 0x0000620000201800 */
[----:B------:R-:W-:Y:S05]  /*edf0*/  BRA `(.L_x_35935) ;  /* 0x00000000005c7947 */ /* 0x000fea0003800000 */
.L_x_35934:
        /* <DEDUP_REMOVED lines=16> */
.L_x_35962:
[----:B------:R-:W-:Y:S01]  /*ef00*/  CS2R R18, SRZ ;  /* 0x0000000000127805 */ /* 0x000fe2000001ff00 */
[----:B------:R-:W-:Y:S06]  /*ef10*/  BRA `(.L_x_35935) ;  /* 0x0000000000147947 */ /* 0x000fec0003800000 */
.L_x_35959:
[----:B------:R-:W2:Y:S02]  /*ef20*/  LDG.E.64 R18, desc[UR36][R2.64] ;  /* 0x0000002402127981 */ /* 0x000ea4000c1e1b00 */
[----:B--2---:R-:W0:Y:S01]  /*ef30*/  I2F.F64.U64 R18, R18 ;  /* 0x0000001200127312 */ /* 0x004e220000301800 */
[----:B------:R-:W-:Y:S05]  /*ef40*/  BRA `(.L_x_35935) ;  /* 0x0000000000087947 */ /* 0x000fea0003800000 */
.L_x_35958:
[----:B------:R-:W2:Y:S02]  /*ef50*/  LDG.E R2, desc[UR36][R2.64] ;  /* 0x0000002402027981 */ /* 0x000ea4000c1e1900 */
[----:B--2---:R0:W1:Y:S02]  /*ef60*/  I2F.F64.U32 R18, R2 ;  /* 0x0000000200127312 */ /* 0x0040640000201800 */
.L_x_35935:
        /* <DEDUP_REMOVED lines=18> */
.L_x_35966:
[----:B------:R-:W4:Y:S02]  /*f090*/  LDG.E.U8 R2, desc[UR36][R22.64] ;  /* 0x0000002416027981 */ /* 0x000f24000c1e1100 */
[----:B----4-:R-:W4:Y:S01]  /*f0a0*/  I2F.F64.U16 R2, R2 ;  /* 0x0000000200027312 */ /* 0x010f220000101800 */
[----:B------:R-:W-:Y:S05]  /*f0b0*/  BRA `(.L_x_35968) ;  /* 0x0000000c00707947 */ /* 0x000fea0003800000 */
.L_x_35965:
        /* <DEDUP_REMOVED lines=9> */
.L_x_35970:
[----:B------:R-:W4:Y:S02]  /*f150*/  LDG.E R2, desc[UR36][R22.64] ;  /* 0x0000002416027981 */ /* 0x000f24000c1e1900 */
[----:B----4-:R-:W0:Y:S01]  /*f160*/  I2F.F64 R2, R2 ;  /* 0x0000000200027312 */ /* 0x010e220000201c00 */
[----:B------:R-:W-:Y:S05]  /*f170*/  BRA `(.L_x_35968) ;  /* 0x0000000c00407947 */ /* 0x000fea0003800000 */
.L_x_35969:
[----:B------:R-:W4:Y:S02]  /*f180*/  LDG.E.U16 R2, desc[UR36][R22.64] ;  /* 0x0000002416027981 */ /* 0x000f24000c1e1500 */
[----:B----4-:R-:W0:Y:S01]  /*f190*/  I2F.F64.S16 R2, R2 ;  /* 0x0000000200027312 */ /* 0x010e220000101c00 */
[----:B------:R-:W-:Y:S05]  /*f1a0*/  BRA `(.L_x_35968) ;  /* 0x0000000c00347947 */ /* 0x000fea0003800000 */
.L_x_35964:
        /* <DEDUP_REMOVED lines=10> */
.L_x_35972:
[----:B------:R-:W4:Y:S02]  /*f250*/  LDG.E.U16 R0, desc[UR36][R22.64] ;  /* 0x0000002416007981 */ /* 0x000f24000c1e1500 */
[----:B----4-:R-:W-:-:S05]  /*f260*/  HADD2.F32 R0, -RZ, R0.H0_H0 ;  /* 0x20000000ff007230 */ /* 0x010fca0000004100 */
[----:B------:R-:W-:-:S04]  /*f270*/  FMUL.FTZ R0, R0, 1 ;  /* 0x3f80000000007820 */ /* 0x000fc80000410000 */
[----:B------:R0:W4:Y:S01]  /*f280*/  F2F.F64.F32 R2, R0 ;  /* 0x0000000000027310 */ /* 0x0001220000201800 */
[----:B------:R-:W-:Y:S05]  /*f290*/  BRA `(.L_x_35968) ;  /* 0x0000000800f87947 */ /* 0x000fea0003800000 */
.L_x_35971:
        /* <DEDUP_REMOVED lines=10> */
.L_x_35974:
[----:B------:R-:W4:Y:S02]  /*f340*/  LDG.E.U16 R22, desc[UR36][R22.64] ;  /* 0x0000002416167981 */ /* 0x000f24000c1e1500 */
[----:B----4-:R-:W-:-:S05]  /*f350*/  HADD2.F32 R0, -RZ, R22.H0_H0 ;  /* 0x20000016ff007230 */ /* 0x010fca0000004100 */
[----:B------:R-:W-:-:S04]  /*f360*/  FMUL.FTZ R0, R0, 1 ;  /* 0x3f80000000007820 */ /* 0x000fc80000410000 */
[----:B------:R0:W4:Y:S01]  /*f370*/  F2F.F64.F32 R2, R0 ;  /* 0x0000000000027310 */ /* 0x0001220000201800 */
[----:B------:R-:W-:Y:S05]  /*f380*/  BRA `(.L_x_35968) ;  /* 0x0000000800bc7947 */ /* 0x000fea0003800000 */
.L_x_35973:
[----:B------:R0:W5:Y:S01]  /*f390*/  LDG.E.64 R2, desc[UR36][R22.64] ;  /* 0x0000002416027981 */ /* 0x000162000c1e1b00 */
[----:B------:R-:W-:Y:S05]  /*f3a0*/  BRA `(.L_x_35968) ;  /* 0x0000000800b47947 */ /* 0x000fea0003800000 */
.L_x_35963:
        /* <DEDUP_REMOVED lines=13> */
.L_x_35977:
[----:B------:R0:W5:Y:S01]  /*f480*/  LDG.E.64 R2, desc[UR36][R22.64] ;  /* 0x0000002416027981 */ /* 0x000162000c1e1b00 */
[----:B------:R-:W-:Y:S05]  /*f490*/  BRA `(.L_x_35968) ;  /* 0x0000000800787947 */ /* 0x000fea0003800000 */
.L_x_35976:
        /* <DEDUP_REMOVED lines=28> */
.L_x_35979:
        /* <DEDUP_REMOVED lines=15> */
.L_x_35978:
[----:B------:R-:W4:Y:S02]  /*f750*/  LDG.E.U16 R0, desc[UR36][R22.64] ;  /* 0x0000002416007981 */ /* 0x000f24000c1e1500 */
[----:B----4-:R-:W-:-:S04]  /*f760*/  IMAD.U32 R0, R0, 0x10000, RZ ;  /* 0x0001000000007824 */ /* 0x010fc800078e00ff */
[----:B------:R-:W-:-:S04]  /*f770*/  FMUL.FTZ R0, R0, 1 ;  /* 0x3f80000000007820 */ /* 0x000fc80000410000 */
[----:B------:R0:W4:Y:S01]  /*f780*/  F2F.F64.F32 R2, R0 ;  /* 0x0000000000027310 */ /* 0x0001220000201800 */
[----:B------:R-:W-:Y:S05]  /*f790*/  BRA `(.L_x_35968) ;  /* 0x0000000400b87947 */ /* 0x000fea0003800000 */
.L_x_35975:
        /* <DEDUP_REMOVED lines=11> */
.L_x_35982:
        /* <DEDUP_REMOVED lines=21> */
.L_x_35986:
[----:B------:R-:W-:Y:S05]  /*f9a0*/  BSYNC B1 ;  /* 0x0000000000017941 */ /* 0x000fea0003800000 */
.L_x_35985:
[----:B------:R-:W-:Y:S01]  /*f9b0*/  LEA R3, R0, 0x3b800000, 0x17 ;  /* 0x3b80000000037811 */ /* 0x000fe200078eb8ff */
[----:B------:R-:W-:-:S05]  /*f9c0*/  IMAD.SHL.U32 R0, R2, 0x100000, RZ ;  /* 0x0010000002007824 */ /* 0x000fca00078e00ff */
[----:B------:R-:W-:-:S07]  /*f9d0*/  LOP3.LUT R0, R3, R0, R4, 0xfe, !PT ;  /* 0x0000000003007212 */ /* 0x000fce00078efe04 */
.L_x_35984:
[----:B------:R-:W-:Y:S05]  /*f9e0*/  BSYNC B0 ;  /* 0x0000000000007941 */ /* 0x000fea0003800000 */
.L_x_35983:
[----:B------:R-:W-:-:S04]  /*f9f0*/  FMUL.FTZ R0, R0, 1 ;  /* 0x3f80000000007820 */ /* 0x000fc80000410000 */
[----:B------:R0:W4:Y:S01]  /*fa00*/  F2F.F64.F32 R2, R0 ;  /* 0x0000000000027310 */ /* 0x0001220000201800 */
[----:B------:R-:W-:Y:S05]  /*fa10*/  BRA `(.L_x_35968) ;  /* 0x0000000400187947 */ /* 0x000fea0003800000 */
.L_x_35981:
        /* <DEDUP_REMOVED lines=21> */
.L_x_35990:
[----:B------:R-:W-:Y:S05]  /*fb70*/  BSYNC B1 ;  /* 0x0000000000017941 */ /* 0x000fea0003800000 */
.L_x_35989:
[----:B------:R-:W-:Y:S01]  /*fb80*/  LEA R3, R0, 0x37800000, 0x17 ;  /* 0x3780000000037811 */ /* 0x000fe200078eb8ff */
[----:B------:R-:W-:-:S05]  /*fb90*/  IMAD.SHL.U32 R0, R2, 0x200000, RZ ;  /* 0x0020000002007824 */ /* 0x000fca00078e00ff */
[----:B------:R-:W-:-:S07]  /*fba0*/  LOP3.LUT R0, R3, R0, R4, 0xfe, !PT ;  /* 0x0000000003007212 */ /* 0x000fce00078efe04 */
.L_x_35988:
[----:B------:R-:W-:Y:S05]  /*fbb0*/  BSYNC B0 ;  /* 0x0000000000007941 */ /* 0x000fea0003800000 */
.L_x_35987:
[----:B------:R-:W-:-:S04]  /*fbc0*/  FMUL.FTZ R0, R0, 1 ;  /* 0x3f80000000007820 */ /* 0x000fc80000410000 */
[----:B------:R0:W4:Y:S01]  /*fbd0*/  F2F.F64.F32 R2, R0 ;  /* 0x0000000000027310 */ /* 0x0001220000201800 */
[----:B------:R-:W-:Y:S05]  /*fbe0*/  BRA `(.L_x_35968) ;  /* 0x0000000000a47947 */ /* 0x000fea0003800000 */
.L_x_35980:
        /* <DEDUP_REMOVED lines=14> */
.L_x_35994:
[----:B------:R-:W-:Y:S05]  /*fcd0*/  BSYNC B0 ;  /* 0x0000000000007941 */ /* 0x000fea0003800000 */
.L_x_35993:
[----:B------:R-:W-:-:S04]  /*fce0*/  FMUL.FTZ R0, R0, 1 ;  /* 0x3f80000000007820 */ /* 0x000fc80000410000 */
[----:B------:R0:W4:Y:S01]  /*fcf0*/  F2F.F64.F32 R2, R0 ;  /* 0x0000000000027310 */ /* 0x0001220000201800 */
[----:B------:R-:W-:Y:S05]  /*fd00*/  BRA `(.L_x_35968) ;  /* 0x00000000005c7947 */ /* 0x000fea0003800000 */
.L_x_35967:
        /* <DEDUP_REMOVED lines=16> */
.L_x_35995:
[----:B------:R-:W-:Y:S01]  /*fe10*/  CS2R R2, SRZ ;  /* 0x0000000000027805 */ /* 0x000fe2000001ff00 */
[----:B------:R-:W-:Y:S06]  /*fe20*/  BRA `(.L_x_35968) ;  /* 0x0000000000147947 */ /* 0x000fec0003800000 */
.L_x_35992:
[----:B------:R-:W4:Y:S02]  /*fe30*/  LDG.E.64 R2, desc[UR36][R22.64] ;  /* 0x0000002416027981 */ /* 0x000f24000c1e1b00 */
[----:B----4-:R-:W0:Y:S01]  /*fe40*/  I2F.F64.U64 R2, R2 ;  /* 0x0000000200027312 */ /* 0x010e220000301800 */
[----:B------:R-:W-:Y:S05]  /*fe50*/  BRA `(.L_x_35968) ;  /* 0x0000000000087947 */ /* 0x000fea0003800000 */
.L_x_35991:
[----:B------:R-:W4:Y:S02]  /*fe60*/  LDG.E R2, desc[UR36][R22.64] ;  /* 0x0000002416027981 */ /* 0x000f24000c1e1900 */
[----:B----4-:R-:W0:Y:S02]  /*fe70*/  I2F.F64.U32 R2, R2 ;  /* 0x0000000200027312 */ /* 0x010e240000201800 */
.L_x_35968:
[----:B--2---:R-:W2:Y:S01]  /*fe80*/  LDC.U8 R4, c[0x0][0x491] ;  /* 0x00012440ff047b82 */ /* 0x004ea20000000000 */
[----:B0---45:R-:W-:-:S06]  /*fe90*/  DSETP.NEU.AND P0, PT, R2, RZ, PT ;  /* 0x000000ff0200722a */ /* 0x031fcc0003f0d000 */
[----:B-1-3--:R-:W-:-:S06]  /*fea0*/  DSETP.NEU.AND P0, PT, R18, RZ, P0 ;  /* 0x000000ff1200722a */ /* 0x00afcc000070d000 */
        /* <DEDUP_REMOVED lines=14> */
.L_x_35999:
[----:B------:R-:W-:Y:S01]  /*ff90*/  STG.E.U8 desc[UR36][R16.64], R2 ;  /* 0x0000000210007986 */ /* 0x000fe2000c101124 */
[----:B------:R-:W-:Y:S05]  /*ffa0*/  EXIT ;  /* 0x000000000000794d */ /* 0x000fea0003800000 */
.L_x_35998:
        /* <DEDUP_REMOVED lines=9> */
.L_x_36002:
[----:B------:R-:W-:Y:S01]  /*10040*/  STG.E desc[UR36][R16.64], R2 ;  /* 0x0000000210007986 */ /* 0x000fe2000c101924 */
[----:B------:R-:W-:Y:S05]  /*10050*/  EXIT ;  /* 0x000000000000794d */ /* 0x000fea0003800000 */
.L_x_36001:
[----:B------:R-:W-:Y:S01]  /*10060*/  STG.E.U16 desc[UR36][R16.64], R2 ;  /* 0x0000000210007986 */ /* 0x000fe2000c101524 */
[----:B------:R-:W-:Y:S05]  /*10070*/  EXIT ;  /* 0x000000000000794d */ /* 0x000fea0003800000 */
.L_x_35997:
        /* <DEDUP_REMOVED lines=9> */
.L_x_36004:
[----:B------:R-:W-:-:S04]  /*10110*/  I2FP.F32.U32 R0, R2 ;  /* 0x0000000200007245 */ /* 0x000fc80000201000 */
[----:B------:R-:W-:-:S05]  /*10120*/  F2FP.F16.F32.PACK_AB R0, RZ, R0 ;  /* 0x00000000ff00723e */ /* 0x000fca00000000ff */
[----:B------:R-:W-:Y:S01]  /*10130*/  STG.E.U16 desc[UR36][R16.64], R0 ;  /* 0x0000000010007986 */ /* 0x000fe2000c101524 */
[----:B------:R-:W-:Y:S05]  /*10140*/  EXIT ;  /* 0x000000000000794d */ /* 0x000fea0003800000 */
.L_x_36003:
        /* <DEDUP_REMOVED lines=10> */
.L_x_36006:
[----:B------:R-:W-:-:S04]  /*101f0*/  I2FP.F32.U32 R2, R2 ;  /* 0x0000000200027245 */ /* 0x000fc80000201000 */
[----:B------:R-:W-:-:S04]  /*10200*/  F2FP.F16.F32.PACK_AB R3, RZ, R2 ;  /* 0x00000002ff03723e */ /* 0x000fc800000000ff */
[----:B------:R-:W-:-:S05]  /*10210*/  PRMT R3, R3, 0x5410, RZ ;  /* 0x0000541003037816 */ /* 0x000fca00000000ff */
[----:B------:R-:W-:Y:S01]  /*10220*/  STG.E desc[UR36][R16.64], R3 ;  /* 0x0000000310007986 */ /* 0x000fe2000c101924 */
[----:B------:R-:W-:Y:S05]  /*10230*/  EXIT ;  /* 0x000000000000794d */ /* 0x000fea0003800000 */
.L_x_36005:
[----:B------:R-:W0:Y:S02]  /*10240*/  I2F.F64.U32 R2, R2 ;  /* 0x0000000200027312 */ /* 0x000e240000201800 */
[----:B0-----:R-:W-:Y:S01]  /*10250*/  STG.E.64 desc[UR36][R16.64], R2 ;  /* 0x0000000210007986 */ /* 0x001fe2000c101b24 */
[----:B------:R-:W-:Y:S05]  /*10260*/  EXIT ;  /* 0x000000000000794d */ /* 0x000fea0003800000 */
.L_x_35996:
        /* <DEDUP_REMOVED lines=10> */
.L_x_36009:
[----:B------:R-:W0:Y:S01]  /*10310*/  I2F.F64.U32 R4, R2 ;  /* 0x0000000200047312 */ /* 0x000e220000201800 */
[----:B------:R-:W-:-:S05]  /*10320*/  CS2R R6, SRZ ;  /* 0x0000000000067805 */ /* 0x000fca000001ff00 */
[----:B0-----:R-:W-:Y:S01]  /*10330*/  STG.E.128 desc[UR36][R16.64], R4 ;  /* 0x0000000410007986 */ /* 0x001fe2000c101d24 */
[----:B------:R-:W-:Y:S05]  /*10340*/  EXIT ;  /* 0x000000000000794d */ /* 0x000fea0003800000 */
.L_x_36008:
        /* <DEDUP_REMOVED lines=21> */
.L_x_36013:
[----:B------:R-:W-:Y:S05]  /*104a0*/  BSYNC B0 ;  /* 0x0000000000007941 */ /* 0x000fea0003800000 */
.L_x_36012:
[----:B------:R-:W-:-:S05]  /*104b0*/  LOP3.LUT R3, R0, R3, RZ, 0xfc, !PT ;  /* 0x0000000300037212 */ /* 0x000fca00078efcff */
[----:B------:R-:W-:Y:S01]  /*104c0*/  STG.E.U8 desc[UR36][R16.64], R3 ;  /* 0x0000000310007986 */ /* 0x000fe2000c101124 */
[----:B------:R-:W-:Y:S05]  /*104d0*/  EXIT ;  /* 0x000000000000794d */ /* 0x000fea0003800000 */
.L_x_36011:
        /* <DEDUP_REMOVED lines=13> */
.L_x_36015:
[----:B------:R-:W-:Y:S01]  /*105b0*/  IMAD.MOV.U32 R0, RZ, RZ, 0x7f ;  /* 0x0000007fff007424 */ /* 0x000fe200078e00ff */
[----:B------:R-:W-:-:S04]  /*105c0*/  ISETP.GT.U32.AND P0, PT, R2, 0x7f800000, PT ;  /* 0x7f8000000200780c */ /* 0x000fc80003f04070 */
[----:B------:R-:W-:-:S09]  /*105d0*/  SEL R0, R0, 0x7c, P0 ;  /* 0x0000007c00007807 */ /* 0x000fd20000000000 */
.L_x_36016:
[----:B------:R-:W-:Y:S05]  /*105e0*/  BSYNC B0 ;  /* 0x0000000000007941 */ /* 0x000fea0003800000 */
.L_x_36014:
[----:B------:R-:W-:-:S04]  /*105f0*/  LOP3.LUT R2, R3, 0x80000000, RZ, 0xc0, !PT ;  /* 0x8000000003027812 */ /* 0x000fc800078ec0ff */
[----:B------:R-:W-:-:S04]  /*10600*/  SHF.R.U32.HI R3, RZ, 0x18, R2 ;  /* 0x00000018ff037819 */ /* 0x000fc80000011602 */
[----:B------:R-:W-:-:S05]  /*10610*/  LOP3.LUT R3, R0, R3, RZ, 0xfc, !PT ;  /* 0x0000000300037212 */ /* 0x000fca00078efcff */
[----:B------:R-:W-:Y:S01]  /*10620*/  STG.E.U8 desc[UR36][R16.64], R3 ;  /* 0x0000000310007986 */ /* 0x000fe2000c101124 */
[----:B------:R-:W-:Y:S05]  /*10630*/  EXIT ;  /* 0x000000000000794d */ /* 0x000fea0003800000 */
.L_x_36010:
[----:B------:R-:W-:-:S04]  /*10640*/  I2FP.F32.U32 R0, R2 ;  /* 0x0000000200007245 */ /* 0x000fc80000201000 */
[----:B------:R-:W-:-:S05]  /*10650*/  F2FP.BF16.F32.PACK_AB R0, RZ, R0 ;  /* 0x00000000ff00723e */ /* 0x000fca00000010ff */
[----:B------:R-:W-:Y:S01]  /*10660*/  STG.E.U16 desc[UR36][R16.64], R0 ;  /* 0x0000000010007986 */ /* 0x000fe2000c101524 */
[----:B------:R-:W-:Y:S05]  /*10670*/  EXIT ;  /* 0x000000000000794d */ /* 0x000fea0003800000 */
.L_x_36007:
        /* <DEDUP_REMOVED lines=10> */
.L_x_36019:
        /* <DEDUP_REMOVED lines=17> */
.L_x_36022:
[----:B------:R-:W-:-:S04]  /*10830*/  LOP3.LUT R2, R3, 0x80000000, RZ, 0xc0, !PT ;  /* 0x8000000003027812 */ /* 0x000fc800078ec0ff */
[----:B------:R-:W-:-:S04]  /*10840*/  SHF.R.U32.HI R3, RZ, 0x18, R2 ;  /* 0x00000018ff037819 */ /* 0x000fc80000011602 */
[----:B------:R-:W-:-:S04]  /*10850*/  LOP3.LUT R0, R0, R3, RZ, 0xfc, !PT ;  /* 0x0000000300007212 */ /* 0x000fc800078efcff */
[----:B------:R-:W-:-:S07]  /*10860*/  PRMT R8, R0, 0x7610, R8 ;  /* 0x0000761000087816 */ /* 0x000fce0000000008 */
.L_x_36021:
[----:B------:R-:W-:Y:S05]  /*10870*/  BSYNC B0 ;  /* 0x0000000000007941 */ /* 0x000fea0003800000 */
.L_x_36020:
[----:B------:R-:W-:Y:S01]  /*10880*/  STG.E.U8 desc[UR36][R16.64], R8 ;  /* 0x0000000810007986 */ /* 0x000fe2000c101124 */
[----:B------:R-:W-:Y:S05]  /*10890*/  EXIT ;  /* 0x000000000000794d */ /* 0x000fea0003800000 */
.L_x_36018:
        /* <DEDUP_REMOVED lines=17> */
.L_x_36025:
[----:B------:R-:W-:-:S04]  /*109b0*/  LOP3.LUT R2, R3, 0x80000000, RZ, 0xc0, !PT ;  /* 0x8000000003027812 */ /* 0x000fc800078ec0ff */
[----:B------:R-:W-:-:S04]  /*109c0*/  SHF.R.U32.HI R3, RZ, 0x18, R2 ;  /* 0x00000018ff037819 */ /* 0x000fc80000011602 */
[----:B------:R-:W-:-:S04]  /*109d0*/  LOP3.LUT R0, R0, R3, RZ, 0xfc, !PT ;  /* 0x0000000300007212 */ /* 0x000fc800078efcff */
[----:B------:R-:W-:-:S07]  /*109e0*/  PRMT R8, R0, 0x7610, R8 ;  /* 0x0000761000087816 */ /* 0x000fce0000000008 */
.L_x_36024:
[----:B------:R-:W-:Y:S05]  /*109f0*/  BSYNC B0 ;  /* 0x0000000000007941 */ /* 0x000fea0003800000 */
.L_x_36023:
[----:B------:R-:W-:Y:S01]  /*10a00*/  STG.E.U8 desc[UR36][R16.64], R8 ;  /* 0x0000000810007986 */ /* 0x000fe2000c101124 */
[----:B------:R-:W-:Y:S05]  /*10a10*/  EXIT ;  /* 0x000000000000794d */ /* 0x000fea0003800000 */
.L_x_36017:
        /* <DEDUP_REMOVED lines=22> */
.L_x_36000:
        /* <DEDUP_REMOVED lines=16> */
.L_x_36028:
[----:B------:R-:W-:Y:S05]  /*10c80*/  EXIT ;  /* 0x000000000000794d */ /* 0x000fea0003800000 */
.L_x_36027:
[----:B------:R-:W-:-:S05]  /*10c90*/  IMAD.MOV.U32 R3, RZ, RZ, RZ ;  /* 0x000000ffff037224 */ /* 0x000fca00078e00ff */
[----:B------:R-:W-:Y:S01]  /*10ca0*/  STG.E.64 desc[UR36][R16.64], R2 ;  /* 0x0000000210007986 */ /* 0x000fe2000c101b24 */
[----:B------:R-:W-:Y:S05]  /*10cb0*/  EXIT ;  /* 0x000000000000794d */ /* 0x000fea0003800000 */
.L_x_36026:
[----:B------:R-:W-:Y:S01]  /*10cc0*/  STG.E desc[UR36][R16.64], R2 ;  /* 0x0000000210007986 */ /* 0x000fe2000c101924 */
[----:B------:R-:W-:Y:S05]  /*10cd0*/  EXIT ;  /* 0x000000000000794d */ /* 0x000fea0003800000 */
.L_x_36029:
        /* <DEDUP_REMOVED lines=10> */
.L_x_44092:


//--------------------- .text._ZN2at6native27unrolled_elementwise_kernelINS0_13BinaryFunctorIddbZZZNS0_23logical_and_kernel_cudaERNS_14TensorIteratorEENKUlvE0_clEvENKUlvE4_clEvEUlddE_EESt5arrayIPcLm3EELi4E23TrivialOffsetCalculatorILi2EjESC_ILi1EjENS0_6memory12LoadWithCastILi2EEENSF_13StoreWithCastILi1EEEEEviT_T0_T2_T3_T4_T5_ --------------------------
	.section	.text._ZN2at6native27unrolled_elementwise_kernelINS0_13BinaryFunctorIddbZZZNS0_23logical_and_kernel_cudaERNS_14TensorIteratorEENKUlvE0_clEvENKUlvE4_clEvEUlddE_EESt5arrayIPcLm3EELi4E23TrivialOffsetCalculatorILi2EjESC_ILi1EjENS0_6memory12LoadWithCastILi2EEENSF_13StoreWithCastILi1EEEEEviT_T0_T2_T3_T4_T5_,"ax",@progbits
	.align	128
        .global         _ZN2at6native27unrolled_elementwise_kernelINS0_13BinaryFunctorIddbZZZNS0_23logical_and_kernel_cudaERNS_14TensorIteratorEENKUlvE0_clEvENKUlvE4_clEvEUlddE_EESt5arrayIPcLm3EELi4E23TrivialOffsetCalculatorILi2EjESC_ILi1EjENS0_6memory12LoadWithCastILi2EEENSF_13StoreWithCastILi1EEEEEviT_T0_T2_T3_T4_T5_
        .type           _ZN2at6native27unrolled_elementwise_kernelINS0_13BinaryFunctorIddbZZZNS0_23logical_and_kernel_cudaERNS_14TensorIteratorEENKUlvE0_clEvENKUlvE4_clEvEUlddE_EESt5arrayIPcLm3EELi4E23TrivialOffsetCalculatorILi2EjESC_ILi1EjENS0_6memory12LoadWithCastILi2EEENSF_13StoreWithCastILi1EEEEEviT_T0_T2_T3_T4_T5_,@function
        .size           _ZN2at6native27unrolled_elementwise_kernelINS0_13BinaryFunctorIddbZZZNS0_23logical_and_kernel_cudaERNS_14TensorIteratorEENKUlvE0_clEvENKUlvE4_clEvEUlddE_EESt5arrayIPcLm3EELi4E23TrivialOffsetCalculatorILi2EjESC_ILi1EjENS0_6memory12LoadWithCastILi2EEENSF_13StoreWithCastILi1EEEEEviT_T0_T2_T3_T4_T5_,(.L_x_44093 - _ZN2at6native27unrolled_elementwise_kernelINS0_13BinaryFunctorIddbZZZNS0_23logical_and_kernel_cudaERNS_14TensorIteratorEENKUlvE0_clEvENKUlvE4_clEvEUlddE_EESt5arrayIPcLm3EELi4E23TrivialOffsetCalculatorILi2EjESC_ILi1EjENS0_6memory12LoadWithCastILi2EEENSF_13StoreWithCastILi1EEEEEviT_T0_T2_T3_T4_T5_)
        .other          _ZN2at6native27unrolled_elementwise_kernelINS0_13BinaryFunctorIddbZZZNS0_23logical_and_kernel_cudaERNS_14TensorIteratorEENKUlvE0_clEvENKUlvE4_clEvEUlddE_EESt5arrayIPcLm3EELi4E23TrivialOffsetCalculatorILi2EjESC_ILi1EjENS0_6memory12LoadWithCastILi2EEENSF_13StoreWithCastILi1EEEEEviT_T0_T2_T3_T4_T5_,@"STO_CUDA_ENTRY STV_DEFAULT"
_ZN2at6native27unrolled_elementwise_kernelINS0_13BinaryFunctorIddbZZZNS0_23logical_and_kernel_cudaERNS_14TensorIteratorEENKUlvE0_clEvENKUlvE4_clEvEUlddE_EESt5arrayIPcLm3EELi4E23TrivialOffsetCalculatorILi2EjESC_ILi1EjENS0_6memory12LoadWithCastILi2EEENSF_13StoreWithCastILi1EEEEEviT_T0_T2_T3_T4_T5_:
.text._ZN2at6native27unrolled_elementwise_kernelINS0_13BinaryFunctorIddbZZZNS0_23logical_and_kernel_cudaERNS_14TensorIteratorEENKUlvE0_clEvENKUlvE4_clEvEUlddE_EESt5arrayIPcLm3EELi4E23TrivialOffsetCalculatorILi2EjESC_ILi1EjENS0_6memory12LoadWithCastILi2EEENSF_13StoreWithCastILi1EEEEEviT_T0_T2_T3_T4_T5_:
        /* <DEDUP_REMOVED lines=34> */
.L_x_36035:
[----:B------:R-:W2:Y:S02]  /*0220*/  LDG.E.U8 R4, desc[UR36][R4.64] ;  /* 0x0000002404047981 */ /* 0x000ea4000c1e1100 */
[----:B--2---:R0:W1:Y:S01]  /*0230*/  I2F.F64.U16 R30, R4 ;  /* 0x00000004001e7312 */ /* 0x0040620000101800 */
[----:B------:R-:W-:Y:S05]  /*0240*/  BRA `(.L_x_36037) ;  /* 0x0000000c00747947 */ /* 0x000fea0003800000 */
.L_x_36034:
        /* <DEDUP_REMOVED lines=9> */
.L_x_36039:
[----:B------:R-:W2:Y:S02]  /*02e0*/  LDG.E R4, desc[UR36][R4.64] ;  /* 0x0000002404047981 */ /* 0x000ea4000c1e1900 */
[----:B--2---:R1:W2:Y:S01]  /*02f0*/  I2F.F64 R30, R4 ;  /* 0x00000004001e7312 */ /* 0x0042a20000201c00 */
[----:B------:R-:W-:Y:S05]  /*0300*/  BRA `(.L_x_36037) ;  /* 0x0000000c00447947 */ /* 0x000fea0003800000 */
.L_x_36038:
[----:B------:R-:W2:Y:S02]  /*0310*/  LDG.E.U16 R4, desc[UR36][R4.64] ;  /* 0x0000002404047981 */ /* 0x000ea4000c1e1500 */
[----:B--2---:R3:W4:Y:S01]  /*0320*/  I2F.F64.S16 R30, R4 ;  /* 0x00000004001e7312 */ /* 0x0047220000101c00 */
[----:B------:R-:W-:Y:S05]  /*0330*/  BRA `(.L_x_36037) ;  /* 0x0000000c00387947 */ /* 0x000fea0003800000 */
.L_x_36033:
        /* <DEDUP_REMOVED lines=10> */
.L_x_36041:
[----:B------:R-:W2:Y:S02]  /*03e0*/  LDG.E.U16 R0, desc[UR36][R4.64] ;  /* 0x0000002404007981 */ /* 0x000ea4000c1e1500 */
[----:B--2---:R-:W-:-:S05]  /*03f0*/  HADD2.F32 R0, -RZ, R0.H0_H0 ;  /* 0x20000000ff007230 */ /* 0x004fca0000004100 */
[----:B------:R-:W-:-:S04]  /*0400*/  FMUL.FTZ R0, R0, 1 ;  /* 0x3f80000000007820 */ /* 0x000fc80000410000 */
[----:B------:R0:W1:Y:S01]  /*0410*/  F2F.F64.F32 R30, R0 ;  /* 0x00000000001e7310 */ /* 0x0000620000201800 */
[----:B------:R-:W-:Y:S05]  /*0420*/  BRA `(.L_x_36037) ;  /* 0x0000000800fc7947 */ /* 0x000fea0003800000 */
.L_x_36040:
        /* <DEDUP_REMOVED lines=10> */
.L_x_36043:
[----:B------:R-:W2:Y:S02]  /*04d0*/  LDG.E.U16 R4, desc[UR36][R4.64] ;  /* 0x0000002404047981 */ /* 0x000ea4000c1e1500 */
[----:B--2---:R-:W-:-:S05]  /*04e0*/  HADD2.F32 R0, -RZ, R4.H0_H0 ;  /* 0x20000004ff007230 */ /* 0x004fca0000004100 */
[----:B------:R-:W-:-:S04]  /*04f0*/  FMUL.FTZ R0, R0, 1 ;  /* 0x3f80000000007820 */ /* 0x000fc80000410000 */
[----:B------:R0:W1:Y:S01]  /*0500*/  F2F.F64.F32 R30, R0 ;  /* 0x00000000001e7310 */ /* 0x0000620000201800 */
[----:B------:R-:W-:Y:S05]  /*0510*/  BRA `(.L_x_36037) ;  /* 0x0000000800c07947 */ /* 0x000fea0003800000 */
.L_x_36042:
[----:B------:R0:W5:Y:S01]  /*0520*/  LDG.E.64 R30, desc[UR36][R4.64] ;  /* 0x00000024041e7981 */ /* 0x000162000c1e1b00 */
[----:B------:R-:W-:Y:S05]  /*0530*/  BRA `(.L_x_36037) ;  /* 0x0000000800b87947 */ /* 0x000fea0003800000 */
.L_x_36032:
        /* <DEDUP_REMOVED lines=13> */
.L_x_36046:
[----:B------:R0:W5:Y:S01]  /*0610*/  LDG.E.64 R30, desc[UR36][R4.64] ;  /* 0x00000024041e7981 */ /* 0x000162000c1e1b00 */
[----:B------:R-:W-:Y:S05]  /*0620*/  BRA `(.L_x_36037) ;  /* 0x00000008007c7947 */ /* 0x000fea0003800000 */
.L_x_36045:
        /* <DEDUP_REMOVED lines=28> */
.L_x_36048:
        /* <DEDUP_REMOVED lines=16> */
.L_x_36047:
[----:B------:R-:W2:Y:S02]  /*08f0*/  LDG.E.U16 R0, desc[UR36][R4.64] ;  /* 0x0000002404007981 */ /* 0x000ea4000c1e1500 */
[----:B--2---:R-:W-:-:S04]  /*0900*/  IMAD.U32 R0, R0, 0x10000, RZ ;  /* 0x0001000000007824 */ /* 0x004fc800078e00ff */
[----:B------:R-:W-:-:S04]  /*0910*/  FMUL.FTZ R0, R0, 1 ;  /* 0x3f80000000007820 */ /* 0x000fc80000410000 */
[----:B------:R0:W1:Y:S01]  /*0920*/  F2F.F64.F32 R30, R0 ;  /* 0x00000000001e7310 */ /* 0x0000620000201800 */
[----:B------:R-:W-:Y:S05]  /*0930*/  BRA `(.L_x_36037) ;  /* 0x0000000400b87947 */ /* 0x000fea0003800000 */
.L_x_36044:
        /* <DEDUP_REMOVED lines=11> */
.L_x_36051:
        /* <DEDUP_REMOVED lines=21> */
.L_x_36055:
[----:B------:R-:W-:Y:S05]  /*0b40*/  BSYNC B1 ;  /* 0x0000000000017941 */ /* 0x000fea0003800000 */
.L_x_36054:
[----:B------:R-:W-:Y:S01]  /*0b50*/  LEA R5, R0, 0x3b800000, 0x17 ;  /* 0x3b80000000057811 */ /* 0x000fe200078eb8ff */
[----:B------:R-:W-:-:S05]  /*0b60*/  IMAD.SHL.U32 R0, R3, 0x100000, RZ ;  /* 0x0010000003007824 */ /* 0x000fca00078e00ff */
[----:B------:R-:W-:-:S07]  /*0b70*/  LOP3.LUT R0, R5, R0, R6, 0xfe, !PT ;  /* 0x0000000005007212 */ /* 0x000fce00078efe06 */
.L_x_36053:
[----:B------:R-:W-:Y:S05]  /*0b80*/  BSYNC B0 ;  /* 0x0000000000007941 */ /* 0x000fea0003800000 */
.L_x_36052:
[----:B------:R-:W-:-:S04]  /*0b90*/  FMUL.FTZ R0, R0, 1 ;  /* 0x3f80000000007820 */ /* 0x000fc80000410000 */
[----:B------:R0:W1:Y:S01]  /*0ba0*/  F2F.F64.F32 R30, R0 ;  /* 0x00000000001e7310 */ /* 0x0000620000201800 */
[----:B------:R-:W-:Y:S05]  /*0bb0*/  BRA `(.L_x_36037) ;  /* 0x0000000400187947 */ /* 0x000fea0003800000 */
.L_x_36050:
        /* <DEDUP_REMOVED lines=21> */
.L_x_36059:
[----:B------:R-:W-:Y:S05]  /*0d10*/  BSYNC B1 ;  /* 0x0000000000017941 */ /* 0x000fea0003800000 */
.L_x_36058:
[----:B------:R-:W-:Y:S01]  /*0d20*/  LEA R5, R0, 0x37800000, 0x17 ;  /* 0x3780000000057811 */ /* 0x000fe200078eb8ff */
[----:B------:R-:W-:-:S05]  /*0d30*/  IMAD.SHL.U32 R0, R3, 0x200000, RZ ;  /* 0x0020000003007824 */ /* 0x000fca00078e00ff */
[----:B------:R-:W-:-:S07]  /*0d40*/  LOP3.LUT R0, R5, R0, R6, 0xfe, !PT ;  /* 0x0000000005007212 */ /* 0x000fce00078efe06 */
.L_x_36057:
[----:B------:R-:W-:Y:S05]  /*0d50*/  BSYNC B0 ;  /* 0x0000000000007941 */ /* 0x000fea0003800000 */
.L_x_36056:
[----:B------:R-:W-:-:S04]  /*0d60*/  FMUL.FTZ R0, R0, 1 ;  /* 0x3f80000000007820 */ /* 0x000fc80000410000 */
[----:B------:R0:W1:Y:S01]  /*0d70*/  F2F.F64.F32 R30, R0 ;  /* 0x00000000001e7310 */ /* 0x0000620000201800 */
[----:B------:R-:W-:Y:S05]  /*0d80*/  BRA `(.L_x_36037) ;  /* 0x0000000000a47947 */ /* 0x000fea0003800000 */
.L_x_36049:
        /* <DEDUP_REMOVED lines=14> */
.L_x_36063:
[----:B------:R-:W-:Y:S05]  /*0e70*/  BSYNC B0 ;  /* 0x0000000000007941 */ /* 0x000fea0003800000 */
.L_x_36062:
[----:B------:R-:W-:-:S04]  /*0e80*/  FMUL.FTZ R0, R0, 1 ;  /* 0x3f80000000007820 */ /* 0x000fc80000410000 */
[----:B------:R0:W1:Y:S01]  /*0e90*/  F2F.F64.F32 R30, R0 ;  /* 0x00000000001e7310 */ /* 0x0000620000201800 */
[----:B------:R-:W-:Y:S05]  /*0ea0*/  BRA `(.L_x_36037) ;  /* 0x00000000005c7947 */ /* 0x000fea0003800000 */
.L_x_36036:
        /* <DEDUP_REMOVED lines=16> */
.L_x_36064:
[----:B------:R-:W-:Y:S01]  /*0fb0*/  CS2R R30, SRZ ;  /* 0x00000000001e7805 */ /* 0x000fe2000001ff00 */
[----:B------:R-:W-:Y:S06]  /*0fc0*/  BRA `(.L_x_36037) ;  /* 0x0000000000147947 */ /* 0x000fec0003800000 */
.L_x_36061:
[----:B------:R-:W2:Y:S02]  /*0fd0*/  LDG.E.64 R30, desc[UR36][R4.64] ;  /* 0x00000024041e7981 */ /* 0x000ea4000c1e1b00 */
[----:B--2---:R-:W0:Y:S01]  /*0fe0*/  I2F.F64.U64 R30, R30 ;  /* 0x0000001e001e7312 */ /* 0x004e220000301800 */
[----:B------:R-:W-:Y:S05]  /*0ff0*/  BRA `(.L_x_36037) ;  /* 0x0000000000087947 */ /* 0x000fea0003800000 */
.L_x_36060:
[----:B------:R-:W2:Y:S02]  /*1000*/  LDG.E R4, desc[UR36][R4.64] ;  /* 0x0000002404047981 */ /* 0x000ea4000c1e1900 */
[----:B--2---:R0:W1:Y:S02]  /*1010*/  I2F.F64.U32 R30, R4 ;  /* 0x00000004001e7312 */ /* 0x0040640000201800 */
.L_x_36037:
        /* <DEDUP_REMOVED lines=19> */
.L_x_36068:
[----:B------:R-:W3:Y:S02]  /*1150*/  LDG.E.U8 R4, desc[UR36][R4.64] ;  /* 0x0000002404047981 */ /* 0x000ee4000c1e1100 */
[----:B---3--:R3:W0:Y:S01]  /*1160*/  I2F.F64.U16 R28, R4 ;  /* 0x00000004001c7312 */ /* 0x0086220000101800 */
[----:B------:R-:W-:Y:S05]  /*1170*/  BRA `(.L_x_36070) ;  /* 0x0000000c00707947 */ /* 0x000fea0003800000 */
.L_x_36067:
        /* <DEDUP_REMOVED lines=9> */
.L_x_36072:
[----:B------:R-:W3:Y:S02]  /*1210*/  LDG.E R4, desc[UR36][R4.64] ;  /* 0x0000002404047981 */ /* 0x000ee4000c1e1900 */
[----:B---3--:R0:W1:Y:S01]  /*1220*/  I2F.F64 R28, R4 ;  /* 0x00000004001c7312 */ /* 0x0080620000201c00 */
[----:B------:R-:W-:Y:S05]  /*1230*/  BRA `(.L_x_36070) ;  /* 0x0000000c00407947 */ /* 0x000fea0003800000 */
.L_x_36071:
[----:B------:R-:W3:Y:S02]  /*1240*/  LDG.E.U16 R4, desc[UR36][R4.64] ;  /* 0x0000002404047981 */ /* 0x000ee4000c1e1500 */
[----:B---3--:R0:W1:Y:S01]  /*1250*/  I2F.F64.S16 R28, R4 ;  /* 0x00000004001c7312 */ /* 0x0080620000101c00 */
[----:B------:R-:W-:Y:S05]  /*1260*/  BRA `(.L_x_36070) ;  /* 0x0000000c00347947 */ /* 0x000fea0003800000 */
.L_x_36066:
        /* <DEDUP_REMOVED lines=10> */
.L_x_36074:
[----:B------:R-:W3:Y:S02]  /*1310*/  LDG.E.U16 R0, desc[UR36][R4.64] ;  /* 0x0000002404007981 */ /* 0x000ee4000c1e1500 */
[----:B---3--:R-:W-:-:S05]  /*1320*/  HADD2.F32 R0, -RZ, R0.H0_H0 ;  /* 0x20000000ff007230 */ /* 0x008fca0000004100 */
[----:B------:R-:W-:-:S04]  /*1330*/  FMUL.FTZ R0, R0, 1 ;  /* 0x3f80000000007820 */ /* 0x000fc80000410000 */
[----:B------:R0:W1:Y:S01]  /*1340*/  F2F.F64.F32 R28, R0 ;  /* 0x00000000001c7310 */ /* 0x0000620000201800 */
[----:B------:R-:W-:Y:S05]  /*1350*/  BRA `(.L_x_36070) ;  /* 0x0000000800f87947 */ /* 0x000fea0003800000 */
.L_x_36073:
        /* <DEDUP_REMOVED lines=10> */
.L_x_36076:
[----:B------:R-:W3:Y:S02]  /*1400*/  LDG.E.U16 R4, desc[UR36][R4.64] ;  /* 0x0000002404047981 */ /* 0x000ee4000c1e1500 */
[----:B---3--:R-:W-:-:S05]  /*1410*/  HADD2.F32 R0, -RZ, R4.H0_H0 ;  /* 0x20000004ff007230 */ /* 0x008fca0000004100 */
[----:B------:R-:W-:-:S04]  /*1420*/  FMUL.FTZ R0, R0, 1 ;  /* 0x3f80000000007820 */ /* 0x000fc80000410000 */
[----:B------:R0:W1:Y:S01]  /*1430*/  F2F.F64.F32 R28, R0 ;  /* 0x00000000001c7310 */ /* 0x0000620000201800 */
[----:B------:R-:W-:Y:S05]  /*1440*/  BRA `(.L_x_36070) ;  /* 0x0000000800bc7947 */ /* 0x000fea0003800000 */
.L_x_36075:
[----:B------:R0:W5:Y:S01]  /*1450*/  LDG.E.64 R28, desc[UR36][R4.64] ;  /* 0x00000024041c7981 */ /* 0x000162000c1e1b00 */
[----:B------:R-:W-:Y:S05]  /*1460*/  BRA `(.L_x_36070) ;  /* 0x0000000800b47947 */ /* 0x000fea0003800000 */
.L_x_36065:
        /* <DEDUP_REMOVED lines=13> */
.L_x_36079:
[----:B------:R0:W5:Y:S01]  /*1540*/  LDG.E.64 R28, desc[UR36][R4.64] ;  /* 0x00000024041c7981 */ /* 0x000162000c1e1b00 */
[----:B------:R-:W-:Y:S05]  /*1550*/  BRA `(.L_x_36070) ;  /* 0x0000000800787947 */ /* 0x000fea0003800000 */
.L_x_36078:
        /* <DEDUP_REMOVED lines=28> */
.L_x_36081:
        /* <DEDUP_REMOVED lines=15> */
.L_x_36080:
[----:B------:R-:W3:Y:S02]  /*1810*/  LDG.E.U16 R0, desc[UR36][R4.64] ;  /* 0x0000002404007981 */ /* 0x000ee4000c1e1500 */
[----:B---3--:R-:W-:-:S04]  /*1820*/  IMAD.U32 R0, R0, 0x10000, RZ ;  /* 0x0001000000007824 */ /* 0x008fc800078e00ff */
[----:B------:R-:W-:-:S04]  /*1830*/  FMUL.FTZ R0, R0, 1 ;  /* 0x3f80000000007820 */ /* 0x000fc80000410000 */
[----:B------:R0:W1:Y:S01]  /*1840*/  F2F.F64.F32 R28, R0 ;  /* 0x00000000001c7310 */ /* 0x0000620000201800 */
[----:B------:R-:W-:Y:S05]  /*1850*/  BRA `(.L_x_36070) ;  /* 0x0000000400b87947 */ /* 0x000fea0003800000 */
.L_x_36077:
        /* <DEDUP_REMOVED lines=11> */
.L_x_36084:
        /* <DEDUP_REMOVED lines=21> */
.L_x_36088:
[----:B------:R-:W-:Y:S05]  /*1a60*/  BSYNC B1 ;  /* 0x0000000000017941 */ /* 0x000fea0003800000 */
.L_x_36087:
[----:B------:R-:W-:Y:S01]  /*1a70*/  LEA R5, R0, 0x3b800000, 0x17 ;  /* 0x3b80000000057811 */ /* 0x000fe200078eb8ff */
[----:B------:R-:W-:-:S05]  /*1a80*/  IMAD.SHL.U32 R0, R3, 0x100000, RZ ;  /* 0x0010000003007824 */ /* 0x000fca00078e00ff */
[----:B------:R-:W-:-:S07]  /*1a90*/  LOP3.LUT R0, R5, R0, R6, 0xfe, !PT ;  /* 0x0000000005007212 */ /* 0x000fce00078efe06 */
.L_x_36086:
[----:B------:R-:W-:Y:S05]  /*1aa0*/  BSYNC B0 ;  /* 0x0000000000007941 */ /* 0x000fea0003800000 */
.L_x_36085:
[----:B------:R-:W-:-:S04]  /*1ab0*/  FMUL.FTZ R0, R0, 1 ;  /* 0x3f80000000007820 */ /* 0x000fc80000410000 */
[----:B------:R0:W1:Y:S01]  /*1ac0*/  F2F.F64.F32 R28, R0 ;  /* 0x00000000001c7310 */ /* 0x0000620000201800 */
[----:B------:R-:W-:Y:S05]  /*1ad0*/  BRA `(.L_x_36070) ;  /* 0x0000000400187947 */ /* 0x000fea0003800000 */
.L_x_36083:
        /* <DEDUP_REMOVED lines=21> */
.L_x_36092:
[----:B------:R-:W-:Y:S05]  /*1c30*/  BSYNC B1 ;  /* 0x0000000000017941 */ /* 0x000fea0003800000 */
.L_x_36091:
[----:B------:R-:W-:Y:S01]  /*1c40*/  LEA R5, R0, 0x37800000, 0x17 ;  /* 0x3780000000057811 */ /* 0x000fe200078eb8ff */
[----:B------:R-:W-:-:S05]  /*1c50*/  IMAD.SHL.U32 R0, R3, 0x200000, RZ ;  /* 0x0020000003007824 */ /* 0x000fca00078e00ff */
[----:B------:R-:W-:-:S07]  /*1c60*/  LOP3.LUT R0, R5, R0, R6, 0xfe, !PT ;  /* 0x0000000005007212 */ /* 0x000fce00078efe06 */
.L_x_36090:
[----:B------:R-:W-:Y:S05]  /*1c70*/  BSYNC B0 ;  /* 0x0000000000007941 */ /* 0x000fea0003800000 */
.L_x_36089:
[----:B------:R-:W-:-:S04]  /*1c80*/  FMUL.FTZ R0, R0, 1 ;  /* 0x3f80000000007820 */ /* 0x000fc80000410000 */
[----:B------:R0:W1:Y:S01]  /*1c90*/  F2F.F64.F32 R28, R0 ;  /* 0x00000000001c7310 */ /* 0x0000620000201800 */
[----:B------:R-:W-:Y:S05]  /*1ca0*/  BRA `(.L_x_36070) ;  /* 0x0000000000a47947 */ /* 0x000fea0003800000 */
.L_x_36082:
        /* <DEDUP_REMOVED lines=14> */
.L_x_36096:
[----:B------:R-:W-:Y:S05]  /*1d90*/  BSYNC B0 ;  /* 0x0000000000007941 */ /* 0x000fea0003800000 */
.L_x_36095:
[----:B------:R-:W-:-:S04]  /*1da0*/  FMUL.FTZ R0, R0, 1 ;  /* 0x3f80000000007820 */ /* 0x000fc80000410000 */
[----:B------:R0:W1:Y:S01]  /*1db0*/  F2F.F64.F32 R28, R0 ;  /* 0x00000000001c7310 */ /* 0x0000620000201800 */
[----:B------:R-:W-:Y:S05]  /*1dc0*/  BRA `(.L_x_36070) ;  /* 0x00000000005c7947 */ /* 0x000fea0003800000 */
.L_x_36069:
        /* <DEDUP_REMOVED lines=16> */
.L_x_36097:
[----:B------:R-:W-:Y:S01]  /*1ed0*/  CS2R R28, SRZ ;  /* 0x00000000001c7805 */ /* 0x000fe2000001ff00 */
[----:B------:R-:W-:Y:S06]  /*1ee0*/  BRA `(.L_x_36070) ;  /* 0x0000000000147947 */ /* 0x000fec0003800000 */
.L_x_36094:
[----:B------:R-:W3:Y:S02]  /*1ef0*/  LDG.E.64 R28, desc[UR36][R4.64] ;  /* 0x00000024041c7981 */ /* 0x000ee4000c1e1b00 */
[----:B---3--:R-:W0:Y:S01]  /*1f00*/  I2F.F64.U64 R28, R28 ;  /* 0x0000001c001c7312 */ /* 0x008e220000301800 */
[----:B------:R-:W-:Y:S05]  /*1f10*/  BRA `(.L_x_36070) ;  /* 0x0000000000087947 */ /* 0x000fea0003800000 */
.L_x_36093:
[----:B------:R-:W3:Y:S02]  /*1f20*/  LDG.E R4, desc[UR36][R4.64] ;  /* 0x0000002404047981 */ /* 0x000ee4000c1e1900 */
[----:B---3--:R0:W1:Y:S02]  /*1f30*/  I2F.F64.U32 R28, R4 ;  /* 0x00000004001c7312 */ /* 0x0080640000201800 */
.L_x_36070:
[----:B------:R-:W2:Y:S02]  /*1f40*/  S2R R33, SR_TID.X ;  /* 0x0000000000217919 */ /* 0x000ea40000002100 */
[----:B--2---:R-:W-:-:S07]  /*1f50*/  VIADD R33, R33, 0x80 ;  /* 0x0000008021217836 */ /* 0x004fce0000000000 */
.L_x_36031:
[----:B------:R-:W-:Y:S05]  /*1f60*/  BSYNC B6 ;  /* 0x0000000000067941 */ /* 0x000fea0003800000 */
.L_x_36030:
        /* <DEDUP_REMOVED lines=24> */
.L_x_36103:
[----:B------:R-:W2:Y:S02]  /*20f0*/  LDG.E.U8 R4, desc[UR36][R4.64] ;  /* 0x0000002404047981 */ /* 0x000ea4000c1e1100 */
[----:B--2---:R0:W2:Y:S01]  /*2100*/  I2F.F64.U16 R36, R4 ;  /* 0x0000000400247312 */ /* 0x0040a20000101800 */
[----:B------:R-:W-:Y:S05]  /*2110*/  BRA `(.L_x_36105) ;  /* 0x0000000c00707947 */ /* 0x000fea0003800000 */
.L_x_36102:
        /* <DEDUP_REMOVED lines=9> */
.L_x_36107:
[----:B------:R-:W2:Y:S02]  /*21b0*/  LDG.E R4, desc[UR36][R4.64] ;  /* 0x0000002404047981 */ /* 0x000ea4000c1e1900 */
[----:B--2---:R0:W2:Y:S01]  /*21c0*/  I2F.F64 R36, R4 ;  /* 0x0000000400247312 */ /* 0x0040a20000201c00 */
[----:B------:R-:W-:Y:S05]  /*21d0*/  BRA `(.L_x_36105) ;  /* 0x0000000c00407947 */ /* 0x000fea0003800000 */
.L_x_36106:
[----:B------:R-:W2:Y:S02]  /*21e0*/  LDG.E.U16 R4, desc[UR36][R4.64] ;  /* 0x0000002404047981 */ /* 0x000ea4000c1e1500 */
[----:B--2---:R0:W2:Y:S01]  /*21f0*/  I2F.F64.S16 R36, R4 ;  /* 0x0000000400247312 */ /* 0x0040a20000101c00 */
[----:B------:R-:W-:Y:S05]  /*2200*/  BRA `(.L_x_36105) ;  /* 0x0000000c00347947 */ /* 0x000fea0003800000 */
.L_x_36101:
        /* <DEDUP_REMOVED lines=10> */
.L_x_36109:
[----:B------:R-:W2:Y:S02]  /*22b0*/  LDG.E.U16 R0, desc[UR36][R4.64] ;  /* 0x0000002404007981 */ /* 0x000ea4000c1e1500 */
[----:B--2---:R-:W-:-:S05]  /*22c0*/  HADD2.F32 R0, -RZ, R0.H0_H0 ;  /* 0x20000000ff007230 */ /* 0x004fca0000004100 */
[----:B------:R-:W-:-:S04]  /*22d0*/  FMUL.FTZ R0, R0, 1 ;  /* 0x3f80000000007820 */ /* 0x000fc80000410000 */
[----:B------:R0:W2:Y:S01]  /*22e0*/  F2F.F64.F32 R36, R0 ;  /* 0x0000000000247310 */ /* 0x0000a20000201800 */
[----:B------:R-:W-:Y:S05]  /*22f0*/  BRA `(.L_x_36105) ;  /* 0x0000000800f87947 */ /* 0x000fea0003800000 */
.L_x_36108:
        /* <DEDUP_REMOVED lines=10> */
.L_x_36111:
[----:B------:R-:W2:Y:S02]  /*23a0*/  LDG.E.U16 R4, desc[UR36][R4.64] ;  /* 0x0000002404047981 */ /* 0x000ea4000c1e1500 */
[----:B--2---:R-:W-:-:S05]  /*23b0*/  HADD2.F32 R0, -RZ, R4.H0_H0 ;  /* 0x20000004ff007230 */ /* 0x004fca0000004100 */
[----:B------:R-:W-:-:S04]  /*23c0*/  FMUL.FTZ R0, R0, 1 ;  /* 0x3f80000000007820 */ /* 0x000fc80000410000 */
[----:B------:R0:W2:Y:S01]  /*23d0*/  F2F.F64.F32 R36, R0 ;  /* 0x0000000000247310 */ /* 0x0000a20000201800 */
[----:B------:R-:W-:Y:S05]  /*23e0*/  BRA `(.L_x_36105) ;  /* 0x0000000800bc7947 */ /* 0x000fea0003800000 */
.L_x_36110:
[----:B------:R0:W5:Y:S01]  /*23f0*/  LDG.E.64 R36, desc[UR36][R4.64] ;  /* 0x0000002404247981 */ /* 0x000162000c1e1b00 */
[----:B------:R-:W-:Y:S05]  /*2400*/  BRA `(.L_x_36105) ;  /* 0x0000000800b47947 */ /* 0x000fea0003800000 */
.L_x_36100:
        /* <DEDUP_REMOVED lines=13> */
.L_x_36114:
[----:B------:R0:W5:Y:S01]  /*24e0*/  LDG.E.64 R36, desc[UR36][R4.64] ;  /* 0x0000002404247981 */ /* 0x000162000c1e1b00 */
[----:B------:R-:W-:Y:S05]  /*24f0*/  BRA `(.L_x_36105) ;  /* 0x0000000800787947 */ /* 0x000fea0003800000 */
.L_x_36113:
        /* <DEDUP_REMOVED lines=28> */
.L_x_36116:
        /* <DEDUP_REMOVED lines=15> */
.L_x_36115:
[----:B------:R-:W2:Y:S02]  /*27b0*/  LDG.E.U16 R0, desc[UR36][R4.64] ;  /* 0x0000002404007981 */ /* 0x000ea4000c1e1500 */
[----:B--2---:R-:W-:-:S04]  /*27c0*/  IMAD.U32 R0, R0, 0x10000, RZ ;  /* 0x0001000000007824 */ /* 0x004fc800078e00ff */
[----:B------:R-:W-:-:S04]  /*27d0*/  FMUL.FTZ R0, R0, 1 ;  /* 0x3f80000000007820 */ /* 0x000fc80000410000 */
[----:B------:R2:W3:Y:S01]  /*27e0*/  F2F.F64.F32 R36, R0 ;  /* 0x0000000000247310 */ /* 0x0004e20000201800 */
[----:B------:R-:W-:Y:S05]  /*27f0*/  BRA `(.L_x_36105) ;  /* 0x0000000400b87947 */ /* 0x000fea0003800000 */
.L_x_36112:
        /* <DEDUP_REMOVED lines=11> */
.L_x_36119:
        /* <DEDUP_REMOVED lines=21> */
.L_x_36123:
[----:B------:R-:W-:Y:S05]  /*2a00*/  BSYNC B1 ;  /* 0x0000000000017941 */ /* 0x000fea0003800000 */
.L_x_36122:
[----:B------:R-:W-:Y:S01]  /*2a10*/  LEA R5, R0, 0x3b800000, 0x17 ;  /* 0x3b80000000057811 */ /* 0x000fe200078eb8ff */
[----:B------:R-:W-:-:S05]  /*2a20*/  IMAD.SHL.U32 R0, R3, 0x100000, RZ ;  /* 0x0010000003007824 */ /* 0x000fca00078e00ff */
[----:B------:R-:W-:-:S07]  /*2a30*/  LOP3.LUT R0, R5, R0, R6, 0xfe, !PT ;  /* 0x0000000005007212 */ /* 0x000fce00078efe06 */
.L_x_36121:
[----:B------:R-:W-:Y:S05]  /*2a40*/  BSYNC B0 ;  /* 0x0000000000007941 */ /* 0x000fea0003800000 */
.L_x_36120:
[----:B------:R-:W-:-:S04]  /*2a50*/  FMUL.FTZ R0, R0, 1 ;  /* 0x3f80000000007820 */ /* 0x000fc80000410000 */
[----:B------:R0:W2:Y:S01]  /*2a60*/  F2F.F64.F32 R36, R0 ;  /* 0x0000000000247310 */ /* 0x0000a20000201800 */
[----:B------:R-:W-:Y:S05]  /*2a70*/  BRA `(.L_x_36105) ;  /* 0x0000000400187947 */ /* 0x000fea0003800000 */
.L_x_36118:
        /* <DEDUP_REMOVED lines=21> */
.L_x_36127:
[----:B------:R-:W-:Y:S05]  /*2bd0*/  BSYNC B1 ;  /* 0x0000000000017941 */ /* 0x000fea0003800000 */
.L_x_36126:
[----:B------:R-:W-:Y:S01]  /*2be0*/  LEA R5, R0, 0x37800000, 0x17 ;  /* 0x3780000000057811 */ /* 0x000fe200078eb8ff */
[----:B------:R-:W-:-:S05]  /*2bf0*/  IMAD.SHL.U32 R0, R3, 0x200000, RZ ;  /* 0x0020000003007824 */ /* 0x000fca00078e00ff */
[----:B------:R-:W-:-:S07]  /*2c00*/  LOP3.LUT R0, R5, R0, R6, 0xfe, !PT ;  /* 0x0000000005007212 */ /* 0x000fce00078efe06 */
.L_x_36125:
[----:B------:R-:W-:Y:S05]  /*2c10*/  BSYNC B0 ;  /* 0x0000000000007941 */ /* 0x000fea0003800000 */
.L_x_36124:
[----:B------:R-:W-:-:S04]  /*2c20*/  FMUL.FTZ R0, R0, 1 ;  /* 0x3f80000000007820 */ /* 0x000fc80000410000 */
[----:B------:R0:W2:Y:S01]  /*2c30*/  F2F.F64.F32 R36, R0 ;  /* 0x0000000000247310 */ /* 0x0000a20000201800 */
[----:B------:R-:W-:Y:S05]  /*2c40*/  BRA `(.L_x_36105) ;  /* 0x0000000000a47947 */ /* 0x000fea0003800000 */
.L_x_36117:
        /* <DEDUP_REMOVED lines=14> */
.L_x_36131:
[----:B------:R-:W-:Y:S05]  /*2d30*/  BSYNC B0 ;  /* 0x0000000000007941 */ /* 0x000fea0003800000 */
.L_x_36130:
[----:B------:R-:W-:-:S04]  /*2d40*/  FMUL.FTZ R0, R0, 1 ;  /* 0x3f80000000007820 */ /* 0x000fc80000410000 */
[----:B------:R0:W2:Y:S01]  /*2d50*/  F2F.F64.F32 R36, R0 ;  /* 0x0000000000247310 */ /* 0x0000a20000201800 */
[----:B------:R-:W-:Y:S05]  /*2d60*/  BRA `(.L_x_36105) ;  /* 0x00000000005c7947 */ /* 0x000fea0003800000 */
.L_x_36104:
        /* <DEDUP_REMOVED lines=16> */
.L_x_36132:
[----:B------:R-:W-:Y:S01]  /*2e70*/  CS2R R36, SRZ ;  /* 0x0000000000247805 */ /* 0x000fe2000001ff00 */
[----:B------:R-:W-:Y:S06]  /*2e80*/  BRA `(.L_x_36105) ;  /* 0x0000000000147947 */ /* 0x000fec0003800000 */
.L_x_36129:
[----:B------:R-:W2:Y:S02]  /*2e90*/  LDG.E.64 R36, desc[UR36][R4.64] ;  /* 0x0000002404247981 */ /* 0x000ea4000c1e1b00 */
[----:B--2---:R-:W0:Y:S01]  /*2ea0*/  I2F.F64.U64 R36, R36 ;  /* 0x0000002400247312 */ /* 0x004e220000301800 */
[----:B------:R-:W-:Y:S05]  /*2eb0*/  BRA `(.L_x_36105) ;  /* 0x0000000000087947 */ /* 0x000fea0003800000 */
.L_x_36128:
[----:B------:R-:W2:Y:S02]  /*2ec0*/  LDG.E R4, desc[UR36][R4.64] ;  /* 0x0000002404047981 */ /* 0x000ea4000c1e1900 */
[----:B--2---:R0:W2:Y:S02]  /*2ed0*/  I2F.F64.U32 R36, R4 ;  /* 0x0000000400247312 */ /* 0x0040a40000201800 */
.L_x_36105:
        /* <DEDUP_REMOVED lines=19> */
.L_x_36136:
[----:B------:R-:W2:Y:S02]  /*3010*/  LDG.E.U8 R4, desc[UR36][R4.64] ;  /* 0x0000002404047981 */ /* 0x000ea4000c1e1100 */
[----:B--2---:R0:W2:Y:S01]  /*3020*/  I2F.F64.U16 R26, R4 ;  /* 0x00000004001a7312 */ /* 0x0040a20000101800 */
[----:B------:R-:W-:Y:S05]  /*3030*/  BRA `(.L_x_36138) ;  /* 0x0000000c00707947 */ /* 0x000fea0003800000 */
.L_x_36135:
        /* <DEDUP_REMOVED lines=9> */
.L_x_36140:
[----:B------:R-:W2:Y:S02]  /*30d0*/  LDG.E R4, desc[UR36][R4.64] ;  /* 0x0000002404047981 */ /* 0x000ea4000c1e1900 */
[----:B--2---:R0:W2:Y:S01]  /*30e0*/  I2F.F64 R26, R4 ;  /* 0x00000004001a7312 */ /* 0x0040a20000201c00 */
[----:B------:R-:W-:Y:S05]  /*30f0*/  BRA `(.L_x_36138) ;  /* 0x0000000c00407947 */ /* 0x000fea0003800000 */
.L_x_36139:
[----:B------:R-:W2:Y:S02]  /*3100*/  LDG.E.U16 R4, desc[UR36][R4.64] ;  /* 0x0000002404047981 */ /* 0x000ea4000c1e1500 */
[----:B--2---:R0:W2:Y:S01]  /*3110*/  I2F.F64.S16 R26, R4 ;  /* 0x00000004001a7312 */ /* 0x0040a20000101c00 */
[----:B------:R-:W-:Y:S05]  /*3120*/  BRA `(.L_x_36138) ;  /* 0x0000000c00347947 */ /* 0x000fea0003800000 */
.L_x_36134:
        /* <DEDUP_REMOVED lines=10> */
.L_x_36142:
[----:B------:R-:W2:Y:S02]  /*31d0*/  LDG.E.U16 R0, desc[UR36][R4.64] ;  /* 0x0000002404007981 */ /* 0x000ea4000c1e1500 */
[----:B--2---:R-:W-:-:S05]  /*31e0*/  HADD2.F32 R0, -RZ, R0.H0_H0 ;  /* 0x20000000ff007230 */ /* 0x004fca0000004100 */
[----:B------:R-:W-:-:S04]  /*31f0*/  FMUL.FTZ R0, R0, 1 ;  /* 0x3f80000000007820 */ /* 0x000fc80000410000 */
[----:B------:R0:W2:Y:S01]  /*3200*/  F2F.F64.F32 R26, R0 ;  /* 0x00000000001a7310 */ /* 0x0000a20000201800 */
[----:B------:R-:W-:Y:S05]  /*3210*/  BRA `(.L_x_36138) ;  /* 0x0000000800f87947 */ /* 0x000fea0003800000 */
.L_x_36141:
        /* <DEDUP_REMOVED lines=10> */
.L_x_36144:
[----:B------:R-:W2:Y:S02]  /*32c0*/  LDG.E.U16 R4, desc[UR36][R4.64] ;  /* 0x0000002404047981 */ /* 0x000ea4000c1e1500 */
[----:B--2---:R-:W-:-:S05]  /*32d0*/  HADD2.F32 R0, -RZ, R4.H0_H0 ;  /* 0x20000004ff007230 */ /* 0x004fca0000004100 */
[----:B------:R-:W-:-:S04]  /*32e0*/  FMUL.FTZ R0, R0, 1 ;  /* 0x3f80000000007820 */ /* 0x000fc80000410000 */
[----:B------:R0:W2:Y:S01]  /*32f0*/  F2F.F64.F32 R26, R0 ;  /* 0x00000000001a7310 */ /* 0x0000a20000201800 */
[----:B------:R-:W-:Y:S05]  /*3300*/  BRA `(.L_x_36138) ;  /* 0x0000000800bc7947 */ /* 0x000fea0003800000 */
.L_x_36143:
[----:B------:R0:W5:Y:S01]  /*3310*/  LDG.E.64 R26, desc[UR36][R4.64] ;  /* 0x00000024041a7981 */ /* 0x000162000c1e1b00 */
[----:B------:R-:W-:Y:S05]  /*3320*/  BRA `(.L_x_36138) ;  /* 0x0000000800b47947 */ /* 0x000fea0003800000 */
.L_x_36133:
        /* <DEDUP_REMOVED lines=13> */
.L_x_36147:
[----:B------:R0:W5:Y:S01]  /*3400*/  LDG.E.64 R26, desc[UR36][R4.64] ;  /* 0x00000024041a7981 */ /* 0x000162000c1e1b00 */
[----:B------:R-:W-:Y:S05]  /*3410*/  BRA `(.L_x_36138) ;  /* 0x0000000800787947 */ /* 0x000fea0003800000 */
.L_x_36146:
        /* <DEDUP_REMOVED lines=28> */
.L_x_36149:
        /* <DEDUP_REMOVED lines=15> */
.L_x_36148:
[----:B------:R-:W2:Y:S02]  /*36d0*/  LDG.E.U16 R0, desc[UR36][R4.64] ;  /* 0x0000002404007981 */ /* 0x000ea4000c1e1500 */
[----:B--2---:R-:W-:-:S04]  /*36e0*/  IMAD.U32 R0, R0, 0x10000, RZ ;  /* 0x0001000000007824 */ /* 0x004fc800078e00ff */
[----:B------:R-:W-:-:S04]  /*36f0*/  FMUL.FTZ R0, R0, 1 ;  /* 0x3f80000000007820 */ /* 0x000fc80000410000 */
[----:B------:R0:W2:Y:S01]  /*3700*/  F2F.F64.F32 R26, R0 ;  /* 0x00000000001a7310 */ /* 0x0000a20000201800 */
[----:B------:R-:W-:Y:S05]  /*3710*/  BRA `(.L_x_36138) ;  /* 0x0000000400b87947 */ /* 0x000fea0003800000 */
.L_x_36145:
        /* <DEDUP_REMOVED lines=11> */
.L_x_36152:
        /* <DEDUP_REMOVED lines=21> */
.L_x_36156:
[----:B------:R-:W-:Y:S05]  /*3920*/  BSYNC B1 ;  /* 0x0000000000017941 */ /* 0x000fea0003800000 */
.L_x_36155:
[----:B------:R-:W-:Y:S01]  /*3930*/  LEA R5, R0, 0x3b800000, 0x17 ;  /* 0x3b80000000057811 */ /* 0x000fe200078eb8ff */
[----:B------:R-:W-:-:S05]  /*3940*/  IMAD.SHL.U32 R0, R3, 0x100000, RZ ;  /* 0x0010000003007824 */ /* 0x000fca00078e00ff */
[----:B------:R-:W-:-:S07]  /*3950*/  LOP3.LUT R0, R5, R0, R6, 0xfe, !PT ;  /* 0x0000000005007212 */ /* 0x000fce00078efe06 */
.L_x_36154:
[----:B------:R-:W-:Y:S05]  /*3960*/  BSYNC B0 ;  /* 0x0000000000007941 */ /* 0x000fea0003800000 */
.L_x_36153:
[----:B------:R-:W-:-:S04]  /*3970*/  FMUL.FTZ R0, R0, 1 ;  /* 0x3f80000000007820 */ /* 0x000fc80000410000 */
[----:B------:R0:W2:Y:S01]  /*3980*/  F2F.F64.F32 R26, R0 ;  /* 0x00000000001a7310 */ /* 0x0000a20000201800 */
[----:B------:R-:W-:Y:S05]  /*3990*/  BRA `(.L_x_36138) ;  /* 0x0000000400187947 */ /* 0x000fea0003800000 */
.L_x_36151:
        /* <DEDUP_REMOVED lines=21> */
.L_x_36160:
[----:B------:R-:W-:Y:S05]  /*3af0*/  BSYNC B1 ;  /* 0x0000000000017941 */ /* 0x000fea0003800000 */
.L_x_36159:
[----:B------:R-:W-:Y:S01]  /*3b00*/  LEA R5, R0, 0x37800000, 0x17 ;  /* 0x3780000000057811 */ /* 0x000fe200078eb8ff */
[----:B------:R-:W-:-:S05]  /*3b10*/  IMAD.SHL.U32 R0, R3, 0x200000, RZ ;  /* 0x0020000003007824 */ /* 0x000fca00078e00ff */
[----:B------:R-:W-:-:S07]  /*3b20*/  LOP3.LUT R0, R5, R0, R6, 0xfe, !PT ;  /* 0x0000000005007212 */ /* 0x000fce00078efe06 */
.L_x_36158:
[----:B------:R-:W-:Y:S05]  /*3b30*/  BSYNC B0 ;  /* 0x0000000000007941 */ /* 0x000fea0003800000 */
.L_x_36157:
[----:B------:R-:W-:-:S04]  /*3b40*/  FMUL.FTZ R0, R0, 1 ;  /* 0x3f80000000007820 */ /* 0x000fc80000410000 */
[----:B------:R0:W2:Y:S01]  /*3b50*/  F2F.F64.F32 R26, R0 ;  /* 0x00000000001a7310 */ /* 0x0000a20000201800 */
[----:B------:R-:W-:Y:S05]  /*3b60*/  BRA `(.L_x_36138) ;  /* 0x0000000000a47947 */ /* 0x000fea0003800000 */
.L_x_36150:
        /* <DEDUP_REMOVED lines=14> */
.L_x_36164:
[----:B------:R-:W-:Y:S05]  /*3c50*/  BSYNC B0 ;  /* 0x0000000000007941 */ /* 0x000fea0003800000 */
.L_x_36163:
[----:B------:R-:W-:-:S04]  /*3c60*/  FMUL.FTZ R0, R0, 1 ;  /* 0x3f80000000007820 */ /* 0x000fc80000410000 */
[----:B------:R0:W2:Y:S01]  /*3c70*/  F2F.F64.F32 R26, R0 ;  /* 0x00000000001a7310 */ /* 0x0000a20000201800 */
[----:B------:R-:W-:Y:S05]  /*3c80*/  BRA `(.L_x_36138) ;  /* 0x00000000005c7947 */ /* 0x000fea0003800000 */
.L_x_36137:
        /* <DEDUP_REMOVED lines=16> */
.L_x_36165:
[----:B------:R-:W-:Y:S01]  /*3d90*/  CS2R R26, SRZ ;  /* 0x00000000001a7805 */ /* 0x000fe2000001ff00 */
[----:B------:R-:W-:Y:S06]  /*3da0*/  BRA `(.L_x_36138) ;  /* 0x0000000000147947 */ /* 0x000fec0003800000 */
.L_x_36162:
[----:B------:R-:W2:Y:S02]  /*3db0*/  LDG.E.64 R26, desc[UR36][R4.64] ;  /* 0x00000024041a7981 */ /* 0x000ea4000c1e1b00 */
[----:B--2---:R-:W0:Y:S01]  /*3dc0*/  I2F.F64.U64 R26, R26 ;  /* 0x0000001a001a7312 */ /* 0x004e220000301800 */
[----:B------:R-:W-:Y:S05]  /*3dd0*/  BRA `(.L_x_36138) ;  /* 0x0000000000087947 */ /* 0x000fea0003800000 */
.L_x_36161:
[----:B------:R-:W2:Y:S02]  /*3de0*/  LDG.E R4, desc[UR36][R4.64] ;  /* 0x0000002404047981 */ /* 0x000ea4000c1e1900 */
[----:B--2---:R0:W2:Y:S02]  /*3df0*/  I2F.F64.U32 R26, R4 ;  /* 0x00000004001a7312 */ /* 0x0040a40000201800 */
.L_x_36138:
[----:B------:R-:W-:-:S07]  /*3e00*/  VIADD R33, R33, 0x80 ;  /* 0x0000008021217836 */ /* 0x000fce0000000000 */
.L_x_36099:
[----:B------:R-:W-:Y:S05]  /*3e10*/  BSYNC B6 ;  /* 0x0000000000067941 */ /* 0x000fea0003800000 */
.L_x_36098:
        /* <DEDUP_REMOVED lines=26> */
.L_x_36171:
[----:B------:R-:W3:Y:S02]  /*3fc0*/  LDG.E.U8 R4, desc[UR36][R4.64] ;  /* 0x0000002404047981 */ /* 0x000ee4000c1e1100 */
[----:B---3--:R0:W3:Y:S01]  /*3fd0*/  I2F.F64.U16 R22, R4 ;  /* 0x0000000400167312 */ /* 0x0080e20000101800 */
[----:B------:R-:W-:Y:S05]  /*3fe0*/  BRA `(.L_x_36173) ;  /* 0x0000000c00707947 */ /* 0x000fea0003800000 */
.L_x_36170:
        /* <DEDUP_REMOVED lines=9> */
.L_x_36175:
[----:B------:R-:W3:Y:S02]  /*4080*/  LDG.E R4, desc[UR36][R4.64] ;  /* 0x0000002404047981 */ /* 0x000ee4000c1e1900 */
[----:B---3--:R0:W3:Y:S01]  /*4090*/  I2F.F64 R22, R4 ;  /* 0x0000000400167312 */ /* 0x0080e20000201c00 */
[----:B------:R-:W-:Y:S05]  /*40a0*/  BRA `(.L_x_36173) ;  /* 0x0000000c00407947 */ /* 0x000fea0003800000 */
.L_x_36174:
[----:B------:R-:W3:Y:S02]  /*40b0*/  LDG.E.U16 R4, desc[UR36][R4.64] ;  /* 0x0000002404047981 */ /* 0x000ee4000c1e1500 */
[----:B---3--:R0:W3:Y:S01]  /*40c0*/  I2F.F64.S16 R22, R4 ;  /* 0x0000000400167312 */ /* 0x0080e20000101c00 */
[----:B------:R-:W-:Y:S05]  /*40d0*/  BRA `(.L_x_36173) ;  /* 0x0000000c00347947 */ /* 0x000fea0003800000 */
.L_x_36169:
        /* <DEDUP_REMOVED lines=10> */
.L_x_36177:
[----:B------:R-:W3:Y:S02]  /*4180*/  LDG.E.U16 R0, desc[UR36][R4.64] ;  /* 0x0000002404007981 */ /* 0x000ee4000c1e1500 */
[----:B---3--:R-:W-:-:S05]  /*4190*/  HADD2.F32 R0, -RZ, R0.H0_H0 ;  /* 0x20000000ff007230 */ /* 0x008fca0000004100 */
[----:B------:R-:W-:-:S04]  /*41a0*/  FMUL.FTZ R0, R0, 1 ;  /* 0x3f80000000007820 */ /* 0x000fc80000410000 */
[----:B------:R0:W3:Y:S01]  /*41b0*/  F2F.F64.F32 R22, R0 ;  /* 0x0000000000167310 */ /* 0x0000e20000201800 */
[----:B------:R-:W-:Y:S05]  /*41c0*/  BRA `(.L_x_36173) ;  /* 0x0000000800f87947 */ /* 0x000fea0003800000 */
.L_x_36176:
        /* <DEDUP_REMOVED lines=10> */
.L_x_36179:
[----:B------:R-:W3:Y:S02]  /*4270*/  LDG.E.U16 R4, desc[UR36][R4.64] ;  /* 0x0000002404047981 */ /* 0x000ee4000c1e1500 */
[----:B---3--:R-:W-:-:S05]  /*4280*/  HADD2.F32 R0, -RZ, R4.H0_H0 ;  /* 0x20000004ff007230 */ /* 0x008fca0000004100 */
[----:B------:R-:W-:-:S04]  /*4290*/  FMUL.FTZ R0, R0, 1 ;  /* 0x3f80000000007820 */ /* 0x000fc80000410000 */
[----:B------:R0:W3:Y:S01]  /*42a0*/  F2F.F64.F32 R22, R0 ;  /* 0x0000000000167310 */ /* 0x0000e20000201800 */
[----:B------:R-:W-:Y:S05]  /*42b0*/  BRA `(.L_x_36173) ;  /* 0x0000000800bc7947 */ /* 0x000fea0003800000 */
.L_x_36178:
[----:B------:R0:W5:Y:S01]  /*42c0*/  LDG.E.64 R22, desc[UR36][R4.64] ;  /* 0x0000002404167981 */ /* 0x000162000c1e1b00 */
[----:B------:R-:W-:Y:S05]  /*42d0*/  BRA `(.L_x_36173) ;  /* 0x0000000800b47947 */ /* 0x000fea0003800000 */
.L_x_36168:
        /* <DEDUP_REMOVED lines=13> */
.L_x_36182:
[----:B------:R0:W5:Y:S01]  /*43b0*/  LDG.E.64 R22, desc[UR36][R4.64] ;  /* 0x0000002404167981 */ /* 0x000162000c1e1b00 */
[----:B------:R-:W-:Y:S05]  /*43c0*/  BRA `(.L_x_36173) ;  /* 0x0000000800787947 */ /* 0x000fea0003800000 */
.L_x_36181:
        /* <DEDUP_REMOVED lines=28> */
.L_x_36184:
        /* <DEDUP_REMOVED lines=15> */
.L_x_36183:
[----:B------:R-:W3:Y:S02]  /*4680*/  LDG.E.U16 R0, desc[UR36][R4.64] ;  /* 0x0000002404007981 */ /* 0x000ee4000c1e1500 */
[----:B---3--:R-:W-:-:S04]  /*4690*/  IMAD.U32 R0, R0, 0x10000, RZ ;  /* 0x0001000000007824 */ /* 0x008fc800078e00ff */
[----:B------:R-:W-:-:S04]  /*46a0*/  FMUL.FTZ R0, R0, 1 ;  /* 0x3f80000000007820 */ /* 0x000fc80000410000 */
[----:B------:R3:W0:Y:S01]  /*46b0*/  F2F.F64.F32 R22, R0 ;  /* 0x0000000000167310 */ /* 0x0006220000201800 */
[----:B------:R-:W-:Y:S05]  /*46c0*/  BRA `(.L_x_36173) ;  /* 0x0000000400b87947 */ /* 0x000fea0003800000 */
.L_x_36180:
        /* <DEDUP_REMOVED lines=11> */
.L_x_36187:
        /* <DEDUP_REMOVED lines=21> */
.L_x_36191:
[----:B------:R-:W-:Y:S05]  /*48d0*/  BSYNC B1 ;  /* 0x0000000000017941 */ /* 0x000fea0003800000 */
.L_x_36190:
[----:B------:R-:W-:Y:S01]  /*48e0*/  LEA R5, R0, 0x3b800000, 0x17 ;  /* 0x3b80000000057811 */ /* 0x000fe200078eb8ff */
[----:B------:R-:W-:-:S05]  /*48f0*/  IMAD.SHL.U32 R0, R3, 0x100000, RZ ;  /* 0x0010000003007824 */ /* 0x000fca00078e00ff */
[----:B------:R-:W-:-:S07]  /*4900*/  LOP3.LUT R0, R5, R0, R6, 0xfe, !PT ;  /* 0x0000000005007212 */ /* 0x000fce00078efe06 */
.L_x_36189:
[----:B------:R-:W-:Y:S05]  /*4910*/  BSYNC B0 ;  /* 0x0000000000007941 */ /* 0x000fea0003800000 */
.L_x_36188:
[----:B------:R-:W-:-:S04]  /*4920*/  FMUL.FTZ R0, R0, 1 ;  /* 0x3f80000000007820 */ /* 0x000fc80000410000 */
[----:B------:R0:W3:Y:S01]  /*4930*/  F2F.F64.F32 R22, R0 ;  /* 0x0000000000167310 */ /* 0x0000e20000201800 */
[----:B------:R-:W-:Y:S05]  /*4940*/  BRA `(.L_x_36173) ;  /* 0x0000000400187947 */ /* 0x000fea0003800000 */
.L_x_36186:
        /* <DEDUP_REMOVED lines=21> */
.L_x_36195:
[----:B------:R-:W-:Y:S05]  /*4aa0*/  BSYNC B1 ;  /* 0x0000000000017941 */ /* 0x000fea0003800000 */
.L_x_36194:
[----:B------:R-:W-:Y:S01]  /*4ab0*/  LEA R5, R0, 0x37800000, 0x17 ;  /* 0x3780000000057811 */ /* 0x000fe200078eb8ff */
[----:B------:R-:W-:-:S05]  /*4ac0*/  IMAD.SHL.U32 R0, R3, 0x200000, RZ ;  /* 0x0020000003007824 */ /* 0x000fca00078e00ff */
[----:B------:R-:W-:-:S07]  /*4ad0*/  LOP3.LUT R0, R5, R0, R6, 0xfe, !PT ;  /* 0x0000000005007212 */ /* 0x000fce00078efe06 */
.L_x_36193:
[----:B------:R-:W-:Y:S05]  /*4ae0*/  BSYNC B0 ;  /* 0x0000000000007941 */ /* 0x000fea0003800000 */
.L_x_36192:
[----:B------:R-:W-:-:S04]  /*4af0*/  FMUL.FTZ R0, R0, 1 ;  /* 0x3f80000000007820 */ /* 0x000fc80000410000 */
[----:B------:R0:W3:Y:S01]  /*4b00*/  F2F.F64.F32 R22, R0 ;  /* 0x0000000000167310 */ /* 0x0000e20000201800 */
[----:B------:R-:W-:Y:S05]  /*4b10*/  BRA `(.L_x_36173) ;  /* 0x0000000000a47947 */ /* 0x000fea0003800000 */
.L_x_36185:
        /* <DEDUP_REMOVED lines=14> */
.L_x_36199:
[----:B------:R-:W-:Y:S05]  /*4c00*/  BSYNC B0 ;  /* 0x0000000000007941 */ /* 0x000fea0003800000 */
.L_x_36198:
[----:B------:R-:W-:-:S04]  /*4c10*/  FMUL.FTZ R0, R0, 1 ;  /* 0x3f80000000007820 */ /* 0x000fc80000410000 */
[----:B------:R0:W3:Y:S01]  /*4c20*/  F2F.F64.F32 R22, R0 ;  /* 0x0000000000167310 */ /* 0x0000e20000201800 */
[----:B------:R-:W-:Y:S05]  /*4c30*/  BRA `(.L_x_36173) ;  /* 0x00000000005c7947 */ /* 0x000fea0003800000 */
.L_x_36172:
        /* <DEDUP_REMOVED lines=16> */
.L_x_36200:
[----:B------:R-:W-:Y:S01]  /*4d40*/  CS2R R22, SRZ ;  /* 0x0000000000167805 */ /* 0x000fe2000001ff00 */
[----:B------:R-:W-:Y:S06]  /*4d50*/  BRA `(.L_x_36173) ;  /* 0x0000000000147947 */ /* 0x000fec0003800000 */
.L_x_36197:
[----:B------:R-:W3:Y:S02]  /*4d60*/  LDG.E.64 R22, desc[UR36][R4.64] ;  /* 0x0000002404167981 */ /* 0x000ee4000c1e1b00 */
[----:B---3--:R-:W0:Y:S01]  /*4d70*/  I2F.F64.U64 R22, R22 ;  /* 0x0000001600167312 */ /* 0x008e220000301800 */
[----:B------:R-:W-:Y:S05]  /*4d80*/  BRA `(.L_x_36173) ;  /* 0x0000000000087947 */ /* 0x000fea0003800000 */
.L_x_36196:
[----:B------:R-:W3:Y:S02]  /*4d90*/  LDG.E R4, desc[UR36][R4.64] ;  /* 0x0000002404047981 */ /* 0x000ee4000c1e1900 */
[----:B---3--:R0:W3:Y:S02]  /*4da0*/  I2F.F64.U32 R22, R4 ;  /* 0x0000000400167312 */ /* 0x0080e40000201800 */
.L_x_36173:
        /* <DEDUP_REMOVED lines=19> */
.L_x_36204:
[----:B------:R-:W3:Y:S02]  /*4ee0*/  LDG.E.U8 R4, desc[UR36][R4.64] ;  /* 0x0000002404047981 */ /* 0x000ee4000c1e1100 */
[----:B---3--:R0:W3:Y:S01]  /*4ef0*/  I2F.F64.U16 R18, R4 ;  /* 0x0000000400127312 */ /* 0x0080e20000101800 */
[----:B------:R-:W-:Y:S05]  /*4f00*/  BRA `(.L_x_36206) ;  /* 0x0000000c00707947 */ /* 0x000fea0003800000 */
.L_x_36203:
        /* <DEDUP_REMOVED lines=9> */
.L_x_36208:
[----:B------:R-:W3:Y:S02]  /*4fa0*/  LDG.E R4, desc[UR36][R4.64] ;  /* 0x0000002404047981 */ /* 0x000ee4000c1e1900 */
[----:B---3--:R0:W3:Y:S01]  /*4fb0*/  I2F.F64 R18, R4 ;  /* 0x0000000400127312 */ /* 0x0080e20000201c00 */
[----:B------:R-:W-:Y:S05]  /*4fc0*/  BRA `(.L_x_36206) ;  /* 0x0000000c00407947 */ /* 0x000fea0003800000 */
.L_x_36207:
[----:B------:R-:W3:Y:S02]  /*4fd0*/  LDG.E.U16 R4, desc[UR36][R4.64] ;  /* 0x0000002404047981 */ /* 0x000ee4000c1e1500 */
[----:B---3--:R0:W3:Y:S01]  /*4fe0*/  I2F.F64.S16 R18, R4 ;  /* 0x0000000400127312 */ /* 0x0080e20000101c00 */
[----:B------:R-:W-:Y:S05]  /*4ff0*/  BRA `(.L_x_36206) ;  /* 0x0000000c00347947 */ /* 0x000fea0003800000 */
.L_x_36202:
        /* <DEDUP_REMOVED lines=10> */
.L_x_36210:
[----:B------:R-:W3:Y:S02]  /*50a0*/  LDG.E.U16 R0, desc[UR36][R4.64] ;  /* 0x0000002404007981 */ /* 0x000ee4000c1e1500 */
[----:B---3--:R-:W-:-:S05]  /*50b0*/  HADD2.F32 R0, -RZ, R0.H0_H0 ;  /* 0x20000000ff007230 */ /* 0x008fca0000004100 */
[----:B------:R-:W-:-:S04]  /*50c0*/  FMUL.FTZ R0, R0, 1 ;  /* 0x3f80000000007820 */ /* 0x000fc80000410000 */
[----:B------:R0:W3:Y:S01]  /*50d0*/  F2F.F64.F32 R18, R0 ;  /* 0x0000000000127310 */ /* 0x0000e20000201800 */
[----:B------:R-:W-:Y:S05]  /*50e0*/  BRA `(.L_x_36206) ;  /* 0x0000000800f87947 */ /* 0x000fea0003800000 */
.L_x_36209:
        /* <DEDUP_REMOVED lines=10> */
.L_x_36212:
[----:B------:R-:W3:Y:S02]  /*5190*/  LDG.E.U16 R4, desc[UR36][R4.64] ;  /* 0x0000002404047981 */ /* 0x000ee4000c1e1500 */
[----:B---3--:R-:W-:-:S05]  /*51a0*/  HADD2.F32 R0, -RZ, R4.H0_H0 ;  /* 0x20000004ff007230 */ /* 0x008fca0000004100 */
[----:B------:R-:W-:-:S04]  /*51b0*/  FMUL.FTZ R0, R0, 1 ;  /* 0x3f80000000007820 */ /* 0x000fc80000410000 */
[----:B------:R0:W3:Y:S01]  /*51c0*/  F2F.F64.F32 R18, R0 ;  /* 0x0000000000127310 */ /* 0x0000e20000201800 */
[----:B------:R-:W-:Y:S05]  /*51d0*/  BRA `(.L_x_36206) ;  /* 0x0000000800bc7947 */ /* 0x000fea0003800000 */
.L_x_36211:
[----:B------:R0:W5:Y:S01]  /*51e0*/  LDG.E.64 R18, desc[UR36][R4.64] ;  /* 0x0000002404127981 */ /* 0x000162000c1e1b00 */
[----:B------:R-:W-:Y:S05]  /*51f0*/  BRA `(.L_x_36206) ;  /* 0x0000000800b47947 */ /* 0x000fea0003800000 */
.L_x_36201:
        /* <DEDUP_REMOVED lines=13> */
.L_x_36215:
[----:B------:R0:W5:Y:S01]  /*52d0*/  LDG.E.64 R18, desc[UR36][R4.64] ;  /* 0x0000002404127981 */ /* 0x000162000c1e1b00 */
[----:B------:R-:W-:Y:S05]  /*52e0*/  BRA `(.L_x_36206) ;  /* 0x0000000800787947 */ /* 0x000fea0003800000 */
.L_x_36214:
        /* <DEDUP_REMOVED lines=28> */
.L_x_36217:
        /* <DEDUP_REMOVED lines=15> */
.L_x_36216:
[----:B------:R-:W3:Y:S02]  /*55a0*/  LDG.E.U16 R0, desc[UR36][R4.64] ;  /* 0x0000002404007981 */ /* 0x000ee4000c1e1500 */
[----:B---3--:R-:W-:-:S04]  /*55b0*/  IMAD.U32 R0, R0, 0x10000, RZ ;  /* 0x0001000000007824 */ /* 0x008fc800078e00ff */
[----:B------:R-:W-:-:S04]  /*55c0*/  FMUL.FTZ R0, R0, 1 ;  /* 0x3f80000000007820 */ /* 0x000fc80000410000 */
[----:B------:R0:W3:Y:S01]  /*55d0*/  F2F.F64.F32 R18, R0 ;  /* 0x0000000000127310 */ /* 0x0000e20000201800 */
[----:B------:R-:W-:Y:S05]  /*55e0*/  BRA `(.L_x_36206) ;  /* 0x0000000400b87947 */ /* 0x000fea0003800000 */
.L_x_36213:
        /* <DEDUP_REMOVED lines=11> */
.L_x_36220:
        /* <DEDUP_REMOVED lines=21> */
.L_x_36224:
[----:B------:R-:W-:Y:S05]  /*57f0*/  BSYNC B1 ;  /* 0x0000000000017941 */ /* 0x000fea0003800000 */
.L_x_36223:
[----:B------:R-:W-:Y:S01]  /*5800*/  LEA R5, R0, 0x3b800000, 0x17 ;  /* 0x3b80000000057811 */ /* 0x000fe200078eb8ff */
[----:B------:R-:W-:-:S05]  /*5810*/  IMAD.SHL.U32 R0, R3, 0x100000, RZ ;  /* 0x0010000003007824 */ /* 0x000fca00078e00ff */
[----:B------:R-:W-:-:S07]  /*5820*/  LOP3.LUT R0, R5, R0, R6, 0xfe, !PT ;  /* 0x0000000005007212 */ /* 0x000fce00078efe06 */
.L_x_36222:
[----:B------:R-:W-:Y:S05]  /*5830*/  BSYNC B0 ;  /* 0x0000000000007941 */ /* 0x000fea0003800000 */
.L_x_36221:
[----:B------:R-:W-:-:S04]  /*5840*/  FMUL.FTZ R0, R0, 1 ;  /* 0x3f80000000007820 */ /* 0x000fc80000410000 */
[----:B------:R0:W3:Y:S01]  /*5850*/  F2F.F64.F32 R18, R0 ;  /* 0x0000000000127310 */ /* 0x0000e20000201800 */
[----:B------:R-:W-:Y:S05]  /*5860*/  BRA `(.L_x_36206) ;  /* 0x0000000400187947 */ /* 0x000fea0003800000 */
.L_x_36219:
        /* <DEDUP_REMOVED lines=21> */
.L_x_36228:
[----:B------:R-:W-:Y:S05]  /*59c0*/  BSYNC B1 ;  /* 0x0000000000017941 */ /* 0x000fea0003800000 */
.L_x_36227:
[----:B------:R-:W-:Y:S01]  /*59d0*/  LEA R5, R0, 0x37800000, 0x17 ;  /* 0x3780000000057811 */ /* 0x000fe200078eb8ff */
[----:B------:R-:W-:-:S05]  /*59e0*/  IMAD.SHL.U32 R0, R3, 0x200000, RZ ;  /* 0x0020000003007824 */ /* 0x000fca00078e00ff */
[----:B------:R-:W-:-:S07]  /*59f0*/  LOP3.LUT R0, R5, R0, R6, 0xfe, !PT ;  /* 0x0000000005007212 */ /* 0x000fce00078efe06 */
.L_x_36226:
[----:B------:R-:W-:Y:S05]  /*5a00*/  BSYNC B0 ;  /* 0x0000000000007941 */ /* 0x000fea0003800000 */
.L_x_36225:
[----:B------:R-:W-:-:S04]  /*5a10*/  FMUL.FTZ R0, R0, 1 ;  /* 0x3f80000000007820 */ /* 0x000fc80000410000 */
[----:B------:R0:W3:Y:S01]  /*5a20*/  F2F.F64.F32 R18, R0 ;  /* 0x0000000000127310 */ /* 0x0000e20000201800 */
[----:B------:R-:W-:Y:S05]  /*5a30*/  BRA `(.L_x_36206) ;  /* 0x0000000000a47947 */ /* 0x000fea0003800000 */
.L_x_36218:
        /* <DEDUP_REMOVED lines=14> */
.L_x_36232:
[----:B------:R-:W-:Y:S05]  /*5b20*/  BSYNC B0 ;  /* 0x0000000000007941 */ /* 0x000fea0003800000 */
.L_x_36231:
[----:B------:R-:W-:-:S04]  /*5b30*/  FMUL.FTZ R0, R0, 1 ;  /* 0x3f80000000007820 */ /* 0x000fc80000410000 */
[----:B------:R0:W3:Y:S01]  /*5b40*/  F2F.F64.F32 R18, R0 ;  /* 0x0000000000127310 */ /* 0x0000e20000201800 */
[----:B------:R-:W-:Y:S05]  /*5b50*/  BRA `(.L_x_36206) ;  /* 0x00000000005c7947 */ /* 0x000fea0003800000 */
.L_x_36205:
        /* <DEDUP_REMOVED lines=16> */
.L_x_36233:
[----:B------:R-:W-:Y:S01]  /*5c60*/  CS2R R18, SRZ ;  /* 0x0000000000127805 */ /* 0x000fe2000001ff00 */
[----:B------:R-:W-:Y:S06]  /*5c70*/  BRA `(.L_x_36206) ;  /* 0x0000000000147947 */ /* 0x000fec0003800000 */
.L_x_36230:
[----:B------:R-:W3:Y:S02]  /*5c80*/  LDG.E.64 R18, desc[UR36][R4.64] ;  /* 0x0000002404127981 */ /* 0x000ee4000c1e1b00 */
[----:B---3--:R-:W0:Y:S01]  /*5c90*/  I2F.F64.U64 R18, R18 ;  /* 0x0000001200127312 */ /* 0x008e220000301800 */
[----:B------:R-:W-:Y:S05]  /*5ca0*/  BRA `(.L_x_36206) ;  /* 0x0000000000087947 */ /* 0x000fea0003800000 */
.L_x_36229:
[----:B------:R-:W3:Y:S02]  /*5cb0*/  LDG.E R4, desc[UR36][R4.64] ;  /* 0x0000002404047981 */ /* 0x000ee4000c1e1900 */
[----:B---3--:R0:W3:Y:S02]  /*5cc0*/  I2F.F64.U32 R18, R4 ;  /* 0x0000000400127312 */ /* 0x0080e40000201800 */
.L_x_36206:
[----:B------:R-:W-:-:S07]  /*5cd0*/  VIADD R33, R33, 0x80 ;  /* 0x0000008021217836 */ /* 0x000fce0000000000 */
.L_x_36167:
[----:B------:R-:W-:Y:S05]  /*5ce0*/  BSYNC B6 ;  /* 0x0000000000067941 */ /* 0x000fea0003800000 */
.L_x_36166:
        /* <DEDUP_REMOVED lines=24> */
.L_x_36239:
[----:B------:R-:W3:Y:S02]  /*5e70*/  LDG.E.U8 R4, desc[UR36][R4.64] ;  /* 0x0000002404047981 */ /* 0x000ee4000c1e1100 */
[----:B---3--:R0:W3:Y:S01]  /*5e80*/  I2F.F64.U16 R16, R4 ;  /* 0x0000000400107312 */ /* 0x0080e20000101800 */
[----:B------:R-:W-:Y:S05]  /*5e90*/  BRA `(.L_x_36241) ;  /* 0x0000000c00707947 */ /* 0x000fea0003800000 */
.L_x_36238:
        /* <DEDUP_REMOVED lines=9> */
.L_x_36243:
[----:B------:R-:W3:Y:S02]  /*5f30*/  LDG.E R4, desc[UR36][R4.64] ;  /* 0x0000002404047981 */ /* 0x000ee4000c1e1900 */
[----:B---3--:R0:W3:Y:S01]  /*5f40*/  I2F.F64 R16, R4 ;  /* 0x0000000400107312 */ /* 0x0080e20000201c00 */
[----:B------:R-:W-:Y:S05]  /*5f50*/  BRA `(.L_x_36241) ;  /* 0x0000000c00407947 */ /* 0x000fea0003800000 */
.L_x_36242:
[----:B------:R-:W3:Y:S02]  /*5f60*/  LDG.E.U16 R4, desc[UR36][R4.64] ;  /* 0x0000002404047981 */ /* 0x000ee4000c1e1500 */
[----:B---3--:R0:W3:Y:S01]  /*5f70*/  I2F.F64.S16 R16, R4 ;  /* 0x0000000400107312 */ /* 0x0080e20000101c00 */
[----:B------:R-:W-:Y:S05]  /*5f80*/  BRA `(.L_x_36241) ;  /* 0x0000000c00347947 */ /* 0x000fea0003800000 */
.L_x_36237:
        /* <DEDUP_REMOVED lines=10> */
.L_x_36245:
[----:B------:R-:W3:Y:S02]  /*6030*/  LDG.E.U16 R0, desc[UR36][R4.64] ;  /* 0x0000002404007981 */ /* 0x000ee4000c1e1500 */
[----:B---3--:R-:W-:-:S05]  /*6040*/  HADD2.F32 R0, -RZ, R0.H0_H0 ;  /* 0x20000000ff007230 */ /* 0x008fca0000004100 */
[----:B------:R-:W-:-:S04]  /*6050*/  FMUL.FTZ R0, R0, 1 ;  /* 0x3f80000000007820 */ /* 0x000fc80000410000 */
[----:B------:R0:W3:Y:S01]  /*6060*/  F2F.F64.F32 R16, R0 ;  /* 0x0000000000107310 */ /* 0x0000e20000201800 */
[----:B------:R-:W-:Y:S05]  /*6070*/  BRA `(.L_x_36241) ;  /* 0x0000000800f87947 */ /* 0x000fea0003800000 */
.L_x_36244:
        /* <DEDUP_REMOVED lines=10> */
.L_x_36247:
[----:B------:R-:W3:Y:S02]  /*6120*/  LDG.E.U16 R4, desc[UR36][R4.64] ;  /* 0x0000002404047981 */ /* 0x000ee4000c1e1500 */
[----:B---3--:R-:W-:-:S05]  /*6130*/  HADD2.F32 R0, -RZ, R4.H0_H0 ;  /* 0x20000004ff007230 */ /* 0x008fca0000004100 */
[----:B------:R-:W-:-:S04]  /*6140*/  FMUL.FTZ R0, R0, 1 ;  /* 0x3f80000000007820 */ /* 0x000fc80000410000 */
[----:B------:R0:W3:Y:S01]  /*6150*/  F2F.F64.F32 R16, R0 ;  /* 0x0000000000107310 */ /* 0x0000e20000201800 */
[----:B------:R-:W-:Y:S05]  /*6160*/  BRA `(.L_x_36241) ;  /* 0x0000000800bc7947 */ /* 0x000fea0003800000 */
.L_x_36246:
[----:B------:R0:W5:Y:S01]  /*6170*/  LDG.E.64 R16, desc[UR36][R4.64] ;  /* 0x0000002404107981 */ /* 0x000162000c1e1b00 */
[----:B------:R-:W-:Y:S05]  /*6180*/  BRA `(.L_x_36241) ;  /* 0x0000000800b47947 */ /* 0x000fea0003800000 */
.L_x_36236:
        /* <DEDUP_REMOVED lines=13> */
.L_x_36250:
[----:B------:R0:W5:Y:S01]  /*6260*/  LDG.E.64 R16, desc[UR36][R4.64] ;  /* 0x0000002404107981 */ /* 0x000162000c1e1b00 */
[----:B------:R-:W-:Y:S05]  /*6270*/  BRA `(.L_x_36241) ;  /* 0x0000000800787947 */ /* 0x000fea0003800000 */
.L_x_36249:
        /* <DEDUP_REMOVED lines=28> */
.L_x_36252:
        /* <DEDUP_REMOVED lines=15> */
.L_x_36251:
[----:B------:R-:W3:Y:S02]  /*6530*/  LDG.E.U16 R0, desc[UR36][R4.64] ;  /* 0x0000002404007981 */ /* 0x000ee4000c1e1500 */
[----:B---3--:R-:W-:-:S04]  /*6540*/  IMAD.U32 R0, R0, 0x10000, RZ ;  /* 0x0001000000007824 */ /* 0x008fc800078e00ff */
[----:B------:R-:W-:-:S04]  /*6550*/  FMUL.FTZ R0, R0, 1 ;  /* 0x3f80000000007820 */ /* 0x000fc80000410000 */
[----:B------:R0:W3:Y:S01]  /*6560*/  F2F.F64.F32 R16, R0 ;  /* 0x0000000000107310 */ /* 0x0000e20000201800 */
[----:B------:R-:W-:Y:S05]  /*6570*/  BRA `(.L_x_36241) ;  /* 0x0000000400b87947 */ /* 0x000fea0003800000 */
.L_x_36248:
        /* <DEDUP_REMOVED lines=11> */
.L_x_36255:
        /* <DEDUP_REMOVED lines=21> */
.L_x_36259:
[----:B------:R-:W-:Y:S05]  /*6780*/  BSYNC B1 ;  /* 0x0000000000017941 */ /* 0x000fea0003800000 */
.L_x_36258:
[----:B------:R-:W-:Y:S01]  /*6790*/  LEA R5, R0, 0x3b800000, 0x17 ;  /* 0x3b80000000057811 */ /* 0x000fe200078eb8ff */
[----:B------:R-:W-:-:S05]  /*67a0*/  IMAD.SHL.U32 R0, R3, 0x100000, RZ ;  /* 0x0010000003007824 */ /* 0x000fca00078e00ff */
[----:B------:R-:W-:-:S07]  /*67b0*/  LOP3.LUT R0, R5, R0, R6, 0xfe, !PT ;  /* 0x0000000005007212 */ /* 0x000fce00078efe06 */
.L_x_36257:
[----:B------:R-:W-:Y:S05]  /*67c0*/  BSYNC B0 ;  /* 0x0000000000007941 */ /* 0x000fea0003800000 */
.L_x_36256:
[----:B------:R-:W-:-:S04]  /*67d0*/  FMUL.FTZ R0, R0, 1 ;  /* 0x3f80000000007820 */ /* 0x000fc80000410000 */
[----:B------:R0:W3:Y:S01]  /*67e0*/  F2F.F64.F32 R16, R0 ;  /* 0x0000000000107310 */ /* 0x0000e20000201800 */
[----:B------:R-:W-:Y:S05]  /*67f0*/  BRA `(.L_x_36241) ;  /* 0x0000000400187947 */ /* 0x000fea0003800000 */
.L_x_36254:
        /* <DEDUP_REMOVED lines=21> */
.L_x_36263:
[----:B------:R-:W-:Y:S05]  /*6950*/  BSYNC B1 ;  /* 0x0000000000017941 */ /* 0x000fea0003800000 */
.L_x_36262:
[----:B------:R-:W-:Y:S01]  /*6960*/  LEA R5, R0, 0x37800000, 0x17 ;  /* 0x3780000000057811 */ /* 0x000fe200078eb8ff */
[----:B------:R-:W-:-:S05]  /*6970*/  IMAD.SHL.U32 R0, R3, 0x200000, RZ ;  /* 0x0020000003007824 */ /* 0x000fca00078e00ff */
[----:B------:R-:W-:-:S07]  /*6980*/  LOP3.LUT R0, R5, R0, R6, 0xfe, !PT ;  /* 0x0000000005007212 */ /* 0x000fce00078efe06 */
.L_x_36261:
[----:B------:R-:W-:Y:S05]  /*6990*/  BSYNC B0 ;  /* 0x0000000000007941 */ /* 0x000fea0003800000 */
.L_x_36260:
[----:B------:R-:W-:-:S04]  /*69a0*/  FMUL.FTZ R0, R0, 1 ;  /* 0x3f80000000007820 */ /* 0x000fc80000410000 */
[----:B------:R0:W3:Y:S01]  /*69b0*/  F2F.F64.F32 R16, R0 ;  /* 0x0000000000107310 */ /* 0x0000e20000201800 */
[----:B------:R-:W-:Y:S05]  /*69c0*/  BRA `(.L_x_36241) ;  /* 0x0000000000a47947 */ /* 0x000fea0003800000 */
.L_x_36253:
        /* <DEDUP_REMOVED lines=14> */
.L_x_36267:
[----:B------:R-:W-:Y:S05]  /*6ab0*/  BSYNC B0 ;  /* 0x0000000000007941 */ /* 0x000fea0003800000 */
.L_x_36266:
[----:B------:R-:W-:-:S04]  /*6ac0*/  FMUL.FTZ R0, R0, 1 ;  /* 0x3f80000000007820 */ /* 0x000fc80000410000 */
[----:B------:R0:W3:Y:S01]  /*6ad0*/  F2F.F64.F32 R16, R0 ;  /* 0x0000000000107310 */ /* 0x0000e20000201800 */
[----:B------:R-:W-:Y:S05]  /*6ae0*/  BRA `(.L_x_36241) ;  /* 0x00000000005c7947 */ /* 0x000fea0003800000 */
.L_x_36240:
        /* <DEDUP_REMOVED lines=16> */
.L_x_36268:
[----:B------:R-:W-:Y:S01]  /*6bf0*/  CS2R R16, SRZ ;  /* 0x0000000000107805 */ /* 0x000fe2000001ff00 */
[----:B------:R-:W-:Y:S06]  /*6c00*/  BRA `(.L_x_36241) ;  /* 0x0000000000147947 */ /* 0x000fec0003800000 */
.L_x_36265:
[----:B------:R-:W3:Y:S02]  /*6c10*/  LDG.E.64 R16, desc[UR36][R4.64] ;  /* 0x0000002404107981 */ /* 0x000ee4000c1e1b00 */
[----:B---3--:R-:W0:Y:S01]  /*6c20*/  I2F.F64.U64 R16, R16 ;  /* 0x0000001000107312 */ /* 0x008e220000301800 */
[----:B------:R-:W-:Y:S05]  /*6c30*/  BRA `(.L_x_36241) ;  /* 0x0000000000087947 */ /* 0x000fea0003800000 */
.L_x_36264:
[----:B------:R-:W3:Y:S02]  /*6c40*/  LDG.E R4, desc[UR36][R4.64] ;  /* 0x0000002404047981 */ /* 0x000ee4000c1e1900 */
[----:B---3--:R0:W3:Y:S02]  /*6c50*/  I2F.F64.U32 R16, R4 ;  /* 0x0000000400107312 */ /* 0x0080e40000201800 */
.L_x_36241:
        /* <DEDUP_REMOVED lines=20> */
.L_x_36272:
[----:B------:R-:W2:Y:S02]  /*6da0*/  LDG.E.U8 R4, desc[UR36][R4.64] ;  /* 0x0000002404047981 */ /* 0x000ea4000c1e1100 */
[----:B--2---:R0:W1:Y:S01]  /*6db0*/  I2F.F64.U16 R24, R4 ;  /* 0x0000000400187312 */ /* 0x0040620000101800 */
[----:B------:R-:W-:Y:S05]  /*6dc0*/  BRA `(.L_x_36235) ;  /* 0x0000000c006c7947 */ /* 0x000fea0003800000 */
.L_x_36271:
        /* <DEDUP_REMOVED lines=9> */
.L_x_36275:
[----:B------:R-:W2:Y:S02]  /*6e60*/  LDG.E R4, desc[UR36][R4.64] ;  /* 0x0000002404047981 */ /* 0x000ea4000c1e1900 */
[----:B--2---:R0:W1:Y:S01]  /*6e70*/  I2F.F64 R24, R4 ;  /* 0x0000000400187312 */ /* 0x0040620000201c00 */
[----:B------:R-:W-:Y:S05]  /*6e80*/  BRA `(.L_x_36235) ;  /* 0x0000000c003c7947 */ /* 0x000fea0003800000 */
.L_x_36274:
[----:B------:R-:W2:Y:S02]  /*6e90*/  LDG.E.U16 R4, desc[UR36][R4.64] ;  /* 0x0000002404047981 */ /* 0x000ea4000c1e1500 */
[----:B--2---:R0:W1:Y:S01]  /*6ea0*/  I2F.F64.S16 R24, R4 ;  /* 0x0000000400187312 */ /* 0x0040620000101c00 */
[----:B------:R-:W-:Y:S05]  /*6eb0*/  BRA `(.L_x_36235) ;  /* 0x0000000c00307947 */ /* 0x000fea0003800000 */
.L_x_36270:
        /* <DEDUP_REMOVED lines=10> */
.L_x_36277:
[----:B------:R-:W2:Y:S02]  /*6f60*/  LDG.E.U16 R0, desc[UR36][R4.64] ;  /* 0x0000002404007981 */ /* 0x000ea4000c1e1500 */
[----:B--2---:R-:W-:-:S05]  /*6f70*/  HADD2.F32 R0, -RZ, R0.H0_H0 ;  /* 0x20000000ff007230 */ /* 0x004fca0000004100 */
[----:B------:R-:W-:-:S04]  /*6f80*/  FMUL.FTZ R0, R0, 1 ;  /* 0x3f80000000007820 */ /* 0x000fc80000410000 */
[----:B------:R0:W1:Y:S01]  /*6f90*/  F2F.F64.F32 R24, R0 ;  /* 0x0000000000187310 */ /* 0x0000620000201800 */
[----:B------:R-:W-:Y:S05]  /*6fa0*/  BRA `(.L_x_36235) ;  /* 0x0000000800f47947 */ /* 0x000fea0003800000 */
.L_x_36276:
        /* <DEDUP_REMOVED lines=10> */
.L_x_36279:
[----:B------:R-:W2:Y:S02]  /*7050*/  LDG.E.U16 R4, desc[UR36][R4.64] ;  /* 0x0000002404047981 */ /* 0x000ea4000c1e1500 */
[----:B--2---:R-:W-:-:S05]  /*7060*/  HADD2.F32 R0, -RZ, R4.H0_H0 ;  /* 0x20000004ff007230 */ /* 0x004fca0000004100 */
[----:B------:R-:W-:-:S04]  /*7070*/  FMUL.FTZ R0, R0, 1 ;  /* 0x3f80000000007820 */ /* 0x000fc80000410000 */
[----:B------:R0:W1:Y:S01]  /*7080*/  F2F.F64.F32 R24, R0 ;  /* 0x0000000000187310 */ /* 0x0000620000201800 */
[----:B------:R-:W-:Y:S05]  /*7090*/  BRA `(.L_x_36235) ;  /* 0x0000000800b87947 */ /* 0x000fea0003800000 */
.L_x_36278:
[----:B------:R0:W5:Y:S01]  /*70a0*/  LDG.E.64 R24, desc[UR36][R4.64] ;  /* 0x0000002404187981 */ /* 0x000162000c1e1b00 */
[----:B------:R-:W-:Y:S05]  /*70b0*/  BRA `(.L_x_36235) ;  /* 0x0000000800b07947 */ /* 0x000fea0003800000 */
.L_x_36269:
        /* <DEDUP_REMOVED lines=13> */
.L_x_36282:
[----:B------:R0:W5:Y:S01]  /*7190*/  LDG.E.64 R24, desc[UR36][R4.64] ;  /* 0x0000002404187981 */ /* 0x000162000c1e1b00 */
[----:B------:R-:W-:Y:S05]  /*71a0*/  BRA `(.L_x_36235) ;  /* 0x0000000800747947 */ /* 0x000fea0003800000 */
.L_x_36281:
        /* <DEDUP_REMOVED lines=28> */
.L_x_36284:
        /* <DEDUP_REMOVED lines=15> */
.L_x_36283:
[----:B------:R-:W2:Y:S02]  /*7460*/  LDG.E.U16 R0, desc[UR36][R4.64] ;  /* 0x0000002404007981 */ /* 0x000ea4000c1e1500 */
[----:B--2---:R-:W-:-:S04]  /*7470*/  IMAD.U32 R0, R0, 0x10000, RZ ;  /* 0x0001000000007824 */ /* 0x004fc800078e00ff */
[----:B------:R-:W-:-:S04]  /*7480*/  FMUL.FTZ R0, R0, 1 ;  /* 0x3f80000000007820 */ /* 0x000fc80000410000 */
[----:B------:R0:W1:Y:S01]  /*7490*/  F2F.F64.F32 R24, R0 ;  /* 0x0000000000187310 */ /* 0x0000620000201800 */
[----:B------:R-:W-:Y:S05]  /*74a0*/  BRA `(.L_x_36235) ;  /* 0x0000000400b47947 */ /* 0x000fea0003800000 */
.L_x_36280:
        /* <DEDUP_REMOVED lines=11> */
.L_x_36287:
        /* <DEDUP_REMOVED lines=21> */
.L_x_36291:
[----:B------:R-:W-:Y:S05]  /*76b0*/  BSYNC B1 ;  /* 0x0000000000017941 */ /* 0x000fea0003800000 */
.L_x_36290:
[----:B------:R-:W-:Y:S01]  /*76c0*/  LEA R5, R0, 0x3b800000, 0x17 ;  /* 0x3b80000000057811 */ /* 0x000fe200078eb8ff */
[----:B------:R-:W-:-:S05]  /*76d0*/  IMAD.SHL.U32 R0, R3, 0x100000, RZ ;  /* 0x0010000003007824 */ /* 0x000fca00078e00ff */
[----:B------:R-:W-:-:S07]  /*76e0*/  LOP3.LUT R0, R5, R0, R6, 0xfe, !PT ;  /* 0x0000000005007212 */ /* 0x000fce00078efe06 */
.L_x_36289:
[----:B------:R-:W-:Y:S05]  /*76f0*/  BSYNC B0 ;  /* 0x0000000000007941 */ /* 0x000fea0003800000 */
.L_x_36288:
[----:B------:R-:W-:-:S04]  /*7700*/  FMUL.FTZ R0, R0, 1 ;  /* 0x3f80000000007820 */ /* 0x000fc80000410000 */
[----:B------:R0:W1:Y:S01]  /*7710*/  F2F.F64.F32 R24, R0 ;  /* 0x0000000000187310 */ /* 0x0000620000201800 */
[----:B------:R-:W-:Y:S05]  /*7720*/  BRA `(.L_x_36235) ;  /* 0x0000000400147947 */ /* 0x000fea0003800000 */
.L_x_36286:
        /* <DEDUP_REMOVED lines=21> */
.L_x_36295:
[----:B------:R-:W-:Y:S05]  /*7880*/  BSYNC B1 ;  /* 0x0000000000017941 */ /* 0x000fea0003800000 */
.L_x_36294:
[----:B------:R-:W-:Y:S01]  /*7890*/  LEA R5, R0, 0x37800000, 0x17 ;  /* 0x3780000000057811 */ /* 0x000fe200078eb8ff */
[----:B------:R-:W-:-:S05]  /*78a0*/  IMAD.SHL.U32 R0, R3, 0x200000, RZ ;  /* 0x0020000003007824 */ /* 0x000fca00078e00ff */
[----:B------:R-:W-:-:S07]  /*78b0*/  LOP3.LUT R0, R5, R0, R6, 0xfe, !PT ;  /* 0x0000000005007212 */ /* 0x000fce00078efe06 */
.L_x_36293:
[----:B------:R-:W-:Y:S05]  /*78c0*/  BSYNC B0 ;  /* 0x0000000000007941 */ /* 0x000fea0003800000 */
.L_x_36292:
[----:B------:R-:W-:-:S04]  /*78d0*/  FMUL.FTZ R0, R0, 1 ;  /* 0x3f80000000007820 */ /* 0x000fc80000410000 */
[----:B------:R0:W1:Y:S01]  /*78e0*/  F2F.F64.F32 R24, R0 ;  /* 0x0000000000187310 */ /* 0x0000620000201800 */
[----:B------:R-:W-:Y:S05]  /*78f0*/  BRA `(.L_x_36235) ;  /* 0x0000000000a07947 */ /* 0x000fea0003800000 */
.L_x_36285:
        /* <DEDUP_REMOVED lines=14> */
.L_x_36299:
[----:B------:R-:W-:Y:S05]  /*79e0*/  BSYNC B0 ;  /* 0x0000000000007941 */ /* 0x000fea0003800000 */
.L_x_36298:
[----:B------:R-:W-:-:S04]  /*79f0*/  FMUL.FTZ R0, R0, 1 ;  /* 0x3f80000000007820 */ /* 0x000fc80000410000 */
[----:B------:R0:W1:Y:S01]  /*7a00*/  F2F.F64.F32 R24, R0 ;  /* 0x0000000000187310 */ /* 0x0000620000201800 */
[----:B------:R-:W-:Y:S05]  /*7a10*/  BRA `(.L_x_36235) ;  /* 0x0000000000587947 */ /* 0x000fea0003800000 */
.L_x_36273:
        /* <DEDUP_REMOVED lines=16> */
.L_x_36300:
[----:B------:R-:W-:Y:S05]  /*7b20*/  BRA `(.L_x_36235) ;  /* 0x0000000000147947 */ /* 0x000fea0003800000 */
.L_x_36297:
[----:B------:R-:W2:Y:S02]  /*7b30*/  LDG.E.64 R24, desc[UR36][R4.64] ;  /* 0x0000002404187981 */ /* 0x000ea4000c1e1b00 */
[----:B--2---:R-:W0:Y:S01]  /*7b40*/  I2F.F64.U64 R24, R24 ;  /* 0x0000001800187312 */ /* 0x004e220000301800 */
[----:B------:R-:W-:Y:S05]  /*7b50*/  BRA `(.L_x_36235) ;  /* 0x0000000000087947 */ /* 0x000fea0003800000 */
.L_x_36296:
[----:B------:R-:W2:Y:S02]  /*7b60*/  LDG.E R4, desc[UR36][R4.64] ;  /* 0x0000002404047981 */ /* 0x000ea4000c1e1900 */
[----:B--2---:R0:W1:Y:S02]  /*7b70*/  I2F.F64.U32 R24, R4 ;  /* 0x0000000400187312 */ /* 0x0040640000201800 */
.L_x_36235:
[----:B------:R-:W-:Y:S05]  /*7b80*/  BSYNC B6 ;  /* 0x0000000000067941 */ /* 0x000fea0003800000 */
.L_x_36234:
[----:B------:R-:W4:Y:S01]  /*7b90*/  S2R R33, SR_TID.X ;  /* 0x0000000000217919 */ /* 0x000f220000002100 */
[----:B01---5:R-:W-:Y:S01]  /*7ba0*/  DSETP.NEU.AND P2, PT, R28, RZ, PT ;  /* 0x000000ff1c00722a */ /* 0x023fe20003f4d000 */
[----:B------:R-:W-:Y:S01]  /*7bb0*/  BSSY B6, `(.L_x_36301) ;  /* 0x00000fb000067945 */ /* 0x000fe20003800000 */
[----:B------:R-:W0:Y:S01]  /*7bc0*/  LDC.U8 R28, c[0x0][0x240] ;  /* 0x00009000ff1c7b82 */ /* 0x000e220000000000 */
[----:B--2---:R-:W-:Y:S02]  /*7bd0*/  DSETP.NEU.AND P3, PT, R26, RZ, PT ;  /* 0x000000ff1a00722a */ /* 0x004fe40003f6d000 */
[----:B---3--:R-:W-:Y:S02]  /*7be0*/  DSETP.NEU.AND P1, PT, R18, RZ, PT ;  /* 0x000000ff1200722a */ /* 0x008fe40003f2d000 */
[----:B------:R-:W-:Y:S02]  /*7bf0*/  DSETP.NEU.AND P0, PT, R24, RZ, PT ;  /* 0x000000ff1800722a */ /* 0x000fe40003f0d000 */
[----:B----4-:R-:W-:-:S02]  /*7c00*/  DSETP.NEU.AND P2, PT, R30, RZ, P2 ;  /* 0x000000ff1e00722a */ /* 0x010fc4000174d000 */
[----:B------:R-:W-:Y:S02]  /*7c10*/  DSETP.NEU.AND P3, PT, R36, RZ, P3 ;  /* 0x000000ff2400722a */ /* 0x000fe40001f6d000 */
[----:B------:R-:W-:Y:S02]  /*7c20*/  DSETP.NEU.AND P1, PT, R22, RZ, P1 ;  /* 0x000000ff1600722a */ /* 0x000fe40000f2d000 */
[----:B------:R-:W-:Y:S01]  /*7c30*/  DSETP.NEU.AND P0, PT, R16, RZ, P0 ;  /* 0x000000ff1000722a */ /* 0x000fe2000070d000 */
        /* <DEDUP_REMOVED lines=27> */
.L_x_36306:
[----:B------:R0:W-:Y:S01]  /*7df0*/  STG.E.U8 desc[UR36][R8.64], R3 ;  /* 0x0000000308007986 */ /* 0x0001e2000c101124 */
[----:B------:R-:W-:Y:S05]  /*7e00*/  BRA `(.L_x_36302) ;  /* 0x0000000c00547947 */ /* 0x000fea0003800000 */
.L_x_36305:
        /* <DEDUP_REMOVED lines=10> */
.L_x_36309:
[----:B------:R0:W-:Y:S01]  /*7eb0*/  STG.E desc[UR36][R8.64], R3 ;  /* 0x0000000308007986 */ /* 0x0001e2000c101924 */
[----:B------:R-:W-:Y:S05]  /*7ec0*/  BRA `(.L_x_36302) ;  /* 0x0000000c00247947 */ /* 0x000fea0003800000 */
.L_x_36308:
[----:B------:R0:W-:Y:S01]  /*7ed0*/  STG.E.U16 desc[UR36][R8.64], R3 ;  /* 0x0000000308007986 */ /* 0x0001e2000c101524 */
[----:B------:R-:W-:Y:S05]  /*7ee0*/  BRA `(.L_x_36302) ;  /* 0x0000000c001c7947 */ /* 0x000fea0003800000 */
.L_x_36304:
        /* <DEDUP_REMOVED lines=9> */
.L_x_36311:
[----:B------:R-:W0:Y:S02]  /*7f80*/  I2F.S16 R0, R3 ;  /* 0x0000000300007306 */ /* 0x000e240000101400 */
[----:B0-----:R-:W-:-:S05]  /*7f90*/  F2FP.F16.F32.PACK_AB R0, RZ, R0 ;  /* 0x00000000ff00723e */ /* 0x001fca00000000ff */
[----:B------:R1:W-:Y:S01]  /*7fa0*/  STG.E.U16 desc[UR36][R8.64], R0 ;  /* 0x0000000008007986 */ /* 0x0003e2000c101524 */
[----:B------:R-:W-:Y:S05]  /*7fb0*/  BRA `(.L_x_36302) ;  /* 0x0000000800e87947 */ /* 0x000fea0003800000 */
.L_x_36310:
        /* <DEDUP_REMOVED lines=10> */
.L_x_36313:
[----:B------:R-:W0:Y:S02]  /*8060*/  I2F.S16 R3, R3 ;  /* 0x0000000300037306 */ /* 0x000e240000101400 */
[----:B0-----:R-:W-:-:S04]  /*8070*/  F2FP.F16.F32.PACK_AB R3, RZ, R3 ;  /* 0x00000003ff03723e */ /* 0x001fc800000000ff */
[----:B------:R-:W-:-:S05]  /*8080*/  PRMT R3, R3, 0x5410, RZ ;  /* 0x0000541003037816 */ /* 0x000fca00000000ff */
[----:B------:R4:W-:Y:S01]  /*8090*/  STG.E desc[UR36][R8.64], R3 ;  /* 0x0000000308007986 */ /* 0x0009e2000c101924 */
[----:B------:R-:W-:Y:S05]  /*80a0*/  BRA `(.L_x_36302) ;  /* 0x0000000800ac7947 */ /* 0x000fea0003800000 */
.L_x_36312:
[----:B------:R-:W0:Y:S02]  /*80b0*/  I2F.F64.S16 R4, R3 ;  /* 0x0000000300047312 */ /* 0x000e240000101c00 */
[----:B0-----:R0:W-:Y:S01]  /*80c0*/  STG.E.64 desc[UR36][R8.64], R4 ;  /* 0x0000000408007986 */ /* 0x0011e2000c101b24 */
[----:B------:R-:W-:Y:S05]  /*80d0*/  BRA `(.L_x_36302) ;  /* 0x0000000800a07947 */ /* 0x000fea0003800000 */
.L_x_36303:
        /* <DEDUP_REMOVED lines=10> */
.L_x_36316:
[----:B------:R-:W0:Y:S01]  /*8180*/  I2F.F64.S16 R4, R3 ;  /* 0x0000000300047312 */ /* 0x000e220000101c00 */
[----:B------:R-:W-:-:S05]  /*8190*/  CS2R R6, SRZ ;  /* 0x0000000000067805 */ /* 0x000fca000001ff00 */
[----:B0-----:R0:W-:Y:S01]  /*81a0*/  STG.E.128 desc[UR36][R8.64], R4 ;  /* 0x0000000408007986 */ /* 0x0011e2000c101d24 */
[----:B------:R-:W-:Y:S05]  /*81b0*/  BRA `(.L_x_36302) ;  /* 0x0000000800687947 */ /* 0x000fea0003800000 */
.L_x_36315:
        /* <DEDUP_REMOVED lines=21> */
.L_x_36320:
[----:B------:R-:W-:Y:S05]  /*8310*/  BSYNC B0 ;  /* 0x0000000000007941 */ /* 0x000fea0003800000 */
.L_x_36319:
[----:B------:R-:W-:-:S05]  /*8320*/  LOP3.LUT R5, R0, R5, RZ, 0xfc, !PT ;  /* 0x0000000500057212 */ /* 0x000fca00078efcff */
[----:B------:R0:W-:Y:S01]  /*8330*/  STG.E.U8 desc[UR36][R8.64], R5 ;  /* 0x0000000508007986 */ /* 0x0001e2000c101124 */
[----:B------:R-:W-:Y:S05]  /*8340*/  BRA `(.L_x_36302) ;  /* 0x0000000800047947 */ /* 0x000fea0003800000 */
.L_x_36318:
        /* <DEDUP_REMOVED lines=13> */
.L_x_36322:
[----:B------:R-:W-:Y:S01]  /*8420*/  IMAD.MOV.U32 R0, RZ, RZ, 0x7f ;  /* 0x0000007fff007424 */ /* 0x000fe200078e00ff */
[----:B------:R-:W-:-:S04]  /*8430*/  ISETP.GT.U32.AND P0, PT, R4, 0x7f800000, PT ;  /* 0x7f8000000400780c */ /* 0x000fc80003f04070 */
[----:B------:R-:W-:-:S09]  /*8440*/  SEL R0, R0, 0x7c, P0 ;  /* 0x0000007c00007807 */ /* 0x000fd20000000000 */
.L_x_36323:
[----:B------:R-:W-:Y:S05]  /*8450*/  BSYNC B0 ;  /* 0x0000000000007941 */ /* 0x000fea0003800000 */
.L_x_36321:
[----:B------:R-:W-:-:S04]  /*8460*/  LOP3.LUT R3, R5, 0x80000000, RZ, 0xc0, !PT ;  /* 0x8000000005037812 */ /* 0x000fc800078ec0ff */
[----:B------:R-:W-:-:S04]  /*8470*/  SHF.R.U32.HI R3, RZ, 0x18, R3 ;  /* 0x00000018ff037819 */ /* 0x000fc80000011603 */
[----:B------:R-:W-:-:S05]  /*8480*/  LOP3.LUT R3, R0, R3, RZ, 0xfc, !PT ;  /* 0x0000000300037212 */ /* 0x000fca00078efcff */
[----:B------:R0:W-:Y:S01]  /*8490*/  STG.E.U8 desc[UR36][R8.64], R3 ;  /* 0x0000000308007986 */ /* 0x0001e2000c101124 */
[----:B------:R-:W-:Y:S05]  /*84a0*/  BRA `(.L_x_36302) ;  /* 0x0000000400ac7947 */ /* 0x000fea0003800000 */
.L_x_36317:
[----:B------:R-:W0:Y:S02]  /*84b0*/  I2F.S16 R0, R3 ;  /* 0x0000000300007306 */ /* 0x000e240000101400 */
[----:B0-----:R-:W-:-:S05]  /*84c0*/  F2FP.BF16.F32.PACK_AB R0, RZ, R0 ;  /* 0x00000000ff00723e */ /* 0x001fca00000010ff */
[----:B------:R0:W-:Y:S01]  /*84d0*/  STG.E.U16 desc[UR36][R8.64], R0 ;  /* 0x0000000008007986 */ /* 0x0001e2000c101524 */
[----:B------:R-:W-:Y:S05]  /*84e0*/  BRA `(.L_x_36302) ;  /* 0x00000004009c7947 */ /* 0x000fea0003800000 */
.L_x_36314:
        /* <DEDUP_REMOVED lines=10> */
.L_x_36326:
        /* <DEDUP_REMOVED lines=17> */
.L_x_36329:
[----:B------:R-:W-:-:S04]  /*86a0*/  LOP3.LUT R3, R3, 0x80000000, RZ, 0xc0, !PT ;  /* 0x8000000003037812 */ /* 0x000fc800078ec0ff */
[----:B------:R-:W-:-:S04]  /*86b0*/  SHF.R.U32.HI R3, RZ, 0x18, R3 ;  /* 0x00000018ff037819 */ /* 0x000fc80000011603 */
[----:B------:R-:W-:-:S04]  /*86c0*/  LOP3.LUT R0, R0, R3, RZ, 0xfc, !PT ;  /* 0x0000000300007212 */ /* 0x000fc800078efcff */
[----:B------:R-:W-:-:S07]  /*86d0*/  PRMT R4, R0, 0x7610, R4 ;  /* 0x0000761000047816 */ /* 0x000fce0000000004 */
.L_x_36328:
[----:B------:R-:W-:Y:S05]  /*86e0*/  BSYNC B0 ;  /* 0x0000000000007941 */ /* 0x000fea0003800000 */
.L_x_36327:
[----:B------:R0:W-:Y:S01]  /*86f0*/  STG.E.U8 desc[UR36][R8.64], R4 ;  /* 0x0000000408007986 */ /* 0x0001e2000c101124 */
[----:B------:R-:W-:Y:S05]  /*8700*/  BRA `(.L_x_36302) ;  /* 0x0000000400147947 */ /* 0x000fea0003800000 */
.L_x_36325:
        /* <DEDUP_REMOVED lines=17> */
.L_x_36332:
[----:B------:R-:W-:-:S04]  /*8820*/  LOP3.LUT R3, R3, 0x80000000, RZ, 0xc0, !PT ;  /* 0x8000000003037812 */ /* 0x000fc800078ec0ff */
[----:B------:R-:W-:-:S04]  /*8830*/  SHF.R.U32.HI R3, RZ, 0x18, R3 ;  /* 0x00000018ff037819 */ /* 0x000fc80000011603 */
[----:B------:R-:W-:-:S04]  /*8840*/  LOP3.LUT R0, R0, R3, RZ, 0xfc, !PT ;  /* 0x0000000300007212 */ /* 0x000fc800078efcff */
[----:B------:R-:W-:-:S07]  /*8850*/  PRMT R4, R0, 0x7610, R4 ;  /* 0x0000761000047816 */ /* 0x000fce0000000004 */
.L_x_36331:
[----:B------:R-:W-:Y:S05]  /*8860*/  BSYNC B0 ;  /* 0x0000000000007941 */ /* 0x000fea0003800000 */
.L_x_36330:
[----:B------:R0:W-:Y:S01]  /*8870*/  STG.E.U8 desc[UR36][R8.64], R4 ;  /* 0x0000000408007986 */ /* 0x0001e2000c101124 */
[----:B------:R-:W-:Y:S05]  /*8880*/  BRA `(.L_x_36302) ;  /* 0x0000000000b47947 */ /* 0x000fea0003800000 */
.L_x_36324:
        /* <DEDUP_REMOVED lines=23> */
.L_x_36307:
        /* <DEDUP_REMOVED lines=16> */
.L_x_36335:
[----:B------:R-:W-:Y:S05]  /*8b00*/  BRA `(.L_x_36302) ;  /* 0x0000000000147947 */ /* 0x000fea0003800000 */
.L_x_36334:
[----:B------:R-:W-:Y:S02]  /*8b10*/  IMAD.MOV.U32 R4, RZ, RZ, R3 ;  /* 0x000000ffff047224 */ /* 0x000fe400078e0003 */
[----:B------:R-:W-:-:S05]  /*8b20*/  IMAD.MOV.U32 R5, RZ, RZ, RZ ;  /* 0x000000ffff057224 */ /* 0x000fca00078e00ff */
[----:B------:R0:W-:Y:S01]  /*8b30*/  STG.E.64 desc[UR36][R8.64], R4 ;  /* 0x0000000408007986 */ /* 0x0001e2000c101b24 */
[----:B------:R-:W-:Y:S05]  /*8b40*/  BRA `(.L_x_36302) ;  /* 0x0000000000047947 */ /* 0x000fea0003800000 */
.L_x_36333:
[----:B------:R0:W-:Y:S02]  /*8b50*/  STG.E desc[UR36][R8.64], R3 ;  /* 0x0000000308007986 */ /* 0x0001e4000c101924 */
.L_x_36302:
[----:B------:R-:W-:Y:S05]  /*8b60*/  BSYNC B6 ;  /* 0x0000000000067941 */ /* 0x000fea0003800000 */
.L_x_36301:
        /* <DEDUP_REMOVED lines=23> */
.L_x_36341:
[----:B------:R0:W-:Y:S01]  /*8ce0*/  STG.E.U8 desc[UR36][R4.64], R22 ;  /* 0x0000001604007986 */ /* 0x0001e2000c101124 */
[----:B------:R-:W-:Y:S05]  /*8cf0*/  BRA `(.L_x_36343) ;  /* 0x0000000c00407947 */ /* 0x000fea0003800000 */
.L_x_36340:
        /* <DEDUP_REMOVED lines=9> */
.L_x_36345:
[----:B------:R0:W-:Y:S01]  /*8d90*/  STG.E desc[UR36][R4.64], R22 ;  /* 0x0000001604007986 */ /* 0x0001e2000c101924 */
[----:B------:R-:W-:Y:S05]  /*8da0*/  BRA `(.L_x_36343) ;  /* 0x0000000c00147947 */ /* 0x000fea0003800000 */
.L_x_36344:
[----:B------:R0:W-:Y:S01]  /*8db0*/  STG.E.U16 desc[UR36][R4.64], R22 ;  /* 0x0000001604007986 */ /* 0x0001e2000c101524 */
[----:B------:R-:W-:Y:S05]  /*8dc0*/  BRA `(.L_x_36343) ;  /* 0x0000000c000c7947 */ /* 0x000fea0003800000 */
.L_x_36339:
        /* <DEDUP_REMOVED lines=9> */
.L_x_36347:
[----:B------:R-:W0:Y:S02]  /*8e60*/  I2F.S16 R0, R22 ;  /* 0x0000001600007306 */ /* 0x000e240000101400 */
[----:B0-----:R-:W-:-:S05]  /*8e70*/  F2FP.F16.F32.PACK_AB R0, RZ, R0 ;  /* 0x00000000ff00723e */ /* 0x001fca00000000ff */
[----:B------:R0:W-:Y:S01]  /*8e80*/  STG.E.U16 desc[UR36][R4.64], R0 ;  /* 0x0000000004007986 */ /* 0x0001e2000c101524 */
[----:B------:R-:W-:Y:S05]  /*8e90*/  BRA `(.L_x_36343) ;  /* 0x0000000800d87947 */ /* 0x000fea0003800000 */
.L_x_36346:
        /* <DEDUP_REMOVED lines=10> */
.L_x_36349:
[----:B------:R-:W0:Y:S02]  /*8f40*/  I2F.S16 R22, R22 ;  /* 0x0000001600167306 */ /* 0x000e240000101400 */
[----:B0-----:R-:W-:-:S04]  /*8f50*/  F2FP.F16.F32.PACK_AB R3, RZ, R22 ;  /* 0x00000016ff03723e */ /* 0x001fc800000000ff */
[----:B------:R-:W-:-:S05]  /*8f60*/  PRMT R3, R3, 0x5410, RZ ;  /* 0x0000541003037816 */ /* 0x000fca00000000ff */
[----:B------:R3:W-:Y:S01]  /*8f70*/  STG.E desc[UR36][R4.64], R3 ;  /* 0x0000000304007986 */ /* 0x0007e2000c101924 */
[----:B------:R-:W-:Y:S05]  /*8f80*/  BRA `(.L_x_36343) ;  /* 0x00000008009c7947 */ /* 0x000fea0003800000 */
.L_x_36348:
[----:B------:R-:W0:Y:S02]  /*8f90*/  I2F.F64.S16 R22, R22 ;  /* 0x0000001600167312 */ /* 0x000e240000101c00 */
[----:B0-----:R4:W-:Y:S01]  /*8fa0*/  STG.E.64 desc[UR36][R4.64], R22 ;  /* 0x0000001604007986 */ /* 0x0019e2000c101b24 */
[----:B------:R-:W-:Y:S05]  /*8fb0*/  BRA `(.L_x_36343) ;  /* 0x0000000800907947 */ /* 0x000fea0003800000 */
.L_x_36338:
        /* <DEDUP_REMOVED lines=10> */
.L_x_36352:
[----:B------:R-:W0:Y:S01]  /*9060*/  I2F.F64.S16 R8, R22 ;  /* 0x0000001600087312 */ /* 0x000e220000101c00 */
[----:B------:R-:W-:-:S05]  /*9070*/  CS2R R10, SRZ ;  /* 0x00000000000a7805 */ /* 0x000fca000001ff00 */
[----:B0-----:R0:W-:Y:S01]  /*9080*/  STG.E.128 desc[UR36][R4.64], R8 ;  /* 0x0000000804007986 */ /* 0x0011e2000c101d24 */
[----:B------:R-:W-:Y:S05]  /*9090*/  BRA `(.L_x_36343) ;  /* 0x0000000800587947 */ /* 0x000fea0003800000 */
.L_x_36351:
        /* <DEDUP_REMOVED lines=21> */
.L_x_36356:
[----:B------:R-:W-:Y:S05]  /*91f0*/  BSYNC B0 ;  /* 0x0000000000007941 */ /* 0x000fea0003800000 */
.L_x_36355:
[----:B------:R-:W-:-:S05]  /*9200*/  LOP3.LUT R7, R0, R7, RZ, 0xfc, !PT ;  /* 0x0000000700077212 */ /* 0x000fca00078efcff */
[----:B------:R0:W-:Y:S01]  /*9210*/  STG.E.U8 desc[UR36][R4.64], R7 ;  /* 0x0000000704007986 */ /* 0x0001e2000c101124 */
[----:B------:R-:W-:Y:S05]  /*9220*/  BRA `(.L_x_36343) ;  /* 0x0000000400f47947 */ /* 0x000fea0003800000 */
.L_x_36354:
        /* <DEDUP_REMOVED lines=13> */
.L_x_36358:
[----:B------:R-:W-:Y:S01]  /*9300*/  IMAD.MOV.U32 R0, RZ, RZ, 0x7f ;  /* 0x0000007fff007424 */ /* 0x000fe200078e00ff */
[----:B------:R-:W-:-:S04]  /*9310*/  ISETP.GT.U32.AND P0, PT, R3, 0x7f800000, PT ;  /* 0x7f8000000300780c */ /* 0x000fc80003f04070 */
[----:B------:R-:W-:-:S09]  /*9320*/  SEL R0, R0, 0x7c, P0 ;  /* 0x0000007c00007807 */ /* 0x000fd20000000000 */
.L_x_36359:
[----:B------:R-:W-:Y:S05]  /*9330*/  BSYNC B0 ;  /* 0x0000000000007941 */ /* 0x000fea0003800000 */
.L_x_36357:
[----:B------:R-:W-:-:S04]  /*9340*/  LOP3.LUT R3, R7, 0x80000000, RZ, 0xc0, !PT ;  /* 0x8000000007037812 */ /* 0x000fc800078ec0ff */
[----:B------:R-:W-:-:S04]  /*9350*/  SHF.R.U32.HI R3, RZ, 0x18, R3 ;  /* 0x00000018ff037819 */ /* 0x000fc80000011603 */
[----:B------:R-:W-:-:S05]  /*9360*/  LOP3.LUT R3, R0, R3, RZ, 0xfc, !PT ;  /* 0x0000000300037212 */ /* 0x000fca00078efcff */
[----:B------:R0:W-:Y:S01]  /*9370*/  STG.E.U8 desc[UR36][R4.64], R3 ;  /* 0x0000000304007986 */ /* 0x0001e2000c101124 */
[----:B------:R-:W-:Y:S05]  /*9380*/  BRA `(.L_x_36343) ;  /* 0x00000004009c7947 */ /* 0x000fea0003800000 */
.L_x_36353:
[----:B------:R-:W0:Y:S02]  /*9390*/  I2F.S16 R0, R22 ;  /* 0x0000001600007306 */ /* 0x000e240000101400 */
[----:B0-----:R-:W-:-:S05]  /*93a0*/  F2FP.BF16.F32.PACK_AB R0, RZ, R0 ;  /* 0x00000000ff00723e */ /* 0x001fca00000010ff */
[----:B------:R0:W-:Y:S01]  /*93b0*/  STG.E.U16 desc[UR36][R4.64], R0 ;  /* 0x0000000004007986 */ /* 0x0001e2000c101524 */
[----:B------:R-:W-:Y:S05]  /*93c0*/  BRA `(.L_x_36343) ;  /* 0x00000004008c7947 */ /* 0x000fea0003800000 */
.L_x_36350:
        /* <DEDUP_REMOVED lines=10> */
.L_x_36362:
        /* <DEDUP_REMOVED lines=17> */
.L_x_36365:
[----:B------:R-:W-:-:S04]  /*9580*/  LOP3.LUT R0, R7, 0x80000000, RZ, 0xc0, !PT ;  /* 0x8000000007007812 */ /* 0x000fc800078ec0ff */
[----:B------:R-:W-:-:S04]  /*9590*/  SHF.R.U32.HI R0, RZ, 0x18, R0 ;  /* 0x00000018ff007819 */ /* 0x000fc80000011600 */
[----:B------:R-:W-:-:S07]  /*95a0*/  LOP3.LUT R0, R3, R0, RZ, 0xfc, !PT ;  /* 0x0000000003007212 */ /* 0x000fce00078efcff */
.L_x_36364:
[----:B------:R-:W-:Y:S05]  /*95b0*/  BSYNC B0 ;  /* 0x0000000000007941 */ /* 0x000fea0003800000 */
.L_x_36363:
[----:B------:R0:W-:Y:S01]  /*95c0*/  STG.E.U8 desc[UR36][R4.64], R0 ;  /* 0x0000000004007986 */ /* 0x0001e2000c101124 */
[----:B------:R-:W-:Y:S05]  /*95d0*/  BRA `(.L_x_36343) ;  /* 0x0000000400087947 */ /* 0x000fea0003800000 */
.L_x_36361:
        /* <DEDUP_REMOVED lines=17> */
.L_x_36368:
[----:B------:R-:W-:-:S04]  /*96f0*/  LOP3.LUT R0, R7, 0x80000000, RZ, 0xc0, !PT ;  /* 0x8000000007007812 */ /* 0x000fc800078ec0ff */
[----:B------:R-:W-:-:S04]  /*9700*/  SHF.R.U32.HI R0, RZ, 0x18, R0 ;  /* 0x00000018ff007819 */ /* 0x000fc80000011600 */
[----:B------:R-:W-:-:S07]  /*9710*/  LOP3.LUT R0, R3, R0, RZ, 0xfc, !PT ;  /* 0x0000000003007212 */ /* 0x000fce00078efcff */
.L_x_36367:
[----:B------:R-:W-:Y:S05]  /*9720*/  BSYNC B0 ;  /* 0x0000000000007941 */ /* 0x000fea0003800000 */
.L_x_36366:
[----:B------:R0:W-:Y:S01]  /*9730*/  STG.E.U8 desc[UR36][R4.64], R0 ;  /* 0x0000000004007986 */ /* 0x0001e2000c101124 */
[----:B------:R-:W-:Y:S05]  /*9740*/  BRA `(.L_x_36343) ;  /* 0x0000000000ac7947 */ /* 0x000fea0003800000 */
.L_x_36360:
        /* <DEDUP_REMOVED lines=22> */
.L_x_36342:
        /* <DEDUP_REMOVED lines=16> */
.L_x_36371:
[----:B------:R-:W-:Y:S05]  /*99b0*/  BRA `(.L_x_36343) ;  /* 0x0000000000107947 */ /* 0x000fea0003800000 */
.L_x_36370:
[----:B------:R-:W-:-:S05]  /*99c0*/  IMAD.MOV.U32 R23, RZ, RZ, RZ ;  /* 0x000000ffff177224 */ /* 0x000fca00078e00ff */
[----:B------:R0:W-:Y:S01]  /*99d0*/  STG.E.64 desc[UR36][R4.64], R22 ;  /* 0x0000001604007986 */ /* 0x0001e2000c101b24 */
[----:B------:R-:W-:Y:S05]  /*99e0*/  BRA `(.L_x_36343) ;  /* 0x0000000000047947 */ /* 0x000fea0003800000 */
.L_x_36369:
[----:B------:R0:W-:Y:S02]  /*99f0*/  STG.E desc[UR36][R4.64], R22 ;  /* 0x0000001604007986 */ /* 0x0001e4000c101924 */
.L_x_36343:
        /* <DEDUP_REMOVED lines=23> */
.L_x_36375:
[----:B------:R0:W-:Y:S01]  /*9b70*/  STG.E.U8 desc[UR36][R4.64], R18 ;  /* 0x0000001204007986 */ /* 0x0001e2000c101124 */
[----:B------:R-:W-:Y:S05]  /*9b80*/  BRA `(.L_x_36377) ;  /* 0x0000000c00407947 */ /* 0x000fea0003800000 */
.L_x_36374:
        /* <DEDUP_REMOVED lines=9> */
.L_x_36379:
[----:B------:R0:W-:Y:S01]  /*9c20*/  STG.E desc[UR36][R4.64], R18 ;  /* 0x0000001204007986 */ /* 0x0001e2000c101924 */
[----:B------:R-:W-:Y:S05]  /*9c30*/  BRA `(.L_x_36377) ;  /* 0x0000000c00147947 */ /* 0x000fea0003800000 */
.L_x_36378:
[----:B------:R0:W-:Y:S01]  /*9c40*/  STG.E.U16 desc[UR36][R4.64], R18 ;  /* 0x0000001204007986 */ /* 0x0001e2000c101524 */
[----:B------:R-:W-:Y:S05]  /*9c50*/  BRA `(.L_x_36377) ;  /* 0x0000000c000c7947 */ /* 0x000fea0003800000 */
.L_x_36373:
        /* <DEDUP_REMOVED lines=9> */
.L_x_36381:
[----:B------:R-:W0:Y:S02]  /*9cf0*/  I2F.S16 R0, R18 ;  /* 0x0000001200007306 */ /* 0x000e240000101400 */
[----:B0-----:R-:W-:-:S05]  /*9d00*/  F2FP.F16.F32.PACK_AB R0, RZ, R0 ;  /* 0x00000000ff00723e */ /* 0x001fca00000000ff */
[----:B------:R4:W-:Y:S01]  /*9d10*/  STG.E.U16 desc[UR36][R4.64], R0 ;  /* 0x0000000004007986 */ /* 0x0009e2000c101524 */
[----:B------:R-:W-:Y:S05]  /*9d20*/  BRA `(.L_x_36377) ;  /* 0x0000000800d87947 */ /* 0x000fea0003800000 */
.L_x_36380:
        /* <DEDUP_REMOVED lines=10> */
.L_x_36383:
[----:B------:R-:W0:Y:S02]  /*9dd0*/  I2F.S16 R18, R18 ;  /* 0x0000001200127306 */ /* 0x000e240000101400 */
[----:B0-----:R-:W-:-:S04]  /*9de0*/  F2FP.F16.F32.PACK_AB R3, RZ, R18 ;  /* 0x00000012ff03723e */ /* 0x001fc800000000ff */
[----:B------:R-:W-:-:S05]  /*9df0*/  PRMT R3, R3, 0x5410, RZ ;  /* 0x0000541003037816 */ /* 0x000fca00000000ff */
[----:B------:R2:W-:Y:S01]  /*9e00*/  STG.E desc[UR36][R4.64], R3 ;  /* 0x0000000304007986 */ /* 0x0005e2000c101924 */
[----:B------:R-:W-:Y:S05]  /*9e10*/  BRA `(.L_x_36377) ;  /* 0x00000008009c7947 */ /* 0x000fea0003800000 */
.L_x_36382:
[----:B------:R-:W0:Y:S02]  /*9e20*/  I2F.F64.S16 R18, R18 ;  /* 0x0000001200127312 */ /* 0x000e240000101c00 */
[----:B0-----:R0:W-:Y:S01]  /*9e30*/  STG.E.64 desc[UR36][R4.64], R18 ;  /* 0x0000001204007986 */ /* 0x0011e2000c101b24 */
[----:B------:R-:W-:Y:S05]  /*9e40*/  BRA `(.L_x_36377) ;  /* 0x0000000800907947 */ /* 0x000fea0003800000 */
.L_x_36372:
        /* <DEDUP_REMOVED lines=10> */
.L_x_36386:
[----:B------:R-:W0:Y:S01]  /*9ef0*/  I2F.F64.S16 R8, R18 ;  /* 0x0000001200087312 */ /* 0x000e220000101c00 */
[----:B------:R-:W-:-:S05]  /*9f00*/  CS2R R10, SRZ ;  /* 0x00000000000a7805 */ /* 0x000fca000001ff00 */
[----:B0-----:R0:W-:Y:S01]  /*9f10*/  STG.E.128 desc[UR36][R4.64], R8 ;  /* 0x0000000804007986 */ /* 0x0011e2000c101d24 */
[----:B------:R-:W-:Y:S05]  /*9f20*/  BRA `(.L_x_36377) ;  /* 0x0000000800587947 */ /* 0x000fea0003800000 */
.L_x_36385:
        /* <DEDUP_REMOVED lines=21> */
.L_x_36390:
[----:B------:R-:W-:Y:S05]  /*a080*/  BSYNC B0 ;  /* 0x0000000000007941 */ /* 0x000fea0003800000 */
.L_x_36389:
[----:B------:R-:W-:-:S05]  /*a090*/  LOP3.LUT R7, R0, R7, RZ, 0xfc, !PT ;  /* 0x0000000700077212 */ /* 0x000fca00078efcff */
[----:B------:R0:W-:Y:S01]  /*a0a0*/  STG.E.U8 desc[UR36][R4.64], R7 ;  /* 0x0000000704007986 */ /* 0x0001e2000c101124 */
[----:B------:R-:W-:Y:S05]  /*a0b0*/  BRA `(.L_x_36377) ;  /* 0x0000000400f47947 */ /* 0x000fea0003800000 */
.L_x_36388:
        /* <DEDUP_REMOVED lines=13> */
.L_x_36392:
[----:B------:R-:W-:Y:S01]  /*a190*/  IMAD.MOV.U32 R0, RZ, RZ, 0x7f ;  /* 0x0000007fff007424 */ /* 0x000fe200078e00ff */
[----:B------:R-:W-:-:S04]  /*a1a0*/  ISETP.GT.U32.AND P0, PT, R3, 0x7f800000, PT ;  /* 0x7f8000000300780c */ /* 0x000fc80003f04070 */
[----:B------:R-:W-:-:S09]  /*a1b0*/  SEL R0, R0, 0x7c, P0 ;  /* 0x0000007c00007807 */ /* 0x000fd20000000000 */
.L_x_36393:
[----:B------:R-:W-:Y:S05]  /*a1c0*/  BSYNC B0 ;  /* 0x0000000000007941 */ /* 0x000fea0003800000 */
.L_x_36391:
[----:B------:R-:W-:-:S04]  /*a1d0*/  LOP3.LUT R3, R7, 0x80000000, RZ, 0xc0, !PT ;  /* 0x8000000007037812 */ /* 0x000fc800078ec0ff */
[----:B------:R-:W-:-:S04]  /*a1e0*/  SHF.R.U32.HI R3, RZ, 0x18, R3 ;  /* 0x00000018ff037819 */ /* 0x000fc80000011603 */
[----:B------:R-:W-:-:S05]  /*a1f0*/  LOP3.LUT R3, R0, R3, RZ, 0xfc, !PT ;  /* 0x0000000300037212 */ /* 0x000fca00078efcff */
[----:B------:R0:W-:Y:S01]  /*a200*/  STG.E.U8 desc[UR36][R4.64], R3 ;  /* 0x0000000304007986 */ /* 0x0001e2000c101124 */
[----:B------:R-:W-:Y:S05]  /*a210*/  BRA `(.L_x_36377) ;  /* 0x00000004009c7947 */ /* 0x000fea0003800000 */
.L_x_36387:
[----:B------:R-:W0:Y:S02]  /*a220*/  I2F.S16 R0, R18 ;  /* 0x0000001200007306 */ /* 0x000e240000101400 */
[----:B0-----:R-:W-:-:S05]  /*a230*/  F2FP.BF16.F32.PACK_AB R0, RZ, R0 ;  /* 0x00000000ff00723e */ /* 0x001fca00000010ff */
[----:B------:R0:W-:Y:S01]  /*a240*/  STG.E.U16 desc[UR36][R4.64], R0 ;  /* 0x0000000004007986 */ /* 0x0001e2000c101524 */
[----:B------:R-:W-:Y:S05]  /*a250*/  BRA `(.L_x_36377) ;  /* 0x00000004008c7947 */ /* 0x000fea0003800000 */
.L_x_36384:
        /* <DEDUP_REMOVED lines=10> */
.L_x_36396:
        /* <DEDUP_REMOVED lines=17> */
.L_x_36399:
[----:B------:R-:W-:-:S04]  /*a410*/  LOP3.LUT R0, R7, 0x80000000, RZ, 0xc0, !PT ;  /* 0x8000000007007812 */ /* 0x000fc800078ec0ff */
[----:B------:R-:W-:-:S04]  /*a420*/  SHF.R.U32.HI R0, RZ, 0x18, R0 ;  /* 0x00000018ff007819 */ /* 0x000fc80000011600 */
[----:B------:R-:W-:-:S07]  /*a430*/  LOP3.LUT R0, R3, R0, RZ, 0xfc, !PT ;  /* 0x0000000003007212 */ /* 0x000fce00078efcff */
.L_x_36398:
[----:B------:R-:W-:Y:S05]  /*a440*/  BSYNC B0 ;  /* 0x0000000000007941 */ /* 0x000fea0003800000 */
.L_x_36397:
[----:B------:R0:W-:Y:S01]  /*a450*/  STG.E.U8 desc[UR36][R4.64], R0 ;  /* 0x0000000004007986 */ /* 0x0001e2000c101124 */
[----:B------:R-:W-:Y:S05]  /*a460*/  BRA `(.L_x_36377) ;  /* 0x0000000400087947 */ /* 0x000fea0003800000 */
.L_x_36395:
        /* <DEDUP_REMOVED lines=17> */
.L_x_36402:
[----:B------:R-:W-:-:S04]  /*a580*/  LOP3.LUT R0, R7, 0x80000000, RZ, 0xc0, !PT ;  /* 0x8000000007007812 */ /* 0x000fc800078ec0ff */
[----:B------:R-:W-:-:S04]  /*a590*/  SHF.R.U32.HI R0, RZ, 0x18, R0 ;  /* 0x00000018ff007819 */ /* 0x000fc80000011600 */
[----:B------:R-:W-:-:S07]  /*a5a0*/  LOP3.LUT R0, R3, R0, RZ, 0xfc, !PT ;  /* 0x0000000003007212 */ /* 0x000fce00078efcff */
.L_x_36401:
[----:B------:R-:W-:Y:S05]  /*a5b0*/  BSYNC B0 ;  /* 0x0000000000007941 */ /* 0x000fea0003800000 */
.L_x_36400:
[----:B------:R0:W-:Y:S01]  /*a5c0*/  STG.E.U8 desc[UR36][R4.64], R0 ;  /* 0x0000000004007986 */ /* 0x0001e2000c101124 */
[----:B------:R-:W-:Y:S05]  /*a5d0*/  BRA `(.L_x_36377) ;  /* 0x0000000000ac7947 */ /* 0x000fea0003800000 */
.L_x_36394:
        /* <DEDUP_REMOVED lines=22> */
.L_x_36376:
        /* <DEDUP_REMOVED lines=16> */
.L_x_36405:
[----:B------:R-:W-:Y:S05]  /*a840*/  BRA `(.L_x_36377) ;  /* 0x0000000000107947 */ /* 0x000fea0003800000 */
.L_x_36404:
[----:B------:R-:W-:-:S05]  /*a850*/  IMAD.MOV.U32 R19, RZ, RZ, RZ ;  /* 0x000000ffff137224 */ /* 0x000fca00078e00ff */
[----:B------:R0:W-:Y:S01]  /*a860*/  STG.E.64 desc[UR36][R4.64], R18 ;  /* 0x0000001204007986 */ /* 0x0001e2000c101b24 */
[----:B------:R-:W-:Y:S05]  /*a870*/  BRA `(.L_x_36377) ;  /* 0x0000000000047947 */ /* 0x000fea0003800000 */
.L_x_36403:
[----:B------:R0:W-:Y:S02]  /*a880*/  STG.E desc[UR36][R4.64], R18 ;  /* 0x0000001204007986 */ /* 0x0001e4000c101924 */
.L_x_36377:
[----:B------:R-:W-:-:S07]  /*a890*/  VIADD R33, R33, 0x80 ;  /* 0x0000008021217836 */ /* 0x000fce0000000000 */
.L_x_36337:
[----:B------:R-:W-:Y:S05]  /*a8a0*/  BSYNC B6 ;  /* 0x0000000000067941 */ /* 0x000fea0003800000 */
.L_x_36336:
        /* <DEDUP_REMOVED lines=21> */
.L_x_36409:
[----:B------:R-:W-:Y:S01]  /*aa00*/  STG.E.U8 desc[UR36][R2.64], R16 ;  /* 0x0000001002007986 */ /* 0x000fe2000c101124 */
[----:B------:R-:W-:Y:S05]  /*aa10*/  EXIT ;  /* 0x000000000000794d */ /* 0x000fea0003800000 */
.L_x_36408:
        /* <DEDUP_REMOVED lines=9> */
.L_x_36412:
[----:B------:R-:W-:Y:S01]  /*aab0*/  STG.E desc[UR36][R2.64], R16 ;  /* 0x0000001002007986 */ /* 0x000fe2000c101924 */
[----:B------:R-:W-:Y:S05]  /*aac0*/  EXIT ;  /* 0x000000000000794d */ /* 0x000fea0003800000 */
.L_x_36411:
[----:B------:R-:W-:Y:S01]  /*aad0*/  STG.E.U16 desc[UR36][R2.64], R16 ;  /* 0x0000001002007986 */ /* 0x000fe2000c101524 */
[----:B------:R-:W-:Y:S05]  /*aae0*/  EXIT ;  /* 0x000000000000794d */ /* 0x000fea0003800000 */
.L_x_36407:
        /* <DEDUP_REMOVED lines=9> */
.L_x_36414:
[----:B------:R-:W0:Y:S02]  /*ab80*/  I2F.S16 R0, R16 ;  /* 0x0000001000007306 */ /* 0x000e240000101400 */
[----:B0-----:R-:W-:-:S05]  /*ab90*/  F2FP.F16.F32.PACK_AB R0, RZ, R0 ;  /* 0x00000000ff00723e */ /* 0x001fca00000000ff */
[----:B------:R-:W-:Y:S01]  /*aba0*/  STG.E.U16 desc[UR36][R2.64], R0 ;  /* 0x0000000002007986 */ /* 0x000fe2000c101524 */
[----:B------:R-:W-:Y:S05]  /*abb0*/  EXIT ;  /* 0x000000000000794d */ /* 0x000fea0003800000 */
.L_x_36413:
        /* <DEDUP_REMOVED lines=10> */
.L_x_36416:
[----:B------:R-:W0:Y:S02]  /*ac60*/  I2F.S16 R16, R16 ;  /* 0x0000001000107306 */ /* 0x000e240000101400 */
[----:B0-----:R-:W-:-:S04]  /*ac70*/  F2FP.F16.F32.PACK_AB R5, RZ, R16 ;  /* 0x00000010ff05723e */ /* 0x001fc800000000ff */
[----:B------:R-:W-:-:S05]  /*ac80*/  PRMT R5, R5, 0x5410, RZ ;  /* 0x0000541005057816 */ /* 0x000fca00000000ff */
[----:B------:R-:W-:Y:S01]  /*ac90*/  STG.E desc[UR36][R2.64], R5 ;  /* 0x0000000502007986 */ /* 0x000fe2000c101924 */
[----:B------:R-:W-:Y:S05]  /*aca0*/  EXIT ;  /* 0x000000000000794d */ /* 0x000fea0003800000 */
.L_x_36415:
[----:B------:R-:W0:Y:S02]  /*acb0*/  I2F.F64.S16 R16, R16 ;  /* 0x0000001000107312 */ /* 0x000e240000101c00 */
[----:B0-----:R-:W-:Y:S01]  /*acc0*/  STG.E.64 desc[UR36][R2.64], R16 ;  /* 0x0000001002007986 */ /* 0x001fe2000c101b24 */
[----:B------:R-:W-:Y:S05]  /*acd0*/  EXIT ;  /* 0x000000000000794d */ /* 0x000fea0003800000 */
.L_x_36406:
        /* <DEDUP_REMOVED lines=10> */
.L_x_36419:
[----:B------:R-:W0:Y:S01]  /*ad80*/  I2F.F64.S16 R16, R16 ;  /* 0x0000001000107312 */ /* 0x000e220000101c00 */
[----:B------:R-:W-:-:S05]  /*ad90*/  CS2R R18, SRZ ;  /* 0x0000000000127805 */ /* 0x000fca000001ff00 */
[----:B0-----:R-:W-:Y:S01]  /*ada0*/  STG.E.128 desc[UR36][R2.64], R16 ;  /* 0x0000001002007986 */ /* 0x001fe2000c101d24 */
[----:B------:R-:W-:Y:S05]  /*adb0*/  EXIT ;  /* 0x000000000000794d */ /* 0x000fea0003800000 */
.L_x_36418:
        /* <DEDUP_REMOVED lines=21> */
.L_x_36423:
[----:B------:R-:W-:Y:S05]  /*af10*/  BSYNC B0 ;  /* 0x0000000000007941 */ /* 0x000fea0003800000 */
.L_x_36422:
[----:B------:R-:W-:-:S05]  /*af20*/  LOP3.LUT R5, R0, R5, RZ, 0xfc, !PT ;  /* 0x0000000500057212 */ /* 0x000fca00078efcff */
[----:B------:R-:W-:Y:S01]  /*af30*/  STG.E.U8 desc[UR36][R2.64], R5 ;  /* 0x0000000502007986 */ /* 0x000fe2000c101124 */
[----:B------:R-:W-:Y:S05]  /*af40*/  EXIT ;  /* 0x000000000000794d */ /* 0x000fea0003800000 */
.L_x_36421:
        /* <DEDUP_REMOVED lines=13> */
.L_x_36425:
[----:B------:R-:W-:Y:S01]  /*b020*/  IMAD.MOV.U32 R0, RZ, RZ, 0x7f ;  /* 0x0000007fff007424 */ /* 0x000fe200078e00ff */
[----:B------:R-:W-:-:S04]  /*b030*/  ISETP.GT.U32.AND P0, PT, R4, 0x7f800000, PT ;  /* 0x7f8000000400780c */ /* 0x000fc80003f04070 */
[----:B------:R-:W-:-:S09]  /*b040*/  SEL R0, R0, 0x7c, P0 ;  /* 0x0000007c00007807 */ /* 0x000fd20000000000 */
.L_x_36426:
[----:B------:R-:W-:Y:S05]  /*b050*/  BSYNC B0 ;  /* 0x0000000000007941 */ /* 0x000fea0003800000 */
.L_x_36424:
[----:B------:R-:W-:-:S04]  /*b060*/  LOP3.LUT R4, R5, 0x80000000, RZ, 0xc0, !PT ;  /* 0x8000000005047812 */ /* 0x000fc800078ec0ff */
[----:B------:R-:W-:-:S04]  /*b070*/  SHF.R.U32.HI R5, RZ, 0x18, R4 ;  /* 0x00000018ff057819 */ /* 0x000fc80000011604 */
[----:B------:R-:W-:-:S05]  /*b080*/  LOP3.LUT R5, R0, R5, RZ, 0xfc, !PT ;  /* 0x0000000500057212 */ /* 0x000fca00078efcff */
[----:B------:R-:W-:Y:S01]  /*b090*/  STG.E.U8 desc[UR36][R2.64], R5 ;  /* 0x0000000502007986 */ /* 0x000fe2000c101124 */
[----:B------:R-:W-:Y:S05]  /*b0a0*/  EXIT ;  /* 0x000000000000794d */ /* 0x000fea0003800000 */
.L_x_36420:
[----:B------:R-:W0:Y:S02]  /*b0b0*/  I2F.S16 R0, R16 ;  /* 0x0000001000007306 */ /* 0x000e240000101400 */
[----:B0-----:R-:W-:-:S05]  /*b0c0*/  F2FP.BF16.F32.PACK_AB R0, RZ, R0 ;  /* 0x00000000ff00723e */ /* 0x001fca00000010ff */
[----:B------:R-:W-:Y:S01]  /*b0d0*/  STG.E.U16 desc[UR36][R2.64], R0 ;  /* 0x0000000002007986 */ /* 0x000fe2000c101524 */
[----:B------:R-:W-:Y:S05]  /*b0e0*/  EXIT ;  /* 0x000000000000794d */ /* 0x000fea0003800000 */
.L_x_36417:
        /* <DEDUP_REMOVED lines=10> */
.L_x_36429:
        /* <DEDUP_REMOVED lines=17> */
.L_x_36432:
[----:B------:R-:W-:-:S04]  /*b2a0*/  LOP3.LUT R0, R7, 0x80000000, RZ, 0xc0, !PT ;  /* 0x8000000007007812 */ /* 0x000fc800078ec0ff */
[----:B------:R-:W-:-:S04]  /*b2b0*/  SHF.R.U32.HI R5, RZ, 0x18, R0 ;  /* 0x00000018ff057819 */ /* 0x000fc80000011600 */
[----:B------:R-:W-:-:S04]  /*b2c0*/  LOP3.LUT R4, R4, R5, RZ, 0xfc, !PT ;  /* 0x0000000504047212 */ /* 0x000fc800078efcff */
[----:B------:R-:W-:-:S07]  /*b2d0*/  PRMT R0, R4, 0x7610, R0 ;  /* 0x0000761004007816 */ /* 0x000fce0000000000 */
.L_x_36431:
[----:B------:R-:W-:Y:S05]  /*b2e0*/  BSYNC B0 ;  /* 0x0000000000007941 */ /* 0x000fea0003800000 */
.L_x_36430:
[----:B------:R-:W-:Y:S01]  /*b2f0*/  STG.E.U8 desc[UR36][R2.64], R0 ;  /* 0x0000000002007986 */ /* 0x000fe2000c101124 */
[----:B------:R-:W-:Y:S05]  /*b300*/  EXIT ;  /* 0x000000000000794d */ /* 0x000fea0003800000 */
.L_x_36428:
        /* <DEDUP_REMOVED lines=17> */
.L_x_36435:
[----:B------:R-:W-:-:S04]  /*b420*/  LOP3.LUT R0, R7, 0x80000000, RZ, 0xc0, !PT ;  /* 0x8000000007007812 */ /* 0x000fc800078ec0ff */
[----:B------:R-:W-:-:S04]  /*b430*/  SHF.R.U32.HI R5, RZ, 0x18, R0 ;  /* 0x00000018ff057819 */ /* 0x000fc80000011600 */
[----:B------:R-:W-:-:S04]  /*b440*/  LOP3.LUT R4, R4, R5, RZ, 0xfc, !PT ;  /* 0x0000000504047212 */ /* 0x000fc800078efcff */
[----:B------:R-:W-:-:S07]  /*b450*/  PRMT R0, R4, 0x7610, R0 ;  /* 0x0000761004007816 */ /* 0x000fce0000000000 */
.L_x_36434:
[----:B------:R-:W-:Y:S05]  /*b460*/  BSYNC B0 ;  /* 0x0000000000007941 */ /* 0x000fea0003800000 */
.L_x_36433:
[----:B------:R-:W-:Y:S01]  /*b470*/  STG.E.U8 desc[UR36][R2.64], R0 ;  /* 0x0000000002007986 */ /* 0x000fe2000c101124 */
[----:B------:R-:W-:Y:S05]  /*b480*/  EXIT ;  /* 0x000000000000794d */ /* 0x000fea0003800000 */
.L_x_36427:
        /* <DEDUP_REMOVED lines=22> */
.L_x_36410:
        /* <DEDUP_REMOVED lines=16> */
.L_x_36438:
[----:B------:R-:W-:Y:S05]  /*b6f0*/  EXIT ;  /* 0x000000000000794d */ /* 0x000fea0003800000 */
.L_x_36437:
[----:B------:R-:W-:-:S05]  /*b700*/  IMAD.MOV.U32 R17, RZ, RZ, RZ ;  /* 0x000000ffff117224 */ /* 0x000fca00078e00ff */
[----:B------:R-:W-:Y:S01]  /*b710*/  STG.E.64 desc[UR36][R2.64], R16 ;  /* 0x0000001002007986 */ /* 0x000fe2000c101b24 */
[----:B------:R-:W-:Y:S05]  /*b720*/  EXIT ;  /* 0x000000000000794d */ /* 0x000fea0003800000 */
.L_x_36436:
[----:B------:R-:W-:Y:S01]  /*b730*/  STG.E desc[UR36][R2.64], R16 ;  /* 0x0000001002007986 */ /* 0x000fe2000c101924 */
[----:B------:R-:W-:Y:S05]  /*b740*/  EXIT ;  /* 0x000000000000794d */ /* 0x000fea0003800000 */
.L_x_36439:
        /* <DEDUP_REMOVED lines=11> */
.L_x_44093:


//--------------------- .text._ZN2at6native18elementwise_kernelILi128ELi4EZNS0_22gpu_kernel_impl_nocastINS0_13BinaryFunctorIddbZZZNS0_23logical_and_kernel_cudaERNS_14TensorIteratorEENKUlvE0_clEvENKUlvE4_clEvEUlddE_EEEEvRNS_18TensorIteratorBaseERKT_EUliE_EEviT1_ --------------------------
	.section	.text._ZN2at6native18elementwise_kernelILi128ELi4EZNS0_22gpu_kernel_impl_nocastINS0_13BinaryFunctorIddbZZZNS0_23logical_and_kernel_cudaERNS_14TensorIteratorEENKUlvE0_clEvENKUlvE4_clEvEUlddE_EEEEvRNS_18TensorIteratorBaseERKT_EUliE_EEviT1_,"ax",@progbits
	.align	128
        .global         _ZN2at6native18elementwise_kernelILi128ELi4EZNS0_22gpu_kernel_impl_nocastINS0_13BinaryFunctorIddbZZZNS0_23logical_and_kernel_cudaERNS_14TensorIteratorEENKUlvE0_clEvENKUlvE4_clEvEUlddE_EEEEvRNS_18TensorIteratorBaseERKT_EUliE_EEviT1_
        .type           _ZN2at6native18elementwise_kernelILi128ELi4EZNS0_22gpu_kernel_impl_nocastINS0_13BinaryFunctorIddbZZZNS0_23logical_and_kernel_cudaERNS_14TensorIteratorEENKUlvE0_clEvENKUlvE4_clEvEUlddE_EEEEvRNS_18TensorIteratorBaseERKT_EUliE_EEviT1_,@function
        .size           _ZN2at6native18elementwise_kernelILi128ELi4EZNS0_22gpu_kernel_impl_nocastINS0_13BinaryFunctorIddbZZZNS0_23logical_and_kernel_cudaERNS_14TensorIteratorEENKUlvE0_clEvENKUlvE4_clEvEUlddE_EEEEvRNS_18TensorIteratorBaseERKT_EUliE_EEviT1_,(.L_x_44094 - _ZN2at6native18elementwise_kernelILi128ELi4EZNS0_22gpu_kernel_impl_nocastINS0_13BinaryFunctorIddbZZZNS0_23logical_and_kernel_cudaERNS_14TensorIteratorEENKUlvE0_clEvENKUlvE4_clEvEUlddE_EEEEvRNS_18TensorIteratorBaseERKT_EUliE_EEviT1_)
        .other          _ZN2at6native18elementwise_kernelILi128ELi4EZNS0_22gpu_kernel_impl_nocastINS0_13BinaryFunctorIddbZZZNS0_23logical_and_kernel_cudaERNS_14TensorIteratorEENKUlvE0_clEvENKUlvE4_clEvEUlddE_EEEEvRNS_18TensorIteratorBaseERKT_EUliE_EEviT1_,@"STO_CUDA_ENTRY STV_DEFAULT"
_ZN2at6native18elementwise_kernelILi128ELi4EZNS0_22gpu_kernel_impl_nocastINS0_13BinaryFunctorIddbZZZNS0_23logical_and_kernel_cudaERNS_14TensorIteratorEENKUlvE0_clEvENKUlvE4_clEvEUlddE_EEEEvRNS_18TensorIteratorBaseERKT_EUliE_EEviT1_:
.text._ZN2at6native18elementwise_kernelILi128ELi4EZNS0_22gpu_kernel_impl_nocastINS0_13BinaryFunctorIddbZZZNS0_23logical_and_kernel_cudaERNS_14TensorIteratorEENKUlvE0_clEvENKUlvE4_clEvEUlddE_EEEEvRNS_18TensorIteratorBaseERKT_EUliE_EEviT1_:
        /* <DEDUP_REMOVED lines=363> */
.L_x_36442:
        /* <DEDUP_REMOVED lines=13> */
[----:B---3--:R-:W-:-:S06]  /*1780*/  DSETP.NEU.AND P0, PT, R6, RZ, P0 ;  /* 0x000000ff0600722a */ /* 0x008fcc000070d000 */
[----:B------:R-:W-:-:S05]  /*1790*/  SEL R11, RZ, 0x1, !P0 ;  /* 0x00000001ff0b7807 */ /* 0x000fca0004000000 */
[----:B------:R0:W-:Y:S03]  /*17a0*/  STG.E.U8 desc[UR4][R4.64], R11 ;  /* 0x0000000b04007986 */ /* 0x0001e6000c101104 */
.L_x_36441:
[----:B------:R-:W-:Y:S05]  /*17b0*/  BSYNC B0 ;  /* 0x0000000000007941 */ /* 0x000fea0003800000 */
.L_x_36440:
        /* <DEDUP_REMOVED lines=356> */
.L_x_36445:
        /* <DEDUP_REMOVED lines=371> */
.L_x_36446:
        /* <DEDUP_REMOVED lines=16> */
.L_x_36444:
[----:B------:R-:W-:Y:S05]  /*4630*/  BSYNC B0 ;  /* 0x0000000000007941 */ /* 0x000fea0003800000 */
.L_x_36443:
        /* <DEDUP_REMOVED lines=355> */
.L_x_36447:
        /* <DEDUP_REMOVED lines=12> */
[----:B---3--:R-:W-:-:S06]  /*5d30*/  DSETP.NEU.AND P0, PT, R2, RZ, P0 ;  /* 0x000000ff0200722a */ /* 0x008fcc000070d000 */
[----:B------:R-:W-:-:S05]  /*5d40*/  SEL R9, RZ, 0x1, !P0 ;  /* 0x00000001ff097807 */ /* 0x000fca0004000000 */
[----:B------:R-:W-:Y:S01]  /*5d50*/  STG.E.U8 desc[UR4][R4.64], R9 ;  /* 0x0000000904007986 */ /* 0x000fe2000c101104 */
[----:B------:R-:W-:Y:S05]  /*5d60*/  EXIT ;  /* 0x000000000000794d */ /* 0x000fea0003800000 */
.L_x_36448:
        /* <DEDUP_REMOVED lines=9> */
.L_x_44094:


//--------------------- .text._ZN2at6native27unrolled_elementwise_kernelINS0_13BinaryFunctorIddbZZZNS0_23logical_and_kernel_cudaERNS_14TensorIteratorEENKUlvE0_clEvENKUlvE4_clEvEUlddE_EESt5arrayIPcLm3EELi4E23TrivialOffsetCalculatorILi2EjESC_ILi1EjENS0_6memory15LoadWithoutCastENSF_16StoreWithoutCastEEEviT_T0_T2_T3_T4_T5_ --------------------------
	.section	.text._ZN2at6native27unrolled_elementwise_kernelINS0_13BinaryFunctorIddbZZZNS0_23logical_and_kernel_cudaERNS_14TensorIteratorEENKUlvE0_clEvENKUlvE4_clEvEUlddE_EESt5arrayIPcLm3EELi4E23TrivialOffsetCalculatorILi2EjESC_ILi1EjENS0_6memory15LoadWithoutCastENSF_16StoreWithoutCastEEEviT_T0_T2_T3_T4_T5_,"ax",@progbits
	.align	128
        .global         _ZN2at6native27unrolled_elementwise_kernelINS0_13BinaryFunctorIddbZZZNS0_23logical_and_kernel_cudaERNS_14TensorIteratorEENKUlvE0_clEvENKUlvE4_clEvEUlddE_EESt5arrayIPcLm3EELi4E23TrivialOffsetCalculatorILi2EjESC_ILi1EjENS0_6memory15LoadWithoutCastENSF_16StoreWithoutCastEEEviT_T0_T2_T3_T4_T5_
        .type           _ZN2at6native27unrolled_elementwise_kernelINS0_13BinaryFunctorIddbZZZNS0_23logical_and_kernel_cudaERNS_14TensorIteratorEENKUlvE0_clEvENKUlvE4_clEvEUlddE_EESt5arrayIPcLm3EELi4E23TrivialOffsetCalculatorILi2EjESC_ILi1EjENS0_6memory15LoadWithoutCastENSF_16StoreWithoutCastEEEviT_T0_T2_T3_T4_T5_,@function
        .size           _ZN2at6native27unrolled_elementwise_kernelINS0_13BinaryFunctorIddbZZZNS0_23logical_and_kernel_cudaERNS_14TensorIteratorEENKUlvE0_clEvENKUlvE4_clEvEUlddE_EESt5arrayIPcLm3EELi4E23TrivialOffsetCalculatorILi2EjESC_ILi1EjENS0_6memory15LoadWithoutCastENSF_16StoreWithoutCastEEEviT_T0_T2_T3_T4_T5_,(.L_x_44095 - _ZN2at6native27unrolled_elementwise_kernelINS0_13BinaryFunctorIddbZZZNS0_23logical_and_kernel_cudaERNS_14TensorIteratorEENKUlvE0_clEvENKUlvE4_clEvEUlddE_EESt5arrayIPcLm3EELi4E23TrivialOffsetCalculatorILi2EjESC_ILi1EjENS0_6memory15LoadWithoutCastENSF_16StoreWithoutCastEEEviT_T0_T2_T3_T4_T5_)
        .other          _ZN2at6native27unrolled_elementwise_kernelINS0_13BinaryFunctorIddbZZZNS0_23logical_and_kernel_cudaERNS_14TensorIteratorEENKUlvE0_clEvENKUlvE4_clEvEUlddE_EESt5arrayIPcLm3EELi4E23TrivialOffsetCalculatorILi2EjESC_ILi1EjENS0_6memory15LoadWithoutCastENSF_16StoreWithoutCastEEEviT_T0_T2_T3_T4_T5_,@"STO_CUDA_ENTRY STV_DEFAULT"
_ZN2at6native27unrolled_elementwise_kernelINS0_13BinaryFunctorIddbZZZNS0_23logical_and_kernel_cudaERNS_14TensorIteratorEENKUlvE0_clEvENKUlvE4_clEvEUlddE_EESt5arrayIPcLm3EELi4E23TrivialOffsetCalculatorILi2EjESC_ILi1EjENS0_6memory15LoadWithoutCastENSF_16StoreWithoutCastEEEviT_T0_T2_T3_T4_T5_:
.text._ZN2at6native27unrolled_elementwise_kernelINS0_13BinaryFunctorIddbZZZNS0_23logical_and_kernel_cudaERNS_14TensorIteratorEENKUlvE0_clEvENKUlvE4_clEvEUlddE_EESt5arrayIPcLm3EELi4E23TrivialOffsetCalculatorILi2EjESC_ILi1EjENS0_6memory15LoadWithoutCastENSF_16StoreWithoutCastEEEviT_T0_T2_T3_T4_T5_:
        /* <DEDUP_REMOVED lines=82> */
.L_x_36450:
[----:B------:R-:W-:Y:S05]  /*0520*/  BSYNC B0 ;  /* 0x0000000000007941 */ /* 0x000fea0003800000 */
.L_x_36449:
        /* <DEDUP_REMOVED lines=14> */
.L_x_36451:
        /* <DEDUP_REMOVED lines=15> */
.L_x_44095:


//--------------------- .text._ZN2at6native29vectorized_elementwise_kernelILi2ENS0_13BinaryFunctorIddbZZZNS0_23logical_and_kernel_cudaERNS_14TensorIteratorEENKUlvE0_clEvENKUlvE4_clEvEUlddE_EESt5arrayIPcLm3EEEEviT0_T1_ --------------------------
	.section	.text._ZN2at6native29vectorized_elementwise_kernelILi2ENS0_13BinaryFunctorIddbZZZNS0_23logical_and_kernel_cudaERNS_14TensorIteratorEENKUlvE0_clEvENKUlvE4_clEvEUlddE_EESt5arrayIPcLm3EEEEviT0_T1_,"ax",@progbits
	.align	128
        .global         _ZN2at6native29vectorized_elementwise_kernelILi2ENS0_13BinaryFunctorIddbZZZNS0_23logical_and_kernel_cudaERNS_14TensorIteratorEENKUlvE0_clEvENKUlvE4_clEvEUlddE_EESt5arrayIPcLm3EEEEviT0_T1_
        .type           _ZN2at6native29vectorized_elementwise_kernelILi2ENS0_13BinaryFunctorIddbZZZNS0_23logical_and_kernel_cudaERNS_14TensorIteratorEENKUlvE0_clEvENKUlvE4_clEvEUlddE_EESt5arrayIPcLm3EEEEviT0_T1_,@function
        .size           _ZN2at6native29vectorized_elementwise_kernelILi2ENS0_13BinaryFunctorIddbZZZNS0_23logical_and_kernel_cudaERNS_14TensorIteratorEENKUlvE0_clEvENKUlvE4_clEvEUlddE_EESt5arrayIPcLm3EEEEviT0_T1_,(.L_x_44096 - _ZN2at6native29vectorized_elementwise_kernelILi2ENS0_13BinaryFunctorIddbZZZNS0_23logical_and_kernel_cudaERNS_14TensorIteratorEENKUlvE0_clEvENKUlvE4_clEvEUlddE_EESt5arrayIPcLm3EEEEviT0_T1_)
        .other          _ZN2at6native29vectorized_elementwise_kernelILi2ENS0_13BinaryFunctorIddbZZZNS0_23logical_and_kernel_cudaERNS_14TensorIteratorEENKUlvE0_clEvENKUlvE4_clEvEUlddE_EESt5arrayIPcLm3EEEEviT0_T1_,@"STO_CUDA_ENTRY STV_DEFAULT"
_ZN2at6native29vectorized_elementwise_kernelILi2ENS0_13BinaryFunctorIddbZZZNS0_23logical_and_kernel_cudaERNS_14TensorIteratorEENKUlvE0_clEvENKUlvE4_clEvEUlddE_EESt5arrayIPcLm3EEEEviT0_T1_:
.text._ZN2at6native29vectorized_elementwise_kernelILi2ENS0_13BinaryFunctorIddbZZZNS0_23logical_and_kernel_cudaERNS_14TensorIteratorEENKUlvE0_clEvENKUlvE4_clEvEUlddE_EESt5arrayIPcLm3EEEEviT0_T1_:
        /* <DEDUP_REMOVED lines=29> */
[----:B-----5:R-:W-:Y:S01]  /*01d0*/  DSETP.NEU.AND P4, PT, R8, RZ, P4 ;  /* 0x000000ff0800722a */ /* 0x020fe2000278d000 */
[----:B------:R-:W-:Y:S01]  /*01e0*/  IADD3 R8, P6, R0, UR6, RZ ;  /* 0x0000000600087c10 */ /* 0x000fe2000ffde0ff */
[----:B--2---:R-:W-:Y:S02]  /*01f0*/  DSETP.NEU.AND P5, PT, R16, RZ, PT ;  /* 0x000000ff1000722a */ /* 0x004fe40003fad000 */
[----:B------:R-:W-:Y:S02]  /*0200*/  DSETP.NEU.AND P1, PT, R18, RZ, PT ;  /* 0x000000ff1200722a */ /* 0x000fe40003f2d000 */
[----:B------:R-:W-:Y:S01]  /*0210*/  SEL R0, RZ, 0x1, !P4 ;  /* 0x00000001ff007807 */ /* 0x000fe20006000000 */
[----:B------:R-:W-:Y:S01]  /*0220*/  IMAD.X R9, RZ, RZ, UR7, P6 ;  /* 0x00000007ff097e24 */ /* 0x000fe2000b0e06ff */
[----:B------:R-:W-:-:S02]  /*0230*/  DSETP.NEU.AND P0, PT, R10, RZ, P0 ;  /* 0x000000ff0a00722a */ /* 0x000fc4000070d000 */
[----:B------:R-:W-:Y:S02]  /*0240*/  DSETP.NEU.AND P3, PT, R20, RZ, P3 ;  /* 0x000000ff1400722a */ /* 0x000fe40001f6d000 */
[----:B------:R-:W-:Y:S02]  /*0250*/  DSETP.NEU.AND P2, PT, R22, RZ, P2 ;  /* 0x000000ff1600722a */ /* 0x000fe4000174d000 */
[----:B------:R-:W-:Y:S02]  /*0260*/  DSETP.NEU.AND P5, PT, R12, RZ, P5 ;  /* 0x000000ff0c00722a */ /* 0x000fe40002fad000 */
[----:B------:R-:W-:Y:S01]  /*0270*/  DSETP.NEU.AND P1, PT, R14, RZ, P1 ;  /* 0x000000ff0e00722a */ /* 0x000fe20000f2d000 */
[----:B-1----:R-:W-:-:S05]  /*0280*/  IMAD.WIDE R2, R29, 0x2, R8 ;  /* 0x000000021d027825 */ /* 0x002fca00078e0208 */
[----:B------:R-:W-:Y:S01]  /*0290*/  SEL R9, RZ, 0x1, !P1 ;  /* 0x00000001ff097807 */ /* 0x000fe20004800000 */
[----:B---3--:R-:W-:Y:S02]  /*02a0*/  DSETP.NEU.AND P4, PT, R4, RZ, PT ;  /* 0x000000ff0400722a */ /* 0x008fe40003f8d000 */
[----:B------:R-:W-:-:S04]  /*02b0*/  DSETP.NEU.AND P6, PT, R6, RZ, PT ;  /* 0x000000ff0600722a */ /* 0x000fc80003fcd000 */
[----:B----4-:R-:W-:Y:S02]  /*02c0*/  DSETP.NEU.AND P4, PT, R24, RZ, P4 ;  /* 0x000000ff1800722a */ /* 0x010fe4000278d000 */
[----:B------:R-:W-:Y:S01]  /*02d0*/  DSETP.NEU.AND P6, PT, R26, RZ, P6 ;  /* 0x000000ff1a00722a */ /* 0x000fe200037cd000 */
        /* <DEDUP_REMOVED lines=15> */
.L_x_36452:
        /* <DEDUP_REMOVED lines=112> */
[----:B--2---:R-:W-:-:S06]  /*0ad0*/  DSETP.NEU.AND P6, PT, R28, RZ, P6 ;  /* 0x000000ff1c00722a */ /* 0x004fcc00037cd000 */
[----:B------:R-:W-:Y:S01]  /*0ae0*/  @!P2 SEL R27, RZ, 0x1, !P6 ;  /* 0x00000001ff1ba807 */ /* 0x000fe20007000000 */
[----:B------:R-:W-:-:S06]  /*0af0*/  DSETP.NEU.AND P6, PT, R8, RZ, PT ;  /* 0x000000ff0800722a */ /* 0x000fcc0003fcd000 */
[----:B------:R-:W-:-:S06]  /*0b00*/  DSETP.NEU.AND P6, PT, R6, RZ, P6 ;  /* 0x000000ff0600722a */ /* 0x000fcc00037cd000 */
[----:B------:R-:W-:Y:S01]  /*0b10*/  SEL R9, RZ, 0x1, !P6 ;  /* 0x00000001ff097807 */ /* 0x000fe20007000000 */
[----:B------:R-:W-:-:S06]  /*0b20*/  DSETP.NEU.AND P6, PT, R12, RZ, PT ;  /* 0x000000ff0c00722a */ /* 0x000fcc0003fcd000 */
[----:B------:R-:W-:-:S06]  /*0b30*/  DSETP.NEU.AND P6, PT, R10, RZ, P6 ;  /* 0x000000ff0a00722a */ /* 0x000fcc00037cd000 */
        /* <DEDUP_REMOVED lines=12> */
[----:B------:R-:W-:Y:S01]  /*0c00*/  DSETP.NEU.AND P2, PT, R14, RZ, P5 ;  /* 0x000000ff0e00722a */ /* 0x000fe20002f4d000 */
        /* <DEDUP_REMOVED lines=19> */
.L_x_36455:
        /* <DEDUP_REMOVED lines=8> */
.L_x_36456:
        /* <DEDUP_REMOVED lines=8> */
.L_x_36457:
        /* <DEDUP_REMOVED lines=9> */
.L_x_36458:
[----:B------:R-:W-:Y:S05]  /*0ed0*/  BSYNC B1 ;  /* 0x0000000000017941 */ /* 0x000fea0003800000 */
.L_x_36454:
[----:B------:R-:W-:-:S13]  /*0ee0*/  ISETP.GE.AND P0, PT, R5, R2, PT ;  /* 0x000000020500720c */ /* 0x000fda0003f06270 */
[----:B0-----:R-:W0:Y:S01]  /*0ef0*/  @!P0 LDC.64 R8, c[0x0][0x218] ;  /* 0x00008600ff088b82 */ /* 0x001e220000000a00 */
[----:B-12---:R-:W-:Y:S02]  /*0f00*/  @!P0 IMAD.IADD R7, R0, 0x1, R5 ;  /* 0x0000000100078824 */ /* 0x006fe400078e0205 */
[----:B------:R-:W-:-:S03]  /*0f10*/  @!P0 VIADD R5, R5, 0x80 ;  /* 0x0000008005058836 */ /* 0x000fc60000000000 */
[----:B0-----:R-:W-:-:S05]  /*0f20*/  @!P0 IADD3 R6, P2, R7, R8, RZ ;  /* 0x0000000807068210 */ /* 0x001fca0007f5e0ff */
[----:B------:R-:W-:-:S05]  /*0f30*/  @!P0 IMAD.X R7, RZ, RZ, R9, P2 ;  /* 0x000000ffff078224 */ /* 0x000fca00010e0609 */
[----:B------:R2:W-:Y:S03]  /*0f40*/  @!P0 STG.E.U8 desc[UR4][R6.64], R17 ;  /* 0x0000001106008986 */ /* 0x0005e6000c101104 */
.L_x_36459:
[----:B------:R-:W-:Y:S05]  /*0f50*/  BSYNC B0 ;  /* 0x0000000000007941 */ /* 0x000fea0003800000 */
.L_x_36453:
        /* <DEDUP_REMOVED lines=10> */
.L_x_36460:
        /* <DEDUP_REMOVED lines=16> */
.L_x_44096:


//--------------------- .text._ZN2at6native29vectorized_elementwise_kernelILi4ENS0_13BinaryFunctorIddbZZZNS0_23logical_and_kernel_cudaERNS_14TensorIteratorEENKUlvE0_clEvENKUlvE4_clEvEUlddE_EESt5arrayIPcLm3EEEEviT0_T1_ --------------------------
	.section	.text._ZN2at6native29vectorized_elementwise_kernelILi4ENS0_13BinaryFunctorIddbZZZNS0_23logical_and_kernel_cudaERNS_14TensorIteratorEENKUlvE0_clEvENKUlvE4_clEvEUlddE_EESt5arrayIPcLm3EEEEviT0_T1_,"ax",@progbits
	.align	128
        .global         _ZN2at6native29vectorized_elementwise_kernelILi4ENS0_13BinaryFunctorIddbZZZNS0_23logical_and_kernel_cudaERNS_14TensorIteratorEENKUlvE0_clEvENKUlvE4_clEvEUlddE_EESt5arrayIPcLm3EEEEviT0_T1_
        .type           _ZN2at6native29vectorized_elementwise_kernelILi4ENS0_13BinaryFunctorIddbZZZNS0_23logical_and_kernel_cudaERNS_14TensorIteratorEENKUlvE0_clEvENKUlvE4_clEvEUlddE_EESt5arrayIPcLm3EEEEviT0_T1_,@function
        .size           _ZN2at6native29vectorized_elementwise_kernelILi4ENS0_13BinaryFunctorIddbZZZNS0_23logical_and_kernel_cudaERNS_14TensorIteratorEENKUlvE0_clEvENKUlvE4_clEvEUlddE_EESt5arrayIPcLm3EEEEviT0_T1_,(.L_x_44097 - _ZN2at6native29vectorized_elementwise_kernelILi4ENS0_13BinaryFunctorIddbZZZNS0_23logical_and_kernel_cudaERNS_14TensorIteratorEENKUlvE0_clEvENKUlvE4_clEvEUlddE_EESt5arrayIPcLm3EEEEviT0_T1_)
        .other          _ZN2at6native29vectorized_elementwise_kernelILi4ENS0_13BinaryFunctorIddbZZZNS0_23logical_and_kernel_cudaERNS_14TensorIteratorEENKUlvE0_clEvENKUlvE4_clEvEUlddE_EESt5arrayIPcLm3EEEEviT0_T1_,@"STO_CUDA_ENTRY STV_DEFAULT"
_ZN2at6native29vectorized_elementwise_kernelILi4ENS0_13BinaryFunctorIddbZZZNS0_23logical_and_kernel_cudaERNS_14TensorIteratorEENKUlvE0_clEvENKUlvE4_clEvEUlddE_EESt5arrayIPcLm3EEEEviT0_T1_:
.text._ZN2at6native29vectorized_elementwise_kernelILi4ENS0_13BinaryFunctorIddbZZZNS0_23logical_and_kernel_cudaERNS_14TensorIteratorEENKUlvE0_clEvENKUlvE4_clEvEUlddE_EESt5arrayIPcLm3EEEEviT0_T1_:
        /* <DEDUP_REMOVED lines=30> */
[----:B-----5:R-:W-:Y:S02]  /*01e0*/  DSETP.NEU.AND P0, PT, R28, RZ, P0 ;  /* 0x000000ff1c00722a */ /* 0x020fe4000070d000 */
[----:B------:R-:W-:-:S02]  /*01f0*/  DSETP.NEU.AND P1, PT, R30, RZ, P1 ;  /* 0x000000ff1e00722a */ /* 0x000fc40000f2d000 */
[----:B------:R-:W-:Y:S02]  /*0200*/  DSETP.NEU.AND P4, PT, R24, RZ, P4 ;  /* 0x000000ff1800722a */ /* 0x000fe4000278d000 */
[----:B------:R-:W-:Y:S01]  /*0210*/  DSETP.NEU.AND P6, PT, R26, RZ, P6 ;  /* 0x000000ff1a00722a */ /* 0x000fe200037cd000 */
[----:B0-----:R-:W-:Y:S01]  /*0220*/  SEL R2, RZ, 0x1, !P0 ;  /* 0x00000001ff027807 */ /* 0x001fe20004000000 */
[----:B------:R-:W-:Y:S01]  /*0230*/  DSETP.NEU.AND P2, PT, R14, RZ, PT ;  /* 0x000000ff0e00722a */ /* 0x000fe20003f4d000 */
[----:B------:R-:W-:Y:S01]  /*0240*/  SEL R3, RZ, 0x1, !P1 ;  /* 0x00000001ff037807 */ /* 0x000fe20004800000 */
[----:B------:R-:W-:-:S04]  /*0250*/  DSETP.NEU.AND P3, PT, R20, RZ, P3 ;  /* 0x000000ff1400722a */ /* 0x000fc80001f6d000 */
[----:B------:R-:W-:Y:S02]  /*0260*/  DSETP.NEU.AND P2, PT, R22, RZ, P2 ;  /* 0x000000ff1600722a */ /* 0x000fe4000174d000 */
[----:B--2---:R-:W-:Y:S02]  /*0270*/  DSETP.NEU.AND P5, PT, R4, RZ, PT ;  /* 0x000000ff0400722a */ /* 0x004fe40003fad000 */
[----:B------:R-:W-:Y:S01]  /*0280*/  DSETP.NEU.AND P0, PT, R6, RZ, PT ;  /* 0x000000ff0600722a */ /* 0x000fe20003f0d000 */
[----:B------:R-:W-:Y:S02]  /*0290*/  SEL R4, RZ, 0x1, !P4 ;  /* 0x00000001ff047807 */ /* 0x000fe40006000000 */
[----:B------:R-:W-:Y:S01]  /*02a0*/  SEL R5, RZ, 0x1, !P6 ;  /* 0x00000001ff057807 */ /* 0x000fe20007000000 */
[----:B------:R-:W-:Y:S01]  /*02b0*/  DSETP.NEU.AND P5, PT, R8, RZ, P5 ;  /* 0x000000ff0800722a */ /* 0x000fe20002fad000 */
[----:B------:R-:W-:Y:S01]  /*02c0*/  PRMT R7, R3, 0x7604, R2 ;  /* 0x0000760403077816 */ /* 0x000fe20000000002 */
[----:B------:R-:W-:Y:S01]  /*02d0*/  DSETP.NEU.AND P0, PT, R10, RZ, P0 ;  /* 0x000000ff0a00722a */ /* 0x000fe2000070d000 */
        /* <DEDUP_REMOVED lines=15> */
.L_x_36461:
        /* <DEDUP_REMOVED lines=113> */
[----:B---3--:R-:W-:-:S06]  /*0ae0*/  DSETP.NEU.AND P6, PT, R22, RZ, P6 ;  /* 0x000000ff1600722a */ /* 0x008fcc00037cd000 */
[----:B------:R-:W-:Y:S01]  /*0af0*/  @!P2 SEL R27, RZ, 0x1, !P6 ;  /* 0x00000001ff1ba807 */ /* 0x000fe20007000000 */
[----:B------:R-:W-:-:S06]  /*0b00*/  DSETP.NEU.AND P6, PT, R8, RZ, PT ;  /* 0x000000ff0800722a */ /* 0x000fcc0003fcd000 */
[----:B------:R-:W-:-:S06]  /*0b10*/  DSETP.NEU.AND P6, PT, R6, RZ, P6 ;  /* 0x000000ff0600722a */ /* 0x000fcc00037cd000 */
[----:B------:R-:W-:Y:S01]  /*0b20*/  SEL R7, RZ, 0x1, !P6 ;  /* 0x00000001ff077807 */ /* 0x000fe20007000000 */
[----:B------:R-:W-:-:S06]  /*0b30*/  DSETP.NEU.AND P6, PT, R12, RZ, PT ;  /* 0x000000ff0c00722a */ /* 0x000fcc0003fcd000 */
[----:B------:R-:W-:-:S06]  /*0b40*/  DSETP.NEU.AND P6, PT, R10, RZ, P6 ;  /* 0x000000ff0a00722a */ /* 0x000fcc00037cd000 */
        /* <DEDUP_REMOVED lines=32> */
.L_x_36464:
        /* <DEDUP_REMOVED lines=8> */
.L_x_36465:
        /* <DEDUP_REMOVED lines=8> */
.L_x_36466:
        /* <DEDUP_REMOVED lines=9> */
.L_x_36467:
[----:B------:R-:W-:Y:S05]  /*0ee0*/  BSYNC B1 ;  /* 0x0000000000017941 */ /* 0x000fea0003800000 */
.L_x_36463:
[----:B------:R-:W-:-:S13]  /*0ef0*/  ISETP.GE.AND P0, PT, R3, R2, PT ;  /* 0x000000020300720c */ /* 0x000fda0003f06270 */
[----:B0-----:R-:W0:Y:S01]  /*0f00*/  @!P0 LDC.64 R6, c[0x0][0x218] ;  /* 0x00008600ff068b82 */ /* 0x001e220000000a00 */
[----:B-12---:R-:W-:Y:S02]  /*0f10*/  @!P0 IMAD.IADD R5, R0, 0x1, R3 ;  /* 0x0000000100058824 */ /* 0x006fe400078e0203 */
[----:B------:R-:W-:-:S03]  /*0f20*/  @!P0 VIADD R3, R3, 0x80 ;  /* 0x0000008003038836 */ /* 0x000fc60000000000 */
[----:B0-----:R-:W-:-:S05]  /*0f30*/  @!P0 IADD3 R4, P2, R5, R6, RZ ;  /* 0x0000000605048210 */ /* 0x001fca0007f5e0ff */
[----:B------:R-:W-:-:S05]  /*0f40*/  @!P0 IMAD.X R5, RZ, RZ, R7, P2 ;  /* 0x000000ffff058224 */ /* 0x000fca00010e0607 */
[----:B------:R2:W-:Y:S03]  /*0f50*/  @!P0 STG.E.U8 desc[UR4][R4.64], R17 ;  /* 0x0000001104008986 */ /* 0x0005e6000c101104 */
.L_x_36468:
[----:B------:R-:W-:Y:S05]  /*0f60*/  BSYNC B0 ;  /* 0x0000000000007941 */ /* 0x000fea0003800000 */
.L_x_36462:
        /* <DEDUP_REMOVED lines=10> */
.L_x_36469:
        /* <DEDUP_REMOVED lines=15> */
.L_x_44097:


//--------------------- .text._ZN2at6native29vectorized_elementwise_kernelILi8ENS0_13BinaryFunctorIddbZZZNS0_23logical_and_kernel_cudaERNS_14TensorIteratorEENKUlvE0_clEvENKUlvE4_clEvEUlddE_EESt5arrayIPcLm3EEEEviT0_T1_ --------------------------
	.section	.text._ZN2at6native29vectorized_elementwise_kernelILi8ENS0_13BinaryFunctorIddbZZZNS0_23logical_and_kernel_cudaERNS_14TensorIteratorEENKUlvE0_clEvENKUlvE4_clEvEUlddE_EESt5arrayIPcLm3EEEEviT0_T1_,"ax",@progbits
	.align	128
        .global         _ZN2at6native29vectorized_elementwise_kernelILi8ENS0_13BinaryFunctorIddbZZZNS0_23logical_and_kernel_cudaERNS_14TensorIteratorEENKUlvE0_clEvENKUlvE4_clEvEUlddE_EESt5arrayIPcLm3EEEEviT0_T1_
        .type           _ZN2at6native29vectorized_elementwise_kernelILi8ENS0_13BinaryFunctorIddbZZZNS0_23logical_and_kernel_cudaERNS_14TensorIteratorEENKUlvE0_clEvENKUlvE4_clEvEUlddE_EESt5arrayIPcLm3EEEEviT0_T1_,@function
        .size           _ZN2at6native29vectorized_elementwise_kernelILi8ENS0_13BinaryFunctorIddbZZZNS0_23logical_and_kernel_cudaERNS_14TensorIteratorEENKUlvE0_clEvENKUlvE4_clEvEUlddE_EESt5arrayIPcLm3EEEEviT0_T1_,(.L_x_44098 - _ZN2at6native29vectorized_elementwise_kernelILi8ENS0_13BinaryFunctorIddbZZZNS0_23logical_and_kernel_cudaERNS_14TensorIteratorEENKUlvE0_clEvENKUlvE4_clEvEUlddE_EESt5arrayIPcLm3EEEEviT0_T1_)
        .other          _ZN2at6native29vectorized_elementwise_kernelILi8ENS0_13BinaryFunctorIddbZZZNS0_23logical_and_kernel_cudaERNS_14TensorIteratorEENKUlvE0_clEvENKUlvE4_clEvEUlddE_EESt5arrayIPcLm3EEEEviT0_T1_,@"STO_CUDA_ENTRY STV_DEFAULT"
_ZN2at6native29vectorized_elementwise_kernelILi8ENS0_13BinaryFunctorIddbZZZNS0_23logical_and_kernel_cudaERNS_14TensorIteratorEENKUlvE0_clEvENKUlvE4_clEvEUlddE_EESt5arrayIPcLm3EEEEviT0_T1_:
.text._ZN2at6native29vectorized_elementwise_kernelILi8ENS0_13BinaryFunctorIddbZZZNS0_23logical_and_kernel_cudaERNS_14TensorIteratorEENKUlvE0_clEvENKUlvE4_clEvEUlddE_EESt5arrayIPcLm3EEEEviT0_T1_:
        /* <DEDUP_REMOVED lines=30> */
[----:B-----5:R-:W-:Y:S02]  /*01e0*/  DSETP.NEU.AND P0, PT, R20, RZ, P0 ;  /* 0x000000ff1400722a */ /* 0x020fe4000070d000 */
[----:B------:R-:W-:Y:S02]  /*01f0*/  DSETP.NEU.AND P6, PT, R18, RZ, PT ;  /* 0x000000ff1200722a */ /* 0x000fe40003fcd000 */
[----:B------:R-:W-:Y:S02]  /*0200*/  DSETP.NEU.AND P4, PT, R8, RZ, P4 ;  /* 0x000000ff0800722a */ /* 0x000fe4000278d000 */
[----:B------:R-:W-:Y:S01]  /*0210*/  SEL R9, RZ, 0x1, !P0 ;  /* 0x00000001ff097807 */ /* 0x000fe20004000000 */
[----:B------:R-:W-:-:S02]  /*0220*/  DSETP.NEU.AND P1, PT, R22, RZ, P1 ;  /* 0x000000ff1600722a */ /* 0x000fc40000f2d000 */
[----:B------:R-:W-:Y:S02]  /*0230*/  DSETP.NEU.AND P3, PT, R14, RZ, P3 ;  /* 0x000000ff0e00722a */ /* 0x000fe40001f6d000 */
[----:B------:R-:W-:Y:S02]  /*0240*/  DSETP.NEU.AND P6, PT, R10, RZ, P6 ;  /* 0x000000ff0a00722a */ /* 0x000fe400037cd000 */
[----:B------:R-:W-:Y:S01]  /*0250*/  DSETP.NEU.AND P2, PT, R12, RZ, P2 ;  /* 0x000000ff0c00722a */ /* 0x000fe2000174d000 */
        /* <DEDUP_REMOVED lines=9> */
[----:B----4-:R-:W-:Y:S01]  /*02f0*/  DSETP.NEU.AND P0, PT, R26, RZ, P0 ;  /* 0x000000ff1a00722a */ /* 0x010fe2000070d000 */
[----:B------:R-:W-:Y:S01]  /*0300*/  SEL R6, RZ, 0xffffffff, !P6 ;  /* 0xffffffffff067807 */ /* 0x000fe20007000000 */
[----:B------:R-:W-:-:S04]  /*0310*/  DSETP.NEU.AND P5, PT, R24, RZ, P5 ;  /* 0x000000ff1800722a */ /* 0x000fc80002fad000 */
        /* <DEDUP_REMOVED lines=14> */
.L_x_36470:
        /* <DEDUP_REMOVED lines=151> */
.L_x_36473:
        /* <DEDUP_REMOVED lines=8> */
.L_x_36474:
        /* <DEDUP_REMOVED lines=8> */
.L_x_36475:
        /* <DEDUP_REMOVED lines=9> */
.L_x_36476:
[----:B------:R-:W-:Y:S05]  /*0f00*/  BSYNC B1 ;  /* 0x0000000000017941 */ /* 0x000fea0003800000 */
.L_x_36472:
[----:B------:R-:W-:-:S13]  /*0f10*/  ISETP.GE.AND P0, PT, R5, R2, PT ;  /* 0x000000020500720c */ /* 0x000fda0003f06270 */
[----:B0-----:R-:W0:Y:S01]  /*0f20*/  @!P0 LDC.64 R8, c[0x0][0x218] ;  /* 0x00008600ff088b82 */ /* 0x001e220000000a00 */
[----:B-12---:R-:W-:Y:S02]  /*0f30*/  @!P0 IMAD.IADD R7, R0, 0x1, R5 ;  /* 0x0000000100078824 */ /* 0x006fe400078e0205 */
[----:B------:R-:W-:-:S03]  /*0f40*/  @!P0 VIADD R5, R5, 0x80 ;  /* 0x0000008005058836 */ /* 0x000fc60000000000 */
[----:B0-----:R-:W-:-:S05]  /*0f50*/  @!P0 IADD3 R6, P2, R7, R8, RZ ;  /* 0x0000000807068210 */ /* 0x001fca0007f5e0ff */
[----:B------:R-:W-:-:S05]  /*0f60*/  @!P0 IMAD.X R7, RZ, RZ, R9, P2 ;  /* 0x000000ffff078224 */ /* 0x000fca00010e0609 */
[----:B------:R2:W-:Y:S03]  /*0f70*/  @!P0 STG.E.U8 desc[UR4][R6.64], R17 ;  /* 0x0000001106008986 */ /* 0x0005e6000c101104 */
.L_x_36477:
[----:B------:R-:W-:Y:S05]  /*0f80*/  BSYNC B0 ;  /* 0x0000000000007941 */ /* 0x000fea0003800000 */
.L_x_36471:
        /* <DEDUP_REMOVED lines=10> */
.L_x_36478:
        /* <DEDUP_REMOVED lines=13> */
.L_x_44098:


//--------------------- .text._ZN2at6native18elementwise_kernelILi128ELi4EZNS0_15gpu_kernel_implINS0_13AUnaryFunctorIssbZZZNS0_23logical_and_kernel_cudaERNS_14TensorIteratorEENKUlvE0_clEvENKUlvE3_clEvEUlssE_EEEEvRNS_18TensorIteratorBaseERKT_EUliE_EEviT1_ --------------------------
	.section	.text._ZN2at6native18elementwise_kernelILi128ELi4EZNS0_15gpu_kernel_implINS0_13AUnaryFunctorIssbZZZNS0_23logical_and_kernel_cudaERNS_14TensorIteratorEENKUlvE0_clEvENKUlvE3_clEvEUlssE_EEEEvRNS_18TensorIteratorBaseERKT_EUliE_EEviT1_,"ax",@progbits
	.align	128
        .global         _ZN2at6native18elementwise_kernelILi128ELi4EZNS0_15gpu_kernel_implINS0_13AUnaryFunctorIssbZZZNS0_23logical_and_kernel_cudaERNS_14TensorIteratorEENKUlvE0_clEvENKUlvE3_clEvEUlssE_EEEEvRNS_18TensorIteratorBaseERKT_EUliE_EEviT1_
        .type           _ZN2at6native18elementwise_kernelILi128ELi4EZNS0_15gpu_kernel_implINS0_13AUnaryFunctorIssbZZZNS0_23logical_and_kernel_cudaERNS_14TensorIteratorEENKUlvE0_clEvENKUlvE3_clEvEUlssE_EEEEvRNS_18TensorIteratorBaseERKT_EUliE_EEviT1_,@function
        .size           _ZN2at6native18elementwise_kernelILi128ELi4EZNS0_15gpu_kernel_implINS0_13AUnaryFunctorIssbZZZNS0_23logical_and_kernel_cudaERNS_14TensorIteratorEENKUlvE0_clEvENKUlvE3_clEvEUlssE_EEEEvRNS_18TensorIteratorBaseERKT_EUliE_EEviT1_,(.L_x_44099 - _ZN2at6native18elementwise_kernelILi128ELi4EZNS0_15gpu_kernel_implINS0_13AUnaryFunctorIssbZZZNS0_23logical_and_kernel_cudaERNS_14TensorIteratorEENKUlvE0_clEvENKUlvE3_clEvEUlssE_EEEEvRNS_18TensorIteratorBaseERKT_EUliE_EEviT1_)
        .other          _ZN2at6native18elementwise_kernelILi128ELi4EZNS0_15gpu_kernel_implINS0_13AUnaryFunctorIssbZZZNS0_23logical_and_kernel_cudaERNS_14TensorIteratorEENKUlvE0_clEvENKUlvE3_clEvEUlssE_EEEEvRNS_18TensorIteratorBaseERKT_EUliE_EEviT1_,@"STO_CUDA_ENTRY STV_DEFAULT"
_ZN2at6native18elementwise_kernelILi128ELi4EZNS0_15gpu_kernel_implINS0_13AUnaryFunctorIssbZZZNS0_23logical_and_kernel_cudaERNS_14TensorIteratorEENKUlvE0_clEvENKUlvE3_clEvEUlssE_EEEEvRNS_18TensorIteratorBaseERKT_EUliE_EEviT1_:
.text._ZN2at6native18elementwise_kernelILi128ELi4EZNS0_15gpu_kernel_implINS0_13AUnaryFunctorIssbZZZNS0_23logical_and_kernel_cudaERNS_14TensorIteratorEENKUlvE0_clEvENKUlvE3_clEvEUlssE_EEEEvRNS_18TensorIteratorBaseERKT_EUliE_EEviT1_:
        /* <DEDUP_REMOVED lines=314> */
.L_x_36481:
        /* <DEDUP_REMOVED lines=20> */
.L_x_36485:
[----:B------:R0:W5:Y:S01]  /*14e0*/  LDG.E.U8 R0, desc[UR36][R2.64] ;  /* 0x0000002402007981 */ /* 0x000162000c1e1100 */
[----:B------:R-:W-:Y:S05]  /*14f0*/  BRA `(.L_x_36487) ;  /* 0x0000000c00547947 */ /* 0x000fea0003800000 */
.L_x_36484:
        /* <DEDUP_REMOVED lines=8> */
.L_x_36489:
[----:B------:R0:W5:Y:S01]  /*1580*/  LDG.E.U16 R0, desc[UR36][R2.64] ;  /* 0x0000002402007981 */ /* 0x000162000c1e1500 */
[----:B------:R-:W-:Y:S05]  /*1590*/  BRA `(.L_x_36487) ;  /* 0x0000000c002c7947 */ /* 0x000fea0003800000 */
.L_x_36488:
[----:B------:R0:W5:Y:S01]  /*15a0*/  LDG.E.U16 R0, desc[UR36][R2.64] ;  /* 0x0000002402007981 */ /* 0x000162000c1e1500 */
[----:B------:R-:W-:Y:S05]  /*15b0*/  BRA `(.L_x_36487) ;  /* 0x0000000c00247947 */ /* 0x000fea0003800000 */
.L_x_36483:
        /* <DEDUP_REMOVED lines=9> */
.L_x_36491:
[----:B------:R-:W2:Y:S02]  /*1650*/  LDG.E.U16 R4, desc[UR36][R2.64] ;  /* 0x0000002402047981 */ /* 0x000ea4000c1e1500 */
[----:B--2---:R-:W-:-:S06]  /*1660*/  HADD2.F32 R4, -RZ, R4.H0_H0 ;  /* 0x20000004ff047230 */ /* 0x004fcc0000004100 */
[----:B------:R-:W0:Y:S02]  /*1670*/  F2I.FTZ.TRUNC.NTZ R4, R4 ;  /* 0x0000000400047305 */ /* 0x000e24000021f100 */
[----:B0-----:R-:W-:Y:S01]  /*1680*/  PRMT R0, R4, 0x7610, R0 ;  /* 0x0000761004007816 */ /* 0x001fe20000000000 */
[----:B------:R-:W-:Y:S06]  /*1690*/  BRA `(.L_x_36487) ;  /* 0x0000000800ec7947 */ /* 0x000fec0003800000 */
.L_x_36490:
        /* <DEDUP_REMOVED lines=9> */
.L_x_36493:
[----:B------:R-:W2:Y:S02]  /*1730*/  LDG.E.U16 R2, desc[UR36][R2.64] ;  /* 0x0000002402027981 */ /* 0x000ea4000c1e1500 */
[----:B--2---:R-:W-:-:S06]  /*1740*/  HADD2.F32 R4, -RZ, R2.H0_H0 ;  /* 0x20000002ff047230 */ /* 0x004fcc0000004100 */
[----:B------:R-:W0:Y:S02]  /*1750*/  F2I.FTZ.TRUNC.NTZ R4, R4 ;  /* 0x0000000400047305 */ /* 0x000e24000021f100 */
[----:B0-----:R-:W-:Y:S01]  /*1760*/  PRMT R0, R4, 0x7610, R0 ;  /* 0x0000761004007816 */ /* 0x001fe20000000000 */
[----:B------:R-:W-:Y:S06]  /*1770*/  BRA `(.L_x_36487) ;  /* 0x0000000800b47947 */ /* 0x000fec0003800000 */
.L_x_36492:
[----:B------:R-:W2:Y:S02]  /*1780*/  LDG.E.64 R2, desc[UR36][R2.64] ;  /* 0x0000002402027981 */ /* 0x000ea4000c1e1b00 */
[----:B--2---:R0:W1:Y:S01]  /*1790*/  F2I.F64.TRUNC R0, R2 ;  /* 0x0000000200007311 */ /* 0x004062000030d100 */
[----:B------:R-:W-:Y:S05]  /*17a0*/  BRA `(.L_x_36487) ;  /* 0x0000000800a87947 */ /* 0x000fea0003800000 */
.L_x_36482:
        /* <DEDUP_REMOVED lines=12> */
.L_x_36496:
[----:B------:R-:W2:Y:S02]  /*1870*/  LDG.E.64 R2, desc[UR36][R2.64] ;  /* 0x0000002402027981 */ /* 0x000ea4000c1e1b00 */
[----:B--2---:R3:W4:Y:S01]  /*1880*/  F2I.F64.TRUNC R0, R2 ;  /* 0x0000000200007311 */ /* 0x004722000030d100 */
[----:B------:R-:W-:Y:S05]  /*1890*/  BRA `(.L_x_36487) ;  /* 0x00000008006c7947 */ /* 0x000fea0003800000 */
.L_x_36495:
        /* <DEDUP_REMOVED lines=28> */
.L_x_36498:
        /* <DEDUP_REMOVED lines=15> */
.L_x_36497:
[----:B------:R-:W2:Y:S02]  /*1b50*/  LDG.E.U16 R4, desc[UR36][R2.64] ;  /* 0x0000002402047981 */ /* 0x000ea4000c1e1500 */
[----:B--2---:R-:W-:-:S06]  /*1b60*/  IMAD.U32 R4, R4, 0x10000, RZ ;  /* 0x0001000004047824 */ /* 0x004fcc00078e00ff */
[----:B------:R-:W0:Y:S02]  /*1b70*/  F2I.FTZ.TRUNC.NTZ R4, R4 ;  /* 0x0000000400047305 */ /* 0x000e24000021f100 */
[----:B0-----:R-:W-:Y:S01]  /*1b80*/  PRMT R0, R4, 0x7610, R0 ;  /* 0x0000761004007816 */ /* 0x001fe20000000000 */
[----:B------:R-:W-:Y:S06]  /*1b90*/  BRA `(.L_x_36487) ;  /* 0x0000000400ac7947 */ /* 0x000fec0003800000 */
.L_x_36494:
        /* <DEDUP_REMOVED lines=10> */
.L_x_36501:
        /* <DEDUP_REMOVED lines=21> */
.L_x_36505:
[----:B------:R-:W-:Y:S05]  /*1d90*/  BSYNC B1 ;  /* 0x0000000000017941 */ /* 0x000fea0003800000 */
.L_x_36504:
[----:B------:R-:W-:Y:S01]  /*1da0*/  IMAD.SHL.U32 R2, R2, 0x100000, RZ ;  /* 0x0010000002027824 */ /* 0x000fe200078e00ff */
[----:B------:R-:W-:-:S04]  /*1db0*/  LEA R3, R0, 0x3b800000, 0x17 ;  /* 0x3b80000000037811 */ /* 0x000fc800078eb8ff */
[----:B------:R-:W-:-:S07]  /*1dc0*/  LOP3.LUT R4, R3, R2, R4, 0xfe, !PT ;  /* 0x0000000203047212 */ /* 0x000fce00078efe04 */
.L_x_36503:
[----:B------:R-:W-:Y:S05]  /*1dd0*/  BSYNC B0 ;  /* 0x0000000000007941 */ /* 0x000fea0003800000 */
.L_x_36502:
[----:B------:R-:W0:Y:S02]  /*1de0*/  F2I.FTZ.TRUNC.NTZ R4, R4 ;  /* 0x0000000400047305 */ /* 0x000e24000021f100 */
[----:B0-----:R-:W-:Y:S01]  /*1df0*/  PRMT R0, R4, 0x7610, R0 ;  /* 0x0000761004007816 */ /* 0x001fe20000000000 */
[----:B------:R-:W-:Y:S06]  /*1e00*/  BRA `(.L_x_36487) ;  /* 0x0000000400107947 */ /* 0x000fec0003800000 */
.L_x_36500:
        /* <DEDUP_REMOVED lines=21> */
.L_x_36509:
[----:B------:R-:W-:Y:S05]  /*1f60*/  BSYNC B1 ;  /* 0x0000000000017941 */ /* 0x000fea0003800000 */
.L_x_36508:
[----:B------:R-:W-:Y:S01]  /*1f70*/  IMAD.SHL.U32 R2, R2, 0x200000, RZ ;  /* 0x0020000002027824 */ /* 0x000fe200078e00ff */
[----:B------:R-:W-:-:S04]  /*1f80*/  LEA R3, R0, 0x37800000, 0x17 ;  /* 0x3780000000037811 */ /* 0x000fc800078eb8ff */
[----:B------:R-:W-:-:S07]  /*1f90*/  LOP3.LUT R4, R3, R2, R4, 0xfe, !PT ;  /* 0x0000000203047212 */ /* 0x000fce00078efe04 */
.L_x_36507:
[----:B------:R-:W-:Y:S05]  /*1fa0*/  BSYNC B0 ;  /* 0x0000000000007941 */ /* 0x000fea0003800000 */
.L_x_36506:
[----:B------:R-:W0:Y:S02]  /*1fb0*/  F2I.FTZ.TRUNC.NTZ R4, R4 ;  /* 0x0000000400047305 */ /* 0x000e24000021f100 */
[----:B0-----:R-:W-:Y:S01]  /*1fc0*/  PRMT R0, R4, 0x7610, R0 ;  /* 0x0000761004007816 */ /* 0x001fe20000000000 */
[----:B------:R-:W-:Y:S06]  /*1fd0*/  BRA `(.L_x_36487) ;  /* 0x00000000009c7947 */ /* 0x000fec0003800000 */
.L_x_36499:
        /* <DEDUP_REMOVED lines=14> */
.L_x_36513:
[----:B------:R-:W-:Y:S05]  /*20c0*/  BSYNC B0 ;  /* 0x0000000000007941 */ /* 0x000fea0003800000 */
.L_x_36512:
[----:B------:R-:W0:Y:S02]  /*20d0*/  F2I.FTZ.TRUNC.NTZ R4, R4 ;  /* 0x0000000400047305 */ /* 0x000e24000021f100 */
[----:B0-----:R-:W-:Y:S01]  /*20e0*/  PRMT R0, R4, 0x7610, R0 ;  /* 0x0000761004007816 */ /* 0x001fe20000000000 */
[----:B------:R-:W-:Y:S06]  /*20f0*/  BRA `(.L_x_36487) ;  /* 0x0000000000547947 */ /* 0x000fec0003800000 */
.L_x_36486:
        /* <DEDUP_REMOVED lines=16> */
.L_x_36514:
[----:B------:R-:W-:Y:S01]  /*2200*/  PRMT R0, RZ, 0x7610, R0 ;  /* 0x00007610ff007816 */ /* 0x000fe20000000000 */
[----:B------:R-:W-:Y:S06]  /*2210*/  BRA `(.L_x_36487) ;  /* 0x00000000000c7947 */ /* 0x000fec0003800000 */
.L_x_36511:
[----:B------:R2:W5:Y:S01]  /*2220*/  LDG.E.U16 R0, desc[UR36][R2.64] ;  /* 0x0000002402007981 */ /* 0x000562000c1e1500 */
[----:B------:R-:W-:Y:S05]  /*2230*/  BRA `(.L_x_36487) ;  /* 0x0000000000047947 */ /* 0x000fea0003800000 */
.L_x_36510:
[----:B------:R1:W5:Y:S02]  /*2240*/  LDG.E.U16 R0, desc[UR36][R2.64] ;  /* 0x0000002402007981 */ /* 0x000364000c1e1500 */
.L_x_36487:
[----:B0123--:R-:W0:Y:S01]  /*2250*/  LDC.U8 R3, c[0x0][0x424] ;  /* 0x00010900ff037b82 */ /* 0x00fe220000000000 */
[----:B------:R-:W-:Y:S01]  /*2260*/  ULDC.U16 UR4, c[0x0][0x422] ;  /* 0x0001088000047ab9 */ /* 0x000fe20000000400 */
[----:B----45:R-:W-:Y:S01]  /*2270*/  PRMT R0, R0, 0x9910, RZ ;  /* 0x0000991000007816 */ /* 0x030fe200000000ff */
[----:B------:R-:W-:-:S06]  /*2280*/  UPRMT UR4, UR4, 0x9910, URZ ;  /* 0x0000991004047896 */ /* 0x000fcc000800003f */
[----:B------:R-:W-:-:S04]  /*2290*/  ISETP.NE.AND P0, PT, RZ, UR4, PT ;  /* 0x00000004ff007c0c */ /* 0x000fc8000bf05270 */
[----:B------:R-:W-:-:S04]  /*22a0*/  ISETP.NE.AND P0, PT, R0, RZ, P0 ;  /* 0x000000ff0000720c */ /* 0x000fc80000705270 */
        /* <DEDUP_REMOVED lines=14> */
.L_x_36518:
[----:B------:R3:W-:Y:S01]  /*2390*/  STG.E.U8 desc[UR36][R16.64], R5 ;  /* 0x0000000510007986 */ /* 0x0007e2000c101124 */
[----:B------:R-:W-:Y:S05]  /*23a0*/  BRA `(.L_x_36520) ;  /* 0x0000000c00507947 */ /* 0x000fea0003800000 */
.L_x_36517:
        /* <DEDUP_REMOVED lines=10> */
.L_x_36522:
[----:B------:R1:W-:Y:S01]  /*2450*/  STG.E desc[UR36][R16.64], R5 ;  /* 0x0000000510007986 */ /* 0x0003e2000c101924 */
[----:B------:R-:W-:Y:S05]  /*2460*/  BRA `(.L_x_36520) ;  /* 0x0000000c00207947 */ /* 0x000fea0003800000 */
.L_x_36521:
[----:B------:R2:W-:Y:S01]  /*2470*/  STG.E.U16 desc[UR36][R16.64], R5 ;  /* 0x0000000510007986 */ /* 0x0005e2000c101524 */
[----:B------:R-:W-:Y:S05]  /*2480*/  BRA `(.L_x_36520) ;  /* 0x0000000c00187947 */ /* 0x000fea0003800000 */
.L_x_36516:
        /* <DEDUP_REMOVED lines=9> */
.L_x_36524:
[----:B------:R-:W-:-:S04]  /*2520*/  I2FP.F32.U32 R0, R5 ;  /* 0x0000000500007245 */ /* 0x000fc80000201000 */
[----:B------:R-:W-:-:S05]  /*2530*/  F2FP.F16.F32.PACK_AB R0, RZ, R0 ;  /* 0x00000000ff00723e */ /* 0x000fca00000000ff */
[----:B------:R0:W-:Y:S01]  /*2540*/  STG.E.U16 desc[UR36][R16.64], R0 ;  /* 0x0000000010007986 */ /* 0x0001e2000c101524 */
[----:B------:R-:W-:Y:S05]  /*2550*/  BRA `(.L_x_36520) ;  /* 0x0000000800e47947 */ /* 0x000fea0003800000 */
.L_x_36523:
        /* <DEDUP_REMOVED lines=10> */
.L_x_36526:
[----:B------:R-:W-:-:S04]  /*2600*/  I2FP.F32.U32 R5, R5 ;  /* 0x0000000500057245 */ /* 0x000fc80000201000 */
[----:B------:R-:W-:-:S04]  /*2610*/  F2FP.F16.F32.PACK_AB R3, RZ, R5 ;  /* 0x00000005ff03723e */ /* 0x000fc800000000ff */
[----:B------:R-:W-:-:S05]  /*2620*/  PRMT R3, R3, 0x5410, RZ ;  /* 0x0000541003037816 */ /* 0x000fca00000000ff */
[----:B------:R0:W-:Y:S01]  /*2630*/  STG.E desc[UR36][R16.64], R3 ;  /* 0x0000000310007986 */ /* 0x0001e2000c101924 */
[----:B------:R-:W-:Y:S05]  /*2640*/  BRA `(.L_x_36520) ;  /* 0x0000000800a87947 */ /* 0x000fea0003800000 */
.L_x_36525:
[----:B------:R-:W0:Y:S02]  /*2650*/  I2F.F64.U32 R2, R5 ;  /* 0x0000000500027312 */ /* 0x000e240000201800 */
[----:B0-----:R0:W-:Y:S01]  /*2660*/  STG.E.64 desc[UR36][R16.64], R2 ;  /* 0x0000000210007986 */ /* 0x0011e2000c101b24 */
[----:B------:R-:W-:Y:S05]  /*2670*/  BRA `(.L_x_36520) ;  /* 0x00000008009c7947 */ /* 0x000fea0003800000 */
.L_x_36515:
        /* <DEDUP_REMOVED lines=10> */
.L_x_36529:
[----:B------:R-:W0:Y:S01]  /*2720*/  I2F.F64.U32 R4, R5 ;  /* 0x0000000500047312 */ /* 0x000e220000201800 */
[----:B------:R-:W-:-:S05]  /*2730*/  CS2R R6, SRZ ;  /* 0x0000000000067805 */ /* 0x000fca000001ff00 */
[----:B0-----:R0:W-:Y:S01]  /*2740*/  STG.E.128 desc[UR36][R16.64], R4 ;  /* 0x0000000410007986 */ /* 0x0011e2000c101d24 */
[----:B------:R-:W-:Y:S05]  /*2750*/  BRA `(.L_x_36520) ;  /* 0x0000000800647947 */ /* 0x000fea0003800000 */
.L_x_36528:
        /* <DEDUP_REMOVED lines=21> */
.L_x_36533:
[----:B------:R-:W-:Y:S05]  /*28b0*/  BSYNC B0 ;  /* 0x0000000000007941 */ /* 0x000fea0003800000 */
.L_x_36532:
[----:B------:R-:W-:-:S05]  /*28c0*/  LOP3.LUT R3, R0, R3, RZ, 0xfc, !PT ;  /* 0x0000000300037212 */ /* 0x000fca00078efcff */
[----:B------:R0:W-:Y:S01]  /*28d0*/  STG.E.U8 desc[UR36][R16.64], R3 ;  /* 0x0000000310007986 */ /* 0x0001e2000c101124 */
[----:B------:R-:W-:Y:S05]  /*28e0*/  BRA `(.L_x_36520) ;  /* 0x0000000800007947 */ /* 0x000fea0003800000 */
.L_x_36531:
        /* <DEDUP_REMOVED lines=13> */
.L_x_36535:
[----:B------:R-:W-:Y:S01]  /*29c0*/  IMAD.MOV.U32 R0, RZ, RZ, 0x7f ;  /* 0x0000007fff007424 */ /* 0x000fe200078e00ff */
[----:B------:R-:W-:-:S04]  /*29d0*/  ISETP.GT.U32.AND P0, PT, R2, 0x7f800000, PT ;  /* 0x7f8000000200780c */ /* 0x000fc80003f04070 */
[----:B------:R-:W-:-:S09]  /*29e0*/  SEL R0, R0, 0x7c, P0 ;  /* 0x0000007c00007807 */ /* 0x000fd20000000000 */
.L_x_36536:
[----:B------:R-:W-:Y:S05]  /*29f0*/  BSYNC B0 ;  /* 0x0000000000007941 */ /* 0x000fea0003800000 */
.L_x_36534:
[----:B------:R-:W-:-:S04]  /*2a00*/  LOP3.LUT R2, R5, 0x80000000, RZ, 0xc0, !PT ;  /* 0x8000000005027812 */ /* 0x000fc800078ec0ff */
[----:B------:R-:W-:-:S04]  /*2a10*/  SHF.R.U32.HI R3, RZ, 0x18, R2 ;  /* 0x00000018ff037819 */ /* 0x000fc80000011602 */
[----:B------:R-:W-:-:S05]  /*2a20*/  LOP3.LUT R3, R0, R3, RZ, 0xfc, !PT ;  /* 0x0000000300037212 */ /* 0x000fca00078efcff */
[----:B------:R0:W-:Y:S01]  /*2a30*/  STG.E.U8 desc[UR36][R16.64], R3 ;  /* 0x0000000310007986 */ /* 0x0001e2000c101124 */
[----:B------:R-:W-:Y:S05]  /*2a40*/  BRA `(.L_x_36520) ;  /* 0x0000000400a87947 */ /* 0x000fea0003800000 */
.L_x_36530:
[----:B------:R-:W-:-:S04]  /*2a50*/  I2FP.F32.U32 R0, R5 ;  /* 0x0000000500007245 */ /* 0x000fc80000201000 */
[----:B------:R-:W-:-:S05]  /*2a60*/  F2FP.BF16.F32.PACK_AB R0, RZ, R0 ;  /* 0x00000000ff00723e */ /* 0x000fca00000010ff */
[----:B------:R0:W-:Y:S01]  /*2a70*/  STG.E.U16 desc[UR36][R16.64], R0 ;  /* 0x0000000010007986 */ /* 0x0001e2000c101524 */
[----:B------:R-:W-:Y:S05]  /*2a80*/  BRA `(.L_x_36520) ;  /* 0x0000000400987947 */ /* 0x000fea0003800000 */
.L_x_36527:
        /* <DEDUP_REMOVED lines=10> */
.L_x_36539:
        /* <DEDUP_REMOVED lines=17> */
.L_x_36542:
[----:B------:R-:W-:-:S04]  /*2c40*/  LOP3.LUT R2, R5, 0x80000000, RZ, 0xc0, !PT ;  /* 0x8000000005027812 */ /* 0x000fc800078ec0ff */
[----:B------:R-:W-:-:S04]  /*2c50*/  SHF.R.U32.HI R3, RZ, 0x18, R2 ;  /* 0x00000018ff037819 */ /* 0x000fc80000011602 */
[----:B------:R-:W-:-:S04]  /*2c60*/  LOP3.LUT R0, R0, R3, RZ, 0xfc, !PT ;  /* 0x0000000300007212 */ /* 0x000fc800078efcff */
[----:B------:R-:W-:-:S07]  /*2c70*/  PRMT R8, R0, 0x7610, R8 ;  /* 0x0000761000087816 */ /* 0x000fce0000000008 */
.L_x_36541:
[----:B------:R-:W-:Y:S05]  /*2c80*/  BSYNC B0 ;  /* 0x0000000000007941 */ /* 0x000fea0003800000 */
.L_x_36540:
[----:B------:R0:W-:Y:S01]  /*2c90*/  STG.E.U8 desc[UR36][R16.64], R8 ;  /* 0x0000000810007986 */ /* 0x0001e2000c101124 */
[----:B------:R-:W-:Y:S05]  /*2ca0*/  BRA `(.L_x_36520) ;  /* 0x0000000400107947 */ /* 0x000fea0003800000 */
.L_x_36538:
        /* <DEDUP_REMOVED lines=17> */
.L_x_36545:
[----:B------:R-:W-:-:S04]  /*2dc0*/  LOP3.LUT R2, R5, 0x80000000, RZ, 0xc0, !PT ;  /* 0x8000000005027812 */ /* 0x000fc800078ec0ff */
[----:B------:R-:W-:-:S04]  /*2dd0*/  SHF.R.U32.HI R3, RZ, 0x18, R2 ;  /* 0x00000018ff037819 */ /* 0x000fc80000011602 */
[----:B------:R-:W-:-:S04]  /*2de0*/  LOP3.LUT R0, R0, R3, RZ, 0xfc, !PT ;  /* 0x0000000300007212 */ /* 0x000fc800078efcff */
[----:B------:R-:W-:-:S07]  /*2df0*/  PRMT R8, R0, 0x7610, R8 ;  /* 0x0000761000087816 */ /* 0x000fce0000000008 */
.L_x_36544:
[----:B------:R-:W-:Y:S05]  /*2e00*/  BSYNC B0 ;  /* 0x0000000000007941 */ /* 0x000fea0003800000 */
.L_x_36543:
[----:B------:R0:W-:Y:S01]  /*2e10*/  STG.E.U8 desc[UR36][R16.64], R8 ;  /* 0x0000000810007986 */ /* 0x0001e2000c101124 */
[----:B------:R-:W-:Y:S05]  /*2e20*/  BRA `(.L_x_36520) ;  /* 0x0000000000b07947 */ /* 0x000fea0003800000 */
.L_x_36537:
        /* <DEDUP_REMOVED lines=22> */
.L_x_36519:
        /* <DEDUP_REMOVED lines=16> */
.L_x_36548:
[----:B------:R-:W-:Y:S05]  /*3090*/  BRA `(.L_x_36520) ;  /* 0x0000000000147947 */ /* 0x000fea0003800000 */
.L_x_36547:
[----:B------:R-:W-:Y:S02]  /*30a0*/  IMAD.MOV.U32 R2, RZ, RZ, R5 ;  /* 0x000000ffff027224 */ /* 0x000fe400078e0005 */
[----:B------:R-:W-:-:S05]  /*30b0*/  IMAD.MOV.U32 R3, RZ, RZ, RZ ;  /* 0x000000ffff037224 */ /* 0x000fca00078e00ff */
[----:B------:R0:W-:Y:S01]  /*30c0*/  STG.E.64 desc[UR36][R16.64], R2 ;  /* 0x0000000210007986 */ /* 0x0001e2000c101b24 */
[----:B------:R-:W-:Y:S05]  /*30d0*/  BRA `(.L_x_36520) ;  /* 0x0000000000047947 */ /* 0x000fea0003800000 */
.L_x_36546:
[----:B------:R0:W-:Y:S02]  /*30e0*/  STG.E desc[UR36][R16.64], R5 ;  /* 0x0000000510007986 */ /* 0x0001e4000c101924 */
.L_x_36520:
[----:B------:R-:W-:-:S04]  /*30f0*/  IMAD R18, R23, 0x200, R18 ;  /* 0x0000020017127824 */ /* 0x000fc800078e0212 */
[----:B------:R-:W-:-:S07]  /*3100*/  VIADD R19, R18, 0x80 ;  /* 0x0000008012137836 */ /* 0x000fce0000000000 */
.L_x_36480:
[----:B------:R-:W-:Y:S05]  /*3110*/  BSYNC B6 ;  /* 0x0000000000067941 */ /* 0x000fea0003800000 */
.L_x_36479:
        /* <DEDUP_REMOVED lines=307> */
.L_x_36551:
        /* <DEDUP_REMOVED lines=20> */
.L_x_36555:
[----:B------:R0:W5:Y:S01]  /*4590*/  LDG.E.U8 R0, desc[UR36][R2.64] ;  /* 0x0000002402007981 */ /* 0x000162000c1e1100 */
[----:B------:R-:W-:Y:S05]  /*45a0*/  BRA `(.L_x_36557) ;  /* 0x0000000c00547947 */ /* 0x000fea0003800000 */
.L_x_36554:
        /* <DEDUP_REMOVED lines=8> */
.L_x_36559:
[----:B------:R0:W5:Y:S01]  /*4630*/  LDG.E.U16 R0, desc[UR36][R2.64] ;  /* 0x0000002402007981 */ /* 0x000162000c1e1500 */
[----:B------:R-:W-:Y:S05]  /*4640*/  BRA `(.L_x_36557) ;  /* 0x0000000c002c7947 */ /* 0x000fea0003800000 */
.L_x_36558:
[----:B------:R0:W5:Y:S01]  /*4650*/  LDG.E.U16 R0, desc[UR36][R2.64] ;  /* 0x0000002402007981 */ /* 0x000162000c1e1500 */
[----:B------:R-:W-:Y:S05]  /*4660*/  BRA `(.L_x_36557) ;  /* 0x0000000c00247947 */ /* 0x000fea0003800000 */
.L_x_36553:
        /* <DEDUP_REMOVED lines=9> */
.L_x_36561:
[----:B------:R-:W2:Y:S02]  /*4700*/  LDG.E.U16 R4, desc[UR36][R2.64] ;  /* 0x0000002402047981 */ /* 0x000ea4000c1e1500 */
[----:B--2---:R-:W-:-:S06]  /*4710*/  HADD2.F32 R4, -RZ, R4.H0_H0 ;  /* 0x20000004ff047230 */ /* 0x004fcc0000004100 */
[----:B------:R-:W0:Y:S02]  /*4720*/  F2I.FTZ.TRUNC.NTZ R4, R4 ;  /* 0x0000000400047305 */ /* 0x000e24000021f100 */
[----:B0-----:R-:W-:Y:S01]  /*4730*/  PRMT R0, R4, 0x7610, R0 ;  /* 0x0000761004007816 */ /* 0x001fe20000000000 */
[----:B------:R-:W-:Y:S06]  /*4740*/  BRA `(.L_x_36557) ;  /* 0x0000000800ec7947 */ /* 0x000fec0003800000 */
.L_x_36560:
        /* <DEDUP_REMOVED lines=9> */
.L_x_36563:
[----:B------:R-:W2:Y:S02]  /*47e0*/  LDG.E.U16 R2, desc[UR36][R2.64] ;  /* 0x0000002402027981 */ /* 0x000ea4000c1e1500 */
[----:B--2---:R-:W-:-:S06]  /*47f0*/  HADD2.F32 R4, -RZ, R2.H0_H0 ;  /* 0x20000002ff047230 */ /* 0x004fcc0000004100 */
[----:B------:R-:W0:Y:S02]  /*4800*/  F2I.FTZ.TRUNC.NTZ R4, R4 ;  /* 0x0000000400047305 */ /* 0x000e24000021f100 */
[----:B0-----:R-:W-:Y:S01]  /*4810*/  PRMT R0, R4, 0x7610, R0 ;  /* 0x0000761004007816 */ /* 0x001fe20000000000 */
[----:B------:R-:W-:Y:S06]  /*4820*/  BRA `(.L_x_36557) ;  /* 0x0000000800b47947 */ /* 0x000fec0003800000 */
.L_x_36562:
[----:B------:R-:W2:Y:S02]  /*4830*/  LDG.E.64 R2, desc[UR36][R2.64] ;  /* 0x0000002402027981 */ /* 0x000ea4000c1e1b00 */
[----:B--2---:R0:W1:Y:S01]  /*4840*/  F2I.F64.TRUNC R0, R2 ;  /* 0x0000000200007311 */ /* 0x004062000030d100 */
[----:B------:R-:W-:Y:S05]  /*4850*/  BRA `(.L_x_36557) ;  /* 0x0000000800a87947 */ /* 0x000fea0003800000 */
.L_x_36552:
        /* <DEDUP_REMOVED lines=12> */
.L_x_36566:
[----:B------:R-:W2:Y:S02]  /*4920*/  LDG.E.64 R2, desc[UR36][R2.64] ;  /* 0x0000002402027981 */ /* 0x000ea4000c1e1b00 */
[----:B--2---:R3:W4:Y:S01]  /*4930*/  F2I.F64.TRUNC R0, R2 ;  /* 0x0000000200007311 */ /* 0x004722000030d100 */
[----:B------:R-:W-:Y:S05]  /*4940*/  BRA `(.L_x_36557) ;  /* 0x00000008006c7947 */ /* 0x000fea0003800000 */
.L_x_36565:
        /* <DEDUP_REMOVED lines=28> */
.L_x_36568:
        /* <DEDUP_REMOVED lines=15> */
.L_x_36567:
[----:B------:R-:W2:Y:S02]  /*4c00*/  LDG.E.U16 R4, desc[UR36][R2.64] ;  /* 0x0000002402047981 */ /* 0x000ea4000c1e1500 */
[----:B--2---:R-:W-:-:S06]  /*4c10*/  IMAD.U32 R4, R4, 0x10000, RZ ;  /* 0x0001000004047824 */ /* 0x004fcc00078e00ff */
[----:B------:R-:W0:Y:S02]  /*4c20*/  F2I.FTZ.TRUNC.NTZ R4, R4 ;  /* 0x0000000400047305 */ /* 0x000e24000021f100 */
[----:B0-----:R-:W-:Y:S01]  /*4c30*/  PRMT R0, R4, 0x7610, R0 ;  /* 0x0000761004007816 */ /* 0x001fe20000000000 */
[----:B------:R-:W-:Y:S06]  /*4c40*/  BRA `(.L_x_36557) ;  /* 0x0000000400ac7947 */ /* 0x000fec0003800000 */
.L_x_36564:
        /* <DEDUP_REMOVED lines=10> */
.L_x_36571:
        /* <DEDUP_REMOVED lines=21> */
.L_x_36575:
[----:B------:R-:W-:Y:S05]  /*4e40*/  BSYNC B1 ;  /* 0x0000000000017941 */ /* 0x000fea0003800000 */
.L_x_36574:
[----:B------:R-:W-:Y:S01]  /*4e50*/  IMAD.SHL.U32 R2, R2, 0x100000, RZ ;  /* 0x0010000002027824 */ /* 0x000fe200078e00ff */
[----:B------:R-:W-:-:S04]  /*4e60*/  LEA R3, R0, 0x3b800000, 0x17 ;  /* 0x3b80000000037811 */ /* 0x000fc800078eb8ff */
[----:B------:R-:W-:-:S07]  /*4e70*/  LOP3.LUT R4, R3, R2, R4, 0xfe, !PT ;  /* 0x0000000203047212 */ /* 0x000fce00078efe04 */
.L_x_36573:
[----:B------:R-:W-:Y:S05]  /*4e80*/  BSYNC B0 ;  /* 0x0000000000007941 */ /* 0x000fea0003800000 */
.L_x_36572:
[----:B------:R-:W0:Y:S02]  /*4e90*/  F2I.FTZ.TRUNC.NTZ R4, R4 ;  /* 0x0000000400047305 */ /* 0x000e24000021f100 */
[----:B0-----:R-:W-:Y:S01]  /*4ea0*/  PRMT R0, R4, 0x7610, R0 ;  /* 0x0000761004007816 */ /* 0x001fe20000000000 */
[----:B------:R-:W-:Y:S06]  /*4eb0*/  BRA `(.L_x_36557) ;  /* 0x0000000400107947 */ /* 0x000fec0003800000 */
.L_x_36570:
        /* <DEDUP_REMOVED lines=21> */
.L_x_36579:
[----:B------:R-:W-:Y:S05]  /*5010*/  BSYNC B1 ;  /* 0x0000000000017941 */ /* 0x000fea0003800000 */
.L_x_36578:
[----:B------:R-:W-:Y:S01]  /*5020*/  IMAD.SHL.U32 R2, R2, 0x200000, RZ ;  /* 0x0020000002027824 */ /* 0x000fe200078e00ff */
[----:B------:R-:W-:-:S04]  /*5030*/  LEA R3, R0, 0x37800000, 0x17 ;  /* 0x3780000000037811 */ /* 0x000fc800078eb8ff */
[----:B------:R-:W-:-:S07]  /*5040*/  LOP3.LUT R4, R3, R2, R4, 0xfe, !PT ;  /* 0x0000000203047212 */ /* 0x000fce00078efe04 */
.L_x_36577:
[----:B------:R-:W-:Y:S05]  /*5050*/  BSYNC B0 ;  /* 0x0000000000007941 */ /* 0x000fea0003800000 */
.L_x_36576:
[----:B------:R-:W0:Y:S02]  /*5060*/  F2I.FTZ.TRUNC.NTZ R4, R4 ;  /* 0x0000000400047305 */ /* 0x000e24000021f100 */
[----:B0-----:R-:W-:Y:S01]  /*5070*/  PRMT R0, R4, 0x7610, R0 ;  /* 0x0000761004007816 */ /* 0x001fe20000000000 */
[----:B------:R-:W-:Y:S06]  /*5080*/  BRA `(.L_x_36557) ;  /* 0x00000000009c7947 */ /* 0x000fec0003800000 */
.L_x_36569:
        /* <DEDUP_REMOVED lines=14> */
.L_x_36583:
[----:B------:R-:W-:Y:S05]  /*5170*/  BSYNC B0 ;  /* 0x0000000000007941 */ /* 0x000fea0003800000 */
.L_x_36582:
[----:B------:R-:W0:Y:S02]  /*5180*/  F2I.FTZ.TRUNC.NTZ R4, R4 ;  /* 0x0000000400047305 */ /* 0x000e24000021f100 */
[----:B0-----:R-:W-:Y:S01]  /*5190*/  PRMT R0, R4, 0x7610, R0 ;  /* 0x0000761004007816 */ /* 0x001fe20000000000 */
[----:B------:R-:W-:Y:S06]  /*51a0*/  BRA `(.L_x_36557) ;  /* 0x0000000000547947 */ /* 0x000fec0003800000 */
.L_x_36556:
        /* <DEDUP_REMOVED lines=16> */
.L_x_36584:
[----:B------:R-:W-:Y:S01]  /*52b0*/  PRMT R0, RZ, 0x7610, R0 ;  /* 0x00007610ff007816 */ /* 0x000fe20000000000 */
[----:B------:R-:W-:Y:S06]  /*52c0*/  BRA `(.L_x_36557) ;  /* 0x00000000000c7947 */ /* 0x000fec0003800000 */
.L_x_36581:
[----:B------:R2:W5:Y:S01]  /*52d0*/  LDG.E.U16 R0, desc[UR36][R2.64] ;  /* 0x0000002402007981 */ /* 0x000562000c1e1500 */
[----:B------:R-:W-:Y:S05]  /*52e0*/  BRA `(.L_x_36557) ;  /* 0x0000000000047947 */ /* 0x000fea0003800000 */
.L_x_36580:
[----:B------:R1:W5:Y:S02]  /*52f0*/  LDG.E.U16 R0, desc[UR36][R2.64] ;  /* 0x0000002402007981 */ /* 0x000364000c1e1500 */
.L_x_36557:
[----:B------:R-:W0:Y:S01]  /*5300*/  LDC.U8 R4, c[0x0][0x424] ;  /* 0x00010900ff047b82 */ /* 0x000e220000000000 */
[----:B------:R-:W-:Y:S01]  /*5310*/  ULDC.U16 UR4, c[0x0][0x422] ;  /* 0x0001088000047ab9 */ /* 0x000fe20000000400 */
[----:B-1--45:R-:W-:Y:S01]  /*5320*/  PRMT R0, R0, 0x9910, RZ ;  /* 0x0000991000007816 */ /* 0x032fe200000000ff */
[----:B------:R-:W-:-:S06]  /*5330*/  UPRMT UR4, UR4, 0x9910, URZ ;  /* 0x0000991004047896 */ /* 0x000fcc000800003f */
[----:B------:R-:W-:-:S04]  /*5340*/  ISETP.NE.AND P0, PT, RZ, UR4, PT ;  /* 0x00000004ff007c0c */ /* 0x000fc8000bf05270 */
[----:B------:R-:W-:-:S04]  /*5350*/  ISETP.NE.AND P0, PT, R0, RZ, P0 ;  /* 0x000000ff0000720c */ /* 0x000fc80000705270 */
        /* <DEDUP_REMOVED lines=14> */
.L_x_36588:
[----:B------:R0:W-:Y:S01]  /*5440*/  STG.E.U8 desc[UR36][R16.64], R2 ;  /* 0x0000000210007986 */ /* 0x0001e2000c101124 */
[----:B------:R-:W-:Y:S05]  /*5450*/  BRA `(.L_x_36590) ;  /* 0x0000000c00487947 */ /* 0x000fea0003800000 */
.L_x_36587:
        /* <DEDUP_REMOVED lines=9> */
.L_x_36592:
[----:B------:R0:W-:Y:S01]  /*54f0*/  STG.E desc[UR36][R16.64], R2 ;  /* 0x0000000210007986 */ /* 0x0001e2000c101924 */
[----:B------:R-:W-:Y:S05]  /*5500*/  BRA `(.L_x_36590) ;  /* 0x0000000c001c7947 */ /* 0x000fea0003800000 */
.L_x_36591:
[----:B------:R0:W-:Y:S01]  /*5510*/  STG.E.U16 desc[UR36][R16.64], R2 ;  /* 0x0000000210007986 */ /* 0x0001e2000c101524 */
[----:B------:R-:W-:Y:S05]  /*5520*/  BRA `(.L_x_36590) ;  /* 0x0000000c00147947 */ /* 0x000fea0003800000 */
.L_x_36586:
        /* <DEDUP_REMOVED lines=9> */
.L_x_36594:
[----:B------:R-:W-:-:S04]  /*55c0*/  I2FP.F32.U32 R0, R2 ;  /* 0x0000000200007245 */ /* 0x000fc80000201000 */
[----:B------:R-:W-:-:S05]  /*55d0*/  F2FP.F16.F32.PACK_AB R0, RZ, R0 ;  /* 0x00000000ff00723e */ /* 0x000fca00000000ff */
[----:B------:R0:W-:Y:S01]  /*55e0*/  STG.E.U16 desc[UR36][R16.64], R0 ;  /* 0x0000000010007986 */ /* 0x0001e2000c101524 */
[----:B------:R-:W-:Y:S05]  /*55f0*/  BRA `(.L_x_36590) ;  /* 0x0000000800e07947 */ /* 0x000fea0003800000 */
.L_x_36593:
        /* <DEDUP_REMOVED lines=10> */
.L_x_36596:
[----:B------:R-:W-:-:S04]  /*56a0*/  I2FP.F32.U32 R2, R2 ;  /* 0x0000000200027245 */ /* 0x000fc80000201000 */
[----:B------:R-:W-:-:S04]  /*56b0*/  F2FP.F16.F32.PACK_AB R3, RZ, R2 ;  /* 0x00000002ff03723e */ /* 0x000fc800000000ff */
[----:B------:R-:W-:-:S05]  /*56c0*/  PRMT R3, R3, 0x5410, RZ ;  /* 0x0000541003037816 */ /* 0x000fca00000000ff */
[----:B------:R0:W-:Y:S01]  /*56d0*/  STG.E desc[UR36][R16.64], R3 ;  /* 0x0000000310007986 */ /* 0x0001e2000c101924 */
[----:B------:R-:W-:Y:S05]  /*56e0*/  BRA `(.L_x_36590) ;  /* 0x0000000800a47947 */ /* 0x000fea0003800000 */
.L_x_36595:
[----:B------:R-:W0:Y:S02]  /*56f0*/  I2F.F64.U32 R2, R2 ;  /* 0x0000000200027312 */ /* 0x000e240000201800 */
[----:B0-----:R0:W-:Y:S01]  /*5700*/  STG.E.64 desc[UR36][R16.64], R2 ;  /* 0x0000000210007986 */ /* 0x0011e2000c101b24 */
[----:B------:R-:W-:Y:S05]  /*5710*/  BRA `(.L_x_36590) ;  /* 0x0000000800987947 */ /* 0x000fea0003800000 */
.L_x_36585:
        /* <DEDUP_REMOVED lines=10> */
.L_x_36599:
[----:B------:R-:W0:Y:S01]  /*57c0*/  I2F.F64.U32 R4, R2 ;  /* 0x0000000200047312 */ /* 0x000e220000201800 */
[----:B------:R-:W-:-:S05]  /*57d0*/  CS2R R6, SRZ ;  /* 0x0000000000067805 */ /* 0x000fca000001ff00 */
[----:B0-----:R0:W-:Y:S01]  /*57e0*/  STG.E.128 desc[UR36][R16.64], R4 ;  /* 0x0000000410007986 */ /* 0x0011e2000c101d24 */
[----:B------:R-:W-:Y:S05]  /*57f0*/  BRA `(.L_x_36590) ;  /* 0x0000000800607947 */ /* 0x000fea0003800000 */
.L_x_36598:
        /* <DEDUP_REMOVED lines=21> */
.L_x_36603:
[----:B------:R-:W-:Y:S05]  /*5950*/  BSYNC B0 ;  /* 0x0000000000007941 */ /* 0x000fea0003800000 */
.L_x_36602:
[----:B------:R-:W-:-:S05]  /*5960*/  LOP3.LUT R3, R0, R3, RZ, 0xfc, !PT ;  /* 0x0000000300037212 */ /* 0x000fca00078efcff */
[----:B------:R0:W-:Y:S01]  /*5970*/  STG.E.U8 desc[UR36][R16.64], R3 ;  /* 0x0000000310007986 */ /* 0x0001e2000c101124 */
[----:B------:R-:W-:Y:S05]  /*5980*/  BRA `(.L_x_36590) ;  /* 0x0000000400fc7947 */ /* 0x000fea0003800000 */
.L_x_36601:
        /* <DEDUP_REMOVED lines=13> */
.L_x_36605:
[----:B------:R-:W-:Y:S01]  /*5a60*/  IMAD.MOV.U32 R0, RZ, RZ, 0x7f ;  /* 0x0000007fff007424 */ /* 0x000fe200078e00ff */
[----:B------:R-:W-:-:S04]  /*5a70*/  ISETP.GT.U32.AND P0, PT, R2, 0x7f800000, PT ;  /* 0x7f8000000200780c */ /* 0x000fc80003f04070 */
[----:B------:R-:W-:-:S09]  /*5a80*/  SEL R0, R0, 0x7c, P0 ;  /* 0x0000007c00007807 */ /* 0x000fd20000000000 */
.L_x_36606:
[----:B------:R-:W-:Y:S05]  /*5a90*/  BSYNC B0 ;  /* 0x0000000000007941 */ /* 0x000fea0003800000 */
.L_x_36604:
[----:B------:R-:W-:-:S04]  /*5aa0*/  LOP3.LUT R2, R3, 0x80000000, RZ, 0xc0, !PT ;  /* 0x8000000003027812 */ /* 0x000fc800078ec0ff */
[----:B------:R-:W-:-:S04]  /*5ab0*/  SHF.R.U32.HI R3, RZ, 0x18, R2 ;  /* 0x00000018ff037819 */ /* 0x000fc80000011602 */
[----:B------:R-:W-:-:S05]  /*5ac0*/  LOP3.LUT R3, R0, R3, RZ, 0xfc, !PT ;  /* 0x0000000300037212 */ /* 0x000fca00078efcff */
[----:B------:R0:W-:Y:S01]  /*5ad0*/  STG.E.U8 desc[UR36][R16.64], R3 ;  /* 0x0000000310007986 */ /* 0x0001e2000c101124 */
[----:B------:R-:W-:Y:S05]  /*5ae0*/  BRA `(.L_x_36590) ;  /* 0x0000000400a47947 */ /* 0x000fea0003800000 */
.L_x_36600:
[----:B------:R-:W-:-:S04]  /*5af0*/  I2FP.F32.U32 R0, R2 ;  /* 0x0000000200007245 */ /* 0x000fc80000201000 */
[----:B------:R-:W-:-:S05]  /*5b00*/  F2FP.BF16.F32.PACK_AB R0, RZ, R0 ;  /* 0x00000000ff00723e */ /* 0x000fca00000010ff */
[----:B------:R0:W-:Y:S01]  /*5b10*/  STG.E.U16 desc[UR36][R16.64], R0 ;  /* 0x0000000010007986 */ /* 0x0001e2000c101524 */
[----:B------:R-:W-:Y:S05]  /*5b20*/  BRA `(.L_x_36590) ;  /* 0x0000000400947947 */ /* 0x000fea0003800000 */
.L_x_36597:
        /* <DEDUP_REMOVED lines=10> */
.L_x_36609:
        /* <DEDUP_REMOVED lines=17> */
.L_x_36612:
[----:B------:R-:W-:-:S04]  /*5ce0*/  LOP3.LUT R2, R3, 0x80000000, RZ, 0xc0, !PT ;  /* 0x8000000003027812 */ /* 0x000fc800078ec0ff */
[----:B------:R-:W-:-:S04]  /*5cf0*/  SHF.R.U32.HI R3, RZ, 0x18, R2 ;  /* 0x00000018ff037819 */ /* 0x000fc80000011602 */
[----:B------:R-:W-:-:S04]  /*5d00*/  LOP3.LUT R0, R0, R3, RZ, 0xfc, !PT ;  /* 0x0000000300007212 */ /* 0x000fc800078efcff */
[----:B------:R-:W-:-:S07]  /*5d10*/  PRMT R8, R0, 0x7610, R8 ;  /* 0x0000761000087816 */ /* 0x000fce0000000008 */
.L_x_36611:
[----:B------:R-:W-:Y:S05]  /*5d20*/  BSYNC B0 ;  /* 0x0000000000007941 */ /* 0x000fea0003800000 */
.L_x_36610:
[----:B------:R3:W-:Y:S01]  /*5d30*/  STG.E.U8 desc[UR36][R16.64], R8 ;  /* 0x0000000810007986 */ /* 0x0007e2000c101124 */
[----:B------:R-:W-:Y:S05]  /*5d40*/  BRA `(.L_x_36590) ;  /* 0x00000004000c7947 */ /* 0x000fea0003800000 */
.L_x_36608:
        /* <DEDUP_REMOVED lines=17> */
.L_x_36615:
[----:B------:R-:W-:-:S04]  /*5e60*/  LOP3.LUT R2, R3, 0x80000000, RZ, 0xc0, !PT ;  /* 0x8000000003027812 */ /* 0x000fc800078ec0ff */
[----:B------:R-:W-:-:S04]  /*5e70*/  SHF.R.U32.HI R3, RZ, 0x18, R2 ;  /* 0x00000018ff037819 */ /* 0x000fc80000011602 */
[----:B------:R-:W-:-:S04]  /*5e80*/  LOP3.LUT R0, R0, R3, RZ, 0xfc, !PT ;  /* 0x0000000300007212 */ /* 0x000fc800078efcff */
[----:B------:R-:W-:-:S07]  /*5e90*/  PRMT R8, R0, 0x7610, R8 ;  /* 0x0000761000087816 */ /* 0x000fce0000000008 */
.L_x_36614:
[----:B------:R-:W-:Y:S05]  /*5ea0*/  BSYNC B0 ;  /* 0x0000000000007941 */ /* 0x000fea0003800000 */
.L_x_36613:
[----:B------:R0:W-:Y:S01]  /*5eb0*/  STG.E.U8 desc[UR36][R16.64], R8 ;  /* 0x0000000810007986 */ /* 0x0001e2000c101124 */
[----:B------:R-:W-:Y:S05]  /*5ec0*/  BRA `(.L_x_36590) ;  /* 0x0000000000ac7947 */ /* 0x000fea0003800000 */
.L_x_36607:
        /* <DEDUP_REMOVED lines=22> */
.L_x_36589:
        /* <DEDUP_REMOVED lines=16> */
.L_x_36618:
[----:B------:R-:W-:Y:S05]  /*6130*/  BRA `(.L_x_36590) ;  /* 0x0000000000107947 */ /* 0x000fea0003800000 */
.L_x_36617:
[----:B------:R-:W-:-:S05]  /*6140*/  IMAD.MOV.U32 R3, RZ, RZ, RZ ;  /* 0x000000ffff037224 */ /* 0x000fca00078e00ff */
[----:B------:R2:W-:Y:S01]  /*6150*/  STG.E.64 desc[UR36][R16.64], R2 ;  /* 0x0000000210007986 */ /* 0x0005e2000c101b24 */
[----:B------:R-:W-:Y:S05]  /*6160*/  BRA `(.L_x_36590) ;  /* 0x0000000000047947 */ /* 0x000fea0003800000 */
.L_x_36616:
[----:B------:R0:W-:Y:S02]  /*6170*/  STG.E desc[UR36][R16.64], R2 ;  /* 0x0000000210007986 */ /* 0x0001e4000c101924 */
.L_x_36590:
[----:B------:R-:W-:-:S07]  /*6180*/  VIADD R19, R19, 0x80 ;  /* 0x0000008013137836 */ /* 0x000fce0000000000 */
.L_x_36550:
[----:B------:R-:W-:Y:S05]  /*6190*/  BSYNC B6 ;  /* 0x0000000000067941 */ /* 0x000fea0003800000 */
.L_x_36549:
        /* <DEDUP_REMOVED lines=307> */
.L_x_36621:
        /* <DEDUP_REMOVED lines=20> */
.L_x_36625:
[----:B------:R0:W5:Y:S01]  /*7610*/  LDG.E.U8 R0, desc[UR36][R2.64] ;  /* 0x0000002402007981 */ /* 0x000162000c1e1100 */
[----:B------:R-:W-:Y:S05]  /*7620*/  BRA `(.L_x_36627) ;  /* 0x0000000c00547947 */ /* 0x000fea0003800000 */
.L_x_36624:
        /* <DEDUP_REMOVED lines=8> */
.L_x_36629:
[----:B------:R0:W5:Y:S01]  /*76b0*/  LDG.E.U16 R0, desc[UR36][R2.64] ;  /* 0x0000002402007981 */ /* 0x000162000c1e1500 */
[----:B------:R-:W-:Y:S05]  /*76c0*/  BRA `(.L_x_36627) ;  /* 0x0000000c002c7947 */ /* 0x000fea0003800000 */
.L_x_36628:
[----:B------:R0:W5:Y:S01]  /*76d0*/  LDG.E.U16 R0, desc[UR36][R2.64] ;  /* 0x0000002402007981 */ /* 0x000162000c1e1500 */
[----:B------:R-:W-:Y:S05]  /*76e0*/  BRA `(.L_x_36627) ;  /* 0x0000000c00247947 */ /* 0x000fea0003800000 */
.L_x_36623:
        /* <DEDUP_REMOVED lines=9> */
.L_x_36631:
[----:B------:R-:W2:Y:S02]  /*7780*/  LDG.E.U16 R4, desc[UR36][R2.64] ;  /* 0x0000002402047981 */ /* 0x000ea4000c1e1500 */
[----:B--2---:R-:W-:-:S06]  /*7790*/  HADD2.F32 R4, -RZ, R4.H0_H0 ;  /* 0x20000004ff047230 */ /* 0x004fcc0000004100 */
[----:B------:R-:W0:Y:S02]  /*77a0*/  F2I.FTZ.TRUNC.NTZ R4, R4 ;  /* 0x0000000400047305 */ /* 0x000e24000021f100 */
[----:B0-----:R-:W-:Y:S01]  /*77b0*/  PRMT R0, R4, 0x7610, R0 ;  /* 0x0000761004007816 */ /* 0x001fe20000000000 */
[----:B------:R-:W-:Y:S06]  /*77c0*/  BRA `(.L_x_36627) ;  /* 0x0000000800ec7947 */ /* 0x000fec0003800000 */
.L_x_36630:
        /* <DEDUP_REMOVED lines=9> */
.L_x_36633:
[----:B------:R-:W2:Y:S02]  /*7860*/  LDG.E.U16 R2, desc[UR36][R2.64] ;  /* 0x0000002402027981 */ /* 0x000ea4000c1e1500 */
[----:B--2---:R-:W-:-:S06]  /*7870*/  HADD2.F32 R4, -RZ, R2.H0_H0 ;  /* 0x20000002ff047230 */ /* 0x004fcc0000004100 */
[----:B------:R-:W0:Y:S02]  /*7880*/  F2I.FTZ.TRUNC.NTZ R4, R4 ;  /* 0x0000000400047305 */ /* 0x000e24000021f100 */
[----:B0-----:R-:W-:Y:S01]  /*7890*/  PRMT R0, R4, 0x7610, R0 ;  /* 0x0000761004007816 */ /* 0x001fe20000000000 */
[----:B------:R-:W-:Y:S06]  /*78a0*/  BRA `(.L_x_36627) ;  /* 0x0000000800b47947 */ /* 0x000fec0003800000 */
.L_x_36632:
[----:B------:R-:W2:Y:S02]  /*78b0*/  LDG.E.64 R2, desc[UR36][R2.64] ;  /* 0x0000002402027981 */ /* 0x000ea4000c1e1b00 */
[----:B--2---:R0:W1:Y:S01]  /*78c0*/  F2I.F64.TRUNC R0, R2 ;  /* 0x0000000200007311 */ /* 0x004062000030d100 */
[----:B------:R-:W-:Y:S05]  /*78d0*/  BRA `(.L_x_36627) ;  /* 0x0000000800a87947 */ /* 0x000fea0003800000 */
.L_x_36622:
        /* <DEDUP_REMOVED lines=12> */
.L_x_36636:
[----:B------:R-:W2:Y:S02]  /*79a0*/  LDG.E.64 R2, desc[UR36][R2.64] ;  /* 0x0000002402027981 */ /* 0x000ea4000c1e1b00 */
[----:B--2---:R3:W4:Y:S01]  /*79b0*/  F2I.F64.TRUNC R0, R2 ;  /* 0x0000000200007311 */ /* 0x004722000030d100 */
[----:B------:R-:W-:Y:S05]  /*79c0*/  BRA `(.L_x_36627) ;  /* 0x00000008006c7947 */ /* 0x000fea0003800000 */
.L_x_36635:
        /* <DEDUP_REMOVED lines=28> */
.L_x_36638:
        /* <DEDUP_REMOVED lines=15> */
.L_x_36637:
[----:B------:R-:W2:Y:S02]  /*7c80*/  LDG.E.U16 R4, desc[UR36][R2.64] ;  /* 0x0000002402047981 */ /* 0x000ea4000c1e1500 */
[----:B--2---:R-:W-:-:S06]  /*7c90*/  IMAD.U32 R4, R4, 0x10000, RZ ;  /* 0x0001000004047824 */ /* 0x004fcc00078e00ff */
[----:B------:R-:W0:Y:S02]  /*7ca0*/  F2I.FTZ.TRUNC.NTZ R4, R4 ;  /* 0x0000000400047305 */ /* 0x000e24000021f100 */
[----:B0-----:R-:W-:Y:S01]  /*7cb0*/  PRMT R0, R4, 0x7610, R0 ;  /* 0x0000761004007816 */ /* 0x001fe20000000000 */
[----:B------:R-:W-:Y:S06]  /*7cc0*/  BRA `(.L_x_36627) ;  /* 0x0000000400ac7947 */ /* 0x000fec0003800000 */
.L_x_36634:
        /* <DEDUP_REMOVED lines=10> */
.L_x_36641:
        /* <DEDUP_REMOVED lines=21> */
.L_x_36645:
[----:B------:R-:W-:Y:S05]  /*7ec0*/  BSYNC B1 ;  /* 0x0000000000017941 */ /* 0x000fea0003800000 */
.L_x_36644:
[----:B------:R-:W-:Y:S01]  /*7ed0*/  IMAD.SHL.U32 R2, R2, 0x100000, RZ ;  /* 0x0010000002027824 */ /* 0x000fe200078e00ff */
[----:B------:R-:W-:-:S04]  /*7ee0*/  LEA R3, R0, 0x3b800000, 0x17 ;  /* 0x3b80000000037811 */ /* 0x000fc800078eb8ff */
[----:B------:R-:W-:-:S07]  /*7ef0*/  LOP3.LUT R4, R3, R2, R4, 0xfe, !PT ;  /* 0x0000000203047212 */ /* 0x000fce00078efe04 */
.L_x_36643:
[----:B------:R-:W-:Y:S05]  /*7f00*/  BSYNC B0 ;  /* 0x0000000000007941 */ /* 0x000fea0003800000 */
.L_x_36642:
[----:B------:R-:W0:Y:S02]  /*7f10*/  F2I.FTZ.TRUNC.NTZ R4, R4 ;  /* 0x0000000400047305 */ /* 0x000e24000021f100 */
[----:B0-----:R-:W-:Y:S01]  /*7f20*/  PRMT R0, R4, 0x7610, R0 ;  /* 0x0000761004007816 */ /* 0x001fe20000000000 */
[----:B------:R-:W-:Y:S06]  /*7f30*/  BRA `(.L_x_36627) ;  /* 0x0000000400107947 */ /* 0x000fec0003800000 */
.L_x_36640:
        /* <DEDUP_REMOVED lines=21> */
.L_x_36649:
[----:B------:R-:W-:Y:S05]  /*8090*/  BSYNC B1 ;  /* 0x0000000000017941 */ /* 0x000fea0003800000 */
.L_x_36648:
[----:B------:R-:W-:Y:S01]  /*80a0*/  IMAD.SHL.U32 R2, R2, 0x200000, RZ ;  /* 0x0020000002027824 */ /* 0x000fe200078e00ff */
[----:B------:R-:W-:-:S04]  /*80b0*/  LEA R3, R0, 0x37800000, 0x17 ;  /* 0x3780000000037811 */ /* 0x000fc800078eb8ff */
[----:B------:R-:W-:-:S07]  /*80c0*/  LOP3.LUT R4, R3, R2, R4, 0xfe, !PT ;  /* 0x0000000203047212 */ /* 0x000fce00078efe04 */
.L_x_36647:
[----:B------:R-:W-:Y:S05]  /*80d0*/  BSYNC B0 ;  /* 0x0000000000007941 */ /* 0x000fea0003800000 */
.L_x_36646:
[----:B------:R-:W0:Y:S02]  /*80e0*/  F2I.FTZ.TRUNC.NTZ R4, R4 ;  /* 0x0000000400047305 */ /* 0x000e24000021f100 */
[----:B0-----:R-:W-:Y:S01]  /*80f0*/  PRMT R0, R4, 0x7610, R0 ;  /* 0x0000761004007816 */ /* 0x001fe20000000000 */
[----:B------:R-:W-:Y:S06]  /*8100*/  BRA `(.L_x_36627) ;  /* 0x00000000009c7947 */ /* 0x000fec0003800000 */
.L_x_36639:
        /* <DEDUP_REMOVED lines=14> */
.L_x_36653:
[----:B------:R-:W-:Y:S05]  /*81f0*/  BSYNC B0 ;  /* 0x0000000000007941 */ /* 0x000fea0003800000 */
.L_x_36652:
[----:B------:R-:W0:Y:S02]  /*8200*/  F2I.FTZ.TRUNC.NTZ R4, R4 ;  /* 0x0000000400047305 */ /* 0x000e24000021f100 */
[----:B0-----:R-:W-:Y:S01]  /*8210*/  PRMT R0, R4, 0x7610, R0 ;  /* 0x0000761004007816 */ /* 0x001fe20000000000 */
[----:B------:R-:W-:Y:S06]  /*8220*/  BRA `(.L_x_36627) ;  /* 0x0000000000547947 */ /* 0x000fec0003800000 */
.L_x_36626:
        /* <DEDUP_REMOVED lines=16> */
.L_x_36654:
[----:B------:R-:W-:Y:S01]  /*8330*/  PRMT R0, RZ, 0x7610, R0 ;  /* 0x00007610ff007816 */ /* 0x000fe20000000000 */
[----:B------:R-:W-:Y:S06]  /*8340*/  BRA `(.L_x_36627) ;  /* 0x00000000000c7947 */ /* 0x000fec0003800000 */
.L_x_36651:
[----:B------:R1:W5:Y:S01]  /*8350*/  LDG.E.U16 R0, desc[UR36][R2.64] ;  /* 0x0000002402007981 */ /* 0x000362000c1e1500 */
[----:B------:R-:W-:Y:S05]  /*8360*/  BRA `(.L_x_36627) ;  /* 0x0000000000047947 */ /* 0x000fea0003800000 */
.L_x_36650:
[----:B------:R2:W5:Y:S02]  /*8370*/  LDG.E.U16 R0, desc[UR36][R2.64] ;  /* 0x0000002402007981 */ /* 0x000564000c1e1500 */
.L_x_36627:
        /* <DEDUP_REMOVED lines=20> */
.L_x_36658:
[----:B------:R3:W-:Y:S01]  /*84c0*/  STG.E.U8 desc[UR36][R16.64], R2 ;  /* 0x0000000210007986 */ /* 0x0007e2000c101124 */
[----:B------:R-:W-:Y:S05]  /*84d0*/  BRA `(.L_x_36660) ;  /* 0x0000000c00487947 */ /* 0x000fea0003800000 */
.L_x_36657:
        /* <DEDUP_REMOVED lines=9> */
.L_x_36662:
[----:B------:R2:W-:Y:S01]  /*8570*/  STG.E desc[UR36][R16.64], R2 ;  /* 0x0000000210007986 */ /* 0x0005e2000c101924 */
[----:B------:R-:W-:Y:S05]  /*8580*/  BRA `(.L_x_36660) ;  /* 0x0000000c001c7947 */ /* 0x000fea0003800000 */
.L_x_36661:
[----:B------:R0:W-:Y:S01]  /*8590*/  STG.E.U16 desc[UR36][R16.64], R2 ;  /* 0x0000000210007986 */ /* 0x0001e2000c101524 */
[----:B------:R-:W-:Y:S05]  /*85a0*/  BRA `(.L_x_36660) ;  /* 0x0000000c00147947 */ /* 0x000fea0003800000 */
.L_x_36656:
        /* <DEDUP_REMOVED lines=9> */
.L_x_36664:
[----:B------:R-:W-:-:S04]  /*8640*/  I2FP.F32.U32 R0, R2 ;  /* 0x0000000200007245 */ /* 0x000fc80000201000 */
[----:B------:R-:W-:-:S05]  /*8650*/  F2FP.F16.F32.PACK_AB R0, RZ, R0 ;  /* 0x00000000ff00723e */ /* 0x000fca00000000ff */
[----:B------:R0:W-:Y:S01]  /*8660*/  STG.E.U16 desc[UR36][R16.64], R0 ;  /* 0x0000000010007986 */ /* 0x0001e2000c101524 */
[----:B------:R-:W-:Y:S05]  /*8670*/  BRA `(.L_x_36660) ;  /* 0x0000000800e07947 */ /* 0x000fea0003800000 */
.L_x_36663:
        /* <DEDUP_REMOVED lines=10> */
.L_x_36666:
[----:B------:R-:W-:-:S04]  /*8720*/  I2FP.F32.U32 R2, R2 ;  /* 0x0000000200027245 */ /* 0x000fc80000201000 */
[----:B------:R-:W-:-:S04]  /*8730*/  F2FP.F16.F32.PACK_AB R3, RZ, R2 ;  /* 0x00000002ff03723e */ /* 0x000fc800000000ff */
[----:B------:R-:W-:-:S05]  /*8740*/  PRMT R3, R3, 0x5410, RZ ;  /* 0x0000541003037816 */ /* 0x000fca00000000ff */
[----:B------:R0:W-:Y:S01]  /*8750*/  STG.E desc[UR36][R16.64], R3 ;  /* 0x0000000310007986 */ /* 0x0001e2000c101924 */
[----:B------:R-:W-:Y:S05]  /*8760*/  BRA `(.L_x_36660) ;  /* 0x0000000800a47947 */ /* 0x000fea0003800000 */
.L_x_36665:
[----:B------:R-:W0:Y:S02]  /*8770*/  I2F.F64.U32 R2, R2 ;  /* 0x0000000200027312 */ /* 0x000e240000201800 */
[----:B0-----:R0:W-:Y:S01]  /*8780*/  STG.E.64 desc[UR36][R16.64], R2 ;  /* 0x0000000210007986 */ /* 0x0011e2000c101b24 */
[----:B------:R-:W-:Y:S05]  /*8790*/  BRA `(.L_x_36660) ;  /* 0x0000000800987947 */ /* 0x000fea0003800000 */
.L_x_36655:
        /* <DEDUP_REMOVED lines=10> */
.L_x_36669:
[----:B------:R-:W0:Y:S01]  /*8840*/  I2F.F64.U32 R4, R2 ;  /* 0x0000000200047312 */ /* 0x000e220000201800 */
[----:B------:R-:W-:-:S05]  /*8850*/  CS2R R6, SRZ ;  /* 0x0000000000067805 */ /* 0x000fca000001ff00 */
[----:B0-----:R0:W-:Y:S01]  /*8860*/  STG.E.128 desc[UR36][R16.64], R4 ;  /* 0x0000000410007986 */ /* 0x0011e2000c101d24 */
[----:B------:R-:W-:Y:S05]  /*8870*/  BRA `(.L_x_36660) ;  /* 0x0000000800607947 */ /* 0x000fea0003800000 */
.L_x_36668:
        /* <DEDUP_REMOVED lines=21> */
.L_x_36673:
[----:B------:R-:W-:Y:S05]  /*89d0*/  BSYNC B0 ;  /* 0x0000000000007941 */ /* 0x000fea0003800000 */
.L_x_36672:
[----:B------:R-:W-:-:S05]  /*89e0*/  LOP3.LUT R3, R0, R3, RZ, 0xfc, !PT ;  /* 0x0000000300037212 */ /* 0x000fca00078efcff */
[----:B------:R0:W-:Y:S01]  /*89f0*/  STG.E.U8 desc[UR36][R16.64], R3 ;  /* 0x0000000310007986 */ /* 0x0001e2000c101124 */
[----:B------:R-:W-:Y:S05]  /*8a00*/  BRA `(.L_x_36660) ;  /* 0x0000000400fc7947 */ /* 0x000fea0003800000 */
.L_x_36671:
        /* <DEDUP_REMOVED lines=13> */
.L_x_36675:
[----:B------:R-:W-:Y:S01]  /*8ae0*/  IMAD.MOV.U32 R0, RZ, RZ, 0x7f ;  /* 0x0000007fff007424 */ /* 0x000fe200078e00ff */
[----:B------:R-:W-:-:S04]  /*8af0*/  ISETP.GT.U32.AND P0, PT, R2, 0x7f800000, PT ;  /* 0x7f8000000200780c */ /* 0x000fc80003f04070 */
[----:B------:R-:W-:-:S09]  /*8b00*/  SEL R0, R0, 0x7c, P0 ;  /* 0x0000007c00007807 */ /* 0x000fd20000000000 */
.L_x_36676:
[----:B------:R-:W-:Y:S05]  /*8b10*/  BSYNC B0 ;  /* 0x0000000000007941 */ /* 0x000fea0003800000 */
.L_x_36674:
[----:B------:R-:W-:-:S04]  /*8b20*/  LOP3.LUT R2, R3, 0x80000000, RZ, 0xc0, !PT ;  /* 0x8000000003027812 */ /* 0x000fc800078ec0ff */
[----:B------:R-:W-:-:S04]  /*8b30*/  SHF.R.U32.HI R3, RZ, 0x18, R2 ;  /* 0x00000018ff037819 */ /* 0x000fc80000011602 */
[----:B------:R-:W-:-:S05]  /*8b40*/  LOP3.LUT R3, R0, R3, RZ, 0xfc, !PT ;  /* 0x0000000300037212 */ /* 0x000fca00078efcff */
[----:B------:R0:W-:Y:S01]  /*8b50*/  STG.E.U8 desc[UR36][R16.64], R3 ;  /* 0x0000000310007986 */ /* 0x0001e2000c101124 */
[----:B------:R-:W-:Y:S05]  /*8b60*/  BRA `(.L_x_36660) ;  /* 0x0000000400a47947 */ /* 0x000fea0003800000 */
.L_x_36670:
[----:B------:R-:W-:-:S04]  /*8b70*/  I2FP.F32.U32 R0, R2 ;  /* 0x0000000200007245 */ /* 0x000fc80000201000 */
[----:B------:R-:W-:-:S05]  /*8b80*/  F2FP.BF16.F32.PACK_AB R0, RZ, R0 ;  /* 0x00000000ff00723e */ /* 0x000fca00000010ff */
[----:B------:R0:W-:Y:S01]  /*8b90*/  STG.E.U16 desc[UR36][R16.64], R0 ;  /* 0x0000000010007986 */ /* 0x0001e2000c101524 */
[----:B------:R-:W-:Y:S05]  /*8ba0*/  BRA `(.L_x_36660) ;  /* 0x0000000400947947 */ /* 0x000fea0003800000 */
.L_x_36667:
        /* <DEDUP_REMOVED lines=10> */
.L_x_36679:
        /* <DEDUP_REMOVED lines=17> */
.L_x_36682:
[----:B------:R-:W-:-:S04]  /*8d60*/  LOP3.LUT R2, R3, 0x80000000, RZ, 0xc0, !PT ;  /* 0x8000000003027812 */ /* 0x000fc800078ec0ff */
[----:B------:R-:W-:-:S04]  /*8d70*/  SHF.R.U32.HI R3, RZ, 0x18, R2 ;  /* 0x00000018ff037819 */ /* 0x000fc80000011602 */
[----:B------:R-:W-:-:S04]  /*8d80*/  LOP3.LUT R0, R0, R3, RZ, 0xfc, !PT ;  /* 0x0000000300007212 */ /* 0x000fc800078efcff */
[----:B------:R-:W-:-:S07]  /*8d90*/  PRMT R8, R0, 0x7610, R8 ;  /* 0x0000761000087816 */ /* 0x000fce0000000008 */
.L_x_36681:
[----:B------:R-:W-:Y:S05]  /*8da0*/  BSYNC B0 ;  /* 0x0000000000007941 */ /* 0x000fea0003800000 */
.L_x_36680:
[----:B------:R0:W-:Y:S01]  /*8db0*/  STG.E.U8 desc[UR36][R16.64], R8 ;  /* 0x0000000810007986 */ /* 0x0001e2000c101124 */
[----:B------:R-:W-:Y:S05]  /*8dc0*/  BRA `(.L_x_36660) ;  /* 0x00000004000c7947 */ /* 0x000fea0003800000 */
.L_x_36678:
        /* <DEDUP_REMOVED lines=17> */
.L_x_36685:
[----:B------:R-:W-:-:S04]  /*8ee0*/  LOP3.LUT R2, R3, 0x80000000, RZ, 0xc0, !PT ;  /* 0x8000000003027812 */ /* 0x000fc800078ec0ff */
[----:B------:R-:W-:-:S04]  /*8ef0*/  SHF.R.U32.HI R3, RZ, 0x18, R2 ;  /* 0x00000018ff037819 */ /* 0x000fc80000011602 */
[----:B------:R-:W-:-:S04]  /*8f00*/  LOP3.LUT R0, R0, R3, RZ, 0xfc, !PT ;  /* 0x0000000300007212 */ /* 0x000fc800078efcff */
[----:B------:R-:W-:-:S07]  /*8f10*/  PRMT R8, R0, 0x7610, R8 ;  /* 0x0000761000087816 */ /* 0x000fce0000000008 */
.L_x_36684:
[----:B------:R-:W-:Y:S05]  /*8f20*/  BSYNC B0 ;  /* 0x0000000000007941 */ /* 0x000fea0003800000 */
.L_x_36683:
[----:B------:R0:W-:Y:S01]  /*8f30*/  STG.E.U8 desc[UR36][R16.64], R8 ;  /* 0x0000000810007986 */ /* 0x0001e2000c101124 */
[----:B------:R-:W-:Y:S05]  /*8f40*/  BRA `(.L_x_36660) ;  /* 0x0000000000ac7947 */ /* 0x000fea0003800000 */
.L_x_36677:
        /* <DEDUP_REMOVED lines=22> */
.L_x_36659:
        /* <DEDUP_REMOVED lines=16> */
.L_x_36688:
[----:B------:R-:W-:Y:S05]  /*91b0*/  BRA `(.L_x_36660) ;  /* 0x0000000000107947 */ /* 0x000fea0003800000 */
.L_x_36687:
[----:B------:R-:W-:-:S05]  /*91c0*/  IMAD.MOV.U32 R3, RZ, RZ, RZ ;  /* 0x000000ffff037224 */ /* 0x000fca00078e00ff */
[----:B------:R0:W-:Y:S01]  /*91d0*/  STG.E.64 desc[UR36][R16.64], R2 ;  /* 0x0000000210007986 */ /* 0x0001e2000c101b24 */
[----:B------:R-:W-:Y:S05]  /*91e0*/  BRA `(.L_x_36660) ;  /* 0x0000000000047947 */ /* 0x000fea0003800000 */
.L_x_36686:
[----:B------:R0:W-:Y:S02]  /*91f0*/  STG.E desc[UR36][R16.64], R2 ;  /* 0x0000000210007986 */ /* 0x0001e4000c101924 */
.L_x_36660:
[----:B------:R-:W-:-:S07]  /*9200*/  VIADD R19, R19, 0x80 ;  /* 0x0000008013137836 */ /* 0x000fce0000000000 */
.L_x_36620:
[----:B------:R-:W-:Y:S05]  /*9210*/  BSYNC B6 ;  /* 0x0000000000067941 */ /* 0x000fea0003800000 */
.L_x_36619:
        /* <DEDUP_REMOVED lines=306> */
.L_x_36689:
        /* <DEDUP_REMOVED lines=20> */
.L_x_36693:
[----:B------:R4:W5:Y:S01]  /*a680*/  LDG.E.U8 R0, desc[UR36][R2.64] ;  /* 0x0000002402007981 */ /* 0x000962000c1e1100 */
[----:B------:R-:W-:Y:S05]  /*a690*/  BRA `(.L_x_36695) ;  /* 0x0000000c00547947 */ /* 0x000fea0003800000 */
.L_x_36692:
        /* <DEDUP_REMOVED lines=8> */
.L_x_36697:
[----:B------:R2:W5:Y:S01]  /*a720*/  LDG.E.U16 R0, desc[UR36][R2.64] ;  /* 0x0000002402007981 */ /* 0x000562000c1e1500 */
[----:B------:R-:W-:Y:S05]  /*a730*/  BRA `(.L_x_36695) ;  /* 0x0000000c002c7947 */ /* 0x000fea0003800000 */
.L_x_36696:
[----:B------:R0:W5:Y:S01]  /*a740*/  LDG.E.U16 R0, desc[UR36][R2.64] ;  /* 0x0000002402007981 */ /* 0x000162000c1e1500 */
[----:B------:R-:W-:Y:S05]  /*a750*/  BRA `(.L_x_36695) ;  /* 0x0000000c00247947 */ /* 0x000fea0003800000 */
.L_x_36691:
        /* <DEDUP_REMOVED lines=9> */
.L_x_36699:
[----:B------:R-:W2:Y:S02]  /*a7f0*/  LDG.E.U16 R4, desc[UR36][R2.64] ;  /* 0x0000002402047981 */ /* 0x000ea4000c1e1500 */
[----:B--2---:R-:W-:-:S06]  /*a800*/  HADD2.F32 R4, -RZ, R4.H0_H0 ;  /* 0x20000004ff047230 */ /* 0x004fcc0000004100 */
[----:B------:R-:W0:Y:S02]  /*a810*/  F2I.FTZ.TRUNC.NTZ R4, R4 ;  /* 0x0000000400047305 */ /* 0x000e24000021f100 */
[----:B0-----:R-:W-:Y:S01]  /*a820*/  PRMT R0, R4, 0x7610, R0 ;  /* 0x0000761004007816 */ /* 0x001fe20000000000 */
[----:B------:R-:W-:Y:S06]  /*a830*/  BRA `(.L_x_36695) ;  /* 0x0000000800ec7947 */ /* 0x000fec0003800000 */
.L_x_36698:
        /* <DEDUP_REMOVED lines=9> */
.L_x_36701:
[----:B------:R-:W2:Y:S02]  /*a8d0*/  LDG.E.U16 R2, desc[UR36][R2.64] ;  /* 0x0000002402027981 */ /* 0x000ea4000c1e1500 */
[----:B--2---:R-:W-:-:S06]  /*a8e0*/  HADD2.F32 R4, -RZ, R2.H0_H0 ;  /* 0x20000002ff047230 */ /* 0x004fcc0000004100 */
[----:B------:R-:W0:Y:S02]  /*a8f0*/  F2I.FTZ.TRUNC.NTZ R4, R4 ;  /* 0x0000000400047305 */ /* 0x000e24000021f100 */
[----:B0-----:R-:W-:Y:S01]  /*a900*/  PRMT R0, R4, 0x7610, R0 ;  /* 0x0000761004007816 */ /* 0x001fe20000000000 */
[----:B------:R-:W-:Y:S06]  /*a910*/  BRA `(.L_x_36695) ;  /* 0x0000000800b47947 */ /* 0x000fec0003800000 */
.L_x_36700:
[----:B------:R-:W2:Y:S02]  /*a920*/  LDG.E.64 R2, desc[UR36][R2.64] ;  /* 0x0000002402027981 */ /* 0x000ea4000c1e1b00 */
[----:B--2---:R0:W1:Y:S01]  /*a930*/  F2I.F64.TRUNC R0, R2 ;  /* 0x0000000200007311 */ /* 0x004062000030d100 */
[----:B------:R-:W-:Y:S05]  /*a940*/  BRA `(.L_x_36695) ;  /* 0x0000000800a87947 */ /* 0x000fea0003800000 */
.L_x_36690:
        /* <DEDUP_REMOVED lines=12> */
.L_x_36704:
[----:B------:R-:W2:Y:S02]  /*aa10*/  LDG.E.64 R2, desc[UR36][R2.64] ;  /* 0x0000002402027981 */ /* 0x000ea4000c1e1b00 */
[----:B--2---:R0:W1:Y:S01]  /*aa20*/  F2I.F64.TRUNC R0, R2 ;  /* 0x0000000200007311 */ /* 0x004062000030d100 */
[----:B------:R-:W-:Y:S05]  /*aa30*/  BRA `(.L_x_36695) ;  /* 0x00000008006c7947 */ /* 0x000fea0003800000 */
.L_x_36703:
        /* <DEDUP_REMOVED lines=28> */
.L_x_36706:
        /* <DEDUP_REMOVED lines=15> */
.L_x_36705:
[----:B------:R-:W2:Y:S02]  /*acf0*/  LDG.E.U16 R4, desc[UR36][R2.64] ;  /* 0x0000002402047981 */ /* 0x000ea4000c1e1500 */
[----:B--2---:R-:W-:-:S06]  /*ad00*/  IMAD.U32 R4, R4, 0x10000, RZ ;  /* 0x0001000004047824 */ /* 0x004fcc00078e00ff */
[----:B------:R-:W0:Y:S02]  /*ad10*/  F2I.FTZ.TRUNC.NTZ R4, R4 ;  /* 0x0000000400047305 */ /* 0x000e24000021f100 */
[----:B0-----:R-:W-:Y:S01]  /*ad20*/  PRMT R0, R4, 0x7610, R0 ;  /* 0x0000761004007816 */ /* 0x001fe20000000000 */
[----:B------:R-:W-:Y:S06]  /*ad30*/  BRA `(.L_x_36695) ;  /* 0x0000000400ac7947 */ /* 0x000fec0003800000 */
.L_x_36702:
        /* <DEDUP_REMOVED lines=10> */
.L_x_36709:
        /* <DEDUP_REMOVED lines=21> */
.L_x_36713:
[----:B------:R-:W-:Y:S05]  /*af30*/  BSYNC B1 ;  /* 0x0000000000017941 */ /* 0x000fea0003800000 */
.L_x_36712:
[----:B------:R-:W-:Y:S01]  /*af40*/  IMAD.SHL.U32 R2, R2, 0x100000, RZ ;  /* 0x0010000002027824 */ /* 0x000fe200078e00ff */
[----:B------:R-:W-:-:S04]  /*af50*/  LEA R3, R0, 0x3b800000, 0x17 ;  /* 0x3b80000000037811 */ /* 0x000fc800078eb8ff */
[----:B------:R-:W-:-:S07]  /*af60*/  LOP3.LUT R4, R3, R2, R4, 0xfe, !PT ;  /* 0x0000000203047212 */ /* 0x000fce00078efe04 */
.L_x_36711:
[----:B------:R-:W-:Y:S05]  /*af70*/  BSYNC B0 ;  /* 0x0000000000007941 */ /* 0x000fea0003800000 */
.L_x_36710:
[----:B------:R-:W0:Y:S02]  /*af80*/  F2I.FTZ.TRUNC.NTZ R4, R4 ;  /* 0x0000000400047305 */ /* 0x000e24000021f100 */
[----:B0-----:R-:W-:Y:S01]  /*af90*/  PRMT R0, R4, 0x7610, R0 ;  /* 0x0000761004007816 */ /* 0x001fe20000000000 */
[----:B------:R-:W-:Y:S06]  /*afa0*/  BRA `(.L_x_36695) ;  /* 0x0000000400107947 */ /* 0x000fec0003800000 */
.L_x_36708:
        /* <DEDUP_REMOVED lines=21> */
.L_x_36717:
[----:B------:R-:W-:Y:S05]  /*b100*/  BSYNC B1 ;  /* 0x0000000000017941 */ /* 0x000fea0003800000 */
.L_x_36716:
[----:B------:R-:W-:Y:S01]  /*b110*/  IMAD.SHL.U32 R2, R2, 0x200000, RZ ;  /* 0x0020000002027824 */ /* 0x000fe200078e00ff */
[----:B------:R-:W-:-:S04]  /*b120*/  LEA R3, R0, 0x37800000, 0x17 ;  /* 0x3780000000037811 */ /* 0x000fc800078eb8ff */
[----:B------:R-:W-:-:S07]  /*b130*/  LOP3.LUT R4, R3, R2, R4, 0xfe, !PT ;  /* 0x0000000203047212 */ /* 0x000fce00078efe04 */
.L_x_36715:
[----:B------:R-:W-:Y:S05]  /*b140*/  BSYNC B0 ;  /* 0x0000000000007941 */ /* 0x000fea0003800000 */
.L_x_36714:
[----:B------:R-:W0:Y:S02]  /*b150*/  F2I.FTZ.TRUNC.NTZ R4, R4 ;  /* 0x0000000400047305 */ /* 0x000e24000021f100 */
[----:B0-----:R-:W-:Y:S01]  /*b160*/  PRMT R0, R4, 0x7610, R0 ;  /* 0x0000761004007816 */ /* 0x001fe20000000000 */
[----:B------:R-:W-:Y:S06]  /*b170*/  BRA `(.L_x_36695) ;  /* 0x00000000009c7947 */ /* 0x000fec0003800000 */
.L_x_36707:
        /* <DEDUP_REMOVED lines=14> */
.L_x_36721:
[----:B------:R-:W-:Y:S05]  /*b260*/  BSYNC B0 ;  /* 0x0000000000007941 */ /* 0x000fea0003800000 */
.L_x_36720:
[----:B------:R-:W0:Y:S02]  /*b270*/  F2I.FTZ.TRUNC.NTZ R4, R4 ;  /* 0x0000000400047305 */ /* 0x000e24000021f100 */
[----:B0-----:R-:W-:Y:S01]  /*b280*/  PRMT R0, R4, 0x7610, R0 ;  /* 0x0000761004007816 */ /* 0x001fe20000000000 */
[----:B------:R-:W-:Y:S06]  /*b290*/  BRA `(.L_x_36695) ;  /* 0x0000000000547947 */ /* 0x000fec0003800000 */
.L_x_36694:
        /* <DEDUP_REMOVED lines=16> */
.L_x_36722:
[----:B------:R-:W-:Y:S01]  /*b3a0*/  PRMT R0, RZ, 0x7610, R0 ;  /* 0x00007610ff007816 */ /* 0x000fe20000000000 */
[----:B------:R-:W-:Y:S06]  /*b3b0*/  BRA `(.L_x_36695) ;  /* 0x00000000000c7947 */ /* 0x000fec0003800000 */
.L_x_36719:
[----:B------:R0:W5:Y:S01]  /*b3c0*/  LDG.E.U16 R0, desc[UR36][R2.64] ;  /* 0x0000002402007981 */ /* 0x000162000c1e1500 */
[----:B------:R-:W-:Y:S05]  /*b3d0*/  BRA `(.L_x_36695) ;  /* 0x0000000000047947 */ /* 0x000fea0003800000 */
.L_x_36718:
[----:B------:R0:W5:Y:S02]  /*b3e0*/  LDG.E.U16 R0, desc[UR36][R2.64] ;  /* 0x0000002402007981 */ /* 0x000164000c1e1500 */
.L_x_36695:
[----:B------:R-:W0:Y:S01]  /*b3f0*/  LDC.U8 R4, c[0x0][0x424] ;  /* 0x00010900ff047b82 */ /* 0x000e220000000000 */
[----:B------:R-:W-:Y:S01]  /*b400*/  ULDC.U16 UR4, c[0x0][0x422] ;  /* 0x0001088000047ab9 */ /* 0x000fe20000000400 */
[----:B-1---5:R-:W-:Y:S01]  /*b410*/  PRMT R0, R0, 0x9910, RZ ;  /* 0x0000991000007816 */ /* 0x022fe200000000ff */
[----:B------:R-:W-:-:S06]  /*b420*/  UPRMT UR4, UR4, 0x9910, URZ ;  /* 0x0000991004047896 */ /* 0x000fcc000800003f */
[----:B------:R-:W-:-:S04]  /*b430*/  ISETP.NE.AND P0, PT, RZ, UR4, PT ;  /* 0x00000004ff007c0c */ /* 0x000fc8000bf05270 */
[----:B------:R-:W-:-:S04]  /*b440*/  ISETP.NE.AND P0, PT, R0, RZ, P0 ;  /* 0x000000ff0000720c */ /* 0x000fc80000705270 */
        /* <DEDUP_REMOVED lines=14> */
.L_x_36726:
[----:B------:R-:W-:Y:S01]  /*b530*/  STG.E.U8 desc[UR36][R16.64], R2 ;  /* 0x0000000210007986 */ /* 0x000fe2000c101124 */
[----:B------:R-:W-:Y:S05]  /*b540*/  EXIT ;  /* 0x000000000000794d */ /* 0x000fea0003800000 */
.L_x_36725:
        /* <DEDUP_REMOVED lines=9> */
.L_x_36729:
[----:B------:R-:W-:Y:S01]  /*b5e0*/  STG.E desc[UR36][R16.64], R2 ;  /* 0x0000000210007986 */ /* 0x000fe2000c101924 */
[----:B------:R-:W-:Y:S05]  /*b5f0*/  EXIT ;  /* 0x000000000000794d */ /* 0x000fea0003800000 */
.L_x_36728:
[----:B------:R-:W-:Y:S01]  /*b600*/  STG.E.U16 desc[UR36][R16.64], R2 ;  /* 0x0000000210007986 */ /* 0x000fe2000c101524 */
[----:B------:R-:W-:Y:S05]  /*b610*/  EXIT ;  /* 0x000000000000794d */ /* 0x000fea0003800000 */
.L_x_36724:
        /* <DEDUP_REMOVED lines=9> */
.L_x_36731:
[----:B------:R-:W-:-:S04]  /*b6b0*/  I2FP.F32.U32 R0, R2 ;  /* 0x0000000200007245 */ /* 0x000fc80000201000 */
[----:B------:R-:W-:-:S05]  /*b6c0*/  F2FP.F16.F32.PACK_AB R0, RZ, R0 ;  /* 0x00000000ff00723e */ /* 0x000fca00000000ff */
[----:B------:R-:W-:Y:S01]  /*b6d0*/  STG.E.U16 desc[UR36][R16.64], R0 ;  /* 0x0000000010007986 */ /* 0x000fe2000c101524 */
[----:B------:R-:W-:Y:S05]  /*b6e0*/  EXIT ;  /* 0x000000000000794d */ /* 0x000fea0003800000 */
.L_x_36730:
        /* <DEDUP_REMOVED lines=10> */
.L_x_36733:
[----:B------:R-:W-:-:S04]  /*b790*/  I2FP.F32.U32 R2, R2 ;  /* 0x0000000200027245 */ /* 0x000fc80000201000 */
[----:B------:R-:W-:-:S04]  /*b7a0*/  F2FP.F16.F32.PACK_AB R3, RZ, R2 ;  /* 0x00000002ff03723e */ /* 0x000fc800000000ff */
[----:B------:R-:W-:-:S05]  /*b7b0*/  PRMT R3, R3, 0x5410, RZ ;  /* 0x0000541003037816 */ /* 0x000fca00000000ff */
[----:B------:R-:W-:Y:S01]  /*b7c0*/  STG.E desc[UR36][R16.64], R3 ;  /* 0x0000000310007986 */ /* 0x000fe2000c101924 */
[----:B------:R-:W-:Y:S05]  /*b7d0*/  EXIT ;  /* 0x000000000000794d */ /* 0x000fea0003800000 */
.L_x_36732:
[----:B------:R-:W0:Y:S02]  /*b7e0*/  I2F.F64.U32 R2, R2 ;  /* 0x0000000200027312 */ /* 0x000e240000201800 */
[----:B0-----:R-:W-:Y:S01]  /*b7f0*/  STG.E.64 desc[UR36][R16.64], R2 ;  /* 0x0000000210007986 */ /* 0x001fe2000c101b24 */
[----:B------:R-:W-:Y:S05]  /*b800*/  EXIT ;  /* 0x000000000000794d */ /* 0x000fea0003800000 */
.L_x_36723:
        /* <DEDUP_REMOVED lines=10> */
.L_x_36736:
[----:B------:R-:W0:Y:S01]  /*b8b0*/  I2F.F64.U32 R4, R2 ;  /* 0x0000000200047312 */ /* 0x000e220000201800 */
[----:B------:R-:W-:-:S05]  /*b8c0*/  CS2R R6, SRZ ;  /* 0x0000000000067805 */ /* 0x000fca000001ff00 */
[----:B0-----:R-:W-:Y:S01]  /*b8d0*/  STG.E.128 desc[UR36][R16.64], R4 ;  /* 0x0000000410007986 */ /* 0x001fe2000c101d24 */
[----:B------:R-:W-:Y:S05]  /*b8e0*/  EXIT ;  /* 0x000000000000794d */ /* 0x000fea0003800000 */
.L_x_36735:
        /* <DEDUP_REMOVED lines=21> */
.L_x_36740:
[----:B------:R-:W-:Y:S05]  /*ba40*/  BSYNC B0 ;  /* 0x0000000000007941 */ /* 0x000fea0003800000 */
.L_x_36739:
[----:B------:R-:W-:-:S05]  /*ba50*/  LOP3.LUT R3, R0, R3, RZ, 0xfc, !PT ;  /* 0x0000000300037212 */ /* 0x000fca00078efcff */
[----:B------:R-:W-:Y:S01]  /*ba60*/  STG.E.U8 desc[UR36][R16.64], R3 ;  /* 0x0000000310007986 */ /* 0x000fe2000c101124 */
[----:B------:R-:W-:Y:S05]  /*ba70*/  EXIT ;  /* 0x000000000000794d */ /* 0x000fea0003800000 */
.L_x_36738:
        /* <DEDUP_REMOVED lines=13> */
.L_x_36742:
[----:B------:R-:W-:Y:S01]  /*bb50*/  IMAD.MOV.U32 R0, RZ, RZ, 0x7f ;  /* 0x0000007fff007424 */ /* 0x000fe200078e00ff */
[----:B------:R-:W-:-:S04]  /*bb60*/  ISETP.GT.U32.AND P0, PT, R2, 0x7f800000, PT ;  /* 0x7f8000000200780c */ /* 0x000fc80003f04070 */
[----:B------:R-:W-:-:S09]  /*bb70*/  SEL R0, R0, 0x7c, P0 ;  /* 0x0000007c00007807 */ /* 0x000fd20000000000 */
.L_x_36743:
[----:B------:R-:W-:Y:S05]  /*bb80*/  BSYNC B0 ;  /* 0x0000000000007941 */ /* 0x000fea0003800000 */
.L_x_36741:
[----:B------:R-:W-:-:S04]  /*bb90*/  LOP3.LUT R2, R3, 0x80000000, RZ, 0xc0, !PT ;  /* 0x8000000003027812 */ /* 0x000fc800078ec0ff */
[----:B------:R-:W-:-:S04]  /*bba0*/  SHF.R.U32.HI R3, RZ, 0x18, R2 ;  /* 0x00000018ff037819 */ /* 0x000fc80000011602 */
[----:B------:R-:W-:-:S05]  /*bbb0*/  LOP3.LUT R3, R0, R3, RZ, 0xfc, !PT ;  /* 0x0000000300037212 */ /* 0x000fca00078efcff */
[----:B------:R-:W-:Y:S01]  /*bbc0*/  STG.E.U8 desc[UR36][R16.64], R3 ;  /* 0x0000000310007986 */ /* 0x000fe2000c101124 */
[----:B------:R-:W-:Y:S05]  /*bbd0*/  EXIT ;  /* 0x000000000000794d */ /* 0x000fea0003800000 */
.L_x_36737:
[----:B------:R-:W-:-:S04]  /*bbe0*/  I2FP.F32.U32 R0, R2 ;  /* 0x0000000200007245 */ /* 0x000fc80000201000 */
[----:B------:R-:W-:-:S05]  /*bbf0*/  F2FP.BF16.F32.PACK_AB R0, RZ, R0 ;  /* 0x00000000ff00723e */ /* 0x000fca00000010ff */
[----:B------:R-:W-:Y:S01]  /*bc00*/  STG.E.U16 desc[UR36][R16.64], R0 ;  /* 0x0000000010007986 */ /* 0x000fe2000c101524 */
[----:B------:R-:W-:Y:S05]  /*bc10*/  EXIT ;  /* 0x000000000000794d */ /* 0x000fea0003800000 */
.L_x_36734:
        /* <DEDUP_REMOVED lines=10> */
.L_x_36746:
        /* <DEDUP_REMOVED lines=17> */
.L_x_36749:
[----:B------:R-:W-:-:S04]  /*bdd0*/  LOP3.LUT R2, R3, 0x80000000, RZ, 0xc0, !PT ;  /* 0x8000000003027812 */ /* 0x000fc800078ec0ff */
[----:B------:R-:W-:-:S04]  /*bde0*/  SHF.R.U32.HI R3, RZ, 0x18, R2 ;  /* 0x00000018ff037819 */ /* 0x000fc80000011602 */
[----:B------:R-:W-:-:S04]  /*bdf0*/  LOP3.LUT R0, R0, R3, RZ, 0xfc, !PT ;  /* 0x0000000300007212 */ /* 0x000fc800078efcff */
[----:B------:R-:W-:-:S07]  /*be00*/  PRMT R8, R0, 0x7610, R8 ;  /* 0x0000761000087816 */ /* 0x000fce0000000008 */
.L_x_36748:
[----:B------:R-:W-:Y:S05]  /*be10*/  BSYNC B0 ;  /* 0x0000000000007941 */ /* 0x000fea0003800000 */
.L_x_36747:
[----:B------:R-:W-:Y:S01]  /*be20*/  STG.E.U8 desc[UR36][R16.64], R8 ;  /* 0x0000000810007986 */ /* 0x000fe2000c101124 */
[----:B------:R-:W-:Y:S05]  /*be30*/  EXIT ;  /* 0x000000000000794d */ /* 0x000fea0003800000 */
.L_x_36745:
        /* <DEDUP_REMOVED lines=17> */
.L_x_36752:
[----:B------:R-:W-:-:S04]  /*bf50*/  LOP3.LUT R2, R3, 0x80000000, RZ, 0xc0, !PT ;  /* 0x8000000003027812 */ /* 0x000fc800078ec0ff */
[----:B------:R-:W-:-:S04]  /*bf60*/  SHF.R.U32.HI R3, RZ, 0x18, R2 ;  /* 0x00000018ff037819 */ /* 0x000fc80000011602 */
[----:B------:R-:W-:-:S04]  /*bf70*/  LOP3.LUT R0, R0, R3, RZ, 0xfc, !PT ;  /* 0x0000000300007212 */ /* 0x000fc800078efcff */
[----:B------:R-:W-:-:S07]  /*bf80*/  PRMT R8, R0, 0x7610, R8 ;  /* 0x0000761000087816 */ /* 0x000fce0000000008 */
.L_x_36751:
[----:B------:R-:W-:Y:S05]  /*bf90*/  BSYNC B0 ;  /* 0x0000000000007941 */ /* 0x000fea0003800000 */
.L_x_36750:
[----:B------:R-:W-:Y:S01]  /*bfa0*/  STG.E.U8 desc[UR36][R16.64], R8 ;  /* 0x0000000810007986 */ /* 0x000fe2000c101124 */
[----:B------:R-:W-:Y:S05]  /*bfb0*/  EXIT ;  /* 0x000000000000794d */ /* 0x000fea0003800000 */
.L_x_36744:
        /* <DEDUP_REMOVED lines=22> */
.L_x_36727:
        /* <DEDUP_REMOVED lines=16> */
.L_x_36755:
[----:B------:R-:W-:Y:S05]  /*c220*/  EXIT ;  /* 0x000000000000794d */ /* 0x000fea0003800000 */
.L_x_36754:
[----:B------:R-:W-:-:S05]  /*c230*/  IMAD.MOV.U32 R3, RZ, RZ, RZ ;  /* 0x000000ffff037224 */ /* 0x000fca00078e00ff */
[----:B------:R-:W-:Y:S01]  /*c240*/  STG.E.64 desc[UR36][R16.64], R2 ;  /* 0x0000000210007986 */ /* 0x000fe2000c101b24 */
[----:B------:R-:W-:Y:S05]  /*c250*/  EXIT ;  /* 0x000000000000794d */ /* 0x000fea0003800000 */
.L_x_36753:
[----:B------:R-:W-:Y:S01]  /*c260*/  STG.E desc[UR36][R16.64], R2 ;  /* 0x0000000210007986 */ /* 0x000fe2000c101924 */
[----:B------:R-:W-:Y:S05]  /*c270*/  EXIT ;  /* 0x000000000000794d */ /* 0x000fea0003800000 */
.L_x_36756:
        /* <DEDUP_REMOVED lines=16> */
.L_x_44099:


//--------------------- .text._ZN2at6native27unrolled_elementwise_kernelINS0_13AUnaryFunctorIssbZZZNS0_23logical_and_kernel_cudaERNS_14TensorIteratorEENKUlvE0_clEvENKUlvE3_clEvEUlssE_EESt5arrayIPcLm2EELi4E23TrivialOffsetCalculatorILi1EjESD_NS0_6memory12LoadWithCastILi1EEENSE_13StoreWithCastILi1EEEEEviT_T0_T2_T3_T4_T5_ --------------------------
	.section	.text._ZN2at6native27unrolled_elementwise_kernelINS0_13AUnaryFunctorIssbZZZNS0_23logical_and_kernel_cudaERNS_14TensorIteratorEENKUlvE0_clEvENKUlvE3_clEvEUlssE_EESt5arrayIPcLm2EELi4E23TrivialOffsetCalculatorILi1EjESD_NS0_6memory12LoadWithCastILi1EEENSE_13StoreWithCastILi1EEEEEviT_T0_T2_T3_T4_T5_,"ax",@progbits
	.align	128
        .global         _ZN2at6native27unrolled_elementwise_kernelINS0_13AUnaryFunctorIssbZZZNS0_23logical_and_kernel_cudaERNS_14TensorIteratorEENKUlvE0_clEvENKUlvE3_clEvEUlssE_EESt5arrayIPcLm2EELi4E23TrivialOffsetCalculatorILi1EjESD_NS0_6memory12LoadWithCastILi1EEENSE_13StoreWithCastILi1EEEEEviT_T0_T2_T3_T4_T5_
        .type           _ZN2at6native27unrolled_elementwise_kernelINS0_13AUnaryFunctorIssbZZZNS0_23logical_and_kernel_cudaERNS_14TensorIteratorEENKUlvE0_clEvENKUlvE3_clEvEUlssE_EESt5arrayIPcLm2EELi4E23TrivialOffsetCalculatorILi1EjESD_NS0_6memory12LoadWithCastILi1EEENSE_13StoreWithCastILi1EEEEEviT_T0_T2_T3_T4_T5_,@function
        .size           _ZN2at6native27unrolled_elementwise_kernelINS0_13AUnaryFunctorIssbZZZNS0_23logical_and_kernel_cudaERNS_14TensorIteratorEENKUlvE0_clEvENKUlvE3_clEvEUlssE_EESt5arrayIPcLm2EELi4E23TrivialOffsetCalculatorILi1EjESD_NS0_6memory12LoadWithCastILi1EEENSE_13StoreWithCastILi1EEEEEviT_T0_T2_T3_T4_T5_,(.L_x_44100 - _ZN2at6native27unrolled_elementwise_kernelINS0_13AUnaryFunctorIssbZZZNS0_23logical_and_kernel_cudaERNS_14TensorIteratorEENKUlvE0_clEvENKUlvE3_clEvEUlssE_EESt5arrayIPcLm2EELi4E23TrivialOffsetCalculatorILi1EjESD_NS0_6memory12LoadWithCastILi1EEENSE_13StoreWithCastILi1EEEEEviT_T0_T2_T3_T4_T5_)
        .other          _ZN2at6native27unrolled_elementwise_kernelINS0_13AUnaryFunctorIssbZZZNS0_23logical_and_kernel_cudaERNS_14TensorIteratorEENKUlvE0_clEvENKUlvE3_clEvEUlssE_EESt5arrayIPcLm2EELi4E23TrivialOffsetCalculatorILi1EjESD_NS0_6memory12LoadWithCastILi1EEENSE_13StoreWithCastILi1EEEEEviT_T0_T2_T3_T4_T5_,@"STO_CUDA_ENTRY STV_DEFAULT"
_ZN2at6native27unrolled_elementwise_kernelINS0_13AUnaryFunctorIssbZZZNS0_23logical_and_kernel_cudaERNS_14TensorIteratorEENKUlvE0_clEvENKUlvE3_clEvEUlssE_EESt5arrayIPcLm2EELi4E23TrivialOffsetCalculatorILi1EjESD_NS0_6memory12LoadWithCastILi1EEENSE_13StoreWithCastILi1EEEEEviT_T0_T2_T3_T4_T5_:
.text._ZN2at6native27unrolled_elementwise_kernelINS0_13AUnaryFunctorIssbZZZNS0_23logical_and_kernel_cudaERNS_14TensorIteratorEENKUlvE0_clEvENKUlvE3_clEvEUlssE_EESt5arrayIPcLm2EELi4E23TrivialOffsetCalculatorILi1EjESD_NS0_6memory12LoadWithCastILi1EEENSE_13StoreWithCastILi1EEEEEviT_T0_T2_T3_T4_T5_:
        /* <DEDUP_REMOVED lines=31> */
.L_x_36762:
[----:B------:R3:W5:Y:S01]  /*01f0*/  LDG.E.U8 R17, desc[UR36][R2.64] ;  /* 0x0000002402117981 */ /* 0x000762000c1e1100 */
[----:B------:R-:W-:Y:S05]  /*0200*/  BRA `(.L_x_36764) ;  /* 0x0000000c00587947 */ /* 0x000fea0003800000 */
.L_x_36761:
        /* <DEDUP_REMOVED lines=8> */
.L_x_36766:
[----:B------:R1:W5:Y:S01]  /*0290*/  LDG.E.U16 R17, desc[UR36][R2.64] ;  /* 0x0000002402117981 */ /* 0x000362000c1e1500 */
[----:B------:R-:W-:Y:S05]  /*02a0*/  BRA `(.L_x_36764) ;  /* 0x0000000c00307947 */ /* 0x000fea0003800000 */
.L_x_36765:
[----:B------:R2:W5:Y:S01]  /*02b0*/  LDG.E.U16 R17, desc[UR36][R2.64] ;  /* 0x0000002402117981 */ /* 0x000562000c1e1500 */
[----:B------:R-:W-:Y:S05]  /*02c0*/  BRA `(.L_x_36764) ;  /* 0x0000000c00287947 */ /* 0x000fea0003800000 */
.L_x_36760:
        /* <DEDUP_REMOVED lines=9> */
.L_x_36768:
[----:B------:R-:W2:Y:S02]  /*0360*/  LDG.E.U16 R0, desc[UR36][R2.64] ;  /* 0x0000002402007981 */ /* 0x000ea4000c1e1500 */
[----:B--2---:R-:W-:-:S06]  /*0370*/  HADD2.F32 R0, -RZ, R0.H0_H0 ;  /* 0x20000000ff007230 */ /* 0x004fcc0000004100 */
[----:B------:R-:W0:Y:S02]  /*0380*/  F2I.FTZ.TRUNC.NTZ R0, R0 ;  /* 0x0000000000007305 */ /* 0x000e24000021f100 */
[----:B0-----:R-:W-:Y:S01]  /*0390*/  PRMT R17, R0, 0x7610, R17 ;  /* 0x0000761000117816 */ /* 0x001fe20000000011 */
[----:B------:R-:W-:Y:S06]  /*03a0*/  BRA `(.L_x_36764) ;  /* 0x0000000800f07947 */ /* 0x000fec0003800000 */
.L_x_36767:
        /* <DEDUP_REMOVED lines=9> */
.L_x_36770:
[----:B------:R-:W2:Y:S02]  /*0440*/  LDG.E.U16 R2, desc[UR36][R2.64] ;  /* 0x0000002402027981 */ /* 0x000ea4000c1e1500 */
[----:B--2---:R-:W-:-:S06]  /*0450*/  HADD2.F32 R0, -RZ, R2.H0_H0 ;  /* 0x20000002ff007230 */ /* 0x004fcc0000004100 */
[----:B------:R-:W0:Y:S02]  /*0460*/  F2I.FTZ.TRUNC.NTZ R0, R0 ;  /* 0x0000000000007305 */ /* 0x000e24000021f100 */
[----:B0-----:R-:W-:Y:S01]  /*0470*/  PRMT R17, R0, 0x7610, R17 ;  /* 0x0000761000117816 */ /* 0x001fe20000000011 */
[----:B------:R-:W-:Y:S06]  /*0480*/  BRA `(.L_x_36764) ;  /* 0x0000000800b87947 */ /* 0x000fec0003800000 */
.L_x_36769:
[----:B------:R-:W2:Y:S02]  /*0490*/  LDG.E.64 R2, desc[UR36][R2.64] ;  /* 0x0000002402027981 */ /* 0x000ea4000c1e1b00 */
[----:B--2---:R0:W1:Y:S01]  /*04a0*/  F2I.F64.TRUNC R17, R2 ;  /* 0x0000000200117311 */ /* 0x004062000030d100 */
[----:B------:R-:W-:Y:S05]  /*04b0*/  BRA `(.L_x_36764) ;  /* 0x0000000800ac7947 */ /* 0x000fea0003800000 */
.L_x_36759:
        /* <DEDUP_REMOVED lines=12> */
.L_x_36773:
[----:B------:R-:W2:Y:S02]  /*0580*/  LDG.E.64 R2, desc[UR36][R2.64] ;  /* 0x0000002402027981 */ /* 0x000ea4000c1e1b00 */
[----:B--2---:R0:W1:Y:S01]  /*0590*/  F2I.F64.TRUNC R17, R2 ;  /* 0x0000000200117311 */ /* 0x004062000030d100 */
[----:B------:R-:W-:Y:S05]  /*05a0*/  BRA `(.L_x_36764) ;  /* 0x0000000800707947 */ /* 0x000fea0003800000 */
.L_x_36772:
        /* <DEDUP_REMOVED lines=28> */
.L_x_36775:
        /* <DEDUP_REMOVED lines=16> */
.L_x_36774:
[----:B------:R-:W2:Y:S02]  /*0870*/  LDG.E.U16 R0, desc[UR36][R2.64] ;  /* 0x0000002402007981 */ /* 0x000ea4000c1e1500 */
[----:B--2---:R-:W-:-:S06]  /*0880*/  IMAD.U32 R0, R0, 0x10000, RZ ;  /* 0x0001000000007824 */ /* 0x004fcc00078e00ff */
[----:B------:R-:W0:Y:S02]  /*0890*/  F2I.FTZ.TRUNC.NTZ R0, R0 ;  /* 0x0000000000007305 */ /* 0x000e24000021f100 */
[----:B0-----:R-:W-:Y:S01]  /*08a0*/  PRMT R17, R0, 0x7610, R17 ;  /* 0x0000761000117816 */ /* 0x001fe20000000011 */
[----:B------:R-:W-:Y:S06]  /*08b0*/  BRA `(.L_x_36764) ;  /* 0x0000000400ac7947 */ /* 0x000fec0003800000 */
.L_x_36771:
        /* <DEDUP_REMOVED lines=10> */
.L_x_36778:
        /* <DEDUP_REMOVED lines=21> */
.L_x_36782:
[----:B------:R-:W-:Y:S05]  /*0ab0*/  BSYNC B1 ;  /* 0x0000000000017941 */ /* 0x000fea0003800000 */
.L_x_36781:
[----:B------:R-:W-:Y:S01]  /*0ac0*/  LEA R3, R0, 0x3b800000, 0x17 ;  /* 0x3b80000000037811 */ /* 0x000fe200078eb8ff */
[----:B------:R-:W-:-:S05]  /*0ad0*/  IMAD.SHL.U32 R0, R2, 0x100000, RZ ;  /* 0x0010000002007824 */ /* 0x000fca00078e00ff */
[----:B------:R-:W-:-:S07]  /*0ae0*/  LOP3.LUT R0, R3, R0, R4, 0xfe, !PT ;  /* 0x0000000003007212 */ /* 0x000fce00078efe04 */
.L_x_36780:
[----:B------:R-:W-:Y:S05]  /*0af0*/  BSYNC B0 ;  /* 0x0000000000007941 */ /* 0x000fea0003800000 */
.L_x_36779:
[----:B------:R-:W0:Y:S02]  /*0b00*/  F2I.FTZ.TRUNC.NTZ R0, R0 ;  /* 0x0000000000007305 */ /* 0x000e24000021f100 */
[----:B0-----:R-:W-:Y:S01]  /*0b10*/  PRMT R17, R0, 0x7610, R17 ;  /* 0x0000761000117816 */ /* 0x001fe20000000011 */
[----:B------:R-:W-:Y:S06]  /*0b20*/  BRA `(.L_x_36764) ;  /* 0x0000000400107947 */ /* 0x000fec0003800000 */
.L_x_36777:
        /* <DEDUP_REMOVED lines=21> */
.L_x_36786:
[----:B------:R-:W-:Y:S05]  /*0c80*/  BSYNC B1 ;  /* 0x0000000000017941 */ /* 0x000fea0003800000 */
.L_x_36785:
[----:B------:R-:W-:Y:S01]  /*0c90*/  LEA R3, R0, 0x37800000, 0x17 ;  /* 0x3780000000037811 */ /* 0x000fe200078eb8ff */
[----:B------:R-:W-:-:S05]  /*0ca0*/  IMAD.SHL.U32 R0, R2, 0x200000, RZ ;  /* 0x0020000002007824 */ /* 0x000fca00078e00ff */
[----:B------:R-:W-:-:S07]  /*0cb0*/  LOP3.LUT R0, R3, R0, R4, 0xfe, !PT ;  /* 0x0000000003007212 */ /* 0x000fce00078efe04 */
.L_x_36784:
[----:B------:R-:W-:Y:S05]  /*0cc0*/  BSYNC B0 ;  /* 0x0000000000007941 */ /* 0x000fea0003800000 */
.L_x_36783:
[----:B------:R-:W0:Y:S02]  /*0cd0*/  F2I.FTZ.TRUNC.NTZ R0, R0 ;  /* 0x0000000000007305 */ /* 0x000e24000021f100 */
[----:B0-----:R-:W-:Y:S01]  /*0ce0*/  PRMT R17, R0, 0x7610, R17 ;  /* 0x0000761000117816 */ /* 0x001fe20000000011 */
[----:B------:R-:W-:Y:S06]  /*0cf0*/  BRA `(.L_x_36764) ;  /* 0x00000000009c7947 */ /* 0x000fec0003800000 */
.L_x_36776:
        /* <DEDUP_REMOVED lines=14> */
.L_x_36790:
[----:B------:R-:W-:Y:S05]  /*0de0*/  BSYNC B0 ;  /* 0x0000000000007941 */ /* 0x000fea0003800000 */
.L_x_36789:
[----:B------:R-:W0:Y:S02]  /*0df0*/  F2I.FTZ.TRUNC.NTZ R0, R0 ;  /* 0x0000000000007305 */ /* 0x000e24000021f100 */
[----:B0-----:R-:W-:Y:S01]  /*0e00*/  PRMT R17, R0, 0x7610, R17 ;  /* 0x0000761000117816 */ /* 0x001fe20000000011 */
[----:B------:R-:W-:Y:S06]  /*0e10*/  BRA `(.L_x_36764) ;  /* 0x0000000000547947 */ /* 0x000fec0003800000 */
.L_x_36763:
        /* <DEDUP_REMOVED lines=16> */
.L_x_36791:
[----:B------:R-:W-:Y:S01]  /*0f20*/  PRMT R17, RZ, 0x7610, R17 ;  /* 0x00007610ff117816 */ /* 0x000fe20000000011 */
[----:B------:R-:W-:Y:S06]  /*0f30*/  BRA `(.L_x_36764) ;  /* 0x00000000000c7947 */ /* 0x000fec0003800000 */
.L_x_36788:
[----:B------:R0:W5:Y:S01]  /*0f40*/  LDG.E.U16 R17, desc[UR36][R2.64] ;  /* 0x0000002402117981 */ /* 0x000162000c1e1500 */
[----:B------:R-:W-:Y:S05]  /*0f50*/  BRA `(.L_x_36764) ;  /* 0x0000000000047947 */ /* 0x000fea0003800000 */
.L_x_36787:
[----:B------:R0:W5:Y:S02]  /*0f60*/  LDG.E.U16 R17, desc[UR36][R2.64] ;  /* 0x0000002402117981 */ /* 0x000164000c1e1500 */
.L_x_36764:
[----:B------:R-:W2:Y:S02]  /*0f70*/  S2R R24, SR_TID.X ;  /* 0x0000000000187919 */ /* 0x000ea40000002100 */
[----:B--2---:R-:W-:-:S07]  /*0f80*/  VIADD R24, R24, 0x80 ;  /* 0x0000008018187836 */ /* 0x004fce0000000000 */
.L_x_36758:
[----:B------:R-:W-:Y:S05]  /*0f90*/  BSYNC B6 ;  /* 0x0000000000067941 */ /* 0x000fea0003800000 */
.L_x_36757:
        /* <DEDUP_REMOVED lines=23> */
.L_x_36797:
[----:B------:R0:W5:Y:S01]  /*1110*/  LDG.E.U8 R16, desc[UR36][R2.64] ;  /* 0x0000002402107981 */ /* 0x000162000c1e1100 */
[----:B------:R-:W-:Y:S05]  /*1120*/  BRA `(.L_x_36799) ;  /* 0x0000000c00547947 */ /* 0x000fea0003800000 */
.L_x_36796:
        /* <DEDUP_REMOVED lines=8> */
.L_x_36801:
[----:B------:R0:W5:Y:S01]  /*11b0*/  LDG.E.U16 R16, desc[UR36][R2.64] ;  /* 0x0000002402107981 */ /* 0x000162000c1e1500 */
[----:B------:R-:W-:Y:S05]  /*11c0*/  BRA `(.L_x_36799) ;  /* 0x0000000c002c7947 */ /* 0x000fea0003800000 */
.L_x_36800:
[----:B------:R0:W5:Y:S01]  /*11d0*/  LDG.E.U16 R16, desc[UR36][R2.64] ;  /* 0x0000002402107981 */ /* 0x000162000c1e1500 */
[----:B------:R-:W-:Y:S05]  /*11e0*/  BRA `(.L_x_36799) ;  /* 0x0000000c00247947 */ /* 0x000fea0003800000 */
.L_x_36795:
        /* <DEDUP_REMOVED lines=9> */
.L_x_36803:
[----:B------:R-:W2:Y:S02]  /*1280*/  LDG.E.U16 R0, desc[UR36][R2.64] ;  /* 0x0000002402007981 */ /* 0x000ea4000c1e1500 */
[----:B--2---:R-:W-:-:S06]  /*1290*/  HADD2.F32 R0, -RZ, R0.H0_H0 ;  /* 0x20000000ff007230 */ /* 0x004fcc0000004100 */
[----:B------:R-:W0:Y:S02]  /*12a0*/  F2I.FTZ.TRUNC.NTZ R0, R0 ;  /* 0x0000000000007305 */ /* 0x000e24000021f100 */
[----:B0-----:R-:W-:Y:S01]  /*12b0*/  PRMT R16, R0, 0x7610, R16 ;  /* 0x0000761000107816 */ /* 0x001fe20000000010 */
[----:B------:R-:W-:Y:S06]  /*12c0*/  BRA `(.L_x_36799) ;  /* 0x0000000800ec7947 */ /* 0x000fec0003800000 */
.L_x_36802:
        /* <DEDUP_REMOVED lines=9> */
.L_x_36805:
[----:B------:R-:W2:Y:S02]  /*1360*/  LDG.E.U16 R2, desc[UR36][R2.64] ;  /* 0x0000002402027981 */ /* 0x000ea4000c1e1500 */
[----:B--2---:R-:W-:-:S06]  /*1370*/  HADD2.F32 R0, -RZ, R2.H0_H0 ;  /* 0x20000002ff007230 */ /* 0x004fcc0000004100 */
[----:B------:R-:W0:Y:S02]  /*1380*/  F2I.FTZ.TRUNC.NTZ R0, R0 ;  /* 0x0000000000007305 */ /* 0x000e24000021f100 */
[----:B0-----:R-:W-:Y:S01]  /*1390*/  PRMT R16, R0, 0x7610, R16 ;  /* 0x0000761000107816 */ /* 0x001fe20000000010 */
[----:B------:R-:W-:Y:S06]  /*13a0*/  BRA `(.L_x_36799) ;  /* 0x0000000800b47947 */ /* 0x000fec0003800000 */
.L_x_36804:
[----:B------:R-:W2:Y:S02]  /*13b0*/  LDG.E.64 R2, desc[UR36][R2.64] ;  /* 0x0000002402027981 */ /* 0x000ea4000c1e1b00 */
[----:B--2---:R0:W1:Y:S01]  /*13c0*/  F2I.F64.TRUNC R16, R2 ;  /* 0x0000000200107311 */ /* 0x004062000030d100 */
[----:B------:R-:W-:Y:S05]  /*13d0*/  BRA `(.L_x_36799) ;  /* 0x0000000800a87947 */ /* 0x000fea0003800000 */
.L_x_36794:
        /* <DEDUP_REMOVED lines=12> */
.L_x_36808:
[----:B------:R-:W2:Y:S02]  /*14a0*/  LDG.E.64 R2, desc[UR36][R2.64] ;  /* 0x0000002402027981 */ /* 0x000ea4000c1e1b00 */
[----:B--2---:R0:W1:Y:S01]  /*14b0*/  F2I.F64.TRUNC R16, R2 ;  /* 0x0000000200107311 */ /* 0x004062000030d100 */
[----:B------:R-:W-:Y:S05]  /*14c0*/  BRA `(.L_x_36799) ;  /* 0x00000008006c7947 */ /* 0x000fea0003800000 */
.L_x_36807:
        /* <DEDUP_REMOVED lines=28> */
.L_x_36810:
        /* <DEDUP_REMOVED lines=15> */
.L_x_36809:
[----:B------:R-:W2:Y:S02]  /*1780*/  LDG.E.U16 R0, desc[UR36][R2.64] ;  /* 0x0000002402007981 */ /* 0x000ea4000c1e1500 */
[----:B--2---:R-:W-:-:S06]  /*1790*/  IMAD.U32 R0, R0, 0x10000, RZ ;  /* 0x0001000000007824 */ /* 0x004fcc00078e00ff */
[----:B------:R-:W0:Y:S02]  /*17a0*/  F2I.FTZ.TRUNC.NTZ R0, R0 ;  /* 0x0000000000007305 */ /* 0x000e24000021f100 */
[----:B0-----:R-:W-:Y:S01]  /*17b0*/  PRMT R16, R0, 0x7610, R16 ;  /* 0x0000761000107816 */ /* 0x001fe20000000010 */
[----:B------:R-:W-:Y:S06]  /*17c0*/  BRA `(.L_x_36799) ;  /* 0x0000000400ac7947 */ /* 0x000fec0003800000 */
.L_x_36806:
        /* <DEDUP_REMOVED lines=10> */
.L_x_36813:
        /* <DEDUP_REMOVED lines=21> */
.L_x_36817:
[----:B------:R-:W-:Y:S05]  /*19c0*/  BSYNC B1 ;  /* 0x0000000000017941 */ /* 0x000fea0003800000 */
.L_x_36816:
[----:B------:R-:W-:Y:S01]  /*19d0*/  LEA R3, R0, 0x3b800000, 0x17 ;  /* 0x3b80000000037811 */ /* 0x000fe200078eb8ff */
[----:B------:R-:W-:-:S05]  /*19e0*/  IMAD.SHL.U32 R0, R2, 0x100000, RZ ;  /* 0x0010000002007824 */ /* 0x000fca00078e00ff */
[----:B------:R-:W-:-:S07]  /*19f0*/  LOP3.LUT R0, R3, R0, R4, 0xfe, !PT ;  /* 0x0000000003007212 */ /* 0x000fce00078efe04 */
.L_x_36815:
[----:B------:R-:W-:Y:S05]  /*1a00*/  BSYNC B0 ;  /* 0x0000000000007941 */ /* 0x000fea0003800000 */
.L_x_36814:
[----:B------:R-:W0:Y:S02]  /*1a10*/  F2I.FTZ.TRUNC.NTZ R0, R0 ;  /* 0x0000000000007305 */ /* 0x000e24000021f100 */
[----:B0-----:R-:W-:Y:S01]  /*1a20*/  PRMT R16, R0, 0x7610, R16 ;  /* 0x0000761000107816 */ /* 0x001fe20000000010 */
[----:B------:R-:W-:Y:S06]  /*1a30*/  BRA `(.L_x_36799) ;  /* 0x0000000400107947 */ /* 0x000fec0003800000 */
.L_x_36812:
        /* <DEDUP_REMOVED lines=21> */
.L_x_36821:
[----:B------:R-:W-:Y:S05]  /*1b90*/  BSYNC B1 ;  /* 0x0000000000017941 */ /* 0x000fea0003800000 */
.L_x_36820:
[----:B------:R-:W-:Y:S01]  /*1ba0*/  LEA R3, R0, 0x37800000, 0x17 ;  /* 0x3780000000037811 */ /* 0x000fe200078eb8ff */
[----:B------:R-:W-:-:S05]  /*1bb0*/  IMAD.SHL.U32 R0, R2, 0x200000, RZ ;  /* 0x0020000002007824 */ /* 0x000fca00078e00ff */
[----:B------:R-:W-:-:S07]  /*1bc0*/  LOP3.LUT R0, R3, R0, R4, 0xfe, !PT ;  /* 0x0000000003007212 */ /* 0x000fce00078efe04 */
.L_x_36819:
[----:B------:R-:W-:Y:S05]  /*1bd0*/  BSYNC B0 ;  /* 0x0000000000007941 */ /* 0x000fea0003800000 */
.L_x_36818:
[----:B------:R-:W0:Y:S02]  /*1be0*/  F2I.FTZ.TRUNC.NTZ R0, R0 ;  /* 0x0000000000007305 */ /* 0x000e24000021f100 */
[----:B0-----:R-:W-:Y:S01]  /*1bf0*/  PRMT R16, R0, 0x7610, R16 ;  /* 0x0000761000107816 */ /* 0x001fe20000000010 */
[----:B------:R-:W-:Y:S06]  /*1c00*/  BRA `(.L_x_36799) ;  /* 0x00000000009c7947 */ /* 0x000fec0003800000 */
.L_x_36811:
        /* <DEDUP_REMOVED lines=14> */
.L_x_36825:
[----:B------:R-:W-:Y:S05]  /*1cf0*/  BSYNC B0 ;  /* 0x0000000000007941 */ /* 0x000fea0003800000 */
.L_x_36824:
[----:B------:R-:W0:Y:S02]  /*1d00*/  F2I.FTZ.TRUNC.NTZ R0, R0 ;  /* 0x0000000000007305 */ /* 0x000e24000021f100 */
[----:B0-----:R-:W-:Y:S01]  /*1d10*/  PRMT R16, R0, 0x7610, R16 ;  /* 0x0000761000107816 */ /* 0x001fe20000000010 */
[----:B------:R-:W-:Y:S06]  /*1d20*/  BRA `(.L_x_36799) ;  /* 0x0000000000547947 */ /* 0x000fec0003800000 */
.L_x_36798:
        /* <DEDUP_REMOVED lines=16> */
.L_x_36826:
[----:B------:R-:W-:Y:S01]  /*1e30*/  PRMT R16, RZ, 0x7610, R16 ;  /* 0x00007610ff107816 */ /* 0x000fe20000000010 */
[----:B------:R-:W-:Y:S06]  /*1e40*/  BRA `(.L_x_36799) ;  /* 0x00000000000c7947 */ /* 0x000fec0003800000 */
.L_x_36823:
[----:B------:R3:W5:Y:S01]  /*1e50*/  LDG.E.U16 R16, desc[UR36][R2.64] ;  /* 0x0000002402107981 */ /* 0x000762000c1e1500 */
[----:B------:R-:W-:Y:S05]  /*1e60*/  BRA `(.L_x_36799) ;  /* 0x0000000000047947 */ /* 0x000fea0003800000 */
.L_x_36822:
[----:B------:R2:W5:Y:S02]  /*1e70*/  LDG.E.U16 R16, desc[UR36][R2.64] ;  /* 0x0000002402107981 */ /* 0x000564000c1e1500 */
.L_x_36799:
[----:B------:R-:W-:-:S07]  /*1e80*/  VIADD R24, R24, 0x80 ;  /* 0x0000008018187836 */ /* 0x000fce0000000000 */
.L_x_36793:
[----:B------:R-:W-:Y:S05]  /*1e90*/  BSYNC B6 ;  /* 0x0000000000067941 */ /* 0x000fea0003800000 */
.L_x_36792:
        /* <DEDUP_REMOVED lines=25> */
.L_x_36832:
[----:B------:R0:W5:Y:S01]  /*2030*/  LDG.E.U8 R25, desc[UR36][R2.64] ;  /* 0x0000002402197981 */ /* 0x000162000c1e1100 */
[----:B------:R-:W-:Y:S05]  /*2040*/  BRA `(.L_x_36834) ;  /* 0x0000000c00547947 */ /* 0x000fea0003800000 */
.L_x_36831:
        /* <DEDUP_REMOVED lines=8> */
.L_x_36836:
[----:B------:R0:W5:Y:S01]  /*20d0*/  LDG.E.U16 R25, desc[UR36][R2.64] ;  /* 0x0000002402197981 */ /* 0x000162000c1e1500 */
[----:B------:R-:W-:Y:S05]  /*20e0*/  BRA `(.L_x_36834) ;  /* 0x0000000c002c7947 */ /* 0x000fea0003800000 */
.L_x_36835:
[----:B------:R0:W5:Y:S01]  /*20f0*/  LDG.E.U16 R25, desc[UR36][R2.64] ;  /* 0x0000002402197981 */ /* 0x000162000c1e1500 */
[----:B------:R-:W-:Y:S05]  /*2100*/  BRA `(.L_x_36834) ;  /* 0x0000000c00247947 */ /* 0x000fea0003800000 */
.L_x_36830:
        /* <DEDUP_REMOVED lines=9> */
.L_x_36838:
[----:B------:R-:W2:Y:S02]  /*21a0*/  LDG.E.U16 R0, desc[UR36][R2.64] ;  /* 0x0000002402007981 */ /* 0x000ea4000c1e1500 */
[----:B--2---:R-:W-:-:S06]  /*21b0*/  HADD2.F32 R0, -RZ, R0.H0_H0 ;  /* 0x20000000ff007230 */ /* 0x004fcc0000004100 */
[----:B------:R-:W0:Y:S02]  /*21c0*/  F2I.FTZ.TRUNC.NTZ R0, R0 ;  /* 0x0000000000007305 */ /* 0x000e24000021f100 */
[----:B0-----:R-:W-:Y:S01]  /*21d0*/  PRMT R25, R0, 0x7610, R25 ;  /* 0x0000761000197816 */ /* 0x001fe20000000019 */
[----:B------:R-:W-:Y:S06]  /*21e0*/  BRA `(.L_x_36834) ;  /* 0x0000000800ec7947 */ /* 0x000fec0003800000 */
.L_x_36837:
        /* <DEDUP_REMOVED lines=9> */
.L_x_36840:
[----:B------:R-:W2:Y:S02]  /*2280*/  LDG.E.U16 R2, desc[UR36][R2.64] ;  /* 0x0000002402027981 */ /* 0x000ea4000c1e1500 */
[----:B--2---:R-:W-:-:S06]  /*2290*/  HADD2.F32 R0, -RZ, R2.H0_H0 ;  /* 0x20000002ff007230 */ /* 0x004fcc0000004100 */
[----:B------:R-:W0:Y:S02]  /*22a0*/  F2I.FTZ.TRUNC.NTZ R0, R0 ;  /* 0x0000000000007305 */ /* 0x000e24000021f100 */
[----:B0-----:R-:W-:Y:S01]  /*22b0*/  PRMT R25, R0, 0x7610, R25 ;  /* 0x0000761000197816 */ /* 0x001fe20000000019 */
[----:B------:R-:W-:Y:S06]  /*22c0*/  BRA `(.L_x_36834) ;  /* 0x0000000800b47947 */ /* 0x000fec0003800000 */
.L_x_36839:
[----:B------:R-:W2:Y:S02]  /*22d0*/  LDG.E.64 R2, desc[UR36][R2.64] ;  /* 0x0000002402027981 */ /* 0x000ea4000c1e1b00 */
[----:B--2---:R0:W1:Y:S01]  /*22e0*/  F2I.F64.TRUNC R25, R2 ;  /* 0x0000000200197311 */ /* 0x004062000030d100 */
[----:B------:R-:W-:Y:S05]  /*22f0*/  BRA `(.L_x_36834) ;  /* 0x0000000800a87947 */ /* 0x000fea0003800000 */
.L_x_36829:
        /* <DEDUP_REMOVED lines=12> */
.L_x_36843:
[----:B------:R-:W2:Y:S02]  /*23c0*/  LDG.E.64 R2, desc[UR36][R2.64] ;  /* 0x0000002402027981 */ /* 0x000ea4000c1e1b00 */
[----:B--2---:R3:W4:Y:S01]  /*23d0*/  F2I.F64.TRUNC R25, R2 ;  /* 0x0000000200197311 */ /* 0x004722000030d100 */
[----:B------:R-:W-:Y:S05]  /*23e0*/  BRA `(.L_x_36834) ;  /* 0x00000008006c7947 */ /* 0x000fea0003800000 */
.L_x_36842:
        /* <DEDUP_REMOVED lines=28> */
.L_x_36845:
        /* <DEDUP_REMOVED lines=15> */
.L_x_36844:
[----:B------:R-:W2:Y:S02]  /*26a0*/  LDG.E.U16 R0, desc[UR36][R2.64] ;  /* 0x0000002402007981 */ /* 0x000ea4000c1e1500 */
[----:B--2---:R-:W-:-:S06]  /*26b0*/  IMAD.U32 R0, R0, 0x10000, RZ ;  /* 0x0001000000007824 */ /* 0x004fcc00078e00ff */
[----:B------:R-:W0:Y:S02]  /*26c0*/  F2I.FTZ.TRUNC.NTZ R0, R0 ;  /* 0x0000000000007305 */ /* 0x000e24000021f100 */
[----:B0-----:R-:W-:Y:S01]  /*26d0*/  PRMT R25, R0, 0x7610, R25 ;  /* 0x0000761000197816 */ /* 0x001fe20000000019 */
[----:B------:R-:W-:Y:S06]  /*26e0*/  BRA `(.L_x_36834) ;  /* 0x0000000400ac7947 */ /* 0x000fec0003800000 */
.L_x_36841:
        /* <DEDUP_REMOVED lines=10> */
.L_x_36848:
        /* <DEDUP_REMOVED lines=21> */
.L_x_36852:
[----:B------:R-:W-:Y:S05]  /*28e0*/  BSYNC B1 ;  /* 0x0000000000017941 */ /* 0x000fea0003800000 */
.L_x_36851:
[----:B------:R-:W-:Y:S01]  /*28f0*/  LEA R3, R0, 0x3b800000, 0x17 ;  /* 0x3b80000000037811 */ /* 0x000fe200078eb8ff */
[----:B------:R-:W-:-:S05]  /*2900*/  IMAD.SHL.U32 R0, R2, 0x100000, RZ ;  /* 0x0010000002007824 */ /* 0x000fca00078e00ff */
[----:B------:R-:W-:-:S07]  /*2910*/  LOP3.LUT R0, R3, R0, R4, 0xfe, !PT ;  /* 0x0000000003007212 */ /* 0x000fce00078efe04 */
.L_x_36850:
[----:B------:R-:W-:Y:S05]  /*2920*/  BSYNC B0 ;  /* 0x0000000000007941 */ /* 0x000fea0003800000 */
.L_x_36849:
[----:B------:R-:W0:Y:S02]  /*2930*/  F2I.FTZ.TRUNC.NTZ R0, R0 ;  /* 0x0000000000007305 */ /* 0x000e24000021f100 */
[----:B0-----:R-:W-:Y:S01]  /*2940*/  PRMT R25, R0, 0x7610, R25 ;  /* 0x0000761000197816 */ /* 0x001fe20000000019 */
[----:B------:R-:W-:Y:S06]  /*2950*/  BRA `(.L_x_36834) ;  /* 0x0000000400107947 */ /* 0x000fec0003800000 */
.L_x_36847:
        /* <DEDUP_REMOVED lines=21> */
.L_x_36856:
[----:B------:R-:W-:Y:S05]  /*2ab0*/  BSYNC B1 ;  /* 0x0000000000017941 */ /* 0x000fea0003800000 */
.L_x_36855:
[----:B------:R-:W-:Y:S01]  /*2ac0*/  LEA R3, R0, 0x37800000, 0x17 ;  /* 0x3780000000037811 */ /* 0x000fe200078eb8ff */
[----:B------:R-:W-:-:S05]  /*2ad0*/  IMAD.SHL.U32 R0, R2, 0x200000, RZ ;  /* 0x0020000002007824 */ /* 0x000fca00078e00ff */
[----:B------:R-:W-:-:S07]  /*2ae0*/  LOP3.LUT R0, R3, R0, R4, 0xfe, !PT ;  /* 0x0000000003007212 */ /* 0x000fce00078efe04 */
.L_x_36854:
[----:B------:R-:W-:Y:S05]  /*2af0*/  BSYNC B0 ;  /* 0x0000000000007941 */ /* 0x000fea0003800000 */
.L_x_36853:
[----:B------:R-:W0:Y:S02]  /*2b00*/  F2I.FTZ.TRUNC.NTZ R0, R0 ;  /* 0x0000000000007305 */ /* 0x000e24000021f100 */
[----:B0-----:R-:W-:Y:S01]  /*2b10*/  PRMT R25, R0, 0x7610, R25 ;  /* 0x0000761000197816 */ /* 0x001fe20000000019 */
[----:B------:R-:W-:Y:S06]  /*2b20*/  BRA `(.L_x_36834) ;  /* 0x00000000009c7947 */ /* 0x000fec0003800000 */
.L_x_36846:
        /* <DEDUP_REMOVED lines=14> */
.L_x_36860:
[----:B------:R-:W-:Y:S05]  /*2c10*/  BSYNC B0 ;  /* 0x0000000000007941 */ /* 0x000fea0003800000 */
.L_x_36859:
[----:B------:R-:W0:Y:S02]  /*2c20*/  F2I.FTZ.TRUNC.NTZ R0, R0 ;  /* 0x0000000000007305 */ /* 0x000e24000021f100 */
[----:B0-----:R-:W-:Y:S01]  /*2c30*/  PRMT R25, R0, 0x7610, R25 ;  /* 0x0000761000197816 */ /* 0x001fe20000000019 */
[----:B------:R-:W-:Y:S06]  /*2c40*/  BRA `(.L_x_36834) ;  /* 0x0000000000547947 */ /* 0x000fec0003800000 */
.L_x_36833:
        /* <DEDUP_REMOVED lines=16> */
.L_x_36861:
[----:B------:R-:W-:Y:S01]  /*2d50*/  PRMT R25, RZ, 0x7610, R25 ;  /* 0x00007610ff197816 */ /* 0x000fe20000000019 */
[----:B------:R-:W-:Y:S06]  /*2d60*/  BRA `(.L_x_36834) ;  /* 0x00000000000c7947 */ /* 0x000fec0003800000 */
.L_x_36858:
[----:B------:R2:W5:Y:S01]  /*2d70*/  LDG.E.U16 R25, desc[UR36][R2.64] ;  /* 0x0000002402197981 */ /* 0x000562000c1e1500 */
[----:B------:R-:W-:Y:S05]  /*2d80*/  BRA `(.L_x_36834) ;  /* 0x0000000000047947 */ /* 0x000fea0003800000 */
.L_x_36857:
[----:B------:R1:W5:Y:S02]  /*2d90*/  LDG.E.U16 R25, desc[UR36][R2.64] ;  /* 0x0000002402197981 */ /* 0x000364000c1e1500 */
.L_x_36834:
[----:B------:R-:W-:-:S07]  /*2da0*/  VIADD R24, R24, 0x80 ;  /* 0x0000008018187836 */ /* 0x000fce0000000000 */
.L_x_36828:
[----:B------:R-:W-:Y:S05]  /*2db0*/  BSYNC B6 ;  /* 0x0000000000067941 */ /* 0x000fea0003800000 */
.L_x_36827:
        /* <DEDUP_REMOVED lines=22> */
.L_x_36867:
[----:B------:R0:W5:Y:S01]  /*2f20*/  LDG.E.U8 R18, desc[UR36][R2.64] ;  /* 0x0000002402127981 */ /* 0x000162000c1e1100 */
[----:B------:R-:W-:Y:S05]  /*2f30*/  BRA `(.L_x_36863) ;  /* 0x0000000c00507947 */ /* 0x000fea0003800000 */
.L_x_36866:
        /* <DEDUP_REMOVED lines=8> */
.L_x_36870:
[----:B------:R0:W5:Y:S01]  /*2fc0*/  LDG.E.U16 R18, desc[UR36][R2.64] ;  /* 0x0000002402127981 */ /* 0x000162000c1e1500 */
[----:B------:R-:W-:Y:S05]  /*2fd0*/  BRA `(.L_x_36863) ;  /* 0x0000000c00287947 */ /* 0x000fea0003800000 */
.L_x_36869:
[----:B------:R0:W5:Y:S01]  /*2fe0*/  LDG.E.U16 R18, desc[UR36][R2.64] ;  /* 0x0000002402127981 */ /* 0x000162000c1e1500 */
[----:B------:R-:W-:Y:S05]  /*2ff0*/  BRA `(.L_x_36863) ;  /* 0x0000000c00207947 */ /* 0x000fea0003800000 */
.L_x_36865:
        /* <DEDUP_REMOVED lines=9> */
.L_x_36872:
[----:B------:R-:W2:Y:S02]  /*3090*/  LDG.E.U16 R0, desc[UR36][R2.64] ;  /* 0x0000002402007981 */ /* 0x000ea4000c1e1500 */
[----:B--2---:R-:W-:-:S06]  /*30a0*/  HADD2.F32 R0, -RZ, R0.H0_H0 ;  /* 0x20000000ff007230 */ /* 0x004fcc0000004100 */
[----:B------:R-:W0:Y:S02]  /*30b0*/  F2I.FTZ.TRUNC.NTZ R0, R0 ;  /* 0x0000000000007305 */ /* 0x000e24000021f100 */
[----:B0-----:R-:W-:Y:S01]  /*30c0*/  PRMT R18, R0, 0x7610, R18 ;  /* 0x0000761000127816 */ /* 0x001fe20000000012 */
[----:B------:R-:W-:Y:S06]  /*30d0*/  BRA `(.L_x_36863) ;  /* 0x0000000800e87947 */ /* 0x000fec0003800000 */
.L_x_36871:
        /* <DEDUP_REMOVED lines=9> */
.L_x_36874:
[----:B------:R-:W2:Y:S02]  /*3170*/  LDG.E.U16 R2, desc[UR36][R2.64] ;  /* 0x0000002402027981 */ /* 0x000ea4000c1e1500 */
[----:B--2---:R-:W-:-:S06]  /*3180*/  HADD2.F32 R0, -RZ, R2.H0_H0 ;  /* 0x20000002ff007230 */ /* 0x004fcc0000004100 */
[----:B------:R-:W0:Y:S02]  /*3190*/  F2I.FTZ.TRUNC.NTZ R0, R0 ;  /* 0x0000000000007305 */ /* 0x000e24000021f100 */
[----:B0-----:R-:W-:Y:S01]  /*31a0*/  PRMT R18, R0, 0x7610, R18 ;  /* 0x0000761000127816 */ /* 0x001fe20000000012 */
[----:B------:R-:W-:Y:S06]  /*31b0*/  BRA `(.L_x_36863) ;  /* 0x0000000800b07947 */ /* 0x000fec0003800000 */
.L_x_36873:
[----:B------:R-:W2:Y:S02]  /*31c0*/  LDG.E.64 R2, desc[UR36][R2.64] ;  /* 0x0000002402027981 */ /* 0x000ea4000c1e1b00 */
[----:B--2---:R0:W1:Y:S01]  /*31d0*/  F2I.F64.TRUNC R18, R2 ;  /* 0x0000000200127311 */ /* 0x004062000030d100 */
[----:B------:R-:W-:Y:S05]  /*31e0*/  BRA `(.L_x_36863) ;  /* 0x0000000800a47947 */ /* 0x000fea0003800000 */
.L_x_36864:
        /* <DEDUP_REMOVED lines=12> */
.L_x_36877:
[----:B------:R-:W2:Y:S02]  /*32b0*/  LDG.E.64 R2, desc[UR36][R2.64] ;  /* 0x0000002402027981 */ /* 0x000ea4000c1e1b00 */
[----:B--2---:R0:W1:Y:S01]  /*32c0*/  F2I.F64.TRUNC R18, R2 ;  /* 0x0000000200127311 */ /* 0x004062000030d100 */
[----:B------:R-:W-:Y:S05]  /*32d0*/  BRA `(.L_x_36863) ;  /* 0x0000000800687947 */ /* 0x000fea0003800000 */
.L_x_36876:
        /* <DEDUP_REMOVED lines=28> */
.L_x_36879:
        /* <DEDUP_REMOVED lines=15> */
.L_x_36878:
[----:B------:R-:W2:Y:S02]  /*3590*/  LDG.E.U16 R0, desc[UR36][R2.64] ;  /* 0x0000002402007981 */ /* 0x000ea4000c1e1500 */
[----:B--2---:R-:W-:-:S06]  /*35a0*/  IMAD.U32 R0, R0, 0x10000, RZ ;  /* 0x0001000000007824 */ /* 0x004fcc00078e00ff */
[----:B------:R-:W0:Y:S02]  /*35b0*/  F2I.FTZ.TRUNC.NTZ R0, R0 ;  /* 0x0000000000007305 */ /* 0x000e24000021f100 */
[----:B0-----:R-:W-:Y:S01]  /*35c0*/  PRMT R18, R0, 0x7610, R18 ;  /* 0x0000761000127816 */ /* 0x001fe20000000012 */
[----:B------:R-:W-:Y:S06]  /*35d0*/  BRA `(.L_x_36863) ;  /* 0x0000000400a87947 */ /* 0x000fec0003800000 */
.L_x_36875:
        /* <DEDUP_REMOVED lines=10> */
.L_x_36882:
        /* <DEDUP_REMOVED lines=21> */
.L_x_36886:
[----:B------:R-:W-:Y:S05]  /*37d0*/  BSYNC B1 ;  /* 0x0000000000017941 */ /* 0x000fea0003800000 */
.L_x_36885:
[----:B------:R-:W-:Y:S01]  /*37e0*/  LEA R3, R0, 0x3b800000, 0x17 ;  /* 0x3b80000000037811 */ /* 0x000fe200078eb8ff */
[----:B------:R-:W-:-:S05]  /*37f0*/  IMAD.SHL.U32 R0, R2, 0x100000, RZ ;  /* 0x0010000002007824 */ /* 0x000fca00078e00ff */
[----:B------:R-:W-:-:S07]  /*3800*/  LOP3.LUT R0, R3, R0, R4, 0xfe, !PT ;  /* 0x0000000003007212 */ /* 0x000fce00078efe04 */
.L_x_36884:
[----:B------:R-:W-:Y:S05]  /*3810*/  BSYNC B0 ;  /* 0x0000000000007941 */ /* 0x000fea0003800000 */
.L_x_36883:
[----:B------:R-:W0:Y:S02]  /*3820*/  F2I.FTZ.TRUNC.NTZ R0, R0 ;  /* 0x0000000000007305 */ /* 0x000e24000021f100 */
[----:B0-----:R-:W-:Y:S01]  /*3830*/  PRMT R18, R0, 0x7610, R18 ;  /* 0x0000761000127816 */ /* 0x001fe20000000012 */
[----:B------:R-:W-:Y:S06]  /*3840*/  BRA `(.L_x_36863) ;  /* 0x00000004000c7947 */ /* 0x000fec0003800000 */
.L_x_36881:
        /* <DEDUP_REMOVED lines=21> */
.L_x_36890:
[----:B------:R-:W-:Y:S05]  /*39a0*/  BSYNC B1 ;  /* 0x0000000000017941 */ /* 0x000fea0003800000 */
.L_x_36889:
[----:B------:R-:W-:Y:S01]  /*39b0*/  LEA R3, R0, 0x37800000, 0x17 ;  /* 0x3780000000037811 */ /* 0x000fe200078eb8ff */
[----:B------:R-:W-:-:S05]  /*39c0*/  IMAD.SHL.U32 R0, R2, 0x200000, RZ ;  /* 0x0020000002007824 */ /* 0x000fca00078e00ff */
[----:B------:R-:W-:-:S07]  /*39d0*/  LOP3.LUT R0, R3, R0, R4, 0xfe, !PT ;  /* 0x0000000003007212 */ /* 0x000fce00078efe04 */
.L_x_36888:
[----:B------:R-:W-:Y:S05]  /*39e0*/  BSYNC B0 ;  /* 0x0000000000007941 */ /* 0x000fea0003800000 */
.L_x_36887:
[----:B------:R-:W0:Y:S02]  /*39f0*/  F2I.FTZ.TRUNC.NTZ R0, R0 ;  /* 0x0000000000007305 */ /* 0x000e24000021f100 */
[----:B0-----:R-:W-:Y:S01]  /*3a00*/  PRMT R18, R0, 0x7610, R18 ;  /* 0x0000761000127816 */ /* 0x001fe20000000012 */
[----:B------:R-:W-:Y:S06]  /*3a10*/  BRA `(.L_x_36863) ;  /* 0x0000000000987947 */ /* 0x000fec0003800000 */
.L_x_36880:
        /* <DEDUP_REMOVED lines=14> */
.L_x_36894:
[----:B------:R-:W-:Y:S05]  /*3b00*/  BSYNC B0 ;  /* 0x0000000000007941 */ /* 0x000fea0003800000 */
.L_x_36893:
[----:B------:R-:W0:Y:S02]  /*3b10*/  F2I.FTZ.TRUNC.NTZ R0, R0 ;  /* 0x0000000000007305 */ /* 0x000e24000021f100 */
[----:B0-----:R-:W-:Y:S01]  /*3b20*/  PRMT R18, R0, 0x7610, R18 ;  /* 0x0000761000127816 */ /* 0x001fe20000000012 */
[----:B------:R-:W-:Y:S06]  /*3b30*/  BRA `(.L_x_36863) ;  /* 0x0000000000507947 */ /* 0x000fec0003800000 */
.L_x_36868:
        /* <DEDUP_REMOVED lines=16> */
.L_x_36895:
[----:B------:R-:W-:Y:S05]  /*3c40*/  BRA `(.L_x_36863) ;  /* 0x00000000000c7947 */ /* 0x000fea0003800000 */
.L_x_36892:
[----:B------:R0:W5:Y:S01]  /*3c50*/  LDG.E.U16 R18, desc[UR36][R2.64] ;  /* 0x0000002402127981 */ /* 0x000162000c1e1500 */
[----:B------:R-:W-:Y:S05]  /*3c60*/  BRA `(.L_x_36863) ;  /* 0x0000000000047947 */ /* 0x000fea0003800000 */
.L_x_36891:
[----:B------:R0:W5:Y:S02]  /*3c70*/  LDG.E.U16 R18, desc[UR36][R2.64] ;  /* 0x0000002402127981 */ /* 0x000164000c1e1500 */
.L_x_36863:
[----:B------:R-:W-:Y:S05]  /*3c80*/  BSYNC B6 ;  /* 0x0000000000067941 */ /* 0x000fea0003800000 */
.L_x_36862:
        /* <DEDUP_REMOVED lines=41> */
.L_x_36901:
[----:B------:R0:W-:Y:S01]  /*3f20*/  STG.E.U8 desc[UR36][R8.64], R3 ;  /* 0x0000000308007986 */ /* 0x0001e2000c101124 */
[----:B------:R-:W-:Y:S05]  /*3f30*/  BRA `(.L_x_36897) ;  /* 0x0000000c00547947 */ /* 0x000fea0003800000 */
.L_x_36900:
        /* <DEDUP_REMOVED lines=10> */
.L_x_36904:
[----:B------:R0:W-:Y:S01]  /*3fe0*/  STG.E desc[UR36][R8.64], R3 ;  /* 0x0000000308007986 */ /* 0x0001e2000c101924 */
[----:B------:R-:W-:Y:S05]  /*3ff0*/  BRA `(.L_x_36897) ;  /* 0x0000000c00247947 */ /* 0x000fea0003800000 */
.L_x_36903:
[----:B------:R0:W-:Y:S01]  /*4000*/  STG.E.U16 desc[UR36][R8.64], R3 ;  /* 0x0000000308007986 */ /* 0x0001e2000c101524 */
[----:B------:R-:W-:Y:S05]  /*4010*/  BRA `(.L_x_36897) ;  /* 0x0000000c001c7947 */ /* 0x000fea0003800000 */
.L_x_36899:
        /* <DEDUP_REMOVED lines=9> */
.L_x_36906:
[----:B------:R-:W0:Y:S02]  /*40b0*/  I2F.S16 R0, R3 ;  /* 0x0000000300007306 */ /* 0x000e240000101400 */
[----:B0-----:R-:W-:-:S05]  /*40c0*/  F2FP.F16.F32.PACK_AB R0, RZ, R0 ;  /* 0x00000000ff00723e */ /* 0x001fca00000000ff */
[----:B------:R0:W-:Y:S01]  /*40d0*/  STG.E.U16 desc[UR36][R8.64], R0 ;  /* 0x0000000008007986 */ /* 0x0001e2000c101524 */
[----:B------:R-:W-:Y:S05]  /*40e0*/  BRA `(.L_x_36897) ;  /* 0x0000000800e87947 */ /* 0x000fea0003800000 */
.L_x_36905:
        /* <DEDUP_REMOVED lines=10> */
.L_x_36908:
[----:B------:R-:W0:Y:S02]  /*4190*/  I2F.S16 R3, R3 ;  /* 0x0000000300037306 */ /* 0x000e240000101400 */
[----:B0-----:R-:W-:-:S04]  /*41a0*/  F2FP.F16.F32.PACK_AB R3, RZ, R3 ;  /* 0x00000003ff03723e */ /* 0x001fc800000000ff */
[----:B------:R-:W-:-:S05]  /*41b0*/  PRMT R3, R3, 0x5410, RZ ;  /* 0x0000541003037816 */ /* 0x000fca00000000ff */
[----:B------:R0:W-:Y:S01]  /*41c0*/  STG.E desc[UR36][R8.64], R3 ;  /* 0x0000000308007986 */ /* 0x0001e2000c101924 */
[----:B------:R-:W-:Y:S05]  /*41d0*/  BRA `(.L_x_36897) ;  /* 0x0000000800ac7947 */ /* 0x000fea0003800000 */
.L_x_36907:
[----:B------:R-:W0:Y:S02]  /*41e0*/  I2F.F64.S16 R4, R3 ;  /* 0x0000000300047312 */ /* 0x000e240000101c00 */
[----:B0-----:R0:W-:Y:S01]  /*41f0*/  STG.E.64 desc[UR36][R8.64], R4 ;  /* 0x0000000408007986 */ /* 0x0011e2000c101b24 */
[----:B------:R-:W-:Y:S05]  /*4200*/  BRA `(.L_x_36897) ;  /* 0x0000000800a07947 */ /* 0x000fea0003800000 */
.L_x_36898:
        /* <DEDUP_REMOVED lines=10> */
.L_x_36911:
[----:B------:R-:W0:Y:S01]  /*42b0*/  I2F.F64.S16 R4, R3 ;  /* 0x0000000300047312 */ /* 0x000e220000101c00 */
[----:B------:R-:W-:-:S05]  /*42c0*/  CS2R R6, SRZ ;  /* 0x0000000000067805 */ /* 0x000fca000001ff00 */
[----:B0-----:R0:W-:Y:S01]  /*42d0*/  STG.E.128 desc[UR36][R8.64], R4 ;  /* 0x0000000408007986 */ /* 0x0011e2000c101d24 */
[----:B------:R-:W-:Y:S05]  /*42e0*/  BRA `(.L_x_36897) ;  /* 0x0000000800687947 */ /* 0x000fea0003800000 */
.L_x_36910:
        /* <DEDUP_REMOVED lines=21> */
.L_x_36915:
[----:B------:R-:W-:Y:S05]  /*4440*/  BSYNC B0 ;  /* 0x0000000000007941 */ /* 0x000fea0003800000 */
.L_x_36914:
[----:B------:R-:W-:-:S05]  /*4450*/  LOP3.LUT R5, R0, R5, RZ, 0xfc, !PT ;  /* 0x0000000500057212 */ /* 0x000fca00078efcff */
[----:B------:R0:W-:Y:S01]  /*4460*/  STG.E.U8 desc[UR36][R8.64], R5 ;  /* 0x0000000508007986 */ /* 0x0001e2000c101124 */
[----:B------:R-:W-:Y:S05]  /*4470*/  BRA `(.L_x_36897) ;  /* 0x0000000800047947 */ /* 0x000fea0003800000 */
.L_x_36913:
        /* <DEDUP_REMOVED lines=13> */
.L_x_36917:
[----:B------:R-:W-:Y:S01]  /*4550*/  IMAD.MOV.U32 R0, RZ, RZ, 0x7f ;  /* 0x0000007fff007424 */ /* 0x000fe200078e00ff */
[----:B------:R-:W-:-:S04]  /*4560*/  ISETP.GT.U32.AND P0, PT, R4, 0x7f800000, PT ;  /* 0x7f8000000400780c */ /* 0x000fc80003f04070 */
[----:B------:R-:W-:-:S09]  /*4570*/  SEL R0, R0, 0x7c, P0 ;  /* 0x0000007c00007807 */ /* 0x000fd20000000000 */
.L_x_36918:
[----:B------:R-:W-:Y:S05]  /*4580*/  BSYNC B0 ;  /* 0x0000000000007941 */ /* 0x000fea0003800000 */
.L_x_36916:
[----:B------:R-:W-:-:S04]  /*4590*/  LOP3.LUT R3, R5, 0x80000000, RZ, 0xc0, !PT ;  /* 0x8000000005037812 */ /* 0x000fc800078ec0ff */
[----:B------:R-:W-:-:S04]  /*45a0*/  SHF.R.U32.HI R3, RZ, 0x18, R3 ;  /* 0x00000018ff037819 */ /* 0x000fc80000011603 */
[----:B------:R-:W-:-:S05]  /*45b0*/  LOP3.LUT R3, R0, R3, RZ, 0xfc, !PT ;  /* 0x0000000300037212 */ /* 0x000fca00078efcff */
[----:B------:R0:W-:Y:S01]  /*45c0*/  STG.E.U8 desc[UR36][R8.64], R3 ;  /* 0x0000000308007986 */ /* 0x0001e2000c101124 */
[----:B------:R-:W-:Y:S05]  /*45d0*/  BRA `(.L_x_36897) ;  /* 0x0000000400ac7947 */ /* 0x000fea0003800000 */
.L_x_36912:
[----:B------:R-:W0:Y:S02]  /*45e0*/  I2F.S16 R0, R3 ;  /* 0x0000000300007306 */ /* 0x000e240000101400 */
[----:B0-----:R-:W-:-:S05]  /*45f0*/  F2FP.BF16.F32.PACK_AB R0, RZ, R0 ;  /* 0x00000000ff00723e */ /* 0x001fca00000010ff */
[----:B------:R0:W-:Y:S01]  /*4600*/  STG.E.U16 desc[UR36][R8.64], R0 ;  /* 0x0000000008007986 */ /* 0x0001e2000c101524 */
[----:B------:R-:W-:Y:S05]  /*4610*/  BRA `(.L_x_36897) ;  /* 0x00000004009c7947 */ /* 0x000fea0003800000 */
.L_x_36909:
        /* <DEDUP_REMOVED lines=10> */
.L_x_36921:
        /* <DEDUP_REMOVED lines=17> */
.L_x_36924:
[----:B------:R-:W-:-:S04]  /*47d0*/  LOP3.LUT R3, R3, 0x80000000, RZ, 0xc0, !PT ;  /* 0x8000000003037812 */ /* 0x000fc800078ec0ff */
[----:B------:R-:W-:-:S04]  /*47e0*/  SHF.R.U32.HI R3, RZ, 0x18, R3 ;  /* 0x00000018ff037819 */ /* 0x000fc80000011603 */
[----:B------:R-:W-:-:S04]  /*47f0*/  LOP3.LUT R0, R0, R3, RZ, 0xfc, !PT ;  /* 0x0000000300007212 */ /* 0x000fc800078efcff */
[----:B------:R-:W-:-:S07]  /*4800*/  PRMT R4, R0, 0x7610, R4 ;  /* 0x0000761000047816 */ /* 0x000fce0000000004 */
.L_x_36923:
[----:B------:R-:W-:Y:S05]  /*4810*/  BSYNC B0 ;  /* 0x0000000000007941 */ /* 0x000fea0003800000 */
.L_x_36922:
[----:B------:R4:W-:Y:S01]  /*4820*/  STG.E.U8 desc[UR36][R8.64], R4 ;  /* 0x0000000408007986 */ /* 0x0009e2000c101124 */
[----:B------:R-:W-:Y:S05]  /*4830*/  BRA `(.L_x_36897) ;  /* 0x0000000400147947 */ /* 0x000fea0003800000 */
.L_x_36920:
        /* <DEDUP_REMOVED lines=17> */
.L_x_36927:
[----:B------:R-:W-:-:S04]  /*4950*/  LOP3.LUT R3, R3, 0x80000000, RZ, 0xc0, !PT ;  /* 0x8000000003037812 */ /* 0x000fc800078ec0ff */
[----:B------:R-:W-:-:S04]  /*4960*/  SHF.R.U32.HI R3, RZ, 0x18, R3 ;  /* 0x00000018ff037819 */ /* 0x000fc80000011603 */
[----:B------:R-:W-:-:S04]  /*4970*/  LOP3.LUT R0, R0, R3, RZ, 0xfc, !PT ;  /* 0x0000000300007212 */ /* 0x000fc800078efcff */
[----:B------:R-:W-:-:S07]  /*4980*/  PRMT R4, R0, 0x7610, R4 ;  /* 0x0000761000047816 */ /* 0x000fce0000000004 */
.L_x_36926:
[----:B------:R-:W-:Y:S05]  /*4990*/  BSYNC B0 ;  /* 0x0000000000007941 */ /* 0x000fea0003800000 */
.L_x_36925:
[----:B------:R0:W-:Y:S01]  /*49a0*/  STG.E.U8 desc[UR36][R8.64], R4 ;  /* 0x0000000408007986 */ /* 0x0001e2000c101124 */
[----:B------:R-:W-:Y:S05]  /*49b0*/  BRA `(.L_x_36897) ;  /* 0x0000000000b47947 */ /* 0x000fea0003800000 */
.L_x_36919:
        /* <DEDUP_REMOVED lines=23> */
.L_x_36902:
        /* <DEDUP_REMOVED lines=16> */
.L_x_36930:
[----:B------:R-:W-:Y:S05]  /*4c30*/  BRA `(.L_x_36897) ;  /* 0x0000000000147947 */ /* 0x000fea0003800000 */
.L_x_36929:
[----:B------:R-:W-:Y:S02]  /*4c40*/  IMAD.MOV.U32 R4, RZ, RZ, R3 ;  /* 0x000000ffff047224 */ /* 0x000fe400078e0003 */
[----:B------:R-:W-:-:S05]  /*4c50*/  IMAD.MOV.U32 R5, RZ, RZ, RZ ;  /* 0x000000ffff057224 */ /* 0x000fca00078e00ff */
[----:B------:R3:W-:Y:S01]  /*4c60*/  STG.E.64 desc[UR36][R8.64], R4 ;  /* 0x0000000408007986 */ /* 0x0007e2000c101b24 */
[----:B------:R-:W-:Y:S05]  /*4c70*/  BRA `(.L_x_36897) ;  /* 0x0000000000047947 */ /* 0x000fea0003800000 */
.L_x_36928:
[----:B------:R0:W-:Y:S02]  /*4c80*/  STG.E desc[UR36][R8.64], R3 ;  /* 0x0000000308007986 */ /* 0x0001e4000c101924 */
.L_x_36897:
[----:B------:R-:W-:Y:S05]  /*4c90*/  BSYNC B6 ;  /* 0x0000000000067941 */ /* 0x000fea0003800000 */
.L_x_36896:
        /* <DEDUP_REMOVED lines=23> */
.L_x_36936:
[----:B------:R0:W-:Y:S01]  /*4e10*/  STG.E.U8 desc[UR36][R8.64], R22 ;  /* 0x0000001608007986 */ /* 0x0001e2000c101124 */
[----:B------:R-:W-:Y:S05]  /*4e20*/  BRA `(.L_x_36938) ;  /* 0x0000000c00507947 */ /* 0x000fea0003800000 */
.L_x_36935:
        /* <DEDUP_REMOVED lines=10> */
.L_x_36940:
[----:B------:R0:W-:Y:S01]  /*4ed0*/  STG.E desc[UR36][R8.64], R22 ;  /* 0x0000001608007986 */ /* 0x0001e2000c101924 */
[----:B------:R-:W-:Y:S05]  /*4ee0*/  BRA `(.L_x_36938) ;  /* 0x0000000c00207947 */ /* 0x000fea0003800000 */
.L_x_36939:
[----:B------:R0:W-:Y:S01]  /*4ef0*/  STG.E.U16 desc[UR36][R8.64], R22 ;  /* 0x0000001608007986 */ /* 0x0001e2000c101524 */
[----:B------:R-:W-:Y:S05]  /*4f00*/  BRA `(.L_x_36938) ;  /* 0x0000000c00187947 */ /* 0x000fea0003800000 */
.L_x_36934:
        /* <DEDUP_REMOVED lines=9> */
.L_x_36942:
[----:B------:R-:W0:Y:S02]  /*4fa0*/  I2F.S16 R0, R22 ;  /* 0x0000001600007306 */ /* 0x000e240000101400 */
[----:B0-----:R-:W-:-:S05]  /*4fb0*/  F2FP.F16.F32.PACK_AB R0, RZ, R0 ;  /* 0x00000000ff00723e */ /* 0x001fca00000000ff */
[----:B------:R0:W-:Y:S01]  /*4fc0*/  STG.E.U16 desc[UR36][R8.64], R0 ;  /* 0x0000000008007986 */ /* 0x0001e2000c101524 */
[----:B------:R-:W-:Y:S05]  /*4fd0*/  BRA `(.L_x_36938) ;  /* 0x0000000800e47947 */ /* 0x000fea0003800000 */
.L_x_36941:
        /* <DEDUP_REMOVED lines=10> */
.L_x_36944:
[----:B------:R-:W0:Y:S02]  /*5080*/  I2F.S16 R22, R22 ;  /* 0x0000001600167306 */ /* 0x000e240000101400 */
[----:B0-----:R-:W-:-:S04]  /*5090*/  F2FP.F16.F32.PACK_AB R3, RZ, R22 ;  /* 0x00000016ff03723e */ /* 0x001fc800000000ff */
[----:B------:R-:W-:-:S05]  /*50a0*/  PRMT R3, R3, 0x5410, RZ ;  /* 0x0000541003037816 */ /* 0x000fca00000000ff */
[----:B------:R0:W-:Y:S01]  /*50b0*/  STG.E desc[UR36][R8.64], R3 ;  /* 0x0000000308007986 */ /* 0x0001e2000c101924 */
[----:B------:R-:W-:Y:S05]  /*50c0*/  BRA `(.L_x_36938) ;  /* 0x0000000800a87947 */ /* 0x000fea0003800000 */
.L_x_36943:
[----:B------:R-:W0:Y:S02]  /*50d0*/  I2F.F64.S16 R4, R22 ;  /* 0x0000001600047312 */ /* 0x000e240000101c00 */
[----:B0-----:R0:W-:Y:S01]  /*50e0*/  STG.E.64 desc[UR36][R8.64], R4 ;  /* 0x0000000408007986 */ /* 0x0011e2000c101b24 */
[----:B------:R-:W-:Y:S05]  /*50f0*/  BRA `(.L_x_36938) ;  /* 0x00000008009c7947 */ /* 0x000fea0003800000 */
.L_x_36933:
        /* <DEDUP_REMOVED lines=10> */
.L_x_36947:
[----:B------:R-:W0:Y:S01]  /*51a0*/  I2F.F64.S16 R4, R22 ;  /* 0x0000001600047312 */ /* 0x000e220000101c00 */
[----:B------:R-:W-:-:S05]  /*51b0*/  CS2R R6, SRZ ;  /* 0x0000000000067805 */ /* 0x000fca000001ff00 */
[----:B0-----:R0:W-:Y:S01]  /*51c0*/  STG.E.128 desc[UR36][R8.64], R4 ;  /* 0x0000000408007986 */ /* 0x0011e2000c101d24 */
[----:B------:R-:W-:Y:S05]  /*51d0*/  BRA `(.L_x_36938) ;  /* 0x0000000800647947 */ /* 0x000fea0003800000 */
.L_x_36946:
        /* <DEDUP_REMOVED lines=21> */
.L_x_36951:
[----:B------:R-:W-:Y:S05]  /*5330*/  BSYNC B0 ;  /* 0x0000000000007941 */ /* 0x000fea0003800000 */
.L_x_36950:
[----:B------:R-:W-:-:S05]  /*5340*/  LOP3.LUT R5, R0, R5, RZ, 0xfc, !PT ;  /* 0x0000000500057212 */ /* 0x000fca00078efcff */
[----:B------:R0:W-:Y:S01]  /*5350*/  STG.E.U8 desc[UR36][R8.64], R5 ;  /* 0x0000000508007986 */ /* 0x0001e2000c101124 */
[----:B------:R-:W-:Y:S05]  /*5360*/  BRA `(.L_x_36938) ;  /* 0x0000000800007947 */ /* 0x000fea0003800000 */
.L_x_36949:
        /* <DEDUP_REMOVED lines=13> */
.L_x_36953:
[----:B------:R-:W-:Y:S01]  /*5440*/  IMAD.MOV.U32 R0, RZ, RZ, 0x7f ;  /* 0x0000007fff007424 */ /* 0x000fe200078e00ff */
[----:B------:R-:W-:-:S04]  /*5450*/  ISETP.GT.U32.AND P0, PT, R3, 0x7f800000, PT ;  /* 0x7f8000000300780c */ /* 0x000fc80003f04070 */
[----:B------:R-:W-:-:S09]  /*5460*/  SEL R0, R0, 0x7c, P0 ;  /* 0x0000007c00007807 */ /* 0x000fd20000000000 */
.L_x_36954:
[----:B------:R-:W-:Y:S05]  /*5470*/  BSYNC B0 ;  /* 0x0000000000007941 */ /* 0x000fea0003800000 */
.L_x_36952:
[----:B------:R-:W-:-:S04]  /*5480*/  LOP3.LUT R3, R5, 0x80000000, RZ, 0xc0, !PT ;  /* 0x8000000005037812 */ /* 0x000fc800078ec0ff */
[----:B------:R-:W-:-:S04]  /*5490*/  SHF.R.U32.HI R3, RZ, 0x18, R3 ;  /* 0x00000018ff037819 */ /* 0x000fc80000011603 */
[----:B------:R-:W-:-:S05]  /*54a0*/  LOP3.LUT R3, R0, R3, RZ, 0xfc, !PT ;  /* 0x0000000300037212 */ /* 0x000fca00078efcff */
[----:B------:R0:W-:Y:S01]  /*54b0*/  STG.E.U8 desc[UR36][R8.64], R3 ;  /* 0x0000000308007986 */ /* 0x0001e2000c101124 */
[----:B------:R-:W-:Y:S05]  /*54c0*/  BRA `(.L_x_36938) ;  /* 0x0000000400a87947 */ /* 0x000fea0003800000 */
.L_x_36948:
[----:B------:R-:W0:Y:S02]  /*54d0*/  I2F.S16 R0, R22 ;  /* 0x0000001600007306 */ /* 0x000e240000101400 */
[----:B0-----:R-:W-:-:S05]  /*54e0*/  F2FP.BF16.F32.PACK_AB R0, RZ, R0 ;  /* 0x00000000ff00723e */ /* 0x001fca00000010ff */
[----:B------:R0:W-:Y:S01]  /*54f0*/  STG.E.U16 desc[UR36][R8.64], R0 ;  /* 0x0000000008007986 */ /* 0x0001e2000c101524 */
[----:B------:R-:W-:Y:S05]  /*5500*/  BRA `(.L_x_36938) ;  /* 0x0000000400987947 */ /* 0x000fea0003800000 */
.L_x_36945:
        /* <DEDUP_REMOVED lines=10> */
.L_x_36957:
        /* <DEDUP_REMOVED lines=17> */
.L_x_36960:
[----:B------:R-:W-:-:S04]  /*56c0*/  LOP3.LUT R3, R5, 0x80000000, RZ, 0xc0, !PT ;  /* 0x8000000005037812 */ /* 0x000fc800078ec0ff */
[----:B------:R-:W-:-:S04]  /*56d0*/  SHF.R.U32.HI R3, RZ, 0x18, R3 ;  /* 0x00000018ff037819 */ /* 0x000fc80000011603 */
[----:B------:R-:W-:-:S04]  /*56e0*/  LOP3.LUT R0, R0, R3, RZ, 0xfc, !PT ;  /* 0x0000000300007212 */ /* 0x000fc800078efcff */
[----:B------:R-:W-:-:S07]  /*56f0*/  PRMT R4, R0, 0x7610, R4 ;  /* 0x0000761000047816 */ /* 0x000fce0000000004 */
.L_x_36959:
[----:B------:R-:W-:Y:S05]  /*5700*/  BSYNC B0 ;  /* 0x0000000000007941 */ /* 0x000fea0003800000 */
.L_x_36958:
[----:B------:R3:W-:Y:S01]  /*5710*/  STG.E.U8 desc[UR36][R8.64], R4 ;  /* 0x0000000408007986 */ /* 0x0007e2000c101124 */
[----:B------:R-:W-:Y:S05]  /*5720*/  BRA `(.L_x_36938) ;  /* 0x0000000400107947 */ /* 0x000fea0003800000 */
.L_x_36956:
        /* <DEDUP_REMOVED lines=17> */
.L_x_36963:
[----:B------:R-:W-:-:S04]  /*5840*/  LOP3.LUT R3, R5, 0x80000000, RZ, 0xc0, !PT ;  /* 0x8000000005037812 */ /* 0x000fc800078ec0ff */
[----:B------:R-:W-:-:S04]  /*5850*/  SHF.R.U32.HI R3, RZ, 0x18, R3 ;  /* 0x00000018ff037819 */ /* 0x000fc80000011603 */
[----:B------:R-:W-:-:S04]  /*5860*/  LOP3.LUT R0, R0, R3, RZ, 0xfc, !PT ;  /* 0x0000000300007212 */ /* 0x000fc800078efcff */
[----:B------:R-:W-:-:S07]  /*5870*/  PRMT R4, R0, 0x7610, R4 ;  /* 0x0000761000047816 */ /* 0x000fce0000000004 */
.L_x_36962:
[----:B------:R-:W-:Y:S05]  /*5880*/  BSYNC B0 ;  /* 0x0000000000007941 */ /* 0x000fea0003800000 */
.L_x_36961:
[----:B------:R0:W-:Y:S01]  /*5890*/  STG.E.U8 desc[UR36][R8.64], R4 ;  /* 0x0000000408007986 */ /* 0x0001e2000c101124 */
[----:B------:R-:W-:Y:S05]  /*58a0*/  BRA `(.L_x_36938) ;  /* 0x0000000000b07947 */ /* 0x000fea0003800000 */
.L_x_36955:
        /* <DEDUP_REMOVED lines=22> */
.L_x_36937:
        /* <DEDUP_REMOVED lines=16> */
.L_x_36966:
[----:B------:R-:W-:Y:S05]  /*5b10*/  BRA `(.L_x_36938) ;  /* 0x0000000000147947 */ /* 0x000fea0003800000 */
.L_x_36965:
[----:B------:R-:W-:Y:S02]  /*5b20*/  IMAD.MOV.U32 R4, RZ, RZ, R22 ;  /* 0x000000ffff047224 */ /* 0x000fe400078e0016 */
[----:B------:R-:W-:-:S05]  /*5b30*/  IMAD.MOV.U32 R5, RZ, RZ, RZ ;  /* 0x000000ffff057224 */ /* 0x000fca00078e00ff */
[----:B------:R2:W-:Y:S01]  /*5b40*/  STG.E.64 desc[UR36][R8.64], R4 ;  /* 0x0000000408007986 */ /* 0x0005e2000c101b24 */
[----:B------:R-:W-:Y:S05]  /*5b50*/  BRA `(.L_x_36938) ;  /* 0x0000000000047947 */ /* 0x000fea0003800000 */
.L_x_36964:
[----:B------:R0:W-:Y:S02]  /*5b60*/  STG.E desc[UR36][R8.64], R22 ;  /* 0x0000001608007986 */ /* 0x0001e4000c101924 */
.L_x_36938:
        /* <DEDUP_REMOVED lines=23> */
.L_x_36970:
[----:B------:R3:W-:Y:S01]  /*5ce0*/  STG.E.U8 desc[UR36][R8.64], R18 ;  /* 0x0000001208007986 */ /* 0x0007e2000c101124 */
[----:B------:R-:W-:Y:S05]  /*5cf0*/  BRA `(.L_x_36972) ;  /* 0x0000000c00507947 */ /* 0x000fea0003800000 */
.L_x_36969:
        /* <DEDUP_REMOVED lines=10> */
.L_x_36974:
[----:B------:R2:W-:Y:S01]  /*5da0*/  STG.E desc[UR36][R8.64], R18 ;  /* 0x0000001208007986 */ /* 0x0005e2000c101924 */
[----:B------:R-:W-:Y:S05]  /*5db0*/  BRA `(.L_x_36972) ;  /* 0x0000000c00207947 */ /* 0x000fea0003800000 */
.L_x_36973:
[----:B------:R0:W-:Y:S01]  /*5dc0*/  STG.E.U16 desc[UR36][R8.64], R18 ;  /* 0x0000001208007986 */ /* 0x0001e2000c101524 */
[----:B------:R-:W-:Y:S05]  /*5dd0*/  BRA `(.L_x_36972) ;  /* 0x0000000c00187947 */ /* 0x000fea0003800000 */
.L_x_36968:
        /* <DEDUP_REMOVED lines=9> */
.L_x_36976:
[----:B------:R-:W0:Y:S02]  /*5e70*/  I2F.S16 R0, R18 ;  /* 0x0000001200007306 */ /* 0x000e240000101400 */
[----:B0-----:R-:W-:-:S05]  /*5e80*/  F2FP.F16.F32.PACK_AB R0, RZ, R0 ;  /* 0x00000000ff00723e */ /* 0x001fca00000000ff */
[----:B------:R0:W-:Y:S01]  /*5e90*/  STG.E.U16 desc[UR36][R8.64], R0 ;  /* 0x0000000008007986 */ /* 0x0001e2000c101524 */
[----:B------:R-:W-:Y:S05]  /*5ea0*/  BRA `(.L_x_36972) ;  /* 0x0000000800e47947 */ /* 0x000fea0003800000 */
.L_x_36975:
        /* <DEDUP_REMOVED lines=10> */
.L_x_36978:
[----:B------:R-:W0:Y:S02]  /*5f50*/  I2F.S16 R18, R18 ;  /* 0x0000001200127306 */ /* 0x000e240000101400 */
[----:B0-----:R-:W-:-:S04]  /*5f60*/  F2FP.F16.F32.PACK_AB R3, RZ, R18 ;  /* 0x00000012ff03723e */ /* 0x001fc800000000ff */
[----:B------:R-:W-:-:S05]  /*5f70*/  PRMT R3, R3, 0x5410, RZ ;  /* 0x0000541003037816 */ /* 0x000fca00000000ff */
[----:B------:R0:W-:Y:S01]  /*5f80*/  STG.E desc[UR36][R8.64], R3 ;  /* 0x0000000308007986 */ /* 0x0001e2000c101924 */
[----:B------:R-:W-:Y:S05]  /*5f90*/  BRA `(.L_x_36972) ;  /* 0x0000000800a87947 */ /* 0x000fea0003800000 */
.L_x_36977:
[----:B------:R-:W0:Y:S02]  /*5fa0*/  I2F.F64.S16 R4, R18 ;  /* 0x0000001200047312 */ /* 0x000e240000101c00 */
[----:B0-----:R0:W-:Y:S01]  /*5fb0*/  STG.E.64 desc[UR36][R8.64], R4 ;  /* 0x0000000408007986 */ /* 0x0011e2000c101b24 */
[----:B------:R-:W-:Y:S05]  /*5fc0*/  BRA `(.L_x_36972) ;  /* 0x00000008009c7947 */ /* 0x000fea0003800000 */
.L_x_36967:
        /* <DEDUP_REMOVED lines=10> */
.L_x_36981:
[----:B------:R-:W0:Y:S01]  /*6070*/  I2F.F64.S16 R4, R18 ;  /* 0x0000001200047312 */ /* 0x000e220000101c00 */
[----:B------:R-:W-:-:S05]  /*6080*/  CS2R R6, SRZ ;  /* 0x0000000000067805 */ /* 0x000fca000001ff00 */
[----:B0-----:R0:W-:Y:S01]  /*6090*/  STG.E.128 desc[UR36][R8.64], R4 ;  /* 0x0000000408007986 */ /* 0x0011e2000c101d24 */
[----:B------:R-:W-:Y:S05]  /*60a0*/  BRA `(.L_x_36972) ;  /* 0x0000000800647947 */ /* 0x000fea0003800000 */
.L_x_36980:
        /* <DEDUP_REMOVED lines=21> */
.L_x_36985:
[----:B------:R-:W-:Y:S05]  /*6200*/  BSYNC B0 ;  /* 0x0000000000007941 */ /* 0x000fea0003800000 */
.L_x_36984:
[----:B------:R-:W-:-:S05]  /*6210*/  LOP3.LUT R5, R0, R5, RZ, 0xfc, !PT ;  /* 0x0000000500057212 */ /* 0x000fca00078efcff */
[----:B------:R0:W-:Y:S01]  /*6220*/  STG.E.U8 desc[UR36][R8.64], R5 ;  /* 0x0000000508007986 */ /* 0x0001e2000c101124 */
[----:B------:R-:W-:Y:S05]  /*6230*/  BRA `(.L_x_36972) ;  /* 0x0000000800007947 */ /* 0x000fea0003800000 */
.L_x_36983:
        /* <DEDUP_REMOVED lines=13> */
.L_x_36987:
[----:B------:R-:W-:Y:S01]  /*6310*/  IMAD.MOV.U32 R0, RZ, RZ, 0x7f ;  /* 0x0000007fff007424 */ /* 0x000fe200078e00ff */
[----:B------:R-:W-:-:S04]  /*6320*/  ISETP.GT.U32.AND P0, PT, R3, 0x7f800000, PT ;  /* 0x7f8000000300780c */ /* 0x000fc80003f04070 */
[----:B------:R-:W-:-:S09]  /*6330*/  SEL R0, R0, 0x7c, P0 ;  /* 0x0000007c00007807 */ /* 0x000fd20000000000 */
.L_x_36988:
[----:B------:R-:W-:Y:S05]  /*6340*/  BSYNC B0 ;  /* 0x0000000000007941 */ /* 0x000fea0003800000 */
.L_x_36986:
[----:B------:R-:W-:-:S04]  /*6350*/  LOP3.LUT R3, R5, 0x80000000, RZ, 0xc0, !PT ;  /* 0x8000000005037812 */ /* 0x000fc800078ec0ff */
[----:B------:R-:W-:-:S04]  /*6360*/  SHF.R.U32.HI R3, RZ, 0x18, R3 ;  /* 0x00000018ff037819 */ /* 0x000fc80000011603 */
[----:B------:R-:W-:-:S05]  /*6370*/  LOP3.LUT R3, R0, R3, RZ, 0xfc, !PT ;  /* 0x0000000300037212 */ /* 0x000fca00078efcff */
[----:B------:R0:W-:Y:S01]  /*6380*/  STG.E.U8 desc[UR36][R8.64], R3 ;  /* 0x0000000308007986 */ /* 0x0001e2000c101124 */
[----:B------:R-:W-:Y:S05]  /*6390*/  BRA `(.L_x_36972) ;  /* 0x0000000400a87947 */ /* 0x000fea0003800000 */
.L_x_36982:
[----:B------:R-:W0:Y:S02]  /*63a0*/  I2F.S16 R0, R18 ;  /* 0x0000001200007306 */ /* 0x000e240000101400 */
[----:B0-----:R-:W-:-:S05]  /*63b0*/  F2FP.BF16.F32.PACK_AB R0, RZ, R0 ;  /* 0x00000000ff00723e */ /* 0x001fca00000010ff */
[----:B------:R0:W-:Y:S01]  /*63c0*/  STG.E.U16 desc[UR36][R8.64], R0 ;  /* 0x0000000008007986 */ /* 0x0001e2000c101524 */
[----:B------:R-:W-:Y:S05]  /*63d0*/  BRA `(.L_x_36972) ;  /* 0x0000000400987947 */ /* 0x000fea0003800000 */
.L_x_36979:
        /* <DEDUP_REMOVED lines=10> */
.L_x_36991:
        /* <DEDUP_REMOVED lines=17> */
.L_x_36994:
[----:B------:R-:W-:-:S04]  /*6590*/  LOP3.LUT R3, R5, 0x80000000, RZ, 0xc0, !PT ;  /* 0x8000000005037812 */ /* 0x000fc800078ec0ff */
[----:B------:R-:W-:-:S04]  /*65a0*/  SHF.R.U32.HI R3, RZ, 0x18, R3 ;  /* 0x00000018ff037819 */ /* 0x000fc80000011603 */
[----:B------:R-:W-:-:S04]  /*65b0*/  LOP3.LUT R0, R0, R3, RZ, 0xfc, !PT ;  /* 0x0000000300007212 */ /* 0x000fc800078efcff */
[----:B------:R-:W-:-:S07]  /*65c0*/  PRMT R4, R0, 0x7610, R4 ;  /* 0x0000761000047816 */ /* 0x000fce0000000004 */
.L_x_36993:
[----:B------:R-:W-:Y:S05]  /*65d0*/  BSYNC B0 ;  /* 0x0000000000007941 */ /* 0x000fea0003800000 */
.L_x_36992:
[----:B------:R0:W-:Y:S01]  /*65e0*/  STG.E.U8 desc[UR36][R8.64], R4 ;  /* 0x0000000408007986 */ /* 0x0001e2000c101124 */
[----:B------:R-:W-:Y:S05]  /*65f0*/  BRA `(.L_x_36972) ;  /* 0x0000000400107947 */ /* 0x000fea0003800000 */
.L_x_36990:
        /* <DEDUP_REMOVED lines=17> */
.L_x_36997:
[----:B------:R-:W-:-:S04]  /*6710*/  LOP3.LUT R3, R5, 0x80000000, RZ, 0xc0, !PT ;  /* 0x8000000005037812 */ /* 0x000fc800078ec0ff */
[----:B------:R-:W-:-:S04]  /*6720*/  SHF.R.U32.HI R3, RZ, 0x18, R3 ;  /* 0x00000018ff037819 */ /* 0x000fc80000011603 */
[----:B------:R-:W-:-:S04]  /*6730*/  LOP3.LUT R0, R0, R3, RZ, 0xfc, !PT ;  /* 0x0000000300007212 */ /* 0x000fc800078efcff */
[----:B------:R-:W-:-:S07]  /*6740*/  PRMT R4, R0, 0x7610, R4 ;  /* 0x0000761000047816 */ /* 0x000fce0000000004 */
.L_x_36996:
[----:B------:R-:W-:Y:S05]  /*6750*/  BSYNC B0 ;  /* 0x0000000000007941 */ /* 0x000fea0003800000 */
.L_x_36995:
[----:B------:R0:W-:Y:S01]  /*6760*/  STG.E.U8 desc[UR36][R8.64], R4 ;  /* 0x0000000408007986 */ /* 0x0001e2000c101124 */
[----:B------:R-:W-:Y:S05]  /*6770*/  BRA `(.L_x_36972) ;  /* 0x0000000000b07947 */ /* 0x000fea0003800000 */
.L_x_36989:
        /* <DEDUP_REMOVED lines=22> */
.L_x_36971:
        /* <DEDUP_REMOVED lines=16> */
.L_x_37000:
[----:B------:R-:W-:Y:S05]  /*69e0*/  BRA `(.L_x_36972) ;  /* 0x0000000000147947 */ /* 0x000fea0003800000 */
.L_x_36999:
[----:B------:R-:W-:Y:S02]  /*69f0*/  IMAD.MOV.U32 R4, RZ, RZ, R18 ;  /* 0x000000ffff047224 */ /* 0x000fe400078e0012 */
[----:B------:R-:W-:-:S05]  /*6a00*/  IMAD.MOV.U32 R5, RZ, RZ, RZ ;  /* 0x000000ffff057224 */ /* 0x000fca00078e00ff */
[----:B------:R0:W-:Y:S01]  /*6a10*/  STG.E.64 desc[UR36][R8.64], R4 ;  /* 0x0000000408007986 */ /* 0x0001e2000c101b24 */
[----:B------:R-:W-:Y:S05]  /*6a20*/  BRA `(.L_x_36972) ;  /* 0x0000000000047947 */ /* 0x000fea0003800000 */
.L_x_36998:
[----:B------:R0:W-:Y:S02]  /*6a30*/  STG.E desc[UR36][R8.64], R18 ;  /* 0x0000001208007986 */ /* 0x0001e4000c101924 */
.L_x_36972:
[----:B------:R-:W-:-:S07]  /*6a40*/  VIADD R2, R2, 0x80 ;  /* 0x0000008002027836 */ /* 0x000fce0000000000 */
.L_x_36932:
[----:B------:R-:W-:Y:S05]  /*6a50*/  BSYNC B6 ;  /* 0x0000000000067941 */ /* 0x000fea0003800000 */
.L_x_36931:
        /* <DEDUP_REMOVED lines=21> */
.L_x_37004:
[----:B------:R-:W-:Y:S01]  /*6bb0*/  STG.E.U8 desc[UR36][R2.64], R16 ;  /* 0x0000001002007986 */ /* 0x000fe2000c101124 */
[----:B------:R-:W-:Y:S05]  /*6bc0*/  EXIT ;  /* 0x000000000000794d */ /* 0x000fea0003800000 */
.L_x_37003:
        /* <DEDUP_REMOVED lines=9> */
.L_x_37007:
[----:B------:R-:W-:Y:S01]  /*6c60*/  STG.E desc[UR36][R2.64], R16 ;  /* 0x0000001002007986 */ /* 0x000fe2000c101924 */
[----:B------:R-:W-:Y:S05]  /*6c70*/  EXIT ;  /* 0x000000000000794d */ /* 0x000fea0003800000 */
.L_x_37006:
[----:B------:R-:W-:Y:S01]  /*6c80*/  STG.E.U16 desc[UR36][R2.64], R16 ;  /* 0x0000001002007986 */ /* 0x000fe2000c101524 */
[----:B------:R-:W-:Y:S05]  /*6c90*/  EXIT ;  /* 0x000000000000794d */ /* 0x000fea0003800000 */
.L_x_37002:
        /* <DEDUP_REMOVED lines=9> */
.L_x_37009:
[----:B------:R-:W0:Y:S02]  /*6d30*/  I2F.S16 R0, R16 ;  /* 0x0000001000007306 */ /* 0x000e240000101400 */
[----:B0-----:R-:W-:-:S05]  /*6d40*/  F2FP.F16.F32.PACK_AB R0, RZ, R0 ;  /* 0x00000000ff00723e */ /* 0x001fca00000000ff */
[----:B------:R-:W-:Y:S01]  /*6d50*/  STG.E.U16 desc[UR36][R2.64], R0 ;  /* 0x0000000002007986 */ /* 0x000fe2000c101524 */
[----:B------:R-:W-:Y:S05]  /*6d60*/  EXIT ;  /* 0x000000000000794d */ /* 0x000fea0003800000 */
.L_x_37008:
        /* <DEDUP_REMOVED lines=10> */
.L_x_37011:
[----:B------:R-:W0:Y:S02]  /*6e10*/  I2F.S16 R16, R16 ;  /* 0x0000001000107306 */ /* 0x000e240000101400 */
[----:B0-----:R-:W-:-:S04]  /*6e20*/  F2FP.F16.F32.PACK_AB R5, RZ, R16 ;  /* 0x00000010ff05723e */ /* 0x001fc800000000ff */
[----:B------:R-:W-:-:S05]  /*6e30*/  PRMT R5, R5, 0x5410, RZ ;  /* 0x0000541005057816 */ /* 0x000fca00000000ff */
[----:B------:R-:W-:Y:S01]  /*6e40*/  STG.E desc[UR36][R2.64], R5 ;  /* 0x0000000502007986 */ /* 0x000fe2000c101924 */
[----:B------:R-:W-:Y:S05]  /*6e50*/  EXIT ;  /* 0x000000000000794d */ /* 0x000fea0003800000 */
.L_x_37010:
[----:B------:R-:W0:Y:S02]  /*6e60*/  I2F.F64.S16 R16, R16 ;  /* 0x0000001000107312 */ /* 0x000e240000101c00 */
[----:B0-----:R-:W-:Y:S01]  /*6e70*/  STG.E.64 desc[UR36][R2.64], R16 ;  /* 0x0000001002007986 */ /* 0x001fe2000c101b24 */
[----:B------:R-:W-:Y:S05]  /*6e80*/  EXIT ;  /* 0x000000000000794d */ /* 0x000fea0003800000 */
.L_x_37001:
        /* <DEDUP_REMOVED lines=10> */
.L_x_37014:
[----:B------:R-:W0:Y:S01]  /*6f30*/  I2F.F64.S16 R16, R16 ;  /* 0x0000001000107312 */ /* 0x000e220000101c00 */
[----:B------:R-:W-:-:S05]  /*6f40*/  CS2R R18, SRZ ;  /* 0x0000000000127805 */ /* 0x000fca000001ff00 */
[----:B0-----:R-:W-:Y:S01]  /*6f50*/  STG.E.128 desc[UR36][R2.64], R16 ;  /* 0x0000001002007986 */ /* 0x001fe2000c101d24 */
[----:B------:R-:W-:Y:S05]  /*6f60*/  EXIT ;  /* 0x000000000000794d */ /* 0x000fea0003800000 */
.L_x_37013:
        /* <DEDUP_REMOVED lines=21> */
.L_x_37018:
[----:B------:R-:W-:Y:S05]  /*70c0*/  BSYNC B0 ;  /* 0x0000000000007941 */ /* 0x000fea0003800000 */
.L_x_37017:
[----:B------:R-:W-:-:S05]  /*70d0*/  LOP3.LUT R5, R0, R5, RZ, 0xfc, !PT ;  /* 0x0000000500057212 */ /* 0x000fca00078efcff */
[----:B------:R-:W-:Y:S01]  /*70e0*/  STG.E.U8 desc[UR36][R2.64], R5 ;  /* 0x0000000502007986 */ /* 0x000fe2000c101124 */
[----:B------:R-:W-:Y:S05]  /*70f0*/  EXIT ;  /* 0x000000000000794d */ /* 0x000fea0003800000 */
.L_x_37016:
        /* <DEDUP_REMOVED lines=13> */
.L_x_37020:
[----:B------:R-:W-:Y:S01]  /*71d0*/  IMAD.MOV.U32 R0, RZ, RZ, 0x7f ;  /* 0x0000007fff007424 */ /* 0x000fe200078e00ff */
[----:B------:R-:W-:-:S04]  /*71e0*/  ISETP.GT.U32.AND P0, PT, R4, 0x7f800000, PT ;  /* 0x7f8000000400780c */ /* 0x000fc80003f04070 */
[----:B------:R-:W-:-:S09]  /*71f0*/  SEL R0, R0, 0x7c, P0 ;  /* 0x0000007c00007807 */ /* 0x000fd20000000000 */
.L_x_37021:
[----:B------:R-:W-:Y:S05]  /*7200*/  BSYNC B0 ;  /* 0x0000000000007941 */ /* 0x000fea0003800000 */
.L_x_37019:
[----:B------:R-:W-:-:S04]  /*7210*/  LOP3.LUT R4, R5, 0x80000000, RZ, 0xc0, !PT ;  /* 0x8000000005047812 */ /* 0x000fc800078ec0ff */
[----:B------:R-:W-:-:S04]  /*7220*/  SHF.R.U32.HI R5, RZ, 0x18, R4 ;  /* 0x00000018ff057819 */ /* 0x000fc80000011604 */
[----:B------:R-:W-:-:S05]  /*7230*/  LOP3.LUT R5, R0, R5, RZ, 0xfc, !PT ;  /* 0x0000000500057212 */ /* 0x000fca00078efcff */
[----:B------:R-:W-:Y:S01]  /*7240*/  STG.E.U8 desc[UR36][R2.64], R5 ;  /* 0x0000000502007986 */ /* 0x000fe2000c101124 */
[----:B------:R-:W-:Y:S05]  /*7250*/  EXIT ;  /* 0x000000000000794d */ /* 0x000fea0003800000 */
.L_x_37015:
[----:B------:R-:W0:Y:S02]  /*7260*/  I2F.S16 R0, R16 ;  /* 0x0000001000007306 */ /* 0x000e240000101400 */
[----:B0-----:R-:W-:-:S05]  /*7270*/  F2FP.BF16.F32.PACK_AB R0, RZ, R0 ;  /* 0x00000000ff00723e */ /* 0x001fca00000010ff */
[----:B------:R-:W-:Y:S01]  /*7280*/  STG.E.U16 desc[UR36][R2.64], R0 ;  /* 0x0000000002007986 */ /* 0x000fe2000c101524 */
[----:B------:R-:W-:Y:S05]  /*7290*/  EXIT ;  /* 0x000000000000794d */ /* 0x000fea0003800000 */
.L_x_37012:
        /* <DEDUP_REMOVED lines=10> */
.L_x_37024:
        /* <DEDUP_REMOVED lines=17> */
.L_x_37027:
[----:B------:R-:W-:-:S04]  /*7450*/  LOP3.LUT R0, R7, 0x80000000, RZ, 0xc0, !PT ;  /* 0x8000000007007812 */ /* 0x000fc800078ec0ff */
[----:B------:R-:W-:-:S04]  /*7460*/  SHF.R.U32.HI R5, RZ, 0x18, R0 ;  /* 0x00000018ff057819 */ /* 0x000fc80000011600 */
[----:B------:R-:W-:-:S04]  /*7470*/  LOP3.LUT R4, R4, R5, RZ, 0xfc, !PT ;  /* 0x0000000504047212 */ /* 0x000fc800078efcff */
[----:B------:R-:W-:-:S07]  /*7480*/  PRMT R0, R4, 0x7610, R0 ;  /* 0x0000761004007816 */ /* 0x000fce0000000000 */
.L_x_37026:
[----:B------:R-:W-:Y:S05]  /*7490*/  BSYNC B0 ;  /* 0x0000000000007941 */ /* 0x000fea0003800000 */
.L_x_37025:
[----:B------:R-:W-:Y:S01]  /*74a0*/  STG.E.U8 desc[UR36][R2.64], R0 ;  /* 0x0000000002007986 */ /* 0x000fe2000c101124 */
[----:B------:R-:W-:Y:S05]  /*74b0*/  EXIT ;  /* 0x000000000000794d */ /* 0x000fea0003800000 */
.L_x_37023:
        /* <DEDUP_REMOVED lines=17> */
.L_x_37030:
[----:B------:R-:W-:-:S04]  /*75d0*/  LOP3.LUT R0, R7, 0x80000000, RZ, 0xc0, !PT ;  /* 0x8000000007007812 */ /* 0x000fc800078ec0ff */
[----:B------:R-:W-:-:S04]  /*75e0*/  SHF.R.U32.HI R5, RZ, 0x18, R0 ;  /* 0x00000018ff057819 */ /* 0x000fc80000011600 */
[----:B------:R-:W-:-:S04]  /*75f0*/  LOP3.LUT R4, R4, R5, RZ, 0xfc, !PT ;  /* 0x0000000504047212 */ /* 0x000fc800078efcff */
[----:B------:R-:W-:-:S07]  /*7600*/  PRMT R0, R4, 0x7610, R0 ;  /* 0x0000761004007816 */ /* 0x000fce0000000000 */
.L_x_37029:
[----:B------:R-:W-:Y:S05]  /*7610*/  BSYNC B0 ;  /* 0x0000000000007941 */ /* 0x000fea0003800000 */
.L_x_37028:
[----:B------:R-:W-:Y:S01]  /*7620*/  STG.E.U8 desc[UR36][R2.64], R0 ;  /* 0x0000000002007986 */ /* 0x000fe2000c101124 */
[----:B------:R-:W-:Y:S05]  /*7630*/  EXIT ;  /* 0x000000000000794d */ /* 0x000fea0003800000 */
.L_x_37022:
        /* <DEDUP_REMOVED lines=22> */
.L_x_37005:
        /* <DEDUP_REMOVED lines=16> */
.L_x_37033:
[----:B------:R-:W-:Y:S05]  /*78a0*/  EXIT ;  /* 0x000000000000794d */ /* 0x000fea0003800000 */
.L_x_37032:
[----:B------:R-:W-:-:S05]  /*78b0*/  IMAD.MOV.U32 R17, RZ, RZ, RZ ;  /* 0x000000ffff117224 */ /* 0x000fca00078e00ff */
[----:B------:R-:W-:Y:S01]  /*78c0*/  STG.E.64 desc[UR36][R2.64], R16 ;  /* 0x0000001002007986 */ /* 0x000fe2000c101b24 */
[----:B------:R-:W-:Y:S05]  /*78d0*/  EXIT ;  /* 0x000000000000794d */ /* 0x000fea0003800000 */
.L_x_37031:
[----:B------:R-:W-:Y:S01]  /*78e0*/  STG.E desc[UR36][R2.64], R16 ;  /* 0x0000001002007986 */ /* 0x000fe2000c101924 */
[----:B------:R-:W-:Y:S05]  /*78f0*/  EXIT ;  /* 0x000000000000794d */ /* 0x000fea0003800000 */
.L_x_37034:
        /* <DEDUP_REMOVED lines=16> */
.L_x_44100:


//--------------------- .text._ZN2at6native18elementwise_kernelILi128ELi4EZNS0_22gpu_kernel_impl_nocastINS0_13AUnaryFunctorIssbZZZNS0_23logical_and_kernel_cudaERNS_14TensorIteratorEENKUlvE0_clEvENKUlvE3_clEvEUlssE_EEEEvRNS_18TensorIteratorBaseERKT_EUliE_EEviT1_ --------------------------
	.section	.text._ZN2at6native18elementwise_kernelILi128ELi4EZNS0_22gpu_kernel_impl_nocastINS0_13AUnaryFunctorIssbZZZNS0_23logical_and_kernel_cudaERNS_14TensorIteratorEENKUlvE0_clEvENKUlvE3_clEvEUlssE_EEEEvRNS_18TensorIteratorBaseERKT_EUliE_EEviT1_,"ax",@progbits
	.align	128
        .global         _ZN2at6native18elementwise_kernelILi128ELi4EZNS0_22gpu_kernel_impl_nocastINS0_13AUnaryFunctorIssbZZZNS0_23logical_and_kernel_cudaERNS_14TensorIteratorEENKUlvE0_clEvENKUlvE3_clEvEUlssE_EEEEvRNS_18TensorIteratorBaseERKT_EUliE_EEviT1_
        .type           _ZN2at6native18elementwise_kernelILi128ELi4EZNS0_22gpu_kernel_impl_nocastINS0_13AUnaryFunctorIssbZZZNS0_23logical_and_kernel_cudaERNS_14TensorIteratorEENKUlvE0_clEvENKUlvE3_clEvEUlssE_EEEEvRNS_18TensorIteratorBaseERKT_EUliE_EEviT1_,@function
        .size           _ZN2at6native18elementwise_kernelILi128ELi4EZNS0_22gpu_kernel_impl_nocastINS0_13AUnaryFunctorIssbZZZNS0_23logical_and_kernel_cudaERNS_14TensorIteratorEENKUlvE0_clEvENKUlvE3_clEvEUlssE_EEEEvRNS_18TensorIteratorBaseERKT_EUliE_EEviT1_,(.L_x_44101 - _ZN2at6native18elementwise_kernelILi128ELi4EZNS0_22gpu_kernel_impl_nocastINS0_13AUnaryFunctorIssbZZZNS0_23logical_and_kernel_cudaERNS_14TensorIteratorEENKUlvE0_clEvENKUlvE3_clEvEUlssE_EEEEvRNS_18TensorIteratorBaseERKT_EUliE_EEviT1_)
        .other          _ZN2at6native18elementwise_kernelILi128ELi4EZNS0_22gpu_kernel_impl_nocastINS0_13AUnaryFunctorIssbZZZNS0_23logical_and_kernel_cudaERNS_14TensorIteratorEENKUlvE0_clEvENKUlvE3_clEvEUlssE_EEEEvRNS_18TensorIteratorBaseERKT_EUliE_EEviT1_,@"STO_CUDA_ENTRY STV_DEFAULT"
_ZN2at6native18elementwise_kernelILi128ELi4EZNS0_22gpu_kernel_impl_nocastINS0_13AUnaryFunctorIssbZZZNS0_23logical_and_kernel_cudaERNS_14TensorIteratorEENKUlvE0_clEvENKUlvE3_clEvEUlssE_EEEEvRNS_18TensorIteratorBaseERKT_EUliE_EEviT1_:
.text._ZN2at6native18elementwise_kernelILi128ELi4EZNS0_22gpu_kernel_impl_nocastINS0_13AUnaryFunctorIssbZZZNS0_23logical_and_kernel_cudaERNS_14TensorIteratorEENKUlvE0_clEvENKUlvE3_clEvEUlssE_EEEEvRNS_18TensorIteratorBaseERKT_EUliE_EEviT1_:
        /* <DEDUP_REMOVED lines=311> */
.L_x_37037:
        /* <DEDUP_REMOVED lines=11> */
[----:B--2---:R-:W-:-:S04]  /*1420*/  ISETP.NE.AND P0, PT, R4, RZ, P0 ;  /* 0x000000ff0400720c */ /* 0x004fc80000705270 */
[----:B------:R-:W-:-:S05]  /*1430*/  SEL R7, RZ, 0x1, !P0 ;  /* 0x00000001ff077807 */ /* 0x000fca0004000000 */
[----:B------:R0:W-:Y:S04]  /*1440*/  STG.E.U8 desc[UR6][R2.64], R7 ;  /* 0x0000000702007986 */ /* 0x0001e8000c101106 */
.L_x_37036:
[----:B------:R-:W-:Y:S05]  /*1450*/  BSYNC B0 ;  /* 0x0000000000007941 */ /* 0x000fea0003800000 */
.L_x_37035:
        /* <DEDUP_REMOVED lines=305> */
.L_x_37040:
        /* <DEDUP_REMOVED lines=318> */
.L_x_37041:
        /* <DEDUP_REMOVED lines=11> */
[----:B--2---:R-:W-:-:S04]  /*3c00*/  ISETP.NE.AND P0, PT, R4, RZ, P0 ;  /* 0x000000ff0400720c */ /* 0x004fc80000705270 */
[----:B------:R-:W-:-:S05]  /*3c10*/  SEL R7, RZ, 0x1, !P0 ;  /* 0x00000001ff077807 */ /* 0x000fca0004000000 */
[----:B------:R2:W-:Y:S04]  /*3c20*/  STG.E.U8 desc[UR6][R2.64], R7 ;  /* 0x0000000702007986 */ /* 0x0005e8000c101106 */
.L_x_37039:
[----:B------:R-:W-:Y:S05]  /*3c30*/  BSYNC B0 ;  /* 0x0000000000007941 */ /* 0x000fea0003800000 */
.L_x_37038:
        /* <DEDUP_REMOVED lines=304> */
.L_x_37042:
        /* <DEDUP_REMOVED lines=10> */
[----:B--2---:R-:W-:-:S04]  /*4fe0*/  ISETP.NE.AND P0, PT, R4, RZ, P0 ;  /* 0x000000ff0400720c */ /* 0x004fc80000705270 */
[----:B------:R-:W-:-:S05]  /*4ff0*/  SEL R7, RZ, 0x1, !P0 ;  /* 0x00000001ff077807 */ /* 0x000fca0004000000 */
[----:B------:R-:W-:Y:S01]  /*5000*/  STG.E.U8 desc[UR6][R2.64], R7 ;  /* 0x0000000702007986 */ /* 0x000fe2000c101106 */
[----:B------:R-:W-:Y:S05]  /*5010*/  EXIT ;  /* 0x000000000000794d */ /* 0x000fea0003800000 */
.L_x_37043:
        /* <DEDUP_REMOVED lines=14> */
.L_x_44101:


//--------------------- .text._ZN2at6native27unrolled_elementwise_kernelINS0_13AUnaryFunctorIssbZZZNS0_23logical_and_kernel_cudaERNS_14TensorIteratorEENKUlvE0_clEvENKUlvE3_clEvEUlssE_EESt5arrayIPcLm2EELi4E23TrivialOffsetCalculatorILi1EjESD_NS0_6memory15LoadWithoutCastENSE_16StoreWithoutCastEEEviT_T0_T2_T3_T4_T5_ --------------------------
	.section	.text._ZN2at6native27unrolled_elementwise_kernelINS0_13AUnaryFunctorIssbZZZNS0_23logical_and_kernel_cudaERNS_14TensorIteratorEENKUlvE0_clEvENKUlvE3_clEvEUlssE_EESt5arrayIPcLm2EELi4E23TrivialOffsetCalculatorILi1EjESD_NS0_6memory15LoadWithoutCastENSE_16StoreWithoutCastEEEviT_T0_T2_T3_T4_T5_,"ax",@progbits
	.align	128
        .global         _ZN2at6native27unrolled_elementwise_kernelINS0_13AUnaryFunctorIssbZZZNS0_23logical_and_kernel_cudaERNS_14TensorIteratorEENKUlvE0_clEvENKUlvE3_clEvEUlssE_EESt5arrayIPcLm2EELi4E23TrivialOffsetCalculatorILi1EjESD_NS0_6memory15LoadWithoutCastENSE_16StoreWithoutCastEEEviT_T0_T2_T3_T4_T5_
        .type           _ZN2at6native27unrolled_elementwise_kernelINS0_13AUnaryFunctorIssbZZZNS0_23logical_and_kernel_cudaERNS_14TensorIteratorEENKUlvE0_clEvENKUlvE3_clEvEUlssE_EESt5arrayIPcLm2EELi4E23TrivialOffsetCalculatorILi1EjESD_NS0_6memory15LoadWithoutCastENSE_16StoreWithoutCastEEEviT_T0_T2_T3_T4_T5_,@function
        .size           _ZN2at6native27unrolled_elementwise_kernelINS0_13AUnaryFunctorIssbZZZNS0_23logical_and_kernel_cudaERNS_14TensorIteratorEENKUlvE0_clEvENKUlvE3_clEvEUlssE_EESt5arrayIPcLm2EELi4E23TrivialOffsetCalculatorILi1EjESD_NS0_6memory15LoadWithoutCastENSE_16StoreWithoutCastEEEviT_T0_T2_T3_T4_T5_,(.L_x_44102 - _ZN2at6native27unrolled_elementwise_kernelINS0_13AUnaryFunctorIssbZZZNS0_23logical_and_kernel_cudaERNS_14TensorIteratorEENKUlvE0_clEvENKUlvE3_clEvEUlssE_EESt5arrayIPcLm2EELi4E23TrivialOffsetCalculatorILi1EjESD_NS0_6memory15LoadWithoutCastENSE_16StoreWithoutCastEEEviT_T0_T2_T3_T4_T5_)
        .other          _ZN2at6native27unrolled_elementwise_kernelINS0_13AUnaryFunctorIssbZZZNS0_23logical_and_kernel_cudaERNS_14TensorIteratorEENKUlvE0_clEvENKUlvE3_clEvEUlssE_EESt5arrayIPcLm2EELi4E23TrivialOffsetCalculatorILi1EjESD_NS0_6memory15LoadWithoutCastENSE_16StoreWithoutCastEEEviT_T0_T2_T3_T4_T5_,@"STO_CUDA_ENTRY STV_DEFAULT"
_ZN2at6native27unrolled_elementwise_kernelINS0_13AUnaryFunctorIssbZZZNS0_23logical_and_kernel_cudaERNS_14TensorIteratorEENKUlvE0_clEvENKUlvE3_clEvEUlssE_EESt5arrayIPcLm2EELi4E23TrivialOffsetCalculatorILi1EjESD_NS0_6memory15LoadWithoutCastENSE_16StoreWithoutCastEEEviT_T0_T2_T3_T4_T5_:
.text._ZN2at6native27unrolled_elementwise_kernelINS0_13AUnaryFunctorIssbZZZNS0_23logical_and_kernel_cudaERNS_14TensorIteratorEENKUlvE0_clEvENKUlvE3_clEvEUlssE_EESt5arrayIPcLm2EELi4E23TrivialOffsetCalculatorILi1EjESD_NS0_6memory15LoadWithoutCastENSE_16StoreWithoutCastEEEviT_T0_T2_T3_T4_T5_:
        /* <DEDUP_REMOVED lines=45> */
[----:B------:R-:W-:-:S04]  /*02d0*/  ISETP.NE.AND P4, PT, R8, RZ, P1 ;  /* 0x000000ff0800720c */ /* 0x000fc80000f85270 */
[----:B-----5:R-:W-:-:S05]  /*02e0*/  @!P2 SEL R7, RZ, 0x1, !P4 ;  /* 0x00000001ff07a807 */ /* 0x020fca0006000000 */
[----:B------:R0:W-:Y:S01]  /*02f0*/  @!P2 STG.E.U8 desc[UR6][R4.64], R7 ;  /* 0x000000070400a986 */ /* 0x0001e2000c101106 */
[----:B----4-:R-:W-:-:S05]  /*0300*/  PRMT R14, R14, 0x9910, RZ ;  /* 0x000099100e0e7816 */ /* 0x010fca00000000ff */
[----:B------:R-:W-:-:S05]  /*0310*/  IMAD.MOV.U32 R8, RZ, RZ, R14 ;  /* 0x000000ffff087224 */ /* 0x000fca00078e000e */
[----:B------:R-:W-:Y:S02]  /*0320*/  ISETP.NE.AND P4, PT, R8, RZ, P1 ;  /* 0x000000ff0800720c */ /* 0x000fe40000f85270 */
[----:B---3--:R-:W-:-:S04]  /*0330*/  PRMT R9, R17, 0x9910, RZ ;  /* 0x0000991011097816 */ /* 0x008fc800000000ff */
[----:B------:R-:W-:Y:S02]  /*0340*/  ISETP.NE.AND P1, PT, R9, RZ, P1 ;  /* 0x000000ff0900720c */ /* 0x000fe40000f25270 */
[----:B------:R-:W-:Y:S02]  /*0350*/  SEL R9, RZ, 0x1, !P4 ;  /* 0x00000001ff097807 */ /* 0x000fe40006000000 */
[----:B------:R-:W-:Y:S02]  /*0360*/  SEL R11, RZ, 0x1, !P1 ;  /* 0x00000001ff0b7807 */ /* 0x000fe40004800000 */
[----:B------:R-:W-:-:S04]  /*0370*/  ISETP.NE.AND P0, PT, R6, RZ, !P0 ;  /* 0x000000ff0600720c */ /* 0x000fc80004705270 */
[----:B------:R-:W-:Y:S01]  /*0380*/  ISETP.NE.AND P0, PT, RZ, UR4, P0 ;  /* 0x00000004ff007c0c */ /* 0x000fe20008705270 */
        /* <DEDUP_REMOVED lines=13> */
.L_x_37045:
[----:B------:R-:W-:Y:S05]  /*0460*/  BSYNC B0 ;  /* 0x0000000000007941 */ /* 0x000fea0003800000 */
.L_x_37044:
        /* <DEDUP_REMOVED lines=9> */
.L_x_37046:
        /* <DEDUP_REMOVED lines=16> */
.L_x_44102:


//--------------------- .text._ZN2at6native29vectorized_elementwise_kernelILi2ENS0_13AUnaryFunctorIssbZZZNS0_23logical_and_kernel_cudaERNS_14TensorIteratorEENKUlvE0_clEvENKUlvE3_clEvEUlssE_EESt5arrayIPcLm2EEEEviT0_T1_ --------------------------
	.section	.text._ZN2at6native29vectorized_elementwise_kernelILi2ENS0_13AUnaryFunctorIssbZZZNS0_23logical_and_kernel_cudaERNS_14TensorIteratorEENKUlvE0_clEvENKUlvE3_clEvEUlssE_EESt5arrayIPcLm2EEEEviT0_T1_,"ax",@progbits
	.align	128
        .global         _ZN2at6native29vectorized_elementwise_kernelILi2ENS0_13AUnaryFunctorIssbZZZNS0_23logical_and_kernel_cudaERNS_14TensorIteratorEENKUlvE0_clEvENKUlvE3_clEvEUlssE_EESt5arrayIPcLm2EEEEviT0_T1_
        .type           _ZN2at6native29vectorized_elementwise_kernelILi2ENS0_13AUnaryFunctorIssbZZZNS0_23logical_and_kernel_cudaERNS_14TensorIteratorEENKUlvE0_clEvENKUlvE3_clEvEUlssE_EESt5arrayIPcLm2EEEEviT0_T1_,@function
        .size           _ZN2at6native29vectorized_elementwise_kernelILi2ENS0_13AUnaryFunctorIssbZZZNS0_23logical_and_kernel_cudaERNS_14TensorIteratorEENKUlvE0_clEvENKUlvE3_clEvEUlssE_EESt5arrayIPcLm2EEEEviT0_T1_,(.L_x_44103 - _ZN2at6native29vectorized_elementwise_kernelILi2ENS0_13AUnaryFunctorIssbZZZNS0_23logical_and_kernel_cudaERNS_14TensorIteratorEENKUlvE0_clEvENKUlvE3_clEvEUlssE_EESt5arrayIPcLm2EEEEviT0_T1_)
        .other          _ZN2at6native29vectorized_elementwise_kernelILi2ENS0_13AUnaryFunctorIssbZZZNS0_23logical_and_kernel_cudaERNS_14TensorIteratorEENKUlvE0_clEvENKUlvE3_clEvEUlssE_EESt5arrayIPcLm2EEEEviT0_T1_,@"STO_CUDA_ENTRY STV_DEFAULT"
_ZN2at6native29vectorized_elementwise_kernelILi2ENS0_13AUnaryFunctorIssbZZZNS0_23logical_and_kernel_cudaERNS_14TensorIteratorEENKUlvE0_clEvENKUlvE3_clEvEUlssE_EESt5arrayIPcLm2EEEEviT0_T1_:
.text._ZN2at6native29vectorized_elementwise_kernelILi2ENS0_13AUnaryFunctorIssbZZZNS0_23logical_and_kernel_cudaERNS_14TensorIteratorEENKUlvE0_clEvENKUlvE3_clEvEUlssE_EESt5arrayIPcLm2EEEEviT0_T1_:
        /* <DEDUP_REMOVED lines=28> */
[----:B------:R-:W-:Y:S02]  /*01c0*/  ISETP.NE.AND P6, PT, R4, RZ, P0 ;  /* 0x000000ff0400720c */ /* 0x000fe400007c5270 */
[----:B------:R-:W-:Y:S01]  /*01d0*/  ISETP.NE.AND P1, PT, R0, RZ, P0 ;  /* 0x000000ff0000720c */ /* 0x000fe20000725270 */
[----:B------:R-:W-:Y:S01]  /*01e0*/  IMAD.MOV.U32 R0, RZ, RZ, R5 ;  /* 0x000000ffff007224 */ /* 0x000fe200078e0005 */
[C---:B----4-:R-:W-:Y:S01]  /*01f0*/  PRMT R4, R7.reuse, 0x9910, RZ ;  /* 0x0000991007047816 */ /* 0x050fe200000000ff */
[----:B------:R-:W-:Y:S01]  /*0200*/  IMAD.MOV.U32 R5, RZ, RZ, R6 ;  /* 0x000000ffff057224 */ /* 0x000fe200078e0006 */
[----:B------:R-:W-:Y:S02]  /*0210*/  PRMT R7, R7, 0xbb32, RZ ;  /* 0x0000bb3207077816 */ /* 0x000fe400000000ff */
[----:B------:R-:W-:Y:S01]  /*0220*/  ISETP.NE.AND P5, PT, R0, RZ, P0 ;  /* 0x000000ff0000720c */ /* 0x000fe200007a5270 */
[----:B------:R-:W-:Y:S01]  /*0230*/  IMAD.MOV.U32 R0, RZ, RZ, R4 ;  /* 0x000000ffff007224 */ /* 0x000fe200078e0004 */
[----:B------:R-:W-:Y:S01]  /*0240*/  ISETP.NE.AND P4, PT, R5, RZ, P0 ;  /* 0x000000ff0500720c */ /* 0x000fe20000785270 */
[----:B------:R-:W-:Y:S01]  /*0250*/  IMAD.MOV.U32 R4, RZ, RZ, R7 ;  /* 0x000000ffff047224 */ /* 0x000fe200078e0007 */
        /* <DEDUP_REMOVED lines=23> */
.L_x_37047:
        /* <DEDUP_REMOVED lines=69> */
[----:B------:R-:W-:Y:S02]  /*0820*/  ISETP.NE.AND P4, PT, R8, RZ, P0 ;  /* 0x000000ff0800720c */ /* 0x000fe40000785270 */
[----:B------:R-:W-:Y:S02]  /*0830*/  PRMT R25, R25, 0x9910, RZ ;  /* 0x0000991019197816 */ /* 0x000fe400000000ff */
[----:B------:R-:W-:-:S03]  /*0840*/  PRMT R28, R28, 0x9910, RZ ;  /* 0x000099101c1c7816 */ /* 0x000fc600000000ff */
[----:B------:R-:W-:-:S05]  /*0850*/  IMAD.MOV.U32 R2, RZ, RZ, R25 ;  /* 0x000000ffff027224 */ /* 0x000fca00078e0019 */
[----:B------:R-:W-:Y:S01]  /*0860*/  ISETP.NE.AND P5, PT, R2, RZ, P0 ;  /* 0x000000ff0200720c */ /* 0x000fe200007a5270 */
[----:B------:R-:W-:-:S03]  /*0870*/  IMAD.MOV.U32 R2, RZ, RZ, R28 ;  /* 0x000000ffff027224 */ /* 0x000fc600078e001c */
[----:B------:R-:W-:Y:S02]  /*0880*/  @!P2 SEL R13, RZ, 0x1, !P5 ;  /* 0x00000001ff0da807 */ /* 0x000fe40006800000 */
[----:B------:R-:W-:-:S03]  /*0890*/  ISETP.NE.AND P3, PT, R2, RZ, P0 ;  /* 0x000000ff0200720c */ /* 0x000fc60000765270 */
[----:B------:R0:W-:Y:S01]  /*08a0*/  @!P2 STG.E.U8 desc[UR6][R10.64], R13 ;  /* 0x0000000d0a00a986 */ /* 0x0001e2000c101106 */
[----:B----4-:R-:W-:Y:S02]  /*08b0*/  PRMT R7, R7, 0x9910, RZ ;  /* 0x0000991007077816 */ /* 0x010fe400000000ff */
[----:B-----5:R-:W-:Y:S02]  /*08c0*/  PRMT R2, R4, 0x9910, RZ ;  /* 0x0000991004027816 */ /* 0x020fe400000000ff */
[----:B--2---:R-:W-:Y:S02]  /*08d0*/  PRMT R4, R6, 0x9910, RZ ;  /* 0x0000991006047816 */ /* 0x004fe400000000ff */
[----:B------:R-:W-:Y:S02]  /*08e0*/  PRMT R9, R9, 0x9910, RZ ;  /* 0x0000991009097816 */ /* 0x000fe400000000ff */
[----:B0-----:R-:W-:Y:S02]  /*08f0*/  SEL R11, RZ, 0x1, !P3 ;  /* 0x00000001ff0b7807 */ /* 0x001fe40005800000 */
[----:B------:R-:W-:-:S02]  /*0900*/  ISETP.GE.AND P3, PT, R0, R5, PT ;  /* 0x000000050000720c */ /* 0x000fc40003f66270 */
[----:B------:R-:W-:Y:S01]  /*0910*/  ISETP.NE.AND P2, PT, R2, RZ, P0 ;  /* 0x000000ff0200720c */ /* 0x000fe20000745270 */
[----:B------:R-:W-:Y:S01]  /*0920*/  IMAD.MOV.U32 R2, RZ, RZ, R7 ;  /* 0x000000ffff027224 */ /* 0x000fe200078e0007 */
[----:B------:R-:W-:Y:S01]  /*0930*/  ISETP.NE.AND P5, PT, R4, RZ, P0 ;  /* 0x000000ff0400720c */ /* 0x000fe200007a5270 */
[----:B------:R-:W-:Y:S01]  /*0940*/  IMAD.MOV.U32 R4, RZ, RZ, R9 ;  /* 0x000000ffff047224 */ /* 0x000fe200078e0009 */
[----:B------:R-:W-:Y:S02]  /*0950*/  ISETP.NE.AND P1, PT, R16, RZ, !P1 ;  /* 0x000000ff1000720c */ /* 0x000fe40004f25270 */
[----:B------:R-:W-:Y:S02]  /*0960*/  SEL R9, RZ, 0x1, !P4 ;  /* 0x00000001ff097807 */ /* 0x000fe40006000000 */
[----:B------:R-:W-:Y:S02]  /*0970*/  ISETP.NE.AND P4, PT, R2, RZ, P0 ;  /* 0x000000ff0200720c */ /* 0x000fe40000785270 */
[----:B------:R-:W-:-:S02]  /*0980*/  ISETP.NE.AND P0, PT, R4, RZ, P0 ;  /* 0x000000ff0400720c */ /* 0x000fc40000705270 */
[----:B------:R-:W-:Y:S02]  /*0990*/  ISETP.NE.AND P1, PT, RZ, UR4, P1 ;  /* 0x00000004ff007c0c */ /* 0x000fe40008f25270 */
        /* <DEDUP_REMOVED lines=19> */
.L_x_37050:
        /* <DEDUP_REMOVED lines=8> */
.L_x_37051:
        /* <DEDUP_REMOVED lines=8> */
.L_x_37052:
        /* <DEDUP_REMOVED lines=9> */
.L_x_37053:
[----:B------:R-:W-:Y:S05]  /*0c60*/  BSYNC B1 ;  /* 0x0000000000017941 */ /* 0x000fea0003800000 */
.L_x_37049:
[----:B------:R-:W-:-:S13]  /*0c70*/  ISETP.GE.AND P0, PT, R0, R5, PT ;  /* 0x000000050000720c */ /* 0x000fda0003f06270 */
[----:B0-----:R-:W0:Y:S01]  /*0c80*/  @!P0 LDC.64 R8, c[0x0][0x218] ;  /* 0x00008600ff088b82 */ /* 0x001e220000000a00 */
[----:B-12---:R-:W-:Y:S02]  /*0c90*/  @!P0 IMAD.IADD R7, R3, 0x1, R0 ;  /* 0x0000000103078824 */ /* 0x006fe400078e0200 */
[----:B------:R-:W-:-:S03]  /*0ca0*/  @!P0 VIADD R0, R0, 0x80 ;  /* 0x0000008000008836 */ /* 0x000fc60000000000 */
[----:B0-----:R-:W-:-:S05]  /*0cb0*/  @!P0 IADD3 R6, P2, R7, R8, RZ ;  /* 0x0000000807068210 */ /* 0x001fca0007f5e0ff */
[----:B------:R-:W-:-:S05]  /*0cc0*/  @!P0 IMAD.X R7, RZ, RZ, R9, P2 ;  /* 0x000000ffff078224 */ /* 0x000fca00010e0609 */
[----:B------:R2:W-:Y:S03]  /*0cd0*/  @!P0 STG.E.U8 desc[UR6][R6.64], R19 ;  /* 0x0000001306008986 */ /* 0x0005e6000c101106 */
.L_x_37054:
[----:B------:R-:W-:Y:S05]  /*0ce0*/  BSYNC B0 ;  /* 0x0000000000007941 */ /* 0x000fea0003800000 */
.L_x_37048:
        /* <DEDUP_REMOVED lines=10> */
.L_x_37055:
        /* <DEDUP_REMOVED lines=15> */
.L_x_44103:


//--------------------- .text._ZN2at6native29vectorized_elementwise_kernelILi4ENS0_13AUnaryFunctorIssbZZZNS0_23logical_and_kernel_cudaERNS_14TensorIteratorEENKUlvE0_clEvENKUlvE3_clEvEUlssE_EESt5arrayIPcLm2EEEEviT0_T1_ --------------------------
	.section	.text._ZN2at6native29vectorized_elementwise_kernelILi4ENS0_13AUnaryFunctorIssbZZZNS0_23logical_and_kernel_cudaERNS_14TensorIteratorEENKUlvE0_clEvENKUlvE3_clEvEUlssE_EESt5arrayIPcLm2EEEEviT0_T1_,"ax",@progbits
	.align	128
        .global         _ZN2at6native29vectorized_elementwise_kernelILi4ENS0_13AUnaryFunctorIssbZZZNS0_23logical_and_kernel_cudaERNS_14TensorIteratorEENKUlvE0_clEvENKUlvE3_clEvEUlssE_EESt5arrayIPcLm2EEEEviT0_T1_
        .type           _ZN2at6native29vectorized_elementwise_kernelILi4ENS0_13AUnaryFunctorIssbZZZNS0_23logical_and_kernel_cudaERNS_14TensorIteratorEENKUlvE0_clEvENKUlvE3_clEvEUlssE_EESt5arrayIPcLm2EEEEviT0_T1_,@function
        .size           _ZN2at6native29vectorized_elementwise_kernelILi4ENS0_13AUnaryFunctorIssbZZZNS0_23logical_and_kernel_cudaERNS_14TensorIteratorEENKUlvE0_clEvENKUlvE3_clEvEUlssE_EESt5arrayIPcLm2EEEEviT0_T1_,(.L_x_44104 - _ZN2at6native29vectorized_elementwise_kernelILi4ENS0_13AUnaryFunctorIssbZZZNS0_23logical_and_kernel_cudaERNS_14TensorIteratorEENKUlvE0_clEvENKUlvE3_clEvEUlssE_EESt5arrayIPcLm2EEEEviT0_T1_)
        .other          _ZN2at6native29vectorized_elementwise_kernelILi4ENS0_13AUnaryFunctorIssbZZZNS0_23logical_and_kernel_cudaERNS_14TensorIteratorEENKUlvE0_clEvENKUlvE3_clEvEUlssE_EESt5arrayIPcLm2EEEEviT0_T1_,@"STO_CUDA_ENTRY STV_DEFAULT"
_ZN2at6native29vectorized_elementwise_kernelILi4ENS0_13AUnaryFunctorIssbZZZNS0_23logical_and_kernel_cudaERNS_14TensorIteratorEENKUlvE0_clEvENKUlvE3_clEvEUlssE_EESt5arrayIPcLm2EEEEviT0_T1_:
.text._ZN2at6native29vectorized_elementwise_kernelILi4ENS0_13AUnaryFunctorIssbZZZNS0_23logical_and_kernel_cudaERNS_14TensorIteratorEENKUlvE0_clEvENKUlvE3_clEvEUlssE_EESt5arrayIPcLm2EEEEviT0_T1_:
        /* <DEDUP_REMOVED lines=20> */
[----:B------:R-:W-:Y:S02]  /*0140*/  ISETP.NE.AND P3, PT, R2, RZ, P0 ;  /* 0x000000ff0200720c */ /* 0x000fe40000765270 */
[----:B------:R-:W-:Y:S02]  /*0150*/  PRMT R2, R9, 0x9910, RZ ;  /* 0x0000991009027816 */ /* 0x000fe400000000ff */
[----:B---3--:R-:W-:-:S02]  /*0160*/  PRMT R7, R4, 0xbb32, RZ ;  /* 0x0000bb3204077816 */ /* 0x008fc400000000ff */
[----:B------:R-:W-:Y:S02]  /*0170*/  PRMT R9, R9, 0xbb32, RZ ;  /* 0x0000bb3209097816 */ /* 0x000fe400000000ff */
[----:B------:R-:W-:Y:S02]  /*0180*/  PRMT R6, R4, 0x9910, RZ ;  /* 0x0000991004067816 */ /* 0x000fe400000000ff */
[----:B------:R-:W-:Y:S01]  /*0190*/  ISETP.NE.AND P2, PT, R2, RZ, P0 ;  /* 0x000000ff0200720c */ /* 0x000fe20000745270 */
[----:B------:R-:W-:Y:S01]  /*01a0*/  IMAD.MOV.U32 R2, RZ, RZ, R7 ;  /* 0x000000ffff027224 */ /* 0x000fe200078e0007 */
[----:B------:R-:W-:Y:S01]  /*01b0*/  ISETP.NE.AND P5, PT, R6, RZ, P0 ;  /* 0x000000ff0600720c */ /* 0x000fe200007a5270 */
[----:B------:R-:W-:Y:S01]  /*01c0*/  IMAD.MOV.U32 R4, RZ, RZ, R9 ;  /* 0x000000ffff047224 */ /* 0x000fe200078e0009 */
[----:B------:R-:W-:Y:S02]  /*01d0*/  PRMT R6, R5, 0x9910, RZ ;  /* 0x0000991005067816 */ /* 0x000fe400000000ff */
[----:B------:R-:W-:-:S02]  /*01e0*/  ISETP.NE.AND P4, PT, R8, RZ, P0 ;  /* 0x000000ff0800720c */ /* 0x000fc40000785270 */
[----:B------:R-:W-:Y:S02]  /*01f0*/  ISETP.NE.AND P6, PT, R2, RZ, P0 ;  /* 0x000000ff0200720c */ /* 0x000fe400007c5270 */
[----:B------:R-:W-:Y:S02]  /*0200*/  PRMT R5, R5, 0xbb32, RZ ;  /* 0x0000bb3205057816 */ /* 0x000fe400000000ff */
[----:B------:R-:W-:Y:S02]  /*0210*/  ISETP.NE.AND P1, PT, R4, RZ, P0 ;  /* 0x000000ff0400720c */ /* 0x000fe40000725270 */
[----:B------:R-:W-:Y:S02]  /*0220*/  SEL R2, RZ, 0x1, !P3 ;  /* 0x00000001ff027807 */ /* 0x000fe40005800000 */
[----:B------:R-:W-:Y:S02]  /*0230*/  SEL R7, RZ, 0x1, !P4 ;  /* 0x00000001ff077807 */ /* 0x000fe40006000000 */
[----:B------:R-:W-:-:S02]  /*0240*/  SEL R4, RZ, 0x1, !P5 ;  /* 0x00000001ff047807 */ /* 0x000fc40006800000 */
[----:B------:R-:W-:Y:S02]  /*0250*/  SEL R9, RZ, 0x1, !P6 ;  /* 0x00000001ff097807 */ /* 0x000fe40007000000 */
[----:B------:R-:W-:Y:S01]  /*0260*/  ISETP.NE.AND P3, PT, R6, RZ, P0 ;  /* 0x000000ff0600720c */ /* 0x000fe20000765270 */
[----:B------:R-:W-:Y:S01]  /*0270*/  IMAD.MOV.U32 R6, RZ, RZ, R5 ;  /* 0x000000ffff067224 */ /* 0x000fe200078e0005 */
[----:B------:R-:W-:Y:S02]  /*0280*/  PRMT R7, R7, 0x7604, R2 ;  /* 0x0000760407077816 */ /* 0x000fe40000000002 */
[----:B------:R-:W-:Y:S02]  /*0290*/  PRMT R8, R9, 0x7604, R4 ;  /* 0x0000760409087816 */ /* 0x000fe40000000004 */
[----:B------:R-:W-:Y:S02]  /*02a0*/  IADD3 R2, P4, R3, UR4, RZ ;  /* 0x0000000403027c10 */ /* 0x000fe4000ff9e0ff */
[----:B------:R-:W-:-:S02]  /*02b0*/  SEL R4, RZ, 0x1, !P2 ;  /* 0x00000001ff047807 */ /* 0x000fc40005000000 */
[----:B------:R-:W-:Y:S01]  /*02c0*/  SEL R5, RZ, 0x1, !P3 ;  /* 0x00000001ff057807 */ /* 0x000fe20005800000 */
[----:B------:R-:W-:Y:S01]  /*02d0*/  IMAD.X R3, RZ, RZ, UR5, P4 ;  /* 0x00000005ff037e24 */ /* 0x000fe2000a0e06ff */
[----:B------:R-:W-:Y:S02]  /*02e0*/  ISETP.NE.AND P0, PT, R6, RZ, P0 ;  /* 0x000000ff0600720c */ /* 0x000fe40000705270 */
        /* <DEDUP_REMOVED lines=10> */
.L_x_37056:
        /* <DEDUP_REMOVED lines=112> */
.L_x_37059:
        /* <DEDUP_REMOVED lines=8> */
.L_x_37060:
        /* <DEDUP_REMOVED lines=8> */
.L_x_37061:
        /* <DEDUP_REMOVED lines=9> */
.L_x_37062:
[----:B------:R-:W-:Y:S05]  /*0c20*/  BSYNC B1 ;  /* 0x0000000000017941 */ /* 0x000fea0003800000 */
.L_x_37058:
[----:B------:R-:W-:-:S13]  /*0c30*/  ISETP.GE.AND P0, PT, R0, R5, PT ;  /* 0x000000050000720c */ /* 0x000fda0003f06270 */
[----:B0-----:R-:W0:Y:S01]  /*0c40*/  @!P0 LDC.64 R8, c[0x0][0x218] ;  /* 0x00008600ff088b82 */ /* 0x001e220000000a00 */
[----:B-12---:R-:W-:Y:S02]  /*0c50*/  @!P0 IMAD.IADD R7, R3, 0x1, R0 ;  /* 0x0000000103078824 */ /* 0x006fe400078e0200 */
[----:B------:R-:W-:-:S03]  /*0c60*/  @!P0 VIADD R0, R0, 0x80 ;  /* 0x0000008000008836 */ /* 0x000fc60000000000 */
[----:B0-----:R-:W-:-:S05]  /*0c70*/  @!P0 IADD3 R6, P2, R7, R8, RZ ;  /* 0x0000000807068210 */ /* 0x001fca0007f5e0ff */
[----:B------:R-:W-:-:S05]  /*0c80*/  @!P0 IMAD.X R7, RZ, RZ, R9, P2 ;  /* 0x000000ffff078224 */ /* 0x000fca00010e0609 */
[----:B------:R2:W-:Y:S03]  /*0c90*/  @!P0 STG.E.U8 desc[UR6][R6.64], R19 ;  /* 0x0000001306008986 */ /* 0x0005e6000c101106 */
.L_x_37063:
[----:B------:R-:W-:Y:S05]  /*0ca0*/  BSYNC B0 ;  /* 0x0000000000007941 */ /* 0x000fea0003800000 */
.L_x_37057:
        /* <DEDUP_REMOVED lines=10> */
.L_x_37064:
        /* <DEDUP_REMOVED lines=11> */
.L_x_44104:


//--------------------- .text._ZN2at6native29vectorized_elementwise_kernelILi8ENS0_13AUnaryFunctorIssbZZZNS0_23logical_and_kernel_cudaERNS_14TensorIteratorEENKUlvE0_clEvENKUlvE3_clEvEUlssE_EESt5arrayIPcLm2EEEEviT0_T1_ --------------------------
	.section	.text._ZN2at6native29vectorized_elementwise_kernelILi8ENS0_13AUnaryFunctorIssbZZZNS0_23logical_and_kernel_cudaERNS_14TensorIteratorEENKUlvE0_clEvENKUlvE3_clEvEUlssE_EESt5arrayIPcLm2EEEEviT0_T1_,"ax",@progbits
	.align	128
        .global         _ZN2at6native29vectorized_elementwise_kernelILi8ENS0_13AUnaryFunctorIssbZZZNS0_23logical_and_kernel_cudaERNS_14TensorIteratorEENKUlvE0_clEvENKUlvE3_clEvEUlssE_EESt5arrayIPcLm2EEEEviT0_T1_
        .type           _ZN2at6native29vectorized_elementwise_kernelILi8ENS0_13AUnaryFunctorIssbZZZNS0_23logical_and_kernel_cudaERNS_14TensorIteratorEENKUlvE0_clEvENKUlvE3_clEvEUlssE_EESt5arrayIPcLm2EEEEviT0_T1_,@function
        .size           _ZN2at6native29vectorized_elementwise_kernelILi8ENS0_13AUnaryFunctorIssbZZZNS0_23logical_and_kernel_cudaERNS_14TensorIteratorEENKUlvE0_clEvENKUlvE3_clEvEUlssE_EESt5arrayIPcLm2EEEEviT0_T1_,(.L_x_44105 - _ZN2at6native29vectorized_elementwise_kernelILi8ENS0_13AUnaryFunctorIssbZZZNS0_23logical_and_kernel_cudaERNS_14TensorIteratorEENKUlvE0_clEvENKUlvE3_clEvEUlssE_EESt5arrayIPcLm2EEEEviT0_T1_)
        .other          _ZN2at6native29vectorized_elementwise_kernelILi8ENS0_13AUnaryFunctorIssbZZZNS0_23logical_and_kernel_cudaERNS_14TensorIteratorEENKUlvE0_clEvENKUlvE3_clEvEUlssE_EESt5arrayIPcLm2EEEEviT0_T1_,@"STO_CUDA_ENTRY STV_DEFAULT"
_ZN2at6native29vectorized_elementwise_kernelILi8ENS0_13AUnaryFunctorIssbZZZNS0_23logical_and_kernel_cudaERNS_14TensorIteratorEENKUlvE0_clEvENKUlvE3_clEvEUlssE_EESt5arrayIPcLm2EEEEviT0_T1_:
.text._ZN2at6native29vectorized_elementwise_kernelILi8ENS0_13AUnaryFunctorIssbZZZNS0_23logical_and_kernel_cudaERNS_14TensorIteratorEENKUlvE0_clEvENKUlvE3_clEvEUlssE_EESt5arrayIPcLm2EEEEviT0_T1_:
        /* <DEDUP_REMOVED lines=20> */
[----:B------:R-:W-:Y:S02]  /*0140*/  ISETP.NE.AND P1, PT, R4, RZ, P0 ;  /* 0x000000ff0400720c */ /* 0x000fe40000725270 */
[----:B------:R-:W-:Y:S01]  /*0150*/  PRMT R8, R5, 0x9910, RZ ;  /* 0x0000991005087816 */ /* 0x000fe200000000ff */
[----:B------:R-:W-:Y:S01]  /*0160*/  IMAD.MOV.U32 R4, RZ, RZ, R9 ;  /* 0x000000ffff047224 */ /* 0x000fe200078e0009 */
[----:B------:R-:W-:-:S02]  /*0170*/  PRMT R10, R7, 0x9910, RZ ;  /* 0x00009910070a7816 */ /* 0x000fc400000000ff */
[----:B------:R-:W-:Y:S02]  /*0180*/  PRMT R5, R6, 0x9910, RZ ;  /* 0x0000991006057816 */ /* 0x000fe400000000ff */
[----:B------:R-:W-:Y:S02]  /*0190*/  PRMT R7, R7, 0xbb32, RZ ;  /* 0x0000bb3207077816 */ /* 0x000fe400000000ff */
[----:B------:R-:W-:Y:S01]  /*01a0*/  ISETP.NE.AND P6, PT, R2, RZ, P0 ;  /* 0x000000ff0200720c */ /* 0x000fe200007c5270 */
[----:B------:R-:W-:Y:S01]  /*01b0*/  IMAD.MOV.U32 R2, RZ, RZ, R8 ;  /* 0x000000ffff027224 */ /* 0x000fe200078e0008 */
[----:B------:R-:W-:Y:S01]  /*01c0*/  ISETP.NE.AND P4, PT, R4, RZ, P0 ;  /* 0x000000ff0400720c */ /* 0x000fe20000785270 */
[----:B------:R-:W-:Y:S01]  /*01d0*/  IMAD.MOV.U32 R4, RZ, RZ, R10 ;  /* 0x000000ffff047224 */ /* 0x000fe200078e000a */
[----:B------:R-:W-:Y:S01]  /*01e0*/  ISETP.NE.AND P3, PT, R5, RZ, P0 ;  /* 0x000000ff0500720c */ /* 0x000fe20000765270 */
[----:B------:R-:W-:Y:S01]  /*01f0*/  IMAD.MOV.U32 R5, RZ, RZ, R7 ;  /* 0x000000ffff057224 */ /* 0x000fe200078e0007 */
[----:B------:R-:W-:-:S02]  /*0200*/  PRMT R6, R6, 0xbb32, RZ ;  /* 0x0000bb3206067816 */ /* 0x000fc400000000ff */
[----:B------:R-:W-:Y:S02]  /*0210*/  SEL R11, RZ, 0xffffffff, !P1 ;  /* 0xffffffffff0b7807 */ /* 0x000fe40004800000 */
[----:B------:R-:W-:Y:S02]  /*0220*/  ISETP.NE.AND P5, PT, R2, RZ, P0 ;  /* 0x000000ff0200720c */ /* 0x000fe400007a5270 */
[----:B------:R-:W-:Y:S01]  /*0230*/  ISETP.NE.AND P2, PT, R6, RZ, P0 ;  /* 0x000000ff0600720c */ /* 0x000fe20000745270 */
[----:B------:R-:W-:Y:S01]  /*0240*/  IMAD.SHL.U32 R15, R11, 0x100, RZ ;  /* 0x000001000b0f7824 */ /* 0x000fe200078e00ff */
[----:B------:R-:W-:Y:S02]  /*0250*/  ISETP.NE.AND P1, PT, R4, RZ, P0 ;  /* 0x000000ff0400720c */ /* 0x000fe40000725270 */
[----:B------:R-:W-:Y:S02]  /*0260*/  ISETP.NE.AND P0, PT, R5, RZ, P0 ;  /* 0x000000ff0500720c */ /* 0x000fe40000705270 */
        /* <DEDUP_REMOVED lines=21> */
.L_x_37065:
        /* <DEDUP_REMOVED lines=112> */
.L_x_37068:
        /* <DEDUP_REMOVED lines=8> */
.L_x_37069:
        /* <DEDUP_REMOVED lines=8> */
.L_x_37070:
        /* <DEDUP_REMOVED lines=9> */
.L_x_37071:
[----:B------:R-:W-:Y:S05]  /*0c50*/  BSYNC B1 ;  /* 0x0000000000017941 */ /* 0x000fea0003800000 */
.L_x_37067:
[----:B------:R-:W-:-:S13]  /*0c60*/  ISETP.GE.AND P0, PT, R0, R5, PT ;  /* 0x000000050000720c */ /* 0x000fda0003f06270 */
[----:B0-----:R-:W0:Y:S01]  /*0c70*/  @!P0 LDC.64 R8, c[0x0][0x218] ;  /* 0x00008600ff088b82 */ /* 0x001e220000000a00 */
[----:B-12---:R-:W-:Y:S02]  /*0c80*/  @!P0 IMAD.IADD R7, R3, 0x1, R0 ;  /* 0x0000000103078824 */ /* 0x006fe400078e0200 */
[----:B------:R-:W-:-:S03]  /*0c90*/  @!P0 VIADD R0, R0, 0x80 ;  /* 0x0000008000008836 */ /* 0x000fc60000000000 */
[----:B0-----:R-:W-:-:S05]  /*0ca0*/  @!P0 IADD3 R6, P2, R7, R8, RZ ;  /* 0x0000000807068210 */ /* 0x001fca0007f5e0ff */
[----:B------:R-:W-:-:S05]  /*0cb0*/  @!P0 IMAD.X R7, RZ, RZ, R9, P2 ;  /* 0x000000ffff078224 */ /* 0x000fca00010e0609 */
[----:B------:R2:W-:Y:S03]  /*0cc0*/  @!P0 STG.E.U8 desc[UR6][R6.64], R19 ;  /* 0x0000001306008986 */ /* 0x0005e6000c101106 */
.L_x_37072:
[----:B------:R-:W-:Y:S05]  /*0cd0*/  BSYNC B0 ;  /* 0x0000000000007941 */ /* 0x000fea0003800000 */
.L_x_37066:
        /* <DEDUP_REMOVED lines=10> */
.L_x_37073:
        /* <DEDUP_REMOVED lines=16> */
.L_x_44105:


//--------------------- .text._ZN2at6native18elementwise_kernelILi128ELi4EZNS0_15gpu_kernel_implINS0_13BinaryFunctorIssbZZZNS0_23logical_and_kernel_cudaERNS_14TensorIteratorEENKUlvE0_clEvENKUlvE3_clEvEUlssE_EEEEvRNS_18TensorIteratorBaseERKT_EUliE_EEviT1_ --------------------------
	.section	.text._ZN2at6native18elementwise_kernelILi128ELi4EZNS0_15gpu_kernel_implINS0_13BinaryFunctorIssbZZZNS0_23logical_and_kernel_cudaERNS_14TensorIteratorEENKUlvE0_clEvENKUlvE3_clEvEUlssE_EEEEvRNS_18TensorIteratorBaseERKT_EUliE_EEviT1_,"ax",@progbits
	.align	128
        .global         _ZN2at6native18elementwise_kernelILi128ELi4EZNS0_15gpu_kernel_implINS0_13BinaryFunctorIssbZZZNS0_23logical_and_kernel_cudaERNS_14TensorIteratorEENKUlvE0_clEvENKUlvE3_clEvEUlssE_EEEEvRNS_18TensorIteratorBaseERKT_EUliE_EEviT1_
        .type           _ZN2at6native18elementwise_kernelILi128ELi4EZNS0_15gpu_kernel_implINS0_13BinaryFunctorIssbZZZNS0_23logical_and_kernel_cudaERNS_14TensorIteratorEENKUlvE0_clEvENKUlvE3_clEvEUlssE_EEEEvRNS_18TensorIteratorBaseERKT_EUliE_EEviT1_,@function
        .size           _ZN2at6native18elementwise_kernelILi128ELi4EZNS0_15gpu_kernel_implINS0_13BinaryFunctorIssbZZZNS0_23logical_and_kernel_cudaERNS_14TensorIteratorEENKUlvE0_clEvENKUlvE3_clEvEUlssE_EEEEvRNS_18TensorIteratorBaseERKT_EUliE_EEviT1_,(.L_x_44106 - _ZN2at6native18elementwise_kernelILi128ELi4EZNS0_15gpu_kernel_implINS0_13BinaryFunctorIssbZZZNS0_23logical_and_kernel_cudaERNS_14TensorIteratorEENKUlvE0_clEvENKUlvE3_clEvEUlssE_EEEEvRNS_18TensorIteratorBaseERKT_EUliE_EEviT1_)
        .other          _ZN2at6native18elementwise_kernelILi128ELi4EZNS0_15gpu_kernel_implINS0_13BinaryFunctorIssbZZZNS0_23logical_and_kernel_cudaERNS_14TensorIteratorEENKUlvE0_clEvENKUlvE3_clEvEUlssE_EEEEvRNS_18TensorIteratorBaseERKT_EUliE_EEviT1_,@"STO_CUDA_ENTRY STV_DEFAULT"
_ZN2at6native18elementwise_kernelILi128ELi4EZNS0_15gpu_kernel_implINS0_13BinaryFunctorIssbZZZNS0_23logical_and_kernel_cudaERNS_14TensorIteratorEENKUlvE0_clEvENKUlvE3_clEvEUlssE_EEEEvRNS_18TensorIteratorBaseERKT_EUliE_EEviT1_:
.text._ZN2at6native18elementwise_kernelILi128ELi4EZNS0_15gpu_kernel_implINS0_13BinaryFunctorIssbZZZNS0_23logical_and_kernel_cudaERNS_14TensorIteratorEENKUlvE0_clEvENKUlvE3_clEvEUlssE_EEEEvRNS_18TensorIteratorBaseERKT_EUliE_EEviT1_:
        /* <DEDUP_REMOVED lines=365> */
.L_x_37076:
        /* <DEDUP_REMOVED lines=20> */
.L_x_37080:
[----:B------:R0:W5:Y:S01]  /*1810*/  LDG.E.U8 R19, desc[UR36][R2.64] ;  /* 0x0000002402137981 */ /* 0x000162000c1e1100 */
[----:B------:R-:W-:Y:S05]  /*1820*/  BRA `(.L_x_37082) ;  /* 0x0000000c00547947 */ /* 0x000fea0003800000 */
.L_x_37079:
        /* <DEDUP_REMOVED lines=8> */
.L_x_37084:
[----:B------:R0:W5:Y:S01]  /*18b0*/  LDG.E.U16 R19, desc[UR36][R2.64] ;  /* 0x0000002402137981 */ /* 0x000162000c1e1500 */
[----:B------:R-:W-:Y:S05]  /*18c0*/  BRA `(.L_x_37082) ;  /* 0x0000000c002c7947 */ /* 0x000fea0003800000 */
.L_x_37083:
[----:B------:R0:W5:Y:S01]  /*18d0*/  LDG.E.U16 R19, desc[UR36][R2.64] ;  /* 0x0000002402137981 */ /* 0x000162000c1e1500 */
[----:B------:R-:W-:Y:S05]  /*18e0*/  BRA `(.L_x_37082) ;  /* 0x0000000c00247947 */ /* 0x000fea0003800000 */
.L_x_37078:
        /* <DEDUP_REMOVED lines=9> */
.L_x_37086:
[----:B------:R-:W2:Y:S02]  /*1980*/  LDG.E.U16 R0, desc[UR36][R2.64] ;  /* 0x0000002402007981 */ /* 0x000ea4000c1e1500 */
[----:B--2---:R-:W-:-:S06]  /*1990*/  HADD2.F32 R0, -RZ, R0.H0_H0 ;  /* 0x20000000ff007230 */ /* 0x004fcc0000004100 */
[----:B------:R-:W0:Y:S02]  /*19a0*/  F2I.FTZ.TRUNC.NTZ R0, R0 ;  /* 0x0000000000007305 */ /* 0x000e24000021f100 */
[----:B0-----:R-:W-:Y:S01]  /*19b0*/  PRMT R19, R0, 0x7610, R19 ;  /* 0x0000761000137816 */ /* 0x001fe20000000013 */
[----:B------:R-:W-:Y:S06]  /*19c0*/  BRA `(.L_x_37082) ;  /* 0x0000000800ec7947 */ /* 0x000fec0003800000 */
.L_x_37085:
        /* <DEDUP_REMOVED lines=9> */
.L_x_37088:
[----:B------:R-:W2:Y:S02]  /*1a60*/  LDG.E.U16 R2, desc[UR36][R2.64] ;  /* 0x0000002402027981 */ /* 0x000ea4000c1e1500 */
[----:B--2---:R-:W-:-:S06]  /*1a70*/  HADD2.F32 R0, -RZ, R2.H0_H0 ;  /* 0x20000002ff007230 */ /* 0x004fcc0000004100 */
[----:B------:R-:W0:Y:S02]  /*1a80*/  F2I.FTZ.TRUNC.NTZ R0, R0 ;  /* 0x0000000000007305 */ /* 0x000e24000021f100 */
[----:B0-----:R-:W-:Y:S01]  /*1a90*/  PRMT R19, R0, 0x7610, R19 ;  /* 0x0000761000137816 */ /* 0x001fe20000000013 */
[----:B------:R-:W-:Y:S06]  /*1aa0*/  BRA `(.L_x_37082) ;  /* 0x0000000800b47947 */ /* 0x000fec0003800000 */
.L_x_37087:
[----:B------:R-:W2:Y:S02]  /*1ab0*/  LDG.E.64 R2, desc[UR36][R2.64] ;  /* 0x0000002402027981 */ /* 0x000ea4000c1e1b00 */
[----:B--2---:R0:W1:Y:S01]  /*1ac0*/  F2I.F64.TRUNC R19, R2 ;  /* 0x0000000200137311 */ /* 0x004062000030d100 */
[----:B------:R-:W-:Y:S05]  /*1ad0*/  BRA `(.L_x_37082) ;  /* 0x0000000800a87947 */ /* 0x000fea0003800000 */
.L_x_37077:
        /* <DEDUP_REMOVED lines=12> */
.L_x_37091:
[----:B------:R-:W2:Y:S02]  /*1ba0*/  LDG.E.64 R2, desc[UR36][R2.64] ;  /* 0x0000002402027981 */ /* 0x000ea4000c1e1b00 */
[----:B--2---:R3:W4:Y:S01]  /*1bb0*/  F2I.F64.TRUNC R19, R2 ;  /* 0x0000000200137311 */ /* 0x004722000030d100 */
[----:B------:R-:W-:Y:S05]  /*1bc0*/  BRA `(.L_x_37082) ;  /* 0x00000008006c7947 */ /* 0x000fea0003800000 */
.L_x_37090:
        /* <DEDUP_REMOVED lines=28> */
.L_x_37093:
        /* <DEDUP_REMOVED lines=15> */
.L_x_37092:
[----:B------:R-:W2:Y:S02]  /*1e80*/  LDG.E.U16 R0, desc[UR36][R2.64] ;  /* 0x0000002402007981 */ /* 0x000ea4000c1e1500 */
[----:B--2---:R-:W-:-:S06]  /*1e90*/  IMAD.U32 R0, R0, 0x10000, RZ ;  /* 0x0001000000007824 */ /* 0x004fcc00078e00ff */
[----:B------:R-:W0:Y:S02]  /*1ea0*/  F2I.FTZ.TRUNC.NTZ R0, R0 ;  /* 0x0000000000007305 */ /* 0x000e24000021f100 */
[----:B0-----:R-:W-:Y:S01]  /*1eb0*/  PRMT R19, R0, 0x7610, R19 ;  /* 0x0000761000137816 */ /* 0x001fe20000000013 */
[----:B------:R-:W-:Y:S06]  /*1ec0*/  BRA `(.L_x_37082) ;  /* 0x0000000400ac7947 */ /* 0x000fec0003800000 */
.L_x_37089:
        /* <DEDUP_REMOVED lines=10> */
.L_x_37096:
        /* <DEDUP_REMOVED lines=21> */
.L_x_37100:
[----:B------:R-:W-:Y:S05]  /*20c0*/  BSYNC B1 ;  /* 0x0000000000017941 */ /* 0x000fea0003800000 */
.L_x_37099:
[----:B------:R-:W-:Y:S01]  /*20d0*/  LEA R3, R0, 0x3b800000, 0x17 ;  /* 0x3b80000000037811 */ /* 0x000fe200078eb8ff */
[----:B------:R-:W-:-:S05]  /*20e0*/  IMAD.SHL.U32 R0, R2, 0x100000, RZ ;  /* 0x0010000002007824 */ /* 0x000fca00078e00ff */
[----:B------:R-:W-:-:S07]  /*20f0*/  LOP3.LUT R0, R3, R0, R4, 0xfe, !PT ;  /* 0x0000000003007212 */ /* 0x000fce00078efe04 */
.L_x_37098:
[----:B------:R-:W-:Y:S05]  /*2100*/  BSYNC B0 ;  /* 0x0000000000007941 */ /* 0x000fea0003800000 */
.L_x_37097:
[----:B------:R-:W0:Y:S02]  /*2110*/  F2I.FTZ.TRUNC.NTZ R0, R0 ;  /* 0x0000000000007305 */ /* 0x000e24000021f100 */
[----:B0-----:R-:W-:Y:S01]  /*2120*/  PRMT R19, R0, 0x7610, R19 ;  /* 0x0000761000137816 */ /* 0x001fe20000000013 */
[----:B------:R-:W-:Y:S06]  /*2130*/  BRA `(.L_x_37082) ;  /* 0x0000000400107947 */ /* 0x000fec0003800000 */
.L_x_37095:
        /* <DEDUP_REMOVED lines=21> */
.L_x_37104:
[----:B------:R-:W-:Y:S05]  /*2290*/  BSYNC B1 ;  /* 0x0000000000017941 */ /* 0x000fea0003800000 */
.L_x_37103:
[----:B------:R-:W-:Y:S01]  /*22a0*/  LEA R3, R0, 0x37800000, 0x17 ;  /* 0x3780000000037811 */ /* 0x000fe200078eb8ff */
[----:B------:R-:W-:-:S05]  /*22b0*/  IMAD.SHL.U32 R0, R2, 0x200000, RZ ;  /* 0x0020000002007824 */ /* 0x000fca00078e00ff */
[----:B------:R-:W-:-:S07]  /*22c0*/  LOP3.LUT R0, R3, R0, R4, 0xfe, !PT ;  /* 0x0000000003007212 */ /* 0x000fce00078efe04 */
.L_x_37102:
[----:B------:R-:W-:Y:S05]  /*22d0*/  BSYNC B0 ;  /* 0x0000000000007941 */ /* 0x000fea0003800000 */
.L_x_37101:
[----:B------:R-:W0:Y:S02]  /*22e0*/  F2I.FTZ.TRUNC.NTZ R0, R0 ;  /* 0x0000000000007305 */ /* 0x000e24000021f100 */
[----:B0-----:R-:W-:Y:S01]  /*22f0*/  PRMT R19, R0, 0x7610, R19 ;  /* 0x0000761000137816 */ /* 0x001fe20000000013 */
[----:B------:R-:W-:Y:S06]  /*2300*/  BRA `(.L_x_37082) ;  /* 0x00000000009c7947 */ /* 0x000fec0003800000 */
.L_x_37094:
        /* <DEDUP_REMOVED lines=14> */
.L_x_37108:
[----:B------:R-:W-:Y:S05]  /*23f0*/  BSYNC B0 ;  /* 0x0000000000007941 */ /* 0x000fea0003800000 */
.L_x_37107:
[----:B------:R-:W0:Y:S02]  /*2400*/  F2I.FTZ.TRUNC.NTZ R0, R0 ;  /* 0x0000000000007305 */ /* 0x000e24000021f100 */
[----:B0-----:R-:W-:Y:S01]  /*2410*/  PRMT R19, R0, 0x7610, R19 ;  /* 0x0000761000137816 */ /* 0x001fe20000000013 */
[----:B------:R-:W-:Y:S06]  /*2420*/  BRA `(.L_x_37082) ;  /* 0x0000000000547947 */ /* 0x000fec0003800000 */
.L_x_37081:
        /* <DEDUP_REMOVED lines=16> */
.L_x_37109:
[----:B------:R-:W-:Y:S01]  /*2530*/  PRMT R19, RZ, 0x7610, R19 ;  /* 0x00007610ff137816 */ /* 0x000fe20000000013 */
[----:B------:R-:W-:Y:S06]  /*2540*/  BRA `(.L_x_37082) ;  /* 0x00000000000c7947 */ /* 0x000fec0003800000 */
.L_x_37106:
[----:B------:R2:W5:Y:S01]  /*2550*/  LDG.E.U16 R19, desc[UR36][R2.64] ;  /* 0x0000002402137981 */ /* 0x000562000c1e1500 */
[----:B------:R-:W-:Y:S05]  /*2560*/  BRA `(.L_x_37082) ;  /* 0x0000000000047947 */ /* 0x000fea0003800000 */
.L_x_37105:
[----:B------:R1:W5:Y:S02]  /*2570*/  LDG.E.U16 R19, desc[UR36][R2.64] ;  /* 0x0000002402137981 */ /* 0x000364000c1e1500 */
.L_x_37082:
        /* <DEDUP_REMOVED lines=17> */
.L_x_37113:
[----:B------:R3:W5:Y:S01]  /*2690*/  LDG.E.U8 R0, desc[UR36][R2.64] ;  /* 0x0000002402007981 */ /* 0x000762000c1e1100 */
[----:B------:R-:W-:Y:S05]  /*26a0*/  BRA `(.L_x_37115) ;  /* 0x0000000c00547947 */ /* 0x000fea0003800000 */
.L_x_37112:
        /* <DEDUP_REMOVED lines=8> */
.L_x_37117:
[----:B------:R1:W5:Y:S01]  /*2730*/  LDG.E.U16 R0, desc[UR36][R2.64] ;  /* 0x0000002402007981 */ /* 0x000362000c1e1500 */
[----:B------:R-:W-:Y:S05]  /*2740*/  BRA `(.L_x_37115) ;  /* 0x0000000c002c7947 */ /* 0x000fea0003800000 */
.L_x_37116:
[----:B------:R2:W5:Y:S01]  /*2750*/  LDG.E.U16 R0, desc[UR36][R2.64] ;  /* 0x0000002402007981 */ /* 0x000562000c1e1500 */
[----:B------:R-:W-:Y:S05]  /*2760*/  BRA `(.L_x_37115) ;  /* 0x0000000c00247947 */ /* 0x000fea0003800000 */
.L_x_37111:
        /* <DEDUP_REMOVED lines=9> */
.L_x_37119:
[----:B------:R-:W2:Y:S02]  /*2800*/  LDG.E.U16 R4, desc[UR36][R2.64] ;  /* 0x0000002402047981 */ /* 0x000ea4000c1e1500 */
[----:B--2---:R-:W-:-:S06]  /*2810*/  HADD2.F32 R4, -RZ, R4.H0_H0 ;  /* 0x20000004ff047230 */ /* 0x004fcc0000004100 */
[----:B------:R-:W0:Y:S02]  /*2820*/  F2I.FTZ.TRUNC.NTZ R4, R4 ;  /* 0x0000000400047305 */ /* 0x000e24000021f100 */
[----:B0-----:R-:W-:Y:S01]  /*2830*/  PRMT R0, R4, 0x7610, R0 ;  /* 0x0000761004007816 */ /* 0x001fe20000000000 */
[----:B------:R-:W-:Y:S06]  /*2840*/  BRA `(.L_x_37115) ;  /* 0x0000000800ec7947 */ /* 0x000fec0003800000 */
.L_x_37118:
        /* <DEDUP_REMOVED lines=9> */
.L_x_37121:
[----:B------:R-:W2:Y:S02]  /*28e0*/  LDG.E.U16 R2, desc[UR36][R2.64] ;  /* 0x0000002402027981 */ /* 0x000ea4000c1e1500 */
[----:B--2---:R-:W-:-:S06]  /*28f0*/  HADD2.F32 R4, -RZ, R2.H0_H0 ;  /* 0x20000002ff047230 */ /* 0x004fcc0000004100 */
[----:B------:R-:W0:Y:S02]  /*2900*/  F2I.FTZ.TRUNC.NTZ R4, R4 ;  /* 0x0000000400047305 */ /* 0x000e24000021f100 */
[----:B0-----:R-:W-:Y:S01]  /*2910*/  PRMT R0, R4, 0x7610, R0 ;  /* 0x0000761004007816 */ /* 0x001fe20000000000 */
[----:B------:R-:W-:Y:S06]  /*2920*/  BRA `(.L_x_37115) ;  /* 0x0000000800b47947 */ /* 0x000fec0003800000 */
.L_x_37120:
[----:B------:R-:W2:Y:S02]  /*2930*/  LDG.E.64 R2, desc[UR36][R2.64] ;  /* 0x0000002402027981 */ /* 0x000ea4000c1e1b00 */
[----:B--2---:R0:W1:Y:S01]  /*2940*/  F2I.F64.TRUNC R0, R2 ;  /* 0x0000000200007311 */ /* 0x004062000030d100 */
[----:B------:R-:W-:Y:S05]  /*2950*/  BRA `(.L_x_37115) ;  /* 0x0000000800a87947 */ /* 0x000fea0003800000 */
.L_x_37110:
        /* <DEDUP_REMOVED lines=12> */
.L_x_37124:
[----:B------:R-:W2:Y:S02]  /*2a20*/  LDG.E.64 R2, desc[UR36][R2.64] ;  /* 0x0000002402027981 */ /* 0x000ea4000c1e1b00 */
[----:B--2---:R0:W1:Y:S01]  /*2a30*/  F2I.F64.TRUNC R0, R2 ;  /* 0x0000000200007311 */ /* 0x004062000030d100 */
[----:B------:R-:W-:Y:S05]  /*2a40*/  BRA `(.L_x_37115) ;  /* 0x00000008006c7947 */ /* 0x000fea0003800000 */
.L_x_37123:
        /* <DEDUP_REMOVED lines=28> */
.L_x_37126:
        /* <DEDUP_REMOVED lines=15> */
.L_x_37125:
[----:B------:R-:W2:Y:S02]  /*2d00*/  LDG.E.U16 R4, desc[UR36][R2.64] ;  /* 0x0000002402047981 */ /* 0x000ea4000c1e1500 */
[----:B--2---:R-:W-:-:S06]  /*2d10*/  IMAD.U32 R4, R4, 0x10000, RZ ;  /* 0x0001000004047824 */ /* 0x004fcc00078e00ff */
[----:B------:R-:W0:Y:S02]  /*2d20*/  F2I.FTZ.TRUNC.NTZ R4, R4 ;  /* 0x0000000400047305 */ /* 0x000e24000021f100 */
[----:B0-----:R-:W-:Y:S01]  /*2d30*/  PRMT R0, R4, 0x7610, R0 ;  /* 0x0000761004007816 */ /* 0x001fe20000000000 */
[----:B------:R-:W-:Y:S06]  /*2d40*/  BRA `(.L_x_37115) ;  /* 0x0000000400ac7947 */ /* 0x000fec0003800000 */
.L_x_37122:
        /* <DEDUP_REMOVED lines=10> */
.L_x_37129:
        /* <DEDUP_REMOVED lines=21> */
.L_x_37133:
[----:B------:R-:W-:Y:S05]  /*2f40*/  BSYNC B1 ;  /* 0x0000000000017941 */ /* 0x000fea0003800000 */
.L_x_37132:
[----:B------:R-:W-:Y:S01]  /*2f50*/  IMAD.SHL.U32 R2, R2, 0x100000, RZ ;  /* 0x0010000002027824 */ /* 0x000fe200078e00ff */
[----:B------:R-:W-:-:S04]  /*2f60*/  LEA R3, R0, 0x3b800000, 0x17 ;  /* 0x3b80000000037811 */ /* 0x000fc800078eb8ff */
[----:B------:R-:W-:-:S07]  /*2f70*/  LOP3.LUT R4, R3, R2, R4, 0xfe, !PT ;  /* 0x0000000203047212 */ /* 0x000fce00078efe04 */
.L_x_37131:
[----:B------:R-:W-:Y:S05]  /*2f80*/  BSYNC B0 ;  /* 0x0000000000007941 */ /* 0x000fea0003800000 */
.L_x_37130:
[----:B------:R-:W0:Y:S02]  /*2f90*/  F2I.FTZ.TRUNC.NTZ R4, R4 ;  /* 0x0000000400047305 */ /* 0x000e24000021f100 */
[----:B0-----:R-:W-:Y:S01]  /*2fa0*/  PRMT R0, R4, 0x7610, R0 ;  /* 0x0000761004007816 */ /* 0x001fe20000000000 */
[----:B------:R-:W-:Y:S06]  /*2fb0*/  BRA `(.L_x_37115) ;  /* 0x0000000400107947 */ /* 0x000fec0003800000 */
.L_x_37128:
        /* <DEDUP_REMOVED lines=21> */
.L_x_37137:
[----:B------:R-:W-:Y:S05]  /*3110*/  BSYNC B1 ;  /* 0x0000000000017941 */ /* 0x000fea0003800000 */
.L_x_37136:
[----:B------:R-:W-:Y:S01]  /*3120*/  IMAD.SHL.U32 R2, R2, 0x200000, RZ ;  /* 0x0020000002027824 */ /* 0x000fe200078e00ff */
[----:B------:R-:W-:-:S04]  /*3130*/  LEA R3, R0, 0x37800000, 0x17 ;  /* 0x3780000000037811 */ /* 0x000fc800078eb8ff */
[----:B------:R-:W-:-:S07]  /*3140*/  LOP3.LUT R4, R3, R2, R4, 0xfe, !PT ;  /* 0x0000000203047212 */ /* 0x000fce00078efe04 */
.L_x_37135:
[----:B------:R-:W-:Y:S05]  /*3150*/  BSYNC B0 ;  /* 0x0000000000007941 */ /* 0x000fea0003800000 */
.L_x_37134:
[----:B------:R-:W0:Y:S02]  /*3160*/  F2I.FTZ.TRUNC.NTZ R4, R4 ;  /* 0x0000000400047305 */ /* 0x000e24000021f100 */
[----:B0-----:R-:W-:Y:S01]  /*3170*/  PRMT R0, R4, 0x7610, R0 ;  /* 0x0000761004007816 */ /* 0x001fe20000000000 */
[----:B------:R-:W-:Y:S06]  /*3180*/  BRA `(.L_x_37115) ;  /* 0x00000000009c7947 */ /* 0x000fec0003800000 */
.L_x_37127:
        /* <DEDUP_REMOVED lines=14> */
.L_x_37141:
[----:B------:R-:W-:Y:S05]  /*3270*/  BSYNC B0 ;  /* 0x0000000000007941 */ /* 0x000fea0003800000 */
.L_x_37140:
[----:B------:R-:W0:Y:S02]  /*3280*/  F2I.FTZ.TRUNC.NTZ R4, R4 ;  /* 0x0000000400047305 */ /* 0x000e24000021f100 */
[----:B0-----:R-:W-:Y:S01]  /*3290*/  PRMT R0, R4, 0x7610, R0 ;  /* 0x0000761004007816 */ /* 0x001fe20000000000 */
[----:B------:R-:W-:Y:S06]  /*32a0*/  BRA `(.L_x_37115) ;  /* 0x0000000000547947 */ /* 0x000fec0003800000 */
.L_x_37114:
        /* <DEDUP_REMOVED lines=16> */
.L_x_37142:
[----:B------:R-:W-:Y:S01]  /*33b0*/  PRMT R0, RZ, 0x7610, R0 ;  /* 0x00007610ff007816 */ /* 0x000fe20000000000 */
[----:B------:R-:W-:Y:S06]  /*33c0*/  BRA `(.L_x_37115) ;  /* 0x00000000000c7947 */ /* 0x000fec0003800000 */
.L_x_37139:
[----:B------:R0:W5:Y:S01]  /*33d0*/  LDG.E.U16 R0, desc[UR36][R2.64] ;  /* 0x0000002402007981 */ /* 0x000162000c1e1500 */
[----:B------:R-:W-:Y:S05]  /*33e0*/  BRA `(.L_x_37115) ;  /* 0x0000000000047947 */ /* 0x000fea0003800000 */
.L_x_37138:
[----:B------:R0:W5:Y:S02]  /*33f0*/  LDG.E.U16 R0, desc[UR36][R2.64] ;  /* 0x0000002402007981 */ /* 0x000164000c1e1500 */
.L_x_37115:
[----:B------:R-:W0:Y:S01]  /*3400*/  LDC.U8 R4, c[0x0][0x491] ;  /* 0x00012440ff047b82 */ /* 0x000e220000000000 */
[----:B-1---5:R-:W-:Y:S02]  /*3410*/  PRMT R0, R0, 0x9910, RZ ;  /* 0x0000991000007816 */ /* 0x022fe400000000ff */
[----:B0-234-:R-:W-:Y:S02]  /*3420*/  PRMT R2, R19, 0x9910, RZ ;  /* 0x0000991013027816 */ /* 0x01dfe400000000ff */
[----:B------:R-:W-:-:S04]  /*3430*/  ISETP.NE.AND P0, PT, R0, RZ, PT ;  /* 0x000000ff0000720c */ /* 0x000fc80003f05270 */
[----:B------:R-:W-:-:S04]  /*3440*/  ISETP.NE.AND P0, PT, R2, RZ, P0 ;  /* 0x000000ff0200720c */ /* 0x000fc80000705270 */
        /* <DEDUP_REMOVED lines=15> */
.L_x_37146:
[----:B------:R1:W-:Y:S01]  /*3540*/  STG.E.U8 desc[UR36][R16.64], R2 ;  /* 0x0000000210007986 */ /* 0x0003e2000c101124 */
[----:B------:R-:W-:Y:S05]  /*3550*/  BRA `(.L_x_37148) ;  /* 0x0000000c00487947 */ /* 0x000fea0003800000 */
.L_x_37145:
        /* <DEDUP_REMOVED lines=9> */
.L_x_37150:
[----:B------:R3:W-:Y:S01]  /*35f0*/  STG.E desc[UR36][R16.64], R2 ;  /* 0x0000000210007986 */ /* 0x0007e2000c101924 */
[----:B------:R-:W-:Y:S05]  /*3600*/  BRA `(.L_x_37148) ;  /* 0x0000000c001c7947 */ /* 0x000fea0003800000 */
.L_x_37149:
[----:B------:R2:W-:Y:S01]  /*3610*/  STG.E.U16 desc[UR36][R16.64], R2 ;  /* 0x0000000210007986 */ /* 0x0005e2000c101524 */
[----:B------:R-:W-:Y:S05]  /*3620*/  BRA `(.L_x_37148) ;  /* 0x0000000c00147947 */ /* 0x000fea0003800000 */
.L_x_37144:
        /* <DEDUP_REMOVED lines=9> */
.L_x_37152:
[----:B------:R-:W-:-:S04]  /*36c0*/  I2FP.F32.U32 R0, R2 ;  /* 0x0000000200007245 */ /* 0x000fc80000201000 */
[----:B------:R-:W-:-:S05]  /*36d0*/  F2FP.F16.F32.PACK_AB R0, RZ, R0 ;  /* 0x00000000ff00723e */ /* 0x000fca00000000ff */
[----:B------:R0:W-:Y:S01]  /*36e0*/  STG.E.U16 desc[UR36][R16.64], R0 ;  /* 0x0000000010007986 */ /* 0x0001e2000c101524 */
[----:B------:R-:W-:Y:S05]  /*36f0*/  BRA `(.L_x_37148) ;  /* 0x0000000800e07947 */ /* 0x000fea0003800000 */
.L_x_37151:
        /* <DEDUP_REMOVED lines=10> */
.L_x_37154:
[----:B------:R-:W-:-:S04]  /*37a0*/  I2FP.F32.U32 R2, R2 ;  /* 0x0000000200027245 */ /* 0x000fc80000201000 */
[----:B------:R-:W-:-:S04]  /*37b0*/  F2FP.F16.F32.PACK_AB R3, RZ, R2 ;  /* 0x00000002ff03723e */ /* 0x000fc800000000ff */
[----:B------:R-:W-:-:S05]  /*37c0*/  PRMT R3, R3, 0x5410, RZ ;  /* 0x0000541003037816 */ /* 0x000fca00000000ff */
[----:B------:R0:W-:Y:S01]  /*37d0*/  STG.E desc[UR36][R16.64], R3 ;  /* 0x0000000310007986 */ /* 0x0001e2000c101924 */
[----:B------:R-:W-:Y:S05]  /*37e0*/  BRA `(.L_x_37148) ;  /* 0x0000000800a47947 */ /* 0x000fea0003800000 */
.L_x_37153:
[----:B------:R-:W0:Y:S02]  /*37f0*/  I2F.F64.U32 R2, R2 ;  /* 0x0000000200027312 */ /* 0x000e240000201800 */
[----:B0-----:R0:W-:Y:S01]  /*3800*/  STG.E.64 desc[UR36][R16.64], R2 ;  /* 0x0000000210007986 */ /* 0x0011e2000c101b24 */
[----:B------:R-:W-:Y:S05]  /*3810*/  BRA `(.L_x_37148) ;  /* 0x0000000800987947 */ /* 0x000fea0003800000 */
.L_x_37143:
        /* <DEDUP_REMOVED lines=10> */
.L_x_37157:
[----:B------:R-:W0:Y:S01]  /*38c0*/  I2F.F64.U32 R4, R2 ;  /* 0x0000000200047312 */ /* 0x000e220000201800 */
[----:B------:R-:W-:-:S05]  /*38d0*/  CS2R R6, SRZ ;  /* 0x0000000000067805 */ /* 0x000fca000001ff00 */
[----:B0-----:R0:W-:Y:S01]  /*38e0*/  STG.E.128 desc[UR36][R16.64], R4 ;  /* 0x0000000410007986 */ /* 0x0011e2000c101d24 */
[----:B------:R-:W-:Y:S05]  /*38f0*/  BRA `(.L_x_37148) ;  /* 0x0000000800607947 */ /* 0x000fea0003800000 */
.L_x_37156:
        /* <DEDUP_REMOVED lines=21> */
.L_x_37161:
[----:B------:R-:W-:Y:S05]  /*3a50*/  BSYNC B0 ;  /* 0x0000000000007941 */ /* 0x000fea0003800000 */
.L_x_37160:
[----:B------:R-:W-:-:S05]  /*3a60*/  LOP3.LUT R3, R0, R3, RZ, 0xfc, !PT ;  /* 0x0000000300037212 */ /* 0x000fca00078efcff */
[----:B------:R0:W-:Y:S01]  /*3a70*/  STG.E.U8 desc[UR36][R16.64], R3 ;  /* 0x0000000310007986 */ /* 0x0001e2000c101124 */
[----:B------:R-:W-:Y:S05]  /*3a80*/  BRA `(.L_x_37148) ;  /* 0x0000000400fc7947 */ /* 0x000fea0003800000 */
.L_x_37159:
        /* <DEDUP_REMOVED lines=13> */
.L_x_37163:
[----:B------:R-:W-:Y:S01]  /*3b60*/  IMAD.MOV.U32 R0, RZ, RZ, 0x7f ;  /* 0x0000007fff007424 */ /* 0x000fe200078e00ff */
[----:B------:R-:W-:-:S04]  /*3b70*/  ISETP.GT.U32.AND P0, PT, R2, 0x7f800000, PT ;  /* 0x7f8000000200780c */ /* 0x000fc80003f04070 */
[----:B------:R-:W-:-:S09]  /*3b80*/  SEL R0, R0, 0x7c, P0 ;  /* 0x0000007c00007807 */ /* 0x000fd20000000000 */
.L_x_37164:
[----:B------:R-:W-:Y:S05]  /*3b90*/  BSYNC B0 ;  /* 0x0000000000007941 */ /* 0x000fea0003800000 */
.L_x_37162:
[----:B------:R-:W-:-:S04]  /*3ba0*/  LOP3.LUT R2, R3, 0x80000000, RZ, 0xc0, !PT ;  /* 0x8000000003027812 */ /* 0x000fc800078ec0ff */
[----:B------:R-:W-:-:S04]  /*3bb0*/  SHF.R.U32.HI R3, RZ, 0x18, R2 ;  /* 0x00000018ff037819 */ /* 0x000fc80000011602 */
[----:B------:R-:W-:-:S05]  /*3bc0*/  LOP3.LUT R3, R0, R3, RZ, 0xfc, !PT ;  /* 0x0000000300037212 */ /* 0x000fca00078efcff */
[----:B------:R0:W-:Y:S01]  /*3bd0*/  STG.E.U8 desc[UR36][R16.64], R3 ;  /* 0x0000000310007986 */ /* 0x0001e2000c101124 */
[----:B------:R-:W-:Y:S05]  /*3be0*/  BRA `(.L_x_37148) ;  /* 0x0000000400a47947 */ /* 0x000fea0003800000 */
.L_x_37158:
[----:B------:R-:W-:-:S04]  /*3bf0*/  I2FP.F32.U32 R0, R2 ;  /* 0x0000000200007245 */ /* 0x000fc80000201000 */
[----:B------:R-:W-:-:S05]  /*3c00*/  F2FP.BF16.F32.PACK_AB R0, RZ, R0 ;  /* 0x00000000ff00723e */ /* 0x000fca00000010ff */
[----:B------:R0:W-:Y:S01]  /*3c10*/  STG.E.U16 desc[UR36][R16.64], R0 ;  /* 0x0000000010007986 */ /* 0x0001e2000c101524 */
[----:B------:R-:W-:Y:S05]  /*3c20*/  BRA `(.L_x_37148) ;  /* 0x0000000400947947 */ /* 0x000fea0003800000 */
.L_x_37155:
        /* <DEDUP_REMOVED lines=10> */
.L_x_37167:
        /* <DEDUP_REMOVED lines=17> */
.L_x_37170:
[----:B------:R-:W-:-:S04]  /*3de0*/  LOP3.LUT R2, R3, 0x80000000, RZ, 0xc0, !PT ;  /* 0x8000000003027812 */ /* 0x000fc800078ec0ff */
[----:B------:R-:W-:-:S04]  /*3df0*/  SHF.R.U32.HI R3, RZ, 0x18, R2 ;  /* 0x00000018ff037819 */ /* 0x000fc80000011602 */
[----:B------:R-:W-:-:S04]  /*3e00*/  LOP3.LUT R0, R0, R3, RZ, 0xfc, !PT ;  /* 0x0000000300007212 */ /* 0x000fc800078efcff */
[----:B------:R-:W-:-:S07]  /*3e10*/  PRMT R8, R0, 0x7610, R8 ;  /* 0x0000761000087816 */ /* 0x000fce0000000008 */
.L_x_37169:
[----:B------:R-:W-:Y:S05]  /*3e20*/  BSYNC B0 ;  /* 0x0000000000007941 */ /* 0x000fea0003800000 */
.L_x_37168:
[----:B------:R0:W-:Y:S01]  /*3e30*/  STG.E.U8 desc[UR36][R16.64], R8 ;  /* 0x0000000810007986 */ /* 0x0001e2000c101124 */
[----:B------:R-:W-:Y:S05]  /*3e40*/  BRA `(.L_x_37148) ;  /* 0x00000004000c7947 */ /* 0x000fea0003800000 */
.L_x_37166:
        /* <DEDUP_REMOVED lines=17> */
.L_x_37173:
[----:B------:R-:W-:-:S04]  /*3f60*/  LOP3.LUT R2, R3, 0x80000000, RZ, 0xc0, !PT ;  /* 0x8000000003027812 */ /* 0x000fc800078ec0ff */
[----:B------:R-:W-:-:S04]  /*3f70*/  SHF.R.U32.HI R3, RZ, 0x18, R2 ;  /* 0x00000018ff037819 */ /* 0x000fc80000011602 */
[----:B------:R-:W-:-:S04]  /*3f80*/  LOP3.LUT R0, R0, R3, RZ, 0xfc, !PT ;  /* 0x0000000300007212 */ /* 0x000fc800078efcff */
[----:B------:R-:W-:-:S07]  /*3f90*/  PRMT R8, R0, 0x7610, R8 ;  /* 0x0000761000087816 */ /* 0x000fce0000000008 */
.L_x_37172:
[----:B------:R-:W-:Y:S05]  /*3fa0*/  BSYNC B0 ;  /* 0x0000000000007941 */ /* 0x000fea0003800000 */
.L_x_37171:
[----:B------:R0:W-:Y:S01]  /*3fb0*/  STG.E.U8 desc[UR36][R16.64], R8 ;  /* 0x0000000810007986 */ /* 0x0001e2000c101124 */
[----:B------:R-:W-:Y:S05]  /*3fc0*/  BRA `(.L_x_37148) ;  /* 0x0000000000ac7947 */ /* 0x000fea0003800000 */
.L_x_37165:
        /* <DEDUP_REMOVED lines=22> */
.L_x_37147:
        /* <DEDUP_REMOVED lines=16> */
.L_x_37176:
[----:B------:R-:W-:Y:S05]  /*4230*/  BRA `(.L_x_37148) ;  /* 0x0000000000107947 */ /* 0x000fea0003800000 */
.L_x_37175:
[----:B------:R-:W-:-:S05]  /*4240*/  IMAD.MOV.U32 R3, RZ, RZ, RZ ;  /* 0x000000ffff037224 */ /* 0x000fca00078e00ff */
[----:B------:R0:W-:Y:S01]  /*4250*/  STG.E.64 desc[UR36][R16.64], R2 ;  /* 0x0000000210007986 */ /* 0x0001e2000c101b24 */
[----:B------:R-:W-:Y:S05]  /*4260*/  BRA `(.L_x_37148) ;  /* 0x0000000000047947 */ /* 0x000fea0003800000 */
.L_x_37174:
[----:B------:R0:W-:Y:S02]  /*4270*/  STG.E desc[UR36][R16.64], R2 ;  /* 0x0000000210007986 */ /* 0x0001e4000c101924 */
.L_x_37148:
[----:B------:R-:W-:-:S04]  /*4280*/  IMAD R18, R18, 0x200, R23 ;  /* 0x0000020012127824 */ /* 0x000fc800078e0217 */
[----:B------:R-:W-:-:S07]  /*4290*/  VIADD R19, R18, 0x80 ;  /* 0x0000008012137836 */ /* 0x000fce0000000000 */
.L_x_37075:
[----:B------:R-:W-:Y:S05]  /*42a0*/  BSYNC B6 ;  /* 0x0000000000067941 */ /* 0x000fea0003800000 */
.L_x_37074:
        /* <DEDUP_REMOVED lines=358> */
.L_x_37179:
        /* <DEDUP_REMOVED lines=20> */
.L_x_37183:
[----:B------:R0:W5:Y:S01]  /*5a50*/  LDG.E.U8 R22, desc[UR36][R2.64] ;  /* 0x0000002402167981 */ /* 0x000162000c1e1100 */
[----:B------:R-:W-:Y:S05]  /*5a60*/  BRA `(.L_x_37185) ;  /* 0x0000000c00547947 */ /* 0x000fea0003800000 */
.L_x_37182:
        /* <DEDUP_REMOVED lines=8> */
.L_x_37187:
[----:B------:R0:W5:Y:S01]  /*5af0*/  LDG.E.U16 R22, desc[UR36][R2.64] ;  /* 0x0000002402167981 */ /* 0x000162000c1e1500 */
[----:B------:R-:W-:Y:S05]  /*5b00*/  BRA `(.L_x_37185) ;  /* 0x0000000c002c7947 */ /* 0x000fea0003800000 */
.L_x_37186:
[----:B------:R0:W5:Y:S01]  /*5b10*/  LDG.E.U16 R22, desc[UR36][R2.64] ;  /* 0x0000002402167981 */ /* 0x000162000c1e1500 */
[----:B------:R-:W-:Y:S05]  /*5b20*/  BRA `(.L_x_37185) ;  /* 0x0000000c00247947 */ /* 0x000fea0003800000 */
.L_x_37181:
        /* <DEDUP_REMOVED lines=9> */
.L_x_37189:
[----:B------:R-:W2:Y:S02]  /*5bc0*/  LDG.E.U16 R0, desc[UR36][R2.64] ;  /* 0x0000002402007981 */ /* 0x000ea4000c1e1500 */
[----:B--2---:R-:W-:-:S06]  /*5bd0*/  HADD2.F32 R0, -RZ, R0.H0_H0 ;  /* 0x20000000ff007230 */ /* 0x004fcc0000004100 */
[----:B------:R-:W0:Y:S02]  /*5be0*/  F2I.FTZ.TRUNC.NTZ R0, R0 ;  /* 0x0000000000007305 */ /* 0x000e24000021f100 */
[----:B0-----:R-:W-:Y:S01]  /*5bf0*/  PRMT R22, R0, 0x7610, R22 ;  /* 0x0000761000167816 */ /* 0x001fe20000000016 */
[----:B------:R-:W-:Y:S06]  /*5c00*/  BRA `(.L_x_37185) ;  /* 0x0000000800ec7947 */ /* 0x000fec0003800000 */
.L_x_37188:
        /* <DEDUP_REMOVED lines=9> */
.L_x_37191:
[----:B------:R-:W2:Y:S02]  /*5ca0*/  LDG.E.U16 R2, desc[UR36][R2.64] ;  /* 0x0000002402027981 */ /* 0x000ea4000c1e1500 */
[----:B--2---:R-:W-:-:S06]  /*5cb0*/  HADD2.F32 R0, -RZ, R2.H0_H0 ;  /* 0x20000002ff007230 */ /* 0x004fcc0000004100 */
[----:B------:R-:W0:Y:S02]  /*5cc0*/  F2I.FTZ.TRUNC.NTZ R0, R0 ;  /* 0x0000000000007305 */ /* 0x000e24000021f100 */
[----:B0-----:R-:W-:Y:S01]  /*5cd0*/  PRMT R22, R0, 0x7610, R22 ;  /* 0x0000761000167816 */ /* 0x001fe20000000016 */
[----:B------:R-:W-:Y:S06]  /*5ce0*/  BRA `(.L_x_37185) ;  /* 0x0000000800b47947 */ /* 0x000fec0003800000 */
.L_x_37190:
[----:B------:R-:W2:Y:S02]  /*5cf0*/  LDG.E.64 R2, desc[UR36][R2.64] ;  /* 0x0000002402027981 */ /* 0x000ea4000c1e1b00 */
[----:B--2---:R0:W1:Y:S01]  /*5d00*/  F2I.F64.TRUNC R22, R2 ;  /* 0x0000000200167311 */ /* 0x004062000030d100 */
[----:B------:R-:W-:Y:S05]  /*5d10*/  BRA `(.L_x_37185) ;  /* 0x0000000800a87947 */ /* 0x000fea0003800000 */
.L_x_37180:
        /* <DEDUP_REMOVED lines=12> */
.L_x_37194:
[----:B------:R-:W2:Y:S02]  /*5de0*/  LDG.E.64 R2, desc[UR36][R2.64] ;  /* 0x0000002402027981 */ /* 0x000ea4000c1e1b00 */
[----:B--2---:R0:W1:Y:S01]  /*5df0*/  F2I.F64.TRUNC R22, R2 ;  /* 0x0000000200167311 */ /* 0x004062000030d100 */
[----:B------:R-:W-:Y:S05]  /*5e00*/  BRA `(.L_x_37185) ;  /* 0x00000008006c7947 */ /* 0x000fea0003800000 */
.L_x_37193:
        /* <DEDUP_REMOVED lines=28> */
.L_x_37196:
        /* <DEDUP_REMOVED lines=15> */
.L_x_37195:
[----:B------:R-:W2:Y:S02]  /*60c0*/  LDG.E.U16 R0, desc[UR36][R2.64] ;  /* 0x0000002402007981 */ /* 0x000ea4000c1e1500 */
[----:B--2---:R-:W-:-:S06]  /*60d0*/  IMAD.U32 R0, R0, 0x10000, RZ ;  /* 0x0001000000007824 */ /* 0x004fcc00078e00ff */
[----:B------:R-:W0:Y:S02]  /*60e0*/  F2I.FTZ.TRUNC.NTZ R0, R0 ;  /* 0x0000000000007305 */ /* 0x000e24000021f100 */
[----:B0-----:R-:W-:Y:S01]  /*60f0*/  PRMT R22, R0, 0x7610, R22 ;  /* 0x0000761000167816 */ /* 0x001fe20000000016 */
[----:B------:R-:W-:Y:S06]  /*6100*/  BRA `(.L_x_37185) ;  /* 0x0000000400ac7947 */ /* 0x000fec0003800000 */
.L_x_37192:
        /* <DEDUP_REMOVED lines=10> */
.L_x_37199:
        /* <DEDUP_REMOVED lines=21> */
.L_x_37203:
[----:B------:R-:W-:Y:S05]  /*6300*/  BSYNC B1 ;  /* 0x0000000000017941 */ /* 0x000fea0003800000 */
.L_x_37202:
[----:B------:R-:W-:Y:S01]  /*6310*/  LEA R3, R0, 0x3b800000, 0x17 ;  /* 0x3b80000000037811 */ /* 0x000fe200078eb8ff */
[----:B------:R-:W-:-:S05]  /*6320*/  IMAD.SHL.U32 R0, R2, 0x100000, RZ ;  /* 0x0010000002007824 */ /* 0x000fca00078e00ff */
[----:B------:R-:W-:-:S07]  /*6330*/  LOP3.LUT R0, R3, R0, R4, 0xfe, !PT ;  /* 0x0000000003007212 */ /* 0x000fce00078efe04 */
.L_x_37201:
[----:B------:R-:W-:Y:S05]  /*6340*/  BSYNC B0 ;  /* 0x0000000000007941 */ /* 0x000fea0003800000 */
.L_x_37200:
[----:B------:R-:W0:Y:S02]  /*6350*/  F2I.FTZ.TRUNC.NTZ R0, R0 ;  /* 0x0000000000007305 */ /* 0x000e24000021f100 */
[----:B0-----:R-:W-:Y:S01]  /*6360*/  PRMT R22, R0, 0x7610, R22 ;  /* 0x0000761000167816 */ /* 0x001fe20000000016 */
[----:B------:R-:W-:Y:S06]  /*6370*/  BRA `(.L_x_37185) ;  /* 0x0000000400107947 */ /* 0x000fec0003800000 */
.L_x_37198:
        /* <DEDUP_REMOVED lines=21> */
.L_x_37207:
[----:B------:R-:W-:Y:S05]  /*64d0*/  BSYNC B1 ;  /* 0x0000000000017941 */ /* 0x000fea0003800000 */
.L_x_37206:
[----:B------:R-:W-:Y:S01]  /*64e0*/  LEA R3, R0, 0x37800000, 0x17 ;  /* 0x3780000000037811 */ /* 0x000fe200078eb8ff */
[----:B------:R-:W-:-:S05]  /*64f0*/  IMAD.SHL.U32 R0, R2, 0x200000, RZ ;  /* 0x0020000002007824 */ /* 0x000fca00078e00ff */
[----:B------:R-:W-:-:S07]  /*6500*/  LOP3.LUT R0, R3, R0, R4, 0xfe, !PT ;  /* 0x0000000003007212 */ /* 0x000fce00078efe04 */
.L_x_37205:
[----:B------:R-:W-:Y:S05]  /*6510*/  BSYNC B0 ;  /* 0x0000000000007941 */ /* 0x000fea0003800000 */
.L_x_37204:
[----:B------:R-:W0:Y:S02]  /*6520*/  F2I.FTZ.TRUNC.NTZ R0, R0 ;  /* 0x0000000000007305 */ /* 0x000e24000021f100 */
[----:B0-----:R-:W-:Y:S01]  /*6530*/  PRMT R22, R0, 0x7610, R22 ;  /* 0x0000761000167816 */ /* 0x001fe20000000016 */
[----:B------:R-:W-:Y:S06]  /*6540*/  BRA `(.L_x_37185) ;  /* 0x00000000009c7947 */ /* 0x000fec0003800000 */
.L_x_37197:
        /* <DEDUP_REMOVED lines=14> */
.L_x_37211:
[----:B------:R-:W-:Y:S05]  /*6630*/  BSYNC B0 ;  /* 0x0000000000007941 */ /* 0x000fea0003800000 */
.L_x_37210:
[----:B------:R-:W0:Y:S02]  /*6640*/  F2I.FTZ.TRUNC.NTZ R0, R0 ;  /* 0x0000000000007305 */ /* 0x000e24000021f100 */
[----:B0-----:R-:W-:Y:S01]  /*6650*/  PRMT R22, R0, 0x7610, R22 ;  /* 0x0000761000167816 */ /* 0x001fe20000000016 */
[----:B------:R-:W-:Y:S06]  /*6660*/  BRA `(.L_x_37185) ;  /* 0x0000000000547947 */ /* 0x000fec0003800000 */
.L_x_37184:
        /* <DEDUP_REMOVED lines=16> */
.L_x_37212:
[----:B------:R-:W-:Y:S01]  /*6770*/  PRMT R22, RZ, 0x7610, R22 ;  /* 0x00007610ff167816 */ /* 0x000fe20000000016 */
[----:B------:R-:W-:Y:S06]  /*6780*/  BRA `(.L_x_37185) ;  /* 0x00000000000c7947 */ /* 0x000fec0003800000 */
.L_x_37209:
[----:B------:R3:W5:Y:S01]  /*6790*/  LDG.E.U16 R22, desc[UR36][R2.64] ;  /* 0x0000002402167981 */ /* 0x000762000c1e1500 */
[----:B------:R-:W-:Y:S05]  /*67a0*/  BRA `(.L_x_37185) ;  /* 0x0000000000047947 */ /* 0x000fea0003800000 */
.L_x_37208:
[----:B------:R4:W5:Y:S02]  /*67b0*/  LDG.E.U16 R22, desc[UR36][R2.64] ;  /* 0x0000002402167981 */ /* 0x000964000c1e1500 */
.L_x_37185:
        /* <DEDUP_REMOVED lines=17> */
.L_x_37216:
[----:B------:R4:W5:Y:S01]  /*68d0*/  LDG.E.U8 R0, desc[UR36][R2.64] ;  /* 0x0000002402007981 */ /* 0x000962000c1e1100 */
[----:B------:R-:W-:Y:S05]  /*68e0*/  BRA `(.L_x_37218) ;  /* 0x0000000c00547947 */ /* 0x000fea0003800000 */
.L_x_37215:
        /* <DEDUP_REMOVED lines=8> */
.L_x_37220:
[----:B------:R2:W5:Y:S01]  /*6970*/  LDG.E.U16 R0, desc[UR36][R2.64] ;  /* 0x0000002402007981 */ /* 0x000562000c1e1500 */
[----:B------:R-:W-:Y:S05]  /*6980*/  BRA `(.L_x_37218) ;  /* 0x0000000c002c7947 */ /* 0x000fea0003800000 */
.L_x_37219:
[----:B------:R0:W5:Y:S01]  /*6990*/  LDG.E.U16 R0, desc[UR36][R2.64] ;  /* 0x0000002402007981 */ /* 0x000162000c1e1500 */
[----:B------:R-:W-:Y:S05]  /*69a0*/  BRA `(.L_x_37218) ;  /* 0x0000000c00247947 */ /* 0x000fea0003800000 */
.L_x_37214:
        /* <DEDUP_REMOVED lines=9> */
.L_x_37222:
[----:B------:R-:W2:Y:S02]  /*6a40*/  LDG.E.U16 R4, desc[UR36][R2.64] ;  /* 0x0000002402047981 */ /* 0x000ea4000c1e1500 */
[----:B--2---:R-:W-:-:S06]  /*6a50*/  HADD2.F32 R4, -RZ, R4.H0_H0 ;  /* 0x20000004ff047230 */ /* 0x004fcc0000004100 */
[----:B------:R-:W0:Y:S02]  /*6a60*/  F2I.FTZ.TRUNC.NTZ R4, R4 ;  /* 0x0000000400047305 */ /* 0x000e24000021f100 */
[----:B0-----:R-:W-:Y:S01]  /*6a70*/  PRMT R0, R4, 0x7610, R0 ;  /* 0x0000761004007816 */ /* 0x001fe20000000000 */
[----:B------:R-:W-:Y:S06]  /*6a80*/  BRA `(.L_x_37218) ;  /* 0x0000000800ec7947 */ /* 0x000fec0003800000 */
.L_x_37221:
        /* <DEDUP_REMOVED lines=9> */
.L_x_37224:
[----:B------:R-:W2:Y:S02]  /*6b20*/  LDG.E.U16 R2, desc[UR36][R2.64] ;  /* 0x0000002402027981 */ /* 0x000ea4000c1e1500 */
[----:B--2---:R-:W-:-:S06]  /*6b30*/  HADD2.F32 R4, -RZ, R2.H0_H0 ;  /* 0x20000002ff047230 */ /* 0x004fcc0000004100 */
[----:B------:R-:W0:Y:S02]  /*6b40*/  F2I.FTZ.TRUNC.NTZ R4, R4 ;  /* 0x0000000400047305 */ /* 0x000e24000021f100 */
[----:B0-----:R-:W-:Y:S01]  /*6b50*/  PRMT R0, R4, 0x7610, R0 ;  /* 0x0000761004007816 */ /* 0x001fe20000000000 */
[----:B------:R-:W-:Y:S06]  /*6b60*/  BRA `(.L_x_37218) ;  /* 0x0000000800b47947 */ /* 0x000fec0003800000 */
.L_x_37223:
[----:B------:R-:W2:Y:S02]  /*6b70*/  LDG.E.64 R2, desc[UR36][R2.64] ;  /* 0x0000002402027981 */ /* 0x000ea4000c1e1b00 */
[----:B--2---:R0:W1:Y:S01]  /*6b80*/  F2I.F64.TRUNC R0, R2 ;  /* 0x0000000200007311 */ /* 0x004062000030d100 */
[----:B------:R-:W-:Y:S05]  /*6b90*/  BRA `(.L_x_37218) ;  /* 0x0000000800a87947 */ /* 0x000fea0003800000 */
.L_x_37213:
        /* <DEDUP_REMOVED lines=12> */
.L_x_37227:
[----:B------:R-:W2:Y:S02]  /*6c60*/  LDG.E.64 R2, desc[UR36][R2.64] ;  /* 0x0000002402027981 */ /* 0x000ea4000c1e1b00 */
[----:B--2---:R0:W1:Y:S01]  /*6c70*/  F2I.F64.TRUNC R0, R2 ;  /* 0x0000000200007311 */ /* 0x004062000030d100 */
[----:B------:R-:W-:Y:S05]  /*6c80*/  BRA `(.L_x_37218) ;  /* 0x00000008006c7947 */ /* 0x000fea0003800000 */
.L_x_37226:
        /* <DEDUP_REMOVED lines=28> */
.L_x_37229:
        /* <DEDUP_REMOVED lines=15> */
.L_x_37228:
[----:B------:R-:W2:Y:S02]  /*6f40*/  LDG.E.U16 R4, desc[UR36][R2.64] ;  /* 0x0000002402047981 */ /* 0x000ea4000c1e1500 */
[----:B--2---:R-:W-:-:S06]  /*6f50*/  IMAD.U32 R4, R4, 0x10000, RZ ;  /* 0x0001000004047824 */ /* 0x004fcc00078e00ff */
[----:B------:R-:W0:Y:S02]  /*6f60*/  F2I.FTZ.TRUNC.NTZ R4, R4 ;  /* 0x0000000400047305 */ /* 0x000e24000021f100 */
[----:B0-----:R-:W-:Y:S01]  /*6f70*/  PRMT R0, R4, 0x7610, R0 ;  /* 0x0000761004007816 */ /* 0x001fe20000000000 */
[----:B------:R-:W-:Y:S06]  /*6f80*/  BRA `(.L_x_37218) ;  /* 0x0000000400ac7947 */ /* 0x000fec0003800000 */
.L_x_37225:
        /* <DEDUP_REMOVED lines=10> */
.L_x_37232:
        /* <DEDUP_REMOVED lines=21> */
.L_x_37236:
[----:B------:R-:W-:Y:S05]  /*7180*/  BSYNC B1 ;  /* 0x0000000000017941 */ /* 0x000fea0003800000 */
.L_x_37235:
[----:B------:R-:W-:Y:S01]  /*7190*/  IMAD.SHL.U32 R2, R2, 0x100000, RZ ;  /* 0x0010000002027824 */ /* 0x000fe200078e00ff */
[----:B------:R-:W-:-:S04]  /*71a0*/  LEA R3, R0, 0x3b800000, 0x17 ;  /* 0x3b80000000037811 */ /* 0x000fc800078eb8ff */
[----:B------:R-:W-:-:S07]  /*71b0*/  LOP3.LUT R4, R3, R2, R4, 0xfe, !PT ;  /* 0x0000000203047212 */ /* 0x000fce00078efe04 */
.L_x_37234:
[----:B------:R-:W-:Y:S05]  /*71c0*/  BSYNC B0 ;  /* 0x0000000000007941 */ /* 0x000fea0003800000 */
.L_x_37233:
[----:B------:R-:W0:Y:S02]  /*71d0*/  F2I.FTZ.TRUNC.NTZ R4, R4 ;  /* 0x0000000400047305 */ /* 0x000e24000021f100 */
[----:B0-----:R-:W-:Y:S01]  /*71e0*/  PRMT R0, R4, 0x7610, R0 ;  /* 0x0000761004007816 */ /* 0x001fe20000000000 */
[----:B------:R-:W-:Y:S06]  /*71f0*/  BRA `(.L_x_37218) ;  /* 0x0000000400107947 */ /* 0x000fec0003800000 */
.L_x_37231:
        /* <DEDUP_REMOVED lines=21> */
.L_x_37240:
[----:B------:R-:W-:Y:S05]  /*7350*/  BSYNC B1 ;  /* 0x0000000000017941 */ /* 0x000fea0003800000 */
.L_x_37239:
[----:B------:R-:W-:Y:S01]  /*7360*/  IMAD.SHL.U32 R2, R2, 0x200000, RZ ;  /* 0x0020000002027824 */ /* 0x000fe200078e00ff */
[----:B------:R-:W-:-:S04]  /*7370*/  LEA R3, R0, 0x37800000, 0x17 ;  /* 0x3780000000037811 */ /* 0x000fc800078eb8ff */
[----:B------:R-:W-:-:S07]  /*7380*/  LOP3.LUT R4, R3, R2, R4, 0xfe, !PT ;  /* 0x0000000203047212 */ /* 0x000fce00078efe04 */
.L_x_37238:
[----:B------:R-:W-:Y:S05]  /*7390*/  BSYNC B0 ;  /* 0x0000000000007941 */ /* 0x000fea0003800000 */
.L_x_37237:
[----:B------:R-:W0:Y:S02]  /*73a0*/  F2I.FTZ.TRUNC.NTZ R4, R4 ;  /* 0x0000000400047305 */ /* 0x000e24000021f100 */
[----:B0-----:R-:W-:Y:S01]  /*73b0*/  PRMT R0, R4, 0x7610, R0 ;  /* 0x0000761004007816 */ /* 0x001fe20000000000 */
[----:B------:R-:W-:Y:S06]  /*73c0*/  BRA `(.L_x_37218) ;  /* 0x00000000009c7947 */ /* 0x000fec0003800000 */
.L_x_37230:
        /* <DEDUP_REMOVED lines=14> */
.L_x_37244:
[----:B------:R-:W-:Y:S05]  /*74b0*/  BSYNC B0 ;  /* 0x0000000000007941 */ /* 0x000fea0003800000 */
.L_x_37243:
[----:B------:R-:W0:Y:S02]  /*74c0*/  F2I.FTZ.TRUNC.NTZ R4, R4 ;  /* 0x0000000400047305 */ /* 0x000e24000021f100 */
[----:B0-----:R-:W-:Y:S01]  /*74d0*/  PRMT R0, R4, 0x7610, R0 ;  /* 0x0000761004007816 */ /* 0x001fe20000000000 */
[----:B------:R-:W-:Y:S06]  /*74e0*/  BRA `(.L_x_37218) ;  /* 0x0000000000547947 */ /* 0x000fec0003800000 */
.L_x_37217:
        /* <DEDUP_REMOVED lines=16> */
.L_x_37245:
[----:B------:R-:W-:Y:S01]  /*75f0*/  PRMT R0, RZ, 0x7610, R0 ;  /* 0x00007610ff007816 */ /* 0x000fe20000000000 */
[----:B------:R-:W-:Y:S06]  /*7600*/  BRA `(.L_x_37218) ;  /* 0x00000000000c7947 */ /* 0x000fec0003800000 */
.L_x_37242:
[----:B------:R0:W5:Y:S01]  /*7610*/  LDG.E.U16 R0, desc[UR36][R2.64] ;  /* 0x0000002402007981 */ /* 0x000162000c1e1500 */
[----:B------:R-:W-:Y:S05]  /*7620*/  BRA `(.L_x_37218) ;  /* 0x0000000000047947 */ /* 0x000fea0003800000 */
.L_x_37241:
[----:B------:R0:W5:Y:S02]  /*7630*/  LDG.E.U16 R0, desc[UR36][R2.64] ;  /* 0x0000002402007981 */ /* 0x000164000c1e1500 */
.L_x_37218:
        /* <DEDUP_REMOVED lines=20> */
.L_x_37249:
[----:B------:R0:W-:Y:S01]  /*7780*/  STG.E.U8 desc[UR36][R16.64], R2 ;  /* 0x0000000210007986 */ /* 0x0001e2000c101124 */
[----:B------:R-:W-:Y:S05]  /*7790*/  BRA `(.L_x_37251) ;  /* 0x0000000c00487947 */ /* 0x000fea0003800000 */
.L_x_37248:
        /* <DEDUP_REMOVED lines=9> */
.L_x_37253:
[----:B------:R3:W-:Y:S01]  /*7830*/  STG.E desc[UR36][R16.64], R2 ;  /* 0x0000000210007986 */ /* 0x0007e2000c101924 */
[----:B------:R-:W-:Y:S05]  /*7840*/  BRA `(.L_x_37251) ;  /* 0x0000000c001c7947 */ /* 0x000fea0003800000 */
.L_x_37252:
[----:B------:R2:W-:Y:S01]  /*7850*/  STG.E.U16 desc[UR36][R16.64], R2 ;  /* 0x0000000210007986 */ /* 0x0005e2000c101524 */
[----:B------:R-:W-:Y:S05]  /*7860*/  BRA `(.L_x_37251) ;  /* 0x0000000c00147947 */ /* 0x000fea0003800000 */
.L_x_37247:
        /* <DEDUP_REMOVED lines=9> */
.L_x_37255:
[----:B------:R-:W-:-:S04]  /*7900*/  I2FP.F32.U32 R0, R2 ;  /* 0x0000000200007245 */ /* 0x000fc80000201000 */
[----:B------:R-:W-:-:S05]  /*7910*/  F2FP.F16.F32.PACK_AB R0, RZ, R0 ;  /* 0x00000000ff00723e */ /* 0x000fca00000000ff */
[----:B------:R0:W-:Y:S01]  /*7920*/  STG.E.U16 desc[UR36][R16.64], R0 ;  /* 0x0000000010007986 */ /* 0x0001e2000c101524 */
[----:B------:R-:W-:Y:S05]  /*7930*/  BRA `(.L_x_37251) ;  /* 0x0000000800e07947 */ /* 0x000fea0003800000 */
.L_x_37254:
        /* <DEDUP_REMOVED lines=10> */
.L_x_37257:
[----:B------:R-:W-:-:S04]  /*79e0*/  I2FP.F32.U32 R2, R2 ;  /* 0x0000000200027245 */ /* 0x000fc80000201000 */
[----:B------:R-:W-:-:S04]  /*79f0*/  F2FP.F16.F32.PACK_AB R3, RZ, R2 ;  /* 0x00000002ff03723e */ /* 0x000fc800000000ff */
[----:B------:R-:W-:-:S05]  /*7a00*/  PRMT R3, R3, 0x5410, RZ ;  /* 0x0000541003037816 */ /* 0x000fca00000000ff */
[----:B------:R0:W-:Y:S01]  /*7a10*/  STG.E desc[UR36][R16.64], R3 ;  /* 0x0000000310007986 */ /* 0x0001e2000c101924 */
[----:B------:R-:W-:Y:S05]  /*7a20*/  BRA `(.L_x_37251) ;  /* 0x0000000800a47947 */ /* 0x000fea0003800000 */
.L_x_37256:
[----:B------:R-:W0:Y:S02]  /*7a30*/  I2F.F64.U32 R2, R2 ;  /* 0x0000000200027312 */ /* 0x000e240000201800 */
[----:B0-----:R0:W-:Y:S01]  /*7a40*/  STG.E.64 desc[UR36][R16.64], R2 ;  /* 0x0000000210007986 */ /* 0x0011e2000c101b24 */
[----:B------:R-:W-:Y:S05]  /*7a50*/  BRA `(.L_x_37251) ;  /* 0x0000000800987947 */ /* 0x000fea0003800000 */
.L_x_37246:
        /* <DEDUP_REMOVED lines=10> */
.L_x_37260:
[----:B------:R-:W0:Y:S01]  /*7b00*/  I2F.F64.U32 R4, R2 ;  /* 0x0000000200047312 */ /* 0x000e220000201800 */
[----:B------:R-:W-:-:S05]  /*7b10*/  CS2R R6, SRZ ;  /* 0x0000000000067805 */ /* 0x000fca000001ff00 */
[----:B0-----:R0:W-:Y:S01]  /*7b20*/  STG.E.128 desc[UR36][R16.64], R4 ;  /* 0x0000000410007986 */ /* 0x0011e2000c101d24 */
[----:B------:R-:W-:Y:S05]  /*7b30*/  BRA `(.L_x_37251) ;  /* 0x0000000800607947 */ /* 0x000fea0003800000 */
.L_x_37259:
        /* <DEDUP_REMOVED lines=21> */
.L_x_37264:
[----:B------:R-:W-:Y:S05]  /*7c90*/  BSYNC B0 ;  /* 0x0000000000007941 */ /* 0x000fea0003800000 */
.L_x_37263:
[----:B------:R-:W-:-:S05]  /*7ca0*/  LOP3.LUT R3, R0, R3, RZ, 0xfc, !PT ;  /* 0x0000000300037212 */ /* 0x000fca00078efcff */
[----:B------:R0:W-:Y:S01]  /*7cb0*/  STG.E.U8 desc[UR36][R16.64], R3 ;  /* 0x0000000310007986 */ /* 0x0001e2000c101124 */
[----:B------:R-:W-:Y:S05]  /*7cc0*/  BRA `(.L_x_37251) ;  /* 0x0000000400fc7947 */ /* 0x000fea0003800000 */
.L_x_37262:
        /* <DEDUP_REMOVED lines=13> */
.L_x_37266:
[----:B------:R-:W-:Y:S01]  /*7da0*/  IMAD.MOV.U32 R0, RZ, RZ, 0x7f ;  /* 0x0000007fff007424 */ /* 0x000fe200078e00ff */
[----:B------:R-:W-:-:S04]  /*7db0*/  ISETP.GT.U32.AND P0, PT, R2, 0x7f800000, PT ;  /* 0x7f8000000200780c */ /* 0x000fc80003f04070 */
[----:B------:R-:W-:-:S09]  /*7dc0*/  SEL R0, R0, 0x7c, P0 ;  /* 0x0000007c00007807 */ /* 0x000fd20000000000 */
.L_x_37267:
[----:B------:R-:W-:Y:S05]  /*7dd0*/  BSYNC B0 ;  /* 0x0000000000007941 */ /* 0x000fea0003800000 */
.L_x_37265:
[----:B------:R-:W-:-:S04]  /*7de0*/  LOP3.LUT R2, R3, 0x80000000, RZ, 0xc0, !PT ;  /* 0x8000000003027812 */ /* 0x000fc800078ec0ff */
[----:B------:R-:W-:-:S04]  /*7df0*/  SHF.R.U32.HI R3, RZ, 0x18, R2 ;  /* 0x00000018ff037819 */ /* 0x000fc80000011602 */
[----:B------:R-:W-:-:S05]  /*7e00*/  LOP3.LUT R3, R0, R3, RZ, 0xfc, !PT ;  /* 0x0000000300037212 */ /* 0x000fca00078efcff */
[----:B------:R0:W-:Y:S01]  /*7e10*/  STG.E.U8 desc[UR36][R16.64], R3 ;  /* 0x0000000310007986 */ /* 0x0001e2000c101124 */
[----:B------:R-:W-:Y:S05]  /*7e20*/  BRA `(.L_x_37251) ;  /* 0x0000000400a47947 */ /* 0x000fea0003800000 */
.L_x_37261:
[----:B------:R-:W-:-:S04]  /*7e30*/  I2FP.F32.U32 R0, R2 ;  /* 0x0000000200007245 */ /* 0x000fc80000201000 */
[----:B------:R-:W-:-:S05]  /*7e40*/  F2FP.BF16.F32.PACK_AB R0, RZ, R0 ;  /* 0x00000000ff00723e */ /* 0x000fca00000010ff */
[----:B------:R0:W-:Y:S01]  /*7e50*/  STG.E.U16 desc[UR36][R16.64], R0 ;  /* 0x0000000010007986 */ /* 0x0001e2000c101524 */
[----:B------:R-:W-:Y:S05]  /*7e60*/  BRA `(.L_x_37251) ;  /* 0x0000000400947947 */ /* 0x000fea0003800000 */
.L_x_37258:
        /* <DEDUP_REMOVED lines=10> */
.L_x_37270:
        /* <DEDUP_REMOVED lines=17> */
.L_x_37273:
[----:B------:R-:W-:-:S04]  /*8020*/  LOP3.LUT R2, R3, 0x80000000, RZ, 0xc0, !PT ;  /* 0x8000000003027812 */ /* 0x000fc800078ec0ff */
[----:B------:R-:W-:-:S04]  /*8030*/  SHF.R.U32.HI R3, RZ, 0x18, R2 ;  /* 0x00000018ff037819 */ /* 0x000fc80000011602 */
[----:B------:R-:W-:-:S04]  /*8040*/  LOP3.LUT R0, R0, R3, RZ, 0xfc, !PT ;  /* 0x0000000300007212 */ /* 0x000fc800078efcff */
[----:B------:R-:W-:-:S07]  /*8050*/  PRMT R8, R0, 0x7610, R8 ;  /* 0x0000761000087816 */ /* 0x000fce0000000008 */
.L_x_37272:
[----:B------:R-:W-:Y:S05]  /*8060*/  BSYNC B0 ;  /* 0x0000000000007941 */ /* 0x000fea0003800000 */
.L_x_37271:
[----:B------:R0:W-:Y:S01]  /*8070*/  STG.E.U8 desc[UR36][R16.64], R8 ;  /* 0x0000000810007986 */ /* 0x0001e2000c101124 */
[----:B------:R-:W-:Y:S05]  /*8080*/  BRA `(.L_x_37251) ;  /* 0x00000004000c7947 */ /* 0x000fea0003800000 */
.L_x_37269:
        /* <DEDUP_REMOVED lines=17> */
.L_x_37276:
[----:B------:R-:W-:-:S04]  /*81a0*/  LOP3.LUT R2, R3, 0x80000000, RZ, 0xc0, !PT ;  /* 0x8000000003027812 */ /* 0x000fc800078ec0ff */
[----:B------:R-:W-:-:S04]  /*81b0*/  SHF.R.U32.HI R3, RZ, 0x18, R2 ;  /* 0x00000018ff037819 */ /* 0x000fc80000011602 */
[----:B------:R-:W-:-:S04]  /*81c0*/  LOP3.LUT R0, R0, R3, RZ, 0xfc, !PT ;  /* 0x0000000300007212 */ /* 0x000fc800078efcff */
[----:B------:R-:W-:-:S07]  /*81d0*/  PRMT R8, R0, 0x7610, R8 ;  /* 0x0000761000087816 */ /* 0x000fce0000000008 */
.L_x_37275:
[----:B------:R-:W-:Y:S05]  /*81e0*/  BSYNC B0 ;  /* 0x0000000000007941 */ /* 0x000fea0003800000 */
.L_x_37274:
[----:B------:R0:W-:Y:S01]  /*81f0*/  STG.E.U8 desc[UR36][R16.64], R8 ;  /* 0x0000000810007986 */ /* 0x0001e2000c101124 */
[----:B------:R-:W-:Y:S05]  /*8200*/  BRA `(.L_x_37251) ;  /* 0x0000000000ac7947 */ /* 0x000fea0003800000 */
.L_x_37268:
        /* <DEDUP_REMOVED lines=22> */
.L_x_37250:
        /* <DEDUP_REMOVED lines=16> */
.L_x_37279:
[----:B------:R-:W-:Y:S05]  /*8470*/  BRA `(.L_x_37251) ;  /* 0x0000000000107947 */ /* 0x000fea0003800000 */
.L_x_37278:
[----:B------:R-:W-:-:S05]  /*8480*/  IMAD.MOV.U32 R3, RZ, RZ, RZ ;  /* 0x000000ffff037224 */ /* 0x000fca00078e00ff */
[----:B------:R0:W-:Y:S01]  /*8490*/  STG.E.64 desc[UR36][R16.64], R2 ;  /* 0x0000000210007986 */ /* 0x0001e2000c101b24 */
[----:B------:R-:W-:Y:S05]  /*84a0*/  BRA `(.L_x_37251) ;  /* 0x0000000000047947 */ /* 0x000fea0003800000 */
.L_x_37277:
[----:B------:R0:W-:Y:S02]  /*84b0*/  STG.E desc[UR36][R16.64], R2 ;  /* 0x0000000210007986 */ /* 0x0001e4000c101924 */
.L_x_37251:
[----:B------:R-:W-:-:S07]  /*84c0*/  VIADD R19, R19, 0x80 ;  /* 0x0000008013137836 */ /* 0x000fce0000000000 */
.L_x_37178:
[----:B------:R-:W-:Y:S05]  /*84d0*/  BSYNC B6 ;  /* 0x0000000000067941 */ /* 0x000fea0003800000 */
.L_x_37177:
        /* <DEDUP_REMOVED lines=358> */
.L_x_37282:
        /* <DEDUP_REMOVED lines=20> */
.L_x_37286:
[----:B------:R0:W5:Y:S01]  /*9c80*/  LDG.E.U8 R22, desc[UR36][R2.64] ;  /* 0x0000002402167981 */ /* 0x000162000c1e1100 */
[----:B------:R-:W-:Y:S05]  /*9c90*/  BRA `(.L_x_37288) ;  /* 0x0000000c00547947 */ /* 0x000fea0003800000 */
.L_x_37285:
        /* <DEDUP_REMOVED lines=8> */
.L_x_37290:
[----:B------:R0:W5:Y:S01]  /*9d20*/  LDG.E.U16 R22, desc[UR36][R2.64] ;  /* 0x0000002402167981 */ /* 0x000162000c1e1500 */
[----:B------:R-:W-:Y:S05]  /*9d30*/  BRA `(.L_x_37288) ;  /* 0x0000000c002c7947 */ /* 0x000fea0003800000 */
.L_x_37289:
[----:B------:R0:W5:Y:S01]  /*9d40*/  LDG.E.U16 R22, desc[UR36][R2.64] ;  /* 0x0000002402167981 */ /* 0x000162000c1e1500 */
[----:B------:R-:W-:Y:S05]  /*9d50*/  BRA `(.L_x_37288) ;  /* 0x0000000c00247947 */ /* 0x000fea0003800000 */
.L_x_37284:
        /* <DEDUP_REMOVED lines=9> */
.L_x_37292:
[----:B------:R-:W2:Y:S02]  /*9df0*/  LDG.E.U16 R0, desc[UR36][R2.64] ;  /* 0x0000002402007981 */ /* 0x000ea4000c1e1500 */
[----:B--2---:R-:W-:-:S06]  /*9e00*/  HADD2.F32 R0, -RZ, R0.H0_H0 ;  /* 0x20000000ff007230 */ /* 0x004fcc0000004100 */
[----:B------:R-:W0:Y:S02]  /*9e10*/  F2I.FTZ.TRUNC.NTZ R0, R0 ;  /* 0x0000000000007305 */ /* 0x000e24000021f100 */
[----:B0-----:R-:W-:Y:S01]  /*9e20*/  PRMT R22, R0, 0x7610, R22 ;  /* 0x0000761000167816 */ /* 0x001fe20000000016 */
[----:B------:R-:W-:Y:S06]  /*9e30*/  BRA `(.L_x_37288) ;  /* 0x0000000800ec7947 */ /* 0x000fec0003800000 */
.L_x_37291:
        /* <DEDUP_REMOVED lines=9> */
.L_x_37294:
[----:B------:R-:W2:Y:S02]  /*9ed0*/  LDG.E.U16 R2, desc[UR36][R2.64] ;  /* 0x0000002402027981 */ /* 0x000ea4000c1e1500 */
[----:B--2---:R-:W-:-:S06]  /*9ee0*/  HADD2.F32 R0, -RZ, R2.H0_H0 ;  /* 0x20000002ff007230 */ /* 0x004fcc0000004100 */
[----:B------:R-:W0:Y:S02]  /*9ef0*/  F2I.FTZ.TRUNC.NTZ R0, R0 ;  /* 0x0000000000007305 */ /* 0x000e24000021f100 */
[----:B0-----:R-:W-:Y:S01]  /*9f00*/  PRMT R22, R0, 0x7610, R22 ;  /* 0x0000761000167816 */ /* 0x001fe20000000016 */
[----:B------:R-:W-:Y:S06]  /*9f10*/  BRA `(.L_x_37288) ;  /* 0x0000000800b47947 */ /* 0x000fec0003800000 */
.L_x_37293:
[----:B------:R-:W2:Y:S02]  /*9f20*/  LDG.E.64 R2, desc[UR36][R2.64] ;  /* 0x0000002402027981 */ /* 0x000ea4000c1e1b00 */
[----:B--2---:R2:W3:Y:S01]  /*9f30*/  F2I.F64.TRUNC R22, R2 ;  /* 0x0000000200167311 */ /* 0x0044e2000030d100 */
[----:B------:R-:W-:Y:S05]  /*9f40*/  BRA `(.L_x_37288) ;  /* 0x0000000800a87947 */ /* 0x000fea0003800000 */
.L_x_37283:
        /* <DEDUP_REMOVED lines=12> */
.L_x_37297:
[----:B------:R-:W2:Y:S02]  /*a010*/  LDG.E.64 R2, desc[UR36][R2.64] ;  /* 0x0000002402027981 */ /* 0x000ea4000c1e1b00 */
[----:B--2---:R0:W1:Y:S01]  /*a020*/  F2I.F64.TRUNC R22, R2 ;  /* 0x0000000200167311 */ /* 0x004062000030d100 */
[----:B------:R-:W-:Y:S05]  /*a030*/  BRA `(.L_x_37288) ;  /* 0x00000008006c7947 */ /* 0x000fea0003800000 */
.L_x_37296:
        /* <DEDUP_REMOVED lines=28> */
.L_x_37299:
        /* <DEDUP_REMOVED lines=15> */
.L_x_37298:
[----:B------:R-:W2:Y:S02]  /*a2f0*/  LDG.E.U16 R0, desc[UR36][R2.64] ;  /* 0x0000002402007981 */ /* 0x000ea4000c1e1500 */
[----:B--2---:R-:W-:-:S06]  /*a300*/  IMAD.U32 R0, R0, 0x10000, RZ ;  /* 0x0001000000007824 */ /* 0x004fcc00078e00ff */
[----:B------:R-:W0:Y:S02]  /*a310*/  F2I.FTZ.TRUNC.NTZ R0, R0 ;  /* 0x0000000000007305 */ /* 0x000e24000021f100 */
[----:B0-----:R-:W-:Y:S01]  /*a320*/  PRMT R22, R0, 0x7610, R22 ;  /* 0x0000761000167816 */ /* 0x001fe20000000016 */
[----:B------:R-:W-:Y:S06]  /*a330*/  BRA `(.L_x_37288) ;  /* 0x0000000400ac7947 */ /* 0x000fec0003800000 */
.L_x_37295:
        /* <DEDUP_REMOVED lines=10> */
.L_x_37302:
        /* <DEDUP_REMOVED lines=21> */
.L_x_37306:
[----:B------:R-:W-:Y:S05]  /*a530*/  BSYNC B1 ;  /* 0x0000000000017941 */ /* 0x000fea0003800000 */
.L_x_37305:
[----:B------:R-:W-:Y:S01]  /*a540*/  LEA R3, R0, 0x3b800000, 0x17 ;  /* 0x3b80000000037811 */ /* 0x000fe200078eb8ff */
[----:B------:R-:W-:-:S05]  /*a550*/  IMAD.SHL.U32 R0, R2, 0x100000, RZ ;  /* 0x0010000002007824 */ /* 0x000fca00078e00ff */
[----:B------:R-:W-:-:S07]  /*a560*/  LOP3.LUT R0, R3, R0, R4, 0xfe, !PT ;  /* 0x0000000003007212 */ /* 0x000fce00078efe04 */
.L_x_37304:
[----:B------:R-:W-:Y:S05]  /*a570*/  BSYNC B0 ;  /* 0x0000000000007941 */ /* 0x000fea0003800000 */
.L_x_37303:
[----:B------:R-:W0:Y:S02]  /*a580*/  F2I.FTZ.TRUNC.NTZ R0, R0 ;  /* 0x0000000000007305 */ /* 0x000e24000021f100 */
[----:B0-----:R-:W-:Y:S01]  /*a590*/  PRMT R22, R0, 0x7610, R22 ;  /* 0x0000761000167816 */ /* 0x001fe20000000016 */
[----:B------:R-:W-:Y:S06]  /*a5a0*/  BRA `(.L_x_37288) ;  /* 0x0000000400107947 */ /* 0x000fec0003800000 */
.L_x_37301:
        /* <DEDUP_REMOVED lines=21> */
.L_x_37310:
[----:B------:R-:W-:Y:S05]  /*a700*/  BSYNC B1 ;  /* 0x0000000000017941 */ /* 0x000fea0003800000 */
.L_x_37309:
[----:B------:R-:W-:Y:S01]  /*a710*/  LEA R3, R0, 0x37800000, 0x17 ;  /* 0x3780000000037811 */ /* 0x000fe200078eb8ff */
[----:B------:R-:W-:-:S05]  /*a720*/  IMAD.SHL.U32 R0, R2, 0x200000, RZ ;  /* 0x0020000002007824 */ /* 0x000fca00078e00ff */
[----:B------:R-:W-:-:S07]  /*a730*/  LOP3.LUT R0, R3, R0, R4, 0xfe, !PT ;  /* 0x0000000003007212 */ /* 0x000fce00078efe04 */
.L_x_37308:
[----:B------:R-:W-:Y:S05]  /*a740*/  BSYNC B0 ;  /* 0x0000000000007941 */ /* 0x000fea0003800000 */
.L_x_37307:
[----:B------:R-:W0:Y:S02]  /*a750*/  F2I.FTZ.TRUNC.NTZ R0, R0 ;  /* 0x0000000000007305 */ /* 0x000e24000021f100 */
[----:B0-----:R-:W-:Y:S01]  /*a760*/  PRMT R22, R0, 0x7610, R22 ;  /* 0x0000761000167816 */ /* 0x001fe20000000016 */
[----:B------:R-:W-:Y:S06]  /*a770*/  BRA `(.L_x_37288) ;  /* 0x00000000009c7947 */ /* 0x000fec0003800000 */
.L_x_37300:
        /* <DEDUP_REMOVED lines=14> */
.L_x_37314:
[----:B------:R-:W-:Y:S05]  /*a860*/  BSYNC B0 ;  /* 0x0000000000007941 */ /* 0x000fea0003800000 */
.L_x_37313:
[----:B------:R-:W0:Y:S02]  /*a870*/  F2I.FTZ.TRUNC.NTZ R0, R0 ;  /* 0x0000000000007305 */ /* 0x000e24000021f100 */
[----:B0-----:R-:W-:Y:S01]  /*a880*/  PRMT R22, R0, 0x7610, R22 ;  /* 0x0000761000167816 */ /* 0x001fe20000000016 */
[----:B------:R-:W-:Y:S06]  /*a890*/  BRA `(.L_x_37288) ;  /* 0x0000000000547947 */ /* 0x000fec0003800000 */
.L_x_37287:
        /* <DEDUP_REMOVED lines=16> */
.L_x_37315:
[----:B------:R-:W-:Y:S01]  /*a9a0*/  PRMT R22, RZ, 0x7610, R22 ;  /* 0x00007610ff167816 */ /* 0x000fe20000000016 */
[----:B------:R-:W-:Y:S06]  /*a9b0*/  BRA `(.L_x_37288) ;  /* 0x00000000000c7947 */ /* 0x000fec0003800000 */
.L_x_37312:
[----:B------:R0:W5:Y:S01]  /*a9c0*/  LDG.E.U16 R22, desc[UR36][R2.64] ;  /* 0x0000002402167981 */ /* 0x000162000c1e1500 */
[----:B------:R-:W-:Y:S05]  /*a9d0*/  BRA `(.L_x_37288) ;  /* 0x0000000000047947 */ /* 0x000fea0003800000 */
.L_x_37311:
[----:B------:R0:W5:Y:S02]  /*a9e0*/  LDG.E.U16 R22, desc[UR36][R2.64] ;  /* 0x0000002402167981 */ /* 0x000164000c1e1500 */
.L_x_37288:
        /* <DEDUP_REMOVED lines=17> */
.L_x_37319:
[----:B------:R0:W5:Y:S01]  /*ab00*/  LDG.E.U8 R0, desc[UR36][R2.64] ;  /* 0x0000002402007981 */ /* 0x000162000c1e1100 */
[----:B------:R-:W-:Y:S05]  /*ab10*/  BRA `(.L_x_37321) ;  /* 0x0000000c00547947 */ /* 0x000fea0003800000 */
.L_x_37318:
        /* <DEDUP_REMOVED lines=8> */
.L_x_37323:
[----:B------:R0:W5:Y:S01]  /*aba0*/  LDG.E.U16 R0, desc[UR36][R2.64] ;  /* 0x0000002402007981 */ /* 0x000162000c1e1500 */
[----:B------:R-:W-:Y:S05]  /*abb0*/  BRA `(.L_x_37321) ;  /* 0x0000000c002c7947 */ /* 0x000fea0003800000 */
.L_x_37322:
[----:B------:R0:W5:Y:S01]  /*abc0*/  LDG.E.U16 R0, desc[UR36][R2.64] ;  /* 0x0000002402007981 */ /* 0x000162000c1e1500 */
[----:B------:R-:W-:Y:S05]  /*abd0*/  BRA `(.L_x_37321) ;  /* 0x0000000c00247947 */ /* 0x000fea0003800000 */
.L_x_37317:
        /* <DEDUP_REMOVED lines=9> */
.L_x_37325:
[----:B------:R-:W2:Y:S02]  /*ac70*/  LDG.E.U16 R4, desc[UR36][R2.64] ;  /* 0x0000002402047981 */ /* 0x000ea4000c1e1500 */
[----:B--2---:R-:W-:-:S06]  /*ac80*/  HADD2.F32 R4, -RZ, R4.H0_H0 ;  /* 0x20000004ff047230 */ /* 0x004fcc0000004100 */
[----:B------:R-:W0:Y:S02]  /*ac90*/  F2I.FTZ.TRUNC.NTZ R4, R4 ;  /* 0x0000000400047305 */ /* 0x000e24000021f100 */
[----:B0-----:R-:W-:Y:S01]  /*aca0*/  PRMT R0, R4, 0x7610, R0 ;  /* 0x0000761004007816 */ /* 0x001fe20000000000 */
[----:B------:R-:W-:Y:S06]  /*acb0*/  BRA `(.L_x_37321) ;  /* 0x0000000800ec7947 */ /* 0x000fec0003800000 */
.L_x_37324:
        /* <DEDUP_REMOVED lines=9> */
.L_x_37327:
[----:B------:R-:W2:Y:S02]  /*ad50*/  LDG.E.U16 R2, desc[UR36][R2.64] ;  /* 0x0000002402027981 */ /* 0x000ea4000c1e1500 */
[----:B--2---:R-:W-:-:S06]  /*ad60*/  HADD2.F32 R4, -RZ, R2.H0_H0 ;  /* 0x20000002ff047230 */ /* 0x004fcc0000004100 */
[----:B------:R-:W0:Y:S02]  /*ad70*/  F2I.FTZ.TRUNC.NTZ R4, R4 ;  /* 0x0000000400047305 */ /* 0x000e24000021f100 */
[----:B0-----:R-:W-:Y:S01]  /*ad80*/  PRMT R0, R4, 0x7610, R0 ;  /* 0x0000761004007816 */ /* 0x001fe20000000000 */
[----:B------:R-:W-:Y:S06]  /*ad90*/  BRA `(.L_x_37321) ;  /* 0x0000000800b47947 */ /* 0x000fec0003800000 */
.L_x_37326:
[----:B------:R-:W2:Y:S02]  /*ada0*/  LDG.E.64 R2, desc[UR36][R2.64] ;  /* 0x0000002402027981 */ /* 0x000ea4000c1e1b00 */
[----:B--2---:R0:W1:Y:S01]  /*adb0*/  F2I.F64.TRUNC R0, R2 ;  /* 0x0000000200007311 */ /* 0x004062000030d100 */
[----:B------:R-:W-:Y:S05]  /*adc0*/  BRA `(.L_x_37321) ;  /* 0x0000000800a87947 */ /* 0x000fea0003800000 */
.L_x_37316:
        /* <DEDUP_REMOVED lines=12> */
.L_x_37330:
[----:B------:R-:W2:Y:S02]  /*ae90*/  LDG.E.64 R2, desc[UR36][R2.64] ;  /* 0x0000002402027981 */ /* 0x000ea4000c1e1b00 */
[----:B--2---:R0:W1:Y:S01]  /*aea0*/  F2I.F64.TRUNC R0, R2 ;  /* 0x0000000200007311 */ /* 0x004062000030d100 */
[----:B------:R-:W-:Y:S05]  /*aeb0*/  BRA `(.L_x_37321) ;  /* 0x00000008006c7947 */ /* 0x000fea0003800000 */
.L_x_37329:
        /* <DEDUP_REMOVED lines=28> */
.L_x_37332:
        /* <DEDUP_REMOVED lines=15> */
.L_x_37331:
[----:B------:R-:W2:Y:S02]  /*b170*/  LDG.E.U16 R4, desc[UR36][R2.64] ;  /* 0x0000002402047981 */ /* 0x000ea4000c1e1500 */
[----:B--2---:R-:W-:-:S06]  /*b180*/  IMAD.U32 R4, R4, 0x10000, RZ ;  /* 0x0001000004047824 */ /* 0x004fcc00078e00ff */
[----:B------:R-:W0:Y:S02]  /*b190*/  F2I.FTZ.TRUNC.NTZ R4, R4 ;  /* 0x0000000400047305 */ /* 0x000e24000021f100 */
[----:B0-----:R-:W-:Y:S01]  /*b1a0*/  PRMT R0, R4, 0x7610, R0 ;  /* 0x0000761004007816 */ /* 0x001fe20000000000 */
[----:B------:R-:W-:Y:S06]  /*b1b0*/  BRA `(.L_x_37321) ;  /* 0x0000000400ac7947 */ /* 0x000fec0003800000 */
.L_x_37328:
        /* <DEDUP_REMOVED lines=10> */
.L_x_37335:
        /* <DEDUP_REMOVED lines=21> */
.L_x_37339:
[----:B------:R-:W-:Y:S05]  /*b3b0*/  BSYNC B1 ;  /* 0x0000000000017941 */ /* 0x000fea0003800000 */
.L_x_37338:
[----:B------:R-:W-:Y:S01]  /*b3c0*/  IMAD.SHL.U32 R2, R2, 0x100000, RZ ;  /* 0x0010000002027824 */ /* 0x000fe200078e00ff */
[----:B------:R-:W-:-:S04]  /*b3d0*/  LEA R3, R0, 0x3b800000, 0x17 ;  /* 0x3b80000000037811 */ /* 0x000fc800078eb8ff */
[----:B------:R-:W-:-:S07]  /*b3e0*/  LOP3.LUT R4, R3, R2, R4, 0xfe, !PT ;  /* 0x0000000203047212 */ /* 0x000fce00078efe04 */
.L_x_37337:
[----:B------:R-:W-:Y:S05]  /*b3f0*/  BSYNC B0 ;  /* 0x0000000000007941 */ /* 0x000fea0003800000 */
.L_x_37336:
[----:B------:R-:W0:Y:S02]  /*b400*/  F2I.FTZ.TRUNC.NTZ R4, R4 ;  /* 0x0000000400047305 */ /* 0x000e24000021f100 */
[----:B0-----:R-:W-:Y:S01]  /*b410*/  PRMT R0, R4, 0x7610, R0 ;  /* 0x0000761004007816 */ /* 0x001fe20000000000 */
[----:B------:R-:W-:Y:S06]  /*b420*/  BRA `(.L_x_37321) ;  /* 0x0000000400107947 */ /* 0x000fec0003800000 */
.L_x_37334:
        /* <DEDUP_REMOVED lines=21> */
.L_x_37343:
[----:B------:R-:W-:Y:S05]  /*b580*/  BSYNC B1 ;  /* 0x0000000000017941 */ /* 0x000fea0003800000 */
.L_x_37342:
[----:B------:R-:W-:Y:S01]  /*b590*/  IMAD.SHL.U32 R2, R2, 0x200000, RZ ;  /* 0x0020000002027824 */ /* 0x000fe200078e00ff */
[----:B------:R-:W-:-:S04]  /*b5a0*/  LEA R3, R0, 0x37800000, 0x17 ;  /* 0x3780000000037811 */ /* 0x000fc800078eb8ff */
[----:B------:R-:W-:-:S07]  /*b5b0*/  LOP3.LUT R4, R3, R2, R4, 0xfe, !PT ;  /* 0x0000000203047212 */ /* 0x000fce00078efe04 */
.L_x_37341:
[----:B------:R-:W-:Y:S05]  /*b5c0*/  BSYNC B0 ;  /* 0x0000000000007941 */ /* 0x000fea0003800000 */
.L_x_37340:
[----:B------:R-:W0:Y:S02]  /*b5d0*/  F2I.FTZ.TRUNC.NTZ R4, R4 ;  /* 0x0000000400047305 */ /* 0x000e24000021f100 */
[----:B0-----:R-:W-:Y:S01]  /*b5e0*/  PRMT R0, R4, 0x7610, R0 ;  /* 0x0000761004007816 */ /* 0x001fe20000000000 */
[----:B------:R-:W-:Y:S06]  /*b5f0*/  BRA `(.L_x_37321) ;  /* 0x00000000009c7947 */ /* 0x000fec0003800000 */
.L_x_37333:
        /* <DEDUP_REMOVED lines=14> */
.L_x_37347:
[----:B------:R-:W-:Y:S05]  /*b6e0*/  BSYNC B0 ;  /* 0x0000000000007941 */ /* 0x000fea0003800000 */
.L_x_37346:
[----:B------:R-:W0:Y:S02]  /*b6f0*/  F2I.FTZ.TRUNC.NTZ R4, R4 ;  /* 0x0000000400047305 */ /* 0x000e24000021f100 */
[----:B0-----:R-:W-:Y:S01]  /*b700*/  PRMT R0, R4, 0x7610, R0 ;  /* 0x0000761004007816 */ /* 0x001fe20000000000 */
[----:B------:R-:W-:Y:S06]  /*b710*/  BRA `(.L_x_37321) ;  /* 0x0000000000547947 */ /* 0x000fec0003800000 */
.L_x_37320:
        /* <DEDUP_REMOVED lines=16> */
.L_x_37348:
[----:B------:R-:W-:Y:S01]  /*b820*/  PRMT R0, RZ, 0x7610, R0 ;  /* 0x00007610ff007816 */ /* 0x000fe20000000000 */
[----:B------:R-:W-:Y:S06]  /*b830*/  BRA `(.L_x_37321) ;  /* 0x00000000000c7947 */ /* 0x000fec0003800000 */
.L_x_37345:
[----:B------:R0:W5:Y:S01]  /*b840*/  LDG.E.U16 R0, desc[UR36][R2.64] ;  /* 0x0000002402007981 */ /* 0x000162000c1e1500 */
[----:B------:R-:W-:Y:S05]  /*b850*/  BRA `(.L_x_37321) ;  /* 0x0000000000047947 */ /* 0x000fea0003800000 */
.L_x_37344:
[----:B------:R0:W5:Y:S02]  /*b860*/  LDG.E.U16 R0, desc[UR36][R2.64] ;  /* 0x0000002402007981 */ /* 0x000164000c1e1500 */
.L_x_37321:
[----:B------:R-:W0:Y:S01]  /*b870*/  LDC.U8 R4, c[0x0][0x491] ;  /* 0x00012440ff047b82 */ /* 0x000e220000000000 */
[----:B-1--45:R-:W-:Y:S02]  /*b880*/  PRMT R0, R0, 0x9910, RZ ;  /* 0x0000991000007816 */ /* 0x032fe400000000ff */
[----:B0-23--:R-:W-:Y:S02]  /*b890*/  PRMT R2, R22, 0x9910, RZ ;  /* 0x0000991016027816 */ /* 0x00dfe400000000ff */
        /* <DEDUP_REMOVED lines=17> */
.L_x_37352:
[----:B------:R0:W-:Y:S01]  /*b9b0*/  STG.E.U8 desc[UR36][R16.64], R2 ;  /* 0x0000000210007986 */ /* 0x0001e2000c101124 */
[----:B------:R-:W-:Y:S05]  /*b9c0*/  BRA `(.L_x_37354) ;  /* 0x0000000c00487947 */ /* 0x000fea0003800000 */
.L_x_37351:
        /* <DEDUP_REMOVED lines=9> */
.L_x_37356:
[----:B------:R0:W-:Y:S01]  /*ba60*/  STG.E desc[UR36][R16.64], R2 ;  /* 0x0000000210007986 */ /* 0x0001e2000c101924 */
[----:B------:R-:W-:Y:S05]  /*ba70*/  BRA `(.L_x_37354) ;  /* 0x0000000c001c7947 */ /* 0x000fea0003800000 */
.L_x_37355:
[----:B------:R0:W-:Y:S01]  /*ba80*/  STG.E.U16 desc[UR36][R16.64], R2 ;  /* 0x0000000210007986 */ /* 0x0001e2000c101524 */
[----:B------:R-:W-:Y:S05]  /*ba90*/  BRA `(.L_x_37354) ;  /* 0x0000000c00147947 */ /* 0x000fea0003800000 */
.L_x_37350:
        /* <DEDUP_REMOVED lines=9> */
.L_x_37358:
[----:B------:R-:W-:-:S04]  /*bb30*/  I2FP.F32.U32 R0, R2 ;  /* 0x0000000200007245 */ /* 0x000fc80000201000 */
[----:B------:R-:W-:-:S05]  /*bb40*/  F2FP.F16.F32.PACK_AB R0, RZ, R0 ;  /* 0x00000000ff00723e */ /* 0x000fca00000000ff */
[----:B------:R0:W-:Y:S01]  /*bb50*/  STG.E.U16 desc[UR36][R16.64], R0 ;  /* 0x0000000010007986 */ /* 0x0001e2000c101524 */
[----:B------:R-:W-:Y:S05]  /*bb60*/  BRA `(.L_x_37354) ;  /* 0x0000000800e07947 */ /* 0x000fea0003800000 */
.L_x_37357:
        /* <DEDUP_REMOVED lines=10> */
.L_x_37360:
[----:B------:R-:W-:-:S04]  /*bc10*/  I2FP.F32.U32 R2, R2 ;  /* 0x0000000200027245 */ /* 0x000fc80000201000 */
[----:B------:R-:W-:-:S04]  /*bc20*/  F2FP.F16.F32.PACK_AB R3, RZ, R2 ;  /* 0x00000002ff03723e */ /* 0x000fc800000000ff */
[----:B------:R-:W-:-:S05]  /*bc30*/  PRMT R3, R3, 0x5410, RZ ;  /* 0x0000541003037816 */ /* 0x000fca00000000ff */
[----:B------:R0:W-:Y:S01]  /*bc40*/  STG.E desc[UR36][R16.64], R3 ;  /* 0x0000000310007986 */ /* 0x0001e2000c101924 */
[----:B------:R-:W-:Y:S05]  /*bc50*/  BRA `(.L_x_37354) ;  /* 0x0000000800a47947 */ /* 0x000fea0003800000 */
.L_x_37359:
[----:B------:R-:W0:Y:S02]  /*bc60*/  I2F.F64.U32 R2, R2 ;  /* 0x0000000200027312 */ /* 0x000e240000201800 */
[----:B0-----:R0:W-:Y:S01]  /*bc70*/  STG.E.64 desc[UR36][R16.64], R2 ;  /* 0x0000000210007986 */ /* 0x0011e2000c101b24 */
[----:B------:R-:W-:Y:S05]  /*bc80*/  BRA `(.L_x_37354) ;  /* 0x0000000800987947 */ /* 0x000fea0003800000 */
.L_x_37349:
        /* <DEDUP_REMOVED lines=10> */
.L_x_37363:
[----:B------:R-:W0:Y:S01]  /*bd30*/  I2F.F64.U32 R4, R2 ;  /* 0x0000000200047312 */ /* 0x000e220000201800 */
[----:B------:R-:W-:-:S05]  /*bd40*/  CS2R R6, SRZ ;  /* 0x0000000000067805 */ /* 0x000fca000001ff00 */
[----:B0-----:R0:W-:Y:S01]  /*bd50*/  STG.E.128 desc[UR36][R16.64], R4 ;  /* 0x0000000410007986 */ /* 0x0011e2000c101d24 */
[----:B------:R-:W-:Y:S05]  /*bd60*/  BRA `(.L_x_37354) ;  /* 0x0000000800607947 */ /* 0x000fea0003800000 */
.L_x_37362:
        /* <DEDUP_REMOVED lines=21> */
.L_x_37367:
[----:B------:R-:W-:Y:S05]  /*bec0*/  BSYNC B0 ;  /* 0x0000000000007941 */ /* 0x000fea0003800000 */
.L_x_37366:
[----:B------:R-:W-:-:S05]  /*bed0*/  LOP3.LUT R3, R0, R3, RZ, 0xfc, !PT ;  /* 0x0000000300037212 */ /* 0x000fca00078efcff */
[----:B------:R0:W-:Y:S01]  /*bee0*/  STG.E.U8 desc[UR36][R16.64], R3 ;  /* 0x0000000310007986 */ /* 0x0001e2000c101124 */
[----:B------:R-:W-:Y:S05]  /*bef0*/  BRA `(.L_x_37354) ;  /* 0x0000000400fc7947 */ /* 0x000fea0003800000 */
.L_x_37365:
        /* <DEDUP_REMOVED lines=13> */
.L_x_37369:
[----:B------:R-:W-:Y:S01]  /*bfd0*/  IMAD.MOV.U32 R0, RZ, RZ, 0x7f ;  /* 0x0000007fff007424 */ /* 0x000fe200078e00ff */
[----:B------:R-:W-:-:S04]  /*bfe0*/  ISETP.GT.U32.AND P0, PT, R2, 0x7f800000, PT ;  /* 0x7f8000000200780c */ /* 0x000fc80003f04070 */
[----:B------:R-:W-:-:S09]  /*bff0*/  SEL R0, R0, 0x7c, P0 ;  /* 0x0000007c00007807 */ /* 0x000fd20000000000 */
.L_x_37370:
[----:B------:R-:W-:Y:S05]  /*c000*/  BSYNC B0 ;  /* 0x0000000000007941 */ /* 0x000fea0003800000 */
.L_x_37368:
[----:B------:R-:W-:-:S04]  /*c010*/  LOP3.LUT R2, R3, 0x80000000, RZ, 0xc0, !PT ;  /* 0x8000000003027812 */ /* 0x000fc800078ec0ff */
[----:B------:R-:W-:-:S04]  /*c020*/  SHF.R.U32.HI R3, RZ, 0x18, R2 ;  /* 0x00000018ff037819 */ /* 0x000fc80000011602 */
[----:B------:R-:W-:-:S05]  /*c030*/  LOP3.LUT R3, R0, R3, RZ, 0xfc, !PT ;  /* 0x0000000300037212 */ /* 0x000fca00078efcff */
[----:B------:R0:W-:Y:S01]  /*c040*/  STG.E.U8 desc[UR36][R16.64], R3 ;  /* 0x0000000310007986 */ /* 0x0001e2000c101124 */
[----:B------:R-:W-:Y:S05]  /*c050*/  BRA `(.L_x_37354) ;  /* 0x0000000400a47947 */ /* 0x000fea0003800000 */
.L_x_37364:
[----:B------:R-:W-:-:S04]  /*c060*/  I2FP.F32.U32 R0, R2 ;  /* 0x0000000200007245 */ /* 0x000fc80000201000 */
[----:B------:R-:W-:-:S05]  /*c070*/  F2FP.BF16.F32.PACK_AB R0, RZ, R0 ;  /* 0x00000000ff00723e */ /* 0x000fca00000010ff */
[----:B------:R0:W-:Y:S01]  /*c080*/  STG.E.U16 desc[UR36][R16.64], R0 ;  /* 0x0000000010007986 */ /* 0x0001e2000c101524 */
[----:B------:R-:W-:Y:S05]  /*c090*/  BRA `(.L_x_37354) ;  /* 0x0000000400947947 */ /* 0x000fea0003800000 */
.L_x_37361:
        /* <DEDUP_REMOVED lines=10> */
.L_x_37373:
        /* <DEDUP_REMOVED lines=17> */
.L_x_37376:
[----:B------:R-:W-:-:S04]  /*c250*/  LOP3.LUT R2, R3, 0x80000000, RZ, 0xc0, !PT ;  /* 0x8000000003027812 */ /* 0x000fc800078ec0ff */
[----:B------:R-:W-:-:S04]  /*c260*/  SHF.R.U32.HI R3, RZ, 0x18, R2 ;  /* 0x00000018ff037819 */ /* 0x000fc80000011602 */
[----:B------:R-:W-:-:S04]  /*c270*/  LOP3.LUT R0, R0, R3, RZ, 0xfc, !PT ;  /* 0x0000000300007212 */ /* 0x000fc800078efcff */
[----:B------:R-:W-:-:S07]  /*c280*/  PRMT R8, R0, 0x7610, R8 ;  /* 0x0000761000087816 */ /* 0x000fce0000000008 */
.L_x_37375:
[----:B------:R-:W-:Y:S05]  /*c290*/  BSYNC B0 ;  /* 0x0000000000007941 */ /* 0x000fea0003800000 */
.L_x_37374:
[----:B------:R3:W-:Y:S01]  /*c2a0*/  STG.E.U8 desc[UR36][R16.64], R8 ;  /* 0x0000000810007986 */ /* 0x0007e2000c101124 */
[----:B------:R-:W-:Y:S05]  /*c2b0*/  BRA `(.L_x_37354) ;  /* 0x00000004000c7947 */ /* 0x000fea0003800000 */
.L_x_37372:
        /* <DEDUP_REMOVED lines=17> */
.L_x_37379:
[----:B------:R-:W-:-:S04]  /*c3d0*/  LOP3.LUT R2, R3, 0x80000000, RZ, 0xc0, !PT ;  /* 0x8000000003027812 */ /* 0x000fc800078ec0ff */
[----:B------:R-:W-:-:S04]  /*c3e0*/  SHF.R.U32.HI R3, RZ, 0x18, R2 ;  /* 0x00000018ff037819 */ /* 0x000fc80000011602 */
[----:B------:R-:W-:-:S04]  /*c3f0*/  LOP3.LUT R0, R0, R3, RZ, 0xfc, !PT ;  /* 0x0000000300007212 */ /* 0x000fc800078efcff */
[----:B------:R-:W-:-:S07]  /*c400*/  PRMT R8, R0, 0x7610, R8 ;  /* 0x0000761000087816 */ /* 0x000fce0000000008 */
.L_x_37378:
[----:B------:R-:W-:Y:S05]  /*c410*/  BSYNC B0 ;  /* 0x0000000000007941 */ /* 0x000fea0003800000 */
.L_x_37377:
[----:B------:R0:W-:Y:S01]  /*c420*/  STG.E.U8 desc[UR36][R16.64], R8 ;  /* 0x0000000810007986 */ /* 0x0001e2000c101124 */
[----:B------:R-:W-:Y:S05]  /*c430*/  BRA `(.L_x_37354) ;  /* 0x0000000000ac7947 */ /* 0x000fea0003800000 */
.L_x_37371:
        /* <DEDUP_REMOVED lines=22> */
.L_x_37353:
        /* <DEDUP_REMOVED lines=16> */
.L_x_37382:
[----:B------:R-:W-:Y:S05]  /*c6a0*/  BRA `(.L_x_37354) ;  /* 0x0000000000107947 */ /* 0x000fea0003800000 */
.L_x_37381:
[----:B------:R-:W-:-:S05]  /*c6b0*/  IMAD.MOV.U32 R3, RZ, RZ, RZ ;  /* 0x000000ffff037224 */ /* 0x000fca00078e00ff */
[----:B------:R1:W-:Y:S01]  /*c6c0*/  STG.E.64 desc[UR36][R16.64], R2 ;  /* 0x0000000210007986 */ /* 0x0003e2000c101b24 */
[----:B------:R-:W-:Y:S05]  /*c6d0*/  BRA `(.L_x_37354) ;  /* 0x0000000000047947 */ /* 0x000fea0003800000 */
.L_x_37380:
[----:B------:R0:W-:Y:S02]  /*c6e0*/  STG.E desc[UR36][R16.64], R2 ;  /* 0x0000000210007986 */ /* 0x0001e4000c101924 */
.L_x_37354:
[----:B------:R-:W-:-:S07]  /*c6f0*/  VIADD R19, R19, 0x80 ;  /* 0x0000008013137836 */ /* 0x000fce0000000000 */
.L_x_37281:
[----:B------:R-:W-:Y:S05]  /*c700*/  BSYNC B6 ;  /* 0x0000000000067941 */ /* 0x000fea0003800000 */
.L_x_37280:
        /* <DEDUP_REMOVED lines=357> */
.L_x_37383:
        /* <DEDUP_REMOVED lines=20> */
.L_x_37387:
[----:B------:R0:W5:Y:S01]  /*dea0*/  LDG.E.U8 R19, desc[UR36][R2.64] ;  /* 0x0000002402137981 */ /* 0x000162000c1e1100 */
[----:B------:R-:W-:Y:S05]  /*deb0*/  BRA `(.L_x_37389) ;  /* 0x0000000c00547947 */ /* 0x000fea0003800000 */
.L_x_37386:
        /* <DEDUP_REMOVED lines=8> */
.L_x_37391:
[----:B------:R0:W5:Y:S01]  /*df40*/  LDG.E.U16 R19, desc[UR36][R2.64] ;  /* 0x0000002402137981 */ /* 0x000162000c1e1500 */
[----:B------:R-:W-:Y:S05]  /*df50*/  BRA `(.L_x_37389) ;  /* 0x0000000c002c7947 */ /* 0x000fea0003800000 */
.L_x_37390:
[----:B------:R0:W5:Y:S01]  /*df60*/  LDG.E.U16 R19, desc[UR36][R2.64] ;  /* 0x0000002402137981 */ /* 0x000162000c1e1500 */
[----:B------:R-:W-:Y:S05]  /*df70*/  BRA `(.L_x_37389) ;  /* 0x0000000c00247947 */ /* 0x000fea0003800000 */
.L_x_37385:
        /* <DEDUP_REMOVED lines=9> */
.L_x_37393:
[----:B------:R-:W2:Y:S02]  /*e010*/  LDG.E.U16 R0, desc[UR36][R2.64] ;  /* 0x0000002402007981 */ /* 0x000ea4000c1e1500 */
[----:B--2---:R-:W-:-:S06]  /*e020*/  HADD2.F32 R0, -RZ, R0.H0_H0 ;  /* 0x20000000ff007230 */ /* 0x004fcc0000004100 */
[----:B------:R-:W0:Y:S02]  /*e030*/  F2I.FTZ.TRUNC.NTZ R0, R0 ;  /* 0x0000000000007305 */ /* 0x000e24000021f100 */
[----:B0-----:R-:W-:Y:S01]  /*e040*/  PRMT R19, R0, 0x7610, R19 ;  /* 0x0000761000137816 */ /* 0x001fe20000000013 */
[----:B------:R-:W-:Y:S06]  /*e050*/  BRA `(.L_x_37389) ;  /* 0x0000000800ec7947 */ /* 0x000fec0003800000 */
.L_x_37392:
        /* <DEDUP_REMOVED lines=9> */
.L_x_37395:
[----:B------:R-:W2:Y:S02]  /*e0f0*/  LDG.E.U16 R2, desc[UR36][R2.64] ;  /* 0x0000002402027981 */ /* 0x000ea4000c1e1500 */
[----:B--2---:R-:W-:-:S06]  /*e100*/  HADD2.F32 R0, -RZ, R2.H0_H0 ;  /* 0x20000002ff007230 */ /* 0x004fcc0000004100 */
[----:B------:R-:W0:Y:S02]  /*e110*/  F2I.FTZ.TRUNC.NTZ R0, R0 ;  /* 0x0000000000007305 */ /* 0x000e24000021f100 */
[----:B0-----:R-:W-:Y:S01]  /*e120*/  PRMT R19, R0, 0x7610, R19 ;  /* 0x0000761000137816 */ /* 0x001fe20000000013 */
[----:B------:R-:W-:Y:S06]  /*e130*/  BRA `(.L_x_37389) ;  /* 0x0000000800b47947 */ /* 0x000fec0003800000 */
.L_x_37394:
[----:B------:R-:W2:Y:S02]  /*e140*/  LDG.E.64 R2, desc[UR36][R2.64] ;  /* 0x0000002402027981 */ /* 0x000ea4000c1e1b00 */
[----:B--2---:R0:W1:Y:S01]  /*e150*/  F2I.F64.TRUNC R19, R2 ;  /* 0x0000000200137311 */ /* 0x004062000030d100 */
[----:B------:R-:W-:Y:S05]  /*e160*/  BRA `(.L_x_37389) ;  /* 0x0000000800a87947 */ /* 0x000fea0003800000 */
.L_x_37384:
        /* <DEDUP_REMOVED lines=12> */
.L_x_37398:
[----:B------:R-:W2:Y:S02]  /*e230*/  LDG.E.64 R2, desc[UR36][R2.64] ;  /* 0x0000002402027981 */ /* 0x000ea4000c1e1b00 */
[----:B--2---:R0:W1:Y:S01]  /*e240*/  F2I.F64.TRUNC R19, R2 ;  /* 0x0000000200137311 */ /* 0x004062000030d100 */
[----:B------:R-:W-:Y:S05]  /*e250*/  BRA `(.L_x_37389) ;  /* 0x00000008006c7947 */ /* 0x000fea0003800000 */
.L_x_37397:
        /* <DEDUP_REMOVED lines=28> */
.L_x_37400:
        /* <DEDUP_REMOVED lines=15> */
.L_x_37399:
[----:B------:R-:W2:Y:S02]  /*e510*/  LDG.E.U16 R0, desc[UR36][R2.64] ;  /* 0x0000002402007981 */ /* 0x000ea4000c1e1500 */
[----:B--2---:R-:W-:-:S06]  /*e520*/  IMAD.U32 R0, R0, 0x10000, RZ ;  /* 0x0001000000007824 */ /* 0x004fcc00078e00ff */
[----:B------:R-:W0:Y:S02]  /*e530*/  F2I.FTZ.TRUNC.NTZ R0, R0 ;  /* 0x0000000000007305 */ /* 0x000e24000021f100 */
[----:B0-----:R-:W-:Y:S01]  /*e540*/  PRMT R19, R0, 0x7610, R19 ;  /* 0x0000761000137816 */ /* 0x001fe20000000013 */
[----:B------:R-:W-:Y:S06]  /*e550*/  BRA `(.L_x_37389) ;  /* 0x0000000400ac7947 */ /* 0x000fec0003800000 */
.L_x_37396:
        /* <DEDUP_REMOVED lines=10> */
.L_x_37403:
        /* <DEDUP_REMOVED lines=21> */
.L_x_37407:
[----:B------:R-:W-:Y:S05]  /*e750*/  BSYNC B1 ;  /* 0x0000000000017941 */ /* 0x000fea0003800000 */
.L_x_37406:
[----:B------:R-:W-:Y:S01]  /*e760*/  LEA R3, R0, 0x3b800000, 0x17 ;  /* 0x3b80000000037811 */ /* 0x000fe200078eb8ff */
[----:B------:R-:W-:-:S05]  /*e770*/  IMAD.SHL.U32 R0, R2, 0x100000, RZ ;  /* 0x0010000002007824 */ /* 0x000fca00078e00ff */
[----:B------:R-:W-:-:S07]  /*e780*/  LOP3.LUT R0, R3, R0, R4, 0xfe, !PT ;  /* 0x0000000003007212 */ /* 0x000fce00078efe04 */
.L_x_37405:
[----:B------:R-:W-:Y:S05]  /*e790*/  BSYNC B0 ;  /* 0x0000000000007941 */ /* 0x000fea0003800000 */
.L_x_37404:
[----:B------:R-:W0:Y:S02]  /*e7a0*/  F2I.FTZ.TRUNC.NTZ R0, R0 ;  /* 0x0000000000007305 */ /* 0x000e24000021f100 */
[----:B0-----:R-:W-:Y:S01]  /*e7b0*/  PRMT R19, R0, 0x7610, R19 ;  /* 0x0000761000137816 */ /* 0x001fe20000000013 */
[----:B------:R-:W-:Y:S06]  /*e7c0*/  BRA `(.L_x_37389) ;  /* 0x0000000400107947 */ /* 0x000fec0003800000 */
.L_x_37402:
        /* <DEDUP_REMOVED lines=21> */
.L_x_37411:
[----:B------:R-:W-:Y:S05]  /*e920*/  BSYNC B1 ;  /* 0x0000000000017941 */ /* 0x000fea0003800000 */
.L_x_37410:
[----:B------:R-:W-:Y:S01]  /*e930*/  LEA R3, R0, 0x37800000, 0x17 ;  /* 0x3780000000037811 */ /* 0x000fe200078eb8ff */
[----:B------:R-:W-:-:S05]  /*e940*/  IMAD.SHL.U32 R0, R2, 0x200000, RZ ;  /* 0x0020000002007824 */ /* 0x000fca00078e00ff */
[----:B------:R-:W-:-:S07]  /*e950*/  LOP3.LUT R0, R3, R0, R4, 0xfe, !PT ;  /* 0x0000000003007212 */ /* 0x000fce00078efe04 */
.L_x_37409:
[----:B------:R-:W-:Y:S05]  /*e960*/  BSYNC B0 ;  /* 0x0000000000007941 */ /* 0x000fea0003800000 */
.L_x_37408:
[----:B------:R-:W0:Y:S02]  /*e970*/  F2I.FTZ.TRUNC.NTZ R0, R0 ;  /* 0x0000000000007305 */ /* 0x000e24000021f100 */
[----:B0-----:R-:W-:Y:S01]  /*e980*/  PRMT R19, R0, 0x7610, R19 ;  /* 0x0000761000137816 */ /* 0x001fe20000000013 */
[----:B------:R-:W-:Y:S06]  /*e990*/  BRA `(.L_x_37389) ;  /* 0x00000000009c7947 */ /* 0x000fec0003800000 */
.L_x_37401:
        /* <DEDUP_REMOVED lines=14> */
.L_x_37415:
[----:B------:R-:W-:Y:S05]  /*ea80*/  BSYNC B0 ;  /* 0x0000000000007941 */ /* 0x000fea0003800000 */
.L_x_37414:
[----:B------:R-:W0:Y:S02]  /*ea90*/  F2I.FTZ.TRUNC.NTZ R0, R0 ;  /* 0x0000000000007305 */ /* 0x000e24000021f100 */
[----:B0-----:R-:W-:Y:S01]  /*eaa0*/  PRMT R19, R0, 0x7610, R19 ;  /* 0x0000761000137816 */ /* 0x001fe20000000013 */
[----:B------:R-:W-:Y:S06]  /*eab0*/  BRA `(.L_x_37389) ;  /* 0x0000000000547947 */ /* 0x000fec0003800000 */
.L_x_37388:
        /* <DEDUP_REMOVED lines=16> */
.L_x_37416:
[----:B------:R-:W-:Y:S01]  /*ebc0*/  PRMT R19, RZ, 0x7610, R19 ;  /* 0x00007610ff137816 */ /* 0x000fe20000000013 */
[----:B------:R-:W-:Y:S06]  /*ebd0*/  BRA `(.L_x_37389) ;  /* 0x00000000000c7947 */ /* 0x000fec0003800000 */
.L_x_37413:
[----:B------:R2:W5:Y:S01]  /*ebe0*/  LDG.E.U16 R19, desc[UR36][R2.64] ;  /* 0x0000002402137981 */ /* 0x000562000c1e1500 */
[----:B------:R-:W-:Y:S05]  /*ebf0*/  BRA `(.L_x_37389) ;  /* 0x0000000000047947 */ /* 0x000fea0003800000 */
.L_x_37412:
[----:B------:R3:W5:Y:S02]  /*ec00*/  LDG.E.U16 R19, desc[UR36][R2.64] ;  /* 0x0000002402137981 */ /* 0x000764000c1e1500 */
.L_x_37389:
        /* <DEDUP_REMOVED lines=17> */
.L_x_37420:
[----:B------:R1:W5:Y:S01]  /*ed20*/  LDG.E.U8 R0, desc[UR36][R2.64] ;  /* 0x0000002402007981 */ /* 0x000362000c1e1100 */
[----:B------:R-:W-:Y:S05]  /*ed30*/  BRA `(.L_x_37422) ;  /* 0x0000000c00547947 */ /* 0x000fea0003800000 */
.L_x_37419:
        /* <DEDUP_REMOVED lines=8> */
.L_x_37424:
[----:B------:R3:W5:Y:S01]  /*edc0*/  LDG.E.U16 R0, desc[UR36][R2.64] ;  /* 0x0000002402007981 */ /* 0x000762000c1e1500 */
[----:B------:R-:W-:Y:S05]  /*edd0*/  BRA `(.L_x_37422) ;  /* 0x0000000c002c7947 */ /* 0x000fea0003800000 */
.L_x_37423:
[----:B------:R4:W5:Y:S01]  /*ede0*/  LDG.E.U16 R0, desc[UR36][R2.64] ;  /* 0x0000002402007981 */ /* 0x000962000c1e1500 */
[----:B------:R-:W-:Y:S05]  /*edf0*/  BRA `(.L_x_37422) ;  /* 0x0000000c00247947 */ /* 0x000fea0003800000 */
.L_x_37418:
        /* <DEDUP_REMOVED lines=9> */
.L_x_37426:
[----:B------:R-:W2:Y:S02]  /*ee90*/  LDG.E.U16 R4, desc[UR36][R2.64] ;  /* 0x0000002402047981 */ /* 0x000ea4000c1e1500 */
[----:B--2---:R-:W-:-:S06]  /*eea0*/  HADD2.F32 R4, -RZ, R4.H0_H0 ;  /* 0x20000004ff047230 */ /* 0x004fcc0000004100 */
[----:B------:R-:W0:Y:S02]  /*eeb0*/  F2I.FTZ.TRUNC.NTZ R4, R4 ;  /* 0x0000000400047305 */ /* 0x000e24000021f100 */
[----:B0-----:R-:W-:Y:S01]  /*eec0*/  PRMT R0, R4, 0x7610, R0 ;  /* 0x0000761004007816 */ /* 0x001fe20000000000 */
[----:B------:R-:W-:Y:S06]  /*eed0*/  BRA `(.L_x_37422) ;  /* 0x0000000800ec7947 */ /* 0x000fec0003800000 */
.L_x_37425:
        /* <DEDUP_REMOVED lines=9> */
.L_x_37428:
[----:B------:R-:W2:Y:S02]  /*ef70*/  LDG.E.U16 R2, desc[UR36][R2.64] ;  /* 0x0000002402027981 */ /* 0x000ea4000c1e1500 */
[----:B--2---:R-:W-:-:S06]  /*ef80*/  HADD2.F32 R4, -RZ, R2.H0_H0 ;  /* 0x20000002ff047230 */ /* 0x004fcc0000004100 */
[----:B------:R-:W0:Y:S02]  /*ef90*/  F2I.FTZ.TRUNC.NTZ R4, R4 ;  /* 0x0000000400047305 */ /* 0x000e24000021f100 */
[----:B0-----:R-:W-:Y:S01]  /*efa0*/  PRMT R0, R4, 0x7610, R0 ;  /* 0x0000761004007816 */ /* 0x001fe20000000000 */
[----:B------:R-:W-:Y:S06]  /*efb0*/  BRA `(.L_x_37422) ;  /* 0x0000000800b47947 */ /* 0x000fec0003800000 */
.L_x_37427:
[----:B------:R-:W2:Y:S02]  /*efc0*/  LDG.E.64 R2, desc[UR36][R2.64] ;  /* 0x0000002402027981 */ /* 0x000ea4000c1e1b00 */
[----:B--2---:R0:W1:Y:S01]  /*efd0*/  F2I.F64.TRUNC R0, R2 ;  /* 0x0000000200007311 */ /* 0x004062000030d100 */
[----:B------:R-:W-:Y:S05]  /*efe0*/  BRA `(.L_x_37422) ;  /* 0x0000000800a87947 */ /* 0x000fea0003800000 */
.L_x_37417:
        /* <DEDUP_REMOVED lines=12> */
.L_x_37431:
[----:B------:R-:W2:Y:S02]  /*f0b0*/  LDG.E.64 R2, desc[UR36][R2.64] ;  /* 0x0000002402027981 */ /* 0x000ea4000c1e1b00 */
[----:B--2---:R0:W1:Y:S01]  /*f0c0*/  F2I.F64.TRUNC R0, R2 ;  /* 0x0000000200007311 */ /* 0x004062000030d100 */
[----:B------:R-:W-:Y:S05]  /*f0d0*/  BRA `(.L_x_37422) ;  /* 0x00000008006c7947 */ /* 0x000fea0003800000 */
.L_x_37430:
        /* <DEDUP_REMOVED lines=28> */
.L_x_37433:
        /* <DEDUP_REMOVED lines=15> */
.L_x_37432:
[----:B------:R-:W2:Y:S02]  /*f390*/  LDG.E.U16 R4, desc[UR36][R2.64] ;  /* 0x0000002402047981 */ /* 0x000ea4000c1e1500 */
[----:B--2---:R-:W-:-:S06]  /*f3a0*/  IMAD.U32 R4, R4, 0x10000, RZ ;  /* 0x0001000004047824 */ /* 0x004fcc00078e00ff */
[----:B------:R-:W0:Y:S02]  /*f3b0*/  F2I.FTZ.TRUNC.NTZ R4, R4 ;  /* 0x0000000400047305 */ /* 0x000e24000021f100 */
[----:B0-----:R-:W-:Y:S01]  /*f3c0*/  PRMT R0, R4, 0x7610, R0 ;  /* 0x0000761004007816 */ /* 0x001fe20000000000 */
[----:B------:R-:W-:Y:S06]  /*f3d0*/  BRA `(.L_x_37422) ;  /* 0x0000000400ac7947 */ /* 0x000fec0003800000 */
.L_x_37429:
        /* <DEDUP_REMOVED lines=10> */
.L_x_37436:
        /* <DEDUP_REMOVED lines=21> */
.L_x_37440:
[----:B------:R-:W-:Y:S05]  /*f5d0*/  BSYNC B1 ;  /* 0x0000000000017941 */ /* 0x000fea0003800000 */
.L_x_37439:
[----:B------:R-:W-:Y:S01]  /*f5e0*/  IMAD.SHL.U32 R2, R2, 0x100000, RZ ;  /* 0x0010000002027824 */ /* 0x000fe200078e00ff */
[----:B------:R-:W-:-:S04]  /*f5f0*/  LEA R3, R0, 0x3b800000, 0x17 ;  /* 0x3b80000000037811 */ /* 0x000fc800078eb8ff */
[----:B------:R-:W-:-:S07]  /*f600*/  LOP3.LUT R4, R3, R2, R4, 0xfe, !PT ;  /* 0x0000000203047212 */ /* 0x000fce00078efe04 */
.L_x_37438:
[----:B------:R-:W-:Y:S05]  /*f610*/  BSYNC B0 ;  /* 0x0000000000007941 */ /* 0x000fea0003800000 */
.L_x_37437:
[----:B------:R-:W0:Y:S02]  /*f620*/  F2I.FTZ.TRUNC.NTZ R4, R4 ;  /* 0x0000000400047305 */ /* 0x000e24000021f100 */
[----:B0-----:R-:W-:Y:S01]  /*f630*/  PRMT R0, R4, 0x7610, R0 ;  /* 0x0000761004007816 */ /* 0x001fe20000000000 */
[----:B------:R-:W-:Y:S06]  /*f640*/  BRA `(.L_x_37422) ;  /* 0x0000000400107947 */ /* 0x000fec0003800000 */
.L_x_37435:
        /* <DEDUP_REMOVED lines=21> */
.L_x_37444:
[----:B------:R-:W-:Y:S05]  /*f7a0*/  BSYNC B1 ;  /* 0x0000000000017941 */ /* 0x000fea0003800000 */
.L_x_37443:
[----:B------:R-:W-:Y:S01]  /*f7b0*/  IMAD.SHL.U32 R2, R2, 0x200000, RZ ;  /* 0x0020000002027824 */ /* 0x000fe200078e00ff */
[----:B------:R-:W-:-:S04]  /*f7c0*/  LEA R3, R0, 0x37800000, 0x17 ;  /* 0x3780000000037811 */ /* 0x000fc800078eb8ff */
[----:B------:R-:W-:-:S07]  /*f7d0*/  LOP3.LUT R4, R3, R2, R4, 0xfe, !PT ;  /* 0x0000000203047212 */ /* 0x000fce00078efe04 */
.L_x_37442:
[----:B------:R-:W-:Y:S05]  /*f7e0*/  BSYNC B0 ;  /* 0x0000000000007941 */ /* 0x000fea0003800000 */
.L_x_37441:
[----:B------:R-:W0:Y:S02]  /*f7f0*/  F2I.FTZ.TRUNC.NTZ R4, R4 ;  /* 0x0000000400047305 */ /* 0x000e24000021f100 */
[----:B0-----:R-:W-:Y:S01]  /*f800*/  PRMT R0, R4, 0x7610, R0 ;  /* 0x0000761004007816 */ /* 0x001fe20000000000 */
[----:B------:R-:W-:Y:S06]  /*f810*/  BRA `(.L_x_37422) ;  /* 0x00000000009c7947 */ /* 0x000fec0003800000 */
.L_x_37434:
        /* <DEDUP_REMOVED lines=14> */
.L_x_37448:
[----:B------:R-:W-:Y:S05]  /*f900*/  BSYNC B0 ;  /* 0x0000000000007941 */ /* 0x000fea0003800000 */
.L_x_37447:
[----:B------:R-:W0:Y:S02]  /*f910*/  F2I.FTZ.TRUNC.NTZ R4, R4 ;  /* 0x0000000400047305 */ /* 0x000e24000021f100 */
[----:B0-----:R-:W-:Y:S01]  /*f920*/  PRMT R0, R4, 0x7610, R0 ;  /* 0x0000761004007816 */ /* 0x001fe20000000000 */
[----:B------:R-:W-:Y:S06]  /*f930*/  BRA `(.L_x_37422) ;  /* 0x0000000000547947 */ /* 0x000fec0003800000 */
.L_x_37421:
        /* <DEDUP_REMOVED lines=16> */
.L_x_37449:
[----:B------:R-:W-:Y:S01]  /*fa40*/  PRMT R0, RZ, 0x7610, R0 ;  /* 0x00007610ff007816 */ /* 0x000fe20000000000 */
[----:B------:R-:W-:Y:S06]  /*fa50*/  BRA `(.L_x_37422) ;  /* 0x00000000000c7947 */ /* 0x000fec0003800000 */
.L_x_37446:
[----:B------:R0:W5:Y:S01]  /*fa60*/  LDG.E.U16 R0, desc[UR36][R2.64] ;  /* 0x0000002402007981 */ /* 0x000162000c1e1500 */
[----:B------:R-:W-:Y:S05]  /*fa70*/  BRA `(.L_x_37422) ;  /* 0x0000000000047947 */ /* 0x000fea0003800000 */
.L_x_37445:
[----:B------:R0:W5:Y:S02]  /*fa80*/  LDG.E.U16 R0, desc[UR36][R2.64] ;  /* 0x0000002402007981 */ /* 0x000164000c1e1500 */
.L_x_37422:
        /* <DEDUP_REMOVED lines=20> */
.L_x_37453:
[----:B------:R-:W-:Y:S01]  /*fbd0*/  STG.E.U8 desc[UR36][R16.64], R2 ;  /* 0x0000000210007986 */ /* 0x000fe2000c101124 */
[----:B------:R-:W-:Y:S05]  /*fbe0*/  EXIT ;  /* 0x000000000000794d */ /* 0x000fea0003800000 */
.L_x_37452:
        /* <DEDUP_REMOVED lines=9> */
.L_x_37456:
[----:B------:R-:W-:Y:S01]  /*fc80*/  STG.E desc[UR36][R16.64], R2 ;  /* 0x0000000210007986 */ /* 0x000fe2000c101924 */
[----:B------:R-:W-:Y:S05]  /*fc90*/  EXIT ;  /* 0x000000000000794d */ /* 0x000fea0003800000 */
.L_x_37455:
[----:B------:R-:W-:Y:S01]  /*fca0*/  STG.E.U16 desc[UR36][R16.64], R2 ;  /* 0x0000000210007986 */ /* 0x000fe2000c101524 */
[----:B------:R-:W-:Y:S05]  /*fcb0*/  EXIT ;  /* 0x000000000000794d */ /* 0x000fea0003800000 */
.L_x_37451:
        /* <DEDUP_REMOVED lines=9> */
.L_x_37458:
[----:B------:R-:W-:-:S04]  /*fd50*/  I2FP.F32.U32 R0, R2 ;  /* 0x0000000200007245 */ /* 0x000fc80000201000 */
[----:B------:R-:W-:-:S05]  /*fd60*/  F2FP.F16.F32.PACK_AB R0, RZ, R0 ;  /* 0x00000000ff00723e */ /* 0x000fca00000000ff */
[----:B------:R-:W-:Y:S01]  /*fd70*/  STG.E.U16 desc[UR36][R16.64], R0 ;  /* 0x0000000010007986 */ /* 0x000fe2000c101524 */
[----:B------:R-:W-:Y:S05]  /*fd80*/  EXIT ;  /* 0x000000000000794d */ /* 0x000fea0003800000 */
.L_x_37457:
        /* <DEDUP_REMOVED lines=10> */
.L_x_37460:
[----:B------:R-:W-:-:S04]  /*fe30*/  I2FP.F32.U32 R2, R2 ;  /* 0x0000000200027245 */ /* 0x000fc80000201000 */
[----:B------:R-:W-:-:S04]  /*fe40*/  F2FP.F16.F32.PACK_AB R3, RZ, R2 ;  /* 0x00000002ff03723e */ /* 0x000fc800000000ff */
[----:B------:R-:W-:-:S05]  /*fe50*/  PRMT R3, R3, 0x5410, RZ ;  /* 0x0000541003037816 */ /* 0x000fca00000000ff */
[----:B------:R-:W-:Y:S01]  /*fe60*/  STG.E desc[UR36][R16.64], R3 ;  /* 0x0000000310007986 */ /* 0x000fe2000c101924 */
[----:B------:R-:W-:Y:S05]  /*fe70*/  EXIT ;  /* 0x000000000000794d */ /* 0x000fea0003800000 */
.L_x_37459:
[----:B------:R-:W0:Y:S02]  /*fe80*/  I2F.F64.U32 R2, R2 ;  /* 0x0000000200027312 */ /* 0x000e240000201800 */
[----:B0-----:R-:W-:Y:S01]  /*fe90*/  STG.E.64 desc[UR36][R16.64], R2 ;  /* 0x0000000210007986 */ /* 0x001fe2000c101b24 */
[----:B------:R-:W-:Y:S05]  /*fea0*/  EXIT ;  /* 0x000000000000794d */ /* 0x000fea0003800000 */
.L_x_37450:
        /* <DEDUP_REMOVED lines=10> */
.L_x_37463:
[----:B------:R-:W0:Y:S01]  /*ff50*/  I2F.F64.U32 R4, R2 ;  /* 0x0000000200047312 */ /* 0x000e220000201800 */
[----:B------:R-:W-:-:S05]  /*ff60*/  CS2R R6, SRZ ;  /* 0x0000000000067805 */ /* 0x000fca000001ff00 */
[----:B0-----:R-:W-:Y:S01]  /*ff70*/  STG.E.128 desc[UR36][R16.64], R4 ;  /* 0x0000000410007986 */ /* 0x001fe2000c101d24 */
[----:B------:R-:W-:Y:S05]  /*ff80*/  EXIT ;  /* 0x000000000000794d */ /* 0x000fea0003800000 */
.L_x_37462:
        /* <DEDUP_REMOVED lines=21> */
.L_x_37467:
[----:B------:R-:W-:Y:S05]  /*100e0*/  BSYNC B0 ;  /* 0x0000000000007941 */ /* 0x000fea0003800000 */
.L_x_37466:
[----:B------:R-:W-:-:S05]  /*100f0*/  LOP3.LUT R3, R0, R3, RZ, 0xfc, !PT ;  /* 0x0000000300037212 */ /* 0x000fca00078efcff */
[----:B------:R-:W-:Y:S01]  /*10100*/  STG.E.U8 desc[UR36][R16.64], R3 ;  /* 0x0000000310007986 */ /* 0x000fe2000c101124 */
[----:B------:R-:W-:Y:S05]  /*10110*/  EXIT ;  /* 0x000000000000794d */ /* 0x000fea0003800000 */
.L_x_37465:
        /* <DEDUP_REMOVED lines=13> */
.L_x_37469:
[----:B------:R-:W-:Y:S01]  /*101f0*/  IMAD.MOV.U32 R0, RZ, RZ, 0x7f ;  /* 0x0000007fff007424 */ /* 0x000fe200078e00ff */
[----:B------:R-:W-:-:S04]  /*10200*/  ISETP.GT.U32.AND P0, PT, R2, 0x7f800000, PT ;  /* 0x7f8000000200780c */ /* 0x000fc80003f04070 */
[----:B------:R-:W-:-:S09]  /*10210*/  SEL R0, R0, 0x7c, P0 ;  /* 0x0000007c00007807 */ /* 0x000fd20000000000 */
.L_x_37470:
[----:B------:R-:W-:Y:S05]  /*10220*/  BSYNC B0 ;  /* 0x0000000000007941 */ /* 0x000fea0003800000 */
.L_x_37468:
[----:B------:R-:W-:-:S04]  /*10230*/  LOP3.LUT R2, R3, 0x80000000, RZ, 0xc0, !PT ;  /* 0x8000000003027812 */ /* 0x000fc800078ec0ff */
[----:B------:R-:W-:-:S04]  /*10240*/  SHF.R.U32.HI R3, RZ, 0x18, R2 ;  /* 0x00000018ff037819 */ /* 0x000fc80000011602 */
[----:B------:R-:W-:-:S05]  /*10250*/  LOP3.LUT R3, R0, R3, RZ, 0xfc, !PT ;  /* 0x0000000300037212 */ /* 0x000fca00078efcff */
[----:B------:R-:W-:Y:S01]  /*10260*/  STG.E.U8 desc[UR36][R16.64], R3 ;  /* 0x0000000310007986 */ /* 0x000fe2000c101124 */
[----:B------:R-:W-:Y:S05]  /*10270*/  EXIT ;  /* 0x000000000000794d */ /* 0x000fea0003800000 */
.L_x_37464:
[----:B------:R-:W-:-:S04]  /*10280*/  I2FP.F32.U32 R0, R2 ;  /* 0x0000000200007245 */ /* 0x000fc80000201000 */
[----:B------:R-:W-:-:S05]  /*10290*/  F2FP.BF16.F32.PACK_AB R0, RZ, R0 ;  /* 0x00000000ff00723e */ /* 0x000fca00000010ff */
[----:B------:R-:W-:Y:S01]  /*102a0*/  STG.E.U16 desc[UR36][R16.64], R0 ;  /* 0x0000000010007986 */ /* 0x000fe2000c101524 */
[----:B------:R-:W-:Y:S05]  /*102b0*/  EXIT ;  /* 0x000000000000794d */ /* 0x000fea0003800000 */
.L_x_37461:
        /* <DEDUP_REMOVED lines=10> */
.L_x_37473:
        /* <DEDUP_REMOVED lines=17> */
.L_x_37476:
[----:B------:R-:W-:-:S04]  /*10470*/  LOP3.LUT R2, R3, 0x80000000, RZ, 0xc0, !PT ;  /* 0x8000000003027812 */ /* 0x000fc800078ec0ff */
[----:B------:R-:W-:-:S04]  /*10480*/  SHF.R.U32.HI R3, RZ, 0x18, R2 ;  /* 0x00000018ff037819 */ /* 0x000fc80000011602 */
[----:B------:R-:W-:-:S04]  /*10490*/  LOP3.LUT R0, R0, R3, RZ, 0xfc, !PT ;  /* 0x0000000300007212 */ /* 0x000fc800078efcff */
[----:B------:R-:W-:-:S07]  /*104a0*/  PRMT R8, R0, 0x7610, R8 ;  /* 0x0000761000087816 */ /* 0x000fce0000000008 */
.L_x_37475:
[----:B------:R-:W-:Y:S05]  /*104b0*/  BSYNC B0 ;  /* 0x0000000000007941 */ /* 0x000fea0003800000 */
.L_x_37474:
[----:B------:R-:W-:Y:S01]  /*104c0*/  STG.E.U8 desc[UR36][R16.64], R8 ;  /* 0x0000000810007986 */ /* 0x000fe2000c101124 */
[----:B------:R-:W-:Y:S05]  /*104d0*/  EXIT ;  /* 0x000000000000794d */ /* 0x000fea0003800000 */
.L_x_37472:
        /* <DEDUP_REMOVED lines=17> */
.L_x_37479:
[----:B------:R-:W-:-:S04]  /*105f0*/  LOP3.LUT R2, R3, 0x80000000, RZ, 0xc0, !PT ;  /* 0x8000000003027812 */ /* 0x000fc800078ec0ff */
[----:B------:R-:W-:-:S04]  /*10600*/  SHF.R.U32.HI R3, RZ, 0x18, R2 ;  /* 0x00000018ff037819 */ /* 0x000fc80000011602 */
[----:B------:R-:W-:-:S04]  /*10610*/  LOP3.LUT R0, R0, R3, RZ, 0xfc, !PT ;  /* 0x0000000300007212 */ /* 0x000fc800078efcff */
[----:B------:R-:W-:-:S07]  /*10620*/  PRMT R8, R0, 0x7610, R8 ;  /* 0x0000761000087816 */ /* 0x000fce0000000008 */
.L_x_37478:
[----:B------:R-:W-:Y:S05]  /*10630*/  BSYNC B0 ;  /* 0x0000000000007941 */ /* 0x000fea0003800000 */
.L_x_37477:
[----:B------:R-:W-:Y:S01]  /*10640*/  STG.E.U8 desc[UR36][R16.64], R8 ;  /* 0x0000000810007986 */ /* 0x000fe2000c101124 */
[----:B------:R-:W-:Y:S05]  /*10650*/  EXIT ;  /* 0x000000000000794d */ /* 0x000fea0003800000 */
.L_x_37471:
        /* <DEDUP_REMOVED lines=22> */
.L_x_37454:
        /* <DEDUP_REMOVED lines=16> */
.L_x_37482:
[----:B------:R-:W-:Y:S05]  /*108c0*/  EXIT ;  /* 0x000000000000794d */ /* 0x000fea0003800000 */
.L_x_37481:
[----:B------:R-:W-:-:S05]  /*108d0*/  IMAD.MOV.U32 R3, RZ, RZ, RZ ;  /* 0x000000ffff037224 */ /* 0x000fca00078e00ff */
[----:B------:R-:W-:Y:S01]  /*108e0*/  STG.E.64 desc[UR36][R16.64], R2 ;  /* 0x0000000210007986 */ /* 0x000fe2000c101b24 */
[----:B------:R-:W-:Y:S05]  /*108f0*/  EXIT ;  /* 0x000000000000794d */ /* 0x000fea0003800000 */
.L_x_37480:
[----:B------:R-:W-:Y:S01]  /*10900*/  STG.E desc[UR36][R16.64], R2 ;  /* 0x0000000210007986 */ /* 0x000fe2000c101924 */
[----:B------:R-:W-:Y:S05]  /*10910*/  EXIT ;  /* 0x000000000000794d */ /* 0x000fea0003800000 */
.L_x_37483:
        /* <DEDUP_REMOVED lines=14> */
.L_x_44106:


//--------------------- .text._ZN2at6native27unrolled_elementwise_kernelINS0_13BinaryFunctorIssbZZZNS0_23logical_and_kernel_cudaERNS_14TensorIteratorEENKUlvE0_clEvENKUlvE3_clEvEUlssE_EESt5arrayIPcLm3EELi4E23TrivialOffsetCalculatorILi2EjESC_ILi1EjENS0_6memory12LoadWithCastILi2EEENSF_13StoreWithCastILi1EEEEEviT_T0_T2_T3_T4_T5_ --------------------------
	.section	.text._ZN2at6native27unrolled_elementwise_kernelINS0_13BinaryFunctorIssbZZZNS0_23logical_and_kernel_cudaERNS_14TensorIteratorEENKUlvE0_clEvENKUlvE3_clEvEUlssE_EESt5arrayIPcLm3EELi4E23TrivialOffsetCalculatorILi2EjESC_ILi1EjENS0_6memory12LoadWithCastILi2EEENSF_13StoreWithCastILi1EEEEEviT_T0_T2_T3_T4_T5_,"ax",@progbits
	.align	128
        .global         _ZN2at6native27unrolled_elementwise_kernelINS0_13BinaryFunctorIssbZZZNS0_23logical_and_kernel_cudaERNS_14TensorIteratorEENKUlvE0_clEvENKUlvE3_clEvEUlssE_EESt5arrayIPcLm3EELi4E23TrivialOffsetCalculatorILi2EjESC_ILi1EjENS0_6memory12LoadWithCastILi2EEENSF_13StoreWithCastILi1EEEEEviT_T0_T2_T3_T4_T5_
        .type           _ZN2at6native27unrolled_elementwise_kernelINS0_13BinaryFunctorIssbZZZNS0_23logical_and_kernel_cudaERNS_14TensorIteratorEENKUlvE0_clEvENKUlvE3_clEvEUlssE_EESt5arrayIPcLm3EELi4E23TrivialOffsetCalculatorILi2EjESC_ILi1EjENS0_6memory12LoadWithCastILi2EEENSF_13StoreWithCastILi1EEEEEviT_T0_T2_T3_T4_T5_,@function
        .size           _ZN2at6native27unrolled_elementwise_kernelINS0_13BinaryFunctorIssbZZZNS0_23logical_and_kernel_cudaERNS_14TensorIteratorEENKUlvE0_clEvENKUlvE3_clEvEUlssE_EESt5arrayIPcLm3EELi4E23TrivialOffsetCalculatorILi2EjESC_ILi1EjENS0_6memory12LoadWithCastILi2EEENSF_13StoreWithCastILi1EEEEEviT_T0_T2_T3_T4_T5_,(.L_x_44107 - _ZN2at6native27unrolled_elementwise_kernelINS0_13BinaryFunctorIssbZZZNS0_23logical_and_kernel_cudaERNS_14TensorIteratorEENKUlvE0_clEvENKUlvE3_clEvEUlssE_EESt5arrayIPcLm3EELi4E23TrivialOffsetCalculatorILi2EjESC_ILi1EjENS0_6memory12LoadWithCastILi2EEENSF_13StoreWithCastILi1EEEEEviT_T0_T2_T3_T4_T5_)
        .other          _ZN2at6native27unrolled_elementwise_kernelINS0_13BinaryFunctorIssbZZZNS0_23logical_and_kernel_cudaERNS_14TensorIteratorEENKUlvE0_clEvENKUlvE3_clEvEUlssE_EESt5arrayIPcLm3EELi4E23TrivialOffsetCalculatorILi2EjESC_ILi1EjENS0_6memory12LoadWithCastILi2EEENSF_13StoreWithCastILi1EEEEEviT_T0_T2_T3_T4_T5_,@"STO_CUDA_ENTRY STV_DEFAULT"
_ZN2at6native27unrolled_elementwise_kernelINS0_13BinaryFunctorIssbZZZNS0_23logical_and_kernel_cudaERNS_14TensorIteratorEENKUlvE0_clEvENKUlvE3_clEvEUlssE_EESt5arrayIPcLm3EELi4E23TrivialOffsetCalculatorILi2EjESC_ILi1EjENS0_6memory12LoadWithCastILi2EEENSF_13StoreWithCastILi1EEEEEviT_T0_T2_T3_T4_T5_:
.text._ZN2at6native27unrolled_elementwise_kernelINS0_13BinaryFunctorIssbZZZNS0_23logical_and_kernel_cudaERNS_14TensorIteratorEENKUlvE0_clEvENKUlvE3_clEvEUlssE_EESt5arrayIPcLm3EELi4E23TrivialOffsetCalculatorILi2EjESC_ILi1EjENS0_6memory12LoadWithCastILi2EEENSF_13StoreWithCastILi1EEEEEviT_T0_T2_T3_T4_T5_:
        /* <DEDUP_REMOVED lines=33> */
.L_x_37489:
[----:B------:R3:W5:Y:S01]  /*0210*/  LDG.E.U8 R18, desc[UR36][R4.64] ;  /* 0x0000002404127981 */ /* 0x000762000c1e1100 */
[----:B------:R-:W-:Y:S05]  /*0220*/  BRA `(.L_x_37491) ;  /* 0x0000000c00587947 */ /* 0x000fea0003800000 */
.L_x_37488:
        /* <DEDUP_REMOVED lines=8> */
.L_x_37493:
[----:B------:R1:W5:Y:S01]  /*02b0*/  LDG.E.U16 R18, desc[UR36][R4.64] ;  /* 0x0000002404127981 */ /* 0x000362000c1e1500 */
[----:B------:R-:W-:Y:S05]  /*02c0*/  BRA `(.L_x_37491) ;  /* 0x0000000c00307947 */ /* 0x000fea0003800000 */
.L_x_37492:
[----:B------:R2:W5:Y:S01]  /*02d0*/  LDG.E.U16 R18, desc[UR36][R4.64] ;  /* 0x0000002404127981 */ /* 0x000562000c1e1500 */
[----:B------:R-:W-:Y:S05]  /*02e0*/  BRA `(.L_x_37491) ;  /* 0x0000000c00287947 */ /* 0x000fea0003800000 */
.L_x_37487:
        /* <DEDUP_REMOVED lines=9> */
.L_x_37495:
[----:B------:R-:W2:Y:S02]  /*0380*/  LDG.E.U16 R0, desc[UR36][R4.64] ;  /* 0x0000002404007981 */ /* 0x000ea4000c1e1500 */
[----:B--2---:R-:W-:-:S06]  /*0390*/  HADD2.F32 R0, -RZ, R0.H0_H0 ;  /* 0x20000000ff007230 */ /* 0x004fcc0000004100 */
[----:B------:R-:W0:Y:S02]  /*03a0*/  F2I.FTZ.TRUNC.NTZ R0, R0 ;  /* 0x0000000000007305 */ /* 0x000e24000021f100 */
[----:B0-----:R-:W-:Y:S01]  /*03b0*/  PRMT R18, R0, 0x7610, R18 ;  /* 0x0000761000127816 */ /* 0x001fe20000000012 */
[----:B------:R-:W-:Y:S06]  /*03c0*/  BRA `(.L_x_37491) ;  /* 0x0000000800f07947 */ /* 0x000fec0003800000 */
.L_x_37494:
        /* <DEDUP_REMOVED lines=9> */
.L_x_37497:
[----:B------:R-:W2:Y:S02]  /*0460*/  LDG.E.U16 R4, desc[UR36][R4.64] ;  /* 0x0000002404047981 */ /* 0x000ea4000c1e1500 */
[----:B--2---:R-:W-:-:S06]  /*0470*/  HADD2.F32 R0, -RZ, R4.H0_H0 ;  /* 0x20000004ff007230 */ /* 0x004fcc0000004100 */
[----:B------:R-:W0:Y:S02]  /*0480*/  F2I.FTZ.TRUNC.NTZ R0, R0 ;  /* 0x0000000000007305 */ /* 0x000e24000021f100 */
[----:B0-----:R-:W-:Y:S01]  /*0490*/  PRMT R18, R0, 0x7610, R18 ;  /* 0x0000761000127816 */ /* 0x001fe20000000012 */
[----:B------:R-:W-:Y:S06]  /*04a0*/  BRA `(.L_x_37491) ;  /* 0x0000000800b87947 */ /* 0x000fec0003800000 */
.L_x_37496:
[----:B------:R-:W2:Y:S02]  /*04b0*/  LDG.E.64 R4, desc[UR36][R4.64] ;  /* 0x0000002404047981 */ /* 0x000ea4000c1e1b00 */
[----:B--2---:R0:W1:Y:S01]  /*04c0*/  F2I.F64.TRUNC R18, R4 ;  /* 0x0000000400127311 */ /* 0x004062000030d100 */
[----:B------:R-:W-:Y:S05]  /*04d0*/  BRA `(.L_x_37491) ;  /* 0x0000000800ac7947 */ /* 0x000fea0003800000 */
.L_x_37486:
        /* <DEDUP_REMOVED lines=12> */
.L_x_37500:
[----:B------:R-:W2:Y:S02]  /*05a0*/  LDG.E.64 R4, desc[UR36][R4.64] ;  /* 0x0000002404047981 */ /* 0x000ea4000c1e1b00 */
[----:B--2---:R0:W1:Y:S01]  /*05b0*/  F2I.F64.TRUNC R18, R4 ;  /* 0x0000000400127311 */ /* 0x004062000030d100 */
[----:B------:R-:W-:Y:S05]  /*05c0*/  BRA `(.L_x_37491) ;  /* 0x0000000800707947 */ /* 0x000fea0003800000 */
.L_x_37499:
        /* <DEDUP_REMOVED lines=28> */
.L_x_37502:
        /* <DEDUP_REMOVED lines=16> */
.L_x_37501:
[----:B------:R-:W2:Y:S02]  /*0890*/  LDG.E.U16 R0, desc[UR36][R4.64] ;  /* 0x0000002404007981 */ /* 0x000ea4000c1e1500 */
[----:B--2---:R-:W-:-:S06]  /*08a0*/  IMAD.U32 R0, R0, 0x10000, RZ ;  /* 0x0001000000007824 */ /* 0x004fcc00078e00ff */
[----:B------:R-:W0:Y:S02]  /*08b0*/  F2I.FTZ.TRUNC.NTZ R0, R0 ;  /* 0x0000000000007305 */ /* 0x000e24000021f100 */
[----:B0-----:R-:W-:Y:S01]  /*08c0*/  PRMT R18, R0, 0x7610, R18 ;  /* 0x0000761000127816 */ /* 0x001fe20000000012 */
[----:B------:R-:W-:Y:S06]  /*08d0*/  BRA `(.L_x_37491) ;  /* 0x0000000400ac7947 */ /* 0x000fec0003800000 */
.L_x_37498:
        /* <DEDUP_REMOVED lines=10> */
.L_x_37505:
        /* <DEDUP_REMOVED lines=21> */
.L_x_37509:
[----:B------:R-:W-:Y:S05]  /*0ad0*/  BSYNC B1 ;  /* 0x0000000000017941 */ /* 0x000fea0003800000 */
.L_x_37508:
[----:B------:R-:W-:Y:S01]  /*0ae0*/  LEA R5, R0, 0x3b800000, 0x17 ;  /* 0x3b80000000057811 */ /* 0x000fe200078eb8ff */
[----:B------:R-:W-:-:S05]  /*0af0*/  IMAD.SHL.U32 R0, R3, 0x100000, RZ ;  /* 0x0010000003007824 */ /* 0x000fca00078e00ff */
[----:B------:R-:W-:-:S07]  /*0b00*/  LOP3.LUT R0, R5, R0, R6, 0xfe, !PT ;  /* 0x0000000005007212 */ /* 0x000fce00078efe06 */
.L_x_37507:
[----:B------:R-:W-:Y:S05]  /*0b10*/  BSYNC B0 ;  /* 0x0000000000007941 */ /* 0x000fea0003800000 */
.L_x_37506:
[----:B------:R-:W0:Y:S02]  /*0b20*/  F2I.FTZ.TRUNC.NTZ R0, R0 ;  /* 0x0000000000007305 */ /* 0x000e24000021f100 */
[----:B0-----:R-:W-:Y:S01]  /*0b30*/  PRMT R18, R0, 0x7610, R18 ;  /* 0x0000761000127816 */ /* 0x001fe20000000012 */
[----:B------:R-:W-:Y:S06]  /*0b40*/  BRA `(.L_x_37491) ;  /* 0x0000000400107947 */ /* 0x000fec0003800000 */
.L_x_37504:
        /* <DEDUP_REMOVED lines=21> */
.L_x_37513:
[----:B------:R-:W-:Y:S05]  /*0ca0*/  BSYNC B1 ;  /* 0x0000000000017941 */ /* 0x000fea0003800000 */
.L_x_37512:
[----:B------:R-:W-:Y:S01]  /*0cb0*/  LEA R5, R0, 0x37800000, 0x17 ;  /* 0x3780000000057811 */ /* 0x000fe200078eb8ff */
[----:B------:R-:W-:-:S05]  /*0cc0*/  IMAD.SHL.U32 R0, R3, 0x200000, RZ ;  /* 0x0020000003007824 */ /* 0x000fca00078e00ff */
[----:B------:R-:W-:-:S07]  /*0cd0*/  LOP3.LUT R0, R5, R0, R6, 0xfe, !PT ;  /* 0x0000000005007212 */ /* 0x000fce00078efe06 */
.L_x_37511:
[----:B------:R-:W-:Y:S05]  /*0ce0*/  BSYNC B0 ;  /* 0x0000000000007941 */ /* 0x000fea0003800000 */
.L_x_37510:
[----:B------:R-:W0:Y:S02]  /*0cf0*/  F2I.FTZ.TRUNC.NTZ R0, R0 ;  /* 0x0000000000007305 */ /* 0x000e24000021f100 */
[----:B0-----:R-:W-:Y:S01]  /*0d00*/  PRMT R18, R0, 0x7610, R18 ;  /* 0x0000761000127816 */ /* 0x001fe20000000012 */
[----:B------:R-:W-:Y:S06]  /*0d10*/  BRA `(.L_x_37491) ;  /* 0x00000000009c7947 */ /* 0x000fec0003800000 */
.L_x_37503:
        /* <DEDUP_REMOVED lines=14> */
.L_x_37517:
[----:B------:R-:W-:Y:S05]  /*0e00*/  BSYNC B0 ;  /* 0x0000000000007941 */ /* 0x000fea0003800000 */
.L_x_37516:
[----:B------:R-:W0:Y:S02]  /*0e10*/  F2I.FTZ.TRUNC.NTZ R0, R0 ;  /* 0x0000000000007305 */ /* 0x000e24000021f100 */
[----:B0-----:R-:W-:Y:S01]  /*0e20*/  PRMT R18, R0, 0x7610, R18 ;  /* 0x0000761000127816 */ /* 0x001fe20000000012 */
[----:B------:R-:W-:Y:S06]  /*0e30*/  BRA `(.L_x_37491) ;  /* 0x0000000000547947 */ /* 0x000fec0003800000 */
.L_x_37490:
        /* <DEDUP_REMOVED lines=16> */
.L_x_37518:
[----:B------:R-:W-:Y:S01]  /*0f40*/  PRMT R18, RZ, 0x7610, R18 ;  /* 0x00007610ff127816 */ /* 0x000fe20000000012 */
[----:B------:R-:W-:Y:S06]  /*0f50*/  BRA `(.L_x_37491) ;  /* 0x00000000000c7947 */ /* 0x000fec0003800000 */
.L_x_37515:
[----:B------:R0:W5:Y:S01]  /*0f60*/  LDG.E.U16 R18, desc[UR36][R4.64] ;  /* 0x0000002404127981 */ /* 0x000162000c1e1500 */
[----:B------:R-:W-:Y:S05]  /*0f70*/  BRA `(.L_x_37491) ;  /* 0x0000000000047947 */ /* 0x000fea0003800000 */
.L_x_37514:
[----:B------:R0:W5:Y:S02]  /*0f80*/  LDG.E.U16 R18, desc[UR36][R4.64] ;  /* 0x0000002404127981 */ /* 0x000164000c1e1500 */
.L_x_37491:
        /* <DEDUP_REMOVED lines=18> */
.L_x_37522:
[----:B------:R1:W5:Y:S01]  /*10b0*/  LDG.E.U8 R19, desc[UR36][R4.64] ;  /* 0x0000002404137981 */ /* 0x000362000c1e1100 */
[----:B------:R-:W-:Y:S05]  /*10c0*/  BRA `(.L_x_37524) ;  /* 0x0000000c00547947 */ /* 0x000fea0003800000 */
.L_x_37521:
        /* <DEDUP_REMOVED lines=8> */
.L_x_37526:
[----:B------:R3:W5:Y:S01]  /*1150*/  LDG.E.U16 R19, desc[UR36][R4.64] ;  /* 0x0000002404137981 */ /* 0x000762000c1e1500 */
[----:B------:R-:W-:Y:S05]  /*1160*/  BRA `(.L_x_37524) ;  /* 0x0000000c002c7947 */ /* 0x000fea0003800000 */
.L_x_37525:
[----:B------:R2:W5:Y:S01]  /*1170*/  LDG.E.U16 R19, desc[UR36][R4.64] ;  /* 0x0000002404137981 */ /* 0x000562000c1e1500 */
[----:B------:R-:W-:Y:S05]  /*1180*/  BRA `(.L_x_37524) ;  /* 0x0000000c00247947 */ /* 0x000fea0003800000 */
.L_x_37520:
        /* <DEDUP_REMOVED lines=9> */
.L_x_37528:
[----:B------:R-:W2:Y:S02]  /*1220*/  LDG.E.U16 R0, desc[UR36][R4.64] ;  /* 0x0000002404007981 */ /* 0x000ea4000c1e1500 */
[----:B--2---:R-:W-:-:S06]  /*1230*/  HADD2.F32 R0, -RZ, R0.H0_H0 ;  /* 0x20000000ff007230 */ /* 0x004fcc0000004100 */
[----:B------:R-:W0:Y:S02]  /*1240*/  F2I.FTZ.TRUNC.NTZ R0, R0 ;  /* 0x0000000000007305 */ /* 0x000e24000021f100 */
[----:B0-----:R-:W-:Y:S01]  /*1250*/  PRMT R19, R0, 0x7610, R19 ;  /* 0x0000761000137816 */ /* 0x001fe20000000013 */
[----:B------:R-:W-:Y:S06]  /*1260*/  BRA `(.L_x_37524) ;  /* 0x0000000800ec7947 */ /* 0x000fec0003800000 */
.L_x_37527:
        /* <DEDUP_REMOVED lines=9> */
.L_x_37530:
[----:B------:R-:W2:Y:S02]  /*1300*/  LDG.E.U16 R4, desc[UR36][R4.64] ;  /* 0x0000002404047981 */ /* 0x000ea4000c1e1500 */
[----:B--2---:R-:W-:-:S06]  /*1310*/  HADD2.F32 R0, -RZ, R4.H0_H0 ;  /* 0x20000004ff007230 */ /* 0x004fcc0000004100 */
[----:B------:R-:W0:Y:S02]  /*1320*/  F2I.FTZ.TRUNC.NTZ R0, R0 ;  /* 0x0000000000007305 */ /* 0x000e24000021f100 */
[----:B0-----:R-:W-:Y:S01]  /*1330*/  PRMT R19, R0, 0x7610, R19 ;  /* 0x0000761000137816 */ /* 0x001fe20000000013 */
[----:B------:R-:W-:Y:S06]  /*1340*/  BRA `(.L_x_37524) ;  /* 0x0000000800b47947 */ /* 0x000fec0003800000 */
.L_x_37529:
[----:B------:R-:W2:Y:S02]  /*1350*/  LDG.E.64 R4, desc[UR36][R4.64] ;  /* 0x0000002404047981 */ /* 0x000ea4000c1e1b00 */
[----:B--2---:R0:W1:Y:S01]  /*1360*/  F2I.F64.TRUNC R19, R4 ;  /* 0x0000000400137311 */ /* 0x004062000030d100 */
[----:B------:R-:W-:Y:S05]  /*1370*/  BRA `(.L_x_37524) ;  /* 0x0000000800a87947 */ /* 0x000fea0003800000 */
.L_x_37519:
        /* <DEDUP_REMOVED lines=12> */
.L_x_37533:
[----:B------:R-:W2:Y:S02]  /*1440*/  LDG.E.64 R4, desc[UR36][R4.64] ;  /* 0x0000002404047981 */ /* 0x000ea4000c1e1b00 */
[----:B--2---:R0:W1:Y:S01]  /*1450*/  F2I.F64.TRUNC R19, R4 ;  /* 0x0000000400137311 */ /* 0x004062000030d100 */
[----:B------:R-:W-:Y:S05]  /*1460*/  BRA `(.L_x_37524) ;  /* 0x00000008006c7947 */ /* 0x000fea0003800000 */
.L_x_37532:
        /* <DEDUP_REMOVED lines=28> */
.L_x_37535:
        /* <DEDUP_REMOVED lines=15> */
.L_x_37534:
[----:B------:R-:W2:Y:S02]  /*1720*/  LDG.E.U16 R0, desc[UR36][R4.64] ;  /* 0x0000002404007981 */ /* 0x000ea4000c1e1500 */
[----:B--2---:R-:W-:-:S06]  /*1730*/  IMAD.U32 R0, R0, 0x10000, RZ ;  /* 0x0001000000007824 */ /* 0x004fcc00078e00ff */
[----:B------:R-:W0:Y:S02]  /*1740*/  F2I.FTZ.TRUNC.NTZ R0, R0 ;  /* 0x0000000000007305 */ /* 0x000e24000021f100 */
[----:B0-----:R-:W-:Y:S01]  /*1750*/  PRMT R19, R0, 0x7610, R19 ;  /* 0x0000761000137816 */ /* 0x001fe20000000013 */
[----:B------:R-:W-:Y:S06]  /*1760*/  BRA `(.L_x_37524) ;  /* 0x0000000400ac7947 */ /* 0x000fec0003800000 */
.L_x_37531:
        /* <DEDUP_REMOVED lines=10> */
.L_x_37538:
        /* <DEDUP_REMOVED lines=21> */
.L_x_37542:
[----:B------:R-:W-:Y:S05]  /*1960*/  BSYNC B1 ;  /* 0x0000000000017941 */ /* 0x000fea0003800000 */
.L_x_37541:
[----:B------:R-:W-:Y:S01]  /*1970*/  LEA R5, R0, 0x3b800000, 0x17 ;  /* 0x3b80000000057811 */ /* 0x000fe200078eb8ff */
[----:B------:R-:W-:-:S05]  /*1980*/  IMAD.SHL.U32 R0, R3, 0x100000, RZ ;  /* 0x0010000003007824 */ /* 0x000fca00078e00ff */
[----:B------:R-:W-:-:S07]  /*1990*/  LOP3.LUT R0, R5, R0, R6, 0xfe, !PT ;  /* 0x0000000005007212 */ /* 0x000fce00078efe06 */
.L_x_37540:
[----:B------:R-:W-:Y:S05]  /*19a0*/  BSYNC B0 ;  /* 0x0000000000007941 */ /* 0x000fea0003800000 */
.L_x_37539:
[----:B------:R-:W0:Y:S02]  /*19b0*/  F2I.FTZ.TRUNC.NTZ R0, R0 ;  /* 0x0000000000007305 */ /* 0x000e24000021f100 */
[----:B0-----:R-:W-:Y:S01]  /*19c0*/  PRMT R19, R0, 0x7610, R19 ;  /* 0x0000761000137816 */ /* 0x001fe20000000013 */
[----:B------:R-:W-:Y:S06]  /*19d0*/  BRA `(.L_x_37524) ;  /* 0x0000000400107947 */ /* 0x000fec0003800000 */
.L_x_37537:
        /* <DEDUP_REMOVED lines=21> */
.L_x_37546:
[----:B------:R-:W-:Y:S05]  /*1b30*/  BSYNC B1 ;  /* 0x0000000000017941 */ /* 0x000fea0003800000 */
.L_x_37545:
[----:B------:R-:W-:Y:S01]  /*1b40*/  LEA R5, R0, 0x37800000, 0x17 ;  /* 0x3780000000057811 */ /* 0x000fe200078eb8ff */
[----:B------:R-:W-:-:S05]  /*1b50*/  IMAD.SHL.U32 R0, R3, 0x200000, RZ ;  /* 0x0020000003007824 */ /* 0x000fca00078e00ff */
[----:B------:R-:W-:-:S07]  /*1b60*/  LOP3.LUT R0, R5, R0, R6, 0xfe, !PT ;  /* 0x0000000005007212 */ /* 0x000fce00078efe06 */
.L_x_37544:
[----:B------:R-:W-:Y:S05]  /*1b70*/  BSYNC B0 ;  /* 0x0000000000007941 */ /* 0x000fea0003800000 */
.L_x_37543:
[----:B------:R-:W0:Y:S02]  /*1b80*/  F2I.FTZ.TRUNC.NTZ R0, R0 ;  /* 0x0000000000007305 */ /* 0x000e24000021f100 */
[----:B0-----:R-:W-:Y:S01]  /*1b90*/  PRMT R19, R0, 0x7610, R19 ;  /* 0x0000761000137816 */ /* 0x001fe20000000013 */
[----:B------:R-:W-:Y:S06]  /*1ba0*/  BRA `(.L_x_37524) ;  /* 0x00000000009c7947 */ /* 0x000fec0003800000 */
.L_x_37536:
        /* <DEDUP_REMOVED lines=14> */
.L_x_37550:
[----:B------:R-:W-:Y:S05]  /*1c90*/  BSYNC B0 ;  /* 0x0000000000007941 */ /* 0x000fea0003800000 */
.L_x_37549:
[----:B------:R-:W0:Y:S02]  /*1ca0*/  F2I.FTZ.TRUNC.NTZ R0, R0 ;  /* 0x0000000000007305 */ /* 0x000e24000021f100 */
[----:B0-----:R-:W-:Y:S01]  /*1cb0*/  PRMT R19, R0, 0x7610, R19 ;  /* 0x0000761000137816 */ /* 0x001fe20000000013 */
[----:B------:R-:W-:Y:S06]  /*1cc0*/  BRA `(.L_x_37524) ;  /* 0x0000000000547947 */ /* 0x000fec0003800000 */
.L_x_37523:
        /* <DEDUP_REMOVED lines=16> */
.L_x_37551:
[----:B------:R-:W-:Y:S01]  /*1dd0*/  PRMT R19, RZ, 0x7610, R19 ;  /* 0x00007610ff137816 */ /* 0x000fe20000000013 */
[----:B------:R-:W-:Y:S06]  /*1de0*/  BRA `(.L_x_37524) ;  /* 0x00000000000c7947 */ /* 0x000fec0003800000 */
.L_x_37548:
[----:B------:R0:W5:Y:S01]  /*1df0*/  LDG.E.U16 R19, desc[UR36][R4.64] ;  /* 0x0000002404137981 */ /* 0x000162000c1e1500 */
[----:B------:R-:W-:Y:S05]  /*1e00*/  BRA `(.L_x_37524) ;  /* 0x0000000000047947 */ /* 0x000fea0003800000 */
.L_x_37547:
[----:B------:R0:W5:Y:S02]  /*1e10*/  LDG.E.U16 R19, desc[UR36][R4.64] ;  /* 0x0000002404137981 */ /* 0x000164000c1e1500 */
.L_x_37524:
[----:B------:R-:W2:Y:S02]  /*1e20*/  S2R R27, SR_TID.X ;  /* 0x00000000001b7919 */ /* 0x000ea40000002100 */
[----:B--2---:R-:W-:-:S07]  /*1e30*/  VIADD R27, R27, 0x80 ;  /* 0x000000801b1b7836 */ /* 0x004fce0000000000 */
.L_x_37485:
[----:B------:R-:W-:Y:S05]  /*1e40*/  BSYNC B6 ;  /* 0x0000000000067941 */ /* 0x000fea0003800000 */
.L_x_37484:
        /* <DEDUP_REMOVED lines=23> */
.L_x_37557:
[----:B------:R0:W5:Y:S01]  /*1fc0*/  LDG.E.U8 R17, desc[UR36][R4.64] ;  /* 0x0000002404117981 */ /* 0x000162000c1e1100 */
[----:B------:R-:W-:Y:S05]  /*1fd0*/  BRA `(.L_x_37559) ;  /* 0x0000000c00547947 */ /* 0x000fea0003800000 */
.L_x_37556:
        /* <DEDUP_REMOVED lines=8> */
.L_x_37561:
[----:B------:R0:W5:Y:S01]  /*2060*/  LDG.E.U16 R17, desc[UR36][R4.64] ;  /* 0x0000002404117981 */ /* 0x000162000c1e1500 */
[----:B------:R-:W-:Y:S05]  /*2070*/  BRA `(.L_x_37559) ;  /* 0x0000000c002c7947 */ /* 0x000fea0003800000 */
.L_x_37560:
[----:B------:R0:W5:Y:S01]  /*2080*/  LDG.E.U16 R17, desc[UR36][R4.64] ;  /* 0x0000002404117981 */ /* 0x000162000c1e1500 */
[----:B------:R-:W-:Y:S05]  /*2090*/  BRA `(.L_x_37559) ;  /* 0x0000000c00247947 */ /* 0x000fea0003800000 */
.L_x_37555:
        /* <DEDUP_REMOVED lines=9> */
.L_x_37563:
[----:B------:R-:W2:Y:S02]  /*2130*/  LDG.E.U16 R0, desc[UR36][R4.64] ;  /* 0x0000002404007981 */ /* 0x000ea4000c1e1500 */
[----:B--2---:R-:W-:-:S06]  /*2140*/  HADD2.F32 R0, -RZ, R0.H0_H0 ;  /* 0x20000000ff007230 */ /* 0x004fcc0000004100 */
[----:B------:R-:W0:Y:S02]  /*2150*/  F2I.FTZ.TRUNC.NTZ R0, R0 ;  /* 0x0000000000007305 */ /* 0x000e24000021f100 */
[----:B0-----:R-:W-:Y:S01]  /*2160*/  PRMT R17, R0, 0x7610, R17 ;  /* 0x0000761000117816 */ /* 0x001fe20000000011 */
[----:B------:R-:W-:Y:S06]  /*2170*/  BRA `(.L_x_37559) ;  /* 0x0000000800ec7947 */ /* 0x000fec0003800000 */
.L_x_37562:
        /* <DEDUP_REMOVED lines=9> */
.L_x_37565:
[----:B------:R-:W2:Y:S02]  /*2210*/  LDG.E.U16 R4, desc[UR36][R4.64] ;  /* 0x0000002404047981 */ /* 0x000ea4000c1e1500 */
[----:B--2---:R-:W-:-:S06]  /*2220*/  HADD2.F32 R0, -RZ, R4.H0_H0 ;  /* 0x20000004ff007230 */ /* 0x004fcc0000004100 */
[----:B------:R-:W0:Y:S02]  /*2230*/  F2I.FTZ.TRUNC.NTZ R0, R0 ;  /* 0x0000000000007305 */ /* 0x000e24000021f100 */
[----:B0-----:R-:W-:Y:S01]  /*2240*/  PRMT R17, R0, 0x7610, R17 ;  /* 0x0000761000117816 */ /* 0x001fe20000000011 */
[----:B------:R-:W-:Y:S06]  /*2250*/  BRA `(.L_x_37559) ;  /* 0x0000000800b47947 */ /* 0x000fec0003800000 */
.L_x_37564:
[----:B------:R-:W2:Y:S02]  /*2260*/  LDG.E.64 R4, desc[UR36][R4.64] ;  /* 0x0000002404047981 */ /* 0x000ea4000c1e1b00 */
[----:B--2---:R0:W1:Y:S01]  /*2270*/  F2I.F64.TRUNC R17, R4 ;  /* 0x0000000400117311 */ /* 0x004062000030d100 */
[----:B------:R-:W-:Y:S05]  /*2280*/  BRA `(.L_x_37559) ;  /* 0x0000000800a87947 */ /* 0x000fea0003800000 */
.L_x_37554:
        /* <DEDUP_REMOVED lines=12> */
.L_x_37568:
[----:B------:R-:W2:Y:S02]  /*2350*/  LDG.E.64 R4, desc[UR36][R4.64] ;  /* 0x0000002404047981 */ /* 0x000ea4000c1e1b00 */
[----:B--2---:R0:W1:Y:S01]  /*2360*/  F2I.F64.TRUNC R17, R4 ;  /* 0x0000000400117311 */ /* 0x004062000030d100 */
[----:B------:R-:W-:Y:S05]  /*2370*/  BRA `(.L_x_37559) ;  /* 0x00000008006c7947 */ /* 0x000fea0003800000 */
.L_x_37567:
        /* <DEDUP_REMOVED lines=28> */
.L_x_37570:
        /* <DEDUP_REMOVED lines=15> */
.L_x_37569:
[----:B------:R-:W2:Y:S02]  /*2630*/  LDG.E.U16 R0, desc[UR36][R4.64] ;  /* 0x0000002404007981 */ /* 0x000ea4000c1e1500 */
[----:B--2---:R-:W-:-:S06]  /*2640*/  IMAD.U32 R0, R0, 0x10000, RZ ;  /* 0x0001000000007824 */ /* 0x004fcc00078e00ff */
[----:B------:R-:W0:Y:S02]  /*2650*/  F2I.FTZ.TRUNC.NTZ R0, R0 ;  /* 0x0000000000007305 */ /* 0x000e24000021f100 */
[----:B0-----:R-:W-:Y:S01]  /*2660*/  PRMT R17, R0, 0x7610, R17 ;  /* 0x0000761000117816 */ /* 0x001fe20000000011 */
[----:B------:R-:W-:Y:S06]  /*2670*/  BRA `(.L_x_37559) ;  /* 0x0000000400ac7947 */ /* 0x000fec0003800000 */
.L_x_37566:
        /* <DEDUP_REMOVED lines=10> */
.L_x_37573:
        /* <DEDUP_REMOVED lines=21> */
.L_x_37577:
[----:B------:R-:W-:Y:S05]  /*2870*/  BSYNC B1 ;  /* 0x0000000000017941 */ /* 0x000fea0003800000 */
.L_x_37576:
[----:B------:R-:W-:Y:S01]  /*2880*/  LEA R5, R0, 0x3b800000, 0x17 ;  /* 0x3b80000000057811 */ /* 0x000fe200078eb8ff */
[----:B------:R-:W-:-:S05]  /*2890*/  IMAD.SHL.U32 R0, R3, 0x100000, RZ ;  /* 0x0010000003007824 */ /* 0x000fca00078e00ff */
[----:B------:R-:W-:-:S07]  /*28a0*/  LOP3.LUT R0, R5, R0, R6, 0xfe, !PT ;  /* 0x0000000005007212 */ /* 0x000fce00078efe06 */
.L_x_37575:
[----:B------:R-:W-:Y:S05]  /*28b0*/  BSYNC B0 ;  /* 0x0000000000007941 */ /* 0x000fea0003800000 */
.L_x_37574:
[----:B------:R-:W0:Y:S02]  /*28c0*/  F2I.FTZ.TRUNC.NTZ R0, R0 ;  /* 0x0000000000007305 */ /* 0x000e24000021f100 */
[----:B0-----:R-:W-:Y:S01]  /*28d0*/  PRMT R17, R0, 0x7610, R17 ;  /* 0x0000761000117816 */ /* 0x001fe20000000011 */
[----:B------:R-:W-:Y:S06]  /*28e0*/  BRA `(.L_x_37559) ;  /* 0x0000000400107947 */ /* 0x000fec0003800000 */
.L_x_37572:
        /* <DEDUP_REMOVED lines=21> */
.L_x_37581:
[----:B------:R-:W-:Y:S05]  /*2a40*/  BSYNC B1 ;  /* 0x0000000000017941 */ /* 0x000fea0003800000 */
.L_x_37580:
[----:B------:R-:W-:Y:S01]  /*2a50*/  LEA R5, R0, 0x37800000, 0x17 ;  /* 0x3780000000057811 */ /* 0x000fe200078eb8ff */
[----:B------:R-:W-:-:S05]  /*2a60*/  IMAD.SHL.U32 R0, R3, 0x200000, RZ ;  /* 0x0020000003007824 */ /* 0x000fca00078e00ff */
[----:B------:R-:W-:-:S07]  /*2a70*/  LOP3.LUT R0, R5, R0, R6, 0xfe, !PT ;  /* 0x0000000005007212 */ /* 0x000fce00078efe06 */
.L_x_37579:
[----:B------:R-:W-:Y:S05]  /*2a80*/  BSYNC B0 ;  /* 0x0000000000007941 */ /* 0x000fea0003800000 */
.L_x_37578:
[----:B------:R-:W0:Y:S02]  /*2a90*/  F2I.FTZ.TRUNC.NTZ R0, R0 ;  /* 0x0000000000007305 */ /* 0x000e24000021f100 */
[----:B0-----:R-:W-:Y:S01]  /*2aa0*/  PRMT R17, R0, 0x7610, R17 ;  /* 0x0000761000117816 */ /* 0x001fe20000000011 */
[----:B------:R-:W-:Y:S06]  /*2ab0*/  BRA `(.L_x_37559) ;  /* 0x00000000009c7947 */ /* 0x000fec0003800000 */
.L_x_37571:
        /* <DEDUP_REMOVED lines=14> */
.L_x_37585:
[----:B------:R-:W-:Y:S05]  /*2ba0*/  BSYNC B0 ;  /* 0x0000000000007941 */ /* 0x000fea0003800000 */
.L_x_37584:
[----:B------:R-:W0:Y:S02]  /*2bb0*/  F2I.FTZ.TRUNC.NTZ R0, R0 ;  /* 0x0000000000007305 */ /* 0x000e24000021f100 */
[----:B0-----:R-:W-:Y:S01]  /*2bc0*/  PRMT R17, R0, 0x7610, R17 ;  /* 0x0000761000117816 */ /* 0x001fe20000000011 */
[----:B------:R-:W-:Y:S06]  /*2bd0*/  BRA `(.L_x_37559) ;  /* 0x0000000000547947 */ /* 0x000fec0003800000 */
.L_x_37558:
        /* <DEDUP_REMOVED lines=16> */
.L_x_37586:
[----:B------:R-:W-:Y:S01]  /*2ce0*/  PRMT R17, RZ, 0x7610, R17 ;  /* 0x00007610ff117816 */ /* 0x000fe20000000011 */
[----:B------:R-:W-:Y:S06]  /*2cf0*/  BRA `(.L_x_37559) ;  /* 0x00000000000c7947 */ /* 0x000fec0003800000 */
.L_x_37583:
[----:B------:R2:W5:Y:S01]  /*2d00*/  LDG.E.U16 R17, desc[UR36][R4.64] ;  /* 0x0000002404117981 */ /* 0x000562000c1e1500 */
[----:B------:R-:W-:Y:S05]  /*2d10*/  BRA `(.L_x_37559) ;  /* 0x0000000000047947 */ /* 0x000fea0003800000 */
.L_x_37582:
[----:B------:R3:W5:Y:S02]  /*2d20*/  LDG.E.U16 R17, desc[UR36][R4.64] ;  /* 0x0000002404117981 */ /* 0x000764000c1e1500 */
.L_x_37559:
        /* <DEDUP_REMOVED lines=18> */
.L_x_37590:
[----:B------:R0:W5:Y:S01]  /*2e50*/  LDG.E.U8 R22, desc[UR36][R4.64] ;  /* 0x0000002404167981 */ /* 0x000162000c1e1100 */
[----:B------:R-:W-:Y:S05]  /*2e60*/  BRA `(.L_x_37592) ;  /* 0x0000000c00547947 */ /* 0x000fea0003800000 */
.L_x_37589:
        /* <DEDUP_REMOVED lines=8> */
.L_x_37594:
[----:B------:R0:W5:Y:S01]  /*2ef0*/  LDG.E.U16 R22, desc[UR36][R4.64] ;  /* 0x0000002404167981 */ /* 0x000162000c1e1500 */
[----:B------:R-:W-:Y:S05]  /*2f00*/  BRA `(.L_x_37592) ;  /* 0x0000000c002c7947 */ /* 0x000fea0003800000 */
.L_x_37593:
[----:B------:R0:W5:Y:S01]  /*2f10*/  LDG.E.U16 R22, desc[UR36][R4.64] ;  /* 0x0000002404167981 */ /* 0x000162000c1e1500 */
[----:B------:R-:W-:Y:S05]  /*2f20*/  BRA `(.L_x_37592) ;  /* 0x0000000c00247947 */ /* 0x000fea0003800000 */
.L_x_37588:
        /* <DEDUP_REMOVED lines=9> */
.L_x_37596:
[----:B------:R-:W2:Y:S02]  /*2fc0*/  LDG.E.U16 R0, desc[UR36][R4.64] ;  /* 0x0000002404007981 */ /* 0x000ea4000c1e1500 */
[----:B--2---:R-:W-:-:S06]  /*2fd0*/  HADD2.F32 R0, -RZ, R0.H0_H0 ;  /* 0x20000000ff007230 */ /* 0x004fcc0000004100 */
[----:B------:R-:W0:Y:S02]  /*2fe0*/  F2I.FTZ.TRUNC.NTZ R0, R0 ;  /* 0x0000000000007305 */ /* 0x000e24000021f100 */
[----:B0-----:R-:W-:Y:S01]  /*2ff0*/  PRMT R22, R0, 0x7610, R22 ;  /* 0x0000761000167816 */ /* 0x001fe20000000016 */
[----:B------:R-:W-:Y:S06]  /*3000*/  BRA `(.L_x_37592) ;  /* 0x0000000800ec7947 */ /* 0x000fec0003800000 */
.L_x_37595:
        /* <DEDUP_REMOVED lines=9> */
.L_x_37598:
[----:B------:R-:W2:Y:S02]  /*30a0*/  LDG.E.U16 R4, desc[UR36][R4.64] ;  /* 0x0000002404047981 */ /* 0x000ea4000c1e1500 */
[----:B--2---:R-:W-:-:S06]  /*30b0*/  HADD2.F32 R0, -RZ, R4.H0_H0 ;  /* 0x20000004ff007230 */ /* 0x004fcc0000004100 */
[----:B------:R-:W0:Y:S02]  /*30c0*/  F2I.FTZ.TRUNC.NTZ R0, R0 ;  /* 0x0000000000007305 */ /* 0x000e24000021f100 */
[----:B0-----:R-:W-:Y:S01]  /*30d0*/  PRMT R22, R0, 0x7610, R22 ;  /* 0x0000761000167816 */ /* 0x001fe20000000016 */
[----:B------:R-:W-:Y:S06]  /*30e0*/  BRA `(.L_x_37592) ;  /* 0x0000000800b47947 */ /* 0x000fec0003800000 */
.L_x_37597:
[----:B------:R-:W2:Y:S02]  /*30f0*/  LDG.E.64 R4, desc[UR36][R4.64] ;  /* 0x0000002404047981 */ /* 0x000ea4000c1e1b00 */
[----:B--2---:R0:W2:Y:S01]  /*3100*/  F2I.F64.TRUNC R22, R4 ;  /* 0x0000000400167311 */ /* 0x0040a2000030d100 */
[----:B------:R-:W-:Y:S05]  /*3110*/  BRA `(.L_x_37592) ;  /* 0x0000000800a87947 */ /* 0x000fea0003800000 */
.L_x_37587:
        /* <DEDUP_REMOVED lines=12> */
.L_x_37601:
[----:B------:R-:W2:Y:S02]  /*31e0*/  LDG.E.64 R4, desc[UR36][R4.64] ;  /* 0x0000002404047981 */ /* 0x000ea4000c1e1b00 */
[----:B--2---:R4:W0:Y:S01]  /*31f0*/  F2I.F64.TRUNC R22, R4 ;  /* 0x0000000400167311 */ /* 0x004822000030d100 */
[----:B------:R-:W-:Y:S05]  /*3200*/  BRA `(.L_x_37592) ;  /* 0x00000008006c7947 */ /* 0x000fea0003800000 */
.L_x_37600:
        /* <DEDUP_REMOVED lines=28> */
.L_x_37603:
        /* <DEDUP_REMOVED lines=15> */
.L_x_37602:
[----:B------:R-:W2:Y:S02]  /*34c0*/  LDG.E.U16 R0, desc[UR36][R4.64] ;  /* 0x0000002404007981 */ /* 0x000ea4000c1e1500 */
[----:B--2---:R-:W-:-:S06]  /*34d0*/  IMAD.U32 R0, R0, 0x10000, RZ ;  /* 0x0001000000007824 */ /* 0x004fcc00078e00ff */
[----:B------:R-:W0:Y:S02]  /*34e0*/  F2I.FTZ.TRUNC.NTZ R0, R0 ;  /* 0x0000000000007305 */ /* 0x000e24000021f100 */
[----:B0-----:R-:W-:Y:S01]  /*34f0*/  PRMT R22, R0, 0x7610, R22 ;  /* 0x0000761000167816 */ /* 0x001fe20000000016 */
[----:B------:R-:W-:Y:S06]  /*3500*/  BRA `(.L_x_37592) ;  /* 0x0000000400ac7947 */ /* 0x000fec0003800000 */
.L_x_37599:
        /* <DEDUP_REMOVED lines=10> */
.L_x_37606:
        /* <DEDUP_REMOVED lines=21> */
.L_x_37610:
[----:B------:R-:W-:Y:S05]  /*3700*/  BSYNC B1 ;  /* 0x0000000000017941 */ /* 0x000fea0003800000 */
.L_x_37609:
[----:B------:R-:W-:Y:S01]  /*3710*/  LEA R5, R0, 0x3b800000, 0x17 ;  /* 0x3b80000000057811 */ /* 0x000fe200078eb8ff */
[----:B------:R-:W-:-:S05]  /*3720*/  IMAD.SHL.U32 R0, R3, 0x100000, RZ ;  /* 0x0010000003007824 */ /* 0x000fca00078e00ff */
[----:B------:R-:W-:-:S07]  /*3730*/  LOP3.LUT R0, R5, R0, R6, 0xfe, !PT ;  /* 0x0000000005007212 */ /* 0x000fce00078efe06 */
.L_x_37608:
[----:B------:R-:W-:Y:S05]  /*3740*/  BSYNC B0 ;  /* 0x0000000000007941 */ /* 0x000fea0003800000 */
.L_x_37607:
[----:B------:R-:W0:Y:S02]  /*3750*/  F2I.FTZ.TRUNC.NTZ R0, R0 ;  /* 0x0000000000007305 */ /* 0x000e24000021f100 */
[----:B0-----:R-:W-:Y:S01]  /*3760*/  PRMT R22, R0, 0x7610, R22 ;  /* 0x0000761000167816 */ /* 0x001fe20000000016 */
[----:B------:R-:W-:Y:S06]  /*3770*/  BRA `(.L_x_37592) ;  /* 0x0000000400107947 */ /* 0x000fec0003800000 */
.L_x_37605:
        /* <DEDUP_REMOVED lines=21> */
.L_x_37614:
[----:B------:R-:W-:Y:S05]  /*38d0*/  BSYNC B1 ;  /* 0x0000000000017941 */ /* 0x000fea0003800000 */
.L_x_37613:
[----:B------:R-:W-:Y:S01]  /*38e0*/  LEA R5, R0, 0x37800000, 0x17 ;  /* 0x3780000000057811 */ /* 0x000fe200078eb8ff */
[----:B------:R-:W-:-:S05]  /*38f0*/  IMAD.SHL.U32 R0, R3, 0x200000, RZ ;  /* 0x0020000003007824 */ /* 0x000fca00078e00ff */
[----:B------:R-:W-:-:S07]  /*3900*/  LOP3.LUT R0, R5, R0, R6, 0xfe, !PT ;  /* 0x0000000005007212 */ /* 0x000fce00078efe06 */
.L_x_37612:
[----:B------:R-:W-:Y:S05]  /*3910*/  BSYNC B0 ;  /* 0x0000000000007941 */ /* 0x000fea0003800000 */
.L_x_37611:
[----:B------:R-:W0:Y:S02]  /*3920*/  F2I.FTZ.TRUNC.NTZ R0, R0 ;  /* 0x0000000000007305 */ /* 0x000e24000021f100 */
[----:B0-----:R-:W-:Y:S01]  /*3930*/  PRMT R22, R0, 0x7610, R22 ;  /* 0x0000761000167816 */ /* 0x001fe20000000016 */
[----:B------:R-:W-:Y:S06]  /*3940*/  BRA `(.L_x_37592) ;  /* 0x00000000009c7947 */ /* 0x000fec0003800000 */
.L_x_37604:
        /* <DEDUP_REMOVED lines=14> */
.L_x_37618:
[----:B------:R-:W-:Y:S05]  /*3a30*/  BSYNC B0 ;  /* 0x0000000000007941 */ /* 0x000fea0003800000 */
.L_x_37617:
[----:B------:R-:W0:Y:S02]  /*3a40*/  F2I.FTZ.TRUNC.NTZ R0, R0 ;  /* 0x0000000000007305 */ /* 0x000e24000021f100 */
[----:B0-----:R-:W-:Y:S01]  /*3a50*/  PRMT R22, R0, 0x7610, R22 ;  /* 0x0000761000167816 */ /* 0x001fe20000000016 */
[----:B------:R-:W-:Y:S06]  /*3a60*/  BRA `(.L_x_37592) ;  /* 0x0000000000547947 */ /* 0x000fec0003800000 */
.L_x_37591:
        /* <DEDUP_REMOVED lines=16> */
.L_x_37619:
[----:B------:R-:W-:Y:S01]  /*3b70*/  PRMT R22, RZ, 0x7610, R22 ;  /* 0x00007610ff167816 */ /* 0x000fe20000000016 */
[----:B------:R-:W-:Y:S06]  /*3b80*/  BRA `(.L_x_37592) ;  /* 0x00000000000c7947 */ /* 0x000fec0003800000 */
.L_x_37616:
[----:B------:R2:W5:Y:S01]  /*3b90*/  LDG.E.U16 R22, desc[UR36][R4.64] ;  /* 0x0000002404167981 */ /* 0x000562000c1e1500 */
[----:B------:R-:W-:Y:S05]  /*3ba0*/  BRA `(.L_x_37592) ;  /* 0x0000000000047947 */ /* 0x000fea0003800000 */
.L_x_37615:
[----:B------:R3:W5:Y:S02]  /*3bb0*/  LDG.E.U16 R22, desc[UR36][R4.64] ;  /* 0x0000002404167981 */ /* 0x000764000c1e1500 */
.L_x_37592:
[----:B------:R-:W-:-:S07]  /*3bc0*/  VIADD R27, R27, 0x80 ;  /* 0x000000801b1b7836 */ /* 0x000fce0000000000 */
.L_x_37553:
[----:B------:R-:W-:Y:S05]  /*3bd0*/  BSYNC B6 ;  /* 0x0000000000067941 */ /* 0x000fea0003800000 */
.L_x_37552:
        /* <DEDUP_REMOVED lines=25> */
.L_x_37625:
[----:B------:R0:W5:Y:S01]  /*3d70*/  LDG.E.U8 R24, desc[UR36][R4.64] ;  /* 0x0000002404187981 */ /* 0x000162000c1e1100 */
[----:B------:R-:W-:Y:S05]  /*3d80*/  BRA `(.L_x_37627) ;  /* 0x0000000c00547947 */ /* 0x000fea0003800000 */
.L_x_37624:
        /* <DEDUP_REMOVED lines=8> */
.L_x_37629:
[----:B------:R0:W5:Y:S01]  /*3e10*/  LDG.E.U16 R24, desc[UR36][R4.64] ;  /* 0x0000002404187981 */ /* 0x000162000c1e1500 */
[----:B------:R-:W-:Y:S05]  /*3e20*/  BRA `(.L_x_37627) ;  /* 0x0000000c002c7947 */ /* 0x000fea0003800000 */
.L_x_37628:
[----:B------:R0:W5:Y:S01]  /*3e30*/  LDG.E.U16 R24, desc[UR36][R4.64] ;  /* 0x0000002404187981 */ /* 0x000162000c1e1500 */
[----:B------:R-:W-:Y:S05]  /*3e40*/  BRA `(.L_x_37627) ;  /* 0x0000000c00247947 */ /* 0x000fea0003800000 */
.L_x_37623:
        /* <DEDUP_REMOVED lines=9> */
.L_x_37631:
[----:B------:R-:W2:Y:S02]  /*3ee0*/  LDG.E.U16 R0, desc[UR36][R4.64] ;  /* 0x0000002404007981 */ /* 0x000ea4000c1e1500 */
[----:B--2---:R-:W-:-:S06]  /*3ef0*/  HADD2.F32 R0, -RZ, R0.H0_H0 ;  /* 0x20000000ff007230 */ /* 0x004fcc0000004100 */
[----:B------:R-:W0:Y:S02]  /*3f00*/  F2I.FTZ.TRUNC.NTZ R0, R0 ;  /* 0x0000000000007305 */ /* 0x000e24000021f100 */
[----:B0-----:R-:W-:Y:S01]  /*3f10*/  PRMT R24, R0, 0x7610, R24 ;  /* 0x0000761000187816 */ /* 0x001fe20000000018 */
[----:B------:R-:W-:Y:S06]  /*3f20*/  BRA `(.L_x_37627) ;  /* 0x0000000800ec7947 */ /* 0x000fec0003800000 */
.L_x_37630:
        /* <DEDUP_REMOVED lines=9> */
.L_x_37633:
[----:B------:R-:W2:Y:S02]  /*3fc0*/  LDG.E.U16 R4, desc[UR36][R4.64] ;  /* 0x0000002404047981 */ /* 0x000ea4000c1e1500 */
[----:B--2---:R-:W-:-:S06]  /*3fd0*/  HADD2.F32 R0, -RZ, R4.H0_H0 ;  /* 0x20000004ff007230 */ /* 0x004fcc0000004100 */
[----:B------:R-:W0:Y:S02]  /*3fe0*/  F2I.FTZ.TRUNC.NTZ R0, R0 ;  /* 0x0000000000007305 */ /* 0x000e24000021f100 */
[----:B0-----:R-:W-:Y:S01]  /*3ff0*/  PRMT R24, R0, 0x7610, R24 ;  /* 0x0000761000187816 */ /* 0x001fe20000000018 */
[----:B------:R-:W-:Y:S06]  /*4000*/  BRA `(.L_x_37627) ;  /* 0x0000000800b47947 */ /* 0x000fec0003800000 */
.L_x_37632:
[----:B------:R-:W2:Y:S02]  /*4010*/  LDG.E.64 R4, desc[UR36][R4.64] ;  /* 0x0000002404047981 */ /* 0x000ea4000c1e1b00 */
[----:B--2---:R0:W1:Y:S01]  /*4020*/  F2I.F64.TRUNC R24, R4 ;  /* 0x0000000400187311 */ /* 0x004062000030d100 */
[----:B------:R-:W-:Y:S05]  /*4030*/  BRA `(.L_x_37627) ;  /* 0x0000000800a87947 */ /* 0x000fea0003800000 */
.L_x_37622:
        /* <DEDUP_REMOVED lines=12> */
.L_x_37636:
[----:B------:R-:W2:Y:S02]  /*4100*/  LDG.E.64 R4, desc[UR36][R4.64] ;  /* 0x0000002404047981 */ /* 0x000ea4000c1e1b00 */
[----:B--2---:R0:W1:Y:S01]  /*4110*/  F2I.F64.TRUNC R24, R4 ;  /* 0x0000000400187311 */ /* 0x004062000030d100 */
[----:B------:R-:W-:Y:S05]  /*4120*/  BRA `(.L_x_37627) ;  /* 0x00000008006c7947 */ /* 0x000fea0003800000 */
.L_x_37635:
        /* <DEDUP_REMOVED lines=28> */
.L_x_37638:
        /* <DEDUP_REMOVED lines=15> */
.L_x_37637:
[----:B------:R-:W2:Y:S02]  /*43e0*/  LDG.E.U16 R0, desc[UR36][R4.64] ;  /* 0x0000002404007981 */ /* 0x000ea4000c1e1500 */
[----:B--2---:R-:W-:-:S06]  /*43f0*/  IMAD.U32 R0, R0, 0x10000, RZ ;  /* 0x0001000000007824 */ /* 0x004fcc00078e00ff */
[----:B------:R-:W0:Y:S02]  /*4400*/  F2I.FTZ.TRUNC.NTZ R0, R0 ;  /* 0x0000000000007305 */ /* 0x000e24000021f100 */
[----:B0-----:R-:W-:Y:S01]  /*4410*/  PRMT R24, R0, 0x7610, R24 ;  /* 0x0000761000187816 */ /* 0x001fe20000000018 */
[----:B------:R-:W-:Y:S06]  /*4420*/  BRA `(.L_x_37627) ;  /* 0x0000000400ac7947 */ /* 0x000fec0003800000 */
.L_x_37634:
        /* <DEDUP_REMOVED lines=10> */
.L_x_37641:
        /* <DEDUP_REMOVED lines=21> */
.L_x_37645:
[----:B------:R-:W-:Y:S05]  /*4620*/  BSYNC B1 ;  /* 0x0000000000017941 */ /* 0x000fea0003800000 */
.L_x_37644:
[----:B------:R-:W-:Y:S01]  /*4630*/  LEA R5, R0, 0x3b800000, 0x17 ;  /* 0x3b80000000057811 */ /* 0x000fe200078eb8ff */
[----:B------:R-:W-:-:S05]  /*4640*/  IMAD.SHL.U32 R0, R3, 0x100000, RZ ;  /* 0x0010000003007824 */ /* 0x000fca00078e00ff */
[----:B------:R-:W-:-:S07]  /*4650*/  LOP3.LUT R0, R5, R0, R6, 0xfe, !PT ;  /* 0x0000000005007212 */ /* 0x000fce00078efe06 */
.L_x_37643:
[----:B------:R-:W-:Y:S05]  /*4660*/  BSYNC B0 ;  /* 0x0000000000007941 */ /* 0x000fea0003800000 */
.L_x_37642:
[----:B------:R-:W0:Y:S02]  /*4670*/  F2I.FTZ.TRUNC.NTZ R0, R0 ;  /* 0x0000000000007305 */ /* 0x000e24000021f100 */
[----:B0-----:R-:W-:Y:S01]  /*4680*/  PRMT R24, R0, 0x7610, R24 ;  /* 0x0000761000187816 */ /* 0x001fe20000000018 */
[----:B------:R-:W-:Y:S06]  /*4690*/  BRA `(.L_x_37627) ;  /* 0x0000000400107947 */ /* 0x000fec0003800000 */
.L_x_37640:
        /* <DEDUP_REMOVED lines=21> */
.L_x_37649:
[----:B------:R-:W-:Y:S05]  /*47f0*/  BSYNC B1 ;  /* 0x0000000000017941 */ /* 0x000fea0003800000 */
.L_x_37648:
[----:B------:R-:W-:Y:S01]  /*4800*/  LEA R5, R0, 0x37800000, 0x17 ;  /* 0x3780000000057811 */ /* 0x000fe200078eb8ff */
[----:B------:R-:W-:-:S05]  /*4810*/  IMAD.SHL.U32 R0, R3, 0x200000, RZ ;  /* 0x0020000003007824 */ /* 0x000fca00078e00ff */
[----:B------:R-:W-:-:S07]  /*4820*/  LOP3.LUT R0, R5, R0, R6, 0xfe, !PT ;  /* 0x0000000005007212 */ /* 0x000fce00078efe06 */
.L_x_37647:
[----:B------:R-:W-:Y:S05]  /*4830*/  BSYNC B0 ;  /* 0x0000000000007941 */ /* 0x000fea0003800000 */
.L_x_37646:
[----:B------:R-:W0:Y:S02]  /*4840*/  F2I.FTZ.TRUNC.NTZ R0, R0 ;  /* 0x0000000000007305 */ /* 0x000e24000021f100 */
[----:B0-----:R-:W-:Y:S01]  /*4850*/  PRMT R24, R0, 0x7610, R24 ;  /* 0x0000761000187816 */ /* 0x001fe20000000018 */
[----:B------:R-:W-:Y:S06]  /*4860*/  BRA `(.L_x_37627) ;  /* 0x00000000009c7947 */ /* 0x000fec0003800000 */
.L_x_37639:
        /* <DEDUP_REMOVED lines=14> */
.L_x_37653:
[----:B------:R-:W-:Y:S05]  /*4950*/  BSYNC B0 ;  /* 0x0000000000007941 */ /* 0x000fea0003800000 */
.L_x_37652:
[----:B------:R-:W0:Y:S02]  /*4960*/  F2I.FTZ.TRUNC.NTZ R0, R0 ;  /* 0x0000000000007305 */ /* 0x000e24000021f100 */
[----:B0-----:R-:W-:Y:S01]  /*4970*/  PRMT R24, R0, 0x7610, R24 ;  /* 0x0000761000187816 */ /* 0x001fe20000000018 */
[----:B------:R-:W-:Y:S06]  /*4980*/  BRA `(.L_x_37627) ;  /* 0x0000000000547947 */ /* 0x000fec0003800000 */
.L_x_37626:
        /* <DEDUP_REMOVED lines=16> */
.L_x_37654:
[----:B------:R-:W-:Y:S01]  /*4a90*/  PRMT R24, RZ, 0x7610, R24 ;  /* 0x00007610ff187816 */ /* 0x000fe20000000018 */
[----:B------:R-:W-:Y:S06]  /*4aa0*/  BRA `(.L_x_37627) ;  /* 0x00000000000c7947 */ /* 0x000fec0003800000 */
.L_x_37651:
[----:B------:R3:W5:Y:S01]  /*4ab0*/  LDG.E.U16 R24, desc[UR36][R4.64] ;  /* 0x0000002404187981 */ /* 0x000762000c1e1500 */
[----:B------:R-:W-:Y:S05]  /*4ac0*/  BRA `(.L_x_37627) ;  /* 0x0000000000047947 */ /* 0x000fea0003800000 */
.L_x_37650:
[----:B------:R4:W5:Y:S02]  /*4ad0*/  LDG.E.U16 R24, desc[UR36][R4.64] ;  /* 0x0000002404187981 */ /* 0x000964000c1e1500 */
.L_x_37627:
        /* <DEDUP_REMOVED lines=19> */
.L_x_37658:
[----:B------:R0:W5:Y:S01]  /*4c10*/  LDG.E.U8 R25, desc[UR36][R4.64] ;  /* 0x0000002404197981 */ /* 0x000162000c1e1100 */
[----:B------:R-:W-:Y:S05]  /*4c20*/  BRA `(.L_x_37660) ;  /* 0x0000000c00547947 */ /* 0x000fea0003800000 */
.L_x_37657:
        /* <DEDUP_REMOVED lines=8> */
.L_x_37662:
[----:B------:R0:W5:Y:S01]  /*4cb0*/  LDG.E.U16 R25, desc[UR36][R4.64] ;  /* 0x0000002404197981 */ /* 0x000162000c1e1500 */
[----:B------:R-:W-:Y:S05]  /*4cc0*/  BRA `(.L_x_37660) ;  /* 0x0000000c002c7947 */ /* 0x000fea0003800000 */
.L_x_37661:
[----:B------:R0:W5:Y:S01]  /*4cd0*/  LDG.E.U16 R25, desc[UR36][R4.64] ;  /* 0x0000002404197981 */ /* 0x000162000c1e1500 */
[----:B------:R-:W-:Y:S05]  /*4ce0*/  BRA `(.L_x_37660) ;  /* 0x0000000c00247947 */ /* 0x000fea0003800000 */
.L_x_37656:
        /* <DEDUP_REMOVED lines=9> */
.L_x_37664:
[----:B------:R-:W2:Y:S02]  /*4d80*/  LDG.E.U16 R0, desc[UR36][R4.64] ;  /* 0x0000002404007981 */ /* 0x000ea4000c1e1500 */
[----:B--2---:R-:W-:-:S06]  /*4d90*/  HADD2.F32 R0, -RZ, R0.H0_H0 ;  /* 0x20000000ff007230 */ /* 0x004fcc0000004100 */
[----:B------:R-:W0:Y:S02]  /*4da0*/  F2I.FTZ.TRUNC.NTZ R0, R0 ;  /* 0x0000000000007305 */ /* 0x000e24000021f100 */
[----:B0-----:R-:W-:Y:S01]  /*4db0*/  PRMT R25, R0, 0x7610, R25 ;  /* 0x0000761000197816 */ /* 0x001fe20000000019 */
[----:B------:R-:W-:Y:S06]  /*4dc0*/  BRA `(.L_x_37660) ;  /* 0x0000000800ec7947 */ /* 0x000fec0003800000 */
.L_x_37663:
        /* <DEDUP_REMOVED lines=9> */
.L_x_37666:
[----:B------:R-:W2:Y:S02]  /*4e60*/  LDG.E.U16 R4, desc[UR36][R4.64] ;  /* 0x0000002404047981 */ /* 0x000ea4000c1e1500 */
[----:B--2---:R-:W-:-:S06]  /*4e70*/  HADD2.F32 R0, -RZ, R4.H0_H0 ;  /* 0x20000004ff007230 */ /* 0x004fcc0000004100 */
[----:B------:R-:W0:Y:S02]  /*4e80*/  F2I.FTZ.TRUNC.NTZ R0, R0 ;  /* 0x0000000000007305 */ /* 0x000e24000021f100 */
[----:B0-----:R-:W-:Y:S01]  /*4e90*/  PRMT R25, R0, 0x7610, R25 ;  /* 0x0000761000197816 */ /* 0x001fe20000000019 */
[----:B------:R-:W-:Y:S06]  /*4ea0*/  BRA `(.L_x_37660) ;  /* 0x0000000800b47947 */ /* 0x000fec0003800000 */
.L_x_37665:
[----:B------:R-:W2:Y:S02]  /*4eb0*/  LDG.E.64 R4, desc[UR36][R4.64] ;  /* 0x0000002404047981 */ /* 0x000ea4000c1e1b00 */
[----:B--2---:R0:W1:Y:S01]  /*4ec0*/  F2I.F64.TRUNC R25, R4 ;  /* 0x0000000400197311 */ /* 0x004062000030d100 */
[----:B------:R-:W-:Y:S05]  /*4ed0*/  BRA `(.L_x_37660) ;  /* 0x0000000800a87947 */ /* 0x000fea0003800000 */
.L_x_37655:
        /* <DEDUP_REMOVED lines=12> */
.L_x_37669:
[----:B------:R-:W2:Y:S02]  /*4fa0*/  LDG.E.64 R4, desc[UR36][R4.64] ;  /* 0x0000002404047981 */ /* 0x000ea4000c1e1b00 */
[----:B--2---:R3:W4:Y:S01]  /*4fb0*/  F2I.F64.TRUNC R25, R4 ;  /* 0x0000000400197311 */ /* 0x004722000030d100 */
[----:B------:R-:W-:Y:S05]  /*4fc0*/  BRA `(.L_x_37660) ;  /* 0x00000008006c7947 */ /* 0x000fea0003800000 */
.L_x_37668:
        /* <DEDUP_REMOVED lines=28> */
.L_x_37671:
        /* <DEDUP_REMOVED lines=15> */
.L_x_37670:
[----:B------:R-:W2:Y:S02]  /*5280*/  LDG.E.U16 R0, desc[UR36][R4.64] ;  /* 0x0000002404007981 */ /* 0x000ea4000c1e1500 */
[----:B--2---:R-:W-:-:S06]  /*5290*/  IMAD.U32 R0, R0, 0x10000, RZ ;  /* 0x0001000000007824 */ /* 0x004fcc00078e00ff */
[----:B------:R-:W0:Y:S02]  /*52a0*/  F2I.FTZ.TRUNC.NTZ R0, R0 ;  /* 0x0000000000007305 */ /* 0x000e24000021f100 */
[----:B0-----:R-:W-:Y:S01]  /*52b0*/  PRMT R25, R0, 0x7610, R25 ;  /* 0x0000761000197816 */ /* 0x001fe20000000019 */
[----:B------:R-:W-:Y:S06]  /*52c0*/  BRA `(.L_x_37660) ;  /* 0x0000000400ac7947 */ /* 0x000fec0003800000 */
.L_x_37667:
        /* <DEDUP_REMOVED lines=10> */
.L_x_37674:
        /* <DEDUP_REMOVED lines=21> */
.L_x_37678:
[----:B------:R-:W-:Y:S05]  /*54c0*/  BSYNC B1 ;  /* 0x0000000000017941 */ /* 0x000fea0003800000 */
.L_x_37677:
[----:B------:R-:W-:Y:S01]  /*54d0*/  LEA R5, R0, 0x3b800000, 0x17 ;  /* 0x3b80000000057811 */ /* 0x000fe200078eb8ff */
[----:B------:R-:W-:-:S05]  /*54e0*/  IMAD.SHL.U32 R0, R3, 0x100000, RZ ;  /* 0x0010000003007824 */ /* 0x000fca00078e00ff */
[----:B------:R-:W-:-:S07]  /*54f0*/  LOP3.LUT R0, R5, R0, R6, 0xfe, !PT ;  /* 0x0000000005007212 */ /* 0x000fce00078efe06 */
.L_x_37676:
[----:B------:R-:W-:Y:S05]  /*5500*/  BSYNC B0 ;  /* 0x0000000000007941 */ /* 0x000fea0003800000 */
.L_x_37675:
[----:B------:R-:W0:Y:S02]  /*5510*/  F2I.FTZ.TRUNC.NTZ R0, R0 ;  /* 0x0000000000007305 */ /* 0x000e24000021f100 */
[----:B0-----:R-:W-:Y:S01]  /*5520*/  PRMT R25, R0, 0x7610, R25 ;  /* 0x0000761000197816 */ /* 0x001fe20000000019 */
[----:B------:R-:W-:Y:S06]  /*5530*/  BRA `(.L_x_37660) ;  /* 0x0000000400107947 */ /* 0x000fec0003800000 */
.L_x_37673:
        /* <DEDUP_REMOVED lines=21> */
.L_x_37682:
[----:B------:R-:W-:Y:S05]  /*5690*/  BSYNC B1 ;  /* 0x0000000000017941 */ /* 0x000fea0003800000 */
.L_x_37681:
[----:B------:R-:W-:Y:S01]  /*56a0*/  LEA R5, R0, 0x37800000, 0x17 ;  /* 0x3780000000057811 */ /* 0x000fe200078eb8ff */
[----:B------:R-:W-:-:S05]  /*56b0*/  IMAD.SHL.U32 R0, R3, 0x200000, RZ ;  /* 0x0020000003007824 */ /* 0x000fca00078e00ff */
[----:B------:R-:W-:-:S07]  /*56c0*/  LOP3.LUT R0, R5, R0, R6, 0xfe, !PT ;  /* 0x0000000005007212 */ /* 0x000fce00078efe06 */
.L_x_37680:
[----:B------:R-:W-:Y:S05]  /*56d0*/  BSYNC B0 ;  /* 0x0000000000007941 */ /* 0x000fea0003800000 */
.L_x_37679:
[----:B------:R-:W0:Y:S02]  /*56e0*/  F2I.FTZ.TRUNC.NTZ R0, R0 ;  /* 0x0000000000007305 */ /* 0x000e24000021f100 */
[----:B0-----:R-:W-:Y:S01]  /*56f0*/  PRMT R25, R0, 0x7610, R25 ;  /* 0x0000761000197816 */ /* 0x001fe20000000019 */
[----:B------:R-:W-:Y:S06]  /*5700*/  BRA `(.L_x_37660) ;  /* 0x00000000009c7947 */ /* 0x000fec0003800000 */
.L_x_37672:
        /* <DEDUP_REMOVED lines=14> */
.L_x_37686:
[----:B------:R-:W-:Y:S05]  /*57f0*/  BSYNC B0 ;  /* 0x0000000000007941 */ /* 0x000fea0003800000 */
.L_x_37685:
[----:B------:R-:W0:Y:S02]  /*5800*/  F2I.FTZ.TRUNC.NTZ R0, R0 ;  /* 0x0000000000007305 */ /* 0x000e24000021f100 */
[----:B0-----:R-:W-:Y:S01]  /*5810*/  PRMT R25, R0, 0x7610, R25 ;  /* 0x0000761000197816 */ /* 0x001fe20000000019 */
[----:B------:R-:W-:Y:S06]  /*5820*/  BRA `(.L_x_37660) ;  /* 0x0000000000547947 */ /* 0x000fec0003800000 */
.L_x_37659:
        /* <DEDUP_REMOVED lines=16> */
.L_x_37687:
[----:B------:R-:W-:Y:S01]  /*5930*/  PRMT R25, RZ, 0x7610, R25 ;  /* 0x00007610ff197816 */ /* 0x000fe20000000019 */
[----:B------:R-:W-:Y:S06]  /*5940*/  BRA `(.L_x_37660) ;  /* 0x00000000000c7947 */ /* 0x000fec0003800000 */
.L_x_37684:
[----:B------:R1:W5:Y:S01]  /*5950*/  LDG.E.U16 R25, desc[UR36][R4.64] ;  /* 0x0000002404197981 */ /* 0x000362000c1e1500 */
[----:B------:R-:W-:Y:S05]  /*5960*/  BRA `(.L_x_37660) ;  /* 0x0000000000047947 */ /* 0x000fea0003800000 */
.L_x_37683:
[----:B------:R2:W5:Y:S02]  /*5970*/  LDG.E.U16 R25, desc[UR36][R4.64] ;  /* 0x0000002404197981 */ /* 0x000564000c1e1500 */
.L_x_37660:
[----:B------:R-:W-:-:S07]  /*5980*/  VIADD R27, R27, 0x80 ;  /* 0x000000801b1b7836 */ /* 0x000fce0000000000 */
.L_x_37621:
[----:B------:R-:W-:Y:S05]  /*5990*/  BSYNC B6 ;  /* 0x0000000000067941 */ /* 0x000fea0003800000 */
.L_x_37620:
        /* <DEDUP_REMOVED lines=23> */
.L_x_37693:
[----:B------:R0:W5:Y:S01]  /*5b10*/  LDG.E.U8 R26, desc[UR36][R4.64] ;  /* 0x00000024041a7981 */ /* 0x000162000c1e1100 */
[----:B------:R-:W-:Y:S05]  /*5b20*/  BRA `(.L_x_37695) ;  /* 0x0000000c00587947 */ /* 0x000fea0003800000 */
.L_x_37692:
        /* <DEDUP_REMOVED lines=8> */
.L_x_37697:
[----:B------:R3:W5:Y:S01]  /*5bb0*/  LDG.E.U16 R26, desc[UR36][R4.64] ;  /* 0x00000024041a7981 */ /* 0x000762000c1e1500 */
[----:B------:R-:W-:Y:S05]  /*5bc0*/  BRA `(.L_x_37695) ;  /* 0x0000000c00307947 */ /* 0x000fea0003800000 */
.L_x_37696:
[----:B------:R2:W5:Y:S01]  /*5bd0*/  LDG.E.U16 R26, desc[UR36][R4.64] ;  /* 0x00000024041a7981 */ /* 0x000562000c1e1500 */
[----:B------:R-:W-:Y:S05]  /*5be0*/  BRA `(.L_x_37695) ;  /* 0x0000000c00287947 */ /* 0x000fea0003800000 */
.L_x_37691:
        /* <DEDUP_REMOVED lines=9> */
.L_x_37699:
[----:B------:R-:W2:Y:S02]  /*5c80*/  LDG.E.U16 R0, desc[UR36][R4.64] ;  /* 0x0000002404007981 */ /* 0x000ea4000c1e1500 */
[----:B--2---:R-:W-:-:S06]  /*5c90*/  HADD2.F32 R0, -RZ, R0.H0_H0 ;  /* 0x20000000ff007230 */ /* 0x004fcc0000004100 */
[----:B------:R-:W0:Y:S02]  /*5ca0*/  F2I.FTZ.TRUNC.NTZ R0, R0 ;  /* 0x0000000000007305 */ /* 0x000e24000021f100 */
[----:B0-----:R-:W-:Y:S01]  /*5cb0*/  PRMT R26, R0, 0x7610, R26 ;  /* 0x00007610001a7816 */ /* 0x001fe2000000001a */
[----:B------:R-:W-:Y:S06]  /*5cc0*/  BRA `(.L_x_37695) ;  /* 0x0000000800f07947 */ /* 0x000fec0003800000 */
.L_x_37698:
        /* <DEDUP_REMOVED lines=9> */
.L_x_37701:
[----:B------:R-:W2:Y:S02]  /*5d60*/  LDG.E.U16 R4, desc[UR36][R4.64] ;  /* 0x0000002404047981 */ /* 0x000ea4000c1e1500 */
[----:B--2---:R-:W-:-:S06]  /*5d70*/  HADD2.F32 R0, -RZ, R4.H0_H0 ;  /* 0x20000004ff007230 */ /* 0x004fcc0000004100 */
[----:B------:R-:W0:Y:S02]  /*5d80*/  F2I.FTZ.TRUNC.NTZ R0, R0 ;  /* 0x0000000000007305 */ /* 0x000e24000021f100 */
[----:B0-----:R-:W-:Y:S01]  /*5d90*/  PRMT R26, R0, 0x7610, R26 ;  /* 0x00007610001a7816 */ /* 0x001fe2000000001a */
[----:B------:R-:W-:Y:S06]  /*5da0*/  BRA `(.L_x_37695) ;  /* 0x0000000800b87947 */ /* 0x000fec0003800000 */
.L_x_37700:
[----:B------:R-:W2:Y:S02]  /*5db0*/  LDG.E.64 R2, desc[UR36][R4.64] ;  /* 0x0000002404027981 */ /* 0x000ea4000c1e1b00 */
[----:B--2---:R-:W0:Y:S02]  /*5dc0*/  F2I.F64.TRUNC R2, R2 ;  /* 0x0000000200027311 */ /* 0x004e24000030d100 */
[----:B0-----:R-:W-:Y:S01]  /*5dd0*/  PRMT R26, R2, 0x7610, R26 ;  /* 0x00007610021a7816 */ /* 0x001fe2000000001a */
[----:B------:R-:W-:Y:S06]  /*5de0*/  BRA `(.L_x_37695) ;  /* 0x0000000800a87947 */ /* 0x000fec0003800000 */
.L_x_37690:
        /* <DEDUP_REMOVED lines=12> */
.L_x_37704:
[----:B------:R-:W2:Y:S02]  /*5eb0*/  LDG.E.64 R4, desc[UR36][R4.64] ;  /* 0x0000002404047981 */ /* 0x000ea4000c1e1b00 */
[----:B--2---:R0:W1:Y:S01]  /*5ec0*/  F2I.F64.TRUNC R26, R4 ;  /* 0x00000004001a7311 */ /* 0x004062000030d100 */
[----:B------:R-:W-:Y:S05]  /*5ed0*/  BRA `(.L_x_37695) ;  /* 0x00000008006c7947 */ /* 0x000fea0003800000 */
.L_x_37703:
        /* <DEDUP_REMOVED lines=28> */
.L_x_37706:
        /* <DEDUP_REMOVED lines=15> */
.L_x_37705:
[----:B------:R-:W2:Y:S02]  /*6190*/  LDG.E.U16 R0, desc[UR36][R4.64] ;  /* 0x0000002404007981 */ /* 0x000ea4000c1e1500 */
[----:B--2---:R-:W-:-:S06]  /*61a0*/  IMAD.U32 R0, R0, 0x10000, RZ ;  /* 0x0001000000007824 */ /* 0x004fcc00078e00ff */
[----:B------:R-:W0:Y:S02]  /*61b0*/  F2I.FTZ.TRUNC.NTZ R0, R0 ;  /* 0x0000000000007305 */ /* 0x000e24000021f100 */
[----:B0-----:R-:W-:Y:S01]  /*61c0*/  PRMT R26, R0, 0x7610, R26 ;  /* 0x00007610001a7816 */ /* 0x001fe2000000001a */
[----:B------:R-:W-:Y:S06]  /*61d0*/  BRA `(.L_x_37695) ;  /* 0x0000000400ac7947 */ /* 0x000fec0003800000 */
.L_x_37702:
        /* <DEDUP_REMOVED lines=10> */
.L_x_37709:
        /* <DEDUP_REMOVED lines=21> */
.L_x_37713:
[----:B------:R-:W-:Y:S05]  /*63d0*/  BSYNC B1 ;  /* 0x0000000000017941 */ /* 0x000fea0003800000 */
.L_x_37712:
[----:B------:R-:W-:Y:S01]  /*63e0*/  LEA R3, R0, 0x3b800000, 0x17 ;  /* 0x3b80000000037811 */ /* 0x000fe200078eb8ff */
[----:B------:R-:W-:-:S05]  /*63f0*/  IMAD.SHL.U32 R0, R2, 0x100000, RZ ;  /* 0x0010000002007824 */ /* 0x000fca00078e00ff */
[----:B------:R-:W-:-:S07]  /*6400*/  LOP3.LUT R0, R3, R0, R4, 0xfe, !PT ;  /* 0x0000000003007212 */ /* 0x000fce00078efe04 */
.L_x_37711:
[----:B------:R-:W-:Y:S05]  /*6410*/  BSYNC B0 ;  /* 0x0000000000007941 */ /* 0x000fea0003800000 */
.L_x_37710:
[----:B------:R-:W0:Y:S02]  /*6420*/  F2I.FTZ.TRUNC.NTZ R0, R0 ;  /* 0x0000000000007305 */ /* 0x000e24000021f100 */
[----:B0-----:R-:W-:Y:S01]  /*6430*/  PRMT R26, R0, 0x7610, R26 ;  /* 0x00007610001a7816 */ /* 0x001fe2000000001a */
[----:B------:R-:W-:Y:S06]  /*6440*/  BRA `(.L_x_37695) ;  /* 0x0000000400107947 */ /* 0x000fec0003800000 */
.L_x_37708:
        /* <DEDUP_REMOVED lines=21> */
.L_x_37717:
[----:B------:R-:W-:Y:S05]  /*65a0*/  BSYNC B1 ;  /* 0x0000000000017941 */ /* 0x000fea0003800000 */
.L_x_37716:
[----:B------:R-:W-:Y:S01]  /*65b0*/  LEA R3, R0, 0x37800000, 0x17 ;  /* 0x3780000000037811 */ /* 0x000fe200078eb8ff */
[----:B------:R-:W-:-:S05]  /*65c0*/  IMAD.SHL.U32 R0, R2, 0x200000, RZ ;  /* 0x0020000002007824 */ /* 0x000fca00078e00ff */
[----:B------:R-:W-:-:S07]  /*65d0*/  LOP3.LUT R0, R3, R0, R4, 0xfe, !PT ;  /* 0x0000000003007212 */ /* 0x000fce00078efe04 */
.L_x_37715:
[----:B------:R-:W-:Y:S05]  /*65e0*/  BSYNC B0 ;  /* 0x0000000000007941 */ /* 0x000fea0003800000 */
.L_x_37714:
[----:B------:R-:W0:Y:S02]  /*65f0*/  F2I.FTZ.TRUNC.NTZ R0, R0 ;  /* 0x0000000000007305 */ /* 0x000e24000021f100 */
[----:B0-----:R-:W-:Y:S01]  /*6600*/  PRMT R26, R0, 0x7610, R26 ;  /* 0x00007610001a7816 */ /* 0x001fe2000000001a */
[----:B------:R-:W-:Y:S06]  /*6610*/  BRA `(.L_x_37695) ;  /* 0x00000000009c7947 */ /* 0x000fec0003800000 */
.L_x_37707:
        /* <DEDUP_REMOVED lines=14> */
.L_x_37721:
[----:B------:R-:W-:Y:S05]  /*6700*/  BSYNC B0 ;  /* 0x0000000000007941 */ /* 0x000fea0003800000 */
.L_x_37720:
[----:B------:R-:W0:Y:S02]  /*6710*/  F2I.FTZ.TRUNC.NTZ R0, R0 ;  /* 0x0000000000007305 */ /* 0x000e24000021f100 */
[----:B0-----:R-:W-:Y:S01]  /*6720*/  PRMT R26, R0, 0x7610, R26 ;  /* 0x00007610001a7816 */ /* 0x001fe2000000001a */
[----:B------:R-:W-:Y:S06]  /*6730*/  BRA `(.L_x_37695) ;  /* 0x0000000000547947 */ /* 0x000fec0003800000 */
.L_x_37694:
        /* <DEDUP_REMOVED lines=16> */
.L_x_37722:
[----:B------:R-:W-:Y:S01]  /*6840*/  PRMT R26, RZ, 0x7610, R26 ;  /* 0x00007610ff1a7816 */ /* 0x000fe2000000001a */
[----:B------:R-:W-:Y:S06]  /*6850*/  BRA `(.L_x_37695) ;  /* 0x00000000000c7947 */ /* 0x000fec0003800000 */
.L_x_37719:
[----:B------:R0:W5:Y:S01]  /*6860*/  LDG.E.U16 R26, desc[UR36][R4.64] ;  /* 0x00000024041a7981 */ /* 0x000162000c1e1500 */
[----:B------:R-:W-:Y:S05]  /*6870*/  BRA `(.L_x_37695) ;  /* 0x0000000000047947 */ /* 0x000fea0003800000 */
.L_x_37718:
[----:B------:R0:W5:Y:S02]  /*6880*/  LDG.E.U16 R26, desc[UR36][R4.64] ;  /* 0x00000024041a7981 */ /* 0x000164000c1e1500 */
.L_x_37695:
        /* <DEDUP_REMOVED lines=19> */
.L_x_37726:
[----:B------:R0:W5:Y:S01]  /*69c0*/  LDG.E.U8 R23, desc[UR36][R2.64] ;  /* 0x0000002402177981 */ /* 0x000162000c1e1100 */
[----:B------:R-:W-:Y:S05]  /*69d0*/  BRA `(.L_x_37689) ;  /* 0x0000000c00507947 */ /* 0x000fea0003800000 */
.L_x_37725:
        /* <DEDUP_REMOVED lines=8> */
.L_x_37729:
[----:B------:R0:W5:Y:S01]  /*6a60*/  LDG.E.U16 R23, desc[UR36][R2.64] ;  /* 0x0000002402177981 */ /* 0x000162000c1e1500 */
[----:B------:R-:W-:Y:S05]  /*6a70*/  BRA `(.L_x_37689) ;  /* 0x0000000c00287947 */ /* 0x000fea0003800000 */
.L_x_37728:
[----:B------:R0:W5:Y:S01]  /*6a80*/  LDG.E.U16 R23, desc[UR36][R2.64] ;  /* 0x0000002402177981 */ /* 0x000162000c1e1500 */
[----:B------:R-:W-:Y:S05]  /*6a90*/  BRA `(.L_x_37689) ;  /* 0x0000000c00207947 */ /* 0x000fea0003800000 */
.L_x_37724:
        /* <DEDUP_REMOVED lines=9> */
.L_x_37731:
[----:B------:R-:W2:Y:S02]  /*6b30*/  LDG.E.U16 R0, desc[UR36][R2.64] ;  /* 0x0000002402007981 */ /* 0x000ea4000c1e1500 */
[----:B--2---:R-:W-:-:S06]  /*6b40*/  HADD2.F32 R0, -RZ, R0.H0_H0 ;  /* 0x20000000ff007230 */ /* 0x004fcc0000004100 */
[----:B------:R-:W0:Y:S02]  /*6b50*/  F2I.FTZ.TRUNC.NTZ R0, R0 ;  /* 0x0000000000007305 */ /* 0x000e24000021f100 */
[----:B0-----:R-:W-:Y:S01]  /*6b60*/  PRMT R23, R0, 0x7610, R23 ;  /* 0x0000761000177816 */ /* 0x001fe20000000017 */
[----:B------:R-:W-:Y:S06]  /*6b70*/  BRA `(.L_x_37689) ;  /* 0x0000000800e87947 */ /* 0x000fec0003800000 */
.L_x_37730:
        /* <DEDUP_REMOVED lines=9> */
.L_x_37733:
[----:B------:R-:W2:Y:S02]  /*6c10*/  LDG.E.U16 R2, desc[UR36][R2.64] ;  /* 0x0000002402027981 */ /* 0x000ea4000c1e1500 */
[----:B--2---:R-:W-:-:S06]  /*6c20*/  HADD2.F32 R0, -RZ, R2.H0_H0 ;  /* 0x20000002ff007230 */ /* 0x004fcc0000004100 */
[----:B------:R-:W0:Y:S02]  /*6c30*/  F2I.FTZ.TRUNC.NTZ R0, R0 ;  /* 0x0000000000007305 */ /* 0x000e24000021f100 */
[----:B0-----:R-:W-:Y:S01]  /*6c40*/  PRMT R23, R0, 0x7610, R23 ;  /* 0x0000761000177816 */ /* 0x001fe20000000017 */
[----:B------:R-:W-:Y:S06]  /*6c50*/  BRA `(.L_x_37689) ;  /* 0x0000000800b07947 */ /* 0x000fec0003800000 */
.L_x_37732:
[----:B------:R-:W2:Y:S02]  /*6c60*/  LDG.E.64 R2, desc[UR36][R2.64] ;  /* 0x0000002402027981 */ /* 0x000ea4000c1e1b00 */
[----:B--2---:R0:W1:Y:S01]  /*6c70*/  F2I.F64.TRUNC R23, R2 ;  /* 0x0000000200177311 */ /* 0x004062000030d100 */
[----:B------:R-:W-:Y:S05]  /*6c80*/  BRA `(.L_x_37689) ;  /* 0x0000000800a47947 */ /* 0x000fea0003800000 */
.L_x_37723:
        /* <DEDUP_REMOVED lines=12> */
.L_x_37736:
[----:B------:R-:W2:Y:S02]  /*6d50*/  LDG.E.64 R2, desc[UR36][R2.64] ;  /* 0x0000002402027981 */ /* 0x000ea4000c1e1b00 */
[----:B--2---:R0:W1:Y:S01]  /*6d60*/  F2I.F64.TRUNC R23, R2 ;  /* 0x0000000200177311 */ /* 0x004062000030d100 */
[----:B------:R-:W-:Y:S05]  /*6d70*/  BRA `(.L_x_37689) ;  /* 0x0000000800687947 */ /* 0x000fea0003800000 */
.L_x_37735:
        /* <DEDUP_REMOVED lines=28> */
.L_x_37738:
        /* <DEDUP_REMOVED lines=15> */
.L_x_37737:
[----:B------:R-:W2:Y:S02]  /*7030*/  LDG.E.U16 R0, desc[UR36][R2.64] ;  /* 0x0000002402007981 */ /* 0x000ea4000c1e1500 */
[----:B--2---:R-:W-:-:S06]  /*7040*/  IMAD.U32 R0, R0, 0x10000, RZ ;  /* 0x0001000000007824 */ /* 0x004fcc00078e00ff */
[----:B------:R-:W0:Y:S02]  /*7050*/  F2I.FTZ.TRUNC.NTZ R0, R0 ;  /* 0x0000000000007305 */ /* 0x000e24000021f100 */
[----:B0-----:R-:W-:Y:S01]  /*7060*/  PRMT R23, R0, 0x7610, R23 ;  /* 0x0000761000177816 */ /* 0x001fe20000000017 */
[----:B------:R-:W-:Y:S06]  /*7070*/  BRA `(.L_x_37689) ;  /* 0x0000000400a87947 */ /* 0x000fec0003800000 */
.L_x_37734:
        /* <DEDUP_REMOVED lines=10> */
.L_x_37741:
        /* <DEDUP_REMOVED lines=21> */
.L_x_37745:
[----:B------:R-:W-:Y:S05]  /*7270*/  BSYNC B1 ;  /* 0x0000000000017941 */ /* 0x000fea0003800000 */
.L_x_37744:
[----:B------:R-:W-:Y:S01]  /*7280*/  LEA R3, R0, 0x3b800000, 0x17 ;  /* 0x3b80000000037811 */ /* 0x000fe200078eb8ff */
[----:B------:R-:W-:-:S05]  /*7290*/  IMAD.SHL.U32 R0, R2, 0x100000, RZ ;  /* 0x0010000002007824 */ /* 0x000fca00078e00ff */
[----:B------:R-:W-:-:S07]  /*72a0*/  LOP3.LUT R0, R3, R0, R4, 0xfe, !PT ;  /* 0x0000000003007212 */ /* 0x000fce00078efe04 */
.L_x_37743:
[----:B------:R-:W-:Y:S05]  /*72b0*/  BSYNC B0 ;  /* 0x0000000000007941 */ /* 0x000fea0003800000 */
.L_x_37742:
[----:B------:R-:W0:Y:S02]  /*72c0*/  F2I.FTZ.TRUNC.NTZ R0, R0 ;  /* 0x0000000000007305 */ /* 0x000e24000021f100 */
[----:B0-----:R-:W-:Y:S01]  /*72d0*/  PRMT R23, R0, 0x7610, R23 ;  /* 0x0000761000177816 */ /* 0x001fe20000000017 */
[----:B------:R-:W-:Y:S06]  /*72e0*/  BRA `(.L_x_37689) ;  /* 0x00000004000c7947 */ /* 0x000fec0003800000 */
.L_x_37740:
        /* <DEDUP_REMOVED lines=21> */
.L_x_37749:
[----:B------:R-:W-:Y:S05]  /*7440*/  BSYNC B1 ;  /* 0x0000000000017941 */ /* 0x000fea0003800000 */
.L_x_37748:
[----:B------:R-:W-:Y:S01]  /*7450*/  LEA R3, R0, 0x37800000, 0x17 ;  /* 0x3780000000037811 */ /* 0x000fe200078eb8ff */
[----:B------:R-:W-:-:S05]  /*7460*/  IMAD.SHL.U32 R0, R2, 0x200000, RZ ;  /* 0x0020000002007824 */ /* 0x000fca00078e00ff */
[----:B------:R-:W-:-:S07]  /*7470*/  LOP3.LUT R0, R3, R0, R4, 0xfe, !PT ;  /* 0x0000000003007212 */ /* 0x000fce00078efe04 */
.L_x_37747:
[----:B------:R-:W-:Y:S05]  /*7480*/  BSYNC B0 ;  /* 0x0000000000007941 */ /* 0x000fea0003800000 */
.L_x_37746:
[----:B------:R-:W0:Y:S02]  /*7490*/  F2I.FTZ.TRUNC.NTZ R0, R0 ;  /* 0x0000000000007305 */ /* 0x000e24000021f100 */
[----:B0-----:R-:W-:Y:S01]  /*74a0*/  PRMT R23, R0, 0x7610, R23 ;  /* 0x0000761000177816 */ /* 0x001fe20000000017 */
[----:B------:R-:W-:Y:S06]  /*74b0*/  BRA `(.L_x_37689) ;  /* 0x0000000000987947 */ /* 0x000fec0003800000 */
.L_x_37739:
        /* <DEDUP_REMOVED lines=14> */
.L_x_37753:
[----:B------:R-:W-:Y:S05]  /*75a0*/  BSYNC B0 ;  /* 0x0000000000007941 */ /* 0x000fea0003800000 */
.L_x_37752:
[----:B------:R-:W0:Y:S02]  /*75b0*/  F2I.FTZ.TRUNC.NTZ R0, R0 ;  /* 0x0000000000007305 */ /* 0x000e24000021f100 */
[----:B0-----:R-:W-:Y:S01]  /*75c0*/  PRMT R23, R0, 0x7610, R23 ;  /* 0x0000761000177816 */ /* 0x001fe20000000017 */
[----:B------:R-:W-:Y:S06]  /*75d0*/  BRA `(.L_x_37689) ;  /* 0x0000000000507947 */ /* 0x000fec0003800000 */
.L_x_37727:
        /* <DEDUP_REMOVED lines=16> */
.L_x_37754:
[----:B------:R-:W-:Y:S05]  /*76e0*/  BRA `(.L_x_37689) ;  /* 0x00000000000c7947 */ /* 0x000fea0003800000 */
.L_x_37751:
[----:B------:R0:W5:Y:S01]  /*76f0*/  LDG.E.U16 R23, desc[UR36][R2.64] ;  /* 0x0000002402177981 */ /* 0x000162000c1e1500 */
[----:B------:R-:W-:Y:S05]  /*7700*/  BRA `(.L_x_37689) ;  /* 0x0000000000047947 */ /* 0x000fea0003800000 */
.L_x_37750:
[----:B------:R0:W5:Y:S02]  /*7710*/  LDG.E.U16 R23, desc[UR36][R2.64] ;  /* 0x0000002402177981 */ /* 0x000164000c1e1500 */
.L_x_37689:
[----:B------:R-:W-:Y:S05]  /*7720*/  BSYNC B6 ;  /* 0x0000000000067941 */ /* 0x000fea0003800000 */
.L_x_37688:
        /* <DEDUP_REMOVED lines=15> */
[----:B------:R-:W-:Y:S02]  /*7820*/  ISETP.NE.AND P2, PT, R0, RZ, P2 ;  /* 0x000000ff0000720c */ /* 0x000fe40001745270 */
[----:B------:R-:W-:Y:S02]  /*7830*/  ISETP.NE.AND P3, PT, R3, RZ, P3 ;  /* 0x000000ff0300720c */ /* 0x000fe40001f65270 */
[----:B------:R-:W-:Y:S02]  /*7840*/  ISETP.NE.AND P1, PT, R4, RZ, P1 ;  /* 0x000000ff0400720c */ /* 0x000fe40000f25270 */
[----:B------:R-:W-:Y:S02]  /*7850*/  ISETP.GE.AND P4, PT, R27, R28, PT ;  /* 0x0000001c1b00720c */ /* 0x000fe40003f86270 */
[----:B------:R-:W-:-:S02]  /*7860*/  ISETP.NE.AND P0, PT, R5, RZ, P0 ;  /* 0x000000ff0500720c */ /* 0x000fc40000705270 */
        /* <DEDUP_REMOVED lines=26> */
.L_x_37760:
[----:B------:R0:W-:Y:S01]  /*7a10*/  STG.E.U8 desc[UR36][R8.64], R3 ;  /* 0x0000000308007986 */ /* 0x0001e2000c101124 */
[----:B------:R-:W-:Y:S05]  /*7a20*/  BRA `(.L_x_37756) ;  /* 0x0000000c00547947 */ /* 0x000fea0003800000 */
.L_x_37759:
        /* <DEDUP_REMOVED lines=10> */
.L_x_37763:
[----:B------:R0:W-:Y:S01]  /*7ad0*/  STG.E desc[UR36][R8.64], R3 ;  /* 0x0000000308007986 */ /* 0x0001e2000c101924 */
[----:B------:R-:W-:Y:S05]  /*7ae0*/  BRA `(.L_x_37756) ;  /* 0x0000000c00247947 */ /* 0x000fea0003800000 */
.L_x_37762:
[----:B------:R0:W-:Y:S01]  /*7af0*/  STG.E.U16 desc[UR36][R8.64], R3 ;  /* 0x0000000308007986 */ /* 0x0001e2000c101524 */
[----:B------:R-:W-:Y:S05]  /*7b00*/  BRA `(.L_x_37756) ;  /* 0x0000000c001c7947 */ /* 0x000fea0003800000 */
.L_x_37758:
        /* <DEDUP_REMOVED lines=9> */
.L_x_37765:
[----:B------:R-:W0:Y:S02]  /*7ba0*/  I2F.S16 R0, R3 ;  /* 0x0000000300007306 */ /* 0x000e240000101400 */
[----:B0-----:R-:W-:-:S05]  /*7bb0*/  F2FP.F16.F32.PACK_AB R0, RZ, R0 ;  /* 0x00000000ff00723e */ /* 0x001fca00000000ff */
[----:B------:R1:W-:Y:S01]  /*7bc0*/  STG.E.U16 desc[UR36][R8.64], R0 ;  /* 0x0000000008007986 */ /* 0x0003e2000c101524 */
[----:B------:R-:W-:Y:S05]  /*7bd0*/  BRA `(.L_x_37756) ;  /* 0x0000000800e87947 */ /* 0x000fea0003800000 */
.L_x_37764:
        /* <DEDUP_REMOVED lines=10> */
.L_x_37767:
[----:B------:R-:W0:Y:S02]  /*7c80*/  I2F.S16 R3, R3 ;  /* 0x0000000300037306 */ /* 0x000e240000101400 */
[----:B0-----:R-:W-:-:S04]  /*7c90*/  F2FP.F16.F32.PACK_AB R3, RZ, R3 ;  /* 0x00000003ff03723e */ /* 0x001fc800000000ff */
[----:B------:R-:W-:-:S05]  /*7ca0*/  PRMT R3, R3, 0x5410, RZ ;  /* 0x0000541003037816 */ /* 0x000fca00000000ff */
[----:B------:R4:W-:Y:S01]  /*7cb0*/  STG.E desc[UR36][R8.64], R3 ;  /* 0x0000000308007986 */ /* 0x0009e2000c101924 */
[----:B------:R-:W-:Y:S05]  /*7cc0*/  BRA `(.L_x_37756) ;  /* 0x0000000800ac7947 */ /* 0x000fea0003800000 */
.L_x_37766:
[----:B------:R-:W0:Y:S02]  /*7cd0*/  I2F.F64.S16 R4, R3 ;  /* 0x0000000300047312 */ /* 0x000e240000101c00 */
[----:B0-----:R0:W-:Y:S01]  /*7ce0*/  STG.E.64 desc[UR36][R8.64], R4 ;  /* 0x0000000408007986 */ /* 0x0011e2000c101b24 */
[----:B------:R-:W-:Y:S05]  /*7cf0*/  BRA `(.L_x_37756) ;  /* 0x0000000800a07947 */ /* 0x000fea0003800000 */
.L_x_37757:
        /* <DEDUP_REMOVED lines=10> */
.L_x_37770:
[----:B------:R-:W0:Y:S01]  /*7da0*/  I2F.F64.S16 R4, R3 ;  /* 0x0000000300047312 */ /* 0x000e220000101c00 */
[----:B------:R-:W-:-:S05]  /*7db0*/  CS2R R6, SRZ ;  /* 0x0000000000067805 */ /* 0x000fca000001ff00 */
[----:B0-----:R0:W-:Y:S01]  /*7dc0*/  STG.E.128 desc[UR36][R8.64], R4 ;  /* 0x0000000408007986 */ /* 0x0011e2000c101d24 */
[----:B------:R-:W-:Y:S05]  /*7dd0*/  BRA `(.L_x_37756) ;  /* 0x0000000800687947 */ /* 0x000fea0003800000 */
.L_x_37769:
        /* <DEDUP_REMOVED lines=21> */
.L_x_37774:
[----:B------:R-:W-:Y:S05]  /*7f30*/  BSYNC B0 ;  /* 0x0000000000007941 */ /* 0x000fea0003800000 */
.L_x_37773:
[----:B------:R-:W-:-:S05]  /*7f40*/  LOP3.LUT R5, R0, R5, RZ, 0xfc, !PT ;  /* 0x0000000500057212 */ /* 0x000fca00078efcff */
[----:B------:R0:W-:Y:S01]  /*7f50*/  STG.E.U8 desc[UR36][R8.64], R5 ;  /* 0x0000000508007986 */ /* 0x0001e2000c101124 */
[----:B------:R-:W-:Y:S05]  /*7f60*/  BRA `(.L_x_37756) ;  /* 0x0000000800047947 */ /* 0x000fea0003800000 */
.L_x_37772:
        /* <DEDUP_REMOVED lines=13> */
.L_x_37776:
[----:B------:R-:W-:Y:S01]  /*8040*/  IMAD.MOV.U32 R0, RZ, RZ, 0x7f ;  /* 0x0000007fff007424 */ /* 0x000fe200078e00ff */
[----:B------:R-:W-:-:S04]  /*8050*/  ISETP.GT.U32.AND P0, PT, R4, 0x7f800000, PT ;  /* 0x7f8000000400780c */ /* 0x000fc80003f04070 */
[----:B------:R-:W-:-:S09]  /*8060*/  SEL R0, R0, 0x7c, P0 ;  /* 0x0000007c00007807 */ /* 0x000fd20000000000 */
.L_x_37777:
[----:B------:R-:W-:Y:S05]  /*8070*/  BSYNC B0 ;  /* 0x0000000000007941 */ /* 0x000fea0003800000 */
.L_x_37775:
[----:B------:R-:W-:-:S04]  /*8080*/  LOP3.LUT R3, R5, 0x80000000, RZ, 0xc0, !PT ;  /* 0x8000000005037812 */ /* 0x000fc800078ec0ff */
[----:B------:R-:W-:-:S04]  /*8090*/  SHF.R.U32.HI R3, RZ, 0x18, R3 ;  /* 0x00000018ff037819 */ /* 0x000fc80000011603 */
[----:B------:R-:W-:-:S05]  /*80a0*/  LOP3.LUT R3, R0, R3, RZ, 0xfc, !PT ;  /* 0x0000000300037212 */ /* 0x000fca00078efcff */
[----:B------:R0:W-:Y:S01]  /*80b0*/  STG.E.U8 desc[UR36][R8.64], R3 ;  /* 0x0000000308007986 */ /* 0x0001e2000c101124 */
[----:B------:R-:W-:Y:S05]  /*80c0*/  BRA `(.L_x_37756) ;  /* 0x0000000400ac7947 */ /* 0x000fea0003800000 */
.L_x_37771:
[----:B------:R-:W0:Y:S02]  /*80d0*/  I2F.S16 R0, R3 ;  /* 0x0000000300007306 */ /* 0x000e240000101400 */
[----:B0-----:R-:W-:-:S05]  /*80e0*/  F2FP.BF16.F32.PACK_AB R0, RZ, R0 ;  /* 0x00000000ff00723e */ /* 0x001fca00000010ff */
[----:B------:R0:W-:Y:S01]  /*80f0*/  STG.E.U16 desc[UR36][R8.64], R0 ;  /* 0x0000000008007986 */ /* 0x0001e2000c101524 */
[----:B------:R-:W-:Y:S05]  /*8100*/  BRA `(.L_x_37756) ;  /* 0x00000004009c7947 */ /* 0x000fea0003800000 */
.L_x_37768:
        /* <DEDUP_REMOVED lines=10> */
.L_x_37780:
        /* <DEDUP_REMOVED lines=17> */
.L_x_37783:
[----:B------:R-:W-:-:S04]  /*82c0*/  LOP3.LUT R3, R3, 0x80000000, RZ, 0xc0, !PT ;  /* 0x8000000003037812 */ /* 0x000fc800078ec0ff */
[----:B------:R-:W-:-:S04]  /*82d0*/  SHF.R.U32.HI R3, RZ, 0x18, R3 ;  /* 0x00000018ff037819 */ /* 0x000fc80000011603 */
[----:B------:R-:W-:-:S04]  /*82e0*/  LOP3.LUT R0, R0, R3, RZ, 0xfc, !PT ;  /* 0x0000000300007212 */ /* 0x000fc800078efcff */
[----:B------:R-:W-:-:S07]  /*82f0*/  PRMT R4, R0, 0x7610, R4 ;  /* 0x0000761000047816 */ /* 0x000fce0000000004 */
.L_x_37782:
[----:B------:R-:W-:Y:S05]  /*8300*/  BSYNC B0 ;  /* 0x0000000000007941 */ /* 0x000fea0003800000 */
.L_x_37781:
[----:B------:R0:W-:Y:S01]  /*8310*/  STG.E.U8 desc[UR36][R8.64], R4 ;  /* 0x0000000408007986 */ /* 0x0001e2000c101124 */
[----:B------:R-:W-:Y:S05]  /*8320*/  BRA `(.L_x_37756) ;  /* 0x0000000400147947 */ /* 0x000fea0003800000 */
.L_x_37779:
        /* <DEDUP_REMOVED lines=17> */
.L_x_37786:
[----:B------:R-:W-:-:S04]  /*8440*/  LOP3.LUT R3, R3, 0x80000000, RZ, 0xc0, !PT ;  /* 0x8000000003037812 */ /* 0x000fc800078ec0ff */
[----:B------:R-:W-:-:S04]  /*8450*/  SHF.R.U32.HI R3, RZ, 0x18, R3 ;  /* 0x00000018ff037819 */ /* 0x000fc80000011603 */
[----:B------:R-:W-:-:S04]  /*8460*/  LOP3.LUT R0, R0, R3, RZ, 0xfc, !PT ;  /* 0x0000000300007212 */ /* 0x000fc800078efcff */
[----:B------:R-:W-:-:S07]  /*8470*/  PRMT R4, R0, 0x7610, R4 ;  /* 0x0000761000047816 */ /* 0x000fce0000000004 */
.L_x_37785:
[----:B------:R-:W-:Y:S05]  /*8480*/  BSYNC B0 ;  /* 0x0000000000007941 */ /* 0x000fea0003800000 */
.L_x_37784:
[----:B------:R0:W-:Y:S01]  /*8490*/  STG.E.U8 desc[UR36][R8.64], R4 ;  /* 0x0000000408007986 */ /* 0x0001e2000c101124 */
[----:B------:R-:W-:Y:S05]  /*84a0*/  BRA `(.L_x_37756) ;  /* 0x0000000000b47947 */ /* 0x000fea0003800000 */
.L_x_37778:
        /* <DEDUP_REMOVED lines=23> */
.L_x_37761:
        /* <DEDUP_REMOVED lines=16> */
.L_x_37789:
[----:B------:R-:W-:Y:S05]  /*8720*/  BRA `(.L_x_37756) ;  /* 0x0000000000147947 */ /* 0x000fea0003800000 */
.L_x_37788:
[----:B------:R-:W-:Y:S02]  /*8730*/  IMAD.MOV.U32 R4, RZ, RZ, R3 ;  /* 0x000000ffff047224 */ /* 0x000fe400078e0003 */
[----:B------:R-:W-:-:S05]  /*8740*/  IMAD.MOV.U32 R5, RZ, RZ, RZ ;  /* 0x000000ffff057224 */ /* 0x000fca00078e00ff */
[----:B------:R0:W-:Y:S01]  /*8750*/  STG.E.64 desc[UR36][R8.64], R4 ;  /* 0x0000000408007986 */ /* 0x0001e2000c101b24 */
[----:B------:R-:W-:Y:S05]  /*8760*/  BRA `(.L_x_37756) ;  /* 0x0000000000047947 */ /* 0x000fea0003800000 */
.L_x_37787:
[----:B------:R0:W-:Y:S02]  /*8770*/  STG.E desc[UR36][R8.64], R3 ;  /* 0x0000000308007986 */ /* 0x0001e4000c101924 */
.L_x_37756:
[----:B------:R-:W-:Y:S05]  /*8780*/  BSYNC B6 ;  /* 0x0000000000067941 */ /* 0x000fea0003800000 */
.L_x_37755:
        /* <DEDUP_REMOVED lines=23> */
.L_x_37795:
[----:B------:R0:W-:Y:S01]  /*8900*/  STG.E.U8 desc[UR36][R8.64], R24 ;  /* 0x0000001808007986 */ /* 0x0001e2000c101124 */
[----:B------:R-:W-:Y:S05]  /*8910*/  BRA `(.L_x_37797) ;  /* 0x0000000c00487947 */ /* 0x000fea0003800000 */
.L_x_37794:
        /* <DEDUP_REMOVED lines=9> */
.L_x_37799:
[----:B------:R0:W-:Y:S01]  /*89b0*/  STG.E desc[UR36][R8.64], R24 ;  /* 0x0000001808007986 */ /* 0x0001e2000c101924 */
[----:B------:R-:W-:Y:S05]  /*89c0*/  BRA `(.L_x_37797) ;  /* 0x0000000c001c7947 */ /* 0x000fea0003800000 */
.L_x_37798:
[----:B------:R0:W-:Y:S01]  /*89d0*/  STG.E.U16 desc[UR36][R8.64], R24 ;  /* 0x0000001808007986 */ /* 0x0001e2000c101524 */
[----:B------:R-:W-:Y:S05]  /*89e0*/  BRA `(.L_x_37797) ;  /* 0x0000000c00147947 */ /* 0x000fea0003800000 */
.L_x_37793:
        /* <DEDUP_REMOVED lines=9> */
.L_x_37801:
[----:B------:R-:W0:Y:S02]  /*8a80*/  I2F.S16 R0, R24 ;  /* 0x0000001800007306 */ /* 0x000e240000101400 */
[----:B0-----:R-:W-:-:S05]  /*8a90*/  F2FP.F16.F32.PACK_AB R0, RZ, R0 ;  /* 0x00000000ff00723e */ /* 0x001fca00000000ff */
[----:B------:R0:W-:Y:S01]  /*8aa0*/  STG.E.U16 desc[UR36][R8.64], R0 ;  /* 0x0000000008007986 */ /* 0x0001e2000c101524 */
[----:B------:R-:W-:Y:S05]  /*8ab0*/  BRA `(.L_x_37797) ;  /* 0x0000000800e07947 */ /* 0x000fea0003800000 */
.L_x_37800:
        /* <DEDUP_REMOVED lines=10> */
.L_x_37803:
[----:B------:R-:W0:Y:S02]  /*8b60*/  I2F.S16 R24, R24 ;  /* 0x0000001800187306 */ /* 0x000e240000101400 */
[----:B0-----:R-:W-:-:S04]  /*8b70*/  F2FP.F16.F32.PACK_AB R3, RZ, R24 ;  /* 0x00000018ff03723e */ /* 0x001fc800000000ff */
[----:B------:R-:W-:-:S05]  /*8b80*/  PRMT R3, R3, 0x5410, RZ ;  /* 0x0000541003037816 */ /* 0x000fca00000000ff */
[----:B------:R3:W-:Y:S01]  /*8b90*/  STG.E desc[UR36][R8.64], R3 ;  /* 0x0000000308007986 */ /* 0x0007e2000c101924 */
[----:B------:R-:W-:Y:S05]  /*8ba0*/  BRA `(.L_x_37797) ;  /* 0x0000000800a47947 */ /* 0x000fea0003800000 */
.L_x_37802:
[----:B------:R-:W0:Y:S02]  /*8bb0*/  I2F.F64.S16 R24, R24 ;  /* 0x0000001800187312 */ /* 0x000e240000101c00 */
[----:B0-----:R4:W-:Y:S01]  /*8bc0*/  STG.E.64 desc[UR36][R8.64], R24 ;  /* 0x0000001808007986 */ /* 0x0019e2000c101b24 */
[----:B------:R-:W-:Y:S05]  /*8bd0*/  BRA `(.L_x_37797) ;  /* 0x0000000800987947 */ /* 0x000fea0003800000 */
.L_x_37792:
        /* <DEDUP_REMOVED lines=10> */
.L_x_37806:
[----:B------:R-:W0:Y:S01]  /*8c80*/  I2F.F64.S16 R4, R24 ;  /* 0x0000001800047312 */ /* 0x000e220000101c00 */
[----:B------:R-:W-:-:S05]  /*8c90*/  CS2R R6, SRZ ;  /* 0x0000000000067805 */ /* 0x000fca000001ff00 */
[----:B0-----:R0:W-:Y:S01]  /*8ca0*/  STG.E.128 desc[UR36][R8.64], R4 ;  /* 0x0000000408007986 */ /* 0x0011e2000c101d24 */
[----:B------:R-:W-:Y:S05]  /*8cb0*/  BRA `(.L_x_37797) ;  /* 0x0000000800607947 */ /* 0x000fea0003800000 */
.L_x_37805:
        /* <DEDUP_REMOVED lines=21> */
.L_x_37810:
[----:B------:R-:W-:Y:S05]  /*8e10*/  BSYNC B0 ;  /* 0x0000000000007941 */ /* 0x000fea0003800000 */
.L_x_37809:
[----:B------:R-:W-:-:S05]  /*8e20*/  LOP3.LUT R5, R0, R5, RZ, 0xfc, !PT ;  /* 0x0000000500057212 */ /* 0x000fca00078efcff */
[----:B------:R0:W-:Y:S01]  /*8e30*/  STG.E.U8 desc[UR36][R8.64], R5 ;  /* 0x0000000508007986 */ /* 0x0001e2000c101124 */
[----:B------:R-:W-:Y:S05]  /*8e40*/  BRA `(.L_x_37797) ;  /* 0x0000000400fc7947 */ /* 0x000fea0003800000 */
.L_x_37808:
        /* <DEDUP_REMOVED lines=13> */
.L_x_37812:
[----:B------:R-:W-:Y:S01]  /*8f20*/  IMAD.MOV.U32 R0, RZ, RZ, 0x7f ;  /* 0x0000007fff007424 */ /* 0x000fe200078e00ff */
[----:B------:R-:W-:-:S04]  /*8f30*/  ISETP.GT.U32.AND P0, PT, R3, 0x7f800000, PT ;  /* 0x7f8000000300780c */ /* 0x000fc80003f04070 */
[----:B------:R-:W-:-:S09]  /*8f40*/  SEL R0, R0, 0x7c, P0 ;  /* 0x0000007c00007807 */ /* 0x000fd20000000000 */
.L_x_37813:
[----:B------:R-:W-:Y:S05]  /*8f50*/  BSYNC B0 ;  /* 0x0000000000007941 */ /* 0x000fea0003800000 */
.L_x_37811:
[----:B------:R-:W-:-:S04]  /*8f60*/  LOP3.LUT R3, R5, 0x80000000, RZ, 0xc0, !PT ;  /* 0x8000000005037812 */ /* 0x000fc800078ec0ff */
[----:B------:R-:W-:-:S04]  /*8f70*/  SHF.R.U32.HI R3, RZ, 0x18, R3 ;  /* 0x00000018ff037819 */ /* 0x000fc80000011603 */
[----:B------:R-:W-:-:S05]  /*8f80*/  LOP3.LUT R3, R0, R3, RZ, 0xfc, !PT ;  /* 0x0000000300037212 */ /* 0x000fca00078efcff */
[----:B------:R0:W-:Y:S01]  /*8f90*/  STG.E.U8 desc[UR36][R8.64], R3 ;  /* 0x0000000308007986 */ /* 0x0001e2000c101124 */
[----:B------:R-:W-:Y:S05]  /*8fa0*/  BRA `(.L_x_37797) ;  /* 0x0000000400a47947 */ /* 0x000fea0003800000 */
.L_x_37807:
[----:B------:R-:W0:Y:S02]  /*8fb0*/  I2F.S16 R0, R24 ;  /* 0x0000001800007306 */ /* 0x000e240000101400 */
[----:B0-----:R-:W-:-:S05]  /*8fc0*/  F2FP.BF16.F32.PACK_AB R0, RZ, R0 ;  /* 0x00000000ff00723e */ /* 0x001fca00000010ff */
[----:B------:R0:W-:Y:S01]  /*8fd0*/  STG.E.U16 desc[UR36][R8.64], R0 ;  /* 0x0000000008007986 */ /* 0x0001e2000c101524 */
[----:B------:R-:W-:Y:S05]  /*8fe0*/  BRA `(.L_x_37797) ;  /* 0x0000000400947947 */ /* 0x000fea0003800000 */
.L_x_37804:
        /* <DEDUP_REMOVED lines=10> */
.L_x_37816:
        /* <DEDUP_REMOVED lines=17> */
.L_x_37819:
[----:B------:R-:W-:-:S04]  /*91a0*/  LOP3.LUT R3, R5, 0x80000000, RZ, 0xc0, !PT ;  /* 0x8000000005037812 */ /* 0x000fc800078ec0ff */
[----:B------:R-:W-:-:S04]  /*91b0*/  SHF.R.U32.HI R3, RZ, 0x18, R3 ;  /* 0x00000018ff037819 */ /* 0x000fc80000011603 */
[----:B------:R-:W-:-:S04]  /*91c0*/  LOP3.LUT R0, R0, R3, RZ, 0xfc, !PT ;  /* 0x0000000300007212 */ /* 0x000fc800078efcff */
[----:B------:R-:W-:-:S07]  /*91d0*/  PRMT R4, R0, 0x7610, R4 ;  /* 0x0000761000047816 */ /* 0x000fce0000000004 */
.L_x_37818:
[----:B------:R-:W-:Y:S05]  /*91e0*/  BSYNC B0 ;  /* 0x0000000000007941 */ /* 0x000fea0003800000 */
.L_x_37817:
[----:B------:R0:W-:Y:S01]  /*91f0*/  STG.E.U8 desc[UR36][R8.64], R4 ;  /* 0x0000000408007986 */ /* 0x0001e2000c101124 */
[----:B------:R-:W-:Y:S05]  /*9200*/  BRA `(.L_x_37797) ;  /* 0x00000004000c7947 */ /* 0x000fea0003800000 */
.L_x_37815:
        /* <DEDUP_REMOVED lines=17> */
.L_x_37822:
[----:B------:R-:W-:-:S04]  /*9320*/  LOP3.LUT R3, R5, 0x80000000, RZ, 0xc0, !PT ;  /* 0x8000000005037812 */ /* 0x000fc800078ec0ff */
[----:B------:R-:W-:-:S04]  /*9330*/  SHF.R.U32.HI R3, RZ, 0x18, R3 ;  /* 0x00000018ff037819 */ /* 0x000fc80000011603 */
[----:B------:R-:W-:-:S04]  /*9340*/  LOP3.LUT R0, R0, R3, RZ, 0xfc, !PT ;  /* 0x0000000300007212 */ /* 0x000fc800078efcff */
[----:B------:R-:W-:-:S07]  /*9350*/  PRMT R4, R0, 0x7610, R4 ;  /* 0x0000761000047816 */ /* 0x000fce0000000004 */
.L_x_37821:
[----:B------:R-:W-:Y:S05]  /*9360*/  BSYNC B0 ;  /* 0x0000000000007941 */ /* 0x000fea0003800000 */
.L_x_37820:
[----:B------:R0:W-:Y:S01]  /*9370*/  STG.E.U8 desc[UR36][R8.64], R4 ;  /* 0x0000000408007986 */ /* 0x0001e2000c101124 */
[----:B------:R-:W-:Y:S05]  /*9380*/  BRA `(.L_x_37797) ;  /* 0x0000000000ac7947 */ /* 0x000fea0003800000 */
.L_x_37814:
        /* <DEDUP_REMOVED lines=22> */
.L_x_37796:
        /* <DEDUP_REMOVED lines=16> */
.L_x_37825:
[----:B------:R-:W-:Y:S05]  /*95f0*/  BRA `(.L_x_37797) ;  /* 0x0000000000107947 */ /* 0x000fea0003800000 */
.L_x_37824:
[----:B------:R-:W-:-:S05]  /*9600*/  IMAD.MOV.U32 R25, RZ, RZ, RZ ;  /* 0x000000ffff197224 */ /* 0x000fca00078e00ff */
[----:B------:R0:W-:Y:S01]  /*9610*/  STG.E.64 desc[UR36][R8.64], R24 ;  /* 0x0000001808007986 */ /* 0x0001e2000c101b24 */
[----:B------:R-:W-:Y:S05]  /*9620*/  BRA `(.L_x_37797) ;  /* 0x0000000000047947 */ /* 0x000fea0003800000 */
.L_x_37823:
[----:B------:R0:W-:Y:S02]  /*9630*/  STG.E desc[UR36][R8.64], R24 ;  /* 0x0000001808007986 */ /* 0x0001e4000c101924 */
.L_x_37797:
        /* <DEDUP_REMOVED lines=23> */
.L_x_37829:
[----:B------:R0:W-:Y:S01]  /*97b0*/  STG.E.U8 desc[UR36][R8.64], R22 ;  /* 0x0000001608007986 */ /* 0x0001e2000c101124 */
[----:B------:R-:W-:Y:S05]  /*97c0*/  BRA `(.L_x_37831) ;  /* 0x0000000c00487947 */ /* 0x000fea0003800000 */
.L_x_37828:
        /* <DEDUP_REMOVED lines=9> */
.L_x_37833:
[----:B------:R0:W-:Y:S01]  /*9860*/  STG.E desc[UR36][R8.64], R22 ;  /* 0x0000001608007986 */ /* 0x0001e2000c101924 */
[----:B------:R-:W-:Y:S05]  /*9870*/  BRA `(.L_x_37831) ;  /* 0x0000000c001c7947 */ /* 0x000fea0003800000 */
.L_x_37832:
[----:B------:R0:W-:Y:S01]  /*9880*/  STG.E.U16 desc[UR36][R8.64], R22 ;  /* 0x0000001608007986 */ /* 0x0001e2000c101524 */
[----:B------:R-:W-:Y:S05]  /*9890*/  BRA `(.L_x_37831) ;  /* 0x0000000c00147947 */ /* 0x000fea0003800000 */
.L_x_37827:
        /* <DEDUP_REMOVED lines=9> */
.L_x_37835:
[----:B------:R-:W0:Y:S02]  /*9930*/  I2F.S16 R0, R22 ;  /* 0x0000001600007306 */ /* 0x000e240000101400 */
[----:B0-----:R-:W-:-:S05]  /*9940*/  F2FP.F16.F32.PACK_AB R0, RZ, R0 ;  /* 0x00000000ff00723e */ /* 0x001fca00000000ff */
[----:B------:R4:W-:Y:S01]  /*9950*/  STG.E.U16 desc[UR36][R8.64], R0 ;  /* 0x0000000008007986 */ /* 0x0009e2000c101524 */
[----:B------:R-:W-:Y:S05]  /*9960*/  BRA `(.L_x_37831) ;  /* 0x0000000800e07947 */ /* 0x000fea0003800000 */
.L_x_37834:
        /* <DEDUP_REMOVED lines=10> */
.L_x_37837:
[----:B------:R-:W0:Y:S02]  /*9a10*/  I2F.S16 R22, R22 ;  /* 0x0000001600167306 */ /* 0x000e240000101400 */
[----:B0-----:R-:W-:-:S04]  /*9a20*/  F2FP.F16.F32.PACK_AB R3, RZ, R22 ;  /* 0x00000016ff03723e */ /* 0x001fc800000000ff */
[----:B------:R-:W-:-:S05]  /*9a30*/  PRMT R3, R3, 0x5410, RZ ;  /* 0x0000541003037816 */ /* 0x000fca00000000ff */
[----:B------:R2:W-:Y:S01]  /*9a40*/  STG.E desc[UR36][R8.64], R3 ;  /* 0x0000000308007986 */ /* 0x0005e2000c101924 */
[----:B------:R-:W-:Y:S05]  /*9a50*/  BRA `(.L_x_37831) ;  /* 0x0000000800a47947 */ /* 0x000fea0003800000 */
.L_x_37836:
[----:B------:R-:W0:Y:S02]  /*9a60*/  I2F.F64.S16 R22, R22 ;  /* 0x0000001600167312 */ /* 0x000e240000101c00 */
[----:B0-----:R0:W-:Y:S01]  /*9a70*/  STG.E.64 desc[UR36][R8.64], R22 ;  /* 0x0000001608007986 */ /* 0x0011e2000c101b24 */
[----:B------:R-:W-:Y:S05]  /*9a80*/  BRA `(.L_x_37831) ;  /* 0x0000000800987947 */ /* 0x000fea0003800000 */
.L_x_37826:
        /* <DEDUP_REMOVED lines=10> */
.L_x_37840:
[----:B------:R-:W0:Y:S01]  /*9b30*/  I2F.F64.S16 R4, R22 ;  /* 0x0000001600047312 */ /* 0x000e220000101c00 */
[----:B------:R-:W-:-:S05]  /*9b40*/  CS2R R6, SRZ ;  /* 0x0000000000067805 */ /* 0x000fca000001ff00 */
[----:B0-----:R0:W-:Y:S01]  /*9b50*/  STG.E.128 desc[UR36][R8.64], R4 ;  /* 0x0000000408007986 */ /* 0x0011e2000c101d24 */
[----:B------:R-:W-:Y:S05]  /*9b60*/  BRA `(.L_x_37831) ;  /* 0x0000000800607947 */ /* 0x000fea0003800000 */
.L_x_37839:
        /* <DEDUP_REMOVED lines=21> */
.L_x_37844:
[----:B------:R-:W-:Y:S05]  /*9cc0*/  BSYNC B0 ;  /* 0x0000000000007941 */ /* 0x000fea0003800000 */
.L_x_37843:
[----:B------:R-:W-:-:S05]  /*9cd0*/  LOP3.LUT R5, R0, R5, RZ, 0xfc, !PT ;  /* 0x0000000500057212 */ /* 0x000fca00078efcff */
[----:B------:R0:W-:Y:S01]  /*9ce0*/  STG.E.U8 desc[UR36][R8.64], R5 ;  /* 0x0000000508007986 */ /* 0x0001e2000c101124 */
[----:B------:R-:W-:Y:S05]  /*9cf0*/  BRA `(.L_x_37831) ;  /* 0x0000000400fc7947 */ /* 0x000fea0003800000 */
.L_x_37842:
        /* <DEDUP_REMOVED lines=13> */
.L_x_37846:
[----:B------:R-:W-:Y:S01]  /*9dd0*/  IMAD.MOV.U32 R0, RZ, RZ, 0x7f ;  /* 0x0000007fff007424 */ /* 0x000fe200078e00ff */
[----:B------:R-:W-:-:S04]  /*9de0*/  ISETP.GT.U32.AND P0, PT, R3, 0x7f800000, PT ;  /* 0x7f8000000300780c */ /* 0x000fc80003f04070 */
[----:B------:R-:W-:-:S09]  /*9df0*/  SEL R0, R0, 0x7c, P0 ;  /* 0x0000007c00007807 */ /* 0x000fd20000000000 */
.L_x_37847:
[----:B------:R-:W-:Y:S05]  /*9e00*/  BSYNC B0 ;  /* 0x0000000000007941 */ /* 0x000fea0003800000 */
.L_x_37845:
[----:B------:R-:W-:-:S04]  /*9e10*/  LOP3.LUT R3, R5, 0x80000000, RZ, 0xc0, !PT ;  /* 0x8000000005037812 */ /* 0x000fc800078ec0ff */
[----:B------:R-:W-:-:S04]  /*9e20*/  SHF.R.U32.HI R3, RZ, 0x18, R3 ;  /* 0x00000018ff037819 */ /* 0x000fc80000011603 */
[----:B------:R-:W-:-:S05]  /*9e30*/  LOP3.LUT R3, R0, R3, RZ, 0xfc, !PT ;  /* 0x0000000300037212 */ /* 0x000fca00078efcff */
[----:B------:R0:W-:Y:S01]  /*9e40*/  STG.E.U8 desc[UR36][R8.64], R3 ;  /* 0x0000000308007986 */ /* 0x0001e2000c101124 */
[----:B------:R-:W-:Y:S05]  /*9e50*/  BRA `(.L_x_37831) ;  /* 0x0000000400a47947 */ /* 0x000fea0003800000 */
.L_x_37841:
[----:B------:R-:W0:Y:S02]  /*9e60*/  I2F.S16 R0, R22 ;  /* 0x0000001600007306 */ /* 0x000e240000101400 */
[----:B0-----:R-:W-:-:S05]  /*9e70*/  F2FP.BF16.F32.PACK_AB R0, RZ, R0 ;  /* 0x00000000ff00723e */ /* 0x001fca00000010ff */
[----:B------:R0:W-:Y:S01]  /*9e80*/  STG.E.U16 desc[UR36][R8.64], R0 ;  /* 0x0000000008007986 */ /* 0x0001e2000c101524 */
[----:B------:R-:W-:Y:S05]  /*9e90*/  BRA `(.L_x_37831) ;  /* 0x0000000400947947 */ /* 0x000fea0003800000 */
.L_x_37838:
        /* <DEDUP_REMOVED lines=10> */
.L_x_37850:
        /* <DEDUP_REMOVED lines=17> */
.L_x_37853:
[----:B------:R-:W-:-:S04]  /*a050*/  LOP3.LUT R3, R5, 0x80000000, RZ, 0xc0, !PT ;  /* 0x8000000005037812 */ /* 0x000fc800078ec0ff */
[----:B------:R-:W-:-:S04]  /*a060*/  SHF.R.U32.HI R3, RZ, 0x18, R3 ;  /* 0x00000018ff037819 */ /* 0x000fc80000011603 */
[----:B------:R-:W-:-:S04]  /*a070*/  LOP3.LUT R0, R0, R3, RZ, 0xfc, !PT ;  /* 0x0000000300007212 */ /* 0x000fc800078efcff */
[----:B------:R-:W-:-:S07]  /*a080*/  PRMT R4, R0, 0x7610, R4 ;  /* 0x0000761000047816 */ /* 0x000fce0000000004 */
.L_x_37852:
[----:B------:R-:W-:Y:S05]  /*a090*/  BSYNC B0 ;  /* 0x0000000000007941 */ /* 0x000fea0003800000 */
.L_x_37851:
[----:B------:R0:W-:Y:S01]  /*a0a0*/  STG.E.U8 desc[UR36][R8.64], R4 ;  /* 0x0000000408007986 */ /* 0x0001e2000c101124 */
[----:B------:R-:W-:Y:S05]  /*a0b0*/  BRA `(.L_x_37831) ;  /* 0x00000004000c7947 */ /* 0x000fea0003800000 */
.L_x_37849:
        /* <DEDUP_REMOVED lines=17> */
.L_x_37856:
[----:B------:R-:W-:-:S04]  /*a1d0*/  LOP3.LUT R3, R5, 0x80000000, RZ, 0xc0, !PT ;  /* 0x8000000005037812 */ /* 0x000fc800078ec0ff */
[----:B------:R-:W-:-:S04]  /*a1e0*/  SHF.R.U32.HI R3, RZ, 0x18, R3 ;  /* 0x00000018ff037819 */ /* 0x000fc80000011603 */
[----:B------:R-:W-:-:S04]  /*a1f0*/  LOP3.LUT R0, R0, R3, RZ, 0xfc, !PT ;  /* 0x0000000300007212 */ /* 0x000fc800078efcff */
[----:B------:R-:W-:-:S07]  /*a200*/  PRMT R4, R0, 0x7610, R4 ;  /* 0x0000761000047816 */ /* 0x000fce0000000004 */
.L_x_37855:
[----:B------:R-:W-:Y:S05]  /*a210*/  BSYNC B0 ;  /* 0x0000000000007941 */ /* 0x000fea0003800000 */
.L_x_37854:
[----:B------:R0:W-:Y:S01]  /*a220*/  STG.E.U8 desc[UR36][R8.64], R4 ;  /* 0x0000000408007986 */ /* 0x0001e2000c101124 */
[----:B------:R-:W-:Y:S05]  /*a230*/  BRA `(.L_x_37831) ;  /* 0x0000000000ac7947 */ /* 0x000fea0003800000 */
.L_x_37848:
        /* <DEDUP_REMOVED lines=22> */
.L_x_37830:
        /* <DEDUP_REMOVED lines=16> */
.L_x_37859:
[----:B------:R-:W-:Y:S05]  /*a4a0*/  BRA `(.L_x_37831) ;  /* 0x0000000000107947 */ /* 0x000fea0003800000 */
.L_x_37858:
[----:B------:R-:W-:-:S05]  /*a4b0*/  IMAD.MOV.U32 R23, RZ, RZ, RZ ;  /* 0x000000ffff177224 */ /* 0x000fca00078e00ff */
[----:B------:R0:W-:Y:S01]  /*a4c0*/  STG.E.64 desc[UR36][R8.64], R22 ;  /* 0x0000001608007986 */ /* 0x0001e2000c101b24 */
[----:B------:R-:W-:Y:S05]  /*a4d0*/  BRA `(.L_x_37831) ;  /* 0x0000000000047947 */ /* 0x000fea0003800000 */
.L_x_37857:
[----:B------:R0:W-:Y:S02]  /*a4e0*/  STG.E desc[UR36][R8.64], R22 ;  /* 0x0000001608007986 */ /* 0x0001e4000c101924 */
.L_x_37831:
[----:B------:R-:W-:-:S07]  /*a4f0*/  VIADD R27, R27, 0x80 ;  /* 0x000000801b1b7836 */ /* 0x000fce0000000000 */
.L_x_37791:
[----:B------:R-:W-:Y:S05]  /*a500*/  BSYNC B6 ;  /* 0x0000000000067941 */ /* 0x000fea0003800000 */
.L_x_37790:
        /* <DEDUP_REMOVED lines=21> */
.L_x_37863:
[----:B------:R-:W-:Y:S01]  /*a660*/  STG.E.U8 desc[UR36][R4.64], R18 ;  /* 0x0000001204007986 */ /* 0x000fe2000c101124 */
[----:B------:R-:W-:Y:S05]  /*a670*/  EXIT ;  /* 0x000000000000794d */ /* 0x000fea0003800000 */
.L_x_37862:
        /* <DEDUP_REMOVED lines=9> */
.L_x_37866:
[----:B------:R-:W-:Y:S01]  /*a710*/  STG.E desc[UR36][R4.64], R18 ;  /* 0x0000001204007986 */ /* 0x000fe2000c101924 */
[----:B------:R-:W-:Y:S05]  /*a720*/  EXIT ;  /* 0x000000000000794d */ /* 0x000fea0003800000 */
.L_x_37865:
[----:B------:R-:W-:Y:S01]  /*a730*/  STG.E.U16 desc[UR36][R4.64], R18 ;  /* 0x0000001204007986 */ /* 0x000fe2000c101524 */
[----:B------:R-:W-:Y:S05]  /*a740*/  EXIT ;  /* 0x000000000000794d */ /* 0x000fea0003800000 */
.L_x_37861:
        /* <DEDUP_REMOVED lines=9> */
.L_x_37868:
[----:B------:R-:W0:Y:S02]  /*a7e0*/  I2F.S16 R0, R18 ;  /* 0x0000001200007306 */ /* 0x000e240000101400 */
[----:B0-----:R-:W-:-:S05]  /*a7f0*/  F2FP.F16.F32.PACK_AB R0, RZ, R0 ;  /* 0x00000000ff00723e */ /* 0x001fca00000000ff */
[----:B------:R-:W-:Y:S01]  /*a800*/  STG.E.U16 desc[UR36][R4.64], R0 ;  /* 0x0000000004007986 */ /* 0x000fe2000c101524 */
[----:B------:R-:W-:Y:S05]  /*a810*/  EXIT ;  /* 0x000000000000794d */ /* 0x000fea0003800000 */
.L_x_37867:
        /* <DEDUP_REMOVED lines=10> */
.L_x_37870:
[----:B------:R-:W0:Y:S02]  /*a8c0*/  I2F.S16 R18, R18 ;  /* 0x0000001200127306 */ /* 0x000e240000101400 */
[----:B0-----:R-:W-:-:S04]  /*a8d0*/  F2FP.F16.F32.PACK_AB R3, RZ, R18 ;  /* 0x00000012ff03723e */ /* 0x001fc800000000ff */
[----:B------:R-:W-:-:S05]  /*a8e0*/  PRMT R3, R3, 0x5410, RZ ;  /* 0x0000541003037816 */ /* 0x000fca00000000ff */
[----:B------:R-:W-:Y:S01]  /*a8f0*/  STG.E desc[UR36][R4.64], R3 ;  /* 0x0000000304007986 */ /* 0x000fe2000c101924 */
[----:B------:R-:W-:Y:S05]  /*a900*/  EXIT ;  /* 0x000000000000794d */ /* 0x000fea0003800000 */
.L_x_37869:
[----:B------:R-:W0:Y:S02]  /*a910*/  I2F.F64.S16 R18, R18 ;  /* 0x0000001200127312 */ /* 0x000e240000101c00 */
[----:B0-----:R-:W-:Y:S01]  /*a920*/  STG.E.64 desc[UR36][R4.64], R18 ;  /* 0x0000001204007986 */ /* 0x001fe2000c101b24 */
[----:B------:R-:W-:Y:S05]  /*a930*/  EXIT ;  /* 0x000000000000794d */ /* 0x000fea0003800000 */
.L_x_37860:
        /* <DEDUP_REMOVED lines=10> */
.L_x_37873:
[----:B------:R-:W0:Y:S01]  /*a9e0*/  I2F.F64.S16 R8, R18 ;  /* 0x0000001200087312 */ /* 0x000e220000101c00 */
[----:B------:R-:W-:-:S05]  /*a9f0*/  CS2R R10, SRZ ;  /* 0x00000000000a7805 */ /* 0x000fca000001ff00 */
[----:B0-----:R-:W-:Y:S01]  /*aa00*/  STG.E.128 desc[UR36][R4.64], R8 ;  /* 0x0000000804007986 */ /* 0x001fe2000c101d24 */
[----:B------:R-:W-:Y:S05]  /*aa10*/  EXIT ;  /* 0x000000000000794d */ /* 0x000fea0003800000 */
.L_x_37872:
        /* <DEDUP_REMOVED lines=21> */
.L_x_37877:
[----:B------:R-:W-:Y:S05]  /*ab70*/  BSYNC B0 ;  /* 0x0000000000007941 */ /* 0x000fea0003800000 */
.L_x_37876:
[----:B------:R-:W-:-:S05]  /*ab80*/  LOP3.LUT R3, R0, R3, RZ, 0xfc, !PT ;  /* 0x0000000300037212 */ /* 0x000fca00078efcff */
[----:B------:R-:W-:Y:S01]  /*ab90*/  STG.E.U8 desc[UR36][R4.64], R3 ;  /* 0x0000000304007986 */ /* 0x000fe2000c101124 */
[----:B------:R-:W-:Y:S05]  /*aba0*/  EXIT ;  /* 0x000000000000794d */ /* 0x000fea0003800000 */
.L_x_37875:
        /* <DEDUP_REMOVED lines=13> */
.L_x_37879:
[----:B------:R-:W-:Y:S01]  /*ac80*/  IMAD.MOV.U32 R0, RZ, RZ, 0x7f ;  /* 0x0000007fff007424 */ /* 0x000fe200078e00ff */
[----:B------:R-:W-:-:S04]  /*ac90*/  ISETP.GT.U32.AND P0, PT, R2, 0x7f800000, PT ;  /* 0x7f8000000200780c */ /* 0x000fc80003f04070 */
[----:B------:R-:W-:-:S09]  /*aca0*/  SEL R0, R0, 0x7c, P0 ;  /* 0x0000007c00007807 */ /* 0x000fd20000000000 */
.L_x_37880:
[----:B------:R-:W-:Y:S05]  /*acb0*/  BSYNC B0 ;  /* 0x0000000000007941 */ /* 0x000fea0003800000 */
.L_x_37878:
[----:B------:R-:W-:-:S04]  /*acc0*/  LOP3.LUT R2, R3, 0x80000000, RZ, 0xc0, !PT ;  /* 0x8000000003027812 */ /* 0x000fc800078ec0ff */
[----:B------:R-:W-:-:S04]  /*acd0*/  SHF.R.U32.HI R3, RZ, 0x18, R2 ;  /* 0x00000018ff037819 */ /* 0x000fc80000011602 */
[----:B------:R-:W-:-:S05]  /*ace0*/  LOP3.LUT R3, R0, R3, RZ, 0xfc, !PT ;  /* 0x0000000300037212 */ /* 0x000fca00078efcff */
[----:B------:R-:W-:Y:S01]  /*acf0*/  STG.E.U8 desc[UR36][R4.64], R3 ;  /* 0x0000000304007986 */ /* 0x000fe2000c101124 */
[----:B------:R-:W-:Y:S05]  /*ad00*/  EXIT ;  /* 0x000000000000794d */ /* 0x000fea0003800000 */
.L_x_37874:
[----:B------:R-:W0:Y:S02]  /*ad10*/  I2F.S16 R0, R18 ;  /* 0x0000001200007306 */ /* 0x000e240000101400 */
[----:B0-----:R-:W-:-:S05]  /*ad20*/  F2FP.BF16.F32.PACK_AB R0, RZ, R0 ;  /* 0x00000000ff00723e */ /* 0x001fca00000010ff */
[----:B------:R-:W-:Y:S01]  /*ad30*/  STG.E.U16 desc[UR36][R4.64], R0 ;  /* 0x0000000004007986 */ /* 0x000fe2000c101524 */
[----:B------:R-:W-:Y:S05]  /*ad40*/  EXIT ;  /* 0x000000000000794d */ /* 0x000fea0003800000 */
.L_x_37871:
        /* <DEDUP_REMOVED lines=10> */
.L_x_37883:
        /* <DEDUP_REMOVED lines=17> */
.L_x_37886:
[----:B------:R-:W-:-:S04]  /*af00*/  LOP3.LUT R2, R7, 0x80000000, RZ, 0xc0, !PT ;  /* 0x8000000007027812 */ /* 0x000fc800078ec0ff */
[----:B------:R-:W-:-:S04]  /*af10*/  SHF.R.U32.HI R3, RZ, 0x18, R2 ;  /* 0x00000018ff037819 */ /* 0x000fc80000011602 */
[----:B------:R-:W-:-:S04]  /*af20*/  LOP3.LUT R0, R0, R3, RZ, 0xfc, !PT ;  /* 0x0000000300007212 */ /* 0x000fc800078efcff */
[----:B------:R-:W-:-:S07]  /*af30*/  PRMT R2, R0, 0x7610, R2 ;  /* 0x0000761000027816 */ /* 0x000fce0000000002 */
.L_x_37885:
[----:B------:R-:W-:Y:S05]  /*af40*/  BSYNC B0 ;  /* 0x0000000000007941 */ /* 0x000fea0003800000 */
.L_x_37884:
[----:B------:R-:W-:Y:S01]  /*af50*/  STG.E.U8 desc[UR36][R4.64], R2 ;  /* 0x0000000204007986 */ /* 0x000fe2000c101124 */
[----:B------:R-:W-:Y:S05]  /*af60*/  EXIT ;  /* 0x000000000000794d */ /* 0x000fea0003800000 */
.L_x_37882:
        /* <DEDUP_REMOVED lines=17> */
.L_x_37889:
[----:B------:R-:W-:-:S04]  /*b080*/  LOP3.LUT R2, R7, 0x80000000, RZ, 0xc0, !PT ;  /* 0x8000000007027812 */ /* 0x000fc800078ec0ff */
[----:B------:R-:W-:-:S04]  /*b090*/  SHF.R.U32.HI R3, RZ, 0x18, R2 ;  /* 0x00000018ff037819 */ /* 0x000fc80000011602 */
[----:B------:R-:W-:-:S04]  /*b0a0*/  LOP3.LUT R0, R0, R3, RZ, 0xfc, !PT ;  /* 0x0000000300007212 */ /* 0x000fc800078efcff */
[----:B------:R-:W-:-:S07]  /*b0b0*/  PRMT R2, R0, 0x7610, R2 ;  /* 0x0000761000027816 */ /* 0x000fce0000000002 */
.L_x_37888:
[----:B------:R-:W-:Y:S05]  /*b0c0*/  BSYNC B0 ;  /* 0x0000000000007941 */ /* 0x000fea0003800000 */
.L_x_37887:
[----:B------:R-:W-:Y:S01]  /*b0d0*/  STG.E.U8 desc[UR36][R4.64], R2 ;  /* 0x0000000204007986 */ /* 0x000fe2000c101124 */
[----:B------:R-:W-:Y:S05]  /*b0e0*/  EXIT ;  /* 0x000000000000794d */ /* 0x000fea0003800000 */
.L_x_37881:
        /* <DEDUP_REMOVED lines=22> */
.L_x_37864:
        /* <DEDUP_REMOVED lines=16> */
.L_x_37892:
[----:B------:R-:W-:Y:S05]  /*b350*/  EXIT ;  /* 0x000000000000794d */ /* 0x000fea0003800000 */
.L_x_37891:
[----:B------:R-:W-:-:S05]  /*b360*/  IMAD.MOV.U32 R19, RZ, RZ, RZ ;  /* 0x000000ffff137224 */ /* 0x000fca00078e00ff */
[----:B------:R-:W-:Y:S01]  /*b370*/  STG.E.64 desc[UR36][R4.64], R18 ;  /* 0x0000001204007986 */ /* 0x000fe2000c101b24 */
[----:B------:R-:W-:Y:S05]  /*b380*/  EXIT ;  /* 0x000000000000794d */ /* 0x000fea0003800000 */
.L_x_37890:
[----:B------:R-:W-:Y:S01]  /*b390*/  STG.E desc[UR36][R4.64], R18 ;  /* 0x0000001204007986 */ /* 0x000fe2000c101924 */
[----:B------:R-:W-:Y:S05]  /*b3a0*/  EXIT ;  /* 0x000000000000794d */ /* 0x000fea0003800000 */
.L_x_37893:
        /* <DEDUP_REMOVED lines=13> */
.L_x_44107:


//--------------------- .text._ZN2at6native18elementwise_kernelILi128ELi4EZNS0_22gpu_kernel_impl_nocastINS0_13BinaryFunctorIssbZZZNS0_23logical_and_kernel_cudaERNS_14TensorIteratorEENKUlvE0_clEvENKUlvE3_clEvEUlssE_EEEEvRNS_18TensorIteratorBaseERKT_EUliE_EEviT1_ --------------------------
	.section	.text._ZN2at6native18elementwise_kernelILi128ELi4EZNS0_22gpu_kernel_impl_nocastINS0_13BinaryFunctorIssbZZZNS0_23logical_and_kernel_cudaERNS_14TensorIteratorEENKUlvE0_clEvENKUlvE3_clEvEUlssE_EEEEvRNS_18TensorIteratorBaseERKT_EUliE_EEviT1_,"ax",@progbits
	.align	128
        .global         _ZN2at6native18elementwise_kernelILi128ELi4EZNS0_22gpu_kernel_impl_nocastINS0_13BinaryFunctorIssbZZZNS0_23logical_and_kernel_cudaERNS_14TensorIteratorEENKUlvE0_clEvENKUlvE3_clEvEUlssE_EEEEvRNS_18TensorIteratorBaseERKT_EUliE_EEviT1_
        .type           _ZN2at6native18elementwise_kernelILi128ELi4EZNS0_22gpu_kernel_impl_nocastINS0_13BinaryFunctorIssbZZZNS0_23logical_and_kernel_cudaERNS_14TensorIteratorEENKUlvE0_clEvENKUlvE3_clEvEUlssE_EEEEvRNS_18TensorIteratorBaseERKT_EUliE_EEviT1_,@function
        .size           _ZN2at6native18elementwise_kernelILi128ELi4EZNS0_22gpu_kernel_impl_nocastINS0_13BinaryFunctorIssbZZZNS0_23logical_and_kernel_cudaERNS_14TensorIteratorEENKUlvE0_clEvENKUlvE3_clEvEUlssE_EEEEvRNS_18TensorIteratorBaseERKT_EUliE_EEviT1_,(.L_x_44108 - _ZN2at6native18elementwise_kernelILi128ELi4EZNS0_22gpu_kernel_impl_nocastINS0_13BinaryFunctorIssbZZZNS0_23logical_and_kernel_cudaERNS_14TensorIteratorEENKUlvE0_clEvENKUlvE3_clEvEUlssE_EEEEvRNS_18TensorIteratorBaseERKT_EUliE_EEviT1_)
        .other          _ZN2at6native18elementwise_kernelILi128ELi4EZNS0_22gpu_kernel_impl_nocastINS0_13BinaryFunctorIssbZZZNS0_23logical_and_kernel_cudaERNS_14TensorIteratorEENKUlvE0_clEvENKUlvE3_clEvEUlssE_EEEEvRNS_18TensorIteratorBaseERKT_EUliE_EEviT1_,@"STO_CUDA_ENTRY STV_DEFAULT"
_ZN2at6native18elementwise_kernelILi128ELi4EZNS0_22gpu_kernel_impl_nocastINS0_13BinaryFunctorIssbZZZNS0_23logical_and_kernel_cudaERNS_14TensorIteratorEENKUlvE0_clEvENKUlvE3_clEvEUlssE_EEEEvRNS_18TensorIteratorBaseERKT_EUliE_EEviT1_:
.text._ZN2at6native18elementwise_kernelILi128ELi4EZNS0_22gpu_kernel_impl_nocastINS0_13BinaryFunctorIssbZZZNS0_23logical_and_kernel_cudaERNS_14TensorIteratorEENKUlvE0_clEvENKUlvE3_clEvEUlssE_EEEEvRNS_18TensorIteratorBaseERKT_EUliE_EEviT1_:
        /* <DEDUP_REMOVED lines=363> */
.L_x_37896:
        /* <DEDUP_REMOVED lines=13> */
[----:B---3--:R-:W-:-:S04]  /*1780*/  ISETP.NE.AND P0, PT, R6, RZ, P0 ;  /* 0x000000ff0600720c */ /* 0x008fc80000705270 */
[----:B------:R-:W-:-:S05]  /*1790*/  SEL R11, RZ, 0x1, !P0 ;  /* 0x00000001ff0b7807 */ /* 0x000fca0004000000 */
[----:B------:R0:W-:Y:S04]  /*17a0*/  STG.E.U8 desc[UR4][R4.64], R11 ;  /* 0x0000000b04007986 */ /* 0x0001e8000c101104 */
.L_x_37895:
[----:B------:R-:W-:Y:S05]  /*17b0*/  BSYNC B0 ;  /* 0x0000000000007941 */ /* 0x000fea0003800000 */
.L_x_37894:
        /* <DEDUP_REMOVED lines=356> */
.L_x_37899:
        /* <DEDUP_REMOVED lines=371> */
.L_x_37900:
        /* <DEDUP_REMOVED lines=16> */
.L_x_37898:
[----:B------:R-:W-:Y:S05]  /*4630*/  BSYNC B0 ;  /* 0x0000000000007941 */ /* 0x000fea0003800000 */
.L_x_37897:
        /* <DEDUP_REMOVED lines=355> */
.L_x_37901:
        /* <DEDUP_REMOVED lines=12> */
[----:B---3--:R-:W-:-:S04]  /*5d30*/  ISETP.NE.AND P0, PT, R2, RZ, P0 ;  /* 0x000000ff0200720c */ /* 0x008fc80000705270 */
[----:B------:R-:W-:-:S05]  /*5d40*/  SEL R9, RZ, 0x1, !P0 ;  /* 0x00000001ff097807 */ /* 0x000fca0004000000 */
[----:B------:R-:W-:Y:S01]  /*5d50*/  STG.E.U8 desc[UR4][R4.64], R9 ;  /* 0x0000000904007986 */ /* 0x000fe2000c101104 */
[----:B------:R-:W-:Y:S05]  /*5d60*/  EXIT ;  /* 0x000000000000794d */ /* 0x000fea0003800000 */
.L_x_37902:
        /* <DEDUP_REMOVED lines=9> */
.L_x_44108:


//--------------------- .text._ZN2at6native27unrolled_elementwise_kernelINS0_13BinaryFunctorIssbZZZNS0_23logical_and_kernel_cudaERNS_14TensorIteratorEENKUlvE0_clEvENKUlvE3_clEvEUlssE_EESt5arrayIPcLm3EELi4E23TrivialOffsetCalculatorILi2EjESC_ILi1EjENS0_6memory15LoadWithoutCastENSF_16StoreWithoutCastEEEviT_T0_T2_T3_T4_T5_ --------------------------
	.section	.text._ZN2at6native27unrolled_elementwise_kernelINS0_13BinaryFunctorIssbZZZNS0_23logical_and_kernel_cudaERNS_14TensorIteratorEENKUlvE0_clEvENKUlvE3_clEvEUlssE_EESt5arrayIPcLm3EELi4E23TrivialOffsetCalculatorILi2EjESC_ILi1EjENS0_6memory15LoadWithoutCastENSF_16StoreWithoutCastEEEviT_T0_T2_T3_T4_T5_,"ax",@progbits
	.align	128
        .global         _ZN2at6native27unrolled_elementwise_kernelINS0_13BinaryFunctorIssbZZZNS0_23logical_and_kernel_cudaERNS_14TensorIteratorEENKUlvE0_clEvENKUlvE3_clEvEUlssE_EESt5arrayIPcLm3EELi4E23TrivialOffsetCalculatorILi2EjESC_ILi1EjENS0_6memory15LoadWithoutCastENSF_16StoreWithoutCastEEEviT_T0_T2_T3_T4_T5_
        .type           _ZN2at6native27unrolled_elementwise_kernelINS0_13BinaryFunctorIssbZZZNS0_23logical_and_kernel_cudaERNS_14TensorIteratorEENKUlvE0_clEvENKUlvE3_clEvEUlssE_EESt5arrayIPcLm3EELi4E23TrivialOffsetCalculatorILi2EjESC_ILi1EjENS0_6memory15LoadWithoutCastENSF_16StoreWithoutCastEEEviT_T0_T2_T3_T4_T5_,@function
        .size           _ZN2at6native27unrolled_elementwise_kernelINS0_13BinaryFunctorIssbZZZNS0_23logical_and_kernel_cudaERNS_14TensorIteratorEENKUlvE0_clEvENKUlvE3_clEvEUlssE_EESt5arrayIPcLm3EELi4E23TrivialOffsetCalculatorILi2EjESC_ILi1EjENS0_6memory15LoadWithoutCastENSF_16StoreWithoutCastEEEviT_T0_T2_T3_T4_T5_,(.L_x_44109 - _ZN2at6native27unrolled_elementwise_kernelINS0_13BinaryFunctorIssbZZZNS0_23logical_and_kernel_cudaERNS_14TensorIteratorEENKUlvE0_clEvENKUlvE3_clEvEUlssE_EESt5arrayIPcLm3EELi4E23TrivialOffsetCalculatorILi2EjESC_ILi1EjENS0_6memory15LoadWithoutCastENSF_16StoreWithoutCastEEEviT_T0_T2_T3_T4_T5_)
        .other          _ZN2at6native27unrolled_elementwise_kernelINS0_13BinaryFunctorIssbZZZNS0_23logical_and_kernel_cudaERNS_14TensorIteratorEENKUlvE0_clEvENKUlvE3_clEvEUlssE_EESt5arrayIPcLm3EELi4E23TrivialOffsetCalculatorILi2EjESC_ILi1EjENS0_6memory15LoadWithoutCastENSF_16StoreWithoutCastEEEviT_T0_T2_T3_T4_T5_,@"STO_CUDA_ENTRY STV_DEFAULT"
_ZN2at6native27unrolled_elementwise_kernelINS0_13BinaryFunctorIssbZZZNS0_23logical_and_kernel_cudaERNS_14TensorIteratorEENKUlvE0_clEvENKUlvE3_clEvEUlssE_EESt5arrayIPcLm3EELi4E23TrivialOffsetCalculatorILi2EjESC_ILi1EjENS0_6memory15LoadWithoutCastENSF_16StoreWithoutCastEEEviT_T0_T2_T3_T4_T5_:
.text._ZN2at6native27unrolled_elementwise_kernelINS0_13BinaryFunctorIssbZZZNS0_23logical_and_kernel_cudaERNS_14TensorIteratorEENKUlvE0_clEvENKUlvE3_clEvEUlssE_EESt5arrayIPcLm3EELi4E23TrivialOffsetCalculatorILi2EjESC_ILi1EjENS0_6memory15LoadWithoutCastENSF_16StoreWithoutCastEEEviT_T0_T2_T3_T4_T5_:
        /* <DEDUP_REMOVED lines=60> */
[----:B------:R-:W-:Y:S02]  /*03c0*/  ISETP.NE.AND P2, PT, R8, RZ, P2 ;  /* 0x000000ff0800720c */ /* 0x000fe40001745270 */
        /* <DEDUP_REMOVED lines=27> */
.L_x_37904:
[----:B------:R-:W-:Y:S05]  /*0580*/  BSYNC B0 ;  /* 0x0000000000007941 */ /* 0x000fea0003800000 */
.L_x_37903:
        /* <DEDUP_REMOVED lines=12> */
.L_x_37905:
        /* <DEDUP_REMOVED lines=11> */
.L_x_44109:


//--------------------- .text._ZN2at6native29vectorized_elementwise_kernelILi2ENS0_13BinaryFunctorIssbZZZNS0_23logical_and_kernel_cudaERNS_14TensorIteratorEENKUlvE0_clEvENKUlvE3_clEvEUlssE_EESt5arrayIPcLm3EEEEviT0_T1_ --------------------------
	.section	.text._ZN2at6native29vectorized_elementwise_kernelILi2ENS0_13BinaryFunctorIssbZZZNS0_23logical_and_kernel_cudaERNS_14TensorIteratorEENKUlvE0_clEvENKUlvE3_clEvEUlssE_EESt5arrayIPcLm3EEEEviT0_T1_,"ax",@progbits
	.align	128
        .global         _ZN2at6native29vectorized_elementwise_kernelILi2ENS0_13BinaryFunctorIssbZZZNS0_23logical_and_kernel_cudaERNS_14TensorIteratorEENKUlvE0_clEvENKUlvE3_clEvEUlssE_EESt5arrayIPcLm3EEEEviT0_T1_
        .type           _ZN2at6native29vectorized_elementwise_kernelILi2ENS0_13BinaryFunctorIssbZZZNS0_23logical_and_kernel_cudaERNS_14TensorIteratorEENKUlvE0_clEvENKUlvE3_clEvEUlssE_EESt5arrayIPcLm3EEEEviT0_T1_,@function
        .size           _ZN2at6native29vectorized_elementwise_kernelILi2ENS0_13BinaryFunctorIssbZZZNS0_23logical_and_kernel_cudaERNS_14TensorIteratorEENKUlvE0_clEvENKUlvE3_clEvEUlssE_EESt5arrayIPcLm3EEEEviT0_T1_,(.L_x_44110 - _ZN2at6native29vectorized_elementwise_kernelILi2ENS0_13BinaryFunctorIssbZZZNS0_23logical_and_kernel_cudaERNS_14TensorIteratorEENKUlvE0_clEvENKUlvE3_clEvEUlssE_EESt5arrayIPcLm3EEEEviT0_T1_)
        .other          _ZN2at6native29vectorized_elementwise_kernelILi2ENS0_13BinaryFunctorIssbZZZNS0_23logical_and_kernel_cudaERNS_14TensorIteratorEENKUlvE0_clEvENKUlvE3_clEvEUlssE_EESt5arrayIPcLm3EEEEviT0_T1_,@"STO_CUDA_ENTRY STV_DEFAULT"
_ZN2at6native29vectorized_elementwise_kernelILi2ENS0_13BinaryFunctorIssbZZZNS0_23logical_and_kernel_cudaERNS_14TensorIteratorEENKUlvE0_clEvENKUlvE3_clEvEUlssE_EESt5arrayIPcLm3EEEEviT0_T1_:
.text._ZN2at6native29vectorized_elementwise_kernelILi2ENS0_13BinaryFunctorIssbZZZNS0_23logical_and_kernel_cudaERNS_14TensorIteratorEENKUlvE0_clEvENKUlvE3_clEvEUlssE_EESt5arrayIPcLm3EEEEviT0_T1_:
        /* <DEDUP_REMOVED lines=38> */
[----:B------:R-:W-:Y:S02]  /*0260*/  ISETP.NE.AND P5, PT, R10, RZ, P5 ;  /* 0x000000ff0a00720c */ /* 0x000fe40002fa5270 */
[C---:B----4-:R-:W-:Y:S02]  /*0270*/  PRMT R10, R8.reuse, 0x9910, RZ ;  /* 0x00009910080a7816 */ /* 0x050fe400000000ff */
[----:B------:R-:W-:Y:S01]  /*0280*/  PRMT R11, R8, 0xbb32, RZ ;  /* 0x0000bb32080b7816 */ /* 0x000fe200000000ff */
[----:B------:R-:W-:Y:S01]  /*0290*/  IMAD.MOV.U32 R12, RZ, RZ, R16 ;  /* 0x000000ffff0c7224 */ /* 0x000fe200078e0010 */
[----:B------:R-:W-:Y:S01]  /*02a0*/  ISETP.NE.AND P2, PT, R9, RZ, PT ;  /* 0x000000ff0900720c */ /* 0x000fe20003f45270 */
[----:B------:R-:W-:-:S02]  /*02b0*/  IMAD.MOV.U32 R8, RZ, RZ, R10 ;  /* 0x000000ffff087224 */ /* 0x000fc400078e000a */
[----:B------:R-:W-:Y:S01]  /*02c0*/  IMAD.MOV.U32 R9, RZ, RZ, R11 ;  /* 0x000000ffff097224 */ /* 0x000fe200078e000b */
[----:B------:R-:W-:Y:S02]  /*02d0*/  ISETP.NE.AND P0, PT, R12, RZ, PT ;  /* 0x000000ff0c00720c */ /* 0x000fe40003f05270 */
[----:B------:R-:W-:Y:S02]  /*02e0*/  ISETP.NE.AND P1, PT, R8, RZ, P1 ;  /* 0x000000ff0800720c */ /* 0x000fe40000f25270 */
[----:B------:R-:W-:Y:S02]  /*02f0*/  ISETP.NE.AND P2, PT, R9, RZ, P2 ;  /* 0x000000ff0900720c */ /* 0x000fe40001745270 */
[C---:B------:R-:W-:Y:S02]  /*0300*/  PRMT R8, R7.reuse, 0x9910, RZ ;  /* 0x0000991007087816 */ /* 0x040fe400000000ff */
[----:B------:R-:W-:Y:S02]  /*0310*/  PRMT R9, R7, 0xbb32, RZ ;  /* 0x0000bb3207097816 */ /* 0x000fe400000000ff */
[----:B------:R-:W-:Y:S01]  /*0320*/  ISETP.NE.AND P0, PT, R5, RZ, P0 ;  /* 0x000000ff0500720c */ /* 0x000fe20000705270 */
        /* <DEDUP_REMOVED lines=17> */
[----:B------:R-:W-:-:S02]  /*0440*/  ISETP.NE.AND P6, PT, R0, RZ, P6 ;  /* 0x000000ff0000720c */ /* 0x000fc400037c5270 */
[----:B------:R-:W-:Y:S02]  /*0450*/  ISETP.NE.AND P3, PT, R4, RZ, P3 ;  /* 0x000000ff0400720c */ /* 0x000fe40001f65270 */
[----:B------:R-:W-:Y:S02]  /*0460*/  ISETP.NE.AND P4, PT, R6, RZ, P4 ;  /* 0x000000ff0600720c */ /* 0x000fe40002785270 */
[----:B------:R-:W-:Y:S02]  /*0470*/  ISETP.NE.AND P5, PT, R7, RZ, P5 ;  /* 0x000000ff0700720c */ /* 0x000fe40002fa5270 */
        /* <DEDUP_REMOVED lines=16> */
.L_x_37906:
        /* <DEDUP_REMOVED lines=101> */
[----:B------:R-:W-:Y:S02]  /*0bd0*/  ISETP.NE.AND P0, PT, R4, RZ, P0 ;  /* 0x000000ff0400720c */ /* 0x000fe40000705270 */
        /* <DEDUP_REMOVED lines=9> */
[----:B------:R-:W-:Y:S02]  /*0c70*/  ISETP.NE.AND P2, PT, R6, RZ, P2 ;  /* 0x000000ff0600720c */ /* 0x000fe40001745270 */
[----:B------:R-:W-:Y:S02]  /*0c80*/  PRMT R6, R9, 0x9910, RZ ;  /* 0x0000991009067816 */ /* 0x000fe400000000ff */
[----:B----4-:R-:W-:-:S05]  /*0c90*/  PRMT R8, R8, 0x9910, RZ ;  /* 0x0000991008087816 */ /* 0x010fca00000000ff */
[----:B------:R-:W-:Y:S01]  /*0ca0*/  IMAD.MOV.U32 R4, RZ, RZ, R8 ;  /* 0x000000ffff047224 */ /* 0x000fe200078e0008 */
[----:B------:R-:W-:-:S04]  /*0cb0*/  PRMT R22, R22, 0x9910, RZ ;  /* 0x0000991016167816 */ /* 0x000fc800000000ff */
[----:B------:R-:W-:Y:S01]  /*0cc0*/  ISETP.NE.AND P5, PT, R4, RZ, P5 ;  /* 0x000000ff0400720c */ /* 0x000fe20002fa5270 */
[----:B------:R-:W-:-:S03]  /*0cd0*/  IMAD.MOV.U32 R4, RZ, RZ, R22 ;  /* 0x000000ffff047224 */ /* 0x000fc600078e0016 */
[----:B------:R-:W-:Y:S02]  /*0ce0*/  SEL R9, RZ, 0x1, !P5 ;  /* 0x00000001ff097807 */ /* 0x000fe40006800000 */
[----:B------:R-:W-:Y:S02]  /*0cf0*/  PRMT R23, R23, 0x9910, RZ ;  /* 0x0000991017177816 */ /* 0x000fe400000000ff */
[----:B------:R-:W-:Y:S02]  /*0d00*/  @!P6 SEL R5, RZ, 0x1, !P0 ;  /* 0x00000001ff05e807 */ /* 0x000fe40004000000 */
[----:B------:R-:W-:Y:S01]  /*0d10*/  ISETP.NE.AND P3, PT, R4, RZ, PT ;  /* 0x000000ff0400720c */ /* 0x000fe20003f65270 */
[----:B------:R-:W-:Y:S01]  /*0d20*/  IMAD.MOV.U32 R4, RZ, RZ, R23 ;  /* 0x000000ffff047224 */ /* 0x000fe200078e0017 */
[----:B------:R-:W-:Y:S01]  /*0d30*/  ISETP.NE.AND P1, PT, R6, RZ, P1 ;  /* 0x000000ff0600720c */ /* 0x000fe20000f25270 */
        /* <DEDUP_REMOVED lines=13> */
[----:B------:R-:W-:Y:S02]  /*0e10*/  ISETP.NE.AND P3, PT, R0, RZ, P3 ;  /* 0x000000ff0000720c */ /* 0x000fe40001f65270 */
[----:B------:R-:W-:Y:S02]  /*0e20*/  ISETP.NE.AND P0, PT, R4, RZ, P0 ;  /* 0x000000ff0400720c */ /* 0x000fe40000705270 */
[----:B------:R-:W-:Y:S02]  /*0e30*/  ISETP.NE.AND P2, PT, R5, RZ, P2 ;  /* 0x000000ff0500720c */ /* 0x000fe40001745270 */
        /* <DEDUP_REMOVED lines=19> */
.L_x_37909:
        /* <DEDUP_REMOVED lines=8> */
.L_x_37910:
        /* <DEDUP_REMOVED lines=8> */
.L_x_37911:
        /* <DEDUP_REMOVED lines=9> */
.L_x_37912:
[----:B------:R-:W-:Y:S05]  /*1100*/  BSYNC B1 ;  /* 0x0000000000017941 */ /* 0x000fea0003800000 */
.L_x_37908:
[----:B------:R-:W-:-:S13]  /*1110*/  ISETP.GE.AND P0, PT, R14, R3, PT ;  /* 0x000000030e00720c */ /* 0x000fda0003f06270 */
[----:B0-----:R-:W0:Y:S01]  /*1120*/  @!P0 LDC.64 R6, c[0x0][0x218] ;  /* 0x00008600ff068b82 */ /* 0x001e220000000a00 */
[----:B-12---:R-:W-:Y:S02]  /*1130*/  @!P0 IMAD.IADD R5, R2, 0x1, R14 ;  /* 0x0000000102058824 */ /* 0x006fe400078e020e */
[----:B------:R-:W-:-:S03]  /*1140*/  @!P0 VIADD R14, R14, 0x80 ;  /* 0x000000800e0e8836 */ /* 0x000fc60000000000 */
[----:B0-----:R-:W-:-:S05]  /*1150*/  @!P0 IADD3 R4, P1, R5, R6, RZ ;  /* 0x0000000605048210 */ /* 0x001fca0007f3e0ff */
[----:B------:R-:W-:-:S05]  /*1160*/  @!P0 IMAD.X R5, RZ, RZ, R7, P1 ;  /* 0x000000ffff058224 */ /* 0x000fca00008e0607 */
[----:B------:R2:W-:Y:S03]  /*1170*/  @!P0 STG.E.U8 desc[UR4][R4.64], R17 ;  /* 0x0000001104008986 */ /* 0x0005e6000c101104 */
.L_x_37913:
[----:B------:R-:W-:Y:S05]  /*1180*/  BSYNC B0 ;  /* 0x0000000000007941 */ /* 0x000fea0003800000 */
.L_x_37907:
        /* <DEDUP_REMOVED lines=10> */
.L_x_37914:
        /* <DEDUP_REMOVED lines=13> */
.L_x_44110:


//--------------------- .text._ZN2at6native29vectorized_elementwise_kernelILi4ENS0_13BinaryFunctorIssbZZZNS0_23logical_and_kernel_cudaERNS_14TensorIteratorEENKUlvE0_clEvENKUlvE3_clEvEUlssE_EESt5arrayIPcLm3EEEEviT0_T1_ --------------------------
	.section	.text._ZN2at6native29vectorized_elementwise_kernelILi4ENS0_13BinaryFunctorIssbZZZNS0_23logical_and_kernel_cudaERNS_14TensorIteratorEENKUlvE0_clEvENKUlvE3_clEvEUlssE_EESt5arrayIPcLm3EEEEviT0_T1_,"ax",@progbits
	.align	128
        .global         _ZN2at6native29vectorized_elementwise_kernelILi4ENS0_13BinaryFunctorIssbZZZNS0_23logical_and_kernel_cudaERNS_14TensorIteratorEENKUlvE0_clEvENKUlvE3_clEvEUlssE_EESt5arrayIPcLm3EEEEviT0_T1_
        .type           _ZN2at6native29vectorized_elementwise_kernelILi4ENS0_13BinaryFunctorIssbZZZNS0_23logical_and_kernel_cudaERNS_14TensorIteratorEENKUlvE0_clEvENKUlvE3_clEvEUlssE_EESt5arrayIPcLm3EEEEviT0_T1_,@function
        .size           _ZN2at6native29vectorized_elementwise_kernelILi4ENS0_13BinaryFunctorIssbZZZNS0_23logical_and_kernel_cudaERNS_14TensorIteratorEENKUlvE0_clEvENKUlvE3_clEvEUlssE_EESt5arrayIPcLm3EEEEviT0_T1_,(.L_x_44111 - _ZN2at6native29vectorized_elementwise_kernelILi4ENS0_13BinaryFunctorIssbZZZNS0_23logical_and_kernel_cudaERNS_14TensorIteratorEENKUlvE0_clEvENKUlvE3_clEvEUlssE_EESt5arrayIPcLm3EEEEviT0_T1_)
        .other          _ZN2at6native29vectorized_elementwise_kernelILi4ENS0_13BinaryFunctorIssbZZZNS0_23logical_and_kernel_cudaERNS_14TensorIteratorEENKUlvE0_clEvENKUlvE3_clEvEUlssE_EESt5arrayIPcLm3EEEEviT0_T1_,@"STO_CUDA_ENTRY STV_DEFAULT"
_ZN2at6native29vectorized_elementwise_kernelILi4ENS0_13BinaryFunctorIssbZZZNS0_23logical_and_kernel_cudaERNS_14TensorIteratorEENKUlvE0_clEvENKUlvE3_clEvEUlssE_EESt5arrayIPcLm3EEEEviT0_T1_:
.text._ZN2at6native29vectorized_elementwise_kernelILi4ENS0_13BinaryFunctorIssbZZZNS0_23logical_and_kernel_cudaERNS_14TensorIteratorEENKUlvE0_clEvENKUlvE3_clEvEUlssE_EESt5arrayIPcLm3EEEEviT0_T1_:
        /* <DEDUP_REMOVED lines=35> */
[----:B------:R-:W-:Y:S01]  /*0230*/  ISETP.NE.AND P2, PT, R3, RZ, P0 ;  /* 0x000000ff0300720c */ /* 0x000fe20000745270 */
[----:B------:R-:W-:Y:S01]  /*0240*/  IMAD.MOV.U32 R3, RZ, RZ, R10 ;  /* 0x000000ffff037224 */ /* 0x000fe200078e000a */
[----:B------:R-:W-:Y:S02]  /*0250*/  ISETP.NE.AND P4, PT, R15, RZ, PT ;  /* 0x000000ff0f00720c */ /* 0x000fe40003f85270 */
[----:B------:R-:W-:Y:S02]  /*0260*/  ISETP.NE.AND P3, PT, R8, RZ, P1 ;  /* 0x000000ff0800720c */ /* 0x000fe40000f65270 */
[----:B------:R-:W-:-:S02]  /*0270*/  ISETP.NE.AND P0, PT, R9, RZ, P4 ;  /* 0x000000ff0900720c */ /* 0x000fc40002705270 */
[C---:B---3--:R-:W-:Y:S02]  /*0280*/  PRMT R9, R6.reuse, 0x9910, RZ ;  /* 0x0000991006097816 */ /* 0x048fe400000000ff */
[----:B------:R-:W-:Y:S02]  /*0290*/  ISETP.NE.AND P1, PT, R3, RZ, P5 ;  /* 0x000000ff0300720c */ /* 0x000fe40002f25270 */
        /* <DEDUP_REMOVED lines=12> */
[----:B------:R-:W-:Y:S02]  /*0360*/  ISETP.NE.AND P3, PT, R3, RZ, P3 ;  /* 0x000000ff0300720c */ /* 0x000fe40001f65270 */
[----:B------:R-:W-:Y:S02]  /*0370*/  ISETP.NE.AND P4, PT, R4, RZ, P4 ;  /* 0x000000ff0400720c */ /* 0x000fe40002785270 */
[----:B------:R-:W-:Y:S02]  /*0380*/  ISETP.NE.AND P2, PT, R6, RZ, PT ;  /* 0x000000ff0600720c */ /* 0x000fe40003f45270 */
[----:B------:R-:W-:Y:S02]  /*0390*/  PRMT R6, R5, 0x9910, RZ ;  /* 0x0000991005067816 */ /* 0x000fe400000000ff */
[----:B------:R-:W-:Y:S02]  /*03a0*/  SEL R3, RZ, 0x1, !P3 ;  /* 0x00000001ff037807 */ /* 0x000fe40005800000 */
[----:B------:R-:W-:-:S02]  /*03b0*/  SEL R4, RZ, 0x1, !P4 ;  /* 0x00000001ff047807 */ /* 0x000fc40006000000 */
[----:B------:R-:W-:Y:S02]  /*03c0*/  PRMT R5, R5, 0xbb32, RZ ;  /* 0x0000bb3205057816 */ /* 0x000fe400000000ff */
[----:B------:R-:W-:Y:S02]  /*03d0*/  PRMT R7, R7, 0xbb32, RZ ;  /* 0x0000bb3207077816 */ /* 0x000fe400000000ff */
[----:B------:R-:W-:Y:S02]  /*03e0*/  ISETP.NE.AND P2, PT, R6, RZ, P2 ;  /* 0x000000ff0600720c */ /* 0x000fe40001745270 */
[----:B------:R-:W-:Y:S01]  /*03f0*/  PRMT R6, R4, 0x7604, R3 ;  /* 0x0000760404067816 */ /* 0x000fe20000000003 */
[----:B------:R-:W-:Y:S01]  /*0400*/  IMAD.MOV.U32 R3, RZ, RZ, R5 ;  /* 0x000000ffff037224 */ /* 0x000fe200078e0005 */
[----:B------:R-:W-:Y:S02]  /*0410*/  ISETP.NE.AND P3, PT, R7, RZ, PT ;  /* 0x000000ff0700720c */ /* 0x000fe40003f65270 */
[----:B------:R-:W-:-:S02]  /*0420*/  IADD3 R2, P4, R2, UR6, RZ ;  /* 0x0000000602027c10 */ /* 0x000fc4000ff9e0ff */
[----:B------:R-:W-:Y:S02]  /*0430*/  SEL R4, RZ, 0x1, !P0 ;  /* 0x00000001ff047807 */ /* 0x000fe40004000000 */
[----:B------:R-:W-:Y:S02]  /*0440*/  SEL R5, RZ, 0x1, !P2 ;  /* 0x00000001ff057807 */ /* 0x000fe40005000000 */
[----:B------:R-:W-:Y:S01]  /*0450*/  ISETP.NE.AND P3, PT, R3, RZ, P3 ;  /* 0x000000ff0300720c */ /* 0x000fe20001f65270 */
        /* <DEDUP_REMOVED lines=11> */
.L_x_37915:
        /* <DEDUP_REMOVED lines=159> */
.L_x_37918:
        /* <DEDUP_REMOVED lines=8> */
.L_x_37919:
        /* <DEDUP_REMOVED lines=8> */
.L_x_37920:
        /* <DEDUP_REMOVED lines=9> */
.L_x_37921:
[----:B------:R-:W-:Y:S05]  /*1090*/  BSYNC B1 ;  /* 0x0000000000017941 */ /* 0x000fea0003800000 */
.L_x_37917:
[----:B------:R-:W-:-:S13]  /*10a0*/  ISETP.GE.AND P0, PT, R14, R3, PT ;  /* 0x000000030e00720c */ /* 0x000fda0003f06270 */
[----:B0-----:R-:W0:Y:S01]  /*10b0*/  @!P0 LDC.64 R6, c[0x0][0x218] ;  /* 0x00008600ff068b82 */ /* 0x001e220000000a00 */
[----:B-12---:R-:W-:Y:S02]  /*10c0*/  @!P0 IMAD.IADD R5, R2, 0x1, R14 ;  /* 0x0000000102058824 */ /* 0x006fe400078e020e */
[----:B------:R-:W-:-:S03]  /*10d0*/  @!P0 VIADD R14, R14, 0x80 ;  /* 0x000000800e0e8836 */ /* 0x000fc60000000000 */
[----:B0-----:R-:W-:-:S05]  /*10e0*/  @!P0 IADD3 R4, P1, R5, R6, RZ ;  /* 0x0000000605048210 */ /* 0x001fca0007f3e0ff */
[----:B------:R-:W-:-:S05]  /*10f0*/  @!P0 IMAD.X R5, RZ, RZ, R7, P1 ;  /* 0x000000ffff058224 */ /* 0x000fca00008e0607 */
[----:B------:R2:W-:Y:S03]  /*1100*/  @!P0 STG.E.U8 desc[UR4][R4.64], R17 ;  /* 0x0000001104008986 */ /* 0x0005e6000c101104 */
.L_x_37922:
[----:B------:R-:W-:Y:S05]  /*1110*/  BSYNC B0 ;  /* 0x0000000000007941 */ /* 0x000fea0003800000 */
.L_x_37916:
        /* <DEDUP_REMOVED lines=10> */
.L_x_37923:
        /* <DEDUP_REMOVED lines=12> */
.L_x_44111:


//--------------------- .text._ZN2at6native29vectorized_elementwise_kernelILi8ENS0_13BinaryFunctorIssbZZZNS0_23logical_and_kernel_cudaERNS_14TensorIteratorEENKUlvE0_clEvENKUlvE3_clEvEUlssE_EESt5arrayIPcLm3EEEEviT0_T1_ --------------------------
	.section	.text._ZN2at6native29vectorized_elementwise_kernelILi8ENS0_13BinaryFunctorIssbZZZNS0_23logical_and_kernel_cudaERNS_14TensorIteratorEENKUlvE0_clEvENKUlvE3_clEvEUlssE_EESt5arrayIPcLm3EEEEviT0_T1_,"ax",@progbits
	.align	128
        .global         _ZN2at6native29vectorized_elementwise_kernelILi8ENS0_13BinaryFunctorIssbZZZNS0_23logical_and_kernel_cudaERNS_14TensorIteratorEENKUlvE0_clEvENKUlvE3_clEvEUlssE_EESt5arrayIPcLm3EEEEviT0_T1_
        .type           _ZN2at6native29vectorized_elementwise_kernelILi8ENS0_13BinaryFunctorIssbZZZNS0_23logical_and_kernel_cudaERNS_14TensorIteratorEENKUlvE0_clEvENKUlvE3_clEvEUlssE_EESt5arrayIPcLm3EEEEviT0_T1_,@function
        .size           _ZN2at6native29vectorized_elementwise_kernelILi8ENS0_13BinaryFunctorIssbZZZNS0_23logical_and_kernel_cudaERNS_14TensorIteratorEENKUlvE0_clEvENKUlvE3_clEvEUlssE_EESt5arrayIPcLm3EEEEviT0_T1_,(.L_x_44112 - _ZN2at6native29vectorized_elementwise_kernelILi8ENS0_13BinaryFunctorIssbZZZNS0_23logical_and_kernel_cudaERNS_14TensorIteratorEENKUlvE0_clEvENKUlvE3_clEvEUlssE_EESt5arrayIPcLm3EEEEviT0_T1_)
        .other          _ZN2at6native29vectorized_elementwise_kernelILi8ENS0_13BinaryFunctorIssbZZZNS0_23logical_and_kernel_cudaERNS_14TensorIteratorEENKUlvE0_clEvENKUlvE3_clEvEUlssE_EESt5arrayIPcLm3EEEEviT0_T1_,@"STO_CUDA_ENTRY STV_DEFAULT"
_ZN2at6native29vectorized_elementwise_kernelILi8ENS0_13BinaryFunctorIssbZZZNS0_23logical_and_kernel_cudaERNS_14TensorIteratorEENKUlvE0_clEvENKUlvE3_clEvEUlssE_EESt5arrayIPcLm3EEEEviT0_T1_:
.text._ZN2at6native29vectorized_elementwise_kernelILi8ENS0_13BinaryFunctorIssbZZZNS0_23logical_and_kernel_cudaERNS_14TensorIteratorEENKUlvE0_clEvENKUlvE3_clEvEUlssE_EESt5arrayIPcLm3EEEEviT0_T1_:
        /* <DEDUP_REMOVED lines=38> */
[----:B------:R-:W-:Y:S01]  /*0260*/  ISETP.NE.AND P0, PT, R5, RZ, P0 ;  /* 0x000000ff0500720c */ /* 0x000fe20000705270 */
        /* <DEDUP_REMOVED lines=14> */
[----:B------:R-:W-:Y:S02]  /*0350*/  ISETP.NE.AND P5, PT, R7, RZ, P5 ;  /* 0x000000ff0700720c */ /* 0x000fe40002fa5270 */
[----:B------:R-:W-:Y:S01]  /*0360*/  ISETP.NE.AND P6, PT, R3, RZ, P6 ;  /* 0x000000ff0300720c */ /* 0x000fe200037c5270 */
[----:B------:R-:W-:Y:S01]  /*0370*/  IMAD.MOV.U32 R3, RZ, RZ, R8 ;  /* 0x000000ffff037224 */ /* 0x000fe200078e0008 */
[----:B------:R-:W-:Y:S01]  /*0380*/  ISETP.NE.AND P3, PT, R5, RZ, P3 ;  /* 0x000000ff0500720c */ /* 0x000fe20001f65270 */
[----:B------:R-:W-:Y:S01]  /*0390*/  IMAD.MOV.U32 R7, RZ, RZ, R9 ;  /* 0x000000ffff077224 */ /* 0x000fe200078e0009 */
[----:B------:R-:W-:Y:S01]  /*03a0*/  ISETP.NE.AND P4, PT, R6, RZ, P4 ;  /* 0x000000ff0600720c */ /* 0x000fe20002785270 */
[----:B------:R-:W-:Y:S01]  /*03b0*/  IMAD.MOV.U32 R5, RZ, RZ, R10 ;  /* 0x000000ffff057224 */ /* 0x000fe200078e000a */
[----:B------:R-:W-:-:S02]  /*03c0*/  ISETP.NE.AND P1, PT, R3, RZ, P1 ;  /* 0x000000ff0300720c */ /* 0x000fc40000f25270 */
[----:B------:R-:W-:Y:S02]  /*03d0*/  ISETP.NE.AND P0, PT, R7, RZ, P0 ;  /* 0x000000ff0700720c */ /* 0x000fe40000705270 */
[----:B------:R-:W-:Y:S02]  /*03e0*/  SEL R6, RZ, 0xffffffff, !P5 ;  /* 0xffffffffff067807 */ /* 0x000fe40006800000 */
[----:B------:R-:W-:Y:S02]  /*03f0*/  SEL R11, RZ, 0xffffffff, !P1 ;  /* 0xffffffffff0b7807 */ /* 0x000fe40004800000 */
[----:B------:R-:W-:Y:S01]  /*0400*/  SEL R9, RZ, 0xffffffff, !P0 ;  /* 0xffffffffff097807 */ /* 0x000fe20004000000 */
[----:B------:R-:W-:Y:S01]  /*0410*/  IMAD.SHL.U32 R6, R6, 0x100, RZ ;  /* 0x0000010006067824 */ /* 0x000fe200078e00ff */
[----:B------:R-:W-:Y:S01]  /*0420*/  ISETP.NE.AND P2, PT, R5, RZ, P2 ;  /* 0x000000ff0500720c */ /* 0x000fe20001745270 */
        /* <DEDUP_REMOVED lines=17> */
.L_x_37924:
        /* <DEDUP_REMOVED lines=159> */
.L_x_37927:
        /* <DEDUP_REMOVED lines=8> */
.L_x_37928:
        /* <DEDUP_REMOVED lines=8> */
.L_x_37929:
        /* <DEDUP_REMOVED lines=9> */
.L_x_37930:
[----:B------:R-:W-:Y:S05]  /*10c0*/  BSYNC B1 ;  /* 0x0000000000017941 */ /* 0x000fea0003800000 */
.L_x_37926:
[----:B------:R-:W-:-:S13]  /*10d0*/  ISETP.GE.AND P0, PT, R14, R3, PT ;  /* 0x000000030e00720c */ /* 0x000fda0003f06270 */
[----:B0-----:R-:W0:Y:S01]  /*10e0*/  @!P0 LDC.64 R6, c[0x0][0x218] ;  /* 0x00008600ff068b82 */ /* 0x001e220000000a00 */
[----:B-12---:R-:W-:Y:S02]  /*10f0*/  @!P0 IMAD.IADD R5, R2, 0x1, R14 ;  /* 0x0000000102058824 */ /* 0x006fe400078e020e */
[----:B------:R-:W-:-:S03]  /*1100*/  @!P0 VIADD R14, R14, 0x80 ;  /* 0x000000800e0e8836 */ /* 0x000fc60000000000 */
[----:B0-----:R-:W-:-:S05]  /*1110*/  @!P0 IADD3 R4, P1, R5, R6, RZ ;  /* 0x0000000605048210 */ /* 0x001fca0007f3e0ff */
[----:B------:R-:W-:-:S05]  /*1120*/  @!P0 IMAD.X R5, RZ, RZ, R7, P1 ;  /* 0x000000ffff058224 */ /* 0x000fca00008e0607 */
[----:B------:R2:W-:Y:S03]  /*1130*/  @!P0 STG.E.U8 desc[UR4][R4.64], R17 ;  /* 0x0000001104008986 */ /* 0x0005e6000c101104 */
.L_x_37931:
[----:B------:R-:W-:Y:S05]  /*1140*/  BSYNC B0 ;  /* 0x0000000000007941 */ /* 0x000fea0003800000 */
.L_x_37925:
        /* <DEDUP_REMOVED lines=10> */
.L_x_37932:
        /* <DEDUP_REMOVED lines=9> */
.L_x_44112:


//--------------------- .text._ZN2at6native18elementwise_kernelILi128ELi4EZNS0_15gpu_kernel_implINS0_13AUnaryFunctorIllbZZZNS0_23logical_and_kernel_cudaERNS_14TensorIteratorEENKUlvE0_clEvENKUlvE2_clEvEUlllE_EEEEvRNS_18TensorIteratorBaseERKT_EUliE_EEviT1_ --------------------------
	.section	.text._ZN2at6native18elementwise_kernelILi128ELi4EZNS0_15gpu_kernel_implINS0_13AUnaryFunctorIllbZZZNS0_23logical_and_kernel_cudaERNS_14TensorIteratorEENKUlvE0_clEvENKUlvE2_clEvEUlllE_EEEEvRNS_18TensorIteratorBaseERKT_EUliE_EEviT1_,"ax",@progbits
	.align	128
        .global         _ZN2at6native18elementwise_kernelILi128ELi4EZNS0_15gpu_kernel_implINS0_13AUnaryFunctorIllbZZZNS0_23logical_and_kernel_cudaERNS_14TensorIteratorEENKUlvE0_clEvENKUlvE2_clEvEUlllE_EEEEvRNS_18TensorIteratorBaseERKT_EUliE_EEviT1_
        .type           _ZN2at6native18elementwise_kernelILi128ELi4EZNS0_15gpu_kernel_implINS0_13AUnaryFunctorIllbZZZNS0_23logical_and_kernel_cudaERNS_14TensorIteratorEENKUlvE0_clEvENKUlvE2_clEvEUlllE_EEEEvRNS_18TensorIteratorBaseERKT_EUliE_EEviT1_,@function
        .size           _ZN2at6native18elementwise_kernelILi128ELi4EZNS0_15gpu_kernel_implINS0_13AUnaryFunctorIllbZZZNS0_23logical_and_kernel_cudaERNS_14TensorIteratorEENKUlvE0_clEvENKUlvE2_clEvEUlllE_EEEEvRNS_18TensorIteratorBaseERKT_EUliE_EEviT1_,(.L_x_44113 - _ZN2at6native18elementwise_kernelILi128ELi4EZNS0_15gpu_kernel_implINS0_13AUnaryFunctorIllbZZZNS0_23logical_and_kernel_cudaERNS_14TensorIteratorEENKUlvE0_clEvENKUlvE2_clEvEUlllE_EEEEvRNS_18TensorIteratorBaseERKT_EUliE_EEviT1_)
        .other          _ZN2at6native18elementwise_kernelILi128ELi4EZNS0_15gpu_kernel_implINS0_13AUnaryFunctorIllbZZZNS0_23logical_and_kernel_cudaERNS_14TensorIteratorEENKUlvE0_clEvENKUlvE2_clEvEUlllE_EEEEvRNS_18TensorIteratorBaseERKT_EUliE_EEviT1_,@"STO_CUDA_ENTRY STV_DEFAULT"
_ZN2at6native18elementwise_kernelILi128ELi4EZNS0_15gpu_kernel_implINS0_13AUnaryFunctorIllbZZZNS0_23logical_and_kernel_cudaERNS_14TensorIteratorEENKUlvE0_clEvENKUlvE2_clEvEUlllE_EEEEvRNS_18TensorIteratorBaseERKT_EUliE_EEviT1_:
.text._ZN2at6native18elementwise_kernelILi128ELi4EZNS0_15gpu_kernel_implINS0_13AUnaryFunctorIllbZZZNS0_23logical_and_kernel_cudaERNS_14TensorIteratorEENKUlvE0_clEvENKUlvE2_clEvEUlllE_EEEEvRNS_18TensorIteratorBaseERKT_EUliE_EEviT1_:
        /* <DEDUP_REMOVED lines=314> */
.L_x_37935:
        /* <DEDUP_REMOVED lines=21> */
.L_x_37939:
[----:B------:R0:W5:Y:S01]  /*14f0*/  LDG.E.U8 R2, desc[UR36][R4.64] ;  /* 0x0000002404027981 */ /* 0x000162000c1e1100 */
[----:B------:R-:W-:Y:S01]  /*1500*/  IMAD.MOV.U32 R3, RZ, RZ, RZ ;  /* 0x000000ffff037224 */ /* 0x000fe200078e00ff */
[----:B------:R-:W-:Y:S06]  /*1510*/  BRA `(.L_x_37941) ;  /* 0x0000000c00487947 */ /* 0x000fec0003800000 */
.L_x_37938:
        /* <DEDUP_REMOVED lines=8> */
.L_x_37943:
[----:B------:R-:W2:Y:S02]  /*15a0*/  LDG.E R2, desc[UR36][R4.64] ;  /* 0x0000002404027981 */ /* 0x000ea4000c1e1900 */
[----:B--2---:R-:W-:Y:S01]  /*15b0*/  SHF.R.S32.HI R3, RZ, 0x1f, R2 ;  /* 0x0000001fff037819 */ /* 0x004fe20000011402 */
[----:B------:R-:W-:Y:S06]  /*15c0*/  BRA `(.L_x_37941) ;  /* 0x0000000c001c7947 */ /* 0x000fec0003800000 */
.L_x_37942:
[----:B------:R-:W2:Y:S02]  /*15d0*/  LDG.E.S16 R2, desc[UR36][R4.64] ;  /* 0x0000002404027981 */ /* 0x000ea4000c1e1700 */
[----:B--2---:R-:W-:Y:S01]  /*15e0*/  SHF.R.S32.HI R3, RZ, 0x1f, R2 ;  /* 0x0000001fff037819 */ /* 0x004fe20000011402 */
[----:B------:R-:W-:Y:S06]  /*15f0*/  BRA `(.L_x_37941) ;  /* 0x0000000c00107947 */ /* 0x000fec0003800000 */
.L_x_37937:
        /* <DEDUP_REMOVED lines=9> */
.L_x_37945:
[----:B------:R-:W2:Y:S02]  /*1690*/  LDG.E.U16 R4, desc[UR36][R4.64] ;  /* 0x0000002404047981 */ /* 0x000ea4000c1e1500 */
[----:B--2---:R-:W-:-:S06]  /*16a0*/  HADD2.F32 R2, -RZ, R4.H0_H0 ;  /* 0x20000004ff027230 */ /* 0x004fcc0000004100 */
[----:B------:R-:W0:Y:S01]  /*16b0*/  F2I.S64.TRUNC R2, R2 ;  /* 0x0000000200027311 */ /* 0x000e22000020d900 */
[----:B------:R-:W-:Y:S05]  /*16c0*/  BRA `(.L_x_37941) ;  /* 0x0000000800dc7947 */ /* 0x000fea0003800000 */
.L_x_37944:
        /* <DEDUP_REMOVED lines=9> */
.L_x_37947:
[----:B------:R-:W2:Y:S02]  /*1760*/  LDG.E.U16 R4, desc[UR36][R4.64] ;  /* 0x0000002404047981 */ /* 0x000ea4000c1e1500 */
[----:B--2---:R-:W-:-:S06]  /*1770*/  HADD2.F32 R2, -RZ, R4.H0_H0 ;  /* 0x20000004ff027230 */ /* 0x004fcc0000004100 */
[----:B------:R-:W0:Y:S01]  /*1780*/  F2I.S64.TRUNC R2, R2 ;  /* 0x0000000200027311 */ /* 0x000e22000020d900 */
[----:B------:R-:W-:Y:S05]  /*1790*/  BRA `(.L_x_37941) ;  /* 0x0000000800a87947 */ /* 0x000fea0003800000 */
.L_x_37946:
[----:B------:R-:W2:Y:S02]  /*17a0*/  LDG.E.64 R2, desc[UR36][R4.64] ;  /* 0x0000002404027981 */ /* 0x000ea4000c1e1b00 */
[----:B--2---:R-:W0:Y:S01]  /*17b0*/  F2I.S64.F64.TRUNC R2, R2 ;  /* 0x0000000200027311 */ /* 0x004e22000030d900 */
[----:B------:R-:W-:Y:S05]  /*17c0*/  BRA `(.L_x_37941) ;  /* 0x00000008009c7947 */ /* 0x000fea0003800000 */
.L_x_37936:
        /* <DEDUP_REMOVED lines=13> */
.L_x_37950:
[----:B------:R-:W2:Y:S02]  /*18a0*/  LDG.E.64 R2, desc[UR36][R4.64] ;  /* 0x0000002404027981 */ /* 0x000ea4000c1e1b00 */
[----:B--2---:R-:W0:Y:S01]  /*18b0*/  F2I.S64.F64.TRUNC R2, R2 ;  /* 0x0000000200027311 */ /* 0x004e22000030d900 */
[----:B------:R-:W-:Y:S05]  /*18c0*/  BRA `(.L_x_37941) ;  /* 0x00000008005c7947 */ /* 0x000fea0003800000 */
.L_x_37949:
        /* <DEDUP_REMOVED lines=27> */
.L_x_37952:
        /* <DEDUP_REMOVED lines=14> */
.L_x_37951:
[----:B------:R-:W2:Y:S02]  /*1b60*/  LDG.E.U16 R2, desc[UR36][R4.64] ;  /* 0x0000002404027981 */ /* 0x000ea4000c1e1500 */
[----:B--2---:R-:W-:-:S06]  /*1b70*/  IMAD.U32 R2, R2, 0x10000, RZ ;  /* 0x0001000002027824 */ /* 0x004fcc00078e00ff */
[----:B------:R-:W0:Y:S01]  /*1b80*/  F2I.S64.TRUNC R2, R2 ;  /* 0x0000000200027311 */ /* 0x000e22000020d900 */
[----:B------:R-:W-:Y:S05]  /*1b90*/  BRA `(.L_x_37941) ;  /* 0x0000000400a87947 */ /* 0x000fea0003800000 */
.L_x_37948:
        /* <DEDUP_REMOVED lines=11> */
.L_x_37955:
        /* <DEDUP_REMOVED lines=21> */
.L_x_37959:
[----:B------:R-:W-:Y:S05]  /*1da0*/  BSYNC B1 ;  /* 0x0000000000017941 */ /* 0x000fea0003800000 */
.L_x_37958:
[----:B------:R-:W-:Y:S01]  /*1db0*/  IMAD.SHL.U32 R2, R2, 0x100000, RZ ;  /* 0x0010000002027824 */ /* 0x000fe200078e00ff */
[----:B------:R-:W-:-:S04]  /*1dc0*/  LEA R3, R0, 0x3b800000, 0x17 ;  /* 0x3b80000000037811 */ /* 0x000fc800078eb8ff */
[----:B------:R-:W-:-:S07]  /*1dd0*/  LOP3.LUT R2, R3, R2, R4, 0xfe, !PT ;  /* 0x0000000203027212 */ /* 0x000fce00078efe04 */
.L_x_37957:
[----:B------:R-:W-:Y:S05]  /*1de0*/  BSYNC B0 ;  /* 0x0000000000007941 */ /* 0x000fea0003800000 */
.L_x_37956:
[----:B------:R-:W1:Y:S01]  /*1df0*/  F2I.S64.TRUNC R2, R2 ;  /* 0x0000000200027311 */ /* 0x000e62000020d900 */
[----:B------:R-:W-:Y:S05]  /*1e00*/  BRA `(.L_x_37941) ;  /* 0x00000004000c7947 */ /* 0x000fea0003800000 */
.L_x_37954:
        /* <DEDUP_REMOVED lines=21> */
.L_x_37963:
[----:B------:R-:W-:Y:S05]  /*1f60*/  BSYNC B1 ;  /* 0x0000000000017941 */ /* 0x000fea0003800000 */
.L_x_37962:
[----:B------:R-:W-:Y:S01]  /*1f70*/  IMAD.SHL.U32 R2, R2, 0x200000, RZ ;  /* 0x0020000002027824 */ /* 0x000fe200078e00ff */
[----:B------:R-:W-:-:S04]  /*1f80*/  LEA R3, R0, 0x37800000, 0x17 ;  /* 0x3780000000037811 */ /* 0x000fc800078eb8ff */
[----:B------:R-:W-:-:S07]  /*1f90*/  LOP3.LUT R2, R3, R2, R4, 0xfe, !PT ;  /* 0x0000000203027212 */ /* 0x000fce00078efe04 */
.L_x_37961:
[----:B------:R-:W-:Y:S05]  /*1fa0*/  BSYNC B0 ;  /* 0x0000000000007941 */ /* 0x000fea0003800000 */
.L_x_37960:
[----:B------:R-:W2:Y:S01]  /*1fb0*/  F2I.S64.TRUNC R2, R2 ;  /* 0x0000000200027311 */ /* 0x000ea2000020d900 */
[----:B------:R-:W-:Y:S05]  /*1fc0*/  BRA `(.L_x_37941) ;  /* 0x00000000009c7947 */ /* 0x000fea0003800000 */
.L_x_37953:
        /* <DEDUP_REMOVED lines=14> */
.L_x_37967:
[----:B------:R-:W-:Y:S05]  /*20b0*/  BSYNC B0 ;  /* 0x0000000000007941 */ /* 0x000fea0003800000 */
.L_x_37966:
[----:B------:R-:W4:Y:S01]  /*20c0*/  F2I.S64.TRUNC R2, R2 ;  /* 0x0000000200027311 */ /* 0x000f22000020d900 */
[----:B------:R-:W-:Y:S05]  /*20d0*/  BRA `(.L_x_37941) ;  /* 0x0000000000587947 */ /* 0x000fea0003800000 */
.L_x_37940:
        /* <DEDUP_REMOVED lines=16> */
.L_x_37968:
[----:B------:R-:W-:Y:S01]  /*21e0*/  CS2R R2, SRZ ;  /* 0x0000000000027805 */ /* 0x000fe2000001ff00 */
[----:B------:R-:W-:Y:S06]  /*21f0*/  BRA `(.L_x_37941) ;  /* 0x0000000000107947 */ /* 0x000fec0003800000 */
.L_x_37965:
[----:B------:R0:W5:Y:S01]  /*2200*/  LDG.E.64 R2, desc[UR36][R4.64] ;  /* 0x0000002404027981 */ /* 0x000162000c1e1b00 */
[----:B------:R-:W-:Y:S05]  /*2210*/  BRA `(.L_x_37941) ;  /* 0x0000000000087947 */ /* 0x000fea0003800000 */
.L_x_37964:
[----:B------:R3:W5:Y:S01]  /*2220*/  LDG.E R2, desc[UR36][R4.64] ;  /* 0x0000002404027981 */ /* 0x000762000c1e1900 */
[----:B------:R-:W-:-:S07]  /*2230*/  IMAD.MOV.U32 R3, RZ, RZ, RZ ;  /* 0x000000ffff037224 */ /* 0x000fce00078e00ff */
.L_x_37941:
[----:B0--3--:R-:W0:Y:S01]  /*2240*/  LDC.U8 R4, c[0x0][0x430] ;  /* 0x00010c00ff047b82 */ /* 0x009e220000000000 */
[----:B------:R-:W-:Y:S01]  /*2250*/  ULDC.64 UR4, c[0x0][0x428] ;  /* 0x00010a0000047ab9 */ /* 0x000fe20000000a00 */
[----:B-12-45:R-:W-:Y:S02]  /*2260*/  ISETP.NE.U32.AND P1, PT, R2, RZ, PT ;  /* 0x000000ff0200720c */ /* 0x036fe40003f25070 */
[----:B------:R-:W-:-:S04]  /*2270*/  ISETP.NE.U32.AND P0, PT, RZ, UR4, PT ;  /* 0x00000004ff007c0c */ /* 0x000fc8000bf05070 */
[----:B------:R-:W-:-:S04]  /*2280*/  ISETP.NE.AND.EX P0, PT, RZ, UR5, PT, P0 ;  /* 0x00000005ff007c0c */ /* 0x000fc8000bf05300 */
[----:B------:R-:W-:-:S04]  /*2290*/  ISETP.NE.AND.EX P0, PT, R3, RZ, P0, P1 ;  /* 0x000000ff0300720c */ /* 0x000fc80000705310 */
        /* <DEDUP_REMOVED lines=14> */
.L_x_37972:
[----:B------:R3:W-:Y:S01]  /*2380*/  STG.E.U8 desc[UR36][R16.64], R2 ;  /* 0x0000000210007986 */ /* 0x0007e2000c101124 */
[----:B------:R-:W-:Y:S05]  /*2390*/  BRA `(.L_x_37974) ;  /* 0x0000000c00487947 */ /* 0x000fea0003800000 */
.L_x_37971:
        /* <DEDUP_REMOVED lines=9> */
.L_x_37976:
[----:B------:R1:W-:Y:S01]  /*2430*/  STG.E desc[UR36][R16.64], R2 ;  /* 0x0000000210007986 */ /* 0x0003e2000c101924 */
[----:B------:R-:W-:Y:S05]  /*2440*/  BRA `(.L_x_37974) ;  /* 0x0000000c001c7947 */ /* 0x000fea0003800000 */
.L_x_37975:
[----:B------:R2:W-:Y:S01]  /*2450*/  STG.E.U16 desc[UR36][R16.64], R2 ;  /* 0x0000000210007986 */ /* 0x0005e2000c101524 */
[----:B------:R-:W-:Y:S05]  /*2460*/  BRA `(.L_x_37974) ;  /* 0x0000000c00147947 */ /* 0x000fea0003800000 */
.L_x_37970:
        /* <DEDUP_REMOVED lines=9> */
.L_x_37978:
[----:B------:R-:W-:-:S04]  /*2500*/  I2FP.F32.U32 R0, R2 ;  /* 0x0000000200007245 */ /* 0x000fc80000201000 */
[----:B------:R-:W-:-:S05]  /*2510*/  F2FP.F16.F32.PACK_AB R0, RZ, R0 ;  /* 0x00000000ff00723e */ /* 0x000fca00000000ff */
[----:B------:R0:W-:Y:S01]  /*2520*/  STG.E.U16 desc[UR36][R16.64], R0 ;  /* 0x0000000010007986 */ /* 0x0001e2000c101524 */
[----:B------:R-:W-:Y:S05]  /*2530*/  BRA `(.L_x_37974) ;  /* 0x0000000800e07947 */ /* 0x000fea0003800000 */
.L_x_37977:
        /* <DEDUP_REMOVED lines=10> */
.L_x_37980:
[----:B------:R-:W-:-:S04]  /*25e0*/  I2FP.F32.U32 R2, R2 ;  /* 0x0000000200027245 */ /* 0x000fc80000201000 */
[----:B------:R-:W-:-:S04]  /*25f0*/  F2FP.F16.F32.PACK_AB R3, RZ, R2 ;  /* 0x00000002ff03723e */ /* 0x000fc800000000ff */
[----:B------:R-:W-:-:S05]  /*2600*/  PRMT R3, R3, 0x5410, RZ ;  /* 0x0000541003037816 */ /* 0x000fca00000000ff */
[----:B------:R0:W-:Y:S01]  /*2610*/  STG.E desc[UR36][R16.64], R3 ;  /* 0x0000000310007986 */ /* 0x0001e2000c101924 */
[----:B------:R-:W-:Y:S05]  /*2620*/  BRA `(.L_x_37974) ;  /* 0x0000000800a47947 */ /* 0x000fea0003800000 */
.L_x_37979:
[----:B------:R-:W0:Y:S02]  /*2630*/  I2F.F64.U32 R2, R2 ;  /* 0x0000000200027312 */ /* 0x000e240000201800 */
[----:B0-----:R0:W-:Y:S01]  /*2640*/  STG.E.64 desc[UR36][R16.64], R2 ;  /* 0x0000000210007986 */ /* 0x0011e2000c101b24 */
[----:B------:R-:W-:Y:S05]  /*2650*/  BRA `(.L_x_37974) ;  /* 0x0000000800987947 */ /* 0x000fea0003800000 */
.L_x_37969:
        /* <DEDUP_REMOVED lines=10> */
.L_x_37983:
[----:B------:R-:W0:Y:S01]  /*2700*/  I2F.F64.U32 R4, R2 ;  /* 0x0000000200047312 */ /* 0x000e220000201800 */
[----:B------:R-:W-:-:S05]  /*2710*/  CS2R R6, SRZ ;  /* 0x0000000000067805 */ /* 0x000fca000001ff00 */
[----:B0-----:R0:W-:Y:S01]  /*2720*/  STG.E.128 desc[UR36][R16.64], R4 ;  /* 0x0000000410007986 */ /* 0x0011e2000c101d24 */
[----:B------:R-:W-:Y:S05]  /*2730*/  BRA `(.L_x_37974) ;  /* 0x0000000800607947 */ /* 0x000fea0003800000 */
.L_x_37982:
        /* <DEDUP_REMOVED lines=21> */
.L_x_37987:
[----:B------:R-:W-:Y:S05]  /*2890*/  BSYNC B0 ;  /* 0x0000000000007941 */ /* 0x000fea0003800000 */
.L_x_37986:
[----:B------:R-:W-:-:S05]  /*28a0*/  LOP3.LUT R3, R0, R3, RZ, 0xfc, !PT ;  /* 0x0000000300037212 */ /* 0x000fca00078efcff */
[----:B------:R0:W-:Y:S01]  /*28b0*/  STG.E.U8 desc[UR36][R16.64], R3 ;  /* 0x0000000310007986 */ /* 0x0001e2000c101124 */
[----:B------:R-:W-:Y:S05]  /*28c0*/  BRA `(.L_x_37974) ;  /* 0x0000000400fc7947 */ /* 0x000fea0003800000 */
.L_x_37985:
        /* <DEDUP_REMOVED lines=13> */
.L_x_37989:
[----:B------:R-:W-:Y:S01]  /*29a0*/  IMAD.MOV.U32 R0, RZ, RZ, 0x7f ;  /* 0x0000007fff007424 */ /* 0x000fe200078e00ff */
[----:B------:R-:W-:-:S04]  /*29b0*/  ISETP.GT.U32.AND P0, PT, R2, 0x7f800000, PT ;  /* 0x7f8000000200780c */ /* 0x000fc80003f04070 */
[----:B------:R-:W-:-:S09]  /*29c0*/  SEL R0, R0, 0x7c, P0 ;  /* 0x0000007c00007807 */ /* 0x000fd20000000000 */
.L_x_37990:
[----:B------:R-:W-:Y:S05]  /*29d0*/  BSYNC B0 ;  /* 0x0000000000007941 */ /* 0x000fea0003800000 */
.L_x_37988:
[----:B------:R-:W-:-:S04]  /*29e0*/  LOP3.LUT R2, R3, 0x80000000, RZ, 0xc0, !PT ;  /* 0x8000000003027812 */ /* 0x000fc800078ec0ff */
[----:B------:R-:W-:-:S04]  /*29f0*/  SHF.R.U32.HI R3, RZ, 0x18, R2 ;  /* 0x00000018ff037819 */ /* 0x000fc80000011602 */
[----:B------:R-:W-:-:S05]  /*2a00*/  LOP3.LUT R3, R0, R3, RZ, 0xfc, !PT ;  /* 0x0000000300037212 */ /* 0x000fca00078efcff */
[----:B------:R0:W-:Y:S01]  /*2a10*/  STG.E.U8 desc[UR36][R16.64], R3 ;  /* 0x0000000310007986 */ /* 0x0001e2000c101124 */
[----:B------:R-:W-:Y:S05]  /*2a20*/  BRA `(.L_x_37974) ;  /* 0x0000000400a47947 */ /* 0x000fea0003800000 */
.L_x_37984:
[----:B------:R-:W-:-:S04]  /*2a30*/  I2FP.F32.U32 R0, R2 ;  /* 0x0000000200007245 */ /* 0x000fc80000201000 */
[----:B------:R-:W-:-:S05]  /*2a40*/  F2FP.BF16.F32.PACK_AB R0, RZ, R0 ;  /* 0x00000000ff00723e */ /* 0x000fca00000010ff */
[----:B------:R0:W-:Y:S01]  /*2a50*/  STG.E.U16 desc[UR36][R16.64], R0 ;  /* 0x0000000010007986 */ /* 0x0001e2000c101524 */
[----:B------:R-:W-:Y:S05]  /*2a60*/  BRA `(.L_x_37974) ;  /* 0x0000000400947947 */ /* 0x000fea0003800000 */
.L_x_37981:
        /* <DEDUP_REMOVED lines=10> */
.L_x_37993:
        /* <DEDUP_REMOVED lines=17> */
.L_x_37996:
[----:B------:R-:W-:-:S04]  /*2c20*/  LOP3.LUT R2, R3, 0x80000000, RZ, 0xc0, !PT ;  /* 0x8000000003027812 */ /* 0x000fc800078ec0ff */
[----:B------:R-:W-:-:S04]  /*2c30*/  SHF.R.U32.HI R3, RZ, 0x18, R2 ;  /* 0x00000018ff037819 */ /* 0x000fc80000011602 */
[----:B------:R-:W-:-:S04]  /*2c40*/  LOP3.LUT R0, R0, R3, RZ, 0xfc, !PT ;  /* 0x0000000300007212 */ /* 0x000fc800078efcff */
[----:B------:R-:W-:-:S07]  /*2c50*/  PRMT R8, R0, 0x7610, R8 ;  /* 0x0000761000087816 */ /* 0x000fce0000000008 */
.L_x_37995:
[----:B------:R-:W-:Y:S05]  /*2c60*/  BSYNC B0 ;  /* 0x0000000000007941 */ /* 0x000fea0003800000 */
.L_x_37994:
[----:B------:R0:W-:Y:S01]  /*2c70*/  STG.E.U8 desc[UR36][R16.64], R8 ;  /* 0x0000000810007986 */ /* 0x0001e2000c101124 */
[----:B------:R-:W-:Y:S05]  /*2c80*/  BRA `(.L_x_37974) ;  /* 0x00000004000c7947 */ /* 0x000fea0003800000 */
.L_x_37992:
        /* <DEDUP_REMOVED lines=17> */
.L_x_37999:
[----:B------:R-:W-:-:S04]  /*2da0*/  LOP3.LUT R2, R3, 0x80000000, RZ, 0xc0, !PT ;  /* 0x8000000003027812 */ /* 0x000fc800078ec0ff */
[----:B------:R-:W-:-:S04]  /*2db0*/  SHF.R.U32.HI R3, RZ, 0x18, R2 ;  /* 0x00000018ff037819 */ /* 0x000fc80000011602 */
[----:B------:R-:W-:-:S04]  /*2dc0*/  LOP3.LUT R0, R0, R3, RZ, 0xfc, !PT ;  /* 0x0000000300007212 */ /* 0x000fc800078efcff */
[----:B------:R-:W-:-:S07]  /*2dd0*/  PRMT R8, R0, 0x7610, R8 ;  /* 0x0000761000087816 */ /* 0x000fce0000000008 */
.L_x_37998:
[----:B------:R-:W-:Y:S05]  /*2de0*/  BSYNC B0 ;  /* 0x0000000000007941 */ /* 0x000fea0003800000 */
.L_x_37997:
[----:B------:R0:W-:Y:S01]  /*2df0*/  STG.E.U8 desc[UR36][R16.64], R8 ;  /* 0x0000000810007986 */ /* 0x0001e2000c101124 */
[----:B------:R-:W-:Y:S05]  /*2e00*/  BRA `(.L_x_37974) ;  /* 0x0000000000ac7947 */ /* 0x000fea0003800000 */
.L_x_37991:
        /* <DEDUP_REMOVED lines=22> */
.L_x_37973:
        /* <DEDUP_REMOVED lines=16> */
.L_x_38002:
[----:B------:R-:W-:Y:S05]  /*3070*/  BRA `(.L_x_37974) ;  /* 0x0000000000107947 */ /* 0x000fea0003800000 */
.L_x_38001:
[----:B------:R-:W-:-:S05]  /*3080*/  IMAD.MOV.U32 R3, RZ, RZ, RZ ;  /* 0x000000ffff037224 */ /* 0x000fca00078e00ff */
[----:B------:R0:W-:Y:S01]  /*3090*/  STG.E.64 desc[UR36][R16.64], R2 ;  /* 0x0000000210007986 */ /* 0x0001e2000c101b24 */
[----:B------:R-:W-:Y:S05]  /*30a0*/  BRA `(.L_x_37974) ;  /* 0x0000000000047947 */ /* 0x000fea0003800000 */
.L_x_38000:
[----:B------:R0:W-:Y:S02]  /*30b0*/  STG.E desc[UR36][R16.64], R2 ;  /* 0x0000000210007986 */ /* 0x0001e4000c101924 */
.L_x_37974:
[----:B------:R-:W-:-:S04]  /*30c0*/  IMAD R18, R23, 0x200, R18 ;  /* 0x0000020017127824 */ /* 0x000fc800078e0212 */
[----:B------:R-:W-:-:S07]  /*30d0*/  VIADD R19, R18, 0x80 ;  /* 0x0000008012137836 */ /* 0x000fce0000000000 */
.L_x_37934:
[----:B------:R-:W-:Y:S05]  /*30e0*/  BSYNC B6 ;  /* 0x0000000000067941 */ /* 0x000fea0003800000 */
.L_x_37933:
        /* <DEDUP_REMOVED lines=307> */
.L_x_38005:
        /* <DEDUP_REMOVED lines=21> */
.L_x_38009:
[----:B------:R0:W5:Y:S01]  /*4570*/  LDG.E.U8 R2, desc[UR36][R4.64] ;  /* 0x0000002404027981 */ /* 0x000162000c1e1100 */
[----:B------:R-:W-:Y:S01]  /*4580*/  IMAD.MOV.U32 R3, RZ, RZ, RZ ;  /* 0x000000ffff037224 */ /* 0x000fe200078e00ff */
[----:B------:R-:W-:Y:S06]  /*4590*/  BRA `(.L_x_38011) ;  /* 0x0000000c00487947 */ /* 0x000fec0003800000 */
.L_x_38008:
        /* <DEDUP_REMOVED lines=8> */
.L_x_38013:
[----:B------:R-:W2:Y:S02]  /*4620*/  LDG.E R2, desc[UR36][R4.64] ;  /* 0x0000002404027981 */ /* 0x000ea4000c1e1900 */
[----:B--2---:R-:W-:Y:S01]  /*4630*/  SHF.R.S32.HI R3, RZ, 0x1f, R2 ;  /* 0x0000001fff037819 */ /* 0x004fe20000011402 */
[----:B------:R-:W-:Y:S06]  /*4640*/  BRA `(.L_x_38011) ;  /* 0x0000000c001c7947 */ /* 0x000fec0003800000 */
.L_x_38012:
[----:B------:R-:W2:Y:S02]  /*4650*/  LDG.E.S16 R2, desc[UR36][R4.64] ;  /* 0x0000002404027981 */ /* 0x000ea4000c1e1700 */
[----:B--2---:R-:W-:Y:S01]  /*4660*/  SHF.R.S32.HI R3, RZ, 0x1f, R2 ;  /* 0x0000001fff037819 */ /* 0x004fe20000011402 */
[----:B------:R-:W-:Y:S06]  /*4670*/  BRA `(.L_x_38011) ;  /* 0x0000000c00107947 */ /* 0x000fec0003800000 */
.L_x_38007:
        /* <DEDUP_REMOVED lines=9> */
.L_x_38015:
[----:B------:R-:W2:Y:S02]  /*4710*/  LDG.E.U16 R4, desc[UR36][R4.64] ;  /* 0x0000002404047981 */ /* 0x000ea4000c1e1500 */
[----:B--2---:R-:W-:-:S06]  /*4720*/  HADD2.F32 R2, -RZ, R4.H0_H0 ;  /* 0x20000004ff027230 */ /* 0x004fcc0000004100 */
[----:B------:R-:W0:Y:S01]  /*4730*/  F2I.S64.TRUNC R2, R2 ;  /* 0x0000000200027311 */ /* 0x000e22000020d900 */
[----:B------:R-:W-:Y:S05]  /*4740*/  BRA `(.L_x_38011) ;  /* 0x0000000800dc7947 */ /* 0x000fea0003800000 */
.L_x_38014:
        /* <DEDUP_REMOVED lines=9> */
.L_x_38017:
[----:B------:R-:W2:Y:S02]  /*47e0*/  LDG.E.U16 R4, desc[UR36][R4.64] ;  /* 0x0000002404047981 */ /* 0x000ea4000c1e1500 */
[----:B--2---:R-:W-:-:S06]  /*47f0*/  HADD2.F32 R2, -RZ, R4.H0_H0 ;  /* 0x20000004ff027230 */ /* 0x004fcc0000004100 */
[----:B------:R-:W0:Y:S01]  /*4800*/  F2I.S64.TRUNC R2, R2 ;  /* 0x0000000200027311 */ /* 0x000e22000020d900 */
[----:B------:R-:W-:Y:S05]  /*4810*/  BRA `(.L_x_38011) ;  /* 0x0000000800a87947 */ /* 0x000fea0003800000 */
.L_x_38016:
[----:B------:R-:W2:Y:S02]  /*4820*/  LDG.E.64 R2, desc[UR36][R4.64] ;  /* 0x0000002404027981 */ /* 0x000ea4000c1e1b00 */
[----:B--2---:R-:W0:Y:S01]  /*4830*/  F2I.S64.F64.TRUNC R2, R2 ;  /* 0x0000000200027311 */ /* 0x004e22000030d900 */
[----:B------:R-:W-:Y:S05]  /*4840*/  BRA `(.L_x_38011) ;  /* 0x00000008009c7947 */ /* 0x000fea0003800000 */
.L_x_38006:
        /* <DEDUP_REMOVED lines=13> */
.L_x_38020:
[----:B------:R-:W2:Y:S02]  /*4920*/  LDG.E.64 R2, desc[UR36][R4.64] ;  /* 0x0000002404027981 */ /* 0x000ea4000c1e1b00 */
[----:B--2---:R-:W0:Y:S01]  /*4930*/  F2I.S64.F64.TRUNC R2, R2 ;  /* 0x0000000200027311 */ /* 0x004e22000030d900 */
[----:B------:R-:W-:Y:S05]  /*4940*/  BRA `(.L_x_38011) ;  /* 0x00000008005c7947 */ /* 0x000fea0003800000 */
.L_x_38019:
        /* <DEDUP_REMOVED lines=27> */
.L_x_38022:
        /* <DEDUP_REMOVED lines=14> */
.L_x_38021:
[----:B------:R-:W2:Y:S02]  /*4be0*/  LDG.E.U16 R2, desc[UR36][R4.64] ;  /* 0x0000002404027981 */ /* 0x000ea4000c1e1500 */
[----:B--2---:R-:W-:-:S06]  /*4bf0*/  IMAD.U32 R2, R2, 0x10000, RZ ;  /* 0x0001000002027824 */ /* 0x004fcc00078e00ff */
[----:B------:R-:W0:Y:S01]  /*4c00*/  F2I.S64.TRUNC R2, R2 ;  /* 0x0000000200027311 */ /* 0x000e22000020d900 */
[----:B------:R-:W-:Y:S05]  /*4c10*/  BRA `(.L_x_38011) ;  /* 0x0000000400a87947 */ /* 0x000fea0003800000 */
.L_x_38018:
        /* <DEDUP_REMOVED lines=11> */
.L_x_38025:
        /* <DEDUP_REMOVED lines=21> */
.L_x_38029:
[----:B------:R-:W-:Y:S05]  /*4e20*/  BSYNC B1 ;  /* 0x0000000000017941 */ /* 0x000fea0003800000 */
.L_x_38028:
[----:B------:R-:W-:Y:S01]  /*4e30*/  IMAD.SHL.U32 R2, R2, 0x100000, RZ ;  /* 0x0010000002027824 */ /* 0x000fe200078e00ff */
[----:B------:R-:W-:-:S04]  /*4e40*/  LEA R3, R0, 0x3b800000, 0x17 ;  /* 0x3b80000000037811 */ /* 0x000fc800078eb8ff */
[----:B------:R-:W-:-:S07]  /*4e50*/  LOP3.LUT R2, R3, R2, R4, 0xfe, !PT ;  /* 0x0000000203027212 */ /* 0x000fce00078efe04 */
.L_x_38027:
[----:B------:R-:W-:Y:S05]  /*4e60*/  BSYNC B0 ;  /* 0x0000000000007941 */ /* 0x000fea0003800000 */
.L_x_38026:
[----:B------:R-:W1:Y:S01]  /*4e70*/  F2I.S64.TRUNC R2, R2 ;  /* 0x0000000200027311 */ /* 0x000e62000020d900 */
[----:B------:R-:W-:Y:S05]  /*4e80*/  BRA `(.L_x_38011) ;  /* 0x00000004000c7947 */ /* 0x000fea0003800000 */
.L_x_38024:
        /* <DEDUP_REMOVED lines=21> */
.L_x_38033:
[----:B------:R-:W-:Y:S05]  /*4fe0*/  BSYNC B1 ;  /* 0x0000000000017941 */ /* 0x000fea0003800000 */
.L_x_38032:
[----:B------:R-:W-:Y:S01]  /*4ff0*/  IMAD.SHL.U32 R2, R2, 0x200000, RZ ;  /* 0x0020000002027824 */ /* 0x000fe200078e00ff */
[----:B------:R-:W-:-:S04]  /*5000*/  LEA R3, R0, 0x37800000, 0x17 ;  /* 0x3780000000037811 */ /* 0x000fc800078eb8ff */
[----:B------:R-:W-:-:S07]  /*5010*/  LOP3.LUT R2, R3, R2, R4, 0xfe, !PT ;  /* 0x0000000203027212 */ /* 0x000fce00078efe04 */
.L_x_38031:
[----:B------:R-:W-:Y:S05]  /*5020*/  BSYNC B0 ;  /* 0x0000000000007941 */ /* 0x000fea0003800000 */
.L_x_38030:
[----:B------:R-:W2:Y:S01]  /*5030*/  F2I.S64.TRUNC R2, R2 ;  /* 0x0000000200027311 */ /* 0x000ea2000020d900 */
[----:B------:R-:W-:Y:S05]  /*5040*/  BRA `(.L_x_38011) ;  /* 0x00000000009c7947 */ /* 0x000fea0003800000 */
.L_x_38023:
        /* <DEDUP_REMOVED lines=14> */
.L_x_38037:
[----:B------:R-:W-:Y:S05]  /*5130*/  BSYNC B0 ;  /* 0x0000000000007941 */ /* 0x000fea0003800000 */
.L_x_38036:
[----:B------:R-:W0:Y:S01]  /*5140*/  F2I.S64.TRUNC R2, R2 ;  /* 0x0000000200027311 */ /* 0x000e22000020d900 */
[----:B------:R-:W-:Y:S05]  /*5150*/  BRA `(.L_x_38011) ;  /* 0x0000000000587947 */ /* 0x000fea0003800000 */
.L_x_38010:
        /* <DEDUP_REMOVED lines=16> */
.L_x_38038:
[----:B------:R-:W-:Y:S01]  /*5260*/  CS2R R2, SRZ ;  /* 0x0000000000027805 */ /* 0x000fe2000001ff00 */
[----:B------:R-:W-:Y:S06]  /*5270*/  BRA `(.L_x_38011) ;  /* 0x0000000000107947 */ /* 0x000fec0003800000 */
.L_x_38035:
[----:B------:R4:W5:Y:S01]  /*5280*/  LDG.E.64 R2, desc[UR36][R4.64] ;  /* 0x0000002404027981 */ /* 0x000962000c1e1b00 */
[----:B------:R-:W-:Y:S05]  /*5290*/  BRA `(.L_x_38011) ;  /* 0x0000000000087947 */ /* 0x000fea0003800000 */
.L_x_38034:
[----:B------:R3:W5:Y:S01]  /*52a0*/  LDG.E R2, desc[UR36][R4.64] ;  /* 0x0000002404027981 */ /* 0x000762000c1e1900 */
[----:B------:R-:W-:-:S07]  /*52b0*/  IMAD.MOV.U32 R3, RZ, RZ, RZ ;  /* 0x000000ffff037224 */ /* 0x000fce00078e00ff */
.L_x_38011:
[----:B0--34-:R-:W0:Y:S01]  /*52c0*/  LDC.U8 R4, c[0x0][0x430] ;  /* 0x00010c00ff047b82 */ /* 0x019e220000000000 */
[----:B------:R-:W-:Y:S01]  /*52d0*/  ULDC.64 UR4, c[0x0][0x428] ;  /* 0x00010a0000047ab9 */ /* 0x000fe20000000a00 */
[----:B-12--5:R-:W-:Y:S02]  /*52e0*/  ISETP.NE.U32.AND P0, PT, R2, RZ, PT ;  /* 0x000000ff0200720c */ /* 0x026fe40003f05070 */
        /* <DEDUP_REMOVED lines=17> */
.L_x_38042:
[----:B------:R0:W-:Y:S01]  /*5400*/  STG.E.U8 desc[UR36][R16.64], R2 ;  /* 0x0000000210007986 */ /* 0x0001e2000c101124 */
[----:B------:R-:W-:Y:S05]  /*5410*/  BRA `(.L_x_38044) ;  /* 0x0000000c00487947 */ /* 0x000fea0003800000 */
.L_x_38041:
        /* <DEDUP_REMOVED lines=9> */
.L_x_38046:
[----:B------:R0:W-:Y:S01]  /*54b0*/  STG.E desc[UR36][R16.64], R2 ;  /* 0x0000000210007986 */ /* 0x0001e2000c101924 */
[----:B------:R-:W-:Y:S05]  /*54c0*/  BRA `(.L_x_38044) ;  /* 0x0000000c001c7947 */ /* 0x000fea0003800000 */
.L_x_38045:
[----:B------:R0:W-:Y:S01]  /*54d0*/  STG.E.U16 desc[UR36][R16.64], R2 ;  /* 0x0000000210007986 */ /* 0x0001e2000c101524 */
[----:B------:R-:W-:Y:S05]  /*54e0*/  BRA `(.L_x_38044) ;  /* 0x0000000c00147947 */ /* 0x000fea0003800000 */
.L_x_38040:
        /* <DEDUP_REMOVED lines=9> */
.L_x_38048:
[----:B------:R-:W-:-:S04]  /*5580*/  I2FP.F32.U32 R0, R2 ;  /* 0x0000000200007245 */ /* 0x000fc80000201000 */
[----:B------:R-:W-:-:S05]  /*5590*/  F2FP.F16.F32.PACK_AB R0, RZ, R0 ;  /* 0x00000000ff00723e */ /* 0x000fca00000000ff */
[----:B------:R0:W-:Y:S01]  /*55a0*/  STG.E.U16 desc[UR36][R16.64], R0 ;  /* 0x0000000010007986 */ /* 0x0001e2000c101524 */
[----:B------:R-:W-:Y:S05]  /*55b0*/  BRA `(.L_x_38044) ;  /* 0x0000000800e07947 */ /* 0x000fea0003800000 */
.L_x_38047:
        /* <DEDUP_REMOVED lines=10> */
.L_x_38050:
[----:B------:R-:W-:-:S04]  /*5660*/  I2FP.F32.U32 R2, R2 ;  /* 0x0000000200027245 */ /* 0x000fc80000201000 */
[----:B------:R-:W-:-:S04]  /*5670*/  F2FP.F16.F32.PACK_AB R3, RZ, R2 ;  /* 0x00000002ff03723e */ /* 0x000fc800000000ff */
[----:B------:R-:W-:-:S05]  /*5680*/  PRMT R3, R3, 0x5410, RZ ;  /* 0x0000541003037816 */ /* 0x000fca00000000ff */
[----:B------:R0:W-:Y:S01]  /*5690*/  STG.E desc[UR36][R16.64], R3 ;  /* 0x0000000310007986 */ /* 0x0001e2000c101924 */
[----:B------:R-:W-:Y:S05]  /*56a0*/  BRA `(.L_x_38044) ;  /* 0x0000000800a47947 */ /* 0x000fea0003800000 */
.L_x_38049:
[----:B------:R-:W0:Y:S02]  /*56b0*/  I2F.F64.U32 R2, R2 ;  /* 0x0000000200027312 */ /* 0x000e240000201800 */
[----:B0-----:R0:W-:Y:S01]  /*56c0*/  STG.E.64 desc[UR36][R16.64], R2 ;  /* 0x0000000210007986 */ /* 0x0011e2000c101b24 */
[----:B------:R-:W-:Y:S05]  /*56d0*/  BRA `(.L_x_38044) ;  /* 0x0000000800987947 */ /* 0x000fea0003800000 */
.L_x_38039:
        /* <DEDUP_REMOVED lines=10> */
.L_x_38053:
[----:B------:R-:W0:Y:S01]  /*5780*/  I2F.F64.U32 R4, R2 ;  /* 0x0000000200047312 */ /* 0x000e220000201800 */
[----:B------:R-:W-:-:S05]  /*5790*/  CS2R R6, SRZ ;  /* 0x0000000000067805 */ /* 0x000fca000001ff00 */
[----:B0-----:R0:W-:Y:S01]  /*57a0*/  STG.E.128 desc[UR36][R16.64], R4 ;  /* 0x0000000410007986 */ /* 0x0011e2000c101d24 */
[----:B------:R-:W-:Y:S05]  /*57b0*/  BRA `(.L_x_38044) ;  /* 0x0000000800607947 */ /* 0x000fea0003800000 */
.L_x_38052:
        /* <DEDUP_REMOVED lines=21> */
.L_x_38057:
[----:B------:R-:W-:Y:S05]  /*5910*/  BSYNC B0 ;  /* 0x0000000000007941 */ /* 0x000fea0003800000 */
.L_x_38056:
[----:B------:R-:W-:-:S05]  /*5920*/  LOP3.LUT R3, R0, R3, RZ, 0xfc, !PT ;  /* 0x0000000300037212 */ /* 0x000fca00078efcff */
[----:B------:R0:W-:Y:S01]  /*5930*/  STG.E.U8 desc[UR36][R16.64], R3 ;  /* 0x0000000310007986 */ /* 0x0001e2000c101124 */
[----:B------:R-:W-:Y:S05]  /*5940*/  BRA `(.L_x_38044) ;  /* 0x0000000400fc7947 */ /* 0x000fea0003800000 */
.L_x_38055:
        /* <DEDUP_REMOVED lines=13> */
.L_x_38059:
[----:B------:R-:W-:Y:S01]  /*5a20*/  IMAD.MOV.U32 R0, RZ, RZ, 0x7f ;  /* 0x0000007fff007424 */ /* 0x000fe200078e00ff */
[----:B------:R-:W-:-:S04]  /*5a30*/  ISETP.GT.U32.AND P0, PT, R2, 0x7f800000, PT ;  /* 0x7f8000000200780c */ /* 0x000fc80003f04070 */
[----:B------:R-:W-:-:S09]  /*5a40*/  SEL R0, R0, 0x7c, P0 ;  /* 0x0000007c00007807 */ /* 0x000fd20000000000 */
.L_x_38060:
[----:B------:R-:W-:Y:S05]  /*5a50*/  BSYNC B0 ;  /* 0x0000000000007941 */ /* 0x000fea0003800000 */
.L_x_38058:
[----:B------:R-:W-:-:S04]  /*5a60*/  LOP3.LUT R2, R3, 0x80000000, RZ, 0xc0, !PT ;  /* 0x8000000003027812 */ /* 0x000fc800078ec0ff */
[----:B------:R-:W-:-:S04]  /*5a70*/  SHF.R.U32.HI R3, RZ, 0x18, R2 ;  /* 0x00000018ff037819 */ /* 0x000fc80000011602 */
[----:B------:R-:W-:-:S05]  /*5a80*/  LOP3.LUT R3, R0, R3, RZ, 0xfc, !PT ;  /* 0x0000000300037212 */ /* 0x000fca00078efcff */
[----:B------:R0:W-:Y:S01]  /*5a90*/  STG.E.U8 desc[UR36][R16.64], R3 ;  /* 0x0000000310007986 */ /* 0x0001e2000c101124 */
[----:B------:R-:W-:Y:S05]  /*5aa0*/  BRA `(.L_x_38044) ;  /* 0x0000000400a47947 */ /* 0x000fea0003800000 */
.L_x_38054:
[----:B------:R-:W-:-:S04]  /*5ab0*/  I2FP.F32.U32 R0, R2 ;  /* 0x0000000200007245 */ /* 0x000fc80000201000 */
[----:B------:R-:W-:-:S05]  /*5ac0*/  F2FP.BF16.F32.PACK_AB R0, RZ, R0 ;  /* 0x00000000ff00723e */ /* 0x000fca00000010ff */
[----:B------:R0:W-:Y:S01]  /*5ad0*/  STG.E.U16 desc[UR36][R16.64], R0 ;  /* 0x0000000010007986 */ /* 0x0001e2000c101524 */
[----:B------:R-:W-:Y:S05]  /*5ae0*/  BRA `(.L_x_38044) ;  /* 0x0000000400947947 */ /* 0x000fea0003800000 */
.L_x_38051:
        /* <DEDUP_REMOVED lines=10> */
.L_x_38063:
        /* <DEDUP_REMOVED lines=17> */
.L_x_38066:
[----:B------:R-:W-:-:S04]  /*5ca0*/  LOP3.LUT R2, R3, 0x80000000, RZ, 0xc0, !PT ;  /* 0x8000000003027812 */ /* 0x000fc800078ec0ff */
[----:B------:R-:W-:-:S04]  /*5cb0*/  SHF.R.U32.HI R3, RZ, 0x18, R2 ;  /* 0x00000018ff037819 */ /* 0x000fc80000011602 */
[----:B------:R-:W-:-:S04]  /*5cc0*/  LOP3.LUT R0, R0, R3, RZ, 0xfc, !PT ;  /* 0x0000000300007212 */ /* 0x000fc800078efcff */
[----:B------:R-:W-:-:S07]  /*5cd0*/  PRMT R8, R0, 0x7610, R8 ;  /* 0x0000761000087816 */ /* 0x000fce0000000008 */
.L_x_38065:
[----:B------:R-:W-:Y:S05]  /*5ce0*/  BSYNC B0 ;  /* 0x0000000000007941 */ /* 0x000fea0003800000 */
.L_x_38064:
[----:B------:R3:W-:Y:S01]  /*5cf0*/  STG.E.U8 desc[UR36][R16.64], R8 ;  /* 0x0000000810007986 */ /* 0x0007e2000c101124 */
[----:B------:R-:W-:Y:S05]  /*5d00*/  BRA `(.L_x_38044) ;  /* 0x00000004000c7947 */ /* 0x000fea0003800000 */
.L_x_38062:
        /* <DEDUP_REMOVED lines=17> */
.L_x_38069:
[----:B------:R-:W-:-:S04]  /*5e20*/  LOP3.LUT R2, R3, 0x80000000, RZ, 0xc0, !PT ;  /* 0x8000000003027812 */ /* 0x000fc800078ec0ff */
[----:B------:R-:W-:-:S04]  /*5e30*/  SHF.R.U32.HI R3, RZ, 0x18, R2 ;  /* 0x00000018ff037819 */ /* 0x000fc80000011602 */
[----:B------:R-:W-:-:S04]  /*5e40*/  LOP3.LUT R0, R0, R3, RZ, 0xfc, !PT ;  /* 0x0000000300007212 */ /* 0x000fc800078efcff */
[----:B------:R-:W-:-:S07]  /*5e50*/  PRMT R8, R0, 0x7610, R8 ;  /* 0x0000761000087816 */ /* 0x000fce0000000008 */
.L_x_38068:
[----:B------:R-:W-:Y:S05]  /*5e60*/  BSYNC B0 ;  /* 0x0000000000007941 */ /* 0x000fea0003800000 */
.L_x_38067:
[----:B------:R0:W-:Y:S01]  /*5e70*/  STG.E.U8 desc[UR36][R16.64], R8 ;  /* 0x0000000810007986 */ /* 0x0001e2000c101124 */
[----:B------:R-:W-:Y:S05]  /*5e80*/  BRA `(.L_x_38044) ;  /* 0x0000000000ac7947 */ /* 0x000fea0003800000 */
.L_x_38061:
        /* <DEDUP_REMOVED lines=22> */
.L_x_38043:
        /* <DEDUP_REMOVED lines=16> */
.L_x_38072:
[----:B------:R-:W-:Y:S05]  /*60f0*/  BRA `(.L_x_38044) ;  /* 0x0000000000107947 */ /* 0x000fea0003800000 */
.L_x_38071:
[----:B------:R-:W-:-:S05]  /*6100*/  IMAD.MOV.U32 R3, RZ, RZ, RZ ;  /* 0x000000ffff037224 */ /* 0x000fca00078e00ff */
[----:B------:R2:W-:Y:S01]  /*6110*/  STG.E.64 desc[UR36][R16.64], R2 ;  /* 0x0000000210007986 */ /* 0x0005e2000c101b24 */
[----:B------:R-:W-:Y:S05]  /*6120*/  BRA `(.L_x_38044) ;  /* 0x0000000000047947 */ /* 0x000fea0003800000 */
.L_x_38070:
[----:B------:R0:W-:Y:S02]  /*6130*/  STG.E desc[UR36][R16.64], R2 ;  /* 0x0000000210007986 */ /* 0x0001e4000c101924 */
.L_x_38044:
[----:B------:R-:W-:-:S07]  /*6140*/  VIADD R19, R19, 0x80 ;  /* 0x0000008013137836 */ /* 0x000fce0000000000 */
.L_x_38004:
[----:B------:R-:W-:Y:S05]  /*6150*/  BSYNC B6 ;  /* 0x0000000000067941 */ /* 0x000fea0003800000 */
.L_x_38003:
        /* <DEDUP_REMOVED lines=307> */
.L_x_38075:
        /* <DEDUP_REMOVED lines=21> */
.L_x_38079:
[----:B------:R0:W5:Y:S01]  /*75e0*/  LDG.E.U8 R2, desc[UR36][R4.64] ;  /* 0x0000002404027981 */ /* 0x000162000c1e1100 */
[----:B------:R-:W-:Y:S01]  /*75f0*/  IMAD.MOV.U32 R3, RZ, RZ, RZ ;  /* 0x000000ffff037224 */ /* 0x000fe200078e00ff */
[----:B------:R-:W-:Y:S06]  /*7600*/  BRA `(.L_x_38081) ;  /* 0x0000000c00487947 */ /* 0x000fec0003800000 */
.L_x_38078:
        /* <DEDUP_REMOVED lines=8> */
.L_x_38083:
[----:B------:R-:W2:Y:S02]  /*7690*/  LDG.E R2, desc[UR36][R4.64] ;  /* 0x0000002404027981 */ /* 0x000ea4000c1e1900 */
[----:B--2---:R-:W-:Y:S01]  /*76a0*/  SHF.R.S32.HI R3, RZ, 0x1f, R2 ;  /* 0x0000001fff037819 */ /* 0x004fe20000011402 */
[----:B------:R-:W-:Y:S06]  /*76b0*/  BRA `(.L_x_38081) ;  /* 0x0000000c001c7947 */ /* 0x000fec0003800000 */
.L_x_38082:
[----:B------:R-:W2:Y:S02]  /*76c0*/  LDG.E.S16 R2, desc[UR36][R4.64] ;  /* 0x0000002404027981 */ /* 0x000ea4000c1e1700 */
[----:B--2---:R-:W-:Y:S01]  /*76d0*/  SHF.R.S32.HI R3, RZ, 0x1f, R2 ;  /* 0x0000001fff037819 */ /* 0x004fe20000011402 */
[----:B------:R-:W-:Y:S06]  /*76e0*/  BRA `(.L_x_38081) ;  /* 0x0000000c00107947 */ /* 0x000fec0003800000 */
.L_x_38077:
        /* <DEDUP_REMOVED lines=9> */
.L_x_38085:
[----:B------:R-:W2:Y:S02]  /*7780*/  LDG.E.U16 R4, desc[UR36][R4.64] ;  /* 0x0000002404047981 */ /* 0x000ea4000c1e1500 */
[----:B--2---:R-:W-:-:S06]  /*7790*/  HADD2.F32 R2, -RZ, R4.H0_H0 ;  /* 0x20000004ff027230 */ /* 0x004fcc0000004100 */
[----:B------:R-:W0:Y:S01]  /*77a0*/  F2I.S64.TRUNC R2, R2 ;  /* 0x0000000200027311 */ /* 0x000e22000020d900 */
[----:B------:R-:W-:Y:S05]  /*77b0*/  BRA `(.L_x_38081) ;  /* 0x0000000800dc7947 */ /* 0x000fea0003800000 */
.L_x_38084:
        /* <DEDUP_REMOVED lines=9> */
.L_x_38087:
[----:B------:R-:W2:Y:S02]  /*7850*/  LDG.E.U16 R4, desc[UR36][R4.64] ;  /* 0x0000002404047981 */ /* 0x000ea4000c1e1500 */
[----:B--2---:R-:W-:-:S06]  /*7860*/  HADD2.F32 R2, -RZ, R4.H0_H0 ;  /* 0x20000004ff027230 */ /* 0x004fcc0000004100 */
[----:B------:R-:W0:Y:S01]  /*7870*/  F2I.S64.TRUNC R2, R2 ;  /* 0x0000000200027311 */ /* 0x000e22000020d900 */
[----:B------:R-:W-:Y:S05]  /*7880*/  BRA `(.L_x_38081) ;  /* 0x0000000800a87947 */ /* 0x000fea0003800000 */
.L_x_38086:
[----:B------:R-:W2:Y:S02]  /*7890*/  LDG.E.64 R2, desc[UR36][R4.64] ;  /* 0x0000002404027981 */ /* 0x000ea4000c1e1b00 */
[----:B--2---:R-:W0:Y:S01]  /*78a0*/  F2I.S64.F64.TRUNC R2, R2 ;  /* 0x0000000200027311 */ /* 0x004e22000030d900 */
[----:B------:R-:W-:Y:S05]  /*78b0*/  BRA `(.L_x_38081) ;  /* 0x00000008009c7947 */ /* 0x000fea0003800000 */
.L_x_38076:
        /* <DEDUP_REMOVED lines=13> */
.L_x_38090:
[----:B------:R-:W2:Y:S02]  /*7990*/  LDG.E.64 R2, desc[UR36][R4.64] ;  /* 0x0000002404027981 */ /* 0x000ea4000c1e1b00 */
[----:B--2---:R-:W0:Y:S01]  /*79a0*/  F2I.S64.F64.TRUNC R2, R2 ;  /* 0x0000000200027311 */ /* 0x004e22000030d900 */
[----:B------:R-:W-:Y:S05]  /*79b0*/  BRA `(.L_x_38081) ;  /* 0x00000008005c7947 */ /* 0x000fea0003800000 */
.L_x_38089:
        /* <DEDUP_REMOVED lines=27> */
.L_x_38092:
        /* <DEDUP_REMOVED lines=14> */
.L_x_38091:
[----:B------:R-:W2:Y:S02]  /*7c50*/  LDG.E.U16 R2, desc[UR36][R4.64] ;  /* 0x0000002404027981 */ /* 0x000ea4000c1e1500 */
[----:B--2---:R-:W-:-:S06]  /*7c60*/  IMAD.U32 R2, R2, 0x10000, RZ ;  /* 0x0001000002027824 */ /* 0x004fcc00078e00ff */
[----:B------:R-:W0:Y:S01]  /*7c70*/  F2I.S64.TRUNC R2, R2 ;  /* 0x0000000200027311 */ /* 0x000e22000020d900 */
[----:B------:R-:W-:Y:S05]  /*7c80*/  BRA `(.L_x_38081) ;  /* 0x0000000400a87947 */ /* 0x000fea0003800000 */
.L_x_38088:
        /* <DEDUP_REMOVED lines=11> */
.L_x_38095:
        /* <DEDUP_REMOVED lines=21> */
.L_x_38099:
[----:B------:R-:W-:Y:S05]  /*7e90*/  BSYNC B1 ;  /* 0x0000000000017941 */ /* 0x000fea0003800000 */
.L_x_38098:
[----:B------:R-:W-:Y:S01]  /*7ea0*/  IMAD.SHL.U32 R2, R2, 0x100000, RZ ;  /* 0x0010000002027824 */ /* 0x000fe200078e00ff */
[----:B------:R-:W-:-:S04]  /*7eb0*/  LEA R3, R0, 0x3b800000, 0x17 ;  /* 0x3b80000000037811 */ /* 0x000fc800078eb8ff */
[----:B------:R-:W-:-:S07]  /*7ec0*/  LOP3.LUT R2, R3, R2, R4, 0xfe, !PT ;  /* 0x0000000203027212 */ /* 0x000fce00078efe04 */
.L_x_38097:
[----:B------:R-:W-:Y:S05]  /*7ed0*/  BSYNC B0 ;  /* 0x0000000000007941 */ /* 0x000fea0003800000 */
.L_x_38096:
[----:B------:R-:W1:Y:S01]  /*7ee0*/  F2I.S64.TRUNC R2, R2 ;  /* 0x0000000200027311 */ /* 0x000e62000020d900 */
[----:B------:R-:W-:Y:S05]  /*7ef0*/  BRA `(.L_x_38081) ;  /* 0x00000004000c7947 */ /* 0x000fea0003800000 */
.L_x_38094:
        /* <DEDUP_REMOVED lines=21> */
.L_x_38103:
[----:B------:R-:W-:Y:S05]  /*8050*/  BSYNC B1 ;  /* 0x0000000000017941 */ /* 0x000fea0003800000 */
.L_x_38102:
[----:B------:R-:W-:Y:S01]  /*8060*/  IMAD.SHL.U32 R2, R2, 0x200000, RZ ;  /* 0x0020000002027824 */ /* 0x000fe200078e00ff */
[----:B------:R-:W-:-:S04]  /*8070*/  LEA R3, R0, 0x37800000, 0x17 ;  /* 0x3780000000037811 */ /* 0x000fc800078eb8ff */
[----:B------:R-:W-:-:S07]  /*8080*/  LOP3.LUT R2, R3, R2, R4, 0xfe, !PT ;  /* 0x0000000203027212 */ /* 0x000fce00078efe04 */
.L_x_38101:
[----:B------:R-:W-:Y:S05]  /*8090*/  BSYNC B0 ;  /* 0x0000000000007941 */ /* 0x000fea0003800000 */
.L_x_38100:
[----:B------:R-:W2:Y:S01]  /*80a0*/  F2I.S64.TRUNC R2, R2 ;  /* 0x0000000200027311 */ /* 0x000ea2000020d900 */
[----:B------:R-:W-:Y:S05]  /*80b0*/  BRA `(.L_x_38081) ;  /* 0x00000000009c7947 */ /* 0x000fea0003800000 */
.L_x_38093:
        /* <DEDUP_REMOVED lines=14> */
.L_x_38107:
[----:B------:R-:W-:Y:S05]  /*81a0*/  BSYNC B0 ;  /* 0x0000000000007941 */ /* 0x000fea0003800000 */
.L_x_38106:
[----:B------:R-:W4:Y:S01]  /*81b0*/  F2I.S64.TRUNC R2, R2 ;  /* 0x0000000200027311 */ /* 0x000f22000020d900 */
[----:B------:R-:W-:Y:S05]  /*81c0*/  BRA `(.L_x_38081) ;  /* 0x0000000000587947 */ /* 0x000fea0003800000 */
.L_x_38080:
        /* <DEDUP_REMOVED lines=16> */
.L_x_38108:
[----:B------:R-:W-:Y:S01]  /*82d0*/  CS2R R2, SRZ ;  /* 0x0000000000027805 */ /* 0x000fe2000001ff00 */
[----:B------:R-:W-:Y:S06]  /*82e0*/  BRA `(.L_x_38081) ;  /* 0x0000000000107947 */ /* 0x000fec0003800000 */
.L_x_38105:
[----:B------:R3:W5:Y:S01]  /*82f0*/  LDG.E.64 R2, desc[UR36][R4.64] ;  /* 0x0000002404027981 */ /* 0x000762000c1e1b00 */
[----:B------:R-:W-:Y:S05]  /*8300*/  BRA `(.L_x_38081) ;  /* 0x0000000000087947 */ /* 0x000fea0003800000 */
.L_x_38104:
[----:B------:R0:W5:Y:S01]  /*8310*/  LDG.E R2, desc[UR36][R4.64] ;  /* 0x0000002404027981 */ /* 0x000162000c1e1900 */
[----:B------:R-:W-:-:S07]  /*8320*/  IMAD.MOV.U32 R3, RZ, RZ, RZ ;  /* 0x000000ffff037224 */ /* 0x000fce00078e00ff */
.L_x_38081:
        /* <DEDUP_REMOVED lines=20> */
.L_x_38112:
[----:B------:R3:W-:Y:S01]  /*8470*/  STG.E.U8 desc[UR36][R16.64], R2 ;  /* 0x0000000210007986 */ /* 0x0007e2000c101124 */
[----:B------:R-:W-:Y:S05]  /*8480*/  BRA `(.L_x_38114) ;  /* 0x0000000c00487947 */ /* 0x000fea0003800000 */
.L_x_38111:
        /* <DEDUP_REMOVED lines=9> */
.L_x_38116:
[----:B------:R2:W-:Y:S01]  /*8520*/  STG.E desc[UR36][R16.64], R2 ;  /* 0x0000000210007986 */ /* 0x0005e2000c101924 */
[----:B------:R-:W-:Y:S05]  /*8530*/  BRA `(.L_x_38114) ;  /* 0x0000000c001c7947 */ /* 0x000fea0003800000 */
.L_x_38115:
[----:B------:R0:W-:Y:S01]  /*8540*/  STG.E.U16 desc[UR36][R16.64], R2 ;  /* 0x0000000210007986 */ /* 0x0001e2000c101524 */
[----:B------:R-:W-:Y:S05]  /*8550*/  BRA `(.L_x_38114) ;  /* 0x0000000c00147947 */ /* 0x000fea0003800000 */
.L_x_38110:
        /* <DEDUP_REMOVED lines=9> */
.L_x_38118:
[----:B------:R-:W-:-:S04]  /*85f0*/  I2FP.F32.U32 R0, R2 ;  /* 0x0000000200007245 */ /* 0x000fc80000201000 */
[----:B------:R-:W-:-:S05]  /*8600*/  F2FP.F16.F32.PACK_AB R0, RZ, R0 ;  /* 0x00000000ff00723e */ /* 0x000fca00000000ff */
[----:B------:R0:W-:Y:S01]  /*8610*/  STG.E.U16 desc[UR36][R16.64], R0 ;  /* 0x0000000010007986 */ /* 0x0001e2000c101524 */
[----:B------:R-:W-:Y:S05]  /*8620*/  BRA `(.L_x_38114) ;  /* 0x0000000800e07947 */ /* 0x000fea0003800000 */
.L_x_38117:
        /* <DEDUP_REMOVED lines=10> */
.L_x_38120:
[----:B------:R-:W-:-:S04]  /*86d0*/  I2FP.F32.U32 R2, R2 ;  /* 0x0000000200027245 */ /* 0x000fc80000201000 */
[----:B------:R-:W-:-:S04]  /*86e0*/  F2FP.F16.F32.PACK_AB R3, RZ, R2 ;  /* 0x00000002ff03723e */ /* 0x000fc800000000ff */
[----:B------:R-:W-:-:S05]  /*86f0*/  PRMT R3, R3, 0x5410, RZ ;  /* 0x0000541003037816 */ /* 0x000fca00000000ff */
[----:B------:R0:W-:Y:S01]  /*8700*/  STG.E desc[UR36][R16.64], R3 ;  /* 0x0000000310007986 */ /* 0x0001e2000c101924 */
[----:B------:R-:W-:Y:S05]  /*8710*/  BRA `(.L_x_38114) ;  /* 0x0000000800a47947 */ /* 0x000fea0003800000 */
.L_x_38119:
[----:B------:R-:W0:Y:S02]  /*8720*/  I2F.F64.U32 R2, R2 ;  /* 0x0000000200027312 */ /* 0x000e240000201800 */
[----:B0-----:R0:W-:Y:S01]  /*8730*/  STG.E.64 desc[UR36][R16.64], R2 ;  /* 0x0000000210007986 */ /* 0x0011e2000c101b24 */
[----:B------:R-:W-:Y:S05]  /*8740*/  BRA `(.L_x_38114) ;  /* 0x0000000800987947 */ /* 0x000fea0003800000 */
.L_x_38109:
        /* <DEDUP_REMOVED lines=10> */
.L_x_38123:
[----:B------:R-:W0:Y:S01]  /*87f0*/  I2F.F64.U32 R4, R2 ;  /* 0x0000000200047312 */ /* 0x000e220000201800 */
[----:B------:R-:W-:-:S05]  /*8800*/  CS2R R6, SRZ ;  /* 0x0000000000067805 */ /* 0x000fca000001ff00 */
[----:B0-----:R0:W-:Y:S01]  /*8810*/  STG.E.128 desc[UR36][R16.64], R4 ;  /* 0x0000000410007986 */ /* 0x0011e2000c101d24 */
[----:B------:R-:W-:Y:S05]  /*8820*/  BRA `(.L_x_38114) ;  /* 0x0000000800607947 */ /* 0x000fea0003800000 */
.L_x_38122:
        /* <DEDUP_REMOVED lines=21> */
.L_x_38127:
[----:B------:R-:W-:Y:S05]  /*8980*/  BSYNC B0 ;  /* 0x0000000000007941 */ /* 0x000fea0003800000 */
.L_x_38126:
[----:B------:R-:W-:-:S05]  /*8990*/  LOP3.LUT R3, R0, R3, RZ, 0xfc, !PT ;  /* 0x0000000300037212 */ /* 0x000fca00078efcff */
[----:B------:R0:W-:Y:S01]  /*89a0*/  STG.E.U8 desc[UR36][R16.64], R3 ;  /* 0x0000000310007986 */ /* 0x0001e2000c101124 */
[----:B------:R-:W-:Y:S05]  /*89b0*/  BRA `(.L_x_38114) ;  /* 0x0000000400fc7947 */ /* 0x000fea0003800000 */
.L_x_38125:
        /* <DEDUP_REMOVED lines=13> */
.L_x_38129:
[----:B------:R-:W-:Y:S01]  /*8a90*/  IMAD.MOV.U32 R0, RZ, RZ, 0x7f ;  /* 0x0000007fff007424 */ /* 0x000fe200078e00ff */
[----:B------:R-:W-:-:S04]  /*8aa0*/  ISETP.GT.U32.AND P0, PT, R2, 0x7f800000, PT ;  /* 0x7f8000000200780c */ /* 0x000fc80003f04070 */
[----:B------:R-:W-:-:S09]  /*8ab0*/  SEL R0, R0, 0x7c, P0 ;  /* 0x0000007c00007807 */ /* 0x000fd20000000000 */
.L_x_38130:
[----:B------:R-:W-:Y:S05]  /*8ac0*/  BSYNC B0 ;  /* 0x0000000000007941 */ /* 0x000fea0003800000 */
.L_x_38128:
[----:B------:R-:W-:-:S04]  /*8ad0*/  LOP3.LUT R2, R3, 0x80000000, RZ, 0xc0, !PT ;  /* 0x8000000003027812 */ /* 0x000fc800078ec0ff */
[----:B------:R-:W-:-:S04]  /*8ae0*/  SHF.R.U32.HI R3, RZ, 0x18, R2 ;  /* 0x00000018ff037819 */ /* 0x000fc80000011602 */
[----:B------:R-:W-:-:S05]  /*8af0*/  LOP3.LUT R3, R0, R3, RZ, 0xfc, !PT ;  /* 0x0000000300037212 */ /* 0x000fca00078efcff */
[----:B------:R0:W-:Y:S01]  /*8b00*/  STG.E.U8 desc[UR36][R16.64], R3 ;  /* 0x0000000310007986 */ /* 0x0001e2000c101124 */
[----:B------:R-:W-:Y:S05]  /*8b10*/  BRA `(.L_x_38114) ;  /* 0x0000000400a47947 */ /* 0x000fea0003800000 */
.L_x_38124:
[----:B------:R-:W-:-:S04]  /*8b20*/  I2FP.F32.U32 R0, R2 ;  /* 0x0000000200007245 */ /* 0x000fc80000201000 */
[----:B------:R-:W-:-:S05]  /*8b30*/  F2FP.BF16.F32.PACK_AB R0, RZ, R0 ;  /* 0x00000000ff00723e */ /* 0x000fca00000010ff */
[----:B------:R0:W-:Y:S01]  /*8b40*/  STG.E.U16 desc[UR36][R16.64], R0 ;  /* 0x0000000010007986 */ /* 0x0001e2000c101524 */
[----:B------:R-:W-:Y:S05]  /*8b50*/  BRA `(.L_x_38114) ;  /* 0x0000000400947947 */ /* 0x000fea0003800000 */
.L_x_38121:
        /* <DEDUP_REMOVED lines=10> */
.L_x_38133:
        /* <DEDUP_REMOVED lines=17> */
.L_x_38136:
[----:B------:R-:W-:-:S04]  /*8d10*/  LOP3.LUT R2, R3, 0x80000000, RZ, 0xc0, !PT ;  /* 0x8000000003027812 */ /* 0x000fc800078ec0ff */
[----:B------:R-:W-:-:S04]  /*8d20*/  SHF.R.U32.HI R3, RZ, 0x18, R2 ;  /* 0x00000018ff037819 */ /* 0x000fc80000011602 */
[----:B------:R-:W-:-:S04]  /*8d30*/  LOP3.LUT R0, R0, R3, RZ, 0xfc, !PT ;  /* 0x0000000300007212 */ /* 0x000fc800078efcff */
[----:B------:R-:W-:-:S07]  /*8d40*/  PRMT R8, R0, 0x7610, R8 ;  /* 0x0000761000087816 */ /* 0x000fce0000000008 */
.L_x_38135:
[----:B------:R-:W-:Y:S05]  /*8d50*/  BSYNC B0 ;  /* 0x0000000000007941 */ /* 0x000fea0003800000 */
.L_x_38134:
[----:B------:R0:W-:Y:S01]  /*8d60*/  STG.E.U8 desc[UR36][R16.64], R8 ;  /* 0x0000000810007986 */ /* 0x0001e2000c101124 */
[----:B------:R-:W-:Y:S05]  /*8d70*/  BRA `(.L_x_38114) ;  /* 0x00000004000c7947 */ /* 0x000fea0003800000 */
.L_x_38132:
        /* <DEDUP_REMOVED lines=17> */
.L_x_38139:
[----:B------:R-:W-:-:S04]  /*8e90*/  LOP3.LUT R2, R3, 0x80000000, RZ, 0xc0, !PT ;  /* 0x8000000003027812 */ /* 0x000fc800078ec0ff */
[----:B------:R-:W-:-:S04]  /*8ea0*/  SHF.R.U32.HI R3, RZ, 0x18, R2 ;  /* 0x00000018ff037819 */ /* 0x000fc80000011602 */
[----:B------:R-:W-:-:S04]  /*8eb0*/  LOP3.LUT R0, R0, R3, RZ, 0xfc, !PT ;  /* 0x0000000300007212 */ /* 0x000fc800078efcff */
[----:B------:R-:W-:-:S07]  /*8ec0*/  PRMT R8, R0, 0x7610, R8 ;  /* 0x0000761000087816 */ /* 0x000fce0000000008 */
.L_x_38138:
[----:B------:R-:W-:Y:S05]  /*8ed0*/  BSYNC B0 ;  /* 0x0000000000007941 */ /* 0x000fea0003800000 */
.L_x_38137:
[----:B------:R0:W-:Y:S01]  /*8ee0*/  STG.E.U8 desc[UR36][R16.64], R8 ;  /* 0x0000000810007986 */ /* 0x0001e2000c101124 */
[----:B------:R-:W-:Y:S05]  /*8ef0*/  BRA `(.L_x_38114) ;  /* 0x0000000000ac7947 */ /* 0x000fea0003800000 */
.L_x_38131:
        /* <DEDUP_REMOVED lines=22> */
.L_x_38113:
        /* <DEDUP_REMOVED lines=16> */
.L_x_38142:
[----:B------:R-:W-:Y:S05]  /*9160*/  BRA `(.L_x_38114) ;  /* 0x0000000000107947 */ /* 0x000fea0003800000 */
.L_x_38141:
[----:B------:R-:W-:-:S05]  /*9170*/  IMAD.MOV.U32 R3, RZ, RZ, RZ ;  /* 0x000000ffff037224 */ /* 0x000fca00078e00ff */
[----:B------:R0:W-:Y:S01]  /*9180*/  STG.E.64 desc[UR36][R16.64], R2 ;  /* 0x0000000210007986 */ /* 0x0001e2000c101b24 */
[----:B------:R-:W-:Y:S05]  /*9190*/  BRA `(.L_x_38114) ;  /* 0x0000000000047947 */ /* 0x000fea0003800000 */
.L_x_38140:
[----:B------:R0:W-:Y:S02]  /*91a0*/  STG.E desc[UR36][R16.64], R2 ;  /* 0x0000000210007986 */ /* 0x0001e4000c101924 */
.L_x_38114:
[----:B------:R-:W-:-:S07]  /*91b0*/  VIADD R19, R19, 0x80 ;  /* 0x0000008013137836 */ /* 0x000fce0000000000 */
.L_x_38074:
[----:B------:R-:W-:Y:S05]  /*91c0*/  BSYNC B6 ;  /* 0x0000000000067941 */ /* 0x000fea0003800000 */
.L_x_38073:
        /* <DEDUP_REMOVED lines=306> */
.L_x_38143:
        /* <DEDUP_REMOVED lines=21> */
.L_x_38147:
[----:B------:R1:W5:Y:S01]  /*a640*/  LDG.E.U8 R2, desc[UR36][R4.64] ;  /* 0x0000002404027981 */ /* 0x000362000c1e1100 */
[----:B------:R-:W-:Y:S01]  /*a650*/  IMAD.MOV.U32 R3, RZ, RZ, RZ ;  /* 0x000000ffff037224 */ /* 0x000fe200078e00ff */
[----:B------:R-:W-:Y:S06]  /*a660*/  BRA `(.L_x_38149) ;  /* 0x0000000c00487947 */ /* 0x000fec0003800000 */
.L_x_38146:
        /* <DEDUP_REMOVED lines=8> */
.L_x_38151:
[----:B------:R-:W2:Y:S02]  /*a6f0*/  LDG.E R2, desc[UR36][R4.64] ;  /* 0x0000002404027981 */ /* 0x000ea4000c1e1900 */
[----:B--2---:R-:W-:Y:S01]  /*a700*/  SHF.R.S32.HI R3, RZ, 0x1f, R2 ;  /* 0x0000001fff037819 */ /* 0x004fe20000011402 */
[----:B------:R-:W-:Y:S06]  /*a710*/  BRA `(.L_x_38149) ;  /* 0x0000000c001c7947 */ /* 0x000fec0003800000 */
.L_x_38150:
[----:B------:R-:W2:Y:S02]  /*a720*/  LDG.E.S16 R2, desc[UR36][R4.64] ;  /* 0x0000002404027981 */ /* 0x000ea4000c1e1700 */
[----:B--2---:R-:W-:Y:S01]  /*a730*/  SHF.R.S32.HI R3, RZ, 0x1f, R2 ;  /* 0x0000001fff037819 */ /* 0x004fe20000011402 */
[----:B------:R-:W-:Y:S06]  /*a740*/  BRA `(.L_x_38149) ;  /* 0x0000000c00107947 */ /* 0x000fec0003800000 */
.L_x_38145:
        /* <DEDUP_REMOVED lines=9> */
.L_x_38153:
[----:B------:R-:W2:Y:S02]  /*a7e0*/  LDG.E.U16 R4, desc[UR36][R4.64] ;  /* 0x0000002404047981 */ /* 0x000ea4000c1e1500 */
[----:B--2---:R-:W-:-:S06]  /*a7f0*/  HADD2.F32 R2, -RZ, R4.H0_H0 ;  /* 0x20000004ff027230 */ /* 0x004fcc0000004100 */
[----:B------:R-:W0:Y:S01]  /*a800*/  F2I.S64.TRUNC R2, R2 ;  /* 0x0000000200027311 */ /* 0x000e22000020d900 */
[----:B------:R-:W-:Y:S05]  /*a810*/  BRA `(.L_x_38149) ;  /* 0x0000000800dc7947 */ /* 0x000fea0003800000 */
.L_x_38152:
        /* <DEDUP_REMOVED lines=9> */
.L_x_38155:
[----:B------:R-:W2:Y:S02]  /*a8b0*/  LDG.E.U16 R4, desc[UR36][R4.64] ;  /* 0x0000002404047981 */ /* 0x000ea4000c1e1500 */
[----:B--2---:R-:W-:-:S06]  /*a8c0*/  HADD2.F32 R2, -RZ, R4.H0_H0 ;  /* 0x20000004ff027230 */ /* 0x004fcc0000004100 */
[----:B------:R-:W4:Y:S01]  /*a8d0*/  F2I.S64.TRUNC R2, R2 ;  /* 0x0000000200027311 */ /* 0x000f22000020d900 */
[----:B------:R-:W-:Y:S05]  /*a8e0*/  BRA `(.L_x_38149) ;  /* 0x0000000800a87947 */ /* 0x000fea0003800000 */
.L_x_38154:
[----:B------:R-:W2:Y:S02]  /*a8f0*/  LDG.E.64 R2, desc[UR36][R4.64] ;  /* 0x0000002404027981 */ /* 0x000ea4000c1e1b00 */
[----:B--2---:R-:W2:Y:S01]  /*a900*/  F2I.S64.F64.TRUNC R2, R2 ;  /* 0x0000000200027311 */ /* 0x004ea2000030d900 */
[----:B------:R-:W-:Y:S05]  /*a910*/  BRA `(.L_x_38149) ;  /* 0x00000008009c7947 */ /* 0x000fea0003800000 */
.L_x_38144:
        /* <DEDUP_REMOVED lines=13> */
.L_x_38158:
[----:B------:R-:W2:Y:S02]  /*a9f0*/  LDG.E.64 R2, desc[UR36][R4.64] ;  /* 0x0000002404027981 */ /* 0x000ea4000c1e1b00 */
[----:B--2---:R-:W0:Y:S01]  /*aa00*/  F2I.S64.F64.TRUNC R2, R2 ;  /* 0x0000000200027311 */ /* 0x004e22000030d900 */
[----:B------:R-:W-:Y:S05]  /*aa10*/  BRA `(.L_x_38149) ;  /* 0x00000008005c7947 */ /* 0x000fea0003800000 */
.L_x_38157:
        /* <DEDUP_REMOVED lines=27> */
.L_x_38160:
        /* <DEDUP_REMOVED lines=14> */
.L_x_38159:
[----:B------:R-:W2:Y:S02]  /*acb0*/  LDG.E.U16 R2, desc[UR36][R4.64] ;  /* 0x0000002404027981 */ /* 0x000ea4000c1e1500 */
[----:B--2---:R-:W-:-:S06]  /*acc0*/  IMAD.U32 R2, R2, 0x10000, RZ ;  /* 0x0001000002027824 */ /* 0x004fcc00078e00ff */
[----:B------:R-:W0:Y:S01]  /*acd0*/  F2I.S64.TRUNC R2, R2 ;  /* 0x0000000200027311 */ /* 0x000e22000020d900 */
[----:B------:R-:W-:Y:S05]  /*ace0*/  BRA `(.L_x_38149) ;  /* 0x0000000400a87947 */ /* 0x000fea0003800000 */
.L_x_38156:
        /* <DEDUP_REMOVED lines=11> */
.L_x_38163:
        /* <DEDUP_REMOVED lines=21> */
.L_x_38167:
[----:B------:R-:W-:Y:S05]  /*aef0*/  BSYNC B1 ;  /* 0x0000000000017941 */ /* 0x000fea0003800000 */
.L_x_38166:
[----:B------:R-:W-:Y:S01]  /*af00*/  IMAD.SHL.U32 R2, R2, 0x100000, RZ ;  /* 0x0010000002027824 */ /* 0x000fe200078e00ff */
[----:B------:R-:W-:-:S04]  /*af10*/  LEA R3, R0, 0x3b800000, 0x17 ;  /* 0x3b80000000037811 */ /* 0x000fc800078eb8ff */
[----:B------:R-:W-:-:S07]  /*af20*/  LOP3.LUT R2, R3, R2, R4, 0xfe, !PT ;  /* 0x0000000203027212 */ /* 0x000fce00078efe04 */
.L_x_38165:
[----:B------:R-:W-:Y:S05]  /*af30*/  BSYNC B0 ;  /* 0x0000000000007941 */ /* 0x000fea0003800000 */
.L_x_38164:
[----:B------:R-:W0:Y:S01]  /*af40*/  F2I.S64.TRUNC R2, R2 ;  /* 0x0000000200027311 */ /* 0x000e22000020d900 */
[----:B------:R-:W-:Y:S05]  /*af50*/  BRA `(.L_x_38149) ;  /* 0x00000004000c7947 */ /* 0x000fea0003800000 */
.L_x_38162:
        /* <DEDUP_REMOVED lines=21> */
.L_x_38171:
[----:B------:R-:W-:Y:S05]  /*b0b0*/  BSYNC B1 ;  /* 0x0000000000017941 */ /* 0x000fea0003800000 */
.L_x_38170:
[----:B------:R-:W-:Y:S01]  /*b0c0*/  IMAD.SHL.U32 R2, R2, 0x200000, RZ ;  /* 0x0020000002027824 */ /* 0x000fe200078e00ff */
[----:B------:R-:W-:-:S04]  /*b0d0*/  LEA R3, R0, 0x37800000, 0x17 ;  /* 0x3780000000037811 */ /* 0x000fc800078eb8ff */
[----:B------:R-:W-:-:S07]  /*b0e0*/  LOP3.LUT R2, R3, R2, R4, 0xfe, !PT ;  /* 0x0000000203027212 */ /* 0x000fce00078efe04 */
.L_x_38169:
[----:B------:R-:W-:Y:S05]  /*b0f0*/  BSYNC B0 ;  /* 0x0000000000007941 */ /* 0x000fea0003800000 */
.L_x_38168:
[----:B------:R-:W0:Y:S01]  /*b100*/  F2I.S64.TRUNC R2, R2 ;  /* 0x0000000200027311 */ /* 0x000e22000020d900 */
[----:B------:R-:W-:Y:S05]  /*b110*/  BRA `(.L_x_38149) ;  /* 0x00000000009c7947 */ /* 0x000fea0003800000 */
.L_x_38161:
        /* <DEDUP_REMOVED lines=14> */
.L_x_38175:
[----:B------:R-:W-:Y:S05]  /*b200*/  BSYNC B0 ;  /* 0x0000000000007941 */ /* 0x000fea0003800000 */
.L_x_38174:
[----:B------:R-:W0:Y:S01]  /*b210*/  F2I.S64.TRUNC R2, R2 ;  /* 0x0000000200027311 */ /* 0x000e22000020d900 */
[----:B------:R-:W-:Y:S05]  /*b220*/  BRA `(.L_x_38149) ;  /* 0x0000000000587947 */ /* 0x000fea0003800000 */
.L_x_38148:
        /* <DEDUP_REMOVED lines=16> */
.L_x_38176:
[----:B------:R-:W-:Y:S01]  /*b330*/  CS2R R2, SRZ ;  /* 0x0000000000027805 */ /* 0x000fe2000001ff00 */
[----:B------:R-:W-:Y:S06]  /*b340*/  BRA `(.L_x_38149) ;  /* 0x0000000000107947 */ /* 0x000fec0003800000 */
.L_x_38173:
[----:B------:R0:W5:Y:S01]  /*b350*/  LDG.E.64 R2, desc[UR36][R4.64] ;  /* 0x0000002404027981 */ /* 0x000162000c1e1b00 */
[----:B------:R-:W-:Y:S05]  /*b360*/  BRA `(.L_x_38149) ;  /* 0x0000000000087947 */ /* 0x000fea0003800000 */
.L_x_38172:
[----:B------:R0:W5:Y:S01]  /*b370*/  LDG.E R2, desc[UR36][R4.64] ;  /* 0x0000002404027981 */ /* 0x000162000c1e1900 */
[----:B------:R-:W-:-:S07]  /*b380*/  IMAD.MOV.U32 R3, RZ, RZ, RZ ;  /* 0x000000ffff037224 */ /* 0x000fce00078e00ff */
.L_x_38149:
[----:B01----:R-:W0:Y:S01]  /*b390*/  LDC.U8 R4, c[0x0][0x430] ;  /* 0x00010c00ff047b82 */ /* 0x003e220000000000 */
[----:B------:R-:W-:Y:S01]  /*b3a0*/  ULDC.64 UR4, c[0x0][0x428] ;  /* 0x00010a0000047ab9 */ /* 0x000fe20000000a00 */
[----:B--2345:R-:W-:Y:S02]  /*b3b0*/  ISETP.NE.U32.AND P0, PT, R2, RZ, PT ;  /* 0x000000ff0200720c */ /* 0x03cfe40003f05070 */
        /* <DEDUP_REMOVED lines=17> */
.L_x_38180:
[----:B------:R-:W-:Y:S01]  /*b4d0*/  STG.E.U8 desc[UR36][R16.64], R2 ;  /* 0x0000000210007986 */ /* 0x000fe2000c101124 */
[----:B------:R-:W-:Y:S05]  /*b4e0*/  EXIT ;  /* 0x000000000000794d */ /* 0x000fea0003800000 */
.L_x_38179:
        /* <DEDUP_REMOVED lines=9> */
.L_x_38183:
[----:B------:R-:W-:Y:S01]  /*b580*/  STG.E desc[UR36][R16.64], R2 ;  /* 0x0000000210007986 */ /* 0x000fe2000c101924 */
[----:B------:R-:W-:Y:S05]  /*b590*/  EXIT ;  /* 0x000000000000794d */ /* 0x000fea0003800000 */
.L_x_38182:
[----:B------:R-:W-:Y:S01]  /*b5a0*/  STG.E.U16 desc[UR36][R16.64], R2 ;  /* 0x0000000210007986 */ /* 0x000fe2000c101524 */
[----:B------:R-:W-:Y:S05]  /*b5b0*/  EXIT ;  /* 0x000000000000794d */ /* 0x000fea0003800000 */
.L_x_38178:
        /* <DEDUP_REMOVED lines=9> */
.L_x_38185:
[----:B------:R-:W-:-:S04]  /*b650*/  I2FP.F32.U32 R0, R2 ;  /* 0x0000000200007245 */ /* 0x000fc80000201000 */
[----:B------:R-:W-:-:S05]  /*b660*/  F2FP.F16.F32.PACK_AB R0, RZ, R0 ;  /* 0x00000000ff00723e */ /* 0x000fca00000000ff */
[----:B------:R-:W-:Y:S01]  /*b670*/  STG.E.U16 desc[UR36][R16.64], R0 ;  /* 0x0000000010007986 */ /* 0x000fe2000c101524 */
[----:B------:R-:W-:Y:S05]  /*b680*/  EXIT ;  /* 0x000000000000794d */ /* 0x000fea0003800000 */
.L_x_38184:
        /* <DEDUP_REMOVED lines=10> */
.L_x_38187:
[----:B------:R-:W-:-:S04]  /*b730*/  I2FP.F32.U32 R2, R2 ;  /* 0x0000000200027245 */ /* 0x000fc80000201000 */
[----:B------:R-:W-:-:S04]  /*b740*/  F2FP.F16.F32.PACK_AB R3, RZ, R2 ;  /* 0x00000002ff03723e */ /* 0x000fc800000000ff */
[----:B------:R-:W-:-:S05]  /*b750*/  PRMT R3, R3, 0x5410, RZ ;  /* 0x0000541003037816 */ /* 0x000fca00000000ff */
[----:B------:R-:W-:Y:S01]  /*b760*/  STG.E desc[UR36][R16.64], R3 ;  /* 0x0000000310007986 */ /* 0x000fe2000c101924 */
[----:B------:R-:W-:Y:S05]  /*b770*/  EXIT ;  /* 0x000000000000794d */ /* 0x000fea0003800000 */
.L_x_38186:
[----:B------:R-:W0:Y:S02]  /*b780*/  I2F.F64.U32 R2, R2 ;  /* 0x0000000200027312 */ /* 0x000e240000201800 */
[----:B0-----:R-:W-:Y:S01]  /*b790*/  STG.E.64 desc[UR36][R16.64], R2 ;  /* 0x0000000210007986 */ /* 0x001fe2000c101b24 */
[----:B------:R-:W-:Y:S05]  /*b7a0*/  EXIT ;  /* 0x000000000000794d */ /* 0x000fea0003800000 */
.L_x_38177:
        /* <DEDUP_REMOVED lines=10> */
.L_x_38190:
[----:B------:R-:W0:Y:S01]  /*b850*/  I2F.F64.U32 R4, R2 ;  /* 0x0000000200047312 */ /* 0x000e220000201800 */
[----:B------:R-:W-:-:S05]  /*b860*/  CS2R R6, SRZ ;  /* 0x0000000000067805 */ /* 0x000fca000001ff00 */
[----:B0-----:R-:W-:Y:S01]  /*b870*/  STG.E.128 desc[UR36][R16.64], R4 ;  /* 0x0000000410007986 */ /* 0x001fe2000c101d24 */
[----:B------:R-:W-:Y:S05]  /*b880*/  EXIT ;  /* 0x000000000000794d */ /* 0x000fea0003800000 */
.L_x_38189:
        /* <DEDUP_REMOVED lines=21> */
.L_x_38194:
[----:B------:R-:W-:Y:S05]  /*b9e0*/  BSYNC B0 ;  /* 0x0000000000007941 */ /* 0x000fea0003800000 */
.L_x_38193:
[----:B------:R-:W-:-:S05]  /*b9f0*/  LOP3.LUT R3, R0, R3, RZ, 0xfc, !PT ;  /* 0x0000000300037212 */ /* 0x000fca00078efcff */
[----:B------:R-:W-:Y:S01]  /*ba00*/  STG.E.U8 desc[UR36][R16.64], R3 ;  /* 0x0000000310007986 */ /* 0x000fe2000c101124 */
[----:B------:R-:W-:Y:S05]  /*ba10*/  EXIT ;  /* 0x000000000000794d */ /* 0x000fea0003800000 */
.L_x_38192:
        /* <DEDUP_REMOVED lines=13> */
.L_x_38196:
[----:B------:R-:W-:Y:S01]  /*baf0*/  IMAD.MOV.U32 R0, RZ, RZ, 0x7f ;  /* 0x0000007fff007424 */ /* 0x000fe200078e00ff */
[----:B------:R-:W-:-:S04]  /*bb00*/  ISETP.GT.U32.AND P0, PT, R2, 0x7f800000, PT ;  /* 0x7f8000000200780c */ /* 0x000fc80003f04070 */
[----:B------:R-:W-:-:S09]  /*bb10*/  SEL R0, R0, 0x7c, P0 ;  /* 0x0000007c00007807 */ /* 0x000fd20000000000 */
.L_x_38197:
[----:B------:R-:W-:Y:S05]  /*bb20*/  BSYNC B0 ;  /* 0x0000000000007941 */ /* 0x000fea0003800000 */
.L_x_38195:
[----:B------:R-:W-:-:S04]  /*bb30*/  LOP3.LUT R2, R3, 0x80000000, RZ, 0xc0, !PT ;  /* 0x8000000003027812 */ /* 0x000fc800078ec0ff */
[----:B------:R-:W-:-:S04]  /*bb40*/  SHF.R.U32.HI R3, RZ, 0x18, R2 ;  /* 0x00000018ff037819 */ /* 0x000fc80000011602 */
[----:B------:R-:W-:-:S05]  /*bb50*/  LOP3.LUT R3, R0, R3, RZ, 0xfc, !PT ;  /* 0x0000000300037212 */ /* 0x000fca00078efcff */
[----:B------:R-:W-:Y:S01]  /*bb60*/  STG.E.U8 desc[UR36][R16.64], R3 ;  /* 0x0000000310007986 */ /* 0x000fe2000c101124 */
[----:B------:R-:W-:Y:S05]  /*bb70*/  EXIT ;  /* 0x000000000000794d */ /* 0x000fea0003800000 */
.L_x_38191:
[----:B------:R-:W-:-:S04]  /*bb80*/  I2FP.F32.U32 R0, R2 ;  /* 0x0000000200007245 */ /* 0x000fc80000201000 */
[----:B------:R-:W-:-:S05]  /*bb90*/  F2FP.BF16.F32.PACK_AB R0, RZ, R0 ;  /* 0x00000000ff00723e */ /* 0x000fca00000010ff */
[----:B------:R-:W-:Y:S01]  /*bba0*/  STG.E.U16 desc[UR36][R16.64], R0 ;  /* 0x0000000010007986 */ /* 0x000fe2000c101524 */
[----:B------:R-:W-:Y:S05]  /*bbb0*/  EXIT ;  /* 0x000000000000794d */ /* 0x000fea0003800000 */
.L_x_38188:
        /* <DEDUP_REMOVED lines=10> */
.L_x_38200:
        /* <DEDUP_REMOVED lines=17> */
.L_x_38203:
[----:B------:R-:W-:-:S04]  /*bd70*/  LOP3.LUT R2, R3, 0x80000000, RZ, 0xc0, !PT ;  /* 0x8000000003027812 */ /* 0x000fc800078ec0ff */
[----:B------:R-:W-:-:S04]  /*bd80*/  SHF.R.U32.HI R3, RZ, 0x18, R2 ;  /* 0x00000018ff037819 */ /* 0x000fc80000011602 */
[----:B------:R-:W-:-:S04]  /*bd90*/  LOP3.LUT R0, R0, R3, RZ, 0xfc, !PT ;  /* 0x0000000300007212 */ /* 0x000fc800078efcff */
[----:B------:R-:W-:-:S07]  /*bda0*/  PRMT R8, R0, 0x7610, R8 ;  /* 0x0000761000087816 */ /* 0x000fce0000000008 */
.L_x_38202:
[----:B------:R-:W-:Y:S05]  /*bdb0*/  BSYNC B0 ;  /* 0x0000000000007941 */ /* 0x000fea0003800000 */
.L_x_38201:
[----:B------:R-:W-:Y:S01]  /*bdc0*/  STG.E.U8 desc[UR36][R16.64], R8 ;  /* 0x0000000810007986 */ /* 0x000fe2000c101124 */
[----:B------:R-:W-:Y:S05]  /*bdd0*/  EXIT ;  /* 0x000000000000794d */ /* 0x000fea0003800000 */
.L_x_38199:
        /* <DEDUP_REMOVED lines=17> */
.L_x_38206:
[----:B------:R-:W-:-:S04]  /*bef0*/  LOP3.LUT R2, R3, 0x80000000, RZ, 0xc0, !PT ;  /* 0x8000000003027812 */ /* 0x000fc800078ec0ff */
[----:B------:R-:W-:-:S04]  /*bf00*/  SHF.R.U32.HI R3, RZ, 0x18, R2 ;  /* 0x00000018ff037819 */ /* 0x000fc80000011602 */
[----:B------:R-:W-:-:S04]  /*bf10*/  LOP3.LUT R0, R0, R3, RZ, 0xfc, !PT ;  /* 0x0000000300007212 */ /* 0x000fc800078efcff */
[----:B------:R-:W-:-:S07]  /*bf20*/  PRMT R8, R0, 0x7610, R8 ;  /* 0x0000761000087816 */ /* 0x000fce0000000008 */
.L_x_38205:
[----:B------:R-:W-:Y:S05]  /*bf30*/  BSYNC B0 ;  /* 0x0000000000007941 */ /* 0x000fea0003800000 */
.L_x_38204:
[----:B------:R-:W-:Y:S01]  /*bf40*/  STG.E.U8 desc[UR36][R16.64], R8 ;  /* 0x0000000810007986 */ /* 0x000fe2000c101124 */
[----:B------:R-:W-:Y:S05]  /*bf50*/  EXIT ;  /* 0x000000000000794d */ /* 0x000fea0003800000 */
.L_x_38198:
        /* <DEDUP_REMOVED lines=22> */
.L_x_38181:
        /* <DEDUP_REMOVED lines=16> */
.L_x_38209:
[----:B------:R-:W-:Y:S05]  /*c1c0*/  EXIT ;  /* 0x000000000000794d */ /* 0x000fea0003800000 */
.L_x_38208:
[----:B------:R-:W-:-:S05]  /*c1d0*/  IMAD.MOV.U32 R3, RZ, RZ, RZ ;  /* 0x000000ffff037224 */ /* 0x000fca00078e00ff */
[----:B------:R-:W-:Y:S01]  /*c1e0*/  STG.E.64 desc[UR36][R16.64], R2 ;  /* 0x0000000210007986 */ /* 0x000fe2000c101b24 */
[----:B------:R-:W-:Y:S05]  /*c1f0*/  EXIT ;  /* 0x000000000000794d */ /* 0x000fea0003800000 */
.L_x_38207:
[----:B------:R-:W-:Y:S01]  /*c200*/  STG.E desc[UR36][R16.64], R2 ;  /* 0x0000000210007986 */ /* 0x000fe2000c101924 */
[----:B------:R-:W-:Y:S05]  /*c210*/  EXIT ;  /* 0x000000000000794d */ /* 0x000fea0003800000 */
.L_x_38210:
        /* <DEDUP_REMOVED lines=14> */
.L_x_44113:


//--------------------- .text._ZN2at6native27unrolled_elementwise_kernelINS0_13AUnaryFunctorIllbZZZNS0_23logical_and_kernel_cudaERNS_14TensorIteratorEENKUlvE0_clEvENKUlvE2_clEvEUlllE_EESt5arrayIPcLm2EELi4E23TrivialOffsetCalculatorILi1EjESD_NS0_6memory12LoadWithCastILi1EEENSE_13StoreWithCastILi1EEEEEviT_T0_T2_T3_T4_T5_ --------------------------
	.section	.text._ZN2at6native27unrolled_elementwise_kernelINS0_13AUnaryFunctorIllbZZZNS0_23logical_and_kernel_cudaERNS_14TensorIteratorEENKUlvE0_clEvENKUlvE2_clEvEUlllE_EESt5arrayIPcLm2EELi4E23TrivialOffsetCalculatorILi1EjESD_NS0_6memory12LoadWithCastILi1EEENSE_13StoreWithCastILi1EEEEEviT_T0_T2_T3_T4_T5_,"ax",@progbits
	.align	128
        .global         _ZN2at6native27unrolled_elementwise_kernelINS0_13AUnaryFunctorIllbZZZNS0_23logical_and_kernel_cudaERNS_14TensorIteratorEENKUlvE0_clEvENKUlvE2_clEvEUlllE_EESt5arrayIPcLm2EELi4E23TrivialOffsetCalculatorILi1EjESD_NS0_6memory12LoadWithCastILi1EEENSE_13StoreWithCastILi1EEEEEviT_T0_T2_T3_T4_T5_
        .type           _ZN2at6native27unrolled_elementwise_kernelINS0_13AUnaryFunctorIllbZZZNS0_23logical_and_kernel_cudaERNS_14TensorIteratorEENKUlvE0_clEvENKUlvE2_clEvEUlllE_EESt5arrayIPcLm2EELi4E23TrivialOffsetCalculatorILi1EjESD_NS0_6memory12LoadWithCastILi1EEENSE_13StoreWithCastILi1EEEEEviT_T0_T2_T3_T4_T5_,@function
        .size           _ZN2at6native27unrolled_elementwise_kernelINS0_13AUnaryFunctorIllbZZZNS0_23logical_and_kernel_cudaERNS_14TensorIteratorEENKUlvE0_clEvENKUlvE2_clEvEUlllE_EESt5arrayIPcLm2EELi4E23TrivialOffsetCalculatorILi1EjESD_NS0_6memory12LoadWithCastILi1EEENSE_13StoreWithCastILi1EEEEEviT_T0_T2_T3_T4_T5_,(.L_x_44114 - _ZN2at6native27unrolled_elementwise_kernelINS0_13AUnaryFunctorIllbZZZNS0_23logical_and_kernel_cudaERNS_14TensorIteratorEENKUlvE0_clEvENKUlvE2_clEvEUlllE_EESt5arrayIPcLm2EELi4E23TrivialOffsetCalculatorILi1EjESD_NS0_6memory12LoadWithCastILi1EEENSE_13StoreWithCastILi1EEEEEviT_T0_T2_T3_T4_T5_)
        .other          _ZN2at6native27unrolled_elementwise_kernelINS0_13AUnaryFunctorIllbZZZNS0_23logical_and_kernel_cudaERNS_14TensorIteratorEENKUlvE0_clEvENKUlvE2_clEvEUlllE_EESt5arrayIPcLm2EELi4E23TrivialOffsetCalculatorILi1EjESD_NS0_6memory12LoadWithCastILi1EEENSE_13StoreWithCastILi1EEEEEviT_T0_T2_T3_T4_T5_,@"STO_CUDA_ENTRY STV_DEFAULT"
_ZN2at6native27unrolled_elementwise_kernelINS0_13AUnaryFunctorIllbZZZNS0_23logical_and_kernel_cudaERNS_14TensorIteratorEENKUlvE0_clEvENKUlvE2_clEvEUlllE_EESt5arrayIPcLm2EELi4E23TrivialOffsetCalculatorILi1EjESD_NS0_6memory12LoadWithCastILi1EEENSE_13StoreWithCastILi1EEEEEviT_T0_T2_T3_T4_T5_:
.text._ZN2at6native27unrolled_elementwise_kernelINS0_13AUnaryFunctorIllbZZZNS0_23logical_and_kernel_cudaERNS_14TensorIteratorEENKUlvE0_clEvENKUlvE2_clEvEUlllE_EESt5arrayIPcLm2EELi4E23TrivialOffsetCalculatorILi1EjESD_NS0_6memory12LoadWithCastILi1EEENSE_13StoreWithCastILi1EEEEEviT_T0_T2_T3_T4_T5_:
        /* <DEDUP_REMOVED lines=32> */
.L_x_38216:
[----:B------:R1:W5:Y:S01]  /*0200*/  LDG.E.U8 R22, desc[UR36][R4.64] ;  /* 0x0000002404167981 */ /* 0x000362000c1e1100 */
[----:B------:R-:W-:Y:S01]  /*0210*/  IMAD.MOV.U32 R23, RZ, RZ, RZ ;  /* 0x000000ffff177224 */ /* 0x000fe200078e00ff */
[----:B------:R-:W-:Y:S06]  /*0220*/  BRA `(.L_x_38218) ;  /* 0x0000000c004c7947 */ /* 0x000fec0003800000 */
.L_x_38215:
        /* <DEDUP_REMOVED lines=8> */
.L_x_38220:
[----:B------:R-:W2:Y:S02]  /*02b0*/  LDG.E R22, desc[UR36][R4.64] ;  /* 0x0000002404167981 */ /* 0x000ea4000c1e1900 */
[----:B--2---:R-:W-:Y:S01]  /*02c0*/  SHF.R.S32.HI R23, RZ, 0x1f, R22 ;  /* 0x0000001fff177819 */ /* 0x004fe20000011416 */
[----:B------:R-:W-:Y:S06]  /*02d0*/  BRA `(.L_x_38218) ;  /* 0x0000000c00207947 */ /* 0x000fec0003800000 */
.L_x_38219:
[----:B------:R-:W2:Y:S02]  /*02e0*/  LDG.E.S16 R22, desc[UR36][R4.64] ;  /* 0x0000002404167981 */ /* 0x000ea4000c1e1700 */
[----:B--2---:R-:W-:Y:S01]  /*02f0*/  SHF.R.S32.HI R23, RZ, 0x1f, R22 ;  /* 0x0000001fff177819 */ /* 0x004fe20000011416 */
[----:B------:R-:W-:Y:S06]  /*0300*/  BRA `(.L_x_38218) ;  /* 0x0000000c00147947 */ /* 0x000fec0003800000 */
.L_x_38214:
        /* <DEDUP_REMOVED lines=9> */
.L_x_38222:
[----:B------:R-:W2:Y:S02]  /*03a0*/  LDG.E.U16 R4, desc[UR36][R4.64] ;  /* 0x0000002404047981 */ /* 0x000ea4000c1e1500 */
[----:B--2---:R-:W-:-:S06]  /*03b0*/  HADD2.F32 R22, -RZ, R4.H0_H0 ;  /* 0x20000004ff167230 */ /* 0x004fcc0000004100 */
[----:B------:R-:W0:Y:S01]  /*03c0*/  F2I.S64.TRUNC R22, R22 ;  /* 0x0000001600167311 */ /* 0x000e22000020d900 */
[----:B------:R-:W-:Y:S05]  /*03d0*/  BRA `(.L_x_38218) ;  /* 0x0000000800e07947 */ /* 0x000fea0003800000 */
.L_x_38221:
        /* <DEDUP_REMOVED lines=9> */
.L_x_38224:
[----:B------:R-:W2:Y:S02]  /*0470*/  LDG.E.U16 R4, desc[UR36][R4.64] ;  /* 0x0000002404047981 */ /* 0x000ea4000c1e1500 */
[----:B--2---:R-:W-:-:S06]  /*0480*/  HADD2.F32 R22, -RZ, R4.H0_H0 ;  /* 0x20000004ff167230 */ /* 0x004fcc0000004100 */
[----:B------:R-:W4:Y:S01]  /*0490*/  F2I.S64.TRUNC R22, R22 ;  /* 0x0000001600167311 */ /* 0x000f22000020d900 */
[----:B------:R-:W-:Y:S05]  /*04a0*/  BRA `(.L_x_38218) ;  /* 0x0000000800ac7947 */ /* 0x000fea0003800000 */
.L_x_38223:
[----:B------:R-:W2:Y:S02]  /*04b0*/  LDG.E.64 R4, desc[UR36][R4.64] ;  /* 0x0000002404047981 */ /* 0x000ea4000c1e1b00 */
[----:B--2---:R2:W3:Y:S01]  /*04c0*/  F2I.S64.F64.TRUNC R22, R4 ;  /* 0x0000000400167311 */ /* 0x0044e2000030d900 */
[----:B------:R-:W-:Y:S05]  /*04d0*/  BRA `(.L_x_38218) ;  /* 0x0000000800a07947 */ /* 0x000fea0003800000 */
.L_x_38213:
        /* <DEDUP_REMOVED lines=13> */
.L_x_38227:
[----:B------:R-:W2:Y:S02]  /*05b0*/  LDG.E.64 R4, desc[UR36][R4.64] ;  /* 0x0000002404047981 */ /* 0x000ea4000c1e1b00 */
[----:B--2---:R0:W1:Y:S01]  /*05c0*/  F2I.S64.F64.TRUNC R22, R4 ;  /* 0x0000000400167311 */ /* 0x004062000030d900 */
[----:B------:R-:W-:Y:S05]  /*05d0*/  BRA `(.L_x_38218) ;  /* 0x0000000800607947 */ /* 0x000fea0003800000 */
.L_x_38226:
        /* <DEDUP_REMOVED lines=27> */
.L_x_38229:
        /* <DEDUP_REMOVED lines=15> */
.L_x_38228:
[----:B------:R-:W2:Y:S02]  /*0880*/  LDG.E.U16 R22, desc[UR36][R4.64] ;  /* 0x0000002404167981 */ /* 0x000ea4000c1e1500 */
[----:B--2---:R-:W-:-:S06]  /*0890*/  IMAD.U32 R22, R22, 0x10000, RZ ;  /* 0x0001000016167824 */ /* 0x004fcc00078e00ff */
[----:B------:R-:W0:Y:S01]  /*08a0*/  F2I.S64.TRUNC R22, R22 ;  /* 0x0000001600167311 */ /* 0x000e22000020d900 */
[----:B------:R-:W-:Y:S05]  /*08b0*/  BRA `(.L_x_38218) ;  /* 0x0000000400a87947 */ /* 0x000fea0003800000 */
.L_x_38225:
        /* <DEDUP_REMOVED lines=11> */
.L_x_38232:
        /* <DEDUP_REMOVED lines=21> */
.L_x_38236:
[----:B------:R-:W-:Y:S05]  /*0ac0*/  BSYNC B1 ;  /* 0x0000000000017941 */ /* 0x000fea0003800000 */
.L_x_38235:
[----:B------:R-:W-:Y:S01]  /*0ad0*/  IMAD.SHL.U32 R3, R3, 0x100000, RZ ;  /* 0x0010000003037824 */ /* 0x000fe200078e00ff */
[----:B------:R-:W-:-:S04]  /*0ae0*/  LEA R5, R0, 0x3b800000, 0x17 ;  /* 0x3b80000000057811 */ /* 0x000fc800078eb8ff */
[----:B------:R-:W-:-:S07]  /*0af0*/  LOP3.LUT R22, R5, R3, R22, 0xfe, !PT ;  /* 0x0000000305167212 */ /* 0x000fce00078efe16 */
.L_x_38234:
[----:B------:R-:W-:Y:S05]  /*0b00*/  BSYNC B0 ;  /* 0x0000000000007941 */ /* 0x000fea0003800000 */
.L_x_38233:
[----:B------:R-:W0:Y:S01]  /*0b10*/  F2I.S64.TRUNC R22, R22 ;  /* 0x0000001600167311 */ /* 0x000e22000020d900 */
[----:B------:R-:W-:Y:S05]  /*0b20*/  BRA `(.L_x_38218) ;  /* 0x00000004000c7947 */ /* 0x000fea0003800000 */
.L_x_38231:
        /* <DEDUP_REMOVED lines=21> */
.L_x_38240:
[----:B------:R-:W-:Y:S05]  /*0c80*/  BSYNC B1 ;  /* 0x0000000000017941 */ /* 0x000fea0003800000 */
.L_x_38239:
[----:B------:R-:W-:Y:S01]  /*0c90*/  IMAD.SHL.U32 R3, R3, 0x200000, RZ ;  /* 0x0020000003037824 */ /* 0x000fe200078e00ff */
[----:B------:R-:W-:-:S04]  /*0ca0*/  LEA R5, R0, 0x37800000, 0x17 ;  /* 0x3780000000057811 */ /* 0x000fc800078eb8ff */
[----:B------:R-:W-:-:S07]  /*0cb0*/  LOP3.LUT R22, R5, R3, R22, 0xfe, !PT ;  /* 0x0000000305167212 */ /* 0x000fce00078efe16 */
.L_x_38238:
[----:B------:R-:W-:Y:S05]  /*0cc0*/  BSYNC B0 ;  /* 0x0000000000007941 */ /* 0x000fea0003800000 */
.L_x_38237:
[----:B------:R-:W0:Y:S01]  /*0cd0*/  F2I.S64.TRUNC R22, R22 ;  /* 0x0000001600167311 */ /* 0x000e22000020d900 */
[----:B------:R-:W-:Y:S05]  /*0ce0*/  BRA `(.L_x_38218) ;  /* 0x00000000009c7947 */ /* 0x000fea0003800000 */
.L_x_38230:
        /* <DEDUP_REMOVED lines=14> */
.L_x_38244:
[----:B------:R-:W-:Y:S05]  /*0dd0*/  BSYNC B0 ;  /* 0x0000000000007941 */ /* 0x000fea0003800000 */
.L_x_38243:
[----:B------:R-:W0:Y:S01]  /*0de0*/  F2I.S64.TRUNC R22, R22 ;  /* 0x0000001600167311 */ /* 0x000e22000020d900 */
[----:B------:R-:W-:Y:S05]  /*0df0*/  BRA `(.L_x_38218) ;  /* 0x0000000000587947 */ /* 0x000fea0003800000 */
.L_x_38217:
        /* <DEDUP_REMOVED lines=16> */
.L_x_38245:
[----:B------:R-:W-:Y:S01]  /*0f00*/  CS2R R22, SRZ ;  /* 0x0000000000167805 */ /* 0x000fe2000001ff00 */
[----:B------:R-:W-:Y:S06]  /*0f10*/  BRA `(.L_x_38218) ;  /* 0x0000000000107947 */ /* 0x000fec0003800000 */
.L_x_38242:
[----:B------:R0:W5:Y:S01]  /*0f20*/  LDG.E.64 R22, desc[UR36][R4.64] ;  /* 0x0000002404167981 */ /* 0x000162000c1e1b00 */
[----:B------:R-:W-:Y:S05]  /*0f30*/  BRA `(.L_x_38218) ;  /* 0x0000000000087947 */ /* 0x000fea0003800000 */
.L_x_38241:
[----:B------:R0:W5:Y:S01]  /*0f40*/  LDG.E R22, desc[UR36][R4.64] ;  /* 0x0000002404167981 */ /* 0x000162000c1e1900 */
[----:B------:R-:W-:-:S07]  /*0f50*/  IMAD.MOV.U32 R23, RZ, RZ, RZ ;  /* 0x000000ffff177224 */ /* 0x000fce00078e00ff */
.L_x_38218:
[----:B------:R-:W2:Y:S02]  /*0f60*/  S2R R27, SR_TID.X ;  /* 0x00000000001b7919 */ /* 0x000ea40000002100 */
[----:B--2---:R-:W-:-:S07]  /*0f70*/  VIADD R27, R27, 0x80 ;  /* 0x000000801b1b7836 */ /* 0x004fce0000000000 */
.L_x_38212:
[----:B------:R-:W-:Y:S05]  /*0f80*/  BSYNC B6 ;  /* 0x0000000000067941 */ /* 0x000fea0003800000 */
.L_x_38211:
        /* <DEDUP_REMOVED lines=24> */
.L_x_38251:
[----:B------:R0:W5:Y:S01]  /*1110*/  LDG.E.U8 R28, desc[UR36][R4.64] ;  /* 0x00000024041c7981 */ /* 0x000162000c1e1100 */
[----:B------:R-:W-:Y:S01]  /*1120*/  IMAD.MOV.U32 R29, RZ, RZ, RZ ;  /* 0x000000ffff1d7224 */ /* 0x000fe200078e00ff */
[----:B------:R-:W-:Y:S06]  /*1130*/  BRA `(.L_x_38253) ;  /* 0x0000000c00487947 */ /* 0x000fec0003800000 */
.L_x_38250:
        /* <DEDUP_REMOVED lines=8> */
.L_x_38255:
[----:B------:R-:W2:Y:S02]  /*11c0*/  LDG.E R28, desc[UR36][R4.64] ;  /* 0x00000024041c7981 */ /* 0x000ea4000c1e1900 */
[----:B--2---:R-:W-:Y:S01]  /*11d0*/  SHF.R.S32.HI R29, RZ, 0x1f, R28 ;  /* 0x0000001fff1d7819 */ /* 0x004fe2000001141c */
[----:B------:R-:W-:Y:S06]  /*11e0*/  BRA `(.L_x_38253) ;  /* 0x0000000c001c7947 */ /* 0x000fec0003800000 */
.L_x_38254:
[----:B------:R-:W2:Y:S02]  /*11f0*/  LDG.E.S16 R28, desc[UR36][R4.64] ;  /* 0x00000024041c7981 */ /* 0x000ea4000c1e1700 */
[----:B--2---:R-:W-:Y:S01]  /*1200*/  SHF.R.S32.HI R29, RZ, 0x1f, R28 ;  /* 0x0000001fff1d7819 */ /* 0x004fe2000001141c */
[----:B------:R-:W-:Y:S06]  /*1210*/  BRA `(.L_x_38253) ;  /* 0x0000000c00107947 */ /* 0x000fec0003800000 */
.L_x_38249:
        /* <DEDUP_REMOVED lines=9> */
.L_x_38257:
[----:B------:R-:W2:Y:S02]  /*12b0*/  LDG.E.U16 R4, desc[UR36][R4.64] ;  /* 0x0000002404047981 */ /* 0x000ea4000c1e1500 */
[----:B--2---:R-:W-:-:S06]  /*12c0*/  HADD2.F32 R28, -RZ, R4.H0_H0 ;  /* 0x20000004ff1c7230 */ /* 0x004fcc0000004100 */
[----:B------:R-:W0:Y:S01]  /*12d0*/  F2I.S64.TRUNC R28, R28 ;  /* 0x0000001c001c7311 */ /* 0x000e22000020d900 */
[----:B------:R-:W-:Y:S05]  /*12e0*/  BRA `(.L_x_38253) ;  /* 0x0000000800dc7947 */ /* 0x000fea0003800000 */
.L_x_38256:
        /* <DEDUP_REMOVED lines=9> */
.L_x_38259:
[----:B------:R-:W2:Y:S02]  /*1380*/  LDG.E.U16 R4, desc[UR36][R4.64] ;  /* 0x0000002404047981 */ /* 0x000ea4000c1e1500 */
[----:B--2---:R-:W-:-:S06]  /*1390*/  HADD2.F32 R28, -RZ, R4.H0_H0 ;  /* 0x20000004ff1c7230 */ /* 0x004fcc0000004100 */
[----:B------:R-:W0:Y:S01]  /*13a0*/  F2I.S64.TRUNC R28, R28 ;  /* 0x0000001c001c7311 */ /* 0x000e22000020d900 */
[----:B------:R-:W-:Y:S05]  /*13b0*/  BRA `(.L_x_38253) ;  /* 0x0000000800a87947 */ /* 0x000fea0003800000 */
.L_x_38258:
[----:B------:R-:W2:Y:S02]  /*13c0*/  LDG.E.64 R4, desc[UR36][R4.64] ;  /* 0x0000002404047981 */ /* 0x000ea4000c1e1b00 */
[----:B--2---:R0:W1:Y:S01]  /*13d0*/  F2I.S64.F64.TRUNC R28, R4 ;  /* 0x00000004001c7311 */ /* 0x004062000030d900 */
[----:B------:R-:W-:Y:S05]  /*13e0*/  BRA `(.L_x_38253) ;  /* 0x00000008009c7947 */ /* 0x000fea0003800000 */
.L_x_38248:
        /* <DEDUP_REMOVED lines=13> */
.L_x_38262:
[----:B------:R-:W2:Y:S02]  /*14c0*/  LDG.E.64 R4, desc[UR36][R4.64] ;  /* 0x0000002404047981 */ /* 0x000ea4000c1e1b00 */
[----:B--2---:R0:W1:Y:S01]  /*14d0*/  F2I.S64.F64.TRUNC R28, R4 ;  /* 0x00000004001c7311 */ /* 0x004062000030d900 */
[----:B------:R-:W-:Y:S05]  /*14e0*/  BRA `(.L_x_38253) ;  /* 0x00000008005c7947 */ /* 0x000fea0003800000 */
.L_x_38261:
        /* <DEDUP_REMOVED lines=27> */
.L_x_38264:
        /* <DEDUP_REMOVED lines=14> */
.L_x_38263:
[----:B------:R-:W2:Y:S02]  /*1780*/  LDG.E.U16 R28, desc[UR36][R4.64] ;  /* 0x00000024041c7981 */ /* 0x000ea4000c1e1500 */
[----:B--2---:R-:W-:-:S06]  /*1790*/  IMAD.U32 R28, R28, 0x10000, RZ ;  /* 0x000100001c1c7824 */ /* 0x004fcc00078e00ff */
[----:B------:R-:W0:Y:S01]  /*17a0*/  F2I.S64.TRUNC R28, R28 ;  /* 0x0000001c001c7311 */ /* 0x000e22000020d900 */
[----:B------:R-:W-:Y:S05]  /*17b0*/  BRA `(.L_x_38253) ;  /* 0x0000000400a87947 */ /* 0x000fea0003800000 */
.L_x_38260:
        /* <DEDUP_REMOVED lines=11> */
.L_x_38267:
        /* <DEDUP_REMOVED lines=21> */
.L_x_38271:
[----:B------:R-:W-:Y:S05]  /*19c0*/  BSYNC B1 ;  /* 0x0000000000017941 */ /* 0x000fea0003800000 */
.L_x_38270:
[----:B------:R-:W-:Y:S01]  /*19d0*/  IMAD.SHL.U32 R3, R3, 0x100000, RZ ;  /* 0x0010000003037824 */ /* 0x000fe200078e00ff */
[----:B------:R-:W-:-:S04]  /*19e0*/  LEA R5, R0, 0x3b800000, 0x17 ;  /* 0x3b80000000057811 */ /* 0x000fc800078eb8ff */
[----:B------:R-:W-:-:S07]  /*19f0*/  LOP3.LUT R28, R5, R3, R28, 0xfe, !PT ;  /* 0x00000003051c7212 */ /* 0x000fce00078efe1c */
.L_x_38269:
[----:B------:R-:W-:Y:S05]  /*1a00*/  BSYNC B0 ;  /* 0x0000000000007941 */ /* 0x000fea0003800000 */
.L_x_38268:
[----:B------:R-:W0:Y:S01]  /*1a10*/  F2I.S64.TRUNC R28, R28 ;  /* 0x0000001c001c7311 */ /* 0x000e22000020d900 */
[----:B------:R-:W-:Y:S05]  /*1a20*/  BRA `(.L_x_38253) ;  /* 0x00000004000c7947 */ /* 0x000fea0003800000 */
.L_x_38266:
        /* <DEDUP_REMOVED lines=21> */
.L_x_38275:
[----:B------:R-:W-:Y:S05]  /*1b80*/  BSYNC B1 ;  /* 0x0000000000017941 */ /* 0x000fea0003800000 */
.L_x_38274:
[----:B------:R-:W-:Y:S01]  /*1b90*/  IMAD.SHL.U32 R3, R3, 0x200000, RZ ;  /* 0x0020000003037824 */ /* 0x000fe200078e00ff */
[----:B------:R-:W-:-:S04]  /*1ba0*/  LEA R5, R0, 0x37800000, 0x17 ;  /* 0x3780000000057811 */ /* 0x000fc800078eb8ff */
[----:B------:R-:W-:-:S07]  /*1bb0*/  LOP3.LUT R28, R5, R3, R28, 0xfe, !PT ;  /* 0x00000003051c7212 */ /* 0x000fce00078efe1c */
.L_x_38273:
[----:B------:R-:W-:Y:S05]  /*1bc0*/  BSYNC B0 ;  /* 0x0000000000007941 */ /* 0x000fea0003800000 */
.L_x_38272:
[----:B------:R-:W0:Y:S01]  /*1bd0*/  F2I.S64.TRUNC R28, R28 ;  /* 0x0000001c001c7311 */ /* 0x000e22000020d900 */
[----:B------:R-:W-:Y:S05]  /*1be0*/  BRA `(.L_x_38253) ;  /* 0x00000000009c7947 */ /* 0x000fea0003800000 */
.L_x_38265:
        /* <DEDUP_REMOVED lines=14> */
.L_x_38279:
[----:B------:R-:W-:Y:S05]  /*1cd0*/  BSYNC B0 ;  /* 0x0000000000007941 */ /* 0x000fea0003800000 */
.L_x_38278:
[----:B------:R-:W0:Y:S01]  /*1ce0*/  F2I.S64.TRUNC R28, R28 ;  /* 0x0000001c001c7311 */ /* 0x000e22000020d900 */
[----:B------:R-:W-:Y:S05]  /*1cf0*/  BRA `(.L_x_38253) ;  /* 0x0000000000587947 */ /* 0x000fea0003800000 */
.L_x_38252:
        /* <DEDUP_REMOVED lines=16> */
.L_x_38280:
[----:B------:R-:W-:Y:S01]  /*1e00*/  CS2R R28, SRZ ;  /* 0x00000000001c7805 */ /* 0x000fe2000001ff00 */
[----:B------:R-:W-:Y:S06]  /*1e10*/  BRA `(.L_x_38253) ;  /* 0x0000000000107947 */ /* 0x000fec0003800000 */
.L_x_38277:
[----:B------:R0:W5:Y:S01]  /*1e20*/  LDG.E.64 R28, desc[UR36][R4.64] ;  /* 0x00000024041c7981 */ /* 0x000162000c1e1b00 */
[----:B------:R-:W-:Y:S05]  /*1e30*/  BRA `(.L_x_38253) ;  /* 0x0000000000087947 */ /* 0x000fea0003800000 */
.L_x_38276:
[----:B------:R0:W5:Y:S01]  /*1e40*/  LDG.E R28, desc[UR36][R4.64] ;  /* 0x00000024041c7981 */ /* 0x000162000c1e1900 */
[----:B------:R-:W-:-:S07]  /*1e50*/  IMAD.MOV.U32 R29, RZ, RZ, RZ ;  /* 0x000000ffff1d7224 */ /* 0x000fce00078e00ff */
.L_x_38253:
[----:B------:R-:W-:-:S07]  /*1e60*/  VIADD R27, R27, 0x80 ;  /* 0x000000801b1b7836 */ /* 0x000fce0000000000 */
.L_x_38247:
[----:B------:R-:W-:Y:S05]  /*1e70*/  BSYNC B6 ;  /* 0x0000000000067941 */ /* 0x000fea0003800000 */
.L_x_38246:
        /* <DEDUP_REMOVED lines=26> */
.L_x_38286:
[----:B------:R0:W5:Y:S01]  /*2020*/  LDG.E.U8 R16, desc[UR36][R4.64] ;  /* 0x0000002404107981 */ /* 0x000162000c1e1100 */
[----:B------:R-:W-:Y:S01]  /*2030*/  IMAD.MOV.U32 R17, RZ, RZ, RZ ;  /* 0x000000ffff117224 */ /* 0x000fe200078e00ff */
[----:B------:R-:W-:Y:S06]  /*2040*/  BRA `(.L_x_38288) ;  /* 0x0000000c00487947 */ /* 0x000fec0003800000 */
.L_x_38285:
        /* <DEDUP_REMOVED lines=8> */
.L_x_38290:
[----:B------:R-:W2:Y:S02]  /*20d0*/  LDG.E R16, desc[UR36][R4.64] ;  /* 0x0000002404107981 */ /* 0x000ea4000c1e1900 */
[----:B--2---:R-:W-:Y:S01]  /*20e0*/  SHF.R.S32.HI R17, RZ, 0x1f, R16 ;  /* 0x0000001fff117819 */ /* 0x004fe20000011410 */
[----:B------:R-:W-:Y:S06]  /*20f0*/  BRA `(.L_x_38288) ;  /* 0x0000000c001c7947 */ /* 0x000fec0003800000 */
.L_x_38289:
[----:B------:R-:W2:Y:S02]  /*2100*/  LDG.E.S16 R16, desc[UR36][R4.64] ;  /* 0x0000002404107981 */ /* 0x000ea4000c1e1700 */
[----:B--2---:R-:W-:Y:S01]  /*2110*/  SHF.R.S32.HI R17, RZ, 0x1f, R16 ;  /* 0x0000001fff117819 */ /* 0x004fe20000011410 */
[----:B------:R-:W-:Y:S06]  /*2120*/  BRA `(.L_x_38288) ;  /* 0x0000000c00107947 */ /* 0x000fec0003800000 */
.L_x_38284:
        /* <DEDUP_REMOVED lines=9> */
.L_x_38292:
[----:B------:R-:W2:Y:S02]  /*21c0*/  LDG.E.U16 R4, desc[UR36][R4.64] ;  /* 0x0000002404047981 */ /* 0x000ea4000c1e1500 */
[----:B--2---:R-:W-:-:S06]  /*21d0*/  HADD2.F32 R16, -RZ, R4.H0_H0 ;  /* 0x20000004ff107230 */ /* 0x004fcc0000004100 */
[----:B------:R-:W0:Y:S01]  /*21e0*/  F2I.S64.TRUNC R16, R16 ;  /* 0x0000001000107311 */ /* 0x000e22000020d900 */
[----:B------:R-:W-:Y:S05]  /*21f0*/  BRA `(.L_x_38288) ;  /* 0x0000000800dc7947 */ /* 0x000fea0003800000 */
.L_x_38291:
        /* <DEDUP_REMOVED lines=9> */
.L_x_38294:
[----:B------:R-:W2:Y:S02]  /*2290*/  LDG.E.U16 R4, desc[UR36][R4.64] ;  /* 0x0000002404047981 */ /* 0x000ea4000c1e1500 */
[----:B--2---:R-:W-:-:S06]  /*22a0*/  HADD2.F32 R16, -RZ, R4.H0_H0 ;  /* 0x20000004ff107230 */ /* 0x004fcc0000004100 */
[----:B------:R-:W0:Y:S01]  /*22b0*/  F2I.S64.TRUNC R16, R16 ;  /* 0x0000001000107311 */ /* 0x000e22000020d900 */
[----:B------:R-:W-:Y:S05]  /*22c0*/  BRA `(.L_x_38288) ;  /* 0x0000000800a87947 */ /* 0x000fea0003800000 */
.L_x_38293:
[----:B------:R-:W2:Y:S02]  /*22d0*/  LDG.E.64 R4, desc[UR36][R4.64] ;  /* 0x0000002404047981 */ /* 0x000ea4000c1e1b00 */
[----:B--2---:R0:W1:Y:S01]  /*22e0*/  F2I.S64.F64.TRUNC R16, R4 ;  /* 0x0000000400107311 */ /* 0x004062000030d900 */
[----:B------:R-:W-:Y:S05]  /*22f0*/  BRA `(.L_x_38288) ;  /* 0x00000008009c7947 */ /* 0x000fea0003800000 */
.L_x_38283:
        /* <DEDUP_REMOVED lines=13> */
.L_x_38297:
[----:B------:R-:W2:Y:S02]  /*23d0*/  LDG.E.64 R4, desc[UR36][R4.64] ;  /* 0x0000002404047981 */ /* 0x000ea4000c1e1b00 */
[----:B--2---:R0:W1:Y:S01]  /*23e0*/  F2I.S64.F64.TRUNC R16, R4 ;  /* 0x0000000400107311 */ /* 0x004062000030d900 */
[----:B------:R-:W-:Y:S05]  /*23f0*/  BRA `(.L_x_38288) ;  /* 0x00000008005c7947 */ /* 0x000fea0003800000 */
.L_x_38296:
        /* <DEDUP_REMOVED lines=27> */
.L_x_38299:
        /* <DEDUP_REMOVED lines=14> */
.L_x_38298:
[----:B------:R-:W2:Y:S02]  /*2690*/  LDG.E.U16 R16, desc[UR36][R4.64] ;  /* 0x0000002404107981 */ /* 0x000ea4000c1e1500 */
[----:B--2---:R-:W-:-:S06]  /*26a0*/  IMAD.U32 R16, R16, 0x10000, RZ ;  /* 0x0001000010107824 */ /* 0x004fcc00078e00ff */
[----:B------:R-:W0:Y:S01]  /*26b0*/  F2I.S64.TRUNC R16, R16 ;  /* 0x0000001000107311 */ /* 0x000e22000020d900 */
[----:B------:R-:W-:Y:S05]  /*26c0*/  BRA `(.L_x_38288) ;  /* 0x0000000400a87947 */ /* 0x000fea0003800000 */
.L_x_38295:
        /* <DEDUP_REMOVED lines=11> */
.L_x_38302:
        /* <DEDUP_REMOVED lines=21> */
.L_x_38306:
[----:B------:R-:W-:Y:S05]  /*28d0*/  BSYNC B1 ;  /* 0x0000000000017941 */ /* 0x000fea0003800000 */
.L_x_38305:
[----:B------:R-:W-:Y:S01]  /*28e0*/  IMAD.SHL.U32 R3, R3, 0x100000, RZ ;  /* 0x0010000003037824 */ /* 0x000fe200078e00ff */
[----:B------:R-:W-:-:S04]  /*28f0*/  LEA R5, R0, 0x3b800000, 0x17 ;  /* 0x3b80000000057811 */ /* 0x000fc800078eb8ff */
[----:B------:R-:W-:-:S07]  /*2900*/  LOP3.LUT R16, R5, R3, R16, 0xfe, !PT ;  /* 0x0000000305107212 */ /* 0x000fce00078efe10 */
.L_x_38304:
[----:B------:R-:W-:Y:S05]  /*2910*/  BSYNC B0 ;  /* 0x0000000000007941 */ /* 0x000fea0003800000 */
.L_x_38303:
[----:B------:R-:W1:Y:S01]  /*2920*/  F2I.S64.TRUNC R16, R16 ;  /* 0x0000001000107311 */ /* 0x000e62000020d900 */
[----:B------:R-:W-:Y:S05]  /*2930*/  BRA `(.L_x_38288) ;  /* 0x00000004000c7947 */ /* 0x000fea0003800000 */
.L_x_38301:
        /* <DEDUP_REMOVED lines=21> */
.L_x_38310:
[----:B------:R-:W-:Y:S05]  /*2a90*/  BSYNC B1 ;  /* 0x0000000000017941 */ /* 0x000fea0003800000 */
.L_x_38309:
[----:B------:R-:W-:Y:S01]  /*2aa0*/  IMAD.SHL.U32 R3, R3, 0x200000, RZ ;  /* 0x0020000003037824 */ /* 0x000fe200078e00ff */
[----:B------:R-:W-:-:S04]  /*2ab0*/  LEA R5, R0, 0x37800000, 0x17 ;  /* 0x3780000000057811 */ /* 0x000fc800078eb8ff */
[----:B------:R-:W-:-:S07]  /*2ac0*/  LOP3.LUT R16, R5, R3, R16, 0xfe, !PT ;  /* 0x0000000305107212 */ /* 0x000fce00078efe10 */
.L_x_38308:
[----:B------:R-:W-:Y:S05]  /*2ad0*/  BSYNC B0 ;  /* 0x0000000000007941 */ /* 0x000fea0003800000 */
.L_x_38307:
[----:B------:R-:W2:Y:S01]  /*2ae0*/  F2I.S64.TRUNC R16, R16 ;  /* 0x0000001000107311 */ /* 0x000ea2000020d900 */
[----:B------:R-:W-:Y:S05]  /*2af0*/  BRA `(.L_x_38288) ;  /* 0x00000000009c7947 */ /* 0x000fea0003800000 */
.L_x_38300:
        /* <DEDUP_REMOVED lines=14> */
.L_x_38314:
[----:B------:R-:W-:Y:S05]  /*2be0*/  BSYNC B0 ;  /* 0x0000000000007941 */ /* 0x000fea0003800000 */
.L_x_38313:
[----:B------:R-:W0:Y:S01]  /*2bf0*/  F2I.S64.TRUNC R16, R16 ;  /* 0x0000001000107311 */ /* 0x000e22000020d900 */
[----:B------:R-:W-:Y:S05]  /*2c00*/  BRA `(.L_x_38288) ;  /* 0x0000000000587947 */ /* 0x000fea0003800000 */
.L_x_38287:
        /* <DEDUP_REMOVED lines=16> */
.L_x_38315:
[----:B------:R-:W-:Y:S01]  /*2d10*/  CS2R R16, SRZ ;  /* 0x0000000000107805 */ /* 0x000fe2000001ff00 */
[----:B------:R-:W-:Y:S06]  /*2d20*/  BRA `(.L_x_38288) ;  /* 0x0000000000107947 */ /* 0x000fec0003800000 */
.L_x_38312:
[----:B------:R0:W5:Y:S01]  /*2d30*/  LDG.E.64 R16, desc[UR36][R4.64] ;  /* 0x0000002404107981 */ /* 0x000162000c1e1b00 */
[----:B------:R-:W-:Y:S05]  /*2d40*/  BRA `(.L_x_38288) ;  /* 0x0000000000087947 */ /* 0x000fea0003800000 */
.L_x_38311:
[----:B------:R0:W5:Y:S01]  /*2d50*/  LDG.E R16, desc[UR36][R4.64] ;  /* 0x0000002404107981 */ /* 0x000162000c1e1900 */
[----:B------:R-:W-:-:S07]  /*2d60*/  IMAD.MOV.U32 R17, RZ, RZ, RZ ;  /* 0x000000ffff117224 */ /* 0x000fce00078e00ff */
.L_x_38288:
[----:B------:R-:W-:-:S07]  /*2d70*/  VIADD R27, R27, 0x80 ;  /* 0x000000801b1b7836 */ /* 0x000fce0000000000 */
.L_x_38282:
[----:B------:R-:W-:Y:S05]  /*2d80*/  BSYNC B6 ;  /* 0x0000000000067941 */ /* 0x000fea0003800000 */
.L_x_38281:
        /* <DEDUP_REMOVED lines=23> */
.L_x_38321:
[----:B------:R0:W5:Y:S01]  /*2f00*/  LDG.E.U8 R18, desc[UR36][R4.64] ;  /* 0x0000002404127981 */ /* 0x000162000c1e1100 */
[----:B------:R-:W-:Y:S01]  /*2f10*/  IMAD.MOV.U32 R19, RZ, RZ, RZ ;  /* 0x000000ffff137224 */ /* 0x000fe200078e00ff */
[----:B------:R-:W-:Y:S06]  /*2f20*/  BRA `(.L_x_38317) ;  /* 0x0000000c00447947 */ /* 0x000fec0003800000 */
.L_x_38320:
        /* <DEDUP_REMOVED lines=8> */
.L_x_38324:
[----:B------:R-:W2:Y:S02]  /*2fb0*/  LDG.E R18, desc[UR36][R4.64] ;  /* 0x0000002404127981 */ /* 0x000ea4000c1e1900 */
[----:B--2---:R-:W-:Y:S01]  /*2fc0*/  SHF.R.S32.HI R19, RZ, 0x1f, R18 ;  /* 0x0000001fff137819 */ /* 0x004fe20000011412 */
[----:B------:R-:W-:Y:S06]  /*2fd0*/  BRA `(.L_x_38317) ;  /* 0x0000000c00187947 */ /* 0x000fec0003800000 */
.L_x_38323:
[----:B------:R-:W2:Y:S02]  /*2fe0*/  LDG.E.S16 R18, desc[UR36][R4.64] ;  /* 0x0000002404127981 */ /* 0x000ea4000c1e1700 */
[----:B--2---:R-:W-:Y:S01]  /*2ff0*/  SHF.R.S32.HI R19, RZ, 0x1f, R18 ;  /* 0x0000001fff137819 */ /* 0x004fe20000011412 */
[----:B------:R-:W-:Y:S06]  /*3000*/  BRA `(.L_x_38317) ;  /* 0x0000000c000c7947 */ /* 0x000fec0003800000 */
.L_x_38319:
        /* <DEDUP_REMOVED lines=9> */
.L_x_38326:
[----:B------:R-:W2:Y:S02]  /*30a0*/  LDG.E.U16 R4, desc[UR36][R4.64] ;  /* 0x0000002404047981 */ /* 0x000ea4000c1e1500 */
[----:B--2---:R-:W-:-:S06]  /*30b0*/  HADD2.F32 R18, -RZ, R4.H0_H0 ;  /* 0x20000004ff127230 */ /* 0x004fcc0000004100 */
[----:B------:R-:W0:Y:S01]  /*30c0*/  F2I.S64.TRUNC R18, R18 ;  /* 0x0000001200127311 */ /* 0x000e22000020d900 */
[----:B------:R-:W-:Y:S05]  /*30d0*/  BRA `(.L_x_38317) ;  /* 0x0000000800d87947 */ /* 0x000fea0003800000 */
.L_x_38325:
        /* <DEDUP_REMOVED lines=9> */
.L_x_38328:
[----:B------:R-:W2:Y:S02]  /*3170*/  LDG.E.U16 R4, desc[UR36][R4.64] ;  /* 0x0000002404047981 */ /* 0x000ea4000c1e1500 */
[----:B--2---:R-:W-:-:S06]  /*3180*/  HADD2.F32 R18, -RZ, R4.H0_H0 ;  /* 0x20000004ff127230 */ /* 0x004fcc0000004100 */
[----:B------:R-:W0:Y:S01]  /*3190*/  F2I.S64.TRUNC R18, R18 ;  /* 0x0000001200127311 */ /* 0x000e22000020d900 */
[----:B------:R-:W-:Y:S05]  /*31a0*/  BRA `(.L_x_38317) ;  /* 0x0000000800a47947 */ /* 0x000fea0003800000 */
.L_x_38327:
[----:B------:R-:W2:Y:S02]  /*31b0*/  LDG.E.64 R4, desc[UR36][R4.64] ;  /* 0x0000002404047981 */ /* 0x000ea4000c1e1b00 */
[----:B--2---:R0:W1:Y:S01]  /*31c0*/  F2I.S64.F64.TRUNC R18, R4 ;  /* 0x0000000400127311 */ /* 0x004062000030d900 */
[----:B------:R-:W-:Y:S05]  /*31d0*/  BRA `(.L_x_38317) ;  /* 0x0000000800987947 */ /* 0x000fea0003800000 */
.L_x_38318:
        /* <DEDUP_REMOVED lines=13> */
.L_x_38331:
[----:B------:R-:W2:Y:S02]  /*32b0*/  LDG.E.64 R4, desc[UR36][R4.64] ;  /* 0x0000002404047981 */ /* 0x000ea4000c1e1b00 */
[----:B--2---:R0:W1:Y:S01]  /*32c0*/  F2I.S64.F64.TRUNC R18, R4 ;  /* 0x0000000400127311 */ /* 0x004062000030d900 */
[----:B------:R-:W-:Y:S05]  /*32d0*/  BRA `(.L_x_38317) ;  /* 0x0000000800587947 */ /* 0x000fea0003800000 */
.L_x_38330:
        /* <DEDUP_REMOVED lines=27> */
.L_x_38333:
        /* <DEDUP_REMOVED lines=14> */
.L_x_38332:
[----:B------:R-:W2:Y:S02]  /*3570*/  LDG.E.U16 R18, desc[UR36][R4.64] ;  /* 0x0000002404127981 */ /* 0x000ea4000c1e1500 */
[----:B--2---:R-:W-:-:S06]  /*3580*/  IMAD.U32 R18, R18, 0x10000, RZ ;  /* 0x0001000012127824 */ /* 0x004fcc00078e00ff */
[----:B------:R-:W0:Y:S01]  /*3590*/  F2I.S64.TRUNC R18, R18 ;  /* 0x0000001200127311 */ /* 0x000e22000020d900 */
[----:B------:R-:W-:Y:S05]  /*35a0*/  BRA `(.L_x_38317) ;  /* 0x0000000400a47947 */ /* 0x000fea0003800000 */
.L_x_38329:
        /* <DEDUP_REMOVED lines=11> */
.L_x_38336:
        /* <DEDUP_REMOVED lines=21> */
.L_x_38340:
[----:B------:R-:W-:Y:S05]  /*37b0*/  BSYNC B1 ;  /* 0x0000000000017941 */ /* 0x000fea0003800000 */
.L_x_38339:
[----:B------:R-:W-:Y:S01]  /*37c0*/  IMAD.SHL.U32 R3, R3, 0x100000, RZ ;  /* 0x0010000003037824 */ /* 0x000fe200078e00ff */
[----:B------:R-:W-:-:S04]  /*37d0*/  LEA R5, R0, 0x3b800000, 0x17 ;  /* 0x3b80000000057811 */ /* 0x000fc800078eb8ff */
[----:B------:R-:W-:-:S07]  /*37e0*/  LOP3.LUT R18, R5, R3, R18, 0xfe, !PT ;  /* 0x0000000305127212 */ /* 0x000fce00078efe12 */
.L_x_38338:
[----:B------:R-:W-:Y:S05]  /*37f0*/  BSYNC B0 ;  /* 0x0000000000007941 */ /* 0x000fea0003800000 */
.L_x_38337:
[----:B------:R-:W0:Y:S01]  /*3800*/  F2I.S64.TRUNC R18, R18 ;  /* 0x0000001200127311 */ /* 0x000e22000020d900 */
[----:B------:R-:W-:Y:S05]  /*3810*/  BRA `(.L_x_38317) ;  /* 0x0000000400087947 */ /* 0x000fea0003800000 */
.L_x_38335:
        /* <DEDUP_REMOVED lines=21> */
.L_x_38344:
[----:B------:R-:W-:Y:S05]  /*3970*/  BSYNC B1 ;  /* 0x0000000000017941 */ /* 0x000fea0003800000 */
.L_x_38343:
[----:B------:R-:W-:Y:S01]  /*3980*/  IMAD.SHL.U32 R3, R3, 0x200000, RZ ;  /* 0x0020000003037824 */ /* 0x000fe200078e00ff */
[----:B------:R-:W-:-:S04]  /*3990*/  LEA R5, R0, 0x37800000, 0x17 ;  /* 0x3780000000057811 */ /* 0x000fc800078eb8ff */
[----:B------:R-:W-:-:S07]  /*39a0*/  LOP3.LUT R18, R5, R3, R18, 0xfe, !PT ;  /* 0x0000000305127212 */ /* 0x000fce00078efe12 */
.L_x_38342:
[----:B------:R-:W-:Y:S05]  /*39b0*/  BSYNC B0 ;  /* 0x0000000000007941 */ /* 0x000fea0003800000 */
.L_x_38341:
[----:B------:R-:W0:Y:S01]  /*39c0*/  F2I.S64.TRUNC R18, R18 ;  /* 0x0000001200127311 */ /* 0x000e22000020d900 */
[----:B------:R-:W-:Y:S05]  /*39d0*/  BRA `(.L_x_38317) ;  /* 0x0000000000987947 */ /* 0x000fea0003800000 */
.L_x_38334:
        /* <DEDUP_REMOVED lines=14> */
.L_x_38348:
[----:B------:R-:W-:Y:S05]  /*3ac0*/  BSYNC B0 ;  /* 0x0000000000007941 */ /* 0x000fea0003800000 */
.L_x_38347:
[----:B------:R-:W0:Y:S01]  /*3ad0*/  F2I.S64.TRUNC R18, R18 ;  /* 0x0000001200127311 */ /* 0x000e22000020d900 */
[----:B------:R-:W-:Y:S05]  /*3ae0*/  BRA `(.L_x_38317) ;  /* 0x0000000000547947 */ /* 0x000fea0003800000 */
.L_x_38322:
        /* <DEDUP_REMOVED lines=16> */
.L_x_38349:
[----:B------:R-:W-:Y:S05]  /*3bf0*/  BRA `(.L_x_38317) ;  /* 0x0000000000107947 */ /* 0x000fea0003800000 */
.L_x_38346:
[----:B------:R0:W5:Y:S01]  /*3c00*/  LDG.E.64 R18, desc[UR36][R4.64] ;  /* 0x0000002404127981 */ /* 0x000162000c1e1b00 */
[----:B------:R-:W-:Y:S05]  /*3c10*/  BRA `(.L_x_38317) ;  /* 0x0000000000087947 */ /* 0x000fea0003800000 */
.L_x_38345:
[----:B------:R0:W5:Y:S01]  /*3c20*/  LDG.E R18, desc[UR36][R4.64] ;  /* 0x0000002404127981 */ /* 0x000162000c1e1900 */
[----:B------:R-:W-:-:S07]  /*3c30*/  IMAD.MOV.U32 R19, RZ, RZ, RZ ;  /* 0x000000ffff137224 */ /* 0x000fce00078e00ff */
.L_x_38317:
[----:B------:R-:W-:Y:S05]  /*3c40*/  BSYNC B6 ;  /* 0x0000000000067941 */ /* 0x000fea0003800000 */
.L_x_38316:
        /* <DEDUP_REMOVED lines=10> */
[----:B------:R-:W-:Y:S02]  /*3cf0*/  ISETP.NE.AND.EX P0, PT, R23, RZ, P2, P0 ;  /* 0x000000ff1700720c */ /* 0x000fe40001705300 */
[----:B------:R-:W-:Y:S02]  /*3d00*/  ISETP.NE.AND.EX P1, PT, R29, RZ, P2, P1 ;  /* 0x000000ff1d00720c */ /* 0x000fe40001725310 */
[----:B------:R-:W-:Y:S02]  /*3d10*/  ISETP.NE.AND.EX P4, PT, R17, RZ, P2, P4 ;  /* 0x000000ff1100720c */ /* 0x000fe40001785340 */
[----:B------:R-:W-:Y:S02]  /*3d20*/  ISETP.NE.AND.EX P3, PT, R19, RZ, P2, P3 ;  /* 0x000000ff1300720c */ /* 0x000fe40001765330 */
        /* <DEDUP_REMOVED lines=27> */
.L_x_38355:
[----:B------:R0:W-:Y:S01]  /*3ee0*/  STG.E.U8 desc[UR36][R8.64], R3 ;  /* 0x0000000308007986 */ /* 0x0001e2000c101124 */
[----:B------:R-:W-:Y:S05]  /*3ef0*/  BRA `(.L_x_38351) ;  /* 0x0000000c00547947 */ /* 0x000fea0003800000 */
.L_x_38354:
        /* <DEDUP_REMOVED lines=10> */
.L_x_38358:
[----:B------:R0:W-:Y:S01]  /*3fa0*/  STG.E desc[UR36][R8.64], R3 ;  /* 0x0000000308007986 */ /* 0x0001e2000c101924 */
[----:B------:R-:W-:Y:S05]  /*3fb0*/  BRA `(.L_x_38351) ;  /* 0x0000000c00247947 */ /* 0x000fea0003800000 */
.L_x_38357:
[----:B------:R0:W-:Y:S01]  /*3fc0*/  STG.E.U16 desc[UR36][R8.64], R3 ;  /* 0x0000000308007986 */ /* 0x0001e2000c101524 */
[----:B------:R-:W-:Y:S05]  /*3fd0*/  BRA `(.L_x_38351) ;  /* 0x0000000c001c7947 */ /* 0x000fea0003800000 */
.L_x_38353:
        /* <DEDUP_REMOVED lines=9> */
.L_x_38360:
[----:B------:R-:W0:Y:S02]  /*4070*/  I2F.S16 R0, R3 ;  /* 0x0000000300007306 */ /* 0x000e240000101400 */
[----:B0-----:R-:W-:-:S05]  /*4080*/  F2FP.F16.F32.PACK_AB R0, RZ, R0 ;  /* 0x00000000ff00723e */ /* 0x001fca00000000ff */
[----:B------:R0:W-:Y:S01]  /*4090*/  STG.E.U16 desc[UR36][R8.64], R0 ;  /* 0x0000000008007986 */ /* 0x0001e2000c101524 */
[----:B------:R-:W-:Y:S05]  /*40a0*/  BRA `(.L_x_38351) ;  /* 0x0000000800e87947 */ /* 0x000fea0003800000 */
.L_x_38359:
        /* <DEDUP_REMOVED lines=10> */
.L_x_38362:
[----:B------:R-:W0:Y:S02]  /*4150*/  I2F.S16 R3, R3 ;  /* 0x0000000300037306 */ /* 0x000e240000101400 */
[----:B0-----:R-:W-:-:S04]  /*4160*/  F2FP.F16.F32.PACK_AB R3, RZ, R3 ;  /* 0x00000003ff03723e */ /* 0x001fc800000000ff */
[----:B------:R-:W-:-:S05]  /*4170*/  PRMT R3, R3, 0x5410, RZ ;  /* 0x0000541003037816 */ /* 0x000fca00000000ff */
[----:B------:R0:W-:Y:S01]  /*4180*/  STG.E desc[UR36][R8.64], R3 ;  /* 0x0000000308007986 */ /* 0x0001e2000c101924 */
[----:B------:R-:W-:Y:S05]  /*4190*/  BRA `(.L_x_38351) ;  /* 0x0000000800ac7947 */ /* 0x000fea0003800000 */
.L_x_38361:
[----:B------:R-:W0:Y:S02]  /*41a0*/  I2F.F64.S16 R4, R3 ;  /* 0x0000000300047312 */ /* 0x000e240000101c00 */
[----:B0-----:R0:W-:Y:S01]  /*41b0*/  STG.E.64 desc[UR36][R8.64], R4 ;  /* 0x0000000408007986 */ /* 0x0011e2000c101b24 */
[----:B------:R-:W-:Y:S05]  /*41c0*/  BRA `(.L_x_38351) ;  /* 0x0000000800a07947 */ /* 0x000fea0003800000 */
.L_x_38352:
        /* <DEDUP_REMOVED lines=10> */
.L_x_38365:
[----:B------:R-:W0:Y:S01]  /*4270*/  I2F.F64.S16 R4, R3 ;  /* 0x0000000300047312 */ /* 0x000e220000101c00 */
[----:B------:R-:W-:-:S05]  /*4280*/  CS2R R6, SRZ ;  /* 0x0000000000067805 */ /* 0x000fca000001ff00 */
[----:B0-----:R0:W-:Y:S01]  /*4290*/  STG.E.128 desc[UR36][R8.64], R4 ;  /* 0x0000000408007986 */ /* 0x0011e2000c101d24 */
[----:B------:R-:W-:Y:S05]  /*42a0*/  BRA `(.L_x_38351) ;  /* 0x0000000800687947 */ /* 0x000fea0003800000 */
.L_x_38364:
        /* <DEDUP_REMOVED lines=21> */
.L_x_38369:
[----:B------:R-:W-:Y:S05]  /*4400*/  BSYNC B0 ;  /* 0x0000000000007941 */ /* 0x000fea0003800000 */
.L_x_38368:
[----:B------:R-:W-:-:S05]  /*4410*/  LOP3.LUT R5, R0, R5, RZ, 0xfc, !PT ;  /* 0x0000000500057212 */ /* 0x000fca00078efcff */
[----:B------:R0:W-:Y:S01]  /*4420*/  STG.E.U8 desc[UR36][R8.64], R5 ;  /* 0x0000000508007986 */ /* 0x0001e2000c101124 */
[----:B------:R-:W-:Y:S05]  /*4430*/  BRA `(.L_x_38351) ;  /* 0x0000000800047947 */ /* 0x000fea0003800000 */
.L_x_38367:
        /* <DEDUP_REMOVED lines=13> */
.L_x_38371:
[----:B------:R-:W-:Y:S01]  /*4510*/  IMAD.MOV.U32 R0, RZ, RZ, 0x7f ;  /* 0x0000007fff007424 */ /* 0x000fe200078e00ff */
[----:B------:R-:W-:-:S04]  /*4520*/  ISETP.GT.U32.AND P0, PT, R4, 0x7f800000, PT ;  /* 0x7f8000000400780c */ /* 0x000fc80003f04070 */
[----:B------:R-:W-:-:S09]  /*4530*/  SEL R0, R0, 0x7c, P0 ;  /* 0x0000007c00007807 */ /* 0x000fd20000000000 */
.L_x_38372:
[----:B------:R-:W-:Y:S05]  /*4540*/  BSYNC B0 ;  /* 0x0000000000007941 */ /* 0x000fea0003800000 */
.L_x_38370:
[----:B------:R-:W-:-:S04]  /*4550*/  LOP3.LUT R3, R5, 0x80000000, RZ, 0xc0, !PT ;  /* 0x8000000005037812 */ /* 0x000fc800078ec0ff */
[----:B------:R-:W-:-:S04]  /*4560*/  SHF.R.U32.HI R3, RZ, 0x18, R3 ;  /* 0x00000018ff037819 */ /* 0x000fc80000011603 */
[----:B------:R-:W-:-:S05]  /*4570*/  LOP3.LUT R3, R0, R3, RZ, 0xfc, !PT ;  /* 0x0000000300037212 */ /* 0x000fca00078efcff */
[----:B------:R0:W-:Y:S01]  /*4580*/  STG.E.U8 desc[UR36][R8.64], R3 ;  /* 0x0000000308007986 */ /* 0x0001e2000c101124 */
[----:B------:R-:W-:Y:S05]  /*4590*/  BRA `(.L_x_38351) ;  /* 0x0000000400ac7947 */ /* 0x000fea0003800000 */
.L_x_38366:
[----:B------:R-:W0:Y:S02]  /*45a0*/  I2F.S16 R0, R3 ;  /* 0x0000000300007306 */ /* 0x000e240000101400 */
[----:B0-----:R-:W-:-:S05]  /*45b0*/  F2FP.BF16.F32.PACK_AB R0, RZ, R0 ;  /* 0x00000000ff00723e */ /* 0x001fca00000010ff */
[----:B------:R0:W-:Y:S01]  /*45c0*/  STG.E.U16 desc[UR36][R8.64], R0 ;  /* 0x0000000008007986 */ /* 0x0001e2000c101524 */
[----:B------:R-:W-:Y:S05]  /*45d0*/  BRA `(.L_x_38351) ;  /* 0x00000004009c7947 */ /* 0x000fea0003800000 */
.L_x_38363:
        /* <DEDUP_REMOVED lines=10> */
.L_x_38375:
        /* <DEDUP_REMOVED lines=17> */
.L_x_38378:
[----:B------:R-:W-:-:S04]  /*4790*/  LOP3.LUT R3, R3, 0x80000000, RZ, 0xc0, !PT ;  /* 0x8000000003037812 */ /* 0x000fc800078ec0ff */
[----:B------:R-:W-:-:S04]  /*47a0*/  SHF.R.U32.HI R3, RZ, 0x18, R3 ;  /* 0x00000018ff037819 */ /* 0x000fc80000011603 */
[----:B------:R-:W-:-:S04]  /*47b0*/  LOP3.LUT R0, R0, R3, RZ, 0xfc, !PT ;  /* 0x0000000300007212 */ /* 0x000fc800078efcff */
[----:B------:R-:W-:-:S07]  /*47c0*/  PRMT R4, R0, 0x7610, R4 ;  /* 0x0000761000047816 */ /* 0x000fce0000000004 */
.L_x_38377:
[----:B------:R-:W-:Y:S05]  /*47d0*/  BSYNC B0 ;  /* 0x0000000000007941 */ /* 0x000fea0003800000 */
.L_x_38376:
[----:B------:R3:W-:Y:S01]  /*47e0*/  STG.E.U8 desc[UR36][R8.64], R4 ;  /* 0x0000000408007986 */ /* 0x0007e2000c101124 */
[----:B------:R-:W-:Y:S05]  /*47f0*/  BRA `(.L_x_38351) ;  /* 0x0000000400147947 */ /* 0x000fea0003800000 */
.L_x_38374:
        /* <DEDUP_REMOVED lines=17> */
.L_x_38381:
[----:B------:R-:W-:-:S04]  /*4910*/  LOP3.LUT R3, R3, 0x80000000, RZ, 0xc0, !PT ;  /* 0x8000000003037812 */ /* 0x000fc800078ec0ff */
[----:B------:R-:W-:-:S04]  /*4920*/  SHF.R.U32.HI R3, RZ, 0x18, R3 ;  /* 0x00000018ff037819 */ /* 0x000fc80000011603 */
[----:B------:R-:W-:-:S04]  /*4930*/  LOP3.LUT R0, R0, R3, RZ, 0xfc, !PT ;  /* 0x0000000300007212 */ /* 0x000fc800078efcff */
[----:B------:R-:W-:-:S07]  /*4940*/  PRMT R4, R0, 0x7610, R4 ;  /* 0x0000761000047816 */ /* 0x000fce0000000004 */
.L_x_38380:
[----:B------:R-:W-:Y:S05]  /*4950*/  BSYNC B0 ;  /* 0x0000000000007941 */ /* 0x000fea0003800000 */
.L_x_38379:
[----:B------:R0:W-:Y:S01]  /*4960*/  STG.E.U8 desc[UR36][R8.64], R4 ;  /* 0x0000000408007986 */ /* 0x0001e2000c101124 */
[----:B------:R-:W-:Y:S05]  /*4970*/  BRA `(.L_x_38351) ;  /* 0x0000000000b47947 */ /* 0x000fea0003800000 */
.L_x_38373:
        /* <DEDUP_REMOVED lines=23> */
.L_x_38356:
        /* <DEDUP_REMOVED lines=16> */
.L_x_38384:
[----:B------:R-:W-:Y:S05]  /*4bf0*/  BRA `(.L_x_38351) ;  /* 0x0000000000147947 */ /* 0x000fea0003800000 */
.L_x_38383:
[----:B------:R-:W-:Y:S02]  /*4c00*/  IMAD.MOV.U32 R4, RZ, RZ, R3 ;  /* 0x000000ffff047224 */ /* 0x000fe400078e0003 */
[----:B------:R-:W-:-:S05]  /*4c10*/  IMAD.MOV.U32 R5, RZ, RZ, RZ ;  /* 0x000000ffff057224 */ /* 0x000fca00078e00ff */
[----:B------:R2:W-:Y:S01]  /*4c20*/  STG.E.64 desc[UR36][R8.64], R4 ;  /* 0x0000000408007986 */ /* 0x0005e2000c101b24 */
[----:B------:R-:W-:Y:S05]  /*4c30*/  BRA `(.L_x_38351) ;  /* 0x0000000000047947 */ /* 0x000fea0003800000 */
.L_x_38382:
[----:B------:R0:W-:Y:S02]  /*4c40*/  STG.E desc[UR36][R8.64], R3 ;  /* 0x0000000308007986 */ /* 0x0001e4000c101924 */
.L_x_38351:
[----:B------:R-:W-:Y:S05]  /*4c50*/  BSYNC B6 ;  /* 0x0000000000067941 */ /* 0x000fea0003800000 */
.L_x_38350:
        /* <DEDUP_REMOVED lines=23> */
.L_x_38390:
[----:B------:R0:W-:Y:S01]  /*4dd0*/  STG.E.U8 desc[UR36][R8.64], R22 ;  /* 0x0000001608007986 */ /* 0x0001e2000c101124 */
[----:B------:R-:W-:Y:S05]  /*4de0*/  BRA `(.L_x_38392) ;  /* 0x0000000c00487947 */ /* 0x000fea0003800000 */
.L_x_38389:
        /* <DEDUP_REMOVED lines=9> */
.L_x_38394:
[----:B------:R0:W-:Y:S01]  /*4e80*/  STG.E desc[UR36][R8.64], R22 ;  /* 0x0000001608007986 */ /* 0x0001e2000c101924 */
[----:B------:R-:W-:Y:S05]  /*4e90*/  BRA `(.L_x_38392) ;  /* 0x0000000c001c7947 */ /* 0x000fea0003800000 */
.L_x_38393:
[----:B------:R0:W-:Y:S01]  /*4ea0*/  STG.E.U16 desc[UR36][R8.64], R22 ;  /* 0x0000001608007986 */ /* 0x0001e2000c101524 */
[----:B------:R-:W-:Y:S05]  /*4eb0*/  BRA `(.L_x_38392) ;  /* 0x0000000c00147947 */ /* 0x000fea0003800000 */
.L_x_38388:
        /* <DEDUP_REMOVED lines=9> */
.L_x_38396:
[----:B------:R-:W0:Y:S02]  /*4f50*/  I2F.S16 R0, R22 ;  /* 0x0000001600007306 */ /* 0x000e240000101400 */
[----:B0-----:R-:W-:-:S05]  /*4f60*/  F2FP.F16.F32.PACK_AB R0, RZ, R0 ;  /* 0x00000000ff00723e */ /* 0x001fca00000000ff */
[----:B------:R0:W-:Y:S01]  /*4f70*/  STG.E.U16 desc[UR36][R8.64], R0 ;  /* 0x0000000008007986 */ /* 0x0001e2000c101524 */
[----:B------:R-:W-:Y:S05]  /*4f80*/  BRA `(.L_x_38392) ;  /* 0x0000000800e07947 */ /* 0x000fea0003800000 */
.L_x_38395:
        /* <DEDUP_REMOVED lines=10> */
.L_x_38398:
[----:B------:R-:W0:Y:S02]  /*5030*/  I2F.S16 R22, R22 ;  /* 0x0000001600167306 */ /* 0x000e240000101400 */
[----:B0-----:R-:W-:-:S04]  /*5040*/  F2FP.F16.F32.PACK_AB R3, RZ, R22 ;  /* 0x00000016ff03723e */ /* 0x001fc800000000ff */
[----:B------:R-:W-:-:S05]  /*5050*/  PRMT R3, R3, 0x5410, RZ ;  /* 0x0000541003037816 */ /* 0x000fca00000000ff */
[----:B------:R0:W-:Y:S01]  /*5060*/  STG.E desc[UR36][R8.64], R3 ;  /* 0x0000000308007986 */ /* 0x0001e2000c101924 */
[----:B------:R-:W-:Y:S05]  /*5070*/  BRA `(.L_x_38392) ;  /* 0x0000000800a47947 */ /* 0x000fea0003800000 */
.L_x_38397:
[----:B------:R-:W0:Y:S02]  /*5080*/  I2F.F64.S16 R22, R22 ;  /* 0x0000001600167312 */ /* 0x000e240000101c00 */
[----:B0-----:R0:W-:Y:S01]  /*5090*/  STG.E.64 desc[UR36][R8.64], R22 ;  /* 0x0000001608007986 */ /* 0x0011e2000c101b24 */
[----:B------:R-:W-:Y:S05]  /*50a0*/  BRA `(.L_x_38392) ;  /* 0x0000000800987947 */ /* 0x000fea0003800000 */
.L_x_38387:
        /* <DEDUP_REMOVED lines=10> */
.L_x_38401:
[----:B------:R-:W0:Y:S01]  /*5150*/  I2F.F64.S16 R4, R22 ;  /* 0x0000001600047312 */ /* 0x000e220000101c00 */
[----:B------:R-:W-:-:S05]  /*5160*/  CS2R R6, SRZ ;  /* 0x0000000000067805 */ /* 0x000fca000001ff00 */
[----:B0-----:R0:W-:Y:S01]  /*5170*/  STG.E.128 desc[UR36][R8.64], R4 ;  /* 0x0000000408007986 */ /* 0x0011e2000c101d24 */
[----:B------:R-:W-:Y:S05]  /*5180*/  BRA `(.L_x_38392) ;  /* 0x0000000800607947 */ /* 0x000fea0003800000 */
.L_x_38400:
        /* <DEDUP_REMOVED lines=21> */
.L_x_38405:
[----:B------:R-:W-:Y:S05]  /*52e0*/  BSYNC B0 ;  /* 0x0000000000007941 */ /* 0x000fea0003800000 */
.L_x_38404:
[----:B------:R-:W-:-:S05]  /*52f0*/  LOP3.LUT R5, R0, R5, RZ, 0xfc, !PT ;  /* 0x0000000500057212 */ /* 0x000fca00078efcff */
[----:B------:R0:W-:Y:S01]  /*5300*/  STG.E.U8 desc[UR36][R8.64], R5 ;  /* 0x0000000508007986 */ /* 0x0001e2000c101124 */
[----:B------:R-:W-:Y:S05]  /*5310*/  BRA `(.L_x_38392) ;  /* 0x0000000400fc7947 */ /* 0x000fea0003800000 */
.L_x_38403:
        /* <DEDUP_REMOVED lines=13> */
.L_x_38407:
[----:B------:R-:W-:Y:S01]  /*53f0*/  IMAD.MOV.U32 R0, RZ, RZ, 0x7f ;  /* 0x0000007fff007424 */ /* 0x000fe200078e00ff */
[----:B------:R-:W-:-:S04]  /*5400*/  ISETP.GT.U32.AND P0, PT, R3, 0x7f800000, PT ;  /* 0x7f8000000300780c */ /* 0x000fc80003f04070 */
[----:B------:R-:W-:-:S09]  /*5410*/  SEL R0, R0, 0x7c, P0 ;  /* 0x0000007c00007807 */ /* 0x000fd20000000000 */
.L_x_38408:
[----:B------:R-:W-:Y:S05]  /*5420*/  BSYNC B0 ;  /* 0x0000000000007941 */ /* 0x000fea0003800000 */
.L_x_38406:
[----:B------:R-:W-:-:S04]  /*5430*/  LOP3.LUT R3, R5, 0x80000000, RZ, 0xc0, !PT ;  /* 0x8000000005037812 */ /* 0x000fc800078ec0ff */
[----:B------:R-:W-:-:S04]  /*5440*/  SHF.R.U32.HI R3, RZ, 0x18, R3 ;  /* 0x00000018ff037819 */ /* 0x000fc80000011603 */
[----:B------:R-:W-:-:S05]  /*5450*/  LOP3.LUT R3, R0, R3, RZ, 0xfc, !PT ;  /* 0x0000000300037212 */ /* 0x000fca00078efcff */
[----:B------:R0:W-:Y:S01]  /*5460*/  STG.E.U8 desc[UR36][R8.64], R3 ;  /* 0x0000000308007986 */ /* 0x0001e2000c101124 */
[----:B------:R-:W-:Y:S05]  /*5470*/  BRA `(.L_x_38392) ;  /* 0x0000000400a47947 */ /* 0x000fea0003800000 */
.L_x_38402:
[----:B------:R-:W0:Y:S02]  /*5480*/  I2F.S16 R0, R22 ;  /* 0x0000001600007306 */ /* 0x000e240000101400 */
[----:B0-----:R-:W-:-:S05]  /*5490*/  F2FP.BF16.F32.PACK_AB R0, RZ, R0 ;  /* 0x00000000ff00723e */ /* 0x001fca00000010ff */
[----:B------:R0:W-:Y:S01]  /*54a0*/  STG.E.U16 desc[UR36][R8.64], R0 ;  /* 0x0000000008007986 */ /* 0x0001e2000c101524 */
[----:B------:R-:W-:Y:S05]  /*54b0*/  BRA `(.L_x_38392) ;  /* 0x0000000400947947 */ /* 0x000fea0003800000 */
.L_x_38399:
        /* <DEDUP_REMOVED lines=10> */
.L_x_38411:
        /* <DEDUP_REMOVED lines=17> */
.L_x_38414:
[----:B------:R-:W-:-:S04]  /*5670*/  LOP3.LUT R3, R5, 0x80000000, RZ, 0xc0, !PT ;  /* 0x8000000005037812 */ /* 0x000fc800078ec0ff */
[----:B------:R-:W-:-:S04]  /*5680*/  SHF.R.U32.HI R3, RZ, 0x18, R3 ;  /* 0x00000018ff037819 */ /* 0x000fc80000011603 */
[----:B------:R-:W-:-:S04]  /*5690*/  LOP3.LUT R0, R0, R3, RZ, 0xfc, !PT ;  /* 0x0000000300007212 */ /* 0x000fc800078efcff */
[----:B------:R-:W-:-:S07]  /*56a0*/  PRMT R4, R0, 0x7610, R4 ;  /* 0x0000761000047816 */ /* 0x000fce0000000004 */
.L_x_38413:
[----:B------:R-:W-:Y:S05]  /*56b0*/  BSYNC B0 ;  /* 0x0000000000007941 */ /* 0x000fea0003800000 */
.L_x_38412:
[----:B------:R3:W-:Y:S01]  /*56c0*/  STG.E.U8 desc[UR36][R8.64], R4 ;  /* 0x0000000408007986 */ /* 0x0007e2000c101124 */
[----:B------:R-:W-:Y:S05]  /*56d0*/  BRA `(.L_x_38392) ;  /* 0x00000004000c7947 */ /* 0x000fea0003800000 */
.L_x_38410:
        /* <DEDUP_REMOVED lines=17> */
.L_x_38417:
[----:B------:R-:W-:-:S04]  /*57f0*/  LOP3.LUT R3, R5, 0x80000000, RZ, 0xc0, !PT ;  /* 0x8000000005037812 */ /* 0x000fc800078ec0ff */
[----:B------:R-:W-:-:S04]  /*5800*/  SHF.R.U32.HI R3, RZ, 0x18, R3 ;  /* 0x00000018ff037819 */ /* 0x000fc80000011603 */
[----:B------:R-:W-:-:S04]  /*5810*/  LOP3.LUT R0, R0, R3, RZ, 0xfc, !PT ;  /* 0x0000000300007212 */ /* 0x000fc800078efcff */
[----:B------:R-:W-:-:S07]  /*5820*/  PRMT R4, R0, 0x7610, R4 ;  /* 0x0000761000047816 */ /* 0x000fce0000000004 */
.L_x_38416:
[----:B------:R-:W-:Y:S05]  /*5830*/  BSYNC B0 ;  /* 0x0000000000007941 */ /* 0x000fea0003800000 */
.L_x_38415:
[----:B------:R0:W-:Y:S01]  /*5840*/  STG.E.U8 desc[UR36][R8.64], R4 ;  /* 0x0000000408007986 */ /* 0x0001e2000c101124 */
[----:B------:R-:W-:Y:S05]  /*5850*/  BRA `(.L_x_38392) ;  /* 0x0000000000ac7947 */ /* 0x000fea0003800000 */
.L_x_38409:
        /* <DEDUP_REMOVED lines=22> */
.L_x_38391:
        /* <DEDUP_REMOVED lines=16> */
.L_x_38420:
[----:B------:R-:W-:Y:S05]  /*5ac0*/  BRA `(.L_x_38392) ;  /* 0x0000000000107947 */ /* 0x000fea0003800000 */
.L_x_38419:
[----:B------:R-:W-:-:S05]  /*5ad0*/  IMAD.MOV.U32 R23, RZ, RZ, RZ ;  /* 0x000000ffff177224 */ /* 0x000fca00078e00ff */
[----:B------:R2:W-:Y:S01]  /*5ae0*/  STG.E.64 desc[UR36][R8.64], R22 ;  /* 0x0000001608007986 */ /* 0x0005e2000c101b24 */
[----:B------:R-:W-:Y:S05]  /*5af0*/  BRA `(.L_x_38392) ;  /* 0x0000000000047947 */ /* 0x000fea0003800000 */
.L_x_38418:
[----:B------:R0:W-:Y:S02]  /*5b00*/  STG.E desc[UR36][R8.64], R22 ;  /* 0x0000001608007986 */ /* 0x0001e4000c101924 */
.L_x_38392:
        /* <DEDUP_REMOVED lines=23> */
.L_x_38424:
[----:B------:R3:W-:Y:S01]  /*5c80*/  STG.E.U8 desc[UR36][R8.64], R18 ;  /* 0x0000001208007986 */ /* 0x0007e2000c101124 */
[----:B------:R-:W-:Y:S05]  /*5c90*/  BRA `(.L_x_38426) ;  /* 0x0000000c00487947 */ /* 0x000fea0003800000 */
.L_x_38423:
        /* <DEDUP_REMOVED lines=9> */
.L_x_38428:
[----:B------:R2:W-:Y:S01]  /*5d30*/  STG.E desc[UR36][R8.64], R18 ;  /* 0x0000001208007986 */ /* 0x0005e2000c101924 */
[----:B------:R-:W-:Y:S05]  /*5d40*/  BRA `(.L_x_38426) ;  /* 0x0000000c001c7947 */ /* 0x000fea0003800000 */
.L_x_38427:
[----:B------:R0:W-:Y:S01]  /*5d50*/  STG.E.U16 desc[UR36][R8.64], R18 ;  /* 0x0000001208007986 */ /* 0x0001e2000c101524 */
[----:B------:R-:W-:Y:S05]  /*5d60*/  BRA `(.L_x_38426) ;  /* 0x0000000c00147947 */ /* 0x000fea0003800000 */
.L_x_38422:
        /* <DEDUP_REMOVED lines=9> */
.L_x_38430:
[----:B------:R-:W0:Y:S02]  /*5e00*/  I2F.S16 R0, R18 ;  /* 0x0000001200007306 */ /* 0x000e240000101400 */
[----:B0-----:R-:W-:-:S05]  /*5e10*/  F2FP.F16.F32.PACK_AB R0, RZ, R0 ;  /* 0x00000000ff00723e */ /* 0x001fca00000000ff */
[----:B------:R0:W-:Y:S01]  /*5e20*/  STG.E.U16 desc[UR36][R8.64], R0 ;  /* 0x0000000008007986 */ /* 0x0001e2000c101524 */
[----:B------:R-:W-:Y:S05]  /*5e30*/  BRA `(.L_x_38426) ;  /* 0x0000000800e07947 */ /* 0x000fea0003800000 */
.L_x_38429:
        /* <DEDUP_REMOVED lines=10> */
.L_x_38432:
[----:B------:R-:W0:Y:S02]  /*5ee0*/  I2F.S16 R18, R18 ;  /* 0x0000001200127306 */ /* 0x000e240000101400 */
[----:B0-----:R-:W-:-:S04]  /*5ef0*/  F2FP.F16.F32.PACK_AB R3, RZ, R18 ;  /* 0x00000012ff03723e */ /* 0x001fc800000000ff */
[----:B------:R-:W-:-:S05]  /*5f00*/  PRMT R3, R3, 0x5410, RZ ;  /* 0x0000541003037816 */ /* 0x000fca00000000ff */
[----:B------:R0:W-:Y:S01]  /*5f10*/  STG.E desc[UR36][R8.64], R3 ;  /* 0x0000000308007986 */ /* 0x0001e2000c101924 */
[----:B------:R-:W-:Y:S05]  /*5f20*/  BRA `(.L_x_38426) ;  /* 0x0000000800a47947 */ /* 0x000fea0003800000 */
.L_x_38431:
[----:B------:R-:W0:Y:S02]  /*5f30*/  I2F.F64.S16 R18, R18 ;  /* 0x0000001200127312 */ /* 0x000e240000101c00 */
[----:B0-----:R0:W-:Y:S01]  /*5f40*/  STG.E.64 desc[UR36][R8.64], R18 ;  /* 0x0000001208007986 */ /* 0x0011e2000c101b24 */
[----:B------:R-:W-:Y:S05]  /*5f50*/  BRA `(.L_x_38426) ;  /* 0x0000000800987947 */ /* 0x000fea0003800000 */
.L_x_38421:
        /* <DEDUP_REMOVED lines=10> */
.L_x_38435:
[----:B------:R-:W0:Y:S01]  /*6000*/  I2F.F64.S16 R4, R18 ;  /* 0x0000001200047312 */ /* 0x000e220000101c00 */
[----:B------:R-:W-:-:S05]  /*6010*/  CS2R R6, SRZ ;  /* 0x0000000000067805 */ /* 0x000fca000001ff00 */
[----:B0-----:R0:W-:Y:S01]  /*6020*/  STG.E.128 desc[UR36][R8.64], R4 ;  /* 0x0000000408007986 */ /* 0x0011e2000c101d24 */
[----:B------:R-:W-:Y:S05]  /*6030*/  BRA `(.L_x_38426) ;  /* 0x0000000800607947 */ /* 0x000fea0003800000 */
.L_x_38434:
        /* <DEDUP_REMOVED lines=21> */
.L_x_38439:
[----:B------:R-:W-:Y:S05]  /*6190*/  BSYNC B0 ;  /* 0x0000000000007941 */ /* 0x000fea0003800000 */
.L_x_38438:
[----:B------:R-:W-:-:S05]  /*61a0*/  LOP3.LUT R5, R0, R5, RZ, 0xfc, !PT ;  /* 0x0000000500057212 */ /* 0x000fca00078efcff */
[----:B------:R0:W-:Y:S01]  /*61b0*/  STG.E.U8 desc[UR36][R8.64], R5 ;  /* 0x0000000508007986 */ /* 0x0001e2000c101124 */
[----:B------:R-:W-:Y:S05]  /*61c0*/  BRA `(.L_x_38426) ;  /* 0x0000000400fc7947 */ /* 0x000fea0003800000 */
.L_x_38437:
        /* <DEDUP_REMOVED lines=13> */
.L_x_38441:
[----:B------:R-:W-:Y:S01]  /*62a0*/  IMAD.MOV.U32 R0, RZ, RZ, 0x7f ;  /* 0x0000007fff007424 */ /* 0x000fe200078e00ff */
[----:B------:R-:W-:-:S04]  /*62b0*/  ISETP.GT.U32.AND P0, PT, R3, 0x7f800000, PT ;  /* 0x7f8000000300780c */ /* 0x000fc80003f04070 */
[----:B------:R-:W-:-:S09]  /*62c0*/  SEL R0, R0, 0x7c, P0 ;  /* 0x0000007c00007807 */ /* 0x000fd20000000000 */
.L_x_38442:
[----:B------:R-:W-:Y:S05]  /*62d0*/  BSYNC B0 ;  /* 0x0000000000007941 */ /* 0x000fea0003800000 */
.L_x_38440:
[----:B------:R-:W-:-:S04]  /*62e0*/  LOP3.LUT R3, R5, 0x80000000, RZ, 0xc0, !PT ;  /* 0x8000000005037812 */ /* 0x000fc800078ec0ff */
[----:B------:R-:W-:-:S04]  /*62f0*/  SHF.R.U32.HI R3, RZ, 0x18, R3 ;  /* 0x00000018ff037819 */ /* 0x000fc80000011603 */
[----:B------:R-:W-:-:S05]  /*6300*/  LOP3.LUT R3, R0, R3, RZ, 0xfc, !PT ;  /* 0x0000000300037212 */ /* 0x000fca00078efcff */
[----:B------:R0:W-:Y:S01]  /*6310*/  STG.E.U8 desc[UR36][R8.64], R3 ;  /* 0x0000000308007986 */ /* 0x0001e2000c101124 */
[----:B------:R-:W-:Y:S05]  /*6320*/  BRA `(.L_x_38426) ;  /* 0x0000000400a47947 */ /* 0x000fea0003800000 */
.L_x_38436:
[----:B------:R-:W0:Y:S02]  /*6330*/  I2F.S16 R0, R18 ;  /* 0x0000001200007306 */ /* 0x000e240000101400 */
[----:B0-----:R-:W-:-:S05]  /*6340*/  F2FP.BF16.F32.PACK_AB R0, RZ, R0 ;  /* 0x00000000ff00723e */ /* 0x001fca00000010ff */
[----:B------:R0:W-:Y:S01]  /*6350*/  STG.E.U16 desc[UR36][R8.64], R0 ;  /* 0x0000000008007986 */ /* 0x0001e2000c101524 */
[----:B------:R-:W-:Y:S05]  /*6360*/  BRA `(.L_x_38426) ;  /* 0x0000000400947947 */ /* 0x000fea0003800000 */
.L_x_38433:
        /* <DEDUP_REMOVED lines=10> */
.L_x_38445:
        /* <DEDUP_REMOVED lines=17> */
.L_x_38448:
[----:B------:R-:W-:-:S04]  /*6520*/  LOP3.LUT R3, R5, 0x80000000, RZ, 0xc0, !PT ;  /* 0x8000000005037812 */ /* 0x000fc800078ec0ff */
[----:B------:R-:W-:-:S04]  /*6530*/  SHF.R.U32.HI R3, RZ, 0x18, R3 ;  /* 0x00000018ff037819 */ /* 0x000fc80000011603 */
[----:B------:R-:W-:-:S04]  /*6540*/  LOP3.LUT R0, R0, R3, RZ, 0xfc, !PT ;  /* 0x0000000300007212 */ /* 0x000fc800078efcff */
[----:B------:R-:W-:-:S07]  /*6550*/  PRMT R4, R0, 0x7610, R4 ;  /* 0x0000761000047816 */ /* 0x000fce0000000004 */
.L_x_38447:
[----:B------:R-:W-:Y:S05]  /*6560*/  BSYNC B0 ;  /* 0x0000000000007941 */ /* 0x000fea0003800000 */
.L_x_38446:
[----:B------:R0:W-:Y:S01]  /*6570*/  STG.E.U8 desc[UR36][R8.64], R4 ;  /* 0x0000000408007986 */ /* 0x0001e2000c101124 */
[----:B------:R-:W-:Y:S05]  /*6580*/  BRA `(.L_x_38426) ;  /* 0x00000004000c7947 */ /* 0x000fea0003800000 */
.L_x_38444:
        /* <DEDUP_REMOVED lines=17> */
.L_x_38451:
[----:B------:R-:W-:-:S04]  /*66a0*/  LOP3.LUT R3, R5, 0x80000000, RZ, 0xc0, !PT ;  /* 0x8000000005037812 */ /* 0x000fc800078ec0ff */
[----:B------:R-:W-:-:S04]  /*66b0*/  SHF.R.U32.HI R3, RZ, 0x18, R3 ;  /* 0x00000018ff037819 */ /* 0x000fc80000011603 */
[----:B------:R-:W-:-:S04]  /*66c0*/  LOP3.LUT R0, R0, R3, RZ, 0xfc, !PT ;  /* 0x0000000300007212 */ /* 0x000fc800078efcff */
[----:B------:R-:W-:-:S07]  /*66d0*/  PRMT R4, R0, 0x7610, R4 ;  /* 0x0000761000047816 */ /* 0x000fce0000000004 */
.L_x_38450:
[----:B------:R-:W-:Y:S05]  /*66e0*/  BSYNC B0 ;  /* 0x0000000000007941 */ /* 0x000fea0003800000 */
.L_x_38449:
[----:B------:R0:W-:Y:S01]  /*66f0*/  STG.E.U8 desc[UR36][R8.64], R4 ;  /* 0x0000000408007986 */ /* 0x0001e2000c101124 */
[----:B------:R-:W-:Y:S05]  /*6700*/  BRA `(.L_x_38426) ;  /* 0x0000000000ac7947 */ /* 0x000fea0003800000 */
.L_x_38443:
        /* <DEDUP_REMOVED lines=22> */
.L_x_38425:
        /* <DEDUP_REMOVED lines=16> */
.L_x_38454:
[----:B------:R-:W-:Y:S05]  /*6970*/  BRA `(.L_x_38426) ;  /* 0x0000000000107947 */ /* 0x000fea0003800000 */
.L_x_38453:
[----:B------:R-:W-:-:S05]  /*6980*/  IMAD.MOV.U32 R19, RZ, RZ, RZ ;  /* 0x000000ffff137224 */ /* 0x000fca00078e00ff */
[----:B------:R0:W-:Y:S01]  /*6990*/  STG.E.64 desc[UR36][R8.64], R18 ;  /* 0x0000001208007986 */ /* 0x0001e2000c101b24 */
[----:B------:R-:W-:Y:S05]  /*69a0*/  BRA `(.L_x_38426) ;  /* 0x0000000000047947 */ /* 0x000fea0003800000 */
.L_x_38452:
[----:B------:R0:W-:Y:S02]  /*69b0*/  STG.E desc[UR36][R8.64], R18 ;  /* 0x0000001208007986 */ /* 0x0001e4000c101924 */
.L_x_38426:
[----:B------:R-:W-:-:S07]  /*69c0*/  VIADD R25, R25, 0x80 ;  /* 0x0000008019197836 */ /* 0x000fce0000000000 */
.L_x_38386:
[----:B------:R-:W-:Y:S05]  /*69d0*/  BSYNC B6 ;  /* 0x0000000000067941 */ /* 0x000fea0003800000 */
.L_x_38385:
        /* <DEDUP_REMOVED lines=21> */
.L_x_38458:
[----:B------:R-:W-:Y:S01]  /*6b30*/  STG.E.U8 desc[UR36][R2.64], R16 ;  /* 0x0000001002007986 */ /* 0x000fe2000c101124 */
[----:B------:R-:W-:Y:S05]  /*6b40*/  EXIT ;  /* 0x000000000000794d */ /* 0x000fea0003800000 */
.L_x_38457:
        /* <DEDUP_REMOVED lines=9> */
.L_x_38461:
[----:B------:R-:W-:Y:S01]  /*6be0*/  STG.E desc[UR36][R2.64], R16 ;  /* 0x0000001002007986 */ /* 0x000fe2000c101924 */
[----:B------:R-:W-:Y:S05]  /*6bf0*/  EXIT ;  /* 0x000000000000794d */ /* 0x000fea0003800000 */
.L_x_38460:
[----:B------:R-:W-:Y:S01]  /*6c00*/  STG.E.U16 desc[UR36][R2.64], R16 ;  /* 0x0000001002007986 */ /* 0x000fe2000c101524 */
[----:B------:R-:W-:Y:S05]  /*6c10*/  EXIT ;  /* 0x000000000000794d */ /* 0x000fea0003800000 */
.L_x_38456:
        /* <DEDUP_REMOVED lines=9> */
.L_x_38463:
[----:B------:R-:W0:Y:S02]  /*6cb0*/  I2F.S16 R0, R16 ;  /* 0x0000001000007306 */ /* 0x000e240000101400 */
[----:B0-----:R-:W-:-:S05]  /*6cc0*/  F2FP.F16.F32.PACK_AB R0, RZ, R0 ;  /* 0x00000000ff00723e */ /* 0x001fca00000000ff */
[----:B------:R-:W-:Y:S01]  /*6cd0*/  STG.E.U16 desc[UR36][R2.64], R0 ;  /* 0x0000000002007986 */ /* 0x000fe2000c101524 */
[----:B------:R-:W-:Y:S05]  /*6ce0*/  EXIT ;  /* 0x000000000000794d */ /* 0x000fea0003800000 */
.L_x_38462:
        /* <DEDUP_REMOVED lines=10> */
.L_x_38465:
[----:B------:R-:W0:Y:S02]  /*6d90*/  I2F.S16 R16, R16 ;  /* 0x0000001000107306 */ /* 0x000e240000101400 */
[----:B0-----:R-:W-:-:S04]  /*6da0*/  F2FP.F16.F32.PACK_AB R5, RZ, R16 ;  /* 0x00000010ff05723e */ /* 0x001fc800000000ff */
[----:B------:R-:W-:-:S05]  /*6db0*/  PRMT R5, R5, 0x5410, RZ ;  /* 0x0000541005057816 */ /* 0x000fca00000000ff */
[----:B------:R-:W-:Y:S01]  /*6dc0*/  STG.E desc[UR36][R2.64], R5 ;  /* 0x0000000502007986 */ /* 0x000fe2000c101924 */
[----:B------:R-:W-:Y:S05]  /*6dd0*/  EXIT ;  /* 0x000000000000794d */ /* 0x000fea0003800000 */
.L_x_38464:
[----:B------:R-:W0:Y:S02]  /*6de0*/  I2F.F64.S16 R16, R16 ;  /* 0x0000001000107312 */ /* 0x000e240000101c00 */
[----:B0-----:R-:W-:Y:S01]  /*6df0*/  STG.E.64 desc[UR36][R2.64], R16 ;  /* 0x0000001002007986 */ /* 0x001fe2000c101b24 */
[----:B------:R-:W-:Y:S05]  /*6e00*/  EXIT ;  /* 0x000000000000794d */ /* 0x000fea0003800000 */
.L_x_38455:
        /* <DEDUP_REMOVED lines=10> */
.L_x_38468:
[----:B------:R-:W0:Y:S01]  /*6eb0*/  I2F.F64.S16 R16, R16 ;  /* 0x0000001000107312 */ /* 0x000e220000101c00 */
[----:B---3--:R-:W-:-:S05]  /*6ec0*/  CS2R R18, SRZ ;  /* 0x0000000000127805 */ /* 0x008fca000001ff00 */
[----:B0-----:R-:W-:Y:S01]  /*6ed0*/  STG.E.128 desc[UR36][R2.64], R16 ;  /* 0x0000001002007986 */ /* 0x001fe2000c101d24 */
[----:B------:R-:W-:Y:S05]  /*6ee0*/  EXIT ;  /* 0x000000000000794d */ /* 0x000fea0003800000 */
.L_x_38467:
        /* <DEDUP_REMOVED lines=21> */
.L_x_38472:
[----:B------:R-:W-:Y:S05]  /*7040*/  BSYNC B0 ;  /* 0x0000000000007941 */ /* 0x000fea0003800000 */
.L_x_38471:
[----:B------:R-:W-:-:S05]  /*7050*/  LOP3.LUT R5, R0, R5, RZ, 0xfc, !PT ;  /* 0x0000000500057212 */ /* 0x000fca00078efcff */
[----:B------:R-:W-:Y:S01]  /*7060*/  STG.E.U8 desc[UR36][R2.64], R5 ;  /* 0x0000000502007986 */ /* 0x000fe2000c101124 */
[----:B------:R-:W-:Y:S05]  /*7070*/  EXIT ;  /* 0x000000000000794d */ /* 0x000fea0003800000 */
.L_x_38470:
        /* <DEDUP_REMOVED lines=13> */
.L_x_38474:
[----:B------:R-:W-:Y:S01]  /*7150*/  IMAD.MOV.U32 R0, RZ, RZ, 0x7f ;  /* 0x0000007fff007424 */ /* 0x000fe200078e00ff */
[----:B------:R-:W-:-:S04]  /*7160*/  ISETP.GT.U32.AND P0, PT, R4, 0x7f800000, PT ;  /* 0x7f8000000400780c */ /* 0x000fc80003f04070 */
[----:B------:R-:W-:-:S09]  /*7170*/  SEL R0, R0, 0x7c, P0 ;  /* 0x0000007c00007807 */ /* 0x000fd20000000000 */
.L_x_38475:
[----:B------:R-:W-:Y:S05]  /*7180*/  BSYNC B0 ;  /* 0x0000000000007941 */ /* 0x000fea0003800000 */
.L_x_38473:
[----:B------:R-:W-:-:S04]  /*7190*/  LOP3.LUT R4, R5, 0x80000000, RZ, 0xc0, !PT ;  /* 0x8000000005047812 */ /* 0x000fc800078ec0ff */
[----:B------:R-:W-:-:S04]  /*71a0*/  SHF.R.U32.HI R5, RZ, 0x18, R4 ;  /* 0x00000018ff057819 */ /* 0x000fc80000011604 */
[----:B------:R-:W-:-:S05]  /*71b0*/  LOP3.LUT R5, R0, R5, RZ, 0xfc, !PT ;  /* 0x0000000500057212 */ /* 0x000fca00078efcff */
[----:B------:R-:W-:Y:S01]  /*71c0*/  STG.E.U8 desc[UR36][R2.64], R5 ;  /* 0x0000000502007986 */ /* 0x000fe2000c101124 */
[----:B------:R-:W-:Y:S05]  /*71d0*/  EXIT ;  /* 0x000000000000794d */ /* 0x000fea0003800000 */
.L_x_38469:
[----:B------:R-:W0:Y:S02]  /*71e0*/  I2F.S16 R0, R16 ;  /* 0x0000001000007306 */ /* 0x000e240000101400 */
[----:B0-----:R-:W-:-:S05]  /*71f0*/  F2FP.BF16.F32.PACK_AB R0, RZ, R0 ;  /* 0x00000000ff00723e */ /* 0x001fca00000010ff */
[----:B------:R-:W-:Y:S01]  /*7200*/  STG.E.U16 desc[UR36][R2.64], R0 ;  /* 0x0000000002007986 */ /* 0x000fe2000c101524 */
[----:B------:R-:W-:Y:S05]  /*7210*/  EXIT ;  /* 0x000000000000794d */ /* 0x000fea0003800000 */
.L_x_38466:
        /* <DEDUP_REMOVED lines=10> */
.L_x_38478:
        /* <DEDUP_REMOVED lines=17> */
.L_x_38481:
[----:B------:R-:W-:-:S04]  /*73d0*/  LOP3.LUT R0, R7, 0x80000000, RZ, 0xc0, !PT ;  /* 0x8000000007007812 */ /* 0x000fc800078ec0ff */
[----:B------:R-:W-:-:S04]  /*73e0*/  SHF.R.U32.HI R5, RZ, 0x18, R0 ;  /* 0x00000018ff057819 */ /* 0x000fc80000011600 */
[----:B------:R-:W-:-:S04]  /*73f0*/  LOP3.LUT R4, R4, R5, RZ, 0xfc, !PT ;  /* 0x0000000504047212 */ /* 0x000fc800078efcff */
[----:B------:R-:W-:-:S07]  /*7400*/  PRMT R0, R4, 0x7610, R0 ;  /* 0x0000761004007816 */ /* 0x000fce0000000000 */
.L_x_38480:
[----:B------:R-:W-:Y:S05]  /*7410*/  BSYNC B0 ;  /* 0x0000000000007941 */ /* 0x000fea0003800000 */
.L_x_38479:
[----:B------:R-:W-:Y:S01]  /*7420*/  STG.E.U8 desc[UR36][R2.64], R0 ;  /* 0x0000000002007986 */ /* 0x000fe2000c101124 */
[----:B------:R-:W-:Y:S05]  /*7430*/  EXIT ;  /* 0x000000000000794d */ /* 0x000fea0003800000 */
.L_x_38477:
        /* <DEDUP_REMOVED lines=17> */
.L_x_38484:
[----:B------:R-:W-:-:S04]  /*7550*/  LOP3.LUT R0, R7, 0x80000000, RZ, 0xc0, !PT ;  /* 0x8000000007007812 */ /* 0x000fc800078ec0ff */
[----:B------:R-:W-:-:S04]  /*7560*/  SHF.R.U32.HI R5, RZ, 0x18, R0 ;  /* 0x00000018ff057819 */ /* 0x000fc80000011600 */
[----:B------:R-:W-:-:S04]  /*7570*/  LOP3.LUT R4, R4, R5, RZ, 0xfc, !PT ;  /* 0x0000000504047212 */ /* 0x000fc800078efcff */
[----:B------:R-:W-:-:S07]  /*7580*/  PRMT R0, R4, 0x7610, R0 ;  /* 0x0000761004007816 */ /* 0x000fce0000000000 */
.L_x_38483:
[----:B------:R-:W-:Y:S05]  /*7590*/  BSYNC B0 ;  /* 0x0000000000007941 */ /* 0x000fea0003800000 */
.L_x_38482:
[----:B------:R-:W-:Y:S01]  /*75a0*/  STG.E.U8 desc[UR36][R2.64], R0 ;  /* 0x0000000002007986 */ /* 0x000fe2000c101124 */
[----:B------:R-:W-:Y:S05]  /*75b0*/  EXIT ;  /* 0x000000000000794d */ /* 0x000fea0003800000 */
.L_x_38476:
        /* <DEDUP_REMOVED lines=22> */
.L_x_38459:
        /* <DEDUP_REMOVED lines=16> */
.L_x_38487:
[----:B------:R-:W-:Y:S05]  /*7820*/  EXIT ;  /* 0x000000000000794d */ /* 0x000fea0003800000 */
.L_x_38486:
[----:B------:R-:W-:-:S05]  /*7830*/  IMAD.MOV.U32 R17, RZ, RZ, RZ ;  /* 0x000000ffff117224 */ /* 0x000fca00078e00ff */
[----:B------:R-:W-:Y:S01]  /*7840*/  STG.E.64 desc[UR36][R2.64], R16 ;  /* 0x0000001002007986 */ /* 0x000fe2000c101b24 */
[----:B------:R-:W-:Y:S05]  /*7850*/  EXIT ;  /* 0x000000000000794d */ /* 0x000fea0003800000 */
.L_x_38485:
[----:B------:R-:W-:Y:S01]  /*7860*/  STG.E desc[UR36][R2.64], R16 ;  /* 0x0000001002007986 */ /* 0x000fe2000c101924 */
[----:B------:R-:W-:Y:S05]  /*7870*/  EXIT ;  /* 0x000000000000794d */ /* 0x000fea0003800000 */
.L_x_38488:
        /* <DEDUP_REMOVED lines=16> */
.L_x_44114:


//--------------------- .text._ZN2at6native18elementwise_kernelILi128ELi4EZNS0_22gpu_kernel_impl_nocastINS0_13AUnaryFunctorIllbZZZNS0_23logical_and_kernel_cudaERNS_14TensorIteratorEENKUlvE0_clEvENKUlvE2_clEvEUlllE_EEEEvRNS_18TensorIteratorBaseERKT_EUliE_EEviT1_ --------------------------
	.section	.text._ZN2at6native18elementwise_kernelILi128ELi4EZNS0_22gpu_kernel_impl_nocastINS0_13AUnaryFunctorIllbZZZNS0_23logical_and_kernel_cudaERNS_14TensorIteratorEENKUlvE0_clEvENKUlvE2_clEvEUlllE_EEEEvRNS_18TensorIteratorBaseERKT_EUliE_EEviT1_,"ax",@progbits
	.align	128
        .global         _ZN2at6native18elementwise_kernelILi128ELi4EZNS0_22gpu_kernel_impl_nocastINS0_13AUnaryFunctorIllbZZZNS0_23logical_and_kernel_cudaERNS_14TensorIteratorEENKUlvE0_clEvENKUlvE2_clEvEUlllE_EEEEvRNS_18TensorIteratorBaseERKT_EUliE_EEviT1_
        .type           _ZN2at6native18elementwise_kernelILi128ELi4EZNS0_22gpu_kernel_impl_nocastINS0_13AUnaryFunctorIllbZZZNS0_23logical_and_kernel_cudaERNS_14TensorIteratorEENKUlvE0_clEvENKUlvE2_clEvEUlllE_EEEEvRNS_18TensorIteratorBaseERKT_EUliE_EEviT1_,@function
        .size           _ZN2at6native18elementwise_kernelILi128ELi4EZNS0_22gpu_kernel_impl_nocastINS0_13AUnaryFunctorIllbZZZNS0_23logical_and_kernel_cudaERNS_14TensorIteratorEENKUlvE0_clEvENKUlvE2_clEvEUlllE_EEEEvRNS_18TensorIteratorBaseERKT_EUliE_EEviT1_,(.L_x_44115 - _ZN2at6native18elementwise_kernelILi128ELi4EZNS0_22gpu_kernel_impl_nocastINS0_13AUnaryFunctorIllbZZZNS0_23logical_and_kernel_cudaERNS_14TensorIteratorEENKUlvE0_clEvENKUlvE2_clEvEUlllE_EEEEvRNS_18TensorIteratorBaseERKT_EUliE_EEviT1_)
        .other          _ZN2at6native18elementwise_kernelILi128ELi4EZNS0_22gpu_kernel_impl_nocastINS0_13AUnaryFunctorIllbZZZNS0_23logical_and_kernel_cudaERNS_14TensorIteratorEENKUlvE0_clEvENKUlvE2_clEvEUlllE_EEEEvRNS_18TensorIteratorBaseERKT_EUliE_EEviT1_,@"STO_CUDA_ENTRY STV_DEFAULT"
_ZN2at6native18elementwise_kernelILi128ELi4EZNS0_22gpu_kernel_impl_nocastINS0_13AUnaryFunctorIllbZZZNS0_23logical_and_kernel_cudaERNS_14TensorIteratorEENKUlvE0_clEvENKUlvE2_clEvEUlllE_EEEEvRNS_18TensorIteratorBaseERKT_EUliE_EEviT1_:
.text._ZN2at6native18elementwise_kernelILi128ELi4EZNS0_22gpu_kernel_impl_nocastINS0_13AUnaryFunctorIllbZZZNS0_23logical_and_kernel_cudaERNS_14TensorIteratorEENKUlvE0_clEvENKUlvE2_clEvEUlllE_EEEEvRNS_18TensorIteratorBaseERKT_EUliE_EEviT1_:
        /* <DEDUP_REMOVED lines=312> */
.L_x_38491:
        /* <DEDUP_REMOVED lines=12> */
[----:B------:R-:W-:-:S04]  /*1440*/  ISETP.NE.AND.EX P0, PT, R7, RZ, P0, P2 ;  /* 0x000000ff0700720c */ /* 0x000fc80000705320 */
[----:B------:R-:W-:-:S05]  /*1450*/  SEL R9, RZ, 0x1, !P0 ;  /* 0x00000001ff097807 */ /* 0x000fca0004000000 */
[----:B------:R0:W-:Y:S04]  /*1460*/  STG.E.U8 desc[UR4][R4.64], R9 ;  /* 0x0000000904007986 */ /* 0x0001e8000c101104 */
.L_x_38490:
[----:B------:R-:W-:Y:S05]  /*1470*/  BSYNC B0 ;  /* 0x0000000000007941 */ /* 0x000fea0003800000 */
.L_x_38489:
        /* <DEDUP_REMOVED lines=305> */
.L_x_38494:
        /* <DEDUP_REMOVED lines=12> */
[----:B------:R-:W-:-:S04]  /*2850*/  ISETP.NE.AND.EX P0, PT, R7, RZ, P2, P0 ;  /* 0x000000ff0700720c */ /* 0x000fc80001705300 */
        /* <DEDUP_REMOVED lines=306> */
.L_x_38495:
        /* <DEDUP_REMOVED lines=12> */
[----:B------:R-:W-:-:S04]  /*3c40*/  ISETP.NE.AND.EX P0, PT, R7, RZ, P2, P0 ;  /* 0x000000ff0700720c */ /* 0x000fc80001705300 */
[----:B------:R-:W-:-:S05]  /*3c50*/  SEL R9, RZ, 0x1, !P0 ;  /* 0x00000001ff097807 */ /* 0x000fca0004000000 */
[----:B------:R2:W-:Y:S04]  /*3c60*/  STG.E.U8 desc[UR4][R4.64], R9 ;  /* 0x0000000904007986 */ /* 0x0005e8000c101104 */
.L_x_38493:
[----:B------:R-:W-:Y:S05]  /*3c70*/  BSYNC B0 ;  /* 0x0000000000007941 */ /* 0x000fea0003800000 */
.L_x_38492:
        /* <DEDUP_REMOVED lines=304> */
.L_x_38496:
        /* <DEDUP_REMOVED lines=11> */
[----:B------:R-:W-:-:S04]  /*5030*/  ISETP.NE.AND.EX P0, PT, R3, RZ, P2, P0 ;  /* 0x000000ff0300720c */ /* 0x000fc80001705300 */
[----:B------:R-:W-:-:S05]  /*5040*/  SEL R7, RZ, 0x1, !P0 ;  /* 0x00000001ff077807 */ /* 0x000fca0004000000 */
[----:B------:R-:W-:Y:S01]  /*5050*/  STG.E.U8 desc[UR4][R4.64], R7 ;  /* 0x0000000704007986 */ /* 0x000fe2000c101104 */
[----:B------:R-:W-:Y:S05]  /*5060*/  EXIT ;  /* 0x000000000000794d */ /* 0x000fea0003800000 */
.L_x_38497:
        /* <DEDUP_REMOVED lines=9> */
.L_x_44115:


//--------------------- .text._ZN2at6native27unrolled_elementwise_kernelINS0_13AUnaryFunctorIllbZZZNS0_23logical_and_kernel_cudaERNS_14TensorIteratorEENKUlvE0_clEvENKUlvE2_clEvEUlllE_EESt5arrayIPcLm2EELi4E23TrivialOffsetCalculatorILi1EjESD_NS0_6memory15LoadWithoutCastENSE_16StoreWithoutCastEEEviT_T0_T2_T3_T4_T5_ --------------------------
	.section	.text._ZN2at6native27unrolled_elementwise_kernelINS0_13AUnaryFunctorIllbZZZNS0_23logical_and_kernel_cudaERNS_14TensorIteratorEENKUlvE0_clEvENKUlvE2_clEvEUlllE_EESt5arrayIPcLm2EELi4E23TrivialOffsetCalculatorILi1EjESD_NS0_6memory15LoadWithoutCastENSE_16StoreWithoutCastEEEviT_T0_T2_T3_T4_T5_,"ax",@progbits
	.align	128
        .global         _ZN2at6native27unrolled_elementwise_kernelINS0_13AUnaryFunctorIllbZZZNS0_23logical_and_kernel_cudaERNS_14TensorIteratorEENKUlvE0_clEvENKUlvE2_clEvEUlllE_EESt5arrayIPcLm2EELi4E23TrivialOffsetCalculatorILi1EjESD_NS0_6memory15LoadWithoutCastENSE_16StoreWithoutCastEEEviT_T0_T2_T3_T4_T5_
        .type           _ZN2at6native27unrolled_elementwise_kernelINS0_13AUnaryFunctorIllbZZZNS0_23logical_and_kernel_cudaERNS_14TensorIteratorEENKUlvE0_clEvENKUlvE2_clEvEUlllE_EESt5arrayIPcLm2EELi4E23TrivialOffsetCalculatorILi1EjESD_NS0_6memory15LoadWithoutCastENSE_16StoreWithoutCastEEEviT_T0_T2_T3_T4_T5_,@function
        .size           _ZN2at6native27unrolled_elementwise_kernelINS0_13AUnaryFunctorIllbZZZNS0_23logical_and_kernel_cudaERNS_14TensorIteratorEENKUlvE0_clEvENKUlvE2_clEvEUlllE_EESt5arrayIPcLm2EELi4E23TrivialOffsetCalculatorILi1EjESD_NS0_6memory15LoadWithoutCastENSE_16StoreWithoutCastEEEviT_T0_T2_T3_T4_T5_,(.L_x_44116 - _ZN2at6native27unrolled_elementwise_kernelINS0_13AUnaryFunctorIllbZZZNS0_23logical_and_kernel_cudaERNS_14TensorIteratorEENKUlvE0_clEvENKUlvE2_clEvEUlllE_EESt5arrayIPcLm2EELi4E23TrivialOffsetCalculatorILi1EjESD_NS0_6memory15LoadWithoutCastENSE_16StoreWithoutCastEEEviT_T0_T2_T3_T4_T5_)
        .other          _ZN2at6native27unrolled_elementwise_kernelINS0_13AUnaryFunctorIllbZZZNS0_23logical_and_kernel_cudaERNS_14TensorIteratorEENKUlvE0_clEvENKUlvE2_clEvEUlllE_EESt5arrayIPcLm2EELi4E23TrivialOffsetCalculatorILi1EjESD_NS0_6memory15LoadWithoutCastENSE_16StoreWithoutCastEEEviT_T0_T2_T3_T4_T5_,@"STO_CUDA_ENTRY STV_DEFAULT"
_ZN2at6native27unrolled_elementwise_kernelINS0_13AUnaryFunctorIllbZZZNS0_23logical_and_kernel_cudaERNS_14TensorIteratorEENKUlvE0_clEvENKUlvE2_clEvEUlllE_EESt5arrayIPcLm2EELi4E23TrivialOffsetCalculatorILi1EjESD_NS0_6memory15LoadWithoutCastENSE_16StoreWithoutCastEEEviT_T0_T2_T3_T4_T5_:
.text._ZN2at6native27unrolled_elementwise_kernelINS0_13AUnaryFunctorIllbZZZNS0_23logical_and_kernel_cudaERNS_14TensorIteratorEENKUlvE0_clEvENKUlvE2_clEvEUlllE_EESt5arrayIPcLm2EELi4E23TrivialOffsetCalculatorILi1EjESD_NS0_6memory15LoadWithoutCastENSE_16StoreWithoutCastEEEviT_T0_T2_T3_T4_T5_:
        /* <DEDUP_REMOVED lines=49> */
[----:B------:R-:W-:-:S03]  /*0310*/  ISETP.NE.AND.EX P4, PT, RZ, UR7, P4, P2 ;  /* 0x00000007ff007c0c */ /* 0x000fc6000a785320 */
[----:B------:R-:W-:Y:S01]  /*0320*/  @!P5 IMAD.X R5, RZ, RZ, R15, P6 ;  /* 0x000000ffff05d224 */ /* 0x000fe200030e060f */
[----:B------:R-:W-:Y:S01]  /*0330*/  @!P5 SEL R7, RZ, 0x1, !P4 ;  /* 0x00000001ff07d807 */ /* 0x000fe20006000000 */
[----:B------:R-:W-:-:S04]  /*0340*/  @!P5 IMAD.MOV.U32 R3, RZ, RZ, R12 ;  /* 0x000000ffff03d224 */ /* 0x000fc800078e000c */
[----:B------:R0:W-:Y:S01]  /*0350*/  @!P5 STG.E.U8 desc[UR4][R4.64], R7 ;  /* 0x000000070400d986 */ /* 0x0001e2000c101104 */
[----:B------:R-:W-:Y:S02]  /*0360*/  ISETP.GE.AND P4, PT, R3, R2, PT ;  /* 0x000000020300720c */ /* 0x000fe40003f86270 */
[----:B------:R-:W-:Y:S02]  /*0370*/  ISETP.NE.AND.EX P3, PT, RZ, UR7, P3, P2 ;  /* 0x00000007ff007c0c */ /* 0x000fe40009f65320 */
[----:B------:R-:W-:Y:S02]  /*0380*/  ISETP.NE.AND.EX P0, PT, RZ, UR7, P0, P2 ;  /* 0x00000007ff007c0c */ /* 0x000fe40008705320 */
[----:B------:R-:W-:Y:S02]  /*0390*/  ISETP.NE.AND.EX P1, PT, RZ, UR7, P1, P2 ;  /* 0x00000007ff007c0c */ /* 0x000fe40008f25320 */
        /* <DEDUP_REMOVED lines=15> */
.L_x_38499:
[----:B------:R-:W-:Y:S05]  /*0490*/  BSYNC B0 ;  /* 0x0000000000007941 */ /* 0x000fea0003800000 */
.L_x_38498:
        /* <DEDUP_REMOVED lines=9> */
.L_x_38500:
        /* <DEDUP_REMOVED lines=13> */
.L_x_44116:


//--------------------- .text._ZN2at6native29vectorized_elementwise_kernelILi2ENS0_13AUnaryFunctorIllbZZZNS0_23logical_and_kernel_cudaERNS_14TensorIteratorEENKUlvE0_clEvENKUlvE2_clEvEUlllE_EESt5arrayIPcLm2EEEEviT0_T1_ --------------------------
	.section	.text._ZN2at6native29vectorized_elementwise_kernelILi2ENS0_13AUnaryFunctorIllbZZZNS0_23logical_and_kernel_cudaERNS_14TensorIteratorEENKUlvE0_clEvENKUlvE2_clEvEUlllE_EESt5arrayIPcLm2EEEEviT0_T1_,"ax",@progbits
	.align	128
        .global         _ZN2at6native29vectorized_elementwise_kernelILi2ENS0_13AUnaryFunctorIllbZZZNS0_23logical_and_kernel_cudaERNS_14TensorIteratorEENKUlvE0_clEvENKUlvE2_clEvEUlllE_EESt5arrayIPcLm2EEEEviT0_T1_
        .type           _ZN2at6native29vectorized_elementwise_kernelILi2ENS0_13AUnaryFunctorIllbZZZNS0_23logical_and_kernel_cudaERNS_14TensorIteratorEENKUlvE0_clEvENKUlvE2_clEvEUlllE_EESt5arrayIPcLm2EEEEviT0_T1_,@function
        .size           _ZN2at6native29vectorized_elementwise_kernelILi2ENS0_13AUnaryFunctorIllbZZZNS0_23logical_and_kernel_cudaERNS_14TensorIteratorEENKUlvE0_clEvENKUlvE2_clEvEUlllE_EESt5arrayIPcLm2EEEEviT0_T1_,(.L_x_44117 - _ZN2at6native29vectorized_elementwise_kernelILi2ENS0_13AUnaryFunctorIllbZZZNS0_23logical_and_kernel_cudaERNS_14TensorIteratorEENKUlvE0_clEvENKUlvE2_clEvEUlllE_EESt5arrayIPcLm2EEEEviT0_T1_)
        .other          _ZN2at6native29vectorized_elementwise_kernelILi2ENS0_13AUnaryFunctorIllbZZZNS0_23logical_and_kernel_cudaERNS_14TensorIteratorEENKUlvE0_clEvENKUlvE2_clEvEUlllE_EESt5arrayIPcLm2EEEEviT0_T1_,@"STO_CUDA_ENTRY STV_DEFAULT"
_ZN2at6native29vectorized_elementwise_kernelILi2ENS0_13AUnaryFunctorIllbZZZNS0_23logical_and_kernel_cudaERNS_14TensorIteratorEENKUlvE0_clEvENKUlvE2_clEvEUlllE_EESt5arrayIPcLm2EEEEviT0_T1_:
.text._ZN2at6native29vectorized_elementwise_kernelILi2ENS0_13AUnaryFunctorIllbZZZNS0_23logical_and_kernel_cudaERNS_14TensorIteratorEENKUlvE0_clEvENKUlvE2_clEvEUlllE_EESt5arrayIPcLm2EEEEviT0_T1_:
        /* <DEDUP_REMOVED lines=26> */
[----:B------:R-:W-:Y:S02]  /*01a0*/  ISETP.NE.AND.EX P2, PT, R17, RZ, P4, P2 ;  /* 0x000000ff1100720c */ /* 0x000fe40002745320 */
[----:B------:R-:W-:-:S02]  /*01b0*/  ISETP.NE.AND.EX P1, PT, R19, RZ, P4, P1 ;  /* 0x000000ff1300720c */ /* 0x000fc40002725310 */
[----:B------:R-:W-:Y:S02]  /*01c0*/  ISETP.NE.AND.EX P0, PT, R5, RZ, P4, P0 ;  /* 0x000000ff0500720c */ /* 0x000fe40002705300 */
[----:B------:R-:W-:Y:S02]  /*01d0*/  SEL R0, RZ, 0x1, !P2 ;  /* 0x00000001ff007807 */ /* 0x000fe40005000000 */
[----:B------:R-:W-:Y:S02]  /*01e0*/  SEL R5, RZ, 0x1, !P1 ;  /* 0x00000001ff057807 */ /* 0x000fe40004800000 */
[----:B------:R-:W-:Y:S02]  /*01f0*/  ISETP.NE.U32.AND P3, PT, R6, RZ, PT ;  /* 0x000000ff0600720c */ /* 0x000fe40003f65070 */
[----:B----4-:R-:W-:Y:S02]  /*0200*/  ISETP.NE.U32.AND P6, PT, R8, RZ, PT ;  /* 0x000000ff0800720c */ /* 0x010fe40003fc5070 */
[----:B------:R-:W-:-:S02]  /*0210*/  ISETP.NE.U32.AND P5, PT, R10, RZ, PT ;  /* 0x000000ff0a00720c */ /* 0x000fc40003fa5070 */
[----:B-----5:R-:W-:Y:S02]  /*0220*/  ISETP.NE.U32.AND P2, PT, R12, RZ, PT ;  /* 0x000000ff0c00720c */ /* 0x020fe40003f45070 */
[----:B------:R-:W-:Y:S02]  /*0230*/  ISETP.NE.U32.AND P1, PT, R14, RZ, PT ;  /* 0x000000ff0e00720c */ /* 0x000fe40003f25070 */
[----:B------:R-:W-:Y:S02]  /*0240*/  ISETP.NE.AND.EX P3, PT, R7, RZ, P4, P3 ;  /* 0x000000ff0700720c */ /* 0x000fe40002765330 */
[----:B------:R-:W-:Y:S02]  /*0250*/  ISETP.NE.AND.EX P6, PT, R9, RZ, P4, P6 ;  /* 0x000000ff0900720c */ /* 0x000fe400027c5360 */
[----:B------:R-:W-:Y:S02]  /*0260*/  ISETP.NE.AND.EX P5, PT, R11, RZ, P4, P5 ;  /* 0x000000ff0b00720c */ /* 0x000fe400027a5350 */
[----:B------:R-:W-:-:S02]  /*0270*/  ISETP.NE.AND.EX P2, PT, R13, RZ, P4, P2 ;  /* 0x000000ff0d00720c */ /* 0x000fc40002745320 */
[----:B------:R-:W-:Y:S02]  /*0280*/  ISETP.NE.AND.EX P1, PT, R15, RZ, P4, P1 ;  /* 0x000000ff0f00720c */ /* 0x000fe40002725310 */
        /* <DEDUP_REMOVED lines=15> */
.L_x_38501:
        /* <DEDUP_REMOVED lines=74> */
[----:B------:R-:W-:-:S04]  /*0820*/  ISETP.NE.AND.EX P6, PT, R23, RZ, P0, P6 ;  /* 0x000000ff1700720c */ /* 0x000fc800007c5360 */
[----:B------:R-:W-:Y:S02]  /*0830*/  P2R R9, PR, RZ, 0x40 ;  /* 0x00000040ff097803 */ /* 0x000fe40000000000 */
[----:B------:R-:W-:-:S04]  /*0840*/  ISETP.NE.U32.AND P6, PT, R6, RZ, PT ;  /* 0x000000ff0600720c */ /* 0x000fc80003fc5070 */
[----:B------:R-:W-:-:S04]  /*0850*/  ISETP.NE.AND.EX P6, PT, R7, RZ, P0, P6 ;  /* 0x000000ff0700720c */ /* 0x000fc800007c5360 */
[----:B------:R-:W-:Y:S02]  /*0860*/  P2R R6, PR, RZ, 0x40 ;  /* 0x00000040ff067803 */ /* 0x000fe40000000000 */
[----:B------:R-:W-:-:S04]  /*0870*/  ISETP.NE.U32.AND P6, PT, R2, RZ, PT ;  /* 0x000000ff0200720c */ /* 0x000fc80003fc5070 */
[----:B------:R-:W-:Y:S01]  /*0880*/  ISETP.NE.AND.EX P6, PT, R3, RZ, P0, P6 ;  /* 0x000000ff0300720c */ /* 0x000fe200007c5360 */
[----:B------:R-:W-:-:S03]  /*0890*/  @!P4 IMAD.IADD R3, R0, 0x1, R17 ;  /* 0x000000010003c824 */ /* 0x000fc600078e0211 */
[----:B------:R-:W-:Y:S02]  /*08a0*/  P2R R7, PR, RZ, 0x40 ;  /* 0x00000040ff077803 */ /* 0x000fe40000000000 */
[----:B------:R-:W-:-:S04]  /*08b0*/  ISETP.NE.U32.AND P6, PT, R14, RZ, PT ;  /* 0x000000ff0e00720c */ /* 0x000fc80003fc5070 */
[----:B------:R-:W-:Y:S02]  /*08c0*/  ISETP.NE.AND.EX P6, PT, R15, RZ, P0, P6 ;  /* 0x000000ff0f00720c */ /* 0x000fe400007c5360 */
        /* <DEDUP_REMOVED lines=9> */
[----:B------:R-:W-:Y:S02]  /*0960*/  ISETP.NE.AND.EX P3, PT, RZ, UR7, P3, P1 ;  /* 0x00000007ff007c0c */ /* 0x000fe40009f65310 */
[----:B------:R-:W-:Y:S02]  /*0970*/  ISETP.NE.AND.EX P0, PT, RZ, UR7, P0, P1 ;  /* 0x00000007ff007c0c */ /* 0x000fe40008705310 */
[----:B------:R-:W-:Y:S02]  /*0980*/  ISETP.NE.AND.EX P2, PT, RZ, UR7, P2, P1 ;  /* 0x00000007ff007c0c */ /* 0x000fe40009745310 */
[----:B------:R-:W-:Y:S02]  /*0990*/  ISETP.NE.AND.EX P5, PT, RZ, UR7, P5, P1 ;  /* 0x00000007ff007c0c */ /* 0x000fe4000afa5310 */
        /* <DEDUP_REMOVED lines=24> */
.L_x_38504:
        /* <DEDUP_REMOVED lines=8> */
.L_x_38505:
        /* <DEDUP_REMOVED lines=8> */
.L_x_38506:
        /* <DEDUP_REMOVED lines=9> */
.L_x_38507:
[----:B------:R-:W-:Y:S05]  /*0cb0*/  BSYNC B1 ;  /* 0x0000000000017941 */ /* 0x000fea0003800000 */
.L_x_38503:
[----:B------:R-:W-:-:S13]  /*0cc0*/  ISETP.GE.AND P0, PT, R17, R16, PT ;  /* 0x000000101100720c */ /* 0x000fda0003f06270 */
[----:B------:R-:W3:Y:S01]  /*0cd0*/  @!P0 LDC.64 R4, c[0x0][0x228] ;  /* 0x00008a00ff048b82 */ /* 0x000ee20000000a00 */
[----:B012---:R-:W-:Y:S02]  /*0ce0*/  @!P0 IMAD.IADD R3, R0, 0x1, R17 ;  /* 0x0000000100038824 */ /* 0x007fe400078e0211 */
[----:B------:R-:W-:-:S03]  /*0cf0*/  @!P0 VIADD R17, R17, 0x80 ;  /* 0x0000008011118836 */ /* 0x000fc60000000000 */
[----:B---3--:R-:W-:-:S05]  /*0d00*/  @!P0 IADD3 R2, P1, R3, R4, RZ ;  /* 0x0000000403028210 */ /* 0x008fca0007f3e0ff */
[----:B------:R-:W-:-:S05]  /*0d10*/  @!P0 IMAD.X R3, RZ, RZ, R5, P1 ;  /* 0x000000ffff038224 */ /* 0x000fca00008e0605 */
[----:B------:R2:W-:Y:S03]  /*0d20*/  @!P0 STG.E.U8 desc[UR4][R2.64], R19 ;  /* 0x0000001302008986 */ /* 0x0005e6000c101104 */
.L_x_38508:
[----:B------:R-:W-:Y:S05]  /*0d30*/  BSYNC B0 ;  /* 0x0000000000007941 */ /* 0x000fea0003800000 */
.L_x_38502:
        /* <DEDUP_REMOVED lines=10> */
.L_x_38509:
        /* <DEDUP_REMOVED lines=10> */
.L_x_44117:


//--------------------- .text._ZN2at6native29vectorized_elementwise_kernelILi4ENS0_13AUnaryFunctorIllbZZZNS0_23logical_and_kernel_cudaERNS_14TensorIteratorEENKUlvE0_clEvENKUlvE2_clEvEUlllE_EESt5arrayIPcLm2EEEEviT0_T1_ --------------------------
	.section	.text._ZN2at6native29vectorized_elementwise_kernelILi4ENS0_13AUnaryFunctorIllbZZZNS0_23logical_and_kernel_cudaERNS_14TensorIteratorEENKUlvE0_clEvENKUlvE2_clEvEUlllE_EESt5arrayIPcLm2EEEEviT0_T1_,"ax",@progbits
	.align	128
        .global         _ZN2at6native29vectorized_elementwise_kernelILi4ENS0_13AUnaryFunctorIllbZZZNS0_23logical_and_kernel_cudaERNS_14TensorIteratorEENKUlvE0_clEvENKUlvE2_clEvEUlllE_EESt5arrayIPcLm2EEEEviT0_T1_
        .type           _ZN2at6native29vectorized_elementwise_kernelILi4ENS0_13AUnaryFunctorIllbZZZNS0_23logical_and_kernel_cudaERNS_14TensorIteratorEENKUlvE0_clEvENKUlvE2_clEvEUlllE_EESt5arrayIPcLm2EEEEviT0_T1_,@function
        .size           _ZN2at6native29vectorized_elementwise_kernelILi4ENS0_13AUnaryFunctorIllbZZZNS0_23logical_and_kernel_cudaERNS_14TensorIteratorEENKUlvE0_clEvENKUlvE2_clEvEUlllE_EESt5arrayIPcLm2EEEEviT0_T1_,(.L_x_44118 - _ZN2at6native29vectorized_elementwise_kernelILi4ENS0_13AUnaryFunctorIllbZZZNS0_23logical_and_kernel_cudaERNS_14TensorIteratorEENKUlvE0_clEvENKUlvE2_clEvEUlllE_EESt5arrayIPcLm2EEEEviT0_T1_)
        .other          _ZN2at6native29vectorized_elementwise_kernelILi4ENS0_13AUnaryFunctorIllbZZZNS0_23logical_and_kernel_cudaERNS_14TensorIteratorEENKUlvE0_clEvENKUlvE2_clEvEUlllE_EESt5arrayIPcLm2EEEEviT0_T1_,@"STO_CUDA_ENTRY STV_DEFAULT"
_ZN2at6native29vectorized_elementwise_kernelILi4ENS0_13AUnaryFunctorIllbZZZNS0_23logical_and_kernel_cudaERNS_14TensorIteratorEENKUlvE0_clEvENKUlvE2_clEvEUlllE_EESt5arrayIPcLm2EEEEviT0_T1_:
.text._ZN2at6native29vectorized_elementwise_kernelILi4ENS0_13AUnaryFunctorIllbZZZNS0_23logical_and_kernel_cudaERNS_14TensorIteratorEENKUlvE0_clEvENKUlvE2_clEvEUlllE_EESt5arrayIPcLm2EEEEviT0_T1_:
        /* <DEDUP_REMOVED lines=22> */
[----:B------:R-:W-:Y:S02]  /*0160*/  ISETP.NE.AND.EX P1, PT, R17, RZ, P0, P1 ;  /* 0x000000ff1100720c */ /* 0x000fe40000725310 */
[----:B------:R-:W-:Y:S02]  /*0170*/  ISETP.NE.AND.EX P2, PT, R19, RZ, P0, P2 ;  /* 0x000000ff1300720c */ /* 0x000fe40000745320 */
[----:B------:R-:W-:-:S02]  /*0180*/  SEL R3, RZ, 0x1, !P1 ;  /* 0x00000001ff037807 */ /* 0x000fc40004800000 */
[----:B------:R-:W-:Y:S02]  /*0190*/  SEL R16, RZ, 0x1, !P2 ;  /* 0x00000001ff107807 */ /* 0x000fe40005000000 */
[----:B---3--:R-:W-:Y:S02]  /*01a0*/  ISETP.NE.U32.AND P1, PT, R4, RZ, PT ;  /* 0x000000ff0400720c */ /* 0x008fe40003f25070 */
[----:B------:R-:W-:Y:S02]  /*01b0*/  ISETP.NE.U32.AND P2, PT, R6, RZ, PT ;  /* 0x000000ff0600720c */ /* 0x000fe40003f45070 */
[----:B------:R-:W-:Y:S02]  /*01c0*/  ISETP.NE.AND.EX P1, PT, R5, RZ, P0, P1 ;  /* 0x000000ff0500720c */ /* 0x000fe40000725310 */
[----:B------:R-:W-:Y:S02]  /*01d0*/  ISETP.NE.AND.EX P2, PT, R7, RZ, P0, P2 ;  /* 0x000000ff0700720c */ /* 0x000fe40000745320 */
[----:B----4-:R-:W-:-:S02]  /*01e0*/  ISETP.NE.U32.AND P3, PT, R8, RZ, PT ;  /* 0x000000ff0800720c */ /* 0x010fc40003f65070 */
[----:B------:R-:W-:Y:S02]  /*01f0*/  ISETP.NE.U32.AND P4, PT, R10, RZ, PT ;  /* 0x000000ff0a00720c */ /* 0x000fe40003f85070 */
[----:B-----5:R-:W-:Y:S02]  /*0200*/  ISETP.NE.U32.AND P5, PT, R12, RZ, PT ;  /* 0x000000ff0c00720c */ /* 0x020fe40003fa5070 */
[----:B------:R-:W-:Y:S02]  /*0210*/  PRMT R17, R16, 0x7604, R3 ;  /* 0x0000760410117816 */ /* 0x000fe40000000003 */
[----:B------:R-:W-:Y:S02]  /*0220*/  SEL R3, RZ, 0x1, !P1 ;  /* 0x00000001ff037807 */ /* 0x000fe40004800000 */
[----:B------:R-:W-:Y:S02]  /*0230*/  SEL R4, RZ, 0x1, !P2 ;  /* 0x00000001ff047807 */ /* 0x000fe40005000000 */
[----:B------:R-:W-:-:S02]  /*0240*/  ISETP.NE.AND.EX P2, PT, R9, RZ, P0, P3 ;  /* 0x000000ff0900720c */ /* 0x000fc40000745330 */
[----:B------:R-:W-:Y:S02]  /*0250*/  ISETP.NE.AND.EX P1, PT, R11, RZ, P0, P4 ;  /* 0x000000ff0b00720c */ /* 0x000fe40000725340 */
[----:B------:R-:W-:Y:S02]  /*0260*/  ISETP.NE.AND.EX P3, PT, R13, RZ, P0, P5 ;  /* 0x000000ff0d00720c */ /* 0x000fe40000765350 */
[----:B------:R-:W-:Y:S02]  /*0270*/  ISETP.NE.U32.AND P4, PT, R14, RZ, PT ;  /* 0x000000ff0e00720c */ /* 0x000fe40003f85070 */
[----:B------:R-:W-:Y:S02]  /*0280*/  PRMT R6, R4, 0x7604, R3 ;  /* 0x0000760404067816 */ /* 0x000fe40000000003 */
[----:B------:R-:W-:Y:S02]  /*0290*/  IADD3 R4, P5, R0, UR6, RZ ;  /* 0x0000000600047c10 */ /* 0x000fe4000ffbe0ff */
[----:B------:R-:W-:-:S02]  /*02a0*/  SEL R0, RZ, 0x1, !P2 ;  /* 0x00000001ff007807 */ /* 0x000fc40005000000 */
[----:B------:R-:W-:Y:S01]  /*02b0*/  SEL R3, RZ, 0x1, !P3 ;  /* 0x00000001ff037807 */ /* 0x000fe20005800000 */
[----:B------:R-:W-:Y:S01]  /*02c0*/  IMAD.X R5, RZ, RZ, UR7, P5 ;  /* 0x00000007ff057e24 */ /* 0x000fe2000a8e06ff */
[----:B------:R-:W-:Y:S02]  /*02d0*/  ISETP.NE.AND.EX P0, PT, R15, RZ, P0, P4 ;  /* 0x000000ff0f00720c */ /* 0x000fe40000705340 */
        /* <DEDUP_REMOVED lines=10> */
.L_x_38510:
        /* <DEDUP_REMOVED lines=122> */
.L_x_38513:
        /* <DEDUP_REMOVED lines=8> */
.L_x_38514:
        /* <DEDUP_REMOVED lines=8> */
.L_x_38515:
        /* <DEDUP_REMOVED lines=9> */
.L_x_38516:
[----:B------:R-:W-:Y:S05]  /*0cb0*/  BSYNC B1 ;  /* 0x0000000000017941 */ /* 0x000fea0003800000 */
.L_x_38512:
[----:B------:R-:W-:-:S13]  /*0cc0*/  ISETP.GE.AND P0, PT, R17, R16, PT ;  /* 0x000000101100720c */ /* 0x000fda0003f06270 */
[----:B------:R-:W3:Y:S01]  /*0cd0*/  @!P0 LDC.64 R4, c[0x0][0x228] ;  /* 0x00008a00ff048b82 */ /* 0x000ee20000000a00 */
[----:B012---:R-:W-:Y:S02]  /*0ce0*/  @!P0 IMAD.IADD R3, R0, 0x1, R17 ;  /* 0x0000000100038824 */ /* 0x007fe400078e0211 */
[----:B------:R-:W-:-:S03]  /*0cf0*/  @!P0 VIADD R17, R17, 0x80 ;  /* 0x0000008011118836 */ /* 0x000fc60000000000 */
[----:B---3--:R-:W-:-:S05]  /*0d00*/  @!P0 IADD3 R2, P1, R3, R4, RZ ;  /* 0x0000000403028210 */ /* 0x008fca0007f3e0ff */
[----:B------:R-:W-:-:S05]  /*0d10*/  @!P0 IMAD.X R3, RZ, RZ, R5, P1 ;  /* 0x000000ffff038224 */ /* 0x000fca00008e0605 */
[----:B------:R2:W-:Y:S03]  /*0d20*/  @!P0 STG.E.U8 desc[UR4][R2.64], R19 ;  /* 0x0000001302008986 */ /* 0x0005e6000c101104 */
.L_x_38517:
[----:B------:R-:W-:Y:S05]  /*0d30*/  BSYNC B0 ;  /* 0x0000000000007941 */ /* 0x000fea0003800000 */
.L_x_38511:
        /* <DEDUP_REMOVED lines=10> */
.L_x_38518:
        /* <DEDUP_REMOVED lines=10> */
.L_x_44118:


//--------------------- .text._ZN2at6native29vectorized_elementwise_kernelILi8ENS0_13AUnaryFunctorIllbZZZNS0_23logical_and_kernel_cudaERNS_14TensorIteratorEENKUlvE0_clEvENKUlvE2_clEvEUlllE_EESt5arrayIPcLm2EEEEviT0_T1_ --------------------------
	.section	.text._ZN2at6native29vectorized_elementwise_kernelILi8ENS0_13AUnaryFunctorIllbZZZNS0_23logical_and_kernel_cudaERNS_14TensorIteratorEENKUlvE0_clEvENKUlvE2_clEvEUlllE_EESt5arrayIPcLm2EEEEviT0_T1_,"ax",@progbits
	.align	128
        .global         _ZN2at6native29vectorized_elementwise_kernelILi8ENS0_13AUnaryFunctorIllbZZZNS0_23logical_and_kernel_cudaERNS_14TensorIteratorEENKUlvE0_clEvENKUlvE2_clEvEUlllE_EESt5arrayIPcLm2EEEEviT0_T1_
        .type           _ZN2at6native29vectorized_elementwise_kernelILi8ENS0_13AUnaryFunctorIllbZZZNS0_23logical_and_kernel_cudaERNS_14TensorIteratorEENKUlvE0_clEvENKUlvE2_clEvEUlllE_EESt5arrayIPcLm2EEEEviT0_T1_,@function
        .size           _ZN2at6native29vectorized_elementwise_kernelILi8ENS0_13AUnaryFunctorIllbZZZNS0_23logical_and_kernel_cudaERNS_14TensorIteratorEENKUlvE0_clEvENKUlvE2_clEvEUlllE_EESt5arrayIPcLm2EEEEviT0_T1_,(.L_x_44119 - _ZN2at6native29vectorized_elementwise_kernelILi8ENS0_13AUnaryFunctorIllbZZZNS0_23logical_and_kernel_cudaERNS_14TensorIteratorEENKUlvE0_clEvENKUlvE2_clEvEUlllE_EESt5arrayIPcLm2EEEEviT0_T1_)
        .other          _ZN2at6native29vectorized_elementwise_kernelILi8ENS0_13AUnaryFunctorIllbZZZNS0_23logical_and_kernel_cudaERNS_14TensorIteratorEENKUlvE0_clEvENKUlvE2_clEvEUlllE_EESt5arrayIPcLm2EEEEviT0_T1_,@"STO_CUDA_ENTRY STV_DEFAULT"
_ZN2at6native29vectorized_elementwise_kernelILi8ENS0_13AUnaryFunctorIllbZZZNS0_23logical_and_kernel_cudaERNS_14TensorIteratorEENKUlvE0_clEvENKUlvE2_clEvEUlllE_EESt5arrayIPcLm2EEEEviT0_T1_:
.text._ZN2at6native29vectorized_elementwise_kernelILi8ENS0_13AUnaryFunctorIllbZZZNS0_23logical_and_kernel_cudaERNS_14TensorIteratorEENKUlvE0_clEvENKUlvE2_clEvEUlllE_EESt5arrayIPcLm2EEEEviT0_T1_:
        /* <DEDUP_REMOVED lines=25> */
[----:B------:R-:W-:Y:S02]  /*0190*/  ISETP.NE.AND.EX P3, PT, R19, RZ, P1, P3 ;  /* 0x000000ff1300720c */ /* 0x000fe40000f65330 */
[----:B------:R-:W-:Y:S01]  /*01a0*/  ISETP.NE.AND.EX P2, PT, R13, RZ, P1, P2 ;  /* 0x000000ff0d00720c */ /* 0x000fe20000f45320 */
[----:B------:R-:W-:Y:S01]  /*01b0*/  IMAD.X R13, RZ, RZ, UR7, P5 ;  /* 0x00000007ff0d7e24 */ /* 0x000fe2000a8e06ff */
[----:B----4-:R-:W-:Y:S02]  /*01c0*/  ISETP.NE.U32.AND P6, PT, R6, RZ, PT ;  /* 0x000000ff0600720c */ /* 0x010fe40003fc5070 */
[----:B-----5:R-:W-:Y:S02]  /*01d0*/  ISETP.NE.U32.AND P5, PT, R10, RZ, PT ;  /* 0x000000ff0a00720c */ /* 0x020fe40003fa5070 */
[----:B------:R-:W-:Y:S02]  /*01e0*/  ISETP.NE.AND.EX P4, PT, R17, RZ, P1, P4 ;  /* 0x000000ff1100720c */ /* 0x000fe40000f85340 */
[----:B------:R-:W-:-:S02]  /*01f0*/  ISETP.NE.AND.EX P0, PT, R15, RZ, P1, P0 ;  /* 0x000000ff0f00720c */ /* 0x000fc40000f05300 */
[----:B------:R-:W-:Y:S02]  /*0200*/  SEL R15, RZ, 0xffffffff, !P3 ;  /* 0xffffffffff0f7807 */ /* 0x000fe40005800000 */
[----:B------:R-:W-:Y:S02]  /*0210*/  ISETP.NE.U32.AND P3, PT, R4, RZ, PT ;  /* 0x000000ff0400720c */ /* 0x000fe40003f65070 */
[----:B------:R-:W-:Y:S02]  /*0220*/  ISETP.NE.AND.EX P6, PT, R7, RZ, P1, P6 ;  /* 0x000000ff0700720c */ /* 0x000fe40000fc5360 */
[----:B------:R-:W-:Y:S02]  /*0230*/  ISETP.NE.AND.EX P5, PT, R11, RZ, P1, P5 ;  /* 0x000000ff0b00720c */ /* 0x000fe40000fa5350 */
[----:B------:R-:W-:Y:S02]  /*0240*/  SEL R14, RZ, 0x1, !P4 ;  /* 0x00000001ff0e7807 */ /* 0x000fe40006000000 */
[----:B------:R-:W-:-:S02]  /*0250*/  ISETP.NE.U32.AND P4, PT, R8, RZ, PT ;  /* 0x000000ff0800720c */ /* 0x000fc40003f85070 */
[----:B------:R-:W-:Y:S02]  /*0260*/  ISETP.NE.AND.EX P3, PT, R5, RZ, P1, P3 ;  /* 0x000000ff0500720c */ /* 0x000fe40000f65330 */
[----:B------:R-:W-:Y:S02]  /*0270*/  SEL R7, RZ, 0xffffffff, !P0 ;  /* 0xffffffffff077807 */ /* 0x000fe40004000000 */
[----:B------:R-:W-:Y:S02]  /*0280*/  SEL R5, RZ, 0xffffffff, !P6 ;  /* 0xffffffffff057807 */ /* 0x000fe40007000000 */
[----:B------:R-:W-:Y:S02]  /*0290*/  SEL R3, RZ, 0xffffffff, !P5 ;  /* 0xffffffffff037807 */ /* 0x000fe40006800000 */
[----:B------:R-:W-:Y:S01]  /*02a0*/  ISETP.NE.AND.EX P4, PT, R9, RZ, P1, P4 ;  /* 0x000000ff0900720c */ /* 0x000fe20000f85340 */
        /* <DEDUP_REMOVED lines=16> */
.L_x_38519:
        /* <DEDUP_REMOVED lines=122> */
.L_x_38522:
        /* <DEDUP_REMOVED lines=8> */
.L_x_38523:
        /* <DEDUP_REMOVED lines=8> */
.L_x_38524:
        /* <DEDUP_REMOVED lines=9> */
.L_x_38525:
[----:B------:R-:W-:Y:S05]  /*0ce0*/  BSYNC B1 ;  /* 0x0000000000017941 */ /* 0x000fea0003800000 */
.L_x_38521:
[----:B------:R-:W-:-:S13]  /*0cf0*/  ISETP.GE.AND P0, PT, R17, R16, PT ;  /* 0x000000101100720c */ /* 0x000fda0003f06270 */
[----:B------:R-:W3:Y:S01]  /*0d00*/  @!P0 LDC.64 R4, c[0x0][0x228] ;  /* 0x00008a00ff048b82 */ /* 0x000ee20000000a00 */
[----:B012---:R-:W-:Y:S02]  /*0d10*/  @!P0 IMAD.IADD R3, R0, 0x1, R17 ;  /* 0x0000000100038824 */ /* 0x007fe400078e0211 */
[----:B------:R-:W-:-:S03]  /*0d20*/  @!P0 VIADD R17, R17, 0x80 ;  /* 0x0000008011118836 */ /* 0x000fc60000000000 */
[----:B---3--:R-:W-:-:S05]  /*0d30*/  @!P0 IADD3 R2, P1, R3, R4, RZ ;  /* 0x0000000403028210 */ /* 0x008fca0007f3e0ff */
[----:B------:R-:W-:-:S05]  /*0d40*/  @!P0 IMAD.X R3, RZ, RZ, R5, P1 ;  /* 0x000000ffff038224 */ /* 0x000fca00008e0605 */
[----:B------:R2:W-:Y:S03]  /*0d50*/  @!P0 STG.E.U8 desc[UR4][R2.64], R19 ;  /* 0x0000001302008986 */ /* 0x0005e6000c101104 */
.L_x_38526:
[----:B------:R-:W-:Y:S05]  /*0d60*/  BSYNC B0 ;  /* 0x0000000000007941 */ /* 0x000fea0003800000 */
.L_x_38520:
        /* <DEDUP_REMOVED lines=10> */
.L_x_38527:
        /* <DEDUP_REMOVED lines=15> */
.L_x_44119:


//--------------------- .text._ZN2at6native18elementwise_kernelILi128ELi4EZNS0_15gpu_kernel_implINS0_13BinaryFunctorIllbZZZNS0_23logical_and_kernel_cudaERNS_14TensorIteratorEENKUlvE0_clEvENKUlvE2_clEvEUlllE_EEEEvRNS_18TensorIteratorBaseERKT_EUliE_EEviT1_ --------------------------
	.section	.text._ZN2at6native18elementwise_kernelILi128ELi4EZNS0_15gpu_kernel_implINS0_13BinaryFunctorIllbZZZNS0_23logical_and_kernel_cudaERNS_14TensorIteratorEENKUlvE0_clEvENKUlvE2_clEvEUlllE_EEEEvRNS_18TensorIteratorBaseERKT_EUliE_EEviT1_,"ax",@progbits
	.align	128
        .global         _ZN2at6native18elementwise_kernelILi128ELi4EZNS0_15gpu_kernel_implINS0_13BinaryFunctorIllbZZZNS0_23logical_and_kernel_cudaERNS_14TensorIteratorEENKUlvE0_clEvENKUlvE2_clEvEUlllE_EEEEvRNS_18TensorIteratorBaseERKT_EUliE_EEviT1_
        .type           _ZN2at6native18elementwise_kernelILi128ELi4EZNS0_15gpu_kernel_implINS0_13BinaryFunctorIllbZZZNS0_23logical_and_kernel_cudaERNS_14TensorIteratorEENKUlvE0_clEvENKUlvE2_clEvEUlllE_EEEEvRNS_18TensorIteratorBaseERKT_EUliE_EEviT1_,@function
        .size           _ZN2at6native18elementwise_kernelILi128ELi4EZNS0_15gpu_kernel_implINS0_13BinaryFunctorIllbZZZNS0_23logical_and_kernel_cudaERNS_14TensorIteratorEENKUlvE0_clEvENKUlvE2_clEvEUlllE_EEEEvRNS_18TensorIteratorBaseERKT_EUliE_EEviT1_,(.L_x_44120 - _ZN2at6native18elementwise_kernelILi128ELi4EZNS0_15gpu_kernel_implINS0_13BinaryFunctorIllbZZZNS0_23logical_and_kernel_cudaERNS_14TensorIteratorEENKUlvE0_clEvENKUlvE2_clEvEUlllE_EEEEvRNS_18TensorIteratorBaseERKT_EUliE_EEviT1_)
        .other          _ZN2at6native18elementwise_kernelILi128ELi4EZNS0_15gpu_kernel_implINS0_13BinaryFunctorIllbZZZNS0_23logical_and_kernel_cudaERNS_14TensorIteratorEENKUlvE0_clEvENKUlvE2_clEvEUlllE_EEEEvRNS_18TensorIteratorBaseERKT_EUliE_EEviT1_,@"STO_CUDA_ENTRY STV_DEFAULT"
_ZN2at6native18elementwise_kernelILi128ELi4EZNS0_15gpu_kernel_implINS0_13BinaryFunctorIllbZZZNS0_23logical_and_kernel_cudaERNS_14TensorIteratorEENKUlvE0_clEvENKUlvE2_clEvEUlllE_EEEEvRNS_18TensorIteratorBaseERKT_EUliE_EEviT1_:
.text._ZN2at6native18elementwise_kernelILi128ELi4EZNS0_15gpu_kernel_implINS0_13BinaryFunctorIllbZZZNS0_23logical_and_kernel_cudaERNS_14TensorIteratorEENKUlvE0_clEvENKUlvE2_clEvEUlllE_EEEEvRNS_18TensorIteratorBaseERKT_EUliE_EEviT1_:
        /* <DEDUP_REMOVED lines=365> */
.L_x_38530:
        /* <DEDUP_REMOVED lines=21> */
.L_x_38534:
[----:B------:R0:W5:Y:S01]  /*1820*/  LDG.E.U8 R18, desc[UR36][R2.64] ;  /* 0x0000002402127981 */ /* 0x000162000c1e1100 */
[----:B------:R-:W-:Y:S01]  /*1830*/  IMAD.MOV.U32 R19, RZ, RZ, RZ ;  /* 0x000000ffff137224 */ /* 0x000fe200078e00ff */
[----:B------:R-:W-:Y:S06]  /*1840*/  BRA `(.L_x_38536) ;  /* 0x0000000c00487947 */ /* 0x000fec0003800000 */
.L_x_38533:
        /* <DEDUP_REMOVED lines=8> */
.L_x_38538:
[----:B------:R-:W2:Y:S02]  /*18d0*/  LDG.E R18, desc[UR36][R2.64] ;  /* 0x0000002402127981 */ /* 0x000ea4000c1e1900 */
[----:B--2---:R-:W-:Y:S01]  /*18e0*/  SHF.R.S32.HI R19, RZ, 0x1f, R18 ;  /* 0x0000001fff137819 */ /* 0x004fe20000011412 */
[----:B------:R-:W-:Y:S06]  /*18f0*/  BRA `(.L_x_38536) ;  /* 0x0000000c001c7947 */ /* 0x000fec0003800000 */
.L_x_38537:
[----:B------:R-:W2:Y:S02]  /*1900*/  LDG.E.S16 R18, desc[UR36][R2.64] ;  /* 0x0000002402127981 */ /* 0x000ea4000c1e1700 */
[----:B--2---:R-:W-:Y:S01]  /*1910*/  SHF.R.S32.HI R19, RZ, 0x1f, R18 ;  /* 0x0000001fff137819 */ /* 0x004fe20000011412 */
[----:B------:R-:W-:Y:S06]  /*1920*/  BRA `(.L_x_38536) ;  /* 0x0000000c00107947 */ /* 0x000fec0003800000 */
.L_x_38532:
        /* <DEDUP_REMOVED lines=9> */
.L_x_38540:
[----:B------:R-:W2:Y:S02]  /*19c0*/  LDG.E.U16 R2, desc[UR36][R2.64] ;  /* 0x0000002402027981 */ /* 0x000ea4000c1e1500 */
[----:B--2---:R-:W-:-:S06]  /*19d0*/  HADD2.F32 R18, -RZ, R2.H0_H0 ;  /* 0x20000002ff127230 */ /* 0x004fcc0000004100 */
[----:B------:R-:W0:Y:S01]  /*19e0*/  F2I.S64.TRUNC R18, R18 ;  /* 0x0000001200127311 */ /* 0x000e22000020d900 */
[----:B------:R-:W-:Y:S05]  /*19f0*/  BRA `(.L_x_38536) ;  /* 0x0000000800dc7947 */ /* 0x000fea0003800000 */
.L_x_38539:
        /* <DEDUP_REMOVED lines=9> */
.L_x_38542:
[----:B------:R-:W2:Y:S02]  /*1a90*/  LDG.E.U16 R2, desc[UR36][R2.64] ;  /* 0x0000002402027981 */ /* 0x000ea4000c1e1500 */
[----:B--2---:R-:W-:-:S06]  /*1aa0*/  HADD2.F32 R18, -RZ, R2.H0_H0 ;  /* 0x20000002ff127230 */ /* 0x004fcc0000004100 */
[----:B------:R-:W0:Y:S01]  /*1ab0*/  F2I.S64.TRUNC R18, R18 ;  /* 0x0000001200127311 */ /* 0x000e22000020d900 */
[----:B------:R-:W-:Y:S05]  /*1ac0*/  BRA `(.L_x_38536) ;  /* 0x0000000800a87947 */ /* 0x000fea0003800000 */
.L_x_38541:
[----:B------:R-:W2:Y:S02]  /*1ad0*/  LDG.E.64 R2, desc[UR36][R2.64] ;  /* 0x0000002402027981 */ /* 0x000ea4000c1e1b00 */
[----:B--2---:R0:W1:Y:S01]  /*1ae0*/  F2I.S64.F64.TRUNC R18, R2 ;  /* 0x0000000200127311 */ /* 0x004062000030d900 */
[----:B------:R-:W-:Y:S05]  /*1af0*/  BRA `(.L_x_38536) ;  /* 0x00000008009c7947 */ /* 0x000fea0003800000 */
.L_x_38531:
        /* <DEDUP_REMOVED lines=13> */
.L_x_38545:
[----:B------:R-:W2:Y:S02]  /*1bd0*/  LDG.E.64 R2, desc[UR36][R2.64] ;  /* 0x0000002402027981 */ /* 0x000ea4000c1e1b00 */
[----:B--2---:R0:W1:Y:S01]  /*1be0*/  F2I.S64.F64.TRUNC R18, R2 ;  /* 0x0000000200127311 */ /* 0x004062000030d900 */
[----:B------:R-:W-:Y:S05]  /*1bf0*/  BRA `(.L_x_38536) ;  /* 0x00000008005c7947 */ /* 0x000fea0003800000 */
.L_x_38544:
        /* <DEDUP_REMOVED lines=27> */
.L_x_38547:
        /* <DEDUP_REMOVED lines=14> */
.L_x_38546:
[----:B------:R-:W2:Y:S02]  /*1e90*/  LDG.E.U16 R18, desc[UR36][R2.64] ;  /* 0x0000002402127981 */ /* 0x000ea4000c1e1500 */
[----:B--2---:R-:W-:-:S06]  /*1ea0*/  IMAD.U32 R18, R18, 0x10000, RZ ;  /* 0x0001000012127824 */ /* 0x004fcc00078e00ff */
[----:B------:R-:W0:Y:S01]  /*1eb0*/  F2I.S64.TRUNC R18, R18 ;  /* 0x0000001200127311 */ /* 0x000e22000020d900 */
[----:B------:R-:W-:Y:S05]  /*1ec0*/  BRA `(.L_x_38536) ;  /* 0x0000000400a87947 */ /* 0x000fea0003800000 */
.L_x_38543:
        /* <DEDUP_REMOVED lines=11> */
.L_x_38550:
        /* <DEDUP_REMOVED lines=21> */
.L_x_38554:
[----:B------:R-:W-:Y:S05]  /*20d0*/  BSYNC B1 ;  /* 0x0000000000017941 */ /* 0x000fea0003800000 */
.L_x_38553:
[----:B------:R-:W-:Y:S01]  /*20e0*/  IMAD.SHL.U32 R2, R2, 0x100000, RZ ;  /* 0x0010000002027824 */ /* 0x000fe200078e00ff */
[----:B------:R-:W-:-:S04]  /*20f0*/  LEA R3, R0, 0x3b800000, 0x17 ;  /* 0x3b80000000037811 */ /* 0x000fc800078eb8ff */
[----:B------:R-:W-:-:S07]  /*2100*/  LOP3.LUT R18, R3, R2, R18, 0xfe, !PT ;  /* 0x0000000203127212 */ /* 0x000fce00078efe12 */
.L_x_38552:
[----:B------:R-:W-:Y:S05]  /*2110*/  BSYNC B0 ;  /* 0x0000000000007941 */ /* 0x000fea0003800000 */
.L_x_38551:
[----:B------:R-:W1:Y:S01]  /*2120*/  F2I.S64.TRUNC R18, R18 ;  /* 0x0000001200127311 */ /* 0x000e62000020d900 */
[----:B------:R-:W-:Y:S05]  /*2130*/  BRA `(.L_x_38536) ;  /* 0x00000004000c7947 */ /* 0x000fea0003800000 */
.L_x_38549:
        /* <DEDUP_REMOVED lines=21> */
.L_x_38558:
[----:B------:R-:W-:Y:S05]  /*2290*/  BSYNC B1 ;  /* 0x0000000000017941 */ /* 0x000fea0003800000 */
.L_x_38557:
[----:B------:R-:W-:Y:S01]  /*22a0*/  IMAD.SHL.U32 R2, R2, 0x200000, RZ ;  /* 0x0020000002027824 */ /* 0x000fe200078e00ff */
[----:B------:R-:W-:-:S04]  /*22b0*/  LEA R3, R0, 0x37800000, 0x17 ;  /* 0x3780000000037811 */ /* 0x000fc800078eb8ff */
[----:B------:R-:W-:-:S07]  /*22c0*/  LOP3.LUT R18, R3, R2, R18, 0xfe, !PT ;  /* 0x0000000203127212 */ /* 0x000fce00078efe12 */
.L_x_38556:
[----:B------:R-:W-:Y:S05]  /*22d0*/  BSYNC B0 ;  /* 0x0000000000007941 */ /* 0x000fea0003800000 */
.L_x_38555:
[----:B------:R-:W2:Y:S01]  /*22e0*/  F2I.S64.TRUNC R18, R18 ;  /* 0x0000001200127311 */ /* 0x000ea2000020d900 */
[----:B------:R-:W-:Y:S05]  /*22f0*/  BRA `(.L_x_38536) ;  /* 0x00000000009c7947 */ /* 0x000fea0003800000 */
.L_x_38548:
        /* <DEDUP_REMOVED lines=14> */
.L_x_38562:
[----:B------:R-:W-:Y:S05]  /*23e0*/  BSYNC B0 ;  /* 0x0000000000007941 */ /* 0x000fea0003800000 */
.L_x_38561:
[----:B------:R-:W4:Y:S01]  /*23f0*/  F2I.S64.TRUNC R18, R18 ;  /* 0x0000001200127311 */ /* 0x000f22000020d900 */
[----:B------:R-:W-:Y:S05]  /*2400*/  BRA `(.L_x_38536) ;  /* 0x0000000000587947 */ /* 0x000fea0003800000 */
.L_x_38535:
        /* <DEDUP_REMOVED lines=16> */
.L_x_38563:
[----:B------:R-:W-:Y:S01]  /*2510*/  CS2R R18, SRZ ;  /* 0x0000000000127805 */ /* 0x000fe2000001ff00 */
[----:B------:R-:W-:Y:S06]  /*2520*/  BRA `(.L_x_38536) ;  /* 0x0000000000107947 */ /* 0x000fec0003800000 */
.L_x_38560:
[----:B------:R0:W5:Y:S01]  /*2530*/  LDG.E.64 R18, desc[UR36][R2.64] ;  /* 0x0000002402127981 */ /* 0x000162000c1e1b00 */
[----:B------:R-:W-:Y:S05]  /*2540*/  BRA `(.L_x_38536) ;  /* 0x0000000000087947 */ /* 0x000fea0003800000 */
.L_x_38559:
[----:B------:R3:W5:Y:S01]  /*2550*/  LDG.E R18, desc[UR36][R2.64] ;  /* 0x0000002402127981 */ /* 0x000762000c1e1900 */
[----:B------:R-:W-:-:S07]  /*2560*/  IMAD.MOV.U32 R19, RZ, RZ, RZ ;  /* 0x000000ffff137224 */ /* 0x000fce00078e00ff */
.L_x_38536:
        /* <DEDUP_REMOVED lines=18> */
.L_x_38567:
[----:B------:R3:W5:Y:S01]  /*2690*/  LDG.E.U8 R2, desc[UR36][R4.64] ;  /* 0x0000002404027981 */ /* 0x000762000c1e1100 */
[----:B------:R-:W-:Y:S01]  /*26a0*/  IMAD.MOV.U32 R3, RZ, RZ, RZ ;  /* 0x000000ffff037224 */ /* 0x000fe200078e00ff */
[----:B------:R-:W-:Y:S06]  /*26b0*/  BRA `(.L_x_38569) ;  /* 0x0000000c00487947 */ /* 0x000fec0003800000 */
.L_x_38566:
        /* <DEDUP_REMOVED lines=8> */
.L_x_38571:
[----:B------:R-:W3:Y:S02]  /*2740*/  LDG.E R2, desc[UR36][R4.64] ;  /* 0x0000002404027981 */ /* 0x000ee4000c1e1900 */
[----:B---3--:R-:W-:Y:S01]  /*2750*/  SHF.R.S32.HI R3, RZ, 0x1f, R2 ;  /* 0x0000001fff037819 */ /* 0x008fe20000011402 */
[----:B------:R-:W-:Y:S06]  /*2760*/  BRA `(.L_x_38569) ;  /* 0x0000000c001c7947 */ /* 0x000fec0003800000 */
.L_x_38570:
[----:B------:R-:W3:Y:S02]  /*2770*/  LDG.E.S16 R2, desc[UR36][R4.64] ;  /* 0x0000002404027981 */ /* 0x000ee4000c1e1700 */
[----:B---3--:R-:W-:Y:S01]  /*2780*/  SHF.R.S32.HI R3, RZ, 0x1f, R2 ;  /* 0x0000001fff037819 */ /* 0x008fe20000011402 */
[----:B------:R-:W-:Y:S06]  /*2790*/  BRA `(.L_x_38569) ;  /* 0x0000000c00107947 */ /* 0x000fec0003800000 */
.L_x_38565:
        /* <DEDUP_REMOVED lines=9> */
.L_x_38573:
[----:B------:R-:W3:Y:S02]  /*2830*/  LDG.E.U16 R4, desc[UR36][R4.64] ;  /* 0x0000002404047981 */ /* 0x000ee4000c1e1500 */
[----:B---3--:R-:W-:-:S06]  /*2840*/  HADD2.F32 R2, -RZ, R4.H0_H0 ;  /* 0x20000004ff027230 */ /* 0x008fcc0000004100 */
[----:B------:R-:W0:Y:S01]  /*2850*/  F2I.S64.TRUNC R2, R2 ;  /* 0x0000000200027311 */ /* 0x000e22000020d900 */
[----:B------:R-:W-:Y:S05]  /*2860*/  BRA `(.L_x_38569) ;  /* 0x0000000800dc7947 */ /* 0x000fea0003800000 */
.L_x_38572:
        /* <DEDUP_REMOVED lines=9> */
.L_x_38575:
[----:B------:R-:W3:Y:S02]  /*2900*/  LDG.E.U16 R4, desc[UR36][R4.64] ;  /* 0x0000002404047981 */ /* 0x000ee4000c1e1500 */
[----:B---3--:R-:W-:-:S06]  /*2910*/  HADD2.F32 R2, -RZ, R4.H0_H0 ;  /* 0x20000004ff027230 */ /* 0x008fcc0000004100 */
[----:B------:R-:W0:Y:S01]  /*2920*/  F2I.S64.TRUNC R2, R2 ;  /* 0x0000000200027311 */ /* 0x000e22000020d900 */
[----:B------:R-:W-:Y:S05]  /*2930*/  BRA `(.L_x_38569) ;  /* 0x0000000800a87947 */ /* 0x000fea0003800000 */
.L_x_38574:
[----:B------:R-:W3:Y:S02]  /*2940*/  LDG.E.64 R2, desc[UR36][R4.64] ;  /* 0x0000002404027981 */ /* 0x000ee4000c1e1b00 */
[----:B---3--:R-:W0:Y:S01]  /*2950*/  F2I.S64.F64.TRUNC R2, R2 ;  /* 0x0000000200027311 */ /* 0x008e22000030d900 */
[----:B------:R-:W-:Y:S05]  /*2960*/  BRA `(.L_x_38569) ;  /* 0x00000008009c7947 */ /* 0x000fea0003800000 */
.L_x_38564:
        /* <DEDUP_REMOVED lines=13> */
.L_x_38578:
[----:B------:R-:W3:Y:S02]  /*2a40*/  LDG.E.64 R2, desc[UR36][R4.64] ;  /* 0x0000002404027981 */ /* 0x000ee4000c1e1b00 */
[----:B---3--:R-:W0:Y:S01]  /*2a50*/  F2I.S64.F64.TRUNC R2, R2 ;  /* 0x0000000200027311 */ /* 0x008e22000030d900 */
[----:B------:R-:W-:Y:S05]  /*2a60*/  BRA `(.L_x_38569) ;  /* 0x00000008005c7947 */ /* 0x000fea0003800000 */
.L_x_38577:
        /* <DEDUP_REMOVED lines=27> */
.L_x_38580:
        /* <DEDUP_REMOVED lines=14> */
.L_x_38579:
[----:B------:R-:W3:Y:S02]  /*2d00*/  LDG.E.U16 R2, desc[UR36][R4.64] ;  /* 0x0000002404027981 */ /* 0x000ee4000c1e1500 */
[----:B---3--:R-:W-:-:S06]  /*2d10*/  IMAD.U32 R2, R2, 0x10000, RZ ;  /* 0x0001000002027824 */ /* 0x008fcc00078e00ff */
[----:B------:R-:W0:Y:S01]  /*2d20*/  F2I.S64.TRUNC R2, R2 ;  /* 0x0000000200027311 */ /* 0x000e22000020d900 */
[----:B------:R-:W-:Y:S05]  /*2d30*/  BRA `(.L_x_38569) ;  /* 0x0000000400a87947 */ /* 0x000fea0003800000 */
.L_x_38576:
        /* <DEDUP_REMOVED lines=11> */
.L_x_38583:
        /* <DEDUP_REMOVED lines=21> */
.L_x_38587:
[----:B------:R-:W-:Y:S05]  /*2f40*/  BSYNC B1 ;  /* 0x0000000000017941 */ /* 0x000fea0003800000 */
.L_x_38586:
[----:B------:R-:W-:Y:S01]  /*2f50*/  IMAD.SHL.U32 R2, R2, 0x100000, RZ ;  /* 0x0010000002027824 */ /* 0x000fe200078e00ff */
[----:B------:R-:W-:-:S04]  /*2f60*/  LEA R3, R0, 0x3b800000, 0x17 ;  /* 0x3b80000000037811 */ /* 0x000fc800078eb8ff */
[----:B------:R-:W-:-:S07]  /*2f70*/  LOP3.LUT R2, R3, R2, R4, 0xfe, !PT ;  /* 0x0000000203027212 */ /* 0x000fce00078efe04 */
.L_x_38585:
[----:B------:R-:W-:Y:S05]  /*2f80*/  BSYNC B0 ;  /* 0x0000000000007941 */ /* 0x000fea0003800000 */
.L_x_38584:
[----:B------:R-:W0:Y:S01]  /*2f90*/  F2I.S64.TRUNC R2, R2 ;  /* 0x0000000200027311 */ /* 0x000e22000020d900 */
[----:B------:R-:W-:Y:S05]  /*2fa0*/  BRA `(.L_x_38569) ;  /* 0x00000004000c7947 */ /* 0x000fea0003800000 */
.L_x_38582:
        /* <DEDUP_REMOVED lines=21> */
.L_x_38591:
[----:B------:R-:W-:Y:S05]  /*3100*/  BSYNC B1 ;  /* 0x0000000000017941 */ /* 0x000fea0003800000 */
.L_x_38590:
[----:B------:R-:W-:Y:S01]  /*3110*/  IMAD.SHL.U32 R2, R2, 0x200000, RZ ;  /* 0x0020000002027824 */ /* 0x000fe200078e00ff */
[----:B------:R-:W-:-:S04]  /*3120*/  LEA R3, R0, 0x37800000, 0x17 ;  /* 0x3780000000037811 */ /* 0x000fc800078eb8ff */
[----:B------:R-:W-:-:S07]  /*3130*/  LOP3.LUT R2, R3, R2, R4, 0xfe, !PT ;  /* 0x0000000203027212 */ /* 0x000fce00078efe04 */
.L_x_38589:
[----:B------:R-:W-:Y:S05]  /*3140*/  BSYNC B0 ;  /* 0x0000000000007941 */ /* 0x000fea0003800000 */
.L_x_38588:
[----:B------:R-:W0:Y:S01]  /*3150*/  F2I.S64.TRUNC R2, R2 ;  /* 0x0000000200027311 */ /* 0x000e22000020d900 */
[----:B------:R-:W-:Y:S05]  /*3160*/  BRA `(.L_x_38569) ;  /* 0x00000000009c7947 */ /* 0x000fea0003800000 */
.L_x_38581:
        /* <DEDUP_REMOVED lines=14> */
.L_x_38595:
[----:B------:R-:W-:Y:S05]  /*3250*/  BSYNC B0 ;  /* 0x0000000000007941 */ /* 0x000fea0003800000 */
.L_x_38594:
[----:B------:R-:W0:Y:S01]  /*3260*/  F2I.S64.TRUNC R2, R2 ;  /* 0x0000000200027311 */ /* 0x000e22000020d900 */
[----:B------:R-:W-:Y:S05]  /*3270*/  BRA `(.L_x_38569) ;  /* 0x0000000000587947 */ /* 0x000fea0003800000 */
.L_x_38568:
        /* <DEDUP_REMOVED lines=16> */
.L_x_38596:
[----:B------:R-:W-:Y:S01]  /*3380*/  CS2R R2, SRZ ;  /* 0x0000000000027805 */ /* 0x000fe2000001ff00 */
[----:B------:R-:W-:Y:S06]  /*3390*/  BRA `(.L_x_38569) ;  /* 0x0000000000107947 */ /* 0x000fec0003800000 */
.L_x_38593:
[----:B------:R0:W5:Y:S01]  /*33a0*/  LDG.E.64 R2, desc[UR36][R4.64] ;  /* 0x0000002404027981 */ /* 0x000162000c1e1b00 */
[----:B------:R-:W-:Y:S05]  /*33b0*/  BRA `(.L_x_38569) ;  /* 0x0000000000087947 */ /* 0x000fea0003800000 */
.L_x_38592:
[----:B------:R0:W5:Y:S01]  /*33c0*/  LDG.E R2, desc[UR36][R4.64] ;  /* 0x0000002404027981 */ /* 0x000162000c1e1900 */
[----:B------:R-:W-:-:S07]  /*33d0*/  IMAD.MOV.U32 R3, RZ, RZ, RZ ;  /* 0x000000ffff037224 */ /* 0x000fce00078e00ff */
.L_x_38569:
[----:B0--3--:R-:W0:Y:S01]  /*33e0*/  LDC.U8 R4, c[0x0][0x491] ;  /* 0x00012440ff047b82 */ /* 0x009e220000000000 */
[----:B-----5:R-:W-:Y:S02]  /*33f0*/  ISETP.NE.U32.AND P0, PT, R2, RZ, PT ;  /* 0x000000ff0200720c */ /* 0x020fe40003f05070 */
[----:B-12-4-:R-:W-:Y:S02]  /*3400*/  ISETP.NE.U32.AND P1, PT, R18, RZ, PT ;  /* 0x000000ff1200720c */ /* 0x016fe40003f25070 */
[----:B------:R-:W-:-:S04]  /*3410*/  ISETP.NE.AND.EX P0, PT, R3, RZ, PT, P0 ;  /* 0x000000ff0300720c */ /* 0x000fc80003f05300 */
        /* <DEDUP_REMOVED lines=15> */
.L_x_38600:
[----:B------:R1:W-:Y:S01]  /*3510*/  STG.E.U8 desc[UR36][R16.64], R2 ;  /* 0x0000000210007986 */ /* 0x0003e2000c101124 */
[----:B------:R-:W-:Y:S05]  /*3520*/  BRA `(.L_x_38602) ;  /* 0x0000000c00487947 */ /* 0x000fea0003800000 */
.L_x_38599:
        /* <DEDUP_REMOVED lines=9> */
.L_x_38604:
[----:B------:R3:W-:Y:S01]  /*35c0*/  STG.E desc[UR36][R16.64], R2 ;  /* 0x0000000210007986 */ /* 0x0007e2000c101924 */
[----:B------:R-:W-:Y:S05]  /*35d0*/  BRA `(.L_x_38602) ;  /* 0x0000000c001c7947 */ /* 0x000fea0003800000 */
.L_x_38603:
[----:B------:R2:W-:Y:S01]  /*35e0*/  STG.E.U16 desc[UR36][R16.64], R2 ;  /* 0x0000000210007986 */ /* 0x0005e2000c101524 */
[----:B------:R-:W-:Y:S05]  /*35f0*/  BRA `(.L_x_38602) ;  /* 0x0000000c00147947 */ /* 0x000fea0003800000 */
.L_x_38598:
        /* <DEDUP_REMOVED lines=9> */
.L_x_38606:
[----:B------:R-:W-:-:S04]  /*3690*/  I2FP.F32.U32 R0, R2 ;  /* 0x0000000200007245 */ /* 0x000fc80000201000 */
[----:B------:R-:W-:-:S05]  /*36a0*/  F2FP.F16.F32.PACK_AB R0, RZ, R0 ;  /* 0x00000000ff00723e */ /* 0x000fca00000000ff */
[----:B------:R0:W-:Y:S01]  /*36b0*/  STG.E.U16 desc[UR36][R16.64], R0 ;  /* 0x0000000010007986 */ /* 0x0001e2000c101524 */
[----:B------:R-:W-:Y:S05]  /*36c0*/  BRA `(.L_x_38602) ;  /* 0x0000000800e07947 */ /* 0x000fea0003800000 */
.L_x_38605:
        /* <DEDUP_REMOVED lines=10> */
.L_x_38608:
[----:B------:R-:W-:-:S04]  /*3770*/  I2FP.F32.U32 R2, R2 ;  /* 0x0000000200027245 */ /* 0x000fc80000201000 */
[----:B------:R-:W-:-:S04]  /*3780*/  F2FP.F16.F32.PACK_AB R3, RZ, R2 ;  /* 0x00000002ff03723e */ /* 0x000fc800000000ff */
[----:B------:R-:W-:-:S05]  /*3790*/  PRMT R3, R3, 0x5410, RZ ;  /* 0x0000541003037816 */ /* 0x000fca00000000ff */
[----:B------:R0:W-:Y:S01]  /*37a0*/  STG.E desc[UR36][R16.64], R3 ;  /* 0x0000000310007986 */ /* 0x0001e2000c101924 */
[----:B------:R-:W-:Y:S05]  /*37b0*/  BRA `(.L_x_38602) ;  /* 0x0000000800a47947 */ /* 0x000fea0003800000 */
.L_x_38607:
[----:B------:R-:W0:Y:S02]  /*37c0*/  I2F.F64.U32 R2, R2 ;  /* 0x0000000200027312 */ /* 0x000e240000201800 */
[----:B0-----:R0:W-:Y:S01]  /*37d0*/  STG.E.64 desc[UR36][R16.64], R2 ;  /* 0x0000000210007986 */ /* 0x0011e2000c101b24 */
[----:B------:R-:W-:Y:S05]  /*37e0*/  BRA `(.L_x_38602) ;  /* 0x0000000800987947 */ /* 0x000fea0003800000 */
.L_x_38597:
        /* <DEDUP_REMOVED lines=10> */
.L_x_38611:
[----:B------:R-:W0:Y:S01]  /*3890*/  I2F.F64.U32 R4, R2 ;  /* 0x0000000200047312 */ /* 0x000e220000201800 */
[----:B------:R-:W-:-:S05]  /*38a0*/  CS2R R6, SRZ ;  /* 0x0000000000067805 */ /* 0x000fca000001ff00 */
[----:B0-----:R0:W-:Y:S01]  /*38b0*/  STG.E.128 desc[UR36][R16.64], R4 ;  /* 0x0000000410007986 */ /* 0x0011e2000c101d24 */
[----:B------:R-:W-:Y:S05]  /*38c0*/  BRA `(.L_x_38602) ;  /* 0x0000000800607947 */ /* 0x000fea0003800000 */
.L_x_38610:
        /* <DEDUP_REMOVED lines=21> */
.L_x_38615:
[----:B------:R-:W-:Y:S05]  /*3a20*/  BSYNC B0 ;  /* 0x0000000000007941 */ /* 0x000fea0003800000 */
.L_x_38614:
[----:B------:R-:W-:-:S05]  /*3a30*/  LOP3.LUT R3, R0, R3, RZ, 0xfc, !PT ;  /* 0x0000000300037212 */ /* 0x000fca00078efcff */
[----:B------:R0:W-:Y:S01]  /*3a40*/  STG.E.U8 desc[UR36][R16.64], R3 ;  /* 0x0000000310007986 */ /* 0x0001e2000c101124 */
[----:B------:R-:W-:Y:S05]  /*3a50*/  BRA `(.L_x_38602) ;  /* 0x0000000400fc7947 */ /* 0x000fea0003800000 */
.L_x_38613:
        /* <DEDUP_REMOVED lines=13> */
.L_x_38617:
[----:B------:R-:W-:Y:S01]  /*3b30*/  IMAD.MOV.U32 R0, RZ, RZ, 0x7f ;  /* 0x0000007fff007424 */ /* 0x000fe200078e00ff */
[----:B------:R-:W-:-:S04]  /*3b40*/  ISETP.GT.U32.AND P0, PT, R2, 0x7f800000, PT ;  /* 0x7f8000000200780c */ /* 0x000fc80003f04070 */
[----:B------:R-:W-:-:S09]  /*3b50*/  SEL R0, R0, 0x7c, P0 ;  /* 0x0000007c00007807 */ /* 0x000fd20000000000 */
.L_x_38618:
[----:B------:R-:W-:Y:S05]  /*3b60*/  BSYNC B0 ;  /* 0x0000000000007941 */ /* 0x000fea0003800000 */
.L_x_38616:
[----:B------:R-:W-:-:S04]  /*3b70*/  LOP3.LUT R2, R3, 0x80000000, RZ, 0xc0, !PT ;  /* 0x8000000003027812 */ /* 0x000fc800078ec0ff */
[----:B------:R-:W-:-:S04]  /*3b80*/  SHF.R.U32.HI R3, RZ, 0x18, R2 ;  /* 0x00000018ff037819 */ /* 0x000fc80000011602 */
[----:B------:R-:W-:-:S05]  /*3b90*/  LOP3.LUT R3, R0, R3, RZ, 0xfc, !PT ;  /* 0x0000000300037212 */ /* 0x000fca00078efcff */
[----:B------:R0:W-:Y:S01]  /*3ba0*/  STG.E.U8 desc[UR36][R16.64], R3 ;  /* 0x0000000310007986 */ /* 0x0001e2000c101124 */
[----:B------:R-:W-:Y:S05]  /*3bb0*/  BRA `(.L_x_38602) ;  /* 0x0000000400a47947 */ /* 0x000fea0003800000 */
.L_x_38612:
[----:B------:R-:W-:-:S04]  /*3bc0*/  I2FP.F32.U32 R0, R2 ;  /* 0x0000000200007245 */ /* 0x000fc80000201000 */
[----:B------:R-:W-:-:S05]  /*3bd0*/  F2FP.BF16.F32.PACK_AB R0, RZ, R0 ;  /* 0x00000000ff00723e */ /* 0x000fca00000010ff */
[----:B------:R0:W-:Y:S01]  /*3be0*/  STG.E.U16 desc[UR36][R16.64], R0 ;  /* 0x0000000010007986 */ /* 0x0001e2000c101524 */
[----:B------:R-:W-:Y:S05]  /*3bf0*/  BRA `(.L_x_38602) ;  /* 0x0000000400947947 */ /* 0x000fea0003800000 */
.L_x_38609:
        /* <DEDUP_REMOVED lines=10> */
.L_x_38621:
        /* <DEDUP_REMOVED lines=17> */
.L_x_38624:
[----:B------:R-:W-:-:S04]  /*3db0*/  LOP3.LUT R2, R3, 0x80000000, RZ, 0xc0, !PT ;  /* 0x8000000003027812 */ /* 0x000fc800078ec0ff */
[----:B------:R-:W-:-:S04]  /*3dc0*/  SHF.R.U32.HI R3, RZ, 0x18, R2 ;  /* 0x00000018ff037819 */ /* 0x000fc80000011602 */
[----:B------:R-:W-:-:S04]  /*3dd0*/  LOP3.LUT R0, R0, R3, RZ, 0xfc, !PT ;  /* 0x0000000300007212 */ /* 0x000fc800078efcff */
[----:B------:R-:W-:-:S07]  /*3de0*/  PRMT R8, R0, 0x7610, R8 ;  /* 0x0000761000087816 */ /* 0x000fce0000000008 */
.L_x_38623:
[----:B------:R-:W-:Y:S05]  /*3df0*/  BSYNC B0 ;  /* 0x0000000000007941 */ /* 0x000fea0003800000 */
.L_x_38622:
[----:B------:R0:W-:Y:S01]  /*3e00*/  STG.E.U8 desc[UR36][R16.64], R8 ;  /* 0x0000000810007986 */ /* 0x0001e2000c101124 */
[----:B------:R-:W-:Y:S05]  /*3e10*/  BRA `(.L_x_38602) ;  /* 0x00000004000c7947 */ /* 0x000fea0003800000 */
.L_x_38620:
        /* <DEDUP_REMOVED lines=17> */
.L_x_38627:
[----:B------:R-:W-:-:S04]  /*3f30*/  LOP3.LUT R2, R3, 0x80000000, RZ, 0xc0, !PT ;  /* 0x8000000003027812 */ /* 0x000fc800078ec0ff */
[----:B------:R-:W-:-:S04]  /*3f40*/  SHF.R.U32.HI R3, RZ, 0x18, R2 ;  /* 0x00000018ff037819 */ /* 0x000fc80000011602 */
[----:B------:R-:W-:-:S04]  /*3f50*/  LOP3.LUT R0, R0, R3, RZ, 0xfc, !PT ;  /* 0x0000000300007212 */ /* 0x000fc800078efcff */
[----:B------:R-:W-:-:S07]  /*3f60*/  PRMT R8, R0, 0x7610, R8 ;  /* 0x0000761000087816 */ /* 0x000fce0000000008 */
.L_x_38626:
[----:B------:R-:W-:Y:S05]  /*3f70*/  BSYNC B0 ;  /* 0x0000000000007941 */ /* 0x000fea0003800000 */
.L_x_38625:
[----:B------:R0:W-:Y:S01]  /*3f80*/  STG.E.U8 desc[UR36][R16.64], R8 ;  /* 0x0000000810007986 */ /* 0x0001e2000c101124 */
[----:B------:R-:W-:Y:S05]  /*3f90*/  BRA `(.L_x_38602) ;  /* 0x0000000000ac7947 */ /* 0x000fea0003800000 */
.L_x_38619:
        /* <DEDUP_REMOVED lines=22> */
.L_x_38601:
        /* <DEDUP_REMOVED lines=16> */
.L_x_38630:
[----:B------:R-:W-:Y:S05]  /*4200*/  BRA `(.L_x_38602) ;  /* 0x0000000000107947 */ /* 0x000fea0003800000 */
.L_x_38629:
[----:B------:R-:W-:-:S05]  /*4210*/  IMAD.MOV.U32 R3, RZ, RZ, RZ ;  /* 0x000000ffff037224 */ /* 0x000fca00078e00ff */
[----:B------:R0:W-:Y:S01]  /*4220*/  STG.E.64 desc[UR36][R16.64], R2 ;  /* 0x0000000210007986 */ /* 0x0001e2000c101b24 */
[----:B------:R-:W-:Y:S05]  /*4230*/  BRA `(.L_x_38602) ;  /* 0x0000000000047947 */ /* 0x000fea0003800000 */
.L_x_38628:
[----:B------:R0:W-:Y:S02]  /*4240*/  STG.E desc[UR36][R16.64], R2 ;  /* 0x0000000210007986 */ /* 0x0001e4000c101924 */
.L_x_38602:
[----:B------:R-:W-:-:S04]  /*4250*/  IMAD R22, R25, 0x200, R22 ;  /* 0x0000020019167824 */ /* 0x000fc800078e0216 */
[----:B------:R-:W-:-:S07]  /*4260*/  VIADD R23, R22, 0x80 ;  /* 0x0000008016177836 */ /* 0x000fce0000000000 */
.L_x_38529:
[----:B------:R-:W-:Y:S05]  /*4270*/  BSYNC B6 ;  /* 0x0000000000067941 */ /* 0x000fea0003800000 */
.L_x_38528:
        /* <DEDUP_REMOVED lines=358> */
.L_x_38633:
        /* <DEDUP_REMOVED lines=21> */
.L_x_38637:
[----:B------:R0:W5:Y:S01]  /*5a30*/  LDG.E.U8 R18, desc[UR36][R2.64] ;  /* 0x0000002402127981 */ /* 0x000162000c1e1100 */
[----:B------:R-:W-:Y:S01]  /*5a40*/  IMAD.MOV.U32 R19, RZ, RZ, RZ ;  /* 0x000000ffff137224 */ /* 0x000fe200078e00ff */
[----:B------:R-:W-:Y:S06]  /*5a50*/  BRA `(.L_x_38639) ;  /* 0x0000000c00487947 */ /* 0x000fec0003800000 */
.L_x_38636:
        /* <DEDUP_REMOVED lines=8> */
.L_x_38641:
[----:B------:R-:W2:Y:S02]  /*5ae0*/  LDG.E R18, desc[UR36][R2.64] ;  /* 0x0000002402127981 */ /* 0x000ea4000c1e1900 */
[----:B--2---:R-:W-:Y:S01]  /*5af0*/  SHF.R.S32.HI R19, RZ, 0x1f, R18 ;  /* 0x0000001fff137819 */ /* 0x004fe20000011412 */
[----:B------:R-:W-:Y:S06]  /*5b00*/  BRA `(.L_x_38639) ;  /* 0x0000000c001c7947 */ /* 0x000fec0003800000 */
.L_x_38640:
[----:B------:R-:W2:Y:S02]  /*5b10*/  LDG.E.S16 R18, desc[UR36][R2.64] ;  /* 0x0000002402127981 */ /* 0x000ea4000c1e1700 */
[----:B--2---:R-:W-:Y:S01]  /*5b20*/  SHF.R.S32.HI R19, RZ, 0x1f, R18 ;  /* 0x0000001fff137819 */ /* 0x004fe20000011412 */
[----:B------:R-:W-:Y:S06]  /*5b30*/  BRA `(.L_x_38639) ;  /* 0x0000000c00107947 */ /* 0x000fec0003800000 */
.L_x_38635:
        /* <DEDUP_REMOVED lines=9> */
.L_x_38643:
[----:B------:R-:W2:Y:S02]  /*5bd0*/  LDG.E.U16 R2, desc[UR36][R2.64] ;  /* 0x0000002402027981 */ /* 0x000ea4000c1e1500 */
[----:B--2---:R-:W-:-:S06]  /*5be0*/  HADD2.F32 R18, -RZ, R2.H0_H0 ;  /* 0x20000002ff127230 */ /* 0x004fcc0000004100 */
[----:B------:R-:W0:Y:S01]  /*5bf0*/  F2I.S64.TRUNC R18, R18 ;  /* 0x0000001200127311 */ /* 0x000e22000020d900 */
[----:B------:R-:W-:Y:S05]  /*5c00*/  BRA `(.L_x_38639) ;  /* 0x0000000800dc7947 */ /* 0x000fea0003800000 */
.L_x_38642:
        /* <DEDUP_REMOVED lines=9> */
.L_x_38645:
[----:B------:R-:W2:Y:S02]  /*5ca0*/  LDG.E.U16 R2, desc[UR36][R2.64] ;  /* 0x0000002402027981 */ /* 0x000ea4000c1e1500 */
[----:B--2---:R-:W-:-:S06]  /*5cb0*/  HADD2.F32 R18, -RZ, R2.H0_H0 ;  /* 0x20000002ff127230 */ /* 0x004fcc0000004100 */
[----:B------:R-:W0:Y:S01]  /*5cc0*/  F2I.S64.TRUNC R18, R18 ;  /* 0x0000001200127311 */ /* 0x000e22000020d900 */
[----:B------:R-:W-:Y:S05]  /*5cd0*/  BRA `(.L_x_38639) ;  /* 0x0000000800a87947 */ /* 0x000fea0003800000 */
.L_x_38644:
[----:B------:R-:W2:Y:S02]  /*5ce0*/  LDG.E.64 R2, desc[UR36][R2.64] ;  /* 0x0000002402027981 */ /* 0x000ea4000c1e1b00 */
[----:B--2---:R0:W1:Y:S01]  /*5cf0*/  F2I.S64.F64.TRUNC R18, R2 ;  /* 0x0000000200127311 */ /* 0x004062000030d900 */
[----:B------:R-:W-:Y:S05]  /*5d00*/  BRA `(.L_x_38639) ;  /* 0x00000008009c7947 */ /* 0x000fea0003800000 */
.L_x_38634:
        /* <DEDUP_REMOVED lines=13> */
.L_x_38648:
[----:B------:R-:W2:Y:S02]  /*5de0*/  LDG.E.64 R2, desc[UR36][R2.64] ;  /* 0x0000002402027981 */ /* 0x000ea4000c1e1b00 */
[----:B--2---:R0:W1:Y:S01]  /*5df0*/  F2I.S64.F64.TRUNC R18, R2 ;  /* 0x0000000200127311 */ /* 0x004062000030d900 */
[----:B------:R-:W-:Y:S05]  /*5e00*/  BRA `(.L_x_38639) ;  /* 0x00000008005c7947 */ /* 0x000fea0003800000 */
.L_x_38647:
        /* <DEDUP_REMOVED lines=27> */
.L_x_38650:
        /* <DEDUP_REMOVED lines=14> */
.L_x_38649:
[----:B------:R-:W2:Y:S02]  /*60a0*/  LDG.E.U16 R18, desc[UR36][R2.64] ;  /* 0x0000002402127981 */ /* 0x000ea4000c1e1500 */
[----:B--2---:R-:W-:-:S06]  /*60b0*/  IMAD.U32 R18, R18, 0x10000, RZ ;  /* 0x0001000012127824 */ /* 0x004fcc00078e00ff */
[----:B------:R-:W0:Y:S01]  /*60c0*/  F2I.S64.TRUNC R18, R18 ;  /* 0x0000001200127311 */ /* 0x000e22000020d900 */
[----:B------:R-:W-:Y:S05]  /*60d0*/  BRA `(.L_x_38639) ;  /* 0x0000000400a87947 */ /* 0x000fea0003800000 */
.L_x_38646:
        /* <DEDUP_REMOVED lines=11> */
.L_x_38653:
        /* <DEDUP_REMOVED lines=21> */
.L_x_38657:
[----:B------:R-:W-:Y:S05]  /*62e0*/  BSYNC B1 ;  /* 0x0000000000017941 */ /* 0x000fea0003800000 */
.L_x_38656:
[----:B------:R-:W-:Y:S01]  /*62f0*/  IMAD.SHL.U32 R2, R2, 0x100000, RZ ;  /* 0x0010000002027824 */ /* 0x000fe200078e00ff */
[----:B------:R-:W-:-:S04]  /*6300*/  LEA R3, R0, 0x3b800000, 0x17 ;  /* 0x3b80000000037811 */ /* 0x000fc800078eb8ff */
[----:B------:R-:W-:-:S07]  /*6310*/  LOP3.LUT R18, R3, R2, R18, 0xfe, !PT ;  /* 0x0000000203127212 */ /* 0x000fce00078efe12 */
.L_x_38655:
[----:B------:R-:W-:Y:S05]  /*6320*/  BSYNC B0 ;  /* 0x0000000000007941 */ /* 0x000fea0003800000 */
.L_x_38654:
[----:B------:R-:W0:Y:S01]  /*6330*/  F2I.S64.TRUNC R18, R18 ;  /* 0x0000001200127311 */ /* 0x000e22000020d900 */
[----:B------:R-:W-:Y:S05]  /*6340*/  BRA `(.L_x_38639) ;  /* 0x00000004000c7947 */ /* 0x000fea0003800000 */
.L_x_38652:
        /* <DEDUP_REMOVED lines=21> */
.L_x_38661:
[----:B------:R-:W-:Y:S05]  /*64a0*/  BSYNC B1 ;  /* 0x0000000000017941 */ /* 0x000fea0003800000 */
.L_x_38660:
[----:B------:R-:W-:Y:S01]  /*64b0*/  IMAD.SHL.U32 R2, R2, 0x200000, RZ ;  /* 0x0020000002027824 */ /* 0x000fe200078e00ff */
[----:B------:R-:W-:-:S04]  /*64c0*/  LEA R3, R0, 0x37800000, 0x17 ;  /* 0x3780000000037811 */ /* 0x000fc800078eb8ff */
[----:B------:R-:W-:-:S07]  /*64d0*/  LOP3.LUT R18, R3, R2, R18, 0xfe, !PT ;  /* 0x0000000203127212 */ /* 0x000fce00078efe12 */
.L_x_38659:
[----:B------:R-:W-:Y:S05]  /*64e0*/  BSYNC B0 ;  /* 0x0000000000007941 */ /* 0x000fea0003800000 */
.L_x_38658:
[----:B------:R-:W0:Y:S01]  /*64f0*/  F2I.S64.TRUNC R18, R18 ;  /* 0x0000001200127311 */ /* 0x000e22000020d900 */
[----:B------:R-:W-:Y:S05]  /*6500*/  BRA `(.L_x_38639) ;  /* 0x00000000009c7947 */ /* 0x000fea0003800000 */
.L_x_38651:
        /* <DEDUP_REMOVED lines=14> */
.L_x_38665:
[----:B------:R-:W-:Y:S05]  /*65f0*/  BSYNC B0 ;  /* 0x0000000000007941 */ /* 0x000fea0003800000 */
.L_x_38664:
[----:B------:R-:W0:Y:S01]  /*6600*/  F2I.S64.TRUNC R18, R18 ;  /* 0x0000001200127311 */ /* 0x000e22000020d900 */
[----:B------:R-:W-:Y:S05]  /*6610*/  BRA `(.L_x_38639) ;  /* 0x0000000000587947 */ /* 0x000fea0003800000 */
.L_x_38638:
        /* <DEDUP_REMOVED lines=16> */
.L_x_38666:
[----:B------:R-:W-:Y:S01]  /*6720*/  CS2R R18, SRZ ;  /* 0x0000000000127805 */ /* 0x000fe2000001ff00 */
[----:B------:R-:W-:Y:S06]  /*6730*/  BRA `(.L_x_38639) ;  /* 0x0000000000107947 */ /* 0x000fec0003800000 */
.L_x_38663:
[----:B------:R0:W5:Y:S01]  /*6740*/  LDG.E.64 R18, desc[UR36][R2.64] ;  /* 0x0000002402127981 */ /* 0x000162000c1e1b00 */
[----:B------:R-:W-:Y:S05]  /*6750*/  BRA `(.L_x_38639) ;  /* 0x0000000000087947 */ /* 0x000fea0003800000 */
.L_x_38662:
[----:B------:R0:W5:Y:S01]  /*6760*/  LDG.E R18, desc[UR36][R2.64] ;  /* 0x0000002402127981 */ /* 0x000162000c1e1900 */
[----:B------:R-:W-:-:S07]  /*6770*/  IMAD.MOV.U32 R19, RZ, RZ, RZ ;  /* 0x000000ffff137224 */ /* 0x000fce00078e00ff */
.L_x_38639:
        /* <DEDUP_REMOVED lines=18> */
.L_x_38670:
[----:B------:R2:W5:Y:S01]  /*68a0*/  LDG.E.U8 R2, desc[UR36][R4.64] ;  /* 0x0000002404027981 */ /* 0x000562000c1e1100 */
[----:B------:R-:W-:Y:S01]  /*68b0*/  IMAD.MOV.U32 R3, RZ, RZ, RZ ;  /* 0x000000ffff037224 */ /* 0x000fe200078e00ff */
[----:B------:R-:W-:Y:S06]  /*68c0*/  BRA `(.L_x_38672) ;  /* 0x0000000c00487947 */ /* 0x000fec0003800000 */
.L_x_38669:
        /* <DEDUP_REMOVED lines=8> */
.L_x_38674:
[----:B------:R-:W2:Y:S02]  /*6950*/  LDG.E R2, desc[UR36][R4.64] ;  /* 0x0000002404027981 */ /* 0x000ea4000c1e1900 */
[----:B--2---:R-:W-:Y:S01]  /*6960*/  SHF.R.S32.HI R3, RZ, 0x1f, R2 ;  /* 0x0000001fff037819 */ /* 0x004fe20000011402 */
[----:B------:R-:W-:Y:S06]  /*6970*/  BRA `(.L_x_38672) ;  /* 0x0000000c001c7947 */ /* 0x000fec0003800000 */
.L_x_38673:
[----:B------:R-:W2:Y:S02]  /*6980*/  LDG.E.S16 R2, desc[UR36][R4.64] ;  /* 0x0000002404027981 */ /* 0x000ea4000c1e1700 */
[----:B--2---:R-:W-:Y:S01]  /*6990*/  SHF.R.S32.HI R3, RZ, 0x1f, R2 ;  /* 0x0000001fff037819 */ /* 0x004fe20000011402 */
[----:B------:R-:W-:Y:S06]  /*69a0*/  BRA `(.L_x_38672) ;  /* 0x0000000c00107947 */ /* 0x000fec0003800000 */
.L_x_38668:
        /* <DEDUP_REMOVED lines=9> */
.L_x_38676:
[----:B------:R-:W2:Y:S02]  /*6a40*/  LDG.E.U16 R4, desc[UR36][R4.64] ;  /* 0x0000002404047981 */ /* 0x000ea4000c1e1500 */
[----:B--2---:R-:W-:-:S06]  /*6a50*/  HADD2.F32 R2, -RZ, R4.H0_H0 ;  /* 0x20000004ff027230 */ /* 0x004fcc0000004100 */
[----:B------:R-:W0:Y:S01]  /*6a60*/  F2I.S64.TRUNC R2, R2 ;  /* 0x0000000200027311 */ /* 0x000e22000020d900 */
[----:B------:R-:W-:Y:S05]  /*6a70*/  BRA `(.L_x_38672) ;  /* 0x0000000800dc7947 */ /* 0x000fea0003800000 */
.L_x_38675:
        /* <DEDUP_REMOVED lines=9> */
.L_x_38678:
[----:B------:R-:W2:Y:S02]  /*6b10*/  LDG.E.U16 R4, desc[UR36][R4.64] ;  /* 0x0000002404047981 */ /* 0x000ea4000c1e1500 */
[----:B--2---:R-:W-:-:S06]  /*6b20*/  HADD2.F32 R2, -RZ, R4.H0_H0 ;  /* 0x20000004ff027230 */ /* 0x004fcc0000004100 */
[----:B------:R-:W0:Y:S01]  /*6b30*/  F2I.S64.TRUNC R2, R2 ;  /* 0x0000000200027311 */ /* 0x000e22000020d900 */
[----:B------:R-:W-:Y:S05]  /*6b40*/  BRA `(.L_x_38672) ;  /* 0x0000000800a87947 */ /* 0x000fea0003800000 */
.L_x_38677:
[----:B------:R-:W2:Y:S02]  /*6b50*/  LDG.E.64 R2, desc[UR36][R4.64] ;  /* 0x0000002404027981 */ /* 0x000ea4000c1e1b00 */
[----:B--2---:R-:W4:Y:S01]  /*6b60*/  F2I.S64.F64.TRUNC R2, R2 ;  /* 0x0000000200027311 */ /* 0x004f22000030d900 */
[----:B------:R-:W-:Y:S05]  /*6b70*/  BRA `(.L_x_38672) ;  /* 0x00000008009c7947 */ /* 0x000fea0003800000 */
.L_x_38667:
        /* <DEDUP_REMOVED lines=13> */
.L_x_38681:
[----:B------:R-:W2:Y:S02]  /*6c50*/  LDG.E.64 R2, desc[UR36][R4.64] ;  /* 0x0000002404027981 */ /* 0x000ea4000c1e1b00 */
[----:B--2---:R-:W0:Y:S01]  /*6c60*/  F2I.S64.F64.TRUNC R2, R2 ;  /* 0x0000000200027311 */ /* 0x004e22000030d900 */
[----:B------:R-:W-:Y:S05]  /*6c70*/  BRA `(.L_x_38672) ;  /* 0x00000008005c7947 */ /* 0x000fea0003800000 */
.L_x_38680:
        /* <DEDUP_REMOVED lines=27> */
.L_x_38683:
        /* <DEDUP_REMOVED lines=14> */
.L_x_38682:
[----:B------:R-:W2:Y:S02]  /*6f10*/  LDG.E.U16 R2, desc[UR36][R4.64] ;  /* 0x0000002404027981 */ /* 0x000ea4000c1e1500 */
[----:B--2---:R-:W-:-:S06]  /*6f20*/  IMAD.U32 R2, R2, 0x10000, RZ ;  /* 0x0001000002027824 */ /* 0x004fcc00078e00ff */
[----:B------:R-:W0:Y:S01]  /*6f30*/  F2I.S64.TRUNC R2, R2 ;  /* 0x0000000200027311 */ /* 0x000e22000020d900 */
[----:B------:R-:W-:Y:S05]  /*6f40*/  BRA `(.L_x_38672) ;  /* 0x0000000400a87947 */ /* 0x000fea0003800000 */
.L_x_38679:
        /* <DEDUP_REMOVED lines=11> */
.L_x_38686:
        /* <DEDUP_REMOVED lines=21> */
.L_x_38690:
[----:B------:R-:W-:Y:S05]  /*7150*/  BSYNC B1 ;  /* 0x0000000000017941 */ /* 0x000fea0003800000 */
.L_x_38689:
[----:B------:R-:W-:Y:S01]  /*7160*/  IMAD.SHL.U32 R2, R2, 0x100000, RZ ;  /* 0x0010000002027824 */ /* 0x000fe200078e00ff */
[----:B------:R-:W-:-:S04]  /*7170*/  LEA R3, R0, 0x3b800000, 0x17 ;  /* 0x3b80000000037811 */ /* 0x000fc800078eb8ff */
[----:B------:R-:W-:-:S07]  /*7180*/  LOP3.LUT R2, R3, R2, R4, 0xfe, !PT ;  /* 0x0000000203027212 */ /* 0x000fce00078efe04 */
.L_x_38688:
[----:B------:R-:W-:Y:S05]  /*7190*/  BSYNC B0 ;  /* 0x0000000000007941 */ /* 0x000fea0003800000 */
.L_x_38687:
[----:B------:R-:W0:Y:S01]  /*71a0*/  F2I.S64.TRUNC R2, R2 ;  /* 0x0000000200027311 */ /* 0x000e22000020d900 */
[----:B------:R-:W-:Y:S05]  /*71b0*/  BRA `(.L_x_38672) ;  /* 0x00000004000c7947 */ /* 0x000fea0003800000 */
.L_x_38685:
        /* <DEDUP_REMOVED lines=21> */
.L_x_38694:
[----:B------:R-:W-:Y:S05]  /*7310*/  BSYNC B1 ;  /* 0x0000000000017941 */ /* 0x000fea0003800000 */
.L_x_38693:
[----:B------:R-:W-:Y:S01]  /*7320*/  IMAD.SHL.U32 R2, R2, 0x200000, RZ ;  /* 0x0020000002027824 */ /* 0x000fe200078e00ff */
[----:B------:R-:W-:-:S04]  /*7330*/  LEA R3, R0, 0x37800000, 0x17 ;  /* 0x3780000000037811 */ /* 0x000fc800078eb8ff */
[----:B------:R-:W-:-:S07]  /*7340*/  LOP3.LUT R2, R3, R2, R4, 0xfe, !PT ;  /* 0x0000000203027212 */ /* 0x000fce00078efe04 */
.L_x_38692:
[----:B------:R-:W-:Y:S05]  /*7350*/  BSYNC B0 ;  /* 0x0000000000007941 */ /* 0x000fea0003800000 */
.L_x_38691:
[----:B------:R-:W0:Y:S01]  /*7360*/  F2I.S64.TRUNC R2, R2 ;  /* 0x0000000200027311 */ /* 0x000e22000020d900 */
[----:B------:R-:W-:Y:S05]  /*7370*/  BRA `(.L_x_38672) ;  /* 0x00000000009c7947 */ /* 0x000fea0003800000 */
.L_x_38684:
        /* <DEDUP_REMOVED lines=14> */
.L_x_38698:
[----:B------:R-:W-:Y:S05]  /*7460*/  BSYNC B0 ;  /* 0x0000000000007941 */ /* 0x000fea0003800000 */
.L_x_38697:
[----:B------:R-:W0:Y:S01]  /*7470*/  F2I.S64.TRUNC R2, R2 ;  /* 0x0000000200027311 */ /* 0x000e22000020d900 */
[----:B------:R-:W-:Y:S05]  /*7480*/  BRA `(.L_x_38672) ;  /* 0x0000000000587947 */ /* 0x000fea0003800000 */
.L_x_38671:
        /* <DEDUP_REMOVED lines=16> */
.L_x_38699:
[----:B------:R-:W-:Y:S01]  /*7590*/  CS2R R2, SRZ ;  /* 0x0000000000027805 */ /* 0x000fe2000001ff00 */
[----:B------:R-:W-:Y:S06]  /*75a0*/  BRA `(.L_x_38672) ;  /* 0x0000000000107947 */ /* 0x000fec0003800000 */
.L_x_38696:
[----:B------:R0:W5:Y:S01]  /*75b0*/  LDG.E.64 R2, desc[UR36][R4.64] ;  /* 0x0000002404027981 */ /* 0x000162000c1e1b00 */
[----:B------:R-:W-:Y:S05]  /*75c0*/  BRA `(.L_x_38672) ;  /* 0x0000000000087947 */ /* 0x000fea0003800000 */
.L_x_38695:
[----:B------:R0:W5:Y:S01]  /*75d0*/  LDG.E R2, desc[UR36][R4.64] ;  /* 0x0000002404027981 */ /* 0x000162000c1e1900 */
[----:B------:R-:W-:-:S07]  /*75e0*/  IMAD.MOV.U32 R3, RZ, RZ, RZ ;  /* 0x000000ffff037224 */ /* 0x000fce00078e00ff */
.L_x_38672:
[----:B0-2---:R-:W0:Y:S01]  /*75f0*/  LDC.U8 R4, c[0x0][0x491] ;  /* 0x00012440ff047b82 */ /* 0x005e220000000000 */
[----:B----45:R-:W-:Y:S02]  /*7600*/  ISETP.NE.U32.AND P0, PT, R2, RZ, PT ;  /* 0x000000ff0200720c */ /* 0x030fe40003f05070 */
[----:B-1-3--:R-:W-:Y:S02]  /*7610*/  ISETP.NE.U32.AND P1, PT, R18, RZ, PT ;  /* 0x000000ff1200720c */ /* 0x00afe40003f25070 */
        /* <DEDUP_REMOVED lines=16> */
.L_x_38703:
[----:B------:R0:W-:Y:S01]  /*7720*/  STG.E.U8 desc[UR36][R16.64], R2 ;  /* 0x0000000210007986 */ /* 0x0001e2000c101124 */
[----:B------:R-:W-:Y:S05]  /*7730*/  BRA `(.L_x_38705) ;  /* 0x0000000c00487947 */ /* 0x000fea0003800000 */
.L_x_38702:
        /* <DEDUP_REMOVED lines=9> */
.L_x_38707:
[----:B------:R3:W-:Y:S01]  /*77d0*/  STG.E desc[UR36][R16.64], R2 ;  /* 0x0000000210007986 */ /* 0x0007e2000c101924 */
[----:B------:R-:W-:Y:S05]  /*77e0*/  BRA `(.L_x_38705) ;  /* 0x0000000c001c7947 */ /* 0x000fea0003800000 */
.L_x_38706:
[----:B------:R2:W-:Y:S01]  /*77f0*/  STG.E.U16 desc[UR36][R16.64], R2 ;  /* 0x0000000210007986 */ /* 0x0005e2000c101524 */
[----:B------:R-:W-:Y:S05]  /*7800*/  BRA `(.L_x_38705) ;  /* 0x0000000c00147947 */ /* 0x000fea0003800000 */
.L_x_38701:
        /* <DEDUP_REMOVED lines=9> */
.L_x_38709:
[----:B------:R-:W-:-:S04]  /*78a0*/  I2FP.F32.U32 R0, R2 ;  /* 0x0000000200007245 */ /* 0x000fc80000201000 */
[----:B------:R-:W-:-:S05]  /*78b0*/  F2FP.F16.F32.PACK_AB R0, RZ, R0 ;  /* 0x00000000ff00723e */ /* 0x000fca00000000ff */
[----:B------:R0:W-:Y:S01]  /*78c0*/  STG.E.U16 desc[UR36][R16.64], R0 ;  /* 0x0000000010007986 */ /* 0x0001e2000c101524 */
[----:B------:R-:W-:Y:S05]  /*78d0*/  BRA `(.L_x_38705) ;  /* 0x0000000800e07947 */ /* 0x000fea0003800000 */
.L_x_38708:
        /* <DEDUP_REMOVED lines=10> */
.L_x_38711:
[----:B------:R-:W-:-:S04]  /*7980*/  I2FP.F32.U32 R2, R2 ;  /* 0x0000000200027245 */ /* 0x000fc80000201000 */
[----:B------:R-:W-:-:S04]  /*7990*/  F2FP.F16.F32.PACK_AB R3, RZ, R2 ;  /* 0x00000002ff03723e */ /* 0x000fc800000000ff */
[----:B------:R-:W-:-:S05]  /*79a0*/  PRMT R3, R3, 0x5410, RZ ;  /* 0x0000541003037816 */ /* 0x000fca00000000ff */
[----:B------:R0:W-:Y:S01]  /*79b0*/  STG.E desc[UR36][R16.64], R3 ;  /* 0x0000000310007986 */ /* 0x0001e2000c101924 */
[----:B------:R-:W-:Y:S05]  /*79c0*/  BRA `(.L_x_38705) ;  /* 0x0000000800a47947 */ /* 0x000fea0003800000 */
.L_x_38710:
[----:B------:R-:W0:Y:S02]  /*79d0*/  I2F.F64.U32 R2, R2 ;  /* 0x0000000200027312 */ /* 0x000e240000201800 */
[----:B0-----:R0:W-:Y:S01]  /*79e0*/  STG.E.64 desc[UR36][R16.64], R2 ;  /* 0x0000000210007986 */ /* 0x0011e2000c101b24 */
[----:B------:R-:W-:Y:S05]  /*79f0*/  BRA `(.L_x_38705) ;  /* 0x0000000800987947 */ /* 0x000fea0003800000 */
.L_x_38700:
        /* <DEDUP_REMOVED lines=10> */
.L_x_38714:
[----:B------:R-:W0:Y:S01]  /*7aa0*/  I2F.F64.U32 R4, R2 ;  /* 0x0000000200047312 */ /* 0x000e220000201800 */
[----:B------:R-:W-:-:S05]  /*7ab0*/  CS2R R6, SRZ ;  /* 0x0000000000067805 */ /* 0x000fca000001ff00 */
[----:B0-----:R0:W-:Y:S01]  /*7ac0*/  STG.E.128 desc[UR36][R16.64], R4 ;  /* 0x0000000410007986 */ /* 0x0011e2000c101d24 */
[----:B------:R-:W-:Y:S05]  /*7ad0*/  BRA `(.L_x_38705) ;  /* 0x0000000800607947 */ /* 0x000fea0003800000 */
.L_x_38713:
        /* <DEDUP_REMOVED lines=21> */
.L_x_38718:
[----:B------:R-:W-:Y:S05]  /*7c30*/  BSYNC B0 ;  /* 0x0000000000007941 */ /* 0x000fea0003800000 */
.L_x_38717:
[----:B------:R-:W-:-:S05]  /*7c40*/  LOP3.LUT R3, R0, R3, RZ, 0xfc, !PT ;  /* 0x0000000300037212 */ /* 0x000fca00078efcff */
[----:B------:R0:W-:Y:S01]  /*7c50*/  STG.E.U8 desc[UR36][R16.64], R3 ;  /* 0x0000000310007986 */ /* 0x0001e2000c101124 */
[----:B------:R-:W-:Y:S05]  /*7c60*/  BRA `(.L_x_38705) ;  /* 0x0000000400fc7947 */ /* 0x000fea0003800000 */
.L_x_38716:
        /* <DEDUP_REMOVED lines=13> */
.L_x_38720:
[----:B------:R-:W-:Y:S01]  /*7d40*/  IMAD.MOV.U32 R0, RZ, RZ, 0x7f ;  /* 0x0000007fff007424 */ /* 0x000fe200078e00ff */
[----:B------:R-:W-:-:S04]  /*7d50*/  ISETP.GT.U32.AND P0, PT, R2, 0x7f800000, PT ;  /* 0x7f8000000200780c */ /* 0x000fc80003f04070 */
[----:B------:R-:W-:-:S09]  /*7d60*/  SEL R0, R0, 0x7c, P0 ;  /* 0x0000007c00007807 */ /* 0x000fd20000000000 */
.L_x_38721:
[----:B------:R-:W-:Y:S05]  /*7d70*/  BSYNC B0 ;  /* 0x0000000000007941 */ /* 0x000fea0003800000 */
.L_x_38719:
[----:B------:R-:W-:-:S04]  /*7d80*/  LOP3.LUT R2, R3, 0x80000000, RZ, 0xc0, !PT ;  /* 0x8000000003027812 */ /* 0x000fc800078ec0ff */
[----:B------:R-:W-:-:S04]  /*7d90*/  SHF.R.U32.HI R3, RZ, 0x18, R2 ;  /* 0x00000018ff037819 */ /* 0x000fc80000011602 */
[----:B------:R-:W-:-:S05]  /*7da0*/  LOP3.LUT R3, R0, R3, RZ, 0xfc, !PT ;  /* 0x0000000300037212 */ /* 0x000fca00078efcff */
[----:B------:R0:W-:Y:S01]  /*7db0*/  STG.E.U8 desc[UR36][R16.64], R3 ;  /* 0x0000000310007986 */ /* 0x0001e2000c101124 */
[----:B------:R-:W-:Y:S05]  /*7dc0*/  BRA `(.L_x_38705) ;  /* 0x0000000400a47947 */ /* 0x000fea0003800000 */
.L_x_38715:
[----:B------:R-:W-:-:S04]  /*7dd0*/  I2FP.F32.U32 R0, R2 ;  /* 0x0000000200007245 */ /* 0x000fc80000201000 */
[----:B------:R-:W-:-:S05]  /*7de0*/  F2FP.BF16.F32.PACK_AB R0, RZ, R0 ;  /* 0x00000000ff00723e */ /* 0x000fca00000010ff */
[----:B------:R0:W-:Y:S01]  /*7df0*/  STG.E.U16 desc[UR36][R16.64], R0 ;  /* 0x0000000010007986 */ /* 0x0001e2000c101524 */
[----:B------:R-:W-:Y:S05]  /*7e00*/  BRA `(.L_x_38705) ;  /* 0x0000000400947947 */ /* 0x000fea0003800000 */
.L_x_38712:
        /* <DEDUP_REMOVED lines=10> */
.L_x_38724:
        /* <DEDUP_REMOVED lines=17> */
.L_x_38727:
[----:B------:R-:W-:-:S04]  /*7fc0*/  LOP3.LUT R2, R3, 0x80000000, RZ, 0xc0, !PT ;  /* 0x8000000003027812 */ /* 0x000fc800078ec0ff */
[----:B------:R-:W-:-:S04]  /*7fd0*/  SHF.R.U32.HI R3, RZ, 0x18, R2 ;  /* 0x00000018ff037819 */ /* 0x000fc80000011602 */
[----:B------:R-:W-:-:S04]  /*7fe0*/  LOP3.LUT R0, R0, R3, RZ, 0xfc, !PT ;  /* 0x0000000300007212 */ /* 0x000fc800078efcff */
[----:B------:R-:W-:-:S07]  /*7ff0*/  PRMT R8, R0, 0x7610, R8 ;  /* 0x0000761000087816 */ /* 0x000fce0000000008 */
.L_x_38726:
[----:B------:R-:W-:Y:S05]  /*8000*/  BSYNC B0 ;  /* 0x0000000000007941 */ /* 0x000fea0003800000 */
.L_x_38725:
[----:B------:R0:W-:Y:S01]  /*8010*/  STG.E.U8 desc[UR36][R16.64], R8 ;  /* 0x0000000810007986 */ /* 0x0001e2000c101124 */
[----:B------:R-:W-:Y:S05]  /*8020*/  BRA `(.L_x_38705) ;  /* 0x00000004000c7947 */ /* 0x000fea0003800000 */
.L_x_38723:
        /* <DEDUP_REMOVED lines=17> */
.L_x_38730:
[----:B------:R-:W-:-:S04]  /*8140*/  LOP3.LUT R2, R3, 0x80000000, RZ, 0xc0, !PT ;  /* 0x8000000003027812 */ /* 0x000fc800078ec0ff */
[----:B------:R-:W-:-:S04]  /*8150*/  SHF.R.U32.HI R3, RZ, 0x18, R2 ;  /* 0x00000018ff037819 */ /* 0x000fc80000011602 */
[----:B------:R-:W-:-:S04]  /*8160*/  LOP3.LUT R0, R0, R3, RZ, 0xfc, !PT ;  /* 0x0000000300007212 */ /* 0x000fc800078efcff */
[----:B------:R-:W-:-:S07]  /*8170*/  PRMT R8, R0, 0x7610, R8 ;  /* 0x0000761000087816 */ /* 0x000fce0000000008 */
.L_x_38729:
[----:B------:R-:W-:Y:S05]  /*8180*/  BSYNC B0 ;  /* 0x0000000000007941 */ /* 0x000fea0003800000 */
.L_x_38728:
[----:B------:R0:W-:Y:S01]  /*8190*/  STG.E.U8 desc[UR36][R16.64], R8 ;  /* 0x0000000810007986 */ /* 0x0001e2000c101124 */
[----:B------:R-:W-:Y:S05]  /*81a0*/  BRA `(.L_x_38705) ;  /* 0x0000000000ac7947 */ /* 0x000fea0003800000 */
.L_x_38722:
        /* <DEDUP_REMOVED lines=22> */
.L_x_38704:
        /* <DEDUP_REMOVED lines=16> */
.L_x_38733:
[----:B------:R-:W-:Y:S05]  /*8410*/  BRA `(.L_x_38705) ;  /* 0x0000000000107947 */ /* 0x000fea0003800000 */
.L_x_38732:
[----:B------:R-:W-:-:S05]  /*8420*/  IMAD.MOV.U32 R3, RZ, RZ, RZ ;  /* 0x000000ffff037224 */ /* 0x000fca00078e00ff */
[----:B------:R0:W-:Y:S01]  /*8430*/  STG.E.64 desc[UR36][R16.64], R2 ;  /* 0x0000000210007986 */ /* 0x0001e2000c101b24 */
[----:B------:R-:W-:Y:S05]  /*8440*/  BRA `(.L_x_38705) ;  /* 0x0000000000047947 */ /* 0x000fea0003800000 */
.L_x_38731:
[----:B------:R0:W-:Y:S02]  /*8450*/  STG.E desc[UR36][R16.64], R2 ;  /* 0x0000000210007986 */ /* 0x0001e4000c101924 */
.L_x_38705:
[----:B------:R-:W-:-:S07]  /*8460*/  VIADD R23, R23, 0x80 ;  /* 0x0000008017177836 */ /* 0x000fce0000000000 */
.L_x_38632:
[----:B------:R-:W-:Y:S05]  /*8470*/  BSYNC B6 ;  /* 0x0000000000067941 */ /* 0x000fea0003800000 */
.L_x_38631:
        /* <DEDUP_REMOVED lines=358> */
.L_x_38736:
        /* <DEDUP_REMOVED lines=21> */
.L_x_38740:
[----:B------:R0:W5:Y:S01]  /*9c30*/  LDG.E.U8 R18, desc[UR36][R2.64] ;  /* 0x0000002402127981 */ /* 0x000162000c1e1100 */
[----:B------:R-:W-:Y:S01]  /*9c40*/  IMAD.MOV.U32 R19, RZ, RZ, RZ ;  /* 0x000000ffff137224 */ /* 0x000fe200078e00ff */
[----:B------:R-:W-:Y:S06]  /*9c50*/  BRA `(.L_x_38742) ;  /* 0x0000000c00487947 */ /* 0x000fec0003800000 */
.L_x_38739:
        /* <DEDUP_REMOVED lines=8> */
.L_x_38744:
[----:B------:R-:W2:Y:S02]  /*9ce0*/  LDG.E R18, desc[UR36][R2.64] ;  /* 0x0000002402127981 */ /* 0x000ea4000c1e1900 */
[----:B--2---:R-:W-:Y:S01]  /*9cf0*/  SHF.R.S32.HI R19, RZ, 0x1f, R18 ;  /* 0x0000001fff137819 */ /* 0x004fe20000011412 */
[----:B------:R-:W-:Y:S06]  /*9d00*/  BRA `(.L_x_38742) ;  /* 0x0000000c001c7947 */ /* 0x000fec0003800000 */
.L_x_38743:
[----:B------:R-:W2:Y:S02]  /*9d10*/  LDG.E.S16 R18, desc[UR36][R2.64] ;  /* 0x0000002402127981 */ /* 0x000ea4000c1e1700 */
[----:B--2---:R-:W-:Y:S01]  /*9d20*/  SHF.R.S32.HI R19, RZ, 0x1f, R18 ;  /* 0x0000001fff137819 */ /* 0x004fe20000011412 */
[----:B------:R-:W-:Y:S06]  /*9d30*/  BRA `(.L_x_38742) ;  /* 0x0000000c00107947 */ /* 0x000fec0003800000 */
.L_x_38738:
        /* <DEDUP_REMOVED lines=9> */
.L_x_38746:
[----:B------:R-:W2:Y:S02]  /*9dd0*/  LDG.E.U16 R2, desc[UR36][R2.64] ;  /* 0x0000002402027981 */ /* 0x000ea4000c1e1500 */
[----:B--2---:R-:W-:-:S06]  /*9de0*/  HADD2.F32 R18, -RZ, R2.H0_H0 ;  /* 0x20000002ff127230 */ /* 0x004fcc0000004100 */
[----:B------:R-:W2:Y:S01]  /*9df0*/  F2I.S64.TRUNC R18, R18 ;  /* 0x0000001200127311 */ /* 0x000ea2000020d900 */
[----:B------:R-:W-:Y:S05]  /*9e00*/  BRA `(.L_x_38742) ;  /* 0x0000000800dc7947 */ /* 0x000fea0003800000 */
.L_x_38745:
        /* <DEDUP_REMOVED lines=9> */
.L_x_38748:
[----:B------:R-:W2:Y:S02]  /*9ea0*/  LDG.E.U16 R2, desc[UR36][R2.64] ;  /* 0x0000002402027981 */ /* 0x000ea4000c1e1500 */
[----:B--2---:R-:W-:-:S06]  /*9eb0*/  HADD2.F32 R18, -RZ, R2.H0_H0 ;  /* 0x20000002ff127230 */ /* 0x004fcc0000004100 */
[----:B------:R-:W0:Y:S01]  /*9ec0*/  F2I.S64.TRUNC R18, R18 ;  /* 0x0000001200127311 */ /* 0x000e22000020d900 */
[----:B------:R-:W-:Y:S05]  /*9ed0*/  BRA `(.L_x_38742) ;  /* 0x0000000800a87947 */ /* 0x000fea0003800000 */
.L_x_38747:
[----:B------:R-:W2:Y:S02]  /*9ee0*/  LDG.E.64 R2, desc[UR36][R2.64] ;  /* 0x0000002402027981 */ /* 0x000ea4000c1e1b00 */
[----:B--2---:R3:W4:Y:S01]  /*9ef0*/  F2I.S64.F64.TRUNC R18, R2 ;  /* 0x0000000200127311 */ /* 0x004722000030d900 */
[----:B------:R-:W-:Y:S05]  /*9f00*/  BRA `(.L_x_38742) ;  /* 0x00000008009c7947 */ /* 0x000fea0003800000 */
.L_x_38737:
        /* <DEDUP_REMOVED lines=13> */
.L_x_38751:
[----:B------:R-:W2:Y:S02]  /*9fe0*/  LDG.E.64 R2, desc[UR36][R2.64] ;  /* 0x0000002402027981 */ /* 0x000ea4000c1e1b00 */
[----:B--2---:R0:W1:Y:S01]  /*9ff0*/  F2I.S64.F64.TRUNC R18, R2 ;  /* 0x0000000200127311 */ /* 0x004062000030d900 */
[----:B------:R-:W-:Y:S05]  /*a000*/  BRA `(.L_x_38742) ;  /* 0x00000008005c7947 */ /* 0x000fea0003800000 */
.L_x_38750:
        /* <DEDUP_REMOVED lines=27> */
.L_x_38753:
        /* <DEDUP_REMOVED lines=14> */
.L_x_38752:
[----:B------:R-:W2:Y:S02]  /*a2a0*/  LDG.E.U16 R18, desc[UR36][R2.64] ;  /* 0x0000002402127981 */ /* 0x000ea4000c1e1500 */
[----:B--2---:R-:W-:-:S06]  /*a2b0*/  IMAD.U32 R18, R18, 0x10000, RZ ;  /* 0x0001000012127824 */ /* 0x004fcc00078e00ff */
[----:B------:R-:W0:Y:S01]  /*a2c0*/  F2I.S64.TRUNC R18, R18 ;  /* 0x0000001200127311 */ /* 0x000e22000020d900 */
[----:B------:R-:W-:Y:S05]  /*a2d0*/  BRA `(.L_x_38742) ;  /* 0x0000000400a87947 */ /* 0x000fea0003800000 */
.L_x_38749:
        /* <DEDUP_REMOVED lines=11> */
.L_x_38756:
        /* <DEDUP_REMOVED lines=21> */
.L_x_38760:
[----:B------:R-:W-:Y:S05]  /*a4e0*/  BSYNC B1 ;  /* 0x0000000000017941 */ /* 0x000fea0003800000 */
.L_x_38759:
[----:B------:R-:W-:Y:S01]  /*a4f0*/  IMAD.SHL.U32 R2, R2, 0x100000, RZ ;  /* 0x0010000002027824 */ /* 0x000fe200078e00ff */
[----:B------:R-:W-:-:S04]  /*a500*/  LEA R3, R0, 0x3b800000, 0x17 ;  /* 0x3b80000000037811 */ /* 0x000fc800078eb8ff */
[----:B------:R-:W-:-:S07]  /*a510*/  LOP3.LUT R18, R3, R2, R18, 0xfe, !PT ;  /* 0x0000000203127212 */ /* 0x000fce00078efe12 */
.L_x_38758:
[----:B------:R-:W-:Y:S05]  /*a520*/  BSYNC B0 ;  /* 0x0000000000007941 */ /* 0x000fea0003800000 */
.L_x_38757:
[----:B------:R-:W0:Y:S01]  /*a530*/  F2I.S64.TRUNC R18, R18 ;  /* 0x0000001200127311 */ /* 0x000e22000020d900 */
[----:B------:R-:W-:Y:S05]  /*a540*/  BRA `(.L_x_38742) ;  /* 0x00000004000c7947 */ /* 0x000fea0003800000 */
.L_x_38755:
        /* <DEDUP_REMOVED lines=21> */
.L_x_38764:
[----:B------:R-:W-:Y:S05]  /*a6a0*/  BSYNC B1 ;  /* 0x0000000000017941 */ /* 0x000fea0003800000 */
.L_x_38763:
[----:B------:R-:W-:Y:S01]  /*a6b0*/  IMAD.SHL.U32 R2, R2, 0x200000, RZ ;  /* 0x0020000002027824 */ /* 0x000fe200078e00ff */
[----:B------:R-:W-:-:S04]  /*a6c0*/  LEA R3, R0, 0x37800000, 0x17 ;  /* 0x3780000000037811 */ /* 0x000fc800078eb8ff */
[----:B------:R-:W-:-:S07]  /*a6d0*/  LOP3.LUT R18, R3, R2, R18, 0xfe, !PT ;  /* 0x0000000203127212 */ /* 0x000fce00078efe12 */
.L_x_38762:
[----:B------:R-:W-:Y:S05]  /*a6e0*/  BSYNC B0 ;  /* 0x0000000000007941 */ /* 0x000fea0003800000 */
.L_x_38761:
[----:B------:R-:W0:Y:S01]  /*a6f0*/  F2I.S64.TRUNC R18, R18 ;  /* 0x0000001200127311 */ /* 0x000e22000020d900 */
[----:B------:R-:W-:Y:S05]  /*a700*/  BRA `(.L_x_38742) ;  /* 0x00000000009c7947 */ /* 0x000fea0003800000 */
.L_x_38754:
        /* <DEDUP_REMOVED lines=14> */
.L_x_38768:
[----:B------:R-:W-:Y:S05]  /*a7f0*/  BSYNC B0 ;  /* 0x0000000000007941 */ /* 0x000fea0003800000 */
.L_x_38767:
[----:B------:R-:W0:Y:S01]  /*a800*/  F2I.S64.TRUNC R18, R18 ;  /* 0x0000001200127311 */ /* 0x000e22000020d900 */
[----:B------:R-:W-:Y:S05]  /*a810*/  BRA `(.L_x_38742) ;  /* 0x0000000000587947 */ /* 0x000fea0003800000 */
.L_x_38741:
        /* <DEDUP_REMOVED lines=16> */
.L_x_38769:
[----:B------:R-:W-:Y:S01]  /*a920*/  CS2R R18, SRZ ;  /* 0x0000000000127805 */ /* 0x000fe2000001ff00 */
[----:B------:R-:W-:Y:S06]  /*a930*/  BRA `(.L_x_38742) ;  /* 0x0000000000107947 */ /* 0x000fec0003800000 */
.L_x_38766:
[----:B------:R0:W5:Y:S01]  /*a940*/  LDG.E.64 R18, desc[UR36][R2.64] ;  /* 0x0000002402127981 */ /* 0x000162000c1e1b00 */
[----:B------:R-:W-:Y:S05]  /*a950*/  BRA `(.L_x_38742) ;  /* 0x0000000000087947 */ /* 0x000fea0003800000 */
.L_x_38765:
[----:B------:R0:W5:Y:S01]  /*a960*/  LDG.E R18, desc[UR36][R2.64] ;  /* 0x0000002402127981 */ /* 0x000162000c1e1900 */
[----:B------:R-:W-:-:S07]  /*a970*/  IMAD.MOV.U32 R19, RZ, RZ, RZ ;  /* 0x000000ffff137224 */ /* 0x000fce00078e00ff */
.L_x_38742:
        /* <DEDUP_REMOVED lines=18> */
.L_x_38773:
[----:B------:R0:W5:Y:S01]  /*aaa0*/  LDG.E.U8 R2, desc[UR36][R4.64] ;  /* 0x0000002404027981 */ /* 0x000162000c1e1100 */
[----:B------:R-:W-:Y:S01]  /*aab0*/  IMAD.MOV.U32 R3, RZ, RZ, RZ ;  /* 0x000000ffff037224 */ /* 0x000fe200078e00ff */
[----:B------:R-:W-:Y:S06]  /*aac0*/  BRA `(.L_x_38775) ;  /* 0x0000000c00487947 */ /* 0x000fec0003800000 */
.L_x_38772:
        /* <DEDUP_REMOVED lines=8> */
.L_x_38777:
[----:B------:R-:W3:Y:S02]  /*ab50*/  LDG.E R2, desc[UR36][R4.64] ;  /* 0x0000002404027981 */ /* 0x000ee4000c1e1900 */
[----:B---3--:R-:W-:Y:S01]  /*ab60*/  SHF.R.S32.HI R3, RZ, 0x1f, R2 ;  /* 0x0000001fff037819 */ /* 0x008fe20000011402 */
[----:B------:R-:W-:Y:S06]  /*ab70*/  BRA `(.L_x_38775) ;  /* 0x0000000c001c7947 */ /* 0x000fec0003800000 */
.L_x_38776:
[----:B------:R-:W3:Y:S02]  /*ab80*/  LDG.E.S16 R2, desc[UR36][R4.64] ;  /* 0x0000002404027981 */ /* 0x000ee4000c1e1700 */
[----:B---3--:R-:W-:Y:S01]  /*ab90*/  SHF.R.S32.HI R3, RZ, 0x1f, R2 ;  /* 0x0000001fff037819 */ /* 0x008fe20000011402 */
[----:B------:R-:W-:Y:S06]  /*aba0*/  BRA `(.L_x_38775) ;  /* 0x0000000c00107947 */ /* 0x000fec0003800000 */
.L_x_38771:
        /* <DEDUP_REMOVED lines=9> */
.L_x_38779:
[----:B------:R-:W3:Y:S02]  /*ac40*/  LDG.E.U16 R4, desc[UR36][R4.64] ;  /* 0x0000002404047981 */ /* 0x000ee4000c1e1500 */
[----:B---3--:R-:W-:-:S06]  /*ac50*/  HADD2.F32 R2, -RZ, R4.H0_H0 ;  /* 0x20000004ff027230 */ /* 0x008fcc0000004100 */
[----:B------:R-:W0:Y:S01]  /*ac60*/  F2I.S64.TRUNC R2, R2 ;  /* 0x0000000200027311 */ /* 0x000e22000020d900 */
[----:B------:R-:W-:Y:S05]  /*ac70*/  BRA `(.L_x_38775) ;  /* 0x0000000800dc7947 */ /* 0x000fea0003800000 */
.L_x_38778:
        /* <DEDUP_REMOVED lines=9> */
.L_x_38781:
[----:B------:R-:W3:Y:S02]  /*ad10*/  LDG.E.U16 R4, desc[UR36][R4.64] ;  /* 0x0000002404047981 */ /* 0x000ee4000c1e1500 */
[----:B---3--:R-:W-:-:S06]  /*ad20*/  HADD2.F32 R2, -RZ, R4.H0_H0 ;  /* 0x20000004ff027230 */ /* 0x008fcc0000004100 */
[----:B------:R-:W0:Y:S01]  /*ad30*/  F2I.S64.TRUNC R2, R2 ;  /* 0x0000000200027311 */ /* 0x000e22000020d900 */
[----:B------:R-:W-:Y:S05]  /*ad40*/  BRA `(.L_x_38775) ;  /* 0x0000000800a87947 */ /* 0x000fea0003800000 */
.L_x_38780:
[----:B------:R-:W3:Y:S02]  /*ad50*/  LDG.E.64 R2, desc[UR36][R4.64] ;  /* 0x0000002404027981 */ /* 0x000ee4000c1e1b00 */
[----:B---3--:R-:W0:Y:S01]  /*ad60*/  F2I.S64.F64.TRUNC R2, R2 ;  /* 0x0000000200027311 */ /* 0x008e22000030d900 */
[----:B------:R-:W-:Y:S05]  /*ad70*/  BRA `(.L_x_38775) ;  /* 0x00000008009c7947 */ /* 0x000fea0003800000 */
.L_x_38770:
        /* <DEDUP_REMOVED lines=13> */
.L_x_38784:
[----:B------:R-:W3:Y:S02]  /*ae50*/  LDG.E.64 R2, desc[UR36][R4.64] ;  /* 0x0000002404027981 */ /* 0x000ee4000c1e1b00 */
[----:B---3--:R-:W0:Y:S01]  /*ae60*/  F2I.S64.F64.TRUNC R2, R2 ;  /* 0x0000000200027311 */ /* 0x008e22000030d900 */
[----:B------:R-:W-:Y:S05]  /*ae70*/  BRA `(.L_x_38775) ;  /* 0x00000008005c7947 */ /* 0x000fea0003800000 */
.L_x_38783:
        /* <DEDUP_REMOVED lines=27> */
.L_x_38786:
        /* <DEDUP_REMOVED lines=14> */
.L_x_38785:
[----:B------:R-:W3:Y:S02]  /*b110*/  LDG.E.U16 R2, desc[UR36][R4.64] ;  /* 0x0000002404027981 */ /* 0x000ee4000c1e1500 */
[----:B---3--:R-:W-:-:S06]  /*b120*/  IMAD.U32 R2, R2, 0x10000, RZ ;  /* 0x0001000002027824 */ /* 0x008fcc00078e00ff */
[----:B------:R-:W0:Y:S01]  /*b130*/  F2I.S64.TRUNC R2, R2 ;  /* 0x0000000200027311 */ /* 0x000e22000020d900 */
[----:B------:R-:W-:Y:S05]  /*b140*/  BRA `(.L_x_38775) ;  /* 0x0000000400a87947 */ /* 0x000fea0003800000 */
.L_x_38782:
        /* <DEDUP_REMOVED lines=11> */
.L_x_38789:
        /* <DEDUP_REMOVED lines=21> */
.L_x_38793:
[----:B------:R-:W-:Y:S05]  /*b350*/  BSYNC B1 ;  /* 0x0000000000017941 */ /* 0x000fea0003800000 */
.L_x_38792:
[----:B------:R-:W-:Y:S01]  /*b360*/  IMAD.SHL.U32 R2, R2, 0x100000, RZ ;  /* 0x0010000002027824 */ /* 0x000fe200078e00ff */
[----:B------:R-:W-:-:S04]  /*b370*/  LEA R3, R0, 0x3b800000, 0x17 ;  /* 0x3b80000000037811 */ /* 0x000fc800078eb8ff */
[----:B------:R-:W-:-:S07]  /*b380*/  LOP3.LUT R2, R3, R2, R4, 0xfe, !PT ;  /* 0x0000000203027212 */ /* 0x000fce00078efe04 */
.L_x_38791:
[----:B------:R-:W-:Y:S05]  /*b390*/  BSYNC B0 ;  /* 0x0000000000007941 */ /* 0x000fea0003800000 */
.L_x_38790:
[----:B------:R-:W0:Y:S01]  /*b3a0*/  F2I.S64.TRUNC R2, R2 ;  /* 0x0000000200027311 */ /* 0x000e22000020d900 */
[----:B------:R-:W-:Y:S05]  /*b3b0*/  BRA `(.L_x_38775) ;  /* 0x00000004000c7947 */ /* 0x000fea0003800000 */
.L_x_38788:
        /* <DEDUP_REMOVED lines=21> */
.L_x_38797:
[----:B------:R-:W-:Y:S05]  /*b510*/  BSYNC B1 ;  /* 0x0000000000017941 */ /* 0x000fea0003800000 */
.L_x_38796:
[----:B------:R-:W-:Y:S01]  /*b520*/  IMAD.SHL.U32 R2, R2, 0x200000, RZ ;  /* 0x0020000002027824 */ /* 0x000fe200078e00ff */
[----:B------:R-:W-:-:S04]  /*b530*/  LEA R3, R0, 0x37800000, 0x17 ;  /* 0x3780000000037811 */ /* 0x000fc800078eb8ff */
[----:B------:R-:W-:-:S07]  /*b540*/  LOP3.LUT R2, R3, R2, R4, 0xfe, !PT ;  /* 0x0000000203027212 */ /* 0x000fce00078efe04 */
.L_x_38795:
[----:B------:R-:W-:Y:S05]  /*b550*/  BSYNC B0 ;  /* 0x0000000000007941 */ /* 0x000fea0003800000 */
.L_x_38794:
[----:B------:R-:W0:Y:S01]  /*b560*/  F2I.S64.TRUNC R2, R2 ;  /* 0x0000000200027311 */ /* 0x000e22000020d900 */
[----:B------:R-:W-:Y:S05]  /*b570*/  BRA `(.L_x_38775) ;  /* 0x00000000009c7947 */ /* 0x000fea0003800000 */
.L_x_38787:
        /* <DEDUP_REMOVED lines=14> */
.L_x_38801:
[----:B------:R-:W-:Y:S05]  /*b660*/  BSYNC B0 ;  /* 0x0000000000007941 */ /* 0x000fea0003800000 */
.L_x_38800:
[----:B------:R-:W0:Y:S01]  /*b670*/  F2I.S64.TRUNC R2, R2 ;  /* 0x0000000200027311 */ /* 0x000e22000020d900 */
[----:B------:R-:W-:Y:S05]  /*b680*/  BRA `(.L_x_38775) ;  /* 0x0000000000587947 */ /* 0x000fea0003800000 */
.L_x_38774:
        /* <DEDUP_REMOVED lines=16> */
.L_x_38802:
[----:B------:R-:W-:Y:S01]  /*b790*/  CS2R R2, SRZ ;  /* 0x0000000000027805 */ /* 0x000fe2000001ff00 */
[----:B------:R-:W-:Y:S06]  /*b7a0*/  BRA `(.L_x_38775) ;  /* 0x0000000000107947 */ /* 0x000fec0003800000 */
.L_x_38799:
[----:B------:R0:W5:Y:S01]  /*b7b0*/  LDG.E.64 R2, desc[UR36][R4.64] ;  /* 0x0000002404027981 */ /* 0x000162000c1e1b00 */
[----:B------:R-:W-:Y:S05]  /*b7c0*/  BRA `(.L_x_38775) ;  /* 0x0000000000087947 */ /* 0x000fea0003800000 */
.L_x_38798:
[----:B------:R0:W5:Y:S01]  /*b7d0*/  LDG.E R2, desc[UR36][R4.64] ;  /* 0x0000002404027981 */ /* 0x000162000c1e1900 */
[----:B------:R-:W-:-:S07]  /*b7e0*/  IMAD.MOV.U32 R3, RZ, RZ, RZ ;  /* 0x000000ffff037224 */ /* 0x000fce00078e00ff */
.L_x_38775:
[----:B0-----:R-:W0:Y:S01]  /*b7f0*/  LDC.U8 R4, c[0x0][0x491] ;  /* 0x00012440ff047b82 */ /* 0x001e220000000000 */
[----:B---3-5:R-:W-:Y:S02]  /*b800*/  ISETP.NE.U32.AND P0, PT, R2, RZ, PT ;  /* 0x000000ff0200720c */ /* 0x028fe40003f05070 */
        /* <DEDUP_REMOVED lines=17> */
.L_x_38806:
[----:B------:R0:W-:Y:S01]  /*b920*/  STG.E.U8 desc[UR36][R16.64], R2 ;  /* 0x0000000210007986 */ /* 0x0001e2000c101124 */
[----:B------:R-:W-:Y:S05]  /*b930*/  BRA `(.L_x_38808) ;  /* 0x0000000c00487947 */ /* 0x000fea0003800000 */
.L_x_38805:
        /* <DEDUP_REMOVED lines=9> */
.L_x_38810:
[----:B------:R0:W-:Y:S01]  /*b9d0*/  STG.E desc[UR36][R16.64], R2 ;  /* 0x0000000210007986 */ /* 0x0001e2000c101924 */
[----:B------:R-:W-:Y:S05]  /*b9e0*/  BRA `(.L_x_38808) ;  /* 0x0000000c001c7947 */ /* 0x000fea0003800000 */
.L_x_38809:
[----:B------:R0:W-:Y:S01]  /*b9f0*/  STG.E.U16 desc[UR36][R16.64], R2 ;  /* 0x0000000210007986 */ /* 0x0001e2000c101524 */
[----:B------:R-:W-:Y:S05]  /*ba00*/  BRA `(.L_x_38808) ;  /* 0x0000000c00147947 */ /* 0x000fea0003800000 */
.L_x_38804:
        /* <DEDUP_REMOVED lines=9> */
.L_x_38812:
[----:B------:R-:W-:-:S04]  /*baa0*/  I2FP.F32.U32 R0, R2 ;  /* 0x0000000200007245 */ /* 0x000fc80000201000 */
[----:B------:R-:W-:-:S05]  /*bab0*/  F2FP.F16.F32.PACK_AB R0, RZ, R0 ;  /* 0x00000000ff00723e */ /* 0x000fca00000000ff */
[----:B------:R0:W-:Y:S01]  /*bac0*/  STG.E.U16 desc[UR36][R16.64], R0 ;  /* 0x0000000010007986 */ /* 0x0001e2000c101524 */
[----:B------:R-:W-:Y:S05]  /*bad0*/  BRA `(.L_x_38808) ;  /* 0x0000000800e07947 */ /* 0x000fea0003800000 */
.L_x_38811:
        /* <DEDUP_REMOVED lines=10> */
.L_x_38814:
[----:B------:R-:W-:-:S04]  /*bb80*/  I2FP.F32.U32 R2, R2 ;  /* 0x0000000200027245 */ /* 0x000fc80000201000 */
[----:B------:R-:W-:-:S04]  /*bb90*/  F2FP.F16.F32.PACK_AB R3, RZ, R2 ;  /* 0x00000002ff03723e */ /* 0x000fc800000000ff */
[----:B------:R-:W-:-:S05]  /*bba0*/  PRMT R3, R3, 0x5410, RZ ;  /* 0x0000541003037816 */ /* 0x000fca00000000ff */
[----:B------:R0:W-:Y:S01]  /*bbb0*/  STG.E desc[UR36][R16.64], R3 ;  /* 0x0000000310007986 */ /* 0x0001e2000c101924 */
[----:B------:R-:W-:Y:S05]  /*bbc0*/  BRA `(.L_x_38808) ;  /* 0x0000000800a47947 */ /* 0x000fea0003800000 */
.L_x_38813:
[----:B------:R-:W0:Y:S02]  /*bbd0*/  I2F.F64.U32 R2, R2 ;  /* 0x0000000200027312 */ /* 0x000e240000201800 */
[----:B0-----:R0:W-:Y:S01]  /*bbe0*/  STG.E.64 desc[UR36][R16.64], R2 ;  /* 0x0000000210007986 */ /* 0x0011e2000c101b24 */
[----:B------:R-:W-:Y:S05]  /*bbf0*/  BRA `(.L_x_38808) ;  /* 0x0000000800987947 */ /* 0x000fea0003800000 */
.L_x_38803:
        /* <DEDUP_REMOVED lines=10> */
.L_x_38817:
[----:B------:R-:W0:Y:S01]  /*bca0*/  I2F.F64.U32 R4, R2 ;  /* 0x0000000200047312 */ /* 0x000e220000201800 */
[----:B------:R-:W-:-:S05]  /*bcb0*/  CS2R R6, SRZ ;  /* 0x0000000000067805 */ /* 0x000fca000001ff00 */
[----:B0-----:R0:W-:Y:S01]  /*bcc0*/  STG.E.128 desc[UR36][R16.64], R4 ;  /* 0x0000000410007986 */ /* 0x0011e2000c101d24 */
[----:B------:R-:W-:Y:S05]  /*bcd0*/  BRA `(.L_x_38808) ;  /* 0x0000000800607947 */ /* 0x000fea0003800000 */
.L_x_38816:
        /* <DEDUP_REMOVED lines=21> */
.L_x_38821:
[----:B------:R-:W-:Y:S05]  /*be30*/  BSYNC B0 ;  /* 0x0000000000007941 */ /* 0x000fea0003800000 */
.L_x_38820:
[----:B------:R-:W-:-:S05]  /*be40*/  LOP3.LUT R3, R0, R3, RZ, 0xfc, !PT ;  /* 0x0000000300037212 */ /* 0x000fca00078efcff */
[----:B------:R0:W-:Y:S01]  /*be50*/  STG.E.U8 desc[UR36][R16.64], R3 ;  /* 0x0000000310007986 */ /* 0x0001e2000c101124 */
[----:B------:R-:W-:Y:S05]  /*be60*/  BRA `(.L_x_38808) ;  /* 0x0000000400fc7947 */ /* 0x000fea0003800000 */
.L_x_38819:
        /* <DEDUP_REMOVED lines=13> */
.L_x_38823:
[----:B------:R-:W-:Y:S01]  /*bf40*/  IMAD.MOV.U32 R0, RZ, RZ, 0x7f ;  /* 0x0000007fff007424 */ /* 0x000fe200078e00ff */
[----:B------:R-:W-:-:S04]  /*bf50*/  ISETP.GT.U32.AND P0, PT, R2, 0x7f800000, PT ;  /* 0x7f8000000200780c */ /* 0x000fc80003f04070 */
[----:B------:R-:W-:-:S09]  /*bf60*/  SEL R0, R0, 0x7c, P0 ;  /* 0x0000007c00007807 */ /* 0x000fd20000000000 */
.L_x_38824:
[----:B------:R-:W-:Y:S05]  /*bf70*/  BSYNC B0 ;  /* 0x0000000000007941 */ /* 0x000fea0003800000 */
.L_x_38822:
[----:B------:R-:W-:-:S04]  /*bf80*/  LOP3.LUT R2, R3, 0x80000000, RZ, 0xc0, !PT ;  /* 0x8000000003027812 */ /* 0x000fc800078ec0ff */
[----:B------:R-:W-:-:S04]  /*bf90*/  SHF.R.U32.HI R3, RZ, 0x18, R2 ;  /* 0x00000018ff037819 */ /* 0x000fc80000011602 */
[----:B------:R-:W-:-:S05]  /*bfa0*/  LOP3.LUT R3, R0, R3, RZ, 0xfc, !PT ;  /* 0x0000000300037212 */ /* 0x000fca00078efcff */
[----:B------:R0:W-:Y:S01]  /*bfb0*/  STG.E.U8 desc[UR36][R16.64], R3 ;  /* 0x0000000310007986 */ /* 0x0001e2000c101124 */
[----:B------:R-:W-:Y:S05]  /*bfc0*/  BRA `(.L_x_38808) ;  /* 0x0000000400a47947 */ /* 0x000fea0003800000 */
.L_x_38818:
[----:B------:R-:W-:-:S04]  /*bfd0*/  I2FP.F32.U32 R0, R2 ;  /* 0x0000000200007245 */ /* 0x000fc80000201000 */
[----:B------:R-:W-:-:S05]  /*bfe0*/  F2FP.BF16.F32.PACK_AB R0, RZ, R0 ;  /* 0x00000000ff00723e */ /* 0x000fca00000010ff */
[----:B------:R0:W-:Y:S01]  /*bff0*/  STG.E.U16 desc[UR36][R16.64], R0 ;  /* 0x0000000010007986 */ /* 0x0001e2000c101524 */
[----:B------:R-:W-:Y:S05]  /*c000*/  BRA `(.L_x_38808) ;  /* 0x0000000400947947 */ /* 0x000fea0003800000 */
.L_x_38815:
        /* <DEDUP_REMOVED lines=10> */
.L_x_38827:
        /* <DEDUP_REMOVED lines=17> */
.L_x_38830:
[----:B------:R-:W-:-:S04]  /*c1c0*/  LOP3.LUT R2, R3, 0x80000000, RZ, 0xc0, !PT ;  /* 0x8000000003027812 */ /* 0x000fc800078ec0ff */
[----:B------:R-:W-:-:S04]  /*c1d0*/  SHF.R.U32.HI R3, RZ, 0x18, R2 ;  /* 0x00000018ff037819 */ /* 0x000fc80000011602 */
[----:B------:R-:W-:-:S04]  /*c1e0*/  LOP3.LUT R0, R0, R3, RZ, 0xfc, !PT ;  /* 0x0000000300007212 */ /* 0x000fc800078efcff */
[----:B------:R-:W-:-:S07]  /*c1f0*/  PRMT R8, R0, 0x7610, R8 ;  /* 0x0000761000087816 */ /* 0x000fce0000000008 */
.L_x_38829:
[----:B------:R-:W-:Y:S05]  /*c200*/  BSYNC B0 ;  /* 0x0000000000007941 */ /* 0x000fea0003800000 */
.L_x_38828:
[----:B------:R3:W-:Y:S01]  /*c210*/  STG.E.U8 desc[UR36][R16.64], R8 ;  /* 0x0000000810007986 */ /* 0x0007e2000c101124 */
[----:B------:R-:W-:Y:S05]  /*c220*/  BRA `(.L_x_38808) ;  /* 0x00000004000c7947 */ /* 0x000fea0003800000 */
.L_x_38826:
        /* <DEDUP_REMOVED lines=17> */
.L_x_38833:
[----:B------:R-:W-:-:S04]  /*c340*/  LOP3.LUT R2, R3, 0x80000000, RZ, 0xc0, !PT ;  /* 0x8000000003027812 */ /* 0x000fc800078ec0ff */
[----:B------:R-:W-:-:S04]  /*c350*/  SHF.R.U32.HI R3, RZ, 0x18, R2 ;  /* 0x00000018ff037819 */ /* 0x000fc80000011602 */
[----:B------:R-:W-:-:S04]  /*c360*/  LOP3.LUT R0, R0, R3, RZ, 0xfc, !PT ;  /* 0x0000000300007212 */ /* 0x000fc800078efcff */
[----:B------:R-:W-:-:S07]  /*c370*/  PRMT R8, R0, 0x7610, R8 ;  /* 0x0000761000087816 */ /* 0x000fce0000000008 */
.L_x_38832:
[----:B------:R-:W-:Y:S05]  /*c380*/  BSYNC B0 ;  /* 0x0000000000007941 */ /* 0x000fea0003800000 */
.L_x_38831:
[----:B------:R0:W-:Y:S01]  /*c390*/  STG.E.U8 desc[UR36][R16.64], R8 ;  /* 0x0000000810007986 */ /* 0x0001e2000c101124 */
[----:B------:R-:W-:Y:S05]  /*c3a0*/  BRA `(.L_x_38808) ;  /* 0x0000000000ac7947 */ /* 0x000fea0003800000 */
.L_x_38825:
        /* <DEDUP_REMOVED lines=22> */
.L_x_38807:
        /* <DEDUP_REMOVED lines=16> */
.L_x_38836:
[----:B------:R-:W-:Y:S05]  /*c610*/  BRA `(.L_x_38808) ;  /* 0x0000000000107947 */ /* 0x000fea0003800000 */
.L_x_38835:
[----:B------:R-:W-:-:S05]  /*c620*/  IMAD.MOV.U32 R3, RZ, RZ, RZ ;  /* 0x000000ffff037224 */ /* 0x000fca00078e00ff */
[----:B------:R1:W-:Y:S01]  /*c630*/  STG.E.64 desc[UR36][R16.64], R2 ;  /* 0x0000000210007986 */ /* 0x0003e2000c101b24 */
[----:B------:R-:W-:Y:S05]  /*c640*/  BRA `(.L_x_38808) ;  /* 0x0000000000047947 */ /* 0x000fea0003800000 */
.L_x_38834:
[----:B------:R0:W-:Y:S02]  /*c650*/  STG.E desc[UR36][R16.64], R2 ;  /* 0x0000000210007986 */ /* 0x0001e4000c101924 */
.L_x_38808:
[----:B------:R-:W-:-:S07]  /*c660*/  VIADD R23, R23, 0x80 ;  /* 0x0000008017177836 */ /* 0x000fce0000000000 */
.L_x_38735:
[----:B------:R-:W-:Y:S05]  /*c670*/  BSYNC B6 ;  /* 0x0000000000067941 */ /* 0x000fea0003800000 */
.L_x_38734:
        /* <DEDUP_REMOVED lines=357> */
.L_x_38837:
        /* <DEDUP_REMOVED lines=21> */
.L_x_38841:
[----:B------:R0:W5:Y:S01]  /*de20*/  LDG.E.U8 R18, desc[UR36][R2.64] ;  /* 0x0000002402127981 */ /* 0x000162000c1e1100 */
[----:B------:R-:W-:Y:S01]  /*de30*/  IMAD.MOV.U32 R19, RZ, RZ, RZ ;  /* 0x000000ffff137224 */ /* 0x000fe200078e00ff */
[----:B------:R-:W-:Y:S06]  /*de40*/  BRA `(.L_x_38843) ;  /* 0x0000000c00487947 */ /* 0x000fec0003800000 */
.L_x_38840:
        /* <DEDUP_REMOVED lines=8> */
.L_x_38845:
[----:B------:R-:W2:Y:S02]  /*ded0*/  LDG.E R18, desc[UR36][R2.64] ;  /* 0x0000002402127981 */ /* 0x000ea4000c1e1900 */
[----:B--2---:R-:W-:Y:S01]  /*dee0*/  SHF.R.S32.HI R19, RZ, 0x1f, R18 ;  /* 0x0000001fff137819 */ /* 0x004fe20000011412 */
[----:B------:R-:W-:Y:S06]  /*def0*/  BRA `(.L_x_38843) ;  /* 0x0000000c001c7947 */ /* 0x000fec0003800000 */
.L_x_38844:
[----:B------:R-:W2:Y:S02]  /*df00*/  LDG.E.S16 R18, desc[UR36][R2.64] ;  /* 0x0000002402127981 */ /* 0x000ea4000c1e1700 */
[----:B--2---:R-:W-:Y:S01]  /*df10*/  SHF.R.S32.HI R19, RZ, 0x1f, R18 ;  /* 0x0000001fff137819 */ /* 0x004fe20000011412 */
[----:B------:R-:W-:Y:S06]  /*df20*/  BRA `(.L_x_38843) ;  /* 0x0000000c00107947 */ /* 0x000fec0003800000 */
.L_x_38839:
        /* <DEDUP_REMOVED lines=9> */
.L_x_38847:
[----:B------:R-:W2:Y:S02]  /*dfc0*/  LDG.E.U16 R2, desc[UR36][R2.64] ;  /* 0x0000002402027981 */ /* 0x000ea4000c1e1500 */
[----:B--2---:R-:W-:-:S06]  /*dfd0*/  HADD2.F32 R18, -RZ, R2.H0_H0 ;  /* 0x20000002ff127230 */ /* 0x004fcc0000004100 */
[----:B------:R-:W0:Y:S01]  /*dfe0*/  F2I.S64.TRUNC R18, R18 ;  /* 0x0000001200127311 */ /* 0x000e22000020d900 */
[----:B------:R-:W-:Y:S05]  /*dff0*/  BRA `(.L_x_38843) ;  /* 0x0000000800dc7947 */ /* 0x000fea0003800000 */
.L_x_38846:
        /* <DEDUP_REMOVED lines=9> */
.L_x_38849:
[----:B------:R-:W2:Y:S02]  /*e090*/  LDG.E.U16 R2, desc[UR36][R2.64] ;  /* 0x0000002402027981 */ /* 0x000ea4000c1e1500 */
[----:B--2---:R-:W-:-:S06]  /*e0a0*/  HADD2.F32 R18, -RZ, R2.H0_H0 ;  /* 0x20000002ff127230 */ /* 0x004fcc0000004100 */
[----:B------:R-:W0:Y:S01]  /*e0b0*/  F2I.S64.TRUNC R18, R18 ;  /* 0x0000001200127311 */ /* 0x000e22000020d900 */
[----:B------:R-:W-:Y:S05]  /*e0c0*/  BRA `(.L_x_38843) ;  /* 0x0000000800a87947 */ /* 0x000fea0003800000 */
.L_x_38848:
[----:B------:R-:W2:Y:S02]  /*e0d0*/  LDG.E.64 R2, desc[UR36][R2.64] ;  /* 0x0000002402027981 */ /* 0x000ea4000c1e1b00 */
[----:B--2---:R0:W1:Y:S01]  /*e0e0*/  F2I.S64.F64.TRUNC R18, R2 ;  /* 0x0000000200127311 */ /* 0x004062000030d900 */
[----:B------:R-:W-:Y:S05]  /*e0f0*/  BRA `(.L_x_38843) ;  /* 0x00000008009c7947 */ /* 0x000fea0003800000 */
.L_x_38838:
        /* <DEDUP_REMOVED lines=13> */
.L_x_38852:
[----:B------:R-:W2:Y:S02]  /*e1d0*/  LDG.E.64 R2, desc[UR36][R2.64] ;  /* 0x0000002402027981 */ /* 0x000ea4000c1e1b00 */
[----:B--2---:R0:W1:Y:S01]  /*e1e0*/  F2I.S64.F64.TRUNC R18, R2 ;  /* 0x0000000200127311 */ /* 0x004062000030d900 */
[----:B------:R-:W-:Y:S05]  /*e1f0*/  BRA `(.L_x_38843) ;  /* 0x00000008005c7947 */ /* 0x000fea0003800000 */
.L_x_38851:
        /* <DEDUP_REMOVED lines=27> */
.L_x_38854:
        /* <DEDUP_REMOVED lines=14> */
.L_x_38853:
[----:B------:R-:W2:Y:S02]  /*e490*/  LDG.E.U16 R18, desc[UR36][R2.64] ;  /* 0x0000002402127981 */ /* 0x000ea4000c1e1500 */
[----:B--2---:R-:W-:-:S06]  /*e4a0*/  IMAD.U32 R18, R18, 0x10000, RZ ;  /* 0x0001000012127824 */ /* 0x004fcc00078e00ff */
[----:B------:R-:W4:Y:S01]  /*e4b0*/  F2I.S64.TRUNC R18, R18 ;  /* 0x0000001200127311 */ /* 0x000f22000020d900 */
[----:B------:R-:W-:Y:S05]  /*e4c0*/  BRA `(.L_x_38843) ;  /* 0x0000000400a87947 */ /* 0x000fea0003800000 */
.L_x_38850:
        /* <DEDUP_REMOVED lines=11> */
.L_x_38857:
        /* <DEDUP_REMOVED lines=21> */
.L_x_38861:
[----:B------:R-:W-:Y:S05]  /*e6d0*/  BSYNC B1 ;  /* 0x0000000000017941 */ /* 0x000fea0003800000 */
.L_x_38860:
[----:B------:R-:W-:Y:S01]  /*e6e0*/  IMAD.SHL.U32 R2, R2, 0x100000, RZ ;  /* 0x0010000002027824 */ /* 0x000fe200078e00ff */
[----:B------:R-:W-:-:S04]  /*e6f0*/  LEA R3, R0, 0x3b800000, 0x17 ;  /* 0x3b80000000037811 */ /* 0x000fc800078eb8ff */
[----:B------:R-:W-:-:S07]  /*e700*/  LOP3.LUT R18, R3, R2, R18, 0xfe, !PT ;  /* 0x0000000203127212 */ /* 0x000fce00078efe12 */
.L_x_38859:
[----:B------:R-:W-:Y:S05]  /*e710*/  BSYNC B0 ;  /* 0x0000000000007941 */ /* 0x000fea0003800000 */
.L_x_38858:
[----:B------:R-:W0:Y:S01]  /*e720*/  F2I.S64.TRUNC R18, R18 ;  /* 0x0000001200127311 */ /* 0x000e22000020d900 */
[----:B------:R-:W-:Y:S05]  /*e730*/  BRA `(.L_x_38843) ;  /* 0x00000004000c7947 */ /* 0x000fea0003800000 */
.L_x_38856:
        /* <DEDUP_REMOVED lines=21> */
.L_x_38865:
[----:B------:R-:W-:Y:S05]  /*e890*/  BSYNC B1 ;  /* 0x0000000000017941 */ /* 0x000fea0003800000 */
.L_x_38864:
[----:B------:R-:W-:Y:S01]  /*e8a0*/  IMAD.SHL.U32 R2, R2, 0x200000, RZ ;  /* 0x0020000002027824 */ /* 0x000fe200078e00ff */
[----:B------:R-:W-:-:S04]  /*e8b0*/  LEA R3, R0, 0x37800000, 0x17 ;  /* 0x3780000000037811 */ /* 0x000fc800078eb8ff */
[----:B------:R-:W-:-:S07]  /*e8c0*/  LOP3.LUT R18, R3, R2, R18, 0xfe, !PT ;  /* 0x0000000203127212 */ /* 0x000fce00078efe12 */
.L_x_38863:
[----:B------:R-:W-:Y:S05]  /*e8d0*/  BSYNC B0 ;  /* 0x0000000000007941 */ /* 0x000fea0003800000 */
.L_x_38862:
[----:B------:R-:W0:Y:S01]  /*e8e0*/  F2I.S64.TRUNC R18, R18 ;  /* 0x0000001200127311 */ /* 0x000e22000020d900 */
[----:B------:R-:W-:Y:S05]  /*e8f0*/  BRA `(.L_x_38843) ;  /* 0x00000000009c7947 */ /* 0x000fea0003800000 */
.L_x_38855:
        /* <DEDUP_REMOVED lines=14> */
.L_x_38869:
[----:B------:R-:W-:Y:S05]  /*e9e0*/  BSYNC B0 ;  /* 0x0000000000007941 */ /* 0x000fea0003800000 */
.L_x_38868:
[----:B------:R-:W0:Y:S01]  /*e9f0*/  F2I.S64.TRUNC R18, R18 ;  /* 0x0000001200127311 */ /* 0x000e22000020d900 */
[----:B------:R-:W-:Y:S05]  /*ea00*/  BRA `(.L_x_38843) ;  /* 0x0000000000587947 */ /* 0x000fea0003800000 */
.L_x_38842:
        /* <DEDUP_REMOVED lines=16> */
.L_x_38870:
[----:B------:R-:W-:Y:S01]  /*eb10*/  CS2R R18, SRZ ;  /* 0x0000000000127805 */ /* 0x000fe2000001ff00 */
[----:B------:R-:W-:Y:S06]  /*eb20*/  BRA `(.L_x_38843) ;  /* 0x0000000000107947 */ /* 0x000fec0003800000 */
.L_x_38867:
[----:B------:R0:W5:Y:S01]  /*eb30*/  LDG.E.64 R18, desc[UR36][R2.64] ;  /* 0x0000002402127981 */ /* 0x000162000c1e1b00 */
[----:B------:R-:W-:Y:S05]  /*eb40*/  BRA `(.L_x_38843) ;  /* 0x0000000000087947 */ /* 0x000fea0003800000 */
.L_x_38866:
[----:B------:R0:W5:Y:S01]  /*eb50*/  LDG.E R18, desc[UR36][R2.64] ;  /* 0x0000002402127981 */ /* 0x000162000c1e1900 */
[----:B------:R-:W-:-:S07]  /*eb60*/  IMAD.MOV.U32 R19, RZ, RZ, RZ ;  /* 0x000000ffff137224 */ /* 0x000fce00078e00ff */
.L_x_38843:
        /* <DEDUP_REMOVED lines=18> */
.L_x_38874:
[----:B------:R0:W5:Y:S01]  /*ec90*/  LDG.E.U8 R2, desc[UR36][R22.64] ;  /* 0x0000002416027981 */ /* 0x000162000c1e1100 */
[----:B------:R-:W-:Y:S01]  /*eca0*/  IMAD.MOV.U32 R3, RZ, RZ, RZ ;  /* 0x000000ffff037224 */ /* 0x000fe200078e00ff */
[----:B------:R-:W-:Y:S06]  /*ecb0*/  BRA `(.L_x_38876) ;  /* 0x0000000c00487947 */ /* 0x000fec0003800000 */
.L_x_38873:
        /* <DEDUP_REMOVED lines=8> */
.L_x_38878:
[----:B------:R-:W2:Y:S02]  /*ed40*/  LDG.E R2, desc[UR36][R22.64] ;  /* 0x0000002416027981 */ /* 0x000ea4000c1e1900 */
[----:B--2---:R-:W-:Y:S01]  /*ed50*/  SHF.R.S32.HI R3, RZ, 0x1f, R2 ;  /* 0x0000001fff037819 */ /* 0x004fe20000011402 */
[----:B------:R-:W-:Y:S06]  /*ed60*/  BRA `(.L_x_38876) ;  /* 0x0000000c001c7947 */ /* 0x000fec0003800000 */
.L_x_38877:
[----:B------:R-:W2:Y:S02]  /*ed70*/  LDG.E.S16 R2, desc[UR36][R22.64] ;  /* 0x0000002416027981 */ /* 0x000ea4000c1e1700 */
[----:B--2---:R-:W-:Y:S01]  /*ed80*/  SHF.R.S32.HI R3, RZ, 0x1f, R2 ;  /* 0x0000001fff037819 */ /* 0x004fe20000011402 */
[----:B------:R-:W-:Y:S06]  /*ed90*/  BRA `(.L_x_38876) ;  /* 0x0000000c00107947 */ /* 0x000fec0003800000 */
.L_x_38872:
        /* <DEDUP_REMOVED lines=9> */
.L_x_38880:
[----:B------:R-:W2:Y:S02]  /*ee30*/  LDG.E.U16 R22, desc[UR36][R22.64] ;  /* 0x0000002416167981 */ /* 0x000ea4000c1e1500 */
[----:B--2---:R-:W-:-:S06]  /*ee40*/  HADD2.F32 R2, -RZ, R22.H0_H0 ;  /* 0x20000016ff027230 */ /* 0x004fcc0000004100 */
[----:B------:R-:W0:Y:S01]  /*ee50*/  F2I.S64.TRUNC R2, R2 ;  /* 0x0000000200027311 */ /* 0x000e22000020d900 */
[----:B------:R-:W-:Y:S05]  /*ee60*/  BRA `(.L_x_38876) ;  /* 0x0000000800dc7947 */ /* 0x000fea0003800000 */
.L_x_38879:
        /* <DEDUP_REMOVED lines=9> */
.L_x_38882:
[----:B------:R-:W2:Y:S02]  /*ef00*/  LDG.E.U16 R22, desc[UR36][R22.64] ;  /* 0x0000002416167981 */ /* 0x000ea4000c1e1500 */
[----:B--2---:R-:W-:-:S06]  /*ef10*/  HADD2.F32 R2, -RZ, R22.H0_H0 ;  /* 0x20000016ff027230 */ /* 0x004fcc0000004100 */
[----:B------:R-:W0:Y:S01]  /*ef20*/  F2I.S64.TRUNC R2, R2 ;  /* 0x0000000200027311 */ /* 0x000e22000020d900 */
[----:B------:R-:W-:Y:S05]  /*ef30*/  BRA `(.L_x_38876) ;  /* 0x0000000800a87947 */ /* 0x000fea0003800000 */
.L_x_38881:
[----:B------:R-:W2:Y:S02]  /*ef40*/  LDG.E.64 R2, desc[UR36][R22.64] ;  /* 0x0000002416027981 */ /* 0x000ea4000c1e1b00 */
[----:B--2---:R-:W0:Y:S01]  /*ef50*/  F2I.S64.F64.TRUNC R2, R2 ;  /* 0x0000000200027311 */ /* 0x004e22000030d900 */
[----:B------:R-:W-:Y:S05]  /*ef60*/  BRA `(.L_x_38876) ;  /* 0x00000008009c7947 */ /* 0x000fea0003800000 */
.L_x_38871:
        /* <DEDUP_REMOVED lines=13> */
.L_x_38885:
[----:B------:R-:W2:Y:S02]  /*f040*/  LDG.E.64 R2, desc[UR36][R22.64] ;  /* 0x0000002416027981 */ /* 0x000ea4000c1e1b00 */
[----:B--2---:R-:W0:Y:S01]  /*f050*/  F2I.S64.F64.TRUNC R2, R2 ;  /* 0x0000000200027311 */ /* 0x004e22000030d900 */
[----:B------:R-:W-:Y:S05]  /*f060*/  BRA `(.L_x_38876) ;  /* 0x00000008005c7947 */ /* 0x000fea0003800000 */
.L_x_38884:
        /* <DEDUP_REMOVED lines=27> */
.L_x_38887:
        /* <DEDUP_REMOVED lines=14> */
.L_x_38886:
[----:B------:R-:W2:Y:S02]  /*f300*/  LDG.E.U16 R2, desc[UR36][R22.64] ;  /* 0x0000002416027981 */ /* 0x000ea4000c1e1500 */
[----:B--2---:R-:W-:-:S06]  /*f310*/  IMAD.U32 R2, R2, 0x10000, RZ ;  /* 0x0001000002027824 */ /* 0x004fcc00078e00ff */
[----:B------:R-:W0:Y:S01]  /*f320*/  F2I.S64.TRUNC R2, R2 ;  /* 0x0000000200027311 */ /* 0x000e22000020d900 */
[----:B------:R-:W-:Y:S05]  /*f330*/  BRA `(.L_x_38876) ;  /* 0x0000000400a87947 */ /* 0x000fea0003800000 */
.L_x_38883:
        /* <DEDUP_REMOVED lines=11> */
.L_x_38890:
        /* <DEDUP_REMOVED lines=21> */
.L_x_38894:
[----:B------:R-:W-:Y:S05]  /*f540*/  BSYNC B1 ;  /* 0x0000000000017941 */ /* 0x000fea0003800000 */
.L_x_38893:
[----:B------:R-:W-:Y:S01]  /*f550*/  IMAD.SHL.U32 R2, R2, 0x100000, RZ ;  /* 0x0010000002027824 */ /* 0x000fe200078e00ff */
[----:B------:R-:W-:-:S04]  /*f560*/  LEA R3, R0, 0x3b800000, 0x17 ;  /* 0x3b80000000037811 */ /* 0x000fc800078eb8ff */
[----:B------:R-:W-:-:S07]  /*f570*/  LOP3.LUT R2, R3, R2, R4, 0xfe, !PT ;  /* 0x0000000203027212 */ /* 0x000fce00078efe04 */
.L_x_38892:
[----:B------:R-:W-:Y:S05]  /*f580*/  BSYNC B0 ;  /* 0x0000000000007941 */ /* 0x000fea0003800000 */
.L_x_38891:
[----:B------:R-:W0:Y:S01]  /*f590*/  F2I.S64.TRUNC R2, R2 ;  /* 0x0000000200027311 */ /* 0x000e22000020d900 */
[----:B------:R-:W-:Y:S05]  /*f5a0*/  BRA `(.L_x_38876) ;  /* 0x00000004000c7947 */ /* 0x000fea0003800000 */
.L_x_38889:
        /* <DEDUP_REMOVED lines=21> */
.L_x_38898:
[----:B------:R-:W-:Y:S05]  /*f700*/  BSYNC B1 ;  /* 0x0000000000017941 */ /* 0x000fea0003800000 */
.L_x_38897:
[----:B------:R-:W-:Y:S01]  /*f710*/  IMAD.SHL.U32 R2, R2, 0x200000, RZ ;  /* 0x0020000002027824 */ /* 0x000fe200078e00ff */
[----:B------:R-:W-:-:S04]  /*f720*/  LEA R3, R0, 0x37800000, 0x17 ;  /* 0x3780000000037811 */ /* 0x000fc800078eb8ff */
[----:B------:R-:W-:-:S07]  /*f730*/  LOP3.LUT R2, R3, R2, R4, 0xfe, !PT ;  /* 0x0000000203027212 */ /* 0x000fce00078efe04 */
.L_x_38896:
[----:B------:R-:W-:Y:S05]  /*f740*/  BSYNC B0 ;  /* 0x0000000000007941 */ /* 0x000fea0003800000 */
.L_x_38895:
[----:B------:R-:W0:Y:S01]  /*f750*/  F2I.S64.TRUNC R2, R2 ;  /* 0x0000000200027311 */ /* 0x000e22000020d900 */
[----:B------:R-:W-:Y:S05]  /*f760*/  BRA `(.L_x_38876) ;  /* 0x00000000009c7947 */ /* 0x000fea0003800000 */
.L_x_38888:
        /* <DEDUP_REMOVED lines=14> */
.L_x_38902:
[----:B------:R-:W-:Y:S05]  /*f850*/  BSYNC B0 ;  /* 0x0000000000007941 */ /* 0x000fea0003800000 */
.L_x_38901:
[----:B------:R-:W0:Y:S01]  /*f860*/  F2I.S64.TRUNC R2, R2 ;  /* 0x0000000200027311 */ /* 0x000e22000020d900 */
[----:B------:R-:W-:Y:S05]  /*f870*/  BRA `(.L_x_38876) ;  /* 0x0000000000587947 */ /* 0x000fea0003800000 */
.L_x_38875:
        /* <DEDUP_REMOVED lines=16> */
.L_x_38903:
[----:B------:R-:W-:Y:S01]  /*f980*/  CS2R R2, SRZ ;  /* 0x0000000000027805 */ /* 0x000fe2000001ff00 */
[----:B------:R-:W-:Y:S06]  /*f990*/  BRA `(.L_x_38876) ;  /* 0x0000000000107947 */ /* 0x000fec0003800000 */
.L_x_38900:
[----:B------:R0:W5:Y:S01]  /*f9a0*/  LDG.E.64 R2, desc[UR36][R22.64] ;  /* 0x0000002416027981 */ /* 0x000162000c1e1b00 */
[----:B------:R-:W-:Y:S05]  /*f9b0*/  BRA `(.L_x_38876) ;  /* 0x0000000000087947 */ /* 0x000fea0003800000 */
.L_x_38899:
[----:B------:R0:W5:Y:S01]  /*f9c0*/  LDG.E R2, desc[UR36][R22.64] ;  /* 0x0000002416027981 */ /* 0x000162000c1e1900 */
[----:B------:R-:W-:-:S07]  /*f9d0*/  IMAD.MOV.U32 R3, RZ, RZ, RZ ;  /* 0x000000ffff037224 */ /* 0x000fce00078e00ff */
.L_x_38876:
[----:B--2---:R-:W2:Y:S01]  /*f9e0*/  LDC.U8 R4, c[0x0][0x491] ;  /* 0x00012440ff047b82 */ /* 0x004ea20000000000 */
[----:B0----5:R-:W-:Y:S02]  /*f9f0*/  ISETP.NE.U32.AND P0, PT, R2, RZ, PT ;  /* 0x000000ff0200720c */ /* 0x021fe40003f05070 */
[----:B-1-34-:R-:W-:Y:S02]  /*fa00*/  ISETP.NE.U32.AND P1, PT, R18, RZ, PT ;  /* 0x000000ff1200720c */ /* 0x01afe40003f25070 */
[----:B------:R-:W-:-:S04]  /*fa10*/  ISETP.NE.AND.EX P0, PT, R3, RZ, PT, P0 ;  /* 0x000000ff0300720c */ /* 0x000fc80003f05300 */
[----:B------:R-:W-:-:S04]  /*fa20*/  ISETP.NE.AND.EX P0, PT, R19, RZ, P0, P1 ;  /* 0x000000ff1300720c */ /* 0x000fc80000705310 */
        /* <DEDUP_REMOVED lines=14> */
.L_x_38907:
[----:B------:R-:W-:Y:S01]  /*fb10*/  STG.E.U8 desc[UR36][R16.64], R2 ;  /* 0x0000000210007986 */ /* 0x000fe2000c101124 */
[----:B------:R-:W-:Y:S05]  /*fb20*/  EXIT ;  /* 0x000000000000794d */ /* 0x000fea0003800000 */
.L_x_38906:
        /* <DEDUP_REMOVED lines=9> */
.L_x_38910:
[----:B------:R-:W-:Y:S01]  /*fbc0*/  STG.E desc[UR36][R16.64], R2 ;  /* 0x0000000210007986 */ /* 0x000fe2000c101924 */
[----:B------:R-:W-:Y:S05]  /*fbd0*/  EXIT ;  /* 0x000000000000794d */ /* 0x000fea0003800000 */
.L_x_38909:
[----:B------:R-:W-:Y:S01]  /*fbe0*/  STG.E.U16 desc[UR36][R16.64], R2 ;  /* 0x0000000210007986 */ /* 0x000fe2000c101524 */
[----:B------:R-:W-:Y:S05]  /*fbf0*/  EXIT ;  /* 0x000000000000794d */ /* 0x000fea0003800000 */
.L_x_38905:
        /* <DEDUP_REMOVED lines=9> */
.L_x_38912:
[----:B------:R-:W-:-:S04]  /*fc90*/  I2FP.F32.U32 R0, R2 ;  /* 0x0000000200007245 */ /* 0x000fc80000201000 */
[----:B------:R-:W-:-:S05]  /*fca0*/  F2FP.F16.F32.PACK_AB R0, RZ, R0 ;  /* 0x00000000ff00723e */ /* 0x000fca00000000ff */
[----:B------:R-:W-:Y:S01]  /*fcb0*/  STG.E.U16 desc[UR36][R16.64], R0 ;  /* 0x0000000010007986 */ /* 0x000fe2000c101524 */
[----:B------:R-:W-:Y:S05]  /*fcc0*/  EXIT ;  /* 0x000000000000794d */ /* 0x000fea0003800000 */
.L_x_38911:
        /* <DEDUP_REMOVED lines=10> */
.L_x_38914:
[----:B------:R-:W-:-:S04]  /*fd70*/  I2FP.F32.U32 R2, R2 ;  /* 0x0000000200027245 */ /* 0x000fc80000201000 */
[----:B------:R-:W-:-:S04]  /*fd80*/  F2FP.F16.F32.PACK_AB R3, RZ, R2 ;  /* 0x00000002ff03723e */ /* 0x000fc800000000ff */
[----:B------:R-:W-:-:S05]  /*fd90*/  PRMT R3, R3, 0x5410, RZ ;  /* 0x0000541003037816 */ /* 0x000fca00000000ff */
[----:B------:R-:W-:Y:S01]  /*fda0*/  STG.E desc[UR36][R16.64], R3 ;  /* 0x0000000310007986 */ /* 0x000fe2000c101924 */
[----:B------:R-:W-:Y:S05]  /*fdb0*/  EXIT ;  /* 0x000000000000794d */ /* 0x000fea0003800000 */
.L_x_38913:
[----:B------:R-:W0:Y:S02]  /*fdc0*/  I2F.F64.U32 R2, R2 ;  /* 0x0000000200027312 */ /* 0x000e240000201800 */
[----:B0-----:R-:W-:Y:S01]  /*fdd0*/  STG.E.64 desc[UR36][R16.64], R2 ;  /* 0x0000000210007986 */ /* 0x001fe2000c101b24 */
[----:B------:R-:W-:Y:S05]  /*fde0*/  EXIT ;  /* 0x000000000000794d */ /* 0x000fea0003800000 */
.L_x_38904:
        /* <DEDUP_REMOVED lines=10> */
.L_x_38917:
[----:B------:R-:W0:Y:S01]  /*fe90*/  I2F.F64.U32 R4, R2 ;  /* 0x0000000200047312 */ /* 0x000e220000201800 */
[----:B------:R-:W-:-:S05]  /*fea0*/  CS2R R6, SRZ ;  /* 0x0000000000067805 */ /* 0x000fca000001ff00 */
[----:B0-----:R-:W-:Y:S01]  /*feb0*/  STG.E.128 desc[UR36][R16.64], R4 ;  /* 0x0000000410007986 */ /* 0x001fe2000c101d24 */
[----:B------:R-:W-:Y:S05]  /*fec0*/  EXIT ;  /* 0x000000000000794d */ /* 0x000fea0003800000 */
.L_x_38916:
        /* <DEDUP_REMOVED lines=21> */
.L_x_38921:
[----:B------:R-:W-:Y:S05]  /*10020*/  BSYNC B0 ;  /* 0x0000000000007941 */ /* 0x000fea0003800000 */
.L_x_38920:
[----:B------:R-:W-:-:S05]  /*10030*/  LOP3.LUT R3, R0, R3, RZ, 0xfc, !PT ;  /* 0x0000000300037212 */ /* 0x000fca00078efcff */
[----:B------:R-:W-:Y:S01]  /*10040*/  STG.E.U8 desc[UR36][R16.64], R3 ;  /* 0x0000000310007986 */ /* 0x000fe2000c101124 */
[----:B------:R-:W-:Y:S05]  /*10050*/  EXIT ;  /* 0x000000000000794d */ /* 0x000fea0003800000 */
.L_x_38919:
        /* <DEDUP_REMOVED lines=13> */
.L_x_38923:
[----:B------:R-:W-:Y:S01]  /*10130*/  IMAD.MOV.U32 R0, RZ, RZ, 0x7f ;  /* 0x0000007fff007424 */ /* 0x000fe200078e00ff */
[----:B------:R-:W-:-:S04]  /*10140*/  ISETP.GT.U32.AND P0, PT, R2, 0x7f800000, PT ;  /* 0x7f8000000200780c */ /* 0x000fc80003f04070 */
[----:B------:R-:W-:-:S09]  /*10150*/  SEL R0, R0, 0x7c, P0 ;  /* 0x0000007c00007807 */ /* 0x000fd20000000000 */
.L_x_38924:
[----:B------:R-:W-:Y:S05]  /*10160*/  BSYNC B0 ;  /* 0x0000000000007941 */ /* 0x000fea0003800000 */
.L_x_38922:
[----:B------:R-:W-:-:S04]  /*10170*/  LOP3.LUT R2, R3, 0x80000000, RZ, 0xc0, !PT ;  /* 0x8000000003027812 */ /* 0x000fc800078ec0ff */
[----:B------:R-:W-:-:S04]  /*10180*/  SHF.R.U32.HI R3, RZ, 0x18, R2 ;  /* 0x00000018ff037819 */ /* 0x000fc80000011602 */
[----:B------:R-:W-:-:S05]  /*10190*/  LOP3.LUT R3, R0, R3, RZ, 0xfc, !PT ;  /* 0x0000000300037212 */ /* 0x000fca00078efcff */
[----:B------:R-:W-:Y:S01]  /*101a0*/  STG.E.U8 desc[UR36][R16.64], R3 ;  /* 0x0000000310007986 */ /* 0x000fe2000c101124 */
[----:B------:R-:W-:Y:S05]  /*101b0*/  EXIT ;  /* 0x000000000000794d */ /* 0x000fea0003800000 */
.L_x_38918:
[----:B------:R-:W-:-:S04]  /*101c0*/  I2FP.F32.U32 R0, R2 ;  /* 0x0000000200007245 */ /* 0x000fc80000201000 */
[----:B------:R-:W-:-:S05]  /*101d0*/  F2FP.BF16.F32.PACK_AB R0, RZ, R0 ;  /* 0x00000000ff00723e */ /* 0x000fca00000010ff */
[----:B------:R-:W-:Y:S01]  /*101e0*/  STG.E.U16 desc[UR36][R16.64], R0 ;  /* 0x0000000010007986 */ /* 0x000fe2000c101524 */
[----:B------:R-:W-:Y:S05]  /*101f0*/  EXIT ;  /* 0x000000000000794d */ /* 0x000fea0003800000 */
.L_x_38915:
        /* <DEDUP_REMOVED lines=10> */
.L_x_38927:
        /* <DEDUP_REMOVED lines=17> */
.L_x_38930:
[----:B------:R-:W-:-:S04]  /*103b0*/  LOP3.LUT R2, R3, 0x80000000, RZ, 0xc0, !PT ;  /* 0x8000000003027812 */ /* 0x000fc800078ec0ff */
[----:B------:R-:W-:-:S04]  /*103c0*/  SHF.R.U32.HI R3, RZ, 0x18, R2 ;  /* 0x00000018ff037819 */ /* 0x000fc80000011602 */
[----:B------:R-:W-:-:S04]  /*103d0*/  LOP3.LUT R0, R0, R3, RZ, 0xfc, !PT ;  /* 0x0000000300007212 */ /* 0x000fc800078efcff */
[----:B------:R-:W-:-:S07]  /*103e0*/  PRMT R8, R0, 0x7610, R8 ;  /* 0x0000761000087816 */ /* 0x000fce0000000008 */
.L_x_38929:
[----:B------:R-:W-:Y:S05]  /*103f0*/  BSYNC B0 ;  /* 0x0000000000007941 */ /* 0x000fea0003800000 */
.L_x_38928:
[----:B------:R-:W-:Y:S01]  /*10400*/  STG.E.U8 desc[UR36][R16.64], R8 ;  /* 0x0000000810007986 */ /* 0x000fe2000c101124 */
[----:B------:R-:W-:Y:S05]  /*10410*/  EXIT ;  /* 0x000000000000794d */ /* 0x000fea0003800000 */
.L_x_38926:
        /* <DEDUP_REMOVED lines=17> */
.L_x_38933:
[----:B------:R-:W-:-:S04]  /*10530*/  LOP3.LUT R2, R3, 0x80000000, RZ, 0xc0, !PT ;  /* 0x8000000003027812 */ /* 0x000fc800078ec0ff */
[----:B------:R-:W-:-:S04]  /*10540*/  SHF.R.U32.HI R3, RZ, 0x18, R2 ;  /* 0x00000018ff037819 */ /* 0x000fc80000011602 */
[----:B------:R-:W-:-:S04]  /*10550*/  LOP3.LUT R0, R0, R3, RZ, 0xfc, !PT ;  /* 0x0000000300007212 */ /* 0x000fc800078efcff */
[----:B------:R-:W-:-:S07]  /*10560*/  PRMT R8, R0, 0x7610, R8 ;  /* 0x0000761000087816 */ /* 0x000fce0000000008 */
.L_x_38932:
[----:B------:R-:W-:Y:S05]  /*10570*/  BSYNC B0 ;  /* 0x0000000000007941 */ /* 0x000fea0003800000 */
.L_x_38931:
[----:B------:R-:W-:Y:S01]  /*10580*/  STG.E.U8 desc[UR36][R16.64], R8 ;  /* 0x0000000810007986 */ /* 0x000fe2000c101124 */
[----:B------:R-:W-:Y:S05]  /*10590*/  EXIT ;  /* 0x000000000000794d */ /* 0x000fea0003800000 */
.L_x_38925:
        /* <DEDUP_REMOVED lines=22> */
.L_x_38908:
        /* <DEDUP_REMOVED lines=16> */
.L_x_38936:
[----:B------:R-:W-:Y:S05]  /*10800*/  EXIT ;  /* 0x000000000000794d */ /* 0x000fea0003800000 */
.L_x_38935:
[----:B------:R-:W-:-:S05]  /*10810*/  IMAD.MOV.U32 R3, RZ, RZ, RZ ;  /* 0x000000ffff037224 */ /* 0x000fca00078e00ff */
[----:B------:R-:W-:Y:S01]  /*10820*/  STG.E.64 desc[UR36][R16.64], R2 ;  /* 0x0000000210007986 */ /* 0x000fe2000c101b24 */
[----:B------:R-:W-:Y:S05]  /*10830*/  EXIT ;  /* 0x000000000000794d */ /* 0x000fea0003800000 */
.L_x_38934:
[----:B------:R-:W-:Y:S01]  /*10840*/  STG.E desc[UR36][R16.64], R2 ;  /* 0x0000000210007986 */ /* 0x000fe2000c101924 */
[----:B------:R-:W-:Y:S05]  /*10850*/  EXIT ;  /* 0x000000000000794d */ /* 0x000fea0003800000 */
.L_x_38937:
        /* <DEDUP_REMOVED lines=10> */
.L_x_44120:


//--------------------- .text._ZN2at6native27unrolled_elementwise_kernelINS0_13BinaryFunctorIllbZZZNS0_23logical_and_kernel_cudaERNS_14TensorIteratorEENKUlvE0_clEvENKUlvE2_clEvEUlllE_EESt5arrayIPcLm3EELi4E23TrivialOffsetCalculatorILi2EjESC_ILi1EjENS0_6memory12LoadWithCastILi2EEENSF_13StoreWithCastILi1EEEEEviT_T0_T2_T3_T4_T5_ --------------------------
	.section	.text._ZN2at6native27unrolled_elementwise_kernelINS0_13BinaryFunctorIllbZZZNS0_23logical_and_kernel_cudaERNS_14TensorIteratorEENKUlvE0_clEvENKUlvE2_clEvEUlllE_EESt5arrayIPcLm3EELi4E23TrivialOffsetCalculatorILi2EjESC_ILi1EjENS0_6memory12LoadWithCastILi2EEENSF_13StoreWithCastILi1EEEEEviT_T0_T2_T3_T4_T5_,"ax",@progbits
	.align	128
        .global         _ZN2at6native27unrolled_elementwise_kernelINS0_13BinaryFunctorIllbZZZNS0_23logical_and_kernel_cudaERNS_14TensorIteratorEENKUlvE0_clEvENKUlvE2_clEvEUlllE_EESt5arrayIPcLm3EELi4E23TrivialOffsetCalculatorILi2EjESC_ILi1EjENS0_6memory12LoadWithCastILi2EEENSF_13StoreWithCastILi1EEEEEviT_T0_T2_T3_T4_T5_
        .type           _ZN2at6native27unrolled_elementwise_kernelINS0_13BinaryFunctorIllbZZZNS0_23logical_and_kernel_cudaERNS_14TensorIteratorEENKUlvE0_clEvENKUlvE2_clEvEUlllE_EESt5arrayIPcLm3EELi4E23TrivialOffsetCalculatorILi2EjESC_ILi1EjENS0_6memory12LoadWithCastILi2EEENSF_13StoreWithCastILi1EEEEEviT_T0_T2_T3_T4_T5_,@function
        .size           _ZN2at6native27unrolled_elementwise_kernelINS0_13BinaryFunctorIllbZZZNS0_23logical_and_kernel_cudaERNS_14TensorIteratorEENKUlvE0_clEvENKUlvE2_clEvEUlllE_EESt5arrayIPcLm3EELi4E23TrivialOffsetCalculatorILi2EjESC_ILi1EjENS0_6memory12LoadWithCastILi2EEENSF_13StoreWithCastILi1EEEEEviT_T0_T2_T3_T4_T5_,(.L_x_44121 - _ZN2at6native27unrolled_elementwise_kernelINS0_13BinaryFunctorIllbZZZNS0_23logical_and_kernel_cudaERNS_14TensorIteratorEENKUlvE0_clEvENKUlvE2_clEvEUlllE_EESt5arrayIPcLm3EELi4E23TrivialOffsetCalculatorILi2EjESC_ILi1EjENS0_6memory12LoadWithCastILi2EEENSF_13StoreWithCastILi1EEEEEviT_T0_T2_T3_T4_T5_)
        .other          _ZN2at6native27unrolled_elementwise_kernelINS0_13BinaryFunctorIllbZZZNS0_23logical_and_kernel_cudaERNS_14TensorIteratorEENKUlvE0_clEvENKUlvE2_clEvEUlllE_EESt5arrayIPcLm3EELi4E23TrivialOffsetCalculatorILi2EjESC_ILi1EjENS0_6memory12LoadWithCastILi2EEENSF_13StoreWithCastILi1EEEEEviT_T0_T2_T3_T4_T5_,@"STO_CUDA_ENTRY STV_DEFAULT"
_ZN2at6native27unrolled_elementwise_kernelINS0_13BinaryFunctorIllbZZZNS0_23logical_and_kernel_cudaERNS_14TensorIteratorEENKUlvE0_clEvENKUlvE2_clEvEUlllE_EESt5arrayIPcLm3EELi4E23TrivialOffsetCalculatorILi2EjESC_ILi1EjENS0_6memory12LoadWithCastILi2EEENSF_13StoreWithCastILi1EEEEEviT_T0_T2_T3_T4_T5_:
.text._ZN2at6native27unrolled_elementwise_kernelINS0_13BinaryFunctorIllbZZZNS0_23logical_and_kernel_cudaERNS_14TensorIteratorEENKUlvE0_clEvENKUlvE2_clEvEUlllE_EESt5arrayIPcLm3EELi4E23TrivialOffsetCalculatorILi2EjESC_ILi1EjENS0_6memory12LoadWithCastILi2EEENSF_13StoreWithCastILi1EEEEEviT_T0_T2_T3_T4_T5_:
        /* <DEDUP_REMOVED lines=34> */
.L_x_38943:
[----:B------:R1:W5:Y:S01]  /*0220*/  LDG.E.U8 R30, desc[UR36][R4.64] ;  /* 0x00000024041e7981 */ /* 0x000362000c1e1100 */
[----:B------:R-:W-:Y:S01]  /*0230*/  IMAD.MOV.U32 R31, RZ, RZ, RZ ;  /* 0x000000ffff1f7224 */ /* 0x000fe200078e00ff */
[----:B------:R-:W-:Y:S06]  /*0240*/  BRA `(.L_x_38945) ;  /* 0x0000000c004c7947 */ /* 0x000fec0003800000 */
.L_x_38942:
        /* <DEDUP_REMOVED lines=8> */
.L_x_38947:
[----:B------:R-:W2:Y:S02]  /*02d0*/  LDG.E R30, desc[UR36][R4.64] ;  /* 0x00000024041e7981 */ /* 0x000ea4000c1e1900 */
[----:B--2---:R-:W-:Y:S01]  /*02e0*/  SHF.R.S32.HI R31, RZ, 0x1f, R30 ;  /* 0x0000001fff1f7819 */ /* 0x004fe2000001141e */
[----:B------:R-:W-:Y:S06]  /*02f0*/  BRA `(.L_x_38945) ;  /* 0x0000000c00207947 */ /* 0x000fec0003800000 */
.L_x_38946:
[----:B------:R-:W2:Y:S02]  /*0300*/  LDG.E.S16 R30, desc[UR36][R4.64] ;  /* 0x00000024041e7981 */ /* 0x000ea4000c1e1700 */
[----:B--2---:R-:W-:Y:S01]  /*0310*/  SHF.R.S32.HI R31, RZ, 0x1f, R30 ;  /* 0x0000001fff1f7819 */ /* 0x004fe2000001141e */
[----:B------:R-:W-:Y:S06]  /*0320*/  BRA `(.L_x_38945) ;  /* 0x0000000c00147947 */ /* 0x000fec0003800000 */
.L_x_38941:
        /* <DEDUP_REMOVED lines=9> */
.L_x_38949:
[----:B------:R-:W2:Y:S02]  /*03c0*/  LDG.E.U16 R4, desc[UR36][R4.64] ;  /* 0x0000002404047981 */ /* 0x000ea4000c1e1500 */
[----:B--2---:R-:W-:-:S06]  /*03d0*/  HADD2.F32 R30, -RZ, R4.H0_H0 ;  /* 0x20000004ff1e7230 */ /* 0x004fcc0000004100 */
[----:B------:R-:W0:Y:S01]  /*03e0*/  F2I.S64.TRUNC R30, R30 ;  /* 0x0000001e001e7311 */ /* 0x000e22000020d900 */
[----:B------:R-:W-:Y:S05]  /*03f0*/  BRA `(.L_x_38945) ;  /* 0x0000000800e07947 */ /* 0x000fea0003800000 */
.L_x_38948:
        /* <DEDUP_REMOVED lines=9> */
.L_x_38951:
[----:B------:R-:W2:Y:S02]  /*0490*/  LDG.E.U16 R4, desc[UR36][R4.64] ;  /* 0x0000002404047981 */ /* 0x000ea4000c1e1500 */
[----:B--2---:R-:W-:-:S06]  /*04a0*/  HADD2.F32 R30, -RZ, R4.H0_H0 ;  /* 0x20000004ff1e7230 */ /* 0x004fcc0000004100 */
[----:B------:R-:W4:Y:S01]  /*04b0*/  F2I.S64.TRUNC R30, R30 ;  /* 0x0000001e001e7311 */ /* 0x000f22000020d900 */
[----:B------:R-:W-:Y:S05]  /*04c0*/  BRA `(.L_x_38945) ;  /* 0x0000000800ac7947 */ /* 0x000fea0003800000 */
.L_x_38950:
[----:B------:R-:W2:Y:S02]  /*04d0*/  LDG.E.64 R4, desc[UR36][R4.64] ;  /* 0x0000002404047981 */ /* 0x000ea4000c1e1b00 */
[----:B--2---:R2:W3:Y:S01]  /*04e0*/  F2I.S64.F64.TRUNC R30, R4 ;  /* 0x00000004001e7311 */ /* 0x0044e2000030d900 */
[----:B------:R-:W-:Y:S05]  /*04f0*/  BRA `(.L_x_38945) ;  /* 0x0000000800a07947 */ /* 0x000fea0003800000 */
.L_x_38940:
        /* <DEDUP_REMOVED lines=13> */
.L_x_38954:
[----:B------:R-:W2:Y:S02]  /*05d0*/  LDG.E.64 R4, desc[UR36][R4.64] ;  /* 0x0000002404047981 */ /* 0x000ea4000c1e1b00 */
[----:B--2---:R0:W1:Y:S01]  /*05e0*/  F2I.S64.F64.TRUNC R30, R4 ;  /* 0x00000004001e7311 */ /* 0x004062000030d900 */
[----:B------:R-:W-:Y:S05]  /*05f0*/  BRA `(.L_x_38945) ;  /* 0x0000000800607947 */ /* 0x000fea0003800000 */
.L_x_38953:
        /* <DEDUP_REMOVED lines=27> */
.L_x_38956:
        /* <DEDUP_REMOVED lines=15> */
.L_x_38955:
[----:B------:R-:W2:Y:S02]  /*08a0*/  LDG.E.U16 R30, desc[UR36][R4.64] ;  /* 0x00000024041e7981 */ /* 0x000ea4000c1e1500 */
[----:B--2---:R-:W-:-:S06]  /*08b0*/  IMAD.U32 R30, R30, 0x10000, RZ ;  /* 0x000100001e1e7824 */ /* 0x004fcc00078e00ff */
[----:B------:R-:W0:Y:S01]  /*08c0*/  F2I.S64.TRUNC R30, R30 ;  /* 0x0000001e001e7311 */ /* 0x000e22000020d900 */
[----:B------:R-:W-:Y:S05]  /*08d0*/  BRA `(.L_x_38945) ;  /* 0x0000000400a87947 */ /* 0x000fea0003800000 */
.L_x_38952:
        /* <DEDUP_REMOVED lines=11> */
.L_x_38959:
        /* <DEDUP_REMOVED lines=21> */
.L_x_38963:
[----:B------:R-:W-:Y:S05]  /*0ae0*/  BSYNC B1 ;  /* 0x0000000000017941 */ /* 0x000fea0003800000 */
.L_x_38962:
[----:B------:R-:W-:Y:S01]  /*0af0*/  IMAD.SHL.U32 R3, R3, 0x100000, RZ ;  /* 0x0010000003037824 */ /* 0x000fe200078e00ff */
[----:B------:R-:W-:-:S04]  /*0b00*/  LEA R5, R0, 0x3b800000, 0x17 ;  /* 0x3b80000000057811 */ /* 0x000fc800078eb8ff */
[----:B------:R-:W-:-:S07]  /*0b10*/  LOP3.LUT R30, R5, R3, R30, 0xfe, !PT ;  /* 0x00000003051e7212 */ /* 0x000fce00078efe1e */
.L_x_38961:
[----:B------:R-:W-:Y:S05]  /*0b20*/  BSYNC B0 ;  /* 0x0000000000007941 */ /* 0x000fea0003800000 */
.L_x_38960:
[----:B------:R-:W0:Y:S01]  /*0b30*/  F2I.S64.TRUNC R30, R30 ;  /* 0x0000001e001e7311 */ /* 0x000e22000020d900 */
[----:B------:R-:W-:Y:S05]  /*0b40*/  BRA `(.L_x_38945) ;  /* 0x00000004000c7947 */ /* 0x000fea0003800000 */
.L_x_38958:
        /* <DEDUP_REMOVED lines=21> */
.L_x_38967:
[----:B------:R-:W-:Y:S05]  /*0ca0*/  BSYNC B1 ;  /* 0x0000000000017941 */ /* 0x000fea0003800000 */
.L_x_38966:
[----:B------:R-:W-:Y:S01]  /*0cb0*/  IMAD.SHL.U32 R3, R3, 0x200000, RZ ;  /* 0x0020000003037824 */ /* 0x000fe200078e00ff */
[----:B------:R-:W-:-:S04]  /*0cc0*/  LEA R5, R0, 0x37800000, 0x17 ;  /* 0x3780000000057811 */ /* 0x000fc800078eb8ff */
[----:B------:R-:W-:-:S07]  /*0cd0*/  LOP3.LUT R30, R5, R3, R30, 0xfe, !PT ;  /* 0x00000003051e7212 */ /* 0x000fce00078efe1e */
.L_x_38965:
[----:B------:R-:W-:Y:S05]  /*0ce0*/  BSYNC B0 ;  /* 0x0000000000007941 */ /* 0x000fea0003800000 */
.L_x_38964:
[----:B------:R-:W0:Y:S01]  /*0cf0*/  F2I.S64.TRUNC R30, R30 ;  /* 0x0000001e001e7311 */ /* 0x000e22000020d900 */
[----:B------:R-:W-:Y:S05]  /*0d00*/  BRA `(.L_x_38945) ;  /* 0x00000000009c7947 */ /* 0x000fea0003800000 */
.L_x_38957:
        /* <DEDUP_REMOVED lines=14> */
.L_x_38971:
[----:B------:R-:W-:Y:S05]  /*0df0*/  BSYNC B0 ;  /* 0x0000000000007941 */ /* 0x000fea0003800000 */
.L_x_38970:
[----:B------:R-:W0:Y:S01]  /*0e00*/  F2I.S64.TRUNC R30, R30 ;  /* 0x0000001e001e7311 */ /* 0x000e22000020d900 */
[----:B------:R-:W-:Y:S05]  /*0e10*/  BRA `(.L_x_38945) ;  /* 0x0000000000587947 */ /* 0x000fea0003800000 */
.L_x_38944:
        /* <DEDUP_REMOVED lines=16> */
.L_x_38972:
[----:B------:R-:W-:Y:S01]  /*0f20*/  CS2R R30, SRZ ;  /* 0x00000000001e7805 */ /* 0x000fe2000001ff00 */
[----:B------:R-:W-:Y:S06]  /*0f30*/  BRA `(.L_x_38945) ;  /* 0x0000000000107947 */ /* 0x000fec0003800000 */
.L_x_38969:
[----:B------:R0:W5:Y:S01]  /*0f40*/  LDG.E.64 R30, desc[UR36][R4.64] ;  /* 0x00000024041e7981 */ /* 0x000162000c1e1b00 */
[----:B------:R-:W-:Y:S05]  /*0f50*/  BRA `(.L_x_38945) ;  /* 0x0000000000087947 */ /* 0x000fea0003800000 */
.L_x_38968:
[----:B------:R0:W5:Y:S01]  /*0f60*/  LDG.E R30, desc[UR36][R4.64] ;  /* 0x00000024041e7981 */ /* 0x000162000c1e1900 */
[----:B------:R-:W-:-:S07]  /*0f70*/  IMAD.MOV.U32 R31, RZ, RZ, RZ ;  /* 0x000000ffff1f7224 */ /* 0x000fce00078e00ff */
.L_x_38945:
        /* <DEDUP_REMOVED lines=19> */
.L_x_38976:
[----:B------:R0:W5:Y:S01]  /*10b0*/  LDG.E.U8 R28, desc[UR36][R4.64] ;  /* 0x00000024041c7981 */ /* 0x000162000c1e1100 */
[----:B------:R-:W-:Y:S01]  /*10c0*/  IMAD.MOV.U32 R29, RZ, RZ, RZ ;  /* 0x000000ffff1d7224 */ /* 0x000fe200078e00ff */
[----:B------:R-:W-:Y:S06]  /*10d0*/  BRA `(.L_x_38978) ;  /* 0x0000000c00487947 */ /* 0x000fec0003800000 */
.L_x_38975:
        /* <DEDUP_REMOVED lines=8> */
.L_x_38980:
[----:B------:R-:W2:Y:S02]  /*1160*/  LDG.E R28, desc[UR36][R4.64] ;  /* 0x00000024041c7981 */ /* 0x000ea4000c1e1900 */
[----:B--2---:R-:W-:Y:S01]  /*1170*/  SHF.R.S32.HI R29, RZ, 0x1f, R28 ;  /* 0x0000001fff1d7819 */ /* 0x004fe2000001141c */
[----:B------:R-:W-:Y:S06]  /*1180*/  BRA `(.L_x_38978) ;  /* 0x0000000c001c7947 */ /* 0x000fec0003800000 */
.L_x_38979:
[----:B------:R-:W2:Y:S02]  /*1190*/  LDG.E.S16 R28, desc[UR36][R4.64] ;  /* 0x00000024041c7981 */ /* 0x000ea4000c1e1700 */
[----:B--2---:R-:W-:Y:S01]  /*11a0*/  SHF.R.S32.HI R29, RZ, 0x1f, R28 ;  /* 0x0000001fff1d7819 */ /* 0x004fe2000001141c */
[----:B------:R-:W-:Y:S06]  /*11b0*/  BRA `(.L_x_38978) ;  /* 0x0000000c00107947 */ /* 0x000fec0003800000 */
.L_x_38974:
        /* <DEDUP_REMOVED lines=9> */
.L_x_38982:
[----:B------:R-:W2:Y:S02]  /*1250*/  LDG.E.U16 R4, desc[UR36][R4.64] ;  /* 0x0000002404047981 */ /* 0x000ea4000c1e1500 */
[----:B--2---:R-:W-:-:S06]  /*1260*/  HADD2.F32 R28, -RZ, R4.H0_H0 ;  /* 0x20000004ff1c7230 */ /* 0x004fcc0000004100 */
[----:B------:R-:W0:Y:S01]  /*1270*/  F2I.S64.TRUNC R28, R28 ;  /* 0x0000001c001c7311 */ /* 0x000e22000020d900 */
[----:B------:R-:W-:Y:S05]  /*1280*/  BRA `(.L_x_38978) ;  /* 0x0000000800dc7947 */ /* 0x000fea0003800000 */
.L_x_38981:
        /* <DEDUP_REMOVED lines=9> */
.L_x_38984:
[----:B------:R-:W2:Y:S02]  /*1320*/  LDG.E.U16 R4, desc[UR36][R4.64] ;  /* 0x0000002404047981 */ /* 0x000ea4000c1e1500 */
[----:B--2---:R-:W-:-:S06]  /*1330*/  HADD2.F32 R28, -RZ, R4.H0_H0 ;  /* 0x20000004ff1c7230 */ /* 0x004fcc0000004100 */
[----:B------:R-:W0:Y:S01]  /*1340*/  F2I.S64.TRUNC R28, R28 ;  /* 0x0000001c001c7311 */ /* 0x000e22000020d900 */
[----:B------:R-:W-:Y:S05]  /*1350*/  BRA `(.L_x_38978) ;  /* 0x0000000800a87947 */ /* 0x000fea0003800000 */
.L_x_38983:
[----:B------:R-:W2:Y:S02]  /*1360*/  LDG.E.64 R4, desc[UR36][R4.64] ;  /* 0x0000002404047981 */ /* 0x000ea4000c1e1b00 */
[----:B--2---:R0:W1:Y:S01]  /*1370*/  F2I.S64.F64.TRUNC R28, R4 ;  /* 0x00000004001c7311 */ /* 0x004062000030d900 */
[----:B------:R-:W-:Y:S05]  /*1380*/  BRA `(.L_x_38978) ;  /* 0x00000008009c7947 */ /* 0x000fea0003800000 */
.L_x_38973:
        /* <DEDUP_REMOVED lines=13> */
.L_x_38987:
[----:B------:R-:W2:Y:S02]  /*1460*/  LDG.E.64 R4, desc[UR36][R4.64] ;  /* 0x0000002404047981 */ /* 0x000ea4000c1e1b00 */
[----:B--2---:R0:W1:Y:S01]  /*1470*/  F2I.S64.F64.TRUNC R28, R4 ;  /* 0x00000004001c7311 */ /* 0x004062000030d900 */
[----:B------:R-:W-:Y:S05]  /*1480*/  BRA `(.L_x_38978) ;  /* 0x00000008005c7947 */ /* 0x000fea0003800000 */
.L_x_38986:
        /* <DEDUP_REMOVED lines=27> */
.L_x_38989:
        /* <DEDUP_REMOVED lines=14> */
.L_x_38988:
[----:B------:R-:W2:Y:S02]  /*1720*/  LDG.E.U16 R28, desc[UR36][R4.64] ;  /* 0x00000024041c7981 */ /* 0x000ea4000c1e1500 */
[----:B--2---:R-:W-:-:S06]  /*1730*/  IMAD.U32 R28, R28, 0x10000, RZ ;  /* 0x000100001c1c7824 */ /* 0x004fcc00078e00ff */
[----:B------:R-:W0:Y:S01]  /*1740*/  F2I.S64.TRUNC R28, R28 ;  /* 0x0000001c001c7311 */ /* 0x000e22000020d900 */
[----:B------:R-:W-:Y:S05]  /*1750*/  BRA `(.L_x_38978) ;  /* 0x0000000400a87947 */ /* 0x000fea0003800000 */
.L_x_38985:
        /* <DEDUP_REMOVED lines=11> */
.L_x_38992:
        /* <DEDUP_REMOVED lines=21> */
.L_x_38996:
[----:B------:R-:W-:Y:S05]  /*1960*/  BSYNC B1 ;  /* 0x0000000000017941 */ /* 0x000fea0003800000 */
.L_x_38995:
[----:B------:R-:W-:Y:S01]  /*1970*/  IMAD.SHL.U32 R3, R3, 0x100000, RZ ;  /* 0x0010000003037824 */ /* 0x000fe200078e00ff */
[----:B------:R-:W-:-:S04]  /*1980*/  LEA R5, R0, 0x3b800000, 0x17 ;  /* 0x3b80000000057811 */ /* 0x000fc800078eb8ff */
[----:B------:R-:W-:-:S07]  /*1990*/  LOP3.LUT R28, R5, R3, R28, 0xfe, !PT ;  /* 0x00000003051c7212 */ /* 0x000fce00078efe1c */
.L_x_38994:
[----:B------:R-:W-:Y:S05]  /*19a0*/  BSYNC B0 ;  /* 0x0000000000007941 */ /* 0x000fea0003800000 */
.L_x_38993:
[----:B------:R-:W0:Y:S01]  /*19b0*/  F2I.S64.TRUNC R28, R28 ;  /* 0x0000001c001c7311 */ /* 0x000e22000020d900 */
[----:B------:R-:W-:Y:S05]  /*19c0*/  BRA `(.L_x_38978) ;  /* 0x00000004000c7947 */ /* 0x000fea0003800000 */
.L_x_38991:
        /* <DEDUP_REMOVED lines=21> */
.L_x_39000:
[----:B------:R-:W-:Y:S05]  /*1b20*/  BSYNC B1 ;  /* 0x0000000000017941 */ /* 0x000fea0003800000 */
.L_x_38999:
[----:B------:R-:W-:Y:S01]  /*1b30*/  IMAD.SHL.U32 R3, R3, 0x200000, RZ ;  /* 0x0020000003037824 */ /* 0x000fe200078e00ff */
[----:B------:R-:W-:-:S04]  /*1b40*/  LEA R5, R0, 0x37800000, 0x17 ;  /* 0x3780000000057811 */ /* 0x000fc800078eb8ff */
[----:B------:R-:W-:-:S07]  /*1b50*/  LOP3.LUT R28, R5, R3, R28, 0xfe, !PT ;  /* 0x00000003051c7212 */ /* 0x000fce00078efe1c */
.L_x_38998:
[----:B------:R-:W-:Y:S05]  /*1b60*/  BSYNC B0 ;  /* 0x0000000000007941 */ /* 0x000fea0003800000 */
.L_x_38997:
[----:B------:R-:W0:Y:S01]  /*1b70*/  F2I.S64.TRUNC R28, R28 ;  /* 0x0000001c001c7311 */ /* 0x000e22000020d900 */
[----:B------:R-:W-:Y:S05]  /*1b80*/  BRA `(.L_x_38978) ;  /* 0x00000000009c7947 */ /* 0x000fea0003800000 */
.L_x_38990:
        /* <DEDUP_REMOVED lines=14> */
.L_x_39004:
[----:B------:R-:W-:Y:S05]  /*1c70*/  BSYNC B0 ;  /* 0x0000000000007941 */ /* 0x000fea0003800000 */
.L_x_39003:
[----:B------:R-:W0:Y:S01]  /*1c80*/  F2I.S64.TRUNC R28, R28 ;  /* 0x0000001c001c7311 */ /* 0x000e22000020d900 */
[----:B------:R-:W-:Y:S05]  /*1c90*/  BRA `(.L_x_38978) ;  /* 0x0000000000587947 */ /* 0x000fea0003800000 */
.L_x_38977:
        /* <DEDUP_REMOVED lines=16> */
.L_x_39005:
[----:B------:R-:W-:Y:S01]  /*1da0*/  CS2R R28, SRZ ;  /* 0x00000000001c7805 */ /* 0x000fe2000001ff00 */
[----:B------:R-:W-:Y:S06]  /*1db0*/  BRA `(.L_x_38978) ;  /* 0x0000000000107947 */ /* 0x000fec0003800000 */
.L_x_39002:
[----:B------:R0:W5:Y:S01]  /*1dc0*/  LDG.E.64 R28, desc[UR36][R4.64] ;  /* 0x00000024041c7981 */ /* 0x000162000c1e1b00 */
[----:B------:R-:W-:Y:S05]  /*1dd0*/  BRA `(.L_x_38978) ;  /* 0x0000000000087947 */ /* 0x000fea0003800000 */
.L_x_39001:
[----:B------:R0:W5:Y:S01]  /*1de0*/  LDG.E R28, desc[UR36][R4.64] ;  /* 0x00000024041c7981 */ /* 0x000162000c1e1900 */
[----:B------:R-:W-:-:S07]  /*1df0*/  IMAD.MOV.U32 R29, RZ, RZ, RZ ;  /* 0x000000ffff1d7224 */ /* 0x000fce00078e00ff */
.L_x_38978:
[----:B------:R-:W3:Y:S02]  /*1e00*/  S2R R35, SR_TID.X ;  /* 0x0000000000237919 */ /* 0x000ee40000002100 */
[----:B---3--:R-:W-:-:S07]  /*1e10*/  VIADD R35, R35, 0x80 ;  /* 0x0000008023237836 */ /* 0x008fce0000000000 */
.L_x_38939:
[----:B------:R-:W-:Y:S05]  /*1e20*/  BSYNC B6 ;  /* 0x0000000000067941 */ /* 0x000fea0003800000 */
.L_x_38938:
        /* <DEDUP_REMOVED lines=24> */
.L_x_39011:
[----:B------:R0:W5:Y:S01]  /*1fb0*/  LDG.E.U8 R36, desc[UR36][R4.64] ;  /* 0x0000002404247981 */ /* 0x000162000c1e1100 */
[----:B------:R-:W-:Y:S01]  /*1fc0*/  IMAD.MOV.U32 R37, RZ, RZ, RZ ;  /* 0x000000ffff257224 */ /* 0x000fe200078e00ff */
[----:B------:R-:W-:Y:S06]  /*1fd0*/  BRA `(.L_x_39013) ;  /* 0x0000000c00487947 */ /* 0x000fec0003800000 */
.L_x_39010:
        /* <DEDUP_REMOVED lines=8> */
.L_x_39015:
[----:B------:R-:W2:Y:S02]  /*2060*/  LDG.E R36, desc[UR36][R4.64] ;  /* 0x0000002404247981 */ /* 0x000ea4000c1e1900 */
[----:B--2---:R-:W-:Y:S01]  /*2070*/  SHF.R.S32.HI R37, RZ, 0x1f, R36 ;  /* 0x0000001fff257819 */ /* 0x004fe20000011424 */
[----:B------:R-:W-:Y:S06]  /*2080*/  BRA `(.L_x_39013) ;  /* 0x0000000c001c7947 */ /* 0x000fec0003800000 */
.L_x_39014:
[----:B------:R-:W2:Y:S02]  /*2090*/  LDG.E.S16 R36, desc[UR36][R4.64] ;  /* 0x0000002404247981 */ /* 0x000ea4000c1e1700 */
[----:B--2---:R-:W-:Y:S01]  /*20a0*/  SHF.R.S32.HI R37, RZ, 0x1f, R36 ;  /* 0x0000001fff257819 */ /* 0x004fe20000011424 */
[----:B------:R-:W-:Y:S06]  /*20b0*/  BRA `(.L_x_39013) ;  /* 0x0000000c00107947 */ /* 0x000fec0003800000 */
.L_x_39009:
        /* <DEDUP_REMOVED lines=9> */
.L_x_39017:
[----:B------:R-:W2:Y:S02]  /*2150*/  LDG.E.U16 R4, desc[UR36][R4.64] ;  /* 0x0000002404047981 */ /* 0x000ea4000c1e1500 */
[----:B--2---:R-:W-:-:S06]  /*2160*/  HADD2.F32 R36, -RZ, R4.H0_H0 ;  /* 0x20000004ff247230 */ /* 0x004fcc0000004100 */
[----:B------:R-:W0:Y:S01]  /*2170*/  F2I.S64.TRUNC R36, R36 ;  /* 0x0000002400247311 */ /* 0x000e22000020d900 */
[----:B------:R-:W-:Y:S05]  /*2180*/  BRA `(.L_x_39013) ;  /* 0x0000000800dc7947 */ /* 0x000fea0003800000 */
.L_x_39016:
        /* <DEDUP_REMOVED lines=9> */
.L_x_39019:
[----:B------:R-:W2:Y:S02]  /*2220*/  LDG.E.U16 R4, desc[UR36][R4.64] ;  /* 0x0000002404047981 */ /* 0x000ea4000c1e1500 */
[----:B--2---:R-:W-:-:S06]  /*2230*/  HADD2.F32 R36, -RZ, R4.H0_H0 ;  /* 0x20000004ff247230 */ /* 0x004fcc0000004100 */
[----:B------:R-:W0:Y:S01]  /*2240*/  F2I.S64.TRUNC R36, R36 ;  /* 0x0000002400247311 */ /* 0x000e22000020d900 */
[----:B------:R-:W-:Y:S05]  /*2250*/  BRA `(.L_x_39013) ;  /* 0x0000000800a87947 */ /* 0x000fea0003800000 */
.L_x_39018:
[----:B------:R-:W2:Y:S02]  /*2260*/  LDG.E.64 R4, desc[UR36][R4.64] ;  /* 0x0000002404047981 */ /* 0x000ea4000c1e1b00 */
[----:B--2---:R0:W1:Y:S01]  /*2270*/  F2I.S64.F64.TRUNC R36, R4 ;  /* 0x0000000400247311 */ /* 0x004062000030d900 */
[----:B------:R-:W-:Y:S05]  /*2280*/  BRA `(.L_x_39013) ;  /* 0x00000008009c7947 */ /* 0x000fea0003800000 */
.L_x_39008:
        /* <DEDUP_REMOVED lines=13> */
.L_x_39022:
[----:B------:R-:W2:Y:S02]  /*2360*/  LDG.E.64 R4, desc[UR36][R4.64] ;  /* 0x0000002404047981 */ /* 0x000ea4000c1e1b00 */
[----:B--2---:R0:W1:Y:S01]  /*2370*/  F2I.S64.F64.TRUNC R36, R4 ;  /* 0x0000000400247311 */ /* 0x004062000030d900 */
[----:B------:R-:W-:Y:S05]  /*2380*/  BRA `(.L_x_39013) ;  /* 0x00000008005c7947 */ /* 0x000fea0003800000 */
.L_x_39021:
        /* <DEDUP_REMOVED lines=27> */
.L_x_39024:
        /* <DEDUP_REMOVED lines=14> */
.L_x_39023:
[----:B------:R-:W2:Y:S02]  /*2620*/  LDG.E.U16 R36, desc[UR36][R4.64] ;  /* 0x0000002404247981 */ /* 0x000ea4000c1e1500 */
[----:B--2---:R-:W-:-:S06]  /*2630*/  IMAD.U32 R36, R36, 0x10000, RZ ;  /* 0x0001000024247824 */ /* 0x004fcc00078e00ff */
[----:B------:R-:W2:Y:S01]  /*2640*/  F2I.S64.TRUNC R36, R36 ;  /* 0x0000002400247311 */ /* 0x000ea2000020d900 */
[----:B------:R-:W-:Y:S05]  /*2650*/  BRA `(.L_x_39013) ;  /* 0x0000000400a87947 */ /* 0x000fea0003800000 */
.L_x_39020:
        /* <DEDUP_REMOVED lines=11> */
.L_x_39027:
        /* <DEDUP_REMOVED lines=21> */
.L_x_39031:
[----:B------:R-:W-:Y:S05]  /*2860*/  BSYNC B1 ;  /* 0x0000000000017941 */ /* 0x000fea0003800000 */
.L_x_39030:
[----:B------:R-:W-:Y:S01]  /*2870*/  IMAD.SHL.U32 R3, R3, 0x100000, RZ ;  /* 0x0010000003037824 */ /* 0x000fe200078e00ff */
[----:B------:R-:W-:-:S04]  /*2880*/  LEA R5, R0, 0x3b800000, 0x17 ;  /* 0x3b80000000057811 */ /* 0x000fc800078eb8ff */
[----:B------:R-:W-:-:S07]  /*2890*/  LOP3.LUT R36, R5, R3, R36, 0xfe, !PT ;  /* 0x0000000305247212 */ /* 0x000fce00078efe24 */
.L_x_39029:
[----:B------:R-:W-:Y:S05]  /*28a0*/  BSYNC B0 ;  /* 0x0000000000007941 */ /* 0x000fea0003800000 */
.L_x_39028:
[----:B------:R-:W0:Y:S01]  /*28b0*/  F2I.S64.TRUNC R36, R36 ;  /* 0x0000002400247311 */ /* 0x000e22000020d900 */
[----:B------:R-:W-:Y:S05]  /*28c0*/  BRA `(.L_x_39013) ;  /* 0x00000004000c7947 */ /* 0x000fea0003800000 */
.L_x_39026:
        /* <DEDUP_REMOVED lines=21> */
.L_x_39035:
[----:B------:R-:W-:Y:S05]  /*2a20*/  BSYNC B1 ;  /* 0x0000000000017941 */ /* 0x000fea0003800000 */
.L_x_39034:
[----:B------:R-:W-:Y:S01]  /*2a30*/  IMAD.SHL.U32 R3, R3, 0x200000, RZ ;  /* 0x0020000003037824 */ /* 0x000fe200078e00ff */
[----:B------:R-:W-:-:S04]  /*2a40*/  LEA R5, R0, 0x37800000, 0x17 ;  /* 0x3780000000057811 */ /* 0x000fc800078eb8ff */
[----:B------:R-:W-:-:S07]  /*2a50*/  LOP3.LUT R36, R5, R3, R36, 0xfe, !PT ;  /* 0x0000000305247212 */ /* 0x000fce00078efe24 */
.L_x_39033:
[----:B------:R-:W-:Y:S05]  /*2a60*/  BSYNC B0 ;  /* 0x0000000000007941 */ /* 0x000fea0003800000 */
.L_x_39032:
[----:B------:R-:W0:Y:S01]  /*2a70*/  F2I.S64.TRUNC R36, R36 ;  /* 0x0000002400247311 */ /* 0x000e22000020d900 */
[----:B------:R-:W-:Y:S05]  /*2a80*/  BRA `(.L_x_39013) ;  /* 0x00000000009c7947 */ /* 0x000fea0003800000 */
.L_x_39025:
        /* <DEDUP_REMOVED lines=14> */
.L_x_39039:
[----:B------:R-:W-:Y:S05]  /*2b70*/  BSYNC B0 ;  /* 0x0000000000007941 */ /* 0x000fea0003800000 */
.L_x_39038:
[----:B------:R-:W0:Y:S01]  /*2b80*/  F2I.S64.TRUNC R36, R36 ;  /* 0x0000002400247311 */ /* 0x000e22000020d900 */
[----:B------:R-:W-:Y:S05]  /*2b90*/  BRA `(.L_x_39013) ;  /* 0x0000000000587947 */ /* 0x000fea0003800000 */
.L_x_39012:
        /* <DEDUP_REMOVED lines=16> */
.L_x_39040:
[----:B------:R-:W-:Y:S01]  /*2ca0*/  CS2R R36, SRZ ;  /* 0x0000000000247805 */ /* 0x000fe2000001ff00 */
[----:B------:R-:W-:Y:S06]  /*2cb0*/  BRA `(.L_x_39013) ;  /* 0x0000000000107947 */ /* 0x000fec0003800000 */
.L_x_39037:
[----:B------:R0:W5:Y:S01]  /*2cc0*/  LDG.E.64 R36, desc[UR36][R4.64] ;  /* 0x0000002404247981 */ /* 0x000162000c1e1b00 */
[----:B------:R-:W-:Y:S05]  /*2cd0*/  BRA `(.L_x_39013) ;  /* 0x0000000000087947 */ /* 0x000fea0003800000 */
.L_x_39036:
[----:B------:R0:W5:Y:S01]  /*2ce0*/  LDG.E R36, desc[UR36][R4.64] ;  /* 0x0000002404247981 */ /* 0x000162000c1e1900 */
[----:B------:R-:W-:-:S07]  /*2cf0*/  IMAD.MOV.U32 R37, RZ, RZ, RZ ;  /* 0x000000ffff257224 */ /* 0x000fce00078e00ff */
.L_x_39013:
        /* <DEDUP_REMOVED lines=19> */
.L_x_39044:
[----:B------:R0:W5:Y:S01]  /*2e30*/  LDG.E.U8 R26, desc[UR36][R4.64] ;  /* 0x00000024041a7981 */ /* 0x000162000c1e1100 */
[----:B------:R-:W-:Y:S01]  /*2e40*/  IMAD.MOV.U32 R27, RZ, RZ, RZ ;  /* 0x000000ffff1b7224 */ /* 0x000fe200078e00ff */
[----:B------:R-:W-:Y:S06]  /*2e50*/  BRA `(.L_x_39046) ;  /* 0x0000000c00487947 */ /* 0x000fec0003800000 */
.L_x_39043:
        /* <DEDUP_REMOVED lines=8> */
.L_x_39048:
[----:B------:R-:W3:Y:S02]  /*2ee0*/  LDG.E R26, desc[UR36][R4.64] ;  /* 0x00000024041a7981 */ /* 0x000ee4000c1e1900 */
[----:B---3--:R-:W-:Y:S01]  /*2ef0*/  SHF.R.S32.HI R27, RZ, 0x1f, R26 ;  /* 0x0000001fff1b7819 */ /* 0x008fe2000001141a */
[----:B------:R-:W-:Y:S06]  /*2f00*/  BRA `(.L_x_39046) ;  /* 0x0000000c001c7947 */ /* 0x000fec0003800000 */
.L_x_39047:
[----:B------:R-:W3:Y:S02]  /*2f10*/  LDG.E.S16 R26, desc[UR36][R4.64] ;  /* 0x00000024041a7981 */ /* 0x000ee4000c1e1700 */
[----:B---3--:R-:W-:Y:S01]  /*2f20*/  SHF.R.S32.HI R27, RZ, 0x1f, R26 ;  /* 0x0000001fff1b7819 */ /* 0x008fe2000001141a */
[----:B------:R-:W-:Y:S06]  /*2f30*/  BRA `(.L_x_39046) ;  /* 0x0000000c00107947 */ /* 0x000fec0003800000 */
.L_x_39042:
        /* <DEDUP_REMOVED lines=9> */
.L_x_39050:
[----:B------:R-:W3:Y:S02]  /*2fd0*/  LDG.E.U16 R4, desc[UR36][R4.64] ;  /* 0x0000002404047981 */ /* 0x000ee4000c1e1500 */
[----:B---3--:R-:W-:-:S06]  /*2fe0*/  HADD2.F32 R26, -RZ, R4.H0_H0 ;  /* 0x20000004ff1a7230 */ /* 0x008fcc0000004100 */
[----:B------:R-:W0:Y:S01]  /*2ff0*/  F2I.S64.TRUNC R26, R26 ;  /* 0x0000001a001a7311 */ /* 0x000e22000020d900 */
[----:B------:R-:W-:Y:S05]  /*3000*/  BRA `(.L_x_39046) ;  /* 0x0000000800dc7947 */ /* 0x000fea0003800000 */
.L_x_39049:
        /* <DEDUP_REMOVED lines=9> */
.L_x_39052:
[----:B------:R-:W3:Y:S02]  /*30a0*/  LDG.E.U16 R4, desc[UR36][R4.64] ;  /* 0x0000002404047981 */ /* 0x000ee4000c1e1500 */
[----:B---3--:R-:W-:-:S06]  /*30b0*/  HADD2.F32 R26, -RZ, R4.H0_H0 ;  /* 0x20000004ff1a7230 */ /* 0x008fcc0000004100 */
[----:B------:R-:W0:Y:S01]  /*30c0*/  F2I.S64.TRUNC R26, R26 ;  /* 0x0000001a001a7311 */ /* 0x000e22000020d900 */
[----:B------:R-:W-:Y:S05]  /*30d0*/  BRA `(.L_x_39046) ;  /* 0x0000000800a87947 */ /* 0x000fea0003800000 */
.L_x_39051:
[----:B------:R-:W3:Y:S02]  /*30e0*/  LDG.E.64 R4, desc[UR36][R4.64] ;  /* 0x0000002404047981 */ /* 0x000ee4000c1e1b00 */
[----:B---3--:R0:W3:Y:S01]  /*30f0*/  F2I.S64.F64.TRUNC R26, R4 ;  /* 0x00000004001a7311 */ /* 0x0080e2000030d900 */
[----:B------:R-:W-:Y:S05]  /*3100*/  BRA `(.L_x_39046) ;  /* 0x00000008009c7947 */ /* 0x000fea0003800000 */
.L_x_39041:
        /* <DEDUP_REMOVED lines=13> */
.L_x_39055:
[----:B------:R-:W3:Y:S02]  /*31e0*/  LDG.E.64 R4, desc[UR36][R4.64] ;  /* 0x0000002404047981 */ /* 0x000ee4000c1e1b00 */
[----:B---3--:R0:W3:Y:S01]  /*31f0*/  F2I.S64.F64.TRUNC R26, R4 ;  /* 0x00000004001a7311 */ /* 0x0080e2000030d900 */
[----:B------:R-:W-:Y:S05]  /*3200*/  BRA `(.L_x_39046) ;  /* 0x00000008005c7947 */ /* 0x000fea0003800000 */
.L_x_39054:
        /* <DEDUP_REMOVED lines=27> */
.L_x_39057:
        /* <DEDUP_REMOVED lines=14> */
.L_x_39056:
[----:B------:R-:W3:Y:S02]  /*34a0*/  LDG.E.U16 R26, desc[UR36][R4.64] ;  /* 0x00000024041a7981 */ /* 0x000ee4000c1e1500 */
[----:B---3--:R-:W-:-:S06]  /*34b0*/  IMAD.U32 R26, R26, 0x10000, RZ ;  /* 0x000100001a1a7824 */ /* 0x008fcc00078e00ff */
[----:B------:R-:W0:Y:S01]  /*34c0*/  F2I.S64.TRUNC R26, R26 ;  /* 0x0000001a001a7311 */ /* 0x000e22000020d900 */
[----:B------:R-:W-:Y:S05]  /*34d0*/  BRA `(.L_x_39046) ;  /* 0x0000000400a87947 */ /* 0x000fea0003800000 */
.L_x_39053:
        /* <DEDUP_REMOVED lines=11> */
.L_x_39060:
        /* <DEDUP_REMOVED lines=21> */
.L_x_39064:
[----:B------:R-:W-:Y:S05]  /*36e0*/  BSYNC B1 ;  /* 0x0000000000017941 */ /* 0x000fea0003800000 */
.L_x_39063:
[----:B------:R-:W-:Y:S01]  /*36f0*/  IMAD.SHL.U32 R3, R3, 0x100000, RZ ;  /* 0x0010000003037824 */ /* 0x000fe200078e00ff */
[----:B------:R-:W-:-:S04]  /*3700*/  LEA R5, R0, 0x3b800000, 0x17 ;  /* 0x3b80000000057811 */ /* 0x000fc800078eb8ff */
[----:B------:R-:W-:-:S07]  /*3710*/  LOP3.LUT R26, R5, R3, R26, 0xfe, !PT ;  /* 0x00000003051a7212 */ /* 0x000fce00078efe1a */
.L_x_39062:
[----:B------:R-:W-:Y:S05]  /*3720*/  BSYNC B0 ;  /* 0x0000000000007941 */ /* 0x000fea0003800000 */
.L_x_39061:
[----:B------:R-:W3:Y:S01]  /*3730*/  F2I.S64.TRUNC R26, R26 ;  /* 0x0000001a001a7311 */ /* 0x000ee2000020d900 */
[----:B------:R-:W-:Y:S05]  /*3740*/  BRA `(.L_x_39046) ;  /* 0x00000004000c7947 */ /* 0x000fea0003800000 */
.L_x_39059:
        /* <DEDUP_REMOVED lines=21> */
.L_x_39068:
[----:B------:R-:W-:Y:S05]  /*38a0*/  BSYNC B1 ;  /* 0x0000000000017941 */ /* 0x000fea0003800000 */
.L_x_39067:
[----:B------:R-:W-:Y:S01]  /*38b0*/  IMAD.SHL.U32 R3, R3, 0x200000, RZ ;  /* 0x0020000003037824 */ /* 0x000fe200078e00ff */
[----:B------:R-:W-:-:S04]  /*38c0*/  LEA R5, R0, 0x37800000, 0x17 ;  /* 0x3780000000057811 */ /* 0x000fc800078eb8ff */
[----:B------:R-:W-:-:S07]  /*38d0*/  LOP3.LUT R26, R5, R3, R26, 0xfe, !PT ;  /* 0x00000003051a7212 */ /* 0x000fce00078efe1a */
.L_x_39066:
[----:B------:R-:W-:Y:S05]  /*38e0*/  BSYNC B0 ;  /* 0x0000000000007941 */ /* 0x000fea0003800000 */
.L_x_39065:
[----:B------:R-:W0:Y:S01]  /*38f0*/  F2I.S64.TRUNC R26, R26 ;  /* 0x0000001a001a7311 */ /* 0x000e22000020d900 */
[----:B------:R-:W-:Y:S05]  /*3900*/  BRA `(.L_x_39046) ;  /* 0x00000000009c7947 */ /* 0x000fea0003800000 */
.L_x_39058:
        /* <DEDUP_REMOVED lines=14> */
.L_x_39072:
[----:B------:R-:W-:Y:S05]  /*39f0*/  BSYNC B0 ;  /* 0x0000000000007941 */ /* 0x000fea0003800000 */
.L_x_39071:
[----:B------:R-:W0:Y:S01]  /*3a00*/  F2I.S64.TRUNC R26, R26 ;  /* 0x0000001a001a7311 */ /* 0x000e22000020d900 */
[----:B------:R-:W-:Y:S05]  /*3a10*/  BRA `(.L_x_39046) ;  /* 0x0000000000587947 */ /* 0x000fea0003800000 */
.L_x_39045:
        /* <DEDUP_REMOVED lines=16> */
.L_x_39073:
[----:B------:R-:W-:Y:S01]  /*3b20*/  CS2R R26, SRZ ;  /* 0x00000000001a7805 */ /* 0x000fe2000001ff00 */
[----:B------:R-:W-:Y:S06]  /*3b30*/  BRA `(.L_x_39046) ;  /* 0x0000000000107947 */ /* 0x000fec0003800000 */
.L_x_39070:
[----:B------:R0:W5:Y:S01]  /*3b40*/  LDG.E.64 R26, desc[UR36][R4.64] ;  /* 0x00000024041a7981 */ /* 0x000162000c1e1b00 */
[----:B------:R-:W-:Y:S05]  /*3b50*/  BRA `(.L_x_39046) ;  /* 0x0000000000087947 */ /* 0x000fea0003800000 */
.L_x_39069:
[----:B------:R0:W5:Y:S01]  /*3b60*/  LDG.E R26, desc[UR36][R4.64] ;  /* 0x00000024041a7981 */ /* 0x000162000c1e1900 */
[----:B------:R-:W-:-:S07]  /*3b70*/  IMAD.MOV.U32 R27, RZ, RZ, RZ ;  /* 0x000000ffff1b7224 */ /* 0x000fce00078e00ff */
.L_x_39046:
[----:B------:R-:W-:-:S07]  /*3b80*/  VIADD R35, R35, 0x80 ;  /* 0x0000008023237836 */ /* 0x000fce0000000000 */
.L_x_39007:
[----:B------:R-:W-:Y:S05]  /*3b90*/  BSYNC B6 ;  /* 0x0000000000067941 */ /* 0x000fea0003800000 */
.L_x_39006:
        /* <DEDUP_REMOVED lines=26> */
.L_x_39079:
[----:B------:R0:W5:Y:S01]  /*3d40*/  LDG.E.U8 R22, desc[UR36][R4.64] ;  /* 0x0000002404167981 */ /* 0x000162000c1e1100 */
[----:B------:R-:W-:Y:S01]  /*3d50*/  IMAD.MOV.U32 R23, RZ, RZ, RZ ;  /* 0x000000ffff177224 */ /* 0x000fe200078e00ff */
[----:B------:R-:W-:Y:S06]  /*3d60*/  BRA `(.L_x_39081) ;  /* 0x0000000c00487947 */ /* 0x000fec0003800000 */
.L_x_39078:
        /* <DEDUP_REMOVED lines=8> */
.L_x_39083:
[----:B------:R-:W2:Y:S02]  /*3df0*/  LDG.E R22, desc[UR36][R4.64] ;  /* 0x0000002404167981 */ /* 0x000ea4000c1e1900 */
[----:B--2---:R-:W-:Y:S01]  /*3e00*/  SHF.R.S32.HI R23, RZ, 0x1f, R22 ;  /* 0x0000001fff177819 */ /* 0x004fe20000011416 */
[----:B------:R-:W-:Y:S06]  /*3e10*/  BRA `(.L_x_39081) ;  /* 0x0000000c001c7947 */ /* 0x000fec0003800000 */
.L_x_39082:
[----:B------:R-:W2:Y:S02]  /*3e20*/  LDG.E.S16 R22, desc[UR36][R4.64] ;  /* 0x0000002404167981 */ /* 0x000ea4000c1e1700 */
[----:B--2---:R-:W-:Y:S01]  /*3e30*/  SHF.R.S32.HI R23, RZ, 0x1f, R22 ;  /* 0x0000001fff177819 */ /* 0x004fe20000011416 */
[----:B------:R-:W-:Y:S06]  /*3e40*/  BRA `(.L_x_39081) ;  /* 0x0000000c00107947 */ /* 0x000fec0003800000 */
.L_x_39077:
        /* <DEDUP_REMOVED lines=9> */
.L_x_39085:
[----:B------:R-:W2:Y:S02]  /*3ee0*/  LDG.E.U16 R4, desc[UR36][R4.64] ;  /* 0x0000002404047981 */ /* 0x000ea4000c1e1500 */
[----:B--2---:R-:W-:-:S06]  /*3ef0*/  HADD2.F32 R22, -RZ, R4.H0_H0 ;  /* 0x20000004ff167230 */ /* 0x004fcc0000004100 */
[----:B------:R-:W0:Y:S01]  /*3f00*/  F2I.S64.TRUNC R22, R22 ;  /* 0x0000001600167311 */ /* 0x000e22000020d900 */
[----:B------:R-:W-:Y:S05]  /*3f10*/  BRA `(.L_x_39081) ;  /* 0x0000000800dc7947 */ /* 0x000fea0003800000 */
.L_x_39084:
        /* <DEDUP_REMOVED lines=9> */
.L_x_39087:
[----:B------:R-:W2:Y:S02]  /*3fb0*/  LDG.E.U16 R4, desc[UR36][R4.64] ;  /* 0x0000002404047981 */ /* 0x000ea4000c1e1500 */
[----:B--2---:R-:W-:-:S06]  /*3fc0*/  HADD2.F32 R22, -RZ, R4.H0_H0 ;  /* 0x20000004ff167230 */ /* 0x004fcc0000004100 */
[----:B------:R-:W0:Y:S01]  /*3fd0*/  F2I.S64.TRUNC R22, R22 ;  /* 0x0000001600167311 */ /* 0x000e22000020d900 */
[----:B------:R-:W-:Y:S05]  /*3fe0*/  BRA `(.L_x_39081) ;  /* 0x0000000800a87947 */ /* 0x000fea0003800000 */
.L_x_39086:
[----:B------:R-:W2:Y:S02]  /*3ff0*/  LDG.E.64 R4, desc[UR36][R4.64] ;  /* 0x0000002404047981 */ /* 0x000ea4000c1e1b00 */
[----:B--2---:R0:W1:Y:S01]  /*4000*/  F2I.S64.F64.TRUNC R22, R4 ;  /* 0x0000000400167311 */ /* 0x004062000030d900 */
[----:B------:R-:W-:Y:S05]  /*4010*/  BRA `(.L_x_39081) ;  /* 0x00000008009c7947 */ /* 0x000fea0003800000 */
.L_x_39076:
        /* <DEDUP_REMOVED lines=13> */
.L_x_39090:
[----:B------:R-:W2:Y:S02]  /*40f0*/  LDG.E.64 R4, desc[UR36][R4.64] ;  /* 0x0000002404047981 */ /* 0x000ea4000c1e1b00 */
[----:B--2---:R0:W1:Y:S01]  /*4100*/  F2I.S64.F64.TRUNC R22, R4 ;  /* 0x0000000400167311 */ /* 0x004062000030d900 */
[----:B------:R-:W-:Y:S05]  /*4110*/  BRA `(.L_x_39081) ;  /* 0x00000008005c7947 */ /* 0x000fea0003800000 */
.L_x_39089:
        /* <DEDUP_REMOVED lines=27> */
.L_x_39092:
        /* <DEDUP_REMOVED lines=14> */
.L_x_39091:
[----:B------:R-:W2:Y:S02]  /*43b0*/  LDG.E.U16 R22, desc[UR36][R4.64] ;  /* 0x0000002404167981 */ /* 0x000ea4000c1e1500 */
[----:B--2---:R-:W-:-:S06]  /*43c0*/  IMAD.U32 R22, R22, 0x10000, RZ ;  /* 0x0001000016167824 */ /* 0x004fcc00078e00ff */
[----:B------:R-:W2:Y:S01]  /*43d0*/  F2I.S64.TRUNC R22, R22 ;  /* 0x0000001600167311 */ /* 0x000ea2000020d900 */
[----:B------:R-:W-:Y:S05]  /*43e0*/  BRA `(.L_x_39081) ;  /* 0x0000000400a87947 */ /* 0x000fea0003800000 */
.L_x_39088:
        /* <DEDUP_REMOVED lines=11> */
.L_x_39095:
        /* <DEDUP_REMOVED lines=21> */
.L_x_39099:
[----:B------:R-:W-:Y:S05]  /*45f0*/  BSYNC B1 ;  /* 0x0000000000017941 */ /* 0x000fea0003800000 */
.L_x_39098:
[----:B------:R-:W-:Y:S01]  /*4600*/  IMAD.SHL.U32 R3, R3, 0x100000, RZ ;  /* 0x0010000003037824 */ /* 0x000fe200078e00ff */
[----:B------:R-:W-:-:S04]  /*4610*/  LEA R5, R0, 0x3b800000, 0x17 ;  /* 0x3b80000000057811 */ /* 0x000fc800078eb8ff */
[----:B------:R-:W-:-:S07]  /*4620*/  LOP3.LUT R22, R5, R3, R22, 0xfe, !PT ;  /* 0x0000000305167212 */ /* 0x000fce00078efe16 */
.L_x_39097:
[----:B------:R-:W-:Y:S05]  /*4630*/  BSYNC B0 ;  /* 0x0000000000007941 */ /* 0x000fea0003800000 */
.L_x_39096:
[----:B------:R-:W0:Y:S01]  /*4640*/  F2I.S64.TRUNC R22, R22 ;  /* 0x0000001600167311 */ /* 0x000e22000020d900 */
[----:B------:R-:W-:Y:S05]  /*4650*/  BRA `(.L_x_39081) ;  /* 0x00000004000c7947 */ /* 0x000fea0003800000 */
.L_x_39094:
        /* <DEDUP_REMOVED lines=21> */
.L_x_39103:
[----:B------:R-:W-:Y:S05]  /*47b0*/  BSYNC B1 ;  /* 0x0000000000017941 */ /* 0x000fea0003800000 */
.L_x_39102:
[----:B------:R-:W-:Y:S01]  /*47c0*/  IMAD.SHL.U32 R3, R3, 0x200000, RZ ;  /* 0x0020000003037824 */ /* 0x000fe200078e00ff */
[----:B------:R-:W-:-:S04]  /*47d0*/  LEA R5, R0, 0x37800000, 0x17 ;  /* 0x3780000000057811 */ /* 0x000fc800078eb8ff */
[----:B------:R-:W-:-:S07]  /*47e0*/  LOP3.LUT R22, R5, R3, R22, 0xfe, !PT ;  /* 0x0000000305167212 */ /* 0x000fce00078efe16 */
.L_x_39101:
[----:B------:R-:W-:Y:S05]  /*47f0*/  BSYNC B0 ;  /* 0x0000000000007941 */ /* 0x000fea0003800000 */
.L_x_39100:
[----:B------:R-:W0:Y:S01]  /*4800*/  F2I.S64.TRUNC R22, R22 ;  /* 0x0000001600167311 */ /* 0x000e22000020d900 */
[----:B------:R-:W-:Y:S05]  /*4810*/  BRA `(.L_x_39081) ;  /* 0x00000000009c7947 */ /* 0x000fea0003800000 */
.L_x_39093:
        /* <DEDUP_REMOVED lines=14> */
.L_x_39107:
[----:B------:R-:W-:Y:S05]  /*4900*/  BSYNC B0 ;  /* 0x0000000000007941 */ /* 0x000fea0003800000 */
.L_x_39106:
[----:B------:R-:W0:Y:S01]  /*4910*/  F2I.S64.TRUNC R22, R22 ;  /* 0x0000001600167311 */ /* 0x000e22000020d900 */
[----:B------:R-:W-:Y:S05]  /*4920*/  BRA `(.L_x_39081) ;  /* 0x0000000000587947 */ /* 0x000fea0003800000 */
.L_x_39080:
        /* <DEDUP_REMOVED lines=16> */
.L_x_39108:
[----:B------:R-:W-:Y:S01]  /*4a30*/  CS2R R22, SRZ ;  /* 0x0000000000167805 */ /* 0x000fe2000001ff00 */
[----:B------:R-:W-:Y:S06]  /*4a40*/  BRA `(.L_x_39081) ;  /* 0x0000000000107947 */ /* 0x000fec0003800000 */
.L_x_39105:
[----:B------:R0:W5:Y:S01]  /*4a50*/  LDG.E.64 R22, desc[UR36][R4.64] ;  /* 0x0000002404167981 */ /* 0x000162000c1e1b00 */
[----:B------:R-:W-:Y:S05]  /*4a60*/  BRA `(.L_x_39081) ;  /* 0x0000000000087947 */ /* 0x000fea0003800000 */
.L_x_39104:
[----:B------:R0:W5:Y:S01]  /*4a70*/  LDG.E R22, desc[UR36][R4.64] ;  /* 0x0000002404167981 */ /* 0x000162000c1e1900 */
[----:B------:R-:W-:-:S07]  /*4a80*/  IMAD.MOV.U32 R23, RZ, RZ, RZ ;  /* 0x000000ffff177224 */ /* 0x000fce00078e00ff */
.L_x_39081:
        /* <DEDUP_REMOVED lines=19> */
.L_x_39112:
[----:B------:R0:W5:Y:S01]  /*4bc0*/  LDG.E.U8 R18, desc[UR36][R4.64] ;  /* 0x0000002404127981 */ /* 0x000162000c1e1100 */
[----:B------:R-:W-:Y:S01]  /*4bd0*/  IMAD.MOV.U32 R19, RZ, RZ, RZ ;  /* 0x000000ffff137224 */ /* 0x000fe200078e00ff */
[----:B------:R-:W-:Y:S06]  /*4be0*/  BRA `(.L_x_39114) ;  /* 0x0000000c00487947 */ /* 0x000fec0003800000 */
.L_x_39111:
        /* <DEDUP_REMOVED lines=8> */
.L_x_39116:
[----:B------:R-:W2:Y:S02]  /*4c70*/  LDG.E R18, desc[UR36][R4.64] ;  /* 0x0000002404127981 */ /* 0x000ea4000c1e1900 */
[----:B--2---:R-:W-:Y:S01]  /*4c80*/  SHF.R.S32.HI R19, RZ, 0x1f, R18 ;  /* 0x0000001fff137819 */ /* 0x004fe20000011412 */
[----:B------:R-:W-:Y:S06]  /*4c90*/  BRA `(.L_x_39114) ;  /* 0x0000000c001c7947 */ /* 0x000fec0003800000 */
.L_x_39115:
[----:B------:R-:W2:Y:S02]  /*4ca0*/  LDG.E.S16 R18, desc[UR36][R4.64] ;  /* 0x0000002404127981 */ /* 0x000ea4000c1e1700 */
[----:B--2---:R-:W-:Y:S01]  /*4cb0*/  SHF.R.S32.HI R19, RZ, 0x1f, R18 ;  /* 0x0000001fff137819 */ /* 0x004fe20000011412 */
[----:B------:R-:W-:Y:S06]  /*4cc0*/  BRA `(.L_x_39114) ;  /* 0x0000000c00107947 */ /* 0x000fec0003800000 */
.L_x_39110:
        /* <DEDUP_REMOVED lines=9> */
.L_x_39118:
[----:B------:R-:W2:Y:S02]  /*4d60*/  LDG.E.U16 R4, desc[UR36][R4.64] ;  /* 0x0000002404047981 */ /* 0x000ea4000c1e1500 */
[----:B--2---:R-:W-:-:S06]  /*4d70*/  HADD2.F32 R18, -RZ, R4.H0_H0 ;  /* 0x20000004ff127230 */ /* 0x004fcc0000004100 */
[----:B------:R-:W0:Y:S01]  /*4d80*/  F2I.S64.TRUNC R18, R18 ;  /* 0x0000001200127311 */ /* 0x000e22000020d900 */
[----:B------:R-:W-:Y:S05]  /*4d90*/  BRA `(.L_x_39114) ;  /* 0x0000000800dc7947 */ /* 0x000fea0003800000 */
.L_x_39117:
        /* <DEDUP_REMOVED lines=9> */
.L_x_39120:
[----:B------:R-:W2:Y:S02]  /*4e30*/  LDG.E.U16 R4, desc[UR36][R4.64] ;  /* 0x0000002404047981 */ /* 0x000ea4000c1e1500 */
[----:B--2---:R-:W-:-:S06]  /*4e40*/  HADD2.F32 R18, -RZ, R4.H0_H0 ;  /* 0x20000004ff127230 */ /* 0x004fcc0000004100 */
[----:B------:R-:W0:Y:S01]  /*4e50*/  F2I.S64.TRUNC R18, R18 ;  /* 0x0000001200127311 */ /* 0x000e22000020d900 */
[----:B------:R-:W-:Y:S05]  /*4e60*/  BRA `(.L_x_39114) ;  /* 0x0000000800a87947 */ /* 0x000fea0003800000 */
.L_x_39119:
[----:B------:R-:W2:Y:S02]  /*4e70*/  LDG.E.64 R4, desc[UR36][R4.64] ;  /* 0x0000002404047981 */ /* 0x000ea4000c1e1b00 */
[----:B--2---:R0:W2:Y:S01]  /*4e80*/  F2I.S64.F64.TRUNC R18, R4 ;  /* 0x0000000400127311 */ /* 0x0040a2000030d900 */
[----:B------:R-:W-:Y:S05]  /*4e90*/  BRA `(.L_x_39114) ;  /* 0x00000008009c7947 */ /* 0x000fea0003800000 */
.L_x_39109:
        /* <DEDUP_REMOVED lines=13> */
.L_x_39123:
[----:B------:R-:W2:Y:S02]  /*4f70*/  LDG.E.64 R4, desc[UR36][R4.64] ;  /* 0x0000002404047981 */ /* 0x000ea4000c1e1b00 */
[----:B--2---:R0:W2:Y:S01]  /*4f80*/  F2I.S64.F64.TRUNC R18, R4 ;  /* 0x0000000400127311 */ /* 0x0040a2000030d900 */
[----:B------:R-:W-:Y:S05]  /*4f90*/  BRA `(.L_x_39114) ;  /* 0x00000008005c7947 */ /* 0x000fea0003800000 */
.L_x_39122:
        /* <DEDUP_REMOVED lines=27> */
.L_x_39125:
        /* <DEDUP_REMOVED lines=14> */
.L_x_39124:
[----:B------:R-:W2:Y:S02]  /*5230*/  LDG.E.U16 R18, desc[UR36][R4.64] ;  /* 0x0000002404127981 */ /* 0x000ea4000c1e1500 */
[----:B--2---:R-:W-:-:S06]  /*5240*/  IMAD.U32 R18, R18, 0x10000, RZ ;  /* 0x0001000012127824 */ /* 0x004fcc00078e00ff */
[----:B------:R-:W0:Y:S01]  /*5250*/  F2I.S64.TRUNC R18, R18 ;  /* 0x0000001200127311 */ /* 0x000e22000020d900 */
[----:B------:R-:W-:Y:S05]  /*5260*/  BRA `(.L_x_39114) ;  /* 0x0000000400a87947 */ /* 0x000fea0003800000 */
.L_x_39121:
        /* <DEDUP_REMOVED lines=11> */
.L_x_39128:
        /* <DEDUP_REMOVED lines=21> */
.L_x_39132:
[----:B------:R-:W-:Y:S05]  /*5470*/  BSYNC B1 ;  /* 0x0000000000017941 */ /* 0x000fea0003800000 */
.L_x_39131:
[----:B------:R-:W-:Y:S01]  /*5480*/  IMAD.SHL.U32 R3, R3, 0x100000, RZ ;  /* 0x0010000003037824 */ /* 0x000fe200078e00ff */
[----:B------:R-:W-:-:S04]  /*5490*/  LEA R5, R0, 0x3b800000, 0x17 ;  /* 0x3b80000000057811 */ /* 0x000fc800078eb8ff */
[----:B------:R-:W-:-:S07]  /*54a0*/  LOP3.LUT R18, R5, R3, R18, 0xfe, !PT ;  /* 0x0000000305127212 */ /* 0x000fce00078efe12 */
.L_x_39130:
[----:B------:R-:W-:Y:S05]  /*54b0*/  BSYNC B0 ;  /* 0x0000000000007941 */ /* 0x000fea0003800000 */
.L_x_39129:
[----:B------:R-:W0:Y:S01]  /*54c0*/  F2I.S64.TRUNC R18, R18 ;  /* 0x0000001200127311 */ /* 0x000e22000020d900 */
[----:B------:R-:W-:Y:S05]  /*54d0*/  BRA `(.L_x_39114) ;  /* 0x00000004000c7947 */ /* 0x000fea0003800000 */
.L_x_39127:
        /* <DEDUP_REMOVED lines=21> */
.L_x_39136:
[----:B------:R-:W-:Y:S05]  /*5630*/  BSYNC B1 ;  /* 0x0000000000017941 */ /* 0x000fea0003800000 */
.L_x_39135:
[----:B------:R-:W-:Y:S01]  /*5640*/  IMAD.SHL.U32 R3, R3, 0x200000, RZ ;  /* 0x0020000003037824 */ /* 0x000fe200078e00ff */
[----:B------:R-:W-:-:S04]  /*5650*/  LEA R5, R0, 0x37800000, 0x17 ;  /* 0x3780000000057811 */ /* 0x000fc800078eb8ff */
[----:B------:R-:W-:-:S07]  /*5660*/  LOP3.LUT R18, R5, R3, R18, 0xfe, !PT ;  /* 0x0000000305127212 */ /* 0x000fce00078efe12 */
.L_x_39134:
[----:B------:R-:W-:Y:S05]  /*5670*/  BSYNC B0 ;  /* 0x0000000000007941 */ /* 0x000fea0003800000 */
.L_x_39133:
[----:B------:R-:W0:Y:S01]  /*5680*/  F2I.S64.TRUNC R18, R18 ;  /* 0x0000001200127311 */ /* 0x000e22000020d900 */
[----:B------:R-:W-:Y:S05]  /*5690*/  BRA `(.L_x_39114) ;  /* 0x00000000009c7947 */ /* 0x000fea0003800000 */
.L_x_39126:
        /* <DEDUP_REMOVED lines=14> */
.L_x_39140:
[----:B------:R-:W-:Y:S05]  /*5780*/  BSYNC B0 ;  /* 0x0000000000007941 */ /* 0x000fea0003800000 */
.L_x_39139:
[----:B------:R-:W0:Y:S01]  /*5790*/  F2I.S64.TRUNC R18, R18 ;  /* 0x0000001200127311 */ /* 0x000e22000020d900 */
[----:B------:R-:W-:Y:S05]  /*57a0*/  BRA `(.L_x_39114) ;  /* 0x0000000000587947 */ /* 0x000fea0003800000 */
.L_x_39113:
        /* <DEDUP_REMOVED lines=16> */
.L_x_39141:
[----:B------:R-:W-:Y:S01]  /*58b0*/  CS2R R18, SRZ ;  /* 0x0000000000127805 */ /* 0x000fe2000001ff00 */
[----:B------:R-:W-:Y:S06]  /*58c0*/  BRA `(.L_x_39114) ;  /* 0x0000000000107947 */ /* 0x000fec0003800000 */
.L_x_39138:
[----:B------:R0:W5:Y:S01]  /*58d0*/  LDG.E.64 R18, desc[UR36][R4.64] ;  /* 0x0000002404127981 */ /* 0x000162000c1e1b00 */
[----:B------:R-:W-:Y:S05]  /*58e0*/  BRA `(.L_x_39114) ;  /* 0x0000000000087947 */ /* 0x000fea0003800000 */
.L_x_39137:
[----:B------:R0:W5:Y:S01]  /*58f0*/  LDG.E R18, desc[UR36][R4.64] ;  /* 0x0000002404127981 */ /* 0x000162000c1e1900 */
[----:B------:R-:W-:-:S07]  /*5900*/  IMAD.MOV.U32 R19, RZ, RZ, RZ ;  /* 0x000000ffff137224 */ /* 0x000fce00078e00ff */
.L_x_39114:
[----:B------:R-:W-:-:S07]  /*5910*/  VIADD R35, R35, 0x80 ;  /* 0x0000008023237836 */ /* 0x000fce0000000000 */
.L_x_39075:
[----:B------:R-:W-:Y:S05]  /*5920*/  BSYNC B6 ;  /* 0x0000000000067941 */ /* 0x000fea0003800000 */
.L_x_39074:
        /* <DEDUP_REMOVED lines=24> */
.L_x_39147:
[----:B------:R0:W5:Y:S01]  /*5ab0*/  LDG.E.U8 R16, desc[UR36][R4.64] ;  /* 0x0000002404107981 */ /* 0x000162000c1e1100 */
[----:B------:R-:W-:Y:S01]  /*5ac0*/  IMAD.MOV.U32 R17, RZ, RZ, RZ ;  /* 0x000000ffff117224 */ /* 0x000fe200078e00ff */
[----:B------:R-:W-:Y:S06]  /*5ad0*/  BRA `(.L_x_39149) ;  /* 0x0000000c00487947 */ /* 0x000fec0003800000 */
.L_x_39146:
        /* <DEDUP_REMOVED lines=8> */
.L_x_39151:
[----:B------:R-:W2:Y:S02]  /*5b60*/  LDG.E R16, desc[UR36][R4.64] ;  /* 0x0000002404107981 */ /* 0x000ea4000c1e1900 */
[----:B--2---:R-:W-:Y:S01]  /*5b70*/  SHF.R.S32.HI R17, RZ, 0x1f, R16 ;  /* 0x0000001fff117819 */ /* 0x004fe20000011410 */
[----:B------:R-:W-:Y:S06]  /*5b80*/  BRA `(.L_x_39149) ;  /* 0x0000000c001c7947 */ /* 0x000fec0003800000 */
.L_x_39150:
[----:B------:R-:W2:Y:S02]  /*5b90*/  LDG.E.S16 R16, desc[UR36][R4.64] ;  /* 0x0000002404107981 */ /* 0x000ea4000c1e1700 */
[----:B--2---:R-:W-:Y:S01]  /*5ba0*/  SHF.R.S32.HI R17, RZ, 0x1f, R16 ;  /* 0x0000001fff117819 */ /* 0x004fe20000011410 */
[----:B------:R-:W-:Y:S06]  /*5bb0*/  BRA `(.L_x_39149) ;  /* 0x0000000c00107947 */ /* 0x000fec0003800000 */
.L_x_39145:
        /* <DEDUP_REMOVED lines=9> */
.L_x_39153:
[----:B------:R-:W2:Y:S02]  /*5c50*/  LDG.E.U16 R4, desc[UR36][R4.64] ;  /* 0x0000002404047981 */ /* 0x000ea4000c1e1500 */
[----:B--2---:R-:W-:-:S06]  /*5c60*/  HADD2.F32 R16, -RZ, R4.H0_H0 ;  /* 0x20000004ff107230 */ /* 0x004fcc0000004100 */
[----:B------:R-:W2:Y:S01]  /*5c70*/  F2I.S64.TRUNC R16, R16 ;  /* 0x0000001000107311 */ /* 0x000ea2000020d900 */
[----:B------:R-:W-:Y:S05]  /*5c80*/  BRA `(.L_x_39149) ;  /* 0x0000000800dc7947 */ /* 0x000fea0003800000 */
.L_x_39152:
        /* <DEDUP_REMOVED lines=9> */
.L_x_39155:
[----:B------:R-:W2:Y:S02]  /*5d20*/  LDG.E.U16 R4, desc[UR36][R4.64] ;  /* 0x0000002404047981 */ /* 0x000ea4000c1e1500 */
[----:B--2---:R-:W-:-:S06]  /*5d30*/  HADD2.F32 R16, -RZ, R4.H0_H0 ;  /* 0x20000004ff107230 */ /* 0x004fcc0000004100 */
[----:B------:R-:W0:Y:S01]  /*5d40*/  F2I.S64.TRUNC R16, R16 ;  /* 0x0000001000107311 */ /* 0x000e22000020d900 */
[----:B------:R-:W-:Y:S05]  /*5d50*/  BRA `(.L_x_39149) ;  /* 0x0000000800a87947 */ /* 0x000fea0003800000 */
.L_x_39154:
[----:B------:R-:W2:Y:S02]  /*5d60*/  LDG.E.64 R4, desc[UR36][R4.64] ;  /* 0x0000002404047981 */ /* 0x000ea4000c1e1b00 */
[----:B--2---:R0:W1:Y:S01]  /*5d70*/  F2I.S64.F64.TRUNC R16, R4 ;  /* 0x0000000400107311 */ /* 0x004062000030d900 */
[----:B------:R-:W-:Y:S05]  /*5d80*/  BRA `(.L_x_39149) ;  /* 0x00000008009c7947 */ /* 0x000fea0003800000 */
.L_x_39144:
        /* <DEDUP_REMOVED lines=13> */
.L_x_39158:
[----:B------:R-:W2:Y:S02]  /*5e60*/  LDG.E.64 R4, desc[UR36][R4.64] ;  /* 0x0000002404047981 */ /* 0x000ea4000c1e1b00 */
[----:B--2---:R0:W1:Y:S01]  /*5e70*/  F2I.S64.F64.TRUNC R16, R4 ;  /* 0x0000000400107311 */ /* 0x004062000030d900 */
[----:B------:R-:W-:Y:S05]  /*5e80*/  BRA `(.L_x_39149) ;  /* 0x00000008005c7947 */ /* 0x000fea0003800000 */
.L_x_39157:
        /* <DEDUP_REMOVED lines=27> */
.L_x_39160:
        /* <DEDUP_REMOVED lines=14> */
.L_x_39159:
[----:B------:R-:W2:Y:S02]  /*6120*/  LDG.E.U16 R16, desc[UR36][R4.64] ;  /* 0x0000002404107981 */ /* 0x000ea4000c1e1500 */
[----:B--2---:R-:W-:-:S06]  /*6130*/  IMAD.U32 R16, R16, 0x10000, RZ ;  /* 0x0001000010107824 */ /* 0x004fcc00078e00ff */
[----:B------:R-:W0:Y:S01]  /*6140*/  F2I.S64.TRUNC R16, R16 ;  /* 0x0000001000107311 */ /* 0x000e22000020d900 */
[----:B------:R-:W-:Y:S05]  /*6150*/  BRA `(.L_x_39149) ;  /* 0x0000000400a87947 */ /* 0x000fea0003800000 */
.L_x_39156:
        /* <DEDUP_REMOVED lines=11> */
.L_x_39163:
        /* <DEDUP_REMOVED lines=21> */
.L_x_39167:
[----:B------:R-:W-:Y:S05]  /*6360*/  BSYNC B1 ;  /* 0x0000000000017941 */ /* 0x000fea0003800000 */
.L_x_39166:
[----:B------:R-:W-:Y:S01]  /*6370*/  IMAD.SHL.U32 R3, R3, 0x100000, RZ ;  /* 0x0010000003037824 */ /* 0x000fe200078e00ff */
[----:B------:R-:W-:-:S04]  /*6380*/  LEA R5, R0, 0x3b800000, 0x17 ;  /* 0x3b80000000057811 */ /* 0x000fc800078eb8ff */
[----:B------:R-:W-:-:S07]  /*6390*/  LOP3.LUT R16, R5, R3, R16, 0xfe, !PT ;  /* 0x0000000305107212 */ /* 0x000fce00078efe10 */
.L_x_39165:
[----:B------:R-:W-:Y:S05]  /*63a0*/  BSYNC B0 ;  /* 0x0000000000007941 */ /* 0x000fea0003800000 */
.L_x_39164:
[----:B------:R-:W0:Y:S01]  /*63b0*/  F2I.S64.TRUNC R16, R16 ;  /* 0x0000001000107311 */ /* 0x000e22000020d900 */
[----:B------:R-:W-:Y:S05]  /*63c0*/  BRA `(.L_x_39149) ;  /* 0x00000004000c7947 */ /* 0x000fea0003800000 */
.L_x_39162:
        /* <DEDUP_REMOVED lines=21> */
.L_x_39171:
[----:B------:R-:W-:Y:S05]  /*6520*/  BSYNC B1 ;  /* 0x0000000000017941 */ /* 0x000fea0003800000 */
.L_x_39170:
[----:B------:R-:W-:Y:S01]  /*6530*/  IMAD.SHL.U32 R3, R3, 0x200000, RZ ;  /* 0x0020000003037824 */ /* 0x000fe200078e00ff */
[----:B------:R-:W-:-:S04]  /*6540*/  LEA R5, R0, 0x37800000, 0x17 ;  /* 0x3780000000057811 */ /* 0x000fc800078eb8ff */
[----:B------:R-:W-:-:S07]  /*6550*/  LOP3.LUT R16, R5, R3, R16, 0xfe, !PT ;  /* 0x0000000305107212 */ /* 0x000fce00078efe10 */
.L_x_39169:
[----:B------:R-:W-:Y:S05]  /*6560*/  BSYNC B0 ;  /* 0x0000000000007941 */ /* 0x000fea0003800000 */
.L_x_39168:
[----:B------:R-:W0:Y:S01]  /*6570*/  F2I.S64.TRUNC R16, R16 ;  /* 0x0000001000107311 */ /* 0x000e22000020d900 */
[----:B------:R-:W-:Y:S05]  /*6580*/  BRA `(.L_x_39149) ;  /* 0x00000000009c7947 */ /* 0x000fea0003800000 */
.L_x_39161:
        /* <DEDUP_REMOVED lines=14> */
.L_x_39175:
[----:B------:R-:W-:Y:S05]  /*6670*/  BSYNC B0 ;  /* 0x0000000000007941 */ /* 0x000fea0003800000 */
.L_x_39174:
[----:B------:R-:W0:Y:S01]  /*6680*/  F2I.S64.TRUNC R16, R16 ;  /* 0x0000001000107311 */ /* 0x000e22000020d900 */
[----:B------:R-:W-:Y:S05]  /*6690*/  BRA `(.L_x_39149) ;  /* 0x0000000000587947 */ /* 0x000fea0003800000 */
.L_x_39148:
        /* <DEDUP_REMOVED lines=16> */
.L_x_39176:
[----:B------:R-:W-:Y:S01]  /*67a0*/  CS2R R16, SRZ ;  /* 0x0000000000107805 */ /* 0x000fe2000001ff00 */
[----:B------:R-:W-:Y:S06]  /*67b0*/  BRA `(.L_x_39149) ;  /* 0x0000000000107947 */ /* 0x000fec0003800000 */
.L_x_39173:
[----:B------:R0:W5:Y:S01]  /*67c0*/  LDG.E.64 R16, desc[UR36][R4.64] ;  /* 0x0000002404107981 */ /* 0x000162000c1e1b00 */
[----:B------:R-:W-:Y:S05]  /*67d0*/  BRA `(.L_x_39149) ;  /* 0x0000000000087947 */ /* 0x000fea0003800000 */
.L_x_39172:
[----:B------:R0:W5:Y:S01]  /*67e0*/  LDG.E R16, desc[UR36][R4.64] ;  /* 0x0000002404107981 */ /* 0x000162000c1e1900 */
[----:B------:R-:W-:-:S07]  /*67f0*/  IMAD.MOV.U32 R17, RZ, RZ, RZ ;  /* 0x000000ffff117224 */ /* 0x000fce00078e00ff */
.L_x_39149:
        /* <DEDUP_REMOVED lines=19> */
.L_x_39180:
[----:B------:R0:W5:Y:S01]  /*6930*/  LDG.E.U8 R24, desc[UR36][R4.64] ;  /* 0x0000002404187981 */ /* 0x000162000c1e1100 */
[----:B------:R-:W-:Y:S01]  /*6940*/  IMAD.MOV.U32 R25, RZ, RZ, RZ ;  /* 0x000000ffff197224 */ /* 0x000fe200078e00ff */
[----:B------:R-:W-:Y:S06]  /*6950*/  BRA `(.L_x_39143) ;  /* 0x0000000c00447947 */ /* 0x000fec0003800000 */
.L_x_39179:
        /* <DEDUP_REMOVED lines=8> */
.L_x_39183:
[----:B------:R-:W2:Y:S02]  /*69e0*/  LDG.E R24, desc[UR36][R4.64] ;  /* 0x0000002404187981 */ /* 0x000ea4000c1e1900 */
[----:B--2---:R-:W-:Y:S01]  /*69f0*/  SHF.R.S32.HI R25, RZ, 0x1f, R24 ;  /* 0x0000001fff197819 */ /* 0x004fe20000011418 */
[----:B------:R-:W-:Y:S06]  /*6a00*/  BRA `(.L_x_39143) ;  /* 0x0000000c00187947 */ /* 0x000fec0003800000 */
.L_x_39182:
[----:B------:R-:W2:Y:S02]  /*6a10*/  LDG.E.S16 R24, desc[UR36][R4.64] ;  /* 0x0000002404187981 */ /* 0x000ea4000c1e1700 */
[----:B--2---:R-:W-:Y:S01]  /*6a20*/  SHF.R.S32.HI R25, RZ, 0x1f, R24 ;  /* 0x0000001fff197819 */ /* 0x004fe20000011418 */
[----:B------:R-:W-:Y:S06]  /*6a30*/  BRA `(.L_x_39143) ;  /* 0x0000000c000c7947 */ /* 0x000fec0003800000 */
.L_x_39178:
        /* <DEDUP_REMOVED lines=9> */
.L_x_39185:
[----:B------:R-:W2:Y:S02]  /*6ad0*/  LDG.E.U16 R4, desc[UR36][R4.64] ;  /* 0x0000002404047981 */ /* 0x000ea4000c1e1500 */
[----:B--2---:R-:W-:-:S06]  /*6ae0*/  HADD2.F32 R24, -RZ, R4.H0_H0 ;  /* 0x20000004ff187230 */ /* 0x004fcc0000004100 */
[----:B------:R-:W0:Y:S01]  /*6af0*/  F2I.S64.TRUNC R24, R24 ;  /* 0x0000001800187311 */ /* 0x000e22000020d900 */
[----:B------:R-:W-:Y:S05]  /*6b00*/  BRA `(.L_x_39143) ;  /* 0x0000000800d87947 */ /* 0x000fea0003800000 */
.L_x_39184:
        /* <DEDUP_REMOVED lines=9> */
.L_x_39187:
[----:B------:R-:W2:Y:S02]  /*6ba0*/  LDG.E.U16 R4, desc[UR36][R4.64] ;  /* 0x0000002404047981 */ /* 0x000ea4000c1e1500 */
[----:B--2---:R-:W-:-:S06]  /*6bb0*/  HADD2.F32 R24, -RZ, R4.H0_H0 ;  /* 0x20000004ff187230 */ /* 0x004fcc0000004100 */
[----:B------:R-:W0:Y:S01]  /*6bc0*/  F2I.S64.TRUNC R24, R24 ;  /* 0x0000001800187311 */ /* 0x000e22000020d900 */
[----:B------:R-:W-:Y:S05]  /*6bd0*/  BRA `(.L_x_39143) ;  /* 0x0000000800a47947 */ /* 0x000fea0003800000 */
.L_x_39186:
[----:B------:R-:W2:Y:S02]  /*6be0*/  LDG.E.64 R4, desc[UR36][R4.64] ;  /* 0x0000002404047981 */ /* 0x000ea4000c1e1b00 */
[----:B--2---:R0:W1:Y:S01]  /*6bf0*/  F2I.S64.F64.TRUNC R24, R4 ;  /* 0x0000000400187311 */ /* 0x004062000030d900 */
[----:B------:R-:W-:Y:S05]  /*6c00*/  BRA `(.L_x_39143) ;  /* 0x0000000800987947 */ /* 0x000fea0003800000 */
.L_x_39177:
        /* <DEDUP_REMOVED lines=13> */
.L_x_39190:
[----:B------:R-:W2:Y:S02]  /*6ce0*/  LDG.E.64 R4, desc[UR36][R4.64] ;  /* 0x0000002404047981 */ /* 0x000ea4000c1e1b00 */
[----:B--2---:R0:W1:Y:S01]  /*6cf0*/  F2I.S64.F64.TRUNC R24, R4 ;  /* 0x0000000400187311 */ /* 0x004062000030d900 */
[----:B------:R-:W-:Y:S05]  /*6d00*/  BRA `(.L_x_39143) ;  /* 0x0000000800587947 */ /* 0x000fea0003800000 */
.L_x_39189:
        /* <DEDUP_REMOVED lines=27> */
.L_x_39192:
        /* <DEDUP_REMOVED lines=14> */
.L_x_39191:
[----:B------:R-:W2:Y:S02]  /*6fa0*/  LDG.E.U16 R24, desc[UR36][R4.64] ;  /* 0x0000002404187981 */ /* 0x000ea4000c1e1500 */
[----:B--2---:R-:W-:-:S06]  /*6fb0*/  IMAD.U32 R24, R24, 0x10000, RZ ;  /* 0x0001000018187824 */ /* 0x004fcc00078e00ff */
[----:B------:R-:W0:Y:S01]  /*6fc0*/  F2I.S64.TRUNC R24, R24 ;  /* 0x0000001800187311 */ /* 0x000e22000020d900 */
[----:B------:R-:W-:Y:S05]  /*6fd0*/  BRA `(.L_x_39143) ;  /* 0x0000000400a47947 */ /* 0x000fea0003800000 */
.L_x_39188:
        /* <DEDUP_REMOVED lines=11> */
.L_x_39195:
        /* <DEDUP_REMOVED lines=21> */
.L_x_39199:
[----:B------:R-:W-:Y:S05]  /*71e0*/  BSYNC B1 ;  /* 0x0000000000017941 */ /* 0x000fea0003800000 */
.L_x_39198:
[----:B------:R-:W-:Y:S01]  /*71f0*/  IMAD.SHL.U32 R3, R3, 0x100000, RZ ;  /* 0x0010000003037824 */ /* 0x000fe200078e00ff */
[----:B------:R-:W-:-:S04]  /*7200*/  LEA R5, R0, 0x3b800000, 0x17 ;  /* 0x3b80000000057811 */ /* 0x000fc800078eb8ff */
[----:B------:R-:W-:-:S07]  /*7210*/  LOP3.LUT R24, R5, R3, R24, 0xfe, !PT ;  /* 0x0000000305187212 */ /* 0x000fce00078efe18 */
.L_x_39197:
[----:B------:R-:W-:Y:S05]  /*7220*/  BSYNC B0 ;  /* 0x0000000000007941 */ /* 0x000fea0003800000 */
.L_x_39196:
[----:B------:R-:W0:Y:S01]  /*7230*/  F2I.S64.TRUNC R24, R24 ;  /* 0x0000001800187311 */ /* 0x000e22000020d900 */
[----:B------:R-:W-:Y:S05]  /*7240*/  BRA `(.L_x_39143) ;  /* 0x0000000400087947 */ /* 0x000fea0003800000 */
.L_x_39194:
        /* <DEDUP_REMOVED lines=21> */
.L_x_39203:
[----:B------:R-:W-:Y:S05]  /*73a0*/  BSYNC B1 ;  /* 0x0000000000017941 */ /* 0x000fea0003800000 */
.L_x_39202:
[----:B------:R-:W-:Y:S01]  /*73b0*/  IMAD.SHL.U32 R3, R3, 0x200000, RZ ;  /* 0x0020000003037824 */ /* 0x000fe200078e00ff */
[----:B------:R-:W-:-:S04]  /*73c0*/  LEA R5, R0, 0x37800000, 0x17 ;  /* 0x3780000000057811 */ /* 0x000fc800078eb8ff */
[----:B------:R-:W-:-:S07]  /*73d0*/  LOP3.LUT R24, R5, R3, R24, 0xfe, !PT ;  /* 0x0000000305187212 */ /* 0x000fce00078efe18 */
.L_x_39201:
[----:B------:R-:W-:Y:S05]  /*73e0*/  BSYNC B0 ;  /* 0x0000000000007941 */ /* 0x000fea0003800000 */
.L_x_39200:
[----:B------:R-:W0:Y:S01]  /*73f0*/  F2I.S64.TRUNC R24, R24 ;  /* 0x0000001800187311 */ /* 0x000e22000020d900 */
[----:B------:R-:W-:Y:S05]  /*7400*/  BRA `(.L_x_39143) ;  /* 0x0000000000987947 */ /* 0x000fea0003800000 */
.L_x_39193:
        /* <DEDUP_REMOVED lines=14> */
.L_x_39207:
[----:B------:R-:W-:Y:S05]  /*74f0*/  BSYNC B0 ;  /* 0x0000000000007941 */ /* 0x000fea0003800000 */
.L_x_39206:
[----:B------:R-:W0:Y:S01]  /*7500*/  F2I.S64.TRUNC R24, R24 ;  /* 0x0000001800187311 */ /* 0x000e22000020d900 */
[----:B------:R-:W-:Y:S05]  /*7510*/  BRA `(.L_x_39143) ;  /* 0x0000000000547947 */ /* 0x000fea0003800000 */
.L_x_39181:
        /* <DEDUP_REMOVED lines=16> */
.L_x_39208:
[----:B------:R-:W-:Y:S05]  /*7620*/  BRA `(.L_x_39143) ;  /* 0x0000000000107947 */ /* 0x000fea0003800000 */
.L_x_39205:
[----:B------:R0:W5:Y:S01]  /*7630*/  LDG.E.64 R24, desc[UR36][R4.64] ;  /* 0x0000002404187981 */ /* 0x000162000c1e1b00 */
[----:B------:R-:W-:Y:S05]  /*7640*/  BRA `(.L_x_39143) ;  /* 0x0000000000087947 */ /* 0x000fea0003800000 */
.L_x_39204:
[----:B------:R0:W5:Y:S01]  /*7650*/  LDG.E R24, desc[UR36][R4.64] ;  /* 0x0000002404187981 */ /* 0x000162000c1e1900 */
[----:B------:R-:W-:-:S07]  /*7660*/  IMAD.MOV.U32 R25, RZ, RZ, RZ ;  /* 0x000000ffff197224 */ /* 0x000fce00078e00ff */
.L_x_39143:
[----:B------:R-:W-:Y:S05]  /*7670*/  BSYNC B6 ;  /* 0x0000000000067941 */ /* 0x000fea0003800000 */
.L_x_39142:
[----:B------:R-:W3:Y:S01]  /*7680*/  S2R R33, SR_TID.X ;  /* 0x0000000000217919 */ /* 0x000ee20000002100 */
[----:B01---5:R-:W-:Y:S01]  /*7690*/  ISETP.NE.U32.AND P2, PT, R28, RZ, PT ;  /* 0x000000ff1c00720c */ /* 0x023fe20003f45070 */
[----:B------:R-:W-:Y:S01]  /*76a0*/  BSSY B6, `(.L_x_39209) ;  /* 0x0000103000067945 */ /* 0x000fe20003800000 */
[----:B----4-:R-:W-:Y:S02]  /*76b0*/  ISETP.NE.U32.AND P3, PT, R30, RZ, PT ;  /* 0x000000ff1e00720c */ /* 0x010fe40003f65070 */
[----:B------:R-:W-:Y:S02]  /*76c0*/  ISETP.NE.AND.EX P2, PT, R29, RZ, PT, P2 ;  /* 0x000000ff1d00720c */ /* 0x000fe40003f45320 */
[----:B------:R-:W-:Y:S02]  /*76d0*/  ISETP.NE.U32.AND P1, PT, R24, RZ, PT ;  /* 0x000000ff1800720c */ /* 0x000fe40003f25070 */
[----:B--2---:R-:W-:Y:S02]  /*76e0*/  ISETP.NE.U32.AND P0, PT, R18, RZ, PT ;  /* 0x000000ff1200720c */ /* 0x004fe40003f05070 */
[----:B------:R-:W-:Y:S01]  /*76f0*/  ISETP.NE.AND.EX P2, PT, R31, RZ, P2, P3 ;  /* 0x000000ff1f00720c */ /* 0x000fe20001745330 */
[----:B------:R-:W0:Y:S01]  /*7700*/  LDC.U8 R18, c[0x0][0x240] ;  /* 0x00009000ff127b82 */ /* 0x000e220000000000 */
[----:B------:R-:W-:-:S02]  /*7710*/  ISETP.NE.AND.EX P1, PT, R25, RZ, PT, P1 ;  /* 0x000000ff1900720c */ /* 0x000fc40003f25310 */
[----:B------:R-:W-:Y:S02]  /*7720*/  ISETP.NE.U32.AND P3, PT, R16, RZ, PT ;  /* 0x000000ff1000720c */ /* 0x000fe40003f65070 */
[----:B---3--:R-:W-:Y:S02]  /*7730*/  ISETP.NE.U32.AND P4, PT, R26, RZ, PT ;  /* 0x000000ff1a00720c */ /* 0x008fe40003f85070 */
[----:B------:R-:W-:Y:S02]  /*7740*/  ISETP.NE.AND.EX P1, PT, R17, RZ, P1, P3 ;  /* 0x000000ff1100720c */ /* 0x000fe40000f25330 */
[----:B------:R-:W-:Y:S02]  /*7750*/  ISETP.NE.AND.EX P4, PT, R27, RZ, PT, P4 ;  /* 0x000000ff1b00720c */ /* 0x000fe40003f85340 */
[----:B------:R-:W-:Y:S02]  /*7760*/  ISETP.NE.AND.EX P0, PT, R19, RZ, PT, P0 ;  /* 0x000000ff1300720c */ /* 0x000fe40003f05300 */
[----:B------:R-:W-:-:S02]  /*7770*/  ISETP.NE.U32.AND P6, PT, R36, RZ, PT ;  /* 0x000000ff2400720c */ /* 0x000fc40003fc5070 */
[----:B------:R-:W-:Y:S02]  /*7780*/  ISETP.NE.U32.AND P5, PT, R22, RZ, PT ;  /* 0x000000ff1600720c */ /* 0x000fe40003fa5070 */
[----:B------:R-:W-:Y:S02]  /*7790*/  ISETP.NE.AND.EX P4, PT, R37, RZ, P4, P6 ;  /* 0x000000ff2500720c */ /* 0x000fe40002785360 */
[----:B------:R-:W-:Y:S02]  /*77a0*/  ISETP.NE.AND.EX P0, PT, R23, RZ, P0, P5 ;  /* 0x000000ff1700720c */ /* 0x000fe40000705350 */
        /* <DEDUP_REMOVED lines=27> */
.L_x_39214:
[----:B------:R0:W-:Y:S01]  /*7960*/  STG.E.U8 desc[UR36][R8.64], R3 ;  /* 0x0000000308007986 */ /* 0x0001e2000c101124 */
[----:B------:R-:W-:Y:S05]  /*7970*/  BRA `(.L_x_39210) ;  /* 0x0000000c00547947 */ /* 0x000fea0003800000 */
.L_x_39213:
        /* <DEDUP_REMOVED lines=10> */
.L_x_39217:
[----:B------:R0:W-:Y:S01]  /*7a20*/  STG.E desc[UR36][R8.64], R3 ;  /* 0x0000000308007986 */ /* 0x0001e2000c101924 */
[----:B------:R-:W-:Y:S05]  /*7a30*/  BRA `(.L_x_39210) ;  /* 0x0000000c00247947 */ /* 0x000fea0003800000 */
.L_x_39216:
[----:B------:R0:W-:Y:S01]  /*7a40*/  STG.E.U16 desc[UR36][R8.64], R3 ;  /* 0x0000000308007986 */ /* 0x0001e2000c101524 */
[----:B------:R-:W-:Y:S05]  /*7a50*/  BRA `(.L_x_39210) ;  /* 0x0000000c001c7947 */ /* 0x000fea0003800000 */
.L_x_39212:
        /* <DEDUP_REMOVED lines=9> */
.L_x_39219:
[----:B------:R-:W0:Y:S02]  /*7af0*/  I2F.S16 R0, R3 ;  /* 0x0000000300007306 */ /* 0x000e240000101400 */
[----:B0-----:R-:W-:-:S05]  /*7b00*/  F2FP.F16.F32.PACK_AB R0, RZ, R0 ;  /* 0x00000000ff00723e */ /* 0x001fca00000000ff */
[----:B------:R1:W-:Y:S01]  /*7b10*/  STG.E.U16 desc[UR36][R8.64], R0 ;  /* 0x0000000008007986 */ /* 0x0003e2000c101524 */
[----:B------:R-:W-:Y:S05]  /*7b20*/  BRA `(.L_x_39210) ;  /* 0x0000000800e87947 */ /* 0x000fea0003800000 */
.L_x_39218:
        /* <DEDUP_REMOVED lines=10> */
.L_x_39221:
[----:B------:R-:W0:Y:S02]  /*7bd0*/  I2F.S16 R3, R3 ;  /* 0x0000000300037306 */ /* 0x000e240000101400 */
[----:B0-----:R-:W-:-:S04]  /*7be0*/  F2FP.F16.F32.PACK_AB R3, RZ, R3 ;  /* 0x00000003ff03723e */ /* 0x001fc800000000ff */
[----:B------:R-:W-:-:S05]  /*7bf0*/  PRMT R3, R3, 0x5410, RZ ;  /* 0x0000541003037816 */ /* 0x000fca00000000ff */
[----:B------:R4:W-:Y:S01]  /*7c00*/  STG.E desc[UR36][R8.64], R3 ;  /* 0x0000000308007986 */ /* 0x0009e2000c101924 */
[----:B------:R-:W-:Y:S05]  /*7c10*/  BRA `(.L_x_39210) ;  /* 0x0000000800ac7947 */ /* 0x000fea0003800000 */
.L_x_39220:
[----:B------:R-:W0:Y:S02]  /*7c20*/  I2F.F64.S16 R4, R3 ;  /* 0x0000000300047312 */ /* 0x000e240000101c00 */
[----:B0-----:R0:W-:Y:S01]  /*7c30*/  STG.E.64 desc[UR36][R8.64], R4 ;  /* 0x0000000408007986 */ /* 0x0011e2000c101b24 */
[----:B------:R-:W-:Y:S05]  /*7c40*/  BRA `(.L_x_39210) ;  /* 0x0000000800a07947 */ /* 0x000fea0003800000 */
.L_x_39211:
        /* <DEDUP_REMOVED lines=10> */
.L_x_39224:
[----:B------:R-:W0:Y:S01]  /*7cf0*/  I2F.F64.S16 R4, R3 ;  /* 0x0000000300047312 */ /* 0x000e220000101c00 */
[----:B------:R-:W-:-:S05]  /*7d00*/  CS2R R6, SRZ ;  /* 0x0000000000067805 */ /* 0x000fca000001ff00 */
[----:B0-----:R0:W-:Y:S01]  /*7d10*/  STG.E.128 desc[UR36][R8.64], R4 ;  /* 0x0000000408007986 */ /* 0x0011e2000c101d24 */
[----:B------:R-:W-:Y:S05]  /*7d20*/  BRA `(.L_x_39210) ;  /* 0x0000000800687947 */ /* 0x000fea0003800000 */
.L_x_39223:
        /* <DEDUP_REMOVED lines=21> */
.L_x_39228:
[----:B------:R-:W-:Y:S05]  /*7e80*/  BSYNC B0 ;  /* 0x0000000000007941 */ /* 0x000fea0003800000 */
.L_x_39227:
[----:B------:R-:W-:-:S05]  /*7e90*/  LOP3.LUT R5, R0, R5, RZ, 0xfc, !PT ;  /* 0x0000000500057212 */ /* 0x000fca00078efcff */
[----:B------:R0:W-:Y:S01]  /*7ea0*/  STG.E.U8 desc[UR36][R8.64], R5 ;  /* 0x0000000508007986 */ /* 0x0001e2000c101124 */
[----:B------:R-:W-:Y:S05]  /*7eb0*/  BRA `(.L_x_39210) ;  /* 0x0000000800047947 */ /* 0x000fea0003800000 */
.L_x_39226:
        /* <DEDUP_REMOVED lines=13> */
.L_x_39230:
[----:B------:R-:W-:Y:S01]  /*7f90*/  IMAD.MOV.U32 R0, RZ, RZ, 0x7f ;  /* 0x0000007fff007424 */ /* 0x000fe200078e00ff */
[----:B------:R-:W-:-:S04]  /*7fa0*/  ISETP.GT.U32.AND P0, PT, R4, 0x7f800000, PT ;  /* 0x7f8000000400780c */ /* 0x000fc80003f04070 */
[----:B------:R-:W-:-:S09]  /*7fb0*/  SEL R0, R0, 0x7c, P0 ;  /* 0x0000007c00007807 */ /* 0x000fd20000000000 */
.L_x_39231:
[----:B------:R-:W-:Y:S05]  /*7fc0*/  BSYNC B0 ;  /* 0x0000000000007941 */ /* 0x000fea0003800000 */
.L_x_39229:
[----:B------:R-:W-:-:S04]  /*7fd0*/  LOP3.LUT R3, R5, 0x80000000, RZ, 0xc0, !PT ;  /* 0x8000000005037812 */ /* 0x000fc800078ec0ff */
[----:B------:R-:W-:-:S04]  /*7fe0*/  SHF.R.U32.HI R3, RZ, 0x18, R3 ;  /* 0x00000018ff037819 */ /* 0x000fc80000011603 */
[----:B------:R-:W-:-:S05]  /*7ff0*/  LOP3.LUT R3, R0, R3, RZ, 0xfc, !PT ;  /* 0x0000000300037212 */ /* 0x000fca00078efcff */
[----:B------:R0:W-:Y:S01]  /*8000*/  STG.E.U8 desc[UR36][R8.64], R3 ;  /* 0x0000000308007986 */ /* 0x0001e2000c101124 */
[----:B------:R-:W-:Y:S05]  /*8010*/  BRA `(.L_x_39210) ;  /* 0x0000000400ac7947 */ /* 0x000fea0003800000 */
.L_x_39225:
[----:B------:R-:W0:Y:S02]  /*8020*/  I2F.S16 R0, R3 ;  /* 0x0000000300007306 */ /* 0x000e240000101400 */
[----:B0-----:R-:W-:-:S05]  /*8030*/  F2FP.BF16.F32.PACK_AB R0, RZ, R0 ;  /* 0x00000000ff00723e */ /* 0x001fca00000010ff */
[----:B------:R0:W-:Y:S01]  /*8040*/  STG.E.U16 desc[UR36][R8.64], R0 ;  /* 0x0000000008007986 */ /* 0x0001e2000c101524 */
[----:B------:R-:W-:Y:S05]  /*8050*/  BRA `(.L_x_39210) ;  /* 0x00000004009c7947 */ /* 0x000fea0003800000 */
.L_x_39222:
        /* <DEDUP_REMOVED lines=10> */
.L_x_39234:
        /* <DEDUP_REMOVED lines=17> */
.L_x_39237:
[----:B------:R-:W-:-:S04]  /*8210*/  LOP3.LUT R3, R3, 0x80000000, RZ, 0xc0, !PT ;  /* 0x8000000003037812 */ /* 0x000fc800078ec0ff */
[----:B------:R-:W-:-:S04]  /*8220*/  SHF.R.U32.HI R3, RZ, 0x18, R3 ;  /* 0x00000018ff037819 */ /* 0x000fc80000011603 */
[----:B------:R-:W-:-:S04]  /*8230*/  LOP3.LUT R0, R0, R3, RZ, 0xfc, !PT ;  /* 0x0000000300007212 */ /* 0x000fc800078efcff */
[----:B------:R-:W-:-:S07]  /*8240*/  PRMT R4, R0, 0x7610, R4 ;  /* 0x0000761000047816 */ /* 0x000fce0000000004 */
.L_x_39236:
[----:B------:R-:W-:Y:S05]  /*8250*/  BSYNC B0 ;  /* 0x0000000000007941 */ /* 0x000fea0003800000 */
.L_x_39235:
[----:B------:R0:W-:Y:S01]  /*8260*/  STG.E.U8 desc[UR36][R8.64], R4 ;  /* 0x0000000408007986 */ /* 0x0001e2000c101124 */
[----:B------:R-:W-:Y:S05]  /*8270*/  BRA `(.L_x_39210) ;  /* 0x0000000400147947 */ /* 0x000fea0003800000 */
.L_x_39233:
        /* <DEDUP_REMOVED lines=17> */
.L_x_39240:
[----:B------:R-:W-:-:S04]  /*8390*/  LOP3.LUT R3, R3, 0x80000000, RZ, 0xc0, !PT ;  /* 0x8000000003037812 */ /* 0x000fc800078ec0ff */
[----:B------:R-:W-:-:S04]  /*83a0*/  SHF.R.U32.HI R3, RZ, 0x18, R3 ;  /* 0x00000018ff037819 */ /* 0x000fc80000011603 */
[----:B------:R-:W-:-:S04]  /*83b0*/  LOP3.LUT R0, R0, R3, RZ, 0xfc, !PT ;  /* 0x0000000300007212 */ /* 0x000fc800078efcff */
[----:B------:R-:W-:-:S07]  /*83c0*/  PRMT R4, R0, 0x7610, R4 ;  /* 0x0000761000047816 */ /* 0x000fce0000000004 */
.L_x_39239:
[----:B------:R-:W-:Y:S05]  /*83d0*/  BSYNC B0 ;  /* 0x0000000000007941 */ /* 0x000fea0003800000 */
.L_x_39238:
[----:B------:R0:W-:Y:S01]  /*83e0*/  STG.E.U8 desc[UR36][R8.64], R4 ;  /* 0x0000000408007986 */ /* 0x0001e2000c101124 */
[----:B------:R-:W-:Y:S05]  /*83f0*/  BRA `(.L_x_39210) ;  /* 0x0000000000b47947 */ /* 0x000fea0003800000 */
.L_x_39232:
        /* <DEDUP_REMOVED lines=23> */
.L_x_39215:
        /* <DEDUP_REMOVED lines=16> */
.L_x_39243:
[----:B------:R-:W-:Y:S05]  /*8670*/  BRA `(.L_x_39210) ;  /* 0x0000000000147947 */ /* 0x000fea0003800000 */
.L_x_39242:
[----:B------:R-:W-:Y:S02]  /*8680*/  IMAD.MOV.U32 R4, RZ, RZ, R3 ;  /* 0x000000ffff047224 */ /* 0x000fe400078e0003 */
[----:B------:R-:W-:-:S05]  /*8690*/  IMAD.MOV.U32 R5, RZ, RZ, RZ ;  /* 0x000000ffff057224 */ /* 0x000fca00078e00ff */
[----:B------:R0:W-:Y:S01]  /*86a0*/  STG.E.64 desc[UR36][R8.64], R4 ;  /* 0x0000000408007986 */ /* 0x0001e2000c101b24 */
[----:B------:R-:W-:Y:S05]  /*86b0*/  BRA `(.L_x_39210) ;  /* 0x0000000000047947 */ /* 0x000fea0003800000 */
.L_x_39241:
[----:B------:R0:W-:Y:S02]  /*86c0*/  STG.E desc[UR36][R8.64], R3 ;  /* 0x0000000308007986 */ /* 0x0001e4000c101924 */
.L_x_39210:
[----:B------:R-:W-:Y:S05]  /*86d0*/  BSYNC B6 ;  /* 0x0000000000067941 */ /* 0x000fea0003800000 */
.L_x_39209:
        /* <DEDUP_REMOVED lines=23> */
.L_x_39249:
[----:B------:R0:W-:Y:S01]  /*8850*/  STG.E.U8 desc[UR36][R4.64], R24 ;  /* 0x0000001804007986 */ /* 0x0001e2000c101124 */
[----:B------:R-:W-:Y:S05]  /*8860*/  BRA `(.L_x_39251) ;  /* 0x0000000c00407947 */ /* 0x000fea0003800000 */
.L_x_39248:
        /* <DEDUP_REMOVED lines=9> */
.L_x_39253:
[----:B------:R0:W-:Y:S01]  /*8900*/  STG.E desc[UR36][R4.64], R24 ;  /* 0x0000001804007986 */ /* 0x0001e2000c101924 */
[----:B------:R-:W-:Y:S05]  /*8910*/  BRA `(.L_x_39251) ;  /* 0x0000000c00147947 */ /* 0x000fea0003800000 */
.L_x_39252:
[----:B------:R0:W-:Y:S01]  /*8920*/  STG.E.U16 desc[UR36][R4.64], R24 ;  /* 0x0000001804007986 */ /* 0x0001e2000c101524 */
[----:B------:R-:W-:Y:S05]  /*8930*/  BRA `(.L_x_39251) ;  /* 0x0000000c000c7947 */ /* 0x000fea0003800000 */
.L_x_39247:
        /* <DEDUP_REMOVED lines=9> */
.L_x_39255:
[----:B------:R-:W0:Y:S02]  /*89d0*/  I2F.S16 R0, R24 ;  /* 0x0000001800007306 */ /* 0x000e240000101400 */
[----:B0-----:R-:W-:-:S05]  /*89e0*/  F2FP.F16.F32.PACK_AB R0, RZ, R0 ;  /* 0x00000000ff00723e */ /* 0x001fca00000000ff */
[----:B------:R0:W-:Y:S01]  /*89f0*/  STG.E.U16 desc[UR36][R4.64], R0 ;  /* 0x0000000004007986 */ /* 0x0001e2000c101524 */
[----:B------:R-:W-:Y:S05]  /*8a00*/  BRA `(.L_x_39251) ;  /* 0x0000000800d87947 */ /* 0x000fea0003800000 */
.L_x_39254:
        /* <DEDUP_REMOVED lines=10> */
.L_x_39257:
[----:B------:R-:W0:Y:S02]  /*8ab0*/  I2F.S16 R24, R24 ;  /* 0x0000001800187306 */ /* 0x000e240000101400 */
[----:B0-----:R-:W-:-:S04]  /*8ac0*/  F2FP.F16.F32.PACK_AB R3, RZ, R24 ;  /* 0x00000018ff03723e */ /* 0x001fc800000000ff */
[----:B------:R-:W-:-:S05]  /*8ad0*/  PRMT R3, R3, 0x5410, RZ ;  /* 0x0000541003037816 */ /* 0x000fca00000000ff */
[----:B------:R3:W-:Y:S01]  /*8ae0*/  STG.E desc[UR36][R4.64], R3 ;  /* 0x0000000304007986 */ /* 0x0007e2000c101924 */
[----:B------:R-:W-:Y:S05]  /*8af0*/  BRA `(.L_x_39251) ;  /* 0x00000008009c7947 */ /* 0x000fea0003800000 */
.L_x_39256:
[----:B------:R-:W0:Y:S02]  /*8b00*/  I2F.F64.S16 R24, R24 ;  /* 0x0000001800187312 */ /* 0x000e240000101c00 */
[----:B0-----:R4:W-:Y:S01]  /*8b10*/  STG.E.64 desc[UR36][R4.64], R24 ;  /* 0x0000001804007986 */ /* 0x0019e2000c101b24 */
[----:B------:R-:W-:Y:S05]  /*8b20*/  BRA `(.L_x_39251) ;  /* 0x0000000800907947 */ /* 0x000fea0003800000 */
.L_x_39246:
        /* <DEDUP_REMOVED lines=10> */
.L_x_39260:
[----:B------:R-:W0:Y:S01]  /*8bd0*/  I2F.F64.S16 R24, R24 ;  /* 0x0000001800187312 */ /* 0x000e220000101c00 */
[----:B------:R-:W-:-:S05]  /*8be0*/  CS2R R26, SRZ ;  /* 0x00000000001a7805 */ /* 0x000fca000001ff00 */
[----:B0-----:R0:W-:Y:S01]  /*8bf0*/  STG.E.128 desc[UR36][R4.64], R24 ;  /* 0x0000001804007986 */ /* 0x0011e2000c101d24 */
[----:B------:R-:W-:Y:S05]  /*8c00*/  BRA `(.L_x_39251) ;  /* 0x0000000800587947 */ /* 0x000fea0003800000 */
.L_x_39259:
        /* <DEDUP_REMOVED lines=21> */
.L_x_39264:
[----:B------:R-:W-:Y:S05]  /*8d60*/  BSYNC B0 ;  /* 0x0000000000007941 */ /* 0x000fea0003800000 */
.L_x_39263:
[----:B------:R-:W-:-:S05]  /*8d70*/  LOP3.LUT R7, R0, R7, RZ, 0xfc, !PT ;  /* 0x0000000700077212 */ /* 0x000fca00078efcff */
[----:B------:R0:W-:Y:S01]  /*8d80*/  STG.E.U8 desc[UR36][R4.64], R7 ;  /* 0x0000000704007986 */ /* 0x0001e2000c101124 */
[----:B------:R-:W-:Y:S05]  /*8d90*/  BRA `(.L_x_39251) ;  /* 0x0000000400f47947 */ /* 0x000fea0003800000 */
.L_x_39262:
        /* <DEDUP_REMOVED lines=13> */
.L_x_39266:
[----:B------:R-:W-:Y:S01]  /*8e70*/  IMAD.MOV.U32 R0, RZ, RZ, 0x7f ;  /* 0x0000007fff007424 */ /* 0x000fe200078e00ff */
[----:B------:R-:W-:-:S04]  /*8e80*/  ISETP.GT.U32.AND P0, PT, R3, 0x7f800000, PT ;  /* 0x7f8000000300780c */ /* 0x000fc80003f04070 */
[----:B------:R-:W-:-:S09]  /*8e90*/  SEL R0, R0, 0x7c, P0 ;  /* 0x0000007c00007807 */ /* 0x000fd20000000000 */
.L_x_39267:
[----:B------:R-:W-:Y:S05]  /*8ea0*/  BSYNC B0 ;  /* 0x0000000000007941 */ /* 0x000fea0003800000 */
.L_x_39265:
[----:B------:R-:W-:-:S04]  /*8eb0*/  LOP3.LUT R3, R7, 0x80000000, RZ, 0xc0, !PT ;  /* 0x8000000007037812 */ /* 0x000fc800078ec0ff */
[----:B------:R-:W-:-:S04]  /*8ec0*/  SHF.R.U32.HI R3, RZ, 0x18, R3 ;  /* 0x00000018ff037819 */ /* 0x000fc80000011603 */
[----:B------:R-:W-:-:S05]  /*8ed0*/  LOP3.LUT R3, R0, R3, RZ, 0xfc, !PT ;  /* 0x0000000300037212 */ /* 0x000fca00078efcff */
[----:B------:R0:W-:Y:S01]  /*8ee0*/  STG.E.U8 desc[UR36][R4.64], R3 ;  /* 0x0000000304007986 */ /* 0x0001e2000c101124 */
[----:B------:R-:W-:Y:S05]  /*8ef0*/  BRA `(.L_x_39251) ;  /* 0x00000004009c7947 */ /* 0x000fea0003800000 */
.L_x_39261:
[----:B------:R-:W0:Y:S02]  /*8f00*/  I2F.S16 R0, R24 ;  /* 0x0000001800007306 */ /* 0x000e240000101400 */
[----:B0-----:R-:W-:-:S05]  /*8f10*/  F2FP.BF16.F32.PACK_AB R0, RZ, R0 ;  /* 0x00000000ff00723e */ /* 0x001fca00000010ff */
[----:B------:R0:W-:Y:S01]  /*8f20*/  STG.E.U16 desc[UR36][R4.64], R0 ;  /* 0x0000000004007986 */ /* 0x0001e2000c101524 */
[----:B------:R-:W-:Y:S05]  /*8f30*/  BRA `(.L_x_39251) ;  /* 0x00000004008c7947 */ /* 0x000fea0003800000 */
.L_x_39258:
        /* <DEDUP_REMOVED lines=10> */
.L_x_39270:
        /* <DEDUP_REMOVED lines=17> */
.L_x_39273:
[----:B------:R-:W-:-:S04]  /*90f0*/  LOP3.LUT R0, R7, 0x80000000, RZ, 0xc0, !PT ;  /* 0x8000000007007812 */ /* 0x000fc800078ec0ff */
[----:B------:R-:W-:-:S04]  /*9100*/  SHF.R.U32.HI R0, RZ, 0x18, R0 ;  /* 0x00000018ff007819 */ /* 0x000fc80000011600 */
[----:B------:R-:W-:-:S07]  /*9110*/  LOP3.LUT R0, R3, R0, RZ, 0xfc, !PT ;  /* 0x0000000003007212 */ /* 0x000fce00078efcff */
.L_x_39272:
[----:B------:R-:W-:Y:S05]  /*9120*/  BSYNC B0 ;  /* 0x0000000000007941 */ /* 0x000fea0003800000 */
.L_x_39271:
[----:B------:R0:W-:Y:S01]  /*9130*/  STG.E.U8 desc[UR36][R4.64], R0 ;  /* 0x0000000004007986 */ /* 0x0001e2000c101124 */
[----:B------:R-:W-:Y:S05]  /*9140*/  BRA `(.L_x_39251) ;  /* 0x0000000400087947 */ /* 0x000fea0003800000 */
.L_x_39269:
        /* <DEDUP_REMOVED lines=17> */
.L_x_39276:
[----:B------:R-:W-:-:S04]  /*9260*/  LOP3.LUT R0, R7, 0x80000000, RZ, 0xc0, !PT ;  /* 0x8000000007007812 */ /* 0x000fc800078ec0ff */
[----:B------:R-:W-:-:S04]  /*9270*/  SHF.R.U32.HI R0, RZ, 0x18, R0 ;  /* 0x00000018ff007819 */ /* 0x000fc80000011600 */
[----:B------:R-:W-:-:S07]  /*9280*/  LOP3.LUT R0, R3, R0, RZ, 0xfc, !PT ;  /* 0x0000000003007212 */ /* 0x000fce00078efcff */
.L_x_39275:
[----:B------:R-:W-:Y:S05]  /*9290*/  BSYNC B0 ;  /* 0x0000000000007941 */ /* 0x000fea0003800000 */
.L_x_39274:
[----:B------:R0:W-:Y:S01]  /*92a0*/  STG.E.U8 desc[UR36][R4.64], R0 ;  /* 0x0000000004007986 */ /* 0x0001e2000c101124 */
[----:B------:R-:W-:Y:S05]  /*92b0*/  BRA `(.L_x_39251) ;  /* 0x0000000000ac7947 */ /* 0x000fea0003800000 */
.L_x_39268:
        /* <DEDUP_REMOVED lines=22> */
.L_x_39250:
        /* <DEDUP_REMOVED lines=16> */
.L_x_39279:
[----:B------:R-:W-:Y:S05]  /*9520*/  BRA `(.L_x_39251) ;  /* 0x0000000000107947 */ /* 0x000fea0003800000 */
.L_x_39278:
[----:B------:R-:W-:-:S05]  /*9530*/  IMAD.MOV.U32 R25, RZ, RZ, RZ ;  /* 0x000000ffff197224 */ /* 0x000fca00078e00ff */
[----:B------:R0:W-:Y:S01]  /*9540*/  STG.E.64 desc[UR36][R4.64], R24 ;  /* 0x0000001804007986 */ /* 0x0001e2000c101b24 */
[----:B------:R-:W-:Y:S05]  /*9550*/  BRA `(.L_x_39251) ;  /* 0x0000000000047947 */ /* 0x000fea0003800000 */
.L_x_39277:
[----:B------:R0:W-:Y:S02]  /*9560*/  STG.E desc[UR36][R4.64], R24 ;  /* 0x0000001804007986 */ /* 0x0001e4000c101924 */
.L_x_39251:
        /* <DEDUP_REMOVED lines=23> */
.L_x_39283:
[----:B------:R0:W-:Y:S01]  /*96e0*/  STG.E.U8 desc[UR36][R4.64], R22 ;  /* 0x0000001604007986 */ /* 0x0001e2000c101124 */
[----:B------:R-:W-:Y:S05]  /*96f0*/  BRA `(.L_x_39285) ;  /* 0x0000000c00407947 */ /* 0x000fea0003800000 */
.L_x_39282:
        /* <DEDUP_REMOVED lines=9> */
.L_x_39287:
[----:B------:R0:W-:Y:S01]  /*9790*/  STG.E desc[UR36][R4.64], R22 ;  /* 0x0000001604007986 */ /* 0x0001e2000c101924 */
[----:B------:R-:W-:Y:S05]  /*97a0*/  BRA `(.L_x_39285) ;  /* 0x0000000c00147947 */ /* 0x000fea0003800000 */
.L_x_39286:
[----:B------:R0:W-:Y:S01]  /*97b0*/  STG.E.U16 desc[UR36][R4.64], R22 ;  /* 0x0000001604007986 */ /* 0x0001e2000c101524 */
[----:B------:R-:W-:Y:S05]  /*97c0*/  BRA `(.L_x_39285) ;  /* 0x0000000c000c7947 */ /* 0x000fea0003800000 */
.L_x_39281:
        /* <DEDUP_REMOVED lines=9> */
.L_x_39289:
[----:B------:R-:W0:Y:S02]  /*9860*/  I2F.S16 R0, R22 ;  /* 0x0000001600007306 */ /* 0x000e240000101400 */
[----:B0-----:R-:W-:-:S05]  /*9870*/  F2FP.F16.F32.PACK_AB R0, RZ, R0 ;  /* 0x00000000ff00723e */ /* 0x001fca00000000ff */
[----:B------:R4:W-:Y:S01]  /*9880*/  STG.E.U16 desc[UR36][R4.64], R0 ;  /* 0x0000000004007986 */ /* 0x0009e2000c101524 */
[----:B------:R-:W-:Y:S05]  /*9890*/  BRA `(.L_x_39285) ;  /* 0x0000000800d87947 */ /* 0x000fea0003800000 */
.L_x_39288:
        /* <DEDUP_REMOVED lines=10> */
.L_x_39291:
[----:B------:R-:W0:Y:S02]  /*9940*/  I2F.S16 R22, R22 ;  /* 0x0000001600167306 */ /* 0x000e240000101400 */
[----:B0-----:R-:W-:-:S04]  /*9950*/  F2FP.F16.F32.PACK_AB R3, RZ, R22 ;  /* 0x00000016ff03723e */ /* 0x001fc800000000ff */
[----:B------:R-:W-:-:S05]  /*9960*/  PRMT R3, R3, 0x5410, RZ ;  /* 0x0000541003037816 */ /* 0x000fca00000000ff */
[----:B------:R2:W-:Y:S01]  /*9970*/  STG.E desc[UR36][R4.64], R3 ;  /* 0x0000000304007986 */ /* 0x0005e2000c101924 */
[----:B------:R-:W-:Y:S05]  /*9980*/  BRA `(.L_x_39285) ;  /* 0x00000008009c7947 */ /* 0x000fea0003800000 */
.L_x_39290:
[----:B------:R-:W0:Y:S02]  /*9990*/  I2F.F64.S16 R22, R22 ;  /* 0x0000001600167312 */ /* 0x000e240000101c00 */
[----:B0-----:R0:W-:Y:S01]  /*99a0*/  STG.E.64 desc[UR36][R4.64], R22 ;  /* 0x0000001604007986 */ /* 0x0011e2000c101b24 */
[----:B------:R-:W-:Y:S05]  /*99b0*/  BRA `(.L_x_39285) ;  /* 0x0000000800907947 */ /* 0x000fea0003800000 */
.L_x_39280:
        /* <DEDUP_REMOVED lines=10> */
.L_x_39294:
[----:B------:R-:W0:Y:S01]  /*9a60*/  I2F.F64.S16 R8, R22 ;  /* 0x0000001600087312 */ /* 0x000e220000101c00 */
[----:B------:R-:W-:-:S05]  /*9a70*/  CS2R R10, SRZ ;  /* 0x00000000000a7805 */ /* 0x000fca000001ff00 */
[----:B0-----:R0:W-:Y:S01]  /*9a80*/  STG.E.128 desc[UR36][R4.64], R8 ;  /* 0x0000000804007986 */ /* 0x0011e2000c101d24 */
[----:B------:R-:W-:Y:S05]  /*9a90*/  BRA `(.L_x_39285) ;  /* 0x0000000800587947 */ /* 0x000fea0003800000 */
.L_x_39293:
        /* <DEDUP_REMOVED lines=21> */
.L_x_39298:
[----:B------:R-:W-:Y:S05]  /*9bf0*/  BSYNC B0 ;  /* 0x0000000000007941 */ /* 0x000fea0003800000 */
.L_x_39297:
[----:B------:R-:W-:-:S05]  /*9c00*/  LOP3.LUT R7, R0, R7, RZ, 0xfc, !PT ;  /* 0x0000000700077212 */ /* 0x000fca00078efcff */
[----:B------:R0:W-:Y:S01]  /*9c10*/  STG.E.U8 desc[UR36][R4.64], R7 ;  /* 0x0000000704007986 */ /* 0x0001e2000c101124 */
[----:B------:R-:W-:Y:S05]  /*9c20*/  BRA `(.L_x_39285) ;  /* 0x0000000400f47947 */ /* 0x000fea0003800000 */
.L_x_39296:
        /* <DEDUP_REMOVED lines=13> */
.L_x_39300:
[----:B------:R-:W-:Y:S01]  /*9d00*/  IMAD.MOV.U32 R0, RZ, RZ, 0x7f ;  /* 0x0000007fff007424 */ /* 0x000fe200078e00ff */
[----:B------:R-:W-:-:S04]  /*9d10*/  ISETP.GT.U32.AND P0, PT, R3, 0x7f800000, PT ;  /* 0x7f8000000300780c */ /* 0x000fc80003f04070 */
[----:B------:R-:W-:-:S09]  /*9d20*/  SEL R0, R0, 0x7c, P0 ;  /* 0x0000007c00007807 */ /* 0x000fd20000000000 */
.L_x_39301:
[----:B------:R-:W-:Y:S05]  /*9d30*/  BSYNC B0 ;  /* 0x0000000000007941 */ /* 0x000fea0003800000 */
.L_x_39299:
[----:B------:R-:W-:-:S04]  /*9d40*/  LOP3.LUT R3, R7, 0x80000000, RZ, 0xc0, !PT ;  /* 0x8000000007037812 */ /* 0x000fc800078ec0ff */
[----:B------:R-:W-:-:S04]  /*9d50*/  SHF.R.U32.HI R3, RZ, 0x18, R3 ;  /* 0x00000018ff037819 */ /* 0x000fc80000011603 */
[----:B------:R-:W-:-:S05]  /*9d60*/  LOP3.LUT R3, R0, R3, RZ, 0xfc, !PT ;  /* 0x0000000300037212 */ /* 0x000fca00078efcff */
[----:B------:R0:W-:Y:S01]  /*9d70*/  STG.E.U8 desc[UR36][R4.64], R3 ;  /* 0x0000000304007986 */ /* 0x0001e2000c101124 */
[----:B------:R-:W-:Y:S05]  /*9d80*/  BRA `(.L_x_39285) ;  /* 0x00000004009c7947 */ /* 0x000fea0003800000 */
.L_x_39295:
[----:B------:R-:W0:Y:S02]  /*9d90*/  I2F.S16 R0, R22 ;  /* 0x0000001600007306 */ /* 0x000e240000101400 */
[----:B0-----:R-:W-:-:S05]  /*9da0*/  F2FP.BF16.F32.PACK_AB R0, RZ, R0 ;  /* 0x00000000ff00723e */ /* 0x001fca00000010ff */
[----:B------:R0:W-:Y:S01]  /*9db0*/  STG.E.U16 desc[UR36][R4.64], R0 ;  /* 0x0000000004007986 */ /* 0x0001e2000c101524 */
[----:B------:R-:W-:Y:S05]  /*9dc0*/  BRA `(.L_x_39285) ;  /* 0x00000004008c7947 */ /* 0x000fea0003800000 */
.L_x_39292:
        /* <DEDUP_REMOVED lines=10> */
.L_x_39304:
        /* <DEDUP_REMOVED lines=17> */
.L_x_39307:
[----:B------:R-:W-:-:S04]  /*9f80*/  LOP3.LUT R0, R7, 0x80000000, RZ, 0xc0, !PT ;  /* 0x8000000007007812 */ /* 0x000fc800078ec0ff */
[----:B------:R-:W-:-:S04]  /*9f90*/  SHF.R.U32.HI R0, RZ, 0x18, R0 ;  /* 0x00000018ff007819 */ /* 0x000fc80000011600 */
[----:B------:R-:W-:-:S07]  /*9fa0*/  LOP3.LUT R0, R3, R0, RZ, 0xfc, !PT ;  /* 0x0000000003007212 */ /* 0x000fce00078efcff */
.L_x_39306:
[----:B------:R-:W-:Y:S05]  /*9fb0*/  BSYNC B0 ;  /* 0x0000000000007941 */ /* 0x000fea0003800000 */
.L_x_39305:
[----:B------:R0:W-:Y:S01]  /*9fc0*/  STG.E.U8 desc[UR36][R4.64], R0 ;  /* 0x0000000004007986 */ /* 0x0001e2000c101124 */
[----:B------:R-:W-:Y:S05]  /*9fd0*/  BRA `(.L_x_39285) ;  /* 0x0000000400087947 */ /* 0x000fea0003800000 */
.L_x_39303:
        /* <DEDUP_REMOVED lines=17> */
.L_x_39310:
[----:B------:R-:W-:-:S04]  /*a0f0*/  LOP3.LUT R0, R7, 0x80000000, RZ, 0xc0, !PT ;  /* 0x8000000007007812 */ /* 0x000fc800078ec0ff */
[----:B------:R-:W-:-:S04]  /*a100*/  SHF.R.U32.HI R0, RZ, 0x18, R0 ;  /* 0x00000018ff007819 */ /* 0x000fc80000011600 */
[----:B------:R-:W-:-:S07]  /*a110*/  LOP3.LUT R0, R3, R0, RZ, 0xfc, !PT ;  /* 0x0000000003007212 */ /* 0x000fce00078efcff */
.L_x_39309:
[----:B------:R-:W-:Y:S05]  /*a120*/  BSYNC B0 ;  /* 0x0000000000007941 */ /* 0x000fea0003800000 */
.L_x_39308:
[----:B------:R0:W-:Y:S01]  /*a130*/  STG.E.U8 desc[UR36][R4.64], R0 ;  /* 0x0000000004007986 */ /* 0x0001e2000c101124 */
[----:B------:R-:W-:Y:S05]  /*a140*/  BRA `(.L_x_39285) ;  /* 0x0000000000ac7947 */ /* 0x000fea0003800000 */
.L_x_39302:
        /* <DEDUP_REMOVED lines=22> */
.L_x_39284:
        /* <DEDUP_REMOVED lines=16> */
.L_x_39313:
[----:B------:R-:W-:Y:S05]  /*a3b0*/  BRA `(.L_x_39285) ;  /* 0x0000000000107947 */ /* 0x000fea0003800000 */
.L_x_39312:
[----:B------:R-:W-:-:S05]  /*a3c0*/  IMAD.MOV.U32 R23, RZ, RZ, RZ ;  /* 0x000000ffff177224 */ /* 0x000fca00078e00ff */
[----:B------:R0:W-:Y:S01]  /*a3d0*/  STG.E.64 desc[UR36][R4.64], R22 ;  /* 0x0000001604007986 */ /* 0x0001e2000c101b24 */
[----:B------:R-:W-:Y:S05]  /*a3e0*/  BRA `(.L_x_39285) ;  /* 0x0000000000047947 */ /* 0x000fea0003800000 */
.L_x_39311:
[----:B------:R0:W-:Y:S02]  /*a3f0*/  STG.E desc[UR36][R4.64], R22 ;  /* 0x0000001604007986 */ /* 0x0001e4000c101924 */
.L_x_39285:
[----:B------:R-:W-:-:S07]  /*a400*/  VIADD R33, R33, 0x80 ;  /* 0x0000008021217836 */ /* 0x000fce0000000000 */
.L_x_39245:
[----:B------:R-:W-:Y:S05]  /*a410*/  BSYNC B6 ;  /* 0x0000000000067941 */ /* 0x000fea0003800000 */
.L_x_39244:
        /* <DEDUP_REMOVED lines=21> */
.L_x_39317:
[----:B------:R-:W-:Y:S01]  /*a570*/  STG.E.U8 desc[UR36][R2.64], R16 ;  /* 0x0000001002007986 */ /* 0x000fe2000c101124 */
[----:B------:R-:W-:Y:S05]  /*a580*/  EXIT ;  /* 0x000000000000794d */ /* 0x000fea0003800000 */
.L_x_39316:
        /* <DEDUP_REMOVED lines=9> */
.L_x_39320:
[----:B------:R-:W-:Y:S01]  /*a620*/  STG.E desc[UR36][R2.64], R16 ;  /* 0x0000001002007986 */ /* 0x000fe2000c101924 */
[----:B------:R-:W-:Y:S05]  /*a630*/  EXIT ;  /* 0x000000000000794d */ /* 0x000fea0003800000 */
.L_x_39319:
[----:B------:R-:W-:Y:S01]  /*a640*/  STG.E.U16 desc[UR36][R2.64], R16 ;  /* 0x0000001002007986 */ /* 0x000fe2000c101524 */
[----:B------:R-:W-:Y:S05]  /*a650*/  EXIT ;  /* 0x000000000000794d */ /* 0x000fea0003800000 */
.L_x_39315:
        /* <DEDUP_REMOVED lines=9> */
.L_x_39322:
[----:B------:R-:W0:Y:S02]  /*a6f0*/  I2F.S16 R0, R16 ;  /* 0x0000001000007306 */ /* 0x000e240000101400 */
[----:B0-----:R-:W-:-:S05]  /*a700*/  F2FP.F16.F32.PACK_AB R0, RZ, R0 ;  /* 0x00000000ff00723e */ /* 0x001fca00000000ff */
[----:B------:R-:W-:Y:S01]  /*a710*/  STG.E.U16 desc[UR36][R2.64], R0 ;  /* 0x0000000002007986 */ /* 0x000fe2000c101524 */
[----:B------:R-:W-:Y:S05]  /*a720*/  EXIT ;  /* 0x000000000000794d */ /* 0x000fea0003800000 */
.L_x_39321:
        /* <DEDUP_REMOVED lines=10> */
.L_x_39324:
[----:B------:R-:W0:Y:S02]  /*a7d0*/  I2F.S16 R16, R16 ;  /* 0x0000001000107306 */ /* 0x000e240000101400 */
[----:B0-----:R-:W-:-:S04]  /*a7e0*/  F2FP.F16.F32.PACK_AB R5, RZ, R16 ;  /* 0x00000010ff05723e */ /* 0x001fc800000000ff */
[----:B------:R-:W-:-:S05]  /*a7f0*/  PRMT R5, R5, 0x5410, RZ ;  /* 0x0000541005057816 */ /* 0x000fca00000000ff */
[----:B------:R-:W-:Y:S01]  /*a800*/  STG.E desc[UR36][R2.64], R5 ;  /* 0x0000000502007986 */ /* 0x000fe2000c101924 */
[----:B------:R-:W-:Y:S05]  /*a810*/  EXIT ;  /* 0x000000000000794d */ /* 0x000fea0003800000 */
.L_x_39323:
[----:B------:R-:W0:Y:S02]  /*a820*/  I2F.F64.S16 R16, R16 ;  /* 0x0000001000107312 */ /* 0x000e240000101c00 */
[----:B0-----:R-:W-:Y:S01]  /*a830*/  STG.E.64 desc[UR36][R2.64], R16 ;  /* 0x0000001002007986 */ /* 0x001fe2000c101b24 */
[----:B------:R-:W-:Y:S05]  /*a840*/  EXIT ;  /* 0x000000000000794d */ /* 0x000fea0003800000 */
.L_x_39314:
        /* <DEDUP_REMOVED lines=10> */
.L_x_39327:
[----:B------:R-:W0:Y:S01]  /*a8f0*/  I2F.F64.S16 R16, R16 ;  /* 0x0000001000107312 */ /* 0x000e220000101c00 */
[----:B------:R-:W-:-:S05]  /*a900*/  CS2R R18, SRZ ;  /* 0x0000000000127805 */ /* 0x000fca000001ff00 */
[----:B0-----:R-:W-:Y:S01]  /*a910*/  STG.E.128 desc[UR36][R2.64], R16 ;  /* 0x0000001002007986 */ /* 0x001fe2000c101d24 */
[----:B------:R-:W-:Y:S05]  /*a920*/  EXIT ;  /* 0x000000000000794d */ /* 0x000fea0003800000 */
.L_x_39326:
        /* <DEDUP_REMOVED lines=21> */
.L_x_39331:
[----:B------:R-:W-:Y:S05]  /*aa80*/  BSYNC B0 ;  /* 0x0000000000007941 */ /* 0x000fea0003800000 */
.L_x_39330:
[----:B------:R-:W-:-:S05]  /*aa90*/  LOP3.LUT R5, R0, R5, RZ, 0xfc, !PT ;  /* 0x0000000500057212 */ /* 0x000fca00078efcff */
[----:B------:R-:W-:Y:S01]  /*aaa0*/  STG.E.U8 desc[UR36][R2.64], R5 ;  /* 0x0000000502007986 */ /* 0x000fe2000c101124 */
[----:B------:R-:W-:Y:S05]  /*aab0*/  EXIT ;  /* 0x000000000000794d */ /* 0x000fea0003800000 */
.L_x_39329:
        /* <DEDUP_REMOVED lines=13> */
.L_x_39333:
[----:B------:R-:W-:Y:S01]  /*ab90*/  IMAD.MOV.U32 R0, RZ, RZ, 0x7f ;  /* 0x0000007fff007424 */ /* 0x000fe200078e00ff */
[----:B------:R-:W-:-:S04]  /*aba0*/  ISETP.GT.U32.AND P0, PT, R4, 0x7f800000, PT ;  /* 0x7f8000000400780c */ /* 0x000fc80003f04070 */
[----:B------:R-:W-:-:S09]  /*abb0*/  SEL R0, R0, 0x7c, P0 ;  /* 0x0000007c00007807 */ /* 0x000fd20000000000 */
.L_x_39334:
[----:B------:R-:W-:Y:S05]  /*abc0*/  BSYNC B0 ;  /* 0x0000000000007941 */ /* 0x000fea0003800000 */
.L_x_39332:
[----:B------:R-:W-:-:S04]  /*abd0*/  LOP3.LUT R4, R5, 0x80000000, RZ, 0xc0, !PT ;  /* 0x8000000005047812 */ /* 0x000fc800078ec0ff */
[----:B------:R-:W-:-:S04]  /*abe0*/  SHF.R.U32.HI R5, RZ, 0x18, R4 ;  /* 0x00000018ff057819 */ /* 0x000fc80000011604 */
[----:B------:R-:W-:-:S05]  /*abf0*/  LOP3.LUT R5, R0, R5, RZ, 0xfc, !PT ;  /* 0x0000000500057212 */ /* 0x000fca00078efcff */
[----:B------:R-:W-:Y:S01]  /*ac00*/  STG.E.U8 desc[UR36][R2.64], R5 ;  /* 0x0000000502007986 */ /* 0x000fe2000c101124 */
[----:B------:R-:W-:Y:S05]  /*ac10*/  EXIT ;  /* 0x000000000000794d */ /* 0x000fea0003800000 */
.L_x_39328:
[----:B------:R-:W0:Y:S02]  /*ac20*/  I2F.S16 R0, R16 ;  /* 0x0000001000007306 */ /* 0x000e240000101400 */
[----:B0-----:R-:W-:-:S05]  /*ac30*/  F2FP.BF16.F32.PACK_AB R0, RZ, R0 ;  /* 0x00000000ff00723e */ /* 0x001fca00000010ff */
[----:B------:R-:W-:Y:S01]  /*ac40*/  STG.E.U16 desc[UR36][R2.64], R0 ;  /* 0x0000000002007986 */ /* 0x000fe2000c101524 */
[----:B------:R-:W-:Y:S05]  /*ac50*/  EXIT ;  /* 0x000000000000794d */ /* 0x000fea0003800000 */
.L_x_39325:
        /* <DEDUP_REMOVED lines=10> */
.L_x_39337:
        /* <DEDUP_REMOVED lines=17> */
.L_x_39340:
[----:B------:R-:W-:-:S04]  /*ae10*/  LOP3.LUT R0, R7, 0x80000000, RZ, 0xc0, !PT ;  /* 0x8000000007007812 */ /* 0x000fc800078ec0ff */
[----:B------:R-:W-:-:S04]  /*ae20*/  SHF.R.U32.HI R5, RZ, 0x18, R0 ;  /* 0x00000018ff057819 */ /* 0x000fc80000011600 */
[----:B------:R-:W-:-:S04]  /*ae30*/  LOP3.LUT R4, R4, R5, RZ, 0xfc, !PT ;  /* 0x0000000504047212 */ /* 0x000fc800078efcff */
[----:B------:R-:W-:-:S07]  /*ae40*/  PRMT R0, R4, 0x7610, R0 ;  /* 0x0000761004007816 */ /* 0x000fce0000000000 */
.L_x_39339:
[----:B------:R-:W-:Y:S05]  /*ae50*/  BSYNC B0 ;  /* 0x0000000000007941 */ /* 0x000fea0003800000 */
.L_x_39338:
[----:B------:R-:W-:Y:S01]  /*ae60*/  STG.E.U8 desc[UR36][R2.64], R0 ;  /* 0x0000000002007986 */ /* 0x000fe2000c101124 */
[----:B------:R-:W-:Y:S05]  /*ae70*/  EXIT ;  /* 0x000000000000794d */ /* 0x000fea0003800000 */
.L_x_39336:
        /* <DEDUP_REMOVED lines=17> */
.L_x_39343:
[----:B------:R-:W-:-:S04]  /*af90*/  LOP3.LUT R0, R7, 0x80000000, RZ, 0xc0, !PT ;  /* 0x8000000007007812 */ /* 0x000fc800078ec0ff */
[----:B------:R-:W-:-:S04]  /*afa0*/  SHF.R.U32.HI R5, RZ, 0x18, R0 ;  /* 0x00000018ff057819 */ /* 0x000fc80000011600 */
[----:B------:R-:W-:-:S04]  /*afb0*/  LOP3.LUT R4, R4, R5, RZ, 0xfc, !PT ;  /* 0x0000000504047212 */ /* 0x000fc800078efcff */
[----:B------:R-:W-:-:S07]  /*afc0*/  PRMT R0, R4, 0x7610, R0 ;  /* 0x0000761004007816 */ /* 0x000fce0000000000 */
.L_x_39342:
[----:B------:R-:W-:Y:S05]  /*afd0*/  BSYNC B0 ;  /* 0x0000000000007941 */ /* 0x000fea0003800000 */
.L_x_39341:
[----:B------:R-:W-:Y:S01]  /*afe0*/  STG.E.U8 desc[UR36][R2.64], R0 ;  /* 0x0000000002007986 */ /* 0x000fe2000c101124 */
[----:B------:R-:W-:Y:S05]  /*aff0*/  EXIT ;  /* 0x000000000000794d */ /* 0x000fea0003800000 */
.L_x_39335:
        /* <DEDUP_REMOVED lines=22> */
.L_x_39318:
        /* <DEDUP_REMOVED lines=16> */
.L_x_39346:
[----:B------:R-:W-:Y:S05]  /*b260*/  EXIT ;  /* 0x000000000000794d */ /* 0x000fea0003800000 */
.L_x_39345:
[----:B------:R-:W-:-:S05]  /*b270*/  IMAD.MOV.U32 R17, RZ, RZ, RZ ;  /* 0x000000ffff117224 */ /* 0x000fca00078e00ff */
[----:B------:R-:W-:Y:S01]  /*b280*/  STG.E.64 desc[UR36][R2.64], R16 ;  /* 0x0000001002007986 */ /* 0x000fe2000c101b24 */
[----:B------:R-:W-:Y:S05]  /*b290*/  EXIT ;  /* 0x000000000000794d */ /* 0x000fea0003800000 */
.L_x_39344:
[----:B------:R-:W-:Y:S01]  /*b2a0*/  STG.E desc[UR36][R2.64], R16 ;  /* 0x0000001002007986 */ /* 0x000fe2000c101924 */
[----:B------:R-:W-:Y:S05]  /*b2b0*/  EXIT ;  /* 0x000000000000794d */ /* 0x000fea0003800000 */
.L_x_39347:
        /* <DEDUP_REMOVED lines=12> */
.L_x_44121:


//--------------------- .text._ZN2at6native18elementwise_kernelILi128ELi4EZNS0_22gpu_kernel_impl_nocastINS0_13BinaryFunctorIllbZZZNS0_23logical_and_kernel_cudaERNS_14TensorIteratorEENKUlvE0_clEvENKUlvE2_clEvEUlllE_EEEEvRNS_18TensorIteratorBaseERKT_EUliE_EEviT1_ --------------------------
	.section	.text._ZN2at6native18elementwise_kernelILi128ELi4EZNS0_22gpu_kernel_impl_nocastINS0_13BinaryFunctorIllbZZZNS0_23logical_and_kernel_cudaERNS_14TensorIteratorEENKUlvE0_clEvENKUlvE2_clEvEUlllE_EEEEvRNS_18TensorIteratorBaseERKT_EUliE_EEviT1_,"ax",@progbits
	.align	128
        .global         _ZN2at6native18elementwise_kernelILi128ELi4EZNS0_22gpu_kernel_impl_nocastINS0_13BinaryFunctorIllbZZZNS0_23logical_and_kernel_cudaERNS_14TensorIteratorEENKUlvE0_clEvENKUlvE2_clEvEUlllE_EEEEvRNS_18TensorIteratorBaseERKT_EUliE_EEviT1_
        .type           _ZN2at6native18elementwise_kernelILi128ELi4EZNS0_22gpu_kernel_impl_nocastINS0_13BinaryFunctorIllbZZZNS0_23logical_and_kernel_cudaERNS_14TensorIteratorEENKUlvE0_clEvENKUlvE2_clEvEUlllE_EEEEvRNS_18TensorIteratorBaseERKT_EUliE_EEviT1_,@function
        .size           _ZN2at6native18elementwise_kernelILi128ELi4EZNS0_22gpu_kernel_impl_nocastINS0_13BinaryFunctorIllbZZZNS0_23logical_and_kernel_cudaERNS_14TensorIteratorEENKUlvE0_clEvENKUlvE2_clEvEUlllE_EEEEvRNS_18TensorIteratorBaseERKT_EUliE_EEviT1_,(.L_x_44122 - _ZN2at6native18elementwise_kernelILi128ELi4EZNS0_22gpu_kernel_impl_nocastINS0_13BinaryFunctorIllbZZZNS0_23logical_and_kernel_cudaERNS_14TensorIteratorEENKUlvE0_clEvENKUlvE2_clEvEUlllE_EEEEvRNS_18TensorIteratorBaseERKT_EUliE_EEviT1_)
        .other          _ZN2at6native18elementwise_kernelILi128ELi4EZNS0_22gpu_kernel_impl_nocastINS0_13BinaryFunctorIllbZZZNS0_23logical_and_kernel_cudaERNS_14TensorIteratorEENKUlvE0_clEvENKUlvE2_clEvEUlllE_EEEEvRNS_18TensorIteratorBaseERKT_EUliE_EEviT1_,@"STO_CUDA_ENTRY STV_DEFAULT"
_ZN2at6native18elementwise_kernelILi128ELi4EZNS0_22gpu_kernel_impl_nocastINS0_13BinaryFunctorIllbZZZNS0_23logical_and_kernel_cudaERNS_14TensorIteratorEENKUlvE0_clEvENKUlvE2_clEvEUlllE_EEEEvRNS_18TensorIteratorBaseERKT_EUliE_EEviT1_:
.text._ZN2at6native18elementwise_kernelILi128ELi4EZNS0_22gpu_kernel_impl_nocastINS0_13BinaryFunctorIllbZZZNS0_23logical_and_kernel_cudaERNS_14TensorIteratorEENKUlvE0_clEvENKUlvE2_clEvEUlllE_EEEEvRNS_18TensorIteratorBaseERKT_EUliE_EEviT1_:
        /* <DEDUP_REMOVED lines=363> */
.L_x_39350:
        /* <DEDUP_REMOVED lines=15> */
[----:B------:R-:W-:-:S04]  /*17a0*/  ISETP.NE.AND.EX P0, PT, R7, RZ, P1, P0 ;  /* 0x000000ff0700720c */ /* 0x000fc80000f05300 */
[----:B------:R-:W-:-:S05]  /*17b0*/  SEL R11, RZ, 0x1, !P0 ;  /* 0x00000001ff0b7807 */ /* 0x000fca0004000000 */
[----:B------:R0:W-:Y:S04]  /*17c0*/  STG.E.U8 desc[UR4][R4.64], R11 ;  /* 0x0000000b04007986 */ /* 0x0001e8000c101104 */
.L_x_39349:
[----:B------:R-:W-:Y:S05]  /*17d0*/  BSYNC B0 ;  /* 0x0000000000007941 */ /* 0x000fea0003800000 */
.L_x_39348:
        /* <DEDUP_REMOVED lines=356> */
.L_x_39353:
        /* <DEDUP_REMOVED lines=373> */
.L_x_39354:
        /* <DEDUP_REMOVED lines=18> */
.L_x_39352:
[----:B------:R-:W-:Y:S05]  /*4690*/  BSYNC B0 ;  /* 0x0000000000007941 */ /* 0x000fea0003800000 */
.L_x_39351:
        /* <DEDUP_REMOVED lines=355> */
.L_x_39355:
        /* <DEDUP_REMOVED lines=14> */
[----:B------:R-:W-:-:S04]  /*5db0*/  ISETP.NE.AND.EX P0, PT, R3, RZ, P1, P0 ;  /* 0x000000ff0300720c */ /* 0x000fc80000f05300 */
[----:B------:R-:W-:-:S05]  /*5dc0*/  SEL R9, RZ, 0x1, !P0 ;  /* 0x00000001ff097807 */ /* 0x000fca0004000000 */
[----:B------:R-:W-:Y:S01]  /*5dd0*/  STG.E.U8 desc[UR4][R4.64], R9 ;  /* 0x0000000904007986 */ /* 0x000fe2000c101104 */
[----:B------:R-:W-:Y:S05]  /*5de0*/  EXIT ;  /* 0x000000000000794d */ /* 0x000fea0003800000 */
.L_x_39356:
        /* <DEDUP_REMOVED lines=9> */
.L_x_44122:


//--------------------- .text._ZN2at6native27unrolled_elementwise_kernelINS0_13BinaryFunctorIllbZZZNS0_23logical_and_kernel_cudaERNS_14TensorIteratorEENKUlvE0_clEvENKUlvE2_clEvEUlllE_EESt5arrayIPcLm3EELi4E23TrivialOffsetCalculatorILi2EjESC_ILi1EjENS0_6memory15LoadWithoutCastENSF_16StoreWithoutCastEEEviT_T0_T2_T3_T4_T5_ --------------------------
	.section	.text._ZN2at6native27unrolled_elementwise_kernelINS0_13BinaryFunctorIllbZZZNS0_23logical_and_kernel_cudaERNS_14TensorIteratorEENKUlvE0_clEvENKUlvE2_clEvEUlllE_EESt5arrayIPcLm3EELi4E23TrivialOffsetCalculatorILi2EjESC_ILi1EjENS0_6memory15LoadWithoutCastENSF_16StoreWithoutCastEEEviT_T0_T2_T3_T4_T5_,"ax",@progbits
	.align	128
        .global         _ZN2at6native27unrolled_elementwise_kernelINS0_13BinaryFunctorIllbZZZNS0_23logical_and_kernel_cudaERNS_14TensorIteratorEENKUlvE0_clEvENKUlvE2_clEvEUlllE_EESt5arrayIPcLm3EELi4E23TrivialOffsetCalculatorILi2EjESC_ILi1EjENS0_6memory15LoadWithoutCastENSF_16StoreWithoutCastEEEviT_T0_T2_T3_T4_T5_
        .type           _ZN2at6native27unrolled_elementwise_kernelINS0_13BinaryFunctorIllbZZZNS0_23logical_and_kernel_cudaERNS_14TensorIteratorEENKUlvE0_clEvENKUlvE2_clEvEUlllE_EESt5arrayIPcLm3EELi4E23TrivialOffsetCalculatorILi2EjESC_ILi1EjENS0_6memory15LoadWithoutCastENSF_16StoreWithoutCastEEEviT_T0_T2_T3_T4_T5_,@function
        .size           _ZN2at6native27unrolled_elementwise_kernelINS0_13BinaryFunctorIllbZZZNS0_23logical_and_kernel_cudaERNS_14TensorIteratorEENKUlvE0_clEvENKUlvE2_clEvEUlllE_EESt5arrayIPcLm3EELi4E23TrivialOffsetCalculatorILi2EjESC_ILi1EjENS0_6memory15LoadWithoutCastENSF_16StoreWithoutCastEEEviT_T0_T2_T3_T4_T5_,(.L_x_44123 - _ZN2at6native27unrolled_elementwise_kernelINS0_13BinaryFunctorIllbZZZNS0_23logical_and_kernel_cudaERNS_14TensorIteratorEENKUlvE0_clEvENKUlvE2_clEvEUlllE_EESt5arrayIPcLm3EELi4E23TrivialOffsetCalculatorILi2EjESC_ILi1EjENS0_6memory15LoadWithoutCastENSF_16StoreWithoutCastEEEviT_T0_T2_T3_T4_T5_)
        .other          _ZN2at6native27unrolled_elementwise_kernelINS0_13BinaryFunctorIllbZZZNS0_23logical_and_kernel_cudaERNS_14TensorIteratorEENKUlvE0_clEvENKUlvE2_clEvEUlllE_EESt5arrayIPcLm3EELi4E23TrivialOffsetCalculatorILi2EjESC_ILi1EjENS0_6memory15LoadWithoutCastENSF_16StoreWithoutCastEEEviT_T0_T2_T3_T4_T5_,@"STO_CUDA_ENTRY STV_DEFAULT"
_ZN2at6native27unrolled_elementwise_kernelINS0_13BinaryFunctorIllbZZZNS0_23logical_and_kernel_cudaERNS_14TensorIteratorEENKUlvE0_clEvENKUlvE2_clEvEUlllE_EESt5arrayIPcLm3EELi4E23TrivialOffsetCalculatorILi2EjESC_ILi1EjENS0_6memory15LoadWithoutCastENSF_16StoreWithoutCastEEEviT_T0_T2_T3_T4_T5_:
.text._ZN2at6native27unrolled_elementwise_kernelINS0_13BinaryFunctorIllbZZZNS0_23logical_and_kernel_cudaERNS_14TensorIteratorEENKUlvE0_clEvENKUlvE2_clEvEUlllE_EESt5arrayIPcLm3EELi4E23TrivialOffsetCalculatorILi2EjESC_ILi1EjENS0_6memory15LoadWithoutCastENSF_16StoreWithoutCastEEEviT_T0_T2_T3_T4_T5_:
        /* <DEDUP_REMOVED lines=92> */
.L_x_39358:
[----:B------:R-:W-:Y:S05]  /*05c0*/  BSYNC B0 ;  /* 0x0000000000007941 */ /* 0x000fea0003800000 */
.L_x_39357:
        /* <DEDUP_REMOVED lines=16> */
.L_x_39359:
        /* <DEDUP_REMOVED lines=11> */
.L_x_44123:


//--------------------- .text._ZN2at6native29vectorized_elementwise_kernelILi2ENS0_13BinaryFunctorIllbZZZNS0_23logical_and_kernel_cudaERNS_14TensorIteratorEENKUlvE0_clEvENKUlvE2_clEvEUlllE_EESt5arrayIPcLm3EEEEviT0_T1_ --------------------------
	.section	.text._ZN2at6native29vectorized_elementwise_kernelILi2ENS0_13BinaryFunctorIllbZZZNS0_23logical_and_kernel_cudaERNS_14TensorIteratorEENKUlvE0_clEvENKUlvE2_clEvEUlllE_EESt5arrayIPcLm3EEEEviT0_T1_,"ax",@progbits
	.align	128
        .global         _ZN2at6native29vectorized_elementwise_kernelILi2ENS0_13BinaryFunctorIllbZZZNS0_23logical_and_kernel_cudaERNS_14TensorIteratorEENKUlvE0_clEvENKUlvE2_clEvEUlllE_EESt5arrayIPcLm3EEEEviT0_T1_
        .type           _ZN2at6native29vectorized_elementwise_kernelILi2ENS0_13BinaryFunctorIllbZZZNS0_23logical_and_kernel_cudaERNS_14TensorIteratorEENKUlvE0_clEvENKUlvE2_clEvEUlllE_EESt5arrayIPcLm3EEEEviT0_T1_,@function
        .size           _ZN2at6native29vectorized_elementwise_kernelILi2ENS0_13BinaryFunctorIllbZZZNS0_23logical_and_kernel_cudaERNS_14TensorIteratorEENKUlvE0_clEvENKUlvE2_clEvEUlllE_EESt5arrayIPcLm3EEEEviT0_T1_,(.L_x_44124 - _ZN2at6native29vectorized_elementwise_kernelILi2ENS0_13BinaryFunctorIllbZZZNS0_23logical_and_kernel_cudaERNS_14TensorIteratorEENKUlvE0_clEvENKUlvE2_clEvEUlllE_EESt5arrayIPcLm3EEEEviT0_T1_)
        .other          _ZN2at6native29vectorized_elementwise_kernelILi2ENS0_13BinaryFunctorIllbZZZNS0_23logical_and_kernel_cudaERNS_14TensorIteratorEENKUlvE0_clEvENKUlvE2_clEvEUlllE_EESt5arrayIPcLm3EEEEviT0_T1_,@"STO_CUDA_ENTRY STV_DEFAULT"
_ZN2at6native29vectorized_elementwise_kernelILi2ENS0_13BinaryFunctorIllbZZZNS0_23logical_and_kernel_cudaERNS_14TensorIteratorEENKUlvE0_clEvENKUlvE2_clEvEUlllE_EESt5arrayIPcLm3EEEEviT0_T1_:
.text._ZN2at6native29vectorized_elementwise_kernelILi2ENS0_13BinaryFunctorIllbZZZNS0_23logical_and_kernel_cudaERNS_14TensorIteratorEENKUlvE0_clEvENKUlvE2_clEvEUlllE_EESt5arrayIPcLm3EEEEviT0_T1_:
        /* <DEDUP_REMOVED lines=28> */
[----:B------:R-:W-:Y:S02]  /*01c0*/  ISETP.NE.AND.EX P1, PT, R27, RZ, P1, P2 ;  /* 0x000000ff1b00720c */ /* 0x000fe40000f25320 */
[----:B------:R-:W-:-:S04]  /*01d0*/  ISETP.NE.U32.AND P2, PT, R24, RZ, PT ;  /* 0x000000ff1800720c */ /* 0x000fc80003f45070 */
[----:B------:R-:W-:Y:S02]  /*01e0*/  ISETP.NE.AND.EX P0, PT, R25, RZ, P0, P2 ;  /* 0x000000ff1900720c */ /* 0x000fe40000705320 */
        /* <DEDUP_REMOVED lines=8> */
[----:B------:R-:W-:Y:S02]  /*0270*/  ISETP.NE.AND.EX P2, PT, R17, RZ, P2, P6 ;  /* 0x000000ff1100720c */ /* 0x000fe40001745360 */
[----:B------:R-:W-:Y:S01]  /*0280*/  ISETP.NE.AND.EX P3, PT, R19, RZ, P3, P5 ;  /* 0x000000ff1300720c */ /* 0x000fe20001f65350 */
[----:B------:R-:W1:Y:S01]  /*0290*/  S2R R17, SR_TID.X ;  /* 0x0000000000117919 */ /* 0x000e620000002100 */
[----:B------:R-:W-:Y:S02]  /*02a0*/  ISETP.NE.AND.EX P4, PT, R13, RZ, PT, P4 ;  /* 0x000000ff0d00720c */ /* 0x000fe40003f85340 */
[----:B------:R-:W-:-:S02]  /*02b0*/  ISETP.NE.U32.AND P6, PT, R8, RZ, PT ;  /* 0x000000ff0800720c */ /* 0x000fc40003fc5070 */
[----:B------:R-:W-:Y:S02]  /*02c0*/  ISETP.NE.U32.AND P5, PT, R14, RZ, PT ;  /* 0x000000ff0e00720c */ /* 0x000fe40003fa5070 */
[----:B------:R-:W-:Y:S02]  /*02d0*/  ISETP.NE.AND.EX P4, PT, R9, RZ, P4, P6 ;  /* 0x000000ff0900720c */ /* 0x000fe40002785360 */
[----:B------:R-:W-:Y:S02]  /*02e0*/  ISETP.NE.AND.EX P5, PT, R15, RZ, PT, P5 ;  /* 0x000000ff0f00720c */ /* 0x000fe40003fa5350 */
[----:B------:R-:W-:Y:S02]  /*02f0*/  ISETP.NE.U32.AND P6, PT, R10, RZ, PT ;  /* 0x000000ff0a00720c */ /* 0x000fe40003fc5070 */
[----:B------:R-:W-:Y:S02]  /*0300*/  SEL R9, RZ, 0x1, !P1 ;  /* 0x00000001ff097807 */ /* 0x000fe40004800000 */
[----:B------:R-:W-:-:S02]  /*0310*/  ISETP.NE.AND.EX P5, PT, R11, RZ, P5, P6 ;  /* 0x000000ff0b00720c */ /* 0x000fc40002fa5360 */
        /* <DEDUP_REMOVED lines=11> */
[----:B------:R-:W-:Y:S02]  /*03d0*/  ISETP.NE.AND.EX P1, PT, R25, RZ, P1, P6 ;  /* 0x000000ff1900720c */ /* 0x000fe40000f25360 */
[----:B------:R-:W-:-:S04]  /*03e0*/  ISETP.NE.U32.AND P6, PT, R26, RZ, PT ;  /* 0x000000ff1a00720c */ /* 0x000fc80003fc5070 */
        /* <DEDUP_REMOVED lines=14> */
.L_x_39360:
        /* <DEDUP_REMOVED lines=125> */
[----:B------:R-:W-:Y:S02]  /*0ca0*/  ISETP.NE.AND.EX P6, PT, R19, RZ, P2, P3 ;  /* 0x000000ff1300720c */ /* 0x000fe400017c5330 */
[----:B------:R-:W-:Y:S02]  /*0cb0*/  ISETP.NE.U32.AND P3, PT, R8, RZ, PT ;  /* 0x000000ff0800720c */ /* 0x000fe40003f65070 */
[----:B------:R-:W-:Y:S02]  /*0cc0*/  ISETP.NE.U32.AND P2, PT, R6, RZ, PT ;  /* 0x000000ff0600720c */ /* 0x000fe40003f45070 */
[----:B------:R-:W-:Y:S02]  /*0cd0*/  ISETP.NE.AND.EX P3, PT, R9, RZ, PT, P3 ;  /* 0x000000ff0900720c */ /* 0x000fe40003f65330 */
[----:B------:R-:W0:Y:S02]  /*0ce0*/  @!P0 LDC.64 R8, c[0x0][0x218] ;  /* 0x00008600ff088b82 */ /* 0x000e240000000a00 */
[----:B------:R-:W-:-:S02]  /*0cf0*/  ISETP.NE.AND.EX P3, PT, R7, RZ, P3, P2 ;  /* 0x000000ff0700720c */ /* 0x000fc40001f65320 */
[----:B------:R-:W-:-:S04]  /*0d00*/  ISETP.NE.U32.AND P2, PT, R12, RZ, PT ;  /* 0x000000ff0c00720c */ /* 0x000fc80003f45070 */
[----:B------:R-:W-:-:S04]  /*0d10*/  ISETP.NE.AND.EX P2, PT, R13, RZ, PT, P2 ;  /* 0x000000ff0d00720c */ /* 0x000fc80003f45320 */
[----:B------:R-:W-:Y:S02]  /*0d20*/  ISETP.NE.AND.EX P2, PT, R11, RZ, P2, P4 ;  /* 0x000000ff0b00720c */ /* 0x000fe40001745340 */
[----:B------:R-:W-:Y:S01]  /*0d30*/  ISETP.NE.U32.AND P4, PT, R16, RZ, PT ;  /* 0x000000ff1000720c */ /* 0x000fe20003f85070 */
[----:B------:R-:W-:-:S03]  /*0d40*/  @!P0 IMAD.IADD R7, R0, 0x1, R5 ;  /* 0x0000000100078824 */ /* 0x000fc600078e0205 */
[----:B------:R-:W-:Y:S02]  /*0d50*/  ISETP.NE.AND.EX P4, PT, R17, RZ, PT, P4 ;  /* 0x000000ff1100720c */ /* 0x000fe40003f85340 */
[----:B------:R-:W-:Y:S02]  /*0d60*/  SEL R11, RZ, 0x1, !P3 ;  /* 0x00000001ff0b7807 */ /* 0x000fe40005800000 */
[----:B------:R-:W-:Y:S02]  /*0d70*/  ISETP.NE.AND.EX P4, PT, R15, RZ, P4, P5 ;  /* 0x000000ff0f00720c */ /* 0x000fe40002785350 */
        /* <DEDUP_REMOVED lines=38> */
.L_x_39363:
        /* <DEDUP_REMOVED lines=8> */
.L_x_39364:
        /* <DEDUP_REMOVED lines=8> */
.L_x_39365:
        /* <DEDUP_REMOVED lines=9> */
.L_x_39366:
[----:B------:R-:W-:Y:S05]  /*1170*/  BSYNC B1 ;  /* 0x0000000000017941 */ /* 0x000fea0003800000 */
.L_x_39362:
[----:B------:R-:W-:-:S13]  /*1180*/  ISETP.GE.AND P0, PT, R5, R2, PT ;  /* 0x000000020500720c */ /* 0x000fda0003f06270 */
[----:B------:R-:W3:Y:S01]  /*1190*/  @!P0 LDC.64 R8, c[0x0][0x218] ;  /* 0x00008600ff088b82 */ /* 0x000ee20000000a00 */
[----:B012---:R-:W-:Y:S02]  /*11a0*/  @!P0 IMAD.IADD R7, R0, 0x1, R5 ;  /* 0x0000000100078824 */ /* 0x007fe400078e0205 */
[----:B------:R-:W-:-:S03]  /*11b0*/  @!P0 VIADD R5, R5, 0x80 ;  /* 0x0000008005058836 */ /* 0x000fc60000000000 */
[----:B---3--:R-:W-:-:S05]  /*11c0*/  @!P0 IADD3 R6, P2, R7, R8, RZ ;  /* 0x0000000807068210 */ /* 0x008fca0007f5e0ff */
[----:B------:R-:W-:-:S05]  /*11d0*/  @!P0 IMAD.X R7, RZ, RZ, R9, P2 ;  /* 0x000000ffff078224 */ /* 0x000fca00010e0609 */
[----:B------:R2:W-:Y:S03]  /*11e0*/  @!P0 STG.E.U8 desc[UR4][R6.64], R19 ;  /* 0x0000001306008986 */ /* 0x0005e6000c101104 */
.L_x_39367:
[----:B------:R-:W-:Y:S05]  /*11f0*/  BSYNC B0 ;  /* 0x0000000000007941 */ /* 0x000fea0003800000 */
.L_x_39361:
        /* <DEDUP_REMOVED lines=10> */
.L_x_39368:
        /* <DEDUP_REMOVED lines=14> */
.L_x_44124:


//--------------------- .text._ZN2at6native29vectorized_elementwise_kernelILi4ENS0_13BinaryFunctorIllbZZZNS0_23logical_and_kernel_cudaERNS_14TensorIteratorEENKUlvE0_clEvENKUlvE2_clEvEUlllE_EESt5arrayIPcLm3EEEEviT0_T1_ --------------------------
	.section	.text._ZN2at6native29vectorized_elementwise_kernelILi4ENS0_13BinaryFunctorIllbZZZNS0_23logical_and_kernel_cudaERNS_14TensorIteratorEENKUlvE0_clEvENKUlvE2_clEvEUlllE_EESt5arrayIPcLm3EEEEviT0_T1_,"ax",@progbits
	.align	128
        .global         _ZN2at6native29vectorized_elementwise_kernelILi4ENS0_13BinaryFunctorIllbZZZNS0_23logical_and_kernel_cudaERNS_14TensorIteratorEENKUlvE0_clEvENKUlvE2_clEvEUlllE_EESt5arrayIPcLm3EEEEviT0_T1_
        .type           _ZN2at6native29vectorized_elementwise_kernelILi4ENS0_13BinaryFunctorIllbZZZNS0_23logical_and_kernel_cudaERNS_14TensorIteratorEENKUlvE0_clEvENKUlvE2_clEvEUlllE_EESt5arrayIPcLm3EEEEviT0_T1_,@function
        .size           _ZN2at6native29vectorized_elementwise_kernelILi4ENS0_13BinaryFunctorIllbZZZNS0_23logical_and_kernel_cudaERNS_14TensorIteratorEENKUlvE0_clEvENKUlvE2_clEvEUlllE_EESt5arrayIPcLm3EEEEviT0_T1_,(.L_x_44125 - _ZN2at6native29vectorized_elementwise_kernelILi4ENS0_13BinaryFunctorIllbZZZNS0_23logical_and_kernel_cudaERNS_14TensorIteratorEENKUlvE0_clEvENKUlvE2_clEvEUlllE_EESt5arrayIPcLm3EEEEviT0_T1_)
        .other          _ZN2at6native29vectorized_elementwise_kernelILi4ENS0_13BinaryFunctorIllbZZZNS0_23logical_and_kernel_cudaERNS_14TensorIteratorEENKUlvE0_clEvENKUlvE2_clEvEUlllE_EESt5arrayIPcLm3EEEEviT0_T1_,@"STO_CUDA_ENTRY STV_DEFAULT"
_ZN2at6native29vectorized_elementwise_kernelILi4ENS0_13BinaryFunctorIllbZZZNS0_23logical_and_kernel_cudaERNS_14TensorIteratorEENKUlvE0_clEvENKUlvE2_clEvEUlllE_EESt5arrayIPcLm3EEEEviT0_T1_:
.text._ZN2at6native29vectorized_elementwise_kernelILi4ENS0_13BinaryFunctorIllbZZZNS0_23logical_and_kernel_cudaERNS_14TensorIteratorEENKUlvE0_clEvENKUlvE2_clEvEUlllE_EESt5arrayIPcLm3EEEEviT0_T1_:
        /* <DEDUP_REMOVED lines=40> */
[----:B------:R-:W-:Y:S02]  /*0280*/  ISETP.NE.AND.EX P0, PT, R9, RZ, P2, P0 ;  /* 0x000000ff0900720c */ /* 0x000fe40001705300 */
[----:B------:R-:W-:Y:S02]  /*0290*/  ISETP.NE.AND.EX P2, PT, R7, RZ, PT, P1 ;  /* 0x000000ff0700720c */ /* 0x000fe40003f45310 */
[----:B------:R-:W-:Y:S02]  /*02a0*/  ISETP.NE.U32.AND P3, PT, R18, RZ, PT ;  /* 0x000000ff1200720c */ /* 0x000fe40003f65070 */
[----:B------:R-:W-:-:S02]  /*02b0*/  ISETP.NE.AND.EX P5, PT, R5, RZ, PT, P5 ;  /* 0x000000ff0500720c */ /* 0x000fc40003fa5350 */
[----:B------:R-:W-:Y:S02]  /*02c0*/  ISETP.NE.U32.AND P6, PT, R16, RZ, PT ;  /* 0x000000ff1000720c */ /* 0x000fe40003fc5070 */
[----:B------:R-:W-:Y:S02]  /*02d0*/  ISETP.NE.AND.EX P3, PT, R19, RZ, P2, P3 ;  /* 0x000000ff1300720c */ /* 0x000fe40001765330 */
[----:B------:R-:W-:Y:S02]  /*02e0*/  ISETP.NE.U32.AND P1, PT, R22, RZ, PT ;  /* 0x000000ff1600720c */ /* 0x000fe40003f25070 */
[----:B------:R-:W-:Y:S02]  /*02f0*/  ISETP.NE.AND.EX P5, PT, R17, RZ, P5, P6 ;  /* 0x000000ff1100720c */ /* 0x000fe40002fa5360 */
[----:B0-----:R-:W-:Y:S02]  /*0300*/  SEL R3, RZ, 0x1, !P3 ;  /* 0x00000001ff037807 */ /* 0x001fe40005800000 */
[----:B------:R-:W-:-:S02]  /*0310*/  ISETP.NE.AND.EX P1, PT, R23, RZ, PT, P1 ;  /* 0x000000ff1700720c */ /* 0x000fc40003f25310 */
[----:B------:R-:W-:Y:S02]  /*0320*/  ISETP.NE.U32.AND P2, PT, R10, RZ, PT ;  /* 0x000000ff0a00720c */ /* 0x000fe40003f45070 */
[----:B------:R-:W-:Y:S02]  /*0330*/  SEL R2, RZ, 0x1, !P5 ;  /* 0x00000001ff027807 */ /* 0x000fe40006800000 */
[----:B------:R-:W-:Y:S02]  /*0340*/  ISETP.NE.AND.EX P1, PT, R11, RZ, P1, P2 ;  /* 0x000000ff0b00720c */ /* 0x000fe40000f25320 */
        /* <DEDUP_REMOVED lines=10> */
[----:B------:R-:W-:Y:S02]  /*03f0*/  ISETP.NE.AND.EX P3, PT, R25, RZ, P4, P3 ;  /* 0x000000ff1900720c */ /* 0x000fe40002765330 */
[----:B------:R-:W-:Y:S02]  /*0400*/  ISETP.NE.U32.AND P4, PT, R26, RZ, PT ;  /* 0x000000ff1a00720c */ /* 0x000fe40003f85070 */
[----:B------:R-:W-:Y:S02]  /*0410*/  SEL R0, RZ, 0x1, !P3 ;  /* 0x00000001ff007807 */ /* 0x000fe40005800000 */
[----:B------:R-:W-:Y:S01]  /*0420*/  ISETP.NE.AND.EX P2, PT, R27, RZ, P2, P4 ;  /* 0x000000ff1b00720c */ /* 0x000fe20001745340 */
        /* <DEDUP_REMOVED lines=10> */
.L_x_39369:
        /* <DEDUP_REMOVED lines=177> */
.L_x_39372:
        /* <DEDUP_REMOVED lines=8> */
.L_x_39373:
        /* <DEDUP_REMOVED lines=8> */
.L_x_39374:
        /* <DEDUP_REMOVED lines=9> */
.L_x_39375:
[----:B------:R-:W-:Y:S05]  /*1170*/  BSYNC B1 ;  /* 0x0000000000017941 */ /* 0x000fea0003800000 */
.L_x_39371:
[----:B------:R-:W-:-:S13]  /*1180*/  ISETP.GE.AND P0, PT, R5, R2, PT ;  /* 0x000000020500720c */ /* 0x000fda0003f06270 */
[----:B------:R-:W3:Y:S01]  /*1190*/  @!P0 LDC.64 R8, c[0x0][0x218] ;  /* 0x00008600ff088b82 */ /* 0x000ee20000000a00 */
[----:B012---:R-:W-:Y:S02]  /*11a0*/  @!P0 IMAD.IADD R7, R0, 0x1, R5 ;  /* 0x0000000100078824 */ /* 0x007fe400078e0205 */
[----:B------:R-:W-:-:S03]  /*11b0*/  @!P0 VIADD R5, R5, 0x80 ;  /* 0x0000008005058836 */ /* 0x000fc60000000000 */
[----:B---3--:R-:W-:-:S05]  /*11c0*/  @!P0 IADD3 R6, P2, R7, R8, RZ ;  /* 0x0000000807068210 */ /* 0x008fca0007f5e0ff */
[----:B------:R-:W-:-:S05]  /*11d0*/  @!P0 IMAD.X R7, RZ, RZ, R9, P2 ;  /* 0x000000ffff078224 */ /* 0x000fca00010e0609 */
[----:B------:R2:W-:Y:S03]  /*11e0*/  @!P0 STG.E.U8 desc[UR4][R6.64], R19 ;  /* 0x0000001306008986 */ /* 0x0005e6000c101104 */
.L_x_39376:
[----:B------:R-:W-:Y:S05]  /*11f0*/  BSYNC B0 ;  /* 0x0000000000007941 */ /* 0x000fea0003800000 */
.L_x_39370:
        /* <DEDUP_REMOVED lines=10> */
.L_x_39377:
        /* <DEDUP_REMOVED lines=14> */
.L_x_44125:


//--------------------- .text._ZN2at6native29vectorized_elementwise_kernelILi8ENS0_13BinaryFunctorIllbZZZNS0_23logical_and_kernel_cudaERNS_14TensorIteratorEENKUlvE0_clEvENKUlvE2_clEvEUlllE_EESt5arrayIPcLm3EEEEviT0_T1_ --------------------------
	.section	.text._ZN2at6native29vectorized_elementwise_kernelILi8ENS0_13BinaryFunctorIllbZZZNS0_23logical_and_kernel_cudaERNS_14TensorIteratorEENKUlvE0_clEvENKUlvE2_clEvEUlllE_EESt5arrayIPcLm3EEEEviT0_T1_,"ax",@progbits
	.align	128
        .global         _ZN2at6native29vectorized_elementwise_kernelILi8ENS0_13BinaryFunctorIllbZZZNS0_23logical_and_kernel_cudaERNS_14TensorIteratorEENKUlvE0_clEvENKUlvE2_clEvEUlllE_EESt5arrayIPcLm3EEEEviT0_T1_
        .type           _ZN2at6native29vectorized_elementwise_kernelILi8ENS0_13BinaryFunctorIllbZZZNS0_23logical_and_kernel_cudaERNS_14TensorIteratorEENKUlvE0_clEvENKUlvE2_clEvEUlllE_EESt5arrayIPcLm3EEEEviT0_T1_,@function
        .size           _ZN2at6native29vectorized_elementwise_kernelILi8ENS0_13BinaryFunctorIllbZZZNS0_23logical_and_kernel_cudaERNS_14TensorIteratorEENKUlvE0_clEvENKUlvE2_clEvEUlllE_EESt5arrayIPcLm3EEEEviT0_T1_,(.L_x_44126 - _ZN2at6native29vectorized_elementwise_kernelILi8ENS0_13BinaryFunctorIllbZZZNS0_23logical_and_kernel_cudaERNS_14TensorIteratorEENKUlvE0_clEvENKUlvE2_clEvEUlllE_EESt5arrayIPcLm3EEEEviT0_T1_)
        .other          _ZN2at6native29vectorized_elementwise_kernelILi8ENS0_13BinaryFunctorIllbZZZNS0_23logical_and_kernel_cudaERNS_14TensorIteratorEENKUlvE0_clEvENKUlvE2_clEvEUlllE_EESt5arrayIPcLm3EEEEviT0_T1_,@"STO_CUDA_ENTRY STV_DEFAULT"
_ZN2at6native29vectorized_elementwise_kernelILi8ENS0_13BinaryFunctorIllbZZZNS0_23logical_and_kernel_cudaERNS_14TensorIteratorEENKUlvE0_clEvENKUlvE2_clEvEUlllE_EESt5arrayIPcLm3EEEEviT0_T1_:
.text._ZN2at6native29vectorized_elementwise_kernelILi8ENS0_13BinaryFunctorIllbZZZNS0_23logical_and_kernel_cudaERNS_14TensorIteratorEENKUlvE0_clEvENKUlvE2_clEvEUlllE_EESt5arrayIPcLm3EEEEviT0_T1_:
        /* <DEDUP_REMOVED lines=39> */
[----:B------:R-:W-:Y:S02]  /*0270*/  ISETP.NE.AND.EX P0, PT, R19, RZ, P0, P6 ;  /* 0x000000ff1300720c */ /* 0x000fe40000705360 */
[----:B------:R-:W-:Y:S02]  /*0280*/  ISETP.NE.AND.EX P2, PT, R17, RZ, P2, P5 ;  /* 0x000000ff1100720c */ /* 0x000fe40001745350 */
        /* <DEDUP_REMOVED lines=14> */
[----:B------:R-:W-:Y:S02]  /*0370*/  ISETP.NE.AND.EX P1, PT, R7, RZ, P1, P6 ;  /* 0x000000ff0700720c */ /* 0x000fe40000f25360 */
[----:B------:R-:W-:-:S04]  /*0380*/  ISETP.NE.U32.AND P6, PT, R4, RZ, PT ;  /* 0x000000ff0400720c */ /* 0x000fc80003fc5070 */
[----:B------:R-:W-:Y:S02]  /*0390*/  ISETP.NE.AND.EX P5, PT, R5, RZ, P5, P6 ;  /* 0x000000ff0500720c */ /* 0x000fe40002fa5360 */
[----:B-----5:R-:W-:-:S04]  /*03a0*/  ISETP.NE.U32.AND P6, PT, R24, RZ, PT ;  /* 0x000000ff1800720c */ /* 0x020fc80003fc5070 */
[----:B------:R-:W-:Y:S02]  /*03b0*/  ISETP.NE.AND.EX P4, PT, R25, RZ, P4, P6 ;  /* 0x000000ff1900720c */ /* 0x000fe40002785360 */
[----:B------:R-:W-:-:S04]  /*03c0*/  ISETP.NE.U32.AND P6, PT, R26, RZ, PT ;  /* 0x000000ff1a00720c */ /* 0x000fc80003fc5070 */
[----:B------:R-:W-:Y:S02]  /*03d0*/  ISETP.NE.AND.EX P3, PT, R27, RZ, P3, P6 ;  /* 0x000000ff1b00720c */ /* 0x000fe40001f65360 */
        /* <DEDUP_REMOVED lines=18> */
.L_x_39378:
        /* <DEDUP_REMOVED lines=177> */
.L_x_39381:
        /* <DEDUP_REMOVED lines=8> */
.L_x_39382:
        /* <DEDUP_REMOVED lines=8> */
.L_x_39383:
        /* <DEDUP_REMOVED lines=9> */
.L_x_39384:
[----:B------:R-:W-:Y:S05]  /*11a0*/  BSYNC B1 ;  /* 0x0000000000017941 */ /* 0x000fea0003800000 */
.L_x_39380:
[----:B------:R-:W-:-:S13]  /*11b0*/  ISETP.GE.AND P0, PT, R5, R2, PT ;  /* 0x000000020500720c */ /* 0x000fda0003f06270 */
[----:B------:R-:W3:Y:S01]  /*11c0*/  @!P0 LDC.64 R8, c[0x0][0x218] ;  /* 0x00008600ff088b82 */ /* 0x000ee20000000a00 */
[----:B012---:R-:W-:Y:S02]  /*11d0*/  @!P0 IMAD.IADD R7, R0, 0x1, R5 ;  /* 0x0000000100078824 */ /* 0x007fe400078e0205 */
[----:B------:R-:W-:-:S03]  /*11e0*/  @!P0 VIADD R5, R5, 0x80 ;  /* 0x0000008005058836 */ /* 0x000fc60000000000 */
[----:B---3--:R-:W-:-:S05]  /*11f0*/  @!P0 IADD3 R6, P2, R7, R8, RZ ;  /* 0x0000000807068210 */ /* 0x008fca0007f5e0ff */
[----:B------:R-:W-:-:S05]  /*1200*/  @!P0 IMAD.X R7, RZ, RZ, R9, P2 ;  /* 0x000000ffff078224 */ /* 0x000fca00010e0609 */
[----:B------:R2:W-:Y:S03]  /*1210*/  @!P0 STG.E.U8 desc[UR4][R6.64], R19 ;  /* 0x0000001306008986 */ /* 0x0005e6000c101104 */
.L_x_39385:
[----:B------:R-:W-:Y:S05]  /*1220*/  BSYNC B0 ;  /* 0x0000000000007941 */ /* 0x000fea0003800000 */
.L_x_39379:
        /* <DEDUP_REMOVED lines=10> */
.L_x_39386:
        /* <DEDUP_REMOVED lines=11> */
.L_x_44126:


//--------------------- .text._ZN2at6native18elementwise_kernelILi128ELi4EZNS0_15gpu_kernel_implINS0_13AUnaryFunctorIiibZZZNS0_23logical_and_kernel_cudaERNS_14TensorIteratorEENKUlvE0_clEvENKUlvE1_clEvEUliiE_EEEEvRNS_18TensorIteratorBaseERKT_EUliE_EEviT1_ --------------------------
	.section	.text._ZN2at6native18elementwise_kernelILi128ELi4EZNS0_15gpu_kernel_implINS0_13AUnaryFunctorIiibZZZNS0_23logical_and_kernel_cudaERNS_14TensorIteratorEENKUlvE0_clEvENKUlvE1_clEvEUliiE_EEEEvRNS_18TensorIteratorBaseERKT_EUliE_EEviT1_,"ax",@progbits
	.align	128
        .global         _ZN2at6native18elementwise_kernelILi128ELi4EZNS0_15gpu_kernel_implINS0_13AUnaryFunctorIiibZZZNS0_23logical_and_kernel_cudaERNS_14TensorIteratorEENKUlvE0_clEvENKUlvE1_clEvEUliiE_EEEEvRNS_18TensorIteratorBaseERKT_EUliE_EEviT1_
        .type           _ZN2at6native18elementwise_kernelILi128ELi4EZNS0_15gpu_kernel_implINS0_13AUnaryFunctorIiibZZZNS0_23logical_and_kernel_cudaERNS_14TensorIteratorEENKUlvE0_clEvENKUlvE1_clEvEUliiE_EEEEvRNS_18TensorIteratorBaseERKT_EUliE_EEviT1_,@function
        .size           _ZN2at6native18elementwise_kernelILi128ELi4EZNS0_15gpu_kernel_implINS0_13AUnaryFunctorIiibZZZNS0_23logical_and_kernel_cudaERNS_14TensorIteratorEENKUlvE0_clEvENKUlvE1_clEvEUliiE_EEEEvRNS_18TensorIteratorBaseERKT_EUliE_EEviT1_,(.L_x_44127 - _ZN2at6native18elementwise_kernelILi128ELi4EZNS0_15gpu_kernel_implINS0_13AUnaryFunctorIiibZZZNS0_23logical_and_kernel_cudaERNS_14TensorIteratorEENKUlvE0_clEvENKUlvE1_clEvEUliiE_EEEEvRNS_18TensorIteratorBaseERKT_EUliE_EEviT1_)
        .other          _ZN2at6native18elementwise_kernelILi128ELi4EZNS0_15gpu_kernel_implINS0_13AUnaryFunctorIiibZZZNS0_23logical_and_kernel_cudaERNS_14TensorIteratorEENKUlvE0_clEvENKUlvE1_clEvEUliiE_EEEEvRNS_18TensorIteratorBaseERKT_EUliE_EEviT1_,@"STO_CUDA_ENTRY STV_DEFAULT"
_ZN2at6native18elementwise_kernelILi128ELi4EZNS0_15gpu_kernel_implINS0_13AUnaryFunctorIiibZZZNS0_23logical_and_kernel_cudaERNS_14TensorIteratorEENKUlvE0_clEvENKUlvE1_clEvEUliiE_EEEEvRNS_18TensorIteratorBaseERKT_EUliE_EEviT1_:
.text._ZN2at6native18elementwise_kernelILi128ELi4EZNS0_15gpu_kernel_implINS0_13AUnaryFunctorIiibZZZNS0_23logical_and_kernel_cudaERNS_14TensorIteratorEENKUlvE0_clEvENKUlvE1_clEvEUliiE_EEEEvRNS_18TensorIteratorBaseERKT_EUliE_EEviT1_:
        /* <DEDUP_REMOVED lines=314> */
.L_x_39389:
        /* <DEDUP_REMOVED lines=20> */
.L_x_39393:
[----:B------:R0:W5:Y:S01]  /*14e0*/  LDG.E.U8 R19, desc[UR36][R2.64] ;  /* 0x0000002402137981 */ /* 0x000162000c1e1100 */
[----:B------:R-:W-:Y:S05]  /*14f0*/  BRA `(.L_x_39395) ;  /* 0x0000000c00347947 */ /* 0x000fea0003800000 */
.L_x_39392:
        /* <DEDUP_REMOVED lines=8> */
.L_x_39397:
[----:B------:R0:W5:Y:S01]  /*1580*/  LDG.E R19, desc[UR36][R2.64] ;  /* 0x0000002402137981 */ /* 0x000162000c1e1900 */
[----:B------:R-:W-:Y:S05]  /*1590*/  BRA `(.L_x_39395) ;  /* 0x0000000c000c7947 */ /* 0x000fea0003800000 */
.L_x_39396:
[----:B------:R0:W5:Y:S01]  /*15a0*/  LDG.E.S16 R19, desc[UR36][R2.64] ;  /* 0x0000002402137981 */ /* 0x000162000c1e1700 */
[----:B------:R-:W-:Y:S05]  /*15b0*/  BRA `(.L_x_39395) ;  /* 0x0000000c00047947 */ /* 0x000fea0003800000 */
.L_x_39391:
        /* <DEDUP_REMOVED lines=9> */
.L_x_39399:
[----:B------:R-:W2:Y:S02]  /*1650*/  LDG.E.U16 R2, desc[UR36][R2.64] ;  /* 0x0000002402027981 */ /* 0x000ea4000c1e1500 */
[----:B--2---:R-:W-:-:S06]  /*1660*/  HADD2.F32 R19, -RZ, R2.H0_H0 ;  /* 0x20000002ff137230 */ /* 0x004fcc0000004100 */
[----:B------:R-:W0:Y:S01]  /*1670*/  F2I.FTZ.TRUNC.NTZ R19, R19 ;  /* 0x0000001300137305 */ /* 0x000e22000021f100 */
[----:B------:R-:W-:Y:S05]  /*1680*/  BRA `(.L_x_39395) ;  /* 0x0000000800d07947 */ /* 0x000fea0003800000 */
.L_x_39398:
        /* <DEDUP_REMOVED lines=9> */
.L_x_39401:
[----:B------:R-:W2:Y:S02]  /*1720*/  LDG.E.U16 R2, desc[UR36][R2.64] ;  /* 0x0000002402027981 */ /* 0x000ea4000c1e1500 */
[----:B--2---:R-:W-:-:S06]  /*1730*/  HADD2.F32 R19, -RZ, R2.H0_H0 ;  /* 0x20000002ff137230 */ /* 0x004fcc0000004100 */
[----:B------:R-:W0:Y:S01]  /*1740*/  F2I.FTZ.TRUNC.NTZ R19, R19 ;  /* 0x0000001300137305 */ /* 0x000e22000021f100 */
[----:B------:R-:W-:Y:S05]  /*1750*/  BRA `(.L_x_39395) ;  /* 0x00000008009c7947 */ /* 0x000fea0003800000 */
.L_x_39400:
[----:B------:R-:W2:Y:S02]  /*1760*/  LDG.E.64 R2, desc[UR36][R2.64] ;  /* 0x0000002402027981 */ /* 0x000ea4000c1e1b00 */
[----:B--2---:R0:W1:Y:S01]  /*1770*/  F2I.F64.TRUNC R19, R2 ;  /* 0x0000000200137311 */ /* 0x004062000030d100 */
[----:B------:R-:W-:Y:S05]  /*1780*/  BRA `(.L_x_39395) ;  /* 0x0000000800907947 */ /* 0x000fea0003800000 */
.L_x_39390:
        /* <DEDUP_REMOVED lines=12> */
.L_x_39404:
[----:B------:R-:W2:Y:S02]  /*1850*/  LDG.E.64 R2, desc[UR36][R2.64] ;  /* 0x0000002402027981 */ /* 0x000ea4000c1e1b00 */
[----:B--2---:R0:W1:Y:S01]  /*1860*/  F2I.F64.TRUNC R19, R2 ;  /* 0x0000000200137311 */ /* 0x004062000030d100 */
[----:B------:R-:W-:Y:S05]  /*1870*/  BRA `(.L_x_39395) ;  /* 0x0000000800547947 */ /* 0x000fea0003800000 */
.L_x_39403:
        /* <DEDUP_REMOVED lines=27> */
.L_x_39406:
        /* <DEDUP_REMOVED lines=14> */
.L_x_39405:
[----:B------:R-:W2:Y:S02]  /*1b10*/  LDG.E.U16 R19, desc[UR36][R2.64] ;  /* 0x0000002402137981 */ /* 0x000ea4000c1e1500 */
[----:B--2---:R-:W-:-:S06]  /*1b20*/  IMAD.U32 R19, R19, 0x10000, RZ ;  /* 0x0001000013137824 */ /* 0x004fcc00078e00ff */
[----:B------:R-:W0:Y:S01]  /*1b30*/  F2I.FTZ.TRUNC.NTZ R19, R19 ;  /* 0x0000001300137305 */ /* 0x000e22000021f100 */
[----:B------:R-:W-:Y:S05]  /*1b40*/  BRA `(.L_x_39395) ;  /* 0x0000000400a07947 */ /* 0x000fea0003800000 */
.L_x_39402:
        /* <DEDUP_REMOVED lines=10> */
.L_x_39409:
        /* <DEDUP_REMOVED lines=21> */
.L_x_39413:
[----:B------:R-:W-:Y:S05]  /*1d40*/  BSYNC B1 ;  /* 0x0000000000017941 */ /* 0x000fea0003800000 */
.L_x_39412:
[----:B------:R-:W-:Y:S01]  /*1d50*/  IMAD.SHL.U32 R2, R2, 0x100000, RZ ;  /* 0x0010000002027824 */ /* 0x000fe200078e00ff */
[----:B------:R-:W-:-:S04]  /*1d60*/  LEA R0, R0, 0x3b800000, 0x17 ;  /* 0x3b80000000007811 */ /* 0x000fc800078eb8ff */
[----:B------:R-:W-:-:S07]  /*1d70*/  LOP3.LUT R19, R0, R2, R19, 0xfe, !PT ;  /* 0x0000000200137212 */ /* 0x000fce00078efe13 */
.L_x_39411:
[----:B------:R-:W-:Y:S05]  /*1d80*/  BSYNC B0 ;  /* 0x0000000000007941 */ /* 0x000fea0003800000 */
.L_x_39410:
[----:B------:R-:W1:Y:S01]  /*1d90*/  F2I.FTZ.TRUNC.NTZ R19, R19 ;  /* 0x0000001300137305 */ /* 0x000e62000021f100 */
[----:B------:R-:W-:Y:S05]  /*1da0*/  BRA `(.L_x_39395) ;  /* 0x0000000400087947 */ /* 0x000fea0003800000 */
.L_x_39408:
        /* <DEDUP_REMOVED lines=21> */
.L_x_39417:
[----:B------:R-:W-:Y:S05]  /*1f00*/  BSYNC B1 ;  /* 0x0000000000017941 */ /* 0x000fea0003800000 */
.L_x_39416:
[----:B------:R-:W-:Y:S01]  /*1f10*/  IMAD.SHL.U32 R2, R2, 0x200000, RZ ;  /* 0x0020000002027824 */ /* 0x000fe200078e00ff */
[----:B------:R-:W-:-:S04]  /*1f20*/  LEA R0, R0, 0x37800000, 0x17 ;  /* 0x3780000000007811 */ /* 0x000fc800078eb8ff */
[----:B------:R-:W-:-:S07]  /*1f30*/  LOP3.LUT R19, R0, R2, R19, 0xfe, !PT ;  /* 0x0000000200137212 */ /* 0x000fce00078efe13 */
.L_x_39415:
[----:B------:R-:W-:Y:S05]  /*1f40*/  BSYNC B0 ;  /* 0x0000000000007941 */ /* 0x000fea0003800000 */
.L_x_39414:
[----:B------:R-:W2:Y:S01]  /*1f50*/  F2I.FTZ.TRUNC.NTZ R19, R19 ;  /* 0x0000001300137305 */ /* 0x000ea2000021f100 */
[----:B------:R-:W-:Y:S05]  /*1f60*/  BRA `(.L_x_39395) ;  /* 0x0000000000987947 */ /* 0x000fea0003800000 */
.L_x_39407:
        /* <DEDUP_REMOVED lines=14> */
.L_x_39421:
[----:B------:R-:W-:Y:S05]  /*2050*/  BSYNC B0 ;  /* 0x0000000000007941 */ /* 0x000fea0003800000 */
.L_x_39420:
[----:B------:R-:W4:Y:S01]  /*2060*/  F2I.FTZ.TRUNC.NTZ R19, R19 ;  /* 0x0000001300137305 */ /* 0x000f22000021f100 */
[----:B------:R-:W-:Y:S05]  /*2070*/  BRA `(.L_x_39395) ;  /* 0x0000000000547947 */ /* 0x000fea0003800000 */
.L_x_39394:
        /* <DEDUP_REMOVED lines=17> */
.L_x_39422:
[----:B------:R-:W-:Y:S05]  /*2190*/  BRA `(.L_x_39395) ;  /* 0x00000000000c7947 */ /* 0x000fea0003800000 */
.L_x_39419:
[----:B------:R0:W5:Y:S01]  /*21a0*/  LDG.E R19, desc[UR36][R2.64] ;  /* 0x0000002402137981 */ /* 0x000162000c1e1900 */
[----:B------:R-:W-:Y:S05]  /*21b0*/  BRA `(.L_x_39395) ;  /* 0x0000000000047947 */ /* 0x000fea0003800000 */
.L_x_39418:
[----:B------:R3:W5:Y:S02]  /*21c0*/  LDG.E R19, desc[UR36][R2.64] ;  /* 0x0000002402137981 */ /* 0x000764000c1e1900 */
.L_x_39395:
[----:B0--3--:R-:W0:Y:S01]  /*21d0*/  LDC.U8 R3, c[0x0][0x428] ;  /* 0x00010a00ff037b82 */ /* 0x009e220000000000 */
[----:B------:R-:W-:Y:S02]  /*21e0*/  ULDC UR4, c[0x0][0x424] ;  /* 0x0001090000047ab9 */ /* 0x000fe40000000800 */
[----:B------:R-:W-:-:S04]  /*21f0*/  ISETP.NE.AND P0, PT, RZ, UR4, PT ;  /* 0x00000004ff007c0c */ /* 0x000fc8000bf05270 */
[----:B-12-45:R-:W-:-:S04]  /*2200*/  ISETP.NE.AND P0, PT, R19, RZ, P0 ;  /* 0x000000ff1300720c */ /* 0x036fc80000705270 */
        /* <DEDUP_REMOVED lines=14> */
.L_x_39426:
[----:B------:R3:W-:Y:S01]  /*22f0*/  STG.E.U8 desc[UR36][R16.64], R2 ;  /* 0x0000000210007986 */ /* 0x0007e2000c101124 */
[----:B------:R-:W-:Y:S05]  /*2300*/  BRA `(.L_x_39428) ;  /* 0x0000000c00487947 */ /* 0x000fea0003800000 */
.L_x_39425:
        /* <DEDUP_REMOVED lines=9> */
.L_x_39430:
[----:B------:R1:W-:Y:S01]  /*23a0*/  STG.E desc[UR36][R16.64], R2 ;  /* 0x0000000210007986 */ /* 0x0003e2000c101924 */
[----:B------:R-:W-:Y:S05]  /*23b0*/  BRA `(.L_x_39428) ;  /* 0x0000000c001c7947 */ /* 0x000fea0003800000 */
.L_x_39429:
[----:B------:R2:W-:Y:S01]  /*23c0*/  STG.E.U16 desc[UR36][R16.64], R2 ;  /* 0x0000000210007986 */ /* 0x0005e2000c101524 */
[----:B------:R-:W-:Y:S05]  /*23d0*/  BRA `(.L_x_39428) ;  /* 0x0000000c00147947 */ /* 0x000fea0003800000 */
.L_x_39424:
        /* <DEDUP_REMOVED lines=9> */
.L_x_39432:
[----:B------:R-:W-:-:S04]  /*2470*/  I2FP.F32.U32 R0, R2 ;  /* 0x0000000200007245 */ /* 0x000fc80000201000 */
[----:B------:R-:W-:-:S05]  /*2480*/  F2FP.F16.F32.PACK_AB R0, RZ, R0 ;  /* 0x00000000ff00723e */ /* 0x000fca00000000ff */
[----:B------:R0:W-:Y:S01]  /*2490*/  STG.E.U16 desc[UR36][R16.64], R0 ;  /* 0x0000000010007986 */ /* 0x0001e2000c101524 */
[----:B------:R-:W-:Y:S05]  /*24a0*/  BRA `(.L_x_39428) ;  /* 0x0000000800e07947 */ /* 0x000fea0003800000 */
.L_x_39431:
        /* <DEDUP_REMOVED lines=10> */
.L_x_39434:
[----:B------:R-:W-:-:S04]  /*2550*/  I2FP.F32.U32 R2, R2 ;  /* 0x0000000200027245 */ /* 0x000fc80000201000 */
[----:B------:R-:W-:-:S04]  /*2560*/  F2FP.F16.F32.PACK_AB R3, RZ, R2 ;  /* 0x00000002ff03723e */ /* 0x000fc800000000ff */
[----:B------:R-:W-:-:S05]  /*2570*/  PRMT R3, R3, 0x5410, RZ ;  /* 0x0000541003037816 */ /* 0x000fca00000000ff */
[----:B------:R0:W-:Y:S01]  /*2580*/  STG.E desc[UR36][R16.64], R3 ;  /* 0x0000000310007986 */ /* 0x0001e2000c101924 */
[----:B------:R-:W-:Y:S05]  /*2590*/  BRA `(.L_x_39428) ;  /* 0x0000000800a47947 */ /* 0x000fea0003800000 */
.L_x_39433:
[----:B------:R-:W0:Y:S02]  /*25a0*/  I2F.F64.U32 R2, R2 ;  /* 0x0000000200027312 */ /* 0x000e240000201800 */
[----:B0-----:R0:W-:Y:S01]  /*25b0*/  STG.E.64 desc[UR36][R16.64], R2 ;  /* 0x0000000210007986 */ /* 0x0011e2000c101b24 */
[----:B------:R-:W-:Y:S05]  /*25c0*/  BRA `(.L_x_39428) ;  /* 0x0000000800987947 */ /* 0x000fea0003800000 */
.L_x_39423:
        /* <DEDUP_REMOVED lines=10> */
.L_x_39437:
[----:B------:R-:W0:Y:S01]  /*2670*/  I2F.F64.U32 R4, R2 ;  /* 0x0000000200047312 */ /* 0x000e220000201800 */
[----:B------:R-:W-:-:S05]  /*2680*/  CS2R R6, SRZ ;  /* 0x0000000000067805 */ /* 0x000fca000001ff00 */
[----:B0-----:R0:W-:Y:S01]  /*2690*/  STG.E.128 desc[UR36][R16.64], R4 ;  /* 0x0000000410007986 */ /* 0x0011e2000c101d24 */
[----:B------:R-:W-:Y:S05]  /*26a0*/  BRA `(.L_x_39428) ;  /* 0x0000000800607947 */ /* 0x000fea0003800000 */
.L_x_39436:
        /* <DEDUP_REMOVED lines=21> */
.L_x_39441:
[----:B------:R-:W-:Y:S05]  /*2800*/  BSYNC B0 ;  /* 0x0000000000007941 */ /* 0x000fea0003800000 */
.L_x_39440:
[----:B------:R-:W-:-:S05]  /*2810*/  LOP3.LUT R3, R0, R3, RZ, 0xfc, !PT ;  /* 0x0000000300037212 */ /* 0x000fca00078efcff */
[----:B------:R0:W-:Y:S01]  /*2820*/  STG.E.U8 desc[UR36][R16.64], R3 ;  /* 0x0000000310007986 */ /* 0x0001e2000c101124 */
[----:B------:R-:W-:Y:S05]  /*2830*/  BRA `(.L_x_39428) ;  /* 0x0000000400fc7947 */ /* 0x000fea0003800000 */
.L_x_39439:
        /* <DEDUP_REMOVED lines=13> */
.L_x_39443:
[----:B------:R-:W-:Y:S01]  /*2910*/  IMAD.MOV.U32 R0, RZ, RZ, 0x7f ;  /* 0x0000007fff007424 */ /* 0x000fe200078e00ff */
[----:B------:R-:W-:-:S04]  /*2920*/  ISETP.GT.U32.AND P0, PT, R2, 0x7f800000, PT ;  /* 0x7f8000000200780c */ /* 0x000fc80003f04070 */
[----:B------:R-:W-:-:S09]  /*2930*/  SEL R0, R0, 0x7c, P0 ;  /* 0x0000007c00007807 */ /* 0x000fd20000000000 */
.L_x_39444:
[----:B------:R-:W-:Y:S05]  /*2940*/  BSYNC B0 ;  /* 0x0000000000007941 */ /* 0x000fea0003800000 */
.L_x_39442:
[----:B------:R-:W-:-:S04]  /*2950*/  LOP3.LUT R2, R3, 0x80000000, RZ, 0xc0, !PT ;  /* 0x8000000003027812 */ /* 0x000fc800078ec0ff */
[----:B------:R-:W-:-:S04]  /*2960*/  SHF.R.U32.HI R3, RZ, 0x18, R2 ;  /* 0x00000018ff037819 */ /* 0x000fc80000011602 */
[----:B------:R-:W-:-:S05]  /*2970*/  LOP3.LUT R3, R0, R3, RZ, 0xfc, !PT ;  /* 0x0000000300037212 */ /* 0x000fca00078efcff */
[----:B------:R0:W-:Y:S01]  /*2980*/  STG.E.U8 desc[UR36][R16.64], R3 ;  /* 0x0000000310007986 */ /* 0x0001e2000c101124 */
[----:B------:R-:W-:Y:S05]  /*2990*/  BRA `(.L_x_39428) ;  /* 0x0000000400a47947 */ /* 0x000fea0003800000 */
.L_x_39438:
[----:B------:R-:W-:-:S04]  /*29a0*/  I2FP.F32.U32 R0, R2 ;  /* 0x0000000200007245 */ /* 0x000fc80000201000 */
[----:B------:R-:W-:-:S05]  /*29b0*/  F2FP.BF16.F32.PACK_AB R0, RZ, R0 ;  /* 0x00000000ff00723e */ /* 0x000fca00000010ff */
[----:B------:R0:W-:Y:S01]  /*29c0*/  STG.E.U16 desc[UR36][R16.64], R0 ;  /* 0x0000000010007986 */ /* 0x0001e2000c101524 */
[----:B------:R-:W-:Y:S05]  /*29d0*/  BRA `(.L_x_39428) ;  /* 0x0000000400947947 */ /* 0x000fea0003800000 */
.L_x_39435:
        /* <DEDUP_REMOVED lines=10> */
.L_x_39447:
        /* <DEDUP_REMOVED lines=17> */
.L_x_39450:
[----:B------:R-:W-:-:S04]  /*2b90*/  LOP3.LUT R2, R3, 0x80000000, RZ, 0xc0, !PT ;  /* 0x8000000003027812 */ /* 0x000fc800078ec0ff */
[----:B------:R-:W-:-:S04]  /*2ba0*/  SHF.R.U32.HI R3, RZ, 0x18, R2 ;  /* 0x00000018ff037819 */ /* 0x000fc80000011602 */
[----:B------:R-:W-:-:S04]  /*2bb0*/  LOP3.LUT R0, R0, R3, RZ, 0xfc, !PT ;  /* 0x0000000300007212 */ /* 0x000fc800078efcff */
[----:B------:R-:W-:-:S07]  /*2bc0*/  PRMT R8, R0, 0x7610, R8 ;  /* 0x0000761000087816 */ /* 0x000fce0000000008 */
.L_x_39449:
[----:B------:R-:W-:Y:S05]  /*2bd0*/  BSYNC B0 ;  /* 0x0000000000007941 */ /* 0x000fea0003800000 */
.L_x_39448:
[----:B------:R0:W-:Y:S01]  /*2be0*/  STG.E.U8 desc[UR36][R16.64], R8 ;  /* 0x0000000810007986 */ /* 0x0001e2000c101124 */
[----:B------:R-:W-:Y:S05]  /*2bf0*/  BRA `(.L_x_39428) ;  /* 0x00000004000c7947 */ /* 0x000fea0003800000 */
.L_x_39446:
        /* <DEDUP_REMOVED lines=17> */
.L_x_39453:
[----:B------:R-:W-:-:S04]  /*2d10*/  LOP3.LUT R2, R3, 0x80000000, RZ, 0xc0, !PT ;  /* 0x8000000003027812 */ /* 0x000fc800078ec0ff */
[----:B------:R-:W-:-:S04]  /*2d20*/  SHF.R.U32.HI R3, RZ, 0x18, R2 ;  /* 0x00000018ff037819 */ /* 0x000fc80000011602 */
[----:B------:R-:W-:-:S04]  /*2d30*/  LOP3.LUT R0, R0, R3, RZ, 0xfc, !PT ;  /* 0x0000000300007212 */ /* 0x000fc800078efcff */
[----:B------:R-:W-:-:S07]  /*2d40*/  PRMT R8, R0, 0x7610, R8 ;  /* 0x0000761000087816 */ /* 0x000fce0000000008 */
.L_x_39452:
[----:B------:R-:W-:Y:S05]  /*2d50*/  BSYNC B0 ;  /* 0x0000000000007941 */ /* 0x000fea0003800000 */
.L_x_39451:
[----:B------:R0:W-:Y:S01]  /*2d60*/  STG.E.U8 desc[UR36][R16.64], R8 ;  /* 0x0000000810007986 */ /* 0x0001e2000c101124 */
[----:B------:R-:W-:Y:S05]  /*2d70*/  BRA `(.L_x_39428) ;  /* 0x0000000000ac7947 */ /* 0x000fea0003800000 */
.L_x_39445:
        /* <DEDUP_REMOVED lines=22> */
.L_x_39427:
        /* <DEDUP_REMOVED lines=16> */
.L_x_39456:
[----:B------:R-:W-:Y:S05]  /*2fe0*/  BRA `(.L_x_39428) ;  /* 0x0000000000107947 */ /* 0x000fea0003800000 */
.L_x_39455:
[----:B------:R-:W-:-:S05]  /*2ff0*/  IMAD.MOV.U32 R3, RZ, RZ, RZ ;  /* 0x000000ffff037224 */ /* 0x000fca00078e00ff */
[----:B------:R0:W-:Y:S01]  /*3000*/  STG.E.64 desc[UR36][R16.64], R2 ;  /* 0x0000000210007986 */ /* 0x0001e2000c101b24 */
[----:B------:R-:W-:Y:S05]  /*3010*/  BRA `(.L_x_39428) ;  /* 0x0000000000047947 */ /* 0x000fea0003800000 */
.L_x_39454:
[----:B------:R0:W-:Y:S02]  /*3020*/  STG.E desc[UR36][R16.64], R2 ;  /* 0x0000000210007986 */ /* 0x0001e4000c101924 */
.L_x_39428:
[----:B------:R-:W-:-:S04]  /*3030*/  IMAD R18, R23, 0x200, R18 ;  /* 0x0000020017127824 */ /* 0x000fc800078e0212 */
[----:B------:R-:W-:-:S07]  /*3040*/  VIADD R19, R18, 0x80 ;  /* 0x0000008012137836 */ /* 0x000fce0000000000 */
.L_x_39388:
[----:B------:R-:W-:Y:S05]  /*3050*/  BSYNC B6 ;  /* 0x0000000000067941 */ /* 0x000fea0003800000 */
.L_x_39387:
        /* <DEDUP_REMOVED lines=307> */
.L_x_39459:
        /* <DEDUP_REMOVED lines=20> */
.L_x_39463:
[----:B------:R0:W5:Y:S01]  /*44d0*/  LDG.E.U8 R18, desc[UR36][R2.64] ;  /* 0x0000002402127981 */ /* 0x000162000c1e1100 */
[----:B------:R-:W-:Y:S05]  /*44e0*/  BRA `(.L_x_39465) ;  /* 0x0000000c00347947 */ /* 0x000fea0003800000 */
.L_x_39462:
        /* <DEDUP_REMOVED lines=8> */
.L_x_39467:
[----:B------:R0:W5:Y:S01]  /*4570*/  LDG.E R18, desc[UR36][R2.64] ;  /* 0x0000002402127981 */ /* 0x000162000c1e1900 */
[----:B------:R-:W-:Y:S05]  /*4580*/  BRA `(.L_x_39465) ;  /* 0x0000000c000c7947 */ /* 0x000fea0003800000 */
.L_x_39466:
[----:B------:R0:W5:Y:S01]  /*4590*/  LDG.E.S16 R18, desc[UR36][R2.64] ;  /* 0x0000002402127981 */ /* 0x000162000c1e1700 */
[----:B------:R-:W-:Y:S05]  /*45a0*/  BRA `(.L_x_39465) ;  /* 0x0000000c00047947 */ /* 0x000fea0003800000 */
.L_x_39461:
        /* <DEDUP_REMOVED lines=9> */
.L_x_39469:
[----:B------:R-:W2:Y:S02]  /*4640*/  LDG.E.U16 R2, desc[UR36][R2.64] ;  /* 0x0000002402027981 */ /* 0x000ea4000c1e1500 */
[----:B--2---:R-:W-:-:S06]  /*4650*/  HADD2.F32 R18, -RZ, R2.H0_H0 ;  /* 0x20000002ff127230 */ /* 0x004fcc0000004100 */
[----:B------:R-:W0:Y:S01]  /*4660*/  F2I.FTZ.TRUNC.NTZ R18, R18 ;  /* 0x0000001200127305 */ /* 0x000e22000021f100 */
[----:B------:R-:W-:Y:S05]  /*4670*/  BRA `(.L_x_39465) ;  /* 0x0000000800d07947 */ /* 0x000fea0003800000 */
.L_x_39468:
        /* <DEDUP_REMOVED lines=9> */
.L_x_39471:
[----:B------:R-:W2:Y:S02]  /*4710*/  LDG.E.U16 R2, desc[UR36][R2.64] ;  /* 0x0000002402027981 */ /* 0x000ea4000c1e1500 */
[----:B--2---:R-:W-:-:S06]  /*4720*/  HADD2.F32 R18, -RZ, R2.H0_H0 ;  /* 0x20000002ff127230 */ /* 0x004fcc0000004100 */
[----:B------:R-:W0:Y:S01]  /*4730*/  F2I.FTZ.TRUNC.NTZ R18, R18 ;  /* 0x0000001200127305 */ /* 0x000e22000021f100 */
[----:B------:R-:W-:Y:S05]  /*4740*/  BRA `(.L_x_39465) ;  /* 0x00000008009c7947 */ /* 0x000fea0003800000 */
.L_x_39470:
[----:B------:R-:W2:Y:S02]  /*4750*/  LDG.E.64 R2, desc[UR36][R2.64] ;  /* 0x0000002402027981 */ /* 0x000ea4000c1e1b00 */
[----:B--2---:R0:W1:Y:S01]  /*4760*/  F2I.F64.TRUNC R18, R2 ;  /* 0x0000000200127311 */ /* 0x004062000030d100 */
[----:B------:R-:W-:Y:S05]  /*4770*/  BRA `(.L_x_39465) ;  /* 0x0000000800907947 */ /* 0x000fea0003800000 */
.L_x_39460:
        /* <DEDUP_REMOVED lines=12> */
.L_x_39474:
[----:B------:R-:W2:Y:S02]  /*4840*/  LDG.E.64 R2, desc[UR36][R2.64] ;  /* 0x0000002402027981 */ /* 0x000ea4000c1e1b00 */
[----:B--2---:R0:W1:Y:S01]  /*4850*/  F2I.F64.TRUNC R18, R2 ;  /* 0x0000000200127311 */ /* 0x004062000030d100 */
[----:B------:R-:W-:Y:S05]  /*4860*/  BRA `(.L_x_39465) ;  /* 0x0000000800547947 */ /* 0x000fea0003800000 */
.L_x_39473:
        /* <DEDUP_REMOVED lines=27> */
.L_x_39476:
        /* <DEDUP_REMOVED lines=14> */
.L_x_39475:
[----:B------:R-:W2:Y:S02]  /*4b00*/  LDG.E.U16 R18, desc[UR36][R2.64] ;  /* 0x0000002402127981 */ /* 0x000ea4000c1e1500 */
[----:B--2---:R-:W-:-:S06]  /*4b10*/  IMAD.U32 R18, R18, 0x10000, RZ ;  /* 0x0001000012127824 */ /* 0x004fcc00078e00ff */
[----:B------:R-:W0:Y:S01]  /*4b20*/  F2I.FTZ.TRUNC.NTZ R18, R18 ;  /* 0x0000001200127305 */ /* 0x000e22000021f100 */
[----:B------:R-:W-:Y:S05]  /*4b30*/  BRA `(.L_x_39465) ;  /* 0x0000000400a07947 */ /* 0x000fea0003800000 */
.L_x_39472:
        /* <DEDUP_REMOVED lines=10> */
.L_x_39479:
        /* <DEDUP_REMOVED lines=21> */
.L_x_39483:
[----:B------:R-:W-:Y:S05]  /*4d30*/  BSYNC B1 ;  /* 0x0000000000017941 */ /* 0x000fea0003800000 */
.L_x_39482:
[----:B------:R-:W-:Y:S01]  /*4d40*/  IMAD.SHL.U32 R2, R2, 0x100000, RZ ;  /* 0x0010000002027824 */ /* 0x000fe200078e00ff */
[----:B------:R-:W-:-:S04]  /*4d50*/  LEA R3, R0, 0x3b800000, 0x17 ;  /* 0x3b80000000037811 */ /* 0x000fc800078eb8ff */
[----:B------:R-:W-:-:S07]  /*4d60*/  LOP3.LUT R18, R3, R2, R18, 0xfe, !PT ;  /* 0x0000000203127212 */ /* 0x000fce00078efe12 */
.L_x_39481:
[----:B------:R-:W-:Y:S05]  /*4d70*/  BSYNC B0 ;  /* 0x0000000000007941 */ /* 0x000fea0003800000 */
.L_x_39480:
[----:B------:R-:W1:Y:S01]  /*4d80*/  F2I.FTZ.TRUNC.NTZ R18, R18 ;  /* 0x0000001200127305 */ /* 0x000e62000021f100 */
[----:B------:R-:W-:Y:S05]  /*4d90*/  BRA `(.L_x_39465) ;  /* 0x0000000400087947 */ /* 0x000fea0003800000 */
.L_x_39478:
        /* <DEDUP_REMOVED lines=21> */
.L_x_39487:
[----:B------:R-:W-:Y:S05]  /*4ef0*/  BSYNC B1 ;  /* 0x0000000000017941 */ /* 0x000fea0003800000 */
.L_x_39486:
[----:B------:R-:W-:Y:S01]  /*4f00*/  IMAD.SHL.U32 R2, R2, 0x200000, RZ ;  /* 0x0020000002027824 */ /* 0x000fe200078e00ff */
[----:B------:R-:W-:-:S04]  /*4f10*/  LEA R3, R0, 0x37800000, 0x17 ;  /* 0x3780000000037811 */ /* 0x000fc800078eb8ff */
[----:B------:R-:W-:-:S07]  /*4f20*/  LOP3.LUT R18, R3, R2, R18, 0xfe, !PT ;  /* 0x0000000203127212 */ /* 0x000fce00078efe12 */
.L_x_39485:
[----:B------:R-:W-:Y:S05]  /*4f30*/  BSYNC B0 ;  /* 0x0000000000007941 */ /* 0x000fea0003800000 */
.L_x_39484:
[----:B------:R-:W2:Y:S01]  /*4f40*/  F2I.FTZ.TRUNC.NTZ R18, R18 ;  /* 0x0000001200127305 */ /* 0x000ea2000021f100 */
[----:B------:R-:W-:Y:S05]  /*4f50*/  BRA `(.L_x_39465) ;  /* 0x0000000000987947 */ /* 0x000fea0003800000 */
.L_x_39477:
        /* <DEDUP_REMOVED lines=14> */
.L_x_39491:
[----:B------:R-:W-:Y:S05]  /*5040*/  BSYNC B0 ;  /* 0x0000000000007941 */ /* 0x000fea0003800000 */
.L_x_39490:
[----:B------:R-:W0:Y:S01]  /*5050*/  F2I.FTZ.TRUNC.NTZ R18, R18 ;  /* 0x0000001200127305 */ /* 0x000e22000021f100 */
[----:B------:R-:W-:Y:S05]  /*5060*/  BRA `(.L_x_39465) ;  /* 0x0000000000547947 */ /* 0x000fea0003800000 */
.L_x_39464:
        /* <DEDUP_REMOVED lines=17> */
.L_x_39492:
[----:B------:R-:W-:Y:S05]  /*5180*/  BRA `(.L_x_39465) ;  /* 0x00000000000c7947 */ /* 0x000fea0003800000 */
.L_x_39489:
[----:B------:R4:W5:Y:S01]  /*5190*/  LDG.E R18, desc[UR36][R2.64] ;  /* 0x0000002402127981 */ /* 0x000962000c1e1900 */
[----:B------:R-:W-:Y:S05]  /*51a0*/  BRA `(.L_x_39465) ;  /* 0x0000000000047947 */ /* 0x000fea0003800000 */
.L_x_39488:
[----:B------:R3:W5:Y:S02]  /*51b0*/  LDG.E R18, desc[UR36][R2.64] ;  /* 0x0000002402127981 */ /* 0x000764000c1e1900 */
.L_x_39465:
[----:B0--34-:R-:W0:Y:S01]  /*51c0*/  LDC.U8 R3, c[0x0][0x428] ;  /* 0x00010a00ff037b82 */ /* 0x019e220000000000 */
[----:B------:R-:W-:Y:S02]  /*51d0*/  ULDC UR4, c[0x0][0x424] ;  /* 0x0001090000047ab9 */ /* 0x000fe40000000800 */
[----:B------:R-:W-:-:S04]  /*51e0*/  ISETP.NE.AND P0, PT, RZ, UR4, PT ;  /* 0x00000004ff007c0c */ /* 0x000fc8000bf05270 */
[----:B-12--5:R-:W-:-:S04]  /*51f0*/  ISETP.NE.AND P0, PT, R18, RZ, P0 ;  /* 0x000000ff1200720c */ /* 0x026fc80000705270 */
        /* <DEDUP_REMOVED lines=14> */
.L_x_39496:
[----:B------:R0:W-:Y:S01]  /*52e0*/  STG.E.U8 desc[UR36][R16.64], R2 ;  /* 0x0000000210007986 */ /* 0x0001e2000c101124 */
[----:B------:R-:W-:Y:S05]  /*52f0*/  BRA `(.L_x_39498) ;  /* 0x0000000c00487947 */ /* 0x000fea0003800000 */
.L_x_39495:
        /* <DEDUP_REMOVED lines=9> */
.L_x_39500:
[----:B------:R0:W-:Y:S01]  /*5390*/  STG.E desc[UR36][R16.64], R2 ;  /* 0x0000000210007986 */ /* 0x0001e2000c101924 */
[----:B------:R-:W-:Y:S05]  /*53a0*/  BRA `(.L_x_39498) ;  /* 0x0000000c001c7947 */ /* 0x000fea0003800000 */
.L_x_39499:
[----:B------:R0:W-:Y:S01]  /*53b0*/  STG.E.U16 desc[UR36][R16.64], R2 ;  /* 0x0000000210007986 */ /* 0x0001e2000c101524 */
[----:B------:R-:W-:Y:S05]  /*53c0*/  BRA `(.L_x_39498) ;  /* 0x0000000c00147947 */ /* 0x000fea0003800000 */
.L_x_39494:
        /* <DEDUP_REMOVED lines=9> */
.L_x_39502:
[----:B------:R-:W-:-:S04]  /*5460*/  I2FP.F32.U32 R0, R2 ;  /* 0x0000000200007245 */ /* 0x000fc80000201000 */
[----:B------:R-:W-:-:S05]  /*5470*/  F2FP.F16.F32.PACK_AB R0, RZ, R0 ;  /* 0x00000000ff00723e */ /* 0x000fca00000000ff */
[----:B------:R0:W-:Y:S01]  /*5480*/  STG.E.U16 desc[UR36][R16.64], R0 ;  /* 0x0000000010007986 */ /* 0x0001e2000c101524 */
[----:B------:R-:W-:Y:S05]  /*5490*/  BRA `(.L_x_39498) ;  /* 0x0000000800e07947 */ /* 0x000fea0003800000 */
.L_x_39501:
        /* <DEDUP_REMOVED lines=10> */
.L_x_39504:
[----:B------:R-:W-:-:S04]  /*5540*/  I2FP.F32.U32 R2, R2 ;  /* 0x0000000200027245 */ /* 0x000fc80000201000 */
[----:B------:R-:W-:-:S04]  /*5550*/  F2FP.F16.F32.PACK_AB R3, RZ, R2 ;  /* 0x00000002ff03723e */ /* 0x000fc800000000ff */
[----:B------:R-:W-:-:S05]  /*5560*/  PRMT R3, R3, 0x5410, RZ ;  /* 0x0000541003037816 */ /* 0x000fca00000000ff */
[----:B------:R0:W-:Y:S01]  /*5570*/  STG.E desc[UR36][R16.64], R3 ;  /* 0x0000000310007986 */ /* 0x0001e2000c101924 */
[----:B------:R-:W-:Y:S05]  /*5580*/  BRA `(.L_x_39498) ;  /* 0x0000000800a47947 */ /* 0x000fea0003800000 */
.L_x_39503:
[----:B------:R-:W0:Y:S02]  /*5590*/  I2F.F64.U32 R2, R2 ;  /* 0x0000000200027312 */ /* 0x000e240000201800 */
[----:B0-----:R0:W-:Y:S01]  /*55a0*/  STG.E.64 desc[UR36][R16.64], R2 ;  /* 0x0000000210007986 */ /* 0x0011e2000c101b24 */
[----:B------:R-:W-:Y:S05]  /*55b0*/  BRA `(.L_x_39498) ;  /* 0x0000000800987947 */ /* 0x000fea0003800000 */
.L_x_39493:
        /* <DEDUP_REMOVED lines=10> */
.L_x_39507:
[----:B------:R-:W0:Y:S01]  /*5660*/  I2F.F64.U32 R4, R2 ;  /* 0x0000000200047312 */ /* 0x000e220000201800 */
[----:B------:R-:W-:-:S05]  /*5670*/  CS2R R6, SRZ ;  /* 0x0000000000067805 */ /* 0x000fca000001ff00 */
[----:B0-----:R0:W-:Y:S01]  /*5680*/  STG.E.128 desc[UR36][R16.64], R4 ;  /* 0x0000000410007986 */ /* 0x0011e2000c101d24 */
[----:B------:R-:W-:Y:S05]  /*5690*/  BRA `(.L_x_39498) ;  /* 0x0000000800607947 */ /* 0x000fea0003800000 */
.L_x_39506:
        /* <DEDUP_REMOVED lines=21> */
.L_x_39511:
[----:B------:R-:W-:Y:S05]  /*57f0*/  BSYNC B0 ;  /* 0x0000000000007941 */ /* 0x000fea0003800000 */
.L_x_39510:
[----:B------:R-:W-:-:S05]  /*5800*/  LOP3.LUT R3, R0, R3, RZ, 0xfc, !PT ;  /* 0x0000000300037212 */ /* 0x000fca00078efcff */
[----:B------:R0:W-:Y:S01]  /*5810*/  STG.E.U8 desc[UR36][R16.64], R3 ;  /* 0x0000000310007986 */ /* 0x0001e2000c101124 */
[----:B------:R-:W-:Y:S05]  /*5820*/  BRA `(.L_x_39498) ;  /* 0x0000000400fc7947 */ /* 0x000fea0003800000 */
.L_x_39509:
        /* <DEDUP_REMOVED lines=13> */
.L_x_39513:
[----:B------:R-:W-:Y:S01]  /*5900*/  IMAD.MOV.U32 R0, RZ, RZ, 0x7f ;  /* 0x0000007fff007424 */ /* 0x000fe200078e00ff */
[----:B------:R-:W-:-:S04]  /*5910*/  ISETP.GT.U32.AND P0, PT, R2, 0x7f800000, PT ;  /* 0x7f8000000200780c */ /* 0x000fc80003f04070 */
[----:B------:R-:W-:-:S09]  /*5920*/  SEL R0, R0, 0x7c, P0 ;  /* 0x0000007c00007807 */ /* 0x000fd20000000000 */
.L_x_39514:
[----:B------:R-:W-:Y:S05]  /*5930*/  BSYNC B0 ;  /* 0x0000000000007941 */ /* 0x000fea0003800000 */
.L_x_39512:
[----:B------:R-:W-:-:S04]  /*5940*/  LOP3.LUT R2, R3, 0x80000000, RZ, 0xc0, !PT ;  /* 0x8000000003027812 */ /* 0x000fc800078ec0ff */
[----:B------:R-:W-:-:S04]  /*5950*/  SHF.R.U32.HI R3, RZ, 0x18, R2 ;  /* 0x00000018ff037819 */ /* 0x000fc80000011602 */
[----:B------:R-:W-:-:S05]  /*5960*/  LOP3.LUT R3, R0, R3, RZ, 0xfc, !PT ;  /* 0x0000000300037212 */ /* 0x000fca00078efcff */
[----:B------:R0:W-:Y:S01]  /*5970*/  STG.E.U8 desc[UR36][R16.64], R3 ;  /* 0x0000000310007986 */ /* 0x0001e2000c101124 */
[----:B------:R-:W-:Y:S05]  /*5980*/  BRA `(.L_x_39498) ;  /* 0x0000000400a47947 */ /* 0x000fea0003800000 */
.L_x_39508:
[----:B------:R-:W-:-:S04]  /*5990*/  I2FP.F32.U32 R0, R2 ;  /* 0x0000000200007245 */ /* 0x000fc80000201000 */
[----:B------:R-:W-:-:S05]  /*59a0*/  F2FP.BF16.F32.PACK_AB R0, RZ, R0 ;  /* 0x00000000ff00723e */ /* 0x000fca00000010ff */
[----:B------:R0:W-:Y:S01]  /*59b0*/  STG.E.U16 desc[UR36][R16.64], R0 ;  /* 0x0000000010007986 */ /* 0x0001e2000c101524 */
[----:B------:R-:W-:Y:S05]  /*59c0*/  BRA `(.L_x_39498) ;  /* 0x0000000400947947 */ /* 0x000fea0003800000 */
.L_x_39505:
        /* <DEDUP_REMOVED lines=10> */
.L_x_39517:
        /* <DEDUP_REMOVED lines=17> */
.L_x_39520:
[----:B------:R-:W-:-:S04]  /*5b80*/  LOP3.LUT R2, R3, 0x80000000, RZ, 0xc0, !PT ;  /* 0x8000000003027812 */ /* 0x000fc800078ec0ff */
[----:B------:R-:W-:-:S04]  /*5b90*/  SHF.R.U32.HI R3, RZ, 0x18, R2 ;  /* 0x00000018ff037819 */ /* 0x000fc80000011602 */
[----:B------:R-:W-:-:S04]  /*5ba0*/  LOP3.LUT R0, R0, R3, RZ, 0xfc, !PT ;  /* 0x0000000300007212 */ /* 0x000fc800078efcff */
[----:B------:R-:W-:-:S07]  /*5bb0*/  PRMT R8, R0, 0x7610, R8 ;  /* 0x0000761000087816 */ /* 0x000fce0000000008 */
.L_x_39519:
[----:B------:R-:W-:Y:S05]  /*5bc0*/  BSYNC B0 ;  /* 0x0000000000007941 */ /* 0x000fea0003800000 */
.L_x_39518:
[----:B------:R3:W-:Y:S01]  /*5bd0*/  STG.E.U8 desc[UR36][R16.64], R8 ;  /* 0x0000000810007986 */ /* 0x0007e2000c101124 */
[----:B------:R-:W-:Y:S05]  /*5be0*/  BRA `(.L_x_39498) ;  /* 0x00000004000c7947 */ /* 0x000fea0003800000 */
.L_x_39516:
        /* <DEDUP_REMOVED lines=17> */
.L_x_39523:
[----:B------:R-:W-:-:S04]  /*5d00*/  LOP3.LUT R2, R3, 0x80000000, RZ, 0xc0, !PT ;  /* 0x8000000003027812 */ /* 0x000fc800078ec0ff */
[----:B------:R-:W-:-:S04]  /*5d10*/  SHF.R.U32.HI R3, RZ, 0x18, R2 ;  /* 0x00000018ff037819 */ /* 0x000fc80000011602 */
[----:B------:R-:W-:-:S04]  /*5d20*/  LOP3.LUT R0, R0, R3, RZ, 0xfc, !PT ;  /* 0x0000000300007212 */ /* 0x000fc800078efcff */
[----:B------:R-:W-:-:S07]  /*5d30*/  PRMT R8, R0, 0x7610, R8 ;  /* 0x0000761000087816 */ /* 0x000fce0000000008 */
.L_x_39522:
[----:B------:R-:W-:Y:S05]  /*5d40*/  BSYNC B0 ;  /* 0x0000000000007941 */ /* 0x000fea0003800000 */
.L_x_39521:
[----:B------:R0:W-:Y:S01]  /*5d50*/  STG.E.U8 desc[UR36][R16.64], R8 ;  /* 0x0000000810007986 */ /* 0x0001e2000c101124 */
[----:B------:R-:W-:Y:S05]  /*5d60*/  BRA `(.L_x_39498) ;  /* 0x0000000000ac7947 */ /* 0x000fea0003800000 */
.L_x_39515:
        /* <DEDUP_REMOVED lines=22> */
.L_x_39497:
        /* <DEDUP_REMOVED lines=16> */
.L_x_39526:
[----:B------:R-:W-:Y:S05]  /*5fd0*/  BRA `(.L_x_39498) ;  /* 0x0000000000107947 */ /* 0x000fea0003800000 */
.L_x_39525:
[----:B------:R-:W-:-:S05]  /*5fe0*/  IMAD.MOV.U32 R3, RZ, RZ, RZ ;  /* 0x000000ffff037224 */ /* 0x000fca00078e00ff */
[----:B------:R2:W-:Y:S01]  /*5ff0*/  STG.E.64 desc[UR36][R16.64], R2 ;  /* 0x0000000210007986 */ /* 0x0005e2000c101b24 */
[----:B------:R-:W-:Y:S05]  /*6000*/  BRA `(.L_x_39498) ;  /* 0x0000000000047947 */ /* 0x000fea0003800000 */
.L_x_39524:
[----:B------:R0:W-:Y:S02]  /*6010*/  STG.E desc[UR36][R16.64], R2 ;  /* 0x0000000210007986 */ /* 0x0001e4000c101924 */
.L_x_39498:
[----:B------:R-:W-:-:S07]  /*6020*/  VIADD R19, R19, 0x80 ;  /* 0x0000008013137836 */ /* 0x000fce0000000000 */
.L_x_39458:
[----:B------:R-:W-:Y:S05]  /*6030*/  BSYNC B6 ;  /* 0x0000000000067941 */ /* 0x000fea0003800000 */
.L_x_39457:
        /* <DEDUP_REMOVED lines=307> */
.L_x_39529:
        /* <DEDUP_REMOVED lines=20> */
.L_x_39533:
[----:B------:R0:W5:Y:S01]  /*74b0*/  LDG.E.U8 R18, desc[UR36][R2.64] ;  /* 0x0000002402127981 */ /* 0x000162000c1e1100 */
[----:B------:R-:W-:Y:S05]  /*74c0*/  BRA `(.L_x_39535) ;  /* 0x0000000c00347947 */ /* 0x000fea0003800000 */
.L_x_39532:
        /* <DEDUP_REMOVED lines=8> */
.L_x_39537:
[----:B------:R0:W5:Y:S01]  /*7550*/  LDG.E R18, desc[UR36][R2.64] ;  /* 0x0000002402127981 */ /* 0x000162000c1e1900 */
[----:B------:R-:W-:Y:S05]  /*7560*/  BRA `(.L_x_39535) ;  /* 0x0000000c000c7947 */ /* 0x000fea0003800000 */
.L_x_39536:
[----:B------:R0:W5:Y:S01]  /*7570*/  LDG.E.S16 R18, desc[UR36][R2.64] ;  /* 0x0000002402127981 */ /* 0x000162000c1e1700 */
[----:B------:R-:W-:Y:S05]  /*7580*/  BRA `(.L_x_39535) ;  /* 0x0000000c00047947 */ /* 0x000fea0003800000 */
.L_x_39531:
        /* <DEDUP_REMOVED lines=9> */
.L_x_39539:
[----:B------:R-:W2:Y:S02]  /*7620*/  LDG.E.U16 R2, desc[UR36][R2.64] ;  /* 0x0000002402027981 */ /* 0x000ea4000c1e1500 */
[----:B--2---:R-:W-:-:S06]  /*7630*/  HADD2.F32 R18, -RZ, R2.H0_H0 ;  /* 0x20000002ff127230 */ /* 0x004fcc0000004100 */
[----:B------:R-:W0:Y:S01]  /*7640*/  F2I.FTZ.TRUNC.NTZ R18, R18 ;  /* 0x0000001200127305 */ /* 0x000e22000021f100 */
[----:B------:R-:W-:Y:S05]  /*7650*/  BRA `(.L_x_39535) ;  /* 0x0000000800d07947 */ /* 0x000fea0003800000 */
.L_x_39538:
        /* <DEDUP_REMOVED lines=9> */
.L_x_39541:
[----:B------:R-:W2:Y:S02]  /*76f0*/  LDG.E.U16 R2, desc[UR36][R2.64] ;  /* 0x0000002402027981 */ /* 0x000ea4000c1e1500 */
[----:B--2---:R-:W-:-:S06]  /*7700*/  HADD2.F32 R18, -RZ, R2.H0_H0 ;  /* 0x20000002ff127230 */ /* 0x004fcc0000004100 */
[----:B------:R-:W0:Y:S01]  /*7710*/  F2I.FTZ.TRUNC.NTZ R18, R18 ;  /* 0x0000001200127305 */ /* 0x000e22000021f100 */
[----:B------:R-:W-:Y:S05]  /*7720*/  BRA `(.L_x_39535) ;  /* 0x00000008009c7947 */ /* 0x000fea0003800000 */
.L_x_39540:
[----:B------:R-:W2:Y:S02]  /*7730*/  LDG.E.64 R2, desc[UR36][R2.64] ;  /* 0x0000002402027981 */ /* 0x000ea4000c1e1b00 */
[----:B--2---:R0:W1:Y:S01]  /*7740*/  F2I.F64.TRUNC R18, R2 ;  /* 0x0000000200127311 */ /* 0x004062000030d100 */
[----:B------:R-:W-:Y:S05]  /*7750*/  BRA `(.L_x_39535) ;  /* 0x0000000800907947 */ /* 0x000fea0003800000 */
.L_x_39530:
        /* <DEDUP_REMOVED lines=12> */
.L_x_39544:
[----:B------:R-:W2:Y:S02]  /*7820*/  LDG.E.64 R2, desc[UR36][R2.64] ;  /* 0x0000002402027981 */ /* 0x000ea4000c1e1b00 */
[----:B--2---:R0:W1:Y:S01]  /*7830*/  F2I.F64.TRUNC R18, R2 ;  /* 0x0000000200127311 */ /* 0x004062000030d100 */
[----:B------:R-:W-:Y:S05]  /*7840*/  BRA `(.L_x_39535) ;  /* 0x0000000800547947 */ /* 0x000fea0003800000 */
.L_x_39543:
        /* <DEDUP_REMOVED lines=27> */
.L_x_39546:
        /* <DEDUP_REMOVED lines=14> */
.L_x_39545:
[----:B------:R-:W2:Y:S02]  /*7ae0*/  LDG.E.U16 R18, desc[UR36][R2.64] ;  /* 0x0000002402127981 */ /* 0x000ea4000c1e1500 */
[----:B--2---:R-:W-:-:S06]  /*7af0*/  IMAD.U32 R18, R18, 0x10000, RZ ;  /* 0x0001000012127824 */ /* 0x004fcc00078e00ff */
[----:B------:R-:W0:Y:S01]  /*7b00*/  F2I.FTZ.TRUNC.NTZ R18, R18 ;  /* 0x0000001200127305 */ /* 0x000e22000021f100 */
[----:B------:R-:W-:Y:S05]  /*7b10*/  BRA `(.L_x_39535) ;  /* 0x0000000400a07947 */ /* 0x000fea0003800000 */
.L_x_39542:
        /* <DEDUP_REMOVED lines=10> */
.L_x_39549:
        /* <DEDUP_REMOVED lines=21> */
.L_x_39553:
[----:B------:R-:W-:Y:S05]  /*7d10*/  BSYNC B1 ;  /* 0x0000000000017941 */ /* 0x000fea0003800000 */
.L_x_39552:
[----:B------:R-:W-:Y:S01]  /*7d20*/  IMAD.SHL.U32 R2, R2, 0x100000, RZ ;  /* 0x0010000002027824 */ /* 0x000fe200078e00ff */
[----:B------:R-:W-:-:S04]  /*7d30*/  LEA R3, R0, 0x3b800000, 0x17 ;  /* 0x3b80000000037811 */ /* 0x000fc800078eb8ff */
[----:B------:R-:W-:-:S07]  /*7d40*/  LOP3.LUT R18, R3, R2, R18, 0xfe, !PT ;  /* 0x0000000203127212 */ /* 0x000fce00078efe12 */
.L_x_39551:
[----:B------:R-:W-:Y:S05]  /*7d50*/  BSYNC B0 ;  /* 0x0000000000007941 */ /* 0x000fea0003800000 */
.L_x_39550:
[----:B------:R-:W1:Y:S01]  /*7d60*/  F2I.FTZ.TRUNC.NTZ R18, R18 ;  /* 0x0000001200127305 */ /* 0x000e62000021f100 */
[----:B------:R-:W-:Y:S05]  /*7d70*/  BRA `(.L_x_39535) ;  /* 0x0000000400087947 */ /* 0x000fea0003800000 */
.L_x_39548:
        /* <DEDUP_REMOVED lines=21> */
.L_x_39557:
[----:B------:R-:W-:Y:S05]  /*7ed0*/  BSYNC B1 ;  /* 0x0000000000017941 */ /* 0x000fea0003800000 */
.L_x_39556:
[----:B------:R-:W-:Y:S01]  /*7ee0*/  IMAD.SHL.U32 R2, R2, 0x200000, RZ ;  /* 0x0020000002027824 */ /* 0x000fe200078e00ff */
[----:B------:R-:W-:-:S04]  /*7ef0*/  LEA R3, R0, 0x37800000, 0x17 ;  /* 0x3780000000037811 */ /* 0x000fc800078eb8ff */
[----:B------:R-:W-:-:S07]  /*7f00*/  LOP3.LUT R18, R3, R2, R18, 0xfe, !PT ;  /* 0x0000000203127212 */ /* 0x000fce00078efe12 */
.L_x_39555:
[----:B------:R-:W-:Y:S05]  /*7f10*/  BSYNC B0 ;  /* 0x0000000000007941 */ /* 0x000fea0003800000 */
.L_x_39554:
[----:B------:R-:W2:Y:S01]  /*7f20*/  F2I.FTZ.TRUNC.NTZ R18, R18 ;  /* 0x0000001200127305 */ /* 0x000ea2000021f100 */
[----:B------:R-:W-:Y:S05]  /*7f30*/  BRA `(.L_x_39535) ;  /* 0x0000000000987947 */ /* 0x000fea0003800000 */
.L_x_39547:
        /* <DEDUP_REMOVED lines=14> */
.L_x_39561:
[----:B------:R-:W-:Y:S05]  /*8020*/  BSYNC B0 ;  /* 0x0000000000007941 */ /* 0x000fea0003800000 */
.L_x_39560:
[----:B------:R-:W4:Y:S01]  /*8030*/  F2I.FTZ.TRUNC.NTZ R18, R18 ;  /* 0x0000001200127305 */ /* 0x000f22000021f100 */
[----:B------:R-:W-:Y:S05]  /*8040*/  BRA `(.L_x_39535) ;  /* 0x0000000000547947 */ /* 0x000fea0003800000 */
.L_x_39534:
        /* <DEDUP_REMOVED lines=17> */
.L_x_39562:
[----:B------:R-:W-:Y:S05]  /*8160*/  BRA `(.L_x_39535) ;  /* 0x00000000000c7947 */ /* 0x000fea0003800000 */
.L_x_39559:
[----:B------:R3:W5:Y:S01]  /*8170*/  LDG.E R18, desc[UR36][R2.64] ;  /* 0x0000002402127981 */ /* 0x000762000c1e1900 */
[----:B------:R-:W-:Y:S05]  /*8180*/  BRA `(.L_x_39535) ;  /* 0x0000000000047947 */ /* 0x000fea0003800000 */
.L_x_39558:
[----:B------:R0:W5:Y:S02]  /*8190*/  LDG.E R18, desc[UR36][R2.64] ;  /* 0x0000002402127981 */ /* 0x000164000c1e1900 */
.L_x_39535:
        /* <DEDUP_REMOVED lines=18> */
.L_x_39566:
[----:B------:R3:W-:Y:S01]  /*82c0*/  STG.E.U8 desc[UR36][R16.64], R2 ;  /* 0x0000000210007986 */ /* 0x0007e2000c101124 */
[----:B------:R-:W-:Y:S05]  /*82d0*/  BRA `(.L_x_39568) ;  /* 0x0000000c00487947 */ /* 0x000fea0003800000 */
.L_x_39565:
        /* <DEDUP_REMOVED lines=9> */
.L_x_39570:
[----:B------:R2:W-:Y:S01]  /*8370*/  STG.E desc[UR36][R16.64], R2 ;  /* 0x0000000210007986 */ /* 0x0005e2000c101924 */
[----:B------:R-:W-:Y:S05]  /*8380*/  BRA `(.L_x_39568) ;  /* 0x0000000c001c7947 */ /* 0x000fea0003800000 */
.L_x_39569:
[----:B------:R0:W-:Y:S01]  /*8390*/  STG.E.U16 desc[UR36][R16.64], R2 ;  /* 0x0000000210007986 */ /* 0x0001e2000c101524 */
[----:B------:R-:W-:Y:S05]  /*83a0*/  BRA `(.L_x_39568) ;  /* 0x0000000c00147947 */ /* 0x000fea0003800000 */
.L_x_39564:
        /* <DEDUP_REMOVED lines=9> */
.L_x_39572:
[----:B------:R-:W-:-:S04]  /*8440*/  I2FP.F32.U32 R0, R2 ;  /* 0x0000000200007245 */ /* 0x000fc80000201000 */
[----:B------:R-:W-:-:S05]  /*8450*/  F2FP.F16.F32.PACK_AB R0, RZ, R0 ;  /* 0x00000000ff00723e */ /* 0x000fca00000000ff */
[----:B------:R0:W-:Y:S01]  /*8460*/  STG.E.U16 desc[UR36][R16.64], R0 ;  /* 0x0000000010007986 */ /* 0x0001e2000c101524 */
[----:B------:R-:W-:Y:S05]  /*8470*/  BRA `(.L_x_39568) ;  /* 0x0000000800e07947 */ /* 0x000fea0003800000 */
.L_x_39571:
        /* <DEDUP_REMOVED lines=10> */
.L_x_39574:
[----:B------:R-:W-:-:S04]  /*8520*/  I2FP.F32.U32 R2, R2 ;  /* 0x0000000200027245 */ /* 0x000fc80000201000 */
[----:B------:R-:W-:-:S04]  /*8530*/  F2FP.F16.F32.PACK_AB R3, RZ, R2 ;  /* 0x00000002ff03723e */ /* 0x000fc800000000ff */
[----:B------:R-:W-:-:S05]  /*8540*/  PRMT R3, R3, 0x5410, RZ ;  /* 0x0000541003037816 */ /* 0x000fca00000000ff */
[----:B------:R0:W-:Y:S01]  /*8550*/  STG.E desc[UR36][R16.64], R3 ;  /* 0x0000000310007986 */ /* 0x0001e2000c101924 */
[----:B------:R-:W-:Y:S05]  /*8560*/  BRA `(.L_x_39568) ;  /* 0x0000000800a47947 */ /* 0x000fea0003800000 */
.L_x_39573:
[----:B------:R-:W0:Y:S02]  /*8570*/  I2F.F64.U32 R2, R2 ;  /* 0x0000000200027312 */ /* 0x000e240000201800 */
[----:B0-----:R0:W-:Y:S01]  /*8580*/  STG.E.64 desc[UR36][R16.64], R2 ;  /* 0x0000000210007986 */ /* 0x0011e2000c101b24 */
[----:B------:R-:W-:Y:S05]  /*8590*/  BRA `(.L_x_39568) ;  /* 0x0000000800987947 */ /* 0x000fea0003800000 */
.L_x_39563:
        /* <DEDUP_REMOVED lines=10> */
.L_x_39577:
[----:B------:R-:W0:Y:S01]  /*8640*/  I2F.F64.U32 R4, R2 ;  /* 0x0000000200047312 */ /* 0x000e220000201800 */
[----:B------:R-:W-:-:S05]  /*8650*/  CS2R R6, SRZ ;  /* 0x0000000000067805 */ /* 0x000fca000001ff00 */
[----:B0-----:R0:W-:Y:S01]  /*8660*/  STG.E.128 desc[UR36][R16.64], R4 ;  /* 0x0000000410007986 */ /* 0x0011e2000c101d24 */
[----:B------:R-:W-:Y:S05]  /*8670*/  BRA `(.L_x_39568) ;  /* 0x0000000800607947 */ /* 0x000fea0003800000 */
.L_x_39576:
        /* <DEDUP_REMOVED lines=21> */
.L_x_39581:
[----:B------:R-:W-:Y:S05]  /*87d0*/  BSYNC B0 ;  /* 0x0000000000007941 */ /* 0x000fea0003800000 */
.L_x_39580:
[----:B------:R-:W-:-:S05]  /*87e0*/  LOP3.LUT R3, R0, R3, RZ, 0xfc, !PT ;  /* 0x0000000300037212 */ /* 0x000fca00078efcff */
[----:B------:R0:W-:Y:S01]  /*87f0*/  STG.E.U8 desc[UR36][R16.64], R3 ;  /* 0x0000000310007986 */ /* 0x0001e2000c101124 */
[----:B------:R-:W-:Y:S05]  /*8800*/  BRA `(.L_x_39568) ;  /* 0x0000000400fc7947 */ /* 0x000fea0003800000 */
.L_x_39579:
        /* <DEDUP_REMOVED lines=13> */
.L_x_39583:
[----:B------:R-:W-:Y:S01]  /*88e0*/  IMAD.MOV.U32 R0, RZ, RZ, 0x7f ;  /* 0x0000007fff007424 */ /* 0x000fe200078e00ff */
[----:B------:R-:W-:-:S04]  /*88f0*/  ISETP.GT.U32.AND P0, PT, R2, 0x7f800000, PT ;  /* 0x7f8000000200780c */ /* 0x000fc80003f04070 */
[----:B------:R-:W-:-:S09]  /*8900*/  SEL R0, R0, 0x7c, P0 ;  /* 0x0000007c00007807 */ /* 0x000fd20000000000 */
.L_x_39584:
[----:B------:R-:W-:Y:S05]  /*8910*/  BSYNC B0 ;  /* 0x0000000000007941 */ /* 0x000fea0003800000 */
.L_x_39582:
[----:B------:R-:W-:-:S04]  /*8920*/  LOP3.LUT R2, R3, 0x80000000, RZ, 0xc0, !PT ;  /* 0x8000000003027812 */ /* 0x000fc800078ec0ff */
[----:B------:R-:W-:-:S04]  /*8930*/  SHF.R.U32.HI R3, RZ, 0x18, R2 ;  /* 0x00000018ff037819 */ /* 0x000fc80000011602 */
[----:B------:R-:W-:-:S05]  /*8940*/  LOP3.LUT R3, R0, R3, RZ, 0xfc, !PT ;  /* 0x0000000300037212 */ /* 0x000fca00078efcff */
[----:B------:R0:W-:Y:S01]  /*8950*/  STG.E.U8 desc[UR36][R16.64], R3 ;  /* 0x0000000310007986 */ /* 0x0001e2000c101124 */
[----:B------:R-:W-:Y:S05]  /*8960*/  BRA `(.L_x_39568) ;  /* 0x0000000400a47947 */ /* 0x000fea0003800000 */
.L_x_39578:
[----:B------:R-:W-:-:S04]  /*8970*/  I2FP.F32.U32 R0, R2 ;  /* 0x0000000200007245 */ /* 0x000fc80000201000 */
[----:B------:R-:W-:-:S05]  /*8980*/  F2FP.BF16.F32.PACK_AB R0, RZ, R0 ;  /* 0x00000000ff00723e */ /* 0x000fca00000010ff */
[----:B------:R0:W-:Y:S01]  /*8990*/  STG.E.U16 desc[UR36][R16.64], R0 ;  /* 0x0000000010007986 */ /* 0x0001e2000c101524 */
[----:B------:R-:W-:Y:S05]  /*89a0*/  BRA `(.L_x_39568) ;  /* 0x0000000400947947 */ /* 0x000fea0003800000 */
.L_x_39575:
        /* <DEDUP_REMOVED lines=10> */
.L_x_39587:
        /* <DEDUP_REMOVED lines=17> */
.L_x_39590:
[----:B------:R-:W-:-:S04]  /*8b60*/  LOP3.LUT R2, R3, 0x80000000, RZ, 0xc0, !PT ;  /* 0x8000000003027812 */ /* 0x000fc800078ec0ff */
[----:B------:R-:W-:-:S04]  /*8b70*/  SHF.R.U32.HI R3, RZ, 0x18, R2 ;  /* 0x00000018ff037819 */ /* 0x000fc80000011602 */
[----:B------:R-:W-:-:S04]  /*8b80*/  LOP3.LUT R0, R0, R3, RZ, 0xfc, !PT ;  /* 0x0000000300007212 */ /* 0x000fc800078efcff */
[----:B------:R-:W-:-:S07]  /*8b90*/  PRMT R8, R0, 0x7610, R8 ;  /* 0x0000761000087816 */ /* 0x000fce0000000008 */
.L_x_39589:
[----:B------:R-:W-:Y:S05]  /*8ba0*/  BSYNC B0 ;  /* 0x0000000000007941 */ /* 0x000fea0003800000 */
.L_x_39588:
[----:B------:R0:W-:Y:S01]  /*8bb0*/  STG.E.U8 desc[UR36][R16.64], R8 ;  /* 0x0000000810007986 */ /* 0x0001e2000c101124 */
[----:B------:R-:W-:Y:S05]  /*8bc0*/  BRA `(.L_x_39568) ;  /* 0x00000004000c7947 */ /* 0x000fea0003800000 */
.L_x_39586:
        /* <DEDUP_REMOVED lines=17> */
.L_x_39593:
[----:B------:R-:W-:-:S04]  /*8ce0*/  LOP3.LUT R2, R3, 0x80000000, RZ, 0xc0, !PT ;  /* 0x8000000003027812 */ /* 0x000fc800078ec0ff */
[----:B------:R-:W-:-:S04]  /*8cf0*/  SHF.R.U32.HI R3, RZ, 0x18, R2 ;  /* 0x00000018ff037819 */ /* 0x000fc80000011602 */
[----:B------:R-:W-:-:S04]  /*8d00*/  LOP3.LUT R0, R0, R3, RZ, 0xfc, !PT ;  /* 0x0000000300007212 */ /* 0x000fc800078efcff */
[----:B------:R-:W-:-:S07]  /*8d10*/  PRMT R8, R0, 0x7610, R8 ;  /* 0x0000761000087816 */ /* 0x000fce0000000008 */
.L_x_39592:
[----:B------:R-:W-:Y:S05]  /*8d20*/  BSYNC B0 ;  /* 0x0000000000007941 */ /* 0x000fea0003800000 */
.L_x_39591:
[----:B------:R0:W-:Y:S01]  /*8d30*/  STG.E.U8 desc[UR36][R16.64], R8 ;  /* 0x0000000810007986 */ /* 0x0001e2000c101124 */
[----:B------:R-:W-:Y:S05]  /*8d40*/  BRA `(.L_x_39568) ;  /* 0x0000000000ac7947 */ /* 0x000fea0003800000 */
.L_x_39585:
        /* <DEDUP_REMOVED lines=22> */
.L_x_39567:
        /* <DEDUP_REMOVED lines=16> */
.L_x_39596:
[----:B------:R-:W-:Y:S05]  /*8fb0*/  BRA `(.L_x_39568) ;  /* 0x0000000000107947 */ /* 0x000fea0003800000 */
.L_x_39595:
[----:B------:R-:W-:-:S05]  /*8fc0*/  IMAD.MOV.U32 R3, RZ, RZ, RZ ;  /* 0x000000ffff037224 */ /* 0x000fca00078e00ff */
[----:B------:R0:W-:Y:S01]  /*8fd0*/  STG.E.64 desc[UR36][R16.64], R2 ;  /* 0x0000000210007986 */ /* 0x0001e2000c101b24 */
[----:B------:R-:W-:Y:S05]  /*8fe0*/  BRA `(.L_x_39568) ;  /* 0x0000000000047947 */ /* 0x000fea0003800000 */
.L_x_39594:
[----:B------:R0:W-:Y:S02]  /*8ff0*/  STG.E desc[UR36][R16.64], R2 ;  /* 0x0000000210007986 */ /* 0x0001e4000c101924 */
.L_x_39568:
[----:B------:R-:W-:-:S07]  /*9000*/  VIADD R19, R19, 0x80 ;  /* 0x0000008013137836 */ /* 0x000fce0000000000 */
.L_x_39528:
[----:B------:R-:W-:Y:S05]  /*9010*/  BSYNC B6 ;  /* 0x0000000000067941 */ /* 0x000fea0003800000 */
.L_x_39527:
        /* <DEDUP_REMOVED lines=306> */
.L_x_39597:
        /* <DEDUP_REMOVED lines=20> */
.L_x_39601:
[----:B------:R4:W5:Y:S01]  /*a480*/  LDG.E.U8 R18, desc[UR36][R2.64] ;  /* 0x0000002402127981 */ /* 0x000962000c1e1100 */
[----:B------:R-:W-:Y:S05]  /*a490*/  BRA `(.L_x_39603) ;  /* 0x0000000c00347947 */ /* 0x000fea0003800000 */
.L_x_39600:
        /* <DEDUP_REMOVED lines=8> */
.L_x_39605:
[----:B------:R2:W5:Y:S01]  /*a520*/  LDG.E R18, desc[UR36][R2.64] ;  /* 0x0000002402127981 */ /* 0x000562000c1e1900 */
[----:B------:R-:W-:Y:S05]  /*a530*/  BRA `(.L_x_39603) ;  /* 0x0000000c000c7947 */ /* 0x000fea0003800000 */
.L_x_39604:
[----:B------:R0:W5:Y:S01]  /*a540*/  LDG.E.S16 R18, desc[UR36][R2.64] ;  /* 0x0000002402127981 */ /* 0x000162000c1e1700 */
[----:B------:R-:W-:Y:S05]  /*a550*/  BRA `(.L_x_39603) ;  /* 0x0000000c00047947 */ /* 0x000fea0003800000 */
.L_x_39599:
        /* <DEDUP_REMOVED lines=9> */
.L_x_39607:
[----:B------:R-:W2:Y:S02]  /*a5f0*/  LDG.E.U16 R2, desc[UR36][R2.64] ;  /* 0x0000002402027981 */ /* 0x000ea4000c1e1500 */
[----:B--2---:R-:W-:-:S06]  /*a600*/  HADD2.F32 R18, -RZ, R2.H0_H0 ;  /* 0x20000002ff127230 */ /* 0x004fcc0000004100 */
[----:B------:R-:W0:Y:S01]  /*a610*/  F2I.FTZ.TRUNC.NTZ R18, R18 ;  /* 0x0000001200127305 */ /* 0x000e22000021f100 */
[----:B------:R-:W-:Y:S05]  /*a620*/  BRA `(.L_x_39603) ;  /* 0x0000000800d07947 */ /* 0x000fea0003800000 */
.L_x_39606:
        /* <DEDUP_REMOVED lines=9> */
.L_x_39609:
[----:B------:R-:W2:Y:S02]  /*a6c0*/  LDG.E.U16 R2, desc[UR36][R2.64] ;  /* 0x0000002402027981 */ /* 0x000ea4000c1e1500 */
[----:B--2---:R-:W-:-:S06]  /*a6d0*/  HADD2.F32 R18, -RZ, R2.H0_H0 ;  /* 0x20000002ff127230 */ /* 0x004fcc0000004100 */
[----:B------:R-:W0:Y:S01]  /*a6e0*/  F2I.FTZ.TRUNC.NTZ R18, R18 ;  /* 0x0000001200127305 */ /* 0x000e22000021f100 */
[----:B------:R-:W-:Y:S05]  /*a6f0*/  BRA `(.L_x_39603) ;  /* 0x00000008009c7947 */ /* 0x000fea0003800000 */
.L_x_39608:
[----:B------:R-:W2:Y:S02]  /*a700*/  LDG.E.64 R2, desc[UR36][R2.64] ;  /* 0x0000002402027981 */ /* 0x000ea4000c1e1b00 */
[----:B--2---:R0:W1:Y:S01]  /*a710*/  F2I.F64.TRUNC R18, R2 ;  /* 0x0000000200127311 */ /* 0x004062000030d100 */
[----:B------:R-:W-:Y:S05]  /*a720*/  BRA `(.L_x_39603) ;  /* 0x0000000800907947 */ /* 0x000fea0003800000 */
.L_x_39598:
        /* <DEDUP_REMOVED lines=12> */
.L_x_39612:
[----:B------:R-:W2:Y:S02]  /*a7f0*/  LDG.E.64 R2, desc[UR36][R2.64] ;  /* 0x0000002402027981 */ /* 0x000ea4000c1e1b00 */
[----:B--2---:R0:W1:Y:S01]  /*a800*/  F2I.F64.TRUNC R18, R2 ;  /* 0x0000000200127311 */ /* 0x004062000030d100 */
[----:B------:R-:W-:Y:S05]  /*a810*/  BRA `(.L_x_39603) ;  /* 0x0000000800547947 */ /* 0x000fea0003800000 */
.L_x_39611:
        /* <DEDUP_REMOVED lines=27> */
.L_x_39614:
        /* <DEDUP_REMOVED lines=14> */
.L_x_39613:
[----:B------:R-:W2:Y:S02]  /*aab0*/  LDG.E.U16 R18, desc[UR36][R2.64] ;  /* 0x0000002402127981 */ /* 0x000ea4000c1e1500 */
[----:B--2---:R-:W-:-:S06]  /*aac0*/  IMAD.U32 R18, R18, 0x10000, RZ ;  /* 0x0001000012127824 */ /* 0x004fcc00078e00ff */
[----:B------:R-:W0:Y:S01]  /*aad0*/  F2I.FTZ.TRUNC.NTZ R18, R18 ;  /* 0x0000001200127305 */ /* 0x000e22000021f100 */
[----:B------:R-:W-:Y:S05]  /*aae0*/  BRA `(.L_x_39603) ;  /* 0x0000000400a07947 */ /* 0x000fea0003800000 */
.L_x_39610:
        /* <DEDUP_REMOVED lines=10> */
.L_x_39617:
        /* <DEDUP_REMOVED lines=21> */
.L_x_39621:
[----:B------:R-:W-:Y:S05]  /*ace0*/  BSYNC B1 ;  /* 0x0000000000017941 */ /* 0x000fea0003800000 */
.L_x_39620:
[----:B------:R-:W-:Y:S01]  /*acf0*/  IMAD.SHL.U32 R2, R2, 0x100000, RZ ;  /* 0x0010000002027824 */ /* 0x000fe200078e00ff */
[----:B------:R-:W-:-:S04]  /*ad00*/  LEA R3, R0, 0x3b800000, 0x17 ;  /* 0x3b80000000037811 */ /* 0x000fc800078eb8ff */
[----:B------:R-:W-:-:S07]  /*ad10*/  LOP3.LUT R18, R3, R2, R18, 0xfe, !PT ;  /* 0x0000000203127212 */ /* 0x000fce00078efe12 */
.L_x_39619:
[----:B------:R-:W-:Y:S05]  /*ad20*/  BSYNC B0 ;  /* 0x0000000000007941 */ /* 0x000fea0003800000 */
.L_x_39618:
[----:B------:R-:W0:Y:S01]  /*ad30*/  F2I.FTZ.TRUNC.NTZ R18, R18 ;  /* 0x0000001200127305 */ /* 0x000e22000021f100 */
[----:B------:R-:W-:Y:S05]  /*ad40*/  BRA `(.L_x_39603) ;  /* 0x0000000400087947 */ /* 0x000fea0003800000 */
.L_x_39616:
        /* <DEDUP_REMOVED lines=21> */
.L_x_39625:
[----:B------:R-:W-:Y:S05]  /*aea0*/  BSYNC B1 ;  /* 0x0000000000017941 */ /* 0x000fea0003800000 */
.L_x_39624:
[----:B------:R-:W-:Y:S01]  /*aeb0*/  IMAD.SHL.U32 R2, R2, 0x200000, RZ ;  /* 0x0020000002027824 */ /* 0x000fe200078e00ff */
[----:B------:R-:W-:-:S04]  /*aec0*/  LEA R3, R0, 0x37800000, 0x17 ;  /* 0x3780000000037811 */ /* 0x000fc800078eb8ff */
[----:B------:R-:W-:-:S07]  /*aed0*/  LOP3.LUT R18, R3, R2, R18, 0xfe, !PT ;  /* 0x0000000203127212 */ /* 0x000fce00078efe12 */
.L_x_39623:
[----:B------:R-:W-:Y:S05]  /*aee0*/  BSYNC B0 ;  /* 0x0000000000007941 */ /* 0x000fea0003800000 */
.L_x_39622:
[----:B------:R-:W0:Y:S01]  /*aef0*/  F2I.FTZ.TRUNC.NTZ R18, R18 ;  /* 0x0000001200127305 */ /* 0x000e22000021f100 */
[----:B------:R-:W-:Y:S05]  /*af00*/  BRA `(.L_x_39603) ;  /* 0x0000000000987947 */ /* 0x000fea0003800000 */
.L_x_39615:
        /* <DEDUP_REMOVED lines=14> */
.L_x_39629:
[----:B------:R-:W-:Y:S05]  /*aff0*/  BSYNC B0 ;  /* 0x0000000000007941 */ /* 0x000fea0003800000 */
.L_x_39628:
[----:B------:R-:W0:Y:S01]  /*b000*/  F2I.FTZ.TRUNC.NTZ R18, R18 ;  /* 0x0000001200127305 */ /* 0x000e22000021f100 */
[----:B------:R-:W-:Y:S05]  /*b010*/  BRA `(.L_x_39603) ;  /* 0x0000000000547947 */ /* 0x000fea0003800000 */
.L_x_39602:
        /* <DEDUP_REMOVED lines=17> */
.L_x_39630:
[----:B------:R-:W-:Y:S05]  /*b130*/  BRA `(.L_x_39603) ;  /* 0x00000000000c7947 */ /* 0x000fea0003800000 */
.L_x_39627:
[----:B------:R0:W5:Y:S01]  /*b140*/  LDG.E R18, desc[UR36][R2.64] ;  /* 0x0000002402127981 */ /* 0x000162000c1e1900 */
[----:B------:R-:W-:Y:S05]  /*b150*/  BRA `(.L_x_39603) ;  /* 0x0000000000047947 */ /* 0x000fea0003800000 */
.L_x_39626:
[----:B------:R0:W5:Y:S02]  /*b160*/  LDG.E R18, desc[UR36][R2.64] ;  /* 0x0000002402127981 */ /* 0x000164000c1e1900 */
.L_x_39603:
[----:B01234-:R-:W0:Y:S01]  /*b170*/  LDC.U8 R3, c[0x0][0x428] ;  /* 0x00010a00ff037b82 */ /* 0x01fe220000000000 */
[----:B------:R-:W-:Y:S02]  /*b180*/  ULDC UR4, c[0x0][0x424] ;  /* 0x0001090000047ab9 */ /* 0x000fe40000000800 */
[----:B------:R-:W-:-:S04]  /*b190*/  ISETP.NE.AND P0, PT, RZ, UR4, PT ;  /* 0x00000004ff007c0c */ /* 0x000fc8000bf05270 */
[----:B-----5:R-:W-:-:S04]  /*b1a0*/  ISETP.NE.AND P0, PT, R18, RZ, P0 ;  /* 0x000000ff1200720c */ /* 0x020fc80000705270 */
        /* <DEDUP_REMOVED lines=14> */
.L_x_39634:
[----:B------:R-:W-:Y:S01]  /*b290*/  STG.E.U8 desc[UR36][R16.64], R2 ;  /* 0x0000000210007986 */ /* 0x000fe2000c101124 */
[----:B------:R-:W-:Y:S05]  /*b2a0*/  EXIT ;  /* 0x000000000000794d */ /* 0x000fea0003800000 */
.L_x_39633:
        /* <DEDUP_REMOVED lines=9> */
.L_x_39637:
[----:B------:R-:W-:Y:S01]  /*b340*/  STG.E desc[UR36][R16.64], R2 ;  /* 0x0000000210007986 */ /* 0x000fe2000c101924 */
[----:B------:R-:W-:Y:S05]  /*b350*/  EXIT ;  /* 0x000000000000794d */ /* 0x000fea0003800000 */
.L_x_39636:
[----:B------:R-:W-:Y:S01]  /*b360*/  STG.E.U16 desc[UR36][R16.64], R2 ;  /* 0x0000000210007986 */ /* 0x000fe2000c101524 */
[----:B------:R-:W-:Y:S05]  /*b370*/  EXIT ;  /* 0x000000000000794d */ /* 0x000fea0003800000 */
.L_x_39632:
        /* <DEDUP_REMOVED lines=9> */
.L_x_39639:
[----:B------:R-:W-:-:S04]  /*b410*/  I2FP.F32.U32 R0, R2 ;  /* 0x0000000200007245 */ /* 0x000fc80000201000 */
[----:B------:R-:W-:-:S05]  /*b420*/  F2FP.F16.F32.PACK_AB R0, RZ, R0 ;  /* 0x00000000ff00723e */ /* 0x000fca00000000ff */
[----:B------:R-:W-:Y:S01]  /*b430*/  STG.E.U16 desc[UR36][R16.64], R0 ;  /* 0x0000000010007986 */ /* 0x000fe2000c101524 */
[----:B------:R-:W-:Y:S05]  /*b440*/  EXIT ;  /* 0x000000000000794d */ /* 0x000fea0003800000 */
.L_x_39638:
        /* <DEDUP_REMOVED lines=10> */
.L_x_39641:
[----:B------:R-:W-:-:S04]  /*b4f0*/  I2FP.F32.U32 R2, R2 ;  /* 0x0000000200027245 */ /* 0x000fc80000201000 */
[----:B------:R-:W-:-:S04]  /*b500*/  F2FP.F16.F32.PACK_AB R3, RZ, R2 ;  /* 0x00000002ff03723e */ /* 0x000fc800000000ff */
[----:B------:R-:W-:-:S05]  /*b510*/  PRMT R3, R3, 0x5410, RZ ;  /* 0x0000541003037816 */ /* 0x000fca00000000ff */
[----:B------:R-:W-:Y:S01]  /*b520*/  STG.E desc[UR36][R16.64], R3 ;  /* 0x0000000310007986 */ /* 0x000fe2000c101924 */
[----:B------:R-:W-:Y:S05]  /*b530*/  EXIT ;  /* 0x000000000000794d */ /* 0x000fea0003800000 */
.L_x_39640:
[----:B------:R-:W0:Y:S02]  /*b540*/  I2F.F64.U32 R2, R2 ;  /* 0x0000000200027312 */ /* 0x000e240000201800 */
[----:B0-----:R-:W-:Y:S01]  /*b550*/  STG.E.64 desc[UR36][R16.64], R2 ;  /* 0x0000000210007986 */ /* 0x001fe2000c101b24 */
[----:B------:R-:W-:Y:S05]  /*b560*/  EXIT ;  /* 0x000000000000794d */ /* 0x000fea0003800000 */
.L_x_39631:
        /* <DEDUP_REMOVED lines=10> */
.L_x_39644:
[----:B------:R-:W0:Y:S01]  /*b610*/  I2F.F64.U32 R4, R2 ;  /* 0x0000000200047312 */ /* 0x000e220000201800 */
[----:B------:R-:W-:-:S05]  /*b620*/  CS2R R6, SRZ ;  /* 0x0000000000067805 */ /* 0x000fca000001ff00 */
[----:B0-----:R-:W-:Y:S01]  /*b630*/  STG.E.128 desc[UR36][R16.64], R4 ;  /* 0x0000000410007986 */ /* 0x001fe2000c101d24 */
[----:B------:R-:W-:Y:S05]  /*b640*/  EXIT ;  /* 0x000000000000794d */ /* 0x000fea0003800000 */
.L_x_39643:
        /* <DEDUP_REMOVED lines=21> */
.L_x_39648:
[----:B------:R-:W-:Y:S05]  /*b7a0*/  BSYNC B0 ;  /* 0x0000000000007941 */ /* 0x000fea0003800000 */
.L_x_39647:
[----:B------:R-:W-:-:S05]  /*b7b0*/  LOP3.LUT R3, R0, R3, RZ, 0xfc, !PT ;  /* 0x0000000300037212 */ /* 0x000fca00078efcff */
[----:B------:R-:W-:Y:S01]  /*b7c0*/  STG.E.U8 desc[UR36][R16.64], R3 ;  /* 0x0000000310007986 */ /* 0x000fe2000c101124 */
[----:B------:R-:W-:Y:S05]  /*b7d0*/  EXIT ;  /* 0x000000000000794d */ /* 0x000fea0003800000 */
.L_x_39646:
        /* <DEDUP_REMOVED lines=13> */
.L_x_39650:
[----:B------:R-:W-:Y:S01]  /*b8b0*/  IMAD.MOV.U32 R0, RZ, RZ, 0x7f ;  /* 0x0000007fff007424 */ /* 0x000fe200078e00ff */
[----:B------:R-:W-:-:S04]  /*b8c0*/  ISETP.GT.U32.AND P0, PT, R2, 0x7f800000, PT ;  /* 0x7f8000000200780c */ /* 0x000fc80003f04070 */
[----:B------:R-:W-:-:S09]  /*b8d0*/  SEL R0, R0, 0x7c, P0 ;  /* 0x0000007c00007807 */ /* 0x000fd20000000000 */
.L_x_39651:
[----:B------:R-:W-:Y:S05]  /*b8e0*/  BSYNC B0 ;  /* 0x0000000000007941 */ /* 0x000fea0003800000 */
.L_x_39649:
[----:B------:R-:W-:-:S04]  /*b8f0*/  LOP3.LUT R2, R3, 0x80000000, RZ, 0xc0, !PT ;  /* 0x8000000003027812 */ /* 0x000fc800078ec0ff */
[----:B------:R-:W-:-:S04]  /*b900*/  SHF.R.U32.HI R3, RZ, 0x18, R2 ;  /* 0x00000018ff037819 */ /* 0x000fc80000011602 */
[----:B------:R-:W-:-:S05]  /*b910*/  LOP3.LUT R3, R0, R3, RZ, 0xfc, !PT ;  /* 0x0000000300037212 */ /* 0x000fca00078efcff */
[----:B------:R-:W-:Y:S01]  /*b920*/  STG.E.U8 desc[UR36][R16.64], R3 ;  /* 0x0000000310007986 */ /* 0x000fe2000c101124 */
[----:B------:R-:W-:Y:S05]  /*b930*/  EXIT ;  /* 0x000000000000794d */ /* 0x000fea0003800000 */
.L_x_39645:
[----:B------:R-:W-:-:S04]  /*b940*/  I2FP.F32.U32 R0, R2 ;  /* 0x0000000200007245 */ /* 0x000fc80000201000 */
[----:B------:R-:W-:-:S05]  /*b950*/  F2FP.BF16.F32.PACK_AB R0, RZ, R0 ;  /* 0x00000000ff00723e */ /* 0x000fca00000010ff */
[----:B------:R-:W-:Y:S01]  /*b960*/  STG.E.U16 desc[UR36][R16.64], R0 ;  /* 0x0000000010007986 */ /* 0x000fe2000c101524 */
[----:B------:R-:W-:Y:S05]  /*b970*/  EXIT ;  /* 0x000000000000794d */ /* 0x000fea0003800000 */
.L_x_39642:
        /* <DEDUP_REMOVED lines=10> */
.L_x_39654:
        /* <DEDUP_REMOVED lines=17> */
.L_x_39657:
[----:B------:R-:W-:-:S04]  /*bb30*/  LOP3.LUT R2, R3, 0x80000000, RZ, 0xc0, !PT ;  /* 0x8000000003027812 */ /* 0x000fc800078ec0ff */
[----:B------:R-:W-:-:S04]  /*bb40*/  SHF.R.U32.HI R3, RZ, 0x18, R2 ;  /* 0x00000018ff037819 */ /* 0x000fc80000011602 */
[----:B------:R-:W-:-:S04]  /*bb50*/  LOP3.LUT R0, R0, R3, RZ, 0xfc, !PT ;  /* 0x0000000300007212 */ /* 0x000fc800078efcff */
[----:B------:R-:W-:-:S07]  /*bb60*/  PRMT R8, R0, 0x7610, R8 ;  /* 0x0000761000087816 */ /* 0x000fce0000000008 */
.L_x_39656:
[----:B------:R-:W-:Y:S05]  /*bb70*/  BSYNC B0 ;  /* 0x0000000000007941 */ /* 0x000fea0003800000 */
.L_x_39655:
[----:B------:R-:W-:Y:S01]  /*bb80*/  STG.E.U8 desc[UR36][R16.64], R8 ;  /* 0x0000000810007986 */ /* 0x000fe2000c101124 */
[----:B------:R-:W-:Y:S05]  /*bb90*/  EXIT ;  /* 0x000000000000794d */ /* 0x000fea0003800000 */
.L_x_39653:
        /* <DEDUP_REMOVED lines=17> */
.L_x_39660:
[----:B------:R-:W-:-:S04]  /*bcb0*/  LOP3.LUT R2, R3, 0x80000000, RZ, 0xc0, !PT ;  /* 0x8000000003027812 */ /* 0x000fc800078ec0ff */
[----:B------:R-:W-:-:S04]  /*bcc0*/  SHF.R.U32.HI R3, RZ, 0x18, R2 ;  /* 0x00000018ff037819 */ /* 0x000fc80000011602 */
[----:B------:R-:W-:-:S04]  /*bcd0*/  LOP3.LUT R0, R0, R3, RZ, 0xfc, !PT ;  /* 0x0000000300007212 */ /* 0x000fc800078efcff */
[----:B------:R-:W-:-:S07]  /*bce0*/  PRMT R8, R0, 0x7610, R8 ;  /* 0x0000761000087816 */ /* 0x000fce0000000008 */
.L_x_39659:
[----:B------:R-:W-:Y:S05]  /*bcf0*/  BSYNC B0 ;  /* 0x0000000000007941 */ /* 0x000fea0003800000 */
.L_x_39658:
[----:B------:R-:W-:Y:S01]  /*bd00*/  STG.E.U8 desc[UR36][R16.64], R8 ;  /* 0x0000000810007986 */ /* 0x000fe2000c101124 */
[----:B------:R-:W-:Y:S05]  /*bd10*/  EXIT ;  /* 0x000000000000794d */ /* 0x000fea0003800000 */
.L_x_39652:
        /* <DEDUP_REMOVED lines=22> */
.L_x_39635:
        /* <DEDUP_REMOVED lines=16> */
.L_x_39663:
[----:B------:R-:W-:Y:S05]  /*bf80*/  EXIT ;  /* 0x000000000000794d */ /* 0x000fea0003800000 */
.L_x_39662:
[----:B------:R-:W-:-:S05]  /*bf90*/  IMAD.MOV.U32 R3, RZ, RZ, RZ ;  /* 0x000000ffff037224 */ /* 0x000fca00078e00ff */
[----:B------:R-:W-:Y:S01]  /*bfa0*/  STG.E.64 desc[UR36][R16.64], R2 ;  /* 0x0000000210007986 */ /* 0x000fe2000c101b24 */
[----:B------:R-:W-:Y:S05]  /*bfb0*/  EXIT ;  /* 0x000000000000794d */ /* 0x000fea0003800000 */
.L_x_39661:
[----:B------:R-:W-:Y:S01]  /*bfc0*/  STG.E desc[UR36][R16.64], R2 ;  /* 0x0000000210007986 */ /* 0x000fe2000c101924 */
[----:B------:R-:W-:Y:S05]  /*bfd0*/  EXIT ;  /* 0x000000000000794d */ /* 0x000fea0003800000 */
.L_x_39664:
        /* <DEDUP_REMOVED lines=10> */
.L_x_44127:


//--------------------- .text._ZN2at6native27unrolled_elementwise_kernelINS0_13AUnaryFunctorIiibZZZNS0_23logical_and_kernel_cudaERNS_14TensorIteratorEENKUlvE0_clEvENKUlvE1_clEvEUliiE_EESt5arrayIPcLm2EELi4E23TrivialOffsetCalculatorILi1EjESD_NS0_6memory12LoadWithCastILi1EEENSE_13StoreWithCastILi1EEEEEviT_T0_T2_T3_T4_T5_ --------------------------
	.section	.text._ZN2at6native27unrolled_elementwise_kernelINS0_13AUnaryFunctorIiibZZZNS0_23logical_and_kernel_cudaERNS_14TensorIteratorEENKUlvE0_clEvENKUlvE1_clEvEUliiE_EESt5arrayIPcLm2EELi4E23TrivialOffsetCalculatorILi1EjESD_NS0_6memory12LoadWithCastILi1EEENSE_13StoreWithCastILi1EEEEEviT_T0_T2_T3_T4_T5_,"ax",@progbits
	.align	128
        .global         _ZN2at6native27unrolled_elementwise_kernelINS0_13AUnaryFunctorIiibZZZNS0_23logical_and_kernel_cudaERNS_14TensorIteratorEENKUlvE0_clEvENKUlvE1_clEvEUliiE_EESt5arrayIPcLm2EELi4E23TrivialOffsetCalculatorILi1EjESD_NS0_6memory12LoadWithCastILi1EEENSE_13StoreWithCastILi1EEEEEviT_T0_T2_T3_T4_T5_
        .type           _ZN2at6native27unrolled_elementwise_kernelINS0_13AUnaryFunctorIiibZZZNS0_23logical_and_kernel_cudaERNS_14TensorIteratorEENKUlvE0_clEvENKUlvE1_clEvEUliiE_EESt5arrayIPcLm2EELi4E23TrivialOffsetCalculatorILi1EjESD_NS0_6memory12LoadWithCastILi1EEENSE_13StoreWithCastILi1EEEEEviT_T0_T2_T3_T4_T5_,@function
        .size           _ZN2at6native27unrolled_elementwise_kernelINS0_13AUnaryFunctorIiibZZZNS0_23logical_and_kernel_cudaERNS_14TensorIteratorEENKUlvE0_clEvENKUlvE1_clEvEUliiE_EESt5arrayIPcLm2EELi4E23TrivialOffsetCalculatorILi1EjESD_NS0_6memory12LoadWithCastILi1EEENSE_13StoreWithCastILi1EEEEEviT_T0_T2_T3_T4_T5_,(.L_x_44128 - _ZN2at6native27unrolled_elementwise_kernelINS0_13AUnaryFunctorIiibZZZNS0_23logical_and_kernel_cudaERNS_14TensorIteratorEENKUlvE0_clEvENKUlvE1_clEvEUliiE_EESt5arrayIPcLm2EELi4E23TrivialOffsetCalculatorILi1EjESD_NS0_6memory12LoadWithCastILi1EEENSE_13StoreWithCastILi1EEEEEviT_T0_T2_T3_T4_T5_)
        .other          _ZN2at6native27unrolled_elementwise_kernelINS0_13AUnaryFunctorIiibZZZNS0_23logical_and_kernel_cudaERNS_14TensorIteratorEENKUlvE0_clEvENKUlvE1_clEvEUliiE_EESt5arrayIPcLm2EELi4E23TrivialOffsetCalculatorILi1EjESD_NS0_6memory12LoadWithCastILi1EEENSE_13StoreWithCastILi1EEEEEviT_T0_T2_T3_T4_T5_,@"STO_CUDA_ENTRY STV_DEFAULT"
_ZN2at6native27unrolled_elementwise_kernelINS0_13AUnaryFunctorIiibZZZNS0_23logical_and_kernel_cudaERNS_14TensorIteratorEENKUlvE0_clEvENKUlvE1_clEvEUliiE_EESt5arrayIPcLm2EELi4E23TrivialOffsetCalculatorILi1EjESD_NS0_6memory12LoadWithCastILi1EEENSE_13StoreWithCastILi1EEEEEviT_T0_T2_T3_T4_T5_:
.text._ZN2at6native27unrolled_elementwise_kernelINS0_13AUnaryFunctorIiibZZZNS0_23logical_and_kernel_cudaERNS_14TensorIteratorEENKUlvE0_clEvENKUlvE1_clEvEUliiE_EESt5arrayIPcLm2EELi4E23TrivialOffsetCalculatorILi1EjESD_NS0_6memory12LoadWithCastILi1EEENSE_13StoreWithCastILi1EEEEEviT_T0_T2_T3_T4_T5_:
        /* <DEDUP_REMOVED lines=31> */
.L_x_39670:
[----:B------:R3:W5:Y:S01]  /*01f0*/  LDG.E.U8 R18, desc[UR36][R2.64] ;  /* 0x0000002402127981 */ /* 0x000762000c1e1100 */
[----:B------:R-:W-:Y:S05]  /*0200*/  BRA `(.L_x_39672) ;  /* 0x0000000c00387947 */ /* 0x000fea0003800000 */
.L_x_39669:
        /* <DEDUP_REMOVED lines=8> */
.L_x_39674:
[----:B------:R1:W5:Y:S01]  /*0290*/  LDG.E R18, desc[UR36][R2.64] ;  /* 0x0000002402127981 */ /* 0x000362000c1e1900 */
[----:B------:R-:W-:Y:S05]  /*02a0*/  BRA `(.L_x_39672) ;  /* 0x0000000c00107947 */ /* 0x000fea0003800000 */
.L_x_39673:
[----:B------:R2:W5:Y:S01]  /*02b0*/  LDG.E.S16 R18, desc[UR36][R2.64] ;  /* 0x0000002402127981 */ /* 0x000562000c1e1700 */
[----:B------:R-:W-:Y:S05]  /*02c0*/  BRA `(.L_x_39672) ;  /* 0x0000000c00087947 */ /* 0x000fea0003800000 */
.L_x_39668:
        /* <DEDUP_REMOVED lines=9> */
.L_x_39676:
[----:B------:R-:W2:Y:S02]  /*0360*/  LDG.E.U16 R2, desc[UR36][R2.64] ;  /* 0x0000002402027981 */ /* 0x000ea4000c1e1500 */
[----:B--2---:R-:W-:-:S06]  /*0370*/  HADD2.F32 R18, -RZ, R2.H0_H0 ;  /* 0x20000002ff127230 */ /* 0x004fcc0000004100 */
[----:B------:R-:W0:Y:S01]  /*0380*/  F2I.FTZ.TRUNC.NTZ R18, R18 ;  /* 0x0000001200127305 */ /* 0x000e22000021f100 */
[----:B------:R-:W-:Y:S05]  /*0390*/  BRA `(.L_x_39672) ;  /* 0x0000000800d47947 */ /* 0x000fea0003800000 */
.L_x_39675:
        /* <DEDUP_REMOVED lines=9> */
.L_x_39678:
[----:B------:R-:W2:Y:S02]  /*0430*/  LDG.E.U16 R2, desc[UR36][R2.64] ;  /* 0x0000002402027981 */ /* 0x000ea4000c1e1500 */
[----:B--2---:R-:W-:-:S06]  /*0440*/  HADD2.F32 R18, -RZ, R2.H0_H0 ;  /* 0x20000002ff127230 */ /* 0x004fcc0000004100 */
[----:B------:R-:W0:Y:S01]  /*0450*/  F2I.FTZ.TRUNC.NTZ R18, R18 ;  /* 0x0000001200127305 */ /* 0x000e22000021f100 */
[----:B------:R-:W-:Y:S05]  /*0460*/  BRA `(.L_x_39672) ;  /* 0x0000000800a07947 */ /* 0x000fea0003800000 */
.L_x_39677:
[----:B------:R-:W2:Y:S02]  /*0470*/  LDG.E.64 R2, desc[UR36][R2.64] ;  /* 0x0000002402027981 */ /* 0x000ea4000c1e1b00 */
[----:B--2---:R0:W1:Y:S01]  /*0480*/  F2I.F64.TRUNC R18, R2 ;  /* 0x0000000200127311 */ /* 0x004062000030d100 */
[----:B------:R-:W-:Y:S05]  /*0490*/  BRA `(.L_x_39672) ;  /* 0x0000000800947947 */ /* 0x000fea0003800000 */
.L_x_39667:
        /* <DEDUP_REMOVED lines=12> */
.L_x_39681:
[----:B------:R-:W2:Y:S02]  /*0560*/  LDG.E.64 R2, desc[UR36][R2.64] ;  /* 0x0000002402027981 */ /* 0x000ea4000c1e1b00 */
[----:B--2---:R0:W1:Y:S01]  /*0570*/  F2I.F64.TRUNC R18, R2 ;  /* 0x0000000200127311 */ /* 0x004062000030d100 */
[----:B------:R-:W-:Y:S05]  /*0580*/  BRA `(.L_x_39672) ;  /* 0x0000000800587947 */ /* 0x000fea0003800000 */
.L_x_39680:
        /* <DEDUP_REMOVED lines=27> */
.L_x_39683:
        /* <DEDUP_REMOVED lines=15> */
.L_x_39682:
[----:B------:R-:W2:Y:S02]  /*0830*/  LDG.E.U16 R18, desc[UR36][R2.64] ;  /* 0x0000002402127981 */ /* 0x000ea4000c1e1500 */
[----:B--2---:R-:W-:-:S06]  /*0840*/  IMAD.U32 R18, R18, 0x10000, RZ ;  /* 0x0001000012127824 */ /* 0x004fcc00078e00ff */
[----:B------:R-:W0:Y:S01]  /*0850*/  F2I.FTZ.TRUNC.NTZ R18, R18 ;  /* 0x0000001200127305 */ /* 0x000e22000021f100 */
[----:B------:R-:W-:Y:S05]  /*0860*/  BRA `(.L_x_39672) ;  /* 0x0000000400a07947 */ /* 0x000fea0003800000 */
.L_x_39679:
        /* <DEDUP_REMOVED lines=10> */
.L_x_39686:
        /* <DEDUP_REMOVED lines=21> */
.L_x_39690:
[----:B------:R-:W-:Y:S05]  /*0a60*/  BSYNC B1 ;  /* 0x0000000000017941 */ /* 0x000fea0003800000 */
.L_x_39689:
[----:B------:R-:W-:Y:S01]  /*0a70*/  IMAD.SHL.U32 R2, R2, 0x100000, RZ ;  /* 0x0010000002027824 */ /* 0x000fe200078e00ff */
[----:B------:R-:W-:-:S04]  /*0a80*/  LEA R3, R0, 0x3b800000, 0x17 ;  /* 0x3b80000000037811 */ /* 0x000fc800078eb8ff */
[----:B------:R-:W-:-:S07]  /*0a90*/  LOP3.LUT R18, R3, R2, R18, 0xfe, !PT ;  /* 0x0000000203127212 */ /* 0x000fce00078efe12 */
.L_x_39688:
[----:B------:R-:W-:Y:S05]  /*0aa0*/  BSYNC B0 ;  /* 0x0000000000007941 */ /* 0x000fea0003800000 */
.L_x_39687:
[----:B------:R-:W0:Y:S01]  /*0ab0*/  F2I.FTZ.TRUNC.NTZ R18, R18 ;  /* 0x0000001200127305 */ /* 0x000e22000021f100 */
[----:B------:R-:W-:Y:S05]  /*0ac0*/  BRA `(.L_x_39672) ;  /* 0x0000000400087947 */ /* 0x000fea0003800000 */
.L_x_39685:
        /* <DEDUP_REMOVED lines=21> */
.L_x_39694:
[----:B------:R-:W-:Y:S05]  /*0c20*/  BSYNC B1 ;  /* 0x0000000000017941 */ /* 0x000fea0003800000 */
.L_x_39693:
[----:B------:R-:W-:Y:S01]  /*0c30*/  IMAD.SHL.U32 R2, R2, 0x200000, RZ ;  /* 0x0020000002027824 */ /* 0x000fe200078e00ff */
[----:B------:R-:W-:-:S04]  /*0c40*/  LEA R3, R0, 0x37800000, 0x17 ;  /* 0x3780000000037811 */ /* 0x000fc800078eb8ff */
[----:B------:R-:W-:-:S07]  /*0c50*/  LOP3.LUT R18, R3, R2, R18, 0xfe, !PT ;  /* 0x0000000203127212 */ /* 0x000fce00078efe12 */
.L_x_39692:
[----:B------:R-:W-:Y:S05]  /*0c60*/  BSYNC B0 ;  /* 0x0000000000007941 */ /* 0x000fea0003800000 */
.L_x_39691:
[----:B------:R-:W0:Y:S01]  /*0c70*/  F2I.FTZ.TRUNC.NTZ R18, R18 ;  /* 0x0000001200127305 */ /* 0x000e22000021f100 */
[----:B------:R-:W-:Y:S05]  /*0c80*/  BRA `(.L_x_39672) ;  /* 0x0000000000987947 */ /* 0x000fea0003800000 */
.L_x_39684:
        /* <DEDUP_REMOVED lines=14> */
.L_x_39698:
[----:B------:R-:W-:Y:S05]  /*0d70*/  BSYNC B0 ;  /* 0x0000000000007941 */ /* 0x000fea0003800000 */
.L_x_39697:
[----:B------:R-:W0:Y:S01]  /*0d80*/  F2I.FTZ.TRUNC.NTZ R18, R18 ;  /* 0x0000001200127305 */ /* 0x000e22000021f100 */
[----:B------:R-:W-:Y:S05]  /*0d90*/  BRA `(.L_x_39672) ;  /* 0x0000000000547947 */ /* 0x000fea0003800000 */
.L_x_39671:
        /* <DEDUP_REMOVED lines=17> */
.L_x_39699:
[----:B------:R-:W-:Y:S05]  /*0eb0*/  BRA `(.L_x_39672) ;  /* 0x00000000000c7947 */ /* 0x000fea0003800000 */
.L_x_39696:
[----:B------:R0:W5:Y:S01]  /*0ec0*/  LDG.E R18, desc[UR36][R2.64] ;  /* 0x0000002402127981 */ /* 0x000162000c1e1900 */
[----:B------:R-:W-:Y:S05]  /*0ed0*/  BRA `(.L_x_39672) ;  /* 0x0000000000047947 */ /* 0x000fea0003800000 */
.L_x_39695:
[----:B------:R0:W5:Y:S02]  /*0ee0*/  LDG.E R18, desc[UR36][R2.64] ;  /* 0x0000002402127981 */ /* 0x000164000c1e1900 */
.L_x_39672:
[----:B------:R-:W2:Y:S02]  /*0ef0*/  S2R R26, SR_TID.X ;  /* 0x00000000001a7919 */ /* 0x000ea40000002100 */
[----:B--2---:R-:W-:-:S07]  /*0f00*/  VIADD R26, R26, 0x80 ;  /* 0x000000801a1a7836 */ /* 0x004fce0000000000 */
.L_x_39666:
[----:B------:R-:W-:Y:S05]  /*0f10*/  BSYNC B6 ;  /* 0x0000000000067941 */ /* 0x000fea0003800000 */
.L_x_39665:
        /* <DEDUP_REMOVED lines=23> */
.L_x_39705:
[----:B------:R0:W5:Y:S01]  /*1090*/  LDG.E.U8 R16, desc[UR36][R2.64] ;  /* 0x0000002402107981 */ /* 0x000162000c1e1100 */
[----:B------:R-:W-:Y:S05]  /*10a0*/  BRA `(.L_x_39707) ;  /* 0x0000000c00347947 */ /* 0x000fea0003800000 */
.L_x_39704:
        /* <DEDUP_REMOVED lines=8> */
.L_x_39709:
[----:B------:R0:W5:Y:S01]  /*1130*/  LDG.E R16, desc[UR36][R2.64] ;  /* 0x0000002402107981 */ /* 0x000162000c1e1900 */
[----:B------:R-:W-:Y:S05]  /*1140*/  BRA `(.L_x_39707) ;  /* 0x0000000c000c7947 */ /* 0x000fea0003800000 */
.L_x_39708:
[----:B------:R0:W5:Y:S01]  /*1150*/  LDG.E.S16 R16, desc[UR36][R2.64] ;  /* 0x0000002402107981 */ /* 0x000162000c1e1700 */
[----:B------:R-:W-:Y:S05]  /*1160*/  BRA `(.L_x_39707) ;  /* 0x0000000c00047947 */ /* 0x000fea0003800000 */
.L_x_39703:
        /* <DEDUP_REMOVED lines=9> */
.L_x_39711:
[----:B------:R-:W2:Y:S02]  /*1200*/  LDG.E.U16 R2, desc[UR36][R2.64] ;  /* 0x0000002402027981 */ /* 0x000ea4000c1e1500 */
[----:B--2---:R-:W-:-:S06]  /*1210*/  HADD2.F32 R16, -RZ, R2.H0_H0 ;  /* 0x20000002ff107230 */ /* 0x004fcc0000004100 */
[----:B------:R-:W0:Y:S01]  /*1220*/  F2I.FTZ.TRUNC.NTZ R16, R16 ;  /* 0x0000001000107305 */ /* 0x000e22000021f100 */
[----:B------:R-:W-:Y:S05]  /*1230*/  BRA `(.L_x_39707) ;  /* 0x0000000800d07947 */ /* 0x000fea0003800000 */
.L_x_39710:
        /* <DEDUP_REMOVED lines=9> */
.L_x_39713:
[----:B------:R-:W2:Y:S02]  /*12d0*/  LDG.E.U16 R2, desc[UR36][R2.64] ;  /* 0x0000002402027981 */ /* 0x000ea4000c1e1500 */
[----:B--2---:R-:W-:-:S06]  /*12e0*/  HADD2.F32 R16, -RZ, R2.H0_H0 ;  /* 0x20000002ff107230 */ /* 0x004fcc0000004100 */
[----:B------:R-:W0:Y:S01]  /*12f0*/  F2I.FTZ.TRUNC.NTZ R16, R16 ;  /* 0x0000001000107305 */ /* 0x000e22000021f100 */
[----:B------:R-:W-:Y:S05]  /*1300*/  BRA `(.L_x_39707) ;  /* 0x00000008009c7947 */ /* 0x000fea0003800000 */
.L_x_39712:
[----:B------:R-:W2:Y:S02]  /*1310*/  LDG.E.64 R2, desc[UR36][R2.64] ;  /* 0x0000002402027981 */ /* 0x000ea4000c1e1b00 */
[----:B--2---:R0:W1:Y:S01]  /*1320*/  F2I.F64.TRUNC R16, R2 ;  /* 0x0000000200107311 */ /* 0x004062000030d100 */
[----:B------:R-:W-:Y:S05]  /*1330*/  BRA `(.L_x_39707) ;  /* 0x0000000800907947 */ /* 0x000fea0003800000 */
.L_x_39702:
        /* <DEDUP_REMOVED lines=12> */
.L_x_39716:
[----:B------:R-:W2:Y:S02]  /*1400*/  LDG.E.64 R2, desc[UR36][R2.64] ;  /* 0x0000002402027981 */ /* 0x000ea4000c1e1b00 */
[----:B--2---:R0:W1:Y:S01]  /*1410*/  F2I.F64.TRUNC R16, R2 ;  /* 0x0000000200107311 */ /* 0x004062000030d100 */
[----:B------:R-:W-:Y:S05]  /*1420*/  BRA `(.L_x_39707) ;  /* 0x0000000800547947 */ /* 0x000fea0003800000 */
.L_x_39715:
        /* <DEDUP_REMOVED lines=27> */
.L_x_39718:
        /* <DEDUP_REMOVED lines=14> */
.L_x_39717:
[----:B------:R-:W2:Y:S02]  /*16c0*/  LDG.E.U16 R16, desc[UR36][R2.64] ;  /* 0x0000002402107981 */ /* 0x000ea4000c1e1500 */
[----:B--2---:R-:W-:-:S06]  /*16d0*/  IMAD.U32 R16, R16, 0x10000, RZ ;  /* 0x0001000010107824 */ /* 0x004fcc00078e00ff */
[----:B------:R-:W4:Y:S01]  /*16e0*/  F2I.FTZ.TRUNC.NTZ R16, R16 ;  /* 0x0000001000107305 */ /* 0x000f22000021f100 */
[----:B------:R-:W-:Y:S05]  /*16f0*/  BRA `(.L_x_39707) ;  /* 0x0000000400a07947 */ /* 0x000fea0003800000 */
.L_x_39714:
        /* <DEDUP_REMOVED lines=10> */
.L_x_39721:
        /* <DEDUP_REMOVED lines=21> */
.L_x_39725:
[----:B------:R-:W-:Y:S05]  /*18f0*/  BSYNC B1 ;  /* 0x0000000000017941 */ /* 0x000fea0003800000 */
.L_x_39724:
[----:B------:R-:W-:Y:S01]  /*1900*/  IMAD.SHL.U32 R2, R2, 0x100000, RZ ;  /* 0x0010000002027824 */ /* 0x000fe200078e00ff */
[----:B------:R-:W-:-:S04]  /*1910*/  LEA R3, R0, 0x3b800000, 0x17 ;  /* 0x3b80000000037811 */ /* 0x000fc800078eb8ff */
[----:B------:R-:W-:-:S07]  /*1920*/  LOP3.LUT R16, R3, R2, R16, 0xfe, !PT ;  /* 0x0000000203107212 */ /* 0x000fce00078efe10 */
.L_x_39723:
[----:B------:R-:W-:Y:S05]  /*1930*/  BSYNC B0 ;  /* 0x0000000000007941 */ /* 0x000fea0003800000 */
.L_x_39722:
[----:B------:R-:W0:Y:S01]  /*1940*/  F2I.FTZ.TRUNC.NTZ R16, R16 ;  /* 0x0000001000107305 */ /* 0x000e22000021f100 */
[----:B------:R-:W-:Y:S05]  /*1950*/  BRA `(.L_x_39707) ;  /* 0x0000000400087947 */ /* 0x000fea0003800000 */
.L_x_39720:
        /* <DEDUP_REMOVED lines=21> */
.L_x_39729:
[----:B------:R-:W-:Y:S05]  /*1ab0*/  BSYNC B1 ;  /* 0x0000000000017941 */ /* 0x000fea0003800000 */
.L_x_39728:
[----:B------:R-:W-:Y:S01]  /*1ac0*/  IMAD.SHL.U32 R2, R2, 0x200000, RZ ;  /* 0x0020000002027824 */ /* 0x000fe200078e00ff */
[----:B------:R-:W-:-:S04]  /*1ad0*/  LEA R3, R0, 0x37800000, 0x17 ;  /* 0x3780000000037811 */ /* 0x000fc800078eb8ff */
[----:B------:R-:W-:-:S07]  /*1ae0*/  LOP3.LUT R16, R3, R2, R16, 0xfe, !PT ;  /* 0x0000000203107212 */ /* 0x000fce00078efe10 */
.L_x_39727:
[----:B------:R-:W-:Y:S05]  /*1af0*/  BSYNC B0 ;  /* 0x0000000000007941 */ /* 0x000fea0003800000 */
.L_x_39726:
[----:B------:R-:W0:Y:S01]  /*1b00*/  F2I.FTZ.TRUNC.NTZ R16, R16 ;  /* 0x0000001000107305 */ /* 0x000e22000021f100 */
[----:B------:R-:W-:Y:S05]  /*1b10*/  BRA `(.L_x_39707) ;  /* 0x0000000000987947 */ /* 0x000fea0003800000 */
.L_x_39719:
        /* <DEDUP_REMOVED lines=14> */
.L_x_39733:
[----:B------:R-:W-:Y:S05]  /*1c00*/  BSYNC B0 ;  /* 0x0000000000007941 */ /* 0x000fea0003800000 */
.L_x_39732:
[----:B------:R-:W0:Y:S01]  /*1c10*/  F2I.FTZ.TRUNC.NTZ R16, R16 ;  /* 0x0000001000107305 */ /* 0x000e22000021f100 */
[----:B------:R-:W-:Y:S05]  /*1c20*/  BRA `(.L_x_39707) ;  /* 0x0000000000547947 */ /* 0x000fea0003800000 */
.L_x_39706:
        /* <DEDUP_REMOVED lines=17> */
.L_x_39734:
[----:B------:R-:W-:Y:S05]  /*1d40*/  BRA `(.L_x_39707) ;  /* 0x00000000000c7947 */ /* 0x000fea0003800000 */
.L_x_39731:
[----:B------:R0:W5:Y:S01]  /*1d50*/  LDG.E R16, desc[UR36][R2.64] ;  /* 0x0000002402107981 */ /* 0x000162000c1e1900 */
[----:B------:R-:W-:Y:S05]  /*1d60*/  BRA `(.L_x_39707) ;  /* 0x0000000000047947 */ /* 0x000fea0003800000 */
.L_x_39730:
[----:B------:R0:W5:Y:S02]  /*1d70*/  LDG.E R16, desc[UR36][R2.64] ;  /* 0x0000002402107981 */ /* 0x000164000c1e1900 */
.L_x_39707:
[----:B------:R-:W-:-:S07]  /*1d80*/  VIADD R26, R26, 0x80 ;  /* 0x000000801a1a7836 */ /* 0x000fce0000000000 */
.L_x_39701:
[----:B------:R-:W-:Y:S05]  /*1d90*/  BSYNC B6 ;  /* 0x0000000000067941 */ /* 0x000fea0003800000 */
.L_x_39700:
        /* <DEDUP_REMOVED lines=25> */
.L_x_39740:
[----:B------:R0:W5:Y:S01]  /*1f30*/  LDG.E.U8 R24, desc[UR36][R2.64] ;  /* 0x0000002402187981 */ /* 0x000162000c1e1100 */
[----:B------:R-:W-:Y:S05]  /*1f40*/  BRA `(.L_x_39742) ;  /* 0x0000000c00347947 */ /* 0x000fea0003800000 */
.L_x_39739:
        /* <DEDUP_REMOVED lines=8> */
.L_x_39744:
[----:B------:R0:W5:Y:S01]  /*1fd0*/  LDG.E R24, desc[UR36][R2.64] ;  /* 0x0000002402187981 */ /* 0x000162000c1e1900 */
[----:B------:R-:W-:Y:S05]  /*1fe0*/  BRA `(.L_x_39742) ;  /* 0x0000000c000c7947 */ /* 0x000fea0003800000 */
.L_x_39743:
[----:B------:R0:W5:Y:S01]  /*1ff0*/  LDG.E.S16 R24, desc[UR36][R2.64] ;  /* 0x0000002402187981 */ /* 0x000162000c1e1700 */
[----:B------:R-:W-:Y:S05]  /*2000*/  BRA `(.L_x_39742) ;  /* 0x0000000c00047947 */ /* 0x000fea0003800000 */
.L_x_39738:
        /* <DEDUP_REMOVED lines=9> */
.L_x_39746:
[----:B------:R-:W2:Y:S02]  /*20a0*/  LDG.E.U16 R2, desc[UR36][R2.64] ;  /* 0x0000002402027981 */ /* 0x000ea4000c1e1500 */
[----:B--2---:R-:W-:-:S06]  /*20b0*/  HADD2.F32 R24, -RZ, R2.H0_H0 ;  /* 0x20000002ff187230 */ /* 0x004fcc0000004100 */
[----:B------:R-:W0:Y:S01]  /*20c0*/  F2I.FTZ.TRUNC.NTZ R24, R24 ;  /* 0x0000001800187305 */ /* 0x000e22000021f100 */
[----:B------:R-:W-:Y:S05]  /*20d0*/  BRA `(.L_x_39742) ;  /* 0x0000000800d07947 */ /* 0x000fea0003800000 */
.L_x_39745:
        /* <DEDUP_REMOVED lines=9> */
.L_x_39748:
[----:B------:R-:W2:Y:S02]  /*2170*/  LDG.E.U16 R2, desc[UR36][R2.64] ;  /* 0x0000002402027981 */ /* 0x000ea4000c1e1500 */
[----:B--2---:R-:W-:-:S06]  /*2180*/  HADD2.F32 R24, -RZ, R2.H0_H0 ;  /* 0x20000002ff187230 */ /* 0x004fcc0000004100 */
[----:B------:R-:W0:Y:S01]  /*2190*/  F2I.FTZ.TRUNC.NTZ R24, R24 ;  /* 0x0000001800187305 */ /* 0x000e22000021f100 */
[----:B------:R-:W-:Y:S05]  /*21a0*/  BRA `(.L_x_39742) ;  /* 0x00000008009c7947 */ /* 0x000fea0003800000 */
.L_x_39747:
[----:B------:R-:W2:Y:S02]  /*21b0*/  LDG.E.64 R24, desc[UR36][R2.64] ;  /* 0x0000002402187981 */ /* 0x000ea4000c1e1b00 */
[----:B--2---:R0:W1:Y:S01]  /*21c0*/  F2I.F64.TRUNC R24, R24 ;  /* 0x0000001800187311 */ /* 0x004062000030d100 */
[----:B------:R-:W-:Y:S05]  /*21d0*/  BRA `(.L_x_39742) ;  /* 0x0000000800907947 */ /* 0x000fea0003800000 */
.L_x_39737:
        /* <DEDUP_REMOVED lines=12> */
.L_x_39751:
[----:B------:R-:W2:Y:S02]  /*22a0*/  LDG.E.64 R2, desc[UR36][R2.64] ;  /* 0x0000002402027981 */ /* 0x000ea4000c1e1b00 */
[----:B--2---:R0:W1:Y:S01]  /*22b0*/  F2I.F64.TRUNC R24, R2 ;  /* 0x0000000200187311 */ /* 0x004062000030d100 */
[----:B------:R-:W-:Y:S05]  /*22c0*/  BRA `(.L_x_39742) ;  /* 0x0000000800547947 */ /* 0x000fea0003800000 */
.L_x_39750:
        /* <DEDUP_REMOVED lines=27> */
.L_x_39753:
        /* <DEDUP_REMOVED lines=14> */
.L_x_39752:
[----:B------:R-:W2:Y:S02]  /*2560*/  LDG.E.U16 R24, desc[UR36][R2.64] ;  /* 0x0000002402187981 */ /* 0x000ea4000c1e1500 */
[----:B--2---:R-:W-:-:S06]  /*2570*/  IMAD.U32 R24, R24, 0x10000, RZ ;  /* 0x0001000018187824 */ /* 0x004fcc00078e00ff */
[----:B------:R-:W0:Y:S01]  /*2580*/  F2I.FTZ.TRUNC.NTZ R24, R24 ;  /* 0x0000001800187305 */ /* 0x000e22000021f100 */
[----:B------:R-:W-:Y:S05]  /*2590*/  BRA `(.L_x_39742) ;  /* 0x0000000400a07947 */ /* 0x000fea0003800000 */
.L_x_39749:
        /* <DEDUP_REMOVED lines=10> */
.L_x_39756:
        /* <DEDUP_REMOVED lines=21> */
.L_x_39760:
[----:B------:R-:W-:Y:S05]  /*2790*/  BSYNC B1 ;  /* 0x0000000000017941 */ /* 0x000fea0003800000 */
.L_x_39759:
[----:B------:R-:W-:Y:S01]  /*27a0*/  IMAD.SHL.U32 R2, R2, 0x100000, RZ ;  /* 0x0010000002027824 */ /* 0x000fe200078e00ff */
[----:B------:R-:W-:-:S04]  /*27b0*/  LEA R3, R0, 0x3b800000, 0x17 ;  /* 0x3b80000000037811 */ /* 0x000fc800078eb8ff */
[----:B------:R-:W-:-:S07]  /*27c0*/  LOP3.LUT R24, R3, R2, R24, 0xfe, !PT ;  /* 0x0000000203187212 */ /* 0x000fce00078efe18 */
.L_x_39758:
[----:B------:R-:W-:Y:S05]  /*27d0*/  BSYNC B0 ;  /* 0x0000000000007941 */ /* 0x000fea0003800000 */
.L_x_39757:
[----:B------:R-:W1:Y:S01]  /*27e0*/  F2I.FTZ.TRUNC.NTZ R24, R24 ;  /* 0x0000001800187305 */ /* 0x000e62000021f100 */
[----:B------:R-:W-:Y:S05]  /*27f0*/  BRA `(.L_x_39742) ;  /* 0x0000000400087947 */ /* 0x000fea0003800000 */
.L_x_39755:
        /* <DEDUP_REMOVED lines=21> */
.L_x_39764:
[----:B------:R-:W-:Y:S05]  /*2950*/  BSYNC B1 ;  /* 0x0000000000017941 */ /* 0x000fea0003800000 */
.L_x_39763:
[----:B------:R-:W-:Y:S01]  /*2960*/  IMAD.SHL.U32 R2, R2, 0x200000, RZ ;  /* 0x0020000002027824 */ /* 0x000fe200078e00ff */
[----:B------:R-:W-:-:S04]  /*2970*/  LEA R3, R0, 0x37800000, 0x17 ;  /* 0x3780000000037811 */ /* 0x000fc800078eb8ff */
[----:B------:R-:W-:-:S07]  /*2980*/  LOP3.LUT R24, R3, R2, R24, 0xfe, !PT ;  /* 0x0000000203187212 */ /* 0x000fce00078efe18 */
.L_x_39762:
[----:B------:R-:W-:Y:S05]  /*2990*/  BSYNC B0 ;  /* 0x0000000000007941 */ /* 0x000fea0003800000 */
.L_x_39761:
[----:B------:R-:W2:Y:S01]  /*29a0*/  F2I.FTZ.TRUNC.NTZ R24, R24 ;  /* 0x0000001800187305 */ /* 0x000ea2000021f100 */
[----:B------:R-:W-:Y:S05]  /*29b0*/  BRA `(.L_x_39742) ;  /* 0x0000000000987947 */ /* 0x000fea0003800000 */
.L_x_39754:
        /* <DEDUP_REMOVED lines=14> */
.L_x_39768:
[----:B------:R-:W-:Y:S05]  /*2aa0*/  BSYNC B0 ;  /* 0x0000000000007941 */ /* 0x000fea0003800000 */
.L_x_39767:
[----:B------:R-:W4:Y:S01]  /*2ab0*/  F2I.FTZ.TRUNC.NTZ R24, R24 ;  /* 0x0000001800187305 */ /* 0x000f22000021f100 */
[----:B------:R-:W-:Y:S05]  /*2ac0*/  BRA `(.L_x_39742) ;  /* 0x0000000000547947 */ /* 0x000fea0003800000 */
.L_x_39741:
        /* <DEDUP_REMOVED lines=17> */
.L_x_39769:
[----:B------:R-:W-:Y:S05]  /*2be0*/  BRA `(.L_x_39742) ;  /* 0x00000000000c7947 */ /* 0x000fea0003800000 */
.L_x_39766:
[----:B------:R0:W5:Y:S01]  /*2bf0*/  LDG.E R24, desc[UR36][R2.64] ;  /* 0x0000002402187981 */ /* 0x000162000c1e1900 */
[----:B------:R-:W-:Y:S05]  /*2c00*/  BRA `(.L_x_39742) ;  /* 0x0000000000047947 */ /* 0x000fea0003800000 */
.L_x_39765:
[----:B------:R3:W5:Y:S02]  /*2c10*/  LDG.E R24, desc[UR36][R2.64] ;  /* 0x0000002402187981 */ /* 0x000764000c1e1900 */
.L_x_39742:
[----:B------:R-:W-:-:S07]  /*2c20*/  VIADD R26, R26, 0x80 ;  /* 0x000000801a1a7836 */ /* 0x000fce0000000000 */
.L_x_39736:
[----:B------:R-:W-:Y:S05]  /*2c30*/  BSYNC B6 ;  /* 0x0000000000067941 */ /* 0x000fea0003800000 */
.L_x_39735:
        /* <DEDUP_REMOVED lines=22> */
.L_x_39775:
[----:B------:R0:W5:Y:S01]  /*2da0*/  LDG.E.U8 R22, desc[UR36][R2.64] ;  /* 0x0000002402167981 */ /* 0x000162000c1e1100 */
[----:B------:R-:W-:Y:S05]  /*2db0*/  BRA `(.L_x_39771) ;  /* 0x0000000c00307947 */ /* 0x000fea0003800000 */
.L_x_39774:
        /* <DEDUP_REMOVED lines=8> */
.L_x_39778:
[----:B------:R0:W5:Y:S01]  /*2e40*/  LDG.E R22, desc[UR36][R2.64] ;  /* 0x0000002402167981 */ /* 0x000162000c1e1900 */
[----:B------:R-:W-:Y:S05]  /*2e50*/  BRA `(.L_x_39771) ;  /* 0x0000000c00087947 */ /* 0x000fea0003800000 */
.L_x_39777:
[----:B------:R0:W5:Y:S01]  /*2e60*/  LDG.E.S16 R22, desc[UR36][R2.64] ;  /* 0x0000002402167981 */ /* 0x000162000c1e1700 */
[----:B------:R-:W-:Y:S05]  /*2e70*/  BRA `(.L_x_39771) ;  /* 0x0000000c00007947 */ /* 0x000fea0003800000 */
.L_x_39773:
        /* <DEDUP_REMOVED lines=9> */
.L_x_39780:
[----:B------:R-:W3:Y:S02]  /*2f10*/  LDG.E.U16 R2, desc[UR36][R2.64] ;  /* 0x0000002402027981 */ /* 0x000ee4000c1e1500 */
[----:B---3--:R-:W-:-:S06]  /*2f20*/  HADD2.F32 R22, -RZ, R2.H0_H0 ;  /* 0x20000002ff167230 */ /* 0x008fcc0000004100 */
[----:B------:R-:W0:Y:S01]  /*2f30*/  F2I.FTZ.TRUNC.NTZ R22, R22 ;  /* 0x0000001600167305 */ /* 0x000e22000021f100 */
[----:B------:R-:W-:Y:S05]  /*2f40*/  BRA `(.L_x_39771) ;  /* 0x0000000800cc7947 */ /* 0x000fea0003800000 */
.L_x_39779:
        /* <DEDUP_REMOVED lines=9> */
.L_x_39782:
[----:B------:R-:W3:Y:S02]  /*2fe0*/  LDG.E.U16 R2, desc[UR36][R2.64] ;  /* 0x0000002402027981 */ /* 0x000ee4000c1e1500 */
[----:B---3--:R-:W-:-:S06]  /*2ff0*/  HADD2.F32 R22, -RZ, R2.H0_H0 ;  /* 0x20000002ff167230 */ /* 0x008fcc0000004100 */
[----:B------:R-:W0:Y:S01]  /*3000*/  F2I.FTZ.TRUNC.NTZ R22, R22 ;  /* 0x0000001600167305 */ /* 0x000e22000021f100 */
[----:B------:R-:W-:Y:S05]  /*3010*/  BRA `(.L_x_39771) ;  /* 0x0000000800987947 */ /* 0x000fea0003800000 */
.L_x_39781:
[----:B------:R-:W3:Y:S02]  /*3020*/  LDG.E.64 R2, desc[UR36][R2.64] ;  /* 0x0000002402027981 */ /* 0x000ee4000c1e1b00 */
[----:B---3--:R0:W1:Y:S01]  /*3030*/  F2I.F64.TRUNC R22, R2 ;  /* 0x0000000200167311 */ /* 0x008062000030d100 */
[----:B------:R-:W-:Y:S05]  /*3040*/  BRA `(.L_x_39771) ;  /* 0x00000008008c7947 */ /* 0x000fea0003800000 */
.L_x_39772:
        /* <DEDUP_REMOVED lines=12> */
.L_x_39785:
[----:B------:R-:W3:Y:S02]  /*3110*/  LDG.E.64 R2, desc[UR36][R2.64] ;  /* 0x0000002402027981 */ /* 0x000ee4000c1e1b00 */
[----:B---3--:R0:W1:Y:S01]  /*3120*/  F2I.F64.TRUNC R22, R2 ;  /* 0x0000000200167311 */ /* 0x008062000030d100 */
[----:B------:R-:W-:Y:S05]  /*3130*/  BRA `(.L_x_39771) ;  /* 0x0000000800507947 */ /* 0x000fea0003800000 */
.L_x_39784:
        /* <DEDUP_REMOVED lines=27> */
.L_x_39787:
        /* <DEDUP_REMOVED lines=14> */
.L_x_39786:
[----:B------:R-:W3:Y:S02]  /*33d0*/  LDG.E.U16 R22, desc[UR36][R2.64] ;  /* 0x0000002402167981 */ /* 0x000ee4000c1e1500 */
[----:B---3--:R-:W-:-:S06]  /*33e0*/  IMAD.U32 R22, R22, 0x10000, RZ ;  /* 0x0001000016167824 */ /* 0x008fcc00078e00ff */
[----:B------:R-:W0:Y:S01]  /*33f0*/  F2I.FTZ.TRUNC.NTZ R22, R22 ;  /* 0x0000001600167305 */ /* 0x000e22000021f100 */
[----:B------:R-:W-:Y:S05]  /*3400*/  BRA `(.L_x_39771) ;  /* 0x00000004009c7947 */ /* 0x000fea0003800000 */
.L_x_39783:
        /* <DEDUP_REMOVED lines=10> */
.L_x_39790:
        /* <DEDUP_REMOVED lines=21> */
.L_x_39794:
[----:B------:R-:W-:Y:S05]  /*3600*/  BSYNC B1 ;  /* 0x0000000000017941 */ /* 0x000fea0003800000 */
.L_x_39793:
[----:B------:R-:W-:Y:S01]  /*3610*/  IMAD.SHL.U32 R2, R2, 0x100000, RZ ;  /* 0x0010000002027824 */ /* 0x000fe200078e00ff */
[----:B------:R-:W-:-:S04]  /*3620*/  LEA R3, R0, 0x3b800000, 0x17 ;  /* 0x3b80000000037811 */ /* 0x000fc800078eb8ff */
[----:B------:R-:W-:-:S07]  /*3630*/  LOP3.LUT R22, R3, R2, R22, 0xfe, !PT ;  /* 0x0000000203167212 */ /* 0x000fce00078efe16 */
.L_x_39792:
[----:B------:R-:W-:Y:S05]  /*3640*/  BSYNC B0 ;  /* 0x0000000000007941 */ /* 0x000fea0003800000 */
.L_x_39791:
[----:B------:R-:W0:Y:S01]  /*3650*/  F2I.FTZ.TRUNC.NTZ R22, R22 ;  /* 0x0000001600167305 */ /* 0x000e22000021f100 */
[----:B------:R-:W-:Y:S05]  /*3660*/  BRA `(.L_x_39771) ;  /* 0x0000000400047947 */ /* 0x000fea0003800000 */
.L_x_39789:
        /* <DEDUP_REMOVED lines=21> */
.L_x_39798:
[----:B------:R-:W-:Y:S05]  /*37c0*/  BSYNC B1 ;  /* 0x0000000000017941 */ /* 0x000fea0003800000 */
.L_x_39797:
[----:B------:R-:W-:Y:S01]  /*37d0*/  IMAD.SHL.U32 R2, R2, 0x200000, RZ ;  /* 0x0020000002027824 */ /* 0x000fe200078e00ff */
[----:B------:R-:W-:-:S04]  /*37e0*/  LEA R3, R0, 0x37800000, 0x17 ;  /* 0x3780000000037811 */ /* 0x000fc800078eb8ff */
[----:B------:R-:W-:-:S07]  /*37f0*/  LOP3.LUT R22, R3, R2, R22, 0xfe, !PT ;  /* 0x0000000203167212 */ /* 0x000fce00078efe16 */
.L_x_39796:
[----:B------:R-:W-:Y:S05]  /*3800*/  BSYNC B0 ;  /* 0x0000000000007941 */ /* 0x000fea0003800000 */
.L_x_39795:
[----:B------:R-:W0:Y:S01]  /*3810*/  F2I.FTZ.TRUNC.NTZ R22, R22 ;  /* 0x0000001600167305 */ /* 0x000e22000021f100 */
[----:B------:R-:W-:Y:S05]  /*3820*/  BRA `(.L_x_39771) ;  /* 0x0000000000947947 */ /* 0x000fea0003800000 */
.L_x_39788:
        /* <DEDUP_REMOVED lines=14> */
.L_x_39802:
[----:B------:R-:W-:Y:S05]  /*3910*/  BSYNC B0 ;  /* 0x0000000000007941 */ /* 0x000fea0003800000 */
.L_x_39801:
[----:B------:R-:W0:Y:S01]  /*3920*/  F2I.FTZ.TRUNC.NTZ R22, R22 ;  /* 0x0000001600167305 */ /* 0x000e22000021f100 */
[----:B------:R-:W-:Y:S05]  /*3930*/  BRA `(.L_x_39771) ;  /* 0x0000000000507947 */ /* 0x000fea0003800000 */
.L_x_39776:
        /* <DEDUP_REMOVED lines=16> */
.L_x_39803:
[----:B------:R-:W-:Y:S05]  /*3a40*/  BRA `(.L_x_39771) ;  /* 0x00000000000c7947 */ /* 0x000fea0003800000 */
.L_x_39800:
[----:B------:R0:W5:Y:S01]  /*3a50*/  LDG.E R22, desc[UR36][R2.64] ;  /* 0x0000002402167981 */ /* 0x000162000c1e1900 */
[----:B------:R-:W-:Y:S05]  /*3a60*/  BRA `(.L_x_39771) ;  /* 0x0000000000047947 */ /* 0x000fea0003800000 */
.L_x_39799:
[----:B------:R0:W5:Y:S02]  /*3a70*/  LDG.E R22, desc[UR36][R2.64] ;  /* 0x0000002402167981 */ /* 0x000164000c1e1900 */
.L_x_39771:
[----:B------:R-:W-:Y:S05]  /*3a80*/  BSYNC B6 ;  /* 0x0000000000067941 */ /* 0x000fea0003800000 */
.L_x_39770:
[----:B01-34-:R-:W0:Y:S01]  /*3a90*/  S2R R2, SR_TID.X ;  /* 0x0000000000027919 */ /* 0x01be220000002100 */
[----:B------:R-:W1:Y:S01]  /*3aa0*/  LDC.U8 R17, c[0x0][0x23c] ;  /* 0x00008f00ff117b82 */ /* 0x000e620000000000 */
[----:B------:R-:W-:Y:S01]  /*3ab0*/  ULDC UR4, c[0x0][0x218] ;  /* 0x0000860000047ab9 */ /* 0x000fe20000000800 */
[----:B------:R-:W-:Y:S01]  /*3ac0*/  BSSY B6, `(.L_x_39804) ;  /* 0x00000f8000067945 */ /* 0x000fe20003800000 */
[----:B------:R-:W-:-:S04]  /*3ad0*/  ISETP.NE.AND P0, PT, RZ, UR4, PT ;  /* 0x00000004ff007c0c */ /* 0x000fc8000bf05270 */
[----:B-----5:R-:W-:Y:S02]  /*3ae0*/  ISETP.NE.AND P3, PT, R18, RZ, P0 ;  /* 0x000000ff1200720c */ /* 0x020fe40000765270 */
[----:B------:R-:W-:Y:S02]  /*3af0*/  ISETP.NE.AND P2, PT, R16, RZ, P0 ;  /* 0x000000ff1000720c */ /* 0x000fe40000745270 */
[----:B--2---:R-:W-:Y:S02]  /*3b00*/  ISETP.NE.AND P1, PT, R24, RZ, P0 ;  /* 0x000000ff1800720c */ /* 0x004fe40000725270 */
        /* <DEDUP_REMOVED lines=28> */
.L_x_39809:
[----:B------:R0:W-:Y:S01]  /*3cd0*/  STG.E.U8 desc[UR36][R8.64], R3 ;  /* 0x0000000308007986 */ /* 0x0001e2000c101124 */
[----:B------:R-:W-:Y:S05]  /*3ce0*/  BRA `(.L_x_39805) ;  /* 0x0000000c00547947 */ /* 0x000fea0003800000 */
.L_x_39808:
        /* <DEDUP_REMOVED lines=10> */
.L_x_39812:
[----:B------:R0:W-:Y:S01]  /*3d90*/  STG.E desc[UR36][R8.64], R3 ;  /* 0x0000000308007986 */ /* 0x0001e2000c101924 */
[----:B------:R-:W-:Y:S05]  /*3da0*/  BRA `(.L_x_39805) ;  /* 0x0000000c00247947 */ /* 0x000fea0003800000 */
.L_x_39811:
[----:B------:R0:W-:Y:S01]  /*3db0*/  STG.E.U16 desc[UR36][R8.64], R3 ;  /* 0x0000000308007986 */ /* 0x0001e2000c101524 */
[----:B------:R-:W-:Y:S05]  /*3dc0*/  BRA `(.L_x_39805) ;  /* 0x0000000c001c7947 */ /* 0x000fea0003800000 */
.L_x_39807:
        /* <DEDUP_REMOVED lines=9> */
.L_x_39814:
[----:B------:R-:W0:Y:S02]  /*3e60*/  I2F.S16 R0, R3 ;  /* 0x0000000300007306 */ /* 0x000e240000101400 */
[----:B0-----:R-:W-:-:S05]  /*3e70*/  F2FP.F16.F32.PACK_AB R0, RZ, R0 ;  /* 0x00000000ff00723e */ /* 0x001fca00000000ff */
[----:B------:R0:W-:Y:S01]  /*3e80*/  STG.E.U16 desc[UR36][R8.64], R0 ;  /* 0x0000000008007986 */ /* 0x0001e2000c101524 */
[----:B------:R-:W-:Y:S05]  /*3e90*/  BRA `(.L_x_39805) ;  /* 0x0000000800e87947 */ /* 0x000fea0003800000 */
.L_x_39813:
        /* <DEDUP_REMOVED lines=10> */
.L_x_39816:
[----:B------:R-:W0:Y:S02]  /*3f40*/  I2F.S16 R3, R3 ;  /* 0x0000000300037306 */ /* 0x000e240000101400 */
[----:B0-----:R-:W-:-:S04]  /*3f50*/  F2FP.F16.F32.PACK_AB R3, RZ, R3 ;  /* 0x00000003ff03723e */ /* 0x001fc800000000ff */
[----:B------:R-:W-:-:S05]  /*3f60*/  PRMT R3, R3, 0x5410, RZ ;  /* 0x0000541003037816 */ /* 0x000fca00000000ff */
[----:B------:R0:W-:Y:S01]  /*3f70*/  STG.E desc[UR36][R8.64], R3 ;  /* 0x0000000308007986 */ /* 0x0001e2000c101924 */
[----:B------:R-:W-:Y:S05]  /*3f80*/  BRA `(.L_x_39805) ;  /* 0x0000000800ac7947 */ /* 0x000fea0003800000 */
.L_x_39815:
[----:B------:R-:W0:Y:S02]  /*3f90*/  I2F.F64.S16 R4, R3 ;  /* 0x0000000300047312 */ /* 0x000e240000101c00 */
[----:B0-----:R0:W-:Y:S01]  /*3fa0*/  STG.E.64 desc[UR36][R8.64], R4 ;  /* 0x0000000408007986 */ /* 0x0011e2000c101b24 */
[----:B------:R-:W-:Y:S05]  /*3fb0*/  BRA `(.L_x_39805) ;  /* 0x0000000800a07947 */ /* 0x000fea0003800000 */
.L_x_39806:
        /* <DEDUP_REMOVED lines=10> */
.L_x_39819:
[----:B------:R-:W0:Y:S01]  /*4060*/  I2F.F64.S16 R4, R3 ;  /* 0x0000000300047312 */ /* 0x000e220000101c00 */
[----:B------:R-:W-:-:S05]  /*4070*/  CS2R R6, SRZ ;  /* 0x0000000000067805 */ /* 0x000fca000001ff00 */
[----:B0-----:R0:W-:Y:S01]  /*4080*/  STG.E.128 desc[UR36][R8.64], R4 ;  /* 0x0000000408007986 */ /* 0x0011e2000c101d24 */
[----:B------:R-:W-:Y:S05]  /*4090*/  BRA `(.L_x_39805) ;  /* 0x0000000800687947 */ /* 0x000fea0003800000 */
.L_x_39818:
        /* <DEDUP_REMOVED lines=21> */
.L_x_39823:
[----:B------:R-:W-:Y:S05]  /*41f0*/  BSYNC B0 ;  /* 0x0000000000007941 */ /* 0x000fea0003800000 */
.L_x_39822:
[----:B------:R-:W-:-:S05]  /*4200*/  LOP3.LUT R5, R0, R5, RZ, 0xfc, !PT ;  /* 0x0000000500057212 */ /* 0x000fca00078efcff */
[----:B------:R0:W-:Y:S01]  /*4210*/  STG.E.U8 desc[UR36][R8.64], R5 ;  /* 0x0000000508007986 */ /* 0x0001e2000c101124 */
[----:B------:R-:W-:Y:S05]  /*4220*/  BRA `(.L_x_39805) ;  /* 0x0000000800047947 */ /* 0x000fea0003800000 */
.L_x_39821:
        /* <DEDUP_REMOVED lines=13> */
.L_x_39825:
[----:B------:R-:W-:Y:S01]  /*4300*/  IMAD.MOV.U32 R0, RZ, RZ, 0x7f ;  /* 0x0000007fff007424 */ /* 0x000fe200078e00ff */
[----:B------:R-:W-:-:S04]  /*4310*/  ISETP.GT.U32.AND P0, PT, R4, 0x7f800000, PT ;  /* 0x7f8000000400780c */ /* 0x000fc80003f04070 */
[----:B------:R-:W-:-:S09]  /*4320*/  SEL R0, R0, 0x7c, P0 ;  /* 0x0000007c00007807 */ /* 0x000fd20000000000 */
.L_x_39826:
[----:B------:R-:W-:Y:S05]  /*4330*/  BSYNC B0 ;  /* 0x0000000000007941 */ /* 0x000fea0003800000 */
.L_x_39824:
[----:B------:R-:W-:-:S04]  /*4340*/  LOP3.LUT R3, R5, 0x80000000, RZ, 0xc0, !PT ;  /* 0x8000000005037812 */ /* 0x000fc800078ec0ff */
[----:B------:R-:W-:-:S04]  /*4350*/  SHF.R.U32.HI R3, RZ, 0x18, R3 ;  /* 0x00000018ff037819 */ /* 0x000fc80000011603 */
[----:B------:R-:W-:-:S05]  /*4360*/  LOP3.LUT R3, R0, R3, RZ, 0xfc, !PT ;  /* 0x0000000300037212 */ /* 0x000fca00078efcff */
[----:B------:R0:W-:Y:S01]  /*4370*/  STG.E.U8 desc[UR36][R8.64], R3 ;  /* 0x0000000308007986 */ /* 0x0001e2000c101124 */
[----:B------:R-:W-:Y:S05]  /*4380*/  BRA `(.L_x_39805) ;  /* 0x0000000400ac7947 */ /* 0x000fea0003800000 */
.L_x_39820:
[----:B------:R-:W0:Y:S02]  /*4390*/  I2F.S16 R0, R3 ;  /* 0x0000000300007306 */ /* 0x000e240000101400 */
[----:B0-----:R-:W-:-:S05]  /*43a0*/  F2FP.BF16.F32.PACK_AB R0, RZ, R0 ;  /* 0x00000000ff00723e */ /* 0x001fca00000010ff */
[----:B------:R0:W-:Y:S01]  /*43b0*/  STG.E.U16 desc[UR36][R8.64], R0 ;  /* 0x0000000008007986 */ /* 0x0001e2000c101524 */
[----:B------:R-:W-:Y:S05]  /*43c0*/  BRA `(.L_x_39805) ;  /* 0x00000004009c7947 */ /* 0x000fea0003800000 */
.L_x_39817:
        /* <DEDUP_REMOVED lines=10> */
.L_x_39829:
        /* <DEDUP_REMOVED lines=17> */
.L_x_39832:
[----:B------:R-:W-:-:S04]  /*4580*/  LOP3.LUT R3, R3, 0x80000000, RZ, 0xc0, !PT ;  /* 0x8000000003037812 */ /* 0x000fc800078ec0ff */
[----:B------:R-:W-:-:S04]  /*4590*/  SHF.R.U32.HI R3, RZ, 0x18, R3 ;  /* 0x00000018ff037819 */ /* 0x000fc80000011603 */
[----:B------:R-:W-:-:S04]  /*45a0*/  LOP3.LUT R0, R0, R3, RZ, 0xfc, !PT ;  /* 0x0000000300007212 */ /* 0x000fc800078efcff */
[----:B------:R-:W-:-:S07]  /*45b0*/  PRMT R4, R0, 0x7610, R4 ;  /* 0x0000761000047816 */ /* 0x000fce0000000004 */
.L_x_39831:
[----:B------:R-:W-:Y:S05]  /*45c0*/  BSYNC B0 ;  /* 0x0000000000007941 */ /* 0x000fea0003800000 */
.L_x_39830:
[----:B------:R4:W-:Y:S01]  /*45d0*/  STG.E.U8 desc[UR36][R8.64], R4 ;  /* 0x0000000408007986 */ /* 0x0009e2000c101124 */
[----:B------:R-:W-:Y:S05]  /*45e0*/  BRA `(.L_x_39805) ;  /* 0x0000000400147947 */ /* 0x000fea0003800000 */
.L_x_39828:
        /* <DEDUP_REMOVED lines=17> */
.L_x_39835:
[----:B------:R-:W-:-:S04]  /*4700*/  LOP3.LUT R3, R3, 0x80000000, RZ, 0xc0, !PT ;  /* 0x8000000003037812 */ /* 0x000fc800078ec0ff */
[----:B------:R-:W-:-:S04]  /*4710*/  SHF.R.U32.HI R3, RZ, 0x18, R3 ;  /* 0x00000018ff037819 */ /* 0x000fc80000011603 */
[----:B------:R-:W-:-:S04]  /*4720*/  LOP3.LUT R0, R0, R3, RZ, 0xfc, !PT ;  /* 0x0000000300007212 */ /* 0x000fc800078efcff */
[----:B------:R-:W-:-:S07]  /*4730*/  PRMT R4, R0, 0x7610, R4 ;  /* 0x0000761000047816 */ /* 0x000fce0000000004 */
.L_x_39834:
[----:B------:R-:W-:Y:S05]  /*4740*/  BSYNC B0 ;  /* 0x0000000000007941 */ /* 0x000fea0003800000 */
.L_x_39833:
[----:B------:R0:W-:Y:S01]  /*4750*/  STG.E.U8 desc[UR36][R8.64], R4 ;  /* 0x0000000408007986 */ /* 0x0001e2000c101124 */
[----:B------:R-:W-:Y:S05]  /*4760*/  BRA `(.L_x_39805) ;  /* 0x0000000000b47947 */ /* 0x000fea0003800000 */
.L_x_39827:
        /* <DEDUP_REMOVED lines=23> */
.L_x_39810:
        /* <DEDUP_REMOVED lines=16> */
.L_x_39838:
[----:B------:R-:W-:Y:S05]  /*49e0*/  BRA `(.L_x_39805) ;  /* 0x0000000000147947 */ /* 0x000fea0003800000 */
.L_x_39837:
[----:B------:R-:W-:Y:S02]  /*49f0*/  IMAD.MOV.U32 R4, RZ, RZ, R3 ;  /* 0x000000ffff047224 */ /* 0x000fe400078e0003 */
[----:B------:R-:W-:-:S05]  /*4a00*/  IMAD.MOV.U32 R5, RZ, RZ, RZ ;  /* 0x000000ffff057224 */ /* 0x000fca00078e00ff */
[----:B------:R3:W-:Y:S01]  /*4a10*/  STG.E.64 desc[UR36][R8.64], R4 ;  /* 0x0000000408007986 */ /* 0x0007e2000c101b24 */
[----:B------:R-:W-:Y:S05]  /*4a20*/  BRA `(.L_x_39805) ;  /* 0x0000000000047947 */ /* 0x000fea0003800000 */
.L_x_39836:
[----:B------:R0:W-:Y:S02]  /*4a30*/  STG.E desc[UR36][R8.64], R3 ;  /* 0x0000000308007986 */ /* 0x0001e4000c101924 */
.L_x_39805:
[----:B------:R-:W-:Y:S05]  /*4a40*/  BSYNC B6 ;  /* 0x0000000000067941 */ /* 0x000fea0003800000 */
.L_x_39804:
        /* <DEDUP_REMOVED lines=23> */
.L_x_39844:
[----:B------:R0:W-:Y:S01]  /*4bc0*/  STG.E.U8 desc[UR36][R8.64], R22 ;  /* 0x0000001608007986 */ /* 0x0001e2000c101124 */
[----:B------:R-:W-:Y:S05]  /*4bd0*/  BRA `(.L_x_39846) ;  /* 0x0000000c00507947 */ /* 0x000fea0003800000 */
.L_x_39843:
        /* <DEDUP_REMOVED lines=10> */
.L_x_39848:
[----:B------:R0:W-:Y:S01]  /*4c80*/  STG.E desc[UR36][R8.64], R22 ;  /* 0x0000001608007986 */ /* 0x0001e2000c101924 */
[----:B------:R-:W-:Y:S05]  /*4c90*/  BRA `(.L_x_39846) ;  /* 0x0000000c00207947 */ /* 0x000fea0003800000 */
.L_x_39847:
[----:B------:R0:W-:Y:S01]  /*4ca0*/  STG.E.U16 desc[UR36][R8.64], R22 ;  /* 0x0000001608007986 */ /* 0x0001e2000c101524 */
[----:B------:R-:W-:Y:S05]  /*4cb0*/  BRA `(.L_x_39846) ;  /* 0x0000000c00187947 */ /* 0x000fea0003800000 */
.L_x_39842:
        /* <DEDUP_REMOVED lines=9> */
.L_x_39850:
[----:B------:R-:W0:Y:S02]  /*4d50*/  I2F.S16 R0, R22 ;  /* 0x0000001600007306 */ /* 0x000e240000101400 */
[----:B0-----:R-:W-:-:S05]  /*4d60*/  F2FP.F16.F32.PACK_AB R0, RZ, R0 ;  /* 0x00000000ff00723e */ /* 0x001fca00000000ff */
[----:B------:R0:W-:Y:S01]  /*4d70*/  STG.E.U16 desc[UR36][R8.64], R0 ;  /* 0x0000000008007986 */ /* 0x0001e2000c101524 */
[----:B------:R-:W-:Y:S05]  /*4d80*/  BRA `(.L_x_39846) ;  /* 0x0000000800e47947 */ /* 0x000fea0003800000 */
.L_x_39849:
        /* <DEDUP_REMOVED lines=10> */
.L_x_39852:
[----:B------:R-:W0:Y:S02]  /*4e30*/  I2F.S16 R22, R22 ;  /* 0x0000001600167306 */ /* 0x000e240000101400 */
[----:B0-----:R-:W-:-:S04]  /*4e40*/  F2FP.F16.F32.PACK_AB R3, RZ, R22 ;  /* 0x00000016ff03723e */ /* 0x001fc800000000ff */
[----:B------:R-:W-:-:S05]  /*4e50*/  PRMT R3, R3, 0x5410, RZ ;  /* 0x0000541003037816 */ /* 0x000fca00000000ff */
[----:B------:R0:W-:Y:S01]  /*4e60*/  STG.E desc[UR36][R8.64], R3 ;  /* 0x0000000308007986 */ /* 0x0001e2000c101924 */
[----:B------:R-:W-:Y:S05]  /*4e70*/  BRA `(.L_x_39846) ;  /* 0x0000000800a87947 */ /* 0x000fea0003800000 */
.L_x_39851:
[----:B------:R-:W0:Y:S02]  /*4e80*/  I2F.F64.S16 R4, R22 ;  /* 0x0000001600047312 */ /* 0x000e240000101c00 */
[----:B0-----:R0:W-:Y:S01]  /*4e90*/  STG.E.64 desc[UR36][R8.64], R4 ;  /* 0x0000000408007986 */ /* 0x0011e2000c101b24 */
[----:B------:R-:W-:Y:S05]  /*4ea0*/  BRA `(.L_x_39846) ;  /* 0x00000008009c7947 */ /* 0x000fea0003800000 */
.L_x_39841:
        /* <DEDUP_REMOVED lines=10> */
.L_x_39855:
[----:B------:R-:W0:Y:S01]  /*4f50*/  I2F.F64.S16 R4, R22 ;  /* 0x0000001600047312 */ /* 0x000e220000101c00 */
[----:B------:R-:W-:-:S05]  /*4f60*/  CS2R R6, SRZ ;  /* 0x0000000000067805 */ /* 0x000fca000001ff00 */
[----:B0-----:R0:W-:Y:S01]  /*4f70*/  STG.E.128 desc[UR36][R8.64], R4 ;  /* 0x0000000408007986 */ /* 0x0011e2000c101d24 */
[----:B------:R-:W-:Y:S05]  /*4f80*/  BRA `(.L_x_39846) ;  /* 0x0000000800647947 */ /* 0x000fea0003800000 */
.L_x_39854:
        /* <DEDUP_REMOVED lines=21> */
.L_x_39859:
[----:B------:R-:W-:Y:S05]  /*50e0*/  BSYNC B0 ;  /* 0x0000000000007941 */ /* 0x000fea0003800000 */
.L_x_39858:
[----:B------:R-:W-:-:S05]  /*50f0*/  LOP3.LUT R5, R0, R5, RZ, 0xfc, !PT ;  /* 0x0000000500057212 */ /* 0x000fca00078efcff */
[----:B------:R0:W-:Y:S01]  /*5100*/  STG.E.U8 desc[UR36][R8.64], R5 ;  /* 0x0000000508007986 */ /* 0x0001e2000c101124 */
[----:B------:R-:W-:Y:S05]  /*5110*/  BRA `(.L_x_39846) ;  /* 0x0000000800007947 */ /* 0x000fea0003800000 */
.L_x_39857:
        /* <DEDUP_REMOVED lines=13> */
.L_x_39861:
[----:B------:R-:W-:Y:S01]  /*51f0*/  IMAD.MOV.U32 R0, RZ, RZ, 0x7f ;  /* 0x0000007fff007424 */ /* 0x000fe200078e00ff */
[----:B------:R-:W-:-:S04]  /*5200*/  ISETP.GT.U32.AND P0, PT, R3, 0x7f800000, PT ;  /* 0x7f8000000300780c */ /* 0x000fc80003f04070 */
[----:B------:R-:W-:-:S09]  /*5210*/  SEL R0, R0, 0x7c, P0 ;  /* 0x0000007c00007807 */ /* 0x000fd20000000000 */
.L_x_39862:
[----:B------:R-:W-:Y:S05]  /*5220*/  BSYNC B0 ;  /* 0x0000000000007941 */ /* 0x000fea0003800000 */
.L_x_39860:
[----:B------:R-:W-:-:S04]  /*5230*/  LOP3.LUT R3, R5, 0x80000000, RZ, 0xc0, !PT ;  /* 0x8000000005037812 */ /* 0x000fc800078ec0ff */
[----:B------:R-:W-:-:S04]  /*5240*/  SHF.R.U32.HI R3, RZ, 0x18, R3 ;  /* 0x00000018ff037819 */ /* 0x000fc80000011603 */
[----:B------:R-:W-:-:S05]  /*5250*/  LOP3.LUT R3, R0, R3, RZ, 0xfc, !PT ;  /* 0x0000000300037212 */ /* 0x000fca00078efcff */
[----:B------:R0:W-:Y:S01]  /*5260*/  STG.E.U8 desc[UR36][R8.64], R3 ;  /* 0x0000000308007986 */ /* 0x0001e2000c101124 */
[----:B------:R-:W-:Y:S05]  /*5270*/  BRA `(.L_x_39846) ;  /* 0x0000000400a87947 */ /* 0x000fea0003800000 */
.L_x_39856:
[----:B------:R-:W0:Y:S02]  /*5280*/  I2F.S16 R0, R22 ;  /* 0x0000001600007306 */ /* 0x000e240000101400 */
[----:B0-----:R-:W-:-:S05]  /*5290*/  F2FP.BF16.F32.PACK_AB R0, RZ, R0 ;  /* 0x00000000ff00723e */ /* 0x001fca00000010ff */
[----:B------:R0:W-:Y:S01]  /*52a0*/  STG.E.U16 desc[UR36][R8.64], R0 ;  /* 0x0000000008007986 */ /* 0x0001e2000c101524 */
[----:B------:R-:W-:Y:S05]  /*52b0*/  BRA `(.L_x_39846) ;  /* 0x0000000400987947 */ /* 0x000fea0003800000 */
.L_x_39853:
        /* <DEDUP_REMOVED lines=10> */
.L_x_39865:
        /* <DEDUP_REMOVED lines=17> */
.L_x_39868:
[----:B------:R-:W-:-:S04]  /*5470*/  LOP3.LUT R3, R5, 0x80000000, RZ, 0xc0, !PT ;  /* 0x8000000005037812 */ /* 0x000fc800078ec0ff */
[----:B------:R-:W-:-:S04]  /*5480*/  SHF.R.U32.HI R3, RZ, 0x18, R3 ;  /* 0x00000018ff037819 */ /* 0x000fc80000011603 */
[----:B------:R-:W-:-:S04]  /*5490*/  LOP3.LUT R0, R0, R3, RZ, 0xfc, !PT ;  /* 0x0000000300007212 */ /* 0x000fc800078efcff */
[----:B------:R-:W-:-:S07]  /*54a0*/  PRMT R4, R0, 0x7610, R4 ;  /* 0x0000761000047816 */ /* 0x000fce0000000004 */
.L_x_39867:
[----:B------:R-:W-:Y:S05]  /*54b0*/  BSYNC B0 ;  /* 0x0000000000007941 */ /* 0x000fea0003800000 */
.L_x_39866:
[----:B------:R3:W-:Y:S01]  /*54c0*/  STG.E.U8 desc[UR36][R8.64], R4 ;  /* 0x0000000408007986 */ /* 0x0007e2000c101124 */
[----:B------:R-:W-:Y:S05]  /*54d0*/  BRA `(.L_x_39846) ;  /* 0x0000000400107947 */ /* 0x000fea0003800000 */
.L_x_39864:
        /* <DEDUP_REMOVED lines=17> */
.L_x_39871:
[----:B------:R-:W-:-:S04]  /*55f0*/  LOP3.LUT R3, R5, 0x80000000, RZ, 0xc0, !PT ;  /* 0x8000000005037812 */ /* 0x000fc800078ec0ff */
[----:B------:R-:W-:-:S04]  /*5600*/  SHF.R.U32.HI R3, RZ, 0x18, R3 ;  /* 0x00000018ff037819 */ /* 0x000fc80000011603 */
[----:B------:R-:W-:-:S04]  /*5610*/  LOP3.LUT R0, R0, R3, RZ, 0xfc, !PT ;  /* 0x0000000300007212 */ /* 0x000fc800078efcff */
[----:B------:R-:W-:-:S07]  /*5620*/  PRMT R4, R0, 0x7610, R4 ;  /* 0x0000761000047816 */ /* 0x000fce0000000004 */
.L_x_39870:
[----:B------:R-:W-:Y:S05]  /*5630*/  BSYNC B0 ;  /* 0x0000000000007941 */ /* 0x000fea0003800000 */
.L_x_39869:
[----:B------:R0:W-:Y:S01]  /*5640*/  STG.E.U8 desc[UR36][R8.64], R4 ;  /* 0x0000000408007986 */ /* 0x0001e2000c101124 */
[----:B------:R-:W-:Y:S05]  /*5650*/  BRA `(.L_x_39846) ;  /* 0x0000000000b07947 */ /* 0x000fea0003800000 */
.L_x_39863:
        /* <DEDUP_REMOVED lines=22> */
.L_x_39845:
        /* <DEDUP_REMOVED lines=16> */
.L_x_39874:
[----:B------:R-:W-:Y:S05]  /*58c0*/  BRA `(.L_x_39846) ;  /* 0x0000000000147947 */ /* 0x000fea0003800000 */
.L_x_39873:
[----:B------:R-:W-:Y:S02]  /*58d0*/  IMAD.MOV.U32 R4, RZ, RZ, R22 ;  /* 0x000000ffff047224 */ /* 0x000fe400078e0016 */
[----:B------:R-:W-:-:S05]  /*58e0*/  IMAD.MOV.U32 R5, RZ, RZ, RZ ;  /* 0x000000ffff057224 */ /* 0x000fca00078e00ff */
[----:B------:R2:W-:Y:S01]  /*58f0*/  STG.E.64 desc[UR36][R8.64], R4 ;  /* 0x0000000408007986 */ /* 0x0005e2000c101b24 */
[----:B------:R-:W-:Y:S05]  /*5900*/  BRA `(.L_x_39846) ;  /* 0x0000000000047947 */ /* 0x000fea0003800000 */
.L_x_39872:
[----:B------:R0:W-:Y:S02]  /*5910*/  STG.E desc[UR36][R8.64], R22 ;  /* 0x0000001608007986 */ /* 0x0001e4000c101924 */
.L_x_39846:
        /* <DEDUP_REMOVED lines=23> */
.L_x_39878:
[----:B------:R3:W-:Y:S01]  /*5a90*/  STG.E.U8 desc[UR36][R8.64], R18 ;  /* 0x0000001208007986 */ /* 0x0007e2000c101124 */
[----:B------:R-:W-:Y:S05]  /*5aa0*/  BRA `(.L_x_39880) ;  /* 0x0000000c00507947 */ /* 0x000fea0003800000 */
.L_x_39877:
        /* <DEDUP_REMOVED lines=10> */
.L_x_39882:
[----:B------:R2:W-:Y:S01]  /*5b50*/  STG.E desc[UR36][R8.64], R18 ;  /* 0x0000001208007986 */ /* 0x0005e2000c101924 */
[----:B------:R-:W-:Y:S05]  /*5b60*/  BRA `(.L_x_39880) ;  /* 0x0000000c00207947 */ /* 0x000fea0003800000 */
.L_x_39881:
[----:B------:R0:W-:Y:S01]  /*5b70*/  STG.E.U16 desc[UR36][R8.64], R18 ;  /* 0x0000001208007986 */ /* 0x0001e2000c101524 */
[----:B------:R-:W-:Y:S05]  /*5b80*/  BRA `(.L_x_39880) ;  /* 0x0000000c00187947 */ /* 0x000fea0003800000 */
.L_x_39876:
        /* <DEDUP_REMOVED lines=9> */
.L_x_39884:
[----:B------:R-:W0:Y:S02]  /*5c20*/  I2F.S16 R0, R18 ;  /* 0x0000001200007306 */ /* 0x000e240000101400 */
[----:B0-----:R-:W-:-:S05]  /*5c30*/  F2FP.F16.F32.PACK_AB R0, RZ, R0 ;  /* 0x00000000ff00723e */ /* 0x001fca00000000ff */
[----:B------:R0:W-:Y:S01]  /*5c40*/  STG.E.U16 desc[UR36][R8.64], R0 ;  /* 0x0000000008007986 */ /* 0x0001e2000c101524 */
[----:B------:R-:W-:Y:S05]  /*5c50*/  BRA `(.L_x_39880) ;  /* 0x0000000800e47947 */ /* 0x000fea0003800000 */
.L_x_39883:
        /* <DEDUP_REMOVED lines=10> */
.L_x_39886:
[----:B------:R-:W0:Y:S02]  /*5d00*/  I2F.S16 R18, R18 ;  /* 0x0000001200127306 */ /* 0x000e240000101400 */
[----:B0-----:R-:W-:-:S04]  /*5d10*/  F2FP.F16.F32.PACK_AB R3, RZ, R18 ;  /* 0x00000012ff03723e */ /* 0x001fc800000000ff */
[----:B------:R-:W-:-:S05]  /*5d20*/  PRMT R3, R3, 0x5410, RZ ;  /* 0x0000541003037816 */ /* 0x000fca00000000ff */
[----:B------:R0:W-:Y:S01]  /*5d30*/  STG.E desc[UR36][R8.64], R3 ;  /* 0x0000000308007986 */ /* 0x0001e2000c101924 */
[----:B------:R-:W-:Y:S05]  /*5d40*/  BRA `(.L_x_39880) ;  /* 0x0000000800a87947 */ /* 0x000fea0003800000 */
.L_x_39885:
[----:B------:R-:W0:Y:S02]  /*5d50*/  I2F.F64.S16 R4, R18 ;  /* 0x0000001200047312 */ /* 0x000e240000101c00 */
[----:B0-----:R0:W-:Y:S01]  /*5d60*/  STG.E.64 desc[UR36][R8.64], R4 ;  /* 0x0000000408007986 */ /* 0x0011e2000c101b24 */
[----:B------:R-:W-:Y:S05]  /*5d70*/  BRA `(.L_x_39880) ;  /* 0x00000008009c7947 */ /* 0x000fea0003800000 */
.L_x_39875:
        /* <DEDUP_REMOVED lines=10> */
.L_x_39889:
[----:B------:R-:W0:Y:S01]  /*5e20*/  I2F.F64.S16 R4, R18 ;  /* 0x0000001200047312 */ /* 0x000e220000101c00 */
[----:B------:R-:W-:-:S05]  /*5e30*/  CS2R R6, SRZ ;  /* 0x0000000000067805 */ /* 0x000fca000001ff00 */
[----:B0-----:R0:W-:Y:S01]  /*5e40*/  STG.E.128 desc[UR36][R8.64], R4 ;  /* 0x0000000408007986 */ /* 0x0011e2000c101d24 */
[----:B------:R-:W-:Y:S05]  /*5e50*/  BRA `(.L_x_39880) ;  /* 0x0000000800647947 */ /* 0x000fea0003800000 */
.L_x_39888:
        /* <DEDUP_REMOVED lines=21> */
.L_x_39893:
[----:B------:R-:W-:Y:S05]  /*5fb0*/  BSYNC B0 ;  /* 0x0000000000007941 */ /* 0x000fea0003800000 */
.L_x_39892:
[----:B------:R-:W-:-:S05]  /*5fc0*/  LOP3.LUT R5, R0, R5, RZ, 0xfc, !PT ;  /* 0x0000000500057212 */ /* 0x000fca00078efcff */
[----:B------:R0:W-:Y:S01]  /*5fd0*/  STG.E.U8 desc[UR36][R8.64], R5 ;  /* 0x0000000508007986 */ /* 0x0001e2000c101124 */
[----:B------:R-:W-:Y:S05]  /*5fe0*/  BRA `(.L_x_39880) ;  /* 0x0000000800007947 */ /* 0x000fea0003800000 */
.L_x_39891:
        /* <DEDUP_REMOVED lines=13> */
.L_x_39895:
[----:B------:R-:W-:Y:S01]  /*60c0*/  IMAD.MOV.U32 R0, RZ, RZ, 0x7f ;  /* 0x0000007fff007424 */ /* 0x000fe200078e00ff */
[----:B------:R-:W-:-:S04]  /*60d0*/  ISETP.GT.U32.AND P0, PT, R3, 0x7f800000, PT ;  /* 0x7f8000000300780c */ /* 0x000fc80003f04070 */
[----:B------:R-:W-:-:S09]  /*60e0*/  SEL R0, R0, 0x7c, P0 ;  /* 0x0000007c00007807 */ /* 0x000fd20000000000 */
.L_x_39896:
[----:B------:R-:W-:Y:S05]  /*60f0*/  BSYNC B0 ;  /* 0x0000000000007941 */ /* 0x000fea0003800000 */
.L_x_39894:
[----:B------:R-:W-:-:S04]  /*6100*/  LOP3.LUT R3, R5, 0x80000000, RZ, 0xc0, !PT ;  /* 0x8000000005037812 */ /* 0x000fc800078ec0ff */
[----:B------:R-:W-:-:S04]  /*6110*/  SHF.R.U32.HI R3, RZ, 0x18, R3 ;  /* 0x00000018ff037819 */ /* 0x000fc80000011603 */
[----:B------:R-:W-:-:S05]  /*6120*/  LOP3.LUT R3, R0, R3, RZ, 0xfc, !PT ;  /* 0x0000000300037212 */ /* 0x000fca00078efcff */
[----:B------:R0:W-:Y:S01]  /*6130*/  STG.E.U8 desc[UR36][R8.64], R3 ;  /* 0x0000000308007986 */ /* 0x0001e2000c101124 */
[----:B------:R-:W-:Y:S05]  /*6140*/  BRA `(.L_x_39880) ;  /* 0x0000000400a87947 */ /* 0x000fea0003800000 */
.L_x_39890:
[----:B------:R-:W0:Y:S02]  /*6150*/  I2F.S16 R0, R18 ;  /* 0x0000001200007306 */ /* 0x000e240000101400 */
[----:B0-----:R-:W-:-:S05]  /*6160*/  F2FP.BF16.F32.PACK_AB R0, RZ, R0 ;  /* 0x00000000ff00723e */ /* 0x001fca00000010ff */
[----:B------:R0:W-:Y:S01]  /*6170*/  STG.E.U16 desc[UR36][R8.64], R0 ;  /* 0x0000000008007986 */ /* 0x0001e2000c101524 */
[----:B------:R-:W-:Y:S05]  /*6180*/  BRA `(.L_x_39880) ;  /* 0x0000000400987947 */ /* 0x000fea0003800000 */
.L_x_39887:
        /* <DEDUP_REMOVED lines=10> */
.L_x_39899:
        /* <DEDUP_REMOVED lines=17> */
.L_x_39902:
[----:B------:R-:W-:-:S04]  /*6340*/  LOP3.LUT R3, R5, 0x80000000, RZ, 0xc0, !PT ;  /* 0x8000000005037812 */ /* 0x000fc800078ec0ff */
[----:B------:R-:W-:-:S04]  /*6350*/  SHF.R.U32.HI R3, RZ, 0x18, R3 ;  /* 0x00000018ff037819 */ /* 0x000fc80000011603 */
[----:B------:R-:W-:-:S04]  /*6360*/  LOP3.LUT R0, R0, R3, RZ, 0xfc, !PT ;  /* 0x0000000300007212 */ /* 0x000fc800078efcff */
[----:B------:R-:W-:-:S07]  /*6370*/  PRMT R4, R0, 0x7610, R4 ;  /* 0x0000761000047816 */ /* 0x000fce0000000004 */
.L_x_39901:
[----:B------:R-:W-:Y:S05]  /*6380*/  BSYNC B0 ;  /* 0x0000000000007941 */ /* 0x000fea0003800000 */
.L_x_39900:
[----:B------:R0:W-:Y:S01]  /*6390*/  STG.E.U8 desc[UR36][R8.64], R4 ;  /* 0x0000000408007986 */ /* 0x0001e2000c101124 */
[----:B------:R-:W-:Y:S05]  /*63a0*/  BRA `(.L_x_39880) ;  /* 0x0000000400107947 */ /* 0x000fea0003800000 */
.L_x_39898:
        /* <DEDUP_REMOVED lines=17> */
.L_x_39905:
[----:B------:R-:W-:-:S04]  /*64c0*/  LOP3.LUT R3, R5, 0x80000000, RZ, 0xc0, !PT ;  /* 0x8000000005037812 */ /* 0x000fc800078ec0ff */
[----:B------:R-:W-:-:S04]  /*64d0*/  SHF.R.U32.HI R3, RZ, 0x18, R3 ;  /* 0x00000018ff037819 */ /* 0x000fc80000011603 */
[----:B------:R-:W-:-:S04]  /*64e0*/  LOP3.LUT R0, R0, R3, RZ, 0xfc, !PT ;  /* 0x0000000300007212 */ /* 0x000fc800078efcff */
[----:B------:R-:W-:-:S07]  /*64f0*/  PRMT R4, R0, 0x7610, R4 ;  /* 0x0000761000047816 */ /* 0x000fce0000000004 */
.L_x_39904:
[----:B------:R-:W-:Y:S05]  /*6500*/  BSYNC B0 ;  /* 0x0000000000007941 */ /* 0x000fea0003800000 */
.L_x_39903:
[----:B------:R0:W-:Y:S01]  /*6510*/  STG.E.U8 desc[UR36][R8.64], R4 ;  /* 0x0000000408007986 */ /* 0x0001e2000c101124 */
[----:B------:R-:W-:Y:S05]  /*6520*/  BRA `(.L_x_39880) ;  /* 0x0000000000b07947 */ /* 0x000fea0003800000 */
.L_x_39897:
        /* <DEDUP_REMOVED lines=22> */
.L_x_39879:
        /* <DEDUP_REMOVED lines=16> */
.L_x_39908:
[----:B------:R-:W-:Y:S05]  /*6790*/  BRA `(.L_x_39880) ;  /* 0x0000000000147947 */ /* 0x000fea0003800000 */
.L_x_39907:
[----:B------:R-:W-:Y:S02]  /*67a0*/  IMAD.MOV.U32 R4, RZ, RZ, R18 ;  /* 0x000000ffff047224 */ /* 0x000fe400078e0012 */
[----:B------:R-:W-:-:S05]  /*67b0*/  IMAD.MOV.U32 R5, RZ, RZ, RZ ;  /* 0x000000ffff057224 */ /* 0x000fca00078e00ff */
[----:B------:R0:W-:Y:S01]  /*67c0*/  STG.E.64 desc[UR36][R8.64], R4 ;  /* 0x0000000408007986 */ /* 0x0001e2000c101b24 */
[----:B------:R-:W-:Y:S05]  /*67d0*/  BRA `(.L_x_39880) ;  /* 0x0000000000047947 */ /* 0x000fea0003800000 */
.L_x_39906:
[----:B------:R0:W-:Y:S02]  /*67e0*/  STG.E desc[UR36][R8.64], R18 ;  /* 0x0000001208007986 */ /* 0x0001e4000c101924 */
.L_x_39880:
[----:B------:R-:W-:-:S07]  /*67f0*/  VIADD R2, R2, 0x80 ;  /* 0x0000008002027836 */ /* 0x000fce0000000000 */
.L_x_39840:
[----:B------:R-:W-:Y:S05]  /*6800*/  BSYNC B6 ;  /* 0x0000000000067941 */ /* 0x000fea0003800000 */
.L_x_39839:
        /* <DEDUP_REMOVED lines=21> */
.L_x_39912:
[----:B------:R-:W-:Y:S01]  /*6960*/  STG.E.U8 desc[UR36][R2.64], R16 ;  /* 0x0000001002007986 */ /* 0x000fe2000c101124 */
[----:B------:R-:W-:Y:S05]  /*6970*/  EXIT ;  /* 0x000000000000794d */ /* 0x000fea0003800000 */
.L_x_39911:
        /* <DEDUP_REMOVED lines=9> */
.L_x_39915:
[----:B------:R-:W-:Y:S01]  /*6a10*/  STG.E desc[UR36][R2.64], R16 ;  /* 0x0000001002007986 */ /* 0x000fe2000c101924 */
[----:B------:R-:W-:Y:S05]  /*6a20*/  EXIT ;  /* 0x000000000000794d */ /* 0x000fea0003800000 */
.L_x_39914:
[----:B------:R-:W-:Y:S01]  /*6a30*/  STG.E.U16 desc[UR36][R2.64], R16 ;  /* 0x0000001002007986 */ /* 0x000fe2000c101524 */
[----:B------:R-:W-:Y:S05]  /*6a40*/  EXIT ;  /* 0x000000000000794d */ /* 0x000fea0003800000 */
.L_x_39910:
        /* <DEDUP_REMOVED lines=9> */
.L_x_39917:
[----:B------:R-:W0:Y:S02]  /*6ae0*/  I2F.S16 R0, R16 ;  /* 0x0000001000007306 */ /* 0x000e240000101400 */
[----:B0-----:R-:W-:-:S05]  /*6af0*/  F2FP.F16.F32.PACK_AB R0, RZ, R0 ;  /* 0x00000000ff00723e */ /* 0x001fca00000000ff */
[----:B------:R-:W-:Y:S01]  /*6b00*/  STG.E.U16 desc[UR36][R2.64], R0 ;  /* 0x0000000002007986 */ /* 0x000fe2000c101524 */
[----:B------:R-:W-:Y:S05]  /*6b10*/  EXIT ;  /* 0x000000000000794d */ /* 0x000fea0003800000 */
.L_x_39916:
        /* <DEDUP_REMOVED lines=10> */
.L_x_39919:
[----:B------:R-:W0:Y:S02]  /*6bc0*/  I2F.S16 R16, R16 ;  /* 0x0000001000107306 */ /* 0x000e240000101400 */
[----:B0-----:R-:W-:-:S04]  /*6bd0*/  F2FP.F16.F32.PACK_AB R5, RZ, R16 ;  /* 0x00000010ff05723e */ /* 0x001fc800000000ff */
[----:B------:R-:W-:-:S05]  /*6be0*/  PRMT R5, R5, 0x5410, RZ ;  /* 0x0000541005057816 */ /* 0x000fca00000000ff */
[----:B------:R-:W-:Y:S01]  /*6bf0*/  STG.E desc[UR36][R2.64], R5 ;  /* 0x0000000502007986 */ /* 0x000fe2000c101924 */
[----:B------:R-:W-:Y:S05]  /*6c00*/  EXIT ;  /* 0x000000000000794d */ /* 0x000fea0003800000 */
.L_x_39918:
[----:B------:R-:W0:Y:S02]  /*6c10*/  I2F.F64.S16 R16, R16 ;  /* 0x0000001000107312 */ /* 0x000e240000101c00 */
[----:B0-----:R-:W-:Y:S01]  /*6c20*/  STG.E.64 desc[UR36][R2.64], R16 ;  /* 0x0000001002007986 */ /* 0x001fe2000c101b24 */
[----:B------:R-:W-:Y:S05]  /*6c30*/  EXIT ;  /* 0x000000000000794d */ /* 0x000fea0003800000 */
.L_x_39909:
        /* <DEDUP_REMOVED lines=10> */
.L_x_39922:
[----:B------:R-:W0:Y:S01]  /*6ce0*/  I2F.F64.S16 R16, R16 ;  /* 0x0000001000107312 */ /* 0x000e220000101c00 */
[----:B------:R-:W-:-:S05]  /*6cf0*/  CS2R R18, SRZ ;  /* 0x0000000000127805 */ /* 0x000fca000001ff00 */
[----:B0-----:R-:W-:Y:S01]  /*6d00*/  STG.E.128 desc[UR36][R2.64], R16 ;  /* 0x0000001002007986 */ /* 0x001fe2000c101d24 */
[----:B------:R-:W-:Y:S05]  /*6d10*/  EXIT ;  /* 0x000000000000794d */ /* 0x000fea0003800000 */
.L_x_39921:
        /* <DEDUP_REMOVED lines=21> */
.L_x_39926:
[----:B------:R-:W-:Y:S05]  /*6e70*/  BSYNC B0 ;  /* 0x0000000000007941 */ /* 0x000fea0003800000 */
.L_x_39925:
[----:B------:R-:W-:-:S05]  /*6e80*/  LOP3.LUT R5, R0, R5, RZ, 0xfc, !PT ;  /* 0x0000000500057212 */ /* 0x000fca00078efcff */
[----:B------:R-:W-:Y:S01]  /*6e90*/  STG.E.U8 desc[UR36][R2.64], R5 ;  /* 0x0000000502007986 */ /* 0x000fe2000c101124 */
[----:B------:R-:W-:Y:S05]  /*6ea0*/  EXIT ;  /* 0x000000000000794d */ /* 0x000fea0003800000 */
.L_x_39924:
        /* <DEDUP_REMOVED lines=13> */
.L_x_39928:
[----:B------:R-:W-:Y:S01]  /*6f80*/  IMAD.MOV.U32 R0, RZ, RZ, 0x7f ;  /* 0x0000007fff007424 */ /* 0x000fe200078e00ff */
[----:B------:R-:W-:-:S04]  /*6f90*/  ISETP.GT.U32.AND P0, PT, R4, 0x7f800000, PT ;  /* 0x7f8000000400780c */ /* 0x000fc80003f04070 */
[----:B------:R-:W-:-:S09]  /*6fa0*/  SEL R0, R0, 0x7c, P0 ;  /* 0x0000007c00007807 */ /* 0x000fd20000000000 */
.L_x_39929:
[----:B------:R-:W-:Y:S05]  /*6fb0*/  BSYNC B0 ;  /* 0x0000000000007941 */ /* 0x000fea0003800000 */
.L_x_39927:
[----:B------:R-:W-:-:S04]  /*6fc0*/  LOP3.LUT R4, R5, 0x80000000, RZ, 0xc0, !PT ;  /* 0x8000000005047812 */ /* 0x000fc800078ec0ff */
[----:B------:R-:W-:-:S04]  /*6fd0*/  SHF.R.U32.HI R5, RZ, 0x18, R4 ;  /* 0x00000018ff057819 */ /* 0x000fc80000011604 */
[----:B------:R-:W-:-:S05]  /*6fe0*/  LOP3.LUT R5, R0, R5, RZ, 0xfc, !PT ;  /* 0x0000000500057212 */ /* 0x000fca00078efcff */
[----:B------:R-:W-:Y:S01]  /*6ff0*/  STG.E.U8 desc[UR36][R2.64], R5 ;  /* 0x0000000502007986 */ /* 0x000fe2000c101124 */
[----:B------:R-:W-:Y:S05]  /*7000*/  EXIT ;  /* 0x000000000000794d */ /* 0x000fea0003800000 */
.L_x_39923:
[----:B------:R-:W0:Y:S02]  /*7010*/  I2F.S16 R0, R16 ;  /* 0x0000001000007306 */ /* 0x000e240000101400 */
[----:B0-----:R-:W-:-:S05]  /*7020*/  F2FP.BF16.F32.PACK_AB R0, RZ, R0 ;  /* 0x00000000ff00723e */ /* 0x001fca00000010ff */
[----:B------:R-:W-:Y:S01]  /*7030*/  STG.E.U16 desc[UR36][R2.64], R0 ;  /* 0x0000000002007986 */ /* 0x000fe2000c101524 */
[----:B------:R-:W-:Y:S05]  /*7040*/  EXIT ;  /* 0x000000000000794d */ /* 0x000fea0003800000 */
.L_x_39920:
        /* <DEDUP_REMOVED lines=10> */
.L_x_39932:
        /* <DEDUP_REMOVED lines=17> */
.L_x_39935:
[----:B------:R-:W-:-:S04]  /*7200*/  LOP3.LUT R0, R7, 0x80000000, RZ, 0xc0, !PT ;  /* 0x8000000007007812 */ /* 0x000fc800078ec0ff */
[----:B------:R-:W-:-:S04]  /*7210*/  SHF.R.U32.HI R5, RZ, 0x18, R0 ;  /* 0x00000018ff057819 */ /* 0x000fc80000011600 */
[----:B------:R-:W-:-:S04]  /*7220*/  LOP3.LUT R4, R4, R5, RZ, 0xfc, !PT ;  /* 0x0000000504047212 */ /* 0x000fc800078efcff */
[----:B------:R-:W-:-:S07]  /*7230*/  PRMT R0, R4, 0x7610, R0 ;  /* 0x0000761004007816 */ /* 0x000fce0000000000 */
.L_x_39934:
[----:B------:R-:W-:Y:S05]  /*7240*/  BSYNC B0 ;  /* 0x0000000000007941 */ /* 0x000fea0003800000 */
.L_x_39933:
[----:B------:R-:W-:Y:S01]  /*7250*/  STG.E.U8 desc[UR36][R2.64], R0 ;  /* 0x0000000002007986 */ /* 0x000fe2000c101124 */
[----:B------:R-:W-:Y:S05]  /*7260*/  EXIT ;  /* 0x000000000000794d */ /* 0x000fea0003800000 */
.L_x_39931:
        /* <DEDUP_REMOVED lines=17> */
.L_x_39938:
[----:B------:R-:W-:-:S04]  /*7380*/  LOP3.LUT R0, R7, 0x80000000, RZ, 0xc0, !PT ;  /* 0x8000000007007812 */ /* 0x000fc800078ec0ff */
[----:B------:R-:W-:-:S04]  /*7390*/  SHF.R.U32.HI R5, RZ, 0x18, R0 ;  /* 0x00000018ff057819 */ /* 0x000fc80000011600 */
[----:B------:R-:W-:-:S04]  /*73a0*/  LOP3.LUT R4, R4, R5, RZ, 0xfc, !PT ;  /* 0x0000000504047212 */ /* 0x000fc800078efcff */
[----:B------:R-:W-:-:S07]  /*73b0*/  PRMT R0, R4, 0x7610, R0 ;  /* 0x0000761004007816 */ /* 0x000fce0000000000 */
.L_x_39937:
[----:B------:R-:W-:Y:S05]  /*73c0*/  BSYNC B0 ;  /* 0x0000000000007941 */ /* 0x000fea0003800000 */
.L_x_39936:
[----:B------:R-:W-:Y:S01]  /*73d0*/  STG.E.U8 desc[UR36][R2.64], R0 ;  /* 0x0000000002007986 */ /* 0x000fe2000c101124 */
[----:B------:R-:W-:Y:S05]  /*73e0*/  EXIT ;  /* 0x000000000000794d */ /* 0x000fea0003800000 */
.L_x_39930:
        /* <DEDUP_REMOVED lines=22> */
.L_x_39913:
        /* <DEDUP_REMOVED lines=16> */
.L_x_39941:
[----:B------:R-:W-:Y:S05]  /*7650*/  EXIT ;  /* 0x000000000000794d */ /* 0x000fea0003800000 */
.L_x_39940:
[----:B------:R-:W-:-:S05]  /*7660*/  IMAD.MOV.U32 R17, RZ, RZ, RZ ;  /* 0x000000ffff117224 */ /* 0x000fca00078e00ff */
[----:B------:R-:W-:Y:S01]  /*7670*/  STG.E.64 desc[UR36][R2.64], R16 ;  /* 0x0000001002007986 */ /* 0x000fe2000c101b24 */
[----:B------:R-:W-:Y:S05]  /*7680*/  EXIT ;  /* 0x000000000000794d */ /* 0x000fea0003800000 */
.L_x_39939:
[----:B------:R-:W-:Y:S01]  /*7690*/  STG.E desc[UR36][R2.64], R16 ;  /* 0x0000001002007986 */ /* 0x000fe2000c101924 */
[----:B------:R-:W-:Y:S05]  /*76a0*/  EXIT ;  /* 0x000000000000794d */ /* 0x000fea0003800000 */
.L_x_39942:
        /* <DEDUP_REMOVED lines=13> */
.L_x_44128:


//--------------------- .text._ZN2at6native18elementwise_kernelILi128ELi4EZNS0_22gpu_kernel_impl_nocastINS0_13AUnaryFunctorIiibZZZNS0_23logical_and_kernel_cudaERNS_14TensorIteratorEENKUlvE0_clEvENKUlvE1_clEvEUliiE_EEEEvRNS_18TensorIteratorBaseERKT_EUliE_EEviT1_ --------------------------
	.section	.text._ZN2at6native18elementwise_kernelILi128ELi4EZNS0_22gpu_kernel_impl_nocastINS0_13AUnaryFunctorIiibZZZNS0_23logical_and_kernel_cudaERNS_14TensorIteratorEENKUlvE0_clEvENKUlvE1_clEvEUliiE_EEEEvRNS_18TensorIteratorBaseERKT_EUliE_EEviT1_,"ax",@progbits
	.align	128
        .global         _ZN2at6native18elementwise_kernelILi128ELi4EZNS0_22gpu_kernel_impl_nocastINS0_13AUnaryFunctorIiibZZZNS0_23logical_and_kernel_cudaERNS_14TensorIteratorEENKUlvE0_clEvENKUlvE1_clEvEUliiE_EEEEvRNS_18TensorIteratorBaseERKT_EUliE_EEviT1_
        .type           _ZN2at6native18elementwise_kernelILi128ELi4EZNS0_22gpu_kernel_impl_nocastINS0_13AUnaryFunctorIiibZZZNS0_23logical_and_kernel_cudaERNS_14TensorIteratorEENKUlvE0_clEvENKUlvE1_clEvEUliiE_EEEEvRNS_18TensorIteratorBaseERKT_EUliE_EEviT1_,@function
        .size           _ZN2at6native18elementwise_kernelILi128ELi4EZNS0_22gpu_kernel_impl_nocastINS0_13AUnaryFunctorIiibZZZNS0_23logical_and_kernel_cudaERNS_14TensorIteratorEENKUlvE0_clEvENKUlvE1_clEvEUliiE_EEEEvRNS_18TensorIteratorBaseERKT_EUliE_EEviT1_,(.L_x_44129 - _ZN2at6native18elementwise_kernelILi128ELi4EZNS0_22gpu_kernel_impl_nocastINS0_13AUnaryFunctorIiibZZZNS0_23logical_and_kernel_cudaERNS_14TensorIteratorEENKUlvE0_clEvENKUlvE1_clEvEUliiE_EEEEvRNS_18TensorIteratorBaseERKT_EUliE_EEviT1_)
        .other          _ZN2at6native18elementwise_kernelILi128ELi4EZNS0_22gpu_kernel_impl_nocastINS0_13AUnaryFunctorIiibZZZNS0_23logical_and_kernel_cudaERNS_14TensorIteratorEENKUlvE0_clEvENKUlvE1_clEvEUliiE_EEEEvRNS_18TensorIteratorBaseERKT_EUliE_EEviT1_,@"STO_CUDA_ENTRY STV_DEFAULT"
_ZN2at6native18elementwise_kernelILi128ELi4EZNS0_22gpu_kernel_impl_nocastINS0_13AUnaryFunctorIiibZZZNS0_23logical_and_kernel_cudaERNS_14TensorIteratorEENKUlvE0_clEvENKUlvE1_clEvEUliiE_EEEEvRNS_18TensorIteratorBaseERKT_EUliE_EEviT1_:
.text._ZN2at6native18elementwise_kernelILi128ELi4EZNS0_22gpu_kernel_impl_nocastINS0_13AUnaryFunctorIiibZZZNS0_23logical_and_kernel_cudaERNS_14TensorIteratorEENKUlvE0_clEvENKUlvE1_clEvEUliiE_EEEEvRNS_18TensorIteratorBaseERKT_EUliE_EEviT1_:
        /* <DEDUP_REMOVED lines=311> */
.L_x_39945:
        /* <DEDUP_REMOVED lines=10> */
[----:B--2---:R-:W-:-:S04]  /*1410*/  ISETP.NE.AND P0, PT, R4, RZ, P0 ;  /* 0x000000ff0400720c */ /* 0x004fc80000705270 */
[----:B------:R-:W-:-:S05]  /*1420*/  SEL R7, RZ, 0x1, !P0 ;  /* 0x00000001ff077807 */ /* 0x000fca0004000000 */
[----:B------:R0:W-:Y:S04]  /*1430*/  STG.E.U8 desc[UR4][R2.64], R7 ;  /* 0x0000000702007986 */ /* 0x0001e8000c101104 */
.L_x_39944:
[----:B------:R-:W-:Y:S05]  /*1440*/  BSYNC B0 ;  /* 0x0000000000007941 */ /* 0x000fea0003800000 */
.L_x_39943:
        /* <DEDUP_REMOVED lines=305> */
.L_x_39948:
        /* <DEDUP_REMOVED lines=317> */
.L_x_39949:
        /* <DEDUP_REMOVED lines=10> */
[----:B--2---:R-:W-:-:S04]  /*3bd0*/  ISETP.NE.AND P0, PT, R4, RZ, P0 ;  /* 0x000000ff0400720c */ /* 0x004fc80000705270 */
[----:B------:R-:W-:-:S05]  /*3be0*/  SEL R7, RZ, 0x1, !P0 ;  /* 0x00000001ff077807 */ /* 0x000fca0004000000 */
[----:B------:R2:W-:Y:S04]  /*3bf0*/  STG.E.U8 desc[UR4][R2.64], R7 ;  /* 0x0000000702007986 */ /* 0x0005e8000c101104 */
.L_x_39947:
[----:B------:R-:W-:Y:S05]  /*3c00*/  BSYNC B0 ;  /* 0x0000000000007941 */ /* 0x000fea0003800000 */
.L_x_39946:
        /* <DEDUP_REMOVED lines=304> */
.L_x_39950:
        /* <DEDUP_REMOVED lines=13> */
.L_x_39951:
        /* <DEDUP_REMOVED lines=10> */
.L_x_44129:


//--------------------- .text._ZN2at6native27unrolled_elementwise_kernelINS0_13AUnaryFunctorIiibZZZNS0_23logical_and_kernel_cudaERNS_14TensorIteratorEENKUlvE0_clEvENKUlvE1_clEvEUliiE_EESt5arrayIPcLm2EELi4E23TrivialOffsetCalculatorILi1EjESD_NS0_6memory15LoadWithoutCastENSE_16StoreWithoutCastEEEviT_T0_T2_T3_T4_T5_ --------------------------
	.section	.text._ZN2at6native27unrolled_elementwise_kernelINS0_13AUnaryFunctorIiibZZZNS0_23logical_and_kernel_cudaERNS_14TensorIteratorEENKUlvE0_clEvENKUlvE1_clEvEUliiE_EESt5arrayIPcLm2EELi4E23TrivialOffsetCalculatorILi1EjESD_NS0_6memory15LoadWithoutCastENSE_16StoreWithoutCastEEEviT_T0_T2_T3_T4_T5_,"ax",@progbits
	.align	128
        .global         _ZN2at6native27unrolled_elementwise_kernelINS0_13AUnaryFunctorIiibZZZNS0_23logical_and_kernel_cudaERNS_14TensorIteratorEENKUlvE0_clEvENKUlvE1_clEvEUliiE_EESt5arrayIPcLm2EELi4E23TrivialOffsetCalculatorILi1EjESD_NS0_6memory15LoadWithoutCastENSE_16StoreWithoutCastEEEviT_T0_T2_T3_T4_T5_
        .type           _ZN2at6native27unrolled_elementwise_kernelINS0_13AUnaryFunctorIiibZZZNS0_23logical_and_kernel_cudaERNS_14TensorIteratorEENKUlvE0_clEvENKUlvE1_clEvEUliiE_EESt5arrayIPcLm2EELi4E23TrivialOffsetCalculatorILi1EjESD_NS0_6memory15LoadWithoutCastENSE_16StoreWithoutCastEEEviT_T0_T2_T3_T4_T5_,@function
        .size           _ZN2at6native27unrolled_elementwise_kernelINS0_13AUnaryFunctorIiibZZZNS0_23logical_and_kernel_cudaERNS_14TensorIteratorEENKUlvE0_clEvENKUlvE1_clEvEUliiE_EESt5arrayIPcLm2EELi4E23TrivialOffsetCalculatorILi1EjESD_NS0_6memory15LoadWithoutCastENSE_16StoreWithoutCastEEEviT_T0_T2_T3_T4_T5_,(.L_x_44130 - _ZN2at6native27unrolled_elementwise_kernelINS0_13AUnaryFunctorIiibZZZNS0_23logical_and_kernel_cudaERNS_14TensorIteratorEENKUlvE0_clEvENKUlvE1_clEvEUliiE_EESt5arrayIPcLm2EELi4E23TrivialOffsetCalculatorILi1EjESD_NS0_6memory15LoadWithoutCastENSE_16StoreWithoutCastEEEviT_T0_T2_T3_T4_T5_)
        .other          _ZN2at6native27unrolled_elementwise_kernelINS0_13AUnaryFunctorIiibZZZNS0_23logical_and_kernel_cudaERNS_14TensorIteratorEENKUlvE0_clEvENKUlvE1_clEvEUliiE_EESt5arrayIPcLm2EELi4E23TrivialOffsetCalculatorILi1EjESD_NS0_6memory15LoadWithoutCastENSE_16StoreWithoutCastEEEviT_T0_T2_T3_T4_T5_,@"STO_CUDA_ENTRY STV_DEFAULT"
_ZN2at6native27unrolled_elementwise_kernelINS0_13AUnaryFunctorIiibZZZNS0_23logical_and_kernel_cudaERNS_14TensorIteratorEENKUlvE0_clEvENKUlvE1_clEvEUliiE_EESt5arrayIPcLm2EELi4E23TrivialOffsetCalculatorILi1EjESD_NS0_6memory15LoadWithoutCastENSE_16StoreWithoutCastEEEviT_T0_T2_T3_T4_T5_:
.text._ZN2at6native27unrolled_elementwise_kernelINS0_13AUnaryFunctorIiibZZZNS0_23logical_and_kernel_cudaERNS_14TensorIteratorEENKUlvE0_clEvENKUlvE1_clEvEUliiE_EESt5arrayIPcLm2EELi4E23TrivialOffsetCalculatorILi1EjESD_NS0_6memory15LoadWithoutCastENSE_16StoreWithoutCastEEEviT_T0_T2_T3_T4_T5_:
        /* <DEDUP_REMOVED lines=40> */
[----:B------:R-:W-:-:S04]  /*0280*/  ISETP.NE.AND P2, PT, RZ, UR6, P2 ;  /* 0x00000006ff007c0c */ /* 0x000fc80009745270 */
[----:B-1----:R-:W-:-:S05]  /*0290*/  @!P4 SEL R5, RZ, 0x1, !P2 ;  /* 0x00000001ff05c807 */ /* 0x002fca0005000000 */
[----:B------:R0:W-:Y:S01]  /*02a0*/  @!P4 STG.E.U8 desc[UR4][R10.64], R5 ;  /* 0x000000050a00c986 */ /* 0x0001e2000c101104 */
[----:B---3--:R-:W-:-:S04]  /*02b0*/  ISETP.NE.AND P1, PT, R8, RZ, !P1 ;  /* 0x000000ff0800720c */ /* 0x008fc80004f25270 */
[----:B------:R-:W-:-:S04]  /*02c0*/  ISETP.NE.AND P1, PT, RZ, UR6, P1 ;  /* 0x00000006ff007c0c */ /* 0x000fc80008f25270 */
[----:B------:R-:W-:Y:S02]  /*02d0*/  SEL R9, RZ, 0x1, !P1 ;  /* 0x00000001ff097807 */ /* 0x000fe40004800000 */
[----:B----4-:R-:W-:-:S04]  /*02e0*/  ISETP.NE.AND P3, PT, R12, RZ, !P3 ;  /* 0x000000ff0c00720c */ /* 0x010fc80005f65270 */
[----:B------:R-:W-:-:S04]  /*02f0*/  ISETP.NE.AND P3, PT, RZ, UR6, P3 ;  /* 0x00000006ff007c0c */ /* 0x000fc80009f65270 */
[----:B------:R-:W-:Y:S02]  /*0300*/  SEL R13, RZ, 0x1, !P3 ;  /* 0x00000001ff0d7807 */ /* 0x000fe40005800000 */
[----:B-----5:R-:W-:-:S04]  /*0310*/  ISETP.NE.AND P0, PT, R4, RZ, !P0 ;  /* 0x000000ff0400720c */ /* 0x020fc80004705270 */
        /* <DEDUP_REMOVED lines=14> */
.L_x_39953:
[----:B------:R-:W-:Y:S05]  /*0400*/  BSYNC B0 ;  /* 0x0000000000007941 */ /* 0x000fea0003800000 */
.L_x_39952:
        /* <DEDUP_REMOVED lines=9> */
.L_x_39954:
        /* <DEDUP_REMOVED lines=14> */
.L_x_44130:


//--------------------- .text._ZN2at6native29vectorized_elementwise_kernelILi2ENS0_13AUnaryFunctorIiibZZZNS0_23logical_and_kernel_cudaERNS_14TensorIteratorEENKUlvE0_clEvENKUlvE1_clEvEUliiE_EESt5arrayIPcLm2EEEEviT0_T1_ --------------------------
	.section	.text._ZN2at6native29vectorized_elementwise_kernelILi2ENS0_13AUnaryFunctorIiibZZZNS0_23logical_and_kernel_cudaERNS_14TensorIteratorEENKUlvE0_clEvENKUlvE1_clEvEUliiE_EESt5arrayIPcLm2EEEEviT0_T1_,"ax",@progbits
	.align	128
        .global         _ZN2at6native29vectorized_elementwise_kernelILi2ENS0_13AUnaryFunctorIiibZZZNS0_23logical_and_kernel_cudaERNS_14TensorIteratorEENKUlvE0_clEvENKUlvE1_clEvEUliiE_EESt5arrayIPcLm2EEEEviT0_T1_
        .type           _ZN2at6native29vectorized_elementwise_kernelILi2ENS0_13AUnaryFunctorIiibZZZNS0_23logical_and_kernel_cudaERNS_14TensorIteratorEENKUlvE0_clEvENKUlvE1_clEvEUliiE_EESt5arrayIPcLm2EEEEviT0_T1_,@function
        .size           _ZN2at6native29vectorized_elementwise_kernelILi2ENS0_13AUnaryFunctorIiibZZZNS0_23logical_and_kernel_cudaERNS_14TensorIteratorEENKUlvE0_clEvENKUlvE1_clEvEUliiE_EESt5arrayIPcLm2EEEEviT0_T1_,(.L_x_44131 - _ZN2at6native29vectorized_elementwise_kernelILi2ENS0_13AUnaryFunctorIiibZZZNS0_23logical_and_kernel_cudaERNS_14TensorIteratorEENKUlvE0_clEvENKUlvE1_clEvEUliiE_EESt5arrayIPcLm2EEEEviT0_T1_)
        .other          _ZN2at6native29vectorized_elementwise_kernelILi2ENS0_13AUnaryFunctorIiibZZZNS0_23logical_and_kernel_cudaERNS_14TensorIteratorEENKUlvE0_clEvENKUlvE1_clEvEUliiE_EESt5arrayIPcLm2EEEEviT0_T1_,@"STO_CUDA_ENTRY STV_DEFAULT"
_ZN2at6native29vectorized_elementwise_kernelILi2ENS0_13AUnaryFunctorIiibZZZNS0_23logical_and_kernel_cudaERNS_14TensorIteratorEENKUlvE0_clEvENKUlvE1_clEvEUliiE_EESt5arrayIPcLm2EEEEviT0_T1_:
.text._ZN2at6native29vectorized_elementwise_kernelILi2ENS0_13AUnaryFunctorIiibZZZNS0_23logical_and_kernel_cudaERNS_14TensorIteratorEENKUlvE0_clEvENKUlvE1_clEvEUliiE_EESt5arrayIPcLm2EEEEviT0_T1_:
        /* <DEDUP_REMOVED lines=22> */
[----:B--2---:R-:W-:Y:S02]  /*0160*/  ISETP.NE.AND P1, PT, R14, RZ, P0 ;  /* 0x000000ff0e00720c */ /* 0x004fe40000725270 */
[----:B------:R-:W-:Y:S02]  /*0170*/  ISETP.NE.AND P6, PT, R15, RZ, P0 ;  /* 0x000000ff0f00720c */ /* 0x000fe400007c5270 */
[----:B------:R-:W-:Y:S02]  /*0180*/  SEL R0, RZ, 0x1, !P1 ;  /* 0x00000001ff007807 */ /* 0x000fe40004800000 */
[----:B---3--:R-:W-:Y:S02]  /*0190*/  ISETP.NE.AND P5, PT, R6, RZ, P0 ;  /* 0x000000ff0600720c */ /* 0x008fe400007a5270 */
[----:B------:R-:W-:Y:S02]  /*01a0*/  ISETP.NE.AND P4, PT, R7, RZ, P0 ;  /* 0x000000ff0700720c */ /* 0x000fe40000785270 */
[----:B----4-:R-:W-:-:S02]  /*01b0*/  ISETP.NE.AND P3, PT, R8, RZ, P0 ;  /* 0x000000ff0800720c */ /* 0x010fc40000765270 */
[----:B------:R-:W-:Y:S02]  /*01c0*/  ISETP.NE.AND P2, PT, R9, RZ, P0 ;  /* 0x000000ff0900720c */ /* 0x000fe40000745270 */
[----:B-----5:R-:W-:Y:S02]  /*01d0*/  ISETP.NE.AND P1, PT, R10, RZ, P0 ;  /* 0x000000ff0a00720c */ /* 0x020fe40000725270 */
        /* <DEDUP_REMOVED lines=17> */
.L_x_39955:
        /* <DEDUP_REMOVED lines=61> */
[----:B---3--:R-:W-:-:S04]  /*06c0*/  ISETP.NE.AND P6, PT, R22, RZ, P0 ;  /* 0x000000ff1600720c */ /* 0x008fc800007c5270 */
[----:B------:R-:W-:Y:S02]  /*06d0*/  SEL R15, RZ, 0x1, !P6 ;  /* 0x00000001ff0f7807 */ /* 0x000fe40007000000 */
[----:B------:R-:W-:-:S04]  /*06e0*/  ISETP.NE.AND P6, PT, R17, RZ, P0 ;  /* 0x000000ff1100720c */ /* 0x000fc800007c5270 */
[----:B------:R-:W-:Y:S02]  /*06f0*/  @!P5 SEL R3, RZ, 0x1, !P6 ;  /* 0x00000001ff03d807 */ /* 0x000fe40007000000 */
[----:B0-----:R-:W-:-:S05]  /*0700*/  @!P5 IADD3 R12, P6, R11, R12, RZ ;  /* 0x0000000c0b0cd210 */ /* 0x001fca0007fde0ff */
[----:B------:R-:W-:-:S05]  /*0710*/  @!P5 IMAD.X R13, RZ, RZ, R13, P6 ;  /* 0x000000ffff0dd224 */ /* 0x000fca00030e060d */
[----:B------:R0:W-:Y:S01]  /*0720*/  @!P5 STG.E.U8 desc[UR4][R12.64], R3 ;  /* 0x000000030c00d986 */ /* 0x0001e2000c101104 */
[----:B------:R-:W-:-:S04]  /*0730*/  ISETP.NE.AND P5, PT, R18, RZ, P0 ;  /* 0x000000ff1200720c */ /* 0x000fc800007a5270 */
[----:B------:R-:W-:Y:S02]  /*0740*/  SEL R5, RZ, 0x1, !P5 ;  /* 0x00000001ff057807 */ /* 0x000fe40006800000 */
[----:B------:R-:W-:Y:S02]  /*0750*/  ISETP.GE.AND P5, PT, R19, R16, PT ;  /* 0x000000101300720c */ /* 0x000fe40003fa6270 */
[----:B------:R-:W-:Y:S02]  /*0760*/  ISETP.NE.AND P1, PT, R2, RZ, !P1 ;  /* 0x000000ff0200720c */ /* 0x000fe40004f25270 */
[----:B--2---:R-:W-:Y:S02]  /*0770*/  ISETP.NE.AND P2, PT, R4, RZ, !P2 ;  /* 0x000000ff0400720c */ /* 0x004fe40005745270 */
[----:B----4-:R-:W-:Y:S02]  /*0780*/  ISETP.NE.AND P4, PT, R6, RZ, !P4 ;  /* 0x000000ff0600720c */ /* 0x010fe40006785270 */
[----:B------:R-:W-:-:S02]  /*0790*/  ISETP.NE.AND P1, PT, RZ, UR6, P1 ;  /* 0x00000006ff007c0c */ /* 0x000fc40008f25270 */
[----:B-----5:R-:W-:Y:S02]  /*07a0*/  ISETP.NE.AND P3, PT, R8, RZ, !P3 ;  /* 0x000000ff0800720c */ /* 0x020fe40005f65270 */
[----:B------:R-:W-:Y:S02]  /*07b0*/  ISETP.NE.AND P2, PT, RZ, UR6, P2 ;  /* 0x00000006ff007c0c */ /* 0x000fe40009745270 */
[----:B------:R-:W-:Y:S02]  /*07c0*/  ISETP.NE.AND P0, PT, R24, RZ, P0 ;  /* 0x000000ff1800720c */ /* 0x000fe40000705270 */
[----:B------:R-:W-:Y:S02]  /*07d0*/  ISETP.NE.AND P4, PT, RZ, UR6, P4 ;  /* 0x00000006ff007c0c */ /* 0x000fe4000a785270 */
[----:B------:R-:W-:Y:S02]  /*07e0*/  ISETP.NE.AND P3, PT, RZ, UR6, P3 ;  /* 0x00000006ff007c0c */ /* 0x000fe40009f65270 */
        /* <DEDUP_REMOVED lines=19> */
.L_x_39958:
        /* <DEDUP_REMOVED lines=8> */
.L_x_39959:
        /* <DEDUP_REMOVED lines=8> */
.L_x_39960:
        /* <DEDUP_REMOVED lines=9> */
.L_x_39961:
[----:B------:R-:W-:Y:S05]  /*0ab0*/  BSYNC B1 ;  /* 0x0000000000017941 */ /* 0x000fea0003800000 */
.L_x_39957:
[----:B------:R-:W-:-:S13]  /*0ac0*/  ISETP.GE.AND P0, PT, R19, R16, PT ;  /* 0x000000101300720c */ /* 0x000fda0003f06270 */
[----:B------:R-:W3:Y:S01]  /*0ad0*/  @!P0 LDC.64 R4, c[0x0][0x220] ;  /* 0x00008800ff048b82 */ /* 0x000ee20000000a00 */
[----:B012---:R-:W-:Y:S02]  /*0ae0*/  @!P0 IMAD.IADD R3, R0, 0x1, R19 ;  /* 0x0000000100038824 */ /* 0x007fe400078e0213 */
[----:B------:R-:W-:-:S03]  /*0af0*/  @!P0 VIADD R19, R19, 0x80 ;  /* 0x0000008013138836 */ /* 0x000fc60000000000 */
[----:B---3--:R-:W-:-:S05]  /*0b00*/  @!P0 IADD3 R2, P1, R3, R4, RZ ;  /* 0x0000000403028210 */ /* 0x008fca0007f3e0ff */
[----:B------:R-:W-:-:S05]  /*0b10*/  @!P0 IMAD.X R3, RZ, RZ, R5, P1 ;  /* 0x000000ffff038224 */ /* 0x000fca00008e0605 */
[----:B------:R2:W-:Y:S03]  /*0b20*/  @!P0 STG.E.U8 desc[UR4][R2.64], R13 ;  /* 0x0000000d02008986 */ /* 0x0005e6000c101104 */
.L_x_39962:
[----:B------:R-:W-:Y:S05]  /*0b30*/  BSYNC B0 ;  /* 0x0000000000007941 */ /* 0x000fea0003800000 */
.L_x_39956:
        /* <DEDUP_REMOVED lines=10> */
.L_x_39963:
        /* <DEDUP_REMOVED lines=10> */
.L_x_44131:


//--------------------- .text._ZN2at6native29vectorized_elementwise_kernelILi4ENS0_13AUnaryFunctorIiibZZZNS0_23logical_and_kernel_cudaERNS_14TensorIteratorEENKUlvE0_clEvENKUlvE1_clEvEUliiE_EESt5arrayIPcLm2EEEEviT0_T1_ --------------------------
	.section	.text._ZN2at6native29vectorized_elementwise_kernelILi4ENS0_13AUnaryFunctorIiibZZZNS0_23logical_and_kernel_cudaERNS_14TensorIteratorEENKUlvE0_clEvENKUlvE1_clEvEUliiE_EESt5arrayIPcLm2EEEEviT0_T1_,"ax",@progbits
	.align	128
        .global         _ZN2at6native29vectorized_elementwise_kernelILi4ENS0_13AUnaryFunctorIiibZZZNS0_23logical_and_kernel_cudaERNS_14TensorIteratorEENKUlvE0_clEvENKUlvE1_clEvEUliiE_EESt5arrayIPcLm2EEEEviT0_T1_
        .type           _ZN2at6native29vectorized_elementwise_kernelILi4ENS0_13AUnaryFunctorIiibZZZNS0_23logical_and_kernel_cudaERNS_14TensorIteratorEENKUlvE0_clEvENKUlvE1_clEvEUliiE_EESt5arrayIPcLm2EEEEviT0_T1_,@function
        .size           _ZN2at6native29vectorized_elementwise_kernelILi4ENS0_13AUnaryFunctorIiibZZZNS0_23logical_and_kernel_cudaERNS_14TensorIteratorEENKUlvE0_clEvENKUlvE1_clEvEUliiE_EESt5arrayIPcLm2EEEEviT0_T1_,(.L_x_44132 - _ZN2at6native29vectorized_elementwise_kernelILi4ENS0_13AUnaryFunctorIiibZZZNS0_23logical_and_kernel_cudaERNS_14TensorIteratorEENKUlvE0_clEvENKUlvE1_clEvEUliiE_EESt5arrayIPcLm2EEEEviT0_T1_)
        .other          _ZN2at6native29vectorized_elementwise_kernelILi4ENS0_13AUnaryFunctorIiibZZZNS0_23logical_and_kernel_cudaERNS_14TensorIteratorEENKUlvE0_clEvENKUlvE1_clEvEUliiE_EESt5arrayIPcLm2EEEEviT0_T1_,@"STO_CUDA_ENTRY STV_DEFAULT"
_ZN2at6native29vectorized_elementwise_kernelILi4ENS0_13AUnaryFunctorIiibZZZNS0_23logical_and_kernel_cudaERNS_14TensorIteratorEENKUlvE0_clEvENKUlvE1_clEvEUliiE_EESt5arrayIPcLm2EEEEviT0_T1_:
.text._ZN2at6native29vectorized_elementwise_kernelILi4ENS0_13AUnaryFunctorIiibZZZNS0_23logical_and_kernel_cudaERNS_14TensorIteratorEENKUlvE0_clEvENKUlvE1_clEvEUliiE_EESt5arrayIPcLm2EEEEviT0_T1_:
        /* <DEDUP_REMOVED lines=17> */
[----:B--2---:R-:W-:Y:S02]  /*0110*/  ISETP.NE.AND P2, PT, R12, RZ, P0 ;  /* 0x000000ff0c00720c */ /* 0x004fe40000745270 */
[----:B------:R-:W-:Y:S02]  /*0120*/  ISETP.NE.AND P3, PT, R13, RZ, P0 ;  /* 0x000000ff0d00720c */ /* 0x000fe40000765270 */
[----:B---3--:R-:W-:Y:S02]  /*0130*/  ISETP.NE.AND P4, PT, R4, RZ, P0 ;  /* 0x000000ff0400720c */ /* 0x008fe40000785270 */
[----:B------:R-:W-:Y:S02]  /*0140*/  ISETP.NE.AND P5, PT, R5, RZ, P0 ;  /* 0x000000ff0500720c */ /* 0x000fe400007a5270 */
[----:B------:R-:W-:Y:S02]  /*0150*/  SEL R3, RZ, 0x1, !P2 ;  /* 0x00000001ff037807 */ /* 0x000fe40005000000 */
[----:B------:R-:W-:-:S02]  /*0160*/  SEL R4, RZ, 0x1, !P3 ;  /* 0x00000001ff047807 */ /* 0x000fc40005800000 */
[----:B------:R-:W-:Y:S02]  /*0170*/  ISETP.NE.AND P1, PT, R14, RZ, P0 ;  /* 0x000000ff0e00720c */ /* 0x000fe40000725270 */
[----:B------:R-:W-:Y:S02]  /*0180*/  SEL R5, RZ, 0x1, !P4 ;  /* 0x00000001ff057807 */ /* 0x000fe40006000000 */
[----:B------:R-:W-:Y:S02]  /*0190*/  SEL R8, RZ, 0x1, !P5 ;  /* 0x00000001ff087807 */ /* 0x000fe40006800000 */
[----:B------:R-:W-:Y:S02]  /*01a0*/  ISETP.NE.AND P3, PT, R6, RZ, P0 ;  /* 0x000000ff0600720c */ /* 0x000fe40000765270 */
[----:B------:R-:W-:Y:S02]  /*01b0*/  PRMT R9, R4, 0x7604, R3 ;  /* 0x0000760404097816 */ /* 0x000fe40000000003 */
[----:B------:R-:W-:-:S02]  /*01c0*/  IADD3 R4, P4, R0, UR6, RZ ;  /* 0x0000000600047c10 */ /* 0x000fc4000ff9e0ff */
[----:B------:R-:W-:Y:S02]  /*01d0*/  ISETP.NE.AND P2, PT, R15, RZ, P0 ;  /* 0x000000ff0f00720c */ /* 0x000fe40000745270 */
[----:B------:R-:W-:Y:S02]  /*01e0*/  SEL R0, RZ, 0x1, !P1 ;  /* 0x00000001ff007807 */ /* 0x000fe40004800000 */
[----:B------:R-:W-:Y:S01]  /*01f0*/  PRMT R8, R8, 0x7604, R5 ;  /* 0x0000760408087816 */ /* 0x000fe20000000005 */
[----:B------:R-:W-:Y:S01]  /*0200*/  IMAD.X R5, RZ, RZ, UR7, P4 ;  /* 0x00000007ff057e24 */ /* 0x000fe2000a0e06ff */
[----:B------:R-:W-:Y:S02]  /*0210*/  SEL R3, RZ, 0x1, !P3 ;  /* 0x00000001ff037807 */ /* 0x000fe40005800000 */
[----:B------:R-:W-:Y:S02]  /*0220*/  ISETP.NE.AND P0, PT, R7, RZ, P0 ;  /* 0x000000ff0700720c */ /* 0x000fe40000705270 */
        /* <DEDUP_REMOVED lines=10> */
.L_x_39964:
        /* <DEDUP_REMOVED lines=99> */
.L_x_39967:
        /* <DEDUP_REMOVED lines=8> */
.L_x_39968:
        /* <DEDUP_REMOVED lines=8> */
.L_x_39969:
        /* <DEDUP_REMOVED lines=9> */
.L_x_39970:
[----:B------:R-:W-:Y:S05]  /*0a90*/  BSYNC B1 ;  /* 0x0000000000017941 */ /* 0x000fea0003800000 */
.L_x_39966:
[----:B------:R-:W-:-:S13]  /*0aa0*/  ISETP.GE.AND P0, PT, R19, R16, PT ;  /* 0x000000101300720c */ /* 0x000fda0003f06270 */
[----:B------:R-:W3:Y:S01]  /*0ab0*/  @!P0 LDC.64 R4, c[0x0][0x220] ;  /* 0x00008800ff048b82 */ /* 0x000ee20000000a00 */
[----:B012---:R-:W-:Y:S02]  /*0ac0*/  @!P0 IMAD.IADD R3, R0, 0x1, R19 ;  /* 0x0000000100038824 */ /* 0x007fe400078e0213 */
[----:B------:R-:W-:-:S03]  /*0ad0*/  @!P0 VIADD R19, R19, 0x80 ;  /* 0x0000008013138836 */ /* 0x000fc60000000000 */
[----:B---3--:R-:W-:-:S05]  /*0ae0*/  @!P0 IADD3 R2, P1, R3, R4, RZ ;  /* 0x0000000403028210 */ /* 0x008fca0007f3e0ff */
[----:B------:R-:W-:-:S05]  /*0af0*/  @!P0 IMAD.X R3, RZ, RZ, R5, P1 ;  /* 0x000000ffff038224 */ /* 0x000fca00008e0605 */
[----:B------:R2:W-:Y:S03]  /*0b00*/  @!P0 STG.E.U8 desc[UR4][R2.64], R13 ;  /* 0x0000000d02008986 */ /* 0x0005e6000c101104 */
.L_x_39971:
[----:B------:R-:W-:Y:S05]  /*0b10*/  BSYNC B0 ;  /* 0x0000000000007941 */ /* 0x000fea0003800000 */
.L_x_39965:
        /* <DEDUP_REMOVED lines=10> */
.L_x_39972:
        /* <DEDUP_REMOVED lines=12> */
.L_x_44132:


//--------------------- .text._ZN2at6native29vectorized_elementwise_kernelILi8ENS0_13AUnaryFunctorIiibZZZNS0_23logical_and_kernel_cudaERNS_14TensorIteratorEENKUlvE0_clEvENKUlvE1_clEvEUliiE_EESt5arrayIPcLm2EEEEviT0_T1_ --------------------------
	.section	.text._ZN2at6native29vectorized_elementwise_kernelILi8ENS0_13AUnaryFunctorIiibZZZNS0_23logical_and_kernel_cudaERNS_14TensorIteratorEENKUlvE0_clEvENKUlvE1_clEvEUliiE_EESt5arrayIPcLm2EEEEviT0_T1_,"ax",@progbits
	.align	128
        .global         _ZN2at6native29vectorized_elementwise_kernelILi8ENS0_13AUnaryFunctorIiibZZZNS0_23logical_and_kernel_cudaERNS_14TensorIteratorEENKUlvE0_clEvENKUlvE1_clEvEUliiE_EESt5arrayIPcLm2EEEEviT0_T1_
        .type           _ZN2at6native29vectorized_elementwise_kernelILi8ENS0_13AUnaryFunctorIiibZZZNS0_23logical_and_kernel_cudaERNS_14TensorIteratorEENKUlvE0_clEvENKUlvE1_clEvEUliiE_EESt5arrayIPcLm2EEEEviT0_T1_,@function
        .size           _ZN2at6native29vectorized_elementwise_kernelILi8ENS0_13AUnaryFunctorIiibZZZNS0_23logical_and_kernel_cudaERNS_14TensorIteratorEENKUlvE0_clEvENKUlvE1_clEvEUliiE_EESt5arrayIPcLm2EEEEviT0_T1_,(.L_x_44133 - _ZN2at6native29vectorized_elementwise_kernelILi8ENS0_13AUnaryFunctorIiibZZZNS0_23logical_and_kernel_cudaERNS_14TensorIteratorEENKUlvE0_clEvENKUlvE1_clEvEUliiE_EESt5arrayIPcLm2EEEEviT0_T1_)
        .other          _ZN2at6native29vectorized_elementwise_kernelILi8ENS0_13AUnaryFunctorIiibZZZNS0_23logical_and_kernel_cudaERNS_14TensorIteratorEENKUlvE0_clEvENKUlvE1_clEvEUliiE_EESt5arrayIPcLm2EEEEviT0_T1_,@"STO_CUDA_ENTRY STV_DEFAULT"
_ZN2at6native29vectorized_elementwise_kernelILi8ENS0_13AUnaryFunctorIiibZZZNS0_23logical_and_kernel_cudaERNS_14TensorIteratorEENKUlvE0_clEvENKUlvE1_clEvEUliiE_EESt5arrayIPcLm2EEEEviT0_T1_:
.text._ZN2at6native29vectorized_elementwise_kernelILi8ENS0_13AUnaryFunctorIiibZZZNS0_23logical_and_kernel_cudaERNS_14TensorIteratorEENKUlvE0_clEvENKUlvE1_clEvEUliiE_EESt5arrayIPcLm2EEEEviT0_T1_:
        /* <DEDUP_REMOVED lines=20> */
[----:B------:R-:W-:Y:S02]  /*0140*/  SEL R9, RZ, 0xffffffff, !P3 ;  /* 0xffffffffff097807 */ /* 0x000fe40005800000 */
[----:B------:R-:W-:Y:S02]  /*0150*/  ISETP.NE.AND P5, PT, R12, RZ, P0 ;  /* 0x000000ff0c00720c */ /* 0x000fe400007a5270 */
[----:B------:R-:W-:Y:S01]  /*0160*/  ISETP.NE.AND P4, PT, R13, RZ, P0 ;  /* 0x000000ff0d00720c */ /* 0x000fe20000785270 */
[----:B------:R-:W-:Y:S01]  /*0170*/  IMAD.SHL.U32 R9, R9, 0x100, RZ ;  /* 0x0000010009097824 */ /* 0x000fe200078e00ff */
[----:B------:R-:W-:-:S02]  /*0180*/  ISETP.NE.AND P2, PT, R8, RZ, P0 ;  /* 0x000000ff0800720c */ /* 0x000fc40000745270 */
[----:B------:R-:W-:Y:S02]  /*0190*/  ISETP.NE.AND P3, PT, R10, RZ, P0 ;  /* 0x000000ff0a00720c */ /* 0x000fe40000765270 */
[----:B------:R-:W-:Y:S02]  /*01a0*/  ISETP.NE.AND P0, PT, R11, RZ, P0 ;  /* 0x000000ff0b00720c */ /* 0x000fe40000705270 */
        /* <DEDUP_REMOVED lines=21> */
.L_x_39973:
        /* <DEDUP_REMOVED lines=99> */
.L_x_39976:
        /* <DEDUP_REMOVED lines=8> */
.L_x_39977:
        /* <DEDUP_REMOVED lines=8> */
.L_x_39978:
        /* <DEDUP_REMOVED lines=9> */
.L_x_39979:
[----:B------:R-:W-:Y:S05]  /*0ac0*/  BSYNC B1 ;  /* 0x0000000000017941 */ /* 0x000fea0003800000 */
.L_x_39975:
[----:B------:R-:W-:-:S13]  /*0ad0*/  ISETP.GE.AND P0, PT, R19, R16, PT ;  /* 0x000000101300720c */ /* 0x000fda0003f06270 */
[----:B------:R-:W3:Y:S01]  /*0ae0*/  @!P0 LDC.64 R4, c[0x0][0x220] ;  /* 0x00008800ff048b82 */ /* 0x000ee20000000a00 */
[----:B012---:R-:W-:Y:S02]  /*0af0*/  @!P0 IMAD.IADD R3, R0, 0x1, R19 ;  /* 0x0000000100038824 */ /* 0x007fe400078e0213 */
[----:B------:R-:W-:-:S03]  /*0b00*/  @!P0 VIADD R19, R19, 0x80 ;  /* 0x0000008013138836 */ /* 0x000fc60000000000 */
[----:B---3--:R-:W-:-:S05]  /*0b10*/  @!P0 IADD3 R2, P1, R3, R4, RZ ;  /* 0x0000000403028210 */ /* 0x008fca0007f3e0ff */
[----:B------:R-:W-:-:S05]  /*0b20*/  @!P0 IMAD.X R3, RZ, RZ, R5, P1 ;  /* 0x000000ffff038224 */ /* 0x000fca00008e0605 */
[----:B------:R2:W-:Y:S03]  /*0b30*/  @!P0 STG.E.U8 desc[UR4][R2.64], R13 ;  /* 0x0000000d02008986 */ /* 0x0005e6000c101104 */
.L_x_39980:
[----:B------:R-:W-:Y:S05]  /*0b40*/  BSYNC B0 ;  /* 0x0000000000007941 */ /* 0x000fea0003800000 */
.L_x_39974:
        /* <DEDUP_REMOVED lines=10> */
.L_x_39981:
        /* <DEDUP_REMOVED lines=9> */
.L_x_44133:


//--------------------- .text._ZN2at6native18elementwise_kernelILi128ELi4EZNS0_15gpu_kernel_implINS0_13BinaryFunctorIiibZZZNS0_23logical_and_kernel_cudaERNS_14TensorIteratorEENKUlvE0_clEvENKUlvE1_clEvEUliiE_EEEEvRNS_18TensorIteratorBaseERKT_EUliE_EEviT1_ --------------------------
	.section	.text._ZN2at6native18elementwise_kernelILi128ELi4EZNS0_15gpu_kernel_implINS0_13BinaryFunctorIiibZZZNS0_23logical_and_kernel_cudaERNS_14TensorIteratorEENKUlvE0_clEvENKUlvE1_clEvEUliiE_EEEEvRNS_18TensorIteratorBaseERKT_EUliE_EEviT1_,"ax",@progbits
	.align	128
        .global         _ZN2at6native18elementwise_kernelILi128ELi4EZNS0_15gpu_kernel_implINS0_13BinaryFunctorIiibZZZNS0_23logical_and_kernel_cudaERNS_14TensorIteratorEENKUlvE0_clEvENKUlvE1_clEvEUliiE_EEEEvRNS_18TensorIteratorBaseERKT_EUliE_EEviT1_
        .type           _ZN2at6native18elementwise_kernelILi128ELi4EZNS0_15gpu_kernel_implINS0_13BinaryFunctorIiibZZZNS0_23logical_and_kernel_cudaERNS_14TensorIteratorEENKUlvE0_clEvENKUlvE1_clEvEUliiE_EEEEvRNS_18TensorIteratorBaseERKT_EUliE_EEviT1_,@function
        .size           _ZN2at6native18elementwise_kernelILi128ELi4EZNS0_15gpu_kernel_implINS0_13BinaryFunctorIiibZZZNS0_23logical_and_kernel_cudaERNS_14TensorIteratorEENKUlvE0_clEvENKUlvE1_clEvEUliiE_EEEEvRNS_18TensorIteratorBaseERKT_EUliE_EEviT1_,(.L_x_44134 - _ZN2at6native18elementwise_kernelILi128ELi4EZNS0_15gpu_kernel_implINS0_13BinaryFunctorIiibZZZNS0_23logical_and_kernel_cudaERNS_14TensorIteratorEENKUlvE0_clEvENKUlvE1_clEvEUliiE_EEEEvRNS_18TensorIteratorBaseERKT_EUliE_EEviT1_)
        .other          _ZN2at6native18elementwise_kernelILi128ELi4EZNS0_15gpu_kernel_implINS0_13BinaryFunctorIiibZZZNS0_23logical_and_kernel_cudaERNS_14TensorIteratorEENKUlvE0_clEvENKUlvE1_clEvEUliiE_EEEEvRNS_18TensorIteratorBaseERKT_EUliE_EEviT1_,@"STO_CUDA_ENTRY STV_DEFAULT"
_ZN2at6native18elementwise_kernelILi128ELi4EZNS0_15gpu_kernel_implINS0_13BinaryFunctorIiibZZZNS0_23logical_and_kernel_cudaERNS_14TensorIteratorEENKUlvE0_clEvENKUlvE1_clEvEUliiE_EEEEvRNS_18TensorIteratorBaseERKT_EUliE_EEviT1_:
.text._ZN2at6native18elementwise_kernelILi128ELi4EZNS0_15gpu_kernel_implINS0_13BinaryFunctorIiibZZZNS0_23logical_and_kernel_cudaERNS_14TensorIteratorEENKUlvE0_clEvENKUlvE1_clEvEUliiE_EEEEvRNS_18TensorIteratorBaseERKT_EUliE_EEviT1_:
        /* <DEDUP_REMOVED lines=365> */
.L_x_39984:
        /* <DEDUP_REMOVED lines=20> */
.L_x_39988:
[----:B------:R0:W5:Y:S01]  /*1810*/  LDG.E.U8 R19, desc[UR36][R2.64] ;  /* 0x0000002402137981 */ /* 0x000162000c1e1100 */
[----:B------:R-:W-:Y:S05]  /*1820*/  BRA `(.L_x_39990) ;  /* 0x0000000c00347947 */ /* 0x000fea0003800000 */
.L_x_39987:
        /* <DEDUP_REMOVED lines=8> */
.L_x_39992:
[----:B------:R0:W5:Y:S01]  /*18b0*/  LDG.E R19, desc[UR36][R2.64] ;  /* 0x0000002402137981 */ /* 0x000162000c1e1900 */
[----:B------:R-:W-:Y:S05]  /*18c0*/  BRA `(.L_x_39990) ;  /* 0x0000000c000c7947 */ /* 0x000fea0003800000 */
.L_x_39991:
[----:B------:R0:W5:Y:S01]  /*18d0*/  LDG.E.S16 R19, desc[UR36][R2.64] ;  /* 0x0000002402137981 */ /* 0x000162000c1e1700 */
[----:B------:R-:W-:Y:S05]  /*18e0*/  BRA `(.L_x_39990) ;  /* 0x0000000c00047947 */ /* 0x000fea0003800000 */
.L_x_39986:
        /* <DEDUP_REMOVED lines=9> */
.L_x_39994:
[----:B------:R-:W2:Y:S02]  /*1980*/  LDG.E.U16 R2, desc[UR36][R2.64] ;  /* 0x0000002402027981 */ /* 0x000ea4000c1e1500 */
[----:B--2---:R-:W-:-:S06]  /*1990*/  HADD2.F32 R19, -RZ, R2.H0_H0 ;  /* 0x20000002ff137230 */ /* 0x004fcc0000004100 */
[----:B------:R-:W0:Y:S01]  /*19a0*/  F2I.FTZ.TRUNC.NTZ R19, R19 ;  /* 0x0000001300137305 */ /* 0x000e22000021f100 */
[----:B------:R-:W-:Y:S05]  /*19b0*/  BRA `(.L_x_39990) ;  /* 0x0000000800d07947 */ /* 0x000fea0003800000 */
.L_x_39993:
        /* <DEDUP_REMOVED lines=9> */
.L_x_39996:
[----:B------:R-:W2:Y:S02]  /*1a50*/  LDG.E.U16 R2, desc[UR36][R2.64] ;  /* 0x0000002402027981 */ /* 0x000ea4000c1e1500 */
[----:B--2---:R-:W-:-:S06]  /*1a60*/  HADD2.F32 R19, -RZ, R2.H0_H0 ;  /* 0x20000002ff137230 */ /* 0x004fcc0000004100 */
[----:B------:R-:W0:Y:S01]  /*1a70*/  F2I.FTZ.TRUNC.NTZ R19, R19 ;  /* 0x0000001300137305 */ /* 0x000e22000021f100 */
[----:B------:R-:W-:Y:S05]  /*1a80*/  BRA `(.L_x_39990) ;  /* 0x00000008009c7947 */ /* 0x000fea0003800000 */
.L_x_39995:
[----:B------:R-:W2:Y:S02]  /*1a90*/  LDG.E.64 R2, desc[UR36][R2.64] ;  /* 0x0000002402027981 */ /* 0x000ea4000c1e1b00 */
[----:B--2---:R0:W1:Y:S01]  /*1aa0*/  F2I.F64.TRUNC R19, R2 ;  /* 0x0000000200137311 */ /* 0x004062000030d100 */
[----:B------:R-:W-:Y:S05]  /*1ab0*/  BRA `(.L_x_39990) ;  /* 0x0000000800907947 */ /* 0x000fea0003800000 */
.L_x_39985:
        /* <DEDUP_REMOVED lines=12> */
.L_x_39999:
[----:B------:R-:W2:Y:S02]  /*1b80*/  LDG.E.64 R2, desc[UR36][R2.64] ;  /* 0x0000002402027981 */ /* 0x000ea4000c1e1b00 */
[----:B--2---:R0:W1:Y:S01]  /*1b90*/  F2I.F64.TRUNC R19, R2 ;  /* 0x0000000200137311 */ /* 0x004062000030d100 */
[----:B------:R-:W-:Y:S05]  /*1ba0*/  BRA `(.L_x_39990) ;  /* 0x0000000800547947 */ /* 0x000fea0003800000 */
.L_x_39998:
        /* <DEDUP_REMOVED lines=27> */
.L_x_40001:
        /* <DEDUP_REMOVED lines=14> */
.L_x_40000:
[----:B------:R-:W2:Y:S02]  /*1e40*/  LDG.E.U16 R19, desc[UR36][R2.64] ;  /* 0x0000002402137981 */ /* 0x000ea4000c1e1500 */
[----:B--2---:R-:W-:-:S06]  /*1e50*/  IMAD.U32 R19, R19, 0x10000, RZ ;  /* 0x0001000013137824 */ /* 0x004fcc00078e00ff */
[----:B------:R-:W0:Y:S01]  /*1e60*/  F2I.FTZ.TRUNC.NTZ R19, R19 ;  /* 0x0000001300137305 */ /* 0x000e22000021f100 */
[----:B------:R-:W-:Y:S05]  /*1e70*/  BRA `(.L_x_39990) ;  /* 0x0000000400a07947 */ /* 0x000fea0003800000 */
.L_x_39997:
        /* <DEDUP_REMOVED lines=10> */
.L_x_40004:
        /* <DEDUP_REMOVED lines=21> */
.L_x_40008:
[----:B------:R-:W-:Y:S05]  /*2070*/  BSYNC B1 ;  /* 0x0000000000017941 */ /* 0x000fea0003800000 */
.L_x_40007:
[----:B------:R-:W-:Y:S01]  /*2080*/  IMAD.SHL.U32 R2, R2, 0x100000, RZ ;  /* 0x0010000002027824 */ /* 0x000fe200078e00ff */
[----:B------:R-:W-:-:S04]  /*2090*/  LEA R0, R0, 0x3b800000, 0x17 ;  /* 0x3b80000000007811 */ /* 0x000fc800078eb8ff */
[----:B------:R-:W-:-:S07]  /*20a0*/  LOP3.LUT R19, R0, R2, R19, 0xfe, !PT ;  /* 0x0000000200137212 */ /* 0x000fce00078efe13 */
.L_x_40006:
[----:B------:R-:W-:Y:S05]  /*20b0*/  BSYNC B0 ;  /* 0x0000000000007941 */ /* 0x000fea0003800000 */
.L_x_40005:
[----:B------:R-:W1:Y:S01]  /*20c0*/  F2I.FTZ.TRUNC.NTZ R19, R19 ;  /* 0x0000001300137305 */ /* 0x000e62000021f100 */
[----:B------:R-:W-:Y:S05]  /*20d0*/  BRA `(.L_x_39990) ;  /* 0x0000000400087947 */ /* 0x000fea0003800000 */
.L_x_40003:
        /* <DEDUP_REMOVED lines=21> */
.L_x_40012:
[----:B------:R-:W-:Y:S05]  /*2230*/  BSYNC B1 ;  /* 0x0000000000017941 */ /* 0x000fea0003800000 */
.L_x_40011:
[----:B------:R-:W-:Y:S01]  /*2240*/  IMAD.SHL.U32 R2, R2, 0x200000, RZ ;  /* 0x0020000002027824 */ /* 0x000fe200078e00ff */
[----:B------:R-:W-:-:S04]  /*2250*/  LEA R0, R0, 0x37800000, 0x17 ;  /* 0x3780000000007811 */ /* 0x000fc800078eb8ff */
[----:B------:R-:W-:-:S07]  /*2260*/  LOP3.LUT R19, R0, R2, R19, 0xfe, !PT ;  /* 0x0000000200137212 */ /* 0x000fce00078efe13 */
.L_x_40010:
[----:B------:R-:W-:Y:S05]  /*2270*/  BSYNC B0 ;  /* 0x0000000000007941 */ /* 0x000fea0003800000 */
.L_x_40009:
[----:B------:R-:W2:Y:S01]  /*2280*/  F2I.FTZ.TRUNC.NTZ R19, R19 ;  /* 0x0000001300137305 */ /* 0x000ea2000021f100 */
[----:B------:R-:W-:Y:S05]  /*2290*/  BRA `(.L_x_39990) ;  /* 0x0000000000987947 */ /* 0x000fea0003800000 */
.L_x_40002:
        /* <DEDUP_REMOVED lines=14> */
.L_x_40016:
[----:B------:R-:W-:Y:S05]  /*2380*/  BSYNC B0 ;  /* 0x0000000000007941 */ /* 0x000fea0003800000 */
.L_x_40015:
[----:B------:R-:W4:Y:S01]  /*2390*/  F2I.FTZ.TRUNC.NTZ R19, R19 ;  /* 0x0000001300137305 */ /* 0x000f22000021f100 */
[----:B------:R-:W-:Y:S05]  /*23a0*/  BRA `(.L_x_39990) ;  /* 0x0000000000547947 */ /* 0x000fea0003800000 */
.L_x_39989:
        /* <DEDUP_REMOVED lines=17> */
.L_x_40017:
[----:B------:R-:W-:Y:S05]  /*24c0*/  BRA `(.L_x_39990) ;  /* 0x00000000000c7947 */ /* 0x000fea0003800000 */
.L_x_40014:
[----:B------:R0:W5:Y:S01]  /*24d0*/  LDG.E R19, desc[UR36][R2.64] ;  /* 0x0000002402137981 */ /* 0x000162000c1e1900 */
[----:B------:R-:W-:Y:S05]  /*24e0*/  BRA `(.L_x_39990) ;  /* 0x0000000000047947 */ /* 0x000fea0003800000 */
.L_x_40013:
[----:B------:R3:W5:Y:S02]  /*24f0*/  LDG.E R19, desc[UR36][R2.64] ;  /* 0x0000002402137981 */ /* 0x000764000c1e1900 */
.L_x_39990:
        /* <DEDUP_REMOVED lines=17> */
.L_x_40021:
[----:B------:R0:W5:Y:S01]  /*2610*/  LDG.E.U8 R22, desc[UR36][R2.64] ;  /* 0x0000002402167981 */ /* 0x000162000c1e1100 */
[----:B------:R-:W-:Y:S05]  /*2620*/  BRA `(.L_x_40023) ;  /* 0x0000000c00347947 */ /* 0x000fea0003800000 */
.L_x_40020:
        /* <DEDUP_REMOVED lines=8> */
.L_x_40025:
[----:B------:R3:W5:Y:S01]  /*26b0*/  LDG.E R22, desc[UR36][R2.64] ;  /* 0x0000002402167981 */ /* 0x000762000c1e1900 */
[----:B------:R-:W-:Y:S05]  /*26c0*/  BRA `(.L_x_40023) ;  /* 0x0000000c000c7947 */ /* 0x000fea0003800000 */
.L_x_40024:
[----:B------:R0:W5:Y:S01]  /*26d0*/  LDG.E.S16 R22, desc[UR36][R2.64] ;  /* 0x0000002402167981 */ /* 0x000162000c1e1700 */
[----:B------:R-:W-:Y:S05]  /*26e0*/  BRA `(.L_x_40023) ;  /* 0x0000000c00047947 */ /* 0x000fea0003800000 */
.L_x_40019:
        /* <DEDUP_REMOVED lines=9> */
.L_x_40027:
[----:B------:R-:W3:Y:S02]  /*2780*/  LDG.E.U16 R2, desc[UR36][R2.64] ;  /* 0x0000002402027981 */ /* 0x000ee4000c1e1500 */
[----:B---3--:R-:W-:-:S06]  /*2790*/  HADD2.F32 R22, -RZ, R2.H0_H0 ;  /* 0x20000002ff167230 */ /* 0x008fcc0000004100 */
[----:B------:R-:W0:Y:S01]  /*27a0*/  F2I.FTZ.TRUNC.NTZ R22, R22 ;  /* 0x0000001600167305 */ /* 0x000e22000021f100 */
[----:B------:R-:W-:Y:S05]  /*27b0*/  BRA `(.L_x_40023) ;  /* 0x0000000800d07947 */ /* 0x000fea0003800000 */
.L_x_40026:
        /* <DEDUP_REMOVED lines=9> */
.L_x_40029:
[----:B------:R-:W3:Y:S02]  /*2850*/  LDG.E.U16 R2, desc[UR36][R2.64] ;  /* 0x0000002402027981 */ /* 0x000ee4000c1e1500 */
[----:B---3--:R-:W-:-:S06]  /*2860*/  HADD2.F32 R22, -RZ, R2.H0_H0 ;  /* 0x20000002ff167230 */ /* 0x008fcc0000004100 */
[----:B------:R-:W0:Y:S01]  /*2870*/  F2I.FTZ.TRUNC.NTZ R22, R22 ;  /* 0x0000001600167305 */ /* 0x000e22000021f100 */
[----:B------:R-:W-:Y:S05]  /*2880*/  BRA `(.L_x_40023) ;  /* 0x00000008009c7947 */ /* 0x000fea0003800000 */
.L_x_40028:
[----:B------:R-:W3:Y:S02]  /*2890*/  LDG.E.64 R2, desc[UR36][R2.64] ;  /* 0x0000002402027981 */ /* 0x000ee4000c1e1b00 */
[----:B---3--:R0:W3:Y:S01]  /*28a0*/  F2I.F64.TRUNC R22, R2 ;  /* 0x0000000200167311 */ /* 0x0080e2000030d100 */
[----:B------:R-:W-:Y:S05]  /*28b0*/  BRA `(.L_x_40023) ;  /* 0x0000000800907947 */ /* 0x000fea0003800000 */
.L_x_40018:
        /* <DEDUP_REMOVED lines=12> */
.L_x_40032:
[----:B------:R-:W3:Y:S02]  /*2980*/  LDG.E.64 R2, desc[UR36][R2.64] ;  /* 0x0000002402027981 */ /* 0x000ee4000c1e1b00 */
[----:B---3--:R0:W3:Y:S01]  /*2990*/  F2I.F64.TRUNC R22, R2 ;  /* 0x0000000200167311 */ /* 0x0080e2000030d100 */
[----:B------:R-:W-:Y:S05]  /*29a0*/  BRA `(.L_x_40023) ;  /* 0x0000000800547947 */ /* 0x000fea0003800000 */
.L_x_40031:
        /* <DEDUP_REMOVED lines=27> */
.L_x_40034:
        /* <DEDUP_REMOVED lines=14> */
.L_x_40033:
[----:B------:R-:W3:Y:S02]  /*2c40*/  LDG.E.U16 R22, desc[UR36][R2.64] ;  /* 0x0000002402167981 */ /* 0x000ee4000c1e1500 */
[----:B---3--:R-:W-:-:S06]  /*2c50*/  IMAD.U32 R22, R22, 0x10000, RZ ;  /* 0x0001000016167824 */ /* 0x008fcc00078e00ff */
[----:B------:R-:W0:Y:S01]  /*2c60*/  F2I.FTZ.TRUNC.NTZ R22, R22 ;  /* 0x0000001600167305 */ /* 0x000e22000021f100 */
[----:B------:R-:W-:Y:S05]  /*2c70*/  BRA `(.L_x_40023) ;  /* 0x0000000400a07947 */ /* 0x000fea0003800000 */
.L_x_40030:
        /* <DEDUP_REMOVED lines=10> */
.L_x_40037:
        /* <DEDUP_REMOVED lines=21> */
.L_x_40041:
[----:B------:R-:W-:Y:S05]  /*2e70*/  BSYNC B1 ;  /* 0x0000000000017941 */ /* 0x000fea0003800000 */
.L_x_40040:
[----:B------:R-:W-:Y:S01]  /*2e80*/  IMAD.SHL.U32 R2, R2, 0x100000, RZ ;  /* 0x0010000002027824 */ /* 0x000fe200078e00ff */
[----:B------:R-:W-:-:S04]  /*2e90*/  LEA R3, R0, 0x3b800000, 0x17 ;  /* 0x3b80000000037811 */ /* 0x000fc800078eb8ff */
[----:B------:R-:W-:-:S07]  /*2ea0*/  LOP3.LUT R22, R3, R2, R22, 0xfe, !PT ;  /* 0x0000000203167212 */ /* 0x000fce00078efe16 */
.L_x_40039:
[----:B------:R-:W-:Y:S05]  /*2eb0*/  BSYNC B0 ;  /* 0x0000000000007941 */ /* 0x000fea0003800000 */
.L_x_40038:
[----:B------:R-:W0:Y:S01]  /*2ec0*/  F2I.FTZ.TRUNC.NTZ R22, R22 ;  /* 0x0000001600167305 */ /* 0x000e22000021f100 */
[----:B------:R-:W-:Y:S05]  /*2ed0*/  BRA `(.L_x_40023) ;  /* 0x0000000400087947 */ /* 0x000fea0003800000 */
.L_x_40036:
        /* <DEDUP_REMOVED lines=21> */
.L_x_40045:
[----:B------:R-:W-:Y:S05]  /*3030*/  BSYNC B1 ;  /* 0x0000000000017941 */ /* 0x000fea0003800000 */
.L_x_40044:
[----:B------:R-:W-:Y:S01]  /*3040*/  IMAD.SHL.U32 R2, R2, 0x200000, RZ ;  /* 0x0020000002027824 */ /* 0x000fe200078e00ff */
[----:B------:R-:W-:-:S04]  /*3050*/  LEA R3, R0, 0x37800000, 0x17 ;  /* 0x3780000000037811 */ /* 0x000fc800078eb8ff */
[----:B------:R-:W-:-:S07]  /*3060*/  LOP3.LUT R22, R3, R2, R22, 0xfe, !PT ;  /* 0x0000000203167212 */ /* 0x000fce00078efe16 */
.L_x_40043:
[----:B------:R-:W-:Y:S05]  /*3070*/  BSYNC B0 ;  /* 0x0000000000007941 */ /* 0x000fea0003800000 */
.L_x_40042:
[----:B------:R-:W0:Y:S01]  /*3080*/  F2I.FTZ.TRUNC.NTZ R22, R22 ;  /* 0x0000001600167305 */ /* 0x000e22000021f100 */
[----:B------:R-:W-:Y:S05]  /*3090*/  BRA `(.L_x_40023) ;  /* 0x0000000000987947 */ /* 0x000fea0003800000 */
.L_x_40035:
        /* <DEDUP_REMOVED lines=14> */
.L_x_40049:
[----:B------:R-:W-:Y:S05]  /*3180*/  BSYNC B0 ;  /* 0x0000000000007941 */ /* 0x000fea0003800000 */
.L_x_40048:
[----:B------:R-:W0:Y:S01]  /*3190*/  F2I.FTZ.TRUNC.NTZ R22, R22 ;  /* 0x0000001600167305 */ /* 0x000e22000021f100 */
[----:B------:R-:W-:Y:S05]  /*31a0*/  BRA `(.L_x_40023) ;  /* 0x0000000000547947 */ /* 0x000fea0003800000 */
.L_x_40022:
        /* <DEDUP_REMOVED lines=17> */
.L_x_40050:
[----:B------:R-:W-:Y:S05]  /*32c0*/  BRA `(.L_x_40023) ;  /* 0x00000000000c7947 */ /* 0x000fea0003800000 */
.L_x_40047:
[----:B------:R0:W5:Y:S01]  /*32d0*/  LDG.E R22, desc[UR36][R2.64] ;  /* 0x0000002402167981 */ /* 0x000162000c1e1900 */
[----:B------:R-:W-:Y:S05]  /*32e0*/  BRA `(.L_x_40023) ;  /* 0x0000000000047947 */ /* 0x000fea0003800000 */
.L_x_40046:
[----:B------:R0:W5:Y:S02]  /*32f0*/  LDG.E R22, desc[UR36][R2.64] ;  /* 0x0000002402167981 */ /* 0x000164000c1e1900 */
.L_x_40023:
[----:B0--3--:R-:W0:Y:S01]  /*3300*/  LDC.U8 R3, c[0x0][0x491] ;  /* 0x00012440ff037b82 */ /* 0x009e220000000000 */
[----:B-----5:R-:W-:-:S04]  /*3310*/  ISETP.NE.AND P0, PT, R22, RZ, PT ;  /* 0x000000ff1600720c */ /* 0x020fc80003f05270 */
[----:B-12-4-:R-:W-:-:S04]  /*3320*/  ISETP.NE.AND P0, PT, R19, RZ, P0 ;  /* 0x000000ff1300720c */ /* 0x016fc80000705270 */
        /* <DEDUP_REMOVED lines=14> */
.L_x_40054:
[----:B------:R1:W-:Y:S01]  /*3410*/  STG.E.U8 desc[UR36][R16.64], R2 ;  /* 0x0000000210007986 */ /* 0x0003e2000c101124 */
[----:B------:R-:W-:Y:S05]  /*3420*/  BRA `(.L_x_40056) ;  /* 0x0000000c00487947 */ /* 0x000fea0003800000 */
.L_x_40053:
        /* <DEDUP_REMOVED lines=9> */
.L_x_40058:
[----:B------:R3:W-:Y:S01]  /*34c0*/  STG.E desc[UR36][R16.64], R2 ;  /* 0x0000000210007986 */ /* 0x0007e2000c101924 */
[----:B------:R-:W-:Y:S05]  /*34d0*/  BRA `(.L_x_40056) ;  /* 0x0000000c001c7947 */ /* 0x000fea0003800000 */
.L_x_40057:
[----:B------:R2:W-:Y:S01]  /*34e0*/  STG.E.U16 desc[UR36][R16.64], R2 ;  /* 0x0000000210007986 */ /* 0x0005e2000c101524 */
[----:B------:R-:W-:Y:S05]  /*34f0*/  BRA `(.L_x_40056) ;  /* 0x0000000c00147947 */ /* 0x000fea0003800000 */
.L_x_40052:
        /* <DEDUP_REMOVED lines=9> */
.L_x_40060:
[----:B------:R-:W-:-:S04]  /*3590*/  I2FP.F32.U32 R0, R2 ;  /* 0x0000000200007245 */ /* 0x000fc80000201000 */
[----:B------:R-:W-:-:S05]  /*35a0*/  F2FP.F16.F32.PACK_AB R0, RZ, R0 ;  /* 0x00000000ff00723e */ /* 0x000fca00000000ff */
[----:B------:R0:W-:Y:S01]  /*35b0*/  STG.E.U16 desc[UR36][R16.64], R0 ;  /* 0x0000000010007986 */ /* 0x0001e2000c101524 */
[----:B------:R-:W-:Y:S05]  /*35c0*/  BRA `(.L_x_40056) ;  /* 0x0000000800e07947 */ /* 0x000fea0003800000 */
.L_x_40059:
        /* <DEDUP_REMOVED lines=10> */
.L_x_40062:
[----:B------:R-:W-:-:S04]  /*3670*/  I2FP.F32.U32 R2, R2 ;  /* 0x0000000200027245 */ /* 0x000fc80000201000 */
[----:B------:R-:W-:-:S04]  /*3680*/  F2FP.F16.F32.PACK_AB R3, RZ, R2 ;  /* 0x00000002ff03723e */ /* 0x000fc800000000ff */
[----:B------:R-:W-:-:S05]  /*3690*/  PRMT R3, R3, 0x5410, RZ ;  /* 0x0000541003037816 */ /* 0x000fca00000000ff */
[----:B------:R0:W-:Y:S01]  /*36a0*/  STG.E desc[UR36][R16.64], R3 ;  /* 0x0000000310007986 */ /* 0x0001e2000c101924 */
[----:B------:R-:W-:Y:S05]  /*36b0*/  BRA `(.L_x_40056) ;  /* 0x0000000800a47947 */ /* 0x000fea0003800000 */
.L_x_40061:
[----:B------:R-:W0:Y:S02]  /*36c0*/  I2F.F64.U32 R2, R2 ;  /* 0x0000000200027312 */ /* 0x000e240000201800 */
[----:B0-----:R0:W-:Y:S01]  /*36d0*/  STG.E.64 desc[UR36][R16.64], R2 ;  /* 0x0000000210007986 */ /* 0x0011e2000c101b24 */
[----:B------:R-:W-:Y:S05]  /*36e0*/  BRA `(.L_x_40056) ;  /* 0x0000000800987947 */ /* 0x000fea0003800000 */
.L_x_40051:
        /* <DEDUP_REMOVED lines=10> */
.L_x_40065:
[----:B------:R-:W0:Y:S01]  /*3790*/  I2F.F64.U32 R4, R2 ;  /* 0x0000000200047312 */ /* 0x000e220000201800 */
[----:B------:R-:W-:-:S05]  /*37a0*/  CS2R R6, SRZ ;  /* 0x0000000000067805 */ /* 0x000fca000001ff00 */
[----:B0-----:R0:W-:Y:S01]  /*37b0*/  STG.E.128 desc[UR36][R16.64], R4 ;  /* 0x0000000410007986 */ /* 0x0011e2000c101d24 */
[----:B------:R-:W-:Y:S05]  /*37c0*/  BRA `(.L_x_40056) ;  /* 0x0000000800607947 */ /* 0x000fea0003800000 */
.L_x_40064:
        /* <DEDUP_REMOVED lines=21> */
.L_x_40069:
[----:B------:R-:W-:Y:S05]  /*3920*/  BSYNC B0 ;  /* 0x0000000000007941 */ /* 0x000fea0003800000 */
.L_x_40068:
[----:B------:R-:W-:-:S05]  /*3930*/  LOP3.LUT R3, R0, R3, RZ, 0xfc, !PT ;  /* 0x0000000300037212 */ /* 0x000fca00078efcff */
[----:B------:R0:W-:Y:S01]  /*3940*/  STG.E.U8 desc[UR36][R16.64], R3 ;  /* 0x0000000310007986 */ /* 0x0001e2000c101124 */
[----:B------:R-:W-:Y:S05]  /*3950*/  BRA `(.L_x_40056) ;  /* 0x0000000400fc7947 */ /* 0x000fea0003800000 */
.L_x_40067:
        /* <DEDUP_REMOVED lines=13> */
.L_x_40071:
[----:B------:R-:W-:Y:S01]  /*3a30*/  IMAD.MOV.U32 R0, RZ, RZ, 0x7f ;  /* 0x0000007fff007424 */ /* 0x000fe200078e00ff */
[----:B------:R-:W-:-:S04]  /*3a40*/  ISETP.GT.U32.AND P0, PT, R2, 0x7f800000, PT ;  /* 0x7f8000000200780c */ /* 0x000fc80003f04070 */
[----:B------:R-:W-:-:S09]  /*3a50*/  SEL R0, R0, 0x7c, P0 ;  /* 0x0000007c00007807 */ /* 0x000fd20000000000 */
.L_x_40072:
[----:B------:R-:W-:Y:S05]  /*3a60*/  BSYNC B0 ;  /* 0x0000000000007941 */ /* 0x000fea0003800000 */
.L_x_40070:
[----:B------:R-:W-:-:S04]  /*3a70*/  LOP3.LUT R2, R3, 0x80000000, RZ, 0xc0, !PT ;  /* 0x8000000003027812 */ /* 0x000fc800078ec0ff */
[----:B------:R-:W-:-:S04]  /*3a80*/  SHF.R.U32.HI R3, RZ, 0x18, R2 ;  /* 0x00000018ff037819 */ /* 0x000fc80000011602 */
[----:B------:R-:W-:-:S05]  /*3a90*/  LOP3.LUT R3, R0, R3, RZ, 0xfc, !PT ;  /* 0x0000000300037212 */ /* 0x000fca00078efcff */
[----:B------:R0:W-:Y:S01]  /*3aa0*/  STG.E.U8 desc[UR36][R16.64], R3 ;  /* 0x0000000310007986 */ /* 0x0001e2000c101124 */
[----:B------:R-:W-:Y:S05]  /*3ab0*/  BRA `(.L_x_40056) ;  /* 0x0000000400a47947 */ /* 0x000fea0003800000 */
.L_x_40066:
[----:B------:R-:W-:-:S04]  /*3ac0*/  I2FP.F32.U32 R0, R2 ;  /* 0x0000000200007245 */ /* 0x000fc80000201000 */
[----:B------:R-:W-:-:S05]  /*3ad0*/  F2FP.BF16.F32.PACK_AB R0, RZ, R0 ;  /* 0x00000000ff00723e */ /* 0x000fca00000010ff */
[----:B------:R0:W-:Y:S01]  /*3ae0*/  STG.E.U16 desc[UR36][R16.64], R0 ;  /* 0x0000000010007986 */ /* 0x0001e2000c101524 */
[----:B------:R-:W-:Y:S05]  /*3af0*/  BRA `(.L_x_40056) ;  /* 0x0000000400947947 */ /* 0x000fea0003800000 */
.L_x_40063:
        /* <DEDUP_REMOVED lines=10> */
.L_x_40075:
        /* <DEDUP_REMOVED lines=17> */
.L_x_40078:
[----:B------:R-:W-:-:S04]  /*3cb0*/  LOP3.LUT R2, R3, 0x80000000, RZ, 0xc0, !PT ;  /* 0x8000000003027812 */ /* 0x000fc800078ec0ff */
[----:B------:R-:W-:-:S04]  /*3cc0*/  SHF.R.U32.HI R3, RZ, 0x18, R2 ;  /* 0x00000018ff037819 */ /* 0x000fc80000011602 */
[----:B------:R-:W-:-:S04]  /*3cd0*/  LOP3.LUT R0, R0, R3, RZ, 0xfc, !PT ;  /* 0x0000000300007212 */ /* 0x000fc800078efcff */
[----:B------:R-:W-:-:S07]  /*3ce0*/  PRMT R8, R0, 0x7610, R8 ;  /* 0x0000761000087816 */ /* 0x000fce0000000008 */
.L_x_40077:
[----:B------:R-:W-:Y:S05]  /*3cf0*/  BSYNC B0 ;  /* 0x0000000000007941 */ /* 0x000fea0003800000 */
.L_x_40076:
[----:B------:R0:W-:Y:S01]  /*3d00*/  STG.E.U8 desc[UR36][R16.64], R8 ;  /* 0x0000000810007986 */ /* 0x0001e2000c101124 */
[----:B------:R-:W-:Y:S05]  /*3d10*/  BRA `(.L_x_40056) ;  /* 0x00000004000c7947 */ /* 0x000fea0003800000 */
.L_x_40074:
        /* <DEDUP_REMOVED lines=17> */
.L_x_40081:
[----:B------:R-:W-:-:S04]  /*3e30*/  LOP3.LUT R2, R3, 0x80000000, RZ, 0xc0, !PT ;  /* 0x8000000003027812 */ /* 0x000fc800078ec0ff */
[----:B------:R-:W-:-:S04]  /*3e40*/  SHF.R.U32.HI R3, RZ, 0x18, R2 ;  /* 0x00000018ff037819 */ /* 0x000fc80000011602 */
[----:B------:R-:W-:-:S04]  /*3e50*/  LOP3.LUT R0, R0, R3, RZ, 0xfc, !PT ;  /* 0x0000000300007212 */ /* 0x000fc800078efcff */
[----:B------:R-:W-:-:S07]  /*3e60*/  PRMT R8, R0, 0x7610, R8 ;  /* 0x0000761000087816 */ /* 0x000fce0000000008 */
.L_x_40080:
[----:B------:R-:W-:Y:S05]  /*3e70*/  BSYNC B0 ;  /* 0x0000000000007941 */ /* 0x000fea0003800000 */
.L_x_40079:
[----:B------:R0:W-:Y:S01]  /*3e80*/  STG.E.U8 desc[UR36][R16.64], R8 ;  /* 0x0000000810007986 */ /* 0x0001e2000c101124 */
[----:B------:R-:W-:Y:S05]  /*3e90*/  BRA `(.L_x_40056) ;  /* 0x0000000000ac7947 */ /* 0x000fea0003800000 */
.L_x_40073:
        /* <DEDUP_REMOVED lines=22> */
.L_x_40055:
        /* <DEDUP_REMOVED lines=16> */
.L_x_40084:
[----:B------:R-:W-:Y:S05]  /*4100*/  BRA `(.L_x_40056) ;  /* 0x0000000000107947 */ /* 0x000fea0003800000 */
.L_x_40083:
[----:B------:R-:W-:-:S05]  /*4110*/  IMAD.MOV.U32 R3, RZ, RZ, RZ ;  /* 0x000000ffff037224 */ /* 0x000fca00078e00ff */
[----:B------:R0:W-:Y:S01]  /*4120*/  STG.E.64 desc[UR36][R16.64], R2 ;  /* 0x0000000210007986 */ /* 0x0001e2000c101b24 */
[----:B------:R-:W-:Y:S05]  /*4130*/  BRA `(.L_x_40056) ;  /* 0x0000000000047947 */ /* 0x000fea0003800000 */
.L_x_40082:
[----:B------:R0:W-:Y:S02]  /*4140*/  STG.E desc[UR36][R16.64], R2 ;  /* 0x0000000210007986 */ /* 0x0001e4000c101924 */
.L_x_40056:
[----:B------:R-:W-:-:S04]  /*4150*/  IMAD R18, R18, 0x200, R23 ;  /* 0x0000020012127824 */ /* 0x000fc800078e0217 */
[----:B------:R-:W-:-:S07]  /*4160*/  VIADD R19, R18, 0x80 ;  /* 0x0000008012137836 */ /* 0x000fce0000000000 */
.L_x_39983:
[----:B------:R-:W-:Y:S05]  /*4170*/  BSYNC B6 ;  /* 0x0000000000067941 */ /* 0x000fea0003800000 */
.L_x_39982:
        /* <DEDUP_REMOVED lines=358> */
.L_x_40087:
        /* <DEDUP_REMOVED lines=20> */
.L_x_40091:
[----:B------:R0:W5:Y:S01]  /*5920*/  LDG.E.U8 R22, desc[UR36][R2.64] ;  /* 0x0000002402167981 */ /* 0x000162000c1e1100 */
[----:B------:R-:W-:Y:S05]  /*5930*/  BRA `(.L_x_40093) ;  /* 0x0000000c00347947 */ /* 0x000fea0003800000 */
.L_x_40090:
        /* <DEDUP_REMOVED lines=8> */
.L_x_40095:
[----:B------:R0:W5:Y:S01]  /*59c0*/  LDG.E R22, desc[UR36][R2.64] ;  /* 0x0000002402167981 */ /* 0x000162000c1e1900 */
[----:B------:R-:W-:Y:S05]  /*59d0*/  BRA `(.L_x_40093) ;  /* 0x0000000c000c7947 */ /* 0x000fea0003800000 */
.L_x_40094:
[----:B------:R0:W5:Y:S01]  /*59e0*/  LDG.E.S16 R22, desc[UR36][R2.64] ;  /* 0x0000002402167981 */ /* 0x000162000c1e1700 */
[----:B------:R-:W-:Y:S05]  /*59f0*/  BRA `(.L_x_40093) ;  /* 0x0000000c00047947 */ /* 0x000fea0003800000 */
.L_x_40089:
        /* <DEDUP_REMOVED lines=9> */
.L_x_40097:
[----:B------:R-:W2:Y:S02]  /*5a90*/  LDG.E.U16 R2, desc[UR36][R2.64] ;  /* 0x0000002402027981 */ /* 0x000ea4000c1e1500 */
[----:B--2---:R-:W-:-:S06]  /*5aa0*/  HADD2.F32 R22, -RZ, R2.H0_H0 ;  /* 0x20000002ff167230 */ /* 0x004fcc0000004100 */
[----:B------:R-:W0:Y:S01]  /*5ab0*/  F2I.FTZ.TRUNC.NTZ R22, R22 ;  /* 0x0000001600167305 */ /* 0x000e22000021f100 */
[----:B------:R-:W-:Y:S05]  /*5ac0*/  BRA `(.L_x_40093) ;  /* 0x0000000800d07947 */ /* 0x000fea0003800000 */
.L_x_40096:
        /* <DEDUP_REMOVED lines=9> */
.L_x_40099:
[----:B------:R-:W2:Y:S02]  /*5b60*/  LDG.E.U16 R2, desc[UR36][R2.64] ;  /* 0x0000002402027981 */ /* 0x000ea4000c1e1500 */
[----:B--2---:R-:W-:-:S06]  /*5b70*/  HADD2.F32 R22, -RZ, R2.H0_H0 ;  /* 0x20000002ff167230 */ /* 0x004fcc0000004100 */
[----:B------:R-:W0:Y:S01]  /*5b80*/  F2I.FTZ.TRUNC.NTZ R22, R22 ;  /* 0x0000001600167305 */ /* 0x000e22000021f100 */
[----:B------:R-:W-:Y:S05]  /*5b90*/  BRA `(.L_x_40093) ;  /* 0x00000008009c7947 */ /* 0x000fea0003800000 */
.L_x_40098:
[----:B------:R-:W2:Y:S02]  /*5ba0*/  LDG.E.64 R22, desc[UR36][R2.64] ;  /* 0x0000002402167981 */ /* 0x000ea4000c1e1b00 */
[----:B--2---:R0:W1:Y:S01]  /*5bb0*/  F2I.F64.TRUNC R22, R22 ;  /* 0x0000001600167311 */ /* 0x004062000030d100 */
[----:B------:R-:W-:Y:S05]  /*5bc0*/  BRA `(.L_x_40093) ;  /* 0x0000000800907947 */ /* 0x000fea0003800000 */
.L_x_40088:
        /* <DEDUP_REMOVED lines=12> */
.L_x_40102:
[----:B------:R-:W2:Y:S02]  /*5c90*/  LDG.E.64 R2, desc[UR36][R2.64] ;  /* 0x0000002402027981 */ /* 0x000ea4000c1e1b00 */
[----:B--2---:R0:W1:Y:S01]  /*5ca0*/  F2I.F64.TRUNC R22, R2 ;  /* 0x0000000200167311 */ /* 0x004062000030d100 */
[----:B------:R-:W-:Y:S05]  /*5cb0*/  BRA `(.L_x_40093) ;  /* 0x0000000800547947 */ /* 0x000fea0003800000 */
.L_x_40101:
        /* <DEDUP_REMOVED lines=27> */
.L_x_40104:
        /* <DEDUP_REMOVED lines=14> */
.L_x_40103:
[----:B------:R-:W2:Y:S02]  /*5f50*/  LDG.E.U16 R22, desc[UR36][R2.64] ;  /* 0x0000002402167981 */ /* 0x000ea4000c1e1500 */
[----:B--2---:R-:W-:-:S06]  /*5f60*/  IMAD.U32 R22, R22, 0x10000, RZ ;  /* 0x0001000016167824 */ /* 0x004fcc00078e00ff */
[----:B------:R-:W0:Y:S01]  /*5f70*/  F2I.FTZ.TRUNC.NTZ R22, R22 ;  /* 0x0000001600167305 */ /* 0x000e22000021f100 */
[----:B------:R-:W-:Y:S05]  /*5f80*/  BRA `(.L_x_40093) ;  /* 0x0000000400a07947 */ /* 0x000fea0003800000 */
.L_x_40100:
        /* <DEDUP_REMOVED lines=10> */
.L_x_40107:
        /* <DEDUP_REMOVED lines=21> */
.L_x_40111:
[----:B------:R-:W-:Y:S05]  /*6180*/  BSYNC B1 ;  /* 0x0000000000017941 */ /* 0x000fea0003800000 */
.L_x_40110:
[----:B------:R-:W-:Y:S01]  /*6190*/  IMAD.SHL.U32 R2, R2, 0x100000, RZ ;  /* 0x0010000002027824 */ /* 0x000fe200078e00ff */
[----:B------:R-:W-:-:S04]  /*61a0*/  LEA R3, R0, 0x3b800000, 0x17 ;  /* 0x3b80000000037811 */ /* 0x000fc800078eb8ff */
[----:B------:R-:W-:-:S07]  /*61b0*/  LOP3.LUT R22, R3, R2, R22, 0xfe, !PT ;  /* 0x0000000203167212 */ /* 0x000fce00078efe16 */
.L_x_40109:
[----:B------:R-:W-:Y:S05]  /*61c0*/  BSYNC B0 ;  /* 0x0000000000007941 */ /* 0x000fea0003800000 */
.L_x_40108:
[----:B------:R-:W0:Y:S01]  /*61d0*/  F2I.FTZ.TRUNC.NTZ R22, R22 ;  /* 0x0000001600167305 */ /* 0x000e22000021f100 */
[----:B------:R-:W-:Y:S05]  /*61e0*/  BRA `(.L_x_40093) ;  /* 0x0000000400087947 */ /* 0x000fea0003800000 */
.L_x_40106:
        /* <DEDUP_REMOVED lines=21> */
.L_x_40115:
[----:B------:R-:W-:Y:S05]  /*6340*/  BSYNC B1 ;  /* 0x0000000000017941 */ /* 0x000fea0003800000 */
.L_x_40114:
[----:B------:R-:W-:Y:S01]  /*6350*/  IMAD.SHL.U32 R2, R2, 0x200000, RZ ;  /* 0x0020000002027824 */ /* 0x000fe200078e00ff */
[----:B------:R-:W-:-:S04]  /*6360*/  LEA R3, R0, 0x37800000, 0x17 ;  /* 0x3780000000037811 */ /* 0x000fc800078eb8ff */
[----:B------:R-:W-:-:S07]  /*6370*/  LOP3.LUT R22, R3, R2, R22, 0xfe, !PT ;  /* 0x0000000203167212 */ /* 0x000fce00078efe16 */
.L_x_40113:
[----:B------:R-:W-:Y:S05]  /*6380*/  BSYNC B0 ;  /* 0x0000000000007941 */ /* 0x000fea0003800000 */
.L_x_40112:
[----:B------:R-:W0:Y:S01]  /*6390*/  F2I.FTZ.TRUNC.NTZ R22, R22 ;  /* 0x0000001600167305 */ /* 0x000e22000021f100 */
[----:B------:R-:W-:Y:S05]  /*63a0*/  BRA `(.L_x_40093) ;  /* 0x0000000000987947 */ /* 0x000fea0003800000 */
.L_x_40105:
        /* <DEDUP_REMOVED lines=14> */
.L_x_40119:
[----:B------:R-:W-:Y:S05]  /*6490*/  BSYNC B0 ;  /* 0x0000000000007941 */ /* 0x000fea0003800000 */
.L_x_40118:
[----:B------:R-:W0:Y:S01]  /*64a0*/  F2I.FTZ.TRUNC.NTZ R22, R22 ;  /* 0x0000001600167305 */ /* 0x000e22000021f100 */
[----:B------:R-:W-:Y:S05]  /*64b0*/  BRA `(.L_x_40093) ;  /* 0x0000000000547947 */ /* 0x000fea0003800000 */
.L_x_40092:
        /* <DEDUP_REMOVED lines=17> */
.L_x_40120:
[----:B------:R-:W-:Y:S05]  /*65d0*/  BRA `(.L_x_40093) ;  /* 0x00000000000c7947 */ /* 0x000fea0003800000 */
.L_x_40117:
[----:B------:R0:W5:Y:S01]  /*65e0*/  LDG.E R22, desc[UR36][R2.64] ;  /* 0x0000002402167981 */ /* 0x000162000c1e1900 */
[----:B------:R-:W-:Y:S05]  /*65f0*/  BRA `(.L_x_40093) ;  /* 0x0000000000047947 */ /* 0x000fea0003800000 */
.L_x_40116:
[----:B------:R0:W5:Y:S02]  /*6600*/  LDG.E R22, desc[UR36][R2.64] ;  /* 0x0000002402167981 */ /* 0x000164000c1e1900 */
.L_x_40093:
        /* <DEDUP_REMOVED lines=17> */
.L_x_40124:
[----:B------:R0:W5:Y:S01]  /*6720*/  LDG.E.U8 R18, desc[UR36][R2.64] ;  /* 0x0000002402127981 */ /* 0x000162000c1e1100 */
[----:B------:R-:W-:Y:S05]  /*6730*/  BRA `(.L_x_40126) ;  /* 0x0000000c00347947 */ /* 0x000fea0003800000 */
.L_x_40123:
        /* <DEDUP_REMOVED lines=8> */
.L_x_40128:
[----:B------:R0:W5:Y:S01]  /*67c0*/  LDG.E R18, desc[UR36][R2.64] ;  /* 0x0000002402127981 */ /* 0x000162000c1e1900 */
[----:B------:R-:W-:Y:S05]  /*67d0*/  BRA `(.L_x_40126) ;  /* 0x0000000c000c7947 */ /* 0x000fea0003800000 */
.L_x_40127:
[----:B------:R0:W5:Y:S01]  /*67e0*/  LDG.E.S16 R18, desc[UR36][R2.64] ;  /* 0x0000002402127981 */ /* 0x000162000c1e1700 */
[----:B------:R-:W-:Y:S05]  /*67f0*/  BRA `(.L_x_40126) ;  /* 0x0000000c00047947 */ /* 0x000fea0003800000 */
.L_x_40122:
        /* <DEDUP_REMOVED lines=9> */
.L_x_40130:
[----:B------:R-:W2:Y:S02]  /*6890*/  LDG.E.U16 R2, desc[UR36][R2.64] ;  /* 0x0000002402027981 */ /* 0x000ea4000c1e1500 */
[----:B--2---:R-:W-:-:S06]  /*68a0*/  HADD2.F32 R18, -RZ, R2.H0_H0 ;  /* 0x20000002ff127230 */ /* 0x004fcc0000004100 */
[----:B------:R-:W0:Y:S01]  /*68b0*/  F2I.FTZ.TRUNC.NTZ R18, R18 ;  /* 0x0000001200127305 */ /* 0x000e22000021f100 */
[----:B------:R-:W-:Y:S05]  /*68c0*/  BRA `(.L_x_40126) ;  /* 0x0000000800d07947 */ /* 0x000fea0003800000 */
.L_x_40129:
        /* <DEDUP_REMOVED lines=9> */
.L_x_40132:
[----:B------:R-:W2:Y:S02]  /*6960*/  LDG.E.U16 R2, desc[UR36][R2.64] ;  /* 0x0000002402027981 */ /* 0x000ea4000c1e1500 */
[----:B--2---:R-:W-:-:S06]  /*6970*/  HADD2.F32 R18, -RZ, R2.H0_H0 ;  /* 0x20000002ff127230 */ /* 0x004fcc0000004100 */
[----:B------:R-:W0:Y:S01]  /*6980*/  F2I.FTZ.TRUNC.NTZ R18, R18 ;  /* 0x0000001200127305 */ /* 0x000e22000021f100 */
[----:B------:R-:W-:Y:S05]  /*6990*/  BRA `(.L_x_40126) ;  /* 0x00000008009c7947 */ /* 0x000fea0003800000 */
.L_x_40131:
[----:B------:R-:W2:Y:S02]  /*69a0*/  LDG.E.64 R2, desc[UR36][R2.64] ;  /* 0x0000002402027981 */ /* 0x000ea4000c1e1b00 */
[----:B--2---:R0:W2:Y:S01]  /*69b0*/  F2I.F64.TRUNC R18, R2 ;  /* 0x0000000200127311 */ /* 0x0040a2000030d100 */
[----:B------:R-:W-:Y:S05]  /*69c0*/  BRA `(.L_x_40126) ;  /* 0x0000000800907947 */ /* 0x000fea0003800000 */
.L_x_40121:
        /* <DEDUP_REMOVED lines=12> */
.L_x_40135:
[----:B------:R-:W2:Y:S02]  /*6a90*/  LDG.E.64 R2, desc[UR36][R2.64] ;  /* 0x0000002402027981 */ /* 0x000ea4000c1e1b00 */
[----:B--2---:R0:W2:Y:S01]  /*6aa0*/  F2I.F64.TRUNC R18, R2 ;  /* 0x0000000200127311 */ /* 0x0040a2000030d100 */
[----:B------:R-:W-:Y:S05]  /*6ab0*/  BRA `(.L_x_40126) ;  /* 0x0000000800547947 */ /* 0x000fea0003800000 */
.L_x_40134:
        /* <DEDUP_REMOVED lines=27> */
.L_x_40137:
        /* <DEDUP_REMOVED lines=14> */
.L_x_40136:
[----:B------:R-:W2:Y:S02]  /*6d50*/  LDG.E.U16 R18, desc[UR36][R2.64] ;  /* 0x0000002402127981 */ /* 0x000ea4000c1e1500 */
[----:B--2---:R-:W-:-:S06]  /*6d60*/  IMAD.U32 R18, R18, 0x10000, RZ ;  /* 0x0001000012127824 */ /* 0x004fcc00078e00ff */
[----:B------:R-:W0:Y:S01]  /*6d70*/  F2I.FTZ.TRUNC.NTZ R18, R18 ;  /* 0x0000001200127305 */ /* 0x000e22000021f100 */
[----:B------:R-:W-:Y:S05]  /*6d80*/  BRA `(.L_x_40126) ;  /* 0x0000000400a07947 */ /* 0x000fea0003800000 */
.L_x_40133:
        /* <DEDUP_REMOVED lines=10> */
.L_x_40140:
        /* <DEDUP_REMOVED lines=21> */
.L_x_40144:
[----:B------:R-:W-:Y:S05]  /*6f80*/  BSYNC B1 ;  /* 0x0000000000017941 */ /* 0x000fea0003800000 */
.L_x_40143:
[----:B------:R-:W-:Y:S01]  /*6f90*/  IMAD.SHL.U32 R2, R2, 0x100000, RZ ;  /* 0x0010000002027824 */ /* 0x000fe200078e00ff */
[----:B------:R-:W-:-:S04]  /*6fa0*/  LEA R3, R0, 0x3b800000, 0x17 ;  /* 0x3b80000000037811 */ /* 0x000fc800078eb8ff */
[----:B------:R-:W-:-:S07]  /*6fb0*/  LOP3.LUT R18, R3, R2, R18, 0xfe, !PT ;  /* 0x0000000203127212 */ /* 0x000fce00078efe12 */
.L_x_40142:
[----:B------:R-:W-:Y:S05]  /*6fc0*/  BSYNC B0 ;  /* 0x0000000000007941 */ /* 0x000fea0003800000 */
.L_x_40141:
[----:B------:R-:W0:Y:S01]  /*6fd0*/  F2I.FTZ.TRUNC.NTZ R18, R18 ;  /* 0x0000001200127305 */ /* 0x000e22000021f100 */
[----:B------:R-:W-:Y:S05]  /*6fe0*/  BRA `(.L_x_40126) ;  /* 0x0000000400087947 */ /* 0x000fea0003800000 */
.L_x_40139:
        /* <DEDUP_REMOVED lines=21> */
.L_x_40148:
[----:B------:R-:W-:Y:S05]  /*7140*/  BSYNC B1 ;  /* 0x0000000000017941 */ /* 0x000fea0003800000 */
.L_x_40147:
[----:B------:R-:W-:Y:S01]  /*7150*/  IMAD.SHL.U32 R2, R2, 0x200000, RZ ;  /* 0x0020000002027824 */ /* 0x000fe200078e00ff */
[----:B------:R-:W-:-:S04]  /*7160*/  LEA R3, R0, 0x37800000, 0x17 ;  /* 0x3780000000037811 */ /* 0x000fc800078eb8ff */
[----:B------:R-:W-:-:S07]  /*7170*/  LOP3.LUT R18, R3, R2, R18, 0xfe, !PT ;  /* 0x0000000203127212 */ /* 0x000fce00078efe12 */
.L_x_40146:
[----:B------:R-:W-:Y:S05]  /*7180*/  BSYNC B0 ;  /* 0x0000000000007941 */ /* 0x000fea0003800000 */
.L_x_40145:
[----:B------:R-:W0:Y:S01]  /*7190*/  F2I.FTZ.TRUNC.NTZ R18, R18 ;  /* 0x0000001200127305 */ /* 0x000e22000021f100 */
[----:B------:R-:W-:Y:S05]  /*71a0*/  BRA `(.L_x_40126) ;  /* 0x0000000000987947 */ /* 0x000fea0003800000 */
.L_x_40138:
        /* <DEDUP_REMOVED lines=14> */
.L_x_40152:
[----:B------:R-:W-:Y:S05]  /*7290*/  BSYNC B0 ;  /* 0x0000000000007941 */ /* 0x000fea0003800000 */
.L_x_40151:
[----:B------:R-:W0:Y:S01]  /*72a0*/  F2I.FTZ.TRUNC.NTZ R18, R18 ;  /* 0x0000001200127305 */ /* 0x000e22000021f100 */
[----:B------:R-:W-:Y:S05]  /*72b0*/  BRA `(.L_x_40126) ;  /* 0x0000000000547947 */ /* 0x000fea0003800000 */
.L_x_40125:
        /* <DEDUP_REMOVED lines=17> */
.L_x_40153:
[----:B------:R-:W-:Y:S05]  /*73d0*/  BRA `(.L_x_40126) ;  /* 0x00000000000c7947 */ /* 0x000fea0003800000 */
.L_x_40150:
[----:B------:R0:W5:Y:S01]  /*73e0*/  LDG.E R18, desc[UR36][R2.64] ;  /* 0x0000002402127981 */ /* 0x000162000c1e1900 */
[----:B------:R-:W-:Y:S05]  /*73f0*/  BRA `(.L_x_40126) ;  /* 0x0000000000047947 */ /* 0x000fea0003800000 */
.L_x_40149:
[----:B------:R0:W5:Y:S02]  /*7400*/  LDG.E R18, desc[UR36][R2.64] ;  /* 0x0000002402127981 */ /* 0x000164000c1e1900 */
.L_x_40126:
[----:B0-2---:R-:W0:Y:S01]  /*7410*/  LDC.U8 R3, c[0x0][0x491] ;  /* 0x00012440ff037b82 */ /* 0x005e220000000000 */
[----:B-----5:R-:W-:-:S04]  /*7420*/  ISETP.NE.AND P0, PT, R18, RZ, PT ;  /* 0x000000ff1200720c */ /* 0x020fc80003f05270 */
[----:B-1-3--:R-:W-:-:S04]  /*7430*/  ISETP.NE.AND P0, PT, R22, RZ, P0 ;  /* 0x000000ff1600720c */ /* 0x00afc80000705270 */
        /* <DEDUP_REMOVED lines=14> */
.L_x_40157:
[----:B------:R0:W-:Y:S01]  /*7520*/  STG.E.U8 desc[UR36][R16.64], R2 ;  /* 0x0000000210007986 */ /* 0x0001e2000c101124 */
[----:B------:R-:W-:Y:S05]  /*7530*/  BRA `(.L_x_40159) ;  /* 0x0000000c00487947 */ /* 0x000fea0003800000 */
.L_x_40156:
        /* <DEDUP_REMOVED lines=9> */
.L_x_40161:
[----:B------:R3:W-:Y:S01]  /*75d0*/  STG.E desc[UR36][R16.64], R2 ;  /* 0x0000000210007986 */ /* 0x0007e2000c101924 */
[----:B------:R-:W-:Y:S05]  /*75e0*/  BRA `(.L_x_40159) ;  /* 0x0000000c001c7947 */ /* 0x000fea0003800000 */
.L_x_40160:
[----:B------:R2:W-:Y:S01]  /*75f0*/  STG.E.U16 desc[UR36][R16.64], R2 ;  /* 0x0000000210007986 */ /* 0x0005e2000c101524 */
[----:B------:R-:W-:Y:S05]  /*7600*/  BRA `(.L_x_40159) ;  /* 0x0000000c00147947 */ /* 0x000fea0003800000 */
.L_x_40155:
        /* <DEDUP_REMOVED lines=9> */
.L_x_40163:
[----:B------:R-:W-:-:S04]  /*76a0*/  I2FP.F32.U32 R0, R2 ;  /* 0x0000000200007245 */ /* 0x000fc80000201000 */
[----:B------:R-:W-:-:S05]  /*76b0*/  F2FP.F16.F32.PACK_AB R0, RZ, R0 ;  /* 0x00000000ff00723e */ /* 0x000fca00000000ff */
[----:B------:R0:W-:Y:S01]  /*76c0*/  STG.E.U16 desc[UR36][R16.64], R0 ;  /* 0x0000000010007986 */ /* 0x0001e2000c101524 */
[----:B------:R-:W-:Y:S05]  /*76d0*/  BRA `(.L_x_40159) ;  /* 0x0000000800e07947 */ /* 0x000fea0003800000 */
.L_x_40162:
        /* <DEDUP_REMOVED lines=10> */
.L_x_40165:
[----:B------:R-:W-:-:S04]  /*7780*/  I2FP.F32.U32 R2, R2 ;  /* 0x0000000200027245 */ /* 0x000fc80000201000 */
[----:B------:R-:W-:-:S04]  /*7790*/  F2FP.F16.F32.PACK_AB R3, RZ, R2 ;  /* 0x00000002ff03723e */ /* 0x000fc800000000ff */
[----:B------:R-:W-:-:S05]  /*77a0*/  PRMT R3, R3, 0x5410, RZ ;  /* 0x0000541003037816 */ /* 0x000fca00000000ff */
[----:B------:R0:W-:Y:S01]  /*77b0*/  STG.E desc[UR36][R16.64], R3 ;  /* 0x0000000310007986 */ /* 0x0001e2000c101924 */
[----:B------:R-:W-:Y:S05]  /*77c0*/  BRA `(.L_x_40159) ;  /* 0x0000000800a47947 */ /* 0x000fea0003800000 */
.L_x_40164:
[----:B------:R-:W0:Y:S02]  /*77d0*/  I2F.F64.U32 R2, R2 ;  /* 0x0000000200027312 */ /* 0x000e240000201800 */
[----:B0-----:R0:W-:Y:S01]  /*77e0*/  STG.E.64 desc[UR36][R16.64], R2 ;  /* 0x0000000210007986 */ /* 0x0011e2000c101b24 */
[----:B------:R-:W-:Y:S05]  /*77f0*/  BRA `(.L_x_40159) ;  /* 0x0000000800987947 */ /* 0x000fea0003800000 */
.L_x_40154:
        /* <DEDUP_REMOVED lines=10> */
.L_x_40168:
[----:B----4-:R-:W0:Y:S01]  /*78a0*/  I2F.F64.U32 R4, R2 ;  /* 0x0000000200047312 */ /* 0x010e220000201800 */
[----:B------:R-:W-:-:S05]  /*78b0*/  CS2R R6, SRZ ;  /* 0x0000000000067805 */ /* 0x000fca000001ff00 */
[----:B0-----:R0:W-:Y:S01]  /*78c0*/  STG.E.128 desc[UR36][R16.64], R4 ;  /* 0x0000000410007986 */ /* 0x0011e2000c101d24 */
[----:B------:R-:W-:Y:S05]  /*78d0*/  BRA `(.L_x_40159) ;  /* 0x0000000800607947 */ /* 0x000fea0003800000 */
.L_x_40167:
        /* <DEDUP_REMOVED lines=21> */
.L_x_40172:
[----:B------:R-:W-:Y:S05]  /*7a30*/  BSYNC B0 ;  /* 0x0000000000007941 */ /* 0x000fea0003800000 */
.L_x_40171:
[----:B------:R-:W-:-:S05]  /*7a40*/  LOP3.LUT R3, R0, R3, RZ, 0xfc, !PT ;  /* 0x0000000300037212 */ /* 0x000fca00078efcff */
[----:B------:R0:W-:Y:S01]  /*7a50*/  STG.E.U8 desc[UR36][R16.64], R3 ;  /* 0x0000000310007986 */ /* 0x0001e2000c101124 */
[----:B------:R-:W-:Y:S05]  /*7a60*/  BRA `(.L_x_40159) ;  /* 0x0000000400fc7947 */ /* 0x000fea0003800000 */
.L_x_40170:
        /* <DEDUP_REMOVED lines=13> */
.L_x_40174:
[----:B------:R-:W-:Y:S01]  /*7b40*/  IMAD.MOV.U32 R0, RZ, RZ, 0x7f ;  /* 0x0000007fff007424 */ /* 0x000fe200078e00ff */
[----:B------:R-:W-:-:S04]  /*7b50*/  ISETP.GT.U32.AND P0, PT, R2, 0x7f800000, PT ;  /* 0x7f8000000200780c */ /* 0x000fc80003f04070 */
[----:B------:R-:W-:-:S09]  /*7b60*/  SEL R0, R0, 0x7c, P0 ;  /* 0x0000007c00007807 */ /* 0x000fd20000000000 */
.L_x_40175:
[----:B------:R-:W-:Y:S05]  /*7b70*/  BSYNC B0 ;  /* 0x0000000000007941 */ /* 0x000fea0003800000 */
.L_x_40173:
[----:B------:R-:W-:-:S04]  /*7b80*/  LOP3.LUT R2, R3, 0x80000000, RZ, 0xc0, !PT ;  /* 0x8000000003027812 */ /* 0x000fc800078ec0ff */
[----:B------:R-:W-:-:S04]  /*7b90*/  SHF.R.U32.HI R3, RZ, 0x18, R2 ;  /* 0x00000018ff037819 */ /* 0x000fc80000011602 */
[----:B------:R-:W-:-:S05]  /*7ba0*/  LOP3.LUT R3, R0, R3, RZ, 0xfc, !PT ;  /* 0x0000000300037212 */ /* 0x000fca00078efcff */
[----:B------:R0:W-:Y:S01]  /*7bb0*/  STG.E.U8 desc[UR36][R16.64], R3 ;  /* 0x0000000310007986 */ /* 0x0001e2000c101124 */
[----:B------:R-:W-:Y:S05]  /*7bc0*/  BRA `(.L_x_40159) ;  /* 0x0000000400a47947 */ /* 0x000fea0003800000 */
.L_x_40169:
[----:B------:R-:W-:-:S04]  /*7bd0*/  I2FP.F32.U32 R0, R2 ;  /* 0x0000000200007245 */ /* 0x000fc80000201000 */
[----:B------:R-:W-:-:S05]  /*7be0*/  F2FP.BF16.F32.PACK_AB R0, RZ, R0 ;  /* 0x00000000ff00723e */ /* 0x000fca00000010ff */
[----:B------:R0:W-:Y:S01]  /*7bf0*/  STG.E.U16 desc[UR36][R16.64], R0 ;  /* 0x0000000010007986 */ /* 0x0001e2000c101524 */
[----:B------:R-:W-:Y:S05]  /*7c00*/  BRA `(.L_x_40159) ;  /* 0x0000000400947947 */ /* 0x000fea0003800000 */
.L_x_40166:
        /* <DEDUP_REMOVED lines=10> */
.L_x_40178:
        /* <DEDUP_REMOVED lines=17> */
.L_x_40181:
[----:B------:R-:W-:-:S04]  /*7dc0*/  LOP3.LUT R2, R3, 0x80000000, RZ, 0xc0, !PT ;  /* 0x8000000003027812 */ /* 0x000fc800078ec0ff */
[----:B------:R-:W-:-:S04]  /*7dd0*/  SHF.R.U32.HI R3, RZ, 0x18, R2 ;  /* 0x00000018ff037819 */ /* 0x000fc80000011602 */
[----:B------:R-:W-:-:S04]  /*7de0*/  LOP3.LUT R0, R0, R3, RZ, 0xfc, !PT ;  /* 0x0000000300007212 */ /* 0x000fc800078efcff */
[----:B------:R-:W-:-:S07]  /*7df0*/  PRMT R8, R0, 0x7610, R8 ;  /* 0x0000761000087816 */ /* 0x000fce0000000008 */
.L_x_40180:
[----:B------:R-:W-:Y:S05]  /*7e00*/  BSYNC B0 ;  /* 0x0000000000007941 */ /* 0x000fea0003800000 */
.L_x_40179:
[----:B------:R0:W-:Y:S01]  /*7e10*/  STG.E.U8 desc[UR36][R16.64], R8 ;  /* 0x0000000810007986 */ /* 0x0001e2000c101124 */
[----:B------:R-:W-:Y:S05]  /*7e20*/  BRA `(.L_x_40159) ;  /* 0x00000004000c7947 */ /* 0x000fea0003800000 */
.L_x_40177:
        /* <DEDUP_REMOVED lines=17> */
.L_x_40184:
[----:B------:R-:W-:-:S04]  /*7f40*/  LOP3.LUT R2, R3, 0x80000000, RZ, 0xc0, !PT ;  /* 0x8000000003027812 */ /* 0x000fc800078ec0ff */
[----:B------:R-:W-:-:S04]  /*7f50*/  SHF.R.U32.HI R3, RZ, 0x18, R2 ;  /* 0x00000018ff037819 */ /* 0x000fc80000011602 */
[----:B------:R-:W-:-:S04]  /*7f60*/  LOP3.LUT R0, R0, R3, RZ, 0xfc, !PT ;  /* 0x0000000300007212 */ /* 0x000fc800078efcff */
[----:B------:R-:W-:-:S07]  /*7f70*/  PRMT R8, R0, 0x7610, R8 ;  /* 0x0000761000087816 */ /* 0x000fce0000000008 */
.L_x_40183:
[----:B------:R-:W-:Y:S05]  /*7f80*/  BSYNC B0 ;  /* 0x0000000000007941 */ /* 0x000fea0003800000 */
.L_x_40182:
[----:B------:R0:W-:Y:S01]  /*7f90*/  STG.E.U8 desc[UR36][R16.64], R8 ;  /* 0x0000000810007986 */ /* 0x0001e2000c101124 */
[----:B------:R-:W-:Y:S05]  /*7fa0*/  BRA `(.L_x_40159) ;  /* 0x0000000000ac7947 */ /* 0x000fea0003800000 */
.L_x_40176:
        /* <DEDUP_REMOVED lines=22> */
.L_x_40158:
        /* <DEDUP_REMOVED lines=16> */
.L_x_40187:
[----:B------:R-:W-:Y:S05]  /*8210*/  BRA `(.L_x_40159) ;  /* 0x0000000000107947 */ /* 0x000fea0003800000 */
.L_x_40186:
[----:B------:R-:W-:-:S05]  /*8220*/  IMAD.MOV.U32 R3, RZ, RZ, RZ ;  /* 0x000000ffff037224 */ /* 0x000fca00078e00ff */
[----:B------:R0:W-:Y:S01]  /*8230*/  STG.E.64 desc[UR36][R16.64], R2 ;  /* 0x0000000210007986 */ /* 0x0001e2000c101b24 */
[----:B------:R-:W-:Y:S05]  /*8240*/  BRA `(.L_x_40159) ;  /* 0x0000000000047947 */ /* 0x000fea0003800000 */
.L_x_40185:
[----:B------:R0:W-:Y:S02]  /*8250*/  STG.E desc[UR36][R16.64], R2 ;  /* 0x0000000210007986 */ /* 0x0001e4000c101924 */
.L_x_40159:
[----:B------:R-:W-:-:S07]  /*8260*/  VIADD R19, R19, 0x80 ;  /* 0x0000008013137836 */ /* 0x000fce0000000000 */
.L_x_40086:
[----:B------:R-:W-:Y:S05]  /*8270*/  BSYNC B6 ;  /* 0x0000000000067941 */ /* 0x000fea0003800000 */
.L_x_40085:
        /* <DEDUP_REMOVED lines=358> */
.L_x_40190:
        /* <DEDUP_REMOVED lines=20> */
.L_x_40194:
[----:B------:R0:W5:Y:S01]  /*9a20*/  LDG.E.U8 R22, desc[UR36][R2.64] ;  /* 0x0000002402167981 */ /* 0x000162000c1e1100 */
[----:B------:R-:W-:Y:S05]  /*9a30*/  BRA `(.L_x_40196) ;  /* 0x0000000c00347947 */ /* 0x000fea0003800000 */
.L_x_40193:
        /* <DEDUP_REMOVED lines=8> */
.L_x_40198:
[----:B------:R0:W5:Y:S01]  /*9ac0*/  LDG.E R22, desc[UR36][R2.64] ;  /* 0x0000002402167981 */ /* 0x000162000c1e1900 */
[----:B------:R-:W-:Y:S05]  /*9ad0*/  BRA `(.L_x_40196) ;  /* 0x0000000c000c7947 */ /* 0x000fea0003800000 */
.L_x_40197:
[----:B------:R0:W5:Y:S01]  /*9ae0*/  LDG.E.S16 R22, desc[UR36][R2.64] ;  /* 0x0000002402167981 */ /* 0x000162000c1e1700 */
[----:B------:R-:W-:Y:S05]  /*9af0*/  BRA `(.L_x_40196) ;  /* 0x0000000c00047947 */ /* 0x000fea0003800000 */
.L_x_40192:
        /* <DEDUP_REMOVED lines=9> */
.L_x_40200:
[----:B------:R-:W2:Y:S02]  /*9b90*/  LDG.E.U16 R2, desc[UR36][R2.64] ;  /* 0x0000002402027981 */ /* 0x000ea4000c1e1500 */
[----:B--2---:R-:W-:-:S06]  /*9ba0*/  HADD2.F32 R22, -RZ, R2.H0_H0 ;  /* 0x20000002ff167230 */ /* 0x004fcc0000004100 */
[----:B------:R-:W2:Y:S01]  /*9bb0*/  F2I.FTZ.TRUNC.NTZ R22, R22 ;  /* 0x0000001600167305 */ /* 0x000ea2000021f100 */
[----:B------:R-:W-:Y:S05]  /*9bc0*/  BRA `(.L_x_40196) ;  /* 0x0000000800d07947 */ /* 0x000fea0003800000 */
.L_x_40199:
        /* <DEDUP_REMOVED lines=9> */
.L_x_40202:
[----:B------:R-:W2:Y:S02]  /*9c60*/  LDG.E.U16 R2, desc[UR36][R2.64] ;  /* 0x0000002402027981 */ /* 0x000ea4000c1e1500 */
[----:B--2---:R-:W-:-:S06]  /*9c70*/  HADD2.F32 R22, -RZ, R2.H0_H0 ;  /* 0x20000002ff167230 */ /* 0x004fcc0000004100 */
[----:B------:R-:W0:Y:S01]  /*9c80*/  F2I.FTZ.TRUNC.NTZ R22, R22 ;  /* 0x0000001600167305 */ /* 0x000e22000021f100 */
[----:B------:R-:W-:Y:S05]  /*9c90*/  BRA `(.L_x_40196) ;  /* 0x00000008009c7947 */ /* 0x000fea0003800000 */
.L_x_40201:
[----:B------:R-:W2:Y:S02]  /*9ca0*/  LDG.E.64 R22, desc[UR36][R2.64] ;  /* 0x0000002402167981 */ /* 0x000ea4000c1e1b00 */
[----:B--2---:R3:W4:Y:S01]  /*9cb0*/  F2I.F64.TRUNC R22, R22 ;  /* 0x0000001600167311 */ /* 0x004722000030d100 */
[----:B------:R-:W-:Y:S05]  /*9cc0*/  BRA `(.L_x_40196) ;  /* 0x0000000800907947 */ /* 0x000fea0003800000 */
.L_x_40191:
        /* <DEDUP_REMOVED lines=12> */
.L_x_40205:
[----:B------:R-:W2:Y:S02]  /*9d90*/  LDG.E.64 R2, desc[UR36][R2.64] ;  /* 0x0000002402027981 */ /* 0x000ea4000c1e1b00 */
[----:B--2---:R0:W1:Y:S01]  /*9da0*/  F2I.F64.TRUNC R22, R2 ;  /* 0x0000000200167311 */ /* 0x004062000030d100 */
[----:B------:R-:W-:Y:S05]  /*9db0*/  BRA `(.L_x_40196) ;  /* 0x0000000800547947 */ /* 0x000fea0003800000 */
.L_x_40204:
        /* <DEDUP_REMOVED lines=27> */
.L_x_40207:
        /* <DEDUP_REMOVED lines=14> */
.L_x_40206:
[----:B------:R-:W2:Y:S02]  /*a050*/  LDG.E.U16 R22, desc[UR36][R2.64] ;  /* 0x0000002402167981 */ /* 0x000ea4000c1e1500 */
[----:B--2---:R-:W-:-:S06]  /*a060*/  IMAD.U32 R22, R22, 0x10000, RZ ;  /* 0x0001000016167824 */ /* 0x004fcc00078e00ff */
[----:B------:R-:W0:Y:S01]  /*a070*/  F2I.FTZ.TRUNC.NTZ R22, R22 ;  /* 0x0000001600167305 */ /* 0x000e22000021f100 */
[----:B------:R-:W-:Y:S05]  /*a080*/  BRA `(.L_x_40196) ;  /* 0x0000000400a07947 */ /* 0x000fea0003800000 */
.L_x_40203:
        /* <DEDUP_REMOVED lines=10> */
.L_x_40210:
        /* <DEDUP_REMOVED lines=21> */
.L_x_40214:
[----:B------:R-:W-:Y:S05]  /*a280*/  BSYNC B1 ;  /* 0x0000000000017941 */ /* 0x000fea0003800000 */
.L_x_40213:
[----:B------:R-:W-:Y:S01]  /*a290*/  IMAD.SHL.U32 R2, R2, 0x100000, RZ ;  /* 0x0010000002027824 */ /* 0x000fe200078e00ff */
[----:B------:R-:W-:-:S04]  /*a2a0*/  LEA R3, R0, 0x3b800000, 0x17 ;  /* 0x3b80000000037811 */ /* 0x000fc800078eb8ff */
[----:B------:R-:W-:-:S07]  /*a2b0*/  LOP3.LUT R22, R3, R2, R22, 0xfe, !PT ;  /* 0x0000000203167212 */ /* 0x000fce00078efe16 */
.L_x_40212:
[----:B------:R-:W-:Y:S05]  /*a2c0*/  BSYNC B0 ;  /* 0x0000000000007941 */ /* 0x000fea0003800000 */
.L_x_40211:
[----:B------:R-:W0:Y:S01]  /*a2d0*/  F2I.FTZ.TRUNC.NTZ R22, R22 ;  /* 0x0000001600167305 */ /* 0x000e22000021f100 */
[----:B------:R-:W-:Y:S05]  /*a2e0*/  BRA `(.L_x_40196) ;  /* 0x0000000400087947 */ /* 0x000fea0003800000 */
.L_x_40209:
        /* <DEDUP_REMOVED lines=21> */
.L_x_40218:
[----:B------:R-:W-:Y:S05]  /*a440*/  BSYNC B1 ;  /* 0x0000000000017941 */ /* 0x000fea0003800000 */
.L_x_40217:
[----:B------:R-:W-:Y:S01]  /*a450*/  IMAD.SHL.U32 R2, R2, 0x200000, RZ ;  /* 0x0020000002027824 */ /* 0x000fe200078e00ff */
[----:B------:R-:W-:-:S04]  /*a460*/  LEA R3, R0, 0x37800000, 0x17 ;  /* 0x3780000000037811 */ /* 0x000fc800078eb8ff */
[----:B------:R-:W-:-:S07]  /*a470*/  LOP3.LUT R22, R3, R2, R22, 0xfe, !PT ;  /* 0x0000000203167212 */ /* 0x000fce00078efe16 */
.L_x_40216:
[----:B------:R-:W-:Y:S05]  /*a480*/  BSYNC B0 ;  /* 0x0000000000007941 */ /* 0x000fea0003800000 */
.L_x_40215:
[----:B------:R-:W0:Y:S01]  /*a490*/  F2I.FTZ.TRUNC.NTZ R22, R22 ;  /* 0x0000001600167305 */ /* 0x000e22000021f100 */
[----:B------:R-:W-:Y:S05]  /*a4a0*/  BRA `(.L_x_40196) ;  /* 0x0000000000987947 */ /* 0x000fea0003800000 */
.L_x_40208:
        /* <DEDUP_REMOVED lines=14> */
.L_x_40222:
[----:B------:R-:W-:Y:S05]  /*a590*/  BSYNC B0 ;  /* 0x0000000000007941 */ /* 0x000fea0003800000 */
.L_x_40221:
[----:B------:R-:W0:Y:S01]  /*a5a0*/  F2I.FTZ.TRUNC.NTZ R22, R22 ;  /* 0x0000001600167305 */ /* 0x000e22000021f100 */
[----:B------:R-:W-:Y:S05]  /*a5b0*/  BRA `(.L_x_40196) ;  /* 0x0000000000547947 */ /* 0x000fea0003800000 */
.L_x_40195:
        /* <DEDUP_REMOVED lines=17> */
.L_x_40223:
[----:B------:R-:W-:Y:S05]  /*a6d0*/  BRA `(.L_x_40196) ;  /* 0x00000000000c7947 */ /* 0x000fea0003800000 */
.L_x_40220:
[----:B------:R0:W5:Y:S01]  /*a6e0*/  LDG.E R22, desc[UR36][R2.64] ;  /* 0x0000002402167981 */ /* 0x000162000c1e1900 */
[----:B------:R-:W-:Y:S05]  /*a6f0*/  BRA `(.L_x_40196) ;  /* 0x0000000000047947 */ /* 0x000fea0003800000 */
.L_x_40219:
[----:B------:R0:W5:Y:S02]  /*a700*/  LDG.E R22, desc[UR36][R2.64] ;  /* 0x0000002402167981 */ /* 0x000164000c1e1900 */
.L_x_40196:
        /* <DEDUP_REMOVED lines=17> */
.L_x_40227:
[----:B------:R0:W5:Y:S01]  /*a820*/  LDG.E.U8 R18, desc[UR36][R2.64] ;  /* 0x0000002402127981 */ /* 0x000162000c1e1100 */
[----:B------:R-:W-:Y:S05]  /*a830*/  BRA `(.L_x_40229) ;  /* 0x0000000c00347947 */ /* 0x000fea0003800000 */
.L_x_40226:
        /* <DEDUP_REMOVED lines=8> */
.L_x_40231:
[----:B------:R0:W5:Y:S01]  /*a8c0*/  LDG.E R18, desc[UR36][R2.64] ;  /* 0x0000002402127981 */ /* 0x000162000c1e1900 */
[----:B------:R-:W-:Y:S05]  /*a8d0*/  BRA `(.L_x_40229) ;  /* 0x0000000c000c7947 */ /* 0x000fea0003800000 */
.L_x_40230:
[----:B------:R0:W5:Y:S01]  /*a8e0*/  LDG.E.S16 R18, desc[UR36][R2.64] ;  /* 0x0000002402127981 */ /* 0x000162000c1e1700 */
[----:B------:R-:W-:Y:S05]  /*a8f0*/  BRA `(.L_x_40229) ;  /* 0x0000000c00047947 */ /* 0x000fea0003800000 */
.L_x_40225:
        /* <DEDUP_REMOVED lines=9> */
.L_x_40233:
[----:B------:R-:W2:Y:S02]  /*a990*/  LDG.E.U16 R2, desc[UR36][R2.64] ;  /* 0x0000002402027981 */ /* 0x000ea4000c1e1500 */
[----:B--2---:R-:W-:-:S06]  /*a9a0*/  HADD2.F32 R18, -RZ, R2.H0_H0 ;  /* 0x20000002ff127230 */ /* 0x004fcc0000004100 */
[----:B------:R-:W0:Y:S01]  /*a9b0*/  F2I.FTZ.TRUNC.NTZ R18, R18 ;  /* 0x0000001200127305 */ /* 0x000e22000021f100 */
[----:B------:R-:W-:Y:S05]  /*a9c0*/  BRA `(.L_x_40229) ;  /* 0x0000000800d07947 */ /* 0x000fea0003800000 */
.L_x_40232:
        /* <DEDUP_REMOVED lines=9> */
.L_x_40235:
[----:B------:R-:W2:Y:S02]  /*aa60*/  LDG.E.U16 R2, desc[UR36][R2.64] ;  /* 0x0000002402027981 */ /* 0x000ea4000c1e1500 */
[----:B--2---:R-:W-:-:S06]  /*aa70*/  HADD2.F32 R18, -RZ, R2.H0_H0 ;  /* 0x20000002ff127230 */ /* 0x004fcc0000004100 */
[----:B------:R-:W0:Y:S01]  /*aa80*/  F2I.FTZ.TRUNC.NTZ R18, R18 ;  /* 0x0000001200127305 */ /* 0x000e22000021f100 */
[----:B------:R-:W-:Y:S05]  /*aa90*/  BRA `(.L_x_40229) ;  /* 0x00000008009c7947 */ /* 0x000fea0003800000 */
.L_x_40234:
[----:B------:R-:W2:Y:S02]  /*aaa0*/  LDG.E.64 R2, desc[UR36][R2.64] ;  /* 0x0000002402027981 */ /* 0x000ea4000c1e1b00 */
[----:B--2---:R0:W2:Y:S01]  /*aab0*/  F2I.F64.TRUNC R18, R2 ;  /* 0x0000000200127311 */ /* 0x0040a2000030d100 */
[----:B------:R-:W-:Y:S05]  /*aac0*/  BRA `(.L_x_40229) ;  /* 0x0000000800907947 */ /* 0x000fea0003800000 */
.L_x_40224:
        /* <DEDUP_REMOVED lines=12> */
.L_x_40238:
[----:B------:R-:W2:Y:S02]  /*ab90*/  LDG.E.64 R2, desc[UR36][R2.64] ;  /* 0x0000002402027981 */ /* 0x000ea4000c1e1b00 */
[----:B--2---:R0:W2:Y:S01]  /*aba0*/  F2I.F64.TRUNC R18, R2 ;  /* 0x0000000200127311 */ /* 0x0040a2000030d100 */
[----:B------:R-:W-:Y:S05]  /*abb0*/  BRA `(.L_x_40229) ;  /* 0x0000000800547947 */ /* 0x000fea0003800000 */
.L_x_40237:
        /* <DEDUP_REMOVED lines=27> */
.L_x_40240:
        /* <DEDUP_REMOVED lines=14> */
.L_x_40239:
[----:B------:R-:W2:Y:S02]  /*ae50*/  LDG.E.U16 R18, desc[UR36][R2.64] ;  /* 0x0000002402127981 */ /* 0x000ea4000c1e1500 */
[----:B--2---:R-:W-:-:S06]  /*ae60*/  IMAD.U32 R18, R18, 0x10000, RZ ;  /* 0x0001000012127824 */ /* 0x004fcc00078e00ff */
[----:B------:R-:W0:Y:S01]  /*ae70*/  F2I.FTZ.TRUNC.NTZ R18, R18 ;  /* 0x0000001200127305 */ /* 0x000e22000021f100 */
[----:B------:R-:W-:Y:S05]  /*ae80*/  BRA `(.L_x_40229) ;  /* 0x0000000400a07947 */ /* 0x000fea0003800000 */
.L_x_40236:
        /* <DEDUP_REMOVED lines=10> */
.L_x_40243:
        /* <DEDUP_REMOVED lines=21> */
.L_x_40247:
[----:B------:R-:W-:Y:S05]  /*b080*/  BSYNC B1 ;  /* 0x0000000000017941 */ /* 0x000fea0003800000 */
.L_x_40246:
[----:B------:R-:W-:Y:S01]  /*b090*/  IMAD.SHL.U32 R2, R2, 0x100000, RZ ;  /* 0x0010000002027824 */ /* 0x000fe200078e00ff */
[----:B------:R-:W-:-:S04]  /*b0a0*/  LEA R3, R0, 0x3b800000, 0x17 ;  /* 0x3b80000000037811 */ /* 0x000fc800078eb8ff */
[----:B------:R-:W-:-:S07]  /*b0b0*/  LOP3.LUT R18, R3, R2, R18, 0xfe, !PT ;  /* 0x0000000203127212 */ /* 0x000fce00078efe12 */
.L_x_40245:
[----:B------:R-:W-:Y:S05]  /*b0c0*/  BSYNC B0 ;  /* 0x0000000000007941 */ /* 0x000fea0003800000 */
.L_x_40244:
[----:B------:R-:W0:Y:S01]  /*b0d0*/  F2I.FTZ.TRUNC.NTZ R18, R18 ;  /* 0x0000001200127305 */ /* 0x000e22000021f100 */
[----:B------:R-:W-:Y:S05]  /*b0e0*/  BRA `(.L_x_40229) ;  /* 0x0000000400087947 */ /* 0x000fea0003800000 */
.L_x_40242:
        /* <DEDUP_REMOVED lines=21> */
.L_x_40251:
[----:B------:R-:W-:Y:S05]  /*b240*/  BSYNC B1 ;  /* 0x0000000000017941 */ /* 0x000fea0003800000 */
.L_x_40250:
[----:B------:R-:W-:Y:S01]  /*b250*/  IMAD.SHL.U32 R2, R2, 0x200000, RZ ;  /* 0x0020000002027824 */ /* 0x000fe200078e00ff */
[----:B------:R-:W-:-:S04]  /*b260*/  LEA R3, R0, 0x37800000, 0x17 ;  /* 0x3780000000037811 */ /* 0x000fc800078eb8ff */
[----:B------:R-:W-:-:S07]  /*b270*/  LOP3.LUT R18, R3, R2, R18, 0xfe, !PT ;  /* 0x0000000203127212 */ /* 0x000fce00078efe12 */
.L_x_40249:
[----:B------:R-:W-:Y:S05]  /*b280*/  BSYNC B0 ;  /* 0x0000000000007941 */ /* 0x000fea0003800000 */
.L_x_40248:
[----:B------:R-:W0:Y:S01]  /*b290*/  F2I.FTZ.TRUNC.NTZ R18, R18 ;  /* 0x0000001200127305 */ /* 0x000e22000021f100 */
[----:B------:R-:W-:Y:S05]  /*b2a0*/  BRA `(.L_x_40229) ;  /* 0x0000000000987947 */ /* 0x000fea0003800000 */
.L_x_40241:
        /* <DEDUP_REMOVED lines=14> */
.L_x_40255:
[----:B------:R-:W-:Y:S05]  /*b390*/  BSYNC B0 ;  /* 0x0000000000007941 */ /* 0x000fea0003800000 */
.L_x_40254:
[----:B------:R-:W0:Y:S01]  /*b3a0*/  F2I.FTZ.TRUNC.NTZ R18, R18 ;  /* 0x0000001200127305 */ /* 0x000e22000021f100 */
[----:B------:R-:W-:Y:S05]  /*b3b0*/  BRA `(.L_x_40229) ;  /* 0x0000000000547947 */ /* 0x000fea0003800000 */
.L_x_40228:
        /* <DEDUP_REMOVED lines=17> */
.L_x_40256:
[----:B------:R-:W-:Y:S05]  /*b4d0*/  BRA `(.L_x_40229) ;  /* 0x00000000000c7947 */ /* 0x000fea0003800000 */
.L_x_40253:
[----:B------:R0:W5:Y:S01]  /*b4e0*/  LDG.E R18, desc[UR36][R2.64] ;  /* 0x0000002402127981 */ /* 0x000162000c1e1900 */
[----:B------:R-:W-:Y:S05]  /*b4f0*/  BRA `(.L_x_40229) ;  /* 0x0000000000047947 */ /* 0x000fea0003800000 */
.L_x_40252:
[----:B------:R0:W5:Y:S02]  /*b500*/  LDG.E R18, desc[UR36][R2.64] ;  /* 0x0000002402127981 */ /* 0x000164000c1e1900 */
.L_x_40229:
[----:B0-----:R-:W0:Y:S01]  /*b510*/  LDC.U8 R3, c[0x0][0x491] ;  /* 0x00012440ff037b82 */ /* 0x001e220000000000 */
[----:B--2--5:R-:W-:-:S04]  /*b520*/  ISETP.NE.AND P0, PT, R18, RZ, PT ;  /* 0x000000ff1200720c */ /* 0x024fc80003f05270 */
[----:B-1--4-:R-:W-:-:S04]  /*b530*/  ISETP.NE.AND P0, PT, R22, RZ, P0 ;  /* 0x000000ff1600720c */ /* 0x012fc80000705270 */
        /* <DEDUP_REMOVED lines=14> */
.L_x_40260:
[----:B------:R0:W-:Y:S01]  /*b620*/  STG.E.U8 desc[UR36][R16.64], R2 ;  /* 0x0000000210007986 */ /* 0x0001e2000c101124 */
[----:B------:R-:W-:Y:S05]  /*b630*/  BRA `(.L_x_40262) ;  /* 0x0000000c00487947 */ /* 0x000fea0003800000 */
.L_x_40259:
        /* <DEDUP_REMOVED lines=9> */
.L_x_40264:
[----:B------:R0:W-:Y:S01]  /*b6d0*/  STG.E desc[UR36][R16.64], R2 ;  /* 0x0000000210007986 */ /* 0x0001e2000c101924 */
[----:B------:R-:W-:Y:S05]  /*b6e0*/  BRA `(.L_x_40262) ;  /* 0x0000000c001c7947 */ /* 0x000fea0003800000 */
.L_x_40263:
[----:B------:R0:W-:Y:S01]  /*b6f0*/  STG.E.U16 desc[UR36][R16.64], R2 ;  /* 0x0000000210007986 */ /* 0x0001e2000c101524 */
[----:B------:R-:W-:Y:S05]  /*b700*/  BRA `(.L_x_40262) ;  /* 0x0000000c00147947 */ /* 0x000fea0003800000 */
.L_x_40258:
        /* <DEDUP_REMOVED lines=9> */
.L_x_40266:
[----:B------:R-:W-:-:S04]  /*b7a0*/  I2FP.F32.U32 R0, R2 ;  /* 0x0000000200007245 */ /* 0x000fc80000201000 */
[----:B------:R-:W-:-:S05]  /*b7b0*/  F2FP.F16.F32.PACK_AB R0, RZ, R0 ;  /* 0x00000000ff00723e */ /* 0x000fca00000000ff */
[----:B------:R0:W-:Y:S01]  /*b7c0*/  STG.E.U16 desc[UR36][R16.64], R0 ;  /* 0x0000000010007986 */ /* 0x0001e2000c101524 */
[----:B------:R-:W-:Y:S05]  /*b7d0*/  BRA `(.L_x_40262) ;  /* 0x0000000800e07947 */ /* 0x000fea0003800000 */
.L_x_40265:
        /* <DEDUP_REMOVED lines=10> */
.L_x_40268:
[----:B------:R-:W-:-:S04]  /*b880*/  I2FP.F32.U32 R2, R2 ;  /* 0x0000000200027245 */ /* 0x000fc80000201000 */
[----:B------:R-:W-:-:S04]  /*b890*/  F2FP.F16.F32.PACK_AB R3, RZ, R2 ;  /* 0x00000002ff03723e */ /* 0x000fc800000000ff */
[----:B------:R-:W-:-:S05]  /*b8a0*/  PRMT R3, R3, 0x5410, RZ ;  /* 0x0000541003037816 */ /* 0x000fca00000000ff */
[----:B------:R0:W-:Y:S01]  /*b8b0*/  STG.E desc[UR36][R16.64], R3 ;  /* 0x0000000310007986 */ /* 0x0001e2000c101924 */
[----:B------:R-:W-:Y:S05]  /*b8c0*/  BRA `(.L_x_40262) ;  /* 0x0000000800a47947 */ /* 0x000fea0003800000 */
.L_x_40267:
[----:B------:R-:W0:Y:S02]  /*b8d0*/  I2F.F64.U32 R2, R2 ;  /* 0x0000000200027312 */ /* 0x000e240000201800 */
[----:B0-----:R0:W-:Y:S01]  /*b8e0*/  STG.E.64 desc[UR36][R16.64], R2 ;  /* 0x0000000210007986 */ /* 0x0011e2000c101b24 */
[----:B------:R-:W-:Y:S05]  /*b8f0*/  BRA `(.L_x_40262) ;  /* 0x0000000800987947 */ /* 0x000fea0003800000 */
.L_x_40257:
        /* <DEDUP_REMOVED lines=10> */
.L_x_40271:
[----:B------:R-:W0:Y:S01]  /*b9a0*/  I2F.F64.U32 R4, R2 ;  /* 0x0000000200047312 */ /* 0x000e220000201800 */
[----:B------:R-:W-:-:S05]  /*b9b0*/  CS2R R6, SRZ ;  /* 0x0000000000067805 */ /* 0x000fca000001ff00 */
[----:B0-----:R0:W-:Y:S01]  /*b9c0*/  STG.E.128 desc[UR36][R16.64], R4 ;  /* 0x0000000410007986 */ /* 0x0011e2000c101d24 */
[----:B------:R-:W-:Y:S05]  /*b9d0*/  BRA `(.L_x_40262) ;  /* 0x0000000800607947 */ /* 0x000fea0003800000 */
.L_x_40270:
        /* <DEDUP_REMOVED lines=21> */
.L_x_40275:
[----:B------:R-:W-:Y:S05]  /*bb30*/  BSYNC B0 ;  /* 0x0000000000007941 */ /* 0x000fea0003800000 */
.L_x_40274:
[----:B------:R-:W-:-:S05]  /*bb40*/  LOP3.LUT R3, R0, R3, RZ, 0xfc, !PT ;  /* 0x0000000300037212 */ /* 0x000fca00078efcff */
[----:B------:R0:W-:Y:S01]  /*bb50*/  STG.E.U8 desc[UR36][R16.64], R3 ;  /* 0x0000000310007986 */ /* 0x0001e2000c101124 */
[----:B------:R-:W-:Y:S05]  /*bb60*/  BRA `(.L_x_40262) ;  /* 0x0000000400fc7947 */ /* 0x000fea0003800000 */
.L_x_40273:
        /* <DEDUP_REMOVED lines=13> */
.L_x_40277:
[----:B------:R-:W-:Y:S01]  /*bc40*/  IMAD.MOV.U32 R0, RZ, RZ, 0x7f ;  /* 0x0000007fff007424 */ /* 0x000fe200078e00ff */
[----:B------:R-:W-:-:S04]  /*bc50*/  ISETP.GT.U32.AND P0, PT, R2, 0x7f800000, PT ;  /* 0x7f8000000200780c */ /* 0x000fc80003f04070 */
[----:B------:R-:W-:-:S09]  /*bc60*/  SEL R0, R0, 0x7c, P0 ;  /* 0x0000007c00007807 */ /* 0x000fd20000000000 */
.L_x_40278:
[----:B------:R-:W-:Y:S05]  /*bc70*/  BSYNC B0 ;  /* 0x0000000000007941 */ /* 0x000fea0003800000 */
.L_x_40276:
[----:B------:R-:W-:-:S04]  /*bc80*/  LOP3.LUT R2, R3, 0x80000000, RZ, 0xc0, !PT ;  /* 0x8000000003027812 */ /* 0x000fc800078ec0ff */
[----:B------:R-:W-:-:S04]  /*bc90*/  SHF.R.U32.HI R3, RZ, 0x18, R2 ;  /* 0x00000018ff037819 */ /* 0x000fc80000011602 */
[----:B------:R-:W-:-:S05]  /*bca0*/  LOP3.LUT R3, R0, R3, RZ, 0xfc, !PT ;  /* 0x0000000300037212 */ /* 0x000fca00078efcff */
[----:B------:R0:W-:Y:S01]  /*bcb0*/  STG.E.U8 desc[UR36][R16.64], R3 ;  /* 0x0000000310007986 */ /* 0x0001e2000c101124 */
[----:B------:R-:W-:Y:S05]  /*bcc0*/  BRA `(.L_x_40262) ;  /* 0x0000000400a47947 */ /* 0x000fea0003800000 */
.L_x_40272:
[----:B------:R-:W-:-:S04]  /*bcd0*/  I2FP.F32.U32 R0, R2 ;  /* 0x0000000200007245 */ /* 0x000fc80000201000 */
[----:B------:R-:W-:-:S05]  /*bce0*/  F2FP.BF16.F32.PACK_AB R0, RZ, R0 ;  /* 0x00000000ff00723e */ /* 0x000fca00000010ff */
[----:B------:R0:W-:Y:S01]  /*bcf0*/  STG.E.U16 desc[UR36][R16.64], R0 ;  /* 0x0000000010007986 */ /* 0x0001e2000c101524 */
[----:B------:R-:W-:Y:S05]  /*bd00*/  BRA `(.L_x_40262) ;  /* 0x0000000400947947 */ /* 0x000fea0003800000 */
.L_x_40269:
        /* <DEDUP_REMOVED lines=10> */
.L_x_40281:
        /* <DEDUP_REMOVED lines=17> */
.L_x_40284:
[----:B------:R-:W-:-:S04]  /*bec0*/  LOP3.LUT R2, R3, 0x80000000, RZ, 0xc0, !PT ;  /* 0x8000000003027812 */ /* 0x000fc800078ec0ff */
[----:B------:R-:W-:-:S04]  /*bed0*/  SHF.R.U32.HI R3, RZ, 0x18, R2 ;  /* 0x00000018ff037819 */ /* 0x000fc80000011602 */
[----:B------:R-:W-:-:S04]  /*bee0*/  LOP3.LUT R0, R0, R3, RZ, 0xfc, !PT ;  /* 0x0000000300007212 */ /* 0x000fc800078efcff */
[----:B------:R-:W-:-:S07]  /*bef0*/  PRMT R8, R0, 0x7610, R8 ;  /* 0x0000761000087816 */ /* 0x000fce0000000008 */
.L_x_40283:
[----:B------:R-:W-:Y:S05]  /*bf00*/  BSYNC B0 ;  /* 0x0000000000007941 */ /* 0x000fea0003800000 */
.L_x_40282:
[----:B------:R4:W-:Y:S01]  /*bf10*/  STG.E.U8 desc[UR36][R16.64], R8 ;  /* 0x0000000810007986 */ /* 0x0009e2000c101124 */
[----:B------:R-:W-:Y:S05]  /*bf20*/  BRA `(.L_x_40262) ;  /* 0x00000004000c7947 */ /* 0x000fea0003800000 */
.L_x_40280:
        /* <DEDUP_REMOVED lines=17> */
.L_x_40287:
[----:B------:R-:W-:-:S04]  /*c040*/  LOP3.LUT R2, R3, 0x80000000, RZ, 0xc0, !PT ;  /* 0x8000000003027812 */ /* 0x000fc800078ec0ff */
[----:B------:R-:W-:-:S04]  /*c050*/  SHF.R.U32.HI R3, RZ, 0x18, R2 ;  /* 0x00000018ff037819 */ /* 0x000fc80000011602 */
[----:B------:R-:W-:-:S04]  /*c060*/  LOP3.LUT R0, R0, R3, RZ, 0xfc, !PT ;  /* 0x0000000300007212 */ /* 0x000fc800078efcff */
[----:B------:R-:W-:-:S07]  /*c070*/  PRMT R8, R0, 0x7610, R8 ;  /* 0x0000761000087816 */ /* 0x000fce0000000008 */
.L_x_40286:
[----:B------:R-:W-:Y:S05]  /*c080*/  BSYNC B0 ;  /* 0x0000000000007941 */ /* 0x000fea0003800000 */
.L_x_40285:
[----:B------:R0:W-:Y:S01]  /*c090*/  STG.E.U8 desc[UR36][R16.64], R8 ;  /* 0x0000000810007986 */ /* 0x0001e2000c101124 */
[----:B------:R-:W-:Y:S05]  /*c0a0*/  BRA `(.L_x_40262) ;  /* 0x0000000000ac7947 */ /* 0x000fea0003800000 */
.L_x_40279:
        /* <DEDUP_REMOVED lines=22> */
.L_x_40261:
        /* <DEDUP_REMOVED lines=16> */
.L_x_40290:
[----:B------:R-:W-:Y:S05]  /*c310*/  BRA `(.L_x_40262) ;  /* 0x0000000000107947 */ /* 0x000fea0003800000 */
.L_x_40289:
[----:B------:R-:W-:-:S05]  /*c320*/  IMAD.MOV.U32 R3, RZ, RZ, RZ ;  /* 0x000000ffff037224 */ /* 0x000fca00078e00ff */
[----:B------:R1:W-:Y:S01]  /*c330*/  STG.E.64 desc[UR36][R16.64], R2 ;  /* 0x0000000210007986 */ /* 0x0003e2000c101b24 */
[----:B------:R-:W-:Y:S05]  /*c340*/  BRA `(.L_x_40262) ;  /* 0x0000000000047947 */ /* 0x000fea0003800000 */
.L_x_40288:
[----:B------:R0:W-:Y:S02]  /*c350*/  STG.E desc[UR36][R16.64], R2 ;  /* 0x0000000210007986 */ /* 0x0001e4000c101924 */
.L_x_40262:
[----:B------:R-:W-:-:S07]  /*c360*/  VIADD R19, R19, 0x80 ;  /* 0x0000008013137836 */ /* 0x000fce0000000000 */
.L_x_40189:
[----:B------:R-:W-:Y:S05]  /*c370*/  BSYNC B6 ;  /* 0x0000000000067941 */ /* 0x000fea0003800000 */
.L_x_40188:
        /* <DEDUP_REMOVED lines=357> */
.L_x_40291:
        /* <DEDUP_REMOVED lines=20> */
.L_x_40295:
[----:B------:R0:W5:Y:S01]  /*db10*/  LDG.E.U8 R19, desc[UR36][R2.64] ;  /* 0x0000002402137981 */ /* 0x000162000c1e1100 */
[----:B------:R-:W-:Y:S05]  /*db20*/  BRA `(.L_x_40297) ;  /* 0x0000000c00347947 */ /* 0x000fea0003800000 */
.L_x_40294:
        /* <DEDUP_REMOVED lines=8> */
.L_x_40299:
[----:B------:R0:W5:Y:S01]  /*dbb0*/  LDG.E R19, desc[UR36][R2.64] ;  /* 0x0000002402137981 */ /* 0x000162000c1e1900 */
[----:B------:R-:W-:Y:S05]  /*dbc0*/  BRA `(.L_x_40297) ;  /* 0x0000000c000c7947 */ /* 0x000fea0003800000 */
.L_x_40298:
[----:B------:R0:W5:Y:S01]  /*dbd0*/  LDG.E.S16 R19, desc[UR36][R2.64] ;  /* 0x0000002402137981 */ /* 0x000162000c1e1700 */
[----:B------:R-:W-:Y:S05]  /*dbe0*/  BRA `(.L_x_40297) ;  /* 0x0000000c00047947 */ /* 0x000fea0003800000 */
.L_x_40293:
        /* <DEDUP_REMOVED lines=9> */
.L_x_40301:
[----:B------:R-:W2:Y:S02]  /*dc80*/  LDG.E.U16 R2, desc[UR36][R2.64] ;  /* 0x0000002402027981 */ /* 0x000ea4000c1e1500 */
[----:B--2---:R-:W-:-:S06]  /*dc90*/  HADD2.F32 R19, -RZ, R2.H0_H0 ;  /* 0x20000002ff137230 */ /* 0x004fcc0000004100 */
[----:B------:R-:W0:Y:S01]  /*dca0*/  F2I.FTZ.TRUNC.NTZ R19, R19 ;  /* 0x0000001300137305 */ /* 0x000e22000021f100 */
[----:B------:R-:W-:Y:S05]  /*dcb0*/  BRA `(.L_x_40297) ;  /* 0x0000000800d07947 */ /* 0x000fea0003800000 */
.L_x_40300:
        /* <DEDUP_REMOVED lines=9> */
.L_x_40303:
[----:B------:R-:W2:Y:S02]  /*dd50*/  LDG.E.U16 R2, desc[UR36][R2.64] ;  /* 0x0000002402027981 */ /* 0x000ea4000c1e1500 */
[----:B--2---:R-:W-:-:S06]  /*dd60*/  HADD2.F32 R19, -RZ, R2.H0_H0 ;  /* 0x20000002ff137230 */ /* 0x004fcc0000004100 */
[----:B------:R-:W0:Y:S01]  /*dd70*/  F2I.FTZ.TRUNC.NTZ R19, R19 ;  /* 0x0000001300137305 */ /* 0x000e22000021f100 */
[----:B------:R-:W-:Y:S05]  /*dd80*/  BRA `(.L_x_40297) ;  /* 0x00000008009c7947 */ /* 0x000fea0003800000 */
.L_x_40302:
[----:B------:R-:W2:Y:S02]  /*dd90*/  LDG.E.64 R2, desc[UR36][R2.64] ;  /* 0x0000002402027981 */ /* 0x000ea4000c1e1b00 */
[----:B--2---:R0:W1:Y:S01]  /*dda0*/  F2I.F64.TRUNC R19, R2 ;  /* 0x0000000200137311 */ /* 0x004062000030d100 */
[----:B------:R-:W-:Y:S05]  /*ddb0*/  BRA `(.L_x_40297) ;  /* 0x0000000800907947 */ /* 0x000fea0003800000 */
.L_x_40292:
        /* <DEDUP_REMOVED lines=12> */
.L_x_40306:
[----:B------:R-:W2:Y:S02]  /*de80*/  LDG.E.64 R2, desc[UR36][R2.64] ;  /* 0x0000002402027981 */ /* 0x000ea4000c1e1b00 */
[----:B--2---:R0:W1:Y:S01]  /*de90*/  F2I.F64.TRUNC R19, R2 ;  /* 0x0000000200137311 */ /* 0x004062000030d100 */
[----:B------:R-:W-:Y:S05]  /*dea0*/  BRA `(.L_x_40297) ;  /* 0x0000000800547947 */ /* 0x000fea0003800000 */
.L_x_40305:
        /* <DEDUP_REMOVED lines=27> */
.L_x_40308:
        /* <DEDUP_REMOVED lines=14> */
.L_x_40307:
[----:B------:R-:W2:Y:S02]  /*e140*/  LDG.E.U16 R19, desc[UR36][R2.64] ;  /* 0x0000002402137981 */ /* 0x000ea4000c1e1500 */
[----:B--2---:R-:W-:-:S06]  /*e150*/  IMAD.U32 R19, R19, 0x10000, RZ ;  /* 0x0001000013137824 */ /* 0x004fcc00078e00ff */
[----:B------:R-:W4:Y:S01]  /*e160*/  F2I.FTZ.TRUNC.NTZ R19, R19 ;  /* 0x0000001300137305 */ /* 0x000f22000021f100 */
[----:B------:R-:W-:Y:S05]  /*e170*/  BRA `(.L_x_40297) ;  /* 0x0000000400a07947 */ /* 0x000fea0003800000 */
.L_x_40304:
        /* <DEDUP_REMOVED lines=10> */
.L_x_40311:
        /* <DEDUP_REMOVED lines=21> */
.L_x_40315:
[----:B------:R-:W-:Y:S05]  /*e370*/  BSYNC B1 ;  /* 0x0000000000017941 */ /* 0x000fea0003800000 */
.L_x_40314:
[----:B------:R-:W-:Y:S01]  /*e380*/  IMAD.SHL.U32 R2, R2, 0x100000, RZ ;  /* 0x0010000002027824 */ /* 0x000fe200078e00ff */
[----:B------:R-:W-:-:S04]  /*e390*/  LEA R0, R0, 0x3b800000, 0x17 ;  /* 0x3b80000000007811 */ /* 0x000fc800078eb8ff */
[----:B------:R-:W-:-:S07]  /*e3a0*/  LOP3.LUT R19, R0, R2, R19, 0xfe, !PT ;  /* 0x0000000200137212 */ /* 0x000fce00078efe13 */
.L_x_40313:
[----:B------:R-:W-:Y:S05]  /*e3b0*/  BSYNC B0 ;  /* 0x0000000000007941 */ /* 0x000fea0003800000 */
.L_x_40312:
[----:B------:R-:W0:Y:S01]  /*e3c0*/  F2I.FTZ.TRUNC.NTZ R19, R19 ;  /* 0x0000001300137305 */ /* 0x000e22000021f100 */
[----:B------:R-:W-:Y:S05]  /*e3d0*/  BRA `(.L_x_40297) ;  /* 0x0000000400087947 */ /* 0x000fea0003800000 */
.L_x_40310:
        /* <DEDUP_REMOVED lines=21> */
.L_x_40319:
[----:B------:R-:W-:Y:S05]  /*e530*/  BSYNC B1 ;  /* 0x0000000000017941 */ /* 0x000fea0003800000 */
.L_x_40318:
[----:B------:R-:W-:Y:S01]  /*e540*/  IMAD.SHL.U32 R2, R2, 0x200000, RZ ;  /* 0x0020000002027824 */ /* 0x000fe200078e00ff */
[----:B------:R-:W-:-:S04]  /*e550*/  LEA R0, R0, 0x37800000, 0x17 ;  /* 0x3780000000007811 */ /* 0x000fc800078eb8ff */
[----:B------:R-:W-:-:S07]  /*e560*/  LOP3.LUT R19, R0, R2, R19, 0xfe, !PT ;  /* 0x0000000200137212 */ /* 0x000fce00078efe13 */
.L_x_40317:
[----:B------:R-:W-:Y:S05]  /*e570*/  BSYNC B0 ;  /* 0x0000000000007941 */ /* 0x000fea0003800000 */
.L_x_40316:
[----:B------:R-:W0:Y:S01]  /*e580*/  F2I.FTZ.TRUNC.NTZ R19, R19 ;  /* 0x0000001300137305 */ /* 0x000e22000021f100 */
[----:B------:R-:W-:Y:S05]  /*e590*/  BRA `(.L_x_40297) ;  /* 0x0000000000987947 */ /* 0x000fea0003800000 */
.L_x_40309:
        /* <DEDUP_REMOVED lines=14> */
.L_x_40323:
[----:B------:R-:W-:Y:S05]  /*e680*/  BSYNC B0 ;  /* 0x0000000000007941 */ /* 0x000fea0003800000 */
.L_x_40322:
[----:B------:R-:W0:Y:S01]  /*e690*/  F2I.FTZ.TRUNC.NTZ R19, R19 ;  /* 0x0000001300137305 */ /* 0x000e22000021f100 */
[----:B------:R-:W-:Y:S05]  /*e6a0*/  BRA `(.L_x_40297) ;  /* 0x0000000000547947 */ /* 0x000fea0003800000 */
.L_x_40296:
        /* <DEDUP_REMOVED lines=17> */
.L_x_40324:
[----:B------:R-:W-:Y:S05]  /*e7c0*/  BRA `(.L_x_40297) ;  /* 0x00000000000c7947 */ /* 0x000fea0003800000 */
.L_x_40321:
[----:B------:R0:W5:Y:S01]  /*e7d0*/  LDG.E R19, desc[UR36][R2.64] ;  /* 0x0000002402137981 */ /* 0x000162000c1e1900 */
[----:B------:R-:W-:Y:S05]  /*e7e0*/  BRA `(.L_x_40297) ;  /* 0x0000000000047947 */ /* 0x000fea0003800000 */
.L_x_40320:
[----:B------:R0:W5:Y:S02]  /*e7f0*/  LDG.E R19, desc[UR36][R2.64] ;  /* 0x0000002402137981 */ /* 0x000164000c1e1900 */
.L_x_40297:
        /* <DEDUP_REMOVED lines=17> */
.L_x_40328:
[----:B------:R2:W5:Y:S01]  /*e910*/  LDG.E.U8 R18, desc[UR36][R2.64] ;  /* 0x0000002402127981 */ /* 0x000562000c1e1100 */
[----:B------:R-:W-:Y:S05]  /*e920*/  BRA `(.L_x_40330) ;  /* 0x0000000c00347947 */ /* 0x000fea0003800000 */
.L_x_40327:
        /* <DEDUP_REMOVED lines=8> */
.L_x_40332:
[----:B------:R0:W5:Y:S01]  /*e9b0*/  LDG.E R18, desc[UR36][R2.64] ;  /* 0x0000002402127981 */ /* 0x000162000c1e1900 */
[----:B------:R-:W-:Y:S05]  /*e9c0*/  BRA `(.L_x_40330) ;  /* 0x0000000c000c7947 */ /* 0x000fea0003800000 */
.L_x_40331:
[----:B------:R0:W5:Y:S01]  /*e9d0*/  LDG.E.S16 R18, desc[UR36][R2.64] ;  /* 0x0000002402127981 */ /* 0x000162000c1e1700 */
[----:B------:R-:W-:Y:S05]  /*e9e0*/  BRA `(.L_x_40330) ;  /* 0x0000000c00047947 */ /* 0x000fea0003800000 */
.L_x_40326:
        /* <DEDUP_REMOVED lines=9> */
.L_x_40334:
[----:B------:R-:W2:Y:S02]  /*ea80*/  LDG.E.U16 R2, desc[UR36][R2.64] ;  /* 0x0000002402027981 */ /* 0x000ea4000c1e1500 */
[----:B--2---:R-:W-:-:S06]  /*ea90*/  HADD2.F32 R18, -RZ, R2.H0_H0 ;  /* 0x20000002ff127230 */ /* 0x004fcc0000004100 */
[----:B------:R-:W0:Y:S01]  /*eaa0*/  F2I.FTZ.TRUNC.NTZ R18, R18 ;  /* 0x0000001200127305 */ /* 0x000e22000021f100 */
[----:B------:R-:W-:Y:S05]  /*eab0*/  BRA `(.L_x_40330) ;  /* 0x0000000800d07947 */ /* 0x000fea0003800000 */
.L_x_40333:
        /* <DEDUP_REMOVED lines=9> */
.L_x_40336:
[----:B------:R-:W2:Y:S02]  /*eb50*/  LDG.E.U16 R2, desc[UR36][R2.64] ;  /* 0x0000002402027981 */ /* 0x000ea4000c1e1500 */
[----:B--2---:R-:W-:-:S06]  /*eb60*/  HADD2.F32 R18, -RZ, R2.H0_H0 ;  /* 0x20000002ff127230 */ /* 0x004fcc0000004100 */
[----:B------:R-:W0:Y:S01]  /*eb70*/  F2I.FTZ.TRUNC.NTZ R18, R18 ;  /* 0x0000001200127305 */ /* 0x000e22000021f100 */
[----:B------:R-:W-:Y:S05]  /*eb80*/  BRA `(.L_x_40330) ;  /* 0x00000008009c7947 */ /* 0x000fea0003800000 */
.L_x_40335:
[----:B------:R-:W2:Y:S02]  /*eb90*/  LDG.E.64 R2, desc[UR36][R2.64] ;  /* 0x0000002402027981 */ /* 0x000ea4000c1e1b00 */
[----:B--2---:R0:W2:Y:S01]  /*eba0*/  F2I.F64.TRUNC R18, R2 ;  /* 0x0000000200127311 */ /* 0x0040a2000030d100 */
[----:B------:R-:W-:Y:S05]  /*ebb0*/  BRA `(.L_x_40330) ;  /* 0x0000000800907947 */ /* 0x000fea0003800000 */
.L_x_40325:
        /* <DEDUP_REMOVED lines=12> */
.L_x_40339:
[----:B------:R-:W2:Y:S02]  /*ec80*/  LDG.E.64 R2, desc[UR36][R2.64] ;  /* 0x0000002402027981 */ /* 0x000ea4000c1e1b00 */
[----:B--2---:R0:W2:Y:S01]  /*ec90*/  F2I.F64.TRUNC R18, R2 ;  /* 0x0000000200127311 */ /* 0x0040a2000030d100 */
[----:B------:R-:W-:Y:S05]  /*eca0*/  BRA `(.L_x_40330) ;  /* 0x0000000800547947 */ /* 0x000fea0003800000 */
.L_x_40338:
        /* <DEDUP_REMOVED lines=27> */
.L_x_40341:
        /* <DEDUP_REMOVED lines=14> */
.L_x_40340:
[----:B------:R-:W2:Y:S02]  /*ef40*/  LDG.E.U16 R18, desc[UR36][R2.64] ;  /* 0x0000002402127981 */ /* 0x000ea4000c1e1500 */
[----:B--2---:R-:W-:-:S06]  /*ef50*/  IMAD.U32 R18, R18, 0x10000, RZ ;  /* 0x0001000012127824 */ /* 0x004fcc00078e00ff */
[----:B------:R-:W0:Y:S01]  /*ef60*/  F2I.FTZ.TRUNC.NTZ R18, R18 ;  /* 0x0000001200127305 */ /* 0x000e22000021f100 */
[----:B------:R-:W-:Y:S05]  /*ef70*/  BRA `(.L_x_40330) ;  /* 0x0000000400a07947 */ /* 0x000fea0003800000 */
.L_x_40337:
        /* <DEDUP_REMOVED lines=10> */
.L_x_40344:
        /* <DEDUP_REMOVED lines=21> */
.L_x_40348:
[----:B------:R-:W-:Y:S05]  /*f170*/  BSYNC B1 ;  /* 0x0000000000017941 */ /* 0x000fea0003800000 */
.L_x_40347:
[----:B------:R-:W-:Y:S01]  /*f180*/  IMAD.SHL.U32 R2, R2, 0x100000, RZ ;  /* 0x0010000002027824 */ /* 0x000fe200078e00ff */
[----:B------:R-:W-:-:S04]  /*f190*/  LEA R3, R0, 0x3b800000, 0x17 ;  /* 0x3b80000000037811 */ /* 0x000fc800078eb8ff */
[----:B------:R-:W-:-:S07]  /*f1a0*/  LOP3.LUT R18, R3, R2, R18, 0xfe, !PT ;  /* 0x0000000203127212 */ /* 0x000fce00078efe12 */
.L_x_40346:
[----:B------:R-:W-:Y:S05]  /*f1b0*/  BSYNC B0 ;  /* 0x0000000000007941 */ /* 0x000fea0003800000 */
.L_x_40345:
[----:B------:R-:W0:Y:S01]  /*f1c0*/  F2I.FTZ.TRUNC.NTZ R18, R18 ;  /* 0x0000001200127305 */ /* 0x000e22000021f100 */
[----:B------:R-:W-:Y:S05]  /*f1d0*/  BRA `(.L_x_40330) ;  /* 0x0000000400087947 */ /* 0x000fea0003800000 */
.L_x_40343:
        /* <DEDUP_REMOVED lines=21> */
.L_x_40352:
[----:B------:R-:W-:Y:S05]  /*f330*/  BSYNC B1 ;  /* 0x0000000000017941 */ /* 0x000fea0003800000 */
.L_x_40351:
[----:B------:R-:W-:Y:S01]  /*f340*/  IMAD.SHL.U32 R2, R2, 0x200000, RZ ;  /* 0x0020000002027824 */ /* 0x000fe200078e00ff */
[----:B------:R-:W-:-:S04]  /*f350*/  LEA R3, R0, 0x37800000, 0x17 ;  /* 0x3780000000037811 */ /* 0x000fc800078eb8ff */
[----:B------:R-:W-:-:S07]  /*f360*/  LOP3.LUT R18, R3, R2, R18, 0xfe, !PT ;  /* 0x0000000203127212 */ /* 0x000fce00078efe12 */
.L_x_40350:
[----:B------:R-:W-:Y:S05]  /*f370*/  BSYNC B0 ;  /* 0x0000000000007941 */ /* 0x000fea0003800000 */
.L_x_40349:
[----:B------:R-:W0:Y:S01]  /*f380*/  F2I.FTZ.TRUNC.NTZ R18, R18 ;  /* 0x0000001200127305 */ /* 0x000e22000021f100 */
[----:B------:R-:W-:Y:S05]  /*f390*/  BRA `(.L_x_40330) ;  /* 0x0000000000987947 */ /* 0x000fea0003800000 */
.L_x_40342:
        /* <DEDUP_REMOVED lines=14> */
.L_x_40356:
[----:B------:R-:W-:Y:S05]  /*f480*/  BSYNC B0 ;  /* 0x0000000000007941 */ /* 0x000fea0003800000 */
.L_x_40355:
[----:B------:R-:W0:Y:S01]  /*f490*/  F2I.FTZ.TRUNC.NTZ R18, R18 ;  /* 0x0000001200127305 */ /* 0x000e22000021f100 */
[----:B------:R-:W-:Y:S05]  /*f4a0*/  BRA `(.L_x_40330) ;  /* 0x0000000000547947 */ /* 0x000fea0003800000 */
.L_x_40329:
        /* <DEDUP_REMOVED lines=17> */
.L_x_40357:
[----:B------:R-:W-:Y:S05]  /*f5c0*/  BRA `(.L_x_40330) ;  /* 0x00000000000c7947 */ /* 0x000fea0003800000 */
.L_x_40354:
[----:B------:R0:W5:Y:S01]  /*f5d0*/  LDG.E R18, desc[UR36][R2.64] ;  /* 0x0000002402127981 */ /* 0x000162000c1e1900 */
[----:B------:R-:W-:Y:S05]  /*f5e0*/  BRA `(.L_x_40330) ;  /* 0x0000000000047947 */ /* 0x000fea0003800000 */
.L_x_40353:
[----:B------:R0:W5:Y:S02]  /*f5f0*/  LDG.E R18, desc[UR36][R2.64] ;  /* 0x0000002402127981 */ /* 0x000164000c1e1900 */
.L_x_40330:
[----:B0-2---:R-:W0:Y:S01]  /*f600*/  LDC.U8 R3, c[0x0][0x491] ;  /* 0x00012440ff037b82 */ /* 0x005e220000000000 */
        /* <DEDUP_REMOVED lines=16> */
.L_x_40361:
[----:B------:R-:W-:Y:S01]  /*f710*/  STG.E.U8 desc[UR36][R16.64], R2 ;  /* 0x0000000210007986 */ /* 0x000fe2000c101124 */
[----:B------:R-:W-:Y:S05]  /*f720*/  EXIT ;  /* 0x000000000000794d */ /* 0x000fea0003800000 */
.L_x_40360:
        /* <DEDUP_REMOVED lines=9> */
.L_x_40364:
[----:B------:R-:W-:Y:S01]  /*f7c0*/  STG.E desc[UR36][R16.64], R2 ;  /* 0x0000000210007986 */ /* 0x000fe2000c101924 */
[----:B------:R-:W-:Y:S05]  /*f7d0*/  EXIT ;  /* 0x000000000000794d */ /* 0x000fea0003800000 */
.L_x_40363:
[----:B------:R-:W-:Y:S01]  /*f7e0*/  STG.E.U16 desc[UR36][R16.64], R2 ;  /* 0x0000000210007986 */ /* 0x000fe2000c101524 */
[----:B------:R-:W-:Y:S05]  /*f7f0*/  EXIT ;  /* 0x000000000000794d */ /* 0x000fea0003800000 */
.L_x_40359:
        /* <DEDUP_REMOVED lines=9> */
.L_x_40366:
[----:B------:R-:W-:-:S04]  /*f890*/  I2FP.F32.U32 R0, R2 ;  /* 0x0000000200007245 */ /* 0x000fc80000201000 */
[----:B------:R-:W-:-:S05]  /*f8a0*/  F2FP.F16.F32.PACK_AB R0, RZ, R0 ;  /* 0x00000000ff00723e */ /* 0x000fca00000000ff */
[----:B------:R-:W-:Y:S01]  /*f8b0*/  STG.E.U16 desc[UR36][R16.64], R0 ;  /* 0x0000000010007986 */ /* 0x000fe2000c101524 */
[----:B------:R-:W-:Y:S05]  /*f8c0*/  EXIT ;  /* 0x000000000000794d */ /* 0x000fea0003800000 */
.L_x_40365:
        /* <DEDUP_REMOVED lines=10> */
.L_x_40368:
[----:B------:R-:W-:-:S04]  /*f970*/  I2FP.F32.U32 R2, R2 ;  /* 0x0000000200027245 */ /* 0x000fc80000201000 */
[----:B------:R-:W-:-:S04]  /*f980*/  F2FP.F16.F32.PACK_AB R3, RZ, R2 ;  /* 0x00000002ff03723e */ /* 0x000fc800000000ff */
[----:B------:R-:W-:-:S05]  /*f990*/  PRMT R3, R3, 0x5410, RZ ;  /* 0x0000541003037816 */ /* 0x000fca00000000ff */
[----:B------:R-:W-:Y:S01]  /*f9a0*/  STG.E desc[UR36][R16.64], R3 ;  /* 0x0000000310007986 */ /* 0x000fe2000c101924 */
[----:B------:R-:W-:Y:S05]  /*f9b0*/  EXIT ;  /* 0x000000000000794d */ /* 0x000fea0003800000 */
.L_x_40367:
[----:B------:R-:W0:Y:S02]  /*f9c0*/  I2F.F64.U32 R2, R2 ;  /* 0x0000000200027312 */ /* 0x000e240000201800 */
[----:B0-----:R-:W-:Y:S01]  /*f9d0*/  STG.E.64 desc[UR36][R16.64], R2 ;  /* 0x0000000210007986 */ /* 0x001fe2000c101b24 */
[----:B------:R-:W-:Y:S05]  /*f9e0*/  EXIT ;  /* 0x000000000000794d */ /* 0x000fea0003800000 */
.L_x_40358:
        /* <DEDUP_REMOVED lines=10> */
.L_x_40371:
[----:B------:R-:W0:Y:S01]  /*fa90*/  I2F.F64.U32 R4, R2 ;  /* 0x0000000200047312 */ /* 0x000e220000201800 */
[----:B------:R-:W-:-:S05]  /*faa0*/  CS2R R6, SRZ ;  /* 0x0000000000067805 */ /* 0x000fca000001ff00 */
[----:B0-----:R-:W-:Y:S01]  /*fab0*/  STG.E.128 desc[UR36][R16.64], R4 ;  /* 0x0000000410007986 */ /* 0x001fe2000c101d24 */
[----:B------:R-:W-:Y:S05]  /*fac0*/  EXIT ;  /* 0x000000000000794d */ /* 0x000fea0003800000 */
.L_x_40370:
        /* <DEDUP_REMOVED lines=21> */
.L_x_40375:
[----:B------:R-:W-:Y:S05]  /*fc20*/  BSYNC B0 ;  /* 0x0000000000007941 */ /* 0x000fea0003800000 */
.L_x_40374:
[----:B------:R-:W-:-:S05]  /*fc30*/  LOP3.LUT R3, R0, R3, RZ, 0xfc, !PT ;  /* 0x0000000300037212 */ /* 0x000fca00078efcff */
[----:B------:R-:W-:Y:S01]  /*fc40*/  STG.E.U8 desc[UR36][R16.64], R3 ;  /* 0x0000000310007986 */ /* 0x000fe2000c101124 */
[----:B------:R-:W-:Y:S05]  /*fc50*/  EXIT ;  /* 0x000000000000794d */ /* 0x000fea0003800000 */
.L_x_40373:
        /* <DEDUP_REMOVED lines=13> */
.L_x_40377:
[----:B------:R-:W-:Y:S01]  /*fd30*/  IMAD.MOV.U32 R0, RZ, RZ, 0x7f ;  /* 0x0000007fff007424 */ /* 0x000fe200078e00ff */
[----:B------:R-:W-:-:S04]  /*fd40*/  ISETP.GT.U32.AND P0, PT, R2, 0x7f800000, PT ;  /* 0x7f8000000200780c */ /* 0x000fc80003f04070 */
[----:B------:R-:W-:-:S09]  /*fd50*/  SEL R0, R0, 0x7c, P0 ;  /* 0x0000007c00007807 */ /* 0x000fd20000000000 */
.L_x_40378:
[----:B------:R-:W-:Y:S05]  /*fd60*/  BSYNC B0 ;  /* 0x0000000000007941 */ /* 0x000fea0003800000 */
.L_x_40376:
[----:B------:R-:W-:-:S04]  /*fd70*/  LOP3.LUT R2, R3, 0x80000000, RZ, 0xc0, !PT ;  /* 0x8000000003027812 */ /* 0x000fc800078ec0ff */
[----:B------:R-:W-:-:S04]  /*fd80*/  SHF.R.U32.HI R3, RZ, 0x18, R2 ;  /* 0x00000018ff037819 */ /* 0x000fc80000011602 */
[----:B------:R-:W-:-:S05]  /*fd90*/  LOP3.LUT R3, R0, R3, RZ, 0xfc, !PT ;  /* 0x0000000300037212 */ /* 0x000fca00078efcff */
[----:B------:R-:W-:Y:S01]  /*fda0*/  STG.E.U8 desc[UR36][R16.64], R3 ;  /* 0x0000000310007986 */ /* 0x000fe2000c101124 */
[----:B------:R-:W-:Y:S05]  /*fdb0*/  EXIT ;  /* 0x000000000000794d */ /* 0x000fea0003800000 */
.L_x_40372:
[----:B------:R-:W-:-:S04]  /*fdc0*/  I2FP.F32.U32 R0, R2 ;  /* 0x0000000200007245 */ /* 0x000fc80000201000 */
[----:B------:R-:W-:-:S05]  /*fdd0*/  F2FP.BF16.F32.PACK_AB R0, RZ, R0 ;  /* 0x00000000ff00723e */ /* 0x000fca00000010ff */
[----:B------:R-:W-:Y:S01]  /*fde0*/  STG.E.U16 desc[UR36][R16.64], R0 ;  /* 0x0000000010007986 */ /* 0x000fe2000c101524 */
[----:B------:R-:W-:Y:S05]  /*fdf0*/  EXIT ;  /* 0x000000000000794d */ /* 0x000fea0003800000 */
.L_x_40369:
        /* <DEDUP_REMOVED lines=10> */
.L_x_40381:
        /* <DEDUP_REMOVED lines=17> */
.L_x_40384:
[----:B------:R-:W-:-:S04]  /*ffb0*/  LOP3.LUT R2, R3, 0x80000000, RZ, 0xc0, !PT ;  /* 0x8000000003027812 */ /* 0x000fc800078ec0ff */
[----:B------:R-:W-:-:S04]  /*ffc0*/  SHF.R.U32.HI R3, RZ, 0x18, R2 ;  /* 0x00000018ff037819 */ /* 0x000fc80000011602 */
[----:B------:R-:W-:-:S04]  /*ffd0*/  LOP3.LUT R0, R0, R3, RZ, 0xfc, !PT ;  /* 0x0000000300007212 */ /* 0x000fc800078efcff */
[----:B------:R-:W-:-:S07]  /*ffe0*/  PRMT R8, R0, 0x7610, R8 ;  /* 0x0000761000087816 */ /* 0x000fce0000000008 */
.L_x_40383:
[----:B------:R-:W-:Y:S05]  /*fff0*/  BSYNC B0 ;  /* 0x0000000000007941 */ /* 0x000fea0003800000 */
.L_x_40382:
[----:B------:R-:W-:Y:S01]  /*10000*/  STG.E.U8 desc[UR36][R16.64], R8 ;  /* 0x0000000810007986 */ /* 0x000fe2000c101124 */
[----:B------:R-:W-:Y:S05]  /*10010*/  EXIT ;  /* 0x000000000000794d */ /* 0x000fea0003800000 */
.L_x_40380:
        /* <DEDUP_REMOVED lines=17> */
.L_x_40387:
[----:B------:R-:W-:-:S04]  /*10130*/  LOP3.LUT R2, R3, 0x80000000, RZ, 0xc0, !PT ;  /* 0x8000000003027812 */ /* 0x000fc800078ec0ff */
[----:B------:R-:W-:-:S04]  /*10140*/  SHF.R.U32.HI R3, RZ, 0x18, R2 ;  /* 0x00000018ff037819 */ /* 0x000fc80000011602 */
[----:B------:R-:W-:-:S04]  /*10150*/  LOP3.LUT R0, R0, R3, RZ, 0xfc, !PT ;  /* 0x0000000300007212 */ /* 0x000fc800078efcff */
[----:B------:R-:W-:-:S07]  /*10160*/  PRMT R8, R0, 0x7610, R8 ;  /* 0x0000761000087816 */ /* 0x000fce0000000008 */
.L_x_40386:
[----:B------:R-:W-:Y:S05]  /*10170*/  BSYNC B0 ;  /* 0x0000000000007941 */ /* 0x000fea0003800000 */
.L_x_40385:
[----:B------:R-:W-:Y:S01]  /*10180*/  STG.E.U8 desc[UR36][R16.64], R8 ;  /* 0x0000000810007986 */ /* 0x000fe2000c101124 */
[----:B------:R-:W-:Y:S05]  /*10190*/  EXIT ;  /* 0x000000000000794d */ /* 0x000fea0003800000 */
.L_x_40379:
        /* <DEDUP_REMOVED lines=22> */
.L_x_40362:
        /* <DEDUP_REMOVED lines=16> */
.L_x_40390:
[----:B------:R-:W-:Y:S05]  /*10400*/  EXIT ;  /* 0x000000000000794d */ /* 0x000fea0003800000 */
.L_x_40389:
[----:B------:R-:W-:-:S05]  /*10410*/  IMAD.MOV.U32 R3, RZ, RZ, RZ ;  /* 0x000000ffff037224 */ /* 0x000fca00078e00ff */
[----:B------:R-:W-:Y:S01]  /*10420*/  STG.E.64 desc[UR36][R16.64], R2 ;  /* 0x0000000210007986 */ /* 0x000fe2000c101b24 */
[----:B------:R-:W-:Y:S05]  /*10430*/  EXIT ;  /* 0x000000000000794d */ /* 0x000fea0003800000 */
.L_x_40388:
[----:B------:R-:W-:Y:S01]  /*10440*/  STG.E desc[UR36][R16.64], R2 ;  /* 0x0000000210007986 */ /* 0x000fe2000c101924 */
[----:B------:R-:W-:Y:S05]  /*10450*/  EXIT ;  /* 0x000000000000794d */ /* 0x000fea0003800000 */
.L_x_40391:
        /* <DEDUP_REMOVED lines=10> */
.L_x_44134:


//--------------------- .text._ZN2at6native27unrolled_elementwise_kernelINS0_13BinaryFunctorIiibZZZNS0_23logical_and_kernel_cudaERNS_14TensorIteratorEENKUlvE0_clEvENKUlvE1_clEvEUliiE_EESt5arrayIPcLm3EELi4E23TrivialOffsetCalculatorILi2EjESC_ILi1EjENS0_6memory12LoadWithCastILi2EEENSF_13StoreWithCastILi1EEEEEviT_T0_T2_T3_T4_T5_ --------------------------
	.section	.text._ZN2at6native27unrolled_elementwise_kernelINS0_13BinaryFunctorIiibZZZNS0_23logical_and_kernel_cudaERNS_14TensorIteratorEENKUlvE0_clEvENKUlvE1_clEvEUliiE_EESt5arrayIPcLm3EELi4E23TrivialOffsetCalculatorILi2EjESC_ILi1EjENS0_6memory12LoadWithCastILi2EEENSF_13StoreWithCastILi1EEEEEviT_T0_T2_T3_T4_T5_,"ax",@progbits
	.align	128
        .global         _ZN2at6native27unrolled_elementwise_kernelINS0_13BinaryFunctorIiibZZZNS0_23logical_and_kernel_cudaERNS_14TensorIteratorEENKUlvE0_clEvENKUlvE1_clEvEUliiE_EESt5arrayIPcLm3EELi4E23TrivialOffsetCalculatorILi2EjESC_ILi1EjENS0_6memory12LoadWithCastILi2EEENSF_13StoreWithCastILi1EEEEEviT_T0_T2_T3_T4_T5_
        .type           _ZN2at6native27unrolled_elementwise_kernelINS0_13BinaryFunctorIiibZZZNS0_23logical_and_kernel_cudaERNS_14TensorIteratorEENKUlvE0_clEvENKUlvE1_clEvEUliiE_EESt5arrayIPcLm3EELi4E23TrivialOffsetCalculatorILi2EjESC_ILi1EjENS0_6memory12LoadWithCastILi2EEENSF_13StoreWithCastILi1EEEEEviT_T0_T2_T3_T4_T5_,@function
        .size           _ZN2at6native27unrolled_elementwise_kernelINS0_13BinaryFunctorIiibZZZNS0_23logical_and_kernel_cudaERNS_14TensorIteratorEENKUlvE0_clEvENKUlvE1_clEvEUliiE_EESt5arrayIPcLm3EELi4E23TrivialOffsetCalculatorILi2EjESC_ILi1EjENS0_6memory12LoadWithCastILi2EEENSF_13StoreWithCastILi1EEEEEviT_T0_T2_T3_T4_T5_,(.L_x_44135 - _ZN2at6native27unrolled_elementwise_kernelINS0_13BinaryFunctorIiibZZZNS0_23logical_and_kernel_cudaERNS_14TensorIteratorEENKUlvE0_clEvENKUlvE1_clEvEUliiE_EESt5arrayIPcLm3EELi4E23TrivialOffsetCalculatorILi2EjESC_ILi1EjENS0_6memory12LoadWithCastILi2EEENSF_13StoreWithCastILi1EEEEEviT_T0_T2_T3_T4_T5_)
        .other          _ZN2at6native27unrolled_elementwise_kernelINS0_13BinaryFunctorIiibZZZNS0_23logical_and_kernel_cudaERNS_14TensorIteratorEENKUlvE0_clEvENKUlvE1_clEvEUliiE_EESt5arrayIPcLm3EELi4E23TrivialOffsetCalculatorILi2EjESC_ILi1EjENS0_6memory12LoadWithCastILi2EEENSF_13StoreWithCastILi1EEEEEviT_T0_T2_T3_T4_T5_,@"STO_CUDA_ENTRY STV_DEFAULT"
_ZN2at6native27unrolled_elementwise_kernelINS0_13BinaryFunctorIiibZZZNS0_23logical_and_kernel_cudaERNS_14TensorIteratorEENKUlvE0_clEvENKUlvE1_clEvEUliiE_EESt5arrayIPcLm3EELi4E23TrivialOffsetCalculatorILi2EjESC_ILi1EjENS0_6memory12LoadWithCastILi2EEENSF_13StoreWithCastILi1EEEEEviT_T0_T2_T3_T4_T5_:
.text._ZN2at6native27unrolled_elementwise_kernelINS0_13BinaryFunctorIiibZZZNS0_23logical_and_kernel_cudaERNS_14TensorIteratorEENKUlvE0_clEvENKUlvE1_clEvEUliiE_EESt5arrayIPcLm3EELi4E23TrivialOffsetCalculatorILi2EjESC_ILi1EjENS0_6memory12LoadWithCastILi2EEENSF_13StoreWithCastILi1EEEEEviT_T0_T2_T3_T4_T5_:
        /* <DEDUP_REMOVED lines=32> */
.L_x_40397:
[----:B------:R3:W5:Y:S01]  /*0200*/  LDG.E.U8 R18, desc[UR36][R4.64] ;  /* 0x0000002404127981 */ /* 0x000762000c1e1100 */
[----:B------:R-:W-:Y:S05]  /*0210*/  BRA `(.L_x_40399) ;  /* 0x0000000c00387947 */ /* 0x000fea0003800000 */
.L_x_40396:
        /* <DEDUP_REMOVED lines=8> */
.L_x_40401:
[----:B------:R1:W5:Y:S01]  /*02a0*/  LDG.E R18, desc[UR36][R4.64] ;  /* 0x0000002404127981 */ /* 0x000362000c1e1900 */
[----:B------:R-:W-:Y:S05]  /*02b0*/  BRA `(.L_x_40399) ;  /* 0x0000000c00107947 */ /* 0x000fea0003800000 */
.L_x_40400:
[----:B------:R2:W5:Y:S01]  /*02c0*/  LDG.E.S16 R18, desc[UR36][R4.64] ;  /* 0x0000002404127981 */ /* 0x000562000c1e1700 */
[----:B------:R-:W-:Y:S05]  /*02d0*/  BRA `(.L_x_40399) ;  /* 0x0000000c00087947 */ /* 0x000fea0003800000 */
.L_x_40395:
        /* <DEDUP_REMOVED lines=9> */
.L_x_40403:
[----:B------:R-:W2:Y:S02]  /*0370*/  LDG.E.U16 R4, desc[UR36][R4.64] ;  /* 0x0000002404047981 */ /* 0x000ea4000c1e1500 */
[----:B--2---:R-:W-:-:S06]  /*0380*/  HADD2.F32 R18, -RZ, R4.H0_H0 ;  /* 0x20000004ff127230 */ /* 0x004fcc0000004100 */
[----:B------:R-:W0:Y:S01]  /*0390*/  F2I.FTZ.TRUNC.NTZ R18, R18 ;  /* 0x0000001200127305 */ /* 0x000e22000021f100 */
[----:B------:R-:W-:Y:S05]  /*03a0*/  BRA `(.L_x_40399) ;  /* 0x0000000800d47947 */ /* 0x000fea0003800000 */
.L_x_40402:
        /* <DEDUP_REMOVED lines=9> */
.L_x_40405:
[----:B------:R-:W2:Y:S02]  /*0440*/  LDG.E.U16 R4, desc[UR36][R4.64] ;  /* 0x0000002404047981 */ /* 0x000ea4000c1e1500 */
[----:B--2---:R-:W-:-:S06]  /*0450*/  HADD2.F32 R18, -RZ, R4.H0_H0 ;  /* 0x20000004ff127230 */ /* 0x004fcc0000004100 */
[----:B------:R-:W0:Y:S01]  /*0460*/  F2I.FTZ.TRUNC.NTZ R18, R18 ;  /* 0x0000001200127305 */ /* 0x000e22000021f100 */
[----:B------:R-:W-:Y:S05]  /*0470*/  BRA `(.L_x_40399) ;  /* 0x0000000800a07947 */ /* 0x000fea0003800000 */
.L_x_40404:
[----:B------:R-:W2:Y:S02]  /*0480*/  LDG.E.64 R18, desc[UR36][R4.64] ;  /* 0x0000002404127981 */ /* 0x000ea4000c1e1b00 */
[----:B--2---:R0:W1:Y:S01]  /*0490*/  F2I.F64.TRUNC R18, R18 ;  /* 0x0000001200127311 */ /* 0x004062000030d100 */
[----:B------:R-:W-:Y:S05]  /*04a0*/  BRA `(.L_x_40399) ;  /* 0x0000000800947947 */ /* 0x000fea0003800000 */
.L_x_40394:
        /* <DEDUP_REMOVED lines=12> */
.L_x_40408:
[----:B------:R-:W2:Y:S02]  /*0570*/  LDG.E.64 R4, desc[UR36][R4.64] ;  /* 0x0000002404047981 */ /* 0x000ea4000c1e1b00 */
[----:B--2---:R0:W1:Y:S01]  /*0580*/  F2I.F64.TRUNC R18, R4 ;  /* 0x0000000400127311 */ /* 0x004062000030d100 */
[----:B------:R-:W-:Y:S05]  /*0590*/  BRA `(.L_x_40399) ;  /* 0x0000000800587947 */ /* 0x000fea0003800000 */
.L_x_40407:
        /* <DEDUP_REMOVED lines=27> */
.L_x_40410:
        /* <DEDUP_REMOVED lines=15> */
.L_x_40409:
[----:B------:R-:W2:Y:S02]  /*0840*/  LDG.E.U16 R18, desc[UR36][R4.64] ;  /* 0x0000002404127981 */ /* 0x000ea4000c1e1500 */
[----:B--2---:R-:W-:-:S06]  /*0850*/  IMAD.U32 R18, R18, 0x10000, RZ ;  /* 0x0001000012127824 */ /* 0x004fcc00078e00ff */
[----:B------:R-:W0:Y:S01]  /*0860*/  F2I.FTZ.TRUNC.NTZ R18, R18 ;  /* 0x0000001200127305 */ /* 0x000e22000021f100 */
[----:B------:R-:W-:Y:S05]  /*0870*/  BRA `(.L_x_40399) ;  /* 0x0000000400a07947 */ /* 0x000fea0003800000 */
.L_x_40406:
        /* <DEDUP_REMOVED lines=10> */
.L_x_40413:
        /* <DEDUP_REMOVED lines=21> */
.L_x_40417:
[----:B------:R-:W-:Y:S05]  /*0a70*/  BSYNC B1 ;  /* 0x0000000000017941 */ /* 0x000fea0003800000 */
.L_x_40416:
[----:B------:R-:W-:Y:S01]  /*0a80*/  IMAD.SHL.U32 R3, R3, 0x100000, RZ ;  /* 0x0010000003037824 */ /* 0x000fe200078e00ff */
[----:B------:R-:W-:-:S04]  /*0a90*/  LEA R5, R0, 0x3b800000, 0x17 ;  /* 0x3b80000000057811 */ /* 0x000fc800078eb8ff */
[----:B------:R-:W-:-:S07]  /*0aa0*/  LOP3.LUT R18, R5, R3, R18, 0xfe, !PT ;  /* 0x0000000305127212 */ /* 0x000fce00078efe12 */
.L_x_40415:
[----:B------:R-:W-:Y:S05]  /*0ab0*/  BSYNC B0 ;  /* 0x0000000000007941 */ /* 0x000fea0003800000 */
.L_x_40414:
[----:B------:R-:W0:Y:S01]  /*0ac0*/  F2I.FTZ.TRUNC.NTZ R18, R18 ;  /* 0x0000001200127305 */ /* 0x000e22000021f100 */
[----:B------:R-:W-:Y:S05]  /*0ad0*/  BRA `(.L_x_40399) ;  /* 0x0000000400087947 */ /* 0x000fea0003800000 */
.L_x_40412:
        /* <DEDUP_REMOVED lines=21> */
.L_x_40421:
[----:B------:R-:W-:Y:S05]  /*0c30*/  BSYNC B1 ;  /* 0x0000000000017941 */ /* 0x000fea0003800000 */
.L_x_40420:
[----:B------:R-:W-:Y:S01]  /*0c40*/  IMAD.SHL.U32 R3, R3, 0x200000, RZ ;  /* 0x0020000003037824 */ /* 0x000fe200078e00ff */
[----:B------:R-:W-:-:S04]  /*0c50*/  LEA R5, R0, 0x37800000, 0x17 ;  /* 0x3780000000057811 */ /* 0x000fc800078eb8ff */
[----:B------:R-:W-:-:S07]  /*0c60*/  LOP3.LUT R18, R5, R3, R18, 0xfe, !PT ;  /* 0x0000000305127212 */ /* 0x000fce00078efe12 */
.L_x_40419:
[----:B------:R-:W-:Y:S05]  /*0c70*/  BSYNC B0 ;  /* 0x0000000000007941 */ /* 0x000fea0003800000 */
.L_x_40418:
[----:B------:R-:W0:Y:S01]  /*0c80*/  F2I.FTZ.TRUNC.NTZ R18, R18 ;  /* 0x0000001200127305 */ /* 0x000e22000021f100 */
[----:B------:R-:W-:Y:S05]  /*0c90*/  BRA `(.L_x_40399) ;  /* 0x0000000000987947 */ /* 0x000fea0003800000 */
.L_x_40411:
        /* <DEDUP_REMOVED lines=14> */
.L_x_40425:
[----:B------:R-:W-:Y:S05]  /*0d80*/  BSYNC B0 ;  /* 0x0000000000007941 */ /* 0x000fea0003800000 */
.L_x_40424:
[----:B------:R-:W0:Y:S01]  /*0d90*/  F2I.FTZ.TRUNC.NTZ R18, R18 ;  /* 0x0000001200127305 */ /* 0x000e22000021f100 */
[----:B------:R-:W-:Y:S05]  /*0da0*/  BRA `(.L_x_40399) ;  /* 0x0000000000547947 */ /* 0x000fea0003800000 */
.L_x_40398:
        /* <DEDUP_REMOVED lines=17> */
.L_x_40426:
[----:B------:R-:W-:Y:S05]  /*0ec0*/  BRA `(.L_x_40399) ;  /* 0x00000000000c7947 */ /* 0x000fea0003800000 */
.L_x_40423:
[----:B------:R0:W5:Y:S01]  /*0ed0*/  LDG.E R18, desc[UR36][R4.64] ;  /* 0x0000002404127981 */ /* 0x000162000c1e1900 */
[----:B------:R-:W-:Y:S05]  /*0ee0*/  BRA `(.L_x_40399) ;  /* 0x0000000000047947 */ /* 0x000fea0003800000 */
.L_x_40422:
[----:B------:R0:W5:Y:S02]  /*0ef0*/  LDG.E R18, desc[UR36][R4.64] ;  /* 0x0000002404127981 */ /* 0x000164000c1e1900 */
.L_x_40399:
        /* <DEDUP_REMOVED lines=18> */
.L_x_40430:
[----:B------:R1:W5:Y:S01]  /*1020*/  LDG.E.U8 R19, desc[UR36][R4.64] ;  /* 0x0000002404137981 */ /* 0x000362000c1e1100 */
[----:B------:R-:W-:Y:S05]  /*1030*/  BRA `(.L_x_40432) ;  /* 0x0000000c00347947 */ /* 0x000fea0003800000 */
.L_x_40429:
        /* <DEDUP_REMOVED lines=8> */
.L_x_40434:
[----:B------:R3:W5:Y:S01]  /*10c0*/  LDG.E R19, desc[UR36][R4.64] ;  /* 0x0000002404137981 */ /* 0x000762000c1e1900 */
[----:B------:R-:W-:Y:S05]  /*10d0*/  BRA `(.L_x_40432) ;  /* 0x0000000c000c7947 */ /* 0x000fea0003800000 */
.L_x_40433:
[----:B------:R2:W5:Y:S01]  /*10e0*/  LDG.E.S16 R19, desc[UR36][R4.64] ;  /* 0x0000002404137981 */ /* 0x000562000c1e1700 */
[----:B------:R-:W-:Y:S05]  /*10f0*/  BRA `(.L_x_40432) ;  /* 0x0000000c00047947 */ /* 0x000fea0003800000 */
.L_x_40428:
        /* <DEDUP_REMOVED lines=9> */
.L_x_40436:
[----:B------:R-:W2:Y:S02]  /*1190*/  LDG.E.U16 R4, desc[UR36][R4.64] ;  /* 0x0000002404047981 */ /* 0x000ea4000c1e1500 */
[----:B--2---:R-:W-:-:S06]  /*11a0*/  HADD2.F32 R19, -RZ, R4.H0_H0 ;  /* 0x20000004ff137230 */ /* 0x004fcc0000004100 */
[----:B------:R-:W0:Y:S01]  /*11b0*/  F2I.FTZ.TRUNC.NTZ R19, R19 ;  /* 0x0000001300137305 */ /* 0x000e22000021f100 */
[----:B------:R-:W-:Y:S05]  /*11c0*/  BRA `(.L_x_40432) ;  /* 0x0000000800d07947 */ /* 0x000fea0003800000 */
.L_x_40435:
        /* <DEDUP_REMOVED lines=9> */
.L_x_40438:
[----:B------:R-:W2:Y:S02]  /*1260*/  LDG.E.U16 R4, desc[UR36][R4.64] ;  /* 0x0000002404047981 */ /* 0x000ea4000c1e1500 */
[----:B--2---:R-:W-:-:S06]  /*1270*/  HADD2.F32 R19, -RZ, R4.H0_H0 ;  /* 0x20000004ff137230 */ /* 0x004fcc0000004100 */
[----:B------:R-:W0:Y:S01]  /*1280*/  F2I.FTZ.TRUNC.NTZ R19, R19 ;  /* 0x0000001300137305 */ /* 0x000e22000021f100 */
[----:B------:R-:W-:Y:S05]  /*1290*/  BRA `(.L_x_40432) ;  /* 0x00000008009c7947 */ /* 0x000fea0003800000 */
.L_x_40437:
[----:B------:R-:W2:Y:S02]  /*12a0*/  LDG.E.64 R4, desc[UR36][R4.64] ;  /* 0x0000002404047981 */ /* 0x000ea4000c1e1b00 */
[----:B--2---:R0:W1:Y:S01]  /*12b0*/  F2I.F64.TRUNC R19, R4 ;  /* 0x0000000400137311 */ /* 0x004062000030d100 */
[----:B------:R-:W-:Y:S05]  /*12c0*/  BRA `(.L_x_40432) ;  /* 0x0000000800907947 */ /* 0x000fea0003800000 */
.L_x_40427:
        /* <DEDUP_REMOVED lines=12> */
.L_x_40441:
[----:B------:R-:W2:Y:S02]  /*1390*/  LDG.E.64 R4, desc[UR36][R4.64] ;  /* 0x0000002404047981 */ /* 0x000ea4000c1e1b00 */
[----:B--2---:R0:W1:Y:S01]  /*13a0*/  F2I.F64.TRUNC R19, R4 ;  /* 0x0000000400137311 */ /* 0x004062000030d100 */
[----:B------:R-:W-:Y:S05]  /*13b0*/  BRA `(.L_x_40432) ;  /* 0x0000000800547947 */ /* 0x000fea0003800000 */
.L_x_40440:
        /* <DEDUP_REMOVED lines=27> */
.L_x_40443:
        /* <DEDUP_REMOVED lines=14> */
.L_x_40442:
[----:B------:R-:W2:Y:S02]  /*1650*/  LDG.E.U16 R19, desc[UR36][R4.64] ;  /* 0x0000002404137981 */ /* 0x000ea4000c1e1500 */
[----:B--2---:R-:W-:-:S06]  /*1660*/  IMAD.U32 R19, R19, 0x10000, RZ ;  /* 0x0001000013137824 */ /* 0x004fcc00078e00ff */
[----:B------:R-:W0:Y:S01]  /*1670*/  F2I.FTZ.TRUNC.NTZ R19, R19 ;  /* 0x0000001300137305 */ /* 0x000e22000021f100 */
[----:B------:R-:W-:Y:S05]  /*1680*/  BRA `(.L_x_40432) ;  /* 0x0000000400a07947 */ /* 0x000fea0003800000 */
.L_x_40439:
        /* <DEDUP_REMOVED lines=10> */
.L_x_40446:
        /* <DEDUP_REMOVED lines=21> */
.L_x_40450:
[----:B------:R-:W-:Y:S05]  /*1880*/  BSYNC B1 ;  /* 0x0000000000017941 */ /* 0x000fea0003800000 */
.L_x_40449:
[----:B------:R-:W-:Y:S01]  /*1890*/  IMAD.SHL.U32 R3, R3, 0x100000, RZ ;  /* 0x0010000003037824 */ /* 0x000fe200078e00ff */
[----:B------:R-:W-:-:S04]  /*18a0*/  LEA R0, R0, 0x3b800000, 0x17 ;  /* 0x3b80000000007811 */ /* 0x000fc800078eb8ff */
[----:B------:R-:W-:-:S07]  /*18b0*/  LOP3.LUT R19, R0, R3, R19, 0xfe, !PT ;  /* 0x0000000300137212 */ /* 0x000fce00078efe13 */
.L_x_40448:
[----:B------:R-:W-:Y:S05]  /*18c0*/  BSYNC B0 ;  /* 0x0000000000007941 */ /* 0x000fea0003800000 */
.L_x_40447:
[----:B------:R-:W0:Y:S01]  /*18d0*/  F2I.FTZ.TRUNC.NTZ R19, R19 ;  /* 0x0000001300137305 */ /* 0x000e22000021f100 */
[----:B------:R-:W-:Y:S05]  /*18e0*/  BRA `(.L_x_40432) ;  /* 0x0000000400087947 */ /* 0x000fea0003800000 */
.L_x_40445:
        /* <DEDUP_REMOVED lines=21> */
.L_x_40454:
[----:B------:R-:W-:Y:S05]  /*1a40*/  BSYNC B1 ;  /* 0x0000000000017941 */ /* 0x000fea0003800000 */
.L_x_40453:
[----:B------:R-:W-:Y:S01]  /*1a50*/  IMAD.SHL.U32 R3, R3, 0x200000, RZ ;  /* 0x0020000003037824 */ /* 0x000fe200078e00ff */
[----:B------:R-:W-:-:S04]  /*1a60*/  LEA R0, R0, 0x37800000, 0x17 ;  /* 0x3780000000007811 */ /* 0x000fc800078eb8ff */
[----:B------:R-:W-:-:S07]  /*1a70*/  LOP3.LUT R19, R0, R3, R19, 0xfe, !PT ;  /* 0x0000000300137212 */ /* 0x000fce00078efe13 */
.L_x_40452:
[----:B------:R-:W-:Y:S05]  /*1a80*/  BSYNC B0 ;  /* 0x0000000000007941 */ /* 0x000fea0003800000 */
.L_x_40451:
[----:B------:R-:W0:Y:S01]  /*1a90*/  F2I.FTZ.TRUNC.NTZ R19, R19 ;  /* 0x0000001300137305 */ /* 0x000e22000021f100 */
[----:B------:R-:W-:Y:S05]  /*1aa0*/  BRA `(.L_x_40432) ;  /* 0x0000000000987947 */ /* 0x000fea0003800000 */
.L_x_40444:
        /* <DEDUP_REMOVED lines=14> */
.L_x_40458:
[----:B------:R-:W-:Y:S05]  /*1b90*/  BSYNC B0 ;  /* 0x0000000000007941 */ /* 0x000fea0003800000 */
.L_x_40457:
[----:B------:R-:W0:Y:S01]  /*1ba0*/  F2I.FTZ.TRUNC.NTZ R19, R19 ;  /* 0x0000001300137305 */ /* 0x000e22000021f100 */
[----:B------:R-:W-:Y:S05]  /*1bb0*/  BRA `(.L_x_40432) ;  /* 0x0000000000547947 */ /* 0x000fea0003800000 */
.L_x_40431:
        /* <DEDUP_REMOVED lines=17> */
.L_x_40459:
[----:B------:R-:W-:Y:S05]  /*1cd0*/  BRA `(.L_x_40432) ;  /* 0x00000000000c7947 */ /* 0x000fea0003800000 */
.L_x_40456:
[----:B------:R0:W5:Y:S01]  /*1ce0*/  LDG.E R19, desc[UR36][R4.64] ;  /* 0x0000002404137981 */ /* 0x000162000c1e1900 */
[----:B------:R-:W-:Y:S05]  /*1cf0*/  BRA `(.L_x_40432) ;  /* 0x0000000000047947 */ /* 0x000fea0003800000 */
.L_x_40455:
[----:B------:R0:W5:Y:S02]  /*1d00*/  LDG.E R19, desc[UR36][R4.64] ;  /* 0x0000002404137981 */ /* 0x000164000c1e1900 */
.L_x_40432:
[----:B------:R-:W2:Y:S02]  /*1d10*/  S2R R27, SR_TID.X ;  /* 0x00000000001b7919 */ /* 0x000ea40000002100 */
[----:B--2---:R-:W-:-:S07]  /*1d20*/  VIADD R27, R27, 0x80 ;  /* 0x000000801b1b7836 */ /* 0x004fce0000000000 */
.L_x_40393:
[----:B------:R-:W-:Y:S05]  /*1d30*/  BSYNC B6 ;  /* 0x0000000000067941 */ /* 0x000fea0003800000 */
.L_x_40392:
        /* <DEDUP_REMOVED lines=23> */
.L_x_40465:
[----:B------:R0:W5:Y:S01]  /*1eb0*/  LDG.E.U8 R17, desc[UR36][R4.64] ;  /* 0x0000002404117981 */ /* 0x000162000c1e1100 */
[----:B------:R-:W-:Y:S05]  /*1ec0*/  BRA `(.L_x_40467) ;  /* 0x0000000c00347947 */ /* 0x000fea0003800000 */
.L_x_40464:
        /* <DEDUP_REMOVED lines=8> */
.L_x_40469:
[----:B------:R0:W5:Y:S01]  /*1f50*/  LDG.E R17, desc[UR36][R4.64] ;  /* 0x0000002404117981 */ /* 0x000162000c1e1900 */
[----:B------:R-:W-:Y:S05]  /*1f60*/  BRA `(.L_x_40467) ;  /* 0x0000000c000c7947 */ /* 0x000fea0003800000 */
.L_x_40468:
[----:B------:R0:W5:Y:S01]  /*1f70*/  LDG.E.S16 R17, desc[UR36][R4.64] ;  /* 0x0000002404117981 */ /* 0x000162000c1e1700 */
[----:B------:R-:W-:Y:S05]  /*1f80*/  BRA `(.L_x_40467) ;  /* 0x0000000c00047947 */ /* 0x000fea0003800000 */
.L_x_40463:
        /* <DEDUP_REMOVED lines=9> */
.L_x_40471:
[----:B------:R-:W2:Y:S02]  /*2020*/  LDG.E.U16 R4, desc[UR36][R4.64] ;  /* 0x0000002404047981 */ /* 0x000ea4000c1e1500 */
[----:B--2---:R-:W-:-:S06]  /*2030*/  HADD2.F32 R17, -RZ, R4.H0_H0 ;  /* 0x20000004ff117230 */ /* 0x004fcc0000004100 */
[----:B------:R-:W0:Y:S01]  /*2040*/  F2I.FTZ.TRUNC.NTZ R17, R17 ;  /* 0x0000001100117305 */ /* 0x000e22000021f100 */
[----:B------:R-:W-:Y:S05]  /*2050*/  BRA `(.L_x_40467) ;  /* 0x0000000800d07947 */ /* 0x000fea0003800000 */
.L_x_40470:
        /* <DEDUP_REMOVED lines=9> */
.L_x_40473:
[----:B------:R-:W2:Y:S02]  /*20f0*/  LDG.E.U16 R4, desc[UR36][R4.64] ;  /* 0x0000002404047981 */ /* 0x000ea4000c1e1500 */
[----:B--2---:R-:W-:-:S06]  /*2100*/  HADD2.F32 R17, -RZ, R4.H0_H0 ;  /* 0x20000004ff117230 */ /* 0x004fcc0000004100 */
[----:B------:R-:W0:Y:S01]  /*2110*/  F2I.FTZ.TRUNC.NTZ R17, R17 ;  /* 0x0000001100117305 */ /* 0x000e22000021f100 */
[----:B------:R-:W-:Y:S05]  /*2120*/  BRA `(.L_x_40467) ;  /* 0x00000008009c7947 */ /* 0x000fea0003800000 */
.L_x_40472:
[----:B------:R-:W2:Y:S02]  /*2130*/  LDG.E.64 R4, desc[UR36][R4.64] ;  /* 0x0000002404047981 */ /* 0x000ea4000c1e1b00 */
[----:B--2---:R0:W1:Y:S01]  /*2140*/  F2I.F64.TRUNC R17, R4 ;  /* 0x0000000400117311 */ /* 0x004062000030d100 */
[----:B------:R-:W-:Y:S05]  /*2150*/  BRA `(.L_x_40467) ;  /* 0x0000000800907947 */ /* 0x000fea0003800000 */
.L_x_40462:
        /* <DEDUP_REMOVED lines=12> */
.L_x_40476:
[----:B------:R-:W2:Y:S02]  /*2220*/  LDG.E.64 R4, desc[UR36][R4.64] ;  /* 0x0000002404047981 */ /* 0x000ea4000c1e1b00 */
[----:B--2---:R0:W1:Y:S01]  /*2230*/  F2I.F64.TRUNC R17, R4 ;  /* 0x0000000400117311 */ /* 0x004062000030d100 */
[----:B------:R-:W-:Y:S05]  /*2240*/  BRA `(.L_x_40467) ;  /* 0x0000000800547947 */ /* 0x000fea0003800000 */
.L_x_40475:
        /* <DEDUP_REMOVED lines=27> */
.L_x_40478:
        /* <DEDUP_REMOVED lines=14> */
.L_x_40477:
[----:B------:R-:W2:Y:S02]  /*24e0*/  LDG.E.U16 R17, desc[UR36][R4.64] ;  /* 0x0000002404117981 */ /* 0x000ea4000c1e1500 */
[----:B--2---:R-:W-:-:S06]  /*24f0*/  IMAD.U32 R17, R17, 0x10000, RZ ;  /* 0x0001000011117824 */ /* 0x004fcc00078e00ff */
[----:B------:R-:W2:Y:S01]  /*2500*/  F2I.FTZ.TRUNC.NTZ R17, R17 ;  /* 0x0000001100117305 */ /* 0x000ea2000021f100 */
[----:B------:R-:W-:Y:S05]  /*2510*/  BRA `(.L_x_40467) ;  /* 0x0000000400a07947 */ /* 0x000fea0003800000 */
.L_x_40474:
        /* <DEDUP_REMOVED lines=10> */
.L_x_40481:
        /* <DEDUP_REMOVED lines=21> */
.L_x_40485:
[----:B------:R-:W-:Y:S05]  /*2710*/  BSYNC B1 ;  /* 0x0000000000017941 */ /* 0x000fea0003800000 */
.L_x_40484:
[----:B------:R-:W-:Y:S01]  /*2720*/  IMAD.SHL.U32 R3, R3, 0x100000, RZ ;  /* 0x0010000003037824 */ /* 0x000fe200078e00ff */
[----:B------:R-:W-:-:S04]  /*2730*/  LEA R0, R0, 0x3b800000, 0x17 ;  /* 0x3b80000000007811 */ /* 0x000fc800078eb8ff */
[----:B------:R-:W-:-:S07]  /*2740*/  LOP3.LUT R17, R0, R3, R17, 0xfe, !PT ;  /* 0x0000000300117212 */ /* 0x000fce00078efe11 */
.L_x_40483:
[----:B------:R-:W-:Y:S05]  /*2750*/  BSYNC B0 ;  /* 0x0000000000007941 */ /* 0x000fea0003800000 */
.L_x_40482:
[----:B------:R-:W0:Y:S01]  /*2760*/  F2I.FTZ.TRUNC.NTZ R17, R17 ;  /* 0x0000001100117305 */ /* 0x000e22000021f100 */
[----:B------:R-:W-:Y:S05]  /*2770*/  BRA `(.L_x_40467) ;  /* 0x0000000400087947 */ /* 0x000fea0003800000 */
.L_x_40480:
        /* <DEDUP_REMOVED lines=21> */
.L_x_40489:
[----:B------:R-:W-:Y:S05]  /*28d0*/  BSYNC B1 ;  /* 0x0000000000017941 */ /* 0x000fea0003800000 */
.L_x_40488:
[----:B------:R-:W-:Y:S01]  /*28e0*/  IMAD.SHL.U32 R3, R3, 0x200000, RZ ;  /* 0x0020000003037824 */ /* 0x000fe200078e00ff */
[----:B------:R-:W-:-:S04]  /*28f0*/  LEA R0, R0, 0x37800000, 0x17 ;  /* 0x3780000000007811 */ /* 0x000fc800078eb8ff */
[----:B------:R-:W-:-:S07]  /*2900*/  LOP3.LUT R17, R0, R3, R17, 0xfe, !PT ;  /* 0x0000000300117212 */ /* 0x000fce00078efe11 */
.L_x_40487:
[----:B------:R-:W-:Y:S05]  /*2910*/  BSYNC B0 ;  /* 0x0000000000007941 */ /* 0x000fea0003800000 */
.L_x_40486:
[----:B------:R-:W0:Y:S01]  /*2920*/  F2I.FTZ.TRUNC.NTZ R17, R17 ;  /* 0x0000001100117305 */ /* 0x000e22000021f100 */
[----:B------:R-:W-:Y:S05]  /*2930*/  BRA `(.L_x_40467) ;  /* 0x0000000000987947 */ /* 0x000fea0003800000 */
.L_x_40479:
        /* <DEDUP_REMOVED lines=14> */
.L_x_40493:
[----:B------:R-:W-:Y:S05]  /*2a20*/  BSYNC B0 ;  /* 0x0000000000007941 */ /* 0x000fea0003800000 */
.L_x_40492:
[----:B------:R-:W0:Y:S01]  /*2a30*/  F2I.FTZ.TRUNC.NTZ R17, R17 ;  /* 0x0000001100117305 */ /* 0x000e22000021f100 */
[----:B------:R-:W-:Y:S05]  /*2a40*/  BRA `(.L_x_40467) ;  /* 0x0000000000547947 */ /* 0x000fea0003800000 */
.L_x_40466:
        /* <DEDUP_REMOVED lines=17> */
.L_x_40494:
[----:B------:R-:W-:Y:S05]  /*2b60*/  BRA `(.L_x_40467) ;  /* 0x00000000000c7947 */ /* 0x000fea0003800000 */
.L_x_40491:
[----:B------:R0:W5:Y:S01]  /*2b70*/  LDG.E R17, desc[UR36][R4.64] ;  /* 0x0000002404117981 */ /* 0x000162000c1e1900 */
[----:B------:R-:W-:Y:S05]  /*2b80*/  BRA `(.L_x_40467) ;  /* 0x0000000000047947 */ /* 0x000fea0003800000 */
.L_x_40490:
[----:B------:R0:W5:Y:S02]  /*2b90*/  LDG.E R17, desc[UR36][R4.64] ;  /* 0x0000002404117981 */ /* 0x000164000c1e1900 */
.L_x_40467:
        /* <DEDUP_REMOVED lines=18> */
.L_x_40498:
[----:B------:R0:W5:Y:S01]  /*2cc0*/  LDG.E.U8 R22, desc[UR36][R4.64] ;  /* 0x0000002404167981 */ /* 0x000162000c1e1100 */
[----:B------:R-:W-:Y:S05]  /*2cd0*/  BRA `(.L_x_40500) ;  /* 0x0000000c00347947 */ /* 0x000fea0003800000 */
.L_x_40497:
        /* <DEDUP_REMOVED lines=8> */
.L_x_40502:
[----:B------:R0:W5:Y:S01]  /*2d60*/  LDG.E R22, desc[UR36][R4.64] ;  /* 0x0000002404167981 */ /* 0x000162000c1e1900 */
[----:B------:R-:W-:Y:S05]  /*2d70*/  BRA `(.L_x_40500) ;  /* 0x0000000c000c7947 */ /* 0x000fea0003800000 */
.L_x_40501:
[----:B------:R0:W5:Y:S01]  /*2d80*/  LDG.E.S16 R22, desc[UR36][R4.64] ;  /* 0x0000002404167981 */ /* 0x000162000c1e1700 */
[----:B------:R-:W-:Y:S05]  /*2d90*/  BRA `(.L_x_40500) ;  /* 0x0000000c00047947 */ /* 0x000fea0003800000 */
.L_x_40496:
        /* <DEDUP_REMOVED lines=9> */
.L_x_40504:
[----:B------:R-:W3:Y:S02]  /*2e30*/  LDG.E.U16 R4, desc[UR36][R4.64] ;  /* 0x0000002404047981 */ /* 0x000ee4000c1e1500 */
[----:B---3--:R-:W-:-:S06]  /*2e40*/  HADD2.F32 R22, -RZ, R4.H0_H0 ;  /* 0x20000004ff167230 */ /* 0x008fcc0000004100 */
[----:B------:R-:W0:Y:S01]  /*2e50*/  F2I.FTZ.TRUNC.NTZ R22, R22 ;  /* 0x0000001600167305 */ /* 0x000e22000021f100 */
[----:B------:R-:W-:Y:S05]  /*2e60*/  BRA `(.L_x_40500) ;  /* 0x0000000800d07947 */ /* 0x000fea0003800000 */
.L_x_40503:
        /* <DEDUP_REMOVED lines=9> */
.L_x_40506:
[----:B------:R-:W3:Y:S02]  /*2f00*/  LDG.E.U16 R4, desc[UR36][R4.64] ;  /* 0x0000002404047981 */ /* 0x000ee4000c1e1500 */
[----:B---3--:R-:W-:-:S06]  /*2f10*/  HADD2.F32 R22, -RZ, R4.H0_H0 ;  /* 0x20000004ff167230 */ /* 0x008fcc0000004100 */
[----:B------:R-:W0:Y:S01]  /*2f20*/  F2I.FTZ.TRUNC.NTZ R22, R22 ;  /* 0x0000001600167305 */ /* 0x000e22000021f100 */
[----:B------:R-:W-:Y:S05]  /*2f30*/  BRA `(.L_x_40500) ;  /* 0x00000008009c7947 */ /* 0x000fea0003800000 */
.L_x_40505:
[----:B------:R-:W3:Y:S02]  /*2f40*/  LDG.E.64 R22, desc[UR36][R4.64] ;  /* 0x0000002404167981 */ /* 0x000ee4000c1e1b00 */
[----:B---3--:R0:W3:Y:S01]  /*2f50*/  F2I.F64.TRUNC R22, R22 ;  /* 0x0000001600167311 */ /* 0x0080e2000030d100 */
[----:B------:R-:W-:Y:S05]  /*2f60*/  BRA `(.L_x_40500) ;  /* 0x0000000800907947 */ /* 0x000fea0003800000 */
.L_x_40495:
        /* <DEDUP_REMOVED lines=12> */
.L_x_40509:
[----:B------:R-:W3:Y:S02]  /*3030*/  LDG.E.64 R4, desc[UR36][R4.64] ;  /* 0x0000002404047981 */ /* 0x000ee4000c1e1b00 */
[----:B---3--:R0:W3:Y:S01]  /*3040*/  F2I.F64.TRUNC R22, R4 ;  /* 0x0000000400167311 */ /* 0x0080e2000030d100 */
[----:B------:R-:W-:Y:S05]  /*3050*/  BRA `(.L_x_40500) ;  /* 0x0000000800547947 */ /* 0x000fea0003800000 */
.L_x_40508:
        /* <DEDUP_REMOVED lines=27> */
.L_x_40511:
        /* <DEDUP_REMOVED lines=14> */
.L_x_40510:
[----:B------:R-:W3:Y:S02]  /*32f0*/  LDG.E.U16 R22, desc[UR36][R4.64] ;  /* 0x0000002404167981 */ /* 0x000ee4000c1e1500 */
[----:B---3--:R-:W-:-:S06]  /*3300*/  IMAD.U32 R22, R22, 0x10000, RZ ;  /* 0x0001000016167824 */ /* 0x008fcc00078e00ff */
[----:B------:R-:W0:Y:S01]  /*3310*/  F2I.FTZ.TRUNC.NTZ R22, R22 ;  /* 0x0000001600167305 */ /* 0x000e22000021f100 */
[----:B------:R-:W-:Y:S05]  /*3320*/  BRA `(.L_x_40500) ;  /* 0x0000000400a07947 */ /* 0x000fea0003800000 */
.L_x_40507:
        /* <DEDUP_REMOVED lines=10> */
.L_x_40514:
        /* <DEDUP_REMOVED lines=21> */
.L_x_40518:
[----:B------:R-:W-:Y:S05]  /*3520*/  BSYNC B1 ;  /* 0x0000000000017941 */ /* 0x000fea0003800000 */
.L_x_40517:
[----:B------:R-:W-:Y:S01]  /*3530*/  IMAD.SHL.U32 R3, R3, 0x100000, RZ ;  /* 0x0010000003037824 */ /* 0x000fe200078e00ff */
[----:B------:R-:W-:-:S04]  /*3540*/  LEA R5, R0, 0x3b800000, 0x17 ;  /* 0x3b80000000057811 */ /* 0x000fc800078eb8ff */
[----:B------:R-:W-:-:S07]  /*3550*/  LOP3.LUT R22, R5, R3, R22, 0xfe, !PT ;  /* 0x0000000305167212 */ /* 0x000fce00078efe16 */
.L_x_40516:
[----:B------:R-:W-:Y:S05]  /*3560*/  BSYNC B0 ;  /* 0x0000000000007941 */ /* 0x000fea0003800000 */
.L_x_40515:
[----:B------:R-:W3:Y:S01]  /*3570*/  F2I.FTZ.TRUNC.NTZ R22, R22 ;  /* 0x0000001600167305 */ /* 0x000ee2000021f100 */
[----:B------:R-:W-:Y:S05]  /*3580*/  BRA `(.L_x_40500) ;  /* 0x0000000400087947 */ /* 0x000fea0003800000 */
.L_x_40513:
        /* <DEDUP_REMOVED lines=21> */
.L_x_40522:
[----:B------:R-:W-:Y:S05]  /*36e0*/  BSYNC B1 ;  /* 0x0000000000017941 */ /* 0x000fea0003800000 */
.L_x_40521:
[----:B------:R-:W-:Y:S01]  /*36f0*/  IMAD.SHL.U32 R3, R3, 0x200000, RZ ;  /* 0x0020000003037824 */ /* 0x000fe200078e00ff */
[----:B------:R-:W-:-:S04]  /*3700*/  LEA R5, R0, 0x37800000, 0x17 ;  /* 0x3780000000057811 */ /* 0x000fc800078eb8ff */
[----:B------:R-:W-:-:S07]  /*3710*/  LOP3.LUT R22, R5, R3, R22, 0xfe, !PT ;  /* 0x0000000305167212 */ /* 0x000fce00078efe16 */
.L_x_40520:
[----:B------:R-:W-:Y:S05]  /*3720*/  BSYNC B0 ;  /* 0x0000000000007941 */ /* 0x000fea0003800000 */
.L_x_40519:
[----:B------:R-:W0:Y:S01]  /*3730*/  F2I.FTZ.TRUNC.NTZ R22, R22 ;  /* 0x0000001600167305 */ /* 0x000e22000021f100 */
[----:B------:R-:W-:Y:S05]  /*3740*/  BRA `(.L_x_40500) ;  /* 0x0000000000987947 */ /* 0x000fea0003800000 */
.L_x_40512:
        /* <DEDUP_REMOVED lines=14> */
.L_x_40526:
[----:B------:R-:W-:Y:S05]  /*3830*/  BSYNC B0 ;  /* 0x0000000000007941 */ /* 0x000fea0003800000 */
.L_x_40525:
[----:B------:R-:W0:Y:S01]  /*3840*/  F2I.FTZ.TRUNC.NTZ R22, R22 ;  /* 0x0000001600167305 */ /* 0x000e22000021f100 */
[----:B------:R-:W-:Y:S05]  /*3850*/  BRA `(.L_x_40500) ;  /* 0x0000000000547947 */ /* 0x000fea0003800000 */
.L_x_40499:
        /* <DEDUP_REMOVED lines=17> */
.L_x_40527:
[----:B------:R-:W-:Y:S05]  /*3970*/  BRA `(.L_x_40500) ;  /* 0x00000000000c7947 */ /* 0x000fea0003800000 */
.L_x_40524:
[----:B------:R0:W5:Y:S01]  /*3980*/  LDG.E R22, desc[UR36][R4.64] ;  /* 0x0000002404167981 */ /* 0x000162000c1e1900 */
[----:B------:R-:W-:Y:S05]  /*3990*/  BRA `(.L_x_40500) ;  /* 0x0000000000047947 */ /* 0x000fea0003800000 */
.L_x_40523:
[----:B------:R0:W5:Y:S02]  /*39a0*/  LDG.E R22, desc[UR36][R4.64] ;  /* 0x0000002404167981 */ /* 0x000164000c1e1900 */
.L_x_40500:
[----:B------:R-:W-:-:S07]  /*39b0*/  VIADD R27, R27, 0x80 ;  /* 0x000000801b1b7836 */ /* 0x000fce0000000000 */
.L_x_40461:
[----:B------:R-:W-:Y:S05]  /*39c0*/  BSYNC B6 ;  /* 0x0000000000067941 */ /* 0x000fea0003800000 */
.L_x_40460:
        /* <DEDUP_REMOVED lines=24> */
.L_x_40533:
[----:B------:R0:W5:Y:S01]  /*3b50*/  LDG.E.U8 R24, desc[UR36][R4.64] ;  /* 0x0000002404187981 */ /* 0x000162000c1e1100 */
[----:B------:R-:W-:Y:S05]  /*3b60*/  BRA `(.L_x_40535) ;  /* 0x0000000c00347947 */ /* 0x000fea0003800000 */
.L_x_40532:
        /* <DEDUP_REMOVED lines=8> */
.L_x_40537:
[----:B------:R0:W5:Y:S01]  /*3bf0*/  LDG.E R24, desc[UR36][R4.64] ;  /* 0x0000002404187981 */ /* 0x000162000c1e1900 */
[----:B------:R-:W-:Y:S05]  /*3c00*/  BRA `(.L_x_40535) ;  /* 0x0000000c000c7947 */ /* 0x000fea0003800000 */
.L_x_40536:
[----:B------:R0:W5:Y:S01]  /*3c10*/  LDG.E.S16 R24, desc[UR36][R4.64] ;  /* 0x0000002404187981 */ /* 0x000162000c1e1700 */
[----:B------:R-:W-:Y:S05]  /*3c20*/  BRA `(.L_x_40535) ;  /* 0x0000000c00047947 */ /* 0x000fea0003800000 */
.L_x_40531:
        /* <DEDUP_REMOVED lines=9> */
.L_x_40539:
[----:B------:R-:W3:Y:S02]  /*3cc0*/  LDG.E.U16 R4, desc[UR36][R4.64] ;  /* 0x0000002404047981 */ /* 0x000ee4000c1e1500 */
[----:B---3--:R-:W-:-:S06]  /*3cd0*/  HADD2.F32 R24, -RZ, R4.H0_H0 ;  /* 0x20000004ff187230 */ /* 0x008fcc0000004100 */
[----:B------:R-:W0:Y:S01]  /*3ce0*/  F2I.FTZ.TRUNC.NTZ R24, R24 ;  /* 0x0000001800187305 */ /* 0x000e22000021f100 */
[----:B------:R-:W-:Y:S05]  /*3cf0*/  BRA `(.L_x_40535) ;  /* 0x0000000800d07947 */ /* 0x000fea0003800000 */
.L_x_40538:
        /* <DEDUP_REMOVED lines=9> */
.L_x_40541:
[----:B------:R-:W3:Y:S02]  /*3d90*/  LDG.E.U16 R4, desc[UR36][R4.64] ;  /* 0x0000002404047981 */ /* 0x000ee4000c1e1500 */
[----:B---3--:R-:W-:-:S06]  /*3da0*/  HADD2.F32 R24, -RZ, R4.H0_H0 ;  /* 0x20000004ff187230 */ /* 0x008fcc0000004100 */
[----:B------:R-:W0:Y:S01]  /*3db0*/  F2I.FTZ.TRUNC.NTZ R24, R24 ;  /* 0x0000001800187305 */ /* 0x000e22000021f100 */
[----:B------:R-:W-:Y:S05]  /*3dc0*/  BRA `(.L_x_40535) ;  /* 0x00000008009c7947 */ /* 0x000fea0003800000 */
.L_x_40540:
[----:B------:R-:W3:Y:S02]  /*3dd0*/  LDG.E.64 R4, desc[UR36][R4.64] ;  /* 0x0000002404047981 */ /* 0x000ee4000c1e1b00 */
[----:B---3--:R0:W1:Y:S01]  /*3de0*/  F2I.F64.TRUNC R24, R4 ;  /* 0x0000000400187311 */ /* 0x008062000030d100 */
[----:B------:R-:W-:Y:S05]  /*3df0*/  BRA `(.L_x_40535) ;  /* 0x0000000800907947 */ /* 0x000fea0003800000 */
.L_x_40530:
        /* <DEDUP_REMOVED lines=12> */
.L_x_40544:
[----:B------:R-:W3:Y:S02]  /*3ec0*/  LDG.E.64 R4, desc[UR36][R4.64] ;  /* 0x0000002404047981 */ /* 0x000ee4000c1e1b00 */
[----:B---3--:R0:W1:Y:S01]  /*3ed0*/  F2I.F64.TRUNC R24, R4 ;  /* 0x0000000400187311 */ /* 0x008062000030d100 */
[----:B------:R-:W-:Y:S05]  /*3ee0*/  BRA `(.L_x_40535) ;  /* 0x0000000800547947 */ /* 0x000fea0003800000 */
.L_x_40543:
        /* <DEDUP_REMOVED lines=27> */
.L_x_40546:
        /* <DEDUP_REMOVED lines=14> */
.L_x_40545:
[----:B------:R-:W3:Y:S02]  /*4180*/  LDG.E.U16 R24, desc[UR36][R4.64] ;  /* 0x0000002404187981 */ /* 0x000ee4000c1e1500 */
[----:B---3--:R-:W-:-:S06]  /*4190*/  IMAD.U32 R24, R24, 0x10000, RZ ;  /* 0x0001000018187824 */ /* 0x008fcc00078e00ff */
[----:B------:R-:W3:Y:S01]  /*41a0*/  F2I.FTZ.TRUNC.NTZ R24, R24 ;  /* 0x0000001800187305 */ /* 0x000ee2000021f100 */
[----:B------:R-:W-:Y:S05]  /*41b0*/  BRA `(.L_x_40535) ;  /* 0x0000000400a07947 */ /* 0x000fea0003800000 */
.L_x_40542:
        /* <DEDUP_REMOVED lines=10> */
.L_x_40549:
        /* <DEDUP_REMOVED lines=21> */
.L_x_40553:
[----:B------:R-:W-:Y:S05]  /*43b0*/  BSYNC B1 ;  /* 0x0000000000017941 */ /* 0x000fea0003800000 */
.L_x_40552:
[----:B------:R-:W-:Y:S01]  /*43c0*/  IMAD.SHL.U32 R3, R3, 0x100000, RZ ;  /* 0x0010000003037824 */ /* 0x000fe200078e00ff */
[----:B------:R-:W-:-:S04]  /*43d0*/  LEA R5, R0, 0x3b800000, 0x17 ;  /* 0x3b80000000057811 */ /* 0x000fc800078eb8ff */
[----:B------:R-:W-:-:S07]  /*43e0*/  LOP3.LUT R24, R5, R3, R24, 0xfe, !PT ;  /* 0x0000000305187212 */ /* 0x000fce00078efe18 */
.L_x_40551:
[----:B------:R-:W-:Y:S05]  /*43f0*/  BSYNC B0 ;  /* 0x0000000000007941 */ /* 0x000fea0003800000 */
.L_x_40550:
[----:B------:R-:W0:Y:S01]  /*4400*/  F2I.FTZ.TRUNC.NTZ R24, R24 ;  /* 0x0000001800187305 */ /* 0x000e22000021f100 */
[----:B------:R-:W-:Y:S05]  /*4410*/  BRA `(.L_x_40535) ;  /* 0x0000000400087947 */ /* 0x000fea0003800000 */
.L_x_40548:
        /* <DEDUP_REMOVED lines=21> */
.L_x_40557:
[----:B------:R-:W-:Y:S05]  /*4570*/  BSYNC B1 ;  /* 0x0000000000017941 */ /* 0x000fea0003800000 */
.L_x_40556:
[----:B------:R-:W-:Y:S01]  /*4580*/  IMAD.SHL.U32 R3, R3, 0x200000, RZ ;  /* 0x0020000003037824 */ /* 0x000fe200078e00ff */
[----:B------:R-:W-:-:S04]  /*4590*/  LEA R5, R0, 0x37800000, 0x17 ;  /* 0x3780000000057811 */ /* 0x000fc800078eb8ff */
[----:B------:R-:W-:-:S07]  /*45a0*/  LOP3.LUT R24, R5, R3, R24, 0xfe, !PT ;  /* 0x0000000305187212 */ /* 0x000fce00078efe18 */
.L_x_40555:
[----:B------:R-:W-:Y:S05]  /*45b0*/  BSYNC B0 ;  /* 0x0000000000007941 */ /* 0x000fea0003800000 */
.L_x_40554:
[----:B------:R-:W0:Y:S01]  /*45c0*/  F2I.FTZ.TRUNC.NTZ R24, R24 ;  /* 0x0000001800187305 */ /* 0x000e22000021f100 */
[----:B------:R-:W-:Y:S05]  /*45d0*/  BRA `(.L_x_40535) ;  /* 0x0000000000987947 */ /* 0x000fea0003800000 */
.L_x_40547:
        /* <DEDUP_REMOVED lines=14> */
.L_x_40561:
[----:B------:R-:W-:Y:S05]  /*46c0*/  BSYNC B0 ;  /* 0x0000000000007941 */ /* 0x000fea0003800000 */
.L_x_40560:
[----:B------:R-:W0:Y:S01]  /*46d0*/  F2I.FTZ.TRUNC.NTZ R24, R24 ;  /* 0x0000001800187305 */ /* 0x000e22000021f100 */
[----:B------:R-:W-:Y:S05]  /*46e0*/  BRA `(.L_x_40535) ;  /* 0x0000000000547947 */ /* 0x000fea0003800000 */
.L_x_40534:
        /* <DEDUP_REMOVED lines=17> */
.L_x_40562:
[----:B------:R-:W-:Y:S05]  /*4800*/  BRA `(.L_x_40535) ;  /* 0x00000000000c7947 */ /* 0x000fea0003800000 */
.L_x_40559:
[----:B------:R0:W5:Y:S01]  /*4810*/  LDG.E R24, desc[UR36][R4.64] ;  /* 0x0000002404187981 */ /* 0x000162000c1e1900 */
[----:B------:R-:W-:Y:S05]  /*4820*/  BRA `(.L_x_40535) ;  /* 0x0000000000047947 */ /* 0x000fea0003800000 */
.L_x_40558:
[----:B------:R0:W5:Y:S02]  /*4830*/  LDG.E R24, desc[UR36][R4.64] ;  /* 0x0000002404187981 */ /* 0x000164000c1e1900 */
.L_x_40535:
        /* <DEDUP_REMOVED lines=19> */
.L_x_40566:
[----:B------:R0:W5:Y:S01]  /*4970*/  LDG.E.U8 R25, desc[UR36][R4.64] ;  /* 0x0000002404197981 */ /* 0x000162000c1e1100 */
[----:B------:R-:W-:Y:S05]  /*4980*/  BRA `(.L_x_40568) ;  /* 0x0000000c00347947 */ /* 0x000fea0003800000 */
.L_x_40565:
        /* <DEDUP_REMOVED lines=8> */
.L_x_40570:
[----:B------:R0:W5:Y:S01]  /*4a10*/  LDG.E R25, desc[UR36][R4.64] ;  /* 0x0000002404197981 */ /* 0x000162000c1e1900 */
[----:B------:R-:W-:Y:S05]  /*4a20*/  BRA `(.L_x_40568) ;  /* 0x0000000c000c7947 */ /* 0x000fea0003800000 */
.L_x_40569:
[----:B------:R0:W5:Y:S01]  /*4a30*/  LDG.E.S16 R25, desc[UR36][R4.64] ;  /* 0x0000002404197981 */ /* 0x000162000c1e1700 */
[----:B------:R-:W-:Y:S05]  /*4a40*/  BRA `(.L_x_40568) ;  /* 0x0000000c00047947 */ /* 0x000fea0003800000 */
.L_x_40564:
        /* <DEDUP_REMOVED lines=9> */
.L_x_40572:
[----:B------:R-:W4:Y:S02]  /*4ae0*/  LDG.E.U16 R4, desc[UR36][R4.64] ;  /* 0x0000002404047981 */ /* 0x000f24000c1e1500 */
[----:B----4-:R-:W-:-:S06]  /*4af0*/  HADD2.F32 R25, -RZ, R4.H0_H0 ;  /* 0x20000004ff197230 */ /* 0x010fcc0000004100 */
[----:B------:R-:W0:Y:S01]  /*4b00*/  F2I.FTZ.TRUNC.NTZ R25, R25 ;  /* 0x0000001900197305 */ /* 0x000e22000021f100 */
[----:B------:R-:W-:Y:S05]  /*4b10*/  BRA `(.L_x_40568) ;  /* 0x0000000800d07947 */ /* 0x000fea0003800000 */
.L_x_40571:
        /* <DEDUP_REMOVED lines=9> */
.L_x_40574:
[----:B------:R-:W4:Y:S02]  /*4bb0*/  LDG.E.U16 R4, desc[UR36][R4.64] ;  /* 0x0000002404047981 */ /* 0x000f24000c1e1500 */
[----:B----4-:R-:W-:-:S06]  /*4bc0*/  HADD2.F32 R25, -RZ, R4.H0_H0 ;  /* 0x20000004ff197230 */ /* 0x010fcc0000004100 */
[----:B------:R-:W0:Y:S01]  /*4bd0*/  F2I.FTZ.TRUNC.NTZ R25, R25 ;  /* 0x0000001900197305 */ /* 0x000e22000021f100 */
[----:B------:R-:W-:Y:S05]  /*4be0*/  BRA `(.L_x_40568) ;  /* 0x00000008009c7947 */ /* 0x000fea0003800000 */
.L_x_40573:
[----:B------:R-:W4:Y:S02]  /*4bf0*/  LDG.E.64 R4, desc[UR36][R4.64] ;  /* 0x0000002404047981 */ /* 0x000f24000c1e1b00 */
[----:B----4-:R0:W4:Y:S01]  /*4c00*/  F2I.F64.TRUNC R25, R4 ;  /* 0x0000000400197311 */ /* 0x010122000030d100 */
[----:B------:R-:W-:Y:S05]  /*4c10*/  BRA `(.L_x_40568) ;  /* 0x0000000800907947 */ /* 0x000fea0003800000 */
.L_x_40563:
        /* <DEDUP_REMOVED lines=12> */
.L_x_40577:
[----:B------:R-:W4:Y:S02]  /*4ce0*/  LDG.E.64 R4, desc[UR36][R4.64] ;  /* 0x0000002404047981 */ /* 0x000f24000c1e1b00 */
[----:B----4-:R0:W4:Y:S01]  /*4cf0*/  F2I.F64.TRUNC R25, R4 ;  /* 0x0000000400197311 */ /* 0x010122000030d100 */
[----:B------:R-:W-:Y:S05]  /*4d00*/  BRA `(.L_x_40568) ;  /* 0x0000000800547947 */ /* 0x000fea0003800000 */
.L_x_40576:
        /* <DEDUP_REMOVED lines=27> */
.L_x_40579:
        /* <DEDUP_REMOVED lines=14> */
.L_x_40578:
[----:B------:R-:W4:Y:S02]  /*4fa0*/  LDG.E.U16 R25, desc[UR36][R4.64] ;  /* 0x0000002404197981 */ /* 0x000f24000c1e1500 */
[----:B----4-:R-:W-:-:S06]  /*4fb0*/  IMAD.U32 R25, R25, 0x10000, RZ ;  /* 0x0001000019197824 */ /* 0x010fcc00078e00ff */
[----:B------:R-:W0:Y:S01]  /*4fc0*/  F2I.FTZ.TRUNC.NTZ R25, R25 ;  /* 0x0000001900197305 */ /* 0x000e22000021f100 */
[----:B------:R-:W-:Y:S05]  /*4fd0*/  BRA `(.L_x_40568) ;  /* 0x0000000400a07947 */ /* 0x000fea0003800000 */
.L_x_40575:
        /* <DEDUP_REMOVED lines=10> */
.L_x_40582:
        /* <DEDUP_REMOVED lines=21> */
.L_x_40586:
[----:B------:R-:W-:Y:S05]  /*51d0*/  BSYNC B1 ;  /* 0x0000000000017941 */ /* 0x000fea0003800000 */
.L_x_40585:
[----:B------:R-:W-:Y:S01]  /*51e0*/  IMAD.SHL.U32 R3, R3, 0x100000, RZ ;  /* 0x0010000003037824 */ /* 0x000fe200078e00ff */
[----:B------:R-:W-:-:S04]  /*51f0*/  LEA R0, R0, 0x3b800000, 0x17 ;  /* 0x3b80000000007811 */ /* 0x000fc800078eb8ff */
[----:B------:R-:W-:-:S07]  /*5200*/  LOP3.LUT R25, R0, R3, R25, 0xfe, !PT ;  /* 0x0000000300197212 */ /* 0x000fce00078efe19 */
.L_x_40584:
[----:B------:R-:W-:Y:S05]  /*5210*/  BSYNC B0 ;  /* 0x0000000000007941 */ /* 0x000fea0003800000 */
.L_x_40583:
[----:B------:R-:W4:Y:S01]  /*5220*/  F2I.FTZ.TRUNC.NTZ R25, R25 ;  /* 0x0000001900197305 */ /* 0x000f22000021f100 */
[----:B------:R-:W-:Y:S05]  /*5230*/  BRA `(.L_x_40568) ;  /* 0x0000000400087947 */ /* 0x000fea0003800000 */
.L_x_40581:
        /* <DEDUP_REMOVED lines=21> */
.L_x_40590:
[----:B------:R-:W-:Y:S05]  /*5390*/  BSYNC B1 ;  /* 0x0000000000017941 */ /* 0x000fea0003800000 */
.L_x_40589:
[----:B------:R-:W-:Y:S01]  /*53a0*/  IMAD.SHL.U32 R3, R3, 0x200000, RZ ;  /* 0x0020000003037824 */ /* 0x000fe200078e00ff */
[----:B------:R-:W-:-:S04]  /*53b0*/  LEA R0, R0, 0x37800000, 0x17 ;  /* 0x3780000000007811 */ /* 0x000fc800078eb8ff */
[----:B------:R-:W-:-:S07]  /*53c0*/  LOP3.LUT R25, R0, R3, R25, 0xfe, !PT ;  /* 0x0000000300197212 */ /* 0x000fce00078efe19 */
.L_x_40588:
[----:B------:R-:W-:Y:S05]  /*53d0*/  BSYNC B0 ;  /* 0x0000000000007941 */ /* 0x000fea0003800000 */
.L_x_40587:
[----:B------:R-:W0:Y:S01]  /*53e0*/  F2I.FTZ.TRUNC.NTZ R25, R25 ;  /* 0x0000001900197305 */ /* 0x000e22000021f100 */
[----:B------:R-:W-:Y:S05]  /*53f0*/  BRA `(.L_x_40568) ;  /* 0x0000000000987947 */ /* 0x000fea0003800000 */
.L_x_40580:
        /* <DEDUP_REMOVED lines=14> */
.L_x_40594:
[----:B------:R-:W-:Y:S05]  /*54e0*/  BSYNC B0 ;  /* 0x0000000000007941 */ /* 0x000fea0003800000 */
.L_x_40593:
[----:B------:R-:W0:Y:S01]  /*54f0*/  F2I.FTZ.TRUNC.NTZ R25, R25 ;  /* 0x0000001900197305 */ /* 0x000e22000021f100 */
[----:B------:R-:W-:Y:S05]  /*5500*/  BRA `(.L_x_40568) ;  /* 0x0000000000547947 */ /* 0x000fea0003800000 */
.L_x_40567:
        /* <DEDUP_REMOVED lines=17> */
.L_x_40595:
[----:B------:R-:W-:Y:S05]  /*5620*/  BRA `(.L_x_40568) ;  /* 0x00000000000c7947 */ /* 0x000fea0003800000 */
.L_x_40592:
[----:B------:R0:W5:Y:S01]  /*5630*/  LDG.E R25, desc[UR36][R4.64] ;  /* 0x0000002404197981 */ /* 0x000162000c1e1900 */
[----:B------:R-:W-:Y:S05]  /*5640*/  BRA `(.L_x_40568) ;  /* 0x0000000000047947 */ /* 0x000fea0003800000 */
.L_x_40591:
[----:B------:R0:W5:Y:S02]  /*5650*/  LDG.E R25, desc[UR36][R4.64] ;  /* 0x0000002404197981 */ /* 0x000164000c1e1900 */
.L_x_40568:
[----:B------:R-:W-:-:S07]  /*5660*/  VIADD R27, R27, 0x80 ;  /* 0x000000801b1b7836 */ /* 0x000fce0000000000 */
.L_x_40529:
[----:B------:R-:W-:Y:S05]  /*5670*/  BSYNC B6 ;  /* 0x0000000000067941 */ /* 0x000fea0003800000 */
.L_x_40528:
        /* <DEDUP_REMOVED lines=23> */
.L_x_40601:
[----:B------:R0:W5:Y:S01]  /*57f0*/  LDG.E.U8 R26, desc[UR36][R4.64] ;  /* 0x00000024041a7981 */ /* 0x000162000c1e1100 */
[----:B------:R-:W-:Y:S05]  /*5800*/  BRA `(.L_x_40603) ;  /* 0x0000000c00347947 */ /* 0x000fea0003800000 */
.L_x_40600:
        /* <DEDUP_REMOVED lines=8> */
.L_x_40605:
[----:B------:R4:W5:Y:S01]  /*5890*/  LDG.E R26, desc[UR36][R4.64] ;  /* 0x00000024041a7981 */ /* 0x000962000c1e1900 */
[----:B------:R-:W-:Y:S05]  /*58a0*/  BRA `(.L_x_40603) ;  /* 0x0000000c000c7947 */ /* 0x000fea0003800000 */
.L_x_40604:
[----:B------:R3:W5:Y:S01]  /*58b0*/  LDG.E.S16 R26, desc[UR36][R4.64] ;  /* 0x00000024041a7981 */ /* 0x000762000c1e1700 */
[----:B------:R-:W-:Y:S05]  /*58c0*/  BRA `(.L_x_40603) ;  /* 0x0000000c00047947 */ /* 0x000fea0003800000 */
.L_x_40599:
        /* <DEDUP_REMOVED lines=9> */
.L_x_40607:
[----:B------:R-:W3:Y:S02]  /*5960*/  LDG.E.U16 R4, desc[UR36][R4.64] ;  /* 0x0000002404047981 */ /* 0x000ee4000c1e1500 */
[----:B---3--:R-:W-:-:S06]  /*5970*/  HADD2.F32 R26, -RZ, R4.H0_H0 ;  /* 0x20000004ff1a7230 */ /* 0x008fcc0000004100 */
[----:B------:R-:W0:Y:S01]  /*5980*/  F2I.FTZ.TRUNC.NTZ R26, R26 ;  /* 0x0000001a001a7305 */ /* 0x000e22000021f100 */
[----:B------:R-:W-:Y:S05]  /*5990*/  BRA `(.L_x_40603) ;  /* 0x0000000800d07947 */ /* 0x000fea0003800000 */
.L_x_40606:
        /* <DEDUP_REMOVED lines=9> */
.L_x_40609:
[----:B------:R-:W3:Y:S02]  /*5a30*/  LDG.E.U16 R4, desc[UR36][R4.64] ;  /* 0x0000002404047981 */ /* 0x000ee4000c1e1500 */
[----:B---3--:R-:W-:-:S06]  /*5a40*/  HADD2.F32 R26, -RZ, R4.H0_H0 ;  /* 0x20000004ff1a7230 */ /* 0x008fcc0000004100 */
[----:B------:R-:W0:Y:S01]  /*5a50*/  F2I.FTZ.TRUNC.NTZ R26, R26 ;  /* 0x0000001a001a7305 */ /* 0x000e22000021f100 */
[----:B------:R-:W-:Y:S05]  /*5a60*/  BRA `(.L_x_40603) ;  /* 0x00000008009c7947 */ /* 0x000fea0003800000 */
.L_x_40608:
[----:B------:R-:W3:Y:S02]  /*5a70*/  LDG.E.64 R2, desc[UR36][R4.64] ;  /* 0x0000002404027981 */ /* 0x000ee4000c1e1b00 */
[----:B---3--:R0:W1:Y:S01]  /*5a80*/  F2I.F64.TRUNC R26, R2 ;  /* 0x00000002001a7311 */ /* 0x008062000030d100 */
[----:B------:R-:W-:Y:S05]  /*5a90*/  BRA `(.L_x_40603) ;  /* 0x0000000800907947 */ /* 0x000fea0003800000 */
.L_x_40598:
        /* <DEDUP_REMOVED lines=12> */
.L_x_40612:
[----:B------:R-:W3:Y:S02]  /*5b60*/  LDG.E.64 R4, desc[UR36][R4.64] ;  /* 0x0000002404047981 */ /* 0x000ee4000c1e1b00 */
[----:B---3--:R0:W1:Y:S01]  /*5b70*/  F2I.F64.TRUNC R26, R4 ;  /* 0x00000004001a7311 */ /* 0x008062000030d100 */
[----:B------:R-:W-:Y:S05]  /*5b80*/  BRA `(.L_x_40603) ;  /* 0x0000000800547947 */ /* 0x000fea0003800000 */
.L_x_40611:
        /* <DEDUP_REMOVED lines=27> */
.L_x_40614:
        /* <DEDUP_REMOVED lines=14> */
.L_x_40613:
[----:B------:R-:W3:Y:S02]  /*5e20*/  LDG.E.U16 R26, desc[UR36][R4.64] ;  /* 0x00000024041a7981 */ /* 0x000ee4000c1e1500 */
[----:B---3--:R-:W-:-:S06]  /*5e30*/  IMAD.U32 R26, R26, 0x10000, RZ ;  /* 0x000100001a1a7824 */ /* 0x008fcc00078e00ff */
[----:B------:R-:W0:Y:S01]  /*5e40*/  F2I.FTZ.TRUNC.NTZ R26, R26 ;  /* 0x0000001a001a7305 */ /* 0x000e22000021f100 */
[----:B------:R-:W-:Y:S05]  /*5e50*/  BRA `(.L_x_40603) ;  /* 0x0000000400a07947 */ /* 0x000fea0003800000 */
.L_x_40610:
        /* <DEDUP_REMOVED lines=10> */
.L_x_40617:
        /* <DEDUP_REMOVED lines=21> */
.L_x_40621:
[----:B------:R-:W-:Y:S05]  /*6050*/  BSYNC B1 ;  /* 0x0000000000017941 */ /* 0x000fea0003800000 */
.L_x_40620:
[----:B------:R-:W-:Y:S01]  /*6060*/  IMAD.SHL.U32 R2, R2, 0x100000, RZ ;  /* 0x0010000002027824 */ /* 0x000fe200078e00ff */
[----:B------:R-:W-:-:S04]  /*6070*/  LEA R3, R0, 0x3b800000, 0x17 ;  /* 0x3b80000000037811 */ /* 0x000fc800078eb8ff */
[----:B------:R-:W-:-:S07]  /*6080*/  LOP3.LUT R26, R3, R2, R26, 0xfe, !PT ;  /* 0x00000002031a7212 */ /* 0x000fce00078efe1a */
.L_x_40619:
[----:B------:R-:W-:Y:S05]  /*6090*/  BSYNC B0 ;  /* 0x0000000000007941 */ /* 0x000fea0003800000 */
.L_x_40618:
[----:B------:R-:W0:Y:S01]  /*60a0*/  F2I.FTZ.TRUNC.NTZ R26, R26 ;  /* 0x0000001a001a7305 */ /* 0x000e22000021f100 */
[----:B------:R-:W-:Y:S05]  /*60b0*/  BRA `(.L_x_40603) ;  /* 0x0000000400087947 */ /* 0x000fea0003800000 */
.L_x_40616:
        /* <DEDUP_REMOVED lines=21> */
.L_x_40625:
[----:B------:R-:W-:Y:S05]  /*6210*/  BSYNC B1 ;  /* 0x0000000000017941 */ /* 0x000fea0003800000 */
.L_x_40624:
[----:B------:R-:W-:Y:S01]  /*6220*/  IMAD.SHL.U32 R2, R2, 0x200000, RZ ;  /* 0x0020000002027824 */ /* 0x000fe200078e00ff */
[----:B------:R-:W-:-:S04]  /*6230*/  LEA R3, R0, 0x37800000, 0x17 ;  /* 0x3780000000037811 */ /* 0x000fc800078eb8ff */
[----:B------:R-:W-:-:S07]  /*6240*/  LOP3.LUT R26, R3, R2, R26, 0xfe, !PT ;  /* 0x00000002031a7212 */ /* 0x000fce00078efe1a */
.L_x_40623:
[----:B------:R-:W-:Y:S05]  /*6250*/  BSYNC B0 ;  /* 0x0000000000007941 */ /* 0x000fea0003800000 */
.L_x_40622:
[----:B------:R-:W0:Y:S01]  /*6260*/  F2I.FTZ.TRUNC.NTZ R26, R26 ;  /* 0x0000001a001a7305 */ /* 0x000e22000021f100 */
[----:B------:R-:W-:Y:S05]  /*6270*/  BRA `(.L_x_40603) ;  /* 0x0000000000987947 */ /* 0x000fea0003800000 */
.L_x_40615:
        /* <DEDUP_REMOVED lines=14> */
.L_x_40629:
[----:B------:R-:W-:Y:S05]  /*6360*/  BSYNC B0 ;  /* 0x0000000000007941 */ /* 0x000fea0003800000 */
.L_x_40628:
[----:B------:R-:W0:Y:S01]  /*6370*/  F2I.FTZ.TRUNC.NTZ R26, R26 ;  /* 0x0000001a001a7305 */ /* 0x000e22000021f100 */
[----:B------:R-:W-:Y:S05]  /*6380*/  BRA `(.L_x_40603) ;  /* 0x0000000000547947 */ /* 0x000fea0003800000 */
.L_x_40602:
        /* <DEDUP_REMOVED lines=17> */
.L_x_40630:
[----:B------:R-:W-:Y:S05]  /*64a0*/  BRA `(.L_x_40603) ;  /* 0x00000000000c7947 */ /* 0x000fea0003800000 */
.L_x_40627:
[----:B------:R0:W5:Y:S01]  /*64b0*/  LDG.E R26, desc[UR36][R4.64] ;  /* 0x00000024041a7981 */ /* 0x000162000c1e1900 */
[----:B------:R-:W-:Y:S05]  /*64c0*/  BRA `(.L_x_40603) ;  /* 0x0000000000047947 */ /* 0x000fea0003800000 */
.L_x_40626:
[----:B------:R0:W5:Y:S02]  /*64d0*/  LDG.E R26, desc[UR36][R4.64] ;  /* 0x00000024041a7981 */ /* 0x000164000c1e1900 */
.L_x_40603:
        /* <DEDUP_REMOVED lines=19> */
.L_x_40634:
[----:B------:R0:W5:Y:S01]  /*6610*/  LDG.E.U8 R23, desc[UR36][R2.64] ;  /* 0x0000002402177981 */ /* 0x000162000c1e1100 */
[----:B------:R-:W-:Y:S05]  /*6620*/  BRA `(.L_x_40597) ;  /* 0x0000000c00307947 */ /* 0x000fea0003800000 */
.L_x_40633:
        /* <DEDUP_REMOVED lines=8> */
.L_x_40637:
[----:B------:R0:W5:Y:S01]  /*66b0*/  LDG.E R23, desc[UR36][R2.64] ;  /* 0x0000002402177981 */ /* 0x000162000c1e1900 */
[----:B------:R-:W-:Y:S05]  /*66c0*/  BRA `(.L_x_40597) ;  /* 0x0000000c00087947 */ /* 0x000fea0003800000 */
.L_x_40636:
[----:B------:R0:W5:Y:S01]  /*66d0*/  LDG.E.S16 R23, desc[UR36][R2.64] ;  /* 0x0000002402177981 */ /* 0x000162000c1e1700 */
[----:B------:R-:W-:Y:S05]  /*66e0*/  BRA `(.L_x_40597) ;  /* 0x0000000c00007947 */ /* 0x000fea0003800000 */
.L_x_40632:
        /* <DEDUP_REMOVED lines=9> */
.L_x_40639:
[----:B------:R-:W3:Y:S02]  /*6780*/  LDG.E.U16 R2, desc[UR36][R2.64] ;  /* 0x0000002402027981 */ /* 0x000ee4000c1e1500 */
[----:B---3--:R-:W-:-:S06]  /*6790*/  HADD2.F32 R23, -RZ, R2.H0_H0 ;  /* 0x20000002ff177230 */ /* 0x008fcc0000004100 */
[----:B------:R-:W0:Y:S01]  /*67a0*/  F2I.FTZ.TRUNC.NTZ R23, R23 ;  /* 0x0000001700177305 */ /* 0x000e22000021f100 */
[----:B------:R-:W-:Y:S05]  /*67b0*/  BRA `(.L_x_40597) ;  /* 0x0000000800cc7947 */ /* 0x000fea0003800000 */
.L_x_40638:
        /* <DEDUP_REMOVED lines=9> */
.L_x_40641:
[----:B------:R-:W3:Y:S02]  /*6850*/  LDG.E.U16 R2, desc[UR36][R2.64] ;  /* 0x0000002402027981 */ /* 0x000ee4000c1e1500 */
[----:B---3--:R-:W-:-:S06]  /*6860*/  HADD2.F32 R23, -RZ, R2.H0_H0 ;  /* 0x20000002ff177230 */ /* 0x008fcc0000004100 */
[----:B------:R-:W0:Y:S01]  /*6870*/  F2I.FTZ.TRUNC.NTZ R23, R23 ;  /* 0x0000001700177305 */ /* 0x000e22000021f100 */
[----:B------:R-:W-:Y:S05]  /*6880*/  BRA `(.L_x_40597) ;  /* 0x0000000800987947 */ /* 0x000fea0003800000 */
.L_x_40640:
[----:B------:R-:W3:Y:S02]  /*6890*/  LDG.E.64 R2, desc[UR36][R2.64] ;  /* 0x0000002402027981 */ /* 0x000ee4000c1e1b00 */
[----:B---3--:R0:W1:Y:S01]  /*68a0*/  F2I.F64.TRUNC R23, R2 ;  /* 0x0000000200177311 */ /* 0x008062000030d100 */
[----:B------:R-:W-:Y:S05]  /*68b0*/  BRA `(.L_x_40597) ;  /* 0x00000008008c7947 */ /* 0x000fea0003800000 */
.L_x_40631:
        /* <DEDUP_REMOVED lines=12> */
.L_x_40644:
[----:B------:R-:W3:Y:S02]  /*6980*/  LDG.E.64 R2, desc[UR36][R2.64] ;  /* 0x0000002402027981 */ /* 0x000ee4000c1e1b00 */
[----:B---3--:R0:W1:Y:S01]  /*6990*/  F2I.F64.TRUNC R23, R2 ;  /* 0x0000000200177311 */ /* 0x008062000030d100 */
[----:B------:R-:W-:Y:S05]  /*69a0*/  BRA `(.L_x_40597) ;  /* 0x0000000800507947 */ /* 0x000fea0003800000 */
.L_x_40643:
        /* <DEDUP_REMOVED lines=27> */
.L_x_40646:
        /* <DEDUP_REMOVED lines=14> */
.L_x_40645:
[----:B------:R-:W3:Y:S02]  /*6c40*/  LDG.E.U16 R23, desc[UR36][R2.64] ;  /* 0x0000002402177981 */ /* 0x000ee4000c1e1500 */
[----:B---3--:R-:W-:-:S06]  /*6c50*/  IMAD.U32 R23, R23, 0x10000, RZ ;  /* 0x0001000017177824 */ /* 0x008fcc00078e00ff */
[----:B------:R-:W0:Y:S01]  /*6c60*/  F2I.FTZ.TRUNC.NTZ R23, R23 ;  /* 0x0000001700177305 */ /* 0x000e22000021f100 */
[----:B------:R-:W-:Y:S05]  /*6c70*/  BRA `(.L_x_40597) ;  /* 0x00000004009c7947 */ /* 0x000fea0003800000 */
.L_x_40642:
        /* <DEDUP_REMOVED lines=10> */
.L_x_40649:
        /* <DEDUP_REMOVED lines=21> */
.L_x_40653:
[----:B------:R-:W-:Y:S05]  /*6e70*/  BSYNC B1 ;  /* 0x0000000000017941 */ /* 0x000fea0003800000 */
.L_x_40652:
[----:B------:R-:W-:Y:S01]  /*6e80*/  IMAD.SHL.U32 R2, R2, 0x100000, RZ ;  /* 0x0010000002027824 */ /* 0x000fe200078e00ff */
[----:B------:R-:W-:-:S04]  /*6e90*/  LEA R0, R0, 0x3b800000, 0x17 ;  /* 0x3b80000000007811 */ /* 0x000fc800078eb8ff */
[----:B------:R-:W-:-:S07]  /*6ea0*/  LOP3.LUT R23, R0, R2, R23, 0xfe, !PT ;  /* 0x0000000200177212 */ /* 0x000fce00078efe17 */
.L_x_40651:
[----:B------:R-:W-:Y:S05]  /*6eb0*/  BSYNC B0 ;  /* 0x0000000000007941 */ /* 0x000fea0003800000 */
.L_x_40650:
[----:B------:R-:W0:Y:S01]  /*6ec0*/  F2I.FTZ.TRUNC.NTZ R23, R23 ;  /* 0x0000001700177305 */ /* 0x000e22000021f100 */
[----:B------:R-:W-:Y:S05]  /*6ed0*/  BRA `(.L_x_40597) ;  /* 0x0000000400047947 */ /* 0x000fea0003800000 */
.L_x_40648:
        /* <DEDUP_REMOVED lines=21> */
.L_x_40657:
[----:B------:R-:W-:Y:S05]  /*7030*/  BSYNC B1 ;  /* 0x0000000000017941 */ /* 0x000fea0003800000 */
.L_x_40656:
[----:B------:R-:W-:Y:S01]  /*7040*/  IMAD.SHL.U32 R2, R2, 0x200000, RZ ;  /* 0x0020000002027824 */ /* 0x000fe200078e00ff */
[----:B------:R-:W-:-:S04]  /*7050*/  LEA R0, R0, 0x37800000, 0x17 ;  /* 0x3780000000007811 */ /* 0x000fc800078eb8ff */
[----:B------:R-:W-:-:S07]  /*7060*/  LOP3.LUT R23, R0, R2, R23, 0xfe, !PT ;  /* 0x0000000200177212 */ /* 0x000fce00078efe17 */
.L_x_40655:
[----:B------:R-:W-:Y:S05]  /*7070*/  BSYNC B0 ;  /* 0x0000000000007941 */ /* 0x000fea0003800000 */
.L_x_40654:
[----:B------:R-:W0:Y:S01]  /*7080*/  F2I.FTZ.TRUNC.NTZ R23, R23 ;  /* 0x0000001700177305 */ /* 0x000e22000021f100 */
[----:B------:R-:W-:Y:S05]  /*7090*/  BRA `(.L_x_40597) ;  /* 0x0000000000947947 */ /* 0x000fea0003800000 */
.L_x_40647:
        /* <DEDUP_REMOVED lines=14> */
.L_x_40661:
[----:B------:R-:W-:Y:S05]  /*7180*/  BSYNC B0 ;  /* 0x0000000000007941 */ /* 0x000fea0003800000 */
.L_x_40660:
[----:B------:R-:W0:Y:S01]  /*7190*/  F2I.FTZ.TRUNC.NTZ R23, R23 ;  /* 0x0000001700177305 */ /* 0x000e22000021f100 */
[----:B------:R-:W-:Y:S05]  /*71a0*/  BRA `(.L_x_40597) ;  /* 0x0000000000507947 */ /* 0x000fea0003800000 */
.L_x_40635:
        /* <DEDUP_REMOVED lines=16> */
.L_x_40662:
[----:B------:R-:W-:Y:S05]  /*72b0*/  BRA `(.L_x_40597) ;  /* 0x00000000000c7947 */ /* 0x000fea0003800000 */
.L_x_40659:
[----:B------:R0:W5:Y:S01]  /*72c0*/  LDG.E R23, desc[UR36][R2.64] ;  /* 0x0000002402177981 */ /* 0x000162000c1e1900 */
[----:B------:R-:W-:Y:S05]  /*72d0*/  BRA `(.L_x_40597) ;  /* 0x0000000000047947 */ /* 0x000fea0003800000 */
.L_x_40658:
[----:B------:R0:W5:Y:S02]  /*72e0*/  LDG.E R23, desc[UR36][R2.64] ;  /* 0x0000002402177981 */ /* 0x000164000c1e1900 */
.L_x_40597:
[----:B------:R-:W-:Y:S05]  /*72f0*/  BSYNC B6 ;  /* 0x0000000000067941 */ /* 0x000fea0003800000 */
.L_x_40596:
[----:B------:R-:W2:Y:S01]  /*7300*/  S2R R27, SR_TID.X ;  /* 0x00000000001b7919 */ /* 0x000ea20000002100 */
[----:B0-----:R-:W0:Y:S01]  /*7310*/  LDC.U8 R2, c[0x0][0x240] ;  /* 0x00009000ff027b82 */ /* 0x001e220000000000 */
[----:B-1---5:R-:W-:Y:S01]  /*7320*/  ISETP.NE.AND P2, PT, R19, RZ, PT ;  /* 0x000000ff1300720c */ /* 0x022fe20003f45270 */
[----:B------:R-:W-:Y:S01]  /*7330*/  BSSY B6, `(.L_x_40663) ;  /* 0x00000fa000067945 */ /* 0x000fe20003800000 */
[----:B---3--:R-:W-:Y:S02]  /*7340*/  ISETP.NE.AND P3, PT, R22, RZ, PT ;  /* 0x000000ff1600720c */ /* 0x008fe40003f65270 */
[----:B----4-:R-:W-:Y:S02]  /*7350*/  ISETP.NE.AND P1, PT, R25, RZ, PT ;  /* 0x000000ff1900720c */ /* 0x010fe40003f25270 */
[----:B------:R-:W-:Y:S02]  /*7360*/  ISETP.NE.AND P0, PT, R23, RZ, PT ;  /* 0x000000ff1700720c */ /* 0x000fe40003f05270 */
[----:B------:R-:W-:-:S02]  /*7370*/  ISETP.NE.AND P2, PT, R18, RZ, P2 ;  /* 0x000000ff1200720c */ /* 0x000fc40001745270 */
[----:B--2---:R-:W-:Y:S02]  /*7380*/  ISETP.NE.AND P3, PT, R17, RZ, P3 ;  /* 0x000000ff1100720c */ /* 0x004fe40001f65270 */
[----:B------:R-:W-:Y:S02]  /*7390*/  ISETP.NE.AND P1, PT, R24, RZ, P1 ;  /* 0x000000ff1800720c */ /* 0x000fe40000f25270 */
[----:B------:R-:W-:Y:S02]  /*73a0*/  ISETP.NE.AND P0, PT, R26, RZ, P0 ;  /* 0x000000ff1a00720c */ /* 0x000fe40000705270 */
        /* <DEDUP_REMOVED lines=27> */
.L_x_40668:
[----:B------:R0:W-:Y:S01]  /*7560*/  STG.E.U8 desc[UR36][R8.64], R3 ;  /* 0x0000000308007986 */ /* 0x0001e2000c101124 */
[----:B------:R-:W-:Y:S05]  /*7570*/  BRA `(.L_x_40664) ;  /* 0x0000000c00547947 */ /* 0x000fea0003800000 */
.L_x_40667:
        /* <DEDUP_REMOVED lines=10> */
.L_x_40671:
[----:B------:R0:W-:Y:S01]  /*7620*/  STG.E desc[UR36][R8.64], R3 ;  /* 0x0000000308007986 */ /* 0x0001e2000c101924 */
[----:B------:R-:W-:Y:S05]  /*7630*/  BRA `(.L_x_40664) ;  /* 0x0000000c00247947 */ /* 0x000fea0003800000 */
.L_x_40670:
[----:B------:R0:W-:Y:S01]  /*7640*/  STG.E.U16 desc[UR36][R8.64], R3 ;  /* 0x0000000308007986 */ /* 0x0001e2000c101524 */
[----:B------:R-:W-:Y:S05]  /*7650*/  BRA `(.L_x_40664) ;  /* 0x0000000c001c7947 */ /* 0x000fea0003800000 */
.L_x_40666:
        /* <DEDUP_REMOVED lines=9> */
.L_x_40673:
[----:B------:R-:W0:Y:S02]  /*76f0*/  I2F.S16 R0, R3 ;  /* 0x0000000300007306 */ /* 0x000e240000101400 */
[----:B0-----:R-:W-:-:S05]  /*7700*/  F2FP.F16.F32.PACK_AB R0, RZ, R0 ;  /* 0x00000000ff00723e */ /* 0x001fca00000000ff */
[----:B------:R1:W-:Y:S01]  /*7710*/  STG.E.U16 desc[UR36][R8.64], R0 ;  /* 0x0000000008007986 */ /* 0x0003e2000c101524 */
[----:B------:R-:W-:Y:S05]  /*7720*/  BRA `(.L_x_40664) ;  /* 0x0000000800e87947 */ /* 0x000fea0003800000 */
.L_x_40672:
        /* <DEDUP_REMOVED lines=10> */
.L_x_40675:
[----:B------:R-:W0:Y:S02]  /*77d0*/  I2F.S16 R3, R3 ;  /* 0x0000000300037306 */ /* 0x000e240000101400 */
[----:B0-----:R-:W-:-:S04]  /*77e0*/  F2FP.F16.F32.PACK_AB R3, RZ, R3 ;  /* 0x00000003ff03723e */ /* 0x001fc800000000ff */
[----:B------:R-:W-:-:S05]  /*77f0*/  PRMT R3, R3, 0x5410, RZ ;  /* 0x0000541003037816 */ /* 0x000fca00000000ff */
[----:B------:R4:W-:Y:S01]  /*7800*/  STG.E desc[UR36][R8.64], R3 ;  /* 0x0000000308007986 */ /* 0x0009e2000c101924 */
[----:B------:R-:W-:Y:S05]  /*7810*/  BRA `(.L_x_40664) ;  /* 0x0000000800ac7947 */ /* 0x000fea0003800000 */
.L_x_40674:
[----:B------:R-:W0:Y:S02]  /*7820*/  I2F.F64.S16 R4, R3 ;  /* 0x0000000300047312 */ /* 0x000e240000101c00 */
[----:B0-----:R0:W-:Y:S01]  /*7830*/  STG.E.64 desc[UR36][R8.64], R4 ;  /* 0x0000000408007986 */ /* 0x0011e2000c101b24 */
[----:B------:R-:W-:Y:S05]  /*7840*/  BRA `(.L_x_40664) ;  /* 0x0000000800a07947 */ /* 0x000fea0003800000 */
.L_x_40665:
        /* <DEDUP_REMOVED lines=10> */
.L_x_40678:
[----:B------:R-:W0:Y:S01]  /*78f0*/  I2F.F64.S16 R4, R3 ;  /* 0x0000000300047312 */ /* 0x000e220000101c00 */
[----:B------:R-:W-:-:S05]  /*7900*/  CS2R R6, SRZ ;  /* 0x0000000000067805 */ /* 0x000fca000001ff00 */
[----:B0-----:R0:W-:Y:S01]  /*7910*/  STG.E.128 desc[UR36][R8.64], R4 ;  /* 0x0000000408007986 */ /* 0x0011e2000c101d24 */
[----:B------:R-:W-:Y:S05]  /*7920*/  BRA `(.L_x_40664) ;  /* 0x0000000800687947 */ /* 0x000fea0003800000 */
.L_x_40677:
        /* <DEDUP_REMOVED lines=21> */
.L_x_40682:
[----:B------:R-:W-:Y:S05]  /*7a80*/  BSYNC B0 ;  /* 0x0000000000007941 */ /* 0x000fea0003800000 */
.L_x_40681:
[----:B------:R-:W-:-:S05]  /*7a90*/  LOP3.LUT R5, R0, R5, RZ, 0xfc, !PT ;  /* 0x0000000500057212 */ /* 0x000fca00078efcff */
[----:B------:R0:W-:Y:S01]  /*7aa0*/  STG.E.U8 desc[UR36][R8.64], R5 ;  /* 0x0000000508007986 */ /* 0x0001e2000c101124 */
[----:B------:R-:W-:Y:S05]  /*7ab0*/  BRA `(.L_x_40664) ;  /* 0x0000000800047947 */ /* 0x000fea0003800000 */
.L_x_40680:
        /* <DEDUP_REMOVED lines=13> */
.L_x_40684:
[----:B------:R-:W-:Y:S01]  /*7b90*/  IMAD.MOV.U32 R0, RZ, RZ, 0x7f ;  /* 0x0000007fff007424 */ /* 0x000fe200078e00ff */
[----:B------:R-:W-:-:S04]  /*7ba0*/  ISETP.GT.U32.AND P0, PT, R4, 0x7f800000, PT ;  /* 0x7f8000000400780c */ /* 0x000fc80003f04070 */
[----:B------:R-:W-:-:S09]  /*7bb0*/  SEL R0, R0, 0x7c, P0 ;  /* 0x0000007c00007807 */ /* 0x000fd20000000000 */
.L_x_40685:
[----:B------:R-:W-:Y:S05]  /*7bc0*/  BSYNC B0 ;  /* 0x0000000000007941 */ /* 0x000fea0003800000 */
.L_x_40683:
[----:B------:R-:W-:-:S04]  /*7bd0*/  LOP3.LUT R3, R5, 0x80000000, RZ, 0xc0, !PT ;  /* 0x8000000005037812 */ /* 0x000fc800078ec0ff */
[----:B------:R-:W-:-:S04]  /*7be0*/  SHF.R.U32.HI R3, RZ, 0x18, R3 ;  /* 0x00000018ff037819 */ /* 0x000fc80000011603 */
[----:B------:R-:W-:-:S05]  /*7bf0*/  LOP3.LUT R3, R0, R3, RZ, 0xfc, !PT ;  /* 0x0000000300037212 */ /* 0x000fca00078efcff */
[----:B------:R0:W-:Y:S01]  /*7c00*/  STG.E.U8 desc[UR36][R8.64], R3 ;  /* 0x0000000308007986 */ /* 0x0001e2000c101124 */
[----:B------:R-:W-:Y:S05]  /*7c10*/  BRA `(.L_x_40664) ;  /* 0x0000000400ac7947 */ /* 0x000fea0003800000 */
.L_x_40679:
[----:B------:R-:W0:Y:S02]  /*7c20*/  I2F.S16 R0, R3 ;  /* 0x0000000300007306 */ /* 0x000e240000101400 */
[----:B0-----:R-:W-:-:S05]  /*7c30*/  F2FP.BF16.F32.PACK_AB R0, RZ, R0 ;  /* 0x00000000ff00723e */ /* 0x001fca00000010ff */
[----:B------:R0:W-:Y:S01]  /*7c40*/  STG.E.U16 desc[UR36][R8.64], R0 ;  /* 0x0000000008007986 */ /* 0x0001e2000c101524 */
[----:B------:R-:W-:Y:S05]  /*7c50*/  BRA `(.L_x_40664) ;  /* 0x00000004009c7947 */ /* 0x000fea0003800000 */
.L_x_40676:
        /* <DEDUP_REMOVED lines=10> */
.L_x_40688:
        /* <DEDUP_REMOVED lines=17> */
.L_x_40691:
[----:B------:R-:W-:-:S04]  /*7e10*/  LOP3.LUT R3, R3, 0x80000000, RZ, 0xc0, !PT ;  /* 0x8000000003037812 */ /* 0x000fc800078ec0ff */
[----:B------:R-:W-:-:S04]  /*7e20*/  SHF.R.U32.HI R3, RZ, 0x18, R3 ;  /* 0x00000018ff037819 */ /* 0x000fc80000011603 */
[----:B------:R-:W-:-:S04]  /*7e30*/  LOP3.LUT R0, R0, R3, RZ, 0xfc, !PT ;  /* 0x0000000300007212 */ /* 0x000fc800078efcff */
[----:B------:R-:W-:-:S07]  /*7e40*/  PRMT R4, R0, 0x7610, R4 ;  /* 0x0000761000047816 */ /* 0x000fce0000000004 */
.L_x_40690:
[----:B------:R-:W-:Y:S05]  /*7e50*/  BSYNC B0 ;  /* 0x0000000000007941 */ /* 0x000fea0003800000 */
.L_x_40689:
[----:B------:R0:W-:Y:S01]  /*7e60*/  STG.E.U8 desc[UR36][R8.64], R4 ;  /* 0x0000000408007986 */ /* 0x0001e2000c101124 */
[----:B------:R-:W-:Y:S05]  /*7e70*/  BRA `(.L_x_40664) ;  /* 0x0000000400147947 */ /* 0x000fea0003800000 */
.L_x_40687:
        /* <DEDUP_REMOVED lines=17> */
.L_x_40694:
[----:B------:R-:W-:-:S04]  /*7f90*/  LOP3.LUT R3, R3, 0x80000000, RZ, 0xc0, !PT ;  /* 0x8000000003037812 */ /* 0x000fc800078ec0ff */
[----:B------:R-:W-:-:S04]  /*7fa0*/  SHF.R.U32.HI R3, RZ, 0x18, R3 ;  /* 0x00000018ff037819 */ /* 0x000fc80000011603 */
[----:B------:R-:W-:-:S04]  /*7fb0*/  LOP3.LUT R0, R0, R3, RZ, 0xfc, !PT ;  /* 0x0000000300007212 */ /* 0x000fc800078efcff */
[----:B------:R-:W-:-:S07]  /*7fc0*/  PRMT R4, R0, 0x7610, R4 ;  /* 0x0000761000047816 */ /* 0x000fce0000000004 */
.L_x_40693:
[----:B------:R-:W-:Y:S05]  /*7fd0*/  BSYNC B0 ;  /* 0x0000000000007941 */ /* 0x000fea0003800000 */
.L_x_40692:
[----:B------:R0:W-:Y:S01]  /*7fe0*/  STG.E.U8 desc[UR36][R8.64], R4 ;  /* 0x0000000408007986 */ /* 0x0001e2000c101124 */
[----:B------:R-:W-:Y:S05]  /*7ff0*/  BRA `(.L_x_40664) ;  /* 0x0000000000b47947 */ /* 0x000fea0003800000 */
.L_x_40686:
        /* <DEDUP_REMOVED lines=23> */
.L_x_40669:
        /* <DEDUP_REMOVED lines=16> */
.L_x_40697:
[----:B------:R-:W-:Y:S05]  /*8270*/  BRA `(.L_x_40664) ;  /* 0x0000000000147947 */ /* 0x000fea0003800000 */
.L_x_40696:
[----:B------:R-:W-:Y:S02]  /*8280*/  IMAD.MOV.U32 R4, RZ, RZ, R3 ;  /* 0x000000ffff047224 */ /* 0x000fe400078e0003 */
[----:B------:R-:W-:-:S05]  /*8290*/  IMAD.MOV.U32 R5, RZ, RZ, RZ ;  /* 0x000000ffff057224 */ /* 0x000fca00078e00ff */
[----:B------:R0:W-:Y:S01]  /*82a0*/  STG.E.64 desc[UR36][R8.64], R4 ;  /* 0x0000000408007986 */ /* 0x0001e2000c101b24 */
[----:B------:R-:W-:Y:S05]  /*82b0*/  BRA `(.L_x_40664) ;  /* 0x0000000000047947 */ /* 0x000fea0003800000 */
.L_x_40695:
[----:B------:R0:W-:Y:S02]  /*82c0*/  STG.E desc[UR36][R8.64], R3 ;  /* 0x0000000308007986 */ /* 0x0001e4000c101924 */
.L_x_40664:
[----:B------:R-:W-:Y:S05]  /*82d0*/  BSYNC B6 ;  /* 0x0000000000067941 */ /* 0x000fea0003800000 */
.L_x_40663:
        /* <DEDUP_REMOVED lines=23> */
.L_x_40703:
[----:B------:R0:W-:Y:S01]  /*8450*/  STG.E.U8 desc[UR36][R8.64], R24 ;  /* 0x0000001808007986 */ /* 0x0001e2000c101124 */
[----:B------:R-:W-:Y:S05]  /*8460*/  BRA `(.L_x_40705) ;  /* 0x0000000c00487947 */ /* 0x000fea0003800000 */
.L_x_40702:
        /* <DEDUP_REMOVED lines=9> */
.L_x_40707:
[----:B------:R0:W-:Y:S01]  /*8500*/  STG.E desc[UR36][R8.64], R24 ;  /* 0x0000001808007986 */ /* 0x0001e2000c101924 */
[----:B------:R-:W-:Y:S05]  /*8510*/  BRA `(.L_x_40705) ;  /* 0x0000000c001c7947 */ /* 0x000fea0003800000 */
.L_x_40706:
[----:B------:R0:W-:Y:S01]  /*8520*/  STG.E.U16 desc[UR36][R8.64], R24 ;  /* 0x0000001808007986 */ /* 0x0001e2000c101524 */
[----:B------:R-:W-:Y:S05]  /*8530*/  BRA `(.L_x_40705) ;  /* 0x0000000c00147947 */ /* 0x000fea0003800000 */
.L_x_40701:
        /* <DEDUP_REMOVED lines=9> */
.L_x_40709:
[----:B------:R-:W0:Y:S02]  /*85d0*/  I2F.S16 R0, R24 ;  /* 0x0000001800007306 */ /* 0x000e240000101400 */
[----:B0-----:R-:W-:-:S05]  /*85e0*/  F2FP.F16.F32.PACK_AB R0, RZ, R0 ;  /* 0x00000000ff00723e */ /* 0x001fca00000000ff */
[----:B------:R0:W-:Y:S01]  /*85f0*/  STG.E.U16 desc[UR36][R8.64], R0 ;  /* 0x0000000008007986 */ /* 0x0001e2000c101524 */
[----:B------:R-:W-:Y:S05]  /*8600*/  BRA `(.L_x_40705) ;  /* 0x0000000800e07947 */ /* 0x000fea0003800000 */
.L_x_40708:
        /* <DEDUP_REMOVED lines=10> */
.L_x_40711:
[----:B------:R-:W0:Y:S02]  /*86b0*/  I2F.S16 R24, R24 ;  /* 0x0000001800187306 */ /* 0x000e240000101400 */
[----:B0-----:R-:W-:-:S04]  /*86c0*/  F2FP.F16.F32.PACK_AB R3, RZ, R24 ;  /* 0x00000018ff03723e */ /* 0x001fc800000000ff */
[----:B------:R-:W-:-:S05]  /*86d0*/  PRMT R3, R3, 0x5410, RZ ;  /* 0x0000541003037816 */ /* 0x000fca00000000ff */
[----:B------:R3:W-:Y:S01]  /*86e0*/  STG.E desc[UR36][R8.64], R3 ;  /* 0x0000000308007986 */ /* 0x0007e2000c101924 */
[----:B------:R-:W-:Y:S05]  /*86f0*/  BRA `(.L_x_40705) ;  /* 0x0000000800a47947 */ /* 0x000fea0003800000 */
.L_x_40710:
[----:B------:R-:W0:Y:S02]  /*8700*/  I2F.F64.S16 R24, R24 ;  /* 0x0000001800187312 */ /* 0x000e240000101c00 */
[----:B0-----:R4:W-:Y:S01]  /*8710*/  STG.E.64 desc[UR36][R8.64], R24 ;  /* 0x0000001808007986 */ /* 0x0019e2000c101b24 */
[----:B------:R-:W-:Y:S05]  /*8720*/  BRA `(.L_x_40705) ;  /* 0x0000000800987947 */ /* 0x000fea0003800000 */
.L_x_40700:
        /* <DEDUP_REMOVED lines=10> */
.L_x_40714:
[----:B------:R-:W0:Y:S01]  /*87d0*/  I2F.F64.S16 R4, R24 ;  /* 0x0000001800047312 */ /* 0x000e220000101c00 */
[----:B------:R-:W-:-:S05]  /*87e0*/  CS2R R6, SRZ ;  /* 0x0000000000067805 */ /* 0x000fca000001ff00 */
[----:B0-----:R0:W-:Y:S01]  /*87f0*/  STG.E.128 desc[UR36][R8.64], R4 ;  /* 0x0000000408007986 */ /* 0x0011e2000c101d24 */
[----:B------:R-:W-:Y:S05]  /*8800*/  BRA `(.L_x_40705) ;  /* 0x0000000800607947 */ /* 0x000fea0003800000 */
.L_x_40713:
        /* <DEDUP_REMOVED lines=21> */
.L_x_40718:
[----:B------:R-:W-:Y:S05]  /*8960*/  BSYNC B0 ;  /* 0x0000000000007941 */ /* 0x000fea0003800000 */
.L_x_40717:
[----:B------:R-:W-:-:S05]  /*8970*/  LOP3.LUT R5, R0, R5, RZ, 0xfc, !PT ;  /* 0x0000000500057212 */ /* 0x000fca00078efcff */
[----:B------:R0:W-:Y:S01]  /*8980*/  STG.E.U8 desc[UR36][R8.64], R5 ;  /* 0x0000000508007986 */ /* 0x0001e2000c101124 */
[----:B------:R-:W-:Y:S05]  /*8990*/  BRA `(.L_x_40705) ;  /* 0x0000000400fc7947 */ /* 0x000fea0003800000 */
.L_x_40716:
        /* <DEDUP_REMOVED lines=13> */
.L_x_40720:
[----:B------:R-:W-:Y:S01]  /*8a70*/  IMAD.MOV.U32 R0, RZ, RZ, 0x7f ;  /* 0x0000007fff007424 */ /* 0x000fe200078e00ff */
[----:B------:R-:W-:-:S04]  /*8a80*/  ISETP.GT.U32.AND P0, PT, R3, 0x7f800000, PT ;  /* 0x7f8000000300780c */ /* 0x000fc80003f04070 */
[----:B------:R-:W-:-:S09]  /*8a90*/  SEL R0, R0, 0x7c, P0 ;  /* 0x0000007c00007807 */ /* 0x000fd20000000000 */
.L_x_40721:
[----:B------:R-:W-:Y:S05]  /*8aa0*/  BSYNC B0 ;  /* 0x0000000000007941 */ /* 0x000fea0003800000 */
.L_x_40719:
[----:B------:R-:W-:-:S04]  /*8ab0*/  LOP3.LUT R3, R5, 0x80000000, RZ, 0xc0, !PT ;  /* 0x8000000005037812 */ /* 0x000fc800078ec0ff */
[----:B------:R-:W-:-:S04]  /*8ac0*/  SHF.R.U32.HI R3, RZ, 0x18, R3 ;  /* 0x00000018ff037819 */ /* 0x000fc80000011603 */
[----:B------:R-:W-:-:S05]  /*8ad0*/  LOP3.LUT R3, R0, R3, RZ, 0xfc, !PT ;  /* 0x0000000300037212 */ /* 0x000fca00078efcff */
[----:B------:R0:W-:Y:S01]  /*8ae0*/  STG.E.U8 desc[UR36][R8.64], R3 ;  /* 0x0000000308007986 */ /* 0x0001e2000c101124 */
[----:B------:R-:W-:Y:S05]  /*8af0*/  BRA `(.L_x_40705) ;  /* 0x0000000400a47947 */ /* 0x000fea0003800000 */
.L_x_40715:
[----:B------:R-:W0:Y:S02]  /*8b00*/  I2F.S16 R0, R24 ;  /* 0x0000001800007306 */ /* 0x000e240000101400 */
[----:B0-----:R-:W-:-:S05]  /*8b10*/  F2FP.BF16.F32.PACK_AB R0, RZ, R0 ;  /* 0x00000000ff00723e */ /* 0x001fca00000010ff */
[----:B------:R0:W-:Y:S01]  /*8b20*/  STG.E.U16 desc[UR36][R8.64], R0 ;  /* 0x0000000008007986 */ /* 0x0001e2000c101524 */
[----:B------:R-:W-:Y:S05]  /*8b30*/  BRA `(.L_x_40705) ;  /* 0x0000000400947947 */ /* 0x000fea0003800000 */
.L_x_40712:
        /* <DEDUP_REMOVED lines=10> */
.L_x_40724:
        /* <DEDUP_REMOVED lines=17> */
.L_x_40727:
[----:B------:R-:W-:-:S04]  /*8cf0*/  LOP3.LUT R3, R5, 0x80000000, RZ, 0xc0, !PT ;  /* 0x8000000005037812 */ /* 0x000fc800078ec0ff */
[----:B------:R-:W-:-:S04]  /*8d00*/  SHF.R.U32.HI R3, RZ, 0x18, R3 ;  /* 0x00000018ff037819 */ /* 0x000fc80000011603 */
[----:B------:R-:W-:-:S04]  /*8d10*/  LOP3.LUT R0, R0, R3, RZ, 0xfc, !PT ;  /* 0x0000000300007212 */ /* 0x000fc800078efcff */
[----:B------:R-:W-:-:S07]  /*8d20*/  PRMT R4, R0, 0x7610, R4 ;  /* 0x0000761000047816 */ /* 0x000fce0000000004 */
.L_x_40726:
[----:B------:R-:W-:Y:S05]  /*8d30*/  BSYNC B0 ;  /* 0x0000000000007941 */ /* 0x000fea0003800000 */
.L_x_40725:
[----:B------:R0:W-:Y:S01]  /*8d40*/  STG.E.U8 desc[UR36][R8.64], R4 ;  /* 0x0000000408007986 */ /* 0x0001e2000c101124 */
[----:B------:R-:W-:Y:S05]  /*8d50*/  BRA `(.L_x_40705) ;  /* 0x00000004000c7947 */ /* 0x000fea0003800000 */
.L_x_40723:
        /* <DEDUP_REMOVED lines=17> */
.L_x_40730:
[----:B------:R-:W-:-:S04]  /*8e70*/  LOP3.LUT R3, R5, 0x80000000, RZ, 0xc0, !PT ;  /* 0x8000000005037812 */ /* 0x000fc800078ec0ff */
[----:B------:R-:W-:-:S04]  /*8e80*/  SHF.R.U32.HI R3, RZ, 0x18, R3 ;  /* 0x00000018ff037819 */ /* 0x000fc80000011603 */
[----:B------:R-:W-:-:S04]  /*8e90*/  LOP3.LUT R0, R0, R3, RZ, 0xfc, !PT ;  /* 0x0000000300007212 */ /* 0x000fc800078efcff */
[----:B------:R-:W-:-:S07]  /*8ea0*/  PRMT R4, R0, 0x7610, R4 ;  /* 0x0000761000047816 */ /* 0x000fce0000000004 */
.L_x_40729:
[----:B------:R-:W-:Y:S05]  /*8eb0*/  BSYNC B0 ;  /* 0x0000000000007941 */ /* 0x000fea0003800000 */
.L_x_40728:
[----:B------:R0:W-:Y:S01]  /*8ec0*/  STG.E.U8 desc[UR36][R8.64], R4 ;  /* 0x0000000408007986 */ /* 0x0001e2000c101124 */
[----:B------:R-:W-:Y:S05]  /*8ed0*/  BRA `(.L_x_40705) ;  /* 0x0000000000ac7947 */ /* 0x000fea0003800000 */
.L_x_40722:
        /* <DEDUP_REMOVED lines=22> */
.L_x_40704:
        /* <DEDUP_REMOVED lines=16> */
.L_x_40733:
[----:B------:R-:W-:Y:S05]  /*9140*/  BRA `(.L_x_40705) ;  /* 0x0000000000107947 */ /* 0x000fea0003800000 */
.L_x_40732:
[----:B------:R-:W-:-:S05]  /*9150*/  IMAD.MOV.U32 R25, RZ, RZ, RZ ;  /* 0x000000ffff197224 */ /* 0x000fca00078e00ff */
[----:B------:R0:W-:Y:S01]  /*9160*/  STG.E.64 desc[UR36][R8.64], R24 ;  /* 0x0000001808007986 */ /* 0x0001e2000c101b24 */
[----:B------:R-:W-:Y:S05]  /*9170*/  BRA `(.L_x_40705) ;  /* 0x0000000000047947 */ /* 0x000fea0003800000 */
.L_x_40731:
[----:B------:R0:W-:Y:S02]  /*9180*/  STG.E desc[UR36][R8.64], R24 ;  /* 0x0000001808007986 */ /* 0x0001e4000c101924 */
.L_x_40705:
        /* <DEDUP_REMOVED lines=23> */
.L_x_40737:
[----:B------:R0:W-:Y:S01]  /*9300*/  STG.E.U8 desc[UR36][R8.64], R22 ;  /* 0x0000001608007986 */ /* 0x0001e2000c101124 */
[----:B------:R-:W-:Y:S05]  /*9310*/  BRA `(.L_x_40739) ;  /* 0x0000000c00487947 */ /* 0x000fea0003800000 */
.L_x_40736:
        /* <DEDUP_REMOVED lines=9> */
.L_x_40741:
[----:B------:R0:W-:Y:S01]  /*93b0*/  STG.E desc[UR36][R8.64], R22 ;  /* 0x0000001608007986 */ /* 0x0001e2000c101924 */
[----:B------:R-:W-:Y:S05]  /*93c0*/  BRA `(.L_x_40739) ;  /* 0x0000000c001c7947 */ /* 0x000fea0003800000 */
.L_x_40740:
[----:B------:R0:W-:Y:S01]  /*93d0*/  STG.E.U16 desc[UR36][R8.64], R22 ;  /* 0x0000001608007986 */ /* 0x0001e2000c101524 */
[----:B------:R-:W-:Y:S05]  /*93e0*/  BRA `(.L_x_40739) ;  /* 0x0000000c00147947 */ /* 0x000fea0003800000 */
.L_x_40735:
        /* <DEDUP_REMOVED lines=9> */
.L_x_40743:
[----:B------:R-:W0:Y:S02]  /*9480*/  I2F.S16 R0, R22 ;  /* 0x0000001600007306 */ /* 0x000e240000101400 */
[----:B0-----:R-:W-:-:S05]  /*9490*/  F2FP.F16.F32.PACK_AB R0, RZ, R0 ;  /* 0x00000000ff00723e */ /* 0x001fca00000000ff */
[----:B------:R4:W-:Y:S01]  /*94a0*/  STG.E.U16 desc[UR36][R8.64], R0 ;  /* 0x0000000008007986 */ /* 0x0009e2000c101524 */
[----:B------:R-:W-:Y:S05]  /*94b0*/  BRA `(.L_x_40739) ;  /* 0x0000000800e07947 */ /* 0x000fea0003800000 */
.L_x_40742:
        /* <DEDUP_REMOVED lines=10> */
.L_x_40745:
[----:B------:R-:W0:Y:S02]  /*9560*/  I2F.S16 R22, R22 ;  /* 0x0000001600167306 */ /* 0x000e240000101400 */
[----:B0-----:R-:W-:-:S04]  /*9570*/  F2FP.F16.F32.PACK_AB R3, RZ, R22 ;  /* 0x00000016ff03723e */ /* 0x001fc800000000ff */
[----:B------:R-:W-:-:S05]  /*9580*/  PRMT R3, R3, 0x5410, RZ ;  /* 0x0000541003037816 */ /* 0x000fca00000000ff */
[----:B------:R2:W-:Y:S01]  /*9590*/  STG.E desc[UR36][R8.64], R3 ;  /* 0x0000000308007986 */ /* 0x0005e2000c101924 */
[----:B------:R-:W-:Y:S05]  /*95a0*/  BRA `(.L_x_40739) ;  /* 0x0000000800a47947 */ /* 0x000fea0003800000 */
.L_x_40744:
[----:B------:R-:W0:Y:S02]  /*95b0*/  I2F.F64.S16 R22, R22 ;  /* 0x0000001600167312 */ /* 0x000e240000101c00 */
[----:B0-----:R0:W-:Y:S01]  /*95c0*/  STG.E.64 desc[UR36][R8.64], R22 ;  /* 0x0000001608007986 */ /* 0x0011e2000c101b24 */
[----:B------:R-:W-:Y:S05]  /*95d0*/  BRA `(.L_x_40739) ;  /* 0x0000000800987947 */ /* 0x000fea0003800000 */
.L_x_40734:
        /* <DEDUP_REMOVED lines=10> */
.L_x_40748:
[----:B------:R-:W0:Y:S01]  /*9680*/  I2F.F64.S16 R4, R22 ;  /* 0x0000001600047312 */ /* 0x000e220000101c00 */
[----:B------:R-:W-:-:S05]  /*9690*/  CS2R R6, SRZ ;  /* 0x0000000000067805 */ /* 0x000fca000001ff00 */
[----:B0-----:R0:W-:Y:S01]  /*96a0*/  STG.E.128 desc[UR36][R8.64], R4 ;  /* 0x0000000408007986 */ /* 0x0011e2000c101d24 */
[----:B------:R-:W-:Y:S05]  /*96b0*/  BRA `(.L_x_40739) ;  /* 0x0000000800607947 */ /* 0x000fea0003800000 */
.L_x_40747:
        /* <DEDUP_REMOVED lines=21> */
.L_x_40752:
[----:B------:R-:W-:Y:S05]  /*9810*/  BSYNC B0 ;  /* 0x0000000000007941 */ /* 0x000fea0003800000 */
.L_x_40751:
[----:B------:R-:W-:-:S05]  /*9820*/  LOP3.LUT R5, R0, R5, RZ, 0xfc, !PT ;  /* 0x0000000500057212 */ /* 0x000fca00078efcff */
[----:B------:R0:W-:Y:S01]  /*9830*/  STG.E.U8 desc[UR36][R8.64], R5 ;  /* 0x0000000508007986 */ /* 0x0001e2000c101124 */
[----:B------:R-:W-:Y:S05]  /*9840*/  BRA `(.L_x_40739) ;  /* 0x0000000400fc7947 */ /* 0x000fea0003800000 */
.L_x_40750:
        /* <DEDUP_REMOVED lines=13> */
.L_x_40754:
[----:B------:R-:W-:Y:S01]  /*9920*/  IMAD.MOV.U32 R0, RZ, RZ, 0x7f ;  /* 0x0000007fff007424 */ /* 0x000fe200078e00ff */
[----:B------:R-:W-:-:S04]  /*9930*/  ISETP.GT.U32.AND P0, PT, R3, 0x7f800000, PT ;  /* 0x7f8000000300780c */ /* 0x000fc80003f04070 */
[----:B------:R-:W-:-:S09]  /*9940*/  SEL R0, R0, 0x7c, P0 ;  /* 0x0000007c00007807 */ /* 0x000fd20000000000 */
.L_x_40755:
[----:B------:R-:W-:Y:S05]  /*9950*/  BSYNC B0 ;  /* 0x0000000000007941 */ /* 0x000fea0003800000 */
.L_x_40753:
[----:B------:R-:W-:-:S04]  /*9960*/  LOP3.LUT R3, R5, 0x80000000, RZ, 0xc0, !PT ;  /* 0x8000000005037812 */ /* 0x000fc800078ec0ff */
[----:B------:R-:W-:-:S04]  /*9970*/  SHF.R.U32.HI R3, RZ, 0x18, R3 ;  /* 0x00000018ff037819 */ /* 0x000fc80000011603 */
[----:B------:R-:W-:-:S05]  /*9980*/  LOP3.LUT R3, R0, R3, RZ, 0xfc, !PT ;  /* 0x0000000300037212 */ /* 0x000fca00078efcff */
[----:B------:R0:W-:Y:S01]  /*9990*/  STG.E.U8 desc[UR36][R8.64], R3 ;  /* 0x0000000308007986 */ /* 0x0001e2000c101124 */
[----:B------:R-:W-:Y:S05]  /*99a0*/  BRA `(.L_x_40739) ;  /* 0x0000000400a47947 */ /* 0x000fea0003800000 */
.L_x_40749:
[----:B------:R-:W0:Y:S02]  /*99b0*/  I2F.S16 R0, R22 ;  /* 0x0000001600007306 */ /* 0x000e240000101400 */
[----:B0-----:R-:W-:-:S05]  /*99c0*/  F2FP.BF16.F32.PACK_AB R0, RZ, R0 ;  /* 0x00000000ff00723e */ /* 0x001fca00000010ff */
[----:B------:R0:W-:Y:S01]  /*99d0*/  STG.E.U16 desc[UR36][R8.64], R0 ;  /* 0x0000000008007986 */ /* 0x0001e2000c101524 */
[----:B------:R-:W-:Y:S05]  /*99e0*/  BRA `(.L_x_40739) ;  /* 0x0000000400947947 */ /* 0x000fea0003800000 */
.L_x_40746:
        /* <DEDUP_REMOVED lines=10> */
.L_x_40758:
        /* <DEDUP_REMOVED lines=17> */
.L_x_40761:
[----:B------:R-:W-:-:S04]  /*9ba0*/  LOP3.LUT R3, R5, 0x80000000, RZ, 0xc0, !PT ;  /* 0x8000000005037812 */ /* 0x000fc800078ec0ff */
[----:B------:R-:W-:-:S04]  /*9bb0*/  SHF.R.U32.HI R3, RZ, 0x18, R3 ;  /* 0x00000018ff037819 */ /* 0x000fc80000011603 */
[----:B------:R-:W-:-:S04]  /*9bc0*/  LOP3.LUT R0, R0, R3, RZ, 0xfc, !PT ;  /* 0x0000000300007212 */ /* 0x000fc800078efcff */
[----:B------:R-:W-:-:S07]  /*9bd0*/  PRMT R4, R0, 0x7610, R4 ;  /* 0x0000761000047816 */ /* 0x000fce0000000004 */
.L_x_40760:
[----:B------:R-:W-:Y:S05]  /*9be0*/  BSYNC B0 ;  /* 0x0000000000007941 */ /* 0x000fea0003800000 */
.L_x_40759:
[----:B------:R0:W-:Y:S01]  /*9bf0*/  STG.E.U8 desc[UR36][R8.64], R4 ;  /* 0x0000000408007986 */ /* 0x0001e2000c101124 */
[----:B------:R-:W-:Y:S05]  /*9c00*/  BRA `(.L_x_40739) ;  /* 0x00000004000c7947 */ /* 0x000fea0003800000 */
.L_x_40757:
        /* <DEDUP_REMOVED lines=17> */
.L_x_40764:
[----:B------:R-:W-:-:S04]  /*9d20*/  LOP3.LUT R3, R5, 0x80000000, RZ, 0xc0, !PT ;  /* 0x8000000005037812 */ /* 0x000fc800078ec0ff */
[----:B------:R-:W-:-:S04]  /*9d30*/  SHF.R.U32.HI R3, RZ, 0x18, R3 ;  /* 0x00000018ff037819 */ /* 0x000fc80000011603 */
[----:B------:R-:W-:-:S04]  /*9d40*/  LOP3.LUT R0, R0, R3, RZ, 0xfc, !PT ;  /* 0x0000000300007212 */ /* 0x000fc800078efcff */
[----:B------:R-:W-:-:S07]  /*9d50*/  PRMT R4, R0, 0x7610, R4 ;  /* 0x0000761000047816 */ /* 0x000fce0000000004 */
.L_x_40763:
[----:B------:R-:W-:Y:S05]  /*9d60*/  BSYNC B0 ;  /* 0x0000000000007941 */ /* 0x000fea0003800000 */
.L_x_40762:
[----:B------:R0:W-:Y:S01]  /*9d70*/  STG.E.U8 desc[UR36][R8.64], R4 ;  /* 0x0000000408007986 */ /* 0x0001e2000c101124 */
[----:B------:R-:W-:Y:S05]  /*9d80*/  BRA `(.L_x_40739) ;  /* 0x0000000000ac7947 */ /* 0x000fea0003800000 */
.L_x_40756:
        /* <DEDUP_REMOVED lines=22> */
.L_x_40738:
        /* <DEDUP_REMOVED lines=16> */
.L_x_40767:
[----:B------:R-:W-:Y:S05]  /*9ff0*/  BRA `(.L_x_40739) ;  /* 0x0000000000107947 */ /* 0x000fea0003800000 */
.L_x_40766:
[----:B------:R-:W-:-:S05]  /*a000*/  IMAD.MOV.U32 R23, RZ, RZ, RZ ;  /* 0x000000ffff177224 */ /* 0x000fca00078e00ff */
[----:B------:R0:W-:Y:S01]  /*a010*/  STG.E.64 desc[UR36][R8.64], R22 ;  /* 0x0000001608007986 */ /* 0x0001e2000c101b24 */
[----:B------:R-:W-:Y:S05]  /*a020*/  BRA `(.L_x_40739) ;  /* 0x0000000000047947 */ /* 0x000fea0003800000 */
.L_x_40765:
[----:B------:R0:W-:Y:S02]  /*a030*/  STG.E desc[UR36][R8.64], R22 ;  /* 0x0000001608007986 */ /* 0x0001e4000c101924 */
.L_x_40739:
[----:B------:R-:W-:-:S07]  /*a040*/  VIADD R27, R27, 0x80 ;  /* 0x000000801b1b7836 */ /* 0x000fce0000000000 */
.L_x_40699:
[----:B------:R-:W-:Y:S05]  /*a050*/  BSYNC B6 ;  /* 0x0000000000067941 */ /* 0x000fea0003800000 */
.L_x_40698:
        /* <DEDUP_REMOVED lines=21> */
.L_x_40771:
[----:B------:R-:W-:Y:S01]  /*a1b0*/  STG.E.U8 desc[UR36][R4.64], R18 ;  /* 0x0000001204007986 */ /* 0x000fe2000c101124 */
[----:B------:R-:W-:Y:S05]  /*a1c0*/  EXIT ;  /* 0x000000000000794d */ /* 0x000fea0003800000 */
.L_x_40770:
        /* <DEDUP_REMOVED lines=9> */
.L_x_40774:
[----:B------:R-:W-:Y:S01]  /*a260*/  STG.E desc[UR36][R4.64], R18 ;  /* 0x0000001204007986 */ /* 0x000fe2000c101924 */
[----:B------:R-:W-:Y:S05]  /*a270*/  EXIT ;  /* 0x000000000000794d */ /* 0x000fea0003800000 */
.L_x_40773:
[----:B------:R-:W-:Y:S01]  /*a280*/  STG.E.U16 desc[UR36][R4.64], R18 ;  /* 0x0000001204007986 */ /* 0x000fe2000c101524 */
[----:B------:R-:W-:Y:S05]  /*a290*/  EXIT ;  /* 0x000000000000794d */ /* 0x000fea0003800000 */
.L_x_40769:
        /* <DEDUP_REMOVED lines=9> */
.L_x_40776:
[----:B------:R-:W0:Y:S02]  /*a330*/  I2F.S16 R0, R18 ;  /* 0x0000001200007306 */ /* 0x000e240000101400 */
[----:B0-----:R-:W-:-:S05]  /*a340*/  F2FP.F16.F32.PACK_AB R0, RZ, R0 ;  /* 0x00000000ff00723e */ /* 0x001fca00000000ff */
[----:B------:R-:W-:Y:S01]  /*a350*/  STG.E.U16 desc[UR36][R4.64], R0 ;  /* 0x0000000004007986 */ /* 0x000fe2000c101524 */
[----:B------:R-:W-:Y:S05]  /*a360*/  EXIT ;  /* 0x000000000000794d */ /* 0x000fea0003800000 */
.L_x_40775:
        /* <DEDUP_REMOVED lines=10> */
.L_x_40778:
[----:B------:R-:W0:Y:S02]  /*a410*/  I2F.S16 R18, R18 ;  /* 0x0000001200127306 */ /* 0x000e240000101400 */
[----:B0-----:R-:W-:-:S04]  /*a420*/  F2FP.F16.F32.PACK_AB R3, RZ, R18 ;  /* 0x00000012ff03723e */ /* 0x001fc800000000ff */
[----:B------:R-:W-:-:S05]  /*a430*/  PRMT R3, R3, 0x5410, RZ ;  /* 0x0000541003037816 */ /* 0x000fca00000000ff */
[----:B------:R-:W-:Y:S01]  /*a440*/  STG.E desc[UR36][R4.64], R3 ;  /* 0x0000000304007986 */ /* 0x000fe2000c101924 */
[----:B------:R-:W-:Y:S05]  /*a450*/  EXIT ;  /* 0x000000000000794d */ /* 0x000fea0003800000 */
.L_x_40777:
[----:B------:R-:W0:Y:S02]  /*a460*/  I2F.F64.S16 R18, R18 ;  /* 0x0000001200127312 */ /* 0x000e240000101c00 */
[----:B0-----:R-:W-:Y:S01]  /*a470*/  STG.E.64 desc[UR36][R4.64], R18 ;  /* 0x0000001204007986 */ /* 0x001fe2000c101b24 */
[----:B------:R-:W-:Y:S05]  /*a480*/  EXIT ;  /* 0x000000000000794d */ /* 0x000fea0003800000 */
.L_x_40768:
        /* <DEDUP_REMOVED lines=10> */
.L_x_40781:
[----:B------:R-:W0:Y:S01]  /*a530*/  I2F.F64.S16 R8, R18 ;  /* 0x0000001200087312 */ /* 0x000e220000101c00 */
[----:B------:R-:W-:-:S05]  /*a540*/  CS2R R10, SRZ ;  /* 0x00000000000a7805 */ /* 0x000fca000001ff00 */
[----:B0-----:R-:W-:Y:S01]  /*a550*/  STG.E.128 desc[UR36][R4.64], R8 ;  /* 0x0000000804007986 */ /* 0x001fe2000c101d24 */
[----:B------:R-:W-:Y:S05]  /*a560*/  EXIT ;  /* 0x000000000000794d */ /* 0x000fea0003800000 */
.L_x_40780:
        /* <DEDUP_REMOVED lines=21> */
.L_x_40785:
[----:B------:R-:W-:Y:S05]  /*a6c0*/  BSYNC B0 ;  /* 0x0000000000007941 */ /* 0x000fea0003800000 */
.L_x_40784:
[----:B------:R-:W-:-:S05]  /*a6d0*/  LOP3.LUT R3, R0, R3, RZ, 0xfc, !PT ;  /* 0x0000000300037212 */ /* 0x000fca00078efcff */
[----:B------:R-:W-:Y:S01]  /*a6e0*/  STG.E.U8 desc[UR36][R4.64], R3 ;  /* 0x0000000304007986 */ /* 0x000fe2000c101124 */
[----:B------:R-:W-:Y:S05]  /*a6f0*/  EXIT ;  /* 0x000000000000794d */ /* 0x000fea0003800000 */
.L_x_40783:
        /* <DEDUP_REMOVED lines=13> */
.L_x_40787:
[----:B------:R-:W-:Y:S01]  /*a7d0*/  IMAD.MOV.U32 R0, RZ, RZ, 0x7f ;  /* 0x0000007fff007424 */ /* 0x000fe200078e00ff */
[----:B------:R-:W-:-:S04]  /*a7e0*/  ISETP.GT.U32.AND P0, PT, R2, 0x7f800000, PT ;  /* 0x7f8000000200780c */ /* 0x000fc80003f04070 */
[----:B------:R-:W-:-:S09]  /*a7f0*/  SEL R0, R0, 0x7c, P0 ;  /* 0x0000007c00007807 */ /* 0x000fd20000000000 */
.L_x_40788:
[----:B------:R-:W-:Y:S05]  /*a800*/  BSYNC B0 ;  /* 0x0000000000007941 */ /* 0x000fea0003800000 */
.L_x_40786:
[----:B------:R-:W-:-:S04]  /*a810*/  LOP3.LUT R2, R3, 0x80000000, RZ, 0xc0, !PT ;  /* 0x8000000003027812 */ /* 0x000fc800078ec0ff */
[----:B------:R-:W-:-:S04]  /*a820*/  SHF.R.U32.HI R3, RZ, 0x18, R2 ;  /* 0x00000018ff037819 */ /* 0x000fc80000011602 */
[----:B------:R-:W-:-:S05]  /*a830*/  LOP3.LUT R3, R0, R3, RZ, 0xfc, !PT ;  /* 0x0000000300037212 */ /* 0x000fca00078efcff */
[----:B------:R-:W-:Y:S01]  /*a840*/  STG.E.U8 desc[UR36][R4.64], R3 ;  /* 0x0000000304007986 */ /* 0x000fe2000c101124 */
[----:B------:R-:W-:Y:S05]  /*a850*/  EXIT ;  /* 0x000000000000794d */ /* 0x000fea0003800000 */
.L_x_40782:
[----:B------:R-:W0:Y:S02]  /*a860*/  I2F.S16 R0, R18 ;  /* 0x0000001200007306 */ /* 0x000e240000101400 */
[----:B0-----:R-:W-:-:S05]  /*a870*/  F2FP.BF16.F32.PACK_AB R0, RZ, R0 ;  /* 0x00000000ff00723e */ /* 0x001fca00000010ff */
[----:B------:R-:W-:Y:S01]  /*a880*/  STG.E.U16 desc[UR36][R4.64], R0 ;  /* 0x0000000004007986 */ /* 0x000fe2000c101524 */
[----:B------:R-:W-:Y:S05]  /*a890*/  EXIT ;  /* 0x000000000000794d */ /* 0x000fea0003800000 */
.L_x_40779:
        /* <DEDUP_REMOVED lines=10> */
.L_x_40791:
        /* <DEDUP_REMOVED lines=17> */
.L_x_40794:
[----:B------:R-:W-:-:S04]  /*aa50*/  LOP3.LUT R2, R7, 0x80000000, RZ, 0xc0, !PT ;  /* 0x8000000007027812 */ /* 0x000fc800078ec0ff */
[----:B------:R-:W-:-:S04]  /*aa60*/  SHF.R.U32.HI R3, RZ, 0x18, R2 ;  /* 0x00000018ff037819 */ /* 0x000fc80000011602 */
[----:B------:R-:W-:-:S04]  /*aa70*/  LOP3.LUT R0, R0, R3, RZ, 0xfc, !PT ;  /* 0x0000000300007212 */ /* 0x000fc800078efcff */
[----:B------:R-:W-:-:S07]  /*aa80*/  PRMT R2, R0, 0x7610, R2 ;  /* 0x0000761000027816 */ /* 0x000fce0000000002 */
.L_x_40793:
[----:B------:R-:W-:Y:S05]  /*aa90*/  BSYNC B0 ;  /* 0x0000000000007941 */ /* 0x000fea0003800000 */
.L_x_40792:
[----:B------:R-:W-:Y:S01]  /*aaa0*/  STG.E.U8 desc[UR36][R4.64], R2 ;  /* 0x0000000204007986 */ /* 0x000fe2000c101124 */
[----:B------:R-:W-:Y:S05]  /*aab0*/  EXIT ;  /* 0x000000000000794d */ /* 0x000fea0003800000 */
.L_x_40790:
        /* <DEDUP_REMOVED lines=17> */
.L_x_40797:
[----:B------:R-:W-:-:S04]  /*abd0*/  LOP3.LUT R2, R7, 0x80000000, RZ, 0xc0, !PT ;  /* 0x8000000007027812 */ /* 0x000fc800078ec0ff */
[----:B------:R-:W-:-:S04]  /*abe0*/  SHF.R.U32.HI R3, RZ, 0x18, R2 ;  /* 0x00000018ff037819 */ /* 0x000fc80000011602 */
[----:B------:R-:W-:-:S04]  /*abf0*/  LOP3.LUT R0, R0, R3, RZ, 0xfc, !PT ;  /* 0x0000000300007212 */ /* 0x000fc800078efcff */
[----:B------:R-:W-:-:S07]  /*ac00*/  PRMT R2, R0, 0x7610, R2 ;  /* 0x0000761000027816 */ /* 0x000fce0000000002 */
.L_x_40796:
[----:B------:R-:W-:Y:S05]  /*ac10*/  BSYNC B0 ;  /* 0x0000000000007941 */ /* 0x000fea0003800000 */
.L_x_40795:
[----:B------:R-:W-:Y:S01]  /*ac20*/  STG.E.U8 desc[UR36][R4.64], R2 ;  /* 0x0000000204007986 */ /* 0x000fe2000c101124 */
[----:B------:R-:W-:Y:S05]  /*ac30*/  EXIT ;  /* 0x000000000000794d */ /* 0x000fea0003800000 */
.L_x_40789:
        /* <DEDUP_REMOVED lines=22> */
.L_x_40772:
        /* <DEDUP_REMOVED lines=16> */
.L_x_40800:
[----:B------:R-:W-:Y:S05]  /*aea0*/  EXIT ;  /* 0x000000000000794d */ /* 0x000fea0003800000 */
.L_x_40799:
[----:B------:R-:W-:-:S05]  /*aeb0*/  IMAD.MOV.U32 R19, RZ, RZ, RZ ;  /* 0x000000ffff137224 */ /* 0x000fca00078e00ff */
[----:B------:R-:W-:Y:S01]  /*aec0*/  STG.E.64 desc[UR36][R4.64], R18 ;  /* 0x0000001204007986 */ /* 0x000fe2000c101b24 */
[----:B------:R-:W-:Y:S05]  /*aed0*/  EXIT ;  /* 0x000000000000794d */ /* 0x000fea0003800000 */
.L_x_40798:
[----:B------:R-:W-:Y:S01]  /*aee0*/  STG.E desc[UR36][R4.64], R18 ;  /* 0x0000001204007986 */ /* 0x000fe2000c101924 */
[----:B------:R-:W-:Y:S05]  /*aef0*/  EXIT ;  /* 0x000000000000794d */ /* 0x000fea0003800000 */
.L_x_40801:
        /* <DEDUP_REMOVED lines=16> */
.L_x_44135:


//--------------------- .text._ZN2at6native18elementwise_kernelILi128ELi4EZNS0_22gpu_kernel_impl_nocastINS0_13BinaryFunctorIiibZZZNS0_23logical_and_kernel_cudaERNS_14TensorIteratorEENKUlvE0_clEvENKUlvE1_clEvEUliiE_EEEEvRNS_18TensorIteratorBaseERKT_EUliE_EEviT1_ --------------------------
	.section	.text._ZN2at6native18elementwise_kernelILi128ELi4EZNS0_22gpu_kernel_impl_nocastINS0_13BinaryFunctorIiibZZZNS0_23logical_and_kernel_cudaERNS_14TensorIteratorEENKUlvE0_clEvENKUlvE1_clEvEUliiE_EEEEvRNS_18TensorIteratorBaseERKT_EUliE_EEviT1_,"ax",@progbits
	.align	128
        .global         _ZN2at6native18elementwise_kernelILi128ELi4EZNS0_22gpu_kernel_impl_nocastINS0_13BinaryFunctorIiibZZZNS0_23logical_and_kernel_cudaERNS_14TensorIteratorEENKUlvE0_clEvENKUlvE1_clEvEUliiE_EEEEvRNS_18TensorIteratorBaseERKT_EUliE_EEviT1_
        .type           _ZN2at6native18elementwise_kernelILi128ELi4EZNS0_22gpu_kernel_impl_nocastINS0_13BinaryFunctorIiibZZZNS0_23logical_and_kernel_cudaERNS_14TensorIteratorEENKUlvE0_clEvENKUlvE1_clEvEUliiE_EEEEvRNS_18TensorIteratorBaseERKT_EUliE_EEviT1_,@function
        .size           _ZN2at6native18elementwise_kernelILi128ELi4EZNS0_22gpu_kernel_impl_nocastINS0_13BinaryFunctorIiibZZZNS0_23logical_and_kernel_cudaERNS_14TensorIteratorEENKUlvE0_clEvENKUlvE1_clEvEUliiE_EEEEvRNS_18TensorIteratorBaseERKT_EUliE_EEviT1_,(.L_x_44136 - _ZN2at6native18elementwise_kernelILi128ELi4EZNS0_22gpu_kernel_impl_nocastINS0_13BinaryFunctorIiibZZZNS0_23logical_and_kernel_cudaERNS_14TensorIteratorEENKUlvE0_clEvENKUlvE1_clEvEUliiE_EEEEvRNS_18TensorIteratorBaseERKT_EUliE_EEviT1_)
        .other          _ZN2at6native18elementwise_kernelILi128ELi4EZNS0_22gpu_kernel_impl_nocastINS0_13BinaryFunctorIiibZZZNS0_23logical_and_kernel_cudaERNS_14TensorIteratorEENKUlvE0_clEvENKUlvE1_clEvEUliiE_EEEEvRNS_18TensorIteratorBaseERKT_EUliE_EEviT1_,@"STO_CUDA_ENTRY STV_DEFAULT"
_ZN2at6native18elementwise_kernelILi128ELi4EZNS0_22gpu_kernel_impl_nocastINS0_13BinaryFunctorIiibZZZNS0_23logical_and_kernel_cudaERNS_14TensorIteratorEENKUlvE0_clEvENKUlvE1_clEvEUliiE_EEEEvRNS_18TensorIteratorBaseERKT_EUliE_EEviT1_:
.text._ZN2at6native18elementwise_kernelILi128ELi4EZNS0_22gpu_kernel_impl_nocastINS0_13BinaryFunctorIiibZZZNS0_23logical_and_kernel_cudaERNS_14TensorIteratorEENKUlvE0_clEvENKUlvE1_clEvEUliiE_EEEEvRNS_18TensorIteratorBaseERKT_EUliE_EEviT1_:
        /* <DEDUP_REMOVED lines=363> */
.L_x_40804:
        /* <DEDUP_REMOVED lines=13> */
[----:B---3--:R-:W-:-:S04]  /*1780*/  ISETP.NE.AND P0, PT, R6, RZ, P0 ;  /* 0x000000ff0600720c */ /* 0x008fc80000705270 */
[----:B------:R-:W-:-:S05]  /*1790*/  SEL R11, RZ, 0x1, !P0 ;  /* 0x00000001ff0b7807 */ /* 0x000fca0004000000 */
[----:B------:R0:W-:Y:S04]  /*17a0*/  STG.E.U8 desc[UR4][R4.64], R11 ;  /* 0x0000000b04007986 */ /* 0x0001e8000c101104 */
.L_x_40803:
[----:B------:R-:W-:Y:S05]  /*17b0*/  BSYNC B0 ;  /* 0x0000000000007941 */ /* 0x000fea0003800000 */
.L_x_40802:
        /* <DEDUP_REMOVED lines=356> */
.L_x_40807:
        /* <DEDUP_REMOVED lines=371> */
.L_x_40808:
        /* <DEDUP_REMOVED lines=16> */
.L_x_40806:
[----:B------:R-:W-:Y:S05]  /*4630*/  BSYNC B0 ;  /* 0x0000000000007941 */ /* 0x000fea0003800000 */
.L_x_40805:
        /* <DEDUP_REMOVED lines=355> */
.L_x_40809:
        /* <DEDUP_REMOVED lines=12> */
[----:B---3--:R-:W-:-:S04]  /*5d30*/  ISETP.NE.AND P0, PT, R2, RZ, P0 ;  /* 0x000000ff0200720c */ /* 0x008fc80000705270 */
[----:B------:R-:W-:-:S05]  /*5d40*/  SEL R9, RZ, 0x1, !P0 ;  /* 0x00000001ff097807 */ /* 0x000fca0004000000 */
[----:B------:R-:W-:Y:S01]  /*5d50*/  STG.E.U8 desc[UR4][R4.64], R9 ;  /* 0x0000000904007986 */ /* 0x000fe2000c101104 */
[----:B------:R-:W-:Y:S05]  /*5d60*/  EXIT ;  /* 0x000000000000794d */ /* 0x000fea0003800000 */
.L_x_40810:
        /* <DEDUP_REMOVED lines=9> */
.L_x_44136:


//--------------------- .text._ZN2at6native27unrolled_elementwise_kernelINS0_13BinaryFunctorIiibZZZNS0_23logical_and_kernel_cudaERNS_14TensorIteratorEENKUlvE0_clEvENKUlvE1_clEvEUliiE_EESt5arrayIPcLm3EELi4E23TrivialOffsetCalculatorILi2EjESC_ILi1EjENS0_6memory15LoadWithoutCastENSF_16StoreWithoutCastEEEviT_T0_T2_T3_T4_T5_ --------------------------
	.section	.text._ZN2at6native27unrolled_elementwise_kernelINS0_13BinaryFunctorIiibZZZNS0_23logical_and_kernel_cudaERNS_14TensorIteratorEENKUlvE0_clEvENKUlvE1_clEvEUliiE_EESt5arrayIPcLm3EELi4E23TrivialOffsetCalculatorILi2EjESC_ILi1EjENS0_6memory15LoadWithoutCastENSF_16StoreWithoutCastEEEviT_T0_T2_T3_T4_T5_,"ax",@progbits
	.align	128
        .global         _ZN2at6native27unrolled_elementwise_kernelINS0_13BinaryFunctorIiibZZZNS0_23logical_and_kernel_cudaERNS_14TensorIteratorEENKUlvE0_clEvENKUlvE1_clEvEUliiE_EESt5arrayIPcLm3EELi4E23TrivialOffsetCalculatorILi2EjESC_ILi1EjENS0_6memory15LoadWithoutCastENSF_16StoreWithoutCastEEEviT_T0_T2_T3_T4_T5_
        .type           _ZN2at6native27unrolled_elementwise_kernelINS0_13BinaryFunctorIiibZZZNS0_23logical_and_kernel_cudaERNS_14TensorIteratorEENKUlvE0_clEvENKUlvE1_clEvEUliiE_EESt5arrayIPcLm3EELi4E23TrivialOffsetCalculatorILi2EjESC_ILi1EjENS0_6memory15LoadWithoutCastENSF_16StoreWithoutCastEEEviT_T0_T2_T3_T4_T5_,@function
        .size           _ZN2at6native27unrolled_elementwise_kernelINS0_13BinaryFunctorIiibZZZNS0_23logical_and_kernel_cudaERNS_14TensorIteratorEENKUlvE0_clEvENKUlvE1_clEvEUliiE_EESt5arrayIPcLm3EELi4E23TrivialOffsetCalculatorILi2EjESC_ILi1EjENS0_6memory15LoadWithoutCastENSF_16StoreWithoutCastEEEviT_T0_T2_T3_T4_T5_,(.L_x_44137 - _ZN2at6native27unrolled_elementwise_kernelINS0_13BinaryFunctorIiibZZZNS0_23logical_and_kernel_cudaERNS_14TensorIteratorEENKUlvE0_clEvENKUlvE1_clEvEUliiE_EESt5arrayIPcLm3EELi4E23TrivialOffsetCalculatorILi2EjESC_ILi1EjENS0_6memory15LoadWithoutCastENSF_16StoreWithoutCastEEEviT_T0_T2_T3_T4_T5_)
        .other          _ZN2at6native27unrolled_elementwise_kernelINS0_13BinaryFunctorIiibZZZNS0_23logical_and_kernel_cudaERNS_14TensorIteratorEENKUlvE0_clEvENKUlvE1_clEvEUliiE_EESt5arrayIPcLm3EELi4E23TrivialOffsetCalculatorILi2EjESC_ILi1EjENS0_6memory15LoadWithoutCastENSF_16StoreWithoutCastEEEviT_T0_T2_T3_T4_T5_,@"STO_CUDA_ENTRY STV_DEFAULT"
_ZN2at6native27unrolled_elementwise_kernelINS0_13BinaryFunctorIiibZZZNS0_23logical_and_kernel_cudaERNS_14TensorIteratorEENKUlvE0_clEvENKUlvE1_clEvEUliiE_EESt5arrayIPcLm3EELi4E23TrivialOffsetCalculatorILi2EjESC_ILi1EjENS0_6memory15LoadWithoutCastENSF_16StoreWithoutCastEEEviT_T0_T2_T3_T4_T5_:
.text._ZN2at6native27unrolled_elementwise_kernelINS0_13BinaryFunctorIiibZZZNS0_23logical_and_kernel_cudaERNS_14TensorIteratorEENKUlvE0_clEvENKUlvE1_clEvEUliiE_EESt5arrayIPcLm3EELi4E23TrivialOffsetCalculatorILi2EjESC_ILi1EjENS0_6memory15LoadWithoutCastENSF_16StoreWithoutCastEEEviT_T0_T2_T3_T4_T5_:
        /* <DEDUP_REMOVED lines=77> */
.L_x_40812:
[----:B------:R-:W-:Y:S05]  /*04d0*/  BSYNC B0 ;  /* 0x0000000000007941 */ /* 0x000fea0003800000 */
.L_x_40811:
        /* <DEDUP_REMOVED lines=12> */
.L_x_40813:
        /* <DEDUP_REMOVED lines=14> */
.L_x_44137:


//--------------------- .text._ZN2at6native29vectorized_elementwise_kernelILi2ENS0_13BinaryFunctorIiibZZZNS0_23logical_and_kernel_cudaERNS_14TensorIteratorEENKUlvE0_clEvENKUlvE1_clEvEUliiE_EESt5arrayIPcLm3EEEEviT0_T1_ --------------------------
	.section	.text._ZN2at6native29vectorized_elementwise_kernelILi2ENS0_13BinaryFunctorIiibZZZNS0_23logical_and_kernel_cudaERNS_14TensorIteratorEENKUlvE0_clEvENKUlvE1_clEvEUliiE_EESt5arrayIPcLm3EEEEviT0_T1_,"ax",@progbits
	.align	128
        .global         _ZN2at6native29vectorized_elementwise_kernelILi2ENS0_13BinaryFunctorIiibZZZNS0_23logical_and_kernel_cudaERNS_14TensorIteratorEENKUlvE0_clEvENKUlvE1_clEvEUliiE_EESt5arrayIPcLm3EEEEviT0_T1_
        .type           _ZN2at6native29vectorized_elementwise_kernelILi2ENS0_13BinaryFunctorIiibZZZNS0_23logical_and_kernel_cudaERNS_14TensorIteratorEENKUlvE0_clEvENKUlvE1_clEvEUliiE_EESt5arrayIPcLm3EEEEviT0_T1_,@function
        .size           _ZN2at6native29vectorized_elementwise_kernelILi2ENS0_13BinaryFunctorIiibZZZNS0_23logical_and_kernel_cudaERNS_14TensorIteratorEENKUlvE0_clEvENKUlvE1_clEvEUliiE_EESt5arrayIPcLm3EEEEviT0_T1_,(.L_x_44138 - _ZN2at6native29vectorized_elementwise_kernelILi2ENS0_13BinaryFunctorIiibZZZNS0_23logical_and_kernel_cudaERNS_14TensorIteratorEENKUlvE0_clEvENKUlvE1_clEvEUliiE_EESt5arrayIPcLm3EEEEviT0_T1_)
        .other          _ZN2at6native29vectorized_elementwise_kernelILi2ENS0_13BinaryFunctorIiibZZZNS0_23logical_and_kernel_cudaERNS_14TensorIteratorEENKUlvE0_clEvENKUlvE1_clEvEUliiE_EESt5arrayIPcLm3EEEEviT0_T1_,@"STO_CUDA_ENTRY STV_DEFAULT"
_ZN2at6native29vectorized_elementwise_kernelILi2ENS0_13BinaryFunctorIiibZZZNS0_23logical_and_kernel_cudaERNS_14TensorIteratorEENKUlvE0_clEvENKUlvE1_clEvEUliiE_EESt5arrayIPcLm3EEEEviT0_T1_:
.text._ZN2at6native29vectorized_elementwise_kernelILi2ENS0_13BinaryFunctorIiibZZZNS0_23logical_and_kernel_cudaERNS_14TensorIteratorEENKUlvE0_clEvENKUlvE1_clEvEUliiE_EESt5arrayIPcLm3EEEEviT0_T1_:
        /* <DEDUP_REMOVED lines=31> */
[----:B-----5:R-:W-:-:S02]  /*01f0*/  ISETP.NE.AND P5, PT, R10, RZ, P5 ;  /* 0x000000ff0a00720c */ /* 0x020fc40002fa5270 */
[----:B----4-:R-:W-:Y:S02]  /*0200*/  ISETP.NE.AND P6, PT, R20, RZ, PT ;  /* 0x000000ff1400720c */ /* 0x010fe40003fc5270 */
[----:B------:R-:W-:Y:S02]  /*0210*/  SEL R0, RZ, 0x1, !P5 ;  /* 0x00000001ff007807 */ /* 0x000fe40006800000 */
[----:B------:R-:W-:Y:S02]  /*0220*/  ISETP.NE.AND P3, PT, R21, RZ, PT ;  /* 0x000000ff1500720c */ /* 0x000fe40003f65270 */
[----:B------:R-:W-:Y:S02]  /*0230*/  ISETP.NE.AND P4, PT, R22, RZ, PT ;  /* 0x000000ff1600720c */ /* 0x000fe40003f85270 */
[----:B------:R-:W-:Y:S02]  /*0240*/  ISETP.NE.AND P5, PT, R23, RZ, PT ;  /* 0x000000ff1700720c */ /* 0x000fe40003fa5270 */
[----:B------:R-:W-:-:S02]  /*0250*/  ISETP.NE.AND P0, PT, R11, RZ, P0 ;  /* 0x000000ff0b00720c */ /* 0x000fc40000705270 */
[----:B------:R-:W-:Y:S02]  /*0260*/  ISETP.NE.AND P1, PT, R12, RZ, P1 ;  /* 0x000000ff0c00720c */ /* 0x000fe40000f25270 */
[----:B------:R-:W-:Y:S02]  /*0270*/  ISETP.NE.AND P2, PT, R13, RZ, P2 ;  /* 0x000000ff0d00720c */ /* 0x000fe40001745270 */
[----:B------:R-:W-:Y:S02]  /*0280*/  ISETP.NE.AND P6, PT, R14, RZ, P6 ;  /* 0x000000ff0e00720c */ /* 0x000fe400037c5270 */
        /* <DEDUP_REMOVED lines=19> */
.L_x_40814:
        /* <DEDUP_REMOVED lines=85> */
[----:B----4-:R-:W-:-:S04]  /*0910*/  ISETP.NE.AND P0, PT, R7, RZ, P0 ;  /* 0x000000ff0700720c */ /* 0x010fc80000705270 */
[----:B------:R-:W-:Y:S02]  /*0920*/  SEL R6, RZ, 0x1, !P0 ;  /* 0x00000001ff067807 */ /* 0x000fe40004000000 */
[----:B--2---:R-:W-:-:S04]  /*0930*/  ISETP.NE.AND P0, PT, R3, RZ, PT ;  /* 0x000000ff0300720c */ /* 0x004fc80003f05270 */
[----:B------:R-:W-:-:S04]  /*0940*/  ISETP.NE.AND P0, PT, R22, RZ, P0 ;  /* 0x000000ff1600720c */ /* 0x000fc80000705270 */
[----:B------:R-:W-:Y:S02]  /*0950*/  SEL R3, RZ, 0x1, !P0 ;  /* 0x00000001ff037807 */ /* 0x000fe40004000000 */
[----:B------:R-:W-:-:S04]  /*0960*/  ISETP.NE.AND P0, PT, R4, RZ, PT ;  /* 0x000000ff0400720c */ /* 0x000fc80003f05270 */
[----:B------:R-:W-:Y:S01]  /*0970*/  ISETP.NE.AND P4, PT, R24, RZ, P0 ;  /* 0x000000ff1800720c */ /* 0x000fe20000785270 */
        /* <DEDUP_REMOVED lines=20> */
[----:B------:R-:W-:Y:S02]  /*0ac0*/  ISETP.NE.AND P5, PT, R25, RZ, P5 ;  /* 0x000000ff1900720c */ /* 0x000fe40002fa5270 */
        /* <DEDUP_REMOVED lines=19> */
.L_x_40817:
        /* <DEDUP_REMOVED lines=8> */
.L_x_40818:
        /* <DEDUP_REMOVED lines=8> */
.L_x_40819:
        /* <DEDUP_REMOVED lines=9> */
.L_x_40820:
[----:B------:R-:W-:Y:S05]  /*0d90*/  BSYNC B1 ;  /* 0x0000000000017941 */ /* 0x000fea0003800000 */
.L_x_40816:
[----:B------:R-:W-:-:S13]  /*0da0*/  ISETP.GE.AND P0, PT, R5, R2, PT ;  /* 0x000000020500720c */ /* 0x000fda0003f06270 */
[----:B0-----:R-:W0:Y:S01]  /*0db0*/  @!P0 LDC.64 R8, c[0x0][0x218] ;  /* 0x00008600ff088b82 */ /* 0x001e220000000a00 */
[----:B-12---:R-:W-:Y:S02]  /*0dc0*/  @!P0 IMAD.IADD R7, R0, 0x1, R5 ;  /* 0x0000000100078824 */ /* 0x006fe400078e0205 */
[----:B------:R-:W-:-:S03]  /*0dd0*/  @!P0 VIADD R5, R5, 0x80 ;  /* 0x0000008005058836 */ /* 0x000fc60000000000 */
[----:B0-----:R-:W-:-:S05]  /*0de0*/  @!P0 IADD3 R6, P1, R7, R8, RZ ;  /* 0x0000000807068210 */ /* 0x001fca0007f3e0ff */
[----:B------:R-:W-:-:S05]  /*0df0*/  @!P0 IMAD.X R7, RZ, RZ, R9, P1 ;  /* 0x000000ffff078224 */ /* 0x000fca00008e0609 */
[----:B------:R2:W-:Y:S03]  /*0e00*/  @!P0 STG.E.U8 desc[UR4][R6.64], R17 ;  /* 0x0000001106008986 */ /* 0x0005e6000c101104 */
.L_x_40821:
[----:B------:R-:W-:Y:S05]  /*0e10*/  BSYNC B0 ;  /* 0x0000000000007941 */ /* 0x000fea0003800000 */
.L_x_40815:
        /* <DEDUP_REMOVED lines=10> */
.L_x_40822:
        /* <DEDUP_REMOVED lines=12> */
.L_x_44138:


//--------------------- .text._ZN2at6native29vectorized_elementwise_kernelILi4ENS0_13BinaryFunctorIiibZZZNS0_23logical_and_kernel_cudaERNS_14TensorIteratorEENKUlvE0_clEvENKUlvE1_clEvEUliiE_EESt5arrayIPcLm3EEEEviT0_T1_ --------------------------
	.section	.text._ZN2at6native29vectorized_elementwise_kernelILi4ENS0_13BinaryFunctorIiibZZZNS0_23logical_and_kernel_cudaERNS_14TensorIteratorEENKUlvE0_clEvENKUlvE1_clEvEUliiE_EESt5arrayIPcLm3EEEEviT0_T1_,"ax",@progbits
	.align	128
        .global         _ZN2at6native29vectorized_elementwise_kernelILi4ENS0_13BinaryFunctorIiibZZZNS0_23logical_and_kernel_cudaERNS_14TensorIteratorEENKUlvE0_clEvENKUlvE1_clEvEUliiE_EESt5arrayIPcLm3EEEEviT0_T1_
        .type           _ZN2at6native29vectorized_elementwise_kernelILi4ENS0_13BinaryFunctorIiibZZZNS0_23logical_and_kernel_cudaERNS_14TensorIteratorEENKUlvE0_clEvENKUlvE1_clEvEUliiE_EESt5arrayIPcLm3EEEEviT0_T1_,@function
        .size           _ZN2at6native29vectorized_elementwise_kernelILi4ENS0_13BinaryFunctorIiibZZZNS0_23logical_and_kernel_cudaERNS_14TensorIteratorEENKUlvE0_clEvENKUlvE1_clEvEUliiE_EESt5arrayIPcLm3EEEEviT0_T1_,(.L_x_44139 - _ZN2at6native29vectorized_elementwise_kernelILi4ENS0_13BinaryFunctorIiibZZZNS0_23logical_and_kernel_cudaERNS_14TensorIteratorEENKUlvE0_clEvENKUlvE1_clEvEUliiE_EESt5arrayIPcLm3EEEEviT0_T1_)
        .other          _ZN2at6native29vectorized_elementwise_kernelILi4ENS0_13BinaryFunctorIiibZZZNS0_23logical_and_kernel_cudaERNS_14TensorIteratorEENKUlvE0_clEvENKUlvE1_clEvEUliiE_EESt5arrayIPcLm3EEEEviT0_T1_,@"STO_CUDA_ENTRY STV_DEFAULT"
_ZN2at6native29vectorized_elementwise_kernelILi4ENS0_13BinaryFunctorIiibZZZNS0_23logical_and_kernel_cudaERNS_14TensorIteratorEENKUlvE0_clEvENKUlvE1_clEvEUliiE_EESt5arrayIPcLm3EEEEviT0_T1_:
.text._ZN2at6native29vectorized_elementwise_kernelILi4ENS0_13BinaryFunctorIiibZZZNS0_23logical_and_kernel_cudaERNS_14TensorIteratorEENKUlvE0_clEvENKUlvE1_clEvEUliiE_EESt5arrayIPcLm3EEEEviT0_T1_:
        /* <DEDUP_REMOVED lines=24> */
[----:B----4-:R-:W-:Y:S02]  /*0180*/  ISETP.NE.AND P4, PT, R5, RZ, P2 ;  /* 0x000000ff0500720c */ /* 0x010fe40001785270 */
[----:B------:R-:W-:Y:S02]  /*0190*/  ISETP.NE.AND P1, PT, R4, RZ, P1 ;  /* 0x000000ff0400720c */ /* 0x000fe40000f25270 */
[----:B------:R-:W-:Y:S02]  /*01a0*/  ISETP.NE.AND P2, PT, R6, RZ, P3 ;  /* 0x000000ff0600720c */ /* 0x000fe40001f45270 */
[----:B------:R-:W-:Y:S02]  /*01b0*/  ISETP.NE.AND P3, PT, R9, RZ, PT ;  /* 0x000000ff0900720c */ /* 0x000fe40003f65270 */
[----:B------:R-:W-:Y:S02]  /*01c0*/  ISETP.NE.AND P0, PT, R19, RZ, PT ;  /* 0x000000ff1300720c */ /* 0x000fe40003f05270 */
[----:B------:R-:W-:-:S02]  /*01d0*/  SEL R3, RZ, 0x1, !P1 ;  /* 0x00000001ff037807 */ /* 0x000fc40004800000 */
[----:B------:R-:W-:Y:S02]  /*01e0*/  SEL R4, RZ, 0x1, !P4 ;  /* 0x00000001ff047807 */ /* 0x000fe40006000000 */
[----:B-----5:R-:W-:Y:S02]  /*01f0*/  ISETP.NE.AND P5, PT, R12, RZ, P5 ;  /* 0x000000ff0c00720c */ /* 0x020fe40002fa5270 */
[----:B------:R-:W-:Y:S02]  /*0200*/  ISETP.NE.AND P3, PT, R13, RZ, P3 ;  /* 0x000000ff0d00720c */ /* 0x000fe40001f65270 */
[----:B------:R-:W-:Y:S02]  /*0210*/  ISETP.NE.AND P0, PT, R7, RZ, P0 ;  /* 0x000000ff0700720c */ /* 0x000fe40000705270 */
[----:B------:R-:W-:Y:S02]  /*0220*/  ISETP.NE.AND P1, PT, R10, RZ, PT ;  /* 0x000000ff0a00720c */ /* 0x000fe40003f25270 */
[----:B------:R-:W-:-:S02]  /*0230*/  PRMT R7, R4, 0x7604, R3 ;  /* 0x0000760404077816 */ /* 0x000fc40000000003 */
[----:B------:R-:W-:Y:S02]  /*0240*/  SEL R3, RZ, 0x1, !P5 ;  /* 0x00000001ff037807 */ /* 0x000fe40006800000 */
[----:B------:R-:W-:Y:S02]  /*0250*/  SEL R4, RZ, 0x1, !P3 ;  /* 0x00000001ff047807 */ /* 0x000fe40005800000 */
[----:B------:R-:W-:Y:S02]  /*0260*/  ISETP.NE.AND P1, PT, R14, RZ, P1 ;  /* 0x000000ff0e00720c */ /* 0x000fe40000f25270 */
[----:B------:R-:W-:Y:S02]  /*0270*/  ISETP.NE.AND P3, PT, R11, RZ, PT ;  /* 0x000000ff0b00720c */ /* 0x000fe40003f65270 */
[----:B------:R-:W-:Y:S02]  /*0280*/  PRMT R6, R4, 0x7604, R3 ;  /* 0x0000760404067816 */ /* 0x000fe40000000003 */
        /* <DEDUP_REMOVED lines=15> */
.L_x_40823:
        /* <DEDUP_REMOVED lines=132> */
.L_x_40826:
        /* <DEDUP_REMOVED lines=8> */
.L_x_40827:
        /* <DEDUP_REMOVED lines=8> */
.L_x_40828:
        /* <DEDUP_REMOVED lines=9> */
.L_x_40829:
[----:B------:R-:W-:Y:S05]  /*0d50*/  BSYNC B1 ;  /* 0x0000000000017941 */ /* 0x000fea0003800000 */
.L_x_40825:
[----:B------:R-:W-:-:S13]  /*0d60*/  ISETP.GE.AND P0, PT, R5, R2, PT ;  /* 0x000000020500720c */ /* 0x000fda0003f06270 */
[----:B0-----:R-:W0:Y:S01]  /*0d70*/  @!P0 LDC.64 R8, c[0x0][0x218] ;  /* 0x00008600ff088b82 */ /* 0x001e220000000a00 */
[----:B-12---:R-:W-:Y:S02]  /*0d80*/  @!P0 IMAD.IADD R7, R0, 0x1, R5 ;  /* 0x0000000100078824 */ /* 0x006fe400078e0205 */
[----:B------:R-:W-:-:S03]  /*0d90*/  @!P0 VIADD R5, R5, 0x80 ;  /* 0x0000008005058836 */ /* 0x000fc60000000000 */
[----:B0-----:R-:W-:-:S05]  /*0da0*/  @!P0 IADD3 R6, P1, R7, R8, RZ ;  /* 0x0000000807068210 */ /* 0x001fca0007f3e0ff */
[----:B------:R-:W-:-:S05]  /*0db0*/  @!P0 IMAD.X R7, RZ, RZ, R9, P1 ;  /* 0x000000ffff078224 */ /* 0x000fca00008e0609 */
[----:B------:R2:W-:Y:S03]  /*0dc0*/  @!P0 STG.E.U8 desc[UR4][R6.64], R17 ;  /* 0x0000001106008986 */ /* 0x0005e6000c101104 */
.L_x_40830:
[----:B------:R-:W-:Y:S05]  /*0dd0*/  BSYNC B0 ;  /* 0x0000000000007941 */ /* 0x000fea0003800000 */
.L_x_40824:
        /* <DEDUP_REMOVED lines=10> */
.L_x_40831:
        /* <DEDUP_REMOVED lines=16> */
.L_x_44139:


//--------------------- .text._ZN2at6native29vectorized_elementwise_kernelILi8ENS0_13BinaryFunctorIiibZZZNS0_23logical_and_kernel_cudaERNS_14TensorIteratorEENKUlvE0_clEvENKUlvE1_clEvEUliiE_EESt5arrayIPcLm3EEEEviT0_T1_ --------------------------
	.section	.text._ZN2at6native29vectorized_elementwise_kernelILi8ENS0_13BinaryFunctorIiibZZZNS0_23logical_and_kernel_cudaERNS_14TensorIteratorEENKUlvE0_clEvENKUlvE1_clEvEUliiE_EESt5arrayIPcLm3EEEEviT0_T1_,"ax",@progbits
	.align	128
        .global         _ZN2at6native29vectorized_elementwise_kernelILi8ENS0_13BinaryFunctorIiibZZZNS0_23logical_and_kernel_cudaERNS_14TensorIteratorEENKUlvE0_clEvENKUlvE1_clEvEUliiE_EESt5arrayIPcLm3EEEEviT0_T1_
        .type           _ZN2at6native29vectorized_elementwise_kernelILi8ENS0_13BinaryFunctorIiibZZZNS0_23logical_and_kernel_cudaERNS_14TensorIteratorEENKUlvE0_clEvENKUlvE1_clEvEUliiE_EESt5arrayIPcLm3EEEEviT0_T1_,@function
        .size           _ZN2at6native29vectorized_elementwise_kernelILi8ENS0_13BinaryFunctorIiibZZZNS0_23logical_and_kernel_cudaERNS_14TensorIteratorEENKUlvE0_clEvENKUlvE1_clEvEUliiE_EESt5arrayIPcLm3EEEEviT0_T1_,(.L_x_44140 - _ZN2at6native29vectorized_elementwise_kernelILi8ENS0_13BinaryFunctorIiibZZZNS0_23logical_and_kernel_cudaERNS_14TensorIteratorEENKUlvE0_clEvENKUlvE1_clEvEUliiE_EESt5arrayIPcLm3EEEEviT0_T1_)
        .other          _ZN2at6native29vectorized_elementwise_kernelILi8ENS0_13BinaryFunctorIiibZZZNS0_23logical_and_kernel_cudaERNS_14TensorIteratorEENKUlvE0_clEvENKUlvE1_clEvEUliiE_EESt5arrayIPcLm3EEEEviT0_T1_,@"STO_CUDA_ENTRY STV_DEFAULT"
_ZN2at6native29vectorized_elementwise_kernelILi8ENS0_13BinaryFunctorIiibZZZNS0_23logical_and_kernel_cudaERNS_14TensorIteratorEENKUlvE0_clEvENKUlvE1_clEvEUliiE_EESt5arrayIPcLm3EEEEviT0_T1_:
.text._ZN2at6native29vectorized_elementwise_kernelILi8ENS0_13BinaryFunctorIiibZZZNS0_23logical_and_kernel_cudaERNS_14TensorIteratorEENKUlvE0_clEvENKUlvE1_clEvEUliiE_EESt5arrayIPcLm3EEEEviT0_T1_:
        /* <DEDUP_REMOVED lines=23> */
[----:B----4-:R-:W-:-:S02]  /*0170*/  ISETP.NE.AND P5, PT, R10, RZ, P5 ;  /* 0x000000ff0a00720c */ /* 0x010fc40002fa5270 */
[----:B------:R-:W-:Y:S02]  /*0180*/  ISETP.NE.AND P1, PT, R8, RZ, P1 ;  /* 0x000000ff0800720c */ /* 0x000fe40000f25270 */
[----:B------:R-:W-:Y:S02]  /*0190*/  SEL R8, RZ, 0x1, !P5 ;  /* 0x00000001ff087807 */ /* 0x000fe40006800000 */
[----:B---3--:R-:W-:Y:S02]  /*01a0*/  ISETP.NE.AND P5, PT, R15, RZ, PT ;  /* 0x000000ff0f00720c */ /* 0x008fe40003fa5270 */
[----:B------:R-:W-:Y:S02]  /*01b0*/  ISETP.NE.AND P2, PT, R17, RZ, PT ;  /* 0x000000ff1100720c */ /* 0x000fe40003f45270 */
[----:B------:R-:W-:Y:S02]  /*01c0*/  ISETP.NE.AND P3, PT, R13, RZ, PT ;  /* 0x000000ff0d00720c */ /* 0x000fe40003f65270 */
[----:B------:R-:W-:-:S02]  /*01d0*/  ISETP.NE.AND P0, PT, R11, RZ, P0 ;  /* 0x000000ff0b00720c */ /* 0x000fc40000705270 */
[----:B-----5:R-:W-:Y:S02]  /*01e0*/  ISETP.NE.AND P5, PT, R7, RZ, P5 ;  /* 0x000000ff0700720c */ /* 0x020fe40002fa5270 */
[----:B------:R-:W-:Y:S02]  /*01f0*/  ISETP.NE.AND P2, PT, R9, RZ, P2 ;  /* 0x000000ff0900720c */ /* 0x000fe40001745270 */
[----:B------:R-:W-:Y:S02]  /*0200*/  ISETP.NE.AND P3, PT, R5, RZ, P3 ;  /* 0x000000ff0500720c */ /* 0x000fe40001f65270 */
[----:B------:R-:W-:Y:S02]  /*0210*/  ISETP.NE.AND P4, PT, R14, RZ, PT ;  /* 0x000000ff0e00720c */ /* 0x000fe40003f85270 */
[----:B------:R-:W-:Y:S02]  /*0220*/  ISETP.NE.AND P6, PT, R12, RZ, PT ;  /* 0x000000ff0c00720c */ /* 0x000fe40003fc5270 */
[----:B------:R-:W-:-:S02]  /*0230*/  SEL R9, RZ, 0xffffffff, !P0 ;  /* 0xffffffffff097807 */ /* 0x000fc40004000000 */
[----:B------:R-:W-:Y:S02]  /*0240*/  SEL R3, RZ, 0xffffffff, !P5 ;  /* 0xffffffffff037807 */ /* 0x000fe40006800000 */
[----:B------:R-:W-:Y:S02]  /*0250*/  SEL R11, RZ, 0xffffffff, !P2 ;  /* 0xffffffffff0b7807 */ /* 0x000fe40005000000 */
[----:B------:R-:W-:Y:S02]  /*0260*/  SEL R7, RZ, 0xffffffff, !P3 ;  /* 0xffffffffff077807 */ /* 0x000fe40005800000 */
[----:B------:R-:W-:Y:S02]  /*0270*/  ISETP.NE.AND P4, PT, R6, RZ, P4 ;  /* 0x000000ff0600720c */ /* 0x000fe40002785270 */
[----:B------:R-:W-:Y:S01]  /*0280*/  ISETP.NE.AND P6, PT, R4, RZ, P6 ;  /* 0x000000ff0400720c */ /* 0x000fe200037c5270 */
        /* <DEDUP_REMOVED lines=18> */
.L_x_40832:
        /* <DEDUP_REMOVED lines=132> */
.L_x_40835:
        /* <DEDUP_REMOVED lines=8> */
.L_x_40836:
        /* <DEDUP_REMOVED lines=8> */
.L_x_40837:
        /* <DEDUP_REMOVED lines=9> */
.L_x_40838:
[----:B------:R-:W-:Y:S05]  /*0d80*/  BSYNC B1 ;  /* 0x0000000000017941 */ /* 0x000fea0003800000 */
.L_x_40834:
[----:B------:R-:W-:-:S13]  /*0d90*/  ISETP.GE.AND P0, PT, R5, R2, PT ;  /* 0x000000020500720c */ /* 0x000fda0003f06270 */
[----:B0-----:R-:W0:Y:S01]  /*0da0*/  @!P0 LDC.64 R8, c[0x0][0x218] ;  /* 0x00008600ff088b82 */ /* 0x001e220000000a00 */
[----:B-12---:R-:W-:Y:S02]  /*0db0*/  @!P0 IMAD.IADD R7, R0, 0x1, R5 ;  /* 0x0000000100078824 */ /* 0x006fe400078e0205 */
[----:B------:R-:W-:-:S03]  /*0dc0*/  @!P0 VIADD R5, R5, 0x80 ;  /* 0x0000008005058836 */ /* 0x000fc60000000000 */
[----:B0-----:R-:W-:-:S05]  /*0dd0*/  @!P0 IADD3 R6, P1, R7, R8, RZ ;  /* 0x0000000807068210 */ /* 0x001fca0007f3e0ff */
[----:B------:R-:W-:-:S05]  /*0de0*/  @!P0 IMAD.X R7, RZ, RZ, R9, P1 ;  /* 0x000000ffff078224 */ /* 0x000fca00008e0609 */
[----:B------:R2:W-:Y:S03]  /*0df0*/  @!P0 STG.E.U8 desc[UR4][R6.64], R17 ;  /* 0x0000001106008986 */ /* 0x0005e6000c101104 */
.L_x_40839:
[----:B------:R-:W-:Y:S05]  /*0e00*/  BSYNC B0 ;  /* 0x0000000000007941 */ /* 0x000fea0003800000 */
.L_x_40833:
        /* <DEDUP_REMOVED lines=10> */
.L_x_40840:
        /* <DEDUP_REMOVED lines=13> */
.L_x_44140:


//--------------------- .text._ZN2at6native18elementwise_kernelILi128ELi4EZNS0_15gpu_kernel_implINS0_13AUnaryFunctorIaabZZZNS0_23logical_and_kernel_cudaERNS_14TensorIteratorEENKUlvE0_clEvENKUlvE0_clEvEUlaaE_EEEEvRNS_18TensorIteratorBaseERKT_EUliE_EEviT1_ --------------------------
	.section	.text._ZN2at6native18elementwise_kernelILi128ELi4EZNS0_15gpu_kernel_implINS0_13AUnaryFunctorIaabZZZNS0_23logical_and_kernel_cudaERNS_14TensorIteratorEENKUlvE0_clEvENKUlvE0_clEvEUlaaE_EEEEvRNS_18TensorIteratorBaseERKT_EUliE_EEviT1_,"ax",@progbits
	.align	128
        .global         _ZN2at6native18elementwise_kernelILi128ELi4EZNS0_15gpu_kernel_implINS0_13AUnaryFunctorIaabZZZNS0_23logical_and_kernel_cudaERNS_14TensorIteratorEENKUlvE0_clEvENKUlvE0_clEvEUlaaE_EEEEvRNS_18TensorIteratorBaseERKT_EUliE_EEviT1_
        .type           _ZN2at6native18elementwise_kernelILi128ELi4EZNS0_15gpu_kernel_implINS0_13AUnaryFunctorIaabZZZNS0_23logical_and_kernel_cudaERNS_14TensorIteratorEENKUlvE0_clEvENKUlvE0_clEvEUlaaE_EEEEvRNS_18TensorIteratorBaseERKT_EUliE_EEviT1_,@function
        .size           _ZN2at6native18elementwise_kernelILi128ELi4EZNS0_15gpu_kernel_implINS0_13AUnaryFunctorIaabZZZNS0_23logical_and_kernel_cudaERNS_14TensorIteratorEENKUlvE0_clEvENKUlvE0_clEvEUlaaE_EEEEvRNS_18TensorIteratorBaseERKT_EUliE_EEviT1_,(.L_x_44141 - _ZN2at6native18elementwise_kernelILi128ELi4EZNS0_15gpu_kernel_implINS0_13AUnaryFunctorIaabZZZNS0_23logical_and_kernel_cudaERNS_14TensorIteratorEENKUlvE0_clEvENKUlvE0_clEvEUlaaE_EEEEvRNS_18TensorIteratorBaseERKT_EUliE_EEviT1_)
        .other          _ZN2at6native18elementwise_kernelILi128ELi4EZNS0_15gpu_kernel_implINS0_13AUnaryFunctorIaabZZZNS0_23logical_and_kernel_cudaERNS_14TensorIteratorEENKUlvE0_clEvENKUlvE0_clEvEUlaaE_EEEEvRNS_18TensorIteratorBaseERKT_EUliE_EEviT1_,@"STO_CUDA_ENTRY STV_DEFAULT"
_ZN2at6native18elementwise_kernelILi128ELi4EZNS0_15gpu_kernel_implINS0_13AUnaryFunctorIaabZZZNS0_23logical_and_kernel_cudaERNS_14TensorIteratorEENKUlvE0_clEvENKUlvE0_clEvEUlaaE_EEEEvRNS_18TensorIteratorBaseERKT_EUliE_EEviT1_:
.text._ZN2at6native18elementwise_kernelILi128ELi4EZNS0_15gpu_kernel_implINS0_13AUnaryFunctorIaabZZZNS0_23logical_and_kernel_cudaERNS_14TensorIteratorEENKUlvE0_clEvENKUlvE0_clEvEUlaaE_EEEEvRNS_18TensorIteratorBaseERKT_EUliE_EEviT1_:
        /* <DEDUP_REMOVED lines=314> */
.L_x_40843:
        /* <DEDUP_REMOVED lines=20> */
.L_x_40847:
[----:B------:R0:W5:Y:S01]  /*14e0*/  LDG.E.U8 R0, desc[UR36][R2.64] ;  /* 0x0000002402007981 */ /* 0x000162000c1e1100 */
[----:B------:R-:W-:Y:S05]  /*14f0*/  BRA `(.L_x_40849) ;  /* 0x0000000c00547947 */ /* 0x000fea0003800000 */
.L_x_40846:
        /* <DEDUP_REMOVED lines=8> */
.L_x_40851:
[----:B------:R0:W5:Y:S01]  /*1580*/  LDG.E.U8 R0, desc[UR36][R2.64] ;  /* 0x0000002402007981 */ /* 0x000162000c1e1100 */
[----:B------:R-:W-:Y:S05]  /*1590*/  BRA `(.L_x_40849) ;  /* 0x0000000c002c7947 */ /* 0x000fea0003800000 */
.L_x_40850:
[----:B------:R0:W5:Y:S01]  /*15a0*/  LDG.E.U16 R0, desc[UR36][R2.64] ;  /* 0x0000002402007981 */ /* 0x000162000c1e1500 */
[----:B------:R-:W-:Y:S05]  /*15b0*/  BRA `(.L_x_40849) ;  /* 0x0000000c00247947 */ /* 0x000fea0003800000 */
.L_x_40845:
        /* <DEDUP_REMOVED lines=9> */
.L_x_40853:
[----:B------:R-:W2:Y:S02]  /*1650*/  LDG.E.U16 R4, desc[UR36][R2.64] ;  /* 0x0000002402047981 */ /* 0x000ea4000c1e1500 */
[----:B--2---:R-:W-:-:S06]  /*1660*/  HADD2.F32 R4, -RZ, R4.H0_H0 ;  /* 0x20000004ff047230 */ /* 0x004fcc0000004100 */
[----:B------:R-:W0:Y:S02]  /*1670*/  F2I.FTZ.TRUNC.NTZ R4, R4 ;  /* 0x0000000400047305 */ /* 0x000e24000021f100 */
[----:B0-----:R-:W-:Y:S01]  /*1680*/  PRMT R0, R4, 0x7610, R0 ;  /* 0x0000761004007816 */ /* 0x001fe20000000000 */
[----:B------:R-:W-:Y:S06]  /*1690*/  BRA `(.L_x_40849) ;  /* 0x0000000800ec7947 */ /* 0x000fec0003800000 */
.L_x_40852:
        /* <DEDUP_REMOVED lines=9> */
.L_x_40855:
[----:B------:R-:W2:Y:S02]  /*1730*/  LDG.E.U16 R2, desc[UR36][R2.64] ;  /* 0x0000002402027981 */ /* 0x000ea4000c1e1500 */
[----:B--2---:R-:W-:-:S06]  /*1740*/  HADD2.F32 R4, -RZ, R2.H0_H0 ;  /* 0x20000002ff047230 */ /* 0x004fcc0000004100 */
[----:B------:R-:W0:Y:S02]  /*1750*/  F2I.FTZ.TRUNC.NTZ R4, R4 ;  /* 0x0000000400047305 */ /* 0x000e24000021f100 */
[----:B0-----:R-:W-:Y:S01]  /*1760*/  PRMT R0, R4, 0x7610, R0 ;  /* 0x0000761004007816 */ /* 0x001fe20000000000 */
[----:B------:R-:W-:Y:S06]  /*1770*/  BRA `(.L_x_40849) ;  /* 0x0000000800b47947 */ /* 0x000fec0003800000 */
.L_x_40854:
[----:B------:R-:W2:Y:S02]  /*1780*/  LDG.E.64 R2, desc[UR36][R2.64] ;  /* 0x0000002402027981 */ /* 0x000ea4000c1e1b00 */
[----:B--2---:R0:W1:Y:S01]  /*1790*/  F2I.F64.TRUNC R0, R2 ;  /* 0x0000000200007311 */ /* 0x004062000030d100 */
[----:B------:R-:W-:Y:S05]  /*17a0*/  BRA `(.L_x_40849) ;  /* 0x0000000800a87947 */ /* 0x000fea0003800000 */
.L_x_40844:
        /* <DEDUP_REMOVED lines=12> */
.L_x_40858:
[----:B------:R-:W2:Y:S02]  /*1870*/  LDG.E.64 R2, desc[UR36][R2.64] ;  /* 0x0000002402027981 */ /* 0x000ea4000c1e1b00 */
[----:B--2---:R3:W4:Y:S01]  /*1880*/  F2I.F64.TRUNC R0, R2 ;  /* 0x0000000200007311 */ /* 0x004722000030d100 */
[----:B------:R-:W-:Y:S05]  /*1890*/  BRA `(.L_x_40849) ;  /* 0x00000008006c7947 */ /* 0x000fea0003800000 */
.L_x_40857:
        /* <DEDUP_REMOVED lines=28> */
.L_x_40860:
        /* <DEDUP_REMOVED lines=15> */
.L_x_40859:
[----:B------:R-:W2:Y:S02]  /*1b50*/  LDG.E.U16 R4, desc[UR36][R2.64] ;  /* 0x0000002402047981 */ /* 0x000ea4000c1e1500 */
[----:B--2---:R-:W-:-:S06]  /*1b60*/  IMAD.U32 R4, R4, 0x10000, RZ ;  /* 0x0001000004047824 */ /* 0x004fcc00078e00ff */
[----:B------:R-:W0:Y:S02]  /*1b70*/  F2I.FTZ.TRUNC.NTZ R4, R4 ;  /* 0x0000000400047305 */ /* 0x000e24000021f100 */
[----:B0-----:R-:W-:Y:S01]  /*1b80*/  PRMT R0, R4, 0x7610, R0 ;  /* 0x0000761004007816 */ /* 0x001fe20000000000 */
[----:B------:R-:W-:Y:S06]  /*1b90*/  BRA `(.L_x_40849) ;  /* 0x0000000400ac7947 */ /* 0x000fec0003800000 */
.L_x_40856:
        /* <DEDUP_REMOVED lines=10> */
.L_x_40863:
        /* <DEDUP_REMOVED lines=21> */
.L_x_40867:
[----:B------:R-:W-:Y:S05]  /*1d90*/  BSYNC B1 ;  /* 0x0000000000017941 */ /* 0x000fea0003800000 */
.L_x_40866:
[----:B------:R-:W-:Y:S01]  /*1da0*/  IMAD.SHL.U32 R2, R2, 0x100000, RZ ;  /* 0x0010000002027824 */ /* 0x000fe200078e00ff */
[----:B------:R-:W-:-:S04]  /*1db0*/  LEA R3, R0, 0x3b800000, 0x17 ;  /* 0x3b80000000037811 */ /* 0x000fc800078eb8ff */
[----:B------:R-:W-:-:S07]  /*1dc0*/  LOP3.LUT R4, R3, R2, R4, 0xfe, !PT ;  /* 0x0000000203047212 */ /* 0x000fce00078efe04 */
.L_x_40865:
[----:B------:R-:W-:Y:S05]  /*1dd0*/  BSYNC B0 ;  /* 0x0000000000007941 */ /* 0x000fea0003800000 */
.L_x_40864:
[----:B------:R-:W0:Y:S02]  /*1de0*/  F2I.FTZ.TRUNC.NTZ R4, R4 ;  /* 0x0000000400047305 */ /* 0x000e24000021f100 */
[----:B0-----:R-:W-:Y:S01]  /*1df0*/  PRMT R0, R4, 0x7610, R0 ;  /* 0x0000761004007816 */ /* 0x001fe20000000000 */
[----:B------:R-:W-:Y:S06]  /*1e00*/  BRA `(.L_x_40849) ;  /* 0x0000000400107947 */ /* 0x000fec0003800000 */
.L_x_40862:
        /* <DEDUP_REMOVED lines=21> */
.L_x_40871:
[----:B------:R-:W-:Y:S05]  /*1f60*/  BSYNC B1 ;  /* 0x0000000000017941 */ /* 0x000fea0003800000 */
.L_x_40870:
[----:B------:R-:W-:Y:S01]  /*1f70*/  IMAD.SHL.U32 R2, R2, 0x200000, RZ ;  /* 0x0020000002027824 */ /* 0x000fe200078e00ff */
[----:B------:R-:W-:-:S04]  /*1f80*/  LEA R3, R0, 0x37800000, 0x17 ;  /* 0x3780000000037811 */ /* 0x000fc800078eb8ff */
[----:B------:R-:W-:-:S07]  /*1f90*/  LOP3.LUT R4, R3, R2, R4, 0xfe, !PT ;  /* 0x0000000203047212 */ /* 0x000fce00078efe04 */
.L_x_40869:
[----:B------:R-:W-:Y:S05]  /*1fa0*/  BSYNC B0 ;  /* 0x0000000000007941 */ /* 0x000fea0003800000 */
.L_x_40868:
[----:B------:R-:W0:Y:S02]  /*1fb0*/  F2I.FTZ.TRUNC.NTZ R4, R4 ;  /* 0x0000000400047305 */ /* 0x000e24000021f100 */
[----:B0-----:R-:W-:Y:S01]  /*1fc0*/  PRMT R0, R4, 0x7610, R0 ;  /* 0x0000761004007816 */ /* 0x001fe20000000000 */
[----:B------:R-:W-:Y:S06]  /*1fd0*/  BRA `(.L_x_40849) ;  /* 0x00000000009c7947 */ /* 0x000fec0003800000 */
.L_x_40861:
        /* <DEDUP_REMOVED lines=14> */
.L_x_40875:
[----:B------:R-:W-:Y:S05]  /*20c0*/  BSYNC B0 ;  /* 0x0000000000007941 */ /* 0x000fea0003800000 */
.L_x_40874:
[----:B------:R-:W0:Y:S02]  /*20d0*/  F2I.FTZ.TRUNC.NTZ R4, R4 ;  /* 0x0000000400047305 */ /* 0x000e24000021f100 */
[----:B0-----:R-:W-:Y:S01]  /*20e0*/  PRMT R0, R4, 0x7610, R0 ;  /* 0x0000761004007816 */ /* 0x001fe20000000000 */
[----:B------:R-:W-:Y:S06]  /*20f0*/  BRA `(.L_x_40849) ;  /* 0x0000000000547947 */ /* 0x000fec0003800000 */
.L_x_40848:
        /* <DEDUP_REMOVED lines=16> */
.L_x_40876:
[----:B------:R-:W-:Y:S01]  /*2200*/  PRMT R0, RZ, 0x7610, R0 ;  /* 0x00007610ff007816 */ /* 0x000fe20000000000 */
[----:B------:R-:W-:Y:S06]  /*2210*/  BRA `(.L_x_40849) ;  /* 0x00000000000c7947 */ /* 0x000fec0003800000 */
.L_x_40873:
[----:B------:R2:W5:Y:S01]  /*2220*/  LDG.E.U8 R0, desc[UR36][R2.64] ;  /* 0x0000002402007981 */ /* 0x000562000c1e1100 */
[----:B------:R-:W-:Y:S05]  /*2230*/  BRA `(.L_x_40849) ;  /* 0x0000000000047947 */ /* 0x000fea0003800000 */
.L_x_40872:
[----:B------:R1:W5:Y:S02]  /*2240*/  LDG.E.U8 R0, desc[UR36][R2.64] ;  /* 0x0000002402007981 */ /* 0x000364000c1e1100 */
.L_x_40849:
[----:B0123--:R-:W0:Y:S01]  /*2250*/  LDC.U8 R3, c[0x0][0x422] ;  /* 0x00010880ff037b82 */ /* 0x00fe220000000000 */
[----:B----45:R-:W-:Y:S01]  /*2260*/  LOP3.LUT P0, RZ, R0, 0xff, RZ, 0xc0, !PT ;  /* 0x000000ff00ff7812 */ /* 0x030fe2000780c0ff */
[----:B------:R-:W-:-:S03]  /*2270*/  ULDC.U8 UR4, c[0x0][0x421] ;  /* 0x0001084000047ab9 */ /* 0x000fc60000000000 */
[----:B------:R-:W-:Y:S02]  /*2280*/  ISETP.NE.AND P0, PT, RZ, UR4, P0 ;  /* 0x00000004ff007c0c */ /* 0x000fe40008705270 */
        /* <DEDUP_REMOVED lines=15> */
.L_x_40880:
[----:B------:R3:W-:Y:S01]  /*2380*/  STG.E.U8 desc[UR36][R16.64], R2 ;  /* 0x0000000210007986 */ /* 0x0007e2000c101124 */
[----:B------:R-:W-:Y:S05]  /*2390*/  BRA `(.L_x_40882) ;  /* 0x0000000c00487947 */ /* 0x000fea0003800000 */
.L_x_40879:
        /* <DEDUP_REMOVED lines=9> */
.L_x_40884:
[----:B------:R1:W-:Y:S01]  /*2430*/  STG.E desc[UR36][R16.64], R2 ;  /* 0x0000000210007986 */ /* 0x0003e2000c101924 */
[----:B------:R-:W-:Y:S05]  /*2440*/  BRA `(.L_x_40882) ;  /* 0x0000000c001c7947 */ /* 0x000fea0003800000 */
.L_x_40883:
[----:B------:R2:W-:Y:S01]  /*2450*/  STG.E.U16 desc[UR36][R16.64], R2 ;  /* 0x0000000210007986 */ /* 0x0005e2000c101524 */
[----:B------:R-:W-:Y:S05]  /*2460*/  BRA `(.L_x_40882) ;  /* 0x0000000c00147947 */ /* 0x000fea0003800000 */
.L_x_40878:
        /* <DEDUP_REMOVED lines=9> */
.L_x_40886:
[----:B------:R-:W-:-:S04]  /*2500*/  I2FP.F32.U32 R0, R2 ;  /* 0x0000000200007245 */ /* 0x000fc80000201000 */
[----:B------:R-:W-:-:S05]  /*2510*/  F2FP.F16.F32.PACK_AB R0, RZ, R0 ;  /* 0x00000000ff00723e */ /* 0x000fca00000000ff */
[----:B------:R0:W-:Y:S01]  /*2520*/  STG.E.U16 desc[UR36][R16.64], R0 ;  /* 0x0000000010007986 */ /* 0x0001e2000c101524 */
[----:B------:R-:W-:Y:S05]  /*2530*/  BRA `(.L_x_40882) ;  /* 0x0000000800e07947 */ /* 0x000fea0003800000 */
.L_x_40885:
        /* <DEDUP_REMOVED lines=10> */
.L_x_40888:
[----:B------:R-:W-:-:S04]  /*25e0*/  I2FP.F32.U32 R2, R2 ;  /* 0x0000000200027245 */ /* 0x000fc80000201000 */
[----:B------:R-:W-:-:S04]  /*25f0*/  F2FP.F16.F32.PACK_AB R3, RZ, R2 ;  /* 0x00000002ff03723e */ /* 0x000fc800000000ff */
[----:B------:R-:W-:-:S05]  /*2600*/  PRMT R3, R3, 0x5410, RZ ;  /* 0x0000541003037816 */ /* 0x000fca00000000ff */
[----:B------:R0:W-:Y:S01]  /*2610*/  STG.E desc[UR36][R16.64], R3 ;  /* 0x0000000310007986 */ /* 0x0001e2000c101924 */
[----:B------:R-:W-:Y:S05]  /*2620*/  BRA `(.L_x_40882) ;  /* 0x0000000800a47947 */ /* 0x000fea0003800000 */
.L_x_40887:
[----:B------:R-:W0:Y:S02]  /*2630*/  I2F.F64.U32 R2, R2 ;  /* 0x0000000200027312 */ /* 0x000e240000201800 */
[----:B0-----:R0:W-:Y:S01]  /*2640*/  STG.E.64 desc[UR36][R16.64], R2 ;  /* 0x0000000210007986 */ /* 0x0011e2000c101b24 */
[----:B------:R-:W-:Y:S05]  /*2650*/  BRA `(.L_x_40882) ;  /* 0x0000000800987947 */ /* 0x000fea0003800000 */
.L_x_40877:
        /* <DEDUP_REMOVED lines=10> */
.L_x_40891:
[----:B------:R-:W0:Y:S01]  /*2700*/  I2F.F64.U32 R4, R2 ;  /* 0x0000000200047312 */ /* 0x000e220000201800 */
[----:B------:R-:W-:-:S05]  /*2710*/  CS2R R6, SRZ ;  /* 0x0000000000067805 */ /* 0x000fca000001ff00 */
[----:B0-----:R0:W-:Y:S01]  /*2720*/  STG.E.128 desc[UR36][R16.64], R4 ;  /* 0x0000000410007986 */ /* 0x0011e2000c101d24 */
[----:B------:R-:W-:Y:S05]  /*2730*/  BRA `(.L_x_40882) ;  /* 0x0000000800607947 */ /* 0x000fea0003800000 */
.L_x_40890:
        /* <DEDUP_REMOVED lines=21> */
.L_x_40895:
[----:B------:R-:W-:Y:S05]  /*2890*/  BSYNC B0 ;  /* 0x0000000000007941 */ /* 0x000fea0003800000 */
.L_x_40894:
[----:B------:R-:W-:-:S05]  /*28a0*/  LOP3.LUT R3, R0, R3, RZ, 0xfc, !PT ;  /* 0x0000000300037212 */ /* 0x000fca00078efcff */
[----:B------:R0:W-:Y:S01]  /*28b0*/  STG.E.U8 desc[UR36][R16.64], R3 ;  /* 0x0000000310007986 */ /* 0x0001e2000c101124 */
[----:B------:R-:W-:Y:S05]  /*28c0*/  BRA `(.L_x_40882) ;  /* 0x0000000400fc7947 */ /* 0x000fea0003800000 */
.L_x_40893:
        /* <DEDUP_REMOVED lines=13> */
.L_x_40897:
[----:B------:R-:W-:Y:S01]  /*29a0*/  IMAD.MOV.U32 R0, RZ, RZ, 0x7f ;  /* 0x0000007fff007424 */ /* 0x000fe200078e00ff */
[----:B------:R-:W-:-:S04]  /*29b0*/  ISETP.GT.U32.AND P0, PT, R2, 0x7f800000, PT ;  /* 0x7f8000000200780c */ /* 0x000fc80003f04070 */
[----:B------:R-:W-:-:S09]  /*29c0*/  SEL R0, R0, 0x7c, P0 ;  /* 0x0000007c00007807 */ /* 0x000fd20000000000 */
.L_x_40898:
[----:B------:R-:W-:Y:S05]  /*29d0*/  BSYNC B0 ;  /* 0x0000000000007941 */ /* 0x000fea0003800000 */
.L_x_40896:
[----:B------:R-:W-:-:S04]  /*29e0*/  LOP3.LUT R2, R3, 0x80000000, RZ, 0xc0, !PT ;  /* 0x8000000003027812 */ /* 0x000fc800078ec0ff */
[----:B------:R-:W-:-:S04]  /*29f0*/  SHF.R.U32.HI R3, RZ, 0x18, R2 ;  /* 0x00000018ff037819 */ /* 0x000fc80000011602 */
[----:B------:R-:W-:-:S05]  /*2a00*/  LOP3.LUT R3, R0, R3, RZ, 0xfc, !PT ;  /* 0x0000000300037212 */ /* 0x000fca00078efcff */
[----:B------:R0:W-:Y:S01]  /*2a10*/  STG.E.U8 desc[UR36][R16.64], R3 ;  /* 0x0000000310007986 */ /* 0x0001e2000c101124 */
[----:B------:R-:W-:Y:S05]  /*2a20*/  BRA `(.L_x_40882) ;  /* 0x0000000400a47947 */ /* 0x000fea0003800000 */
.L_x_40892:
[----:B------:R-:W-:-:S04]  /*2a30*/  I2FP.F32.U32 R0, R2 ;  /* 0x0000000200007245 */ /* 0x000fc80000201000 */
[----:B------:R-:W-:-:S05]  /*2a40*/  F2FP.BF16.F32.PACK_AB R0, RZ, R0 ;  /* 0x00000000ff00723e */ /* 0x000fca00000010ff */
[----:B------:R0:W-:Y:S01]  /*2a50*/  STG.E.U16 desc[UR36][R16.64], R0 ;  /* 0x0000000010007986 */ /* 0x0001e2000c101524 */
[----:B------:R-:W-:Y:S05]  /*2a60*/  BRA `(.L_x_40882) ;  /* 0x0000000400947947 */ /* 0x000fea0003800000 */
.L_x_40889:
        /* <DEDUP_REMOVED lines=10> */
.L_x_40901:
        /* <DEDUP_REMOVED lines=17> */
.L_x_40904:
[----:B------:R-:W-:-:S04]  /*2c20*/  LOP3.LUT R2, R3, 0x80000000, RZ, 0xc0, !PT ;  /* 0x8000000003027812 */ /* 0x000fc800078ec0ff */
[----:B------:R-:W-:-:S04]  /*2c30*/  SHF.R.U32.HI R3, RZ, 0x18, R2 ;  /* 0x00000018ff037819 */ /* 0x000fc80000011602 */
[----:B------:R-:W-:-:S04]  /*2c40*/  LOP3.LUT R0, R0, R3, RZ, 0xfc, !PT ;  /* 0x0000000300007212 */ /* 0x000fc800078efcff */
[----:B------:R-:W-:-:S07]  /*2c50*/  PRMT R8, R0, 0x7610, R8 ;  /* 0x0000761000087816 */ /* 0x000fce0000000008 */
.L_x_40903:
[----:B------:R-:W-:Y:S05]  /*2c60*/  BSYNC B0 ;  /* 0x0000000000007941 */ /* 0x000fea0003800000 */
.L_x_40902:
[----:B------:R0:W-:Y:S01]  /*2c70*/  STG.E.U8 desc[UR36][R16.64], R8 ;  /* 0x0000000810007986 */ /* 0x0001e2000c101124 */
[----:B------:R-:W-:Y:S05]  /*2c80*/  BRA `(.L_x_40882) ;  /* 0x00000004000c7947 */ /* 0x000fea0003800000 */
.L_x_40900:
        /* <DEDUP_REMOVED lines=17> */
.L_x_40907:
[----:B------:R-:W-:-:S04]  /*2da0*/  LOP3.LUT R2, R3, 0x80000000, RZ, 0xc0, !PT ;  /* 0x8000000003027812 */ /* 0x000fc800078ec0ff */
[----:B------:R-:W-:-:S04]  /*2db0*/  SHF.R.U32.HI R3, RZ, 0x18, R2 ;  /* 0x00000018ff037819 */ /* 0x000fc80000011602 */
[----:B------:R-:W-:-:S04]  /*2dc0*/  LOP3.LUT R0, R0, R3, RZ, 0xfc, !PT ;  /* 0x0000000300007212 */ /* 0x000fc800078efcff */
[----:B------:R-:W-:-:S07]  /*2dd0*/  PRMT R8, R0, 0x7610, R8 ;  /* 0x0000761000087816 */ /* 0x000fce0000000008 */
.L_x_40906:
[----:B------:R-:W-:Y:S05]  /*2de0*/  BSYNC B0 ;  /* 0x0000000000007941 */ /* 0x000fea0003800000 */
.L_x_40905:
[----:B------:R0:W-:Y:S01]  /*2df0*/  STG.E.U8 desc[UR36][R16.64], R8 ;  /* 0x0000000810007986 */ /* 0x0001e2000c101124 */
[----:B------:R-:W-:Y:S05]  /*2e00*/  BRA `(.L_x_40882) ;  /* 0x0000000000ac7947 */ /* 0x000fea0003800000 */
.L_x_40899:
        /* <DEDUP_REMOVED lines=22> */
.L_x_40881:
        /* <DEDUP_REMOVED lines=16> */
.L_x_40910:
[----:B------:R-:W-:Y:S05]  /*3070*/  BRA `(.L_x_40882) ;  /* 0x0000000000107947 */ /* 0x000fea0003800000 */
.L_x_40909:
[----:B------:R-:W-:-:S05]  /*3080*/  IMAD.MOV.U32 R3, RZ, RZ, RZ ;  /* 0x000000ffff037224 */ /* 0x000fca00078e00ff */
[----:B------:R0:W-:Y:S01]  /*3090*/  STG.E.64 desc[UR36][R16.64], R2 ;  /* 0x0000000210007986 */ /* 0x0001e2000c101b24 */
[----:B------:R-:W-:Y:S05]  /*30a0*/  BRA `(.L_x_40882) ;  /* 0x0000000000047947 */ /* 0x000fea0003800000 */
.L_x_40908:
[----:B------:R0:W-:Y:S02]  /*30b0*/  STG.E desc[UR36][R16.64], R2 ;  /* 0x0000000210007986 */ /* 0x0001e4000c101924 */
.L_x_40882:
[----:B------:R-:W-:-:S04]  /*30c0*/  IMAD R18, R23, 0x200, R18 ;  /* 0x0000020017127824 */ /* 0x000fc800078e0212 */
[----:B------:R-:W-:-:S07]  /*30d0*/  VIADD R19, R18, 0x80 ;  /* 0x0000008012137836 */ /* 0x000fce0000000000 */
.L_x_40842:
[----:B------:R-:W-:Y:S05]  /*30e0*/  BSYNC B6 ;  /* 0x0000000000067941 */ /* 0x000fea0003800000 */
.L_x_40841:
        /* <DEDUP_REMOVED lines=307> */
.L_x_40913:
        /* <DEDUP_REMOVED lines=20> */
.L_x_40917:
[----:B------:R0:W5:Y:S01]  /*4560*/  LDG.E.U8 R0, desc[UR36][R2.64] ;  /* 0x0000002402007981 */ /* 0x000162000c1e1100 */
[----:B------:R-:W-:Y:S05]  /*4570*/  BRA `(.L_x_40919) ;  /* 0x0000000c00547947 */ /* 0x000fea0003800000 */
.L_x_40916:
        /* <DEDUP_REMOVED lines=8> */
.L_x_40921:
[----:B------:R0:W5:Y:S01]  /*4600*/  LDG.E.U8 R0, desc[UR36][R2.64] ;  /* 0x0000002402007981 */ /* 0x000162000c1e1100 */
[----:B------:R-:W-:Y:S05]  /*4610*/  BRA `(.L_x_40919) ;  /* 0x0000000c002c7947 */ /* 0x000fea0003800000 */
.L_x_40920:
[----:B------:R0:W5:Y:S01]  /*4620*/  LDG.E.U16 R0, desc[UR36][R2.64] ;  /* 0x0000002402007981 */ /* 0x000162000c1e1500 */
[----:B------:R-:W-:Y:S05]  /*4630*/  BRA `(.L_x_40919) ;  /* 0x0000000c00247947 */ /* 0x000fea0003800000 */
.L_x_40915:
        /* <DEDUP_REMOVED lines=9> */
.L_x_40923:
[----:B------:R-:W2:Y:S02]  /*46d0*/  LDG.E.U16 R4, desc[UR36][R2.64] ;  /* 0x0000002402047981 */ /* 0x000ea4000c1e1500 */
[----:B--2---:R-:W-:-:S06]  /*46e0*/  HADD2.F32 R4, -RZ, R4.H0_H0 ;  /* 0x20000004ff047230 */ /* 0x004fcc0000004100 */
[----:B------:R-:W0:Y:S02]  /*46f0*/  F2I.FTZ.TRUNC.NTZ R4, R4 ;  /* 0x0000000400047305 */ /* 0x000e24000021f100 */
[----:B0-----:R-:W-:Y:S01]  /*4700*/  PRMT R0, R4, 0x7610, R0 ;  /* 0x0000761004007816 */ /* 0x001fe20000000000 */
[----:B------:R-:W-:Y:S06]  /*4710*/  BRA `(.L_x_40919) ;  /* 0x0000000800ec7947 */ /* 0x000fec0003800000 */
.L_x_40922:
        /* <DEDUP_REMOVED lines=9> */
.L_x_40925:
[----:B------:R-:W2:Y:S02]  /*47b0*/  LDG.E.U16 R2, desc[UR36][R2.64] ;  /* 0x0000002402027981 */ /* 0x000ea4000c1e1500 */
[----:B--2---:R-:W-:-:S06]  /*47c0*/  HADD2.F32 R4, -RZ, R2.H0_H0 ;  /* 0x20000002ff047230 */ /* 0x004fcc0000004100 */
[----:B------:R-:W0:Y:S02]  /*47d0*/  F2I.FTZ.TRUNC.NTZ R4, R4 ;  /* 0x0000000400047305 */ /* 0x000e24000021f100 */
[----:B0-----:R-:W-:Y:S01]  /*47e0*/  PRMT R0, R4, 0x7610, R0 ;  /* 0x0000761004007816 */ /* 0x001fe20000000000 */
[----:B------:R-:W-:Y:S06]  /*47f0*/  BRA `(.L_x_40919) ;  /* 0x0000000800b47947 */ /* 0x000fec0003800000 */
.L_x_40924:
[----:B------:R-:W2:Y:S02]  /*4800*/  LDG.E.64 R2, desc[UR36][R2.64] ;  /* 0x0000002402027981 */ /* 0x000ea4000c1e1b00 */
[----:B--2---:R0:W1:Y:S01]  /*4810*/  F2I.F64.TRUNC R0, R2 ;  /* 0x0000000200007311 */ /* 0x004062000030d100 */
[----:B------:R-:W-:Y:S05]  /*4820*/  BRA `(.L_x_40919) ;  /* 0x0000000800a87947 */ /* 0x000fea0003800000 */
.L_x_40914:
        /* <DEDUP_REMOVED lines=12> */
.L_x_40928:
[----:B------:R-:W2:Y:S02]  /*48f0*/  LDG.E.64 R2, desc[UR36][R2.64] ;  /* 0x0000002402027981 */ /* 0x000ea4000c1e1b00 */
[----:B--2---:R3:W4:Y:S01]  /*4900*/  F2I.F64.TRUNC R0, R2 ;  /* 0x0000000200007311 */ /* 0x004722000030d100 */
[----:B------:R-:W-:Y:S05]  /*4910*/  BRA `(.L_x_40919) ;  /* 0x00000008006c7947 */ /* 0x000fea0003800000 */
.L_x_40927:
        /* <DEDUP_REMOVED lines=28> */
.L_x_40930:
        /* <DEDUP_REMOVED lines=15> */
.L_x_40929:
[----:B------:R-:W2:Y:S02]  /*4bd0*/  LDG.E.U16 R4, desc[UR36][R2.64] ;  /* 0x0000002402047981 */ /* 0x000ea4000c1e1500 */
[----:B--2---:R-:W-:-:S06]  /*4be0*/  IMAD.U32 R4, R4, 0x10000, RZ ;  /* 0x0001000004047824 */ /* 0x004fcc00078e00ff */
[----:B------:R-:W0:Y:S02]  /*4bf0*/  F2I.FTZ.TRUNC.NTZ R4, R4 ;  /* 0x0000000400047305 */ /* 0x000e24000021f100 */
[----:B0-----:R-:W-:Y:S01]  /*4c00*/  PRMT R0, R4, 0x7610, R0 ;  /* 0x0000761004007816 */ /* 0x001fe20000000000 */
[----:B------:R-:W-:Y:S06]  /*4c10*/  BRA `(.L_x_40919) ;  /* 0x0000000400ac7947 */ /* 0x000fec0003800000 */
.L_x_40926:
        /* <DEDUP_REMOVED lines=10> */
.L_x_40933:
        /* <DEDUP_REMOVED lines=21> */
.L_x_40937:
[----:B------:R-:W-:Y:S05]  /*4e10*/  BSYNC B1 ;  /* 0x0000000000017941 */ /* 0x000fea0003800000 */
.L_x_40936:
[----:B------:R-:W-:Y:S01]  /*4e20*/  IMAD.SHL.U32 R2, R2, 0x100000, RZ ;  /* 0x0010000002027824 */ /* 0x000fe200078e00ff */
[----:B------:R-:W-:-:S04]  /*4e30*/  LEA R3, R0, 0x3b800000, 0x17 ;  /* 0x3b80000000037811 */ /* 0x000fc800078eb8ff */
[----:B------:R-:W-:-:S07]  /*4e40*/  LOP3.LUT R4, R3, R2, R4, 0xfe, !PT ;  /* 0x0000000203047212 */ /* 0x000fce00078efe04 */
.L_x_40935:
[----:B------:R-:W-:Y:S05]  /*4e50*/  BSYNC B0 ;  /* 0x0000000000007941 */ /* 0x000fea0003800000 */
.L_x_40934:
[----:B------:R-:W0:Y:S02]  /*4e60*/  F2I.FTZ.TRUNC.NTZ R4, R4 ;  /* 0x0000000400047305 */ /* 0x000e24000021f100 */
[----:B0-----:R-:W-:Y:S01]  /*4e70*/  PRMT R0, R4, 0x7610, R0 ;  /* 0x0000761004007816 */ /* 0x001fe20000000000 */
[----:B------:R-:W-:Y:S06]  /*4e80*/  BRA `(.L_x_40919) ;  /* 0x0000000400107947 */ /* 0x000fec0003800000 */
.L_x_40932:
        /* <DEDUP_REMOVED lines=21> */
.L_x_40941:
[----:B------:R-:W-:Y:S05]  /*4fe0*/  BSYNC B1 ;  /* 0x0000000000017941 */ /* 0x000fea0003800000 */
.L_x_40940:
[----:B------:R-:W-:Y:S01]  /*4ff0*/  IMAD.SHL.U32 R2, R2, 0x200000, RZ ;  /* 0x0020000002027824 */ /* 0x000fe200078e00ff */
[----:B------:R-:W-:-:S04]  /*5000*/  LEA R3, R0, 0x37800000, 0x17 ;  /* 0x3780000000037811 */ /* 0x000fc800078eb8ff */
[----:B------:R-:W-:-:S07]  /*5010*/  LOP3.LUT R4, R3, R2, R4, 0xfe, !PT ;  /* 0x0000000203047212 */ /* 0x000fce00078efe04 */
.L_x_40939:
[----:B------:R-:W-:Y:S05]  /*5020*/  BSYNC B0 ;  /* 0x0000000000007941 */ /* 0x000fea0003800000 */
.L_x_40938:
[----:B------:R-:W0:Y:S02]  /*5030*/  F2I.FTZ.TRUNC.NTZ R4, R4 ;  /* 0x0000000400047305 */ /* 0x000e24000021f100 */
[----:B0-----:R-:W-:Y:S01]  /*5040*/  PRMT R0, R4, 0x7610, R0 ;  /* 0x0000761004007816 */ /* 0x001fe20000000000 */
[----:B------:R-:W-:Y:S06]  /*5050*/  BRA `(.L_x_40919) ;  /* 0x00000000009c7947 */ /* 0x000fec0003800000 */
.L_x_40931:
        /* <DEDUP_REMOVED lines=14> */
.L_x_40945:
[----:B------:R-:W-:Y:S05]  /*5140*/  BSYNC B0 ;  /* 0x0000000000007941 */ /* 0x000fea0003800000 */
.L_x_40944:
[----:B------:R-:W0:Y:S02]  /*5150*/  F2I.FTZ.TRUNC.NTZ R4, R4 ;  /* 0x0000000400047305 */ /* 0x000e24000021f100 */
[----:B0-----:R-:W-:Y:S01]  /*5160*/  PRMT R0, R4, 0x7610, R0 ;  /* 0x0000761004007816 */ /* 0x001fe20000000000 */
[----:B------:R-:W-:Y:S06]  /*5170*/  BRA `(.L_x_40919) ;  /* 0x0000000000547947 */ /* 0x000fec0003800000 */
.L_x_40918:
        /* <DEDUP_REMOVED lines=16> */
.L_x_40946:
[----:B------:R-:W-:Y:S01]  /*5280*/  PRMT R0, RZ, 0x7610, R0 ;  /* 0x00007610ff007816 */ /* 0x000fe20000000000 */
[----:B------:R-:W-:Y:S06]  /*5290*/  BRA `(.L_x_40919) ;  /* 0x00000000000c7947 */ /* 0x000fec0003800000 */
.L_x_40943:
[----:B------:R2:W5:Y:S01]  /*52a0*/  LDG.E.U8 R0, desc[UR36][R2.64] ;  /* 0x0000002402007981 */ /* 0x000562000c1e1100 */
[----:B------:R-:W-:Y:S05]  /*52b0*/  BRA `(.L_x_40919) ;  /* 0x0000000000047947 */ /* 0x000fea0003800000 */
.L_x_40942:
[----:B------:R1:W5:Y:S02]  /*52c0*/  LDG.E.U8 R0, desc[UR36][R2.64] ;  /* 0x0000002402007981 */ /* 0x000364000c1e1100 */
.L_x_40919:
        /* <DEDUP_REMOVED lines=19> */
.L_x_40950:
[----:B------:R0:W-:Y:S01]  /*5400*/  STG.E.U8 desc[UR36][R16.64], R2 ;  /* 0x0000000210007986 */ /* 0x0001e2000c101124 */
[----:B------:R-:W-:Y:S05]  /*5410*/  BRA `(.L_x_40952) ;  /* 0x0000000c00487947 */ /* 0x000fea0003800000 */
.L_x_40949:
        /* <DEDUP_REMOVED lines=9> */
.L_x_40954:
[----:B------:R0:W-:Y:S01]  /*54b0*/  STG.E desc[UR36][R16.64], R2 ;  /* 0x0000000210007986 */ /* 0x0001e2000c101924 */
[----:B------:R-:W-:Y:S05]  /*54c0*/  BRA `(.L_x_40952) ;  /* 0x0000000c001c7947 */ /* 0x000fea0003800000 */
.L_x_40953:
[----:B------:R0:W-:Y:S01]  /*54d0*/  STG.E.U16 desc[UR36][R16.64], R2 ;  /* 0x0000000210007986 */ /* 0x0001e2000c101524 */
[----:B------:R-:W-:Y:S05]  /*54e0*/  BRA `(.L_x_40952) ;  /* 0x0000000c00147947 */ /* 0x000fea0003800000 */
.L_x_40948:
        /* <DEDUP_REMOVED lines=9> */
.L_x_40956:
[----:B------:R-:W-:-:S04]  /*5580*/  I2FP.F32.U32 R0, R2 ;  /* 0x0000000200007245 */ /* 0x000fc80000201000 */
[----:B------:R-:W-:-:S05]  /*5590*/  F2FP.F16.F32.PACK_AB R0, RZ, R0 ;  /* 0x00000000ff00723e */ /* 0x000fca00000000ff */
[----:B------:R0:W-:Y:S01]  /*55a0*/  STG.E.U16 desc[UR36][R16.64], R0 ;  /* 0x0000000010007986 */ /* 0x0001e2000c101524 */
[----:B------:R-:W-:Y:S05]  /*55b0*/  BRA `(.L_x_40952) ;  /* 0x0000000800e07947 */ /* 0x000fea0003800000 */
.L_x_40955:
        /* <DEDUP_REMOVED lines=10> */
.L_x_40958:
[----:B------:R-:W-:-:S04]  /*5660*/  I2FP.F32.U32 R2, R2 ;  /* 0x0000000200027245 */ /* 0x000fc80000201000 */
[----:B------:R-:W-:-:S04]  /*5670*/  F2FP.F16.F32.PACK_AB R3, RZ, R2 ;  /* 0x00000002ff03723e */ /* 0x000fc800000000ff */
[----:B------:R-:W-:-:S05]  /*5680*/  PRMT R3, R3, 0x5410, RZ ;  /* 0x0000541003037816 */ /* 0x000fca00000000ff */
[----:B------:R0:W-:Y:S01]  /*5690*/  STG.E desc[UR36][R16.64], R3 ;  /* 0x0000000310007986 */ /* 0x0001e2000c101924 */
[----:B------:R-:W-:Y:S05]  /*56a0*/  BRA `(.L_x_40952) ;  /* 0x0000000800a47947 */ /* 0x000fea0003800000 */
.L_x_40957:
[----:B------:R-:W0:Y:S02]  /*56b0*/  I2F.F64.U32 R2, R2 ;  /* 0x0000000200027312 */ /* 0x000e240000201800 */
[----:B0-----:R0:W-:Y:S01]  /*56c0*/  STG.E.64 desc[UR36][R16.64], R2 ;  /* 0x0000000210007986 */ /* 0x0011e2000c101b24 */
[----:B------:R-:W-:Y:S05]  /*56d0*/  BRA `(.L_x_40952) ;  /* 0x0000000800987947 */ /* 0x000fea0003800000 */
.L_x_40947:
        /* <DEDUP_REMOVED lines=10> */
.L_x_40961:
[----:B------:R-:W0:Y:S01]  /*5780*/  I2F.F64.U32 R4, R2 ;  /* 0x0000000200047312 */ /* 0x000e220000201800 */
[----:B------:R-:W-:-:S05]  /*5790*/  CS2R R6, SRZ ;  /* 0x0000000000067805 */ /* 0x000fca000001ff00 */
[----:B0-----:R0:W-:Y:S01]  /*57a0*/  STG.E.128 desc[UR36][R16.64], R4 ;  /* 0x0000000410007986 */ /* 0x0011e2000c101d24 */
[----:B------:R-:W-:Y:S05]  /*57b0*/  BRA `(.L_x_40952) ;  /* 0x0000000800607947 */ /* 0x000fea0003800000 */
.L_x_40960:
        /* <DEDUP_REMOVED lines=21> */
.L_x_40965:
[----:B------:R-:W-:Y:S05]  /*5910*/  BSYNC B0 ;  /* 0x0000000000007941 */ /* 0x000fea0003800000 */
.L_x_40964:
[----:B------:R-:W-:-:S05]  /*5920*/  LOP3.LUT R3, R0, R3, RZ, 0xfc, !PT ;  /* 0x0000000300037212 */ /* 0x000fca00078efcff */
[----:B------:R0:W-:Y:S01]  /*5930*/  STG.E.U8 desc[UR36][R16.64], R3 ;  /* 0x0000000310007986 */ /* 0x0001e2000c101124 */
[----:B------:R-:W-:Y:S05]  /*5940*/  BRA `(.L_x_40952) ;  /* 0x0000000400fc7947 */ /* 0x000fea0003800000 */
.L_x_40963:
        /* <DEDUP_REMOVED lines=13> */
.L_x_40967:
[----:B------:R-:W-:Y:S01]  /*5a20*/  IMAD.MOV.U32 R0, RZ, RZ, 0x7f ;  /* 0x0000007fff007424 */ /* 0x000fe200078e00ff */
[----:B------:R-:W-:-:S04]  /*5a30*/  ISETP.GT.U32.AND P0, PT, R2, 0x7f800000, PT ;  /* 0x7f8000000200780c */ /* 0x000fc80003f04070 */
[----:B------:R-:W-:-:S09]  /*5a40*/  SEL R0, R0, 0x7c, P0 ;  /* 0x0000007c00007807 */ /* 0x000fd20000000000 */
.L_x_40968:
[----:B------:R-:W-:Y:S05]  /*5a50*/  BSYNC B0 ;  /* 0x0000000000007941 */ /* 0x000fea0003800000 */
.L_x_40966:
[----:B------:R-:W-:-:S04]  /*5a60*/  LOP3.LUT R2, R3, 0x80000000, RZ, 0xc0, !PT ;  /* 0x8000000003027812 */ /* 0x000fc800078ec0ff */
[----:B------:R-:W-:-:S04]  /*5a70*/  SHF.R.U32.HI R3, RZ, 0x18, R2 ;  /* 0x00000018ff037819 */ /* 0x000fc80000011602 */
[----:B------:R-:W-:-:S05]  /*5a80*/  LOP3.LUT R3, R0, R3, RZ, 0xfc, !PT ;  /* 0x0000000300037212 */ /* 0x000fca00078efcff */
[----:B------:R0:W-:Y:S01]  /*5a90*/  STG.E.U8 desc[UR36][R16.64], R3 ;  /* 0x0000000310007986 */ /* 0x0001e2000c101124 */
[----:B------:R-:W-:Y:S05]  /*5aa0*/  BRA `(.L_x_40952) ;  /* 0x0000000400a47947 */ /* 0x000fea0003800000 */
.L_x_40962:
[----:B------:R-:W-:-:S04]  /*5ab0*/  I2FP.F32.U32 R0, R2 ;  /* 0x0000000200007245 */ /* 0x000fc80000201000 */
[----:B------:R-:W-:-:S05]  /*5ac0*/  F2FP.BF16.F32.PACK_AB R0, RZ, R0 ;  /* 0x00000000ff00723e */ /* 0x000fca00000010ff */
[----:B------:R0:W-:Y:S01]  /*5ad0*/  STG.E.U16 desc[UR36][R16.64], R0 ;  /* 0x0000000010007986 */ /* 0x0001e2000c101524 */
[----:B------:R-:W-:Y:S05]  /*5ae0*/  BRA `(.L_x_40952) ;  /* 0x0000000400947947 */ /* 0x000fea0003800000 */
.L_x_40959:
        /* <DEDUP_REMOVED lines=10> */
.L_x_40971:
        /* <DEDUP_REMOVED lines=17> */
.L_x_40974:
[----:B------:R-:W-:-:S04]  /*5ca0*/  LOP3.LUT R2, R3, 0x80000000, RZ, 0xc0, !PT ;  /* 0x8000000003027812 */ /* 0x000fc800078ec0ff */
[----:B------:R-:W-:-:S04]  /*5cb0*/  SHF.R.U32.HI R3, RZ, 0x18, R2 ;  /* 0x00000018ff037819 */ /* 0x000fc80000011602 */
[----:B------:R-:W-:-:S04]  /*5cc0*/  LOP3.LUT R0, R0, R3, RZ, 0xfc, !PT ;  /* 0x0000000300007212 */ /* 0x000fc800078efcff */
[----:B------:R-:W-:-:S07]  /*5cd0*/  PRMT R8, R0, 0x7610, R8 ;  /* 0x0000761000087816 */ /* 0x000fce0000000008 */
.L_x_40973:
[----:B------:R-:W-:Y:S05]  /*5ce0*/  BSYNC B0 ;  /* 0x0000000000007941 */ /* 0x000fea0003800000 */
.L_x_40972:
[----:B------:R3:W-:Y:S01]  /*5cf0*/  STG.E.U8 desc[UR36][R16.64], R8 ;  /* 0x0000000810007986 */ /* 0x0007e2000c101124 */
[----:B------:R-:W-:Y:S05]  /*5d00*/  BRA `(.L_x_40952) ;  /* 0x00000004000c7947 */ /* 0x000fea0003800000 */
.L_x_40970:
        /* <DEDUP_REMOVED lines=17> */
.L_x_40977:
[----:B------:R-:W-:-:S04]  /*5e20*/  LOP3.LUT R2, R3, 0x80000000, RZ, 0xc0, !PT ;  /* 0x8000000003027812 */ /* 0x000fc800078ec0ff */
[----:B------:R-:W-:-:S04]  /*5e30*/  SHF.R.U32.HI R3, RZ, 0x18, R2 ;  /* 0x00000018ff037819 */ /* 0x000fc80000011602 */
[----:B------:R-:W-:-:S04]  /*5e40*/  LOP3.LUT R0, R0, R3, RZ, 0xfc, !PT ;  /* 0x0000000300007212 */ /* 0x000fc800078efcff */
[----:B------:R-:W-:-:S07]  /*5e50*/  PRMT R8, R0, 0x7610, R8 ;  /* 0x0000761000087816 */ /* 0x000fce0000000008 */
.L_x_40976:
[----:B------:R-:W-:Y:S05]  /*5e60*/  BSYNC B0 ;  /* 0x0000000000007941 */ /* 0x000fea0003800000 */
.L_x_40975:
[----:B------:R0:W-:Y:S01]  /*5e70*/  STG.E.U8 desc[UR36][R16.64], R8 ;  /* 0x0000000810007986 */ /* 0x0001e2000c101124 */
[----:B------:R-:W-:Y:S05]  /*5e80*/  BRA `(.L_x_40952) ;  /* 0x0000000000ac7947 */ /* 0x000fea0003800000 */
.L_x_40969:
        /* <DEDUP_REMOVED lines=22> */
.L_x_40951:
        /* <DEDUP_REMOVED lines=16> */
.L_x_40980:
[----:B------:R-:W-:Y:S05]  /*60f0*/  BRA `(.L_x_40952) ;  /* 0x0000000000107947 */ /* 0x000fea0003800000 */
.L_x_40979:
[----:B------:R-:W-:-:S05]  /*6100*/  IMAD.MOV.U32 R3, RZ, RZ, RZ ;  /* 0x000000ffff037224 */ /* 0x000fca00078e00ff */
[----:B------:R2:W-:Y:S01]  /*6110*/  STG.E.64 desc[UR36][R16.64], R2 ;  /* 0x0000000210007986 */ /* 0x0005e2000c101b24 */
[----:B------:R-:W-:Y:S05]  /*6120*/  BRA `(.L_x_40952) ;  /* 0x0000000000047947 */ /* 0x000fea0003800000 */
.L_x_40978:
[----:B------:R0:W-:Y:S02]  /*6130*/  STG.E desc[UR36][R16.64], R2 ;  /* 0x0000000210007986 */ /* 0x0001e4000c101924 */
.L_x_40952:
[----:B------:R-:W-:-:S07]  /*6140*/  VIADD R19, R19, 0x80 ;  /* 0x0000008013137836 */ /* 0x000fce0000000000 */
.L_x_40912:
[----:B------:R-:W-:Y:S05]  /*6150*/  BSYNC B6 ;  /* 0x0000000000067941 */ /* 0x000fea0003800000 */
.L_x_40911:
        /* <DEDUP_REMOVED lines=307> */
.L_x_40983:
        /* <DEDUP_REMOVED lines=20> */
.L_x_40987:
[----:B------:R0:W5:Y:S01]  /*75d0*/  LDG.E.U8 R0, desc[UR36][R2.64] ;  /* 0x0000002402007981 */ /* 0x000162000c1e1100 */
[----:B------:R-:W-:Y:S05]  /*75e0*/  BRA `(.L_x_40989) ;  /* 0x0000000c00547947 */ /* 0x000fea0003800000 */
.L_x_40986:
        /* <DEDUP_REMOVED lines=8> */
.L_x_40991:
[----:B------:R0:W5:Y:S01]  /*7670*/  LDG.E.U8 R0, desc[UR36][R2.64] ;  /* 0x0000002402007981 */ /* 0x000162000c1e1100 */
[----:B------:R-:W-:Y:S05]  /*7680*/  BRA `(.L_x_40989) ;  /* 0x0000000c002c7947 */ /* 0x000fea0003800000 */
.L_x_40990:
[----:B------:R0:W5:Y:S01]  /*7690*/  LDG.E.U16 R0, desc[UR36][R2.64] ;  /* 0x0000002402007981 */ /* 0x000162000c1e1500 */
[----:B------:R-:W-:Y:S05]  /*76a0*/  BRA `(.L_x_40989) ;  /* 0x0000000c00247947 */ /* 0x000fea0003800000 */
.L_x_40985:
        /* <DEDUP_REMOVED lines=9> */
.L_x_40993:
[----:B------:R-:W2:Y:S02]  /*7740*/  LDG.E.U16 R4, desc[UR36][R2.64] ;  /* 0x0000002402047981 */ /* 0x000ea4000c1e1500 */
[----:B--2---:R-:W-:-:S06]  /*7750*/  HADD2.F32 R4, -RZ, R4.H0_H0 ;  /* 0x20000004ff047230 */ /* 0x004fcc0000004100 */
[----:B------:R-:W0:Y:S02]  /*7760*/  F2I.FTZ.TRUNC.NTZ R4, R4 ;  /* 0x0000000400047305 */ /* 0x000e24000021f100 */
[----:B0-----:R-:W-:Y:S01]  /*7770*/  PRMT R0, R4, 0x7610, R0 ;  /* 0x0000761004007816 */ /* 0x001fe20000000000 */
[----:B------:R-:W-:Y:S06]  /*7780*/  BRA `(.L_x_40989) ;  /* 0x0000000800ec7947 */ /* 0x000fec0003800000 */
.L_x_40992:
        /* <DEDUP_REMOVED lines=9> */
.L_x_40995:
[----:B------:R-:W2:Y:S02]  /*7820*/  LDG.E.U16 R2, desc[UR36][R2.64] ;  /* 0x0000002402027981 */ /* 0x000ea4000c1e1500 */
[----:B--2---:R-:W-:-:S06]  /*7830*/  HADD2.F32 R4, -RZ, R2.H0_H0 ;  /* 0x20000002ff047230 */ /* 0x004fcc0000004100 */
[----:B------:R-:W0:Y:S02]  /*7840*/  F2I.FTZ.TRUNC.NTZ R4, R4 ;  /* 0x0000000400047305 */ /* 0x000e24000021f100 */
[----:B0-----:R-:W-:Y:S01]  /*7850*/  PRMT R0, R4, 0x7610, R0 ;  /* 0x0000761004007816 */ /* 0x001fe20000000000 */
[----:B------:R-:W-:Y:S06]  /*7860*/  BRA `(.L_x_40989) ;  /* 0x0000000800b47947 */ /* 0x000fec0003800000 */
.L_x_40994:
[----:B------:R-:W2:Y:S02]  /*7870*/  LDG.E.64 R2, desc[UR36][R2.64] ;  /* 0x0000002402027981 */ /* 0x000ea4000c1e1b00 */
[----:B--2---:R0:W1:Y:S01]  /*7880*/  F2I.F64.TRUNC R0, R2 ;  /* 0x0000000200007311 */ /* 0x004062000030d100 */
[----:B------:R-:W-:Y:S05]  /*7890*/  BRA `(.L_x_40989) ;  /* 0x0000000800a87947 */ /* 0x000fea0003800000 */
.L_x_40984:
        /* <DEDUP_REMOVED lines=12> */
.L_x_40998:
[----:B------:R-:W2:Y:S02]  /*7960*/  LDG.E.64 R2, desc[UR36][R2.64] ;  /* 0x0000002402027981 */ /* 0x000ea4000c1e1b00 */
[----:B--2---:R3:W4:Y:S01]  /*7970*/  F2I.F64.TRUNC R0, R2 ;  /* 0x0000000200007311 */ /* 0x004722000030d100 */
[----:B------:R-:W-:Y:S05]  /*7980*/  BRA `(.L_x_40989) ;  /* 0x00000008006c7947 */ /* 0x000fea0003800000 */
.L_x_40997:
        /* <DEDUP_REMOVED lines=28> */
.L_x_41000:
        /* <DEDUP_REMOVED lines=15> */
.L_x_40999:
[----:B------:R-:W2:Y:S02]  /*7c40*/  LDG.E.U16 R4, desc[UR36][R2.64] ;  /* 0x0000002402047981 */ /* 0x000ea4000c1e1500 */
[----:B--2---:R-:W-:-:S06]  /*7c50*/  IMAD.U32 R4, R4, 0x10000, RZ ;  /* 0x0001000004047824 */ /* 0x004fcc00078e00ff */
[----:B------:R-:W0:Y:S02]  /*7c60*/  F2I.FTZ.TRUNC.NTZ R4, R4 ;  /* 0x0000000400047305 */ /* 0x000e24000021f100 */
[----:B0-----:R-:W-:Y:S01]  /*7c70*/  PRMT R0, R4, 0x7610, R0 ;  /* 0x0000761004007816 */ /* 0x001fe20000000000 */
[----:B------:R-:W-:Y:S06]  /*7c80*/  BRA `(.L_x_40989) ;  /* 0x0000000400ac7947 */ /* 0x000fec0003800000 */
.L_x_40996:
        /* <DEDUP_REMOVED lines=10> */
.L_x_41003:
        /* <DEDUP_REMOVED lines=21> */
.L_x_41007:
[----:B------:R-:W-:Y:S05]  /*7e80*/  BSYNC B1 ;  /* 0x0000000000017941 */ /* 0x000fea0003800000 */
.L_x_41006:
[----:B------:R-:W-:Y:S01]  /*7e90*/  IMAD.SHL.U32 R2, R2, 0x100000, RZ ;  /* 0x0010000002027824 */ /* 0x000fe200078e00ff */
[----:B------:R-:W-:-:S04]  /*7ea0*/  LEA R3, R0, 0x3b800000, 0x17 ;  /* 0x3b80000000037811 */ /* 0x000fc800078eb8ff */
[----:B------:R-:W-:-:S07]  /*7eb0*/  LOP3.LUT R4, R3, R2, R4, 0xfe, !PT ;  /* 0x0000000203047212 */ /* 0x000fce00078efe04 */
.L_x_41005:
[----:B------:R-:W-:Y:S05]  /*7ec0*/  BSYNC B0 ;  /* 0x0000000000007941 */ /* 0x000fea0003800000 */
.L_x_41004:
[----:B------:R-:W0:Y:S02]  /*7ed0*/  F2I.FTZ.TRUNC.NTZ R4, R4 ;  /* 0x0000000400047305 */ /* 0x000e24000021f100 */
[----:B0-----:R-:W-:Y:S01]  /*7ee0*/  PRMT R0, R4, 0x7610, R0 ;  /* 0x0000761004007816 */ /* 0x001fe20000000000 */
[----:B------:R-:W-:Y:S06]  /*7ef0*/  BRA `(.L_x_40989) ;  /* 0x0000000400107947 */ /* 0x000fec0003800000 */
.L_x_41002:
        /* <DEDUP_REMOVED lines=21> */
.L_x_41011:
[----:B------:R-:W-:Y:S05]  /*8050*/  BSYNC B1 ;  /* 0x0000000000017941 */ /* 0x000fea0003800000 */
.L_x_41010:
[----:B------:R-:W-:Y:S01]  /*8060*/  IMAD.SHL.U32 R2, R2, 0x200000, RZ ;  /* 0x0020000002027824 */ /* 0x000fe200078e00ff */
[----:B------:R-:W-:-:S04]  /*8070*/  LEA R3, R0, 0x37800000, 0x17 ;  /* 0x3780000000037811 */ /* 0x000fc800078eb8ff */
[----:B------:R-:W-:-:S07]  /*8080*/  LOP3.LUT R4, R3, R2, R4, 0xfe, !PT ;  /* 0x0000000203047212 */ /* 0x000fce00078efe04 */
.L_x_41009:
[----:B------:R-:W-:Y:S05]  /*8090*/  BSYNC B0 ;  /* 0x0000000000007941 */ /* 0x000fea0003800000 */
.L_x_41008:
[----:B------:R-:W0:Y:S02]  /*80a0*/  F2I.FTZ.TRUNC.NTZ R4, R4 ;  /* 0x0000000400047305 */ /* 0x000e24000021f100 */
[----:B0-----:R-:W-:Y:S01]  /*80b0*/  PRMT R0, R4, 0x7610, R0 ;  /* 0x0000761004007816 */ /* 0x001fe20000000000 */
[----:B------:R-:W-:Y:S06]  /*80c0*/  BRA `(.L_x_40989) ;  /* 0x00000000009c7947 */ /* 0x000fec0003800000 */
.L_x_41001:
        /* <DEDUP_REMOVED lines=14> */
.L_x_41015:
[----:B------:R-:W-:Y:S05]  /*81b0*/  BSYNC B0 ;  /* 0x0000000000007941 */ /* 0x000fea0003800000 */
.L_x_41014:
[----:B------:R-:W0:Y:S02]  /*81c0*/  F2I.FTZ.TRUNC.NTZ R4, R4 ;  /* 0x0000000400047305 */ /* 0x000e24000021f100 */
[----:B0-----:R-:W-:Y:S01]  /*81d0*/  PRMT R0, R4, 0x7610, R0 ;  /* 0x0000761004007816 */ /* 0x001fe20000000000 */
[----:B------:R-:W-:Y:S06]  /*81e0*/  BRA `(.L_x_40989) ;  /* 0x0000000000547947 */ /* 0x000fec0003800000 */
.L_x_40988:
        /* <DEDUP_REMOVED lines=16> */
.L_x_41016:
[----:B------:R-:W-:Y:S01]  /*82f0*/  PRMT R0, RZ, 0x7610, R0 ;  /* 0x00007610ff007816 */ /* 0x000fe20000000000 */
[----:B------:R-:W-:Y:S06]  /*8300*/  BRA `(.L_x_40989) ;  /* 0x00000000000c7947 */ /* 0x000fec0003800000 */
.L_x_41013:
[----:B------:R1:W5:Y:S01]  /*8310*/  LDG.E.U8 R0, desc[UR36][R2.64] ;  /* 0x0000002402007981 */ /* 0x000362000c1e1100 */
[----:B------:R-:W-:Y:S05]  /*8320*/  BRA `(.L_x_40989) ;  /* 0x0000000000047947 */ /* 0x000fea0003800000 */
.L_x_41012:
[----:B------:R2:W5:Y:S02]  /*8330*/  LDG.E.U8 R0, desc[UR36][R2.64] ;  /* 0x0000002402007981 */ /* 0x000564000c1e1100 */
.L_x_40989:
        /* <DEDUP_REMOVED lines=19> */
.L_x_41020:
[----:B------:R3:W-:Y:S01]  /*8470*/  STG.E.U8 desc[UR36][R16.64], R2 ;  /* 0x0000000210007986 */ /* 0x0007e2000c101124 */
[----:B------:R-:W-:Y:S05]  /*8480*/  BRA `(.L_x_41022) ;  /* 0x0000000c00487947 */ /* 0x000fea0003800000 */
.L_x_41019:
        /* <DEDUP_REMOVED lines=9> */
.L_x_41024:
[----:B------:R2:W-:Y:S01]  /*8520*/  STG.E desc[UR36][R16.64], R2 ;  /* 0x0000000210007986 */ /* 0x0005e2000c101924 */
[----:B------:R-:W-:Y:S05]  /*8530*/  BRA `(.L_x_41022) ;  /* 0x0000000c001c7947 */ /* 0x000fea0003800000 */
.L_x_41023:
[----:B------:R0:W-:Y:S01]  /*8540*/  STG.E.U16 desc[UR36][R16.64], R2 ;  /* 0x0000000210007986 */ /* 0x0001e2000c101524 */
[----:B------:R-:W-:Y:S05]  /*8550*/  BRA `(.L_x_41022) ;  /* 0x0000000c00147947 */ /* 0x000fea0003800000 */
.L_x_41018:
        /* <DEDUP_REMOVED lines=9> */
.L_x_41026:
[----:B------:R-:W-:-:S04]  /*85f0*/  I2FP.F32.U32 R0, R2 ;  /* 0x0000000200007245 */ /* 0x000fc80000201000 */
[----:B------:R-:W-:-:S05]  /*8600*/  F2FP.F16.F32.PACK_AB R0, RZ, R0 ;  /* 0x00000000ff00723e */ /* 0x000fca00000000ff */
[----:B------:R0:W-:Y:S01]  /*8610*/  STG.E.U16 desc[UR36][R16.64], R0 ;  /* 0x0000000010007986 */ /* 0x0001e2000c101524 */
[----:B------:R-:W-:Y:S05]  /*8620*/  BRA `(.L_x_41022) ;  /* 0x0000000800e07947 */ /* 0x000fea0003800000 */
.L_x_41025:
        /* <DEDUP_REMOVED lines=10> */
.L_x_41028:
[----:B------:R-:W-:-:S04]  /*86d0*/  I2FP.F32.U32 R2, R2 ;  /* 0x0000000200027245 */ /* 0x000fc80000201000 */
[----:B------:R-:W-:-:S04]  /*86e0*/  F2FP.F16.F32.PACK_AB R3, RZ, R2 ;  /* 0x00000002ff03723e */ /* 0x000fc800000000ff */
[----:B------:R-:W-:-:S05]  /*86f0*/  PRMT R3, R3, 0x5410, RZ ;  /* 0x0000541003037816 */ /* 0x000fca00000000ff */
[----:B------:R0:W-:Y:S01]  /*8700*/  STG.E desc[UR36][R16.64], R3 ;  /* 0x0000000310007986 */ /* 0x0001e2000c101924 */
[----:B------:R-:W-:Y:S05]  /*8710*/  BRA `(.L_x_41022) ;  /* 0x0000000800a47947 */ /* 0x000fea0003800000 */
.L_x_41027:
[----:B------:R-:W0:Y:S02]  /*8720*/  I2F.F64.U32 R2, R2 ;  /* 0x0000000200027312 */ /* 0x000e240000201800 */
[----:B0-----:R0:W-:Y:S01]  /*8730*/  STG.E.64 desc[UR36][R16.64], R2 ;  /* 0x0000000210007986 */ /* 0x0011e2000c101b24 */
[----:B------:R-:W-:Y:S05]  /*8740*/  BRA `(.L_x_41022) ;  /* 0x0000000800987947 */ /* 0x000fea0003800000 */
.L_x_41017:
        /* <DEDUP_REMOVED lines=10> */
.L_x_41031:
[----:B------:R-:W0:Y:S01]  /*87f0*/  I2F.F64.U32 R4, R2 ;  /* 0x0000000200047312 */ /* 0x000e220000201800 */
[----:B------:R-:W-:-:S05]  /*8800*/  CS2R R6, SRZ ;  /* 0x0000000000067805 */ /* 0x000fca000001ff00 */
[----:B0-----:R0:W-:Y:S01]  /*8810*/  STG.E.128 desc[UR36][R16.64], R4 ;  /* 0x0000000410007986 */ /* 0x0011e2000c101d24 */
[----:B------:R-:W-:Y:S05]  /*8820*/  BRA `(.L_x_41022) ;  /* 0x0000000800607947 */ /* 0x000fea0003800000 */
.L_x_41030:
        /* <DEDUP_REMOVED lines=21> */
.L_x_41035:
[----:B------:R-:W-:Y:S05]  /*8980*/  BSYNC B0 ;  /* 0x0000000000007941 */ /* 0x000fea0003800000 */
.L_x_41034:
[----:B------:R-:W-:-:S05]  /*8990*/  LOP3.LUT R3, R0, R3, RZ, 0xfc, !PT ;  /* 0x0000000300037212 */ /* 0x000fca00078efcff */
[----:B------:R0:W-:Y:S01]  /*89a0*/  STG.E.U8 desc[UR36][R16.64], R3 ;  /* 0x0000000310007986 */ /* 0x0001e2000c101124 */
[----:B------:R-:W-:Y:S05]  /*89b0*/  BRA `(.L_x_41022) ;  /* 0x0000000400fc7947 */ /* 0x000fea0003800000 */
.L_x_41033:
        /* <DEDUP_REMOVED lines=13> */
.L_x_41037:
[----:B------:R-:W-:Y:S01]  /*8a90*/  IMAD.MOV.U32 R0, RZ, RZ, 0x7f ;  /* 0x0000007fff007424 */ /* 0x000fe200078e00ff */
[----:B------:R-:W-:-:S04]  /*8aa0*/  ISETP.GT.U32.AND P0, PT, R2, 0x7f800000, PT ;  /* 0x7f8000000200780c */ /* 0x000fc80003f04070 */
[----:B------:R-:W-:-:S09]  /*8ab0*/  SEL R0, R0, 0x7c, P0 ;  /* 0x0000007c00007807 */ /* 0x000fd20000000000 */
.L_x_41038:
[----:B------:R-:W-:Y:S05]  /*8ac0*/  BSYNC B0 ;  /* 0x0000000000007941 */ /* 0x000fea0003800000 */
.L_x_41036:
[----:B------:R-:W-:-:S04]  /*8ad0*/  LOP3.LUT R2, R3, 0x80000000, RZ, 0xc0, !PT ;  /* 0x8000000003027812 */ /* 0x000fc800078ec0ff */
[----:B------:R-:W-:-:S04]  /*8ae0*/  SHF.R.U32.HI R3, RZ, 0x18, R2 ;  /* 0x00000018ff037819 */ /* 0x000fc80000011602 */
[----:B------:R-:W-:-:S05]  /*8af0*/  LOP3.LUT R3, R0, R3, RZ, 0xfc, !PT ;  /* 0x0000000300037212 */ /* 0x000fca00078efcff */
[----:B------:R0:W-:Y:S01]  /*8b00*/  STG.E.U8 desc[UR36][R16.64], R3 ;  /* 0x0000000310007986 */ /* 0x0001e2000c101124 */
[----:B------:R-:W-:Y:S05]  /*8b10*/  BRA `(.L_x_41022) ;  /* 0x0000000400a47947 */ /* 0x000fea0003800000 */
.L_x_41032:
[----:B------:R-:W-:-:S04]  /*8b20*/  I2FP.F32.U32 R0, R2 ;  /* 0x0000000200007245 */ /* 0x000fc80000201000 */
[----:B------:R-:W-:-:S05]  /*8b30*/  F2FP.BF16.F32.PACK_AB R0, RZ, R0 ;  /* 0x00000000ff00723e */ /* 0x000fca00000010ff */
[----:B------:R0:W-:Y:S01]  /*8b40*/  STG.E.U16 desc[UR36][R16.64], R0 ;  /* 0x0000000010007986 */ /* 0x0001e2000c101524 */
[----:B------:R-:W-:Y:S05]  /*8b50*/  BRA `(.L_x_41022) ;  /* 0x0000000400947947 */ /* 0x000fea0003800000 */
.L_x_41029:
        /* <DEDUP_REMOVED lines=10> */
.L_x_41041:
        /* <DEDUP_REMOVED lines=17> */
.L_x_41044:
[----:B------:R-:W-:-:S04]  /*8d10*/  LOP3.LUT R2, R3, 0x80000000, RZ, 0xc0, !PT ;  /* 0x8000000003027812 */ /* 0x000fc800078ec0ff */
[----:B------:R-:W-:-:S04]  /*8d20*/  SHF.R.U32.HI R3, RZ, 0x18, R2 ;  /* 0x00000018ff037819 */ /* 0x000fc80000011602 */
[----:B------:R-:W-:-:S04]  /*8d30*/  LOP3.LUT R0, R0, R3, RZ, 0xfc, !PT ;  /* 0x0000000300007212 */ /* 0x000fc800078efcff */
[----:B------:R-:W-:-:S07]  /*8d40*/  PRMT R8, R0, 0x7610, R8 ;  /* 0x0000761000087816 */ /* 0x000fce0000000008 */
.L_x_41043:
[----:B------:R-:W-:Y:S05]  /*8d50*/  BSYNC B0 ;  /* 0x0000000000007941 */ /* 0x000fea0003800000 */
.L_x_41042:
[----:B------:R0:W-:Y:S01]  /*8d60*/  STG.E.U8 desc[UR36][R16.64], R8 ;  /* 0x0000000810007986 */ /* 0x0001e2000c101124 */
[----:B------:R-:W-:Y:S05]  /*8d70*/  BRA `(.L_x_41022) ;  /* 0x00000004000c7947 */ /* 0x000fea0003800000 */
.L_x_41040:
        /* <DEDUP_REMOVED lines=17> */
.L_x_41047:
[----:B------:R-:W-:-:S04]  /*8e90*/  LOP3.LUT R2, R3, 0x80000000, RZ, 0xc0, !PT ;  /* 0x8000000003027812 */ /* 0x000fc800078ec0ff */
[----:B------:R-:W-:-:S04]  /*8ea0*/  SHF.R.U32.HI R3, RZ, 0x18, R2 ;  /* 0x00000018ff037819 */ /* 0x000fc80000011602 */
[----:B------:R-:W-:-:S04]  /*8eb0*/  LOP3.LUT R0, R0, R3, RZ, 0xfc, !PT ;  /* 0x0000000300007212 */ /* 0x000fc800078efcff */
[----:B------:R-:W-:-:S07]  /*8ec0*/  PRMT R8, R0, 0x7610, R8 ;  /* 0x0000761000087816 */ /* 0x000fce0000000008 */
.L_x_41046:
[----:B------:R-:W-:Y:S05]  /*8ed0*/  BSYNC B0 ;  /* 0x0000000000007941 */ /* 0x000fea0003800000 */
.L_x_41045:
[----:B------:R0:W-:Y:S01]  /*8ee0*/  STG.E.U8 desc[UR36][R16.64], R8 ;  /* 0x0000000810007986 */ /* 0x0001e2000c101124 */
[----:B------:R-:W-:Y:S05]  /*8ef0*/  BRA `(.L_x_41022) ;  /* 0x0000000000ac7947 */ /* 0x000fea0003800000 */
.L_x_41039:
        /* <DEDUP_REMOVED lines=22> */
.L_x_41021:
        /* <DEDUP_REMOVED lines=16> */
.L_x_41050:
[----:B------:R-:W-:Y:S05]  /*9160*/  BRA `(.L_x_41022) ;  /* 0x0000000000107947 */ /* 0x000fea0003800000 */
.L_x_41049:
[----:B------:R-:W-:-:S05]  /*9170*/  IMAD.MOV.U32 R3, RZ, RZ, RZ ;  /* 0x000000ffff037224 */ /* 0x000fca00078e00ff */
[----:B------:R0:W-:Y:S01]  /*9180*/  STG.E.64 desc[UR36][R16.64], R2 ;  /* 0x0000000210007986 */ /* 0x0001e2000c101b24 */
[----:B------:R-:W-:Y:S05]  /*9190*/  BRA `(.L_x_41022) ;  /* 0x0000000000047947 */ /* 0x000fea0003800000 */
.L_x_41048:
[----:B------:R0:W-:Y:S02]  /*91a0*/  STG.E desc[UR36][R16.64], R2 ;  /* 0x0000000210007986 */ /* 0x0001e4000c101924 */
.L_x_41022:
[----:B------:R-:W-:-:S07]  /*91b0*/  VIADD R19, R19, 0x80 ;  /* 0x0000008013137836 */ /* 0x000fce0000000000 */
.L_x_40982:
[----:B------:R-:W-:Y:S05]  /*91c0*/  BSYNC B6 ;  /* 0x0000000000067941 */ /* 0x000fea0003800000 */
.L_x_40981:
        /* <DEDUP_REMOVED lines=306> */
.L_x_41051:
        /* <DEDUP_REMOVED lines=20> */
.L_x_41055:
[----:B------:R4:W5:Y:S01]  /*a630*/  LDG.E.U8 R0, desc[UR36][R2.64] ;  /* 0x0000002402007981 */ /* 0x000962000c1e1100 */
[----:B------:R-:W-:Y:S05]  /*a640*/  BRA `(.L_x_41057) ;  /* 0x0000000c00547947 */ /* 0x000fea0003800000 */
.L_x_41054:
        /* <DEDUP_REMOVED lines=8> */
.L_x_41059:
[----:B------:R2:W5:Y:S01]  /*a6d0*/  LDG.E.U8 R0, desc[UR36][R2.64] ;  /* 0x0000002402007981 */ /* 0x000562000c1e1100 */
[----:B------:R-:W-:Y:S05]  /*a6e0*/  BRA `(.L_x_41057) ;  /* 0x0000000c002c7947 */ /* 0x000fea0003800000 */
.L_x_41058:
[----:B------:R0:W5:Y:S01]  /*a6f0*/  LDG.E.U16 R0, desc[UR36][R2.64] ;  /* 0x0000002402007981 */ /* 0x000162000c1e1500 */
[----:B------:R-:W-:Y:S05]  /*a700*/  BRA `(.L_x_41057) ;  /* 0x0000000c00247947 */ /* 0x000fea0003800000 */
.L_x_41053:
        /* <DEDUP_REMOVED lines=9> */
.L_x_41061:
[----:B------:R-:W2:Y:S02]  /*a7a0*/  LDG.E.U16 R4, desc[UR36][R2.64] ;  /* 0x0000002402047981 */ /* 0x000ea4000c1e1500 */
[----:B--2---:R-:W-:-:S06]  /*a7b0*/  HADD2.F32 R4, -RZ, R4.H0_H0 ;  /* 0x20000004ff047230 */ /* 0x004fcc0000004100 */
[----:B------:R-:W0:Y:S02]  /*a7c0*/  F2I.FTZ.TRUNC.NTZ R4, R4 ;  /* 0x0000000400047305 */ /* 0x000e24000021f100 */
[----:B0-----:R-:W-:Y:S01]  /*a7d0*/  PRMT R0, R4, 0x7610, R0 ;  /* 0x0000761004007816 */ /* 0x001fe20000000000 */
[----:B------:R-:W-:Y:S06]  /*a7e0*/  BRA `(.L_x_41057) ;  /* 0x0000000800ec7947 */ /* 0x000fec0003800000 */
.L_x_41060:
        /* <DEDUP_REMOVED lines=9> */
.L_x_41063:
[----:B------:R-:W2:Y:S02]  /*a880*/  LDG.E.U16 R2, desc[UR36][R2.64] ;  /* 0x0000002402027981 */ /* 0x000ea4000c1e1500 */
[----:B--2---:R-:W-:-:S06]  /*a890*/  HADD2.F32 R4, -RZ, R2.H0_H0 ;  /* 0x20000002ff047230 */ /* 0x004fcc0000004100 */
[----:B------:R-:W0:Y:S02]  /*a8a0*/  F2I.FTZ.TRUNC.NTZ R4, R4 ;  /* 0x0000000400047305 */ /* 0x000e24000021f100 */
[----:B0-----:R-:W-:Y:S01]  /*a8b0*/  PRMT R0, R4, 0x7610, R0 ;  /* 0x0000761004007816 */ /* 0x001fe20000000000 */
[----:B------:R-:W-:Y:S06]  /*a8c0*/  BRA `(.L_x_41057) ;  /* 0x0000000800b47947 */ /* 0x000fec0003800000 */
.L_x_41062:
[----:B------:R-:W2:Y:S02]  /*a8d0*/  LDG.E.64 R2, desc[UR36][R2.64] ;  /* 0x0000002402027981 */ /* 0x000ea4000c1e1b00 */
[----:B--2---:R0:W1:Y:S01]  /*a8e0*/  F2I.F64.TRUNC R0, R2 ;  /* 0x0000000200007311 */ /* 0x004062000030d100 */
[----:B------:R-:W-:Y:S05]  /*a8f0*/  BRA `(.L_x_41057) ;  /* 0x0000000800a87947 */ /* 0x000fea0003800000 */
.L_x_41052:
        /* <DEDUP_REMOVED lines=12> */
.L_x_41066:
[----:B------:R-:W2:Y:S02]  /*a9c0*/  LDG.E.64 R2, desc[UR36][R2.64] ;  /* 0x0000002402027981 */ /* 0x000ea4000c1e1b00 */
[----:B--2---:R0:W1:Y:S01]  /*a9d0*/  F2I.F64.TRUNC R0, R2 ;  /* 0x0000000200007311 */ /* 0x004062000030d100 */
[----:B------:R-:W-:Y:S05]  /*a9e0*/  BRA `(.L_x_41057) ;  /* 0x00000008006c7947 */ /* 0x000fea0003800000 */
.L_x_41065:
        /* <DEDUP_REMOVED lines=28> */
.L_x_41068:
        /* <DEDUP_REMOVED lines=15> */
.L_x_41067:
[----:B------:R-:W2:Y:S02]  /*aca0*/  LDG.E.U16 R4, desc[UR36][R2.64] ;  /* 0x0000002402047981 */ /* 0x000ea4000c1e1500 */
[----:B--2---:R-:W-:-:S06]  /*acb0*/  IMAD.U32 R4, R4, 0x10000, RZ ;  /* 0x0001000004047824 */ /* 0x004fcc00078e00ff */
[----:B------:R-:W0:Y:S02]  /*acc0*/  F2I.FTZ.TRUNC.NTZ R4, R4 ;  /* 0x0000000400047305 */ /* 0x000e24000021f100 */
[----:B0-----:R-:W-:Y:S01]  /*acd0*/  PRMT R0, R4, 0x7610, R0 ;  /* 0x0000761004007816 */ /* 0x001fe20000000000 */
[----:B------:R-:W-:Y:S06]  /*ace0*/  BRA `(.L_x_41057) ;  /* 0x0000000400ac7947 */ /* 0x000fec0003800000 */
.L_x_41064:
        /* <DEDUP_REMOVED lines=10> */
.L_x_41071:
        /* <DEDUP_REMOVED lines=21> */
.L_x_41075:
[----:B------:R-:W-:Y:S05]  /*aee0*/  BSYNC B1 ;  /* 0x0000000000017941 */ /* 0x000fea0003800000 */
.L_x_41074:
[----:B------:R-:W-:Y:S01]  /*aef0*/  IMAD.SHL.U32 R2, R2, 0x100000, RZ ;  /* 0x0010000002027824 */ /* 0x000fe200078e00ff */
[----:B------:R-:W-:-:S04]  /*af00*/  LEA R3, R0, 0x3b800000, 0x17 ;  /* 0x3b80000000037811 */ /* 0x000fc800078eb8ff */
[----:B------:R-:W-:-:S07]  /*af10*/  LOP3.LUT R4, R3, R2, R4, 0xfe, !PT ;  /* 0x0000000203047212 */ /* 0x000fce00078efe04 */
.L_x_41073:
[----:B------:R-:W-:Y:S05]  /*af20*/  BSYNC B0 ;  /* 0x0000000000007941 */ /* 0x000fea0003800000 */
.L_x_41072:
[----:B------:R-:W0:Y:S02]  /*af30*/  F2I.FTZ.TRUNC.NTZ R4, R4 ;  /* 0x0000000400047305 */ /* 0x000e24000021f100 */
[----:B0-----:R-:W-:Y:S01]  /*af40*/  PRMT R0, R4, 0x7610, R0 ;  /* 0x0000761004007816 */ /* 0x001fe20000000000 */
[----:B------:R-:W-:Y:S06]  /*af50*/  BRA `(.L_x_41057) ;  /* 0x0000000400107947 */ /* 0x000fec0003800000 */
.L_x_41070:
        /* <DEDUP_REMOVED lines=21> */
.L_x_41079:
[----:B------:R-:W-:Y:S05]  /*b0b0*/  BSYNC B1 ;  /* 0x0000000000017941 */ /* 0x000fea0003800000 */
.L_x_41078:
[----:B------:R-:W-:Y:S01]  /*b0c0*/  IMAD.SHL.U32 R2, R2, 0x200000, RZ ;  /* 0x0020000002027824 */ /* 0x000fe200078e00ff */
[----:B------:R-:W-:-:S04]  /*b0d0*/  LEA R3, R0, 0x37800000, 0x17 ;  /* 0x3780000000037811 */ /* 0x000fc800078eb8ff */
[----:B------:R-:W-:-:S07]  /*b0e0*/  LOP3.LUT R4, R3, R2, R4, 0xfe, !PT ;  /* 0x0000000203047212 */ /* 0x000fce00078efe04 */
.L_x_41077:
[----:B------:R-:W-:Y:S05]  /*b0f0*/  BSYNC B0 ;  /* 0x0000000000007941 */ /* 0x000fea0003800000 */
.L_x_41076:
[----:B------:R-:W0:Y:S02]  /*b100*/  F2I.FTZ.TRUNC.NTZ R4, R4 ;  /* 0x0000000400047305 */ /* 0x000e24000021f100 */
[----:B0-----:R-:W-:Y:S01]  /*b110*/  PRMT R0, R4, 0x7610, R0 ;  /* 0x0000761004007816 */ /* 0x001fe20000000000 */
[----:B------:R-:W-:Y:S06]  /*b120*/  BRA `(.L_x_41057) ;  /* 0x00000000009c7947 */ /* 0x000fec0003800000 */
.L_x_41069:
        /* <DEDUP_REMOVED lines=14> */
.L_x_41083:
[----:B------:R-:W-:Y:S05]  /*b210*/  BSYNC B0 ;  /* 0x0000000000007941 */ /* 0x000fea0003800000 */
.L_x_41082:
[----:B------:R-:W0:Y:S02]  /*b220*/  F2I.FTZ.TRUNC.NTZ R4, R4 ;  /* 0x0000000400047305 */ /* 0x000e24000021f100 */
[----:B0-----:R-:W-:Y:S01]  /*b230*/  PRMT R0, R4, 0x7610, R0 ;  /* 0x0000761004007816 */ /* 0x001fe20000000000 */
[----:B------:R-:W-:Y:S06]  /*b240*/  BRA `(.L_x_41057) ;  /* 0x0000000000547947 */ /* 0x000fec0003800000 */
.L_x_41056:
        /* <DEDUP_REMOVED lines=16> */
.L_x_41084:
[----:B------:R-:W-:Y:S01]  /*b350*/  PRMT R0, RZ, 0x7610, R0 ;  /* 0x00007610ff007816 */ /* 0x000fe20000000000 */
[----:B------:R-:W-:Y:S06]  /*b360*/  BRA `(.L_x_41057) ;  /* 0x00000000000c7947 */ /* 0x000fec0003800000 */
.L_x_41081:
[----:B------:R0:W5:Y:S01]  /*b370*/  LDG.E.U8 R0, desc[UR36][R2.64] ;  /* 0x0000002402007981 */ /* 0x000162000c1e1100 */
[----:B------:R-:W-:Y:S05]  /*b380*/  BRA `(.L_x_41057) ;  /* 0x0000000000047947 */ /* 0x000fea0003800000 */
.L_x_41080:
[----:B------:R0:W5:Y:S02]  /*b390*/  LDG.E.U8 R0, desc[UR36][R2.64] ;  /* 0x0000002402007981 */ /* 0x000164000c1e1100 */
.L_x_41057:
[----:B01234-:R-:W0:Y:S01]  /*b3a0*/  LDC.U8 R3, c[0x0][0x422] ;  /* 0x00010880ff037b82 */ /* 0x01fe220000000000 */
[----:B-----5:R-:W-:Y:S01]  /*b3b0*/  LOP3.LUT P0, RZ, R0, 0xff, RZ, 0xc0, !PT ;  /* 0x000000ff00ff7812 */ /* 0x020fe2000780c0ff */
        /* <DEDUP_REMOVED lines=17> */
.L_x_41088:
[----:B------:R-:W-:Y:S01]  /*b4d0*/  STG.E.U8 desc[UR36][R16.64], R2 ;  /* 0x0000000210007986 */ /* 0x000fe2000c101124 */
[----:B------:R-:W-:Y:S05]  /*b4e0*/  EXIT ;  /* 0x000000000000794d */ /* 0x000fea0003800000 */
.L_x_41087:
        /* <DEDUP_REMOVED lines=9> */
.L_x_41091:
[----:B------:R-:W-:Y:S01]  /*b580*/  STG.E desc[UR36][R16.64], R2 ;  /* 0x0000000210007986 */ /* 0x000fe2000c101924 */
[----:B------:R-:W-:Y:S05]  /*b590*/  EXIT ;  /* 0x000000000000794d */ /* 0x000fea0003800000 */
.L_x_41090:
[----:B------:R-:W-:Y:S01]  /*b5a0*/  STG.E.U16 desc[UR36][R16.64], R2 ;  /* 0x0000000210007986 */ /* 0x000fe2000c101524 */
[----:B------:R-:W-:Y:S05]  /*b5b0*/  EXIT ;  /* 0x000000000000794d */ /* 0x000fea0003800000 */
.L_x_41086:
        /* <DEDUP_REMOVED lines=9> */
.L_x_41093:
[----:B------:R-:W-:-:S04]  /*b650*/  I2FP.F32.U32 R0, R2 ;  /* 0x0000000200007245 */ /* 0x000fc80000201000 */
[----:B------:R-:W-:-:S05]  /*b660*/  F2FP.F16.F32.PACK_AB R0, RZ, R0 ;  /* 0x00000000ff00723e */ /* 0x000fca00000000ff */
[----:B------:R-:W-:Y:S01]  /*b670*/  STG.E.U16 desc[UR36][R16.64], R0 ;  /* 0x0000000010007986 */ /* 0x000fe2000c101524 */
[----:B------:R-:W-:Y:S05]  /*b680*/  EXIT ;  /* 0x000000000000794d */ /* 0x000fea0003800000 */
.L_x_41092:
        /* <DEDUP_REMOVED lines=10> */
.L_x_41095:
[----:B------:R-:W-:-:S04]  /*b730*/  I2FP.F32.U32 R2, R2 ;  /* 0x0000000200027245 */ /* 0x000fc80000201000 */
[----:B------:R-:W-:-:S04]  /*b740*/  F2FP.F16.F32.PACK_AB R3, RZ, R2 ;  /* 0x00000002ff03723e */ /* 0x000fc800000000ff */
[----:B------:R-:W-:-:S05]  /*b750*/  PRMT R3, R3, 0x5410, RZ ;  /* 0x0000541003037816 */ /* 0x000fca00000000ff */
[----:B------:R-:W-:Y:S01]  /*b760*/  STG.E desc[UR36][R16.64], R3 ;  /* 0x0000000310007986 */ /* 0x000fe2000c101924 */
[----:B------:R-:W-:Y:S05]  /*b770*/  EXIT ;  /* 0x000000000000794d */ /* 0x000fea0003800000 */
.L_x_41094:
[----:B------:R-:W0:Y:S02]  /*b780*/  I2F.F64.U32 R2, R2 ;  /* 0x0000000200027312 */ /* 0x000e240000201800 */
[----:B0-----:R-:W-:Y:S01]  /*b790*/  STG.E.64 desc[UR36][R16.64], R2 ;  /* 0x0000000210007986 */ /* 0x001fe2000c101b24 */
[----:B------:R-:W-:Y:S05]  /*b7a0*/  EXIT ;  /* 0x000000000000794d */ /* 0x000fea0003800000 */
.L_x_41085:
        /* <DEDUP_REMOVED lines=10> */
.L_x_41098:
[----:B------:R-:W0:Y:S01]  /*b850*/  I2F.F64.U32 R4, R2 ;  /* 0x0000000200047312 */ /* 0x000e220000201800 */
[----:B------:R-:W-:-:S05]  /*b860*/  CS2R R6, SRZ ;  /* 0x0000000000067805 */ /* 0x000fca000001ff00 */
[----:B0-----:R-:W-:Y:S01]  /*b870*/  STG.E.128 desc[UR36][R16.64], R4 ;  /* 0x0000000410007986 */ /* 0x001fe2000c101d24 */
[----:B------:R-:W-:Y:S05]  /*b880*/  EXIT ;  /* 0x000000000000794d */ /* 0x000fea0003800000 */
.L_x_41097:
        /* <DEDUP_REMOVED lines=21> */
.L_x_41102:
[----:B------:R-:W-:Y:S05]  /*b9e0*/  BSYNC B0 ;  /* 0x0000000000007941 */ /* 0x000fea0003800000 */
.L_x_41101:
[----:B------:R-:W-:-:S05]  /*b9f0*/  LOP3.LUT R3, R0, R3, RZ, 0xfc, !PT ;  /* 0x0000000300037212 */ /* 0x000fca00078efcff */
[----:B------:R-:W-:Y:S01]  /*ba00*/  STG.E.U8 desc[UR36][R16.64], R3 ;  /* 0x0000000310007986 */ /* 0x000fe2000c101124 */
[----:B------:R-:W-:Y:S05]  /*ba10*/  EXIT ;  /* 0x000000000000794d */ /* 0x000fea0003800000 */
.L_x_41100:
        /* <DEDUP_REMOVED lines=13> */
.L_x_41104:
[----:B------:R-:W-:Y:S01]  /*baf0*/  IMAD.MOV.U32 R0, RZ, RZ, 0x7f ;  /* 0x0000007fff007424 */ /* 0x000fe200078e00ff */
[----:B------:R-:W-:-:S04]  /*bb00*/  ISETP.GT.U32.AND P0, PT, R2, 0x7f800000, PT ;  /* 0x7f8000000200780c */ /* 0x000fc80003f04070 */
[----:B------:R-:W-:-:S09]  /*bb10*/  SEL R0, R0, 0x7c, P0 ;  /* 0x0000007c00007807 */ /* 0x000fd20000000000 */
.L_x_41105:
[----:B------:R-:W-:Y:S05]  /*bb20*/  BSYNC B0 ;  /* 0x0000000000007941 */ /* 0x000fea0003800000 */
.L_x_41103:
[----:B------:R-:W-:-:S04]  /*bb30*/  LOP3.LUT R2, R3, 0x80000000, RZ, 0xc0, !PT ;  /* 0x8000000003027812 */ /* 0x000fc800078ec0ff */
[----:B------:R-:W-:-:S04]  /*bb40*/  SHF.R.U32.HI R3, RZ, 0x18, R2 ;  /* 0x00000018ff037819 */ /* 0x000fc80000011602 */
[----:B------:R-:W-:-:S05]  /*bb50*/  LOP3.LUT R3, R0, R3, RZ, 0xfc, !PT ;  /* 0x0000000300037212 */ /* 0x000fca00078efcff */
[----:B------:R-:W-:Y:S01]  /*bb60*/  STG.E.U8 desc[UR36][R16.64], R3 ;  /* 0x0000000310007986 */ /* 0x000fe2000c101124 */
[----:B------:R-:W-:Y:S05]  /*bb70*/  EXIT ;  /* 0x000000000000794d */ /* 0x000fea0003800000 */
.L_x_41099:
[----:B------:R-:W-:-:S04]  /*bb80*/  I2FP.F32.U32 R0, R2 ;  /* 0x0000000200007245 */ /* 0x000fc80000201000 */
[----:B------:R-:W-:-:S05]  /*bb90*/  F2FP.BF16.F32.PACK_AB R0, RZ, R0 ;  /* 0x00000000ff00723e */ /* 0x000fca00000010ff */
[----:B------:R-:W-:Y:S01]  /*bba0*/  STG.E.U16 desc[UR36][R16.64], R0 ;  /* 0x0000000010007986 */ /* 0x000fe2000c101524 */
[----:B------:R-:W-:Y:S05]  /*bbb0*/  EXIT ;  /* 0x000000000000794d */ /* 0x000fea0003800000 */
.L_x_41096:
        /* <DEDUP_REMOVED lines=10> */
.L_x_41108:
        /* <DEDUP_REMOVED lines=17> */
.L_x_41111:
[----:B------:R-:W-:-:S04]  /*bd70*/  LOP3.LUT R2, R3, 0x80000000, RZ, 0xc0, !PT ;  /* 0x8000000003027812 */ /* 0x000fc800078ec0ff */
[----:B------:R-:W-:-:S04]  /*bd80*/  SHF.R.U32.HI R3, RZ, 0x18, R2 ;  /* 0x00000018ff037819 */ /* 0x000fc80000011602 */
[----:B------:R-:W-:-:S04]  /*bd90*/  LOP3.LUT R0, R0, R3, RZ, 0xfc, !PT ;  /* 0x0000000300007212 */ /* 0x000fc800078efcff */
[----:B------:R-:W-:-:S07]  /*bda0*/  PRMT R8, R0, 0x7610, R8 ;  /* 0x0000761000087816 */ /* 0x000fce0000000008 */
.L_x_41110:
[----:B------:R-:W-:Y:S05]  /*bdb0*/  BSYNC B0 ;  /* 0x0000000000007941 */ /* 0x000fea0003800000 */
.L_x_41109:
[----:B------:R-:W-:Y:S01]  /*bdc0*/  STG.E.U8 desc[UR36][R16.64], R8 ;  /* 0x0000000810007986 */ /* 0x000fe2000c101124 */
[----:B------:R-:W-:Y:S05]  /*bdd0*/  EXIT ;  /* 0x000000000000794d */ /* 0x000fea0003800000 */
.L_x_41107:
        /* <DEDUP_REMOVED lines=17> */
.L_x_41114:
[----:B------:R-:W-:-:S04]  /*bef0*/  LOP3.LUT R2, R3, 0x80000000, RZ, 0xc0, !PT ;  /* 0x8000000003027812 */ /* 0x000fc800078ec0ff */
[----:B------:R-:W-:-:S04]  /*bf00*/  SHF.R.U32.HI R3, RZ, 0x18, R2 ;  /* 0x00000018ff037819 */ /* 0x000fc80000011602 */
[----:B------:R-:W-:-:S04]  /*bf10*/  LOP3.LUT R0, R0, R3, RZ, 0xfc, !PT ;  /* 0x0000000300007212 */ /* 0x000fc800078efcff */
[----:B------:R-:W-:-:S07]  /*bf20*/  PRMT R8, R0, 0x7610, R8 ;  /* 0x0000761000087816 */ /* 0x000fce0000000008 */
.L_x_41113:
[----:B------:R-:W-:Y:S05]  /*bf30*/  BSYNC B0 ;  /* 0x0000000000007941 */ /* 0x000fea0003800000 */
.L_x_41112:
[----:B------:R-:W-:Y:S01]  /*bf40*/  STG.E.U8 desc[UR36][R16.64], R8 ;  /* 0x0000000810007986 */ /* 0x000fe2000c101124 */
[----:B------:R-:W-:Y:S05]  /*bf50*/  EXIT ;  /* 0x000000000000794d */ /* 0x000fea0003800000 */
.L_x_41106:
        /* <DEDUP_REMOVED lines=22> */
.L_x_41089:
        /* <DEDUP_REMOVED lines=16> */
.L_x_41117:
[----:B------:R-:W-:Y:S05]  /*c1c0*/  EXIT ;  /* 0x000000000000794d */ /* 0x000fea0003800000 */
.L_x_41116:
[----:B------:R-:W-:-:S05]  /*c1d0*/  IMAD.MOV.U32 R3, RZ, RZ, RZ ;  /* 0x000000ffff037224 */ /* 0x000fca00078e00ff */
[----:B------:R-:W-:Y:S01]  /*c1e0*/  STG.E.64 desc[UR36][R16.64], R2 ;  /* 0x0000000210007986 */ /* 0x000fe2000c101b24 */
[----:B------:R-:W-:Y:S05]  /*c1f0*/  EXIT ;  /* 0x000000000000794d */ /* 0x000fea0003800000 */
.L_x_41115:
[----:B------:R-:W-:Y:S01]  /*c200*/  STG.E desc[UR36][R16.64], R2 ;  /* 0x0000000210007986 */ /* 0x000fe2000c101924 */
[----:B------:R-:W-:Y:S05]  /*c210*/  EXIT ;  /* 0x000000000000794d */ /* 0x000fea0003800000 */
.L_x_41118:
        /* <DEDUP_REMOVED lines=14> */
.L_x_44141:


//--------------------- .text._ZN2at6native27unrolled_elementwise_kernelINS0_13AUnaryFunctorIaabZZZNS0_23logical_and_kernel_cudaERNS_14TensorIteratorEENKUlvE0_clEvENKUlvE0_clEvEUlaaE_EESt5arrayIPcLm2EELi4E23TrivialOffsetCalculatorILi1EjESD_NS0_6memory12LoadWithCastILi1EEENSE_13StoreWithCastILi1EEEEEviT_T0_T2_T3_T4_T5_ --------------------------
	.section	.text._ZN2at6native27unrolled_elementwise_kernelINS0_13AUnaryFunctorIaabZZZNS0_23logical_and_kernel_cudaERNS_14TensorIteratorEENKUlvE0_clEvENKUlvE0_clEvEUlaaE_EESt5arrayIPcLm2EELi4E23TrivialOffsetCalculatorILi1EjESD_NS0_6memory12LoadWithCastILi1EEENSE_13StoreWithCastILi1EEEEEviT_T0_T2_T3_T4_T5_,"ax",@progbits
	.align	128
        .global         _ZN2at6native27unrolled_elementwise_kernelINS0_13AUnaryFunctorIaabZZZNS0_23logical_and_kernel_cudaERNS_14TensorIteratorEENKUlvE0_clEvENKUlvE0_clEvEUlaaE_EESt5arrayIPcLm2EELi4E23TrivialOffsetCalculatorILi1EjESD_NS0_6memory12LoadWithCastILi1EEENSE_13StoreWithCastILi1EEEEEviT_T0_T2_T3_T4_T5_
        .type           _ZN2at6native27unrolled_elementwise_kernelINS0_13AUnaryFunctorIaabZZZNS0_23logical_and_kernel_cudaERNS_14TensorIteratorEENKUlvE0_clEvENKUlvE0_clEvEUlaaE_EESt5arrayIPcLm2EELi4E23TrivialOffsetCalculatorILi1EjESD_NS0_6memory12LoadWithCastILi1EEENSE_13StoreWithCastILi1EEEEEviT_T0_T2_T3_T4_T5_,@function
        .size           _ZN2at6native27unrolled_elementwise_kernelINS0_13AUnaryFunctorIaabZZZNS0_23logical_and_kernel_cudaERNS_14TensorIteratorEENKUlvE0_clEvENKUlvE0_clEvEUlaaE_EESt5arrayIPcLm2EELi4E23TrivialOffsetCalculatorILi1EjESD_NS0_6memory12LoadWithCastILi1EEENSE_13StoreWithCastILi1EEEEEviT_T0_T2_T3_T4_T5_,(.L_x_44142 - _ZN2at6native27unrolled_elementwise_kernelINS0_13AUnaryFunctorIaabZZZNS0_23logical_and_kernel_cudaERNS_14TensorIteratorEENKUlvE0_clEvENKUlvE0_clEvEUlaaE_EESt5arrayIPcLm2EELi4E23TrivialOffsetCalculatorILi1EjESD_NS0_6memory12LoadWithCastILi1EEENSE_13StoreWithCastILi1EEEEEviT_T0_T2_T3_T4_T5_)
        .other          _ZN2at6native27unrolled_elementwise_kernelINS0_13AUnaryFunctorIaabZZZNS0_23logical_and_kernel_cudaERNS_14TensorIteratorEENKUlvE0_clEvENKUlvE0_clEvEUlaaE_EESt5arrayIPcLm2EELi4E23TrivialOffsetCalculatorILi1EjESD_NS0_6memory12LoadWithCastILi1EEENSE_13StoreWithCastILi1EEEEEviT_T0_T2_T3_T4_T5_,@"STO_CUDA_ENTRY STV_DEFAULT"
_ZN2at6native27unrolled_elementwise_kernelINS0_13AUnaryFunctorIaabZZZNS0_23logical_and_kernel_cudaERNS_14TensorIteratorEENKUlvE0_clEvENKUlvE0_clEvEUlaaE_EESt5arrayIPcLm2EELi4E23TrivialOffsetCalculatorILi1EjESD_NS0_6memory12LoadWithCastILi1EEENSE_13StoreWithCastILi1EEEEEviT_T0_T2_T3_T4_T5_:
.text._ZN2at6native27unrolled_elementwise_kernelINS0_13AUnaryFunctorIaabZZZNS0_23logical_and_kernel_cudaERNS_14TensorIteratorEENKUlvE0_clEvENKUlvE0_clEvEUlaaE_EESt5arrayIPcLm2EELi4E23TrivialOffsetCalculatorILi1EjESD_NS0_6memory12LoadWithCastILi1EEENSE_13StoreWithCastILi1EEEEEviT_T0_T2_T3_T4_T5_:
        /* <DEDUP_REMOVED lines=31> */
.L_x_41124:
[----:B------:R3:W5:Y:S01]  /*01f0*/  LDG.E.U8 R18, desc[UR36][R2.64] ;  /* 0x0000002402127981 */ /* 0x000762000c1e1100 */
[----:B------:R-:W-:Y:S05]  /*0200*/  BRA `(.L_x_41126) ;  /* 0x0000000c00587947 */ /* 0x000fea0003800000 */
.L_x_41123:
        /* <DEDUP_REMOVED lines=8> */
.L_x_41128:
[----:B------:R1:W5:Y:S01]  /*0290*/  LDG.E.U8 R18, desc[UR36][R2.64] ;  /* 0x0000002402127981 */ /* 0x000362000c1e1100 */
[----:B------:R-:W-:Y:S05]  /*02a0*/  BRA `(.L_x_41126) ;  /* 0x0000000c00307947 */ /* 0x000fea0003800000 */
.L_x_41127:
[----:B------:R2:W5:Y:S01]  /*02b0*/  LDG.E.U16 R18, desc[UR36][R2.64] ;  /* 0x0000002402127981 */ /* 0x000562000c1e1500 */
[----:B------:R-:W-:Y:S05]  /*02c0*/  BRA `(.L_x_41126) ;  /* 0x0000000c00287947 */ /* 0x000fea0003800000 */
.L_x_41122:
        /* <DEDUP_REMOVED lines=9> */
.L_x_41130:
[----:B------:R-:W2:Y:S02]  /*0360*/  LDG.E.U16 R0, desc[UR36][R2.64] ;  /* 0x0000002402007981 */ /* 0x000ea4000c1e1500 */
[----:B--2---:R-:W-:-:S06]  /*0370*/  HADD2.F32 R0, -RZ, R0.H0_H0 ;  /* 0x20000000ff007230 */ /* 0x004fcc0000004100 */
[----:B------:R-:W0:Y:S02]  /*0380*/  F2I.FTZ.TRUNC.NTZ R0, R0 ;  /* 0x0000000000007305 */ /* 0x000e24000021f100 */
[----:B0-----:R-:W-:Y:S01]  /*0390*/  PRMT R18, R0, 0x7610, R18 ;  /* 0x0000761000127816 */ /* 0x001fe20000000012 */
[----:B------:R-:W-:Y:S06]  /*03a0*/  BRA `(.L_x_41126) ;  /* 0x0000000800f07947 */ /* 0x000fec0003800000 */
.L_x_41129:
        /* <DEDUP_REMOVED lines=9> */
.L_x_41132:
[----:B------:R-:W2:Y:S02]  /*0440*/  LDG.E.U16 R2, desc[UR36][R2.64] ;  /* 0x0000002402027981 */ /* 0x000ea4000c1e1500 */
[----:B--2---:R-:W-:-:S06]  /*0450*/  HADD2.F32 R0, -RZ, R2.H0_H0 ;  /* 0x20000002ff007230 */ /* 0x004fcc0000004100 */
[----:B------:R-:W0:Y:S02]  /*0460*/  F2I.FTZ.TRUNC.NTZ R0, R0 ;  /* 0x0000000000007305 */ /* 0x000e24000021f100 */
[----:B0-----:R-:W-:Y:S01]  /*0470*/  PRMT R18, R0, 0x7610, R18 ;  /* 0x0000761000127816 */ /* 0x001fe20000000012 */
[----:B------:R-:W-:Y:S06]  /*0480*/  BRA `(.L_x_41126) ;  /* 0x0000000800b87947 */ /* 0x000fec0003800000 */
.L_x_41131:
[----:B------:R-:W2:Y:S02]  /*0490*/  LDG.E.64 R2, desc[UR36][R2.64] ;  /* 0x0000002402027981 */ /* 0x000ea4000c1e1b00 */
[----:B--2---:R0:W1:Y:S01]  /*04a0*/  F2I.F64.TRUNC R18, R2 ;  /* 0x0000000200127311 */ /* 0x004062000030d100 */
[----:B------:R-:W-:Y:S05]  /*04b0*/  BRA `(.L_x_41126) ;  /* 0x0000000800ac7947 */ /* 0x000fea0003800000 */
.L_x_41121:
        /* <DEDUP_REMOVED lines=12> */
.L_x_41135:
[----:B------:R-:W2:Y:S02]  /*0580*/  LDG.E.64 R2, desc[UR36][R2.64] ;  /* 0x0000002402027981 */ /* 0x000ea4000c1e1b00 */
[----:B--2---:R0:W1:Y:S01]  /*0590*/  F2I.F64.TRUNC R18, R2 ;  /* 0x0000000200127311 */ /* 0x004062000030d100 */
[----:B------:R-:W-:Y:S05]  /*05a0*/  BRA `(.L_x_41126) ;  /* 0x0000000800707947 */ /* 0x000fea0003800000 */
.L_x_41134:
        /* <DEDUP_REMOVED lines=28> */
.L_x_41137:
        /* <DEDUP_REMOVED lines=16> */
.L_x_41136:
[----:B------:R-:W2:Y:S02]  /*0870*/  LDG.E.U16 R0, desc[UR36][R2.64] ;  /* 0x0000002402007981 */ /* 0x000ea4000c1e1500 */
[----:B--2---:R-:W-:-:S06]  /*0880*/  IMAD.U32 R0, R0, 0x10000, RZ ;  /* 0x0001000000007824 */ /* 0x004fcc00078e00ff */
[----:B------:R-:W0:Y:S02]  /*0890*/  F2I.FTZ.TRUNC.NTZ R0, R0 ;  /* 0x0000000000007305 */ /* 0x000e24000021f100 */
[----:B0-----:R-:W-:Y:S01]  /*08a0*/  PRMT R18, R0, 0x7610, R18 ;  /* 0x0000761000127816 */ /* 0x001fe20000000012 */
[----:B------:R-:W-:Y:S06]  /*08b0*/  BRA `(.L_x_41126) ;  /* 0x0000000400ac7947 */ /* 0x000fec0003800000 */
.L_x_41133:
        /* <DEDUP_REMOVED lines=10> */
.L_x_41140:
        /* <DEDUP_REMOVED lines=21> */
.L_x_41144:
[----:B------:R-:W-:Y:S05]  /*0ab0*/  BSYNC B1 ;  /* 0x0000000000017941 */ /* 0x000fea0003800000 */
.L_x_41143:
[----:B------:R-:W-:Y:S01]  /*0ac0*/  LEA R3, R0, 0x3b800000, 0x17 ;  /* 0x3b80000000037811 */ /* 0x000fe200078eb8ff */
[----:B------:R-:W-:-:S05]  /*0ad0*/  IMAD.SHL.U32 R0, R2, 0x100000, RZ ;  /* 0x0010000002007824 */ /* 0x000fca00078e00ff */
[----:B------:R-:W-:-:S07]  /*0ae0*/  LOP3.LUT R0, R3, R0, R4, 0xfe, !PT ;  /* 0x0000000003007212 */ /* 0x000fce00078efe04 */
.L_x_41142:
[----:B------:R-:W-:Y:S05]  /*0af0*/  BSYNC B0 ;  /* 0x0000000000007941 */ /* 0x000fea0003800000 */
.L_x_41141:
[----:B------:R-:W0:Y:S02]  /*0b00*/  F2I.FTZ.TRUNC.NTZ R0, R0 ;  /* 0x0000000000007305 */ /* 0x000e24000021f100 */
[----:B0-----:R-:W-:Y:S01]  /*0b10*/  PRMT R18, R0, 0x7610, R18 ;  /* 0x0000761000127816 */ /* 0x001fe20000000012 */
[----:B------:R-:W-:Y:S06]  /*0b20*/  BRA `(.L_x_41126) ;  /* 0x0000000400107947 */ /* 0x000fec0003800000 */
.L_x_41139:
        /* <DEDUP_REMOVED lines=21> */
.L_x_41148:
[----:B------:R-:W-:Y:S05]  /*0c80*/  BSYNC B1 ;  /* 0x0000000000017941 */ /* 0x000fea0003800000 */
.L_x_41147:
[----:B------:R-:W-:Y:S01]  /*0c90*/  LEA R3, R0, 0x37800000, 0x17 ;  /* 0x3780000000037811 */ /* 0x000fe200078eb8ff */
[----:B------:R-:W-:-:S05]  /*0ca0*/  IMAD.SHL.U32 R0, R2, 0x200000, RZ ;  /* 0x0020000002007824 */ /* 0x000fca00078e00ff */
[----:B------:R-:W-:-:S07]  /*0cb0*/  LOP3.LUT R0, R3, R0, R4, 0xfe, !PT ;  /* 0x0000000003007212 */ /* 0x000fce00078efe04 */
.L_x_41146:
[----:B------:R-:W-:Y:S05]  /*0cc0*/  BSYNC B0 ;  /* 0x0000000000007941 */ /* 0x000fea0003800000 */
.L_x_41145:
[----:B------:R-:W0:Y:S02]  /*0cd0*/  F2I.FTZ.TRUNC.NTZ R0, R0 ;  /* 0x0000000000007305 */ /* 0x000e24000021f100 */
[----:B0-----:R-:W-:Y:S01]  /*0ce0*/  PRMT R18, R0, 0x7610, R18 ;  /* 0x0000761000127816 */ /* 0x001fe20000000012 */
[----:B------:R-:W-:Y:S06]  /*0cf0*/  BRA `(.L_x_41126) ;  /* 0x00000000009c7947 */ /* 0x000fec0003800000 */
.L_x_41138:
        /* <DEDUP_REMOVED lines=14> */
.L_x_41152:
[----:B------:R-:W-:Y:S05]  /*0de0*/  BSYNC B0 ;  /* 0x0000000000007941 */ /* 0x000fea0003800000 */
.L_x_41151:
[----:B------:R-:W0:Y:S02]  /*0df0*/  F2I.FTZ.TRUNC.NTZ R0, R0 ;  /* 0x0000000000007305 */ /* 0x000e24000021f100 */
[----:B0-----:R-:W-:Y:S01]  /*0e00*/  PRMT R18, R0, 0x7610, R18 ;  /* 0x0000761000127816 */ /* 0x001fe20000000012 */
[----:B------:R-:W-:Y:S06]  /*0e10*/  BRA `(.L_x_41126) ;  /* 0x0000000000547947 */ /* 0x000fec0003800000 */
.L_x_41125:
        /* <DEDUP_REMOVED lines=16> */
.L_x_41153:
[----:B------:R-:W-:Y:S01]  /*0f20*/  PRMT R18, RZ, 0x7610, R18 ;  /* 0x00007610ff127816 */ /* 0x000fe20000000012 */
[----:B------:R-:W-:Y:S06]  /*0f30*/  BRA `(.L_x_41126) ;  /* 0x00000000000c7947 */ /* 0x000fec0003800000 */
.L_x_41150:
[----:B------:R0:W5:Y:S01]  /*0f40*/  LDG.E.U8 R18, desc[UR36][R2.64] ;  /* 0x0000002402127981 */ /* 0x000162000c1e1100 */
[----:B------:R-:W-:Y:S05]  /*0f50*/  BRA `(.L_x_41126) ;  /* 0x0000000000047947 */ /* 0x000fea0003800000 */
.L_x_41149:
[----:B------:R0:W5:Y:S02]  /*0f60*/  LDG.E.U8 R18, desc[UR36][R2.64] ;  /* 0x0000002402127981 */ /* 0x000164000c1e1100 */
.L_x_41126:
[----:B------:R-:W2:Y:S02]  /*0f70*/  S2R R26, SR_TID.X ;  /* 0x00000000001a7919 */ /* 0x000ea40000002100 */
[----:B--2---:R-:W-:-:S07]  /*0f80*/  VIADD R26, R26, 0x80 ;  /* 0x000000801a1a7836 */ /* 0x004fce0000000000 */
.L_x_41120:
[----:B------:R-:W-:Y:S05]  /*0f90*/  BSYNC B6 ;  /* 0x0000000000067941 */ /* 0x000fea0003800000 */
.L_x_41119:
        /* <DEDUP_REMOVED lines=23> */
.L_x_41159:
[----:B------:R0:W5:Y:S01]  /*1110*/  LDG.E.U8 R16, desc[UR36][R2.64] ;  /* 0x0000002402107981 */ /* 0x000162000c1e1100 */
[----:B------:R-:W-:Y:S05]  /*1120*/  BRA `(.L_x_41161) ;  /* 0x0000000c00547947 */ /* 0x000fea0003800000 */
.L_x_41158:
        /* <DEDUP_REMOVED lines=8> */
.L_x_41163:
[----:B------:R0:W5:Y:S01]  /*11b0*/  LDG.E.U8 R16, desc[UR36][R2.64] ;  /* 0x0000002402107981 */ /* 0x000162000c1e1100 */
[----:B------:R-:W-:Y:S05]  /*11c0*/  BRA `(.L_x_41161) ;  /* 0x0000000c002c7947 */ /* 0x000fea0003800000 */
.L_x_41162:
[----:B------:R0:W5:Y:S01]  /*11d0*/  LDG.E.U16 R16, desc[UR36][R2.64] ;  /* 0x0000002402107981 */ /* 0x000162000c1e1500 */
[----:B------:R-:W-:Y:S05]  /*11e0*/  BRA `(.L_x_41161) ;  /* 0x0000000c00247947 */ /* 0x000fea0003800000 */
.L_x_41157:
        /* <DEDUP_REMOVED lines=9> */
.L_x_41165:
[----:B------:R-:W2:Y:S02]  /*1280*/  LDG.E.U16 R0, desc[UR36][R2.64] ;  /* 0x0000002402007981 */ /* 0x000ea4000c1e1500 */
[----:B--2---:R-:W-:-:S06]  /*1290*/  HADD2.F32 R0, -RZ, R0.H0_H0 ;  /* 0x20000000ff007230 */ /* 0x004fcc0000004100 */
[----:B------:R-:W0:Y:S02]  /*12a0*/  F2I.FTZ.TRUNC.NTZ R0, R0 ;  /* 0x0000000000007305 */ /* 0x000e24000021f100 */
[----:B0-----:R-:W-:Y:S01]  /*12b0*/  PRMT R16, R0, 0x7610, R16 ;  /* 0x0000761000107816 */ /* 0x001fe20000000010 */
[----:B------:R-:W-:Y:S06]  /*12c0*/  BRA `(.L_x_41161) ;  /* 0x0000000800ec7947 */ /* 0x000fec0003800000 */
.L_x_41164:
        /* <DEDUP_REMOVED lines=9> */
.L_x_41167:
[----:B------:R-:W2:Y:S02]  /*1360*/  LDG.E.U16 R2, desc[UR36][R2.64] ;  /* 0x0000002402027981 */ /* 0x000ea4000c1e1500 */
[----:B--2---:R-:W-:-:S06]  /*1370*/  HADD2.F32 R0, -RZ, R2.H0_H0 ;  /* 0x20000002ff007230 */ /* 0x004fcc0000004100 */
[----:B------:R-:W0:Y:S02]  /*1380*/  F2I.FTZ.TRUNC.NTZ R0, R0 ;  /* 0x0000000000007305 */ /* 0x000e24000021f100 */
[----:B0-----:R-:W-:Y:S01]  /*1390*/  PRMT R16, R0, 0x7610, R16 ;  /* 0x0000761000107816 */ /* 0x001fe20000000010 */
[----:B------:R-:W-:Y:S06]  /*13a0*/  BRA `(.L_x_41161) ;  /* 0x0000000800b47947 */ /* 0x000fec0003800000 */
.L_x_41166:
[----:B------:R-:W2:Y:S02]  /*13b0*/  LDG.E.64 R2, desc[UR36][R2.64] ;  /* 0x0000002402027981 */ /* 0x000ea4000c1e1b00 */
[----:B--2---:R0:W1:Y:S01]  /*13c0*/  F2I.F64.TRUNC R16, R2 ;  /* 0x0000000200107311 */ /* 0x004062000030d100 */
[----:B------:R-:W-:Y:S05]  /*13d0*/  BRA `(.L_x_41161) ;  /* 0x0000000800a87947 */ /* 0x000fea0003800000 */
.L_x_41156:
        /* <DEDUP_REMOVED lines=12> */
.L_x_41170:
[----:B------:R-:W2:Y:S02]  /*14a0*/  LDG.E.64 R2, desc[UR36][R2.64] ;  /* 0x0000002402027981 */ /* 0x000ea4000c1e1b00 */
[----:B--2---:R0:W1:Y:S01]  /*14b0*/  F2I.F64.TRUNC R16, R2 ;  /* 0x0000000200107311 */ /* 0x004062000030d100 */
[----:B------:R-:W-:Y:S05]  /*14c0*/  BRA `(.L_x_41161) ;  /* 0x00000008006c7947 */ /* 0x000fea0003800000 */
.L_x_41169:
        /* <DEDUP_REMOVED lines=28> */
.L_x_41172:
        /* <DEDUP_REMOVED lines=15> */
.L_x_41171:
[----:B------:R-:W2:Y:S02]  /*1780*/  LDG.E.U16 R0, desc[UR36][R2.64] ;  /* 0x0000002402007981 */ /* 0x000ea4000c1e1500 */
[----:B--2---:R-:W-:-:S06]  /*1790*/  IMAD.U32 R0, R0, 0x10000, RZ ;  /* 0x0001000000007824 */ /* 0x004fcc00078e00ff */
[----:B------:R-:W0:Y:S02]  /*17a0*/  F2I.FTZ.TRUNC.NTZ R0, R0 ;  /* 0x0000000000007305 */ /* 0x000e24000021f100 */
[----:B0-----:R-:W-:Y:S01]  /*17b0*/  PRMT R16, R0, 0x7610, R16 ;  /* 0x0000761000107816 */ /* 0x001fe20000000010 */
[----:B------:R-:W-:Y:S06]  /*17c0*/  BRA `(.L_x_41161) ;  /* 0x0000000400ac7947 */ /* 0x000fec0003800000 */
.L_x_41168:
        /* <DEDUP_REMOVED lines=10> */
.L_x_41175:
        /* <DEDUP_REMOVED lines=21> */
.L_x_41179:
[----:B------:R-:W-:Y:S05]  /*19c0*/  BSYNC B1 ;  /* 0x0000000000017941 */ /* 0x000fea0003800000 */
.L_x_41178:
[----:B------:R-:W-:Y:S01]  /*19d0*/  LEA R3, R0, 0x3b800000, 0x17 ;  /* 0x3b80000000037811 */ /* 0x000fe200078eb8ff */
[----:B------:R-:W-:-:S05]  /*19e0*/  IMAD.SHL.U32 R0, R2, 0x100000, RZ ;  /* 0x0010000002007824 */ /* 0x000fca00078e00ff */
[----:B------:R-:W-:-:S07]  /*19f0*/  LOP3.LUT R0, R3, R0, R4, 0xfe, !PT ;  /* 0x0000000003007212 */ /* 0x000fce00078efe04 */
.L_x_41177:
[----:B------:R-:W-:Y:S05]  /*1a00*/  BSYNC B0 ;  /* 0x0000000000007941 */ /* 0x000fea0003800000 */
.L_x_41176:
[----:B------:R-:W0:Y:S02]  /*1a10*/  F2I.FTZ.TRUNC.NTZ R0, R0 ;  /* 0x0000000000007305 */ /* 0x000e24000021f100 */
[----:B0-----:R-:W-:Y:S01]  /*1a20*/  PRMT R16, R0, 0x7610, R16 ;  /* 0x0000761000107816 */ /* 0x001fe20000000010 */
[----:B------:R-:W-:Y:S06]  /*1a30*/  BRA `(.L_x_41161) ;  /* 0x0000000400107947 */ /* 0x000fec0003800000 */
.L_x_41174:
        /* <DEDUP_REMOVED lines=21> */
.L_x_41183:
[----:B------:R-:W-:Y:S05]  /*1b90*/  BSYNC B1 ;  /* 0x0000000000017941 */ /* 0x000fea0003800000 */
.L_x_41182:
[----:B------:R-:W-:Y:S01]  /*1ba0*/  LEA R3, R0, 0x37800000, 0x17 ;  /* 0x3780000000037811 */ /* 0x000fe200078eb8ff */
[----:B------:R-:W-:-:S05]  /*1bb0*/  IMAD.SHL.U32 R0, R2, 0x200000, RZ ;  /* 0x0020000002007824 */ /* 0x000fca00078e00ff */
[----:B------:R-:W-:-:S07]  /*1bc0*/  LOP3.LUT R0, R3, R0, R4, 0xfe, !PT ;  /* 0x0000000003007212 */ /* 0x000fce00078efe04 */
.L_x_41181:
[----:B------:R-:W-:Y:S05]  /*1bd0*/  BSYNC B0 ;  /* 0x0000000000007941 */ /* 0x000fea0003800000 */
.L_x_41180:
[----:B------:R-:W0:Y:S02]  /*1be0*/  F2I.FTZ.TRUNC.NTZ R0, R0 ;  /* 0x0000000000007305 */ /* 0x000e24000021f100 */
[----:B0-----:R-:W-:Y:S01]  /*1bf0*/  PRMT R16, R0, 0x7610, R16 ;  /* 0x0000761000107816 */ /* 0x001fe20000000010 */
[----:B------:R-:W-:Y:S06]  /*1c00*/  BRA `(.L_x_41161) ;  /* 0x00000000009c7947 */ /* 0x000fec0003800000 */
.L_x_41173:
        /* <DEDUP_REMOVED lines=14> */
.L_x_41187:
[----:B------:R-:W-:Y:S05]  /*1cf0*/  BSYNC B0 ;  /* 0x0000000000007941 */ /* 0x000fea0003800000 */
.L_x_41186:
[----:B------:R-:W0:Y:S02]  /*1d00*/  F2I.FTZ.TRUNC.NTZ R0, R0 ;  /* 0x0000000000007305 */ /* 0x000e24000021f100 */
[----:B0-----:R-:W-:Y:S01]  /*1d10*/  PRMT R16, R0, 0x7610, R16 ;  /* 0x0000761000107816 */ /* 0x001fe20000000010 */
[----:B------:R-:W-:Y:S06]  /*1d20*/  BRA `(.L_x_41161) ;  /* 0x0000000000547947 */ /* 0x000fec0003800000 */
.L_x_41160:
        /* <DEDUP_REMOVED lines=16> */
.L_x_41188:
[----:B------:R-:W-:Y:S01]  /*1e30*/  PRMT R16, RZ, 0x7610, R16 ;  /* 0x00007610ff107816 */ /* 0x000fe20000000010 */
[----:B------:R-:W-:Y:S06]  /*1e40*/  BRA `(.L_x_41161) ;  /* 0x00000000000c7947 */ /* 0x000fec0003800000 */
.L_x_41185:
[----:B------:R3:W5:Y:S01]  /*1e50*/  LDG.E.U8 R16, desc[UR36][R2.64] ;  /* 0x0000002402107981 */ /* 0x000762000c1e1100 */
[----:B------:R-:W-:Y:S05]  /*1e60*/  BRA `(.L_x_41161) ;  /* 0x0000000000047947 */ /* 0x000fea0003800000 */
.L_x_41184:
[----:B------:R2:W5:Y:S02]  /*1e70*/  LDG.E.U8 R16, desc[UR36][R2.64] ;  /* 0x0000002402107981 */ /* 0x000564000c1e1100 */
.L_x_41161:
[----:B------:R-:W-:-:S07]  /*1e80*/  VIADD R26, R26, 0x80 ;  /* 0x000000801a1a7836 */ /* 0x000fce0000000000 */
.L_x_41155:
[----:B------:R-:W-:Y:S05]  /*1e90*/  BSYNC B6 ;  /* 0x0000000000067941 */ /* 0x000fea0003800000 */
.L_x_41154:
        /* <DEDUP_REMOVED lines=25> */
.L_x_41194:
[----:B------:R0:W5:Y:S01]  /*2030*/  LDG.E.U8 R24, desc[UR36][R2.64] ;  /* 0x0000002402187981 */ /* 0x000162000c1e1100 */
[----:B------:R-:W-:Y:S05]  /*2040*/  BRA `(.L_x_41196) ;  /* 0x0000000c00547947 */ /* 0x000fea0003800000 */
.L_x_41193:
        /* <DEDUP_REMOVED lines=8> */
.L_x_41198:
[----:B------:R0:W5:Y:S01]  /*20d0*/  LDG.E.U8 R24, desc[UR36][R2.64] ;  /* 0x0000002402187981 */ /* 0x000162000c1e1100 */
[----:B------:R-:W-:Y:S05]  /*20e0*/  BRA `(.L_x_41196) ;  /* 0x0000000c002c7947 */ /* 0x000fea0003800000 */
.L_x_41197:
[----:B------:R0:W5:Y:S01]  /*20f0*/  LDG.E.U16 R24, desc[UR36][R2.64] ;  /* 0x0000002402187981 */ /* 0x000162000c1e1500 */
[----:B------:R-:W-:Y:S05]  /*2100*/  BRA `(.L_x_41196) ;  /* 0x0000000c00247947 */ /* 0x000fea0003800000 */
.L_x_41192:
        /* <DEDUP_REMOVED lines=9> */
.L_x_41200:
[----:B------:R-:W2:Y:S02]  /*21a0*/  LDG.E.U16 R0, desc[UR36][R2.64] ;  /* 0x0000002402007981 */ /* 0x000ea4000c1e1500 */
[----:B--2---:R-:W-:-:S06]  /*21b0*/  HADD2.F32 R0, -RZ, R0.H0_H0 ;  /* 0x20000000ff007230 */ /* 0x004fcc0000004100 */
[----:B------:R-:W0:Y:S02]  /*21c0*/  F2I.FTZ.TRUNC.NTZ R0, R0 ;  /* 0x0000000000007305 */ /* 0x000e24000021f100 */
[----:B0-----:R-:W-:Y:S01]  /*21d0*/  PRMT R24, R0, 0x7610, R24 ;  /* 0x0000761000187816 */ /* 0x001fe20000000018 */
[----:B------:R-:W-:Y:S06]  /*21e0*/  BRA `(.L_x_41196) ;  /* 0x0000000800ec7947 */ /* 0x000fec0003800000 */
.L_x_41199:
        /* <DEDUP_REMOVED lines=9> */
.L_x_41202:
[----:B------:R-:W2:Y:S02]  /*2280*/  LDG.E.U16 R2, desc[UR36][R2.64] ;  /* 0x0000002402027981 */ /* 0x000ea4000c1e1500 */
[----:B--2---:R-:W-:-:S06]  /*2290*/  HADD2.F32 R0, -RZ, R2.H0_H0 ;  /* 0x20000002ff007230 */ /* 0x004fcc0000004100 */
[----:B------:R-:W0:Y:S02]  /*22a0*/  F2I.FTZ.TRUNC.NTZ R0, R0 ;  /* 0x0000000000007305 */ /* 0x000e24000021f100 */
[----:B0-----:R-:W-:Y:S01]  /*22b0*/  PRMT R24, R0, 0x7610, R24 ;  /* 0x0000761000187816 */ /* 0x001fe20000000018 */
[----:B------:R-:W-:Y:S06]  /*22c0*/  BRA `(.L_x_41196) ;  /* 0x0000000800b47947 */ /* 0x000fec0003800000 */
.L_x_41201:
[----:B------:R-:W2:Y:S02]  /*22d0*/  LDG.E.64 R2, desc[UR36][R2.64] ;  /* 0x0000002402027981 */ /* 0x000ea4000c1e1b00 */
[----:B--2---:R0:W1:Y:S01]  /*22e0*/  F2I.F64.TRUNC R24, R2 ;  /* 0x0000000200187311 */ /* 0x004062000030d100 */
[----:B------:R-:W-:Y:S05]  /*22f0*/  BRA `(.L_x_41196) ;  /* 0x0000000800a87947 */ /* 0x000fea0003800000 */
.L_x_41191:
        /* <DEDUP_REMOVED lines=12> */
.L_x_41205:
[----:B------:R-:W2:Y:S02]  /*23c0*/  LDG.E.64 R2, desc[UR36][R2.64] ;  /* 0x0000002402027981 */ /* 0x000ea4000c1e1b00 */
[----:B--2---:R3:W4:Y:S01]  /*23d0*/  F2I.F64.TRUNC R24, R2 ;  /* 0x0000000200187311 */ /* 0x004722000030d100 */
[----:B------:R-:W-:Y:S05]  /*23e0*/  BRA `(.L_x_41196) ;  /* 0x00000008006c7947 */ /* 0x000fea0003800000 */
.L_x_41204:
        /* <DEDUP_REMOVED lines=28> */
.L_x_41207:
        /* <DEDUP_REMOVED lines=15> */
.L_x_41206:
[----:B------:R-:W2:Y:S02]  /*26a0*/  LDG.E.U16 R0, desc[UR36][R2.64] ;  /* 0x0000002402007981 */ /* 0x000ea4000c1e1500 */
[----:B--2---:R-:W-:-:S06]  /*26b0*/  IMAD.U32 R0, R0, 0x10000, RZ ;  /* 0x0001000000007824 */ /* 0x004fcc00078e00ff */
[----:B------:R-:W0:Y:S02]  /*26c0*/  F2I.FTZ.TRUNC.NTZ R0, R0 ;  /* 0x0000000000007305 */ /* 0x000e24000021f100 */
[----:B0-----:R-:W-:Y:S01]  /*26d0*/  PRMT R24, R0, 0x7610, R24 ;  /* 0x0000761000187816 */ /* 0x001fe20000000018 */
[----:B------:R-:W-:Y:S06]  /*26e0*/  BRA `(.L_x_41196) ;  /* 0x0000000400ac7947 */ /* 0x000fec0003800000 */
.L_x_41203:
        /* <DEDUP_REMOVED lines=10> */
.L_x_41210:
        /* <DEDUP_REMOVED lines=21> */
.L_x_41214:
[----:B------:R-:W-:Y:S05]  /*28e0*/  BSYNC B1 ;  /* 0x0000000000017941 */ /* 0x000fea0003800000 */
.L_x_41213:
[----:B------:R-:W-:Y:S01]  /*28f0*/  LEA R3, R0, 0x3b800000, 0x17 ;  /* 0x3b80000000037811 */ /* 0x000fe200078eb8ff */
[----:B------:R-:W-:-:S05]  /*2900*/  IMAD.SHL.U32 R0, R2, 0x100000, RZ ;  /* 0x0010000002007824 */ /* 0x000fca00078e00ff */
[----:B------:R-:W-:-:S07]  /*2910*/  LOP3.LUT R0, R3, R0, R4, 0xfe, !PT ;  /* 0x0000000003007212 */ /* 0x000fce00078efe04 */
.L_x_41212:
[----:B------:R-:W-:Y:S05]  /*2920*/  BSYNC B0 ;  /* 0x0000000000007941 */ /* 0x000fea0003800000 */
.L_x_41211:
[----:B------:R-:W0:Y:S02]  /*2930*/  F2I.FTZ.TRUNC.NTZ R0, R0 ;  /* 0x0000000000007305 */ /* 0x000e24000021f100 */
[----:B0-----:R-:W-:Y:S01]  /*2940*/  PRMT R24, R0, 0x7610, R24 ;  /* 0x0000761000187816 */ /* 0x001fe20000000018 */
[----:B------:R-:W-:Y:S06]  /*2950*/  BRA `(.L_x_41196) ;  /* 0x0000000400107947 */ /* 0x000fec0003800000 */
.L_x_41209:
        /* <DEDUP_REMOVED lines=21> */
.L_x_41218:
[----:B------:R-:W-:Y:S05]  /*2ab0*/  BSYNC B1 ;  /* 0x0000000000017941 */ /* 0x000fea0003800000 */
.L_x_41217:
[----:B------:R-:W-:Y:S01]  /*2ac0*/  LEA R3, R0, 0x37800000, 0x17 ;  /* 0x3780000000037811 */ /* 0x000fe200078eb8ff */
[----:B------:R-:W-:-:S05]  /*2ad0*/  IMAD.SHL.U32 R0, R2, 0x200000, RZ ;  /* 0x0020000002007824 */ /* 0x000fca00078e00ff */
[----:B------:R-:W-:-:S07]  /*2ae0*/  LOP3.LUT R0, R3, R0, R4, 0xfe, !PT ;  /* 0x0000000003007212 */ /* 0x000fce00078efe04 */
.L_x_41216:
[----:B------:R-:W-:Y:S05]  /*2af0*/  BSYNC B0 ;  /* 0x0000000000007941 */ /* 0x000fea0003800000 */
.L_x_41215:
[----:B------:R-:W0:Y:S02]  /*2b00*/  F2I.FTZ.TRUNC.NTZ R0, R0 ;  /* 0x0000000000007305 */ /* 0x000e24000021f100 */
[----:B0-----:R-:W-:Y:S01]  /*2b10*/  PRMT R24, R0, 0x7610, R24 ;  /* 0x0000761000187816 */ /* 0x001fe20000000018 */
[----:B------:R-:W-:Y:S06]  /*2b20*/  BRA `(.L_x_41196) ;  /* 0x00000000009c7947 */ /* 0x000fec0003800000 */
.L_x_41208:
        /* <DEDUP_REMOVED lines=14> */
.L_x_41222:
[----:B------:R-:W-:Y:S05]  /*2c10*/  BSYNC B0 ;  /* 0x0000000000007941 */ /* 0x000fea0003800000 */
.L_x_41221:
[----:B------:R-:W0:Y:S02]  /*2c20*/  F2I.FTZ.TRUNC.NTZ R0, R0 ;  /* 0x0000000000007305 */ /* 0x000e24000021f100 */
[----:B0-----:R-:W-:Y:S01]  /*2c30*/  PRMT R24, R0, 0x7610, R24 ;  /* 0x0000761000187816 */ /* 0x001fe20000000018 */
[----:B------:R-:W-:Y:S06]  /*2c40*/  BRA `(.L_x_41196) ;  /* 0x0000000000547947 */ /* 0x000fec0003800000 */
.L_x_41195:
        /* <DEDUP_REMOVED lines=16> */
.L_x_41223:
[----:B------:R-:W-:Y:S01]  /*2d50*/  PRMT R24, RZ, 0x7610, R24 ;  /* 0x00007610ff187816 */ /* 0x000fe20000000018 */
[----:B------:R-:W-:Y:S06]  /*2d60*/  BRA `(.L_x_41196) ;  /* 0x00000000000c7947 */ /* 0x000fec0003800000 */
.L_x_41220:
[----:B------:R2:W5:Y:S01]  /*2d70*/  LDG.E.U8 R24, desc[UR36][R2.64] ;  /* 0x0000002402187981 */ /* 0x000562000c1e1100 */
[----:B------:R-:W-:Y:S05]  /*2d80*/  BRA `(.L_x_41196) ;  /* 0x0000000000047947 */ /* 0x000fea0003800000 */
.L_x_41219:
[----:B------:R1:W5:Y:S02]  /*2d90*/  LDG.E.U8 R24, desc[UR36][R2.64] ;  /* 0x0000002402187981 */ /* 0x000364000c1e1100 */
.L_x_41196:
[----:B------:R-:W-:-:S07]  /*2da0*/  VIADD R26, R26, 0x80 ;  /* 0x000000801a1a7836 */ /* 0x000fce0000000000 */
.L_x_41190:
[----:B------:R-:W-:Y:S05]  /*2db0*/  BSYNC B6 ;  /* 0x0000000000067941 */ /* 0x000fea0003800000 */
.L_x_41189:
        /* <DEDUP_REMOVED lines=23> */
.L_x_41229:
[----:B------:R0:W5:Y:S01]  /*2f30*/  LDG.E.U8 R22, desc[UR36][R2.64] ;  /* 0x0000002402167981 */ /* 0x000162000c1e1100 */
[----:B------:R-:W-:Y:S05]  /*2f40*/  BRA `(.L_x_41225) ;  /* 0x0000000c00507947 */ /* 0x000fea0003800000 */
.L_x_41228:
        /* <DEDUP_REMOVED lines=8> */
.L_x_41232:
[----:B------:R0:W5:Y:S01]  /*2fd0*/  LDG.E.U8 R22, desc[UR36][R2.64] ;  /* 0x0000002402167981 */ /* 0x000162000c1e1100 */
[----:B------:R-:W-:Y:S05]  /*2fe0*/  BRA `(.L_x_41225) ;  /* 0x0000000c00287947 */ /* 0x000fea0003800000 */
.L_x_41231:
[----:B------:R0:W5:Y:S01]  /*2ff0*/  LDG.E.U16 R22, desc[UR36][R2.64] ;  /* 0x0000002402167981 */ /* 0x000162000c1e1500 */
[----:B------:R-:W-:Y:S05]  /*3000*/  BRA `(.L_x_41225) ;  /* 0x0000000c00207947 */ /* 0x000fea0003800000 */
.L_x_41227:
        /* <DEDUP_REMOVED lines=9> */
.L_x_41234:
[----:B------:R-:W2:Y:S02]  /*30a0*/  LDG.E.U16 R0, desc[UR36][R2.64] ;  /* 0x0000002402007981 */ /* 0x000ea4000c1e1500 */
[----:B--2---:R-:W-:-:S06]  /*30b0*/  HADD2.F32 R0, -RZ, R0.H0_H0 ;  /* 0x20000000ff007230 */ /* 0x004fcc0000004100 */
[----:B------:R-:W0:Y:S02]  /*30c0*/  F2I.FTZ.TRUNC.NTZ R0, R0 ;  /* 0x0000000000007305 */ /* 0x000e24000021f100 */
[----:B0-----:R-:W-:Y:S01]  /*30d0*/  PRMT R22, R0, 0x7610, R22 ;  /* 0x0000761000167816 */ /* 0x001fe20000000016 */
[----:B------:R-:W-:Y:S06]  /*30e0*/  BRA `(.L_x_41225) ;  /* 0x0000000800e87947 */ /* 0x000fec0003800000 */
.L_x_41233:
        /* <DEDUP_REMOVED lines=9> */
.L_x_41236:
[----:B------:R-:W2:Y:S02]  /*3180*/  LDG.E.U16 R2, desc[UR36][R2.64] ;  /* 0x0000002402027981 */ /* 0x000ea4000c1e1500 */
[----:B--2---:R-:W-:-:S06]  /*3190*/  HADD2.F32 R0, -RZ, R2.H0_H0 ;  /* 0x20000002ff007230 */ /* 0x004fcc0000004100 */
[----:B------:R-:W0:Y:S02]  /*31a0*/  F2I.FTZ.TRUNC.NTZ R0, R0 ;  /* 0x0000000000007305 */ /* 0x000e24000021f100 */
[----:B0-----:R-:W-:Y:S01]  /*31b0*/  PRMT R22, R0, 0x7610, R22 ;  /* 0x0000761000167816 */ /* 0x001fe20000000016 */
[----:B------:R-:W-:Y:S06]  /*31c0*/  BRA `(.L_x_41225) ;  /* 0x0000000800b07947 */ /* 0x000fec0003800000 */
.L_x_41235:
[----:B------:R-:W2:Y:S02]  /*31d0*/  LDG.E.64 R2, desc[UR36][R2.64] ;  /* 0x0000002402027981 */ /* 0x000ea4000c1e1b00 */
[----:B--2---:R0:W1:Y:S01]  /*31e0*/  F2I.F64.TRUNC R22, R2 ;  /* 0x0000000200167311 */ /* 0x004062000030d100 */
[----:B------:R-:W-:Y:S05]  /*31f0*/  BRA `(.L_x_41225) ;  /* 0x0000000800a47947 */ /* 0x000fea0003800000 */
.L_x_41226:
        /* <DEDUP_REMOVED lines=12> */
.L_x_41239:
[----:B------:R-:W2:Y:S02]  /*32c0*/  LDG.E.64 R2, desc[UR36][R2.64] ;  /* 0x0000002402027981 */ /* 0x000ea4000c1e1b00 */
[----:B--2---:R0:W1:Y:S01]  /*32d0*/  F2I.F64.TRUNC R22, R2 ;  /* 0x0000000200167311 */ /* 0x004062000030d100 */
[----:B------:R-:W-:Y:S05]  /*32e0*/  BRA `(.L_x_41225) ;  /* 0x0000000800687947 */ /* 0x000fea0003800000 */
.L_x_41238:
        /* <DEDUP_REMOVED lines=28> */
.L_x_41241:
        /* <DEDUP_REMOVED lines=15> */
.L_x_41240:
[----:B------:R-:W2:Y:S02]  /*35a0*/  LDG.E.U16 R0, desc[UR36][R2.64] ;  /* 0x0000002402007981 */ /* 0x000ea4000c1e1500 */
[----:B--2---:R-:W-:-:S06]  /*35b0*/  IMAD.U32 R0, R0, 0x10000, RZ ;  /* 0x0001000000007824 */ /* 0x004fcc00078e00ff */
[----:B------:R-:W0:Y:S02]  /*35c0*/  F2I.FTZ.TRUNC.NTZ R0, R0 ;  /* 0x0000000000007305 */ /* 0x000e24000021f100 */
[----:B0-----:R-:W-:Y:S01]  /*35d0*/  PRMT R22, R0, 0x7610, R22 ;  /* 0x0000761000167816 */ /* 0x001fe20000000016 */
[----:B------:R-:W-:Y:S06]  /*35e0*/  BRA `(.L_x_41225) ;  /* 0x0000000400a87947 */ /* 0x000fec0003800000 */
.L_x_41237:
        /* <DEDUP_REMOVED lines=10> */
.L_x_41244:
        /* <DEDUP_REMOVED lines=21> */
.L_x_41248:
[----:B------:R-:W-:Y:S05]  /*37e0*/  BSYNC B1 ;  /* 0x0000000000017941 */ /* 0x000fea0003800000 */
.L_x_41247:
[----:B------:R-:W-:Y:S01]  /*37f0*/  LEA R3, R0, 0x3b800000, 0x17 ;  /* 0x3b80000000037811 */ /* 0x000fe200078eb8ff */
[----:B------:R-:W-:-:S05]  /*3800*/  IMAD.SHL.U32 R0, R2, 0x100000, RZ ;  /* 0x0010000002007824 */ /* 0x000fca00078e00ff */
[----:B------:R-:W-:-:S07]  /*3810*/  LOP3.LUT R0, R3, R0, R4, 0xfe, !PT ;  /* 0x0000000003007212 */ /* 0x000fce00078efe04 */
.L_x_41246:
[----:B------:R-:W-:Y:S05]  /*3820*/  BSYNC B0 ;  /* 0x0000000000007941 */ /* 0x000fea0003800000 */
.L_x_41245:
[----:B------:R-:W0:Y:S02]  /*3830*/  F2I.FTZ.TRUNC.NTZ R0, R0 ;  /* 0x0000000000007305 */ /* 0x000e24000021f100 */
[----:B0-----:R-:W-:Y:S01]  /*3840*/  PRMT R22, R0, 0x7610, R22 ;  /* 0x0000761000167816 */ /* 0x001fe20000000016 */
[----:B------:R-:W-:Y:S06]  /*3850*/  BRA `(.L_x_41225) ;  /* 0x00000004000c7947 */ /* 0x000fec0003800000 */
.L_x_41243:
        /* <DEDUP_REMOVED lines=21> */
.L_x_41252:
[----:B------:R-:W-:Y:S05]  /*39b0*/  BSYNC B1 ;  /* 0x0000000000017941 */ /* 0x000fea0003800000 */
.L_x_41251:
[----:B------:R-:W-:Y:S01]  /*39c0*/  LEA R3, R0, 0x37800000, 0x17 ;  /* 0x3780000000037811 */ /* 0x000fe200078eb8ff */
[----:B------:R-:W-:-:S05]  /*39d0*/  IMAD.SHL.U32 R0, R2, 0x200000, RZ ;  /* 0x0020000002007824 */ /* 0x000fca00078e00ff */
[----:B------:R-:W-:-:S07]  /*39e0*/  LOP3.LUT R0, R3, R0, R4, 0xfe, !PT ;  /* 0x0000000003007212 */ /* 0x000fce00078efe04 */
.L_x_41250:
[----:B------:R-:W-:Y:S05]  /*39f0*/  BSYNC B0 ;  /* 0x0000000000007941 */ /* 0x000fea0003800000 */
.L_x_41249:
[----:B------:R-:W0:Y:S02]  /*3a00*/  F2I.FTZ.TRUNC.NTZ R0, R0 ;  /* 0x0000000000007305 */ /* 0x000e24000021f100 */
[----:B0-----:R-:W-:Y:S01]  /*3a10*/  PRMT R22, R0, 0x7610, R22 ;  /* 0x0000761000167816 */ /* 0x001fe20000000016 */
[----:B------:R-:W-:Y:S06]  /*3a20*/  BRA `(.L_x_41225) ;  /* 0x0000000000987947 */ /* 0x000fec0003800000 */
.L_x_41242:
        /* <DEDUP_REMOVED lines=14> */
.L_x_41256:
[----:B------:R-:W-:Y:S05]  /*3b10*/  BSYNC B0 ;  /* 0x0000000000007941 */ /* 0x000fea0003800000 */
.L_x_41255:
[----:B------:R-:W0:Y:S02]  /*3b20*/  F2I.FTZ.TRUNC.NTZ R0, R0 ;  /* 0x0000000000007305 */ /* 0x000e24000021f100 */
[----:B0-----:R-:W-:Y:S01]  /*3b30*/  PRMT R22, R0, 0x7610, R22 ;  /* 0x0000761000167816 */ /* 0x001fe20000000016 */
[----:B------:R-:W-:Y:S06]  /*3b40*/  BRA `(.L_x_41225) ;  /* 0x0000000000507947 */ /* 0x000fec0003800000 */
.L_x_41230:
        /* <DEDUP_REMOVED lines=16> */
.L_x_41257:
[----:B------:R-:W-:Y:S05]  /*3c50*/  BRA `(.L_x_41225) ;  /* 0x00000000000c7947 */ /* 0x000fea0003800000 */
.L_x_41254:
[----:B------:R0:W5:Y:S01]  /*3c60*/  LDG.E.U8 R22, desc[UR36][R2.64] ;  /* 0x0000002402167981 */ /* 0x000162000c1e1100 */
[----:B------:R-:W-:Y:S05]  /*3c70*/  BRA `(.L_x_41225) ;  /* 0x0000000000047947 */ /* 0x000fea0003800000 */
.L_x_41253:
[----:B------:R0:W5:Y:S02]  /*3c80*/  LDG.E.U8 R22, desc[UR36][R2.64] ;  /* 0x0000002402167981 */ /* 0x000164000c1e1100 */
.L_x_41225:
[----:B------:R-:W-:Y:S05]  /*3c90*/  BSYNC B6 ;  /* 0x0000000000067941 */ /* 0x000fea0003800000 */
.L_x_41224:
[----:B01234-:R-:W0:Y:S01]  /*3ca0*/  S2R R2, SR_TID.X ;  /* 0x0000000000027919 */ /* 0x01fe220000002100 */
[----:B------:R-:W1:Y:S01]  /*3cb0*/  LDC.U8 R17, c[0x0][0x234] ;  /* 0x00008d00ff117b82 */ /* 0x000e620000000000 */
[----:B-----5:R-:W-:Y:S01]  /*3cc0*/  LOP3.LUT P2, RZ, R18, 0xff, RZ, 0xc0, !PT ;  /* 0x000000ff12ff7812 */ /* 0x020fe2000784c0ff */
[----:B------:R-:W-:Y:S01]  /*3cd0*/  BSSY B6, `(.L_x_41258) ;  /* 0x00000fa000067945 */ /* 0x000fe20003800000 */
[----:B------:R-:W-:Y:S02]  /*3ce0*/  LOP3.LUT P3, RZ, R16, 0xff, RZ, 0xc0, !PT ;  /* 0x000000ff10ff7812 */ /* 0x000fe4000786c0ff */
[----:B------:R-:W-:Y:S02]  /*3cf0*/  LOP3.LUT P1, RZ, R24, 0xff, RZ, 0xc0, !PT ;  /* 0x000000ff18ff7812 */ /* 0x000fe4000782c0ff */
[----:B------:R-:W-:Y:S02]  /*3d00*/  LOP3.LUT P0, RZ, R22, 0xff, RZ, 0xc0, !PT ;  /* 0x000000ff16ff7812 */ /* 0x000fe4000780c0ff */
[----:B------:R-:W-:-:S02]  /*3d10*/  ISETP.NE.AND P2, PT, R25, RZ, P2 ;  /* 0x000000ff1900720c */ /* 0x000fc40001745270 */
[C---:B------:R-:W-:Y:S02]  /*3d20*/  ISETP.NE.AND P3, PT, R25.reuse, RZ, P3 ;  /* 0x000000ff1900720c */ /* 0x040fe40001f65270 */
[C---:B------:R-:W-:Y:S02]  /*3d30*/  ISETP.NE.AND P1, PT, R25.reuse, RZ, P1 ;  /* 0x000000ff1900720c */ /* 0x040fe40000f25270 */
[----:B------:R-:W-:Y:S02]  /*3d40*/  ISETP.NE.AND P0, PT, R25, RZ, P0 ;  /* 0x000000ff1900720c */ /* 0x000fe40000705270 */
        /* <DEDUP_REMOVED lines=27> */
.L_x_41263:
[----:B------:R0:W-:Y:S01]  /*3f00*/  STG.E.U8 desc[UR36][R8.64], R3 ;  /* 0x0000000308007986 */ /* 0x0001e2000c101124 */
[----:B------:R-:W-:Y:S05]  /*3f10*/  BRA `(.L_x_41259) ;  /* 0x0000000c00547947 */ /* 0x000fea0003800000 */
.L_x_41262:
        /* <DEDUP_REMOVED lines=10> */
.L_x_41266:
[----:B------:R0:W-:Y:S01]  /*3fc0*/  STG.E desc[UR36][R8.64], R3 ;  /* 0x0000000308007986 */ /* 0x0001e2000c101924 */
[----:B------:R-:W-:Y:S05]  /*3fd0*/  BRA `(.L_x_41259) ;  /* 0x0000000c00247947 */ /* 0x000fea0003800000 */
.L_x_41265:
[----:B------:R0:W-:Y:S01]  /*3fe0*/  STG.E.U16 desc[UR36][R8.64], R3 ;  /* 0x0000000308007986 */ /* 0x0001e2000c101524 */
[----:B------:R-:W-:Y:S05]  /*3ff0*/  BRA `(.L_x_41259) ;  /* 0x0000000c001c7947 */ /* 0x000fea0003800000 */
.L_x_41261:
        /* <DEDUP_REMOVED lines=9> */
.L_x_41268:
[----:B------:R-:W0:Y:S02]  /*4090*/  I2F.S16 R0, R3 ;  /* 0x0000000300007306 */ /* 0x000e240000101400 */
[----:B0-----:R-:W-:-:S05]  /*40a0*/  F2FP.F16.F32.PACK_AB R0, RZ, R0 ;  /* 0x00000000ff00723e */ /* 0x001fca00000000ff */
[----:B------:R0:W-:Y:S01]  /*40b0*/  STG.E.U16 desc[UR36][R8.64], R0 ;  /* 0x0000000008007986 */ /* 0x0001e2000c101524 */
[----:B------:R-:W-:Y:S05]  /*40c0*/  BRA `(.L_x_41259) ;  /* 0x0000000800e87947 */ /* 0x000fea0003800000 */
.L_x_41267:
        /* <DEDUP_REMOVED lines=10> */
.L_x_41270:
[----:B------:R-:W0:Y:S02]  /*4170*/  I2F.S16 R3, R3 ;  /* 0x0000000300037306 */ /* 0x000e240000101400 */
[----:B0-----:R-:W-:-:S04]  /*4180*/  F2FP.F16.F32.PACK_AB R3, RZ, R3 ;  /* 0x00000003ff03723e */ /* 0x001fc800000000ff */
[----:B------:R-:W-:-:S05]  /*4190*/  PRMT R3, R3, 0x5410, RZ ;  /* 0x0000541003037816 */ /* 0x000fca00000000ff */
[----:B------:R0:W-:Y:S01]  /*41a0*/  STG.E desc[UR36][R8.64], R3 ;  /* 0x0000000308007986 */ /* 0x0001e2000c101924 */
[----:B------:R-:W-:Y:S05]  /*41b0*/  BRA `(.L_x_41259) ;  /* 0x0000000800ac7947 */ /* 0x000fea0003800000 */
.L_x_41269:
[----:B------:R-:W0:Y:S02]  /*41c0*/  I2F.F64.S16 R4, R3 ;  /* 0x0000000300047312 */ /* 0x000e240000101c00 */
[----:B0-----:R0:W-:Y:S01]  /*41d0*/  STG.E.64 desc[UR36][R8.64], R4 ;  /* 0x0000000408007986 */ /* 0x0011e2000c101b24 */
[----:B------:R-:W-:Y:S05]  /*41e0*/  BRA `(.L_x_41259) ;  /* 0x0000000800a07947 */ /* 0x000fea0003800000 */
.L_x_41260:
        /* <DEDUP_REMOVED lines=10> */
.L_x_41273:
[----:B------:R-:W0:Y:S01]  /*4290*/  I2F.F64.S16 R4, R3 ;  /* 0x0000000300047312 */ /* 0x000e220000101c00 */
[----:B------:R-:W-:-:S05]  /*42a0*/  CS2R R6, SRZ ;  /* 0x0000000000067805 */ /* 0x000fca000001ff00 */
[----:B0-----:R0:W-:Y:S01]  /*42b0*/  STG.E.128 desc[UR36][R8.64], R4 ;  /* 0x0000000408007986 */ /* 0x0011e2000c101d24 */
[----:B------:R-:W-:Y:S05]  /*42c0*/  BRA `(.L_x_41259) ;  /* 0x0000000800687947 */ /* 0x000fea0003800000 */
.L_x_41272:
        /* <DEDUP_REMOVED lines=21> */
.L_x_41277:
[----:B------:R-:W-:Y:S05]  /*4420*/  BSYNC B0 ;  /* 0x0000000000007941 */ /* 0x000fea0003800000 */
.L_x_41276:
[----:B------:R-:W-:-:S05]  /*4430*/  LOP3.LUT R5, R0, R5, RZ, 0xfc, !PT ;  /* 0x0000000500057212 */ /* 0x000fca00078efcff */
[----:B------:R0:W-:Y:S01]  /*4440*/  STG.E.U8 desc[UR36][R8.64], R5 ;  /* 0x0000000508007986 */ /* 0x0001e2000c101124 */
[----:B------:R-:W-:Y:S05]  /*4450*/  BRA `(.L_x_41259) ;  /* 0x0000000800047947 */ /* 0x000fea0003800000 */
.L_x_41275:
        /* <DEDUP_REMOVED lines=13> */
.L_x_41279:
[----:B------:R-:W-:Y:S01]  /*4530*/  IMAD.MOV.U32 R0, RZ, RZ, 0x7f ;  /* 0x0000007fff007424 */ /* 0x000fe200078e00ff */
[----:B------:R-:W-:-:S04]  /*4540*/  ISETP.GT.U32.AND P0, PT, R4, 0x7f800000, PT ;  /* 0x7f8000000400780c */ /* 0x000fc80003f04070 */
[----:B------:R-:W-:-:S09]  /*4550*/  SEL R0, R0, 0x7c, P0 ;  /* 0x0000007c00007807 */ /* 0x000fd20000000000 */
.L_x_41280:
[----:B------:R-:W-:Y:S05]  /*4560*/  BSYNC B0 ;  /* 0x0000000000007941 */ /* 0x000fea0003800000 */
.L_x_41278:
[----:B------:R-:W-:-:S04]  /*4570*/  LOP3.LUT R3, R5, 0x80000000, RZ, 0xc0, !PT ;  /* 0x8000000005037812 */ /* 0x000fc800078ec0ff */
[----:B------:R-:W-:-:S04]  /*4580*/  SHF.R.U32.HI R3, RZ, 0x18, R3 ;  /* 0x00000018ff037819 */ /* 0x000fc80000011603 */
[----:B------:R-:W-:-:S05]  /*4590*/  LOP3.LUT R3, R0, R3, RZ, 0xfc, !PT ;  /* 0x0000000300037212 */ /* 0x000fca00078efcff */
[----:B------:R0:W-:Y:S01]  /*45a0*/  STG.E.U8 desc[UR36][R8.64], R3 ;  /* 0x0000000308007986 */ /* 0x0001e2000c101124 */
[----:B------:R-:W-:Y:S05]  /*45b0*/  BRA `(.L_x_41259) ;  /* 0x0000000400ac7947 */ /* 0x000fea0003800000 */
.L_x_41274:
[----:B------:R-:W0:Y:S02]  /*45c0*/  I2F.S16 R0, R3 ;  /* 0x0000000300007306 */ /* 0x000e240000101400 */
[----:B0-----:R-:W-:-:S05]  /*45d0*/  F2FP.BF16.F32.PACK_AB R0, RZ, R0 ;  /* 0x00000000ff00723e */ /* 0x001fca00000010ff */
[----:B------:R0:W-:Y:S01]  /*45e0*/  STG.E.U16 desc[UR36][R8.64], R0 ;  /* 0x0000000008007986 */ /* 0x0001e2000c101524 */
[----:B------:R-:W-:Y:S05]  /*45f0*/  BRA `(.L_x_41259) ;  /* 0x00000004009c7947 */ /* 0x000fea0003800000 */
.L_x_41271:
        /* <DEDUP_REMOVED lines=10> */
.L_x_41283:
        /* <DEDUP_REMOVED lines=17> */
.L_x_41286:
[----:B------:R-:W-:-:S04]  /*47b0*/  LOP3.LUT R3, R3, 0x80000000, RZ, 0xc0, !PT ;  /* 0x8000000003037812 */ /* 0x000fc800078ec0ff */
[----:B------:R-:W-:-:S04]  /*47c0*/  SHF.R.U32.HI R3, RZ, 0x18, R3 ;  /* 0x00000018ff037819 */ /* 0x000fc80000011603 */
[----:B------:R-:W-:-:S04]  /*47d0*/  LOP3.LUT R0, R0, R3, RZ, 0xfc, !PT ;  /* 0x0000000300007212 */ /* 0x000fc800078efcff */
[----:B------:R-:W-:-:S07]  /*47e0*/  PRMT R4, R0, 0x7610, R4 ;  /* 0x0000761000047816 */ /* 0x000fce0000000004 */
.L_x_41285:
[----:B------:R-:W-:Y:S05]  /*47f0*/  BSYNC B0 ;  /* 0x0000000000007941 */ /* 0x000fea0003800000 */
.L_x_41284:
[----:B------:R4:W-:Y:S01]  /*4800*/  STG.E.U8 desc[UR36][R8.64], R4 ;  /* 0x0000000408007986 */ /* 0x0009e2000c101124 */
[----:B------:R-:W-:Y:S05]  /*4810*/  BRA `(.L_x_41259) ;  /* 0x0000000400147947 */ /* 0x000fea0003800000 */
.L_x_41282:
        /* <DEDUP_REMOVED lines=17> */
.L_x_41289:
[----:B------:R-:W-:-:S04]  /*4930*/  LOP3.LUT R3, R3, 0x80000000, RZ, 0xc0, !PT ;  /* 0x8000000003037812 */ /* 0x000fc800078ec0ff */
[----:B------:R-:W-:-:S04]  /*4940*/  SHF.R.U32.HI R3, RZ, 0x18, R3 ;  /* 0x00000018ff037819 */ /* 0x000fc80000011603 */
[----:B------:R-:W-:-:S04]  /*4950*/  LOP3.LUT R0, R0, R3, RZ, 0xfc, !PT ;  /* 0x0000000300007212 */ /* 0x000fc800078efcff */
[----:B------:R-:W-:-:S07]  /*4960*/  PRMT R4, R0, 0x7610, R4 ;  /* 0x0000761000047816 */ /* 0x000fce0000000004 */
.L_x_41288:
[----:B------:R-:W-:Y:S05]  /*4970*/  BSYNC B0 ;  /* 0x0000000000007941 */ /* 0x000fea0003800000 */
.L_x_41287:
[----:B------:R0:W-:Y:S01]  /*4980*/  STG.E.U8 desc[UR36][R8.64], R4 ;  /* 0x0000000408007986 */ /* 0x0001e2000c101124 */
[----:B------:R-:W-:Y:S05]  /*4990*/  BRA `(.L_x_41259) ;  /* 0x0000000000b47947 */ /* 0x000fea0003800000 */
.L_x_41281:
        /* <DEDUP_REMOVED lines=23> */
.L_x_41264:
        /* <DEDUP_REMOVED lines=16> */
.L_x_41292:
[----:B------:R-:W-:Y:S05]  /*4c10*/  BRA `(.L_x_41259) ;  /* 0x0000000000147947 */ /* 0x000fea0003800000 */
.L_x_41291:
[----:B------:R-:W-:Y:S02]  /*4c20*/  IMAD.MOV.U32 R4, RZ, RZ, R3 ;  /* 0x000000ffff047224 */ /* 0x000fe400078e0003 */
[----:B------:R-:W-:-:S05]  /*4c30*/  IMAD.MOV.U32 R5, RZ, RZ, RZ ;  /* 0x000000ffff057224 */ /* 0x000fca00078e00ff */
[----:B------:R3:W-:Y:S01]  /*4c40*/  STG.E.64 desc[UR36][R8.64], R4 ;  /* 0x0000000408007986 */ /* 0x0007e2000c101b24 */
[----:B------:R-:W-:Y:S05]  /*4c50*/  BRA `(.L_x_41259) ;  /* 0x0000000000047947 */ /* 0x000fea0003800000 */
.L_x_41290:
[----:B------:R0:W-:Y:S02]  /*4c60*/  STG.E desc[UR36][R8.64], R3 ;  /* 0x0000000308007986 */ /* 0x0001e4000c101924 */
.L_x_41259:
[----:B------:R-:W-:Y:S05]  /*4c70*/  BSYNC B6 ;  /* 0x0000000000067941 */ /* 0x000fea0003800000 */
.L_x_41258:
        /* <DEDUP_REMOVED lines=23> */
.L_x_41298:
[----:B------:R0:W-:Y:S01]  /*4df0*/  STG.E.U8 desc[UR36][R8.64], R22 ;  /* 0x0000001608007986 */ /* 0x0001e2000c101124 */
[----:B------:R-:W-:Y:S05]  /*4e00*/  BRA `(.L_x_41300) ;  /* 0x0000000c00507947 */ /* 0x000fea0003800000 */
.L_x_41297:
        /* <DEDUP_REMOVED lines=10> */
.L_x_41302:
[----:B------:R0:W-:Y:S01]  /*4eb0*/  STG.E desc[UR36][R8.64], R22 ;  /* 0x0000001608007986 */ /* 0x0001e2000c101924 */
[----:B------:R-:W-:Y:S05]  /*4ec0*/  BRA `(.L_x_41300) ;  /* 0x0000000c00207947 */ /* 0x000fea0003800000 */
.L_x_41301:
[----:B------:R0:W-:Y:S01]  /*4ed0*/  STG.E.U16 desc[UR36][R8.64], R22 ;  /* 0x0000001608007986 */ /* 0x0001e2000c101524 */
[----:B------:R-:W-:Y:S05]  /*4ee0*/  BRA `(.L_x_41300) ;  /* 0x0000000c00187947 */ /* 0x000fea0003800000 */
.L_x_41296:
        /* <DEDUP_REMOVED lines=9> */
.L_x_41304:
[----:B------:R-:W0:Y:S02]  /*4f80*/  I2F.S16 R0, R22 ;  /* 0x0000001600007306 */ /* 0x000e240000101400 */
[----:B0-----:R-:W-:-:S05]  /*4f90*/  F2FP.F16.F32.PACK_AB R0, RZ, R0 ;  /* 0x00000000ff00723e */ /* 0x001fca00000000ff */
[----:B------:R0:W-:Y:S01]  /*4fa0*/  STG.E.U16 desc[UR36][R8.64], R0 ;  /* 0x0000000008007986 */ /* 0x0001e2000c101524 */
[----:B------:R-:W-:Y:S05]  /*4fb0*/  BRA `(.L_x_41300) ;  /* 0x0000000800e47947 */ /* 0x000fea0003800000 */
.L_x_41303:
        /* <DEDUP_REMOVED lines=10> */
.L_x_41306:
[----:B------:R-:W0:Y:S02]  /*5060*/  I2F.S16 R22, R22 ;  /* 0x0000001600167306 */ /* 0x000e240000101400 */
[----:B0-----:R-:W-:-:S04]  /*5070*/  F2FP.F16.F32.PACK_AB R3, RZ, R22 ;  /* 0x00000016ff03723e */ /* 0x001fc800000000ff */
[----:B------:R-:W-:-:S05]  /*5080*/  PRMT R3, R3, 0x5410, RZ ;  /* 0x0000541003037816 */ /* 0x000fca00000000ff */
[----:B------:R0:W-:Y:S01]  /*5090*/  STG.E desc[UR36][R8.64], R3 ;  /* 0x0000000308007986 */ /* 0x0001e2000c101924 */
[----:B------:R-:W-:Y:S05]  /*50a0*/  BRA `(.L_x_41300) ;  /* 0x0000000800a87947 */ /* 0x000fea0003800000 */
.L_x_41305:
[----:B------:R-:W0:Y:S02]  /*50b0*/  I2F.F64.S16 R4, R22 ;  /* 0x0000001600047312 */ /* 0x000e240000101c00 */
[----:B0-----:R0:W-:Y:S01]  /*50c0*/  STG.E.64 desc[UR36][R8.64], R4 ;  /* 0x0000000408007986 */ /* 0x0011e2000c101b24 */
[----:B------:R-:W-:Y:S05]  /*50d0*/  BRA `(.L_x_41300) ;  /* 0x00000008009c7947 */ /* 0x000fea0003800000 */
.L_x_41295:
        /* <DEDUP_REMOVED lines=10> */
.L_x_41309:
[----:B------:R-:W0:Y:S01]  /*5180*/  I2F.F64.S16 R4, R22 ;  /* 0x0000001600047312 */ /* 0x000e220000101c00 */
[----:B------:R-:W-:-:S05]  /*5190*/  CS2R R6, SRZ ;  /* 0x0000000000067805 */ /* 0x000fca000001ff00 */
[----:B0-----:R0:W-:Y:S01]  /*51a0*/  STG.E.128 desc[UR36][R8.64], R4 ;  /* 0x0000000408007986 */ /* 0x0011e2000c101d24 */
[----:B------:R-:W-:Y:S05]  /*51b0*/  BRA `(.L_x_41300) ;  /* 0x0000000800647947 */ /* 0x000fea0003800000 */
.L_x_41308:
        /* <DEDUP_REMOVED lines=21> */
.L_x_41313:
[----:B------:R-:W-:Y:S05]  /*5310*/  BSYNC B0 ;  /* 0x0000000000007941 */ /* 0x000fea0003800000 */
.L_x_41312:
[----:B------:R-:W-:-:S05]  /*5320*/  LOP3.LUT R5, R0, R5, RZ, 0xfc, !PT ;  /* 0x0000000500057212 */ /* 0x000fca00078efcff */
[----:B------:R0:W-:Y:S01]  /*5330*/  STG.E.U8 desc[UR36][R8.64], R5 ;  /* 0x0000000508007986 */ /* 0x0001e2000c101124 */
[----:B------:R-:W-:Y:S05]  /*5340*/  BRA `(.L_x_41300) ;  /* 0x0000000800007947 */ /* 0x000fea0003800000 */
.L_x_41311:
        /* <DEDUP_REMOVED lines=13> */
.L_x_41315:
[----:B------:R-:W-:Y:S01]  /*5420*/  IMAD.MOV.U32 R0, RZ, RZ, 0x7f ;  /* 0x0000007fff007424 */ /* 0x000fe200078e00ff */
[----:B------:R-:W-:-:S04]  /*5430*/  ISETP.GT.U32.AND P0, PT, R3, 0x7f800000, PT ;  /* 0x7f8000000300780c */ /* 0x000fc80003f04070 */
[----:B------:R-:W-:-:S09]  /*5440*/  SEL R0, R0, 0x7c, P0 ;  /* 0x0000007c00007807 */ /* 0x000fd20000000000 */
.L_x_41316:
[----:B------:R-:W-:Y:S05]  /*5450*/  BSYNC B0 ;  /* 0x0000000000007941 */ /* 0x000fea0003800000 */
.L_x_41314:
[----:B------:R-:W-:-:S04]  /*5460*/  LOP3.LUT R3, R5, 0x80000000, RZ, 0xc0, !PT ;  /* 0x8000000005037812 */ /* 0x000fc800078ec0ff */
[----:B------:R-:W-:-:S04]  /*5470*/  SHF.R.U32.HI R3, RZ, 0x18, R3 ;  /* 0x00000018ff037819 */ /* 0x000fc80000011603 */
[----:B------:R-:W-:-:S05]  /*5480*/  LOP3.LUT R3, R0, R3, RZ, 0xfc, !PT ;  /* 0x0000000300037212 */ /* 0x000fca00078efcff */
[----:B------:R0:W-:Y:S01]  /*5490*/  STG.E.U8 desc[UR36][R8.64], R3 ;  /* 0x0000000308007986 */ /* 0x0001e2000c101124 */
[----:B------:R-:W-:Y:S05]  /*54a0*/  BRA `(.L_x_41300) ;  /* 0x0000000400a87947 */ /* 0x000fea0003800000 */
.L_x_41310:
[----:B------:R-:W0:Y:S02]  /*54b0*/  I2F.S16 R0, R22 ;  /* 0x0000001600007306 */ /* 0x000e240000101400 */
[----:B0-----:R-:W-:-:S05]  /*54c0*/  F2FP.BF16.F32.PACK_AB R0, RZ, R0 ;  /* 0x00000000ff00723e */ /* 0x001fca00000010ff */
[----:B------:R0:W-:Y:S01]  /*54d0*/  STG.E.U16 desc[UR36][R8.64], R0 ;  /* 0x0000000008007986 */ /* 0x0001e2000c101524 */
[----:B------:R-:W-:Y:S05]  /*54e0*/  BRA `(.L_x_41300) ;  /* 0x0000000400987947 */ /* 0x000fea0003800000 */
.L_x_41307:
        /* <DEDUP_REMOVED lines=10> */
.L_x_41319:
        /* <DEDUP_REMOVED lines=17> */
.L_x_41322:
[----:B------:R-:W-:-:S04]  /*56a0*/  LOP3.LUT R3, R5, 0x80000000, RZ, 0xc0, !PT ;  /* 0x8000000005037812 */ /* 0x000fc800078ec0ff */
[----:B------:R-:W-:-:S04]  /*56b0*/  SHF.R.U32.HI R3, RZ, 0x18, R3 ;  /* 0x00000018ff037819 */ /* 0x000fc80000011603 */
[----:B------:R-:W-:-:S04]  /*56c0*/  LOP3.LUT R0, R0, R3, RZ, 0xfc, !PT ;  /* 0x0000000300007212 */ /* 0x000fc800078efcff */
[----:B------:R-:W-:-:S07]  /*56d0*/  PRMT R4, R0, 0x7610, R4 ;  /* 0x0000761000047816 */ /* 0x000fce0000000004 */
.L_x_41321:
[----:B------:R-:W-:Y:S05]  /*56e0*/  BSYNC B0 ;  /* 0x0000000000007941 */ /* 0x000fea0003800000 */
.L_x_41320:
[----:B------:R3:W-:Y:S01]  /*56f0*/  STG.E.U8 desc[UR36][R8.64], R4 ;  /* 0x0000000408007986 */ /* 0x0007e2000c101124 */
[----:B------:R-:W-:Y:S05]  /*5700*/  BRA `(.L_x_41300) ;  /* 0x0000000400107947 */ /* 0x000fea0003800000 */
.L_x_41318:
        /* <DEDUP_REMOVED lines=17> */
.L_x_41325:
[----:B------:R-:W-:-:S04]  /*5820*/  LOP3.LUT R3, R5, 0x80000000, RZ, 0xc0, !PT ;  /* 0x8000000005037812 */ /* 0x000fc800078ec0ff */
[----:B------:R-:W-:-:S04]  /*5830*/  SHF.R.U32.HI R3, RZ, 0x18, R3 ;  /* 0x00000018ff037819 */ /* 0x000fc80000011603 */
[----:B------:R-:W-:-:S04]  /*5840*/  LOP3.LUT R0, R0, R3, RZ, 0xfc, !PT ;  /* 0x0000000300007212 */ /* 0x000fc800078efcff */
[----:B------:R-:W-:-:S07]  /*5850*/  PRMT R4, R0, 0x7610, R4 ;  /* 0x0000761000047816 */ /* 0x000fce0000000004 */
.L_x_41324:
[----:B------:R-:W-:Y:S05]  /*5860*/  BSYNC B0 ;  /* 0x0000000000007941 */ /* 0x000fea0003800000 */
.L_x_41323:
[----:B------:R0:W-:Y:S01]  /*5870*/  STG.E.U8 desc[UR36][R8.64], R4 ;  /* 0x0000000408007986 */ /* 0x0001e2000c101124 */
[----:B------:R-:W-:Y:S05]  /*5880*/  BRA `(.L_x_41300) ;  /* 0x0000000000b07947 */ /* 0x000fea0003800000 */
.L_x_41317:
        /* <DEDUP_REMOVED lines=22> */
.L_x_41299:
        /* <DEDUP_REMOVED lines=16> */
.L_x_41328:
[----:B------:R-:W-:Y:S05]  /*5af0*/  BRA `(.L_x_41300) ;  /* 0x0000000000147947 */ /* 0x000fea0003800000 */
.L_x_41327:
[----:B------:R-:W-:Y:S02]  /*5b00*/  IMAD.MOV.U32 R4, RZ, RZ, R22 ;  /* 0x000000ffff047224 */ /* 0x000fe400078e0016 */
[----:B------:R-:W-:-:S05]  /*5b10*/  IMAD.MOV.U32 R5, RZ, RZ, RZ ;  /* 0x000000ffff057224 */ /* 0x000fca00078e00ff */
[----:B------:R2:W-:Y:S01]  /*5b20*/  STG.E.64 desc[UR36][R8.64], R4 ;  /* 0x0000000408007986 */ /* 0x0005e2000c101b24 */
[----:B------:R-:W-:Y:S05]  /*5b30*/  BRA `(.L_x_41300) ;  /* 0x0000000000047947 */ /* 0x000fea0003800000 */
.L_x_41326:
[----:B------:R0:W-:Y:S02]  /*5b40*/  STG.E desc[UR36][R8.64], R22 ;  /* 0x0000001608007986 */ /* 0x0001e4000c101924 */
.L_x_41300:
        /* <DEDUP_REMOVED lines=23> */
.L_x_41332:
[----:B------:R3:W-:Y:S01]  /*5cc0*/  STG.E.U8 desc[UR36][R8.64], R18 ;  /* 0x0000001208007986 */ /* 0x0007e2000c101124 */
[----:B------:R-:W-:Y:S05]  /*5cd0*/  BRA `(.L_x_41334) ;  /* 0x0000000c00507947 */ /* 0x000fea0003800000 */
.L_x_41331:
        /* <DEDUP_REMOVED lines=10> */
.L_x_41336:
[----:B------:R2:W-:Y:S01]  /*5d80*/  STG.E desc[UR36][R8.64], R18 ;  /* 0x0000001208007986 */ /* 0x0005e2000c101924 */
[----:B------:R-:W-:Y:S05]  /*5d90*/  BRA `(.L_x_41334) ;  /* 0x0000000c00207947 */ /* 0x000fea0003800000 */
.L_x_41335:
[----:B------:R0:W-:Y:S01]  /*5da0*/  STG.E.U16 desc[UR36][R8.64], R18 ;  /* 0x0000001208007986 */ /* 0x0001e2000c101524 */
[----:B------:R-:W-:Y:S05]  /*5db0*/  BRA `(.L_x_41334) ;  /* 0x0000000c00187947 */ /* 0x000fea0003800000 */
.L_x_41330:
        /* <DEDUP_REMOVED lines=9> */
.L_x_41338:
[----:B------:R-:W0:Y:S02]  /*5e50*/  I2F.S16 R0, R18 ;  /* 0x0000001200007306 */ /* 0x000e240000101400 */
[----:B0-----:R-:W-:-:S05]  /*5e60*/  F2FP.F16.F32.PACK_AB R0, RZ, R0 ;  /* 0x00000000ff00723e */ /* 0x001fca00000000ff */
[----:B------:R0:W-:Y:S01]  /*5e70*/  STG.E.U16 desc[UR36][R8.64], R0 ;  /* 0x0000000008007986 */ /* 0x0001e2000c101524 */
[----:B------:R-:W-:Y:S05]  /*5e80*/  BRA `(.L_x_41334) ;  /* 0x0000000800e47947 */ /* 0x000fea0003800000 */
.L_x_41337:
        /* <DEDUP_REMOVED lines=10> */
.L_x_41340:
[----:B------:R-:W0:Y:S02]  /*5f30*/  I2F.S16 R18, R18 ;  /* 0x0000001200127306 */ /* 0x000e240000101400 */
[----:B0-----:R-:W-:-:S04]  /*5f40*/  F2FP.F16.F32.PACK_AB R3, RZ, R18 ;  /* 0x00000012ff03723e */ /* 0x001fc800000000ff */
[----:B------:R-:W-:-:S05]  /*5f50*/  PRMT R3, R3, 0x5410, RZ ;  /* 0x0000541003037816 */ /* 0x000fca00000000ff */
[----:B------:R0:W-:Y:S01]  /*5f60*/  STG.E desc[UR36][R8.64], R3 ;  /* 0x0000000308007986 */ /* 0x0001e2000c101924 */
[----:B------:R-:W-:Y:S05]  /*5f70*/  BRA `(.L_x_41334) ;  /* 0x0000000800a87947 */ /* 0x000fea0003800000 */
.L_x_41339:
[----:B------:R-:W0:Y:S02]  /*5f80*/  I2F.F64.S16 R4, R18 ;  /* 0x0000001200047312 */ /* 0x000e240000101c00 */
[----:B0-----:R0:W-:Y:S01]  /*5f90*/  STG.E.64 desc[UR36][R8.64], R4 ;  /* 0x0000000408007986 */ /* 0x0011e2000c101b24 */
[----:B------:R-:W-:Y:S05]  /*5fa0*/  BRA `(.L_x_41334) ;  /* 0x00000008009c7947 */ /* 0x000fea0003800000 */
.L_x_41329:
        /* <DEDUP_REMOVED lines=10> */
.L_x_41343:
[----:B------:R-:W0:Y:S01]  /*6050*/  I2F.F64.S16 R4, R18 ;  /* 0x0000001200047312 */ /* 0x000e220000101c00 */
[----:B------:R-:W-:-:S05]  /*6060*/  CS2R R6, SRZ ;  /* 0x0000000000067805 */ /* 0x000fca000001ff00 */
[----:B0-----:R0:W-:Y:S01]  /*6070*/  STG.E.128 desc[UR36][R8.64], R4 ;  /* 0x0000000408007986 */ /* 0x0011e2000c101d24 */
[----:B------:R-:W-:Y:S05]  /*6080*/  BRA `(.L_x_41334) ;  /* 0x0000000800647947 */ /* 0x000fea0003800000 */
.L_x_41342:
        /* <DEDUP_REMOVED lines=21> */
.L_x_41347:
[----:B------:R-:W-:Y:S05]  /*61e0*/  BSYNC B0 ;  /* 0x0000000000007941 */ /* 0x000fea0003800000 */
.L_x_41346:
[----:B------:R-:W-:-:S05]  /*61f0*/  LOP3.LUT R5, R0, R5, RZ, 0xfc, !PT ;  /* 0x0000000500057212 */ /* 0x000fca00078efcff */
[----:B------:R0:W-:Y:S01]  /*6200*/  STG.E.U8 desc[UR36][R8.64], R5 ;  /* 0x0000000508007986 */ /* 0x0001e2000c101124 */
[----:B------:R-:W-:Y:S05]  /*6210*/  BRA `(.L_x_41334) ;  /* 0x0000000800007947 */ /* 0x000fea0003800000 */
.L_x_41345:
        /* <DEDUP_REMOVED lines=13> */
.L_x_41349:
[----:B------:R-:W-:Y:S01]  /*62f0*/  IMAD.MOV.U32 R0, RZ, RZ, 0x7f ;  /* 0x0000007fff007424 */ /* 0x000fe200078e00ff */
[----:B------:R-:W-:-:S04]  /*6300*/  ISETP.GT.U32.AND P0, PT, R3, 0x7f800000, PT ;  /* 0x7f8000000300780c */ /* 0x000fc80003f04070 */
[----:B------:R-:W-:-:S09]  /*6310*/  SEL R0, R0, 0x7c, P0 ;  /* 0x0000007c00007807 */ /* 0x000fd20000000000 */
.L_x_41350:
[----:B------:R-:W-:Y:S05]  /*6320*/  BSYNC B0 ;  /* 0x0000000000007941 */ /* 0x000fea0003800000 */
.L_x_41348:
[----:B------:R-:W-:-:S04]  /*6330*/  LOP3.LUT R3, R5, 0x80000000, RZ, 0xc0, !PT ;  /* 0x8000000005037812 */ /* 0x000fc800078ec0ff */
[----:B------:R-:W-:-:S04]  /*6340*/  SHF.R.U32.HI R3, RZ, 0x18, R3 ;  /* 0x00000018ff037819 */ /* 0x000fc80000011603 */
[----:B------:R-:W-:-:S05]  /*6350*/  LOP3.LUT R3, R0, R3, RZ, 0xfc, !PT ;  /* 0x0000000300037212 */ /* 0x000fca00078efcff */
[----:B------:R0:W-:Y:S01]  /*6360*/  STG.E.U8 desc[UR36][R8.64], R3 ;  /* 0x0000000308007986 */ /* 0x0001e2000c101124 */
[----:B------:R-:W-:Y:S05]  /*6370*/  BRA `(.L_x_41334) ;  /* 0x0000000400a87947 */ /* 0x000fea0003800000 */
.L_x_41344:
[----:B------:R-:W0:Y:S02]  /*6380*/  I2F.S16 R0, R18 ;  /* 0x0000001200007306 */ /* 0x000e240000101400 */
[----:B0-----:R-:W-:-:S05]  /*6390*/  F2FP.BF16.F32.PACK_AB R0, RZ, R0 ;  /* 0x00000000ff00723e */ /* 0x001fca00000010ff */
[----:B------:R0:W-:Y:S01]  /*63a0*/  STG.E.U16 desc[UR36][R8.64], R0 ;  /* 0x0000000008007986 */ /* 0x0001e2000c101524 */
[----:B------:R-:W-:Y:S05]  /*63b0*/  BRA `(.L_x_41334) ;  /* 0x0000000400987947 */ /* 0x000fea0003800000 */
.L_x_41341:
        /* <DEDUP_REMOVED lines=10> */
.L_x_41353:
        /* <DEDUP_REMOVED lines=17> */
.L_x_41356:
[----:B------:R-:W-:-:S04]  /*6570*/  LOP3.LUT R3, R5, 0x80000000, RZ, 0xc0, !PT ;  /* 0x8000000005037812 */ /* 0x000fc800078ec0ff */
[----:B------:R-:W-:-:S04]  /*6580*/  SHF.R.U32.HI R3, RZ, 0x18, R3 ;  /* 0x00000018ff037819 */ /* 0x000fc80000011603 */
[----:B------:R-:W-:-:S04]  /*6590*/  LOP3.LUT R0, R0, R3, RZ, 0xfc, !PT ;  /* 0x0000000300007212 */ /* 0x000fc800078efcff */
[----:B------:R-:W-:-:S07]  /*65a0*/  PRMT R4, R0, 0x7610, R4 ;  /* 0x0000761000047816 */ /* 0x000fce0000000004 */
.L_x_41355:
[----:B------:R-:W-:Y:S05]  /*65b0*/  BSYNC B0 ;  /* 0x0000000000007941 */ /* 0x000fea0003800000 */
.L_x_41354:
[----:B------:R0:W-:Y:S01]  /*65c0*/  STG.E.U8 desc[UR36][R8.64], R4 ;  /* 0x0000000408007986 */ /* 0x0001e2000c101124 */
[----:B------:R-:W-:Y:S05]  /*65d0*/  BRA `(.L_x_41334) ;  /* 0x0000000400107947 */ /* 0x000fea0003800000 */
.L_x_41352:
        /* <DEDUP_REMOVED lines=17> */
.L_x_41359:
[----:B------:R-:W-:-:S04]  /*66f0*/  LOP3.LUT R3, R5, 0x80000000, RZ, 0xc0, !PT ;  /* 0x8000000005037812 */ /* 0x000fc800078ec0ff */
[----:B------:R-:W-:-:S04]  /*6700*/  SHF.R.U32.HI R3, RZ, 0x18, R3 ;  /* 0x00000018ff037819 */ /* 0x000fc80000011603 */
[----:B------:R-:W-:-:S04]  /*6710*/  LOP3.LUT R0, R0, R3, RZ, 0xfc, !PT ;  /* 0x0000000300007212 */ /* 0x000fc800078efcff */
[----:B------:R-:W-:-:S07]  /*6720*/  PRMT R4, R0, 0x7610, R4 ;  /* 0x0000761000047816 */ /* 0x000fce0000000004 */
.L_x_41358:
[----:B------:R-:W-:Y:S05]  /*6730*/  BSYNC B0 ;  /* 0x0000000000007941 */ /* 0x000fea0003800000 */
.L_x_41357:
[----:B------:R0:W-:Y:S01]  /*6740*/  STG.E.U8 desc[UR36][R8.64], R4 ;  /* 0x0000000408007986 */ /* 0x0001e2000c101124 */
[----:B------:R-:W-:Y:S05]  /*6750*/  BRA `(.L_x_41334) ;  /* 0x0000000000b07947 */ /* 0x000fea0003800000 */
.L_x_41351:
        /* <DEDUP_REMOVED lines=22> */
.L_x_41333:
        /* <DEDUP_REMOVED lines=16> */
.L_x_41362:
[----:B------:R-:W-:Y:S05]  /*69c0*/  BRA `(.L_x_41334) ;  /* 0x0000000000147947 */ /* 0x000fea0003800000 */
.L_x_41361:
[----:B------:R-:W-:Y:S02]  /*69d0*/  IMAD.MOV.U32 R4, RZ, RZ, R18 ;  /* 0x000000ffff047224 */ /* 0x000fe400078e0012 */
[----:B------:R-:W-:-:S05]  /*69e0*/  IMAD.MOV.U32 R5, RZ, RZ, RZ ;  /* 0x000000ffff057224 */ /* 0x000fca00078e00ff */
[----:B------:R0:W-:Y:S01]  /*69f0*/  STG.E.64 desc[UR36][R8.64], R4 ;  /* 0x0000000408007986 */ /* 0x0001e2000c101b24 */
[----:B------:R-:W-:Y:S05]  /*6a00*/  BRA `(.L_x_41334) ;  /* 0x0000000000047947 */ /* 0x000fea0003800000 */
.L_x_41360:
[----:B------:R0:W-:Y:S02]  /*6a10*/  STG.E desc[UR36][R8.64], R18 ;  /* 0x0000001208007986 */ /* 0x0001e4000c101924 */
.L_x_41334:
[----:B------:R-:W-:-:S07]  /*6a20*/  VIADD R2, R2, 0x80 ;  /* 0x0000008002027836 */ /* 0x000fce0000000000 */
.L_x_41294:
[----:B------:R-:W-:Y:S05]  /*6a30*/  BSYNC B6 ;  /* 0x0000000000067941 */ /* 0x000fea0003800000 */
.L_x_41293:
        /* <DEDUP_REMOVED lines=21> */
.L_x_41366:
[----:B------:R-:W-:Y:S01]  /*6b90*/  STG.E.U8 desc[UR36][R2.64], R16 ;  /* 0x0000001002007986 */ /* 0x000fe2000c101124 */
[----:B------:R-:W-:Y:S05]  /*6ba0*/  EXIT ;  /* 0x000000000000794d */ /* 0x000fea0003800000 */
.L_x_41365:
        /* <DEDUP_REMOVED lines=9> */
.L_x_41369:
[----:B------:R-:W-:Y:S01]  /*6c40*/  STG.E desc[UR36][R2.64], R16 ;  /* 0x0000001002007986 */ /* 0x000fe2000c101924 */
[----:B------:R-:W-:Y:S05]  /*6c50*/  EXIT ;  /* 0x000000000000794d */ /* 0x000fea0003800000 */
.L_x_41368:
[----:B------:R-:W-:Y:S01]  /*6c60*/  STG.E.U16 desc[UR36][R2.64], R16 ;  /* 0x0000001002007986 */ /* 0x000fe2000c101524 */
[----:B------:R-:W-:Y:S05]  /*6c70*/  EXIT ;  /* 0x000000000000794d */ /* 0x000fea0003800000 */
.L_x_41364:
        /* <DEDUP_REMOVED lines=9> */
.L_x_41371:
[----:B------:R-:W0:Y:S02]  /*6d10*/  I2F.S16 R0, R16 ;  /* 0x0000001000007306 */ /* 0x000e240000101400 */
[----:B0-----:R-:W-:-:S05]  /*6d20*/  F2FP.F16.F32.PACK_AB R0, RZ, R0 ;  /* 0x00000000ff00723e */ /* 0x001fca00000000ff */
[----:B------:R-:W-:Y:S01]  /*6d30*/  STG.E.U16 desc[UR36][R2.64], R0 ;  /* 0x0000000002007986 */ /* 0x000fe2000c101524 */
[----:B------:R-:W-:Y:S05]  /*6d40*/  EXIT ;  /* 0x000000000000794d */ /* 0x000fea0003800000 */
.L_x_41370:
        /* <DEDUP_REMOVED lines=10> */
.L_x_41373:
[----:B------:R-:W0:Y:S02]  /*6df0*/  I2F.S16 R16, R16 ;  /* 0x0000001000107306 */ /* 0x000e240000101400 */
[----:B0-----:R-:W-:-:S04]  /*6e00*/  F2FP.F16.F32.PACK_AB R5, RZ, R16 ;  /* 0x00000010ff05723e */ /* 0x001fc800000000ff */
[----:B------:R-:W-:-:S05]  /*6e10*/  PRMT R5, R5, 0x5410, RZ ;  /* 0x0000541005057816 */ /* 0x000fca00000000ff */
[----:B------:R-:W-:Y:S01]  /*6e20*/  STG.E desc[UR36][R2.64], R5 ;  /* 0x0000000502007986 */ /* 0x000fe2000c101924 */
[----:B------:R-:W-:Y:S05]  /*6e30*/  EXIT ;  /* 0x000000000000794d */ /* 0x000fea0003800000 */
.L_x_41372:
[----:B------:R-:W0:Y:S02]  /*6e40*/  I2F.F64.S16 R16, R16 ;  /* 0x0000001000107312 */ /* 0x000e240000101c00 */
[----:B0-----:R-:W-:Y:S01]  /*6e50*/  STG.E.64 desc[UR36][R2.64], R16 ;  /* 0x0000001002007986 */ /* 0x001fe2000c101b24 */
[----:B------:R-:W-:Y:S05]  /*6e60*/  EXIT ;  /* 0x000000000000794d */ /* 0x000fea0003800000 */
.L_x_41363:
        /* <DEDUP_REMOVED lines=10> */
.L_x_41376:
[----:B------:R-:W0:Y:S01]  /*6f10*/  I2F.F64.S16 R16, R16 ;  /* 0x0000001000107312 */ /* 0x000e220000101c00 */
[----:B------:R-:W-:-:S05]  /*6f20*/  CS2R R18, SRZ ;  /* 0x0000000000127805 */ /* 0x000fca000001ff00 */
[----:B0-----:R-:W-:Y:S01]  /*6f30*/  STG.E.128 desc[UR36][R2.64], R16 ;  /* 0x0000001002007986 */ /* 0x001fe2000c101d24 */
[----:B------:R-:W-:Y:S05]  /*6f40*/  EXIT ;  /* 0x000000000000794d */ /* 0x000fea0003800000 */
.L_x_41375:
        /* <DEDUP_REMOVED lines=21> */
.L_x_41380:
[----:B------:R-:W-:Y:S05]  /*70a0*/  BSYNC B0 ;  /* 0x0000000000007941 */ /* 0x000fea0003800000 */
.L_x_41379:
[----:B------:R-:W-:-:S05]  /*70b0*/  LOP3.LUT R5, R0, R5, RZ, 0xfc, !PT ;  /* 0x0000000500057212 */ /* 0x000fca00078efcff */
[----:B------:R-:W-:Y:S01]  /*70c0*/  STG.E.U8 desc[UR36][R2.64], R5 ;  /* 0x0000000502007986 */ /* 0x000fe2000c101124 */
[----:B------:R-:W-:Y:S05]  /*70d0*/  EXIT ;  /* 0x000000000000794d */ /* 0x000fea0003800000 */
.L_x_41378:
        /* <DEDUP_REMOVED lines=13> */
.L_x_41382:
[----:B------:R-:W-:Y:S01]  /*71b0*/  IMAD.MOV.U32 R0, RZ, RZ, 0x7f ;  /* 0x0000007fff007424 */ /* 0x000fe200078e00ff */
[----:B------:R-:W-:-:S04]  /*71c0*/  ISETP.GT.U32.AND P0, PT, R4, 0x7f800000, PT ;  /* 0x7f8000000400780c */ /* 0x000fc80003f04070 */
[----:B------:R-:W-:-:S09]  /*71d0*/  SEL R0, R0, 0x7c, P0 ;  /* 0x0000007c00007807 */ /* 0x000fd20000000000 */
.L_x_41383:
[----:B------:R-:W-:Y:S05]  /*71e0*/  BSYNC B0 ;  /* 0x0000000000007941 */ /* 0x000fea0003800000 */
.L_x_41381:
[----:B------:R-:W-:-:S04]  /*71f0*/  LOP3.LUT R4, R5, 0x80000000, RZ, 0xc0, !PT ;  /* 0x8000000005047812 */ /* 0x000fc800078ec0ff */
[----:B------:R-:W-:-:S04]  /*7200*/  SHF.R.U32.HI R5, RZ, 0x18, R4 ;  /* 0x00000018ff057819 */ /* 0x000fc80000011604 */
[----:B------:R-:W-:-:S05]  /*7210*/  LOP3.LUT R5, R0, R5, RZ, 0xfc, !PT ;  /* 0x0000000500057212 */ /* 0x000fca00078efcff */
[----:B------:R-:W-:Y:S01]  /*7220*/  STG.E.U8 desc[UR36][R2.64], R5 ;  /* 0x0000000502007986 */ /* 0x000fe2000c101124 */
[----:B------:R-:W-:Y:S05]  /*7230*/  EXIT ;  /* 0x000000000000794d */ /* 0x000fea0003800000 */
.L_x_41377:
[----:B------:R-:W0:Y:S02]  /*7240*/  I2F.S16 R0, R16 ;  /* 0x0000001000007306 */ /* 0x000e240000101400 */
[----:B0-----:R-:W-:-:S05]  /*7250*/  F2FP.BF16.F32.PACK_AB R0, RZ, R0 ;  /* 0x00000000ff00723e */ /* 0x001fca00000010ff */
[----:B------:R-:W-:Y:S01]  /*7260*/  STG.E.U16 desc[UR36][R2.64], R0 ;  /* 0x0000000002007986 */ /* 0x000fe2000c101524 */
[----:B------:R-:W-:Y:S05]  /*7270*/  EXIT ;  /* 0x000000000000794d */ /* 0x000fea0003800000 */
.L_x_41374:
        /* <DEDUP_REMOVED lines=10> */
.L_x_41386:
        /* <DEDUP_REMOVED lines=17> */
.L_x_41389:
[----:B------:R-:W-:-:S04]  /*7430*/  LOP3.LUT R0, R7, 0x80000000, RZ, 0xc0, !PT ;  /* 0x8000000007007812 */ /* 0x000fc800078ec0ff */
[----:B------:R-:W-:-:S04]  /*7440*/  SHF.R.U32.HI R5, RZ, 0x18, R0 ;  /* 0x00000018ff057819 */ /* 0x000fc80000011600 */
[----:B------:R-:W-:-:S04]  /*7450*/  LOP3.LUT R4, R4, R5, RZ, 0xfc, !PT ;  /* 0x0000000504047212 */ /* 0x000fc800078efcff */
[----:B------:R-:W-:-:S07]  /*7460*/  PRMT R0, R4, 0x7610, R0 ;  /* 0x0000761004007816 */ /* 0x000fce0000000000 */
.L_x_41388:
[----:B------:R-:W-:Y:S05]  /*7470*/  BSYNC B0 ;  /* 0x0000000000007941 */ /* 0x000fea0003800000 */
.L_x_41387:
[----:B------:R-:W-:Y:S01]  /*7480*/  STG.E.U8 desc[UR36][R2.64], R0 ;  /* 0x0000000002007986 */ /* 0x000fe2000c101124 */
[----:B------:R-:W-:Y:S05]  /*7490*/  EXIT ;  /* 0x000000000000794d */ /* 0x000fea0003800000 */
.L_x_41385:
        /* <DEDUP_REMOVED lines=17> */
.L_x_41392:
[----:B------:R-:W-:-:S04]  /*75b0*/  LOP3.LUT R0, R7, 0x80000000, RZ, 0xc0, !PT ;  /* 0x8000000007007812 */ /* 0x000fc800078ec0ff */
[----:B------:R-:W-:-:S04]  /*75c0*/  SHF.R.U32.HI R5, RZ, 0x18, R0 ;  /* 0x00000018ff057819 */ /* 0x000fc80000011600 */
[----:B------:R-:W-:-:S04]  /*75d0*/  LOP3.LUT R4, R4, R5, RZ, 0xfc, !PT ;  /* 0x0000000504047212 */ /* 0x000fc800078efcff */
[----:B------:R-:W-:-:S07]  /*75e0*/  PRMT R0, R4, 0x7610, R0 ;  /* 0x0000761004007816 */ /* 0x000fce0000000000 */
.L_x_41391:
[----:B------:R-:W-:Y:S05]  /*75f0*/  BSYNC B0 ;  /* 0x0000000000007941 */ /* 0x000fea0003800000 */
.L_x_41390:
[----:B------:R-:W-:Y:S01]  /*7600*/  STG.E.U8 desc[UR36][R2.64], R0 ;  /* 0x0000000002007986 */ /* 0x000fe2000c101124 */
[----:B------:R-:W-:Y:S05]  /*7610*/  EXIT ;  /* 0x000000000000794d */ /* 0x000fea0003800000 */
.L_x_41384:
        /* <DEDUP_REMOVED lines=22> */
.L_x_41367:
        /* <DEDUP_REMOVED lines=16> */
.L_x_41395:
[----:B------:R-:W-:Y:S05]  /*7880*/  EXIT ;  /* 0x000000000000794d */ /* 0x000fea0003800000 */
.L_x_41394:
[----:B------:R-:W-:-:S05]  /*7890*/  IMAD.MOV.U32 R17, RZ, RZ, RZ ;  /* 0x000000ffff117224 */ /* 0x000fca00078e00ff */
[----:B------:R-:W-:Y:S01]  /*78a0*/  STG.E.64 desc[UR36][R2.64], R16 ;  /* 0x0000001002007986 */ /* 0x000fe2000c101b24 */
[----:B------:R-:W-:Y:S05]  /*78b0*/  EXIT ;  /* 0x000000000000794d */ /* 0x000fea0003800000 */
.L_x_41393:
[----:B------:R-:W-:Y:S01]  /*78c0*/  STG.E desc[UR36][R2.64], R16 ;  /* 0x0000001002007986 */ /* 0x000fe2000c101924 */
[----:B------:R-:W-:Y:S05]  /*78d0*/  EXIT ;  /* 0x000000000000794d */ /* 0x000fea0003800000 */
.L_x_41396:
        /* <DEDUP_REMOVED lines=10> */
.L_x_44142:


//--------------------- .text._ZN2at6native18elementwise_kernelILi128ELi4EZNS0_22gpu_kernel_impl_nocastINS0_13AUnaryFunctorIaabZZZNS0_23logical_and_kernel_cudaERNS_14TensorIteratorEENKUlvE0_clEvENKUlvE0_clEvEUlaaE_EEEEvRNS_18TensorIteratorBaseERKT_EUliE_EEviT1_ --------------------------
	.section	.text._ZN2at6native18elementwise_kernelILi128ELi4EZNS0_22gpu_kernel_impl_nocastINS0_13AUnaryFunctorIaabZZZNS0_23logical_and_kernel_cudaERNS_14TensorIteratorEENKUlvE0_clEvENKUlvE0_clEvEUlaaE_EEEEvRNS_18TensorIteratorBaseERKT_EUliE_EEviT1_,"ax",@progbits
	.align	128
        .global         _ZN2at6native18elementwise_kernelILi128ELi4EZNS0_22gpu_kernel_impl_nocastINS0_13AUnaryFunctorIaabZZZNS0_23logical_and_kernel_cudaERNS_14TensorIteratorEENKUlvE0_clEvENKUlvE0_clEvEUlaaE_EEEEvRNS_18TensorIteratorBaseERKT_EUliE_EEviT1_
        .type           _ZN2at6native18elementwise_kernelILi128ELi4EZNS0_22gpu_kernel_impl_nocastINS0_13AUnaryFunctorIaabZZZNS0_23logical_and_kernel_cudaERNS_14TensorIteratorEENKUlvE0_clEvENKUlvE0_clEvEUlaaE_EEEEvRNS_18TensorIteratorBaseERKT_EUliE_EEviT1_,@function
        .size           _ZN2at6native18elementwise_kernelILi128ELi4EZNS0_22gpu_kernel_impl_nocastINS0_13AUnaryFunctorIaabZZZNS0_23logical_and_kernel_cudaERNS_14TensorIteratorEENKUlvE0_clEvENKUlvE0_clEvEUlaaE_EEEEvRNS_18TensorIteratorBaseERKT_EUliE_EEviT1_,(.L_x_44143 - _ZN2at6native18elementwise_kernelILi128ELi4EZNS0_22gpu_kernel_impl_nocastINS0_13AUnaryFunctorIaabZZZNS0_23logical_and_kernel_cudaERNS_14TensorIteratorEENKUlvE0_clEvENKUlvE0_clEvEUlaaE_EEEEvRNS_18TensorIteratorBaseERKT_EUliE_EEviT1_)
        .other          _ZN2at6native18elementwise_kernelILi128ELi4EZNS0_22gpu_kernel_impl_nocastINS0_13AUnaryFunctorIaabZZZNS0_23logical_and_kernel_cudaERNS_14TensorIteratorEENKUlvE0_clEvENKUlvE0_clEvEUlaaE_EEEEvRNS_18TensorIteratorBaseERKT_EUliE_EEviT1_,@"STO_CUDA_ENTRY STV_DEFAULT"
_ZN2at6native18elementwise_kernelILi128ELi4EZNS0_22gpu_kernel_impl_nocastINS0_13AUnaryFunctorIaabZZZNS0_23logical_and_kernel_cudaERNS_14TensorIteratorEENKUlvE0_clEvENKUlvE0_clEvEUlaaE_EEEEvRNS_18TensorIteratorBaseERKT_EUliE_EEviT1_:
.text._ZN2at6native18elementwise_kernelILi128ELi4EZNS0_22gpu_kernel_impl_nocastINS0_13AUnaryFunctorIaabZZZNS0_23logical_and_kernel_cudaERNS_14TensorIteratorEENKUlvE0_clEvENKUlvE0_clEvEUlaaE_EEEEvRNS_18TensorIteratorBaseERKT_EUliE_EEviT1_:
        /* <DEDUP_REMOVED lines=312> */
.L_x_41399:
        /* <DEDUP_REMOVED lines=12> */
.L_x_41398:
[----:B------:R-:W-:Y:S05]  /*1440*/  BSYNC B0 ;  /* 0x0000000000007941 */ /* 0x000fea0003800000 */
.L_x_41397:
        /* <DEDUP_REMOVED lines=305> */
.L_x_41402:
        /* <DEDUP_REMOVED lines=316> */
.L_x_41403:
        /* <DEDUP_REMOVED lines=12> */
.L_x_41401:
[----:B------:R-:W-:Y:S05]  /*3be0*/  BSYNC B0 ;  /* 0x0000000000007941 */ /* 0x000fea0003800000 */
.L_x_41400:
        /* <DEDUP_REMOVED lines=304> */
.L_x_41404:
        /* <DEDUP_REMOVED lines=12> */
.L_x_41405:
        /* <DEDUP_REMOVED lines=13> */
.L_x_44143:


//--------------------- .text._ZN2at6native27unrolled_elementwise_kernelINS0_13AUnaryFunctorIaabZZZNS0_23logical_and_kernel_cudaERNS_14TensorIteratorEENKUlvE0_clEvENKUlvE0_clEvEUlaaE_EESt5arrayIPcLm2EELi4E23TrivialOffsetCalculatorILi1EjESD_NS0_6memory15LoadWithoutCastENSE_16StoreWithoutCastEEEviT_T0_T2_T3_T4_T5_ --------------------------
	.section	.text._ZN2at6native27unrolled_elementwise_kernelINS0_13AUnaryFunctorIaabZZZNS0_23logical_and_kernel_cudaERNS_14TensorIteratorEENKUlvE0_clEvENKUlvE0_clEvEUlaaE_EESt5arrayIPcLm2EELi4E23TrivialOffsetCalculatorILi1EjESD_NS0_6memory15LoadWithoutCastENSE_16StoreWithoutCastEEEviT_T0_T2_T3_T4_T5_,"ax",@progbits
	.align	128
        .global         _ZN2at6native27unrolled_elementwise_kernelINS0_13AUnaryFunctorIaabZZZNS0_23logical_and_kernel_cudaERNS_14TensorIteratorEENKUlvE0_clEvENKUlvE0_clEvEUlaaE_EESt5arrayIPcLm2EELi4E23TrivialOffsetCalculatorILi1EjESD_NS0_6memory15LoadWithoutCastENSE_16StoreWithoutCastEEEviT_T0_T2_T3_T4_T5_
        .type           _ZN2at6native27unrolled_elementwise_kernelINS0_13AUnaryFunctorIaabZZZNS0_23logical_and_kernel_cudaERNS_14TensorIteratorEENKUlvE0_clEvENKUlvE0_clEvEUlaaE_EESt5arrayIPcLm2EELi4E23TrivialOffsetCalculatorILi1EjESD_NS0_6memory15LoadWithoutCastENSE_16StoreWithoutCastEEEviT_T0_T2_T3_T4_T5_,@function
        .size           _ZN2at6native27unrolled_elementwise_kernelINS0_13AUnaryFunctorIaabZZZNS0_23logical_and_kernel_cudaERNS_14TensorIteratorEENKUlvE0_clEvENKUlvE0_clEvEUlaaE_EESt5arrayIPcLm2EELi4E23TrivialOffsetCalculatorILi1EjESD_NS0_6memory15LoadWithoutCastENSE_16StoreWithoutCastEEEviT_T0_T2_T3_T4_T5_,(.L_x_44144 - _ZN2at6native27unrolled_elementwise_kernelINS0_13AUnaryFunctorIaabZZZNS0_23logical_and_kernel_cudaERNS_14TensorIteratorEENKUlvE0_clEvENKUlvE0_clEvEUlaaE_EESt5arrayIPcLm2EELi4E23TrivialOffsetCalculatorILi1EjESD_NS0_6memory15LoadWithoutCastENSE_16StoreWithoutCastEEEviT_T0_T2_T3_T4_T5_)
        .other          _ZN2at6native27unrolled_elementwise_kernelINS0_13AUnaryFunctorIaabZZZNS0_23logical_and_kernel_cudaERNS_14TensorIteratorEENKUlvE0_clEvENKUlvE0_clEvEUlaaE_EESt5arrayIPcLm2EELi4E23TrivialOffsetCalculatorILi1EjESD_NS0_6memory15LoadWithoutCastENSE_16StoreWithoutCastEEEviT_T0_T2_T3_T4_T5_,@"STO_CUDA_ENTRY STV_DEFAULT"
_ZN2at6native27unrolled_elementwise_kernelINS0_13AUnaryFunctorIaabZZZNS0_23logical_and_kernel_cudaERNS_14TensorIteratorEENKUlvE0_clEvENKUlvE0_clEvEUlaaE_EESt5arrayIPcLm2EELi4E23TrivialOffsetCalculatorILi1EjESD_NS0_6memory15LoadWithoutCastENSE_16StoreWithoutCastEEEviT_T0_T2_T3_T4_T5_:
.text._ZN2at6native27unrolled_elementwise_kernelINS0_13AUnaryFunctorIaabZZZNS0_23logical_and_kernel_cudaERNS_14TensorIteratorEENKUlvE0_clEvENKUlvE0_clEvEUlaaE_EESt5arrayIPcLm2EELi4E23TrivialOffsetCalculatorILi1EjESD_NS0_6memory15LoadWithoutCastENSE_16StoreWithoutCastEEEviT_T0_T2_T3_T4_T5_:
        /* <DEDUP_REMOVED lines=45> */
[----:B------:R-:W-:-:S04]  /*02d0*/  ISETP.NE.AND P3, PT, RZ, UR6, P3 ;  /* 0x00000006ff007c0c */ /* 0x000fc80009f65270 */
[----:B-1----:R-:W-:Y:S02]  /*02e0*/  @!P5 SEL R3, RZ, 0x1, !P3 ;  /* 0x00000001ff03d807 */ /* 0x002fe40005800000 */
[----:B---3--:R-:W-:Y:S02]  /*02f0*/  LOP3.LUT P1, RZ, R14, 0xff, RZ, 0xc0, !PT ;  /* 0x000000ff0eff7812 */ /* 0x008fe4000782c0ff */
[----:B----4-:R-:W-:Y:S01]  /*0300*/  LOP3.LUT P0, RZ, R5, 0xff, RZ, 0xc0, !PT ;  /* 0x000000ff05ff7812 */ /* 0x010fe2000780c0ff */
[----:B------:R-:W-:-:S05]  /*0310*/  @!P5 IMAD.X R5, RZ, RZ, R11, P4 ;  /* 0x000000ffff05d224 */ /* 0x000fca00020e060b */
[----:B------:R0:W-:Y:S01]  /*0320*/  @!P5 STG.E.U8 desc[UR4][R4.64], R3 ;  /* 0x000000030400d986 */ /* 0x0001e2000c101104 */
[----:B------:R-:W-:Y:S02]  /*0330*/  ISETP.GE.AND P4, PT, R7, R6, PT ;  /* 0x000000060700720c */ /* 0x000fe40003f86270 */
[----:B-----5:R-:W-:Y:S02]  /*0340*/  ISETP.NE.AND P2, PT, R2, RZ, !P2 ;  /* 0x000000ff0200720c */ /* 0x020fe40005745270 */
[----:B------:R-:W-:Y:S02]  /*0350*/  ISETP.NE.AND P1, PT, RZ, UR6, P1 ;  /* 0x00000006ff007c0c */ /* 0x000fe40008f25270 */
[----:B------:R-:W-:Y:S02]  /*0360*/  ISETP.NE.AND P0, PT, RZ, UR6, P0 ;  /* 0x00000006ff007c0c */ /* 0x000fe40008705270 */
[----:B------:R-:W-:Y:S02]  /*0370*/  ISETP.NE.AND P2, PT, RZ, UR6, P2 ;  /* 0x00000006ff007c0c */ /* 0x000fe40009745270 */
        /* <DEDUP_REMOVED lines=15> */
.L_x_41407:
[----:B------:R-:W-:Y:S05]  /*0470*/  BSYNC B0 ;  /* 0x0000000000007941 */ /* 0x000fea0003800000 */
.L_x_41406:
        /* <DEDUP_REMOVED lines=9> */
.L_x_41408:
        /* <DEDUP_REMOVED lines=15> */
.L_x_44144:


//--------------------- .text._ZN2at6native29vectorized_elementwise_kernelILi2ENS0_13AUnaryFunctorIaabZZZNS0_23logical_and_kernel_cudaERNS_14TensorIteratorEENKUlvE0_clEvENKUlvE0_clEvEUlaaE_EESt5arrayIPcLm2EEEEviT0_T1_ --------------------------
	.section	.text._ZN2at6native29vectorized_elementwise_kernelILi2ENS0_13AUnaryFunctorIaabZZZNS0_23logical_and_kernel_cudaERNS_14TensorIteratorEENKUlvE0_clEvENKUlvE0_clEvEUlaaE_EESt5arrayIPcLm2EEEEviT0_T1_,"ax",@progbits
	.align	128
        .global         _ZN2at6native29vectorized_elementwise_kernelILi2ENS0_13AUnaryFunctorIaabZZZNS0_23logical_and_kernel_cudaERNS_14TensorIteratorEENKUlvE0_clEvENKUlvE0_clEvEUlaaE_EESt5arrayIPcLm2EEEEviT0_T1_
        .type           _ZN2at6native29vectorized_elementwise_kernelILi2ENS0_13AUnaryFunctorIaabZZZNS0_23logical_and_kernel_cudaERNS_14TensorIteratorEENKUlvE0_clEvENKUlvE0_clEvEUlaaE_EESt5arrayIPcLm2EEEEviT0_T1_,@function
        .size           _ZN2at6native29vectorized_elementwise_kernelILi2ENS0_13AUnaryFunctorIaabZZZNS0_23logical_and_kernel_cudaERNS_14TensorIteratorEENKUlvE0_clEvENKUlvE0_clEvEUlaaE_EESt5arrayIPcLm2EEEEviT0_T1_,(.L_x_44145 - _ZN2at6native29vectorized_elementwise_kernelILi2ENS0_13AUnaryFunctorIaabZZZNS0_23logical_and_kernel_cudaERNS_14TensorIteratorEENKUlvE0_clEvENKUlvE0_clEvEUlaaE_EESt5arrayIPcLm2EEEEviT0_T1_)
        .other          _ZN2at6native29vectorized_elementwise_kernelILi2ENS0_13AUnaryFunctorIaabZZZNS0_23logical_and_kernel_cudaERNS_14TensorIteratorEENKUlvE0_clEvENKUlvE0_clEvEUlaaE_EESt5arrayIPcLm2EEEEviT0_T1_,@"STO_CUDA_ENTRY STV_DEFAULT"
_ZN2at6native29vectorized_elementwise_kernelILi2ENS0_13AUnaryFunctorIaabZZZNS0_23logical_and_kernel_cudaERNS_14TensorIteratorEENKUlvE0_clEvENKUlvE0_clEvEUlaaE_EESt5arrayIPcLm2EEEEviT0_T1_:
.text._ZN2at6native29vectorized_elementwise_kernelILi2ENS0_13AUnaryFunctorIaabZZZNS0_23logical_and_kernel_cudaERNS_14TensorIteratorEENKUlvE0_clEvENKUlvE0_clEvEUlaaE_EESt5arrayIPcLm2EEEEviT0_T1_:
        /* <DEDUP_REMOVED lines=60> */
.L_x_41409:
        /* <DEDUP_REMOVED lines=73> */
[----:B------:R-:W-:-:S04]  /*0850*/  ISETP.NE.AND P5, PT, RZ, UR10, P5 ;  /* 0x0000000aff007c0c */ /* 0x000fc8000afa5270 */
[----:B-1----:R-:W-:Y:S02]  /*0860*/  SEL R9, RZ, 0x1, !P5 ;  /* 0x00000001ff097807 */ /* 0x002fe40006800000 */
[----:B------:R-:W-:Y:S02]  /*0870*/  ISETP.GE.AND P5, PT, R17, R0, PT ;  /* 0x000000001100720c */ /* 0x000fe40003fa6270 */
[----:B---3--:R-:W-:-:S04]  /*0880*/  LOP3.LUT P0, RZ, R18, 0xff, RZ, 0xc0, !PT ;  /* 0x000000ff12ff7812 */ /* 0x008fc8000780c0ff */
[----:B------:R-:W-:Y:S02]  /*0890*/  ISETP.NE.AND P2, PT, RZ, UR10, P0 ;  /* 0x0000000aff007c0c */ /* 0x000fe40008745270 */
[----:B------:R-:W-:Y:S02]  /*08a0*/  LOP3.LUT P0, RZ, R20, 0xff, RZ, 0xc0, !PT ;  /* 0x000000ff14ff7812 */ /* 0x000fe4000780c0ff */
[----:B------:R-:W-:Y:S02]  /*08b0*/  @!P1 SEL R5, RZ, 0x1, !P2 ;  /* 0x00000001ff059807 */ /* 0x000fe40005000000 */
[----:B------:R-:W-:Y:S02]  /*08c0*/  ISETP.NE.AND P0, PT, RZ, UR10, P0 ;  /* 0x0000000aff007c0c */ /* 0x000fe40008705270 */
[----:B-----5:R-:W-:Y:S01]  /*08d0*/  LOP3.LUT P4, RZ, R24, 0xff, RZ, 0xc0, !PT ;  /* 0x000000ff18ff7812 */ /* 0x020fe2000788c0ff */
[----:B------:R0:W-:Y:S01]  /*08e0*/  @!P1 STG.E.U8 desc[UR8][R2.64], R5 ;  /* 0x0000000502009986 */ /* 0x0001e2000c101108 */
[----:B------:R-:W-:-:S02]  /*08f0*/  SEL R7, RZ, 0x1, !P0 ;  /* 0x00000001ff077807 */ /* 0x000fc40004000000 */
[----:B------:R-:W-:Y:S02]  /*0900*/  LOP3.LUT P2, RZ, R25, 0xff, RZ, 0xc0, !PT ;  /* 0x000000ff19ff7812 */ /* 0x000fe4000784c0ff */
[----:B------:R-:W-:Y:S02]  /*0910*/  LOP3.LUT P1, RZ, R14, 0xff, RZ, 0xc0, !PT ;  /* 0x000000ff0eff7812 */ /* 0x000fe4000782c0ff */
[----:B------:R-:W-:Y:S02]  /*0920*/  LOP3.LUT P0, RZ, R15, 0xff, RZ, 0xc0, !PT ;  /* 0x000000ff0fff7812 */ /* 0x000fe4000780c0ff */
[----:B------:R-:W-:Y:S02]  /*0930*/  ISETP.NE.AND P3, PT, R10, RZ, !P3 ;  /* 0x000000ff0a00720c */ /* 0x000fe40005f65270 */
[----:B------:R-:W-:Y:S02]  /*0940*/  ISETP.NE.AND P4, PT, RZ, UR10, P4 ;  /* 0x0000000aff007c0c */ /* 0x000fe4000a785270 */
[----:B------:R-:W-:-:S02]  /*0950*/  ISETP.NE.AND P2, PT, RZ, UR10, P2 ;  /* 0x0000000aff007c0c */ /* 0x000fc40009745270 */
[----:B------:R-:W-:Y:S02]  /*0960*/  ISETP.NE.AND P1, PT, RZ, UR10, P1 ;  /* 0x0000000aff007c0c */ /* 0x000fe40008f25270 */
[----:B------:R-:W-:Y:S02]  /*0970*/  ISETP.NE.AND P0, PT, RZ, UR10, P0 ;  /* 0x0000000aff007c0c */ /* 0x000fe40008705270 */
[----:B------:R-:W-:Y:S02]  /*0980*/  ISETP.NE.AND P3, PT, RZ, UR10, P3 ;  /* 0x0000000aff007c0c */ /* 0x000fe40009f65270 */
        /* <DEDUP_REMOVED lines=19> */
.L_x_41412:
        /* <DEDUP_REMOVED lines=8> */
.L_x_41413:
        /* <DEDUP_REMOVED lines=8> */
.L_x_41414:
        /* <DEDUP_REMOVED lines=9> */
.L_x_41415:
[----:B------:R-:W-:Y:S05]  /*0c50*/  BSYNC B1 ;  /* 0x0000000000017941 */ /* 0x000fea0003800000 */
.L_x_41411:
[----:B------:R-:W-:-:S13]  /*0c60*/  ISETP.GE.AND P0, PT, R17, R0, PT ;  /* 0x000000001100720c */ /* 0x000fda0003f06270 */
[----:B-1----:R-:W1:Y:S01]  /*0c70*/  @!P0 LDC.64 R4, c[0x0][0x218] ;  /* 0x00008600ff048b82 */ /* 0x002e620000000a00 */
[C---:B0-2---:R-:W-:Y:S02]  /*0c80*/  @!P0 VIADD R3, R17.reuse, UR4 ;  /* 0x0000000411038c36 */ /* 0x045fe40008000000 */
[----:B------:R-:W-:-:S03]  /*0c90*/  @!P0 VIADD R17, R17, 0x80 ;  /* 0x0000008011118836 */ /* 0x000fc60000000000 */
[----:B-1----:R-:W-:-:S05]  /*0ca0*/  @!P0 IADD3 R2, P1, R3, R4, RZ ;  /* 0x0000000403028210 */ /* 0x002fca0007f3e0ff */
[----:B------:R-:W-:-:S05]  /*0cb0*/  @!P0 IMAD.X R3, RZ, RZ, R5, P1 ;  /* 0x000000ffff038224 */ /* 0x000fca00008e0605 */
[----:B------:R2:W-:Y:S03]  /*0cc0*/  @!P0 STG.E.U8 desc[UR8][R2.64], R15 ;  /* 0x0000000f02008986 */ /* 0x0005e6000c101108 */
.L_x_41416:
[----:B------:R-:W-:Y:S05]  /*0cd0*/  BSYNC B0 ;  /* 0x0000000000007941 */ /* 0x000fea0003800000 */
.L_x_41410:
        /* <DEDUP_REMOVED lines=10> */
.L_x_41417:
        /* <DEDUP_REMOVED lines=16> */
.L_x_44145:


//--------------------- .text._ZN2at6native29vectorized_elementwise_kernelILi4ENS0_13AUnaryFunctorIaabZZZNS0_23logical_and_kernel_cudaERNS_14TensorIteratorEENKUlvE0_clEvENKUlvE0_clEvEUlaaE_EESt5arrayIPcLm2EEEEviT0_T1_ --------------------------
	.section	.text._ZN2at6native29vectorized_elementwise_kernelILi4ENS0_13AUnaryFunctorIaabZZZNS0_23logical_and_kernel_cudaERNS_14TensorIteratorEENKUlvE0_clEvENKUlvE0_clEvEUlaaE_EESt5arrayIPcLm2EEEEviT0_T1_,"ax",@progbits
	.align	128
        .global         _ZN2at6native29vectorized_elementwise_kernelILi4ENS0_13AUnaryFunctorIaabZZZNS0_23logical_and_kernel_cudaERNS_14TensorIteratorEENKUlvE0_clEvENKUlvE0_clEvEUlaaE_EESt5arrayIPcLm2EEEEviT0_T1_
        .type           _ZN2at6native29vectorized_elementwise_kernelILi4ENS0_13AUnaryFunctorIaabZZZNS0_23logical_and_kernel_cudaERNS_14TensorIteratorEENKUlvE0_clEvENKUlvE0_clEvEUlaaE_EESt5arrayIPcLm2EEEEviT0_T1_,@function
        .size           _ZN2at6native29vectorized_elementwise_kernelILi4ENS0_13AUnaryFunctorIaabZZZNS0_23logical_and_kernel_cudaERNS_14TensorIteratorEENKUlvE0_clEvENKUlvE0_clEvEUlaaE_EESt5arrayIPcLm2EEEEviT0_T1_,(.L_x_44146 - _ZN2at6native29vectorized_elementwise_kernelILi4ENS0_13AUnaryFunctorIaabZZZNS0_23logical_and_kernel_cudaERNS_14TensorIteratorEENKUlvE0_clEvENKUlvE0_clEvEUlaaE_EESt5arrayIPcLm2EEEEviT0_T1_)
        .other          _ZN2at6native29vectorized_elementwise_kernelILi4ENS0_13AUnaryFunctorIaabZZZNS0_23logical_and_kernel_cudaERNS_14TensorIteratorEENKUlvE0_clEvENKUlvE0_clEvEUlaaE_EESt5arrayIPcLm2EEEEviT0_T1_,@"STO_CUDA_ENTRY STV_DEFAULT"
_ZN2at6native29vectorized_elementwise_kernelILi4ENS0_13AUnaryFunctorIaabZZZNS0_23logical_and_kernel_cudaERNS_14TensorIteratorEENKUlvE0_clEvENKUlvE0_clEvEUlaaE_EESt5arrayIPcLm2EEEEviT0_T1_:
.text._ZN2at6native29vectorized_elementwise_kernelILi4ENS0_13AUnaryFunctorIaabZZZNS0_23logical_and_kernel_cudaERNS_14TensorIteratorEENKUlvE0_clEvENKUlvE0_clEvEUlaaE_EESt5arrayIPcLm2EEEEviT0_T1_:
        /* <DEDUP_REMOVED lines=58> */
.L_x_41418:
        /* <DEDUP_REMOVED lines=112> */
.L_x_41421:
        /* <DEDUP_REMOVED lines=8> */
.L_x_41422:
        /* <DEDUP_REMOVED lines=8> */
.L_x_41423:
        /* <DEDUP_REMOVED lines=9> */
.L_x_41424:
[----:B------:R-:W-:Y:S05]  /*0c30*/  BSYNC B1 ;  /* 0x0000000000017941 */ /* 0x000fea0003800000 */
.L_x_41420:
[----:B------:R-:W-:-:S13]  /*0c40*/  ISETP.GE.AND P0, PT, R17, R0, PT ;  /* 0x000000001100720c */ /* 0x000fda0003f06270 */
[----:B-1----:R-:W1:Y:S01]  /*0c50*/  @!P0 LDC.64 R4, c[0x0][0x218] ;  /* 0x00008600ff048b82 */ /* 0x002e620000000a00 */
[C---:B0-2---:R-:W-:Y:S02]  /*0c60*/  @!P0 VIADD R3, R17.reuse, UR4 ;  /* 0x0000000411038c36 */ /* 0x045fe40008000000 */
[----:B------:R-:W-:-:S03]  /*0c70*/  @!P0 VIADD R17, R17, 0x80 ;  /* 0x0000008011118836 */ /* 0x000fc60000000000 */
[----:B-1----:R-:W-:-:S05]  /*0c80*/  @!P0 IADD3 R2, P1, R3, R4, RZ ;  /* 0x0000000403028210 */ /* 0x002fca0007f3e0ff */
[----:B------:R-:W-:-:S05]  /*0c90*/  @!P0 IMAD.X R3, RZ, RZ, R5, P1 ;  /* 0x000000ffff038224 */ /* 0x000fca00008e0605 */
[----:B------:R2:W-:Y:S03]  /*0ca0*/  @!P0 STG.E.U8 desc[UR8][R2.64], R15 ;  /* 0x0000000f02008986 */ /* 0x0005e6000c101108 */
.L_x_41425:
[----:B------:R-:W-:Y:S05]  /*0cb0*/  BSYNC B0 ;  /* 0x0000000000007941 */ /* 0x000fea0003800000 */
.L_x_41419:
        /* <DEDUP_REMOVED lines=10> */
.L_x_41426:
        /* <DEDUP_REMOVED lines=10> */
.L_x_44146:


//--------------------- .text._ZN2at6native29vectorized_elementwise_kernelILi8ENS0_13AUnaryFunctorIaabZZZNS0_23logical_and_kernel_cudaERNS_14TensorIteratorEENKUlvE0_clEvENKUlvE0_clEvEUlaaE_EESt5arrayIPcLm2EEEEviT0_T1_ --------------------------
	.section	.text._ZN2at6native29vectorized_elementwise_kernelILi8ENS0_13AUnaryFunctorIaabZZZNS0_23logical_and_kernel_cudaERNS_14TensorIteratorEENKUlvE0_clEvENKUlvE0_clEvEUlaaE_EESt5arrayIPcLm2EEEEviT0_T1_,"ax",@progbits
	.align	128
        .global         _ZN2at6native29vectorized_elementwise_kernelILi8ENS0_13AUnaryFunctorIaabZZZNS0_23logical_and_kernel_cudaERNS_14TensorIteratorEENKUlvE0_clEvENKUlvE0_clEvEUlaaE_EESt5arrayIPcLm2EEEEviT0_T1_
        .type           _ZN2at6native29vectorized_elementwise_kernelILi8ENS0_13AUnaryFunctorIaabZZZNS0_23logical_and_kernel_cudaERNS_14TensorIteratorEENKUlvE0_clEvENKUlvE0_clEvEUlaaE_EESt5arrayIPcLm2EEEEviT0_T1_,@function
        .size           _ZN2at6native29vectorized_elementwise_kernelILi8ENS0_13AUnaryFunctorIaabZZZNS0_23logical_and_kernel_cudaERNS_14TensorIteratorEENKUlvE0_clEvENKUlvE0_clEvEUlaaE_EESt5arrayIPcLm2EEEEviT0_T1_,(.L_x_44147 - _ZN2at6native29vectorized_elementwise_kernelILi8ENS0_13AUnaryFunctorIaabZZZNS0_23logical_and_kernel_cudaERNS_14TensorIteratorEENKUlvE0_clEvENKUlvE0_clEvEUlaaE_EESt5arrayIPcLm2EEEEviT0_T1_)
        .other          _ZN2at6native29vectorized_elementwise_kernelILi8ENS0_13AUnaryFunctorIaabZZZNS0_23logical_and_kernel_cudaERNS_14TensorIteratorEENKUlvE0_clEvENKUlvE0_clEvEUlaaE_EESt5arrayIPcLm2EEEEviT0_T1_,@"STO_CUDA_ENTRY STV_DEFAULT"
_ZN2at6native29vectorized_elementwise_kernelILi8ENS0_13AUnaryFunctorIaabZZZNS0_23logical_and_kernel_cudaERNS_14TensorIteratorEENKUlvE0_clEvENKUlvE0_clEvEUlaaE_EESt5arrayIPcLm2EEEEviT0_T1_:
.text._ZN2at6native29vectorized_elementwise_kernelILi8ENS0_13AUnaryFunctorIaabZZZNS0_23logical_and_kernel_cudaERNS_14TensorIteratorEENKUlvE0_clEvENKUlvE0_clEvEUlaaE_EESt5arrayIPcLm2EEEEviT0_T1_:
        /* <DEDUP_REMOVED lines=71> */
.L_x_41427:
        /* <DEDUP_REMOVED lines=112> */
.L_x_41430:
        /* <DEDUP_REMOVED lines=8> */
.L_x_41431:
        /* <DEDUP_REMOVED lines=8> */
.L_x_41432:
        /* <DEDUP_REMOVED lines=9> */
.L_x_41433:
[----:B------:R-:W-:Y:S05]  /*0d00*/  BSYNC B1 ;  /* 0x0000000000017941 */ /* 0x000fea0003800000 */
.L_x_41429:
[----:B------:R-:W-:-:S13]  /*0d10*/  ISETP.GE.AND P0, PT, R17, R0, PT ;  /* 0x000000001100720c */ /* 0x000fda0003f06270 */
[----:B-1----:R-:W1:Y:S01]  /*0d20*/  @!P0 LDC.64 R4, c[0x0][0x218] ;  /* 0x00008600ff048b82 */ /* 0x002e620000000a00 */
[C---:B0-2---:R-:W-:Y:S02]  /*0d30*/  @!P0 VIADD R3, R17.reuse, UR4 ;  /* 0x0000000411038c36 */ /* 0x045fe40008000000 */
[----:B------:R-:W-:-:S03]  /*0d40*/  @!P0 VIADD R17, R17, 0x80 ;  /* 0x0000008011118836 */ /* 0x000fc60000000000 */
[----:B-1----:R-:W-:-:S05]  /*0d50*/  @!P0 IADD3 R2, P1, R3, R4, RZ ;  /* 0x0000000403028210 */ /* 0x002fca0007f3e0ff */
[----:B------:R-:W-:-:S05]  /*0d60*/  @!P0 IMAD.X R3, RZ, RZ, R5, P1 ;  /* 0x000000ffff038224 */ /* 0x000fca00008e0605 */
[----:B------:R2:W-:Y:S03]  /*0d70*/  @!P0 STG.E.U8 desc[UR8][R2.64], R15 ;  /* 0x0000000f02008986 */ /* 0x0005e6000c101108 */
.L_x_41434:
[----:B------:R-:W-:Y:S05]  /*0d80*/  BSYNC B0 ;  /* 0x0000000000007941 */ /* 0x000fea0003800000 */
.L_x_41428:
        /* <DEDUP_REMOVED lines=10> */
.L_x_41435:
        /* <DEDUP_REMOVED lines=13> */
.L_x_44147:


//--------------------- .text._ZN2at6native18elementwise_kernelILi128ELi4EZNS0_15gpu_kernel_implINS0_13BinaryFunctorIaabZZZNS0_23logical_and_kernel_cudaERNS_14TensorIteratorEENKUlvE0_clEvENKUlvE0_clEvEUlaaE_EEEEvRNS_18TensorIteratorBaseERKT_EUliE_EEviT1_ --------------------------
	.section	.text._ZN2at6native18elementwise_kernelILi128ELi4EZNS0_15gpu_kernel_implINS0_13BinaryFunctorIaabZZZNS0_23logical_and_kernel_cudaERNS_14TensorIteratorEENKUlvE0_clEvENKUlvE0_clEvEUlaaE_EEEEvRNS_18TensorIteratorBaseERKT_EUliE_EEviT1_,"ax",@progbits
	.align	128
        .global         _ZN2at6native18elementwise_kernelILi128ELi4EZNS0_15gpu_kernel_implINS0_13BinaryFunctorIaabZZZNS0_23logical_and_kernel_cudaERNS_14TensorIteratorEENKUlvE0_clEvENKUlvE0_clEvEUlaaE_EEEEvRNS_18TensorIteratorBaseERKT_EUliE_EEviT1_
        .type           _ZN2at6native18elementwise_kernelILi128ELi4EZNS0_15gpu_kernel_implINS0_13BinaryFunctorIaabZZZNS0_23logical_and_kernel_cudaERNS_14TensorIteratorEENKUlvE0_clEvENKUlvE0_clEvEUlaaE_EEEEvRNS_18TensorIteratorBaseERKT_EUliE_EEviT1_,@function
        .size           _ZN2at6native18elementwise_kernelILi128ELi4EZNS0_15gpu_kernel_implINS0_13BinaryFunctorIaabZZZNS0_23logical_and_kernel_cudaERNS_14TensorIteratorEENKUlvE0_clEvENKUlvE0_clEvEUlaaE_EEEEvRNS_18TensorIteratorBaseERKT_EUliE_EEviT1_,(.L_x_44148 - _ZN2at6native18elementwise_kernelILi128ELi4EZNS0_15gpu_kernel_implINS0_13BinaryFunctorIaabZZZNS0_23logical_and_kernel_cudaERNS_14TensorIteratorEENKUlvE0_clEvENKUlvE0_clEvEUlaaE_EEEEvRNS_18TensorIteratorBaseERKT_EUliE_EEviT1_)
        .other          _ZN2at6native18elementwise_kernelILi128ELi4EZNS0_15gpu_kernel_implINS0_13BinaryFunctorIaabZZZNS0_23logical_and_kernel_cudaERNS_14TensorIteratorEENKUlvE0_clEvENKUlvE0_clEvEUlaaE_EEEEvRNS_18TensorIteratorBaseERKT_EUliE_EEviT1_,@"STO_CUDA_ENTRY STV_DEFAULT"
_ZN2at6native18elementwise_kernelILi128ELi4EZNS0_15gpu_kernel_implINS0_13BinaryFunctorIaabZZZNS0_23logical_and_kernel_cudaERNS_14TensorIteratorEENKUlvE0_clEvENKUlvE0_clEvEUlaaE_EEEEvRNS_18TensorIteratorBaseERKT_EUliE_EEviT1_:
.text._ZN2at6native18elementwise_kernelILi128ELi4EZNS0_15gpu_kernel_implINS0_13BinaryFunctorIaabZZZNS0_23logical_and_kernel_cudaERNS_14TensorIteratorEENKUlvE0_clEvENKUlvE0_clEvEUlaaE_EEEEvRNS_18TensorIteratorBaseERKT_EUliE_EEviT1_:
        /* <DEDUP_REMOVED lines=365> */
.L_x_41438:
        /* <DEDUP_REMOVED lines=20> */
.L_x_41442:
[----:B------:R0:W5:Y:S01]  /*1810*/  LDG.E.U8 R19, desc[UR36][R2.64] ;  /* 0x0000002402137981 */ /* 0x000162000c1e1100 */
[----:B------:R-:W-:Y:S05]  /*1820*/  BRA `(.L_x_41444) ;  /* 0x0000000c00547947 */ /* 0x000fea0003800000 */
.L_x_41441:
        /* <DEDUP_REMOVED lines=8> */
.L_x_41446:
[----:B------:R0:W5:Y:S01]  /*18b0*/  LDG.E.U8 R19, desc[UR36][R2.64] ;  /* 0x0000002402137981 */ /* 0x000162000c1e1100 */
[----:B------:R-:W-:Y:S05]  /*18c0*/  BRA `(.L_x_41444) ;  /* 0x0000000c002c7947 */ /* 0x000fea0003800000 */
.L_x_41445:
[----:B------:R0:W5:Y:S01]  /*18d0*/  LDG.E.U16 R19, desc[UR36][R2.64] ;  /* 0x0000002402137981 */ /* 0x000162000c1e1500 */
[----:B------:R-:W-:Y:S05]  /*18e0*/  BRA `(.L_x_41444) ;  /* 0x0000000c00247947 */ /* 0x000fea0003800000 */
.L_x_41440:
        /* <DEDUP_REMOVED lines=9> */
.L_x_41448:
[----:B------:R-:W2:Y:S02]  /*1980*/  LDG.E.U16 R0, desc[UR36][R2.64] ;  /* 0x0000002402007981 */ /* 0x000ea4000c1e1500 */
[----:B--2---:R-:W-:-:S06]  /*1990*/  HADD2.F32 R0, -RZ, R0.H0_H0 ;  /* 0x20000000ff007230 */ /* 0x004fcc0000004100 */
[----:B------:R-:W0:Y:S02]  /*19a0*/  F2I.FTZ.TRUNC.NTZ R0, R0 ;  /* 0x0000000000007305 */ /* 0x000e24000021f100 */
[----:B0-----:R-:W-:Y:S01]  /*19b0*/  PRMT R19, R0, 0x7610, R19 ;  /* 0x0000761000137816 */ /* 0x001fe20000000013 */
[----:B------:R-:W-:Y:S06]  /*19c0*/  BRA `(.L_x_41444) ;  /* 0x0000000800ec7947 */ /* 0x000fec0003800000 */
.L_x_41447:
        /* <DEDUP_REMOVED lines=9> */
.L_x_41450:
[----:B------:R-:W2:Y:S02]  /*1a60*/  LDG.E.U16 R2, desc[UR36][R2.64] ;  /* 0x0000002402027981 */ /* 0x000ea4000c1e1500 */
[----:B--2---:R-:W-:-:S06]  /*1a70*/  HADD2.F32 R0, -RZ, R2.H0_H0 ;  /* 0x20000002ff007230 */ /* 0x004fcc0000004100 */
[----:B------:R-:W0:Y:S02]  /*1a80*/  F2I.FTZ.TRUNC.NTZ R0, R0 ;  /* 0x0000000000007305 */ /* 0x000e24000021f100 */
[----:B0-----:R-:W-:Y:S01]  /*1a90*/  PRMT R19, R0, 0x7610, R19 ;  /* 0x0000761000137816 */ /* 0x001fe20000000013 */
[----:B------:R-:W-:Y:S06]  /*1aa0*/  BRA `(.L_x_41444) ;  /* 0x0000000800b47947 */ /* 0x000fec0003800000 */
.L_x_41449:
[----:B------:R-:W2:Y:S02]  /*1ab0*/  LDG.E.64 R2, desc[UR36][R2.64] ;  /* 0x0000002402027981 */ /* 0x000ea4000c1e1b00 */
[----:B--2---:R0:W1:Y:S01]  /*1ac0*/  F2I.F64.TRUNC R19, R2 ;  /* 0x0000000200137311 */ /* 0x004062000030d100 */
[----:B------:R-:W-:Y:S05]  /*1ad0*/  BRA `(.L_x_41444) ;  /* 0x0000000800a87947 */ /* 0x000fea0003800000 */
.L_x_41439:
        /* <DEDUP_REMOVED lines=12> */
.L_x_41453:
[----:B------:R-:W2:Y:S02]  /*1ba0*/  LDG.E.64 R2, desc[UR36][R2.64] ;  /* 0x0000002402027981 */ /* 0x000ea4000c1e1b00 */
[----:B--2---:R3:W4:Y:S01]  /*1bb0*/  F2I.F64.TRUNC R19, R2 ;  /* 0x0000000200137311 */ /* 0x004722000030d100 */
[----:B------:R-:W-:Y:S05]  /*1bc0*/  BRA `(.L_x_41444) ;  /* 0x00000008006c7947 */ /* 0x000fea0003800000 */
.L_x_41452:
        /* <DEDUP_REMOVED lines=28> */
.L_x_41455:
        /* <DEDUP_REMOVED lines=15> */
.L_x_41454:
[----:B------:R-:W2:Y:S02]  /*1e80*/  LDG.E.U16 R0, desc[UR36][R2.64] ;  /* 0x0000002402007981 */ /* 0x000ea4000c1e1500 */
[----:B--2---:R-:W-:-:S06]  /*1e90*/  IMAD.U32 R0, R0, 0x10000, RZ ;  /* 0x0001000000007824 */ /* 0x004fcc00078e00ff */
[----:B------:R-:W0:Y:S02]  /*1ea0*/  F2I.FTZ.TRUNC.NTZ R0, R0 ;  /* 0x0000000000007305 */ /* 0x000e24000021f100 */
[----:B0-----:R-:W-:Y:S01]  /*1eb0*/  PRMT R19, R0, 0x7610, R19 ;  /* 0x0000761000137816 */ /* 0x001fe20000000013 */
[----:B------:R-:W-:Y:S06]  /*1ec0*/  BRA `(.L_x_41444) ;  /* 0x0000000400ac7947 */ /* 0x000fec0003800000 */
.L_x_41451:
        /* <DEDUP_REMOVED lines=10> */
.L_x_41458:
        /* <DEDUP_REMOVED lines=21> */
.L_x_41462:
[----:B------:R-:W-:Y:S05]  /*20c0*/  BSYNC B1 ;  /* 0x0000000000017941 */ /* 0x000fea0003800000 */
.L_x_41461:
[----:B------:R-:W-:Y:S01]  /*20d0*/  LEA R3, R0, 0x3b800000, 0x17 ;  /* 0x3b80000000037811 */ /* 0x000fe200078eb8ff */
[----:B------:R-:W-:-:S05]  /*20e0*/  IMAD.SHL.U32 R0, R2, 0x100000, RZ ;  /* 0x0010000002007824 */ /* 0x000fca00078e00ff */
[----:B------:R-:W-:-:S07]  /*20f0*/  LOP3.LUT R0, R3, R0, R4, 0xfe, !PT ;  /* 0x0000000003007212 */ /* 0x000fce00078efe04 */
.L_x_41460:
[----:B------:R-:W-:Y:S05]  /*2100*/  BSYNC B0 ;  /* 0x0000000000007941 */ /* 0x000fea0003800000 */
.L_x_41459:
[----:B------:R-:W0:Y:S02]  /*2110*/  F2I.FTZ.TRUNC.NTZ R0, R0 ;  /* 0x0000000000007305 */ /* 0x000e24000021f100 */
[----:B0-----:R-:W-:Y:S01]  /*2120*/  PRMT R19, R0, 0x7610, R19 ;  /* 0x0000761000137816 */ /* 0x001fe20000000013 */
[----:B------:R-:W-:Y:S06]  /*2130*/  BRA `(.L_x_41444) ;  /* 0x0000000400107947 */ /* 0x000fec0003800000 */
.L_x_41457:
        /* <DEDUP_REMOVED lines=21> */
.L_x_41466:
[----:B------:R-:W-:Y:S05]  /*2290*/  BSYNC B1 ;  /* 0x0000000000017941 */ /* 0x000fea0003800000 */
.L_x_41465:
[----:B------:R-:W-:Y:S01]  /*22a0*/  LEA R3, R0, 0x37800000, 0x17 ;  /* 0x3780000000037811 */ /* 0x000fe200078eb8ff */
[----:B------:R-:W-:-:S05]  /*22b0*/  IMAD.SHL.U32 R0, R2, 0x200000, RZ ;  /* 0x0020000002007824 */ /* 0x000fca00078e00ff */
[----:B------:R-:W-:-:S07]  /*22c0*/  LOP3.LUT R0, R3, R0, R4, 0xfe, !PT ;  /* 0x0000000003007212 */ /* 0x000fce00078efe04 */
.L_x_41464:
[----:B------:R-:W-:Y:S05]  /*22d0*/  BSYNC B0 ;  /* 0x0000000000007941 */ /* 0x000fea0003800000 */
.L_x_41463:
[----:B------:R-:W0:Y:S02]  /*22e0*/  F2I.FTZ.TRUNC.NTZ R0, R0 ;  /* 0x0000000000007305 */ /* 0x000e24000021f100 */
[----:B0-----:R-:W-:Y:S01]  /*22f0*/  PRMT R19, R0, 0x7610, R19 ;  /* 0x0000761000137816 */ /* 0x001fe20000000013 */
[----:B------:R-:W-:Y:S06]  /*2300*/  BRA `(.L_x_41444) ;  /* 0x00000000009c7947 */ /* 0x000fec0003800000 */
.L_x_41456:
        /* <DEDUP_REMOVED lines=14> */
.L_x_41470:
[----:B------:R-:W-:Y:S05]  /*23f0*/  BSYNC B0 ;  /* 0x0000000000007941 */ /* 0x000fea0003800000 */
.L_x_41469:
[----:B------:R-:W0:Y:S02]  /*2400*/  F2I.FTZ.TRUNC.NTZ R0, R0 ;  /* 0x0000000000007305 */ /* 0x000e24000021f100 */
[----:B0-----:R-:W-:Y:S01]  /*2410*/  PRMT R19, R0, 0x7610, R19 ;  /* 0x0000761000137816 */ /* 0x001fe20000000013 */
[----:B------:R-:W-:Y:S06]  /*2420*/  BRA `(.L_x_41444) ;  /* 0x0000000000547947 */ /* 0x000fec0003800000 */
.L_x_41443:
        /* <DEDUP_REMOVED lines=16> */
.L_x_41471:
[----:B------:R-:W-:Y:S01]  /*2530*/  PRMT R19, RZ, 0x7610, R19 ;  /* 0x00007610ff137816 */ /* 0x000fe20000000013 */
[----:B------:R-:W-:Y:S06]  /*2540*/  BRA `(.L_x_41444) ;  /* 0x00000000000c7947 */ /* 0x000fec0003800000 */
.L_x_41468:
[----:B------:R2:W5:Y:S01]  /*2550*/  LDG.E.U8 R19, desc[UR36][R2.64] ;  /* 0x0000002402137981 */ /* 0x000562000c1e1100 */
[----:B------:R-:W-:Y:S05]  /*2560*/  BRA `(.L_x_41444) ;  /* 0x0000000000047947 */ /* 0x000fea0003800000 */
.L_x_41467:
[----:B------:R1:W5:Y:S02]  /*2570*/  LDG.E.U8 R19, desc[UR36][R2.64] ;  /* 0x0000002402137981 */ /* 0x000364000c1e1100 */
.L_x_41444:
        /* <DEDUP_REMOVED lines=17> */
.L_x_41475:
[----:B------:R3:W5:Y:S01]  /*2690*/  LDG.E.U8 R0, desc[UR36][R2.64] ;  /* 0x0000002402007981 */ /* 0x000762000c1e1100 */
[----:B------:R-:W-:Y:S05]  /*26a0*/  BRA `(.L_x_41477) ;  /* 0x0000000c00547947 */ /* 0x000fea0003800000 */
.L_x_41474:
        /* <DEDUP_REMOVED lines=8> */
.L_x_41479:
[----:B------:R1:W5:Y:S01]  /*2730*/  LDG.E.U8 R0, desc[UR36][R2.64] ;  /* 0x0000002402007981 */ /* 0x000362000c1e1100 */
[----:B------:R-:W-:Y:S05]  /*2740*/  BRA `(.L_x_41477) ;  /* 0x0000000c002c7947 */ /* 0x000fea0003800000 */
.L_x_41478:
[----:B------:R2:W5:Y:S01]  /*2750*/  LDG.E.U16 R0, desc[UR36][R2.64] ;  /* 0x0000002402007981 */ /* 0x000562000c1e1500 */
[----:B------:R-:W-:Y:S05]  /*2760*/  BRA `(.L_x_41477) ;  /* 0x0000000c00247947 */ /* 0x000fea0003800000 */
.L_x_41473:
        /* <DEDUP_REMOVED lines=9> */
.L_x_41481:
[----:B------:R-:W2:Y:S02]  /*2800*/  LDG.E.U16 R4, desc[UR36][R2.64] ;  /* 0x0000002402047981 */ /* 0x000ea4000c1e1500 */
[----:B--2---:R-:W-:-:S06]  /*2810*/  HADD2.F32 R4, -RZ, R4.H0_H0 ;  /* 0x20000004ff047230 */ /* 0x004fcc0000004100 */
[----:B------:R-:W0:Y:S02]  /*2820*/  F2I.FTZ.TRUNC.NTZ R4, R4 ;  /* 0x0000000400047305 */ /* 0x000e24000021f100 */
[----:B0-----:R-:W-:Y:S01]  /*2830*/  PRMT R0, R4, 0x7610, R0 ;  /* 0x0000761004007816 */ /* 0x001fe20000000000 */
[----:B------:R-:W-:Y:S06]  /*2840*/  BRA `(.L_x_41477) ;  /* 0x0000000800ec7947 */ /* 0x000fec0003800000 */
.L_x_41480:
        /* <DEDUP_REMOVED lines=9> */
.L_x_41483:
[----:B------:R-:W2:Y:S02]  /*28e0*/  LDG.E.U16 R2, desc[UR36][R2.64] ;  /* 0x0000002402027981 */ /* 0x000ea4000c1e1500 */
[----:B--2---:R-:W-:-:S06]  /*28f0*/  HADD2.F32 R4, -RZ, R2.H0_H0 ;  /* 0x20000002ff047230 */ /* 0x004fcc0000004100 */
[----:B------:R-:W0:Y:S02]  /*2900*/  F2I.FTZ.TRUNC.NTZ R4, R4 ;  /* 0x0000000400047305 */ /* 0x000e24000021f100 */
[----:B0-----:R-:W-:Y:S01]  /*2910*/  PRMT R0, R4, 0x7610, R0 ;  /* 0x0000761004007816 */ /* 0x001fe20000000000 */
[----:B------:R-:W-:Y:S06]  /*2920*/  BRA `(.L_x_41477) ;  /* 0x0000000800b47947 */ /* 0x000fec0003800000 */
.L_x_41482:
[----:B------:R-:W2:Y:S02]  /*2930*/  LDG.E.64 R2, desc[UR36][R2.64] ;  /* 0x0000002402027981 */ /* 0x000ea4000c1e1b00 */
[----:B--2---:R0:W1:Y:S01]  /*2940*/  F2I.F64.TRUNC R0, R2 ;  /* 0x0000000200007311 */ /* 0x004062000030d100 */
[----:B------:R-:W-:Y:S05]  /*2950*/  BRA `(.L_x_41477) ;  /* 0x0000000800a87947 */ /* 0x000fea0003800000 */
.L_x_41472:
        /* <DEDUP_REMOVED lines=12> */
.L_x_41486:
[----:B------:R-:W2:Y:S02]  /*2a20*/  LDG.E.64 R2, desc[UR36][R2.64] ;  /* 0x0000002402027981 */ /* 0x000ea4000c1e1b00 */
[----:B--2---:R0:W1:Y:S01]  /*2a30*/  F2I.F64.TRUNC R0, R2 ;  /* 0x0000000200007311 */ /* 0x004062000030d100 */
[----:B------:R-:W-:Y:S05]  /*2a40*/  BRA `(.L_x_41477) ;  /* 0x00000008006c7947 */ /* 0x000fea0003800000 */
.L_x_41485:
        /* <DEDUP_REMOVED lines=28> */
.L_x_41488:
        /* <DEDUP_REMOVED lines=15> */
.L_x_41487:
[----:B------:R-:W2:Y:S02]  /*2d00*/  LDG.E.U16 R4, desc[UR36][R2.64] ;  /* 0x0000002402047981 */ /* 0x000ea4000c1e1500 */
[----:B--2---:R-:W-:-:S06]  /*2d10*/  IMAD.U32 R4, R4, 0x10000, RZ ;  /* 0x0001000004047824 */ /* 0x004fcc00078e00ff */
[----:B------:R-:W0:Y:S02]  /*2d20*/  F2I.FTZ.TRUNC.NTZ R4, R4 ;  /* 0x0000000400047305 */ /* 0x000e24000021f100 */
[----:B0-----:R-:W-:Y:S01]  /*2d30*/  PRMT R0, R4, 0x7610, R0 ;  /* 0x0000761004007816 */ /* 0x001fe20000000000 */
[----:B------:R-:W-:Y:S06]  /*2d40*/  BRA `(.L_x_41477) ;  /* 0x0000000400ac7947 */ /* 0x000fec0003800000 */
.L_x_41484:
        /* <DEDUP_REMOVED lines=10> */
.L_x_41491:
        /* <DEDUP_REMOVED lines=21> */
.L_x_41495:
[----:B------:R-:W-:Y:S05]  /*2f40*/  BSYNC B1 ;  /* 0x0000000000017941 */ /* 0x000fea0003800000 */
.L_x_41494:
[----:B------:R-:W-:Y:S01]  /*2f50*/  IMAD.SHL.U32 R2, R2, 0x100000, RZ ;  /* 0x0010000002027824 */ /* 0x000fe200078e00ff */
[----:B------:R-:W-:-:S04]  /*2f60*/  LEA R3, R0, 0x3b800000, 0x17 ;  /* 0x3b80000000037811 */ /* 0x000fc800078eb8ff */
[----:B------:R-:W-:-:S07]  /*2f70*/  LOP3.LUT R4, R3, R2, R4, 0xfe, !PT ;  /* 0x0000000203047212 */ /* 0x000fce00078efe04 */
.L_x_41493:
[----:B------:R-:W-:Y:S05]  /*2f80*/  BSYNC B0 ;  /* 0x0000000000007941 */ /* 0x000fea0003800000 */
.L_x_41492:
[----:B------:R-:W0:Y:S02]  /*2f90*/  F2I.FTZ.TRUNC.NTZ R4, R4 ;  /* 0x0000000400047305 */ /* 0x000e24000021f100 */
[----:B0-----:R-:W-:Y:S01]  /*2fa0*/  PRMT R0, R4, 0x7610, R0 ;  /* 0x0000761004007816 */ /* 0x001fe20000000000 */
[----:B------:R-:W-:Y:S06]  /*2fb0*/  BRA `(.L_x_41477) ;  /* 0x0000000400107947 */ /* 0x000fec0003800000 */
.L_x_41490:
        /* <DEDUP_REMOVED lines=21> */
.L_x_41499:
[----:B------:R-:W-:Y:S05]  /*3110*/  BSYNC B1 ;  /* 0x0000000000017941 */ /* 0x000fea0003800000 */
.L_x_41498:
[----:B------:R-:W-:Y:S01]  /*3120*/  IMAD.SHL.U32 R2, R2, 0x200000, RZ ;  /* 0x0020000002027824 */ /* 0x000fe200078e00ff */
[----:B------:R-:W-:-:S04]  /*3130*/  LEA R3, R0, 0x37800000, 0x17 ;  /* 0x3780000000037811 */ /* 0x000fc800078eb8ff */
[----:B------:R-:W-:-:S07]  /*3140*/  LOP3.LUT R4, R3, R2, R4, 0xfe, !PT ;  /* 0x0000000203047212 */ /* 0x000fce00078efe04 */
.L_x_41497:
[----:B------:R-:W-:Y:S05]  /*3150*/  BSYNC B0 ;  /* 0x0000000000007941 */ /* 0x000fea0003800000 */
.L_x_41496:
[----:B------:R-:W0:Y:S02]  /*3160*/  F2I.FTZ.TRUNC.NTZ R4, R4 ;  /* 0x0000000400047305 */ /* 0x000e24000021f100 */
[----:B0-----:R-:W-:Y:S01]  /*3170*/  PRMT R0, R4, 0x7610, R0 ;  /* 0x0000761004007816 */ /* 0x001fe20000000000 */
[----:B------:R-:W-:Y:S06]  /*3180*/  BRA `(.L_x_41477) ;  /* 0x00000000009c7947 */ /* 0x000fec0003800000 */
.L_x_41489:
        /* <DEDUP_REMOVED lines=14> */
.L_x_41503:
[----:B------:R-:W-:Y:S05]  /*3270*/  BSYNC B0 ;  /* 0x0000000000007941 */ /* 0x000fea0003800000 */
.L_x_41502:
[----:B------:R-:W0:Y:S02]  /*3280*/  F2I.FTZ.TRUNC.NTZ R4, R4 ;  /* 0x0000000400047305 */ /* 0x000e24000021f100 */
[----:B0-----:R-:W-:Y:S01]  /*3290*/  PRMT R0, R4, 0x7610, R0 ;  /* 0x0000761004007816 */ /* 0x001fe20000000000 */
[----:B------:R-:W-:Y:S06]  /*32a0*/  BRA `(.L_x_41477) ;  /* 0x0000000000547947 */ /* 0x000fec0003800000 */
.L_x_41476:
        /* <DEDUP_REMOVED lines=16> */
.L_x_41504:
[----:B------:R-:W-:Y:S01]  /*33b0*/  PRMT R0, RZ, 0x7610, R0 ;  /* 0x00007610ff007816 */ /* 0x000fe20000000000 */
[----:B------:R-:W-:Y:S06]  /*33c0*/  BRA `(.L_x_41477) ;  /* 0x00000000000c7947 */ /* 0x000fec0003800000 */
.L_x_41501:
[----:B------:R0:W5:Y:S01]  /*33d0*/  LDG.E.U8 R0, desc[UR36][R2.64] ;  /* 0x0000002402007981 */ /* 0x000162000c1e1100 */
[----:B------:R-:W-:Y:S05]  /*33e0*/  BRA `(.L_x_41477) ;  /* 0x0000000000047947 */ /* 0x000fea0003800000 */
.L_x_41500:
[----:B------:R0:W5:Y:S02]  /*33f0*/  LDG.E.U8 R0, desc[UR36][R2.64] ;  /* 0x0000002402007981 */ /* 0x000164000c1e1100 */
.L_x_41477:
        /* <DEDUP_REMOVED lines=19> */
.L_x_41508:
[----:B------:R1:W-:Y:S01]  /*3530*/  STG.E.U8 desc[UR36][R16.64], R2 ;  /* 0x0000000210007986 */ /* 0x0003e2000c101124 */
[----:B------:R-:W-:Y:S05]  /*3540*/  BRA `(.L_x_41510) ;  /* 0x0000000c00487947 */ /* 0x000fea0003800000 */
.L_x_41507:
        /* <DEDUP_REMOVED lines=9> */
.L_x_41512:
[----:B------:R3:W-:Y:S01]  /*35e0*/  STG.E desc[UR36][R16.64], R2 ;  /* 0x0000000210007986 */ /* 0x0007e2000c101924 */
[----:B------:R-:W-:Y:S05]  /*35f0*/  BRA `(.L_x_41510) ;  /* 0x0000000c001c7947 */ /* 0x000fea0003800000 */
.L_x_41511:
[----:B------:R2:W-:Y:S01]  /*3600*/  STG.E.U16 desc[UR36][R16.64], R2 ;  /* 0x0000000210007986 */ /* 0x0005e2000c101524 */
[----:B------:R-:W-:Y:S05]  /*3610*/  BRA `(.L_x_41510) ;  /* 0x0000000c00147947 */ /* 0x000fea0003800000 */
.L_x_41506:
        /* <DEDUP_REMOVED lines=9> */
.L_x_41514:
[----:B------:R-:W-:-:S04]  /*36b0*/  I2FP.F32.U32 R0, R2 ;  /* 0x0000000200007245 */ /* 0x000fc80000201000 */
[----:B------:R-:W-:-:S05]  /*36c0*/  F2FP.F16.F32.PACK_AB R0, RZ, R0 ;  /* 0x00000000ff00723e */ /* 0x000fca00000000ff */
[----:B------:R0:W-:Y:S01]  /*36d0*/  STG.E.U16 desc[UR36][R16.64], R0 ;  /* 0x0000000010007986 */ /* 0x0001e2000c101524 */
[----:B------:R-:W-:Y:S05]  /*36e0*/  BRA `(.L_x_41510) ;  /* 0x0000000800e07947 */ /* 0x000fea0003800000 */
.L_x_41513:
        /* <DEDUP_REMOVED lines=10> */
.L_x_41516:
[----:B------:R-:W-:-:S04]  /*3790*/  I2FP.F32.U32 R2, R2 ;  /* 0x0000000200027245 */ /* 0x000fc80000201000 */
[----:B------:R-:W-:-:S04]  /*37a0*/  F2FP.F16.F32.PACK_AB R3, RZ, R2 ;  /* 0x00000002ff03723e */ /* 0x000fc800000000ff */
[----:B------:R-:W-:-:S05]  /*37b0*/  PRMT R3, R3, 0x5410, RZ ;  /* 0x0000541003037816 */ /* 0x000fca00000000ff */
[----:B------:R0:W-:Y:S01]  /*37c0*/  STG.E desc[UR36][R16.64], R3 ;  /* 0x0000000310007986 */ /* 0x0001e2000c101924 */
[----:B------:R-:W-:Y:S05]  /*37d0*/  BRA `(.L_x_41510) ;  /* 0x0000000800a47947 */ /* 0x000fea0003800000 */
.L_x_41515:
[----:B------:R-:W0:Y:S02]  /*37e0*/  I2F.F64.U32 R2, R2 ;  /* 0x0000000200027312 */ /* 0x000e240000201800 */
[----:B0-----:R0:W-:Y:S01]  /*37f0*/  STG.E.64 desc[UR36][R16.64], R2 ;  /* 0x0000000210007986 */ /* 0x0011e2000c101b24 */
[----:B------:R-:W-:Y:S05]  /*3800*/  BRA `(.L_x_41510) ;  /* 0x0000000800987947 */ /* 0x000fea0003800000 */
.L_x_41505:
        /* <DEDUP_REMOVED lines=10> */
.L_x_41519:
[----:B------:R-:W0:Y:S01]  /*38b0*/  I2F.F64.U32 R4, R2 ;  /* 0x0000000200047312 */ /* 0x000e220000201800 */
[----:B------:R-:W-:-:S05]  /*38c0*/  CS2R R6, SRZ ;  /* 0x0000000000067805 */ /* 0x000fca000001ff00 */
[----:B0-----:R0:W-:Y:S01]  /*38d0*/  STG.E.128 desc[UR36][R16.64], R4 ;  /* 0x0000000410007986 */ /* 0x0011e2000c101d24 */
[----:B------:R-:W-:Y:S05]  /*38e0*/  BRA `(.L_x_41510) ;  /* 0x0000000800607947 */ /* 0x000fea0003800000 */
.L_x_41518:
        /* <DEDUP_REMOVED lines=21> */
.L_x_41523:
[----:B------:R-:W-:Y:S05]  /*3a40*/  BSYNC B0 ;  /* 0x0000000000007941 */ /* 0x000fea0003800000 */
.L_x_41522:
[----:B------:R-:W-:-:S05]  /*3a50*/  LOP3.LUT R3, R0, R3, RZ, 0xfc, !PT ;  /* 0x0000000300037212 */ /* 0x000fca00078efcff */
[----:B------:R0:W-:Y:S01]  /*3a60*/  STG.E.U8 desc[UR36][R16.64], R3 ;  /* 0x0000000310007986 */ /* 0x0001e2000c101124 */
[----:B------:R-:W-:Y:S05]  /*3a70*/  BRA `(.L_x_41510) ;  /* 0x0000000400fc7947 */ /* 0x000fea0003800000 */
.L_x_41521:
        /* <DEDUP_REMOVED lines=13> */
.L_x_41525:
[----:B------:R-:W-:Y:S01]  /*3b50*/  IMAD.MOV.U32 R0, RZ, RZ, 0x7f ;  /* 0x0000007fff007424 */ /* 0x000fe200078e00ff */
[----:B------:R-:W-:-:S04]  /*3b60*/  ISETP.GT.U32.AND P0, PT, R2, 0x7f800000, PT ;  /* 0x7f8000000200780c */ /* 0x000fc80003f04070 */
[----:B------:R-:W-:-:S09]  /*3b70*/  SEL R0, R0, 0x7c, P0 ;  /* 0x0000007c00007807 */ /* 0x000fd20000000000 */
.L_x_41526:
[----:B------:R-:W-:Y:S05]  /*3b80*/  BSYNC B0 ;  /* 0x0000000000007941 */ /* 0x000fea0003800000 */
.L_x_41524:
[----:B------:R-:W-:-:S04]  /*3b90*/  LOP3.LUT R2, R3, 0x80000000, RZ, 0xc0, !PT ;  /* 0x8000000003027812 */ /* 0x000fc800078ec0ff */
[----:B------:R-:W-:-:S04]  /*3ba0*/  SHF.R.U32.HI R3, RZ, 0x18, R2 ;  /* 0x00000018ff037819 */ /* 0x000fc80000011602 */
[----:B------:R-:W-:-:S05]  /*3bb0*/  LOP3.LUT R3, R0, R3, RZ, 0xfc, !PT ;  /* 0x0000000300037212 */ /* 0x000fca00078efcff */
[----:B------:R0:W-:Y:S01]  /*3bc0*/  STG.E.U8 desc[UR36][R16.64], R3 ;  /* 0x0000000310007986 */ /* 0x0001e2000c101124 */
[----:B------:R-:W-:Y:S05]  /*3bd0*/  BRA `(.L_x_41510) ;  /* 0x0000000400a47947 */ /* 0x000fea0003800000 */
.L_x_41520:
[----:B------:R-:W-:-:S04]  /*3be0*/  I2FP.F32.U32 R0, R2 ;  /* 0x0000000200007245 */ /* 0x000fc80000201000 */
[----:B------:R-:W-:-:S05]  /*3bf0*/  F2FP.BF16.F32.PACK_AB R0, RZ, R0 ;  /* 0x00000000ff00723e */ /* 0x000fca00000010ff */
[----:B------:R0:W-:Y:S01]  /*3c00*/  STG.E.U16 desc[UR36][R16.64], R0 ;  /* 0x0000000010007986 */ /* 0x0001e2000c101524 */
[----:B------:R-:W-:Y:S05]  /*3c10*/  BRA `(.L_x_41510) ;  /* 0x0000000400947947 */ /* 0x000fea0003800000 */
.L_x_41517:
        /* <DEDUP_REMOVED lines=10> */
.L_x_41529:
        /* <DEDUP_REMOVED lines=17> */
.L_x_41532:
[----:B------:R-:W-:-:S04]  /*3dd0*/  LOP3.LUT R2, R3, 0x80000000, RZ, 0xc0, !PT ;  /* 0x8000000003027812 */ /* 0x000fc800078ec0ff */
[----:B------:R-:W-:-:S04]  /*3de0*/  SHF.R.U32.HI R3, RZ, 0x18, R2 ;  /* 0x00000018ff037819 */ /* 0x000fc80000011602 */
[----:B------:R-:W-:-:S04]  /*3df0*/  LOP3.LUT R0, R0, R3, RZ, 0xfc, !PT ;  /* 0x0000000300007212 */ /* 0x000fc800078efcff */
[----:B------:R-:W-:-:S07]  /*3e00*/  PRMT R8, R0, 0x7610, R8 ;  /* 0x0000761000087816 */ /* 0x000fce0000000008 */
.L_x_41531:
[----:B------:R-:W-:Y:S05]  /*3e10*/  BSYNC B0 ;  /* 0x0000000000007941 */ /* 0x000fea0003800000 */
.L_x_41530:
[----:B------:R0:W-:Y:S01]  /*3e20*/  STG.E.U8 desc[UR36][R16.64], R8 ;  /* 0x0000000810007986 */ /* 0x0001e2000c101124 */
[----:B------:R-:W-:Y:S05]  /*3e30*/  BRA `(.L_x_41510) ;  /* 0x00000004000c7947 */ /* 0x000fea0003800000 */
.L_x_41528:
        /* <DEDUP_REMOVED lines=17> */
.L_x_41535:
[----:B------:R-:W-:-:S04]  /*3f50*/  LOP3.LUT R2, R3, 0x80000000, RZ, 0xc0, !PT ;  /* 0x8000000003027812 */ /* 0x000fc800078ec0ff */
[----:B------:R-:W-:-:S04]  /*3f60*/  SHF.R.U32.HI R3, RZ, 0x18, R2 ;  /* 0x00000018ff037819 */ /* 0x000fc80000011602 */
[----:B------:R-:W-:-:S04]  /*3f70*/  LOP3.LUT R0, R0, R3, RZ, 0xfc, !PT ;  /* 0x0000000300007212 */ /* 0x000fc800078efcff */
[----:B------:R-:W-:-:S07]  /*3f80*/  PRMT R8, R0, 0x7610, R8 ;  /* 0x0000761000087816 */ /* 0x000fce0000000008 */
.L_x_41534:
[----:B------:R-:W-:Y:S05]  /*3f90*/  BSYNC B0 ;  /* 0x0000000000007941 */ /* 0x000fea0003800000 */
.L_x_41533:
[----:B------:R0:W-:Y:S01]  /*3fa0*/  STG.E.U8 desc[UR36][R16.64], R8 ;  /* 0x0000000810007986 */ /* 0x0001e2000c101124 */
[----:B------:R-:W-:Y:S05]  /*3fb0*/  BRA `(.L_x_41510) ;  /* 0x0000000000ac7947 */ /* 0x000fea0003800000 */
.L_x_41527:
        /* <DEDUP_REMOVED lines=22> */
.L_x_41509:
        /* <DEDUP_REMOVED lines=16> */
.L_x_41538:
[----:B------:R-:W-:Y:S05]  /*4220*/  BRA `(.L_x_41510) ;  /* 0x0000000000107947 */ /* 0x000fea0003800000 */
.L_x_41537:
[----:B------:R-:W-:-:S05]  /*4230*/  IMAD.MOV.U32 R3, RZ, RZ, RZ ;  /* 0x000000ffff037224 */ /* 0x000fca00078e00ff */
[----:B------:R0:W-:Y:S01]  /*4240*/  STG.E.64 desc[UR36][R16.64], R2 ;  /* 0x0000000210007986 */ /* 0x0001e2000c101b24 */
[----:B------:R-:W-:Y:S05]  /*4250*/  BRA `(.L_x_41510) ;  /* 0x0000000000047947 */ /* 0x000fea0003800000 */
.L_x_41536:
[----:B------:R0:W-:Y:S02]  /*4260*/  STG.E desc[UR36][R16.64], R2 ;  /* 0x0000000210007986 */ /* 0x0001e4000c101924 */
.L_x_41510:
[----:B------:R-:W-:-:S04]  /*4270*/  IMAD R18, R18, 0x200, R23 ;  /* 0x0000020012127824 */ /* 0x000fc800078e0217 */
[----:B------:R-:W-:-:S07]  /*4280*/  VIADD R19, R18, 0x80 ;  /* 0x0000008012137836 */ /* 0x000fce0000000000 */
.L_x_41437:
[----:B------:R-:W-:Y:S05]  /*4290*/  BSYNC B6 ;  /* 0x0000000000067941 */ /* 0x000fea0003800000 */
.L_x_41436:
        /* <DEDUP_REMOVED lines=358> */
.L_x_41541:
        /* <DEDUP_REMOVED lines=20> */
.L_x_41545:
[----:B------:R0:W5:Y:S01]  /*5a40*/  LDG.E.U8 R22, desc[UR36][R2.64] ;  /* 0x0000002402167981 */ /* 0x000162000c1e1100 */
[----:B------:R-:W-:Y:S05]  /*5a50*/  BRA `(.L_x_41547) ;  /* 0x0000000c00547947 */ /* 0x000fea0003800000 */
.L_x_41544:
        /* <DEDUP_REMOVED lines=8> */
.L_x_41549:
[----:B------:R0:W5:Y:S01]  /*5ae0*/  LDG.E.U8 R22, desc[UR36][R2.64] ;  /* 0x0000002402167981 */ /* 0x000162000c1e1100 */
[----:B------:R-:W-:Y:S05]  /*5af0*/  BRA `(.L_x_41547) ;  /* 0x0000000c002c7947 */ /* 0x000fea0003800000 */
.L_x_41548:
[----:B------:R0:W5:Y:S01]  /*5b00*/  LDG.E.U16 R22, desc[UR36][R2.64] ;  /* 0x0000002402167981 */ /* 0x000162000c1e1500 */
[----:B------:R-:W-:Y:S05]  /*5b10*/  BRA `(.L_x_41547) ;  /* 0x0000000c00247947 */ /* 0x000fea0003800000 */
.L_x_41543:
        /* <DEDUP_REMOVED lines=9> */
.L_x_41551:
[----:B------:R-:W2:Y:S02]  /*5bb0*/  LDG.E.U16 R0, desc[UR36][R2.64] ;  /* 0x0000002402007981 */ /* 0x000ea4000c1e1500 */
[----:B--2---:R-:W-:-:S06]  /*5bc0*/  HADD2.F32 R0, -RZ, R0.H0_H0 ;  /* 0x20000000ff007230 */ /* 0x004fcc0000004100 */
[----:B------:R-:W0:Y:S02]  /*5bd0*/  F2I.FTZ.TRUNC.NTZ R0, R0 ;  /* 0x0000000000007305 */ /* 0x000e24000021f100 */
[----:B0-----:R-:W-:Y:S01]  /*5be0*/  PRMT R22, R0, 0x7610, R22 ;  /* 0x0000761000167816 */ /* 0x001fe20000000016 */
[----:B------:R-:W-:Y:S06]  /*5bf0*/  BRA `(.L_x_41547) ;  /* 0x0000000800ec7947 */ /* 0x000fec0003800000 */
.L_x_41550:
        /* <DEDUP_REMOVED lines=9> */
.L_x_41553:
[----:B------:R-:W2:Y:S02]  /*5c90*/  LDG.E.U16 R2, desc[UR36][R2.64] ;  /* 0x0000002402027981 */ /* 0x000ea4000c1e1500 */
[----:B--2---:R-:W-:-:S06]  /*5ca0*/  HADD2.F32 R0, -RZ, R2.H0_H0 ;  /* 0x20000002ff007230 */ /* 0x004fcc0000004100 */
[----:B------:R-:W0:Y:S02]  /*5cb0*/  F2I.FTZ.TRUNC.NTZ R0, R0 ;  /* 0x0000000000007305 */ /* 0x000e24000021f100 */
[----:B0-----:R-:W-:Y:S01]  /*5cc0*/  PRMT R22, R0, 0x7610, R22 ;  /* 0x0000761000167816 */ /* 0x001fe20000000016 */
[----:B------:R-:W-:Y:S06]  /*5cd0*/  BRA `(.L_x_41547) ;  /* 0x0000000800b47947 */ /* 0x000fec0003800000 */
.L_x_41552:
[----:B------:R-:W2:Y:S02]  /*5ce0*/  LDG.E.64 R2, desc[UR36][R2.64] ;  /* 0x0000002402027981 */ /* 0x000ea4000c1e1b00 */
[----:B--2---:R0:W1:Y:S01]  /*5cf0*/  F2I.F64.TRUNC R22, R2 ;  /* 0x0000000200167311 */ /* 0x004062000030d100 */
[----:B------:R-:W-:Y:S05]  /*5d00*/  BRA `(.L_x_41547) ;  /* 0x0000000800a87947 */ /* 0x000fea0003800000 */
.L_x_41542:
        /* <DEDUP_REMOVED lines=12> */
.L_x_41556:
[----:B------:R-:W2:Y:S02]  /*5dd0*/  LDG.E.64 R2, desc[UR36][R2.64] ;  /* 0x0000002402027981 */ /* 0x000ea4000c1e1b00 */
[----:B--2---:R0:W1:Y:S01]  /*5de0*/  F2I.F64.TRUNC R22, R2 ;  /* 0x0000000200167311 */ /* 0x004062000030d100 */
[----:B------:R-:W-:Y:S05]  /*5df0*/  BRA `(.L_x_41547) ;  /* 0x00000008006c7947 */ /* 0x000fea0003800000 */
.L_x_41555:
        /* <DEDUP_REMOVED lines=28> */
.L_x_41558:
        /* <DEDUP_REMOVED lines=15> */
.L_x_41557:
[----:B------:R-:W2:Y:S02]  /*60b0*/  LDG.E.U16 R0, desc[UR36][R2.64] ;  /* 0x0000002402007981 */ /* 0x000ea4000c1e1500 */
[----:B--2---:R-:W-:-:S06]  /*60c0*/  IMAD.U32 R0, R0, 0x10000, RZ ;  /* 0x0001000000007824 */ /* 0x004fcc00078e00ff */
[----:B------:R-:W0:Y:S02]  /*60d0*/  F2I.FTZ.TRUNC.NTZ R0, R0 ;  /* 0x0000000000007305 */ /* 0x000e24000021f100 */
[----:B0-----:R-:W-:Y:S01]  /*60e0*/  PRMT R22, R0, 0x7610, R22 ;  /* 0x0000761000167816 */ /* 0x001fe20000000016 */
[----:B------:R-:W-:Y:S06]  /*60f0*/  BRA `(.L_x_41547) ;  /* 0x0000000400ac7947 */ /* 0x000fec0003800000 */
.L_x_41554:
        /* <DEDUP_REMOVED lines=10> */
.L_x_41561:
        /* <DEDUP_REMOVED lines=21> */
.L_x_41565:
[----:B------:R-:W-:Y:S05]  /*62f0*/  BSYNC B1 ;  /* 0x0000000000017941 */ /* 0x000fea0003800000 */
.L_x_41564:
[----:B------:R-:W-:Y:S01]  /*6300*/  LEA R3, R0, 0x3b800000, 0x17 ;  /* 0x3b80000000037811 */ /* 0x000fe200078eb8ff */
[----:B------:R-:W-:-:S05]  /*6310*/  IMAD.SHL.U32 R0, R2, 0x100000, RZ ;  /* 0x0010000002007824 */ /* 0x000fca00078e00ff */
[----:B------:R-:W-:-:S07]  /*6320*/  LOP3.LUT R0, R3, R0, R4, 0xfe, !PT ;  /* 0x0000000003007212 */ /* 0x000fce00078efe04 */
.L_x_41563:
[----:B------:R-:W-:Y:S05]  /*6330*/  BSYNC B0 ;  /* 0x0000000000007941 */ /* 0x000fea0003800000 */
.L_x_41562:
[----:B------:R-:W0:Y:S02]  /*6340*/  F2I.FTZ.TRUNC.NTZ R0, R0 ;  /* 0x0000000000007305 */ /* 0x000e24000021f100 */
[----:B0-----:R-:W-:Y:S01]  /*6350*/  PRMT R22, R0, 0x7610, R22 ;  /* 0x0000761000167816 */ /* 0x001fe20000000016 */
[----:B------:R-:W-:Y:S06]  /*6360*/  BRA `(.L_x_41547) ;  /* 0x0000000400107947 */ /* 0x000fec0003800000 */
.L_x_41560:
        /* <DEDUP_REMOVED lines=21> */
.L_x_41569:
[----:B------:R-:W-:Y:S05]  /*64c0*/  BSYNC B1 ;  /* 0x0000000000017941 */ /* 0x000fea0003800000 */
.L_x_41568:
[----:B------:R-:W-:Y:S01]  /*64d0*/  LEA R3, R0, 0x37800000, 0x17 ;  /* 0x3780000000037811 */ /* 0x000fe200078eb8ff */
[----:B------:R-:W-:-:S05]  /*64e0*/  IMAD.SHL.U32 R0, R2, 0x200000, RZ ;  /* 0x0020000002007824 */ /* 0x000fca00078e00ff */
[----:B------:R-:W-:-:S07]  /*64f0*/  LOP3.LUT R0, R3, R0, R4, 0xfe, !PT ;  /* 0x0000000003007212 */ /* 0x000fce00078efe04 */
.L_x_41567:
[----:B------:R-:W-:Y:S05]  /*6500*/  BSYNC B0 ;  /* 0x0000000000007941 */ /* 0x000fea0003800000 */
.L_x_41566:
[----:B------:R-:W0:Y:S02]  /*6510*/  F2I.FTZ.TRUNC.NTZ R0, R0 ;  /* 0x0000000000007305 */ /* 0x000e24000021f100 */
[----:B0-----:R-:W-:Y:S01]  /*6520*/  PRMT R22, R0, 0x7610, R22 ;  /* 0x0000761000167816 */ /* 0x001fe20000000016 */
[----:B------:R-:W-:Y:S06]  /*6530*/  BRA `(.L_x_41547) ;  /* 0x00000000009c7947 */ /* 0x000fec0003800000 */
.L_x_41559:
        /* <DEDUP_REMOVED lines=14> */
.L_x_41573:
[----:B------:R-:W-:Y:S05]  /*6620*/  BSYNC B0 ;  /* 0x0000000000007941 */ /* 0x000fea0003800000 */
.L_x_41572:
[----:B------:R-:W0:Y:S02]  /*6630*/  F2I.FTZ.TRUNC.NTZ R0, R0 ;  /* 0x0000000000007305 */ /* 0x000e24000021f100 */
[----:B0-----:R-:W-:Y:S01]  /*6640*/  PRMT R22, R0, 0x7610, R22 ;  /* 0x0000761000167816 */ /* 0x001fe20000000016 */
[----:B------:R-:W-:Y:S06]  /*6650*/  BRA `(.L_x_41547) ;  /* 0x0000000000547947 */ /* 0x000fec0003800000 */
.L_x_41546:
        /* <DEDUP_REMOVED lines=16> */
.L_x_41574:
[----:B------:R-:W-:Y:S01]  /*6760*/  PRMT R22, RZ, 0x7610, R22 ;  /* 0x00007610ff167816 */ /* 0x000fe20000000016 */
[----:B------:R-:W-:Y:S06]  /*6770*/  BRA `(.L_x_41547) ;  /* 0x00000000000c7947 */ /* 0x000fec0003800000 */
.L_x_41571:
[----:B------:R3:W5:Y:S01]  /*6780*/  LDG.E.U8 R22, desc[UR36][R2.64] ;  /* 0x0000002402167981 */ /* 0x000762000c1e1100 */
[----:B------:R-:W-:Y:S05]  /*6790*/  BRA `(.L_x_41547) ;  /* 0x0000000000047947 */ /* 0x000fea0003800000 */
.L_x_41570:
[----:B------:R4:W5:Y:S02]  /*67a0*/  LDG.E.U8 R22, desc[UR36][R2.64] ;  /* 0x0000002402167981 */ /* 0x000964000c1e1100 */
.L_x_41547:
        /* <DEDUP_REMOVED lines=17> */
.L_x_41578:
[----:B------:R4:W5:Y:S01]  /*68c0*/  LDG.E.U8 R0, desc[UR36][R2.64] ;  /* 0x0000002402007981 */ /* 0x000962000c1e1100 */
[----:B------:R-:W-:Y:S05]  /*68d0*/  BRA `(.L_x_41580) ;  /* 0x0000000c00547947 */ /* 0x000fea0003800000 */
.L_x_41577:
        /* <DEDUP_REMOVED lines=8> */
.L_x_41582:
[----:B------:R2:W5:Y:S01]  /*6960*/  LDG.E.U8 R0, desc[UR36][R2.64] ;  /* 0x0000002402007981 */ /* 0x000562000c1e1100 */
[----:B------:R-:W-:Y:S05]  /*6970*/  BRA `(.L_x_41580) ;  /* 0x0000000c002c7947 */ /* 0x000fea0003800000 */
.L_x_41581:
[----:B------:R0:W5:Y:S01]  /*6980*/  LDG.E.U16 R0, desc[UR36][R2.64] ;  /* 0x0000002402007981 */ /* 0x000162000c1e1500 */
[----:B------:R-:W-:Y:S05]  /*6990*/  BRA `(.L_x_41580) ;  /* 0x0000000c00247947 */ /* 0x000fea0003800000 */
.L_x_41576:
        /* <DEDUP_REMOVED lines=9> */
.L_x_41584:
[----:B------:R-:W2:Y:S02]  /*6a30*/  LDG.E.U16 R4, desc[UR36][R2.64] ;  /* 0x0000002402047981 */ /* 0x000ea4000c1e1500 */
[----:B--2---:R-:W-:-:S06]  /*6a40*/  HADD2.F32 R4, -RZ, R4.H0_H0 ;  /* 0x20000004ff047230 */ /* 0x004fcc0000004100 */
[----:B------:R-:W0:Y:S02]  /*6a50*/  F2I.FTZ.TRUNC.NTZ R4, R4 ;  /* 0x0000000400047305 */ /* 0x000e24000021f100 */
[----:B0-----:R-:W-:Y:S01]  /*6a60*/  PRMT R0, R4, 0x7610, R0 ;  /* 0x0000761004007816 */ /* 0x001fe20000000000 */
[----:B------:R-:W-:Y:S06]  /*6a70*/  BRA `(.L_x_41580) ;  /* 0x0000000800ec7947 */ /* 0x000fec0003800000 */
.L_x_41583:
        /* <DEDUP_REMOVED lines=9> */
.L_x_41586:
[----:B------:R-:W2:Y:S02]  /*6b10*/  LDG.E.U16 R2, desc[UR36][R2.64] ;  /* 0x0000002402027981 */ /* 0x000ea4000c1e1500 */
[----:B--2---:R-:W-:-:S06]  /*6b20*/  HADD2.F32 R4, -RZ, R2.H0_H0 ;  /* 0x20000002ff047230 */ /* 0x004fcc0000004100 */
[----:B------:R-:W0:Y:S02]  /*6b30*/  F2I.FTZ.TRUNC.NTZ R4, R4 ;  /* 0x0000000400047305 */ /* 0x000e24000021f100 */
[----:B0-----:R-:W-:Y:S01]  /*6b40*/  PRMT R0, R4, 0x7610, R0 ;  /* 0x0000761004007816 */ /* 0x001fe20000000000 */
[----:B------:R-:W-:Y:S06]  /*6b50*/  BRA `(.L_x_41580) ;  /* 0x0000000800b47947 */ /* 0x000fec0003800000 */
.L_x_41585:
[----:B------:R-:W2:Y:S02]  /*6b60*/  LDG.E.64 R2, desc[UR36][R2.64] ;  /* 0x0000002402027981 */ /* 0x000ea4000c1e1b00 */
[----:B--2---:R0:W1:Y:S01]  /*6b70*/  F2I.F64.TRUNC R0, R2 ;  /* 0x0000000200007311 */ /* 0x004062000030d100 */
[----:B------:R-:W-:Y:S05]  /*6b80*/  BRA `(.L_x_41580) ;  /* 0x0000000800a87947 */ /* 0x000fea0003800000 */
.L_x_41575:
        /* <DEDUP_REMOVED lines=12> */
.L_x_41589:
[----:B------:R-:W2:Y:S02]  /*6c50*/  LDG.E.64 R2, desc[UR36][R2.64] ;  /* 0x0000002402027981 */ /* 0x000ea4000c1e1b00 */
[----:B--2---:R0:W1:Y:S01]  /*6c60*/  F2I.F64.TRUNC R0, R2 ;  /* 0x0000000200007311 */ /* 0x004062000030d100 */
[----:B------:R-:W-:Y:S05]  /*6c70*/  BRA `(.L_x_41580) ;  /* 0x00000008006c7947 */ /* 0x000fea0003800000 */
.L_x_41588:
        /* <DEDUP_REMOVED lines=28> */
.L_x_41591:
        /* <DEDUP_REMOVED lines=15> */
.L_x_41590:
[----:B------:R-:W2:Y:S02]  /*6f30*/  LDG.E.U16 R4, desc[UR36][R2.64] ;  /* 0x0000002402047981 */ /* 0x000ea4000c1e1500 */
[----:B--2---:R-:W-:-:S06]  /*6f40*/  IMAD.U32 R4, R4, 0x10000, RZ ;  /* 0x0001000004047824 */ /* 0x004fcc00078e00ff */
[----:B------:R-:W0:Y:S02]  /*6f50*/  F2I.FTZ.TRUNC.NTZ R4, R4 ;  /* 0x0000000400047305 */ /* 0x000e24000021f100 */
[----:B0-----:R-:W-:Y:S01]  /*6f60*/  PRMT R0, R4, 0x7610, R0 ;  /* 0x0000761004007816 */ /* 0x001fe20000000000 */
[----:B------:R-:W-:Y:S06]  /*6f70*/  BRA `(.L_x_41580) ;  /* 0x0000000400ac7947 */ /* 0x000fec0003800000 */
.L_x_41587:
        /* <DEDUP_REMOVED lines=10> */
.L_x_41594:
        /* <DEDUP_REMOVED lines=21> */
.L_x_41598:
[----:B------:R-:W-:Y:S05]  /*7170*/  BSYNC B1 ;  /* 0x0000000000017941 */ /* 0x000fea0003800000 */
.L_x_41597:
[----:B------:R-:W-:Y:S01]  /*7180*/  IMAD.SHL.U32 R2, R2, 0x100000, RZ ;  /* 0x0010000002027824 */ /* 0x000fe200078e00ff */
[----:B------:R-:W-:-:S04]  /*7190*/  LEA R3, R0, 0x3b800000, 0x17 ;  /* 0x3b80000000037811 */ /* 0x000fc800078eb8ff */
[----:B------:R-:W-:-:S07]  /*71a0*/  LOP3.LUT R4, R3, R2, R4, 0xfe, !PT ;  /* 0x0000000203047212 */ /* 0x000fce00078efe04 */
.L_x_41596:
[----:B------:R-:W-:Y:S05]  /*71b0*/  BSYNC B0 ;  /* 0x0000000000007941 */ /* 0x000fea0003800000 */
.L_x_41595:
[----:B------:R-:W0:Y:S02]  /*71c0*/  F2I.FTZ.TRUNC.NTZ R4, R4 ;  /* 0x0000000400047305 */ /* 0x000e24000021f100 */
[----:B0-----:R-:W-:Y:S01]  /*71d0*/  PRMT R0, R4, 0x7610, R0 ;  /* 0x0000761004007816 */ /* 0x001fe20000000000 */
[----:B------:R-:W-:Y:S06]  /*71e0*/  BRA `(.L_x_41580) ;  /* 0x0000000400107947 */ /* 0x000fec0003800000 */
.L_x_41593:
        /* <DEDUP_REMOVED lines=21> */
.L_x_41602:
[----:B------:R-:W-:Y:S05]  /*7340*/  BSYNC B1 ;  /* 0x0000000000017941 */ /* 0x000fea0003800000 */
.L_x_41601:
[----:B------:R-:W-:Y:S01]  /*7350*/  IMAD.SHL.U32 R2, R2, 0x200000, RZ ;  /* 0x0020000002027824 */ /* 0x000fe200078e00ff */
[----:B------:R-:W-:-:S04]  /*7360*/  LEA R3, R0, 0x37800000, 0x17 ;  /* 0x3780000000037811 */ /* 0x000fc800078eb8ff */
[----:B------:R-:W-:-:S07]  /*7370*/  LOP3.LUT R4, R3, R2, R4, 0xfe, !PT ;  /* 0x0000000203047212 */ /* 0x000fce00078efe04 */
.L_x_41600:
[----:B------:R-:W-:Y:S05]  /*7380*/  BSYNC B0 ;  /* 0x0000000000007941 */ /* 0x000fea0003800000 */
.L_x_41599:
[----:B------:R-:W0:Y:S02]  /*7390*/  F2I.FTZ.TRUNC.NTZ R4, R4 ;  /* 0x0000000400047305 */ /* 0x000e24000021f100 */
[----:B0-----:R-:W-:Y:S01]  /*73a0*/  PRMT R0, R4, 0x7610, R0 ;  /* 0x0000761004007816 */ /* 0x001fe20000000000 */
[----:B------:R-:W-:Y:S06]  /*73b0*/  BRA `(.L_x_41580) ;  /* 0x00000000009c7947 */ /* 0x000fec0003800000 */
.L_x_41592:
        /* <DEDUP_REMOVED lines=14> */
.L_x_41606:
[----:B------:R-:W-:Y:S05]  /*74a0*/  BSYNC B0 ;  /* 0x0000000000007941 */ /* 0x000fea0003800000 */
.L_x_41605:
[----:B------:R-:W0:Y:S02]  /*74b0*/  F2I.FTZ.TRUNC.NTZ R4, R4 ;  /* 0x0000000400047305 */ /* 0x000e24000021f100 */
[----:B0-----:R-:W-:Y:S01]  /*74c0*/  PRMT R0, R4, 0x7610, R0 ;  /* 0x0000761004007816 */ /* 0x001fe20000000000 */
[----:B------:R-:W-:Y:S06]  /*74d0*/  BRA `(.L_x_41580) ;  /* 0x0000000000547947 */ /* 0x000fec0003800000 */
.L_x_41579:
        /* <DEDUP_REMOVED lines=16> */
.L_x_41607:
[----:B------:R-:W-:Y:S01]  /*75e0*/  PRMT R0, RZ, 0x7610, R0 ;  /* 0x00007610ff007816 */ /* 0x000fe20000000000 */
[----:B------:R-:W-:Y:S06]  /*75f0*/  BRA `(.L_x_41580) ;  /* 0x00000000000c7947 */ /* 0x000fec0003800000 */
.L_x_41604:
[----:B------:R0:W5:Y:S01]  /*7600*/  LDG.E.U8 R0, desc[UR36][R2.64] ;  /* 0x0000002402007981 */ /* 0x000162000c1e1100 */
[----:B------:R-:W-:Y:S05]  /*7610*/  BRA `(.L_x_41580) ;  /* 0x0000000000047947 */ /* 0x000fea0003800000 */
.L_x_41603:
[----:B------:R0:W5:Y:S02]  /*7620*/  LDG.E.U8 R0, desc[UR36][R2.64] ;  /* 0x0000002402007981 */ /* 0x000164000c1e1100 */
.L_x_41580:
        /* <DEDUP_REMOVED lines=19> */
.L_x_41611:
[----:B------:R0:W-:Y:S01]  /*7760*/  STG.E.U8 desc[UR36][R16.64], R2 ;  /* 0x0000000210007986 */ /* 0x0001e2000c101124 */
[----:B------:R-:W-:Y:S05]  /*7770*/  BRA `(.L_x_41613) ;  /* 0x0000000c00487947 */ /* 0x000fea0003800000 */
.L_x_41610:
        /* <DEDUP_REMOVED lines=9> */
.L_x_41615:
[----:B------:R3:W-:Y:S01]  /*7810*/  STG.E desc[UR36][R16.64], R2 ;  /* 0x0000000210007986 */ /* 0x0007e2000c101924 */
[----:B------:R-:W-:Y:S05]  /*7820*/  BRA `(.L_x_41613) ;  /* 0x0000000c001c7947 */ /* 0x000fea0003800000 */
.L_x_41614:
[----:B------:R2:W-:Y:S01]  /*7830*/  STG.E.U16 desc[UR36][R16.64], R2 ;  /* 0x0000000210007986 */ /* 0x0005e2000c101524 */
[----:B------:R-:W-:Y:S05]  /*7840*/  BRA `(.L_x_41613) ;  /* 0x0000000c00147947 */ /* 0x000fea0003800000 */
.L_x_41609:
        /* <DEDUP_REMOVED lines=9> */
.L_x_41617:
[----:B------:R-:W-:-:S04]  /*78e0*/  I2FP.F32.U32 R0, R2 ;  /* 0x0000000200007245 */ /* 0x000fc80000201000 */
[----:B------:R-:W-:-:S05]  /*78f0*/  F2FP.F16.F32.PACK_AB R0, RZ, R0 ;  /* 0x00000000ff00723e */ /* 0x000fca00000000ff */
[----:B------:R0:W-:Y:S01]  /*7900*/  STG.E.U16 desc[UR36][R16.64], R0 ;  /* 0x0000000010007986 */ /* 0x0001e2000c101524 */
[----:B------:R-:W-:Y:S05]  /*7910*/  BRA `(.L_x_41613) ;  /* 0x0000000800e07947 */ /* 0x000fea0003800000 */
.L_x_41616:
        /* <DEDUP_REMOVED lines=10> */
.L_x_41619:
[----:B------:R-:W-:-:S04]  /*79c0*/  I2FP.F32.U32 R2, R2 ;  /* 0x0000000200027245 */ /* 0x000fc80000201000 */
[----:B------:R-:W-:-:S04]  /*79d0*/  F2FP.F16.F32.PACK_AB R3, RZ, R2 ;  /* 0x00000002ff03723e */ /* 0x000fc800000000ff */
[----:B------:R-:W-:-:S05]  /*79e0*/  PRMT R3, R3, 0x5410, RZ ;  /* 0x0000541003037816 */ /* 0x000fca00000000ff */
[----:B------:R0:W-:Y:S01]  /*79f0*/  STG.E desc[UR36][R16.64], R3 ;  /* 0x0000000310007986 */ /* 0x0001e2000c101924 */
[----:B------:R-:W-:Y:S05]  /*7a00*/  BRA `(.L_x_41613) ;  /* 0x0000000800a47947 */ /* 0x000fea0003800000 */
.L_x_41618:
[----:B------:R-:W0:Y:S02]  /*7a10*/  I2F.F64.U32 R2, R2 ;  /* 0x0000000200027312 */ /* 0x000e240000201800 */
[----:B0-----:R0:W-:Y:S01]  /*7a20*/  STG.E.64 desc[UR36][R16.64], R2 ;  /* 0x0000000210007986 */ /* 0x0011e2000c101b24 */
[----:B------:R-:W-:Y:S05]  /*7a30*/  BRA `(.L_x_41613) ;  /* 0x0000000800987947 */ /* 0x000fea0003800000 */
.L_x_41608:
        /* <DEDUP_REMOVED lines=10> */
.L_x_41622:
[----:B------:R-:W0:Y:S01]  /*7ae0*/  I2F.F64.U32 R4, R2 ;  /* 0x0000000200047312 */ /* 0x000e220000201800 */
[----:B------:R-:W-:-:S05]  /*7af0*/  CS2R R6, SRZ ;  /* 0x0000000000067805 */ /* 0x000fca000001ff00 */
[----:B0-----:R0:W-:Y:S01]  /*7b00*/  STG.E.128 desc[UR36][R16.64], R4 ;  /* 0x0000000410007986 */ /* 0x0011e2000c101d24 */
[----:B------:R-:W-:Y:S05]  /*7b10*/  BRA `(.L_x_41613) ;  /* 0x0000000800607947 */ /* 0x000fea0003800000 */
.L_x_41621:
        /* <DEDUP_REMOVED lines=21> */
.L_x_41626:
[----:B------:R-:W-:Y:S05]  /*7c70*/  BSYNC B0 ;  /* 0x0000000000007941 */ /* 0x000fea0003800000 */
.L_x_41625:
[----:B------:R-:W-:-:S05]  /*7c80*/  LOP3.LUT R3, R0, R3, RZ, 0xfc, !PT ;  /* 0x0000000300037212 */ /* 0x000fca00078efcff */
[----:B------:R0:W-:Y:S01]  /*7c90*/  STG.E.U8 desc[UR36][R16.64], R3 ;  /* 0x0000000310007986 */ /* 0x0001e2000c101124 */
[----:B------:R-:W-:Y:S05]  /*7ca0*/  BRA `(.L_x_41613) ;  /* 0x0000000400fc7947 */ /* 0x000fea0003800000 */
.L_x_41624:
        /* <DEDUP_REMOVED lines=13> */
.L_x_41628:
[----:B------:R-:W-:Y:S01]  /*7d80*/  IMAD.MOV.U32 R0, RZ, RZ, 0x7f ;  /* 0x0000007fff007424 */ /* 0x000fe200078e00ff */
[----:B------:R-:W-:-:S04]  /*7d90*/  ISETP.GT.U32.AND P0, PT, R2, 0x7f800000, PT ;  /* 0x7f8000000200780c */ /* 0x000fc80003f04070 */
[----:B------:R-:W-:-:S09]  /*7da0*/  SEL R0, R0, 0x7c, P0 ;  /* 0x0000007c00007807 */ /* 0x000fd20000000000 */
.L_x_41629:
[----:B------:R-:W-:Y:S05]  /*7db0*/  BSYNC B0 ;  /* 0x0000000000007941 */ /* 0x000fea0003800000 */
.L_x_41627:
[----:B------:R-:W-:-:S04]  /*7dc0*/  LOP3.LUT R2, R3, 0x80000000, RZ, 0xc0, !PT ;  /* 0x8000000003027812 */ /* 0x000fc800078ec0ff */
[----:B------:R-:W-:-:S04]  /*7dd0*/  SHF.R.U32.HI R3, RZ, 0x18, R2 ;  /* 0x00000018ff037819 */ /* 0x000fc80000011602 */
[----:B------:R-:W-:-:S05]  /*7de0*/  LOP3.LUT R3, R0, R3, RZ, 0xfc, !PT ;  /* 0x0000000300037212 */ /* 0x000fca00078efcff */
[----:B------:R0:W-:Y:S01]  /*7df0*/  STG.E.U8 desc[UR36][R16.64], R3 ;  /* 0x0000000310007986 */ /* 0x0001e2000c101124 */
[----:B------:R-:W-:Y:S05]  /*7e00*/  BRA `(.L_x_41613) ;  /* 0x0000000400a47947 */ /* 0x000fea0003800000 */
.L_x_41623:
[----:B------:R-:W-:-:S04]  /*7e10*/  I2FP.F32.U32 R0, R2 ;  /* 0x0000000200007245 */ /* 0x000fc80000201000 */
[----:B------:R-:W-:-:S05]  /*7e20*/  F2FP.BF16.F32.PACK_AB R0, RZ, R0 ;  /* 0x00000000ff00723e */ /* 0x000fca00000010ff */
[----:B------:R0:W-:Y:S01]  /*7e30*/  STG.E.U16 desc[UR36][R16.64], R0 ;  /* 0x0000000010007986 */ /* 0x0001e2000c101524 */
[----:B------:R-:W-:Y:S05]  /*7e40*/  BRA `(.L_x_41613) ;  /* 0x0000000400947947 */ /* 0x000fea0003800000 */
.L_x_41620:
        /* <DEDUP_REMOVED lines=10> */
.L_x_41632:
        /* <DEDUP_REMOVED lines=17> */
.L_x_41635:
[----:B------:R-:W-:-:S04]  /*8000*/  LOP3.LUT R2, R3, 0x80000000, RZ, 0xc0, !PT ;  /* 0x8000000003027812 */ /* 0x000fc800078ec0ff */
[----:B------:R-:W-:-:S04]  /*8010*/  SHF.R.U32.HI R3, RZ, 0x18, R2 ;  /* 0x00000018ff037819 */ /* 0x000fc80000011602 */
[----:B------:R-:W-:-:S04]  /*8020*/  LOP3.LUT R0, R0, R3, RZ, 0xfc, !PT ;  /* 0x0000000300007212 */ /* 0x000fc800078efcff */
[----:B------:R-:W-:-:S07]  /*8030*/  PRMT R8, R0, 0x7610, R8 ;  /* 0x0000761000087816 */ /* 0x000fce0000000008 */
.L_x_41634:
[----:B------:R-:W-:Y:S05]  /*8040*/  BSYNC B0 ;  /* 0x0000000000007941 */ /* 0x000fea0003800000 */
.L_x_41633:
[----:B------:R0:W-:Y:S01]  /*8050*/  STG.E.U8 desc[UR36][R16.64], R8 ;  /* 0x0000000810007986 */ /* 0x0001e2000c101124 */
[----:B------:R-:W-:Y:S05]  /*8060*/  BRA `(.L_x_41613) ;  /* 0x00000004000c7947 */ /* 0x000fea0003800000 */
.L_x_41631:
        /* <DEDUP_REMOVED lines=17> */
.L_x_41638:
[----:B------:R-:W-:-:S04]  /*8180*/  LOP3.LUT R2, R3, 0x80000000, RZ, 0xc0, !PT ;  /* 0x8000000003027812 */ /* 0x000fc800078ec0ff */
[----:B------:R-:W-:-:S04]  /*8190*/  SHF.R.U32.HI R3, RZ, 0x18, R2 ;  /* 0x00000018ff037819 */ /* 0x000fc80000011602 */
[----:B------:R-:W-:-:S04]  /*81a0*/  LOP3.LUT R0, R0, R3, RZ, 0xfc, !PT ;  /* 0x0000000300007212 */ /* 0x000fc800078efcff */
[----:B------:R-:W-:-:S07]  /*81b0*/  PRMT R8, R0, 0x7610, R8 ;  /* 0x0000761000087816 */ /* 0x000fce0000000008 */
.L_x_41637:
[----:B------:R-:W-:Y:S05]  /*81c0*/  BSYNC B0 ;  /* 0x0000000000007941 */ /* 0x000fea0003800000 */
.L_x_41636:
[----:B------:R0:W-:Y:S01]  /*81d0*/  STG.E.U8 desc[UR36][R16.64], R8 ;  /* 0x0000000810007986 */ /* 0x0001e2000c101124 */
[----:B------:R-:W-:Y:S05]  /*81e0*/  BRA `(.L_x_41613) ;  /* 0x0000000000ac7947 */ /* 0x000fea0003800000 */
.L_x_41630:
        /* <DEDUP_REMOVED lines=22> */
.L_x_41612:
        /* <DEDUP_REMOVED lines=16> */
.L_x_41641:
[----:B------:R-:W-:Y:S05]  /*8450*/  BRA `(.L_x_41613) ;  /* 0x0000000000107947 */ /* 0x000fea0003800000 */
.L_x_41640:
[----:B------:R-:W-:-:S05]  /*8460*/  IMAD.MOV.U32 R3, RZ, RZ, RZ ;  /* 0x000000ffff037224 */ /* 0x000fca00078e00ff */
[----:B------:R0:W-:Y:S01]  /*8470*/  STG.E.64 desc[UR36][R16.64], R2 ;  /* 0x0000000210007986 */ /* 0x0001e2000c101b24 */
[----:B------:R-:W-:Y:S05]  /*8480*/  BRA `(.L_x_41613) ;  /* 0x0000000000047947 */ /* 0x000fea0003800000 */
.L_x_41639:
[----:B------:R0:W-:Y:S02]  /*8490*/  STG.E desc[UR36][R16.64], R2 ;  /* 0x0000000210007986 */ /* 0x0001e4000c101924 */
.L_x_41613:
[----:B------:R-:W-:-:S07]  /*84a0*/  VIADD R19, R19, 0x80 ;  /* 0x0000008013137836 */ /* 0x000fce0000000000 */
.L_x_41540:
[----:B------:R-:W-:Y:S05]  /*84b0*/  BSYNC B6 ;  /* 0x0000000000067941 */ /* 0x000fea0003800000 */
.L_x_41539:
        /* <DEDUP_REMOVED lines=358> */
.L_x_41644:
        /* <DEDUP_REMOVED lines=20> */
.L_x_41648:
[----:B------:R0:W5:Y:S01]  /*9c60*/  LDG.E.U8 R22, desc[UR36][R2.64] ;  /* 0x0000002402167981 */ /* 0x000162000c1e1100 */
[----:B------:R-:W-:Y:S05]  /*9c70*/  BRA `(.L_x_41650) ;  /* 0x0000000c00547947 */ /* 0x000fea0003800000 */
.L_x_41647:
        /* <DEDUP_REMOVED lines=8> */
.L_x_41652:
[----:B------:R0:W5:Y:S01]  /*9d00*/  LDG.E.U8 R22, desc[UR36][R2.64] ;  /* 0x0000002402167981 */ /* 0x000162000c1e1100 */
[----:B------:R-:W-:Y:S05]  /*9d10*/  BRA `(.L_x_41650) ;  /* 0x0000000c002c7947 */ /* 0x000fea0003800000 */
.L_x_41651:
[----:B------:R0:W5:Y:S01]  /*9d20*/  LDG.E.U16 R22, desc[UR36][R2.64] ;  /* 0x0000002402167981 */ /* 0x000162000c1e1500 */
[----:B------:R-:W-:Y:S05]  /*9d30*/  BRA `(.L_x_41650) ;  /* 0x0000000c00247947 */ /* 0x000fea0003800000 */
.L_x_41646:
        /* <DEDUP_REMOVED lines=9> */
.L_x_41654:
[----:B------:R-:W2:Y:S02]  /*9dd0*/  LDG.E.U16 R0, desc[UR36][R2.64] ;  /* 0x0000002402007981 */ /* 0x000ea4000c1e1500 */
[----:B--2---:R-:W-:-:S06]  /*9de0*/  HADD2.F32 R0, -RZ, R0.H0_H0 ;  /* 0x20000000ff007230 */ /* 0x004fcc0000004100 */
[----:B------:R-:W0:Y:S02]  /*9df0*/  F2I.FTZ.TRUNC.NTZ R0, R0 ;  /* 0x0000000000007305 */ /* 0x000e24000021f100 */
[----:B0-----:R-:W-:Y:S01]  /*9e00*/  PRMT R22, R0, 0x7610, R22 ;  /* 0x0000761000167816 */ /* 0x001fe20000000016 */
[----:B------:R-:W-:Y:S06]  /*9e10*/  BRA `(.L_x_41650) ;  /* 0x0000000800ec7947 */ /* 0x000fec0003800000 */
.L_x_41653:
        /* <DEDUP_REMOVED lines=9> */
.L_x_41656:
[----:B------:R-:W2:Y:S02]  /*9eb0*/  LDG.E.U16 R2, desc[UR36][R2.64] ;  /* 0x0000002402027981 */ /* 0x000ea4000c1e1500 */
[----:B--2---:R-:W-:-:S06]  /*9ec0*/  HADD2.F32 R0, -RZ, R2.H0_H0 ;  /* 0x20000002ff007230 */ /* 0x004fcc0000004100 */
[----:B------:R-:W0:Y:S02]  /*9ed0*/  F2I.FTZ.TRUNC.NTZ R0, R0 ;  /* 0x0000000000007305 */ /* 0x000e24000021f100 */
[----:B0-----:R-:W-:Y:S01]  /*9ee0*/  PRMT R22, R0, 0x7610, R22 ;  /* 0x0000761000167816 */ /* 0x001fe20000000016 */
[----:B------:R-:W-:Y:S06]  /*9ef0*/  BRA `(.L_x_41650) ;  /* 0x0000000800b47947 */ /* 0x000fec0003800000 */
.L_x_41655:
[----:B------:R-:W2:Y:S02]  /*9f00*/  LDG.E.64 R2, desc[UR36][R2.64] ;  /* 0x0000002402027981 */ /* 0x000ea4000c1e1b00 */
[----:B--2---:R2:W3:Y:S01]  /*9f10*/  F2I.F64.TRUNC R22, R2 ;  /* 0x0000000200167311 */ /* 0x0044e2000030d100 */
[----:B------:R-:W-:Y:S05]  /*9f20*/  BRA `(.L_x_41650) ;  /* 0x0000000800a87947 */ /* 0x000fea0003800000 */
.L_x_41645:
        /* <DEDUP_REMOVED lines=12> */
.L_x_41659:
[----:B------:R-:W2:Y:S02]  /*9ff0*/  LDG.E.64 R2, desc[UR36][R2.64] ;  /* 0x0000002402027981 */ /* 0x000ea4000c1e1b00 */
[----:B--2---:R0:W1:Y:S01]  /*a000*/  F2I.F64.TRUNC R22, R2 ;  /* 0x0000000200167311 */ /* 0x004062000030d100 */
[----:B------:R-:W-:Y:S05]  /*a010*/  BRA `(.L_x_41650) ;  /* 0x00000008006c7947 */ /* 0x000fea0003800000 */
.L_x_41658:
        /* <DEDUP_REMOVED lines=28> */
.L_x_41661:
        /* <DEDUP_REMOVED lines=15> */
.L_x_41660:
[----:B------:R-:W2:Y:S02]  /*a2d0*/  LDG.E.U16 R0, desc[UR36][R2.64] ;  /* 0x0000002402007981 */ /* 0x000ea4000c1e1500 */
[----:B--2---:R-:W-:-:S06]  /*a2e0*/  IMAD.U32 R0, R0, 0x10000, RZ ;  /* 0x0001000000007824 */ /* 0x004fcc00078e00ff */
[----:B------:R-:W0:Y:S02]  /*a2f0*/  F2I.FTZ.TRUNC.NTZ R0, R0 ;  /* 0x0000000000007305 */ /* 0x000e24000021f100 */
[----:B0-----:R-:W-:Y:S01]  /*a300*/  PRMT R22, R0, 0x7610, R22 ;  /* 0x0000761000167816 */ /* 0x001fe20000000016 */
[----:B------:R-:W-:Y:S06]  /*a310*/  BRA `(.L_x_41650) ;  /* 0x0000000400ac7947 */ /* 0x000fec0003800000 */
.L_x_41657:
        /* <DEDUP_REMOVED lines=10> */
.L_x_41664:
        /* <DEDUP_REMOVED lines=21> */
.L_x_41668:
[----:B------:R-:W-:Y:S05]  /*a510*/  BSYNC B1 ;  /* 0x0000000000017941 */ /* 0x000fea0003800000 */
.L_x_41667:
[----:B------:R-:W-:Y:S01]  /*a520*/  LEA R3, R0, 0x3b800000, 0x17 ;  /* 0x3b80000000037811 */ /* 0x000fe200078eb8ff */
[----:B------:R-:W-:-:S05]  /*a530*/  IMAD.SHL.U32 R0, R2, 0x100000, RZ ;  /* 0x0010000002007824 */ /* 0x000fca00078e00ff */
[----:B------:R-:W-:-:S07]  /*a540*/  LOP3.LUT R0, R3, R0, R4, 0xfe, !PT ;  /* 0x0000000003007212 */ /* 0x000fce00078efe04 */
.L_x_41666:
[----:B------:R-:W-:Y:S05]  /*a550*/  BSYNC B0 ;  /* 0x0000000000007941 */ /* 0x000fea0003800000 */
.L_x_41665:
[----:B------:R-:W0:Y:S02]  /*a560*/  F2I.FTZ.TRUNC.NTZ R0, R0 ;  /* 0x0000000000007305 */ /* 0x000e24000021f100 */
[----:B0-----:R-:W-:Y:S01]  /*a570*/  PRMT R22, R0, 0x7610, R22 ;  /* 0x0000761000167816 */ /* 0x001fe20000000016 */
[----:B------:R-:W-:Y:S06]  /*a580*/  BRA `(.L_x_41650) ;  /* 0x0000000400107947 */ /* 0x000fec0003800000 */
.L_x_41663:
        /* <DEDUP_REMOVED lines=21> */
.L_x_41672:
[----:B------:R-:W-:Y:S05]  /*a6e0*/  BSYNC B1 ;  /* 0x0000000000017941 */ /* 0x000fea0003800000 */
.L_x_41671:
[----:B------:R-:W-:Y:S01]  /*a6f0*/  LEA R3, R0, 0x37800000, 0x17 ;  /* 0x3780000000037811 */ /* 0x000fe200078eb8ff */
[----:B------:R-:W-:-:S05]  /*a700*/  IMAD.SHL.U32 R0, R2, 0x200000, RZ ;  /* 0x0020000002007824 */ /* 0x000fca00078e00ff */
[----:B------:R-:W-:-:S07]  /*a710*/  LOP3.LUT R0, R3, R0, R4, 0xfe, !PT ;  /* 0x0000000003007212 */ /* 0x000fce00078efe04 */
.L_x_41670:
[----:B------:R-:W-:Y:S05]  /*a720*/  BSYNC B0 ;  /* 0x0000000000007941 */ /* 0x000fea0003800000 */
.L_x_41669:
[----:B------:R-:W0:Y:S02]  /*a730*/  F2I.FTZ.TRUNC.NTZ R0, R0 ;  /* 0x0000000000007305 */ /* 0x000e24000021f100 */
[----:B0-----:R-:W-:Y:S01]  /*a740*/  PRMT R22, R0, 0x7610, R22 ;  /* 0x0000761000167816 */ /* 0x001fe20000000016 */
[----:B------:R-:W-:Y:S06]  /*a750*/  BRA `(.L_x_41650) ;  /* 0x00000000009c7947 */ /* 0x000fec0003800000 */
.L_x_41662:
        /* <DEDUP_REMOVED lines=14> */
.L_x_41676:
[----:B------:R-:W-:Y:S05]  /*a840*/  BSYNC B0 ;  /* 0x0000000000007941 */ /* 0x000fea0003800000 */
.L_x_41675:
[----:B------:R-:W0:Y:S02]  /*a850*/  F2I.FTZ.TRUNC.NTZ R0, R0 ;  /* 0x0000000000007305 */ /* 0x000e24000021f100 */
[----:B0-----:R-:W-:Y:S01]  /*a860*/  PRMT R22, R0, 0x7610, R22 ;  /* 0x0000761000167816 */ /* 0x001fe20000000016 */
[----:B------:R-:W-:Y:S06]  /*a870*/  BRA `(.L_x_41650) ;  /* 0x0000000000547947 */ /* 0x000fec0003800000 */
.L_x_41649:
        /* <DEDUP_REMOVED lines=16> */
.L_x_41677:
[----:B------:R-:W-:Y:S01]  /*a980*/  PRMT R22, RZ, 0x7610, R22 ;  /* 0x00007610ff167816 */ /* 0x000fe20000000016 */
[----:B------:R-:W-:Y:S06]  /*a990*/  BRA `(.L_x_41650) ;  /* 0x00000000000c7947 */ /* 0x000fec0003800000 */
.L_x_41674:
[----:B------:R0:W5:Y:S01]  /*a9a0*/  LDG.E.U8 R22, desc[UR36][R2.64] ;  /* 0x0000002402167981 */ /* 0x000162000c1e1100 */
[----:B------:R-:W-:Y:S05]  /*a9b0*/  BRA `(.L_x_41650) ;  /* 0x0000000000047947 */ /* 0x000fea0003800000 */
.L_x_41673:
[----:B------:R0:W5:Y:S02]  /*a9c0*/  LDG.E.U8 R22, desc[UR36][R2.64] ;  /* 0x0000002402167981 */ /* 0x000164000c1e1100 */
.L_x_41650:
        /* <DEDUP_REMOVED lines=17> */
.L_x_41681:
[----:B------:R0:W5:Y:S01]  /*aae0*/  LDG.E.U8 R0, desc[UR36][R2.64] ;  /* 0x0000002402007981 */ /* 0x000162000c1e1100 */
[----:B------:R-:W-:Y:S05]  /*aaf0*/  BRA `(.L_x_41683) ;  /* 0x0000000c00547947 */ /* 0x000fea0003800000 */
.L_x_41680:
        /* <DEDUP_REMOVED lines=8> */
.L_x_41685:
[----:B------:R0:W5:Y:S01]  /*ab80*/  LDG.E.U8 R0, desc[UR36][R2.64] ;  /* 0x0000002402007981 */ /* 0x000162000c1e1100 */
[----:B------:R-:W-:Y:S05]  /*ab90*/  BRA `(.L_x_41683) ;  /* 0x0000000c002c7947 */ /* 0x000fea0003800000 */
.L_x_41684:
[----:B------:R0:W5:Y:S01]  /*aba0*/  LDG.E.U16 R0, desc[UR36][R2.64] ;  /* 0x0000002402007981 */ /* 0x000162000c1e1500 */
[----:B------:R-:W-:Y:S05]  /*abb0*/  BRA `(.L_x_41683) ;  /* 0x0000000c00247947 */ /* 0x000fea0003800000 */
.L_x_41679:
        /* <DEDUP_REMOVED lines=9> */
.L_x_41687:
[----:B------:R-:W2:Y:S02]  /*ac50*/  LDG.E.U16 R4, desc[UR36][R2.64] ;  /* 0x0000002402047981 */ /* 0x000ea4000c1e1500 */
[----:B--2---:R-:W-:-:S06]  /*ac60*/  HADD2.F32 R4, -RZ, R4.H0_H0 ;  /* 0x20000004ff047230 */ /* 0x004fcc0000004100 */
[----:B------:R-:W0:Y:S02]  /*ac70*/  F2I.FTZ.TRUNC.NTZ R4, R4 ;  /* 0x0000000400047305 */ /* 0x000e24000021f100 */
[----:B0-----:R-:W-:Y:S01]  /*ac80*/  PRMT R0, R4, 0x7610, R0 ;  /* 0x0000761004007816 */ /* 0x001fe20000000000 */
[----:B------:R-:W-:Y:S06]  /*ac90*/  BRA `(.L_x_41683) ;  /* 0x0000000800ec7947 */ /* 0x000fec0003800000 */
.L_x_41686:
        /* <DEDUP_REMOVED lines=9> */
.L_x_41689:
[----:B------:R-:W2:Y:S02]  /*ad30*/  LDG.E.U16 R2, desc[UR36][R2.64] ;  /* 0x0000002402027981 */ /* 0x000ea4000c1e1500 */
[----:B--2---:R-:W-:-:S06]  /*ad40*/  HADD2.F32 R4, -RZ, R2.H0_H0 ;  /* 0x20000002ff047230 */ /* 0x004fcc0000004100 */
[----:B------:R-:W0:Y:S02]  /*ad50*/  F2I.FTZ.TRUNC.NTZ R4, R4 ;  /* 0x0000000400047305 */ /* 0x000e24000021f100 */
[----:B0-----:R-:W-:Y:S01]  /*ad60*/  PRMT R0, R4, 0x7610, R0 ;  /* 0x0000761004007816 */ /* 0x001fe20000000000 */
[----:B------:R-:W-:Y:S06]  /*ad70*/  BRA `(.L_x_41683) ;  /* 0x0000000800b47947 */ /* 0x000fec0003800000 */
.L_x_41688:
[----:B------:R-:W2:Y:S02]  /*ad80*/  LDG.E.64 R2, desc[UR36][R2.64] ;  /* 0x0000002402027981 */ /* 0x000ea4000c1e1b00 */
[----:B--2---:R0:W1:Y:S01]  /*ad90*/  F2I.F64.TRUNC R0, R2 ;  /* 0x0000000200007311 */ /* 0x004062000030d100 */
[----:B------:R-:W-:Y:S05]  /*ada0*/  BRA `(.L_x_41683) ;  /* 0x0000000800a87947 */ /* 0x000fea0003800000 */
.L_x_41678:
        /* <DEDUP_REMOVED lines=12> */
.L_x_41692:
[----:B------:R-:W2:Y:S02]  /*ae70*/  LDG.E.64 R2, desc[UR36][R2.64] ;  /* 0x0000002402027981 */ /* 0x000ea4000c1e1b00 */
[----:B--2---:R0:W1:Y:S01]  /*ae80*/  F2I.F64.TRUNC R0, R2 ;  /* 0x0000000200007311 */ /* 0x004062000030d100 */
[----:B------:R-:W-:Y:S05]  /*ae90*/  BRA `(.L_x_41683) ;  /* 0x00000008006c7947 */ /* 0x000fea0003800000 */
.L_x_41691:
        /* <DEDUP_REMOVED lines=28> */
.L_x_41694:
        /* <DEDUP_REMOVED lines=15> */
.L_x_41693:
[----:B------:R-:W2:Y:S02]  /*b150*/  LDG.E.U16 R4, desc[UR36][R2.64] ;  /* 0x0000002402047981 */ /* 0x000ea4000c1e1500 */
[----:B--2---:R-:W-:-:S06]  /*b160*/  IMAD.U32 R4, R4, 0x10000, RZ ;  /* 0x0001000004047824 */ /* 0x004fcc00078e00ff */
[----:B------:R-:W0:Y:S02]  /*b170*/  F2I.FTZ.TRUNC.NTZ R4, R4 ;  /* 0x0000000400047305 */ /* 0x000e24000021f100 */
[----:B0-----:R-:W-:Y:S01]  /*b180*/  PRMT R0, R4, 0x7610, R0 ;  /* 0x0000761004007816 */ /* 0x001fe20000000000 */
[----:B------:R-:W-:Y:S06]  /*b190*/  BRA `(.L_x_41683) ;  /* 0x0000000400ac7947 */ /* 0x000fec0003800000 */
.L_x_41690:
        /* <DEDUP_REMOVED lines=10> */
.L_x_41697:
        /* <DEDUP_REMOVED lines=21> */
.L_x_41701:
[----:B------:R-:W-:Y:S05]  /*b390*/  BSYNC B1 ;  /* 0x0000000000017941 */ /* 0x000fea0003800000 */
.L_x_41700:
[----:B------:R-:W-:Y:S01]  /*b3a0*/  IMAD.SHL.U32 R2, R2, 0x100000, RZ ;  /* 0x0010000002027824 */ /* 0x000fe200078e00ff */
[----:B------:R-:W-:-:S04]  /*b3b0*/  LEA R3, R0, 0x3b800000, 0x17 ;  /* 0x3b80000000037811 */ /* 0x000fc800078eb8ff */
[----:B------:R-:W-:-:S07]  /*b3c0*/  LOP3.LUT R4, R3, R2, R4, 0xfe, !PT ;  /* 0x0000000203047212 */ /* 0x000fce00078efe04 */
.L_x_41699:
[----:B------:R-:W-:Y:S05]  /*b3d0*/  BSYNC B0 ;  /* 0x0000000000007941 */ /* 0x000fea0003800000 */
.L_x_41698:
[----:B------:R-:W0:Y:S02]  /*b3e0*/  F2I.FTZ.TRUNC.NTZ R4, R4 ;  /* 0x0000000400047305 */ /* 0x000e24000021f100 */
[----:B0-----:R-:W-:Y:S01]  /*b3f0*/  PRMT R0, R4, 0x7610, R0 ;  /* 0x0000761004007816 */ /* 0x001fe20000000000 */
[----:B------:R-:W-:Y:S06]  /*b400*/  BRA `(.L_x_41683) ;  /* 0x0000000400107947 */ /* 0x000fec0003800000 */
.L_x_41696:
        /* <DEDUP_REMOVED lines=21> */
.L_x_41705:
[----:B------:R-:W-:Y:S05]  /*b560*/  BSYNC B1 ;  /* 0x0000000000017941 */ /* 0x000fea0003800000 */
.L_x_41704:
[----:B------:R-:W-:Y:S01]  /*b570*/  IMAD.SHL.U32 R2, R2, 0x200000, RZ ;  /* 0x0020000002027824 */ /* 0x000fe200078e00ff */
[----:B------:R-:W-:-:S04]  /*b580*/  LEA R3, R0, 0x37800000, 0x17 ;  /* 0x3780000000037811 */ /* 0x000fc800078eb8ff */
[----:B------:R-:W-:-:S07]  /*b590*/  LOP3.LUT R4, R3, R2, R4, 0xfe, !PT ;  /* 0x0000000203047212 */ /* 0x000fce00078efe04 */
.L_x_41703:
[----:B------:R-:W-:Y:S05]  /*b5a0*/  BSYNC B0 ;  /* 0x0000000000007941 */ /* 0x000fea0003800000 */
.L_x_41702:
[----:B------:R-:W0:Y:S02]  /*b5b0*/  F2I.FTZ.TRUNC.NTZ R4, R4 ;  /* 0x0000000400047305 */ /* 0x000e24000021f100 */
[----:B0-----:R-:W-:Y:S01]  /*b5c0*/  PRMT R0, R4, 0x7610, R0 ;  /* 0x0000761004007816 */ /* 0x001fe20000000000 */
[----:B------:R-:W-:Y:S06]  /*b5d0*/  BRA `(.L_x_41683) ;  /* 0x00000000009c7947 */ /* 0x000fec0003800000 */
.L_x_41695:
        /* <DEDUP_REMOVED lines=14> */
.L_x_41709:
[----:B------:R-:W-:Y:S05]  /*b6c0*/  BSYNC B0 ;  /* 0x0000000000007941 */ /* 0x000fea0003800000 */
.L_x_41708:
[----:B------:R-:W0:Y:S02]  /*b6d0*/  F2I.FTZ.TRUNC.NTZ R4, R4 ;  /* 0x0000000400047305 */ /* 0x000e24000021f100 */
[----:B0-----:R-:W-:Y:S01]  /*b6e0*/  PRMT R0, R4, 0x7610, R0 ;  /* 0x0000761004007816 */ /* 0x001fe20000000000 */
[----:B------:R-:W-:Y:S06]  /*b6f0*/  BRA `(.L_x_41683) ;  /* 0x0000000000547947 */ /* 0x000fec0003800000 */
.L_x_41682:
        /* <DEDUP_REMOVED lines=16> */
.L_x_41710:
[----:B------:R-:W-:Y:S01]  /*b800*/  PRMT R0, RZ, 0x7610, R0 ;  /* 0x00007610ff007816 */ /* 0x000fe20000000000 */
[----:B------:R-:W-:Y:S06]  /*b810*/  BRA `(.L_x_41683) ;  /* 0x00000000000c7947 */ /* 0x000fec0003800000 */
.L_x_41707:
[----:B------:R0:W5:Y:S01]  /*b820*/  LDG.E.U8 R0, desc[UR36][R2.64] ;  /* 0x0000002402007981 */ /* 0x000162000c1e1100 */
[----:B------:R-:W-:Y:S05]  /*b830*/  BRA `(.L_x_41683) ;  /* 0x0000000000047947 */ /* 0x000fea0003800000 */
.L_x_41706:
[----:B------:R0:W5:Y:S02]  /*b840*/  LDG.E.U8 R0, desc[UR36][R2.64] ;  /* 0x0000002402007981 */ /* 0x000164000c1e1100 */
.L_x_41683:
        /* <DEDUP_REMOVED lines=19> */
.L_x_41714:
[----:B------:R0:W-:Y:S01]  /*b980*/  STG.E.U8 desc[UR36][R16.64], R2 ;  /* 0x0000000210007986 */ /* 0x0001e2000c101124 */
[----:B------:R-:W-:Y:S05]  /*b990*/  BRA `(.L_x_41716) ;  /* 0x0000000c00487947 */ /* 0x000fea0003800000 */
.L_x_41713:
        /* <DEDUP_REMOVED lines=9> */
.L_x_41718:
[----:B------:R0:W-:Y:S01]  /*ba30*/  STG.E desc[UR36][R16.64], R2 ;  /* 0x0000000210007986 */ /* 0x0001e2000c101924 */
[----:B------:R-:W-:Y:S05]  /*ba40*/  BRA `(.L_x_41716) ;  /* 0x0000000c001c7947 */ /* 0x000fea0003800000 */
.L_x_41717:
[----:B------:R0:W-:Y:S01]  /*ba50*/  STG.E.U16 desc[UR36][R16.64], R2 ;  /* 0x0000000210007986 */ /* 0x0001e2000c101524 */
[----:B------:R-:W-:Y:S05]  /*ba60*/  BRA `(.L_x_41716) ;  /* 0x0000000c00147947 */ /* 0x000fea0003800000 */
.L_x_41712:
        /* <DEDUP_REMOVED lines=9> */
.L_x_41720:
[----:B------:R-:W-:-:S04]  /*bb00*/  I2FP.F32.U32 R0, R2 ;  /* 0x0000000200007245 */ /* 0x000fc80000201000 */
[----:B------:R-:W-:-:S05]  /*bb10*/  F2FP.F16.F32.PACK_AB R0, RZ, R0 ;  /* 0x00000000ff00723e */ /* 0x000fca00000000ff */
[----:B------:R0:W-:Y:S01]  /*bb20*/  STG.E.U16 desc[UR36][R16.64], R0 ;  /* 0x0000000010007986 */ /* 0x0001e2000c101524 */
[----:B------:R-:W-:Y:S05]  /*bb30*/  BRA `(.L_x_41716) ;  /* 0x0000000800e07947 */ /* 0x000fea0003800000 */
.L_x_41719:
        /* <DEDUP_REMOVED lines=10> */
.L_x_41722:
[----:B------:R-:W-:-:S04]  /*bbe0*/  I2FP.F32.U32 R2, R2 ;  /* 0x0000000200027245 */ /* 0x000fc80000201000 */
[----:B------:R-:W-:-:S04]  /*bbf0*/  F2FP.F16.F32.PACK_AB R3, RZ, R2 ;  /* 0x00000002ff03723e */ /* 0x000fc800000000ff */
[----:B------:R-:W-:-:S05]  /*bc00*/  PRMT R3, R3, 0x5410, RZ ;  /* 0x0000541003037816 */ /* 0x000fca00000000ff */
[----:B------:R0:W-:Y:S01]  /*bc10*/  STG.E desc[UR36][R16.64], R3 ;  /* 0x0000000310007986 */ /* 0x0001e2000c101924 */
[----:B------:R-:W-:Y:S05]  /*bc20*/  BRA `(.L_x_41716) ;  /* 0x0000000800a47947 */ /* 0x000fea0003800000 */
.L_x_41721:
[----:B------:R-:W0:Y:S02]  /*bc30*/  I2F.F64.U32 R2, R2 ;  /* 0x0000000200027312 */ /* 0x000e240000201800 */
[----:B0-----:R0:W-:Y:S01]  /*bc40*/  STG.E.64 desc[UR36][R16.64], R2 ;  /* 0x0000000210007986 */ /* 0x0011e2000c101b24 */
[----:B------:R-:W-:Y:S05]  /*bc50*/  BRA `(.L_x_41716) ;  /* 0x0000000800987947 */ /* 0x000fea0003800000 */
.L_x_41711:
        /* <DEDUP_REMOVED lines=10> */
.L_x_41725:
[----:B------:R-:W0:Y:S01]  /*bd00*/  I2F.F64.U32 R4, R2 ;  /* 0x0000000200047312 */ /* 0x000e220000201800 */
[----:B------:R-:W-:-:S05]  /*bd10*/  CS2R R6, SRZ ;  /* 0x0000000000067805 */ /* 0x000fca000001ff00 */
[----:B0-----:R0:W-:Y:S01]  /*bd20*/  STG.E.128 desc[UR36][R16.64], R4 ;  /* 0x0000000410007986 */ /* 0x0011e2000c101d24 */
[----:B------:R-:W-:Y:S05]  /*bd30*/  BRA `(.L_x_41716) ;  /* 0x0000000800607947 */ /* 0x000fea0003800000 */
.L_x_41724:
        /* <DEDUP_REMOVED lines=21> */
.L_x_41729:
[----:B------:R-:W-:Y:S05]  /*be90*/  BSYNC B0 ;  /* 0x0000000000007941 */ /* 0x000fea0003800000 */
.L_x_41728:
[----:B------:R-:W-:-:S05]  /*bea0*/  LOP3.LUT R3, R0, R3, RZ, 0xfc, !PT ;  /* 0x0000000300037212 */ /* 0x000fca00078efcff */
[----:B------:R0:W-:Y:S01]  /*beb0*/  STG.E.U8 desc[UR36][R16.64], R3 ;  /* 0x0000000310007986 */ /* 0x0001e2000c101124 */
[----:B------:R-:W-:Y:S05]  /*bec0*/  BRA `(.L_x_41716) ;  /* 0x0000000400fc7947 */ /* 0x000fea0003800000 */
.L_x_41727:
        /* <DEDUP_REMOVED lines=13> */
.L_x_41731:
[----:B------:R-:W-:Y:S01]  /*bfa0*/  IMAD.MOV.U32 R0, RZ, RZ, 0x7f ;  /* 0x0000007fff007424 */ /* 0x000fe200078e00ff */
[----:B------:R-:W-:-:S04]  /*bfb0*/  ISETP.GT.U32.AND P0, PT, R2, 0x7f800000, PT ;  /* 0x7f8000000200780c */ /* 0x000fc80003f04070 */
[----:B------:R-:W-:-:S09]  /*bfc0*/  SEL R0, R0, 0x7c, P0 ;  /* 0x0000007c00007807 */ /* 0x000fd20000000000 */
.L_x_41732:
[----:B------:R-:W-:Y:S05]  /*bfd0*/  BSYNC B0 ;  /* 0x0000000000007941 */ /* 0x000fea0003800000 */
.L_x_41730:
[----:B------:R-:W-:-:S04]  /*bfe0*/  LOP3.LUT R2, R3, 0x80000000, RZ, 0xc0, !PT ;  /* 0x8000000003027812 */ /* 0x000fc800078ec0ff */
[----:B------:R-:W-:-:S04]  /*bff0*/  SHF.R.U32.HI R3, RZ, 0x18, R2 ;  /* 0x00000018ff037819 */ /* 0x000fc80000011602 */
[----:B------:R-:W-:-:S05]  /*c000*/  LOP3.LUT R3, R0, R3, RZ, 0xfc, !PT ;  /* 0x0000000300037212 */ /* 0x000fca00078efcff */
[----:B------:R0:W-:Y:S01]  /*c010*/  STG.E.U8 desc[UR36][R16.64], R3 ;  /* 0x0000000310007986 */ /* 0x0001e2000c101124 */
[----:B------:R-:W-:Y:S05]  /*c020*/  BRA `(.L_x_41716) ;  /* 0x0000000400a47947 */ /* 0x000fea0003800000 */
.L_x_41726:
[----:B------:R-:W-:-:S04]  /*c030*/  I2FP.F32.U32 R0, R2 ;  /* 0x0000000200007245 */ /* 0x000fc80000201000 */
[----:B------:R-:W-:-:S05]  /*c040*/  F2FP.BF16.F32.PACK_AB R0, RZ, R0 ;  /* 0x00000000ff00723e */ /* 0x000fca00000010ff */
[----:B------:R0:W-:Y:S01]  /*c050*/  STG.E.U16 desc[UR36][R16.64], R0 ;  /* 0x0000000010007986 */ /* 0x0001e2000c101524 */
[----:B------:R-:W-:Y:S05]  /*c060*/  BRA `(.L_x_41716) ;  /* 0x0000000400947947 */ /* 0x000fea0003800000 */
.L_x_41723:
        /* <DEDUP_REMOVED lines=10> */
.L_x_41735:
        /* <DEDUP_REMOVED lines=17> */
.L_x_41738:
[----:B------:R-:W-:-:S04]  /*c220*/  LOP3.LUT R2, R3, 0x80000000, RZ, 0xc0, !PT ;  /* 0x8000000003027812 */ /* 0x000fc800078ec0ff */
[----:B------:R-:W-:-:S04]  /*c230*/  SHF.R.U32.HI R3, RZ, 0x18, R2 ;  /* 0x00000018ff037819 */ /* 0x000fc80000011602 */
[----:B------:R-:W-:-:S04]  /*c240*/  LOP3.LUT R0, R0, R3, RZ, 0xfc, !PT ;  /* 0x0000000300007212 */ /* 0x000fc800078efcff */
[----:B------:R-:W-:-:S07]  /*c250*/  PRMT R8, R0, 0x7610, R8 ;  /* 0x0000761000087816 */ /* 0x000fce0000000008 */
.L_x_41737:
[----:B------:R-:W-:Y:S05]  /*c260*/  BSYNC B0 ;  /* 0x0000000000007941 */ /* 0x000fea0003800000 */
.L_x_41736:
[----:B------:R3:W-:Y:S01]  /*c270*/  STG.E.U8 desc[UR36][R16.64], R8 ;  /* 0x0000000810007986 */ /* 0x0007e2000c101124 */
[----:B------:R-:W-:Y:S05]  /*c280*/  BRA `(.L_x_41716) ;  /* 0x00000004000c7947 */ /* 0x000fea0003800000 */
.L_x_41734:
        /* <DEDUP_REMOVED lines=17> */
.L_x_41741:
[----:B------:R-:W-:-:S04]  /*c3a0*/  LOP3.LUT R2, R3, 0x80000000, RZ, 0xc0, !PT ;  /* 0x8000000003027812 */ /* 0x000fc800078ec0ff */
[----:B------:R-:W-:-:S04]  /*c3b0*/  SHF.R.U32.HI R3, RZ, 0x18, R2 ;  /* 0x00000018ff037819 */ /* 0x000fc80000011602 */
[----:B------:R-:W-:-:S04]  /*c3c0*/  LOP3.LUT R0, R0, R3, RZ, 0xfc, !PT ;  /* 0x0000000300007212 */ /* 0x000fc800078efcff */
[----:B------:R-:W-:-:S07]  /*c3d0*/  PRMT R8, R0, 0x7610, R8 ;  /* 0x0000761000087816 */ /* 0x000fce0000000008 */
.L_x_41740:
[----:B------:R-:W-:Y:S05]  /*c3e0*/  BSYNC B0 ;  /* 0x0000000000007941 */ /* 0x000fea0003800000 */
.L_x_41739:
[----:B------:R0:W-:Y:S01]  /*c3f0*/  STG.E.U8 desc[UR36][R16.64], R8 ;  /* 0x0000000810007986 */ /* 0x0001e2000c101124 */
[----:B------:R-:W-:Y:S05]  /*c400*/  BRA `(.L_x_41716) ;  /* 0x0000000000ac7947 */ /* 0x000fea0003800000 */
.L_x_41733:
        /* <DEDUP_REMOVED lines=22> */
.L_x_41715:
        /* <DEDUP_REMOVED lines=16> */
.L_x_41744:
[----:B------:R-:W-:Y:S05]  /*c670*/  BRA `(.L_x_41716) ;  /* 0x0000000000107947 */ /* 0x000fea0003800000 */
.L_x_41743:
[----:B------:R-:W-:-:S05]  /*c680*/  IMAD.MOV.U32 R3, RZ, RZ, RZ ;  /* 0x000000ffff037224 */ /* 0x000fca00078e00ff */
[----:B------:R1:W-:Y:S01]  /*c690*/  STG.E.64 desc[UR36][R16.64], R2 ;  /* 0x0000000210007986 */ /* 0x0003e2000c101b24 */
[----:B------:R-:W-:Y:S05]  /*c6a0*/  BRA `(.L_x_41716) ;  /* 0x0000000000047947 */ /* 0x000fea0003800000 */
.L_x_41742:
[----:B------:R0:W-:Y:S02]  /*c6b0*/  STG.E desc[UR36][R16.64], R2 ;  /* 0x0000000210007986 */ /* 0x0001e4000c101924 */
.L_x_41716:
[----:B------:R-:W-:-:S07]  /*c6c0*/  VIADD R19, R19, 0x80 ;  /* 0x0000008013137836 */ /* 0x000fce0000000000 */
.L_x_41643:
[----:B------:R-:W-:Y:S05]  /*c6d0*/  BSYNC B6 ;  /* 0x0000000000067941 */ /* 0x000fea0003800000 */
.L_x_41642:
        /* <DEDUP_REMOVED lines=357> */
.L_x_41745:
        /* <DEDUP_REMOVED lines=20> */
.L_x_41749:
[----:B------:R0:W5:Y:S01]  /*de70*/  LDG.E.U8 R19, desc[UR36][R2.64] ;  /* 0x0000002402137981 */ /* 0x000162000c1e1100 */
[----:B------:R-:W-:Y:S05]  /*de80*/  BRA `(.L_x_41751) ;  /* 0x0000000c00547947 */ /* 0x000fea0003800000 */
.L_x_41748:
        /* <DEDUP_REMOVED lines=8> */
.L_x_41753:
[----:B------:R0:W5:Y:S01]  /*df10*/  LDG.E.U8 R19, desc[UR36][R2.64] ;  /* 0x0000002402137981 */ /* 0x000162000c1e1100 */
[----:B------:R-:W-:Y:S05]  /*df20*/  BRA `(.L_x_41751) ;  /* 0x0000000c002c7947 */ /* 0x000fea0003800000 */
.L_x_41752:
[----:B------:R0:W5:Y:S01]  /*df30*/  LDG.E.U16 R19, desc[UR36][R2.64] ;  /* 0x0000002402137981 */ /* 0x000162000c1e1500 */
[----:B------:R-:W-:Y:S05]  /*df40*/  BRA `(.L_x_41751) ;  /* 0x0000000c00247947 */ /* 0x000fea0003800000 */
.L_x_41747:
        /* <DEDUP_REMOVED lines=9> */
.L_x_41755:
[----:B------:R-:W2:Y:S02]  /*dfe0*/  LDG.E.U16 R0, desc[UR36][R2.64] ;  /* 0x0000002402007981 */ /* 0x000ea4000c1e1500 */
[----:B--2---:R-:W-:-:S06]  /*dff0*/  HADD2.F32 R0, -RZ, R0.H0_H0 ;  /* 0x20000000ff007230 */ /* 0x004fcc0000004100 */
[----:B------:R-:W0:Y:S02]  /*e000*/  F2I.FTZ.TRUNC.NTZ R0, R0 ;  /* 0x0000000000007305 */ /* 0x000e24000021f100 */
[----:B0-----:R-:W-:Y:S01]  /*e010*/  PRMT R19, R0, 0x7610, R19 ;  /* 0x0000761000137816 */ /* 0x001fe20000000013 */
[----:B------:R-:W-:Y:S06]  /*e020*/  BRA `(.L_x_41751) ;  /* 0x0000000800ec7947 */ /* 0x000fec0003800000 */
.L_x_41754:
        /* <DEDUP_REMOVED lines=9> */
.L_x_41757:
[----:B------:R-:W2:Y:S02]  /*e0c0*/  LDG.E.U16 R2, desc[UR36][R2.64] ;  /* 0x0000002402027981 */ /* 0x000ea4000c1e1500 */
[----:B--2---:R-:W-:-:S06]  /*e0d0*/  HADD2.F32 R0, -RZ, R2.H0_H0 ;  /* 0x20000002ff007230 */ /* 0x004fcc0000004100 */
[----:B------:R-:W0:Y:S02]  /*e0e0*/  F2I.FTZ.TRUNC.NTZ R0, R0 ;  /* 0x0000000000007305 */ /* 0x000e24000021f100 */
[----:B0-----:R-:W-:Y:S01]  /*e0f0*/  PRMT R19, R0, 0x7610, R19 ;  /* 0x0000761000137816 */ /* 0x001fe20000000013 */
[----:B------:R-:W-:Y:S06]  /*e100*/  BRA `(.L_x_41751) ;  /* 0x0000000800b47947 */ /* 0x000fec0003800000 */
.L_x_41756:
[----:B------:R-:W2:Y:S02]  /*e110*/  LDG.E.64 R2, desc[UR36][R2.64] ;  /* 0x0000002402027981 */ /* 0x000ea4000c1e1b00 */
[----:B--2---:R0:W1:Y:S01]  /*e120*/  F2I.F64.TRUNC R19, R2 ;  /* 0x0000000200137311 */ /* 0x004062000030d100 */
[----:B------:R-:W-:Y:S05]  /*e130*/  BRA `(.L_x_41751) ;  /* 0x0000000800a87947 */ /* 0x000fea0003800000 */
.L_x_41746:
        /* <DEDUP_REMOVED lines=12> */
.L_x_41760:
[----:B------:R-:W2:Y:S02]  /*e200*/  LDG.E.64 R2, desc[UR36][R2.64] ;  /* 0x0000002402027981 */ /* 0x000ea4000c1e1b00 */
[----:B--2---:R0:W1:Y:S01]  /*e210*/  F2I.F64.TRUNC R19, R2 ;  /* 0x0000000200137311 */ /* 0x004062000030d100 */
[----:B------:R-:W-:Y:S05]  /*e220*/  BRA `(.L_x_41751) ;  /* 0x00000008006c7947 */ /* 0x000fea0003800000 */
.L_x_41759:
        /* <DEDUP_REMOVED lines=28> */
.L_x_41762:
        /* <DEDUP_REMOVED lines=15> */
.L_x_41761:
[----:B------:R-:W2:Y:S02]  /*e4e0*/  LDG.E.U16 R0, desc[UR36][R2.64] ;  /* 0x0000002402007981 */ /* 0x000ea4000c1e1500 */
[----:B--2---:R-:W-:-:S06]  /*e4f0*/  IMAD.U32 R0, R0, 0x10000, RZ ;  /* 0x0001000000007824 */ /* 0x004fcc00078e00ff */
[----:B------:R-:W0:Y:S02]  /*e500*/  F2I.FTZ.TRUNC.NTZ R0, R0 ;  /* 0x0000000000007305 */ /* 0x000e24000021f100 */
[----:B0-----:R-:W-:Y:S01]  /*e510*/  PRMT R19, R0, 0x7610, R19 ;  /* 0x0000761000137816 */ /* 0x001fe20000000013 */
[----:B------:R-:W-:Y:S06]  /*e520*/  BRA `(.L_x_41751) ;  /* 0x0000000400ac7947 */ /* 0x000fec0003800000 */
.L_x_41758:
        /* <DEDUP_REMOVED lines=10> */
.L_x_41765:
        /* <DEDUP_REMOVED lines=21> */
.L_x_41769:
[----:B------:R-:W-:Y:S05]  /*e720*/  BSYNC B1 ;  /* 0x0000000000017941 */ /* 0x000fea0003800000 */
.L_x_41768:
[----:B------:R-:W-:Y:S01]  /*e730*/  LEA R3, R0, 0x3b800000, 0x17 ;  /* 0x3b80000000037811 */ /* 0x000fe200078eb8ff */
[----:B------:R-:W-:-:S05]  /*e740*/  IMAD.SHL.U32 R0, R2, 0x100000, RZ ;  /* 0x0010000002007824 */ /* 0x000fca00078e00ff */
[----:B------:R-:W-:-:S07]  /*e750*/  LOP3.LUT R0, R3, R0, R4, 0xfe, !PT ;  /* 0x0000000003007212 */ /* 0x000fce00078efe04 */
.L_x_41767:
[----:B------:R-:W-:Y:S05]  /*e760*/  BSYNC B0 ;  /* 0x0000000000007941 */ /* 0x000fea0003800000 */
.L_x_41766:
[----:B------:R-:W0:Y:S02]  /*e770*/  F2I.FTZ.TRUNC.NTZ R0, R0 ;  /* 0x0000000000007305 */ /* 0x000e24000021f100 */
[----:B0-----:R-:W-:Y:S01]  /*e780*/  PRMT R19, R0, 0x7610, R19 ;  /* 0x0000761000137816 */ /* 0x001fe20000000013 */
[----:B------:R-:W-:Y:S06]  /*e790*/  BRA `(.L_x_41751) ;  /* 0x0000000400107947 */ /* 0x000fec0003800000 */
.L_x_41764:
        /* <DEDUP_REMOVED lines=21> */
.L_x_41773:
[----:B------:R-:W-:Y:S05]  /*e8f0*/  BSYNC B1 ;  /* 0x0000000000017941 */ /* 0x000fea0003800000 */
.L_x_41772:
[----:B------:R-:W-:Y:S01]  /*e900*/  LEA R3, R0, 0x37800000, 0x17 ;  /* 0x3780000000037811 */ /* 0x000fe200078eb8ff */
[----:B------:R-:W-:-:S05]  /*e910*/  IMAD.SHL.U32 R0, R2, 0x200000, RZ ;  /* 0x0020000002007824 */ /* 0x000fca00078e00ff */
[----:B------:R-:W-:-:S07]  /*e920*/  LOP3.LUT R0, R3, R0, R4, 0xfe, !PT ;  /* 0x0000000003007212 */ /* 0x000fce00078efe04 */
.L_x_41771:
[----:B------:R-:W-:Y:S05]  /*e930*/  BSYNC B0 ;  /* 0x0000000000007941 */ /* 0x000fea0003800000 */
.L_x_41770:
[----:B------:R-:W0:Y:S02]  /*e940*/  F2I.FTZ.TRUNC.NTZ R0, R0 ;  /* 0x0000000000007305 */ /* 0x000e24000021f100 */
[----:B0-----:R-:W-:Y:S01]  /*e950*/  PRMT R19, R0, 0x7610, R19 ;  /* 0x0000761000137816 */ /* 0x001fe20000000013 */
[----:B------:R-:W-:Y:S06]  /*e960*/  BRA `(.L_x_41751) ;  /* 0x00000000009c7947 */ /* 0x000fec0003800000 */
.L_x_41763:
        /* <DEDUP_REMOVED lines=14> */
.L_x_41777:
[----:B------:R-:W-:Y:S05]  /*ea50*/  BSYNC B0 ;  /* 0x0000000000007941 */ /* 0x000fea0003800000 */
.L_x_41776:
[----:B------:R-:W0:Y:S02]  /*ea60*/  F2I.FTZ.TRUNC.NTZ R0, R0 ;  /* 0x0000000000007305 */ /* 0x000e24000021f100 */
[----:B0-----:R-:W-:Y:S01]  /*ea70*/  PRMT R19, R0, 0x7610, R19 ;  /* 0x0000761000137816 */ /* 0x001fe20000000013 */
[----:B------:R-:W-:Y:S06]  /*ea80*/  BRA `(.L_x_41751) ;  /* 0x0000000000547947 */ /* 0x000fec0003800000 */
.L_x_41750:
        /* <DEDUP_REMOVED lines=16> */
.L_x_41778:
[----:B------:R-:W-:Y:S01]  /*eb90*/  PRMT R19, RZ, 0x7610, R19 ;  /* 0x00007610ff137816 */ /* 0x000fe20000000013 */
[----:B------:R-:W-:Y:S06]  /*eba0*/  BRA `(.L_x_41751) ;  /* 0x00000000000c7947 */ /* 0x000fec0003800000 */
.L_x_41775:
[----:B------:R2:W5:Y:S01]  /*ebb0*/  LDG.E.U8 R19, desc[UR36][R2.64] ;  /* 0x0000002402137981 */ /* 0x000562000c1e1100 */
[----:B------:R-:W-:Y:S05]  /*ebc0*/  BRA `(.L_x_41751) ;  /* 0x0000000000047947 */ /* 0x000fea0003800000 */
.L_x_41774:
[----:B------:R3:W5:Y:S02]  /*ebd0*/  LDG.E.U8 R19, desc[UR36][R2.64] ;  /* 0x0000002402137981 */ /* 0x000764000c1e1100 */
.L_x_41751:
        /* <DEDUP_REMOVED lines=17> */
.L_x_41782:
[----:B------:R1:W5:Y:S01]  /*ecf0*/  LDG.E.U8 R0, desc[UR36][R2.64] ;  /* 0x0000002402007981 */ /* 0x000362000c1e1100 */
[----:B------:R-:W-:Y:S05]  /*ed00*/  BRA `(.L_x_41784) ;  /* 0x0000000c00547947 */ /* 0x000fea0003800000 */
.L_x_41781:
        /* <DEDUP_REMOVED lines=8> */
.L_x_41786:
[----:B------:R3:W5:Y:S01]  /*ed90*/  LDG.E.U8 R0, desc[UR36][R2.64] ;  /* 0x0000002402007981 */ /* 0x000762000c1e1100 */
[----:B------:R-:W-:Y:S05]  /*eda0*/  BRA `(.L_x_41784) ;  /* 0x0000000c002c7947 */ /* 0x000fea0003800000 */
.L_x_41785:
[----:B------:R4:W5:Y:S01]  /*edb0*/  LDG.E.U16 R0, desc[UR36][R2.64] ;  /* 0x0000002402007981 */ /* 0x000962000c1e1500 */
[----:B------:R-:W-:Y:S05]  /*edc0*/  BRA `(.L_x_41784) ;  /* 0x0000000c00247947 */ /* 0x000fea0003800000 */
.L_x_41780:
        /* <DEDUP_REMOVED lines=9> */
.L_x_41788:
[----:B------:R-:W2:Y:S02]  /*ee60*/  LDG.E.U16 R4, desc[UR36][R2.64] ;  /* 0x0000002402047981 */ /* 0x000ea4000c1e1500 */
[----:B--2---:R-:W-:-:S06]  /*ee70*/  HADD2.F32 R4, -RZ, R4.H0_H0 ;  /* 0x20000004ff047230 */ /* 0x004fcc0000004100 */
[----:B------:R-:W0:Y:S02]  /*ee80*/  F2I.FTZ.TRUNC.NTZ R4, R4 ;  /* 0x0000000400047305 */ /* 0x000e24000021f100 */
[----:B0-----:R-:W-:Y:S01]  /*ee90*/  PRMT R0, R4, 0x7610, R0 ;  /* 0x0000761004007816 */ /* 0x001fe20000000000 */
[----:B------:R-:W-:Y:S06]  /*eea0*/  BRA `(.L_x_41784) ;  /* 0x0000000800ec7947 */ /* 0x000fec0003800000 */
.L_x_41787:
        /* <DEDUP_REMOVED lines=9> */
.L_x_41790:
[----:B------:R-:W2:Y:S02]  /*ef40*/  LDG.E.U16 R2, desc[UR36][R2.64] ;  /* 0x0000002402027981 */ /* 0x000ea4000c1e1500 */
[----:B--2---:R-:W-:-:S06]  /*ef50*/  HADD2.F32 R4, -RZ, R2.H0_H0 ;  /* 0x20000002ff047230 */ /* 0x004fcc0000004100 */
[----:B------:R-:W0:Y:S02]  /*ef60*/  F2I.FTZ.TRUNC.NTZ R4, R4 ;  /* 0x0000000400047305 */ /* 0x000e24000021f100 */
[----:B0-----:R-:W-:Y:S01]  /*ef70*/  PRMT R0, R4, 0x7610, R0 ;  /* 0x0000761004007816 */ /* 0x001fe20000000000 */
[----:B------:R-:W-:Y:S06]  /*ef80*/  BRA `(.L_x_41784) ;  /* 0x0000000800b47947 */ /* 0x000fec0003800000 */
.L_x_41789:
[----:B------:R-:W2:Y:S02]  /*ef90*/  LDG.E.64 R2, desc[UR36][R2.64] ;  /* 0x0000002402027981 */ /* 0x000ea4000c1e1b00 */
[----:B--2---:R0:W1:Y:S01]  /*efa0*/  F2I.F64.TRUNC R0, R2 ;  /* 0x0000000200007311 */ /* 0x004062000030d100 */
[----:B------:R-:W-:Y:S05]  /*efb0*/  BRA `(.L_x_41784) ;  /* 0x0000000800a87947 */ /* 0x000fea0003800000 */
.L_x_41779:
        /* <DEDUP_REMOVED lines=12> */
.L_x_41793:
[----:B------:R-:W2:Y:S02]  /*f080*/  LDG.E.64 R2, desc[UR36][R2.64] ;  /* 0x0000002402027981 */ /* 0x000ea4000c1e1b00 */
[----:B--2---:R0:W1:Y:S01]  /*f090*/  F2I.F64.TRUNC R0, R2 ;  /* 0x0000000200007311 */ /* 0x004062000030d100 */
[----:B------:R-:W-:Y:S05]  /*f0a0*/  BRA `(.L_x_41784) ;  /* 0x00000008006c7947 */ /* 0x000fea0003800000 */
.L_x_41792:
        /* <DEDUP_REMOVED lines=28> */
.L_x_41795:
        /* <DEDUP_REMOVED lines=15> */
.L_x_41794:
[----:B------:R-:W2:Y:S02]  /*f360*/  LDG.E.U16 R4, desc[UR36][R2.64] ;  /* 0x0000002402047981 */ /* 0x000ea4000c1e1500 */
[----:B--2---:R-:W-:-:S06]  /*f370*/  IMAD.U32 R4, R4, 0x10000, RZ ;  /* 0x0001000004047824 */ /* 0x004fcc00078e00ff */
[----:B------:R-:W0:Y:S02]  /*f380*/  F2I.FTZ.TRUNC.NTZ R4, R4 ;  /* 0x0000000400047305 */ /* 0x000e24000021f100 */
[----:B0-----:R-:W-:Y:S01]  /*f390*/  PRMT R0, R4, 0x7610, R0 ;  /* 0x0000761004007816 */ /* 0x001fe20000000000 */
[----:B------:R-:W-:Y:S06]  /*f3a0*/  BRA `(.L_x_41784) ;  /* 0x0000000400ac7947 */ /* 0x000fec0003800000 */
.L_x_41791:
        /* <DEDUP_REMOVED lines=10> */
.L_x_41798:
        /* <DEDUP_REMOVED lines=21> */
.L_x_41802:
[----:B------:R-:W-:Y:S05]  /*f5a0*/  BSYNC B1 ;  /* 0x0000000000017941 */ /* 0x000fea0003800000 */
.L_x_41801:
[----:B------:R-:W-:Y:S01]  /*f5b0*/  IMAD.SHL.U32 R2, R2, 0x100000, RZ ;  /* 0x0010000002027824 */ /* 0x000fe200078e00ff */
[----:B------:R-:W-:-:S04]  /*f5c0*/  LEA R3, R0, 0x3b800000, 0x17 ;  /* 0x3b80000000037811 */ /* 0x000fc800078eb8ff */
[----:B------:R-:W-:-:S07]  /*f5d0*/  LOP3.LUT R4, R3, R2, R4, 0xfe, !PT ;  /* 0x0000000203047212 */ /* 0x000fce00078efe04 */
.L_x_41800:
[----:B------:R-:W-:Y:S05]  /*f5e0*/  BSYNC B0 ;  /* 0x0000000000007941 */ /* 0x000fea0003800000 */
.L_x_41799:
[----:B------:R-:W0:Y:S02]  /*f5f0*/  F2I.FTZ.TRUNC.NTZ R4, R4 ;  /* 0x0000000400047305 */ /* 0x000e24000021f100 */
[----:B0-----:R-:W-:Y:S01]  /*f600*/  PRMT R0, R4, 0x7610, R0 ;  /* 0x0000761004007816 */ /* 0x001fe20000000000 */
[----:B------:R-:W-:Y:S06]  /*f610*/  BRA `(.L_x_41784) ;  /* 0x0000000400107947 */ /* 0x000fec0003800000 */
.L_x_41797:
        /* <DEDUP_REMOVED lines=21> */
.L_x_41806:
[----:B------:R-:W-:Y:S05]  /*f770*/  BSYNC B1 ;  /* 0x0000000000017941 */ /* 0x000fea0003800000 */
.L_x_41805:
[----:B------:R-:W-:Y:S01]  /*f780*/  IMAD.SHL.U32 R2, R2, 0x200000, RZ ;  /* 0x0020000002027824 */ /* 0x000fe200078e00ff */
[----:B------:R-:W-:-:S04]  /*f790*/  LEA R3, R0, 0x37800000, 0x17 ;  /* 0x3780000000037811 */ /* 0x000fc800078eb8ff */
[----:B------:R-:W-:-:S07]  /*f7a0*/  LOP3.LUT R4, R3, R2, R4, 0xfe, !PT ;  /* 0x0000000203047212 */ /* 0x000fce00078efe04 */
.L_x_41804:
[----:B------:R-:W-:Y:S05]  /*f7b0*/  BSYNC B0 ;  /* 0x0000000000007941 */ /* 0x000fea0003800000 */
.L_x_41803:
[----:B------:R-:W0:Y:S02]  /*f7c0*/  F2I.FTZ.TRUNC.NTZ R4, R4 ;  /* 0x0000000400047305 */ /* 0x000e24000021f100 */
[----:B0-----:R-:W-:Y:S01]  /*f7d0*/  PRMT R0, R4, 0x7610, R0 ;  /* 0x0000761004007816 */ /* 0x001fe20000000000 */
[----:B------:R-:W-:Y:S06]  /*f7e0*/  BRA `(.L_x_41784) ;  /* 0x00000000009c7947 */ /* 0x000fec0003800000 */
.L_x_41796:
        /* <DEDUP_REMOVED lines=14> */
.L_x_41810:
[----:B------:R-:W-:Y:S05]  /*f8d0*/  BSYNC B0 ;  /* 0x0000000000007941 */ /* 0x000fea0003800000 */
.L_x_41809:
[----:B------:R-:W0:Y:S02]  /*f8e0*/  F2I.FTZ.TRUNC.NTZ R4, R4 ;  /* 0x0000000400047305 */ /* 0x000e24000021f100 */
[----:B0-----:R-:W-:Y:S01]  /*f8f0*/  PRMT R0, R4, 0x7610, R0 ;  /* 0x0000761004007816 */ /* 0x001fe20000000000 */
[----:B------:R-:W-:Y:S06]  /*f900*/  BRA `(.L_x_41784) ;  /* 0x0000000000547947 */ /* 0x000fec0003800000 */
.L_x_41783:
        /* <DEDUP_REMOVED lines=16> */
.L_x_41811:
[----:B------:R-:W-:Y:S01]  /*fa10*/  PRMT R0, RZ, 0x7610, R0 ;  /* 0x00007610ff007816 */ /* 0x000fe20000000000 */
[----:B------:R-:W-:Y:S06]  /*fa20*/  BRA `(.L_x_41784) ;  /* 0x00000000000c7947 */ /* 0x000fec0003800000 */
.L_x_41808:
[----:B------:R0:W5:Y:S01]  /*fa30*/  LDG.E.U8 R0, desc[UR36][R2.64] ;  /* 0x0000002402007981 */ /* 0x000162000c1e1100 */
[----:B------:R-:W-:Y:S05]  /*fa40*/  BRA `(.L_x_41784) ;  /* 0x0000000000047947 */ /* 0x000fea0003800000 */
.L_x_41807:
[----:B------:R0:W5:Y:S02]  /*fa50*/  LDG.E.U8 R0, desc[UR36][R2.64] ;  /* 0x0000002402007981 */ /* 0x000164000c1e1100 */
.L_x_41784:
        /* <DEDUP_REMOVED lines=19> */
.L_x_41815:
[----:B------:R-:W-:Y:S01]  /*fb90*/  STG.E.U8 desc[UR36][R16.64], R2 ;  /* 0x0000000210007986 */ /* 0x000fe2000c101124 */
[----:B------:R-:W-:Y:S05]  /*fba0*/  EXIT ;  /* 0x000000000000794d */ /* 0x000fea0003800000 */
.L_x_41814:
        /* <DEDUP_REMOVED lines=9> */
.L_x_41818:
[----:B------:R-:W-:Y:S01]  /*fc40*/  STG.E desc[UR36][R16.64], R2 ;  /* 0x0000000210007986 */ /* 0x000fe2000c101924 */
[----:B------:R-:W-:Y:S05]  /*fc50*/  EXIT ;  /* 0x000000000000794d */ /* 0x000fea0003800000 */
.L_x_41817:
[----:B------:R-:W-:Y:S01]  /*fc60*/  STG.E.U16 desc[UR36][R16.64], R2 ;  /* 0x0000000210007986 */ /* 0x000fe2000c101524 */
[----:B------:R-:W-:Y:S05]  /*fc70*/  EXIT ;  /* 0x000000000000794d */ /* 0x000fea0003800000 */
.L_x_41813:
        /* <DEDUP_REMOVED lines=9> */
.L_x_41820:
[----:B------:R-:W-:-:S04]  /*fd10*/  I2FP.F32.U32 R0, R2 ;  /* 0x0000000200007245 */ /* 0x000fc80000201000 */
[----:B------:R-:W-:-:S05]  /*fd20*/  F2FP.F16.F32.PACK_AB R0, RZ, R0 ;  /* 0x00000000ff00723e */ /* 0x000fca00000000ff */
[----:B------:R-:W-:Y:S01]  /*fd30*/  STG.E.U16 desc[UR36][R16.64], R0 ;  /* 0x0000000010007986 */ /* 0x000fe2000c101524 */
[----:B------:R-:W-:Y:S05]  /*fd40*/  EXIT ;  /* 0x000000000000794d */ /* 0x000fea0003800000 */
.L_x_41819:
        /* <DEDUP_REMOVED lines=10> */
.L_x_41822:
[----:B------:R-:W-:-:S04]  /*fdf0*/  I2FP.F32.U32 R2, R2 ;  /* 0x0000000200027245 */ /* 0x000fc80000201000 */
[----:B------:R-:W-:-:S04]  /*fe00*/  F2FP.F16.F32.PACK_AB R3, RZ, R2 ;  /* 0x00000002ff03723e */ /* 0x000fc800000000ff */
[----:B------:R-:W-:-:S05]  /*fe10*/  PRMT R3, R3, 0x5410, RZ ;  /* 0x0000541003037816 */ /* 0x000fca00000000ff */
[----:B------:R-:W-:Y:S01]  /*fe20*/  STG.E desc[UR36][R16.64], R3 ;  /* 0x0000000310007986 */ /* 0x000fe2000c101924 */
[----:B------:R-:W-:Y:S05]  /*fe30*/  EXIT ;  /* 0x000000000000794d */ /* 0x000fea0003800000 */
.L_x_41821:
[----:B------:R-:W0:Y:S02]  /*fe40*/  I2F.F64.U32 R2, R2 ;  /* 0x0000000200027312 */ /* 0x000e240000201800 */
[----:B0-----:R-:W-:Y:S01]  /*fe50*/  STG.E.64 desc[UR36][R16.64], R2 ;  /* 0x0000000210007986 */ /* 0x001fe2000c101b24 */
[----:B------:R-:W-:Y:S05]  /*fe60*/  EXIT ;  /* 0x000000000000794d */ /* 0x000fea0003800000 */
.L_x_41812:
        /* <DEDUP_REMOVED lines=10> */
.L_x_41825:
[----:B------:R-:W0:Y:S01]  /*ff10*/  I2F.F64.U32 R4, R2 ;  /* 0x0000000200047312 */ /* 0x000e220000201800 */
[----:B------:R-:W-:-:S05]  /*ff20*/  CS2R R6, SRZ ;  /* 0x0000000000067805 */ /* 0x000fca000001ff00 */
[----:B0-----:R-:W-:Y:S01]  /*ff30*/  STG.E.128 desc[UR36][R16.64], R4 ;  /* 0x0000000410007986 */ /* 0x001fe2000c101d24 */
[----:B------:R-:W-:Y:S05]  /*ff40*/  EXIT ;  /* 0x000000000000794d */ /* 0x000fea0003800000 */
.L_x_41824:
        /* <DEDUP_REMOVED lines=21> */
.L_x_41829:
[----:B------:R-:W-:Y:S05]  /*100a0*/  BSYNC B0 ;  /* 0x0000000000007941 */ /* 0x000fea0003800000 */
.L_x_41828:
[----:B------:R-:W-:-:S05]  /*100b0*/  LOP3.LUT R3, R0, R3, RZ, 0xfc, !PT ;  /* 0x0000000300037212 */ /* 0x000fca00078efcff */
[----:B------:R-:W-:Y:S01]  /*100c0*/  STG.E.U8 desc[UR36][R16.64], R3 ;  /* 0x0000000310007986 */ /* 0x000fe2000c101124 */
[----:B------:R-:W-:Y:S05]  /*100d0*/  EXIT ;  /* 0x000000000000794d */ /* 0x000fea0003800000 */
.L_x_41827:
        /* <DEDUP_REMOVED lines=13> */
.L_x_41831:
[----:B------:R-:W-:Y:S01]  /*101b0*/  IMAD.MOV.U32 R0, RZ, RZ, 0x7f ;  /* 0x0000007fff007424 */ /* 0x000fe200078e00ff */
[----:B------:R-:W-:-:S04]  /*101c0*/  ISETP.GT.U32.AND P0, PT, R2, 0x7f800000, PT ;  /* 0x7f8000000200780c */ /* 0x000fc80003f04070 */
[----:B------:R-:W-:-:S09]  /*101d0*/  SEL R0, R0, 0x7c, P0 ;  /* 0x0000007c00007807 */ /* 0x000fd20000000000 */
.L_x_41832:
[----:B------:R-:W-:Y:S05]  /*101e0*/  BSYNC B0 ;  /* 0x0000000000007941 */ /* 0x000fea0003800000 */
.L_x_41830:
[----:B------:R-:W-:-:S04]  /*101f0*/  LOP3.LUT R2, R3, 0x80000000, RZ, 0xc0, !PT ;  /* 0x8000000003027812 */ /* 0x000fc800078ec0ff */
[----:B------:R-:W-:-:S04]  /*10200*/  SHF.R.U32.HI R3, RZ, 0x18, R2 ;  /* 0x00000018ff037819 */ /* 0x000fc80000011602 */
[----:B------:R-:W-:-:S05]  /*10210*/  LOP3.LUT R3, R0, R3, RZ, 0xfc, !PT ;  /* 0x0000000300037212 */ /* 0x000fca00078efcff */
[----:B------:R-:W-:Y:S01]  /*10220*/  STG.E.U8 desc[UR36][R16.64], R3 ;  /* 0x0000000310007986 */ /* 0x000fe2000c101124 */
[----:B------:R-:W-:Y:S05]  /*10230*/  EXIT ;  /* 0x000000000000794d */ /* 0x000fea0003800000 */
.L_x_41826:
[----:B------:R-:W-:-:S04]  /*10240*/  I2FP.F32.U32 R0, R2 ;  /* 0x0000000200007245 */ /* 0x000fc80000201000 */
[----:B------:R-:W-:-:S05]  /*10250*/  F2FP.BF16.F32.PACK_AB R0, RZ, R0 ;  /* 0x00000000ff00723e */ /* 0x000fca00000010ff */
[----:B------:R-:W-:Y:S01]  /*10260*/  STG.E.U16 desc[UR36][R16.64], R0 ;  /* 0x0000000010007986 */ /* 0x000fe2000c101524 */
[----:B------:R-:W-:Y:S05]  /*10270*/  EXIT ;  /* 0x000000000000794d */ /* 0x000fea0003800000 */
.L_x_41823:
        /* <DEDUP_REMOVED lines=10> */
.L_x_41835:
        /* <DEDUP_REMOVED lines=17> */
.L_x_41838:
[----:B------:R-:W-:-:S04]  /*10430*/  LOP3.LUT R2, R3, 0x80000000, RZ, 0xc0, !PT ;  /* 0x8000000003027812 */ /* 0x000fc800078ec0ff */
[----:B------:R-:W-:-:S04]  /*10440*/  SHF.R.U32.HI R3, RZ, 0x18, R2 ;  /* 0x00000018ff037819 */ /* 0x000fc80000011602 */
[----:B------:R-:W-:-:S04]  /*10450*/  LOP3.LUT R0, R0, R3, RZ, 0xfc, !PT ;  /* 0x0000000300007212 */ /* 0x000fc800078efcff */
[----:B------:R-:W-:-:S07]  /*10460*/  PRMT R8, R0, 0x7610, R8 ;  /* 0x0000761000087816 */ /* 0x000fce0000000008 */
.L_x_41837:
[----:B------:R-:W-:Y:S05]  /*10470*/  BSYNC B0 ;  /* 0x0000000000007941 */ /* 0x000fea0003800000 */
.L_x_41836:
[----:B------:R-:W-:Y:S01]  /*10480*/  STG.E.U8 desc[UR36][R16.64], R8 ;  /* 0x0000000810007986 */ /* 0x000fe2000c101124 */
[----:B------:R-:W-:Y:S05]  /*10490*/  EXIT ;  /* 0x000000000000794d */ /* 0x000fea0003800000 */
.L_x_41834:
        /* <DEDUP_REMOVED lines=17> */
.L_x_41841:
[----:B------:R-:W-:-:S04]  /*105b0*/  LOP3.LUT R2, R3, 0x80000000, RZ, 0xc0, !PT ;  /* 0x8000000003027812 */ /* 0x000fc800078ec0ff */
[----:B------:R-:W-:-:S04]  /*105c0*/  SHF.R.U32.HI R3, RZ, 0x18, R2 ;  /* 0x00000018ff037819 */ /* 0x000fc80000011602 */
[----:B------:R-:W-:-:S04]  /*105d0*/  LOP3.LUT R0, R0, R3, RZ, 0xfc, !PT ;  /* 0x0000000300007212 */ /* 0x000fc800078efcff */
[----:B------:R-:W-:-:S07]  /*105e0*/  PRMT R8, R0, 0x7610, R8 ;  /* 0x0000761000087816 */ /* 0x000fce0000000008 */
.L_x_41840:
[----:B------:R-:W-:Y:S05]  /*105f0*/  BSYNC B0 ;  /* 0x0000000000007941 */ /* 0x000fea0003800000 */
.L_x_41839:
[----:B------:R-:W-:Y:S01]  /*10600*/  STG.E.U8 desc[UR36][R16.64], R8 ;  /* 0x0000000810007986 */ /* 0x000fe2000c101124 */
[----:B------:R-:W-:Y:S05]  /*10610*/  EXIT ;  /* 0x000000000000794d */ /* 0x000fea0003800000 */
.L_x_41833:
        /* <DEDUP_REMOVED lines=22> */
.L_x_41816:
        /* <DEDUP_REMOVED lines=16> */
.L_x_41844:
[----:B------:R-:W-:Y:S05]  /*10880*/  EXIT ;  /* 0x000000000000794d */ /* 0x000fea0003800000 */
.L_x_41843:
[----:B------:R-:W-:-:S05]  /*10890*/  IMAD.MOV.U32 R3, RZ, RZ, RZ ;  /* 0x000000ffff037224 */ /* 0x000fca00078e00ff */
[----:B------:R-:W-:Y:S01]  /*108a0*/  STG.E.64 desc[UR36][R16.64], R2 ;  /* 0x0000000210007986 */ /* 0x000fe2000c101b24 */
[----:B------:R-:W-:Y:S05]  /*108b0*/  EXIT ;  /* 0x000000000000794d */ /* 0x000fea0003800000 */
.L_x_41842:
[----:B------:R-:W-:Y:S01]  /*108c0*/  STG.E desc[UR36][R16.64], R2 ;  /* 0x0000000210007986 */ /* 0x000fe2000c101924 */
[----:B------:R-:W-:Y:S05]  /*108d0*/  EXIT ;  /* 0x000000000000794d */ /* 0x000fea0003800000 */
.L_x_41845:
        /* <DEDUP_REMOVED lines=10> */
.L_x_44148:


//--------------------- .text._ZN2at6native27unrolled_elementwise_kernelINS0_13BinaryFunctorIaabZZZNS0_23logical_and_kernel_cudaERNS_14TensorIteratorEENKUlvE0_clEvENKUlvE0_clEvEUlaaE_EESt5arrayIPcLm3EELi4E23TrivialOffsetCalculatorILi2EjESC_ILi1EjENS0_6memory12LoadWithCastILi2EEENSF_13StoreWithCastILi1EEEEEviT_T0_T2_T3_T4_T5_ --------------------------
	.section	.text._ZN2at6native27unrolled_elementwise_kernelINS0_13BinaryFunctorIaabZZZNS0_23logical_and_kernel_cudaERNS_14TensorIteratorEENKUlvE0_clEvENKUlvE0_clEvEUlaaE_EESt5arrayIPcLm3EELi4E23TrivialOffsetCalculatorILi2EjESC_ILi1EjENS0_6memory12LoadWithCastILi2EEENSF_13StoreWithCastILi1EEEEEviT_T0_T2_T3_T4_T5_,"ax",@progbits
	.align	128
        .global         _ZN2at6native27unrolled_elementwise_kernelINS0_13BinaryFunctorIaabZZZNS0_23logical_and_kernel_cudaERNS_14TensorIteratorEENKUlvE0_clEvENKUlvE0_clEvEUlaaE_EESt5arrayIPcLm3EELi4E23TrivialOffsetCalculatorILi2EjESC_ILi1EjENS0_6memory12LoadWithCastILi2EEENSF_13StoreWithCastILi1EEEEEviT_T0_T2_T3_T4_T5_
        .type           _ZN2at6native27unrolled_elementwise_kernelINS0_13BinaryFunctorIaabZZZNS0_23logical_and_kernel_cudaERNS_14TensorIteratorEENKUlvE0_clEvENKUlvE0_clEvEUlaaE_EESt5arrayIPcLm3EELi4E23TrivialOffsetCalculatorILi2EjESC_ILi1EjENS0_6memory12LoadWithCastILi2EEENSF_13StoreWithCastILi1EEEEEviT_T0_T2_T3_T4_T5_,@function
        .size           _ZN2at6native27unrolled_elementwise_kernelINS0_13BinaryFunctorIaabZZZNS0_23logical_and_kernel_cudaERNS_14TensorIteratorEENKUlvE0_clEvENKUlvE0_clEvEUlaaE_EESt5arrayIPcLm3EELi4E23TrivialOffsetCalculatorILi2EjESC_ILi1EjENS0_6memory12LoadWithCastILi2EEENSF_13StoreWithCastILi1EEEEEviT_T0_T2_T3_T4_T5_,(.L_x_44149 - _ZN2at6native27unrolled_elementwise_kernelINS0_13BinaryFunctorIaabZZZNS0_23logical_and_kernel_cudaERNS_14TensorIteratorEENKUlvE0_clEvENKUlvE0_clEvEUlaaE_EESt5arrayIPcLm3EELi4E23TrivialOffsetCalculatorILi2EjESC_ILi1EjENS0_6memory12LoadWithCastILi2EEENSF_13StoreWithCastILi1EEEEEviT_T0_T2_T3_T4_T5_)
        .other          _ZN2at6native27unrolled_elementwise_kernelINS0_13BinaryFunctorIaabZZZNS0_23logical_and_kernel_cudaERNS_14TensorIteratorEENKUlvE0_clEvENKUlvE0_clEvEUlaaE_EESt5arrayIPcLm3EELi4E23TrivialOffsetCalculatorILi2EjESC_ILi1EjENS0_6memory12LoadWithCastILi2EEENSF_13StoreWithCastILi1EEEEEviT_T0_T2_T3_T4_T5_,@"STO_CUDA_ENTRY STV_DEFAULT"
_ZN2at6native27unrolled_elementwise_kernelINS0_13BinaryFunctorIaabZZZNS0_23logical_and_kernel_cudaERNS_14TensorIteratorEENKUlvE0_clEvENKUlvE0_clEvEUlaaE_EESt5arrayIPcLm3EELi4E23TrivialOffsetCalculatorILi2EjESC_ILi1EjENS0_6memory12LoadWithCastILi2EEENSF_13StoreWithCastILi1EEEEEviT_T0_T2_T3_T4_T5_:
.text._ZN2at6native27unrolled_elementwise_kernelINS0_13BinaryFunctorIaabZZZNS0_23logical_and_kernel_cudaERNS_14TensorIteratorEENKUlvE0_clEvENKUlvE0_clEvEUlaaE_EESt5arrayIPcLm3EELi4E23TrivialOffsetCalculatorILi2EjESC_ILi1EjENS0_6memory12LoadWithCastILi2EEENSF_13StoreWithCastILi1EEEEEviT_T0_T2_T3_T4_T5_:
        /* <DEDUP_REMOVED lines=33> */
.L_x_41851:
[----:B------:R3:W5:Y:S01]  /*0210*/  LDG.E.U8 R18, desc[UR36][R4.64] ;  /* 0x0000002404127981 */ /* 0x000762000c1e1100 */
[----:B------:R-:W-:Y:S05]  /*0220*/  BRA `(.L_x_41853) ;  /* 0x0000000c00587947 */ /* 0x000fea0003800000 */
.L_x_41850:
        /* <DEDUP_REMOVED lines=8> */
.L_x_41855:
[----:B------:R1:W5:Y:S01]  /*02b0*/  LDG.E.U8 R18, desc[UR36][R4.64] ;  /* 0x0000002404127981 */ /* 0x000362000c1e1100 */
[----:B------:R-:W-:Y:S05]  /*02c0*/  BRA `(.L_x_41853) ;  /* 0x0000000c00307947 */ /* 0x000fea0003800000 */
.L_x_41854:
[----:B------:R2:W5:Y:S01]  /*02d0*/  LDG.E.U16 R18, desc[UR36][R4.64] ;  /* 0x0000002404127981 */ /* 0x000562000c1e1500 */
[----:B------:R-:W-:Y:S05]  /*02e0*/  BRA `(.L_x_41853) ;  /* 0x0000000c00287947 */ /* 0x000fea0003800000 */
.L_x_41849:
        /* <DEDUP_REMOVED lines=9> */
.L_x_41857:
[----:B------:R-:W2:Y:S02]  /*0380*/  LDG.E.U16 R0, desc[UR36][R4.64] ;  /* 0x0000002404007981 */ /* 0x000ea4000c1e1500 */
[----:B--2---:R-:W-:-:S06]  /*0390*/  HADD2.F32 R0, -RZ, R0.H0_H0 ;  /* 0x20000000ff007230 */ /* 0x004fcc0000004100 */
[----:B------:R-:W0:Y:S02]  /*03a0*/  F2I.FTZ.TRUNC.NTZ R0, R0 ;  /* 0x0000000000007305 */ /* 0x000e24000021f100 */
[----:B0-----:R-:W-:Y:S01]  /*03b0*/  PRMT R18, R0, 0x7610, R18 ;  /* 0x0000761000127816 */ /* 0x001fe20000000012 */
[----:B------:R-:W-:Y:S06]  /*03c0*/  BRA `(.L_x_41853) ;  /* 0x0000000800f07947 */ /* 0x000fec0003800000 */
.L_x_41856:
        /* <DEDUP_REMOVED lines=9> */
.L_x_41859:
[----:B------:R-:W2:Y:S02]  /*0460*/  LDG.E.U16 R4, desc[UR36][R4.64] ;  /* 0x0000002404047981 */ /* 0x000ea4000c1e1500 */
[----:B--2---:R-:W-:-:S06]  /*0470*/  HADD2.F32 R0, -RZ, R4.H0_H0 ;  /* 0x20000004ff007230 */ /* 0x004fcc0000004100 */
[----:B------:R-:W0:Y:S02]  /*0480*/  F2I.FTZ.TRUNC.NTZ R0, R0 ;  /* 0x0000000000007305 */ /* 0x000e24000021f100 */
[----:B0-----:R-:W-:Y:S01]  /*0490*/  PRMT R18, R0, 0x7610, R18 ;  /* 0x0000761000127816 */ /* 0x001fe20000000012 */
[----:B------:R-:W-:Y:S06]  /*04a0*/  BRA `(.L_x_41853) ;  /* 0x0000000800b87947 */ /* 0x000fec0003800000 */
.L_x_41858:
[----:B------:R-:W2:Y:S02]  /*04b0*/  LDG.E.64 R4, desc[UR36][R4.64] ;  /* 0x0000002404047981 */ /* 0x000ea4000c1e1b00 */
[----:B--2---:R0:W1:Y:S01]  /*04c0*/  F2I.F64.TRUNC R18, R4 ;  /* 0x0000000400127311 */ /* 0x004062000030d100 */
[----:B------:R-:W-:Y:S05]  /*04d0*/  BRA `(.L_x_41853) ;  /* 0x0000000800ac7947 */ /* 0x000fea0003800000 */
.L_x_41848:
        /* <DEDUP_REMOVED lines=12> */
.L_x_41862:
[----:B------:R-:W2:Y:S02]  /*05a0*/  LDG.E.64 R4, desc[UR36][R4.64] ;  /* 0x0000002404047981 */ /* 0x000ea4000c1e1b00 */
[----:B--2---:R0:W1:Y:S01]  /*05b0*/  F2I.F64.TRUNC R18, R4 ;  /* 0x0000000400127311 */ /* 0x004062000030d100 */
[----:B------:R-:W-:Y:S05]  /*05c0*/  BRA `(.L_x_41853) ;  /* 0x0000000800707947 */ /* 0x000fea0003800000 */
.L_x_41861:
        /* <DEDUP_REMOVED lines=28> */
.L_x_41864:
        /* <DEDUP_REMOVED lines=16> */
.L_x_41863:
[----:B------:R-:W2:Y:S02]  /*0890*/  LDG.E.U16 R0, desc[UR36][R4.64] ;  /* 0x0000002404007981 */ /* 0x000ea4000c1e1500 */
[----:B--2---:R-:W-:-:S06]  /*08a0*/  IMAD.U32 R0, R0, 0x10000, RZ ;  /* 0x0001000000007824 */ /* 0x004fcc00078e00ff */
[----:B------:R-:W0:Y:S02]  /*08b0*/  F2I.FTZ.TRUNC.NTZ R0, R0 ;  /* 0x0000000000007305 */ /* 0x000e24000021f100 */
[----:B0-----:R-:W-:Y:S01]  /*08c0*/  PRMT R18, R0, 0x7610, R18 ;  /* 0x0000761000127816 */ /* 0x001fe20000000012 */
[----:B------:R-:W-:Y:S06]  /*08d0*/  BRA `(.L_x_41853) ;  /* 0x0000000400ac7947 */ /* 0x000fec0003800000 */
.L_x_41860:
        /* <DEDUP_REMOVED lines=10> */
.L_x_41867:
        /* <DEDUP_REMOVED lines=21> */
.L_x_41871:
[----:B------:R-:W-:Y:S05]  /*0ad0*/  BSYNC B1 ;  /* 0x0000000000017941 */ /* 0x000fea0003800000 */
.L_x_41870:
[----:B------:R-:W-:Y:S01]  /*0ae0*/  LEA R5, R0, 0x3b800000, 0x17 ;  /* 0x3b80000000057811 */ /* 0x000fe200078eb8ff */
[----:B------:R-:W-:-:S05]  /*0af0*/  IMAD.SHL.U32 R0, R3, 0x100000, RZ ;  /* 0x0010000003007824 */ /* 0x000fca00078e00ff */
[----:B------:R-:W-:-:S07]  /*0b00*/  LOP3.LUT R0, R5, R0, R6, 0xfe, !PT ;  /* 0x0000000005007212 */ /* 0x000fce00078efe06 */
.L_x_41869:
[----:B------:R-:W-:Y:S05]  /*0b10*/  BSYNC B0 ;  /* 0x0000000000007941 */ /* 0x000fea0003800000 */
.L_x_41868:
[----:B------:R-:W0:Y:S02]  /*0b20*/  F2I.FTZ.TRUNC.NTZ R0, R0 ;  /* 0x0000000000007305 */ /* 0x000e24000021f100 */
[----:B0-----:R-:W-:Y:S01]  /*0b30*/  PRMT R18, R0, 0x7610, R18 ;  /* 0x0000761000127816 */ /* 0x001fe20000000012 */
[----:B------:R-:W-:Y:S06]  /*0b40*/  BRA `(.L_x_41853) ;  /* 0x0000000400107947 */ /* 0x000fec0003800000 */
.L_x_41866:
        /* <DEDUP_REMOVED lines=21> */
.L_x_41875:
[----:B------:R-:W-:Y:S05]  /*0ca0*/  BSYNC B1 ;  /* 0x0000000000017941 */ /* 0x000fea0003800000 */
.L_x_41874:
[----:B------:R-:W-:Y:S01]  /*0cb0*/  LEA R5, R0, 0x37800000, 0x17 ;  /* 0x3780000000057811 */ /* 0x000fe200078eb8ff */
[----:B------:R-:W-:-:S05]  /*0cc0*/  IMAD.SHL.U32 R0, R3, 0x200000, RZ ;  /* 0x0020000003007824 */ /* 0x000fca00078e00ff */
[----:B------:R-:W-:-:S07]  /*0cd0*/  LOP3.LUT R0, R5, R0, R6, 0xfe, !PT ;  /* 0x0000000005007212 */ /* 0x000fce00078efe06 */
.L_x_41873:
[----:B------:R-:W-:Y:S05]  /*0ce0*/  BSYNC B0 ;  /* 0x0000000000007941 */ /* 0x000fea0003800000 */
.L_x_41872:
[----:B------:R-:W0:Y:S02]  /*0cf0*/  F2I.FTZ.TRUNC.NTZ R0, R0 ;  /* 0x0000000000007305 */ /* 0x000e24000021f100 */
[----:B0-----:R-:W-:Y:S01]  /*0d00*/  PRMT R18, R0, 0x7610, R18 ;  /* 0x0000761000127816 */ /* 0x001fe20000000012 */
[----:B------:R-:W-:Y:S06]  /*0d10*/  BRA `(.L_x_41853) ;  /* 0x00000000009c7947 */ /* 0x000fec0003800000 */
.L_x_41865:
        /* <DEDUP_REMOVED lines=14> */
.L_x_41879:
[----:B------:R-:W-:Y:S05]  /*0e00*/  BSYNC B0 ;  /* 0x0000000000007941 */ /* 0x000fea0003800000 */
.L_x_41878:
[----:B------:R-:W0:Y:S02]  /*0e10*/  F2I.FTZ.TRUNC.NTZ R0, R0 ;  /* 0x0000000000007305 */ /* 0x000e24000021f100 */
[----:B0-----:R-:W-:Y:S01]  /*0e20*/  PRMT R18, R0, 0x7610, R18 ;  /* 0x0000761000127816 */ /* 0x001fe20000000012 */
[----:B------:R-:W-:Y:S06]  /*0e30*/  BRA `(.L_x_41853) ;  /* 0x0000000000547947 */ /* 0x000fec0003800000 */
.L_x_41852:
        /* <DEDUP_REMOVED lines=16> */
.L_x_41880:
[----:B------:R-:W-:Y:S01]  /*0f40*/  PRMT R18, RZ, 0x7610, R18 ;  /* 0x00007610ff127816 */ /* 0x000fe20000000012 */
[----:B------:R-:W-:Y:S06]  /*0f50*/  BRA `(.L_x_41853) ;  /* 0x00000000000c7947 */ /* 0x000fec0003800000 */
.L_x_41877:
[----:B------:R0:W5:Y:S01]  /*0f60*/  LDG.E.U8 R18, desc[UR36][R4.64] ;  /* 0x0000002404127981 */ /* 0x000162000c1e1100 */
[----:B------:R-:W-:Y:S05]  /*0f70*/  BRA `(.L_x_41853) ;  /* 0x0000000000047947 */ /* 0x000fea0003800000 */
.L_x_41876:
[----:B------:R0:W5:Y:S02]  /*0f80*/  LDG.E.U8 R18, desc[UR36][R4.64] ;  /* 0x0000002404127981 */ /* 0x000164000c1e1100 */
.L_x_41853:
        /* <DEDUP_REMOVED lines=18> */
.L_x_41884:
[----:B------:R1:W5:Y:S01]  /*10b0*/  LDG.E.U8 R19, desc[UR36][R4.64] ;  /* 0x0000002404137981 */ /* 0x000362000c1e1100 */
[----:B------:R-:W-:Y:S05]  /*10c0*/  BRA `(.L_x_41886) ;  /* 0x0000000c00547947 */ /* 0x000fea0003800000 */
.L_x_41883:
        /* <DEDUP_REMOVED lines=8> */
.L_x_41888:
[----:B------:R3:W5:Y:S01]  /*1150*/  LDG.E.U8 R19, desc[UR36][R4.64] ;  /* 0x0000002404137981 */ /* 0x000762000c1e1100 */
[----:B------:R-:W-:Y:S05]  /*1160*/  BRA `(.L_x_41886) ;  /* 0x0000000c002c7947 */ /* 0x000fea0003800000 */
.L_x_41887:
[----:B------:R2:W5:Y:S01]  /*1170*/  LDG.E.U16 R19, desc[UR36][R4.64] ;  /* 0x0000002404137981 */ /* 0x000562000c1e1500 */
[----:B------:R-:W-:Y:S05]  /*1180*/  BRA `(.L_x_41886) ;  /* 0x0000000c00247947 */ /* 0x000fea0003800000 */
.L_x_41882:
        /* <DEDUP_REMOVED lines=9> */
.L_x_41890:
[----:B------:R-:W2:Y:S02]  /*1220*/  LDG.E.U16 R0, desc[UR36][R4.64] ;  /* 0x0000002404007981 */ /* 0x000ea4000c1e1500 */
[----:B--2---:R-:W-:-:S06]  /*1230*/  HADD2.F32 R0, -RZ, R0.H0_H0 ;  /* 0x20000000ff007230 */ /* 0x004fcc0000004100 */
[----:B------:R-:W0:Y:S02]  /*1240*/  F2I.FTZ.TRUNC.NTZ R0, R0 ;  /* 0x0000000000007305 */ /* 0x000e24000021f100 */
[----:B0-----:R-:W-:Y:S01]  /*1250*/  PRMT R19, R0, 0x7610, R19 ;  /* 0x0000761000137816 */ /* 0x001fe20000000013 */
[----:B------:R-:W-:Y:S06]  /*1260*/  BRA `(.L_x_41886) ;  /* 0x0000000800ec7947 */ /* 0x000fec0003800000 */
.L_x_41889:
        /* <DEDUP_REMOVED lines=9> */
.L_x_41892:
[----:B------:R-:W2:Y:S02]  /*1300*/  LDG.E.U16 R4, desc[UR36][R4.64] ;  /* 0x0000002404047981 */ /* 0x000ea4000c1e1500 */
[----:B--2---:R-:W-:-:S06]  /*1310*/  HADD2.F32 R0, -RZ, R4.H0_H0 ;  /* 0x20000004ff007230 */ /* 0x004fcc0000004100 */
[----:B------:R-:W0:Y:S02]  /*1320*/  F2I.FTZ.TRUNC.NTZ R0, R0 ;  /* 0x0000000000007305 */ /* 0x000e24000021f100 */
[----:B0-----:R-:W-:Y:S01]  /*1330*/  PRMT R19, R0, 0x7610, R19 ;  /* 0x0000761000137816 */ /* 0x001fe20000000013 */
[----:B------:R-:W-:Y:S06]  /*1340*/  BRA `(.L_x_41886) ;  /* 0x0000000800b47947 */ /* 0x000fec0003800000 */
.L_x_41891:
[----:B------:R-:W2:Y:S02]  /*1350*/  LDG.E.64 R4, desc[UR36][R4.64] ;  /* 0x0000002404047981 */ /* 0x000ea4000c1e1b00 */
[----:B--2---:R0:W1:Y:S01]  /*1360*/  F2I.F64.TRUNC R19, R4 ;  /* 0x0000000400137311 */ /* 0x004062000030d100 */
[----:B------:R-:W-:Y:S05]  /*1370*/  BRA `(.L_x_41886) ;  /* 0x0000000800a87947 */ /* 0x000fea0003800000 */
.L_x_41881:
        /* <DEDUP_REMOVED lines=12> */
.L_x_41895:
[----:B------:R-:W2:Y:S02]  /*1440*/  LDG.E.64 R4, desc[UR36][R4.64] ;  /* 0x0000002404047981 */ /* 0x000ea4000c1e1b00 */
[----:B--2---:R0:W1:Y:S01]  /*1450*/  F2I.F64.TRUNC R19, R4 ;  /* 0x0000000400137311 */ /* 0x004062000030d100 */
[----:B------:R-:W-:Y:S05]  /*1460*/  BRA `(.L_x_41886) ;  /* 0x00000008006c7947 */ /* 0x000fea0003800000 */
.L_x_41894:
        /* <DEDUP_REMOVED lines=28> */
.L_x_41897:
        /* <DEDUP_REMOVED lines=15> */
.L_x_41896:
[----:B------:R-:W2:Y:S02]  /*1720*/  LDG.E.U16 R0, desc[UR36][R4.64] ;  /* 0x0000002404007981 */ /* 0x000ea4000c1e1500 */
[----:B--2---:R-:W-:-:S06]  /*1730*/  IMAD.U32 R0, R0, 0x10000, RZ ;  /* 0x0001000000007824 */ /* 0x004fcc00078e00ff */
[----:B------:R-:W0:Y:S02]  /*1740*/  F2I.FTZ.TRUNC.NTZ R0, R0 ;  /* 0x0000000000007305 */ /* 0x000e24000021f100 */
[----:B0-----:R-:W-:Y:S01]  /*1750*/  PRMT R19, R0, 0x7610, R19 ;  /* 0x0000761000137816 */ /* 0x001fe20000000013 */
[----:B------:R-:W-:Y:S06]  /*1760*/  BRA `(.L_x_41886) ;  /* 0x0000000400ac7947 */ /* 0x000fec0003800000 */
.L_x_41893:
        /* <DEDUP_REMOVED lines=10> */
.L_x_41900:
        /* <DEDUP_REMOVED lines=21> */
.L_x_41904:
[----:B------:R-:W-:Y:S05]  /*1960*/  BSYNC B1 ;  /* 0x0000000000017941 */ /* 0x000fea0003800000 */
.L_x_41903:
[----:B------:R-:W-:Y:S01]  /*1970*/  LEA R5, R0, 0x3b800000, 0x17 ;  /* 0x3b80000000057811 */ /* 0x000fe200078eb8ff */
[----:B------:R-:W-:-:S05]  /*1980*/  IMAD.SHL.U32 R0, R3, 0x100000, RZ ;  /* 0x0010000003007824 */ /* 0x000fca00078e00ff */
[----:B------:R-:W-:-:S07]  /*1990*/  LOP3.LUT R0, R5, R0, R6, 0xfe, !PT ;  /* 0x0000000005007212 */ /* 0x000fce00078efe06 */
.L_x_41902:
[----:B------:R-:W-:Y:S05]  /*19a0*/  BSYNC B0 ;  /* 0x0000000000007941 */ /* 0x000fea0003800000 */
.L_x_41901:
[----:B------:R-:W0:Y:S02]  /*19b0*/  F2I.FTZ.TRUNC.NTZ R0, R0 ;  /* 0x0000000000007305 */ /* 0x000e24000021f100 */
[----:B0-----:R-:W-:Y:S01]  /*19c0*/  PRMT R19, R0, 0x7610, R19 ;  /* 0x0000761000137816 */ /* 0x001fe20000000013 */
[----:B------:R-:W-:Y:S06]  /*19d0*/  BRA `(.L_x_41886) ;  /* 0x0000000400107947 */ /* 0x000fec0003800000 */
.L_x_41899:
        /* <DEDUP_REMOVED lines=21> */
.L_x_41908:
[----:B------:R-:W-:Y:S05]  /*1b30*/  BSYNC B1 ;  /* 0x0000000000017941 */ /* 0x000fea0003800000 */
.L_x_41907:
[----:B------:R-:W-:Y:S01]  /*1b40*/  LEA R5, R0, 0x37800000, 0x17 ;  /* 0x3780000000057811 */ /* 0x000fe200078eb8ff */
[----:B------:R-:W-:-:S05]  /*1b50*/  IMAD.SHL.U32 R0, R3, 0x200000, RZ ;  /* 0x0020000003007824 */ /* 0x000fca00078e00ff */
[----:B------:R-:W-:-:S07]  /*1b60*/  LOP3.LUT R0, R5, R0, R6, 0xfe, !PT ;  /* 0x0000000005007212 */ /* 0x000fce00078efe06 */
.L_x_41906:
[----:B------:R-:W-:Y:S05]  /*1b70*/  BSYNC B0 ;  /* 0x0000000000007941 */ /* 0x000fea0003800000 */
.L_x_41905:
[----:B------:R-:W0:Y:S02]  /*1b80*/  F2I.FTZ.TRUNC.NTZ R0, R0 ;  /* 0x0000000000007305 */ /* 0x000e24000021f100 */
[----:B0-----:R-:W-:Y:S01]  /*1b90*/  PRMT R19, R0, 0x7610, R19 ;  /* 0x0000761000137816 */ /* 0x001fe20000000013 */
[----:B------:R-:W-:Y:S06]  /*1ba0*/  BRA `(.L_x_41886) ;  /* 0x00000000009c7947 */ /* 0x000fec0003800000 */
.L_x_41898:
        /* <DEDUP_REMOVED lines=14> */
.L_x_41912:
[----:B------:R-:W-:Y:S05]  /*1c90*/  BSYNC B0 ;  /* 0x0000000000007941 */ /* 0x000fea0003800000 */
.L_x_41911:
[----:B------:R-:W0:Y:S02]  /*1ca0*/  F2I.FTZ.TRUNC.NTZ R0, R0 ;  /* 0x0000000000007305 */ /* 0x000e24000021f100 */
[----:B0-----:R-:W-:Y:S01]  /*1cb0*/  PRMT R19, R0, 0x7610, R19 ;  /* 0x0000761000137816 */ /* 0x001fe20000000013 */
[----:B------:R-:W-:Y:S06]  /*1cc0*/  BRA `(.L_x_41886) ;  /* 0x0000000000547947 */ /* 0x000fec0003800000 */
.L_x_41885:
        /* <DEDUP_REMOVED lines=16> */
.L_x_41913:
[----:B------:R-:W-:Y:S01]  /*1dd0*/  PRMT R19, RZ, 0x7610, R19 ;  /* 0x00007610ff137816 */ /* 0x000fe20000000013 */
[----:B------:R-:W-:Y:S06]  /*1de0*/  BRA `(.L_x_41886) ;  /* 0x00000000000c7947 */ /* 0x000fec0003800000 */
.L_x_41910:
[----:B------:R0:W5:Y:S01]  /*1df0*/  LDG.E.U8 R19, desc[UR36][R4.64] ;  /* 0x0000002404137981 */ /* 0x000162000c1e1100 */
[----:B------:R-:W-:Y:S05]  /*1e00*/  BRA `(.L_x_41886) ;  /* 0x0000000000047947 */ /* 0x000fea0003800000 */
.L_x_41909:
[----:B------:R0:W5:Y:S02]  /*1e10*/  LDG.E.U8 R19, desc[UR36][R4.64] ;  /* 0x0000002404137981 */ /* 0x000164000c1e1100 */
.L_x_41886:
[----:B------:R-:W2:Y:S02]  /*1e20*/  S2R R27, SR_TID.X ;  /* 0x00000000001b7919 */ /* 0x000ea40000002100 */
[----:B--2---:R-:W-:-:S07]  /*1e30*/  VIADD R27, R27, 0x80 ;  /* 0x000000801b1b7836 */ /* 0x004fce0000000000 */
.L_x_41847:
[----:B------:R-:W-:Y:S05]  /*1e40*/  BSYNC B6 ;  /* 0x0000000000067941 */ /* 0x000fea0003800000 */
.L_x_41846:
        /* <DEDUP_REMOVED lines=23> */
.L_x_41919:
[----:B------:R0:W5:Y:S01]  /*1fc0*/  LDG.E.U8 R17, desc[UR36][R4.64] ;  /* 0x0000002404117981 */ /* 0x000162000c1e1100 */
[----:B------:R-:W-:Y:S05]  /*1fd0*/  BRA `(.L_x_41921) ;  /* 0x0000000c00547947 */ /* 0x000fea0003800000 */
.L_x_41918:
        /* <DEDUP_REMOVED lines=8> */
.L_x_41923:
[----:B------:R0:W5:Y:S01]  /*2060*/  LDG.E.U8 R17, desc[UR36][R4.64] ;  /* 0x0000002404117981 */ /* 0x000162000c1e1100 */
[----:B------:R-:W-:Y:S05]  /*2070*/  BRA `(.L_x_41921) ;  /* 0x0000000c002c7947 */ /* 0x000fea0003800000 */
.L_x_41922:
[----:B------:R0:W5:Y:S01]  /*2080*/  LDG.E.U16 R17, desc[UR36][R4.64] ;  /* 0x0000002404117981 */ /* 0x000162000c1e1500 */
[----:B------:R-:W-:Y:S05]  /*2090*/  BRA `(.L_x_41921) ;  /* 0x0000000c00247947 */ /* 0x000fea0003800000 */
.L_x_41917:
        /* <DEDUP_REMOVED lines=9> */
.L_x_41925:
[----:B------:R-:W2:Y:S02]  /*2130*/  LDG.E.U16 R0, desc[UR36][R4.64] ;  /* 0x0000002404007981 */ /* 0x000ea4000c1e1500 */
[----:B--2---:R-:W-:-:S06]  /*2140*/  HADD2.F32 R0, -RZ, R0.H0_H0 ;  /* 0x20000000ff007230 */ /* 0x004fcc0000004100 */
[----:B------:R-:W0:Y:S02]  /*2150*/  F2I.FTZ.TRUNC.NTZ R0, R0 ;  /* 0x0000000000007305 */ /* 0x000e24000021f100 */
[----:B0-----:R-:W-:Y:S01]  /*2160*/  PRMT R17, R0, 0x7610, R17 ;  /* 0x0000761000117816 */ /* 0x001fe20000000011 */
[----:B------:R-:W-:Y:S06]  /*2170*/  BRA `(.L_x_41921) ;  /* 0x0000000800ec7947 */ /* 0x000fec0003800000 */
.L_x_41924:
        /* <DEDUP_REMOVED lines=9> */
.L_x_41927:
[----:B------:R-:W2:Y:S02]  /*2210*/  LDG.E.U16 R4, desc[UR36][R4.64] ;  /* 0x0000002404047981 */ /* 0x000ea4000c1e1500 */
[----:B--2---:R-:W-:-:S06]  /*2220*/  HADD2.F32 R0, -RZ, R4.H0_H0 ;  /* 0x20000004ff007230 */ /* 0x004fcc0000004100 */
[----:B------:R-:W0:Y:S02]  /*2230*/  F2I.FTZ.TRUNC.NTZ R0, R0 ;  /* 0x0000000000007305 */ /* 0x000e24000021f100 */
[----:B0-----:R-:W-:Y:S01]  /*2240*/  PRMT R17, R0, 0x7610, R17 ;  /* 0x0000761000117816 */ /* 0x001fe20000000011 */
[----:B------:R-:W-:Y:S06]  /*2250*/  BRA `(.L_x_41921) ;  /* 0x0000000800b47947 */ /* 0x000fec0003800000 */
.L_x_41926:
[----:B------:R-:W2:Y:S02]  /*2260*/  LDG.E.64 R4, desc[UR36][R4.64] ;  /* 0x0000002404047981 */ /* 0x000ea4000c1e1b00 */
[----:B--2---:R0:W1:Y:S01]  /*2270*/  F2I.F64.TRUNC R17, R4 ;  /* 0x0000000400117311 */ /* 0x004062000030d100 */
[----:B------:R-:W-:Y:S05]  /*2280*/  BRA `(.L_x_41921) ;  /* 0x0000000800a87947 */ /* 0x000fea0003800000 */
.L_x_41916:
        /* <DEDUP_REMOVED lines=12> */
.L_x_41930:
[----:B------:R-:W2:Y:S02]  /*2350*/  LDG.E.64 R4, desc[UR36][R4.64] ;  /* 0x0000002404047981 */ /* 0x000ea4000c1e1b00 */
[----:B--2---:R0:W1:Y:S01]  /*2360*/  F2I.F64.TRUNC R17, R4 ;  /* 0x0000000400117311 */ /* 0x004062000030d100 */
[----:B------:R-:W-:Y:S05]  /*2370*/  BRA `(.L_x_41921) ;  /* 0x00000008006c7947 */ /* 0x000fea0003800000 */
.L_x_41929:
        /* <DEDUP_REMOVED lines=28> */
.L_x_41932:
        /* <DEDUP_REMOVED lines=15> */
.L_x_41931:
[----:B------:R-:W2:Y:S02]  /*2630*/  LDG.E.U16 R0, desc[UR36][R4.64] ;  /* 0x0000002404007981 */ /* 0x000ea4000c1e1500 */
[----:B--2---:R-:W-:-:S06]  /*2640*/  IMAD.U32 R0, R0, 0x10000, RZ ;  /* 0x0001000000007824 */ /* 0x004fcc00078e00ff */
[----:B------:R-:W0:Y:S02]  /*2650*/  F2I.FTZ.TRUNC.NTZ R0, R0 ;  /* 0x0000000000007305 */ /* 0x000e24000021f100 */
[----:B0-----:R-:W-:Y:S01]  /*2660*/  PRMT R17, R0, 0x7610, R17 ;  /* 0x0000761000117816 */ /* 0x001fe20000000011 */
[----:B------:R-:W-:Y:S06]  /*2670*/  BRA `(.L_x_41921) ;  /* 0x0000000400ac7947 */ /* 0x000fec0003800000 */
.L_x_41928:
        /* <DEDUP_REMOVED lines=10> */
.L_x_41935:
        /* <DEDUP_REMOVED lines=21> */
.L_x_41939:
[----:B------:R-:W-:Y:S05]  /*2870*/  BSYNC B1 ;  /* 0x0000000000017941 */ /* 0x000fea0003800000 */
.L_x_41938:
[----:B------:R-:W-:Y:S01]  /*2880*/  LEA R5, R0, 0x3b800000, 0x17 ;  /* 0x3b80000000057811 */ /* 0x000fe200078eb8ff */
[----:B------:R-:W-:-:S05]  /*2890*/  IMAD.SHL.U32 R0, R3, 0x100000, RZ ;  /* 0x0010000003007824 */ /* 0x000fca00078e00ff */
[----:B------:R-:W-:-:S07]  /*28a0*/  LOP3.LUT R0, R5, R0, R6, 0xfe, !PT ;  /* 0x0000000005007212 */ /* 0x000fce00078efe06 */
.L_x_41937:
[----:B------:R-:W-:Y:S05]  /*28b0*/  BSYNC B0 ;  /* 0x0000000000007941 */ /* 0x000fea0003800000 */
.L_x_41936:
[----:B------:R-:W0:Y:S02]  /*28c0*/  F2I.FTZ.TRUNC.NTZ R0, R0 ;  /* 0x0000000000007305 */ /* 0x000e24000021f100 */
[----:B0-----:R-:W-:Y:S01]  /*28d0*/  PRMT R17, R0, 0x7610, R17 ;  /* 0x0000761000117816 */ /* 0x001fe20000000011 */
[----:B------:R-:W-:Y:S06]  /*28e0*/  BRA `(.L_x_41921) ;  /* 0x0000000400107947 */ /* 0x000fec0003800000 */
.L_x_41934:
        /* <DEDUP_REMOVED lines=21> */
.L_x_41943:
[----:B------:R-:W-:Y:S05]  /*2a40*/  BSYNC B1 ;  /* 0x0000000000017941 */ /* 0x000fea0003800000 */
.L_x_41942:
[----:B------:R-:W-:Y:S01]  /*2a50*/  LEA R5, R0, 0x37800000, 0x17 ;  /* 0x3780000000057811 */ /* 0x000fe200078eb8ff */
[----:B------:R-:W-:-:S05]  /*2a60*/  IMAD.SHL.U32 R0, R3, 0x200000, RZ ;  /* 0x0020000003007824 */ /* 0x000fca00078e00ff */
[----:B------:R-:W-:-:S07]  /*2a70*/  LOP3.LUT R0, R5, R0, R6, 0xfe, !PT ;  /* 0x0000000005007212 */ /* 0x000fce00078efe06 */
.L_x_41941:
[----:B------:R-:W-:Y:S05]  /*2a80*/  BSYNC B0 ;  /* 0x0000000000007941 */ /* 0x000fea0003800000 */
.L_x_41940:
[----:B------:R-:W0:Y:S02]  /*2a90*/  F2I.FTZ.TRUNC.NTZ R0, R0 ;  /* 0x0000000000007305 */ /* 0x000e24000021f100 */
[----:B0-----:R-:W-:Y:S01]  /*2aa0*/  PRMT R17, R0, 0x7610, R17 ;  /* 0x0000761000117816 */ /* 0x001fe20000000011 */
[----:B------:R-:W-:Y:S06]  /*2ab0*/  BRA `(.L_x_41921) ;  /* 0x00000000009c7947 */ /* 0x000fec0003800000 */
.L_x_41933:
        /* <DEDUP_REMOVED lines=14> */
.L_x_41947:
[----:B------:R-:W-:Y:S05]  /*2ba0*/  BSYNC B0 ;  /* 0x0000000000007941 */ /* 0x000fea0003800000 */
.L_x_41946:
[----:B------:R-:W0:Y:S02]  /*2bb0*/  F2I.FTZ.TRUNC.NTZ R0, R0 ;  /* 0x0000000000007305 */ /* 0x000e24000021f100 */
[----:B0-----:R-:W-:Y:S01]  /*2bc0*/  PRMT R17, R0, 0x7610, R17 ;  /* 0x0000761000117816 */ /* 0x001fe20000000011 */
[----:B------:R-:W-:Y:S06]  /*2bd0*/  BRA `(.L_x_41921) ;  /* 0x0000000000547947 */ /* 0x000fec0003800000 */
.L_x_41920:
        /* <DEDUP_REMOVED lines=16> */
.L_x_41948:
[----:B------:R-:W-:Y:S01]  /*2ce0*/  PRMT R17, RZ, 0x7610, R17 ;  /* 0x00007610ff117816 */ /* 0x000fe20000000011 */
[----:B------:R-:W-:Y:S06]  /*2cf0*/  BRA `(.L_x_41921) ;  /* 0x00000000000c7947 */ /* 0x000fec0003800000 */
.L_x_41945:
[----:B------:R2:W5:Y:S01]  /*2d00*/  LDG.E.U8 R17, desc[UR36][R4.64] ;  /* 0x0000002404117981 */ /* 0x000562000c1e1100 */
[----:B------:R-:W-:Y:S05]  /*2d10*/  BRA `(.L_x_41921) ;  /* 0x0000000000047947 */ /* 0x000fea0003800000 */
.L_x_41944:
[----:B------:R3:W5:Y:S02]  /*2d20*/  LDG.E.U8 R17, desc[UR36][R4.64] ;  /* 0x0000002404117981 */ /* 0x000764000c1e1100 */
.L_x_41921:
        /* <DEDUP_REMOVED lines=18> */
.L_x_41952:
[----:B------:R0:W5:Y:S01]  /*2e50*/  LDG.E.U8 R22, desc[UR36][R4.64] ;  /* 0x0000002404167981 */ /* 0x000162000c1e1100 */
[----:B------:R-:W-:Y:S05]  /*2e60*/  BRA `(.L_x_41954) ;  /* 0x0000000c00547947 */ /* 0x000fea0003800000 */
.L_x_41951:
        /* <DEDUP_REMOVED lines=8> */
.L_x_41956:
[----:B------:R0:W5:Y:S01]  /*2ef0*/  LDG.E.U8 R22, desc[UR36][R4.64] ;  /* 0x0000002404167981 */ /* 0x000162000c1e1100 */
[----:B------:R-:W-:Y:S05]  /*2f00*/  BRA `(.L_x_41954) ;  /* 0x0000000c002c7947 */ /* 0x000fea0003800000 */
.L_x_41955:
[----:B------:R0:W5:Y:S01]  /*2f10*/  LDG.E.U16 R22, desc[UR36][R4.64] ;  /* 0x0000002404167981 */ /* 0x000162000c1e1500 */
[----:B------:R-:W-:Y:S05]  /*2f20*/  BRA `(.L_x_41954) ;  /* 0x0000000c00247947 */ /* 0x000fea0003800000 */
.L_x_41950:
        /* <DEDUP_REMOVED lines=9> */
.L_x_41958:
[----:B------:R-:W2:Y:S02]  /*2fc0*/  LDG.E.U16 R0, desc[UR36][R4.64] ;  /* 0x0000002404007981 */ /* 0x000ea4000c1e1500 */
[----:B--2---:R-:W-:-:S06]  /*2fd0*/  HADD2.F32 R0, -RZ, R0.H0_H0 ;  /* 0x20000000ff007230 */ /* 0x004fcc0000004100 */
[----:B------:R-:W0:Y:S02]  /*2fe0*/  F2I.FTZ.TRUNC.NTZ R0, R0 ;  /* 0x0000000000007305 */ /* 0x000e24000021f100 */
[----:B0-----:R-:W-:Y:S01]  /*2ff0*/  PRMT R22, R0, 0x7610, R22 ;  /* 0x0000761000167816 */ /* 0x001fe20000000016 */
[----:B------:R-:W-:Y:S06]  /*3000*/  BRA `(.L_x_41954) ;  /* 0x0000000800ec7947 */ /* 0x000fec0003800000 */
.L_x_41957:
        /* <DEDUP_REMOVED lines=9> */
.L_x_41960:
[----:B------:R-:W2:Y:S02]  /*30a0*/  LDG.E.U16 R4, desc[UR36][R4.64] ;  /* 0x0000002404047981 */ /* 0x000ea4000c1e1500 */
[----:B--2---:R-:W-:-:S06]  /*30b0*/  HADD2.F32 R0, -RZ, R4.H0_H0 ;  /* 0x20000004ff007230 */ /* 0x004fcc0000004100 */
[----:B------:R-:W0:Y:S02]  /*30c0*/  F2I.FTZ.TRUNC.NTZ R0, R0 ;  /* 0x0000000000007305 */ /* 0x000e24000021f100 */
[----:B0-----:R-:W-:Y:S01]  /*30d0*/  PRMT R22, R0, 0x7610, R22 ;  /* 0x0000761000167816 */ /* 0x001fe20000000016 */
[----:B------:R-:W-:Y:S06]  /*30e0*/  BRA `(.L_x_41954) ;  /* 0x0000000800b47947 */ /* 0x000fec0003800000 */
.L_x_41959:
[----:B------:R-:W2:Y:S02]  /*30f0*/  LDG.E.64 R4, desc[UR36][R4.64] ;  /* 0x0000002404047981 */ /* 0x000ea4000c1e1b00 */
[----:B--2---:R0:W2:Y:S01]  /*3100*/  F2I.F64.TRUNC R22, R4 ;  /* 0x0000000400167311 */ /* 0x0040a2000030d100 */
[----:B------:R-:W-:Y:S05]  /*3110*/  BRA `(.L_x_41954) ;  /* 0x0000000800a87947 */ /* 0x000fea0003800000 */
.L_x_41949:
        /* <DEDUP_REMOVED lines=12> */
.L_x_41963:
[----:B------:R-:W2:Y:S02]  /*31e0*/  LDG.E.64 R4, desc[UR36][R4.64] ;  /* 0x0000002404047981 */ /* 0x000ea4000c1e1b00 */
[----:B--2---:R4:W0:Y:S01]  /*31f0*/  F2I.F64.TRUNC R22, R4 ;  /* 0x0000000400167311 */ /* 0x004822000030d100 */
[----:B------:R-:W-:Y:S05]  /*3200*/  BRA `(.L_x_41954) ;  /* 0x00000008006c7947 */ /* 0x000fea0003800000 */
.L_x_41962:
        /* <DEDUP_REMOVED lines=28> */
.L_x_41965:
        /* <DEDUP_REMOVED lines=15> */
.L_x_41964:
[----:B------:R-:W2:Y:S02]  /*34c0*/  LDG.E.U16 R0, desc[UR36][R4.64] ;  /* 0x0000002404007981 */ /* 0x000ea4000c1e1500 */
[----:B--2---:R-:W-:-:S06]  /*34d0*/  IMAD.U32 R0, R0, 0x10000, RZ ;  /* 0x0001000000007824 */ /* 0x004fcc00078e00ff */
[----:B------:R-:W0:Y:S02]  /*34e0*/  F2I.FTZ.TRUNC.NTZ R0, R0 ;  /* 0x0000000000007305 */ /* 0x000e24000021f100 */
[----:B0-----:R-:W-:Y:S01]  /*34f0*/  PRMT R22, R0, 0x7610, R22 ;  /* 0x0000761000167816 */ /* 0x001fe20000000016 */
[----:B------:R-:W-:Y:S06]  /*3500*/  BRA `(.L_x_41954) ;  /* 0x0000000400ac7947 */ /* 0x000fec0003800000 */
.L_x_41961:
        /* <DEDUP_REMOVED lines=10> */
.L_x_41968:
        /* <DEDUP_REMOVED lines=21> */
.L_x_41972:
[----:B------:R-:W-:Y:S05]  /*3700*/  BSYNC B1 ;  /* 0x0000000000017941 */ /* 0x000fea0003800000 */
.L_x_41971:
[----:B------:R-:W-:Y:S01]  /*3710*/  LEA R5, R0, 0x3b800000, 0x17 ;  /* 0x3b80000000057811 */ /* 0x000fe200078eb8ff */
[----:B------:R-:W-:-:S05]  /*3720*/  IMAD.SHL.U32 R0, R3, 0x100000, RZ ;  /* 0x0010000003007824 */ /* 0x000fca00078e00ff */
[----:B------:R-:W-:-:S07]  /*3730*/  LOP3.LUT R0, R5, R0, R6, 0xfe, !PT ;  /* 0x0000000005007212 */ /* 0x000fce00078efe06 */
.L_x_41970:
[----:B------:R-:W-:Y:S05]  /*3740*/  BSYNC B0 ;  /* 0x0000000000007941 */ /* 0x000fea0003800000 */
.L_x_41969:
[----:B------:R-:W0:Y:S02]  /*3750*/  F2I.FTZ.TRUNC.NTZ R0, R0 ;  /* 0x0000000000007305 */ /* 0x000e24000021f100 */
[----:B0-----:R-:W-:Y:S01]  /*3760*/  PRMT R22, R0, 0x7610, R22 ;  /* 0x0000761000167816 */ /* 0x001fe20000000016 */
[----:B------:R-:W-:Y:S06]  /*3770*/  BRA `(.L_x_41954) ;  /* 0x0000000400107947 */ /* 0x000fec0003800000 */
.L_x_41967:
        /* <DEDUP_REMOVED lines=21> */
.L_x_41976:
[----:B------:R-:W-:Y:S05]  /*38d0*/  BSYNC B1 ;  /* 0x0000000000017941 */ /* 0x000fea0003800000 */
.L_x_41975:
[----:B------:R-:W-:Y:S01]  /*38e0*/  LEA R5, R0, 0x37800000, 0x17 ;  /* 0x3780000000057811 */ /* 0x000fe200078eb8ff */
[----:B------:R-:W-:-:S05]  /*38f0*/  IMAD.SHL.U32 R0, R3, 0x200000, RZ ;  /* 0x0020000003007824 */ /* 0x000fca00078e00ff */
[----:B------:R-:W-:-:S07]  /*3900*/  LOP3.LUT R0, R5, R0, R6, 0xfe, !PT ;  /* 0x0000000005007212 */ /* 0x000fce00078efe06 */
.L_x_41974:
[----:B------:R-:W-:Y:S05]  /*3910*/  BSYNC B0 ;  /* 0x0000000000007941 */ /* 0x000fea0003800000 */
.L_x_41973:
[----:B------:R-:W0:Y:S02]  /*3920*/  F2I.FTZ.TRUNC.NTZ R0, R0 ;  /* 0x0000000000007305 */ /* 0x000e24000021f100 */
[----:B0-----:R-:W-:Y:S01]  /*3930*/  PRMT R22, R0, 0x7610, R22 ;  /* 0x0000761000167816 */ /* 0x001fe20000000016 */
[----:B------:R-:W-:Y:S06]  /*3940*/  BRA `(.L_x_41954) ;  /* 0x00000000009c7947 */ /* 0x000fec0003800000 */
.L_x_41966:
        /* <DEDUP_REMOVED lines=14> */
.L_x_41980:
[----:B------:R-:W-:Y:S05]  /*3a30*/  BSYNC B0 ;  /* 0x0000000000007941 */ /* 0x000fea0003800000 */
.L_x_41979:
[----:B------:R-:W0:Y:S02]  /*3a40*/  F2I.FTZ.TRUNC.NTZ R0, R0 ;  /* 0x0000000000007305 */ /* 0x000e24000021f100 */
[----:B0-----:R-:W-:Y:S01]  /*3a50*/  PRMT R22, R0, 0x7610, R22 ;  /* 0x0000761000167816 */ /* 0x001fe20000000016 */
[----:B------:R-:W-:Y:S06]  /*3a60*/  BRA `(.L_x_41954) ;  /* 0x0000000000547947 */ /* 0x000fec0003800000 */
.L_x_41953:
        /* <DEDUP_REMOVED lines=16> */
.L_x_41981:
[----:B------:R-:W-:Y:S01]  /*3b70*/  PRMT R22, RZ, 0x7610, R22 ;  /* 0x00007610ff167816 */ /* 0x000fe20000000016 */
[----:B------:R-:W-:Y:S06]  /*3b80*/  BRA `(.L_x_41954) ;  /* 0x00000000000c7947 */ /* 0x000fec0003800000 */
.L_x_41978:
[----:B------:R2:W5:Y:S01]  /*3b90*/  LDG.E.U8 R22, desc[UR36][R4.64] ;  /* 0x0000002404167981 */ /* 0x000562000c1e1100 */
[----:B------:R-:W-:Y:S05]  /*3ba0*/  BRA `(.L_x_41954) ;  /* 0x0000000000047947 */ /* 0x000fea0003800000 */
.L_x_41977:
[----:B------:R3:W5:Y:S02]  /*3bb0*/  LDG.E.U8 R22, desc[UR36][R4.64] ;  /* 0x0000002404167981 */ /* 0x000764000c1e1100 */
.L_x_41954:
[----:B------:R-:W-:-:S07]  /*3bc0*/  VIADD R27, R27, 0x80 ;  /* 0x000000801b1b7836 */ /* 0x000fce0000000000 */
.L_x_41915:
[----:B------:R-:W-:Y:S05]  /*3bd0*/  BSYNC B6 ;  /* 0x0000000000067941 */ /* 0x000fea0003800000 */
.L_x_41914:
        /* <DEDUP_REMOVED lines=25> */
.L_x_41987:
[----:B------:R0:W5:Y:S01]  /*3d70*/  LDG.E.U8 R24, desc[UR36][R4.64] ;  /* 0x0000002404187981 */ /* 0x000162000c1e1100 */
[----:B------:R-:W-:Y:S05]  /*3d80*/  BRA `(.L_x_41989) ;  /* 0x0000000c00547947 */ /* 0x000fea0003800000 */
.L_x_41986:
        /* <DEDUP_REMOVED lines=8> */
.L_x_41991:
[----:B------:R0:W5:Y:S01]  /*3e10*/  LDG.E.U8 R24, desc[UR36][R4.64] ;  /* 0x0000002404187981 */ /* 0x000162000c1e1100 */
[----:B------:R-:W-:Y:S05]  /*3e20*/  BRA `(.L_x_41989) ;  /* 0x0000000c002c7947 */ /* 0x000fea0003800000 */
.L_x_41990:
[----:B------:R0:W5:Y:S01]  /*3e30*/  LDG.E.U16 R24, desc[UR36][R4.64] ;  /* 0x0000002404187981 */ /* 0x000162000c1e1500 */
[----:B------:R-:W-:Y:S05]  /*3e40*/  BRA `(.L_x_41989) ;  /* 0x0000000c00247947 */ /* 0x000fea0003800000 */
.L_x_41985:
        /* <DEDUP_REMOVED lines=9> */
.L_x_41993:
[----:B------:R-:W2:Y:S02]  /*3ee0*/  LDG.E.U16 R0, desc[UR36][R4.64] ;  /* 0x0000002404007981 */ /* 0x000ea4000c1e1500 */
[----:B--2---:R-:W-:-:S06]  /*3ef0*/  HADD2.F32 R0, -RZ, R0.H0_H0 ;  /* 0x20000000ff007230 */ /* 0x004fcc0000004100 */
[----:B------:R-:W0:Y:S02]  /*3f00*/  F2I.FTZ.TRUNC.NTZ R0, R0 ;  /* 0x0000000000007305 */ /* 0x000e24000021f100 */
[----:B0-----:R-:W-:Y:S01]  /*3f10*/  PRMT R24, R0, 0x7610, R24 ;  /* 0x0000761000187816 */ /* 0x001fe20000000018 */
[----:B------:R-:W-:Y:S06]  /*3f20*/  BRA `(.L_x_41989) ;  /* 0x0000000800ec7947 */ /* 0x000fec0003800000 */
.L_x_41992:
        /* <DEDUP_REMOVED lines=9> */
.L_x_41995:
[----:B------:R-:W2:Y:S02]  /*3fc0*/  LDG.E.U16 R4, desc[UR36][R4.64] ;  /* 0x0000002404047981 */ /* 0x000ea4000c1e1500 */
[----:B--2---:R-:W-:-:S06]  /*3fd0*/  HADD2.F32 R0, -RZ, R4.H0_H0 ;  /* 0x20000004ff007230 */ /* 0x004fcc0000004100 */
[----:B------:R-:W0:Y:S02]  /*3fe0*/  F2I.FTZ.TRUNC.NTZ R0, R0 ;  /* 0x0000000000007305 */ /* 0x000e24000021f100 */
[----:B0-----:R-:W-:Y:S01]  /*3ff0*/  PRMT R24, R0, 0x7610, R24 ;  /* 0x0000761000187816 */ /* 0x001fe20000000018 */
[----:B------:R-:W-:Y:S06]  /*4000*/  BRA `(.L_x_41989) ;  /* 0x0000000800b47947 */ /* 0x000fec0003800000 */
.L_x_41994:
[----:B------:R-:W2:Y:S02]  /*4010*/  LDG.E.64 R4, desc[UR36][R4.64] ;  /* 0x0000002404047981 */ /* 0x000ea4000c1e1b00 */
[----:B--2---:R0:W1:Y:S01]  /*4020*/  F2I.F64.TRUNC R24, R4 ;  /* 0x0000000400187311 */ /* 0x004062000030d100 */
[----:B------:R-:W-:Y:S05]  /*4030*/  BRA `(.L_x_41989) ;  /* 0x0000000800a87947 */ /* 0x000fea0003800000 */
.L_x_41984:
        /* <DEDUP_REMOVED lines=12> */
.L_x_41998:
[----:B------:R-:W2:Y:S02]  /*4100*/  LDG.E.64 R4, desc[UR36][R4.64] ;  /* 0x0000002404047981 */ /* 0x000ea4000c1e1b00 */
[----:B--2---:R0:W1:Y:S01]  /*4110*/  F2I.F64.TRUNC R24, R4 ;  /* 0x0000000400187311 */ /* 0x004062000030d100 */
[----:B------:R-:W-:Y:S05]  /*4120*/  BRA `(.L_x_41989) ;  /* 0x00000008006c7947 */ /* 0x000fea0003800000 */
.L_x_41997:
        /* <DEDUP_REMOVED lines=28> */
.L_x_42000:
        /* <DEDUP_REMOVED lines=15> */
.L_x_41999:
[----:B------:R-:W2:Y:S02]  /*43e0*/  LDG.E.U16 R0, desc[UR36][R4.64] ;  /* 0x0000002404007981 */ /* 0x000ea4000c1e1500 */
[----:B--2---:R-:W-:-:S06]  /*43f0*/  IMAD.U32 R0, R0, 0x10000, RZ ;  /* 0x0001000000007824 */ /* 0x004fcc00078e00ff */
[----:B------:R-:W0:Y:S02]  /*4400*/  F2I.FTZ.TRUNC.NTZ R0, R0 ;  /* 0x0000000000007305 */ /* 0x000e24000021f100 */
[----:B0-----:R-:W-:Y:S01]  /*4410*/  PRMT R24, R0, 0x7610, R24 ;  /* 0x0000761000187816 */ /* 0x001fe20000000018 */
[----:B------:R-:W-:Y:S06]  /*4420*/  BRA `(.L_x_41989) ;  /* 0x0000000400ac7947 */ /* 0x000fec0003800000 */
.L_x_41996:
        /* <DEDUP_REMOVED lines=10> */
.L_x_42003:
        /* <DEDUP_REMOVED lines=21> */
.L_x_42007:
[----:B------:R-:W-:Y:S05]  /*4620*/  BSYNC B1 ;  /* 0x0000000000017941 */ /* 0x000fea0003800000 */
.L_x_42006:
[----:B------:R-:W-:Y:S01]  /*4630*/  LEA R5, R0, 0x3b800000, 0x17 ;  /* 0x3b80000000057811 */ /* 0x000fe200078eb8ff */
[----:B------:R-:W-:-:S05]  /*4640*/  IMAD.SHL.U32 R0, R3, 0x100000, RZ ;  /* 0x0010000003007824 */ /* 0x000fca00078e00ff */
[----:B------:R-:W-:-:S07]  /*4650*/  LOP3.LUT R0, R5, R0, R6, 0xfe, !PT ;  /* 0x0000000005007212 */ /* 0x000fce00078efe06 */
.L_x_42005:
[----:B------:R-:W-:Y:S05]  /*4660*/  BSYNC B0 ;  /* 0x0000000000007941 */ /* 0x000fea0003800000 */
.L_x_42004:
[----:B------:R-:W0:Y:S02]  /*4670*/  F2I.FTZ.TRUNC.NTZ R0, R0 ;  /* 0x0000000000007305 */ /* 0x000e24000021f100 */
[----:B0-----:R-:W-:Y:S01]  /*4680*/  PRMT R24, R0, 0x7610, R24 ;  /* 0x0000761000187816 */ /* 0x001fe20000000018 */
[----:B------:R-:W-:Y:S06]  /*4690*/  BRA `(.L_x_41989) ;  /* 0x0000000400107947 */ /* 0x000fec0003800000 */
.L_x_42002:
        /* <DEDUP_REMOVED lines=21> */
.L_x_42011:
[----:B------:R-:W-:Y:S05]  /*47f0*/  BSYNC B1 ;  /* 0x0000000000017941 */ /* 0x000fea0003800000 */
.L_x_42010:
[----:B------:R-:W-:Y:S01]  /*4800*/  LEA R5, R0, 0x37800000, 0x17 ;  /* 0x3780000000057811 */ /* 0x000fe200078eb8ff */
[----:B------:R-:W-:-:S05]  /*4810*/  IMAD.SHL.U32 R0, R3, 0x200000, RZ ;  /* 0x0020000003007824 */ /* 0x000fca00078e00ff */
[----:B------:R-:W-:-:S07]  /*4820*/  LOP3.LUT R0, R5, R0, R6, 0xfe, !PT ;  /* 0x0000000005007212 */ /* 0x000fce00078efe06 */
.L_x_42009:
[----:B------:R-:W-:Y:S05]  /*4830*/  BSYNC B0 ;  /* 0x0000000000007941 */ /* 0x000fea0003800000 */
.L_x_42008:
[----:B------:R-:W0:Y:S02]  /*4840*/  F2I.FTZ.TRUNC.NTZ R0, R0 ;  /* 0x0000000000007305 */ /* 0x000e24000021f100 */
[----:B0-----:R-:W-:Y:S01]  /*4850*/  PRMT R24, R0, 0x7610, R24 ;  /* 0x0000761000187816 */ /* 0x001fe20000000018 */
[----:B------:R-:W-:Y:S06]  /*4860*/  BRA `(.L_x_41989) ;  /* 0x00000000009c7947 */ /* 0x000fec0003800000 */
.L_x_42001:
        /* <DEDUP_REMOVED lines=14> */
.L_x_42015:
[----:B------:R-:W-:Y:S05]  /*4950*/  BSYNC B0 ;  /* 0x0000000000007941 */ /* 0x000fea0003800000 */
.L_x_42014:
[----:B------:R-:W0:Y:S02]  /*4960*/  F2I.FTZ.TRUNC.NTZ R0, R0 ;  /* 0x0000000000007305 */ /* 0x000e24000021f100 */
[----:B0-----:R-:W-:Y:S01]  /*4970*/  PRMT R24, R0, 0x7610, R24 ;  /* 0x0000761000187816 */ /* 0x001fe20000000018 */
[----:B------:R-:W-:Y:S06]  /*4980*/  BRA `(.L_x_41989) ;  /* 0x0000000000547947 */ /* 0x000fec0003800000 */
.L_x_41988:
        /* <DEDUP_REMOVED lines=16> */
.L_x_42016:
[----:B------:R-:W-:Y:S01]  /*4a90*/  PRMT R24, RZ, 0x7610, R24 ;  /* 0x00007610ff187816 */ /* 0x000fe20000000018 */
[----:B------:R-:W-:Y:S06]  /*4aa0*/  BRA `(.L_x_41989) ;  /* 0x00000000000c7947 */ /* 0x000fec0003800000 */
.L_x_42013:
[----:B------:R3:W5:Y:S01]  /*4ab0*/  LDG.E.U8 R24, desc[UR36][R4.64] ;  /* 0x0000002404187981 */ /* 0x000762000c1e1100 */
[----:B------:R-:W-:Y:S05]  /*4ac0*/  BRA `(.L_x_41989) ;  /* 0x0000000000047947 */ /* 0x000fea0003800000 */
.L_x_42012:
[----:B------:R4:W5:Y:S02]  /*4ad0*/  LDG.E.U8 R24, desc[UR36][R4.64] ;  /* 0x0000002404187981 */ /* 0x000964000c1e1100 */
.L_x_41989:
        /* <DEDUP_REMOVED lines=19> */
.L_x_42020:
[----:B------:R0:W5:Y:S01]  /*4c10*/  LDG.E.U8 R25, desc[UR36][R4.64] ;  /* 0x0000002404197981 */ /* 0x000162000c1e1100 */
[----:B------:R-:W-:Y:S05]  /*4c20*/  BRA `(.L_x_42022) ;  /* 0x0000000c00547947 */ /* 0x000fea0003800000 */
.L_x_42019:
        /* <DEDUP_REMOVED lines=8> */
.L_x_42024:
[----:B------:R0:W5:Y:S01]  /*4cb0*/  LDG.E.U8 R25, desc[UR36][R4.64] ;  /* 0x0000002404197981 */ /* 0x000162000c1e1100 */
[----:B------:R-:W-:Y:S05]  /*4cc0*/  BRA `(.L_x_42022) ;  /* 0x0000000c002c7947 */ /* 0x000fea0003800000 */
.L_x_42023:
[----:B------:R0:W5:Y:S01]  /*4cd0*/  LDG.E.U16 R25, desc[UR36][R4.64] ;  /* 0x0000002404197981 */ /* 0x000162000c1e1500 */
[----:B------:R-:W-:Y:S05]  /*4ce0*/  BRA `(.L_x_42022) ;  /* 0x0000000c00247947 */ /* 0x000fea0003800000 */
.L_x_42018:
        /* <DEDUP_REMOVED lines=9> */
.L_x_42026:
[----:B------:R-:W2:Y:S02]  /*4d80*/  LDG.E.U16 R0, desc[UR36][R4.64] ;  /* 0x0000002404007981 */ /* 0x000ea4000c1e1500 */
[----:B--2---:R-:W-:-:S06]  /*4d90*/  HADD2.F32 R0, -RZ, R0.H0_H0 ;  /* 0x20000000ff007230 */ /* 0x004fcc0000004100 */
[----:B------:R-:W0:Y:S02]  /*4da0*/  F2I.FTZ.TRUNC.NTZ R0, R0 ;  /* 0x0000000000007305 */ /* 0x000e24000021f100 */
[----:B0-----:R-:W-:Y:S01]  /*4db0*/  PRMT R25, R0, 0x7610, R25 ;  /* 0x0000761000197816 */ /* 0x001fe20000000019 */
[----:B------:R-:W-:Y:S06]  /*4dc0*/  BRA `(.L_x_42022) ;  /* 0x0000000800ec7947 */ /* 0x000fec0003800000 */
.L_x_42025:
        /* <DEDUP_REMOVED lines=9> */
.L_x_42028:
[----:B------:R-:W2:Y:S02]  /*4e60*/  LDG.E.U16 R4, desc[UR36][R4.64] ;  /* 0x0000002404047981 */ /* 0x000ea4000c1e1500 */
[----:B--2---:R-:W-:-:S06]  /*4e70*/  HADD2.F32 R0, -RZ, R4.H0_H0 ;  /* 0x20000004ff007230 */ /* 0x004fcc0000004100 */
[----:B------:R-:W0:Y:S02]  /*4e80*/  F2I.FTZ.TRUNC.NTZ R0, R0 ;  /* 0x0000000000007305 */ /* 0x000e24000021f100 */
[----:B0-----:R-:W-:Y:S01]  /*4e90*/  PRMT R25, R0, 0x7610, R25 ;  /* 0x0000761000197816 */ /* 0x001fe20000000019 */
[----:B------:R-:W-:Y:S06]  /*4ea0*/  BRA `(.L_x_42022) ;  /* 0x0000000800b47947 */ /* 0x000fec0003800000 */
.L_x_42027:
[----:B------:R-:W2:Y:S02]  /*4eb0*/  LDG.E.64 R4, desc[UR36][R4.64] ;  /* 0x0000002404047981 */ /* 0x000ea4000c1e1b00 */
[----:B--2---:R0:W1:Y:S01]  /*4ec0*/  F2I.F64.TRUNC R25, R4 ;  /* 0x0000000400197311 */ /* 0x004062000030d100 */
[----:B------:R-:W-:Y:S05]  /*4ed0*/  BRA `(.L_x_42022) ;  /* 0x0000000800a87947 */ /* 0x000fea0003800000 */
.L_x_42017:
        /* <DEDUP_REMOVED lines=12> */
.L_x_42031:
[----:B------:R-:W2:Y:S02]  /*4fa0*/  LDG.E.64 R4, desc[UR36][R4.64] ;  /* 0x0000002404047981 */ /* 0x000ea4000c1e1b00 */
[----:B--2---:R3:W4:Y:S01]  /*4fb0*/  F2I.F64.TRUNC R25, R4 ;  /* 0x0000000400197311 */ /* 0x004722000030d100 */
[----:B------:R-:W-:Y:S05]  /*4fc0*/  BRA `(.L_x_42022) ;  /* 0x00000008006c7947 */ /* 0x000fea0003800000 */
.L_x_42030:
        /* <DEDUP_REMOVED lines=28> */
.L_x_42033:
        /* <DEDUP_REMOVED lines=15> */
.L_x_42032:
[----:B------:R-:W2:Y:S02]  /*5280*/  LDG.E.U16 R0, desc[UR36][R4.64] ;  /* 0x0000002404007981 */ /* 0x000ea4000c1e1500 */
[----:B--2---:R-:W-:-:S06]  /*5290*/  IMAD.U32 R0, R0, 0x10000, RZ ;  /* 0x0001000000007824 */ /* 0x004fcc00078e00ff */
[----:B------:R-:W0:Y:S02]  /*52a0*/  F2I.FTZ.TRUNC.NTZ R0, R0 ;  /* 0x0000000000007305 */ /* 0x000e24000021f100 */
[----:B0-----:R-:W-:Y:S01]  /*52b0*/  PRMT R25, R0, 0x7610, R25 ;  /* 0x0000761000197816 */ /* 0x001fe20000000019 */
[----:B------:R-:W-:Y:S06]  /*52c0*/  BRA `(.L_x_42022) ;  /* 0x0000000400ac7947 */ /* 0x000fec0003800000 */
.L_x_42029:
        /* <DEDUP_REMOVED lines=10> */
.L_x_42036:
        /* <DEDUP_REMOVED lines=21> */
.L_x_42040:
[----:B------:R-:W-:Y:S05]  /*54c0*/  BSYNC B1 ;  /* 0x0000000000017941 */ /* 0x000fea0003800000 */
.L_x_42039:
[----:B------:R-:W-:Y:S01]  /*54d0*/  LEA R5, R0, 0x3b800000, 0x17 ;  /* 0x3b80000000057811 */ /* 0x000fe200078eb8ff */
[----:B------:R-:W-:-:S05]  /*54e0*/  IMAD.SHL.U32 R0, R3, 0x100000, RZ ;  /* 0x0010000003007824 */ /* 0x000fca00078e00ff */
[----:B------:R-:W-:-:S07]  /*54f0*/  LOP3.LUT R0, R5, R0, R6, 0xfe, !PT ;  /* 0x0000000005007212 */ /* 0x000fce00078efe06 */
.L_x_42038:
[----:B------:R-:W-:Y:S05]  /*5500*/  BSYNC B0 ;  /* 0x0000000000007941 */ /* 0x000fea0003800000 */
.L_x_42037:
[----:B------:R-:W0:Y:S02]  /*5510*/  F2I.FTZ.TRUNC.NTZ R0, R0 ;  /* 0x0000000000007305 */ /* 0x000e24000021f100 */
[----:B0-----:R-:W-:Y:S01]  /*5520*/  PRMT R25, R0, 0x7610, R25 ;  /* 0x0000761000197816 */ /* 0x001fe20000000019 */
[----:B------:R-:W-:Y:S06]  /*5530*/  BRA `(.L_x_42022) ;  /* 0x0000000400107947 */ /* 0x000fec0003800000 */
.L_x_42035:
        /* <DEDUP_REMOVED lines=21> */
.L_x_42044:
[----:B------:R-:W-:Y:S05]  /*5690*/  BSYNC B1 ;  /* 0x0000000000017941 */ /* 0x000fea0003800000 */
.L_x_42043:
[----:B------:R-:W-:Y:S01]  /*56a0*/  LEA R5, R0, 0x37800000, 0x17 ;  /* 0x3780000000057811 */ /* 0x000fe200078eb8ff */
[----:B------:R-:W-:-:S05]  /*56b0*/  IMAD.SHL.U32 R0, R3, 0x200000, RZ ;  /* 0x0020000003007824 */ /* 0x000fca00078e00ff */
[----:B------:R-:W-:-:S07]  /*56c0*/  LOP3.LUT R0, R5, R0, R6, 0xfe, !PT ;  /* 0x0000000005007212 */ /* 0x000fce00078efe06 */
.L_x_42042:
[----:B------:R-:W-:Y:S05]  /*56d0*/  BSYNC B0 ;  /* 0x0000000000007941 */ /* 0x000fea0003800000 */
.L_x_42041:
[----:B------:R-:W0:Y:S02]  /*56e0*/  F2I.FTZ.TRUNC.NTZ R0, R0 ;  /* 0x0000000000007305 */ /* 0x000e24000021f100 */
[----:B0-----:R-:W-:Y:S01]  /*56f0*/  PRMT R25, R0, 0x7610, R25 ;  /* 0x0000761000197816 */ /* 0x001fe20000000019 */
[----:B------:R-:W-:Y:S06]  /*5700*/  BRA `(.L_x_42022) ;  /* 0x00000000009c7947 */ /* 0x000fec0003800000 */
.L_x_42034:
        /* <DEDUP_REMOVED lines=14> */
.L_x_42048:
[----:B------:R-:W-:Y:S05]  /*57f0*/  BSYNC B0 ;  /* 0x0000000000007941 */ /* 0x000fea0003800000 */
.L_x_42047:
[----:B------:R-:W0:Y:S02]  /*5800*/  F2I.FTZ.TRUNC.NTZ R0, R0 ;  /* 0x0000000000007305 */ /* 0x000e24000021f100 */
[----:B0-----:R-:W-:Y:S01]  /*5810*/  PRMT R25, R0, 0x7610, R25 ;  /* 0x0000761000197816 */ /* 0x001fe20000000019 */
[----:B------:R-:W-:Y:S06]  /*5820*/  BRA `(.L_x_42022) ;  /* 0x0000000000547947 */ /* 0x000fec0003800000 */
.L_x_42021:
        /* <DEDUP_REMOVED lines=16> */
.L_x_42049:
[----:B------:R-:W-:Y:S01]  /*5930*/  PRMT R25, RZ, 0x7610, R25 ;  /* 0x00007610ff197816 */ /* 0x000fe20000000019 */
[----:B------:R-:W-:Y:S06]  /*5940*/  BRA `(.L_x_42022) ;  /* 0x00000000000c7947 */ /* 0x000fec0003800000 */
.L_x_42046:
[----:B------:R1:W5:Y:S01]  /*5950*/  LDG.E.U8 R25, desc[UR36][R4.64] ;  /* 0x0000002404197981 */ /* 0x000362000c1e1100 */
[----:B------:R-:W-:Y:S05]  /*5960*/  BRA `(.L_x_42022) ;  /* 0x0000000000047947 */ /* 0x000fea0003800000 */
.L_x_42045:
[----:B------:R2:W5:Y:S02]  /*5970*/  LDG.E.U8 R25, desc[UR36][R4.64] ;  /* 0x0000002404197981 */ /* 0x000564000c1e1100 */
.L_x_42022:
[----:B------:R-:W-:-:S07]  /*5980*/  VIADD R27, R27, 0x80 ;  /* 0x000000801b1b7836 */ /* 0x000fce0000000000 */
.L_x_41983:
[----:B------:R-:W-:Y:S05]  /*5990*/  BSYNC B6 ;  /* 0x0000000000067941 */ /* 0x000fea0003800000 */
.L_x_41982:
        /* <DEDUP_REMOVED lines=23> */
.L_x_42055:
[----:B------:R0:W5:Y:S01]  /*5b10*/  LDG.E.U8 R26, desc[UR36][R4.64] ;  /* 0x00000024041a7981 */ /* 0x000162000c1e1100 */
[----:B------:R-:W-:Y:S05]  /*5b20*/  BRA `(.L_x_42057) ;  /* 0x0000000c00587947 */ /* 0x000fea0003800000 */
.L_x_42054:
        /* <DEDUP_REMOVED lines=8> */
.L_x_42059:
[----:B------:R3:W5:Y:S01]  /*5bb0*/  LDG.E.U8 R26, desc[UR36][R4.64] ;  /* 0x00000024041a7981 */ /* 0x000762000c1e1100 */
[----:B------:R-:W-:Y:S05]  /*5bc0*/  BRA `(.L_x_42057) ;  /* 0x0000000c00307947 */ /* 0x000fea0003800000 */
.L_x_42058:
[----:B------:R2:W5:Y:S01]  /*5bd0*/  LDG.E.U16 R26, desc[UR36][R4.64] ;  /* 0x00000024041a7981 */ /* 0x000562000c1e1500 */
[----:B------:R-:W-:Y:S05]  /*5be0*/  BRA `(.L_x_42057) ;  /* 0x0000000c00287947 */ /* 0x000fea0003800000 */
.L_x_42053:
        /* <DEDUP_REMOVED lines=9> */
.L_x_42061:
[----:B------:R-:W2:Y:S02]  /*5c80*/  LDG.E.U16 R0, desc[UR36][R4.64] ;  /* 0x0000002404007981 */ /* 0x000ea4000c1e1500 */
[----:B--2---:R-:W-:-:S06]  /*5c90*/  HADD2.F32 R0, -RZ, R0.H0_H0 ;  /* 0x20000000ff007230 */ /* 0x004fcc0000004100 */
[----:B------:R-:W0:Y:S02]  /*5ca0*/  F2I.FTZ.TRUNC.NTZ R0, R0 ;  /* 0x0000000000007305 */ /* 0x000e24000021f100 */
[----:B0-----:R-:W-:Y:S01]  /*5cb0*/  PRMT R26, R0, 0x7610, R26 ;  /* 0x00007610001a7816 */ /* 0x001fe2000000001a */
[----:B------:R-:W-:Y:S06]  /*5cc0*/  BRA `(.L_x_42057) ;  /* 0x0000000800f07947 */ /* 0x000fec0003800000 */
.L_x_42060:
        /* <DEDUP_REMOVED lines=9> */
.L_x_42063:
[----:B------:R-:W2:Y:S02]  /*5d60*/  LDG.E.U16 R4, desc[UR36][R4.64] ;  /* 0x0000002404047981 */ /* 0x000ea4000c1e1500 */
[----:B--2---:R-:W-:-:S06]  /*5d70*/  HADD2.F32 R0, -RZ, R4.H0_H0 ;  /* 0x20000004ff007230 */ /* 0x004fcc0000004100 */
[----:B------:R-:W0:Y:S02]  /*5d80*/  F2I.FTZ.TRUNC.NTZ R0, R0 ;  /* 0x0000000000007305 */ /* 0x000e24000021f100 */
[----:B0-----:R-:W-:Y:S01]  /*5d90*/  PRMT R26, R0, 0x7610, R26 ;  /* 0x00007610001a7816 */ /* 0x001fe2000000001a */
[----:B------:R-:W-:Y:S06]  /*5da0*/  BRA `(.L_x_42057) ;  /* 0x0000000800b87947 */ /* 0x000fec0003800000 */
.L_x_42062:
[----:B------:R-:W2:Y:S02]  /*5db0*/  LDG.E.64 R2, desc[UR36][R4.64] ;  /* 0x0000002404027981 */ /* 0x000ea4000c1e1b00 */
[----:B--2---:R-:W0:Y:S02]  /*5dc0*/  F2I.F64.TRUNC R2, R2 ;  /* 0x0000000200027311 */ /* 0x004e24000030d100 */
[----:B0-----:R-:W-:Y:S01]  /*5dd0*/  PRMT R26, R2, 0x7610, R26 ;  /* 0x00007610021a7816 */ /* 0x001fe2000000001a */
[----:B------:R-:W-:Y:S06]  /*5de0*/  BRA `(.L_x_42057) ;  /* 0x0000000800a87947 */ /* 0x000fec0003800000 */
.L_x_42052:
        /* <DEDUP_REMOVED lines=12> */
.L_x_42066:
[----:B------:R-:W2:Y:S02]  /*5eb0*/  LDG.E.64 R4, desc[UR36][R4.64] ;  /* 0x0000002404047981 */ /* 0x000ea4000c1e1b00 */
[----:B--2---:R0:W1:Y:S01]  /*5ec0*/  F2I.F64.TRUNC R26, R4 ;  /* 0x00000004001a7311 */ /* 0x004062000030d100 */
[----:B------:R-:W-:Y:S05]  /*5ed0*/  BRA `(.L_x_42057) ;  /* 0x00000008006c7947 */ /* 0x000fea0003800000 */
.L_x_42065:
        /* <DEDUP_REMOVED lines=28> */
.L_x_42068:
        /* <DEDUP_REMOVED lines=15> */
.L_x_42067:
[----:B------:R-:W2:Y:S02]  /*6190*/  LDG.E.U16 R0, desc[UR36][R4.64] ;  /* 0x0000002404007981 */ /* 0x000ea4000c1e1500 */
[----:B--2---:R-:W-:-:S06]  /*61a0*/  IMAD.U32 R0, R0, 0x10000, RZ ;  /* 0x0001000000007824 */ /* 0x004fcc00078e00ff */
[----:B------:R-:W0:Y:S02]  /*61b0*/  F2I.FTZ.TRUNC.NTZ R0, R0 ;  /* 0x0000000000007305 */ /* 0x000e24000021f100 */
[----:B0-----:R-:W-:Y:S01]  /*61c0*/  PRMT R26, R0, 0x7610, R26 ;  /* 0x00007610001a7816 */ /* 0x001fe2000000001a */
[----:B------:R-:W-:Y:S06]  /*61d0*/  BRA `(.L_x_42057) ;  /* 0x0000000400ac7947 */ /* 0x000fec0003800000 */
.L_x_42064:
        /* <DEDUP_REMOVED lines=10> */
.L_x_42071:
        /* <DEDUP_REMOVED lines=21> */
.L_x_42075:
[----:B------:R-:W-:Y:S05]  /*63d0*/  BSYNC B1 ;  /* 0x0000000000017941 */ /* 0x000fea0003800000 */
.L_x_42074:
[----:B------:R-:W-:Y:S01]  /*63e0*/  LEA R3, R0, 0x3b800000, 0x17 ;  /* 0x3b80000000037811 */ /* 0x000fe200078eb8ff */
[----:B------:R-:W-:-:S05]  /*63f0*/  IMAD.SHL.U32 R0, R2, 0x100000, RZ ;  /* 0x0010000002007824 */ /* 0x000fca00078e00ff */
[----:B------:R-:W-:-:S07]  /*6400*/  LOP3.LUT R0, R3, R0, R4, 0xfe, !PT ;  /* 0x0000000003007212 */ /* 0x000fce00078efe04 */
.L_x_42073:
[----:B------:R-:W-:Y:S05]  /*6410*/  BSYNC B0 ;  /* 0x0000000000007941 */ /* 0x000fea0003800000 */
.L_x_42072:
[----:B------:R-:W0:Y:S02]  /*6420*/  F2I.FTZ.TRUNC.NTZ R0, R0 ;  /* 0x0000000000007305 */ /* 0x000e24000021f100 */
[----:B0-----:R-:W-:Y:S01]  /*6430*/  PRMT R26, R0, 0x7610, R26 ;  /* 0x00007610001a7816 */ /* 0x001fe2000000001a */
[----:B------:R-:W-:Y:S06]  /*6440*/  BRA `(.L_x_42057) ;  /* 0x0000000400107947 */ /* 0x000fec0003800000 */
.L_x_42070:
        /* <DEDUP_REMOVED lines=21> */
.L_x_42079:
[----:B------:R-:W-:Y:S05]  /*65a0*/  BSYNC B1 ;  /* 0x0000000000017941 */ /* 0x000fea0003800000 */
.L_x_42078:
[----:B------:R-:W-:Y:S01]  /*65b0*/  LEA R3, R0, 0x37800000, 0x17 ;  /* 0x3780000000037811 */ /* 0x000fe200078eb8ff */
[----:B------:R-:W-:-:S05]  /*65c0*/  IMAD.SHL.U32 R0, R2, 0x200000, RZ ;  /* 0x0020000002007824 */ /* 0x000fca00078e00ff */
[----:B------:R-:W-:-:S07]  /*65d0*/  LOP3.LUT R0, R3, R0, R4, 0xfe, !PT ;  /* 0x0000000003007212 */ /* 0x000fce00078efe04 */
.L_x_42077:
[----:B------:R-:W-:Y:S05]  /*65e0*/  BSYNC B0 ;  /* 0x0000000000007941 */ /* 0x000fea0003800000 */
.L_x_42076:
[----:B------:R-:W0:Y:S02]  /*65f0*/  F2I.FTZ.TRUNC.NTZ R0, R0 ;  /* 0x0000000000007305 */ /* 0x000e24000021f100 */
[----:B0-----:R-:W-:Y:S01]  /*6600*/  PRMT R26, R0, 0x7610, R26 ;  /* 0x00007610001a7816 */ /* 0x001fe2000000001a */
[----:B------:R-:W-:Y:S06]  /*6610*/  BRA `(.L_x_42057) ;  /* 0x00000000009c7947 */ /* 0x000fec0003800000 */
.L_x_42069:
        /* <DEDUP_REMOVED lines=14> */
.L_x_42083:
[----:B------:R-:W-:Y:S05]  /*6700*/  BSYNC B0 ;  /* 0x0000000000007941 */ /* 0x000fea0003800000 */
.L_x_42082:
[----:B------:R-:W0:Y:S02]  /*6710*/  F2I.FTZ.TRUNC.NTZ R0, R0 ;  /* 0x0000000000007305 */ /* 0x000e24000021f100 */
[----:B0-----:R-:W-:Y:S01]  /*6720*/  PRMT R26, R0, 0x7610, R26 ;  /* 0x00007610001a7816 */ /* 0x001fe2000000001a */
[----:B------:R-:W-:Y:S06]  /*6730*/  BRA `(.L_x_42057) ;  /* 0x0000000000547947 */ /* 0x000fec0003800000 */
.L_x_42056:
        /* <DEDUP_REMOVED lines=16> */
.L_x_42084:
[----:B------:R-:W-:Y:S01]  /*6840*/  PRMT R26, RZ, 0x7610, R26 ;  /* 0x00007610ff1a7816 */ /* 0x000fe2000000001a */
[----:B------:R-:W-:Y:S06]  /*6850*/  BRA `(.L_x_42057) ;  /* 0x00000000000c7947 */ /* 0x000fec0003800000 */
.L_x_42081:
[----:B------:R0:W5:Y:S01]  /*6860*/  LDG.E.U8 R26, desc[UR36][R4.64] ;  /* 0x00000024041a7981 */ /* 0x000162000c1e1100 */
[----:B------:R-:W-:Y:S05]  /*6870*/  BRA `(.L_x_42057) ;  /* 0x0000000000047947 */ /* 0x000fea0003800000 */
.L_x_42080:
[----:B------:R0:W5:Y:S02]  /*6880*/  LDG.E.U8 R26, desc[UR36][R4.64] ;  /* 0x00000024041a7981 */ /* 0x000164000c1e1100 */
.L_x_42057:
        /* <DEDUP_REMOVED lines=19> */
.L_x_42088:
[----:B------:R0:W5:Y:S01]  /*69c0*/  LDG.E.U8 R23, desc[UR36][R2.64] ;  /* 0x0000002402177981 */ /* 0x000162000c1e1100 */
[----:B------:R-:W-:Y:S05]  /*69d0*/  BRA `(.L_x_42051) ;  /* 0x0000000c00507947 */ /* 0x000fea0003800000 */
.L_x_42087:
        /* <DEDUP_REMOVED lines=8> */
.L_x_42091:
[----:B------:R0:W5:Y:S01]  /*6a60*/  LDG.E.U8 R23, desc[UR36][R2.64] ;  /* 0x0000002402177981 */ /* 0x000162000c1e1100 */
[----:B------:R-:W-:Y:S05]  /*6a70*/  BRA `(.L_x_42051) ;  /* 0x0000000c00287947 */ /* 0x000fea0003800000 */
.L_x_42090:
[----:B------:R0:W5:Y:S01]  /*6a80*/  LDG.E.U16 R23, desc[UR36][R2.64] ;  /* 0x0000002402177981 */ /* 0x000162000c1e1500 */
[----:B------:R-:W-:Y:S05]  /*6a90*/  BRA `(.L_x_42051) ;  /* 0x0000000c00207947 */ /* 0x000fea0003800000 */
.L_x_42086:
        /* <DEDUP_REMOVED lines=9> */
.L_x_42093:
[----:B------:R-:W2:Y:S02]  /*6b30*/  LDG.E.U16 R0, desc[UR36][R2.64] ;  /* 0x0000002402007981 */ /* 0x000ea4000c1e1500 */
[----:B--2---:R-:W-:-:S06]  /*6b40*/  HADD2.F32 R0, -RZ, R0.H0_H0 ;  /* 0x20000000ff007230 */ /* 0x004fcc0000004100 */
[----:B------:R-:W0:Y:S02]  /*6b50*/  F2I.FTZ.TRUNC.NTZ R0, R0 ;  /* 0x0000000000007305 */ /* 0x000e24000021f100 */
[----:B0-----:R-:W-:Y:S01]  /*6b60*/  PRMT R23, R0, 0x7610, R23 ;  /* 0x0000761000177816 */ /* 0x001fe20000000017 */
[----:B------:R-:W-:Y:S06]  /*6b70*/  BRA `(.L_x_42051) ;  /* 0x0000000800e87947 */ /* 0x000fec0003800000 */
.L_x_42092:
        /* <DEDUP_REMOVED lines=9> */
.L_x_42095:
[----:B------:R-:W2:Y:S02]  /*6c10*/  LDG.E.U16 R2, desc[UR36][R2.64] ;  /* 0x0000002402027981 */ /* 0x000ea4000c1e1500 */
[----:B--2---:R-:W-:-:S06]  /*6c20*/  HADD2.F32 R0, -RZ, R2.H0_H0 ;  /* 0x20000002ff007230 */ /* 0x004fcc0000004100 */
[----:B------:R-:W0:Y:S02]  /*6c30*/  F2I.FTZ.TRUNC.NTZ R0, R0 ;  /* 0x0000000000007305 */ /* 0x000e24000021f100 */
[----:B0-----:R-:W-:Y:S01]  /*6c40*/  PRMT R23, R0, 0x7610, R23 ;  /* 0x0000761000177816 */ /* 0x001fe20000000017 */
[----:B------:R-:W-:Y:S06]  /*6c50*/  BRA `(.L_x_42051) ;  /* 0x0000000800b07947 */ /* 0x000fec0003800000 */
.L_x_42094:
[----:B------:R-:W2:Y:S02]  /*6c60*/  LDG.E.64 R2, desc[UR36][R2.64] ;  /* 0x0000002402027981 */ /* 0x000ea4000c1e1b00 */
[----:B--2---:R0:W1:Y:S01]  /*6c70*/  F2I.F64.TRUNC R23, R2 ;  /* 0x0000000200177311 */ /* 0x004062000030d100 */
[----:B------:R-:W-:Y:S05]  /*6c80*/  BRA `(.L_x_42051) ;  /* 0x0000000800a47947 */ /* 0x000fea0003800000 */
.L_x_42085:
        /* <DEDUP_REMOVED lines=12> */
.L_x_42098:
[----:B------:R-:W2:Y:S02]  /*6d50*/  LDG.E.64 R2, desc[UR36][R2.64] ;  /* 0x0000002402027981 */ /* 0x000ea4000c1e1b00 */
[----:B--2---:R0:W1:Y:S01]  /*6d60*/  F2I.F64.TRUNC R23, R2 ;  /* 0x0000000200177311 */ /* 0x004062000030d100 */
[----:B------:R-:W-:Y:S05]  /*6d70*/  BRA `(.L_x_42051) ;  /* 0x0000000800687947 */ /* 0x000fea0003800000 */
.L_x_42097:
        /* <DEDUP_REMOVED lines=28> */
.L_x_42100:
        /* <DEDUP_REMOVED lines=15> */
.L_x_42099:
[----:B------:R-:W2:Y:S02]  /*7030*/  LDG.E.U16 R0, desc[UR36][R2.64] ;  /* 0x0000002402007981 */ /* 0x000ea4000c1e1500 */
[----:B--2---:R-:W-:-:S06]  /*7040*/  IMAD.U32 R0, R0, 0x10000, RZ ;  /* 0x0001000000007824 */ /* 0x004fcc00078e00ff */
[----:B------:R-:W0:Y:S02]  /*7050*/  F2I.FTZ.TRUNC.NTZ R0, R0 ;  /* 0x0000000000007305 */ /* 0x000e24000021f100 */
[----:B0-----:R-:W-:Y:S01]  /*7060*/  PRMT R23, R0, 0x7610, R23 ;  /* 0x0000761000177816 */ /* 0x001fe20000000017 */
[----:B------:R-:W-:Y:S06]  /*7070*/  BRA `(.L_x_42051) ;  /* 0x0000000400a87947 */ /* 0x000fec0003800000 */
.L_x_42096:
        /* <DEDUP_REMOVED lines=10> */
.L_x_42103:
        /* <DEDUP_REMOVED lines=21> */
.L_x_42107:
[----:B------:R-:W-:Y:S05]  /*7270*/  BSYNC B1 ;  /* 0x0000000000017941 */ /* 0x000fea0003800000 */
.L_x_42106:
[----:B------:R-:W-:Y:S01]  /*7280*/  LEA R3, R0, 0x3b800000, 0x17 ;  /* 0x3b80000000037811 */ /* 0x000fe200078eb8ff */
[----:B------:R-:W-:-:S05]  /*7290*/  IMAD.SHL.U32 R0, R2, 0x100000, RZ ;  /* 0x0010000002007824 */ /* 0x000fca00078e00ff */
[----:B------:R-:W-:-:S07]  /*72a0*/  LOP3.LUT R0, R3, R0, R4, 0xfe, !PT ;  /* 0x0000000003007212 */ /* 0x000fce00078efe04 */
.L_x_42105:
[----:B------:R-:W-:Y:S05]  /*72b0*/  BSYNC B0 ;  /* 0x0000000000007941 */ /* 0x000fea0003800000 */
.L_x_42104:
[----:B------:R-:W0:Y:S02]  /*72c0*/  F2I.FTZ.TRUNC.NTZ R0, R0 ;  /* 0x0000000000007305 */ /* 0x000e24000021f100 */
[----:B0-----:R-:W-:Y:S01]  /*72d0*/  PRMT R23, R0, 0x7610, R23 ;  /* 0x0000761000177816 */ /* 0x001fe20000000017 */
[----:B------:R-:W-:Y:S06]  /*72e0*/  BRA `(.L_x_42051) ;  /* 0x00000004000c7947 */ /* 0x000fec0003800000 */
.L_x_42102:
        /* <DEDUP_REMOVED lines=21> */
.L_x_42111:
[----:B------:R-:W-:Y:S05]  /*7440*/  BSYNC B1 ;  /* 0x0000000000017941 */ /* 0x000fea0003800000 */
.L_x_42110:
[----:B------:R-:W-:Y:S01]  /*7450*/  LEA R3, R0, 0x37800000, 0x17 ;  /* 0x3780000000037811 */ /* 0x000fe200078eb8ff */
[----:B------:R-:W-:-:S05]  /*7460*/  IMAD.SHL.U32 R0, R2, 0x200000, RZ ;  /* 0x0020000002007824 */ /* 0x000fca00078e00ff */
[----:B------:R-:W-:-:S07]  /*7470*/  LOP3.LUT R0, R3, R0, R4, 0xfe, !PT ;  /* 0x0000000003007212 */ /* 0x000fce00078efe04 */
.L_x_42109:
[----:B------:R-:W-:Y:S05]  /*7480*/  BSYNC B0 ;  /* 0x0000000000007941 */ /* 0x000fea0003800000 */
.L_x_42108:
[----:B------:R-:W0:Y:S02]  /*7490*/  F2I.FTZ.TRUNC.NTZ R0, R0 ;  /* 0x0000000000007305 */ /* 0x000e24000021f100 */
[----:B0-----:R-:W-:Y:S01]  /*74a0*/  PRMT R23, R0, 0x7610, R23 ;  /* 0x0000761000177816 */ /* 0x001fe20000000017 */
[----:B------:R-:W-:Y:S06]  /*74b0*/  BRA `(.L_x_42051) ;  /* 0x0000000000987947 */ /* 0x000fec0003800000 */
.L_x_42101:
        /* <DEDUP_REMOVED lines=14> */
.L_x_42115:
[----:B------:R-:W-:Y:S05]  /*75a0*/  BSYNC B0 ;  /* 0x0000000000007941 */ /* 0x000fea0003800000 */
.L_x_42114:
[----:B------:R-:W0:Y:S02]  /*75b0*/  F2I.FTZ.TRUNC.NTZ R0, R0 ;  /* 0x0000000000007305 */ /* 0x000e24000021f100 */
[----:B0-----:R-:W-:Y:S01]  /*75c0*/  PRMT R23, R0, 0x7610, R23 ;  /* 0x0000761000177816 */ /* 0x001fe20000000017 */
[----:B------:R-:W-:Y:S06]  /*75d0*/  BRA `(.L_x_42051) ;  /* 0x0000000000507947 */ /* 0x000fec0003800000 */
.L_x_42089:
        /* <DEDUP_REMOVED lines=16> */
.L_x_42116:
[----:B------:R-:W-:Y:S05]  /*76e0*/  BRA `(.L_x_42051) ;  /* 0x00000000000c7947 */ /* 0x000fea0003800000 */
.L_x_42113:
[----:B------:R0:W5:Y:S01]  /*76f0*/  LDG.E.U8 R23, desc[UR36][R2.64] ;  /* 0x0000002402177981 */ /* 0x000162000c1e1100 */
[----:B------:R-:W-:Y:S05]  /*7700*/  BRA `(.L_x_42051) ;  /* 0x0000000000047947 */ /* 0x000fea0003800000 */
.L_x_42112:
[----:B------:R0:W5:Y:S02]  /*7710*/  LDG.E.U8 R23, desc[UR36][R2.64] ;  /* 0x0000002402177981 */ /* 0x000164000c1e1100 */
.L_x_42051:
[----:B------:R-:W-:Y:S05]  /*7720*/  BSYNC B6 ;  /* 0x0000000000067941 */ /* 0x000fea0003800000 */
.L_x_42050:
        /* <DEDUP_REMOVED lines=42> */
.L_x_42122:
[----:B------:R0:W-:Y:S01]  /*79d0*/  STG.E.U8 desc[UR36][R8.64], R3 ;  /* 0x0000000308007986 */ /* 0x0001e2000c101124 */
[----:B------:R-:W-:Y:S05]  /*79e0*/  BRA `(.L_x_42118) ;  /* 0x0000000c00547947 */ /* 0x000fea0003800000 */
.L_x_42121:
        /* <DEDUP_REMOVED lines=10> */
.L_x_42125:
[----:B------:R0:W-:Y:S01]  /*7a90*/  STG.E desc[UR36][R8.64], R3 ;  /* 0x0000000308007986 */ /* 0x0001e2000c101924 */
[----:B------:R-:W-:Y:S05]  /*7aa0*/  BRA `(.L_x_42118) ;  /* 0x0000000c00247947 */ /* 0x000fea0003800000 */
.L_x_42124:
[----:B------:R0:W-:Y:S01]  /*7ab0*/  STG.E.U16 desc[UR36][R8.64], R3 ;  /* 0x0000000308007986 */ /* 0x0001e2000c101524 */
[----:B------:R-:W-:Y:S05]  /*7ac0*/  BRA `(.L_x_42118) ;  /* 0x0000000c001c7947 */ /* 0x000fea0003800000 */
.L_x_42120:
        /* <DEDUP_REMOVED lines=9> */
.L_x_42127:
[----:B------:R-:W0:Y:S02]  /*7b60*/  I2F.S16 R0, R3 ;  /* 0x0000000300007306 */ /* 0x000e240000101400 */
[----:B0-----:R-:W-:-:S05]  /*7b70*/  F2FP.F16.F32.PACK_AB R0, RZ, R0 ;  /* 0x00000000ff00723e */ /* 0x001fca00000000ff */
[----:B------:R1:W-:Y:S01]  /*7b80*/  STG.E.U16 desc[UR36][R8.64], R0 ;  /* 0x0000000008007986 */ /* 0x0003e2000c101524 */
[----:B------:R-:W-:Y:S05]  /*7b90*/  BRA `(.L_x_42118) ;  /* 0x0000000800e87947 */ /* 0x000fea0003800000 */
.L_x_42126:
        /* <DEDUP_REMOVED lines=10> */
.L_x_42129:
[----:B------:R-:W0:Y:S02]  /*7c40*/  I2F.S16 R3, R3 ;  /* 0x0000000300037306 */ /* 0x000e240000101400 */
[----:B0-----:R-:W-:-:S04]  /*7c50*/  F2FP.F16.F32.PACK_AB R3, RZ, R3 ;  /* 0x00000003ff03723e */ /* 0x001fc800000000ff */
[----:B------:R-:W-:-:S05]  /*7c60*/  PRMT R3, R3, 0x5410, RZ ;  /* 0x0000541003037816 */ /* 0x000fca00000000ff */
[----:B------:R4:W-:Y:S01]  /*7c70*/  STG.E desc[UR36][R8.64], R3 ;  /* 0x0000000308007986 */ /* 0x0009e2000c101924 */
[----:B------:R-:W-:Y:S05]  /*7c80*/  BRA `(.L_x_42118) ;  /* 0x0000000800ac7947 */ /* 0x000fea0003800000 */
.L_x_42128:
[----:B------:R-:W0:Y:S02]  /*7c90*/  I2F.F64.S16 R4, R3 ;  /* 0x0000000300047312 */ /* 0x000e240000101c00 */
[----:B0-----:R0:W-:Y:S01]  /*7ca0*/  STG.E.64 desc[UR36][R8.64], R4 ;  /* 0x0000000408007986 */ /* 0x0011e2000c101b24 */
[----:B------:R-:W-:Y:S05]  /*7cb0*/  BRA `(.L_x_42118) ;  /* 0x0000000800a07947 */ /* 0x000fea0003800000 */
.L_x_42119:
        /* <DEDUP_REMOVED lines=10> */
.L_x_42132:
[----:B------:R-:W0:Y:S01]  /*7d60*/  I2F.F64.S16 R4, R3 ;  /* 0x0000000300047312 */ /* 0x000e220000101c00 */
[----:B------:R-:W-:-:S05]  /*7d70*/  CS2R R6, SRZ ;  /* 0x0000000000067805 */ /* 0x000fca000001ff00 */
[----:B0-----:R0:W-:Y:S01]  /*7d80*/  STG.E.128 desc[UR36][R8.64], R4 ;  /* 0x0000000408007986 */ /* 0x0011e2000c101d24 */
[----:B------:R-:W-:Y:S05]  /*7d90*/  BRA `(.L_x_42118) ;  /* 0x0000000800687947 */ /* 0x000fea0003800000 */
.L_x_42131:
        /* <DEDUP_REMOVED lines=21> */
.L_x_42136:
[----:B------:R-:W-:Y:S05]  /*7ef0*/  BSYNC B0 ;  /* 0x0000000000007941 */ /* 0x000fea0003800000 */
.L_x_42135:
[----:B------:R-:W-:-:S05]  /*7f00*/  LOP3.LUT R5, R0, R5, RZ, 0xfc, !PT ;  /* 0x0000000500057212 */ /* 0x000fca00078efcff */
[----:B------:R0:W-:Y:S01]  /*7f10*/  STG.E.U8 desc[UR36][R8.64], R5 ;  /* 0x0000000508007986 */ /* 0x0001e2000c101124 */
[----:B------:R-:W-:Y:S05]  /*7f20*/  BRA `(.L_x_42118) ;  /* 0x0000000800047947 */ /* 0x000fea0003800000 */
.L_x_42134:
        /* <DEDUP_REMOVED lines=13> */
.L_x_42138:
[----:B------:R-:W-:Y:S01]  /*8000*/  IMAD.MOV.U32 R0, RZ, RZ, 0x7f ;  /* 0x0000007fff007424 */ /* 0x000fe200078e00ff */
[----:B------:R-:W-:-:S04]  /*8010*/  ISETP.GT.U32.AND P0, PT, R4, 0x7f800000, PT ;  /* 0x7f8000000400780c */ /* 0x000fc80003f04070 */
[----:B------:R-:W-:-:S09]  /*8020*/  SEL R0, R0, 0x7c, P0 ;  /* 0x0000007c00007807 */ /* 0x000fd20000000000 */
.L_x_42139:
[----:B------:R-:W-:Y:S05]  /*8030*/  BSYNC B0 ;  /* 0x0000000000007941 */ /* 0x000fea0003800000 */
.L_x_42137:
[----:B------:R-:W-:-:S04]  /*8040*/  LOP3.LUT R3, R5, 0x80000000, RZ, 0xc0, !PT ;  /* 0x8000000005037812 */ /* 0x000fc800078ec0ff */
[----:B------:R-:W-:-:S04]  /*8050*/  SHF.R.U32.HI R3, RZ, 0x18, R3 ;  /* 0x00000018ff037819 */ /* 0x000fc80000011603 */
[----:B------:R-:W-:-:S05]  /*8060*/  LOP3.LUT R3, R0, R3, RZ, 0xfc, !PT ;  /* 0x0000000300037212 */ /* 0x000fca00078efcff */
[----:B------:R0:W-:Y:S01]  /*8070*/  STG.E.U8 desc[UR36][R8.64], R3 ;  /* 0x0000000308007986 */ /* 0x0001e2000c101124 */
[----:B------:R-:W-:Y:S05]  /*8080*/  BRA `(.L_x_42118) ;  /* 0x0000000400ac7947 */ /* 0x000fea0003800000 */
.L_x_42133:
[----:B------:R-:W0:Y:S02]  /*8090*/  I2F.S16 R0, R3 ;  /* 0x0000000300007306 */ /* 0x000e240000101400 */
[----:B0-----:R-:W-:-:S05]  /*80a0*/  F2FP.BF16.F32.PACK_AB R0, RZ, R0 ;  /* 0x00000000ff00723e */ /* 0x001fca00000010ff */
[----:B------:R0:W-:Y:S01]  /*80b0*/  STG.E.U16 desc[UR36][R8.64], R0 ;  /* 0x0000000008007986 */ /* 0x0001e2000c101524 */
[----:B------:R-:W-:Y:S05]  /*80c0*/  BRA `(.L_x_42118) ;  /* 0x00000004009c7947 */ /* 0x000fea0003800000 */
.L_x_42130:
        /* <DEDUP_REMOVED lines=10> */
.L_x_42142:
        /* <DEDUP_REMOVED lines=17> */
.L_x_42145:
[----:B------:R-:W-:-:S04]  /*8280*/  LOP3.LUT R3, R3, 0x80000000, RZ, 0xc0, !PT ;  /* 0x8000000003037812 */ /* 0x000fc800078ec0ff */
[----:B------:R-:W-:-:S04]  /*8290*/  SHF.R.U32.HI R3, RZ, 0x18, R3 ;  /* 0x00000018ff037819 */ /* 0x000fc80000011603 */
[----:B------:R-:W-:-:S04]  /*82a0*/  LOP3.LUT R0, R0, R3, RZ, 0xfc, !PT ;  /* 0x0000000300007212 */ /* 0x000fc800078efcff */
[----:B------:R-:W-:-:S07]  /*82b0*/  PRMT R4, R0, 0x7610, R4 ;  /* 0x0000761000047816 */ /* 0x000fce0000000004 */
.L_x_42144:
[----:B------:R-:W-:Y:S05]  /*82c0*/  BSYNC B0 ;  /* 0x0000000000007941 */ /* 0x000fea0003800000 */
.L_x_42143:
[----:B------:R0:W-:Y:S01]  /*82d0*/  STG.E.U8 desc[UR36][R8.64], R4 ;  /* 0x0000000408007986 */ /* 0x0001e2000c101124 */
[----:B------:R-:W-:Y:S05]  /*82e0*/  BRA `(.L_x_42118) ;  /* 0x0000000400147947 */ /* 0x000fea0003800000 */
.L_x_42141:
        /* <DEDUP_REMOVED lines=17> */
.L_x_42148:
[----:B------:R-:W-:-:S04]  /*8400*/  LOP3.LUT R3, R3, 0x80000000, RZ, 0xc0, !PT ;  /* 0x8000000003037812 */ /* 0x000fc800078ec0ff */
[----:B------:R-:W-:-:S04]  /*8410*/  SHF.R.U32.HI R3, RZ, 0x18, R3 ;  /* 0x00000018ff037819 */ /* 0x000fc80000011603 */
[----:B------:R-:W-:-:S04]  /*8420*/  LOP3.LUT R0, R0, R3, RZ, 0xfc, !PT ;  /* 0x0000000300007212 */ /* 0x000fc800078efcff */
[----:B------:R-:W-:-:S07]  /*8430*/  PRMT R4, R0, 0x7610, R4 ;  /* 0x0000761000047816 */ /* 0x000fce0000000004 */
.L_x_42147:
[----:B------:R-:W-:Y:S05]  /*8440*/  BSYNC B0 ;  /* 0x0000000000007941 */ /* 0x000fea0003800000 */
.L_x_42146:
[----:B------:R0:W-:Y:S01]  /*8450*/  STG.E.U8 desc[UR36][R8.64], R4 ;  /* 0x0000000408007986 */ /* 0x0001e2000c101124 */
[----:B------:R-:W-:Y:S05]  /*8460*/  BRA `(.L_x_42118) ;  /* 0x0000000000b47947 */ /* 0x000fea0003800000 */
.L_x_42140:
        /* <DEDUP_REMOVED lines=23> */
.L_x_42123:
        /* <DEDUP_REMOVED lines=16> */
.L_x_42151:
[----:B------:R-:W-:Y:S05]  /*86e0*/  BRA `(.L_x_42118) ;  /* 0x0000000000147947 */ /* 0x000fea0003800000 */
.L_x_42150:
[----:B------:R-:W-:Y:S02]  /*86f0*/  IMAD.MOV.U32 R4, RZ, RZ, R3 ;  /* 0x000000ffff047224 */ /* 0x000fe400078e0003 */
[----:B------:R-:W-:-:S05]  /*8700*/  IMAD.MOV.U32 R5, RZ, RZ, RZ ;  /* 0x000000ffff057224 */ /* 0x000fca00078e00ff */
[----:B------:R0:W-:Y:S01]  /*8710*/  STG.E.64 desc[UR36][R8.64], R4 ;  /* 0x0000000408007986 */ /* 0x0001e2000c101b24 */
[----:B------:R-:W-:Y:S05]  /*8720*/  BRA `(.L_x_42118) ;  /* 0x0000000000047947 */ /* 0x000fea0003800000 */
.L_x_42149:
[----:B------:R0:W-:Y:S02]  /*8730*/  STG.E desc[UR36][R8.64], R3 ;  /* 0x0000000308007986 */ /* 0x0001e4000c101924 */
.L_x_42118:
[----:B------:R-:W-:Y:S05]  /*8740*/  BSYNC B6 ;  /* 0x0000000000067941 */ /* 0x000fea0003800000 */
.L_x_42117:
        /* <DEDUP_REMOVED lines=23> */
.L_x_42157:
[----:B------:R0:W-:Y:S01]  /*88c0*/  STG.E.U8 desc[UR36][R8.64], R24 ;  /* 0x0000001808007986 */ /* 0x0001e2000c101124 */
[----:B------:R-:W-:Y:S05]  /*88d0*/  BRA `(.L_x_42159) ;  /* 0x0000000c00487947 */ /* 0x000fea0003800000 */
.L_x_42156:
        /* <DEDUP_REMOVED lines=9> */
.L_x_42161:
[----:B------:R0:W-:Y:S01]  /*8970*/  STG.E desc[UR36][R8.64], R24 ;  /* 0x0000001808007986 */ /* 0x0001e2000c101924 */
[----:B------:R-:W-:Y:S05]  /*8980*/  BRA `(.L_x_42159) ;  /* 0x0000000c001c7947 */ /* 0x000fea0003800000 */
.L_x_42160:
[----:B------:R0:W-:Y:S01]  /*8990*/  STG.E.U16 desc[UR36][R8.64], R24 ;  /* 0x0000001808007986 */ /* 0x0001e2000c101524 */
[----:B------:R-:W-:Y:S05]  /*89a0*/  BRA `(.L_x_42159) ;  /* 0x0000000c00147947 */ /* 0x000fea0003800000 */
.L_x_42155:
        /* <DEDUP_REMOVED lines=9> */
.L_x_42163:
[----:B------:R-:W0:Y:S02]  /*8a40*/  I2F.S16 R0, R24 ;  /* 0x0000001800007306 */ /* 0x000e240000101400 */
[----:B0-----:R-:W-:-:S05]  /*8a50*/  F2FP.F16.F32.PACK_AB R0, RZ, R0 ;  /* 0x00000000ff00723e */ /* 0x001fca00000000ff */
[----:B------:R0:W-:Y:S01]  /*8a60*/  STG.E.U16 desc[UR36][R8.64], R0 ;  /* 0x0000000008007986 */ /* 0x0001e2000c101524 */
[----:B------:R-:W-:Y:S05]  /*8a70*/  BRA `(.L_x_42159) ;  /* 0x0000000800e07947 */ /* 0x000fea0003800000 */
.L_x_42162:
        /* <DEDUP_REMOVED lines=10> */
.L_x_42165:
[----:B------:R-:W0:Y:S02]  /*8b20*/  I2F.S16 R24, R24 ;  /* 0x0000001800187306 */ /* 0x000e240000101400 */
[----:B0-----:R-:W-:-:S04]  /*8b30*/  F2FP.F16.F32.PACK_AB R3, RZ, R24 ;  /* 0x00000018ff03723e */ /* 0x001fc800000000ff */
[----:B------:R-:W-:-:S05]  /*8b40*/  PRMT R3, R3, 0x5410, RZ ;  /* 0x0000541003037816 */ /* 0x000fca00000000ff */
[----:B------:R3:W-:Y:S01]  /*8b50*/  STG.E desc[UR36][R8.64], R3 ;  /* 0x0000000308007986 */ /* 0x0007e2000c101924 */
[----:B------:R-:W-:Y:S05]  /*8b60*/  BRA `(.L_x_42159) ;  /* 0x0000000800a47947 */ /* 0x000fea0003800000 */
.L_x_42164:
[----:B------:R-:W0:Y:S02]  /*8b70*/  I2F.F64.S16 R24, R24 ;  /* 0x0000001800187312 */ /* 0x000e240000101c00 */
[----:B0-----:R4:W-:Y:S01]  /*8b80*/  STG.E.64 desc[UR36][R8.64], R24 ;  /* 0x0000001808007986 */ /* 0x0019e2000c101b24 */
[----:B------:R-:W-:Y:S05]  /*8b90*/  BRA `(.L_x_42159) ;  /* 0x0000000800987947 */ /* 0x000fea0003800000 */
.L_x_42154:
        /* <DEDUP_REMOVED lines=10> */
.L_x_42168:
[----:B------:R-:W0:Y:S01]  /*8c40*/  I2F.F64.S16 R4, R24 ;  /* 0x0000001800047312 */ /* 0x000e220000101c00 */
[----:B------:R-:W-:-:S05]  /*8c50*/  CS2R R6, SRZ ;  /* 0x0000000000067805 */ /* 0x000fca000001ff00 */
[----:B0-----:R0:W-:Y:S01]  /*8c60*/  STG.E.128 desc[UR36][R8.64], R4 ;  /* 0x0000000408007986 */ /* 0x0011e2000c101d24 */
[----:B------:R-:W-:Y:S05]  /*8c70*/  BRA `(.L_x_42159) ;  /* 0x0000000800607947 */ /* 0x000fea0003800000 */
.L_x_42167:
        /* <DEDUP_REMOVED lines=21> */
.L_x_42172:
[----:B------:R-:W-:Y:S05]  /*8dd0*/  BSYNC B0 ;  /* 0x0000000000007941 */ /* 0x000fea0003800000 */
.L_x_42171:
[----:B------:R-:W-:-:S05]  /*8de0*/  LOP3.LUT R5, R0, R5, RZ, 0xfc, !PT ;  /* 0x0000000500057212 */ /* 0x000fca00078efcff */
[----:B------:R0:W-:Y:S01]  /*8df0*/  STG.E.U8 desc[UR36][R8.64], R5 ;  /* 0x0000000508007986 */ /* 0x0001e2000c101124 */
[----:B------:R-:W-:Y:S05]  /*8e00*/  BRA `(.L_x_42159) ;  /* 0x0000000400fc7947 */ /* 0x000fea0003800000 */
.L_x_42170:
        /* <DEDUP_REMOVED lines=13> */
.L_x_42174:
[----:B------:R-:W-:Y:S01]  /*8ee0*/  IMAD.MOV.U32 R0, RZ, RZ, 0x7f ;  /* 0x0000007fff007424 */ /* 0x000fe200078e00ff */
[----:B------:R-:W-:-:S04]  /*8ef0*/  ISETP.GT.U32.AND P0, PT, R3, 0x7f800000, PT ;  /* 0x7f8000000300780c */ /* 0x000fc80003f04070 */
[----:B------:R-:W-:-:S09]  /*8f00*/  SEL R0, R0, 0x7c, P0 ;  /* 0x0000007c00007807 */ /* 0x000fd20000000000 */
.L_x_42175:
[----:B------:R-:W-:Y:S05]  /*8f10*/  BSYNC B0 ;  /* 0x0000000000007941 */ /* 0x000fea0003800000 */
.L_x_42173:
[----:B------:R-:W-:-:S04]  /*8f20*/  LOP3.LUT R3, R5, 0x80000000, RZ, 0xc0, !PT ;  /* 0x8000000005037812 */ /* 0x000fc800078ec0ff */
[----:B------:R-:W-:-:S04]  /*8f30*/  SHF.R.U32.HI R3, RZ, 0x18, R3 ;  /* 0x00000018ff037819 */ /* 0x000fc80000011603 */
[----:B------:R-:W-:-:S05]  /*8f40*/  LOP3.LUT R3, R0, R3, RZ, 0xfc, !PT ;  /* 0x0000000300037212 */ /* 0x000fca00078efcff */
[----:B------:R0:W-:Y:S01]  /*8f50*/  STG.E.U8 desc[UR36][R8.64], R3 ;  /* 0x0000000308007986 */ /* 0x0001e2000c101124 */
[----:B------:R-:W-:Y:S05]  /*8f60*/  BRA `(.L_x_42159) ;  /* 0x0000000400a47947 */ /* 0x000fea0003800000 */
.L_x_42169:
[----:B------:R-:W0:Y:S02]  /*8f70*/  I2F.S16 R0, R24 ;  /* 0x0000001800007306 */ /* 0x000e240000101400 */
[----:B0-----:R-:W-:-:S05]  /*8f80*/  F2FP.BF16.F32.PACK_AB R0, RZ, R0 ;  /* 0x00000000ff00723e */ /* 0x001fca00000010ff */
[----:B------:R0:W-:Y:S01]  /*8f90*/  STG.E.U16 desc[UR36][R8.64], R0 ;  /* 0x0000000008007986 */ /* 0x0001e2000c101524 */
[----:B------:R-:W-:Y:S05]  /*8fa0*/  BRA `(.L_x_42159) ;  /* 0x0000000400947947 */ /* 0x000fea0003800000 */
.L_x_42166:
        /* <DEDUP_REMOVED lines=10> */
.L_x_42178:
        /* <DEDUP_REMOVED lines=17> */
.L_x_42181:
[----:B------:R-:W-:-:S04]  /*9160*/  LOP3.LUT R3, R5, 0x80000000, RZ, 0xc0, !PT ;  /* 0x8000000005037812 */ /* 0x000fc800078ec0ff */
[----:B------:R-:W-:-:S04]  /*9170*/  SHF.R.U32.HI R3, RZ, 0x18, R3 ;  /* 0x00000018ff037819 */ /* 0x000fc80000011603 */
[----:B------:R-:W-:-:S04]  /*9180*/  LOP3.LUT R0, R0, R3, RZ, 0xfc, !PT ;  /* 0x0000000300007212 */ /* 0x000fc800078efcff */
[----:B------:R-:W-:-:S07]  /*9190*/  PRMT R4, R0, 0x7610, R4 ;  /* 0x0000761000047816 */ /* 0x000fce0000000004 */
.L_x_42180:
[----:B------:R-:W-:Y:S05]  /*91a0*/  BSYNC B0 ;  /* 0x0000000000007941 */ /* 0x000fea0003800000 */
.L_x_42179:
[----:B------:R0:W-:Y:S01]  /*91b0*/  STG.E.U8 desc[UR36][R8.64], R4 ;  /* 0x0000000408007986 */ /* 0x0001e2000c101124 */
[----:B------:R-:W-:Y:S05]  /*91c0*/  BRA `(.L_x_42159) ;  /* 0x00000004000c7947 */ /* 0x000fea0003800000 */
.L_x_42177:
        /* <DEDUP_REMOVED lines=17> */
.L_x_42184:
[----:B------:R-:W-:-:S04]  /*92e0*/  LOP3.LUT R3, R5, 0x80000000, RZ, 0xc0, !PT ;  /* 0x8000000005037812 */ /* 0x000fc800078ec0ff */
[----:B------:R-:W-:-:S04]  /*92f0*/  SHF.R.U32.HI R3, RZ, 0x18, R3 ;  /* 0x00000018ff037819 */ /* 0x000fc80000011603 */
[----:B------:R-:W-:-:S04]  /*9300*/  LOP3.LUT R0, R0, R3, RZ, 0xfc, !PT ;  /* 0x0000000300007212 */ /* 0x000fc800078efcff */
[----:B------:R-:W-:-:S07]  /*9310*/  PRMT R4, R0, 0x7610, R4 ;  /* 0x0000761000047816 */ /* 0x000fce0000000004 */
.L_x_42183:
[----:B------:R-:W-:Y:S05]  /*9320*/  BSYNC B0 ;  /* 0x0000000000007941 */ /* 0x000fea0003800000 */
.L_x_42182:
[----:B------:R0:W-:Y:S01]  /*9330*/  STG.E.U8 desc[UR36][R8.64], R4 ;  /* 0x0000000408007986 */ /* 0x0001e2000c101124 */
[----:B------:R-:W-:Y:S05]  /*9340*/  BRA `(.L_x_42159) ;  /* 0x0000000000ac7947 */ /* 0x000fea0003800000 */
.L_x_42176:
        /* <DEDUP_REMOVED lines=22> */
.L_x_42158:
        /* <DEDUP_REMOVED lines=16> */
.L_x_42187:
[----:B------:R-:W-:Y:S05]  /*95b0*/  BRA `(.L_x_42159) ;  /* 0x0000000000107947 */ /* 0x000fea0003800000 */
.L_x_42186:
[----:B------:R-:W-:-:S05]  /*95c0*/  IMAD.MOV.U32 R25, RZ, RZ, RZ ;  /* 0x000000ffff197224 */ /* 0x000fca00078e00ff */
[----:B------:R0:W-:Y:S01]  /*95d0*/  STG.E.64 desc[UR36][R8.64], R24 ;  /* 0x0000001808007986 */ /* 0x0001e2000c101b24 */
[----:B------:R-:W-:Y:S05]  /*95e0*/  BRA `(.L_x_42159) ;  /* 0x0000000000047947 */ /* 0x000fea0003800000 */
.L_x_42185:
[----:B------:R0:W-:Y:S02]  /*95f0*/  STG.E desc[UR36][R8.64], R24 ;  /* 0x0000001808007986 */ /* 0x0001e4000c101924 */
.L_x_42159:
        /* <DEDUP_REMOVED lines=23> */
.L_x_42191:
[----:B------:R0:W-:Y:S01]  /*9770*/  STG.E.U8 desc[UR36][R8.64], R22 ;  /* 0x0000001608007986 */ /* 0x0001e2000c101124 */
[----:B------:R-:W-:Y:S05]  /*9780*/  BRA `(.L_x_42193) ;  /* 0x0000000c00487947 */ /* 0x000fea0003800000 */
.L_x_42190:
        /* <DEDUP_REMOVED lines=9> */
.L_x_42195:
[----:B------:R0:W-:Y:S01]  /*9820*/  STG.E desc[UR36][R8.64], R22 ;  /* 0x0000001608007986 */ /* 0x0001e2000c101924 */
[----:B------:R-:W-:Y:S05]  /*9830*/  BRA `(.L_x_42193) ;  /* 0x0000000c001c7947 */ /* 0x000fea0003800000 */
.L_x_42194:
[----:B------:R0:W-:Y:S01]  /*9840*/  STG.E.U16 desc[UR36][R8.64], R22 ;  /* 0x0000001608007986 */ /* 0x0001e2000c101524 */
[----:B------:R-:W-:Y:S05]  /*9850*/  BRA `(.L_x_42193) ;  /* 0x0000000c00147947 */ /* 0x000fea0003800000 */
.L_x_42189:
        /* <DEDUP_REMOVED lines=9> */
.L_x_42197:
[----:B------:R-:W0:Y:S02]  /*98f0*/  I2F.S16 R0, R22 ;  /* 0x0000001600007306 */ /* 0x000e240000101400 */
[----:B0-----:R-:W-:-:S05]  /*9900*/  F2FP.F16.F32.PACK_AB R0, RZ, R0 ;  /* 0x00000000ff00723e */ /* 0x001fca00000000ff */
[----:B------:R4:W-:Y:S01]  /*9910*/  STG.E.U16 desc[UR36][R8.64], R0 ;  /* 0x0000000008007986 */ /* 0x0009e2000c101524 */
[----:B------:R-:W-:Y:S05]  /*9920*/  BRA `(.L_x_42193) ;  /* 0x0000000800e07947 */ /* 0x000fea0003800000 */
.L_x_42196:
        /* <DEDUP_REMOVED lines=10> */
.L_x_42199:
[----:B------:R-:W0:Y:S02]  /*99d0*/  I2F.S16 R22, R22 ;  /* 0x0000001600167306 */ /* 0x000e240000101400 */
[----:B0-----:R-:W-:-:S04]  /*99e0*/  F2FP.F16.F32.PACK_AB R3, RZ, R22 ;  /* 0x00000016ff03723e */ /* 0x001fc800000000ff */
[----:B------:R-:W-:-:S05]  /*99f0*/  PRMT R3, R3, 0x5410, RZ ;  /* 0x0000541003037816 */ /* 0x000fca00000000ff */
[----:B------:R2:W-:Y:S01]  /*9a00*/  STG.E desc[UR36][R8.64], R3 ;  /* 0x0000000308007986 */ /* 0x0005e2000c101924 */
[----:B------:R-:W-:Y:S05]  /*9a10*/  BRA `(.L_x_42193) ;  /* 0x0000000800a47947 */ /* 0x000fea0003800000 */
.L_x_42198:
[----:B------:R-:W0:Y:S02]  /*9a20*/  I2F.F64.S16 R22, R22 ;  /* 0x0000001600167312 */ /* 0x000e240000101c00 */
[----:B0-----:R0:W-:Y:S01]  /*9a30*/  STG.E.64 desc[UR36][R8.64], R22 ;  /* 0x0000001608007986 */ /* 0x0011e2000c101b24 */
[----:B------:R-:W-:Y:S05]  /*9a40*/  BRA `(.L_x_42193) ;  /* 0x0000000800987947 */ /* 0x000fea0003800000 */
.L_x_42188:
        /* <DEDUP_REMOVED lines=10> */
.L_x_42202:
[----:B------:R-:W0:Y:S01]  /*9af0*/  I2F.F64.S16 R4, R22 ;  /* 0x0000001600047312 */ /* 0x000e220000101c00 */
[----:B------:R-:W-:-:S05]  /*9b00*/  CS2R R6, SRZ ;  /* 0x0000000000067805 */ /* 0x000fca000001ff00 */
[----:B0-----:R0:W-:Y:S01]  /*9b10*/  STG.E.128 desc[UR36][R8.64], R4 ;  /* 0x0000000408007986 */ /* 0x0011e2000c101d24 */
[----:B------:R-:W-:Y:S05]  /*9b20*/  BRA `(.L_x_42193) ;  /* 0x0000000800607947 */ /* 0x000fea0003800000 */
.L_x_42201:
        /* <DEDUP_REMOVED lines=21> */
.L_x_42206:
[----:B------:R-:W-:Y:S05]  /*9c80*/  BSYNC B0 ;  /* 0x0000000000007941 */ /* 0x000fea0003800000 */
.L_x_42205:
[----:B------:R-:W-:-:S05]  /*9c90*/  LOP3.LUT R5, R0, R5, RZ, 0xfc, !PT ;  /* 0x0000000500057212 */ /* 0x000fca00078efcff */
[----:B------:R0:W-:Y:S01]  /*9ca0*/  STG.E.U8 desc[UR36][R8.64], R5 ;  /* 0x0000000508007986 */ /* 0x0001e2000c101124 */
[----:B------:R-:W-:Y:S05]  /*9cb0*/  BRA `(.L_x_42193) ;  /* 0x0000000400fc7947 */ /* 0x000fea0003800000 */
.L_x_42204:
        /* <DEDUP_REMOVED lines=13> */
.L_x_42208:
[----:B------:R-:W-:Y:S01]  /*9d90*/  IMAD.MOV.U32 R0, RZ, RZ, 0x7f ;  /* 0x0000007fff007424 */ /* 0x000fe200078e00ff */
[----:B------:R-:W-:-:S04]  /*9da0*/  ISETP.GT.U32.AND P0, PT, R3, 0x7f800000, PT ;  /* 0x7f8000000300780c */ /* 0x000fc80003f04070 */
[----:B------:R-:W-:-:S09]  /*9db0*/  SEL R0, R0, 0x7c, P0 ;  /* 0x0000007c00007807 */ /* 0x000fd20000000000 */
.L_x_42209:
[----:B------:R-:W-:Y:S05]  /*9dc0*/  BSYNC B0 ;  /* 0x0000000000007941 */ /* 0x000fea0003800000 */
.L_x_42207:
[----:B------:R-:W-:-:S04]  /*9dd0*/  LOP3.LUT R3, R5, 0x80000000, RZ, 0xc0, !PT ;  /* 0x8000000005037812 */ /* 0x000fc800078ec0ff */
[----:B------:R-:W-:-:S04]  /*9de0*/  SHF.R.U32.HI R3, RZ, 0x18, R3 ;  /* 0x00000018ff037819 */ /* 0x000fc80000011603 */
[----:B------:R-:W-:-:S05]  /*9df0*/  LOP3.LUT R3, R0, R3, RZ, 0xfc, !PT ;  /* 0x0000000300037212 */ /* 0x000fca00078efcff */
[----:B------:R0:W-:Y:S01]  /*9e00*/  STG.E.U8 desc[UR36][R8.64], R3 ;  /* 0x0000000308007986 */ /* 0x0001e2000c101124 */
[----:B------:R-:W-:Y:S05]  /*9e10*/  BRA `(.L_x_42193) ;  /* 0x0000000400a47947 */ /* 0x000fea0003800000 */
.L_x_42203:
[----:B------:R-:W0:Y:S02]  /*9e20*/  I2F.S16 R0, R22 ;  /* 0x0000001600007306 */ /* 0x000e240000101400 */
[----:B0-----:R-:W-:-:S05]  /*9e30*/  F2FP.BF16.F32.PACK_AB R0, RZ, R0 ;  /* 0x00000000ff00723e */ /* 0x001fca00000010ff */
[----:B------:R0:W-:Y:S01]  /*9e40*/  STG.E.U16 desc[UR36][R8.64], R0 ;  /* 0x0000000008007986 */ /* 0x0001e2000c101524 */
[----:B------:R-:W-:Y:S05]  /*9e50*/  BRA `(.L_x_42193) ;  /* 0x0000000400947947 */ /* 0x000fea0003800000 */
.L_x_42200:
        /* <DEDUP_REMOVED lines=10> */
.L_x_42212:
        /* <DEDUP_REMOVED lines=17> */
.L_x_42215:
[----:B------:R-:W-:-:S04]  /*a010*/  LOP3.LUT R3, R5, 0x80000000, RZ, 0xc0, !PT ;  /* 0x8000000005037812 */ /* 0x000fc800078ec0ff */
[----:B------:R-:W-:-:S04]  /*a020*/  SHF.R.U32.HI R3, RZ, 0x18, R3 ;  /* 0x00000018ff037819 */ /* 0x000fc80000011603 */
[----:B------:R-:W-:-:S04]  /*a030*/  LOP3.LUT R0, R0, R3, RZ, 0xfc, !PT ;  /* 0x0000000300007212 */ /* 0x000fc800078efcff */
[----:B------:R-:W-:-:S07]  /*a040*/  PRMT R4, R0, 0x7610, R4 ;  /* 0x0000761000047816 */ /* 0x000fce0000000004 */
.L_x_42214:
[----:B------:R-:W-:Y:S05]  /*a050*/  BSYNC B0 ;  /* 0x0000000000007941 */ /* 0x000fea0003800000 */
.L_x_42213:
[----:B------:R0:W-:Y:S01]  /*a060*/  STG.E.U8 desc[UR36][R8.64], R4 ;  /* 0x0000000408007986 */ /* 0x0001e2000c101124 */
[----:B------:R-:W-:Y:S05]  /*a070*/  BRA `(.L_x_42193) ;  /* 0x00000004000c7947 */ /* 0x000fea0003800000 */
.L_x_42211:
        /* <DEDUP_REMOVED lines=17> */
.L_x_42218:
[----:B------:R-:W-:-:S04]  /*a190*/  LOP3.LUT R3, R5, 0x80000000, RZ, 0xc0, !PT ;  /* 0x8000000005037812 */ /* 0x000fc800078ec0ff */
[----:B------:R-:W-:-:S04]  /*a1a0*/  SHF.R.U32.HI R3, RZ, 0x18, R3 ;  /* 0x00000018ff037819 */ /* 0x000fc80000011603 */
[----:B------:R-:W-:-:S04]  /*a1b0*/  LOP3.LUT R0, R0, R3, RZ, 0xfc, !PT ;  /* 0x0000000300007212 */ /* 0x000fc800078efcff */
[----:B------:R-:W-:-:S07]  /*a1c0*/  PRMT R4, R0, 0x7610, R4 ;  /* 0x0000761000047816 */ /* 0x000fce0000000004 */
.L_x_42217:
[----:B------:R-:W-:Y:S05]  /*a1d0*/  BSYNC B0 ;  /* 0x0000000000007941 */ /* 0x000fea0003800000 */
.L_x_42216:
[----:B------:R0:W-:Y:S01]  /*a1e0*/  STG.E.U8 desc[UR36][R8.64], R4 ;  /* 0x0000000408007986 */ /* 0x0001e2000c101124 */
[----:B------:R-:W-:Y:S05]  /*a1f0*/  BRA `(.L_x_42193) ;  /* 0x0000000000ac7947 */ /* 0x000fea0003800000 */
.L_x_42210:
        /* <DEDUP_REMOVED lines=22> */
.L_x_42192:
        /* <DEDUP_REMOVED lines=16> */
.L_x_42221:
[----:B------:R-:W-:Y:S05]  /*a460*/  BRA `(.L_x_42193) ;  /* 0x0000000000107947 */ /* 0x000fea0003800000 */
.L_x_42220:
[----:B------:R-:W-:-:S05]  /*a470*/  IMAD.MOV.U32 R23, RZ, RZ, RZ ;  /* 0x000000ffff177224 */ /* 0x000fca00078e00ff */
[----:B------:R0:W-:Y:S01]  /*a480*/  STG.E.64 desc[UR36][R8.64], R22 ;  /* 0x0000001608007986 */ /* 0x0001e2000c101b24 */
[----:B------:R-:W-:Y:S05]  /*a490*/  BRA `(.L_x_42193) ;  /* 0x0000000000047947 */ /* 0x000fea0003800000 */
.L_x_42219:
[----:B------:R0:W-:Y:S02]  /*a4a0*/  STG.E desc[UR36][R8.64], R22 ;  /* 0x0000001608007986 */ /* 0x0001e4000c101924 */
.L_x_42193:
[----:B------:R-:W-:-:S07]  /*a4b0*/  VIADD R27, R27, 0x80 ;  /* 0x000000801b1b7836 */ /* 0x000fce0000000000 */
.L_x_42153:
[----:B------:R-:W-:Y:S05]  /*a4c0*/  BSYNC B6 ;  /* 0x0000000000067941 */ /* 0x000fea0003800000 */
.L_x_42152:
        /* <DEDUP_REMOVED lines=21> */
.L_x_42225:
[----:B------:R-:W-:Y:S01]  /*a620*/  STG.E.U8 desc[UR36][R4.64], R18 ;  /* 0x0000001204007986 */ /* 0x000fe2000c101124 */
[----:B------:R-:W-:Y:S05]  /*a630*/  EXIT ;  /* 0x000000000000794d */ /* 0x000fea0003800000 */
.L_x_42224:
        /* <DEDUP_REMOVED lines=9> */
.L_x_42228:
[----:B------:R-:W-:Y:S01]  /*a6d0*/  STG.E desc[UR36][R4.64], R18 ;  /* 0x0000001204007986 */ /* 0x000fe2000c101924 */
[----:B------:R-:W-:Y:S05]  /*a6e0*/  EXIT ;  /* 0x000000000000794d */ /* 0x000fea0003800000 */
.L_x_42227:
[----:B------:R-:W-:Y:S01]  /*a6f0*/  STG.E.U16 desc[UR36][R4.64], R18 ;  /* 0x0000001204007986 */ /* 0x000fe2000c101524 */
[----:B------:R-:W-:Y:S05]  /*a700*/  EXIT ;  /* 0x000000000000794d */ /* 0x000fea0003800000 */
.L_x_42223:
        /* <DEDUP_REMOVED lines=9> */
.L_x_42230:
[----:B------:R-:W0:Y:S02]  /*a7a0*/  I2F.S16 R0, R18 ;  /* 0x0000001200007306 */ /* 0x000e240000101400 */
[----:B0-----:R-:W-:-:S05]  /*a7b0*/  F2FP.F16.F32.PACK_AB R0, RZ, R0 ;  /* 0x00000000ff00723e */ /* 0x001fca00000000ff */
[----:B------:R-:W-:Y:S01]  /*a7c0*/  STG.E.U16 desc[UR36][R4.64], R0 ;  /* 0x0000000004007986 */ /* 0x000fe2000c101524 */
[----:B------:R-:W-:Y:S05]  /*a7d0*/  EXIT ;  /* 0x000000000000794d */ /* 0x000fea0003800000 */
.L_x_42229:
        /* <DEDUP_REMOVED lines=10> */
.L_x_42232:
[----:B------:R-:W0:Y:S02]  /*a880*/  I2F.S16 R18, R18 ;  /* 0x0000001200127306 */ /* 0x000e240000101400 */
[----:B0-----:R-:W-:-:S04]  /*a890*/  F2FP.F16.F32.PACK_AB R3, RZ, R18 ;  /* 0x00000012ff03723e */ /* 0x001fc800000000ff */
[----:B------:R-:W-:-:S05]  /*a8a0*/  PRMT R3, R3, 0x5410, RZ ;  /* 0x0000541003037816 */ /* 0x000fca00000000ff */
[----:B------:R-:W-:Y:S01]  /*a8b0*/  STG.E desc[UR36][R4.64], R3 ;  /* 0x0000000304007986 */ /* 0x000fe2000c101924 */
[----:B------:R-:W-:Y:S05]  /*a8c0*/  EXIT ;  /* 0x000000000000794d */ /* 0x000fea0003800000 */
.L_x_42231:
[----:B------:R-:W0:Y:S02]  /*a8d0*/  I2F.F64.S16 R18, R18 ;  /* 0x0000001200127312 */ /* 0x000e240000101c00 */
[----:B0-----:R-:W-:Y:S01]  /*a8e0*/  STG.E.64 desc[UR36][R4.64], R18 ;  /* 0x0000001204007986 */ /* 0x001fe2000c101b24 */
[----:B------:R-:W-:Y:S05]  /*a8f0*/  EXIT ;  /* 0x000000000000794d */ /* 0x000fea0003800000 */
.L_x_42222:
        /* <DEDUP_REMOVED lines=10> */
.L_x_42235:
[----:B------:R-:W0:Y:S01]  /*a9a0*/  I2F.F64.S16 R8, R18 ;  /* 0x0000001200087312 */ /* 0x000e220000101c00 */
[----:B------:R-:W-:-:S05]  /*a9b0*/  CS2R R10, SRZ ;  /* 0x00000000000a7805 */ /* 0x000fca000001ff00 */
[----:B0-----:R-:W-:Y:S01]  /*a9c0*/  STG.E.128 desc[UR36][R4.64], R8 ;  /* 0x0000000804007986 */ /* 0x001fe2000c101d24 */
[----:B------:R-:W-:Y:S05]  /*a9d0*/  EXIT ;  /* 0x000000000000794d */ /* 0x000fea0003800000 */
.L_x_42234:
        /* <DEDUP_REMOVED lines=21> */
.L_x_42239:
[----:B------:R-:W-:Y:S05]  /*ab30*/  BSYNC B0 ;  /* 0x0000000000007941 */ /* 0x000fea0003800000 */
.L_x_42238:
[----:B------:R-:W-:-:S05]  /*ab40*/  LOP3.LUT R3, R0, R3, RZ, 0xfc, !PT ;  /* 0x0000000300037212 */ /* 0x000fca00078efcff */
[----:B------:R-:W-:Y:S01]  /*ab50*/  STG.E.U8 desc[UR36][R4.64], R3 ;  /* 0x0000000304007986 */ /* 0x000fe2000c101124 */
[----:B------:R-:W-:Y:S05]  /*ab60*/  EXIT ;  /* 0x000000000000794d */ /* 0x000fea0003800000 */
.L_x_42237:
        /* <DEDUP_REMOVED lines=13> */
.L_x_42241:
[----:B------:R-:W-:Y:S01]  /*ac40*/  IMAD.MOV.U32 R0, RZ, RZ, 0x7f ;  /* 0x0000007fff007424 */ /* 0x000fe200078e00ff */
[----:B------:R-:W-:-:S04]  /*ac50*/  ISETP.GT.U32.AND P0, PT, R2, 0x7f800000, PT ;  /* 0x7f8000000200780c */ /* 0x000fc80003f04070 */
[----:B------:R-:W-:-:S09]  /*ac60*/  SEL R0, R0, 0x7c, P0 ;  /* 0x0000007c00007807 */ /* 0x000fd20000000000 */
.L_x_42242:
[----:B------:R-:W-:Y:S05]  /*ac70*/  BSYNC B0 ;  /* 0x0000000000007941 */ /* 0x000fea0003800000 */
.L_x_42240:
[----:B------:R-:W-:-:S04]  /*ac80*/  LOP3.LUT R2, R3, 0x80000000, RZ, 0xc0, !PT ;  /* 0x8000000003027812 */ /* 0x000fc800078ec0ff */
[----:B------:R-:W-:-:S04]  /*ac90*/  SHF.R.U32.HI R3, RZ, 0x18, R2 ;  /* 0x00000018ff037819 */ /* 0x000fc80000011602 */
[----:B------:R-:W-:-:S05]  /*aca0*/  LOP3.LUT R3, R0, R3, RZ, 0xfc, !PT ;  /* 0x0000000300037212 */ /* 0x000fca00078efcff */
[----:B------:R-:W-:Y:S01]  /*acb0*/  STG.E.U8 desc[UR36][R4.64], R3 ;  /* 0x0000000304007986 */ /* 0x000fe2000c101124 */
[----:B------:R-:W-:Y:S05]  /*acc0*/  EXIT ;  /* 0x000000000000794d */ /* 0x000fea0003800000 */
.L_x_42236:
[----:B------:R-:W0:Y:S02]  /*acd0*/  I2F.S16 R0, R18 ;  /* 0x0000001200007306 */ /* 0x000e240000101400 */
[----:B0-----:R-:W-:-:S05]  /*ace0*/  F2FP.BF16.F32.PACK_AB R0, RZ, R0 ;  /* 0x00000000ff00723e */ /* 0x001fca00000010ff */
[----:B------:R-:W-:Y:S01]  /*acf0*/  STG.E.U16 desc[UR36][R4.64], R0 ;  /* 0x0000000004007986 */ /* 0x000fe2000c101524 */
[----:B------:R-:W-:Y:S05]  /*ad00*/  EXIT ;  /* 0x000000000000794d */ /* 0x000fea0003800000 */
.L_x_42233:
        /* <DEDUP_REMOVED lines=10> */
.L_x_42245:
        /* <DEDUP_REMOVED lines=17> */
.L_x_42248:
[----:B------:R-:W-:-:S04]  /*aec0*/  LOP3.LUT R2, R7, 0x80000000, RZ, 0xc0, !PT ;  /* 0x8000000007027812 */ /* 0x000fc800078ec0ff */
[----:B------:R-:W-:-:S04]  /*aed0*/  SHF.R.U32.HI R3, RZ, 0x18, R2 ;  /* 0x00000018ff037819 */ /* 0x000fc80000011602 */
[----:B------:R-:W-:-:S04]  /*aee0*/  LOP3.LUT R0, R0, R3, RZ, 0xfc, !PT ;  /* 0x0000000300007212 */ /* 0x000fc800078efcff */
[----:B------:R-:W-:-:S07]  /*aef0*/  PRMT R2, R0, 0x7610, R2 ;  /* 0x0000761000027816 */ /* 0x000fce0000000002 */
.L_x_42247:
[----:B------:R-:W-:Y:S05]  /*af00*/  BSYNC B0 ;  /* 0x0000000000007941 */ /* 0x000fea0003800000 */
.L_x_42246:
[----:B------:R-:W-:Y:S01]  /*af10*/  STG.E.U8 desc[UR36][R4.64], R2 ;  /* 0x0000000204007986 */ /* 0x000fe2000c101124 */
[----:B------:R-:W-:Y:S05]  /*af20*/  EXIT ;  /* 0x000000000000794d */ /* 0x000fea0003800000 */
.L_x_42244:
        /* <DEDUP_REMOVED lines=17> */
.L_x_42251:
[----:B------:R-:W-:-:S04]  /*b040*/  LOP3.LUT R2, R7, 0x80000000, RZ, 0xc0, !PT ;  /* 0x8000000007027812 */ /* 0x000fc800078ec0ff */
[----:B------:R-:W-:-:S04]  /*b050*/  SHF.R.U32.HI R3, RZ, 0x18, R2 ;  /* 0x00000018ff037819 */ /* 0x000fc80000011602 */
[----:B------:R-:W-:-:S04]  /*b060*/  LOP3.LUT R0, R0, R3, RZ, 0xfc, !PT ;  /* 0x0000000300007212 */ /* 0x000fc800078efcff */
[----:B------:R-:W-:-:S07]  /*b070*/  PRMT R2, R0, 0x7610, R2 ;  /* 0x0000761000027816 */ /* 0x000fce0000000002 */
.L_x_42250:
[----:B------:R-:W-:Y:S05]  /*b080*/  BSYNC B0 ;  /* 0x0000000000007941 */ /* 0x000fea0003800000 */
.L_x_42249:
[----:B------:R-:W-:Y:S01]  /*b090*/  STG.E.U8 desc[UR36][R4.64], R2 ;  /* 0x0000000204007986 */ /* 0x000fe2000c101124 */
[----:B------:R-:W-:Y:S05]  /*b0a0*/  EXIT ;  /* 0x000000000000794d */ /* 0x000fea0003800000 */
.L_x_42243:
        /* <DEDUP_REMOVED lines=22> */
.L_x_42226:
        /* <DEDUP_REMOVED lines=16> */
.L_x_42254:
[----:B------:R-:W-:Y:S05]  /*b310*/  EXIT ;  /* 0x000000000000794d */ /* 0x000fea0003800000 */
.L_x_42253:
[----:B------:R-:W-:-:S05]  /*b320*/  IMAD.MOV.U32 R19, RZ, RZ, RZ ;  /* 0x000000ffff137224 */ /* 0x000fca00078e00ff */
[----:B------:R-:W-:Y:S01]  /*b330*/  STG.E.64 desc[UR36][R4.64], R18 ;  /* 0x0000001204007986 */ /* 0x000fe2000c101b24 */
[----:B------:R-:W-:Y:S05]  /*b340*/  EXIT ;  /* 0x000000000000794d */ /* 0x000fea0003800000 */
.L_x_42252:
[----:B------:R-:W-:Y:S01]  /*b350*/  STG.E desc[UR36][R4.64], R18 ;  /* 0x0000001204007986 */ /* 0x000fe2000c101924 */
[----:B------:R-:W-:Y:S05]  /*b360*/  EXIT ;  /* 0x000000000000794d */ /* 0x000fea0003800000 */
.L_x_42255:
        /* <DEDUP_REMOVED lines=9> */
.L_x_44149:


//--------------------- .text._ZN2at6native18elementwise_kernelILi128ELi4EZNS0_22gpu_kernel_impl_nocastINS0_13BinaryFunctorIaabZZZNS0_23logical_and_kernel_cudaERNS_14TensorIteratorEENKUlvE0_clEvENKUlvE0_clEvEUlaaE_EEEEvRNS_18TensorIteratorBaseERKT_EUliE_EEviT1_ --------------------------
	.section	.text._ZN2at6native18elementwise_kernelILi128ELi4EZNS0_22gpu_kernel_impl_nocastINS0_13BinaryFunctorIaabZZZNS0_23logical_and_kernel_cudaERNS_14TensorIteratorEENKUlvE0_clEvENKUlvE0_clEvEUlaaE_EEEEvRNS_18TensorIteratorBaseERKT_EUliE_EEviT1_,"ax",@progbits
	.align	128
        .global         _ZN2at6native18elementwise_kernelILi128ELi4EZNS0_22gpu_kernel_impl_nocastINS0_13BinaryFunctorIaabZZZNS0_23logical_and_kernel_cudaERNS_14TensorIteratorEENKUlvE0_clEvENKUlvE0_clEvEUlaaE_EEEEvRNS_18TensorIteratorBaseERKT_EUliE_EEviT1_
        .type           _ZN2at6native18elementwise_kernelILi128ELi4EZNS0_22gpu_kernel_impl_nocastINS0_13BinaryFunctorIaabZZZNS0_23logical_and_kernel_cudaERNS_14TensorIteratorEENKUlvE0_clEvENKUlvE0_clEvEUlaaE_EEEEvRNS_18TensorIteratorBaseERKT_EUliE_EEviT1_,@function
        .size           _ZN2at6native18elementwise_kernelILi128ELi4EZNS0_22gpu_kernel_impl_nocastINS0_13BinaryFunctorIaabZZZNS0_23logical_and_kernel_cudaERNS_14TensorIteratorEENKUlvE0_clEvENKUlvE0_clEvEUlaaE_EEEEvRNS_18TensorIteratorBaseERKT_EUliE_EEviT1_,(.L_x_44150 - _ZN2at6native18elementwise_kernelILi128ELi4EZNS0_22gpu_kernel_impl_nocastINS0_13BinaryFunctorIaabZZZNS0_23logical_and_kernel_cudaERNS_14TensorIteratorEENKUlvE0_clEvENKUlvE0_clEvEUlaaE_EEEEvRNS_18TensorIteratorBaseERKT_EUliE_EEviT1_)
        .other          _ZN2at6native18elementwise_kernelILi128ELi4EZNS0_22gpu_kernel_impl_nocastINS0_13BinaryFunctorIaabZZZNS0_23logical_and_kernel_cudaERNS_14TensorIteratorEENKUlvE0_clEvENKUlvE0_clEvEUlaaE_EEEEvRNS_18TensorIteratorBaseERKT_EUliE_EEviT1_,@"STO_CUDA_ENTRY STV_DEFAULT"
_ZN2at6native18elementwise_kernelILi128ELi4EZNS0_22gpu_kernel_impl_nocastINS0_13BinaryFunctorIaabZZZNS0_23logical_and_kernel_cudaERNS_14TensorIteratorEENKUlvE0_clEvENKUlvE0_clEvEUlaaE_EEEEvRNS_18TensorIteratorBaseERKT_EUliE_EEviT1_:
.text._ZN2at6native18elementwise_kernelILi128ELi4EZNS0_22gpu_kernel_impl_nocastINS0_13BinaryFunctorIaabZZZNS0_23logical_and_kernel_cudaERNS_14TensorIteratorEENKUlvE0_clEvENKUlvE0_clEvEUlaaE_EEEEvRNS_18TensorIteratorBaseERKT_EUliE_EEviT1_:
        /* <DEDUP_REMOVED lines=363> */
.L_x_42258:
        /* <DEDUP_REMOVED lines=16> */
.L_x_42257:
[----:B------:R-:W-:Y:S05]  /*17b0*/  BSYNC B0 ;  /* 0x0000000000007941 */ /* 0x000fea0003800000 */
.L_x_42256:
        /* <DEDUP_REMOVED lines=356> */
.L_x_42261:
        /* <DEDUP_REMOVED lines=371> */
.L_x_42262:
        /* <DEDUP_REMOVED lines=16> */
.L_x_42260:
[----:B------:R-:W-:Y:S05]  /*4630*/  BSYNC B0 ;  /* 0x0000000000007941 */ /* 0x000fea0003800000 */
.L_x_42259:
        /* <DEDUP_REMOVED lines=355> */
.L_x_42263:
        /* <DEDUP_REMOVED lines=16> */
.L_x_42264:
        /* <DEDUP_REMOVED lines=9> */
.L_x_44150:


//--------------------- .text._ZN2at6native27unrolled_elementwise_kernelINS0_13BinaryFunctorIaabZZZNS0_23logical_and_kernel_cudaERNS_14TensorIteratorEENKUlvE0_clEvENKUlvE0_clEvEUlaaE_EESt5arrayIPcLm3EELi4E23TrivialOffsetCalculatorILi2EjESC_ILi1EjENS0_6memory15LoadWithoutCastENSF_16StoreWithoutCastEEEviT_T0_T2_T3_T4_T5_ --------------------------
	.section	.text._ZN2at6native27unrolled_elementwise_kernelINS0_13BinaryFunctorIaabZZZNS0_23logical_and_kernel_cudaERNS_14TensorIteratorEENKUlvE0_clEvENKUlvE0_clEvEUlaaE_EESt5arrayIPcLm3EELi4E23TrivialOffsetCalculatorILi2EjESC_ILi1EjENS0_6memory15LoadWithoutCastENSF_16StoreWithoutCastEEEviT_T0_T2_T3_T4_T5_,"ax",@progbits
	.align	128
        .global         _ZN2at6native27unrolled_elementwise_kernelINS0_13BinaryFunctorIaabZZZNS0_23logical_and_kernel_cudaERNS_14TensorIteratorEENKUlvE0_clEvENKUlvE0_clEvEUlaaE_EESt5arrayIPcLm3EELi4E23TrivialOffsetCalculatorILi2EjESC_ILi1EjENS0_6memory15LoadWithoutCastENSF_16StoreWithoutCastEEEviT_T0_T2_T3_T4_T5_
        .type           _ZN2at6native27unrolled_elementwise_kernelINS0_13BinaryFunctorIaabZZZNS0_23logical_and_kernel_cudaERNS_14TensorIteratorEENKUlvE0_clEvENKUlvE0_clEvEUlaaE_EESt5arrayIPcLm3EELi4E23TrivialOffsetCalculatorILi2EjESC_ILi1EjENS0_6memory15LoadWithoutCastENSF_16StoreWithoutCastEEEviT_T0_T2_T3_T4_T5_,@function
        .size           _ZN2at6native27unrolled_elementwise_kernelINS0_13BinaryFunctorIaabZZZNS0_23logical_and_kernel_cudaERNS_14TensorIteratorEENKUlvE0_clEvENKUlvE0_clEvEUlaaE_EESt5arrayIPcLm3EELi4E23TrivialOffsetCalculatorILi2EjESC_ILi1EjENS0_6memory15LoadWithoutCastENSF_16StoreWithoutCastEEEviT_T0_T2_T3_T4_T5_,(.L_x_44151 - _ZN2at6native27unrolled_elementwise_kernelINS0_13BinaryFunctorIaabZZZNS0_23logical_and_kernel_cudaERNS_14TensorIteratorEENKUlvE0_clEvENKUlvE0_clEvEUlaaE_EESt5arrayIPcLm3EELi4E23TrivialOffsetCalculatorILi2EjESC_ILi1EjENS0_6memory15LoadWithoutCastENSF_16StoreWithoutCastEEEviT_T0_T2_T3_T4_T5_)
        .other          _ZN2at6native27unrolled_elementwise_kernelINS0_13BinaryFunctorIaabZZZNS0_23logical_and_kernel_cudaERNS_14TensorIteratorEENKUlvE0_clEvENKUlvE0_clEvEUlaaE_EESt5arrayIPcLm3EELi4E23TrivialOffsetCalculatorILi2EjESC_ILi1EjENS0_6memory15LoadWithoutCastENSF_16StoreWithoutCastEEEviT_T0_T2_T3_T4_T5_,@"STO_CUDA_ENTRY STV_DEFAULT"
_ZN2at6native27unrolled_elementwise_kernelINS0_13BinaryFunctorIaabZZZNS0_23logical_and_kernel_cudaERNS_14TensorIteratorEENKUlvE0_clEvENKUlvE0_clEvEUlaaE_EESt5arrayIPcLm3EELi4E23TrivialOffsetCalculatorILi2EjESC_ILi1EjENS0_6memory15LoadWithoutCastENSF_16StoreWithoutCastEEEviT_T0_T2_T3_T4_T5_:
.text._ZN2at6native27unrolled_elementwise_kernelINS0_13BinaryFunctorIaabZZZNS0_23logical_and_kernel_cudaERNS_14TensorIteratorEENKUlvE0_clEvENKUlvE0_clEvEUlaaE_EESt5arrayIPcLm3EELi4E23TrivialOffsetCalculatorILi2EjESC_ILi1EjENS0_6memory15LoadWithoutCastENSF_16StoreWithoutCastEEEviT_T0_T2_T3_T4_T5_:
        /* <DEDUP_REMOVED lines=91> */
.L_x_42266:
[----:B------:R-:W-:Y:S05]  /*05b0*/  BSYNC B0 ;  /* 0x0000000000007941 */ /* 0x000fea0003800000 */
.L_x_42265:
        /* <DEDUP_REMOVED lines=12> */
.L_x_42267:
        /* <DEDUP_REMOVED lines=16> */
.L_x_44151:


//--------------------- .text._ZN2at6native29vectorized_elementwise_kernelILi2ENS0_13BinaryFunctorIaabZZZNS0_23logical_and_kernel_cudaERNS_14TensorIteratorEENKUlvE0_clEvENKUlvE0_clEvEUlaaE_EESt5arrayIPcLm3EEEEviT0_T1_ --------------------------
	.section	.text._ZN2at6native29vectorized_elementwise_kernelILi2ENS0_13BinaryFunctorIaabZZZNS0_23logical_and_kernel_cudaERNS_14TensorIteratorEENKUlvE0_clEvENKUlvE0_clEvEUlaaE_EESt5arrayIPcLm3EEEEviT0_T1_,"ax",@progbits
	.align	128
        .global         _ZN2at6native29vectorized_elementwise_kernelILi2ENS0_13BinaryFunctorIaabZZZNS0_23logical_and_kernel_cudaERNS_14TensorIteratorEENKUlvE0_clEvENKUlvE0_clEvEUlaaE_EESt5arrayIPcLm3EEEEviT0_T1_
        .type           _ZN2at6native29vectorized_elementwise_kernelILi2ENS0_13BinaryFunctorIaabZZZNS0_23logical_and_kernel_cudaERNS_14TensorIteratorEENKUlvE0_clEvENKUlvE0_clEvEUlaaE_EESt5arrayIPcLm3EEEEviT0_T1_,@function
        .size           _ZN2at6native29vectorized_elementwise_kernelILi2ENS0_13BinaryFunctorIaabZZZNS0_23logical_and_kernel_cudaERNS_14TensorIteratorEENKUlvE0_clEvENKUlvE0_clEvEUlaaE_EESt5arrayIPcLm3EEEEviT0_T1_,(.L_x_44152 - _ZN2at6native29vectorized_elementwise_kernelILi2ENS0_13BinaryFunctorIaabZZZNS0_23logical_and_kernel_cudaERNS_14TensorIteratorEENKUlvE0_clEvENKUlvE0_clEvEUlaaE_EESt5arrayIPcLm3EEEEviT0_T1_)
        .other          _ZN2at6native29vectorized_elementwise_kernelILi2ENS0_13BinaryFunctorIaabZZZNS0_23logical_and_kernel_cudaERNS_14TensorIteratorEENKUlvE0_clEvENKUlvE0_clEvEUlaaE_EESt5arrayIPcLm3EEEEviT0_T1_,@"STO_CUDA_ENTRY STV_DEFAULT"
_ZN2at6native29vectorized_elementwise_kernelILi2ENS0_13BinaryFunctorIaabZZZNS0_23logical_and_kernel_cudaERNS_14TensorIteratorEENKUlvE0_clEvENKUlvE0_clEvEUlaaE_EESt5arrayIPcLm3EEEEviT0_T1_:
.text._ZN2at6native29vectorized_elementwise_kernelILi2ENS0_13BinaryFunctorIaabZZZNS0_23logical_and_kernel_cudaERNS_14TensorIteratorEENKUlvE0_clEvENKUlvE0_clEvEUlaaE_EESt5arrayIPcLm3EEEEviT0_T1_:
        /* <DEDUP_REMOVED lines=85> */
.L_x_42268:
        /* <DEDUP_REMOVED lines=159> */
.L_x_42271:
        /* <DEDUP_REMOVED lines=8> */
.L_x_42272:
        /* <DEDUP_REMOVED lines=8> */
.L_x_42273:
        /* <DEDUP_REMOVED lines=9> */
.L_x_42274:
[----:B------:R-:W-:Y:S05]  /*10d0*/  BSYNC B1 ;  /* 0x0000000000017941 */ /* 0x000fea0003800000 */
.L_x_42270:
[----:B------:R-:W-:-:S13]  /*10e0*/  ISETP.GE.AND P0, PT, R2, R3, PT ;  /* 0x000000030200720c */ /* 0x000fda0003f06270 */
[----:B0-----:R-:W0:Y:S01]  /*10f0*/  @!P0 LDC.64 R6, c[0x0][0x218] ;  /* 0x00008600ff068b82 */ /* 0x001e220000000a00 */
[C---:B-12---:R-:W-:Y:S02]  /*1100*/  @!P0 VIADD R5, R2.reuse, UR4 ;  /* 0x0000000402058c36 */ /* 0x046fe40008000000 */
[----:B------:R-:W-:-:S03]  /*1110*/  @!P0 VIADD R2, R2, 0x80 ;  /* 0x0000008002028836 */ /* 0x000fc60000000000 */
[----:B0-----:R-:W-:-:S05]  /*1120*/  @!P0 IADD3 R4, P1, R5, R6, RZ ;  /* 0x0000000605048210 */ /* 0x001fca0007f3e0ff */
[----:B------:R-:W-:-:S05]  /*1130*/  @!P0 IMAD.X R5, RZ, RZ, R7, P1 ;  /* 0x000000ffff058224 */ /* 0x000fca00008e0607 */
[----:B------:R2:W-:Y:S03]  /*1140*/  @!P0 STG.E.U8 desc[UR10][R4.64], R17 ;  /* 0x0000001104008986 */ /* 0x0005e6000c10110a */
.L_x_42275:
[----:B------:R-:W-:Y:S05]  /*1150*/  BSYNC B0 ;  /* 0x0000000000007941 */ /* 0x000fea0003800000 */
.L_x_42269:
        /* <DEDUP_REMOVED lines=10> */
.L_x_42276:
        /* <DEDUP_REMOVED lines=16> */
.L_x_44152:


//--------------------- .text._ZN2at6native29vectorized_elementwise_kernelILi4ENS0_13BinaryFunctorIaabZZZNS0_23logical_and_kernel_cudaERNS_14TensorIteratorEENKUlvE0_clEvENKUlvE0_clEvEUlaaE_EESt5arrayIPcLm3EEEEviT0_T1_ --------------------------
	.section	.text._ZN2at6native29vectorized_elementwise_kernelILi4ENS0_13BinaryFunctorIaabZZZNS0_23logical_and_kernel_cudaERNS_14TensorIteratorEENKUlvE0_clEvENKUlvE0_clEvEUlaaE_EESt5arrayIPcLm3EEEEviT0_T1_,"ax",@progbits
	.align	128
        .global         _ZN2at6native29vectorized_elementwise_kernelILi4ENS0_13BinaryFunctorIaabZZZNS0_23logical_and_kernel_cudaERNS_14TensorIteratorEENKUlvE0_clEvENKUlvE0_clEvEUlaaE_EESt5arrayIPcLm3EEEEviT0_T1_
        .type           _ZN2at6native29vectorized_elementwise_kernelILi4ENS0_13BinaryFunctorIaabZZZNS0_23logical_and_kernel_cudaERNS_14TensorIteratorEENKUlvE0_clEvENKUlvE0_clEvEUlaaE_EESt5arrayIPcLm3EEEEviT0_T1_,@function
        .size           _ZN2at6native29vectorized_elementwise_kernelILi4ENS0_13BinaryFunctorIaabZZZNS0_23logical_and_kernel_cudaERNS_14TensorIteratorEENKUlvE0_clEvENKUlvE0_clEvEUlaaE_EESt5arrayIPcLm3EEEEviT0_T1_,(.L_x_44153 - _ZN2at6native29vectorized_elementwise_kernelILi4ENS0_13BinaryFunctorIaabZZZNS0_23logical_and_kernel_cudaERNS_14TensorIteratorEENKUlvE0_clEvENKUlvE0_clEvEUlaaE_EESt5arrayIPcLm3EEEEviT0_T1_)
        .other          _ZN2at6native29vectorized_elementwise_kernelILi4ENS0_13BinaryFunctorIaabZZZNS0_23logical_and_kernel_cudaERNS_14TensorIteratorEENKUlvE0_clEvENKUlvE0_clEvEUlaaE_EESt5arrayIPcLm3EEEEviT0_T1_,@"STO_CUDA_ENTRY STV_DEFAULT"
_ZN2at6native29vectorized_elementwise_kernelILi4ENS0_13BinaryFunctorIaabZZZNS0_23logical_and_kernel_cudaERNS_14TensorIteratorEENKUlvE0_clEvENKUlvE0_clEvEUlaaE_EESt5arrayIPcLm3EEEEviT0_T1_:
.text._ZN2at6native29vectorized_elementwise_kernelILi4ENS0_13BinaryFunctorIaabZZZNS0_23logical_and_kernel_cudaERNS_14TensorIteratorEENKUlvE0_clEvENKUlvE0_clEvEUlaaE_EESt5arrayIPcLm3EEEEviT0_T1_:
        /* <DEDUP_REMOVED lines=81> */
.L_x_42277:
        /* <DEDUP_REMOVED lines=159> */
.L_x_42280:
        /* <DEDUP_REMOVED lines=8> */
.L_x_42281:
        /* <DEDUP_REMOVED lines=8> */
.L_x_42282:
        /* <DEDUP_REMOVED lines=9> */
.L_x_42283:
[----:B------:R-:W-:Y:S05]  /*1090*/  BSYNC B1 ;  /* 0x0000000000017941 */ /* 0x000fea0003800000 */
.L_x_42279:
[----:B------:R-:W-:-:S13]  /*10a0*/  ISETP.GE.AND P0, PT, R2, R3, PT ;  /* 0x000000030200720c */ /* 0x000fda0003f06270 */
[----:B0-----:R-:W0:Y:S01]  /*10b0*/  @!P0 LDC.64 R6, c[0x0][0x218] ;  /* 0x00008600ff068b82 */ /* 0x001e220000000a00 */
[C---:B-12---:R-:W-:Y:S02]  /*10c0*/  @!P0 VIADD R5, R2.reuse, UR4 ;  /* 0x0000000402058c36 */ /* 0x046fe40008000000 */
[----:B------:R-:W-:-:S03]  /*10d0*/  @!P0 VIADD R2, R2, 0x80 ;  /* 0x0000008002028836 */ /* 0x000fc60000000000 */
[----:B0-----:R-:W-:-:S05]  /*10e0*/  @!P0 IADD3 R4, P1, R5, R6, RZ ;  /* 0x0000000605048210 */ /* 0x001fca0007f3e0ff */
[----:B------:R-:W-:-:S05]  /*10f0*/  @!P0 IMAD.X R5, RZ, RZ, R7, P1 ;  /* 0x000000ffff058224 */ /* 0x000fca00008e0607 */
[----:B------:R2:W-:Y:S03]  /*1100*/  @!P0 STG.E.U8 desc[UR10][R4.64], R17 ;  /* 0x0000001104008986 */ /* 0x0005e6000c10110a */
.L_x_42284:
[----:B------:R-:W-:Y:S05]  /*1110*/  BSYNC B0 ;  /* 0x0000000000007941 */ /* 0x000fea0003800000 */
.L_x_42278:
        /* <DEDUP_REMOVED lines=10> */
.L_x_42285:
        /* <DEDUP_REMOVED lines=12> */
.L_x_44153:


//--------------------- .text._ZN2at6native29vectorized_elementwise_kernelILi8ENS0_13BinaryFunctorIaabZZZNS0_23logical_and_kernel_cudaERNS_14TensorIteratorEENKUlvE0_clEvENKUlvE0_clEvEUlaaE_EESt5arrayIPcLm3EEEEviT0_T1_ --------------------------
	.section	.text._ZN2at6native29vectorized_elementwise_kernelILi8ENS0_13BinaryFunctorIaabZZZNS0_23logical_and_kernel_cudaERNS_14TensorIteratorEENKUlvE0_clEvENKUlvE0_clEvEUlaaE_EESt5arrayIPcLm3EEEEviT0_T1_,"ax",@progbits
	.align	128
        .global         _ZN2at6native29vectorized_elementwise_kernelILi8ENS0_13BinaryFunctorIaabZZZNS0_23logical_and_kernel_cudaERNS_14TensorIteratorEENKUlvE0_clEvENKUlvE0_clEvEUlaaE_EESt5arrayIPcLm3EEEEviT0_T1_
        .type           _ZN2at6native29vectorized_elementwise_kernelILi8ENS0_13BinaryFunctorIaabZZZNS0_23logical_and_kernel_cudaERNS_14TensorIteratorEENKUlvE0_clEvENKUlvE0_clEvEUlaaE_EESt5arrayIPcLm3EEEEviT0_T1_,@function
        .size           _ZN2at6native29vectorized_elementwise_kernelILi8ENS0_13BinaryFunctorIaabZZZNS0_23logical_and_kernel_cudaERNS_14TensorIteratorEENKUlvE0_clEvENKUlvE0_clEvEUlaaE_EESt5arrayIPcLm3EEEEviT0_T1_,(.L_x_44154 - _ZN2at6native29vectorized_elementwise_kernelILi8ENS0_13BinaryFunctorIaabZZZNS0_23logical_and_kernel_cudaERNS_14TensorIteratorEENKUlvE0_clEvENKUlvE0_clEvEUlaaE_EESt5arrayIPcLm3EEEEviT0_T1_)
        .other          _ZN2at6native29vectorized_elementwise_kernelILi8ENS0_13BinaryFunctorIaabZZZNS0_23logical_and_kernel_cudaERNS_14TensorIteratorEENKUlvE0_clEvENKUlvE0_clEvEUlaaE_EESt5arrayIPcLm3EEEEviT0_T1_,@"STO_CUDA_ENTRY STV_DEFAULT"
_ZN2at6native29vectorized_elementwise_kernelILi8ENS0_13BinaryFunctorIaabZZZNS0_23logical_and_kernel_cudaERNS_14TensorIteratorEENKUlvE0_clEvENKUlvE0_clEvEUlaaE_EESt5arrayIPcLm3EEEEviT0_T1_:
.text._ZN2at6native29vectorized_elementwise_kernelILi8ENS0_13BinaryFunctorIaabZZZNS0_23logical_and_kernel_cudaERNS_14TensorIteratorEENKUlvE0_clEvENKUlvE0_clEvEUlaaE_EESt5arrayIPcLm3EEEEviT0_T1_:
        /* <DEDUP_REMOVED lines=99> */
.L_x_42286:
        /* <DEDUP_REMOVED lines=159> */
.L_x_42289:
        /* <DEDUP_REMOVED lines=8> */
.L_x_42290:
        /* <DEDUP_REMOVED lines=8> */
.L_x_42291:
        /* <DEDUP_REMOVED lines=9> */
.L_x_42292:
[----:B------:R-:W-:Y:S05]  /*11b0*/  BSYNC B1 ;  /* 0x0000000000017941 */ /* 0x000fea0003800000 */
.L_x_42288:
[----:B------:R-:W-:-:S13]  /*11c0*/  ISETP.GE.AND P0, PT, R2, R3, PT ;  /* 0x000000030200720c */ /* 0x000fda0003f06270 */
[----:B0-----:R-:W0:Y:S01]  /*11d0*/  @!P0 LDC.64 R6, c[0x0][0x218] ;  /* 0x00008600ff068b82 */ /* 0x001e220000000a00 */
[C---:B-12---:R-:W-:Y:S02]  /*11e0*/  @!P0 VIADD R5, R2.reuse, UR4 ;  /* 0x0000000402058c36 */ /* 0x046fe40008000000 */
[----:B------:R-:W-:-:S03]  /*11f0*/  @!P0 VIADD R2, R2, 0x80 ;  /* 0x0000008002028836 */ /* 0x000fc60000000000 */
[----:B0-----:R-:W-:-:S05]  /*1200*/  @!P0 IADD3 R4, P1, R5, R6, RZ ;  /* 0x0000000605048210 */ /* 0x001fca0007f3e0ff */
[----:B------:R-:W-:-:S05]  /*1210*/  @!P0 IMAD.X R5, RZ, RZ, R7, P1 ;  /* 0x000000ffff058224 */ /* 0x000fca00008e0607 */
[----:B------:R2:W-:Y:S03]  /*1220*/  @!P0 STG.E.U8 desc[UR10][R4.64], R17 ;  /* 0x0000001104008986 */ /* 0x0005e6000c10110a */
.L_x_42293:
[----:B------:R-:W-:Y:S05]  /*1230*/  BSYNC B0 ;  /* 0x0000000000007941 */ /* 0x000fea0003800000 */
.L_x_42287:
        /* <DEDUP_REMOVED lines=10> */
.L_x_42294:
        /* <DEDUP_REMOVED lines=10> */
.L_x_44154:


//--------------------- .text._ZN2at6native18elementwise_kernelILi128ELi4EZNS0_15gpu_kernel_implINS0_13AUnaryFunctorIhhbZZZNS0_23logical_and_kernel_cudaERNS_14TensorIteratorEENKUlvE0_clEvENKUlvE_clEvEUlhhE_EEEEvRNS_18TensorIteratorBaseERKT_EUliE_EEviT1_ --------------------------
	.section	.text._ZN2at6native18elementwise_kernelILi128ELi4EZNS0_15gpu_kernel_implINS0_13AUnaryFunctorIhhbZZZNS0_23logical_and_kernel_cudaERNS_14TensorIteratorEENKUlvE0_clEvENKUlvE_clEvEUlhhE_EEEEvRNS_18TensorIteratorBaseERKT_EUliE_EEviT1_,"ax",@progbits
	.align	128
        .global         _ZN2at6native18elementwise_kernelILi128ELi4EZNS0_15gpu_kernel_implINS0_13AUnaryFunctorIhhbZZZNS0_23logical_and_kernel_cudaERNS_14TensorIteratorEENKUlvE0_clEvENKUlvE_clEvEUlhhE_EEEEvRNS_18TensorIteratorBaseERKT_EUliE_EEviT1_
        .type           _ZN2at6native18elementwise_kernelILi128ELi4EZNS0_15gpu_kernel_implINS0_13AUnaryFunctorIhhbZZZNS0_23logical_and_kernel_cudaERNS_14TensorIteratorEENKUlvE0_clEvENKUlvE_clEvEUlhhE_EEEEvRNS_18TensorIteratorBaseERKT_EUliE_EEviT1_,@function
        .size           _ZN2at6native18elementwise_kernelILi128ELi4EZNS0_15gpu_kernel_implINS0_13AUnaryFunctorIhhbZZZNS0_23logical_and_kernel_cudaERNS_14TensorIteratorEENKUlvE0_clEvENKUlvE_clEvEUlhhE_EEEEvRNS_18TensorIteratorBaseERKT_EUliE_EEviT1_,(.L_x_44155 - _ZN2at6native18elementwise_kernelILi128ELi4EZNS0_15gpu_kernel_implINS0_13AUnaryFunctorIhhbZZZNS0_23logical_and_kernel_cudaERNS_14TensorIteratorEENKUlvE0_clEvENKUlvE_clEvEUlhhE_EEEEvRNS_18TensorIteratorBaseERKT_EUliE_EEviT1_)
        .other          _ZN2at6native18elementwise_kernelILi128ELi4EZNS0_15gpu_kernel_implINS0_13AUnaryFunctorIhhbZZZNS0_23logical_and_kernel_cudaERNS_14TensorIteratorEENKUlvE0_clEvENKUlvE_clEvEUlhhE_EEEEvRNS_18TensorIteratorBaseERKT_EUliE_EEviT1_,@"STO_CUDA_ENTRY STV_DEFAULT"
_ZN2at6native18elementwise_kernelILi128ELi4EZNS0_15gpu_kernel_implINS0_13AUnaryFunctorIhhbZZZNS0_23logical_and_kernel_cudaERNS_14TensorIteratorEENKUlvE0_clEvENKUlvE_clEvEUlhhE_EEEEvRNS_18TensorIteratorBaseERKT_EUliE_EEviT1_:
.text._ZN2at6native18elementwise_kernelILi128ELi4EZNS0_15gpu_kernel_implINS0_13AUnaryFunctorIhhbZZZNS0_23logical_and_kernel_cudaERNS_14TensorIteratorEENKUlvE0_clEvENKUlvE_clEvEUlhhE_EEEEvRNS_18TensorIteratorBaseERKT_EUliE_EEviT1_:
        /* <DEDUP_REMOVED lines=314> */
.L_x_42297:
        /* <DEDUP_REMOVED lines=20> */
.L_x_42301:
[----:B------:R0:W5:Y:S01]  /*14e0*/  LDG.E.U8 R0, desc[UR36][R4.64] ;  /* 0x0000002404007981 */ /* 0x000162000c1e1100 */
[----:B------:R-:W-:Y:S05]  /*14f0*/  BRA `(.L_x_42303) ;  /* 0x0000000c00647947 */ /* 0x000fea0003800000 */
.L_x_42300:
        /* <DEDUP_REMOVED lines=8> */
.L_x_42305:
[----:B------:R3:W5:Y:S01]  /*1580*/  LDG.E.U8 R0, desc[UR36][R4.64] ;  /* 0x0000002404007981 */ /* 0x000762000c1e1100 */
[----:B------:R-:W-:Y:S05]  /*1590*/  BRA `(.L_x_42303) ;  /* 0x0000000c003c7947 */ /* 0x000fea0003800000 */
.L_x_42304:
[----:B------:R0:W5:Y:S01]  /*15a0*/  LDG.E.U16 R0, desc[UR36][R4.64] ;  /* 0x0000002404007981 */ /* 0x000162000c1e1500 */
[----:B------:R-:W-:Y:S05]  /*15b0*/  BRA `(.L_x_42303) ;  /* 0x0000000c00347947 */ /* 0x000fea0003800000 */
.L_x_42299:
        /* <DEDUP_REMOVED lines=10> */
.L_x_42307:
[----:B------:R-:W2:Y:S02]  /*1660*/  LDG.E.U16 R2, desc[UR36][R4.64] ;  /* 0x0000002404027981 */ /* 0x000ea4000c1e1500 */
[----:B--2---:R-:W-:-:S06]  /*1670*/  HADD2.F32 R2, -RZ, R2.H0_H0 ;  /* 0x20000002ff027230 */ /* 0x004fcc0000004100 */
[----:B------:R-:W0:Y:S02]  /*1680*/  F2I.S64.TRUNC R2, R2 ;  /* 0x0000000200027311 */ /* 0x000e24000020d900 */
[----:B0-----:R-:W-:Y:S01]  /*1690*/  PRMT R0, R2, 0x7610, R0 ;  /* 0x0000761002007816 */ /* 0x001fe20000000000 */
[----:B------:R-:W-:Y:S06]  /*16a0*/  BRA `(.L_x_42303) ;  /* 0x0000000800f87947 */ /* 0x000fec0003800000 */
.L_x_42306:
        /* <DEDUP_REMOVED lines=10> */
.L_x_42309:
[----:B------:R-:W2:Y:S02]  /*1750*/  LDG.E.U16 R4, desc[UR36][R4.64] ;  /* 0x0000002404047981 */ /* 0x000ea4000c1e1500 */
[----:B--2---:R-:W-:-:S06]  /*1760*/  HADD2.F32 R2, -RZ, R4.H0_H0 ;  /* 0x20000004ff027230 */ /* 0x004fcc0000004100 */
[----:B------:R-:W0:Y:S02]  /*1770*/  F2I.S64.TRUNC R2, R2 ;  /* 0x0000000200027311 */ /* 0x000e24000020d900 */
[----:B0-----:R-:W-:Y:S01]  /*1780*/  PRMT R0, R2, 0x7610, R0 ;  /* 0x0000761002007816 */ /* 0x001fe20000000000 */
[----:B------:R-:W-:Y:S06]  /*1790*/  BRA `(.L_x_42303) ;  /* 0x0000000800bc7947 */ /* 0x000fec0003800000 */
.L_x_42308:
[----:B------:R-:W2:Y:S02]  /*17a0*/  LDG.E.64 R2, desc[UR36][R4.64] ;  /* 0x0000002404027981 */ /* 0x000ea4000c1e1b00 */
[----:B--2---:R-:W0:Y:S02]  /*17b0*/  F2I.S64.F64.TRUNC R2, R2 ;  /* 0x0000000200027311 */ /* 0x004e24000030d900 */
[----:B0-----:R-:W-:Y:S01]  /*17c0*/  PRMT R0, R2, 0x7610, R0 ;  /* 0x0000761002007816 */ /* 0x001fe20000000000 */
[----:B------:R-:W-:Y:S06]  /*17d0*/  BRA `(.L_x_42303) ;  /* 0x0000000800ac7947 */ /* 0x000fec0003800000 */
.L_x_42298:
        /* <DEDUP_REMOVED lines=12> */
.L_x_42312:
[----:B------:R-:W2:Y:S02]  /*18a0*/  LDG.E.64 R4, desc[UR36][R4.64] ;  /* 0x0000002404047981 */ /* 0x000ea4000c1e1b00 */
[----:B--2---:R-:W0:Y:S02]  /*18b0*/  F2I.S64.F64.TRUNC R2, R4 ;  /* 0x0000000400027311 */ /* 0x004e24000030d900 */
[----:B0-----:R-:W-:Y:S01]  /*18c0*/  PRMT R0, R2, 0x7610, R0 ;  /* 0x0000761002007816 */ /* 0x001fe20000000000 */
[----:B------:R-:W-:Y:S06]  /*18d0*/  BRA `(.L_x_42303) ;  /* 0x00000008006c7947 */ /* 0x000fec0003800000 */
.L_x_42311:
        /* <DEDUP_REMOVED lines=28> */
.L_x_42314:
        /* <DEDUP_REMOVED lines=15> */
.L_x_42313:
[----:B------:R-:W2:Y:S02]  /*1b90*/  LDG.E.U16 R2, desc[UR36][R4.64] ;  /* 0x0000002404027981 */ /* 0x000ea4000c1e1500 */
[----:B--2---:R-:W-:-:S06]  /*1ba0*/  IMAD.U32 R2, R2, 0x10000, RZ ;  /* 0x0001000002027824 */ /* 0x004fcc00078e00ff */
[----:B------:R-:W0:Y:S02]  /*1bb0*/  F2I.S64.TRUNC R2, R2 ;  /* 0x0000000200027311 */ /* 0x000e24000020d900 */
[----:B0-----:R-:W-:Y:S01]  /*1bc0*/  PRMT R0, R2, 0x7610, R0 ;  /* 0x0000761002007816 */ /* 0x001fe20000000000 */
[----:B------:R-:W-:Y:S06]  /*1bd0*/  BRA `(.L_x_42303) ;  /* 0x0000000400ac7947 */ /* 0x000fec0003800000 */
.L_x_42310:
        /* <DEDUP_REMOVED lines=10> */
.L_x_42317:
        /* <DEDUP_REMOVED lines=21> */
.L_x_42321:
[----:B------:R-:W-:Y:S05]  /*1dd0*/  BSYNC B1 ;  /* 0x0000000000017941 */ /* 0x000fea0003800000 */
.L_x_42320:
[----:B------:R-:W-:Y:S01]  /*1de0*/  IMAD.SHL.U32 R2, R2, 0x100000, RZ ;  /* 0x0010000002027824 */ /* 0x000fe200078e00ff */
[----:B------:R-:W-:-:S04]  /*1df0*/  LEA R3, R0, 0x3b800000, 0x17 ;  /* 0x3b80000000037811 */ /* 0x000fc800078eb8ff */
[----:B------:R-:W-:-:S07]  /*1e00*/  LOP3.LUT R2, R3, R2, R4, 0xfe, !PT ;  /* 0x0000000203027212 */ /* 0x000fce00078efe04 */
.L_x_42319:
[----:B------:R-:W-:Y:S05]  /*1e10*/  BSYNC B0 ;  /* 0x0000000000007941 */ /* 0x000fea0003800000 */
.L_x_42318:
[----:B------:R-:W0:Y:S02]  /*1e20*/  F2I.S64.TRUNC R2, R2 ;  /* 0x0000000200027311 */ /* 0x000e24000020d900 */
[----:B0-----:R-:W-:Y:S01]  /*1e30*/  PRMT R0, R2, 0x7610, R0 ;  /* 0x0000761002007816 */ /* 0x001fe20000000000 */
[----:B------:R-:W-:Y:S06]  /*1e40*/  BRA `(.L_x_42303) ;  /* 0x0000000400107947 */ /* 0x000fec0003800000 */
.L_x_42316:
        /* <DEDUP_REMOVED lines=21> */
.L_x_42325:
[----:B------:R-:W-:Y:S05]  /*1fa0*/  BSYNC B1 ;  /* 0x0000000000017941 */ /* 0x000fea0003800000 */
.L_x_42324:
[----:B------:R-:W-:Y:S01]  /*1fb0*/  IMAD.SHL.U32 R2, R2, 0x200000, RZ ;  /* 0x0020000002027824 */ /* 0x000fe200078e00ff */
[----:B------:R-:W-:-:S04]  /*1fc0*/  LEA R3, R0, 0x37800000, 0x17 ;  /* 0x3780000000037811 */ /* 0x000fc800078eb8ff */
[----:B------:R-:W-:-:S07]  /*1fd0*/  LOP3.LUT R2, R3, R2, R4, 0xfe, !PT ;  /* 0x0000000203027212 */ /* 0x000fce00078efe04 */
.L_x_42323:
[----:B------:R-:W-:Y:S05]  /*1fe0*/  BSYNC B0 ;  /* 0x0000000000007941 */ /* 0x000fea0003800000 */
.L_x_42322:
[----:B------:R-:W0:Y:S02]  /*1ff0*/  F2I.S64.TRUNC R2, R2 ;  /* 0x0000000200027311 */ /* 0x000e24000020d900 */
[----:B0-----:R-:W-:Y:S01]  /*2000*/  PRMT R0, R2, 0x7610, R0 ;  /* 0x0000761002007816 */ /* 0x001fe20000000000 */
[----:B------:R-:W-:Y:S06]  /*2010*/  BRA `(.L_x_42303) ;  /* 0x00000000009c7947 */ /* 0x000fec0003800000 */
.L_x_42315:
        /* <DEDUP_REMOVED lines=14> */
.L_x_42329:
[----:B------:R-:W-:Y:S05]  /*2100*/  BSYNC B0 ;  /* 0x0000000000007941 */ /* 0x000fea0003800000 */
.L_x_42328:
[----:B------:R-:W0:Y:S02]  /*2110*/  F2I.S64.TRUNC R2, R2 ;  /* 0x0000000200027311 */ /* 0x000e24000020d900 */
[----:B0-----:R-:W-:Y:S01]  /*2120*/  PRMT R0, R2, 0x7610, R0 ;  /* 0x0000761002007816 */ /* 0x001fe20000000000 */
[----:B------:R-:W-:Y:S06]  /*2130*/  BRA `(.L_x_42303) ;  /* 0x0000000000547947 */ /* 0x000fec0003800000 */
.L_x_42302:
        /* <DEDUP_REMOVED lines=16> */
.L_x_42330:
[----:B------:R-:W-:Y:S01]  /*2240*/  PRMT R0, RZ, 0x7610, R0 ;  /* 0x00007610ff007816 */ /* 0x000fe20000000000 */
[----:B------:R-:W-:Y:S06]  /*2250*/  BRA `(.L_x_42303) ;  /* 0x00000000000c7947 */ /* 0x000fec0003800000 */
.L_x_42327:
[----:B------:R2:W5:Y:S01]  /*2260*/  LDG.E.U8 R0, desc[UR36][R4.64] ;  /* 0x0000002404007981 */ /* 0x000562000c1e1100 */
[----:B------:R-:W-:Y:S05]  /*2270*/  BRA `(.L_x_42303) ;  /* 0x0000000000047947 */ /* 0x000fea0003800000 */
.L_x_42326:
[----:B------:R1:W5:Y:S02]  /*2280*/  LDG.E.U8 R0, desc[UR36][R4.64] ;  /* 0x0000002404007981 */ /* 0x000364000c1e1100 */
.L_x_42303:
[----:B------:R-:W0:Y:S01]  /*2290*/  LDC.U8 R3, c[0x0][0x422] ;  /* 0x00010880ff037b82 */ /* 0x000e220000000000 */
        /* <DEDUP_REMOVED lines=18> */
.L_x_42334:
[----:B------:R0:W-:Y:S01]  /*23c0*/  STG.E.U8 desc[UR36][R16.64], R2 ;  /* 0x0000000210007986 */ /* 0x0001e2000c101124 */
[----:B------:R-:W-:Y:S05]  /*23d0*/  BRA `(.L_x_42336) ;  /* 0x0000000c00487947 */ /* 0x000fea0003800000 */
.L_x_42333:
        /* <DEDUP_REMOVED lines=9> */
.L_x_42338:
[----:B------:R0:W-:Y:S01]  /*2470*/  STG.E desc[UR36][R16.64], R2 ;  /* 0x0000000210007986 */ /* 0x0001e2000c101924 */
[----:B------:R-:W-:Y:S05]  /*2480*/  BRA `(.L_x_42336) ;  /* 0x0000000c001c7947 */ /* 0x000fea0003800000 */
.L_x_42337:
[----:B------:R0:W-:Y:S01]  /*2490*/  STG.E.U16 desc[UR36][R16.64], R2 ;  /* 0x0000000210007986 */ /* 0x0001e2000c101524 */
[----:B------:R-:W-:Y:S05]  /*24a0*/  BRA `(.L_x_42336) ;  /* 0x0000000c00147947 */ /* 0x000fea0003800000 */
.L_x_42332:
        /* <DEDUP_REMOVED lines=9> */
.L_x_42340:
[----:B------:R-:W-:-:S04]  /*2540*/  I2FP.F32.U32 R0, R2 ;  /* 0x0000000200007245 */ /* 0x000fc80000201000 */
[----:B------:R-:W-:-:S05]  /*2550*/  F2FP.F16.F32.PACK_AB R0, RZ, R0 ;  /* 0x00000000ff00723e */ /* 0x000fca00000000ff */
[----:B------:R0:W-:Y:S01]  /*2560*/  STG.E.U16 desc[UR36][R16.64], R0 ;  /* 0x0000000010007986 */ /* 0x0001e2000c101524 */
[----:B------:R-:W-:Y:S05]  /*2570*/  BRA `(.L_x_42336) ;  /* 0x0000000800e07947 */ /* 0x000fea0003800000 */
.L_x_42339:
        /* <DEDUP_REMOVED lines=10> */
.L_x_42342:
[----:B------:R-:W-:-:S04]  /*2620*/  I2FP.F32.U32 R2, R2 ;  /* 0x0000000200027245 */ /* 0x000fc80000201000 */
[----:B------:R-:W-:-:S04]  /*2630*/  F2FP.F16.F32.PACK_AB R3, RZ, R2 ;  /* 0x00000002ff03723e */ /* 0x000fc800000000ff */
[----:B------:R-:W-:-:S05]  /*2640*/  PRMT R3, R3, 0x5410, RZ ;  /* 0x0000541003037816 */ /* 0x000fca00000000ff */
[----:B------:R0:W-:Y:S01]  /*2650*/  STG.E desc[UR36][R16.64], R3 ;  /* 0x0000000310007986 */ /* 0x0001e2000c101924 */
[----:B------:R-:W-:Y:S05]  /*2660*/  BRA `(.L_x_42336) ;  /* 0x0000000800a47947 */ /* 0x000fea0003800000 */
.L_x_42341:
[----:B------:R-:W0:Y:S02]  /*2670*/  I2F.F64.U32 R2, R2 ;  /* 0x0000000200027312 */ /* 0x000e240000201800 */
[----:B0-----:R0:W-:Y:S01]  /*2680*/  STG.E.64 desc[UR36][R16.64], R2 ;  /* 0x0000000210007986 */ /* 0x0011e2000c101b24 */
[----:B------:R-:W-:Y:S05]  /*2690*/  BRA `(.L_x_42336) ;  /* 0x0000000800987947 */ /* 0x000fea0003800000 */
.L_x_42331:
        /* <DEDUP_REMOVED lines=10> */
.L_x_42345:
[----:B-1234-:R-:W0:Y:S01]  /*2740*/  I2F.F64.U32 R4, R2 ;  /* 0x0000000200047312 */ /* 0x01ee220000201800 */
[----:B------:R-:W-:-:S05]  /*2750*/  CS2R R6, SRZ ;  /* 0x0000000000067805 */ /* 0x000fca000001ff00 */
[----:B0-----:R0:W-:Y:S01]  /*2760*/  STG.E.128 desc[UR36][R16.64], R4 ;  /* 0x0000000410007986 */ /* 0x0011e2000c101d24 */
[----:B------:R-:W-:Y:S05]  /*2770*/  BRA `(.L_x_42336) ;  /* 0x0000000800607947 */ /* 0x000fea0003800000 */
.L_x_42344:
        /* <DEDUP_REMOVED lines=21> */
.L_x_42349:
[----:B------:R-:W-:Y:S05]  /*28d0*/  BSYNC B0 ;  /* 0x0000000000007941 */ /* 0x000fea0003800000 */
.L_x_42348:
[----:B------:R-:W-:-:S05]  /*28e0*/  LOP3.LUT R3, R0, R3, RZ, 0xfc, !PT ;  /* 0x0000000300037212 */ /* 0x000fca00078efcff */
[----:B------:R0:W-:Y:S01]  /*28f0*/  STG.E.U8 desc[UR36][R16.64], R3 ;  /* 0x0000000310007986 */ /* 0x0001e2000c101124 */
[----:B------:R-:W-:Y:S05]  /*2900*/  BRA `(.L_x_42336) ;  /* 0x0000000400fc7947 */ /* 0x000fea0003800000 */
.L_x_42347:
        /* <DEDUP_REMOVED lines=13> */
.L_x_42351:
[----:B------:R-:W-:Y:S01]  /*29e0*/  IMAD.MOV.U32 R0, RZ, RZ, 0x7f ;  /* 0x0000007fff007424 */ /* 0x000fe200078e00ff */
[----:B------:R-:W-:-:S04]  /*29f0*/  ISETP.GT.U32.AND P0, PT, R2, 0x7f800000, PT ;  /* 0x7f8000000200780c */ /* 0x000fc80003f04070 */
[----:B------:R-:W-:-:S09]  /*2a00*/  SEL R0, R0, 0x7c, P0 ;  /* 0x0000007c00007807 */ /* 0x000fd20000000000 */
.L_x_42352:
[----:B------:R-:W-:Y:S05]  /*2a10*/  BSYNC B0 ;  /* 0x0000000000007941 */ /* 0x000fea0003800000 */
.L_x_42350:
[----:B------:R-:W-:-:S04]  /*2a20*/  LOP3.LUT R2, R3, 0x80000000, RZ, 0xc0, !PT ;  /* 0x8000000003027812 */ /* 0x000fc800078ec0ff */
[----:B------:R-:W-:-:S04]  /*2a30*/  SHF.R.U32.HI R3, RZ, 0x18, R2 ;  /* 0x00000018ff037819 */ /* 0x000fc80000011602 */
[----:B------:R-:W-:-:S05]  /*2a40*/  LOP3.LUT R3, R0, R3, RZ, 0xfc, !PT ;  /* 0x0000000300037212 */ /* 0x000fca00078efcff */
[----:B------:R0:W-:Y:S01]  /*2a50*/  STG.E.U8 desc[UR36][R16.64], R3 ;  /* 0x0000000310007986 */ /* 0x0001e2000c101124 */
[----:B------:R-:W-:Y:S05]  /*2a60*/  BRA `(.L_x_42336) ;  /* 0x0000000400a47947 */ /* 0x000fea0003800000 */
.L_x_42346:
[----:B------:R-:W-:-:S04]  /*2a70*/  I2FP.F32.U32 R0, R2 ;  /* 0x0000000200007245 */ /* 0x000fc80000201000 */
[----:B------:R-:W-:-:S05]  /*2a80*/  F2FP.BF16.F32.PACK_AB R0, RZ, R0 ;  /* 0x00000000ff00723e */ /* 0x000fca00000010ff */
[----:B------:R0:W-:Y:S01]  /*2a90*/  STG.E.U16 desc[UR36][R16.64], R0 ;  /* 0x0000000010007986 */ /* 0x0001e2000c101524 */
[----:B------:R-:W-:Y:S05]  /*2aa0*/  BRA `(.L_x_42336) ;  /* 0x0000000400947947 */ /* 0x000fea0003800000 */
.L_x_42343:
        /* <DEDUP_REMOVED lines=10> */
.L_x_42355:
        /* <DEDUP_REMOVED lines=17> */
.L_x_42358:
[----:B------:R-:W-:-:S04]  /*2c60*/  LOP3.LUT R2, R3, 0x80000000, RZ, 0xc0, !PT ;  /* 0x8000000003027812 */ /* 0x000fc800078ec0ff */
[----:B------:R-:W-:-:S04]  /*2c70*/  SHF.R.U32.HI R3, RZ, 0x18, R2 ;  /* 0x00000018ff037819 */ /* 0x000fc80000011602 */
[----:B------:R-:W-:-:S04]  /*2c80*/  LOP3.LUT R0, R0, R3, RZ, 0xfc, !PT ;  /* 0x0000000300007212 */ /* 0x000fc800078efcff */
[----:B------:R-:W-:-:S07]  /*2c90*/  PRMT R8, R0, 0x7610, R8 ;  /* 0x0000761000087816 */ /* 0x000fce0000000008 */
.L_x_42357:
[----:B------:R-:W-:Y:S05]  /*2ca0*/  BSYNC B0 ;  /* 0x0000000000007941 */ /* 0x000fea0003800000 */
.L_x_42356:
[----:B------:R0:W-:Y:S01]  /*2cb0*/  STG.E.U8 desc[UR36][R16.64], R8 ;  /* 0x0000000810007986 */ /* 0x0001e2000c101124 */
[----:B------:R-:W-:Y:S05]  /*2cc0*/  BRA `(.L_x_42336) ;  /* 0x00000004000c7947 */ /* 0x000fea0003800000 */
.L_x_42354:
        /* <DEDUP_REMOVED lines=17> */
.L_x_42361:
[----:B------:R-:W-:-:S04]  /*2de0*/  LOP3.LUT R2, R3, 0x80000000, RZ, 0xc0, !PT ;  /* 0x8000000003027812 */ /* 0x000fc800078ec0ff */
[----:B------:R-:W-:-:S04]  /*2df0*/  SHF.R.U32.HI R3, RZ, 0x18, R2 ;  /* 0x00000018ff037819 */ /* 0x000fc80000011602 */
[----:B------:R-:W-:-:S04]  /*2e00*/  LOP3.LUT R0, R0, R3, RZ, 0xfc, !PT ;  /* 0x0000000300007212 */ /* 0x000fc800078efcff */
[----:B------:R-:W-:-:S07]  /*2e10*/  PRMT R8, R0, 0x7610, R8 ;  /* 0x0000761000087816 */ /* 0x000fce0000000008 */
.L_x_42360:
[----:B------:R-:W-:Y:S05]  /*2e20*/  BSYNC B0 ;  /* 0x0000000000007941 */ /* 0x000fea0003800000 */
.L_x_42359:
[----:B------:R0:W-:Y:S01]  /*2e30*/  STG.E.U8 desc[UR36][R16.64], R8 ;  /* 0x0000000810007986 */ /* 0x0001e2000c101124 */
[----:B------:R-:W-:Y:S05]  /*2e40*/  BRA `(.L_x_42336) ;  /* 0x0000000000ac7947 */ /* 0x000fea0003800000 */
.L_x_42353:
        /* <DEDUP_REMOVED lines=22> */
.L_x_42335:
        /* <DEDUP_REMOVED lines=16> */
.L_x_42364:
[----:B------:R-:W-:Y:S05]  /*30b0*/  BRA `(.L_x_42336) ;  /* 0x0000000000107947 */ /* 0x000fea0003800000 */
.L_x_42363:
[----:B------:R-:W-:-:S05]  /*30c0*/  IMAD.MOV.U32 R3, RZ, RZ, RZ ;  /* 0x000000ffff037224 */ /* 0x000fca00078e00ff */
[----:B------:R0:W-:Y:S01]  /*30d0*/  STG.E.64 desc[UR36][R16.64], R2 ;  /* 0x0000000210007986 */ /* 0x0001e2000c101b24 */
[----:B------:R-:W-:Y:S05]  /*30e0*/  BRA `(.L_x_42336) ;  /* 0x0000000000047947 */ /* 0x000fea0003800000 */
.L_x_42362:
[----:B------:R0:W-:Y:S02]  /*30f0*/  STG.E desc[UR36][R16.64], R2 ;  /* 0x0000000210007986 */ /* 0x0001e4000c101924 */
.L_x_42336:
[----:B------:R-:W-:-:S04]  /*3100*/  IMAD R18, R23, 0x200, R18 ;  /* 0x0000020017127824 */ /* 0x000fc800078e0212 */
[----:B------:R-:W-:-:S07]  /*3110*/  VIADD R19, R18, 0x80 ;  /* 0x0000008012137836 */ /* 0x000fce0000000000 */
.L_x_42296:
[----:B------:R-:W-:Y:S05]  /*3120*/  BSYNC B6 ;  /* 0x0000000000067941 */ /* 0x000fea0003800000 */
.L_x_42295:
        /* <DEDUP_REMOVED lines=307> */
.L_x_42367:
        /* <DEDUP_REMOVED lines=20> */
.L_x_42371:
[----:B------:R0:W5:Y:S01]  /*45a0*/  LDG.E.U8 R0, desc[UR36][R4.64] ;  /* 0x0000002404007981 */ /* 0x000162000c1e1100 */
[----:B------:R-:W-:Y:S05]  /*45b0*/  BRA `(.L_x_42373) ;  /* 0x0000000c00647947 */ /* 0x000fea0003800000 */
.L_x_42370:
        /* <DEDUP_REMOVED lines=8> */
.L_x_42375:
[----:B------:R4:W5:Y:S01]  /*4640*/  LDG.E.U8 R0, desc[UR36][R4.64] ;  /* 0x0000002404007981 */ /* 0x000962000c1e1100 */
[----:B------:R-:W-:Y:S05]  /*4650*/  BRA `(.L_x_42373) ;  /* 0x0000000c003c7947 */ /* 0x000fea0003800000 */
.L_x_42374:
[----:B------:R3:W5:Y:S01]  /*4660*/  LDG.E.U16 R0, desc[UR36][R4.64] ;  /* 0x0000002404007981 */ /* 0x000762000c1e1500 */
[----:B------:R-:W-:Y:S05]  /*4670*/  BRA `(.L_x_42373) ;  /* 0x0000000c00347947 */ /* 0x000fea0003800000 */
.L_x_42369:
        /* <DEDUP_REMOVED lines=10> */
.L_x_42377:
[----:B------:R-:W2:Y:S02]  /*4720*/  LDG.E.U16 R2, desc[UR36][R4.64] ;  /* 0x0000002404027981 */ /* 0x000ea4000c1e1500 */
[----:B--2---:R-:W-:-:S06]  /*4730*/  HADD2.F32 R2, -RZ, R2.H0_H0 ;  /* 0x20000002ff027230 */ /* 0x004fcc0000004100 */
[----:B------:R-:W0:Y:S02]  /*4740*/  F2I.S64.TRUNC R2, R2 ;  /* 0x0000000200027311 */ /* 0x000e24000020d900 */
[----:B0-----:R-:W-:Y:S01]  /*4750*/  PRMT R0, R2, 0x7610, R0 ;  /* 0x0000761002007816 */ /* 0x001fe20000000000 */
[----:B------:R-:W-:Y:S06]  /*4760*/  BRA `(.L_x_42373) ;  /* 0x0000000800f87947 */ /* 0x000fec0003800000 */
.L_x_42376:
        /* <DEDUP_REMOVED lines=10> */
.L_x_42379:
[----:B------:R-:W2:Y:S02]  /*4810*/  LDG.E.U16 R4, desc[UR36][R4.64] ;  /* 0x0000002404047981 */ /* 0x000ea4000c1e1500 */
[----:B--2---:R-:W-:-:S06]  /*4820*/  HADD2.F32 R2, -RZ, R4.H0_H0 ;  /* 0x20000004ff027230 */ /* 0x004fcc0000004100 */
[----:B------:R-:W0:Y:S02]  /*4830*/  F2I.S64.TRUNC R2, R2 ;  /* 0x0000000200027311 */ /* 0x000e24000020d900 */
[----:B0-----:R-:W-:Y:S01]  /*4840*/  PRMT R0, R2, 0x7610, R0 ;  /* 0x0000761002007816 */ /* 0x001fe20000000000 */
[----:B------:R-:W-:Y:S06]  /*4850*/  BRA `(.L_x_42373) ;  /* 0x0000000800bc7947 */ /* 0x000fec0003800000 */
.L_x_42378:
[----:B------:R-:W2:Y:S02]  /*4860*/  LDG.E.64 R2, desc[UR36][R4.64] ;  /* 0x0000002404027981 */ /* 0x000ea4000c1e1b00 */
[----:B--2---:R-:W0:Y:S02]  /*4870*/  F2I.S64.F64.TRUNC R2, R2 ;  /* 0x0000000200027311 */ /* 0x004e24000030d900 */
[----:B0-----:R-:W-:Y:S01]  /*4880*/  PRMT R0, R2, 0x7610, R0 ;  /* 0x0000761002007816 */ /* 0x001fe20000000000 */
[----:B------:R-:W-:Y:S06]  /*4890*/  BRA `(.L_x_42373) ;  /* 0x0000000800ac7947 */ /* 0x000fec0003800000 */
.L_x_42368:
        /* <DEDUP_REMOVED lines=12> */
.L_x_42382:
[----:B------:R-:W2:Y:S02]  /*4960*/  LDG.E.64 R4, desc[UR36][R4.64] ;  /* 0x0000002404047981 */ /* 0x000ea4000c1e1b00 */
[----:B--2---:R-:W0:Y:S02]  /*4970*/  F2I.S64.F64.TRUNC R2, R4 ;  /* 0x0000000400027311 */ /* 0x004e24000030d900 */
[----:B0-----:R-:W-:Y:S01]  /*4980*/  PRMT R0, R2, 0x7610, R0 ;  /* 0x0000761002007816 */ /* 0x001fe20000000000 */
[----:B------:R-:W-:Y:S06]  /*4990*/  BRA `(.L_x_42373) ;  /* 0x00000008006c7947 */ /* 0x000fec0003800000 */
.L_x_42381:
        /* <DEDUP_REMOVED lines=28> */
.L_x_42384:
        /* <DEDUP_REMOVED lines=15> */
.L_x_42383:
[----:B------:R-:W2:Y:S02]  /*4c50*/  LDG.E.U16 R2, desc[UR36][R4.64] ;  /* 0x0000002404027981 */ /* 0x000ea4000c1e1500 */
[----:B--2---:R-:W-:-:S06]  /*4c60*/  IMAD.U32 R2, R2, 0x10000, RZ ;  /* 0x0001000002027824 */ /* 0x004fcc00078e00ff */
[----:B------:R-:W0:Y:S02]  /*4c70*/  F2I.S64.TRUNC R2, R2 ;  /* 0x0000000200027311 */ /* 0x000e24000020d900 */
[----:B0-----:R-:W-:Y:S01]  /*4c80*/  PRMT R0, R2, 0x7610, R0 ;  /* 0x0000761002007816 */ /* 0x001fe20000000000 */
[----:B------:R-:W-:Y:S06]  /*4c90*/  BRA `(.L_x_42373) ;  /* 0x0000000400ac7947 */ /* 0x000fec0003800000 */
.L_x_42380:
        /* <DEDUP_REMOVED lines=10> */
.L_x_42387:
        /* <DEDUP_REMOVED lines=21> */
.L_x_42391:
[----:B------:R-:W-:Y:S05]  /*4e90*/  BSYNC B1 ;  /* 0x0000000000017941 */ /* 0x000fea0003800000 */
.L_x_42390:
[----:B------:R-:W-:Y:S01]  /*4ea0*/  IMAD.SHL.U32 R2, R2, 0x100000, RZ ;  /* 0x0010000002027824 */ /* 0x000fe200078e00ff */
[----:B------:R-:W-:-:S04]  /*4eb0*/  LEA R3, R0, 0x3b800000, 0x17 ;  /* 0x3b80000000037811 */ /* 0x000fc800078eb8ff */
[----:B------:R-:W-:-:S07]  /*4ec0*/  LOP3.LUT R2, R3, R2, R4, 0xfe, !PT ;  /* 0x0000000203027212 */ /* 0x000fce00078efe04 */
.L_x_42389:
[----:B------:R-:W-:Y:S05]  /*4ed0*/  BSYNC B0 ;  /* 0x0000000000007941 */ /* 0x000fea0003800000 */
.L_x_42388:
[----:B------:R-:W0:Y:S02]  /*4ee0*/  F2I.S64.TRUNC R2, R2 ;  /* 0x0000000200027311 */ /* 0x000e24000020d900 */
[----:B0-----:R-:W-:Y:S01]  /*4ef0*/  PRMT R0, R2, 0x7610, R0 ;  /* 0x0000761002007816 */ /* 0x001fe20000000000 */
[----:B------:R-:W-:Y:S06]  /*4f00*/  BRA `(.L_x_42373) ;  /* 0x0000000400107947 */ /* 0x000fec0003800000 */
.L_x_42386:
        /* <DEDUP_REMOVED lines=21> */
.L_x_42395:
[----:B------:R-:W-:Y:S05]  /*5060*/  BSYNC B1 ;  /* 0x0000000000017941 */ /* 0x000fea0003800000 */
.L_x_42394:
[----:B------:R-:W-:Y:S01]  /*5070*/  IMAD.SHL.U32 R2, R2, 0x200000, RZ ;  /* 0x0020000002027824 */ /* 0x000fe200078e00ff */
[----:B------:R-:W-:-:S04]  /*5080*/  LEA R3, R0, 0x37800000, 0x17 ;  /* 0x3780000000037811 */ /* 0x000fc800078eb8ff */
[----:B------:R-:W-:-:S07]  /*5090*/  LOP3.LUT R2, R3, R2, R4, 0xfe, !PT ;  /* 0x0000000203027212 */ /* 0x000fce00078efe04 */
.L_x_42393:
[----:B------:R-:W-:Y:S05]  /*50a0*/  BSYNC B0 ;  /* 0x0000000000007941 */ /* 0x000fea0003800000 */
.L_x_42392:
[----:B------:R-:W0:Y:S02]  /*50b0*/  F2I.S64.TRUNC R2, R2 ;  /* 0x0000000200027311 */ /* 0x000e24000020d900 */
[----:B0-----:R-:W-:Y:S01]  /*50c0*/  PRMT R0, R2, 0x7610, R0 ;  /* 0x0000761002007816 */ /* 0x001fe20000000000 */
[----:B------:R-:W-:Y:S06]  /*50d0*/  BRA `(.L_x_42373) ;  /* 0x00000000009c7947 */ /* 0x000fec0003800000 */
.L_x_42385:
        /* <DEDUP_REMOVED lines=14> */
.L_x_42399:
[----:B------:R-:W-:Y:S05]  /*51c0*/  BSYNC B0 ;  /* 0x0000000000007941 */ /* 0x000fea0003800000 */
.L_x_42398:
[----:B------:R-:W0:Y:S02]  /*51d0*/  F2I.S64.TRUNC R2, R2 ;  /* 0x0000000200027311 */ /* 0x000e24000020d900 */
[----:B0-----:R-:W-:Y:S01]  /*51e0*/  PRMT R0, R2, 0x7610, R0 ;  /* 0x0000761002007816 */ /* 0x001fe20000000000 */
[----:B------:R-:W-:Y:S06]  /*51f0*/  BRA `(.L_x_42373) ;  /* 0x0000000000547947 */ /* 0x000fec0003800000 */
.L_x_42372:
        /* <DEDUP_REMOVED lines=16> */
.L_x_42400:
[----:B------:R-:W-:Y:S01]  /*5300*/  PRMT R0, RZ, 0x7610, R0 ;  /* 0x00007610ff007816 */ /* 0x000fe20000000000 */
[----:B------:R-:W-:Y:S06]  /*5310*/  BRA `(.L_x_42373) ;  /* 0x00000000000c7947 */ /* 0x000fec0003800000 */
.L_x_42397:
[----:B------:R2:W5:Y:S01]  /*5320*/  LDG.E.U8 R0, desc[UR36][R4.64] ;  /* 0x0000002404007981 */ /* 0x000562000c1e1100 */
[----:B------:R-:W-:Y:S05]  /*5330*/  BRA `(.L_x_42373) ;  /* 0x0000000000047947 */ /* 0x000fea0003800000 */
.L_x_42396:
[----:B------:R1:W5:Y:S02]  /*5340*/  LDG.E.U8 R0, desc[UR36][R4.64] ;  /* 0x0000002404007981 */ /* 0x000364000c1e1100 */
.L_x_42373:
        /* <DEDUP_REMOVED lines=19> */
.L_x_42404:
[----:B------:R0:W-:Y:S01]  /*5480*/  STG.E.U8 desc[UR36][R16.64], R2 ;  /* 0x0000000210007986 */ /* 0x0001e2000c101124 */
[----:B------:R-:W-:Y:S05]  /*5490*/  BRA `(.L_x_42406) ;  /* 0x0000000c00487947 */ /* 0x000fea0003800000 */
.L_x_42403:
        /* <DEDUP_REMOVED lines=9> */
.L_x_42408:
[----:B------:R0:W-:Y:S01]  /*5530*/  STG.E desc[UR36][R16.64], R2 ;  /* 0x0000000210007986 */ /* 0x0001e2000c101924 */
[----:B------:R-:W-:Y:S05]  /*5540*/  BRA `(.L_x_42406) ;  /* 0x0000000c001c7947 */ /* 0x000fea0003800000 */
.L_x_42407:
[----:B------:R0:W-:Y:S01]  /*5550*/  STG.E.U16 desc[UR36][R16.64], R2 ;  /* 0x0000000210007986 */ /* 0x0001e2000c101524 */
[----:B------:R-:W-:Y:S05]  /*5560*/  BRA `(.L_x_42406) ;  /* 0x0000000c00147947 */ /* 0x000fea0003800000 */
.L_x_42402:
        /* <DEDUP_REMOVED lines=9> */
.L_x_42410:
[----:B------:R-:W-:-:S04]  /*5600*/  I2FP.F32.U32 R0, R2 ;  /* 0x0000000200007245 */ /* 0x000fc80000201000 */
[----:B------:R-:W-:-:S05]  /*5610*/  F2FP.F16.F32.PACK_AB R0, RZ, R0 ;  /* 0x00000000ff00723e */ /* 0x000fca00000000ff */
[----:B------:R0:W-:Y:S01]  /*5620*/  STG.E.U16 desc[UR36][R16.64], R0 ;  /* 0x0000000010007986 */ /* 0x0001e2000c101524 */
[----:B------:R-:W-:Y:S05]  /*5630*/  BRA `(.L_x_42406) ;  /* 0x0000000800e07947 */ /* 0x000fea0003800000 */
.L_x_42409:
        /* <DEDUP_REMOVED lines=10> */
.L_x_42412:
[----:B------:R-:W-:-:S04]  /*56e0*/  I2FP.F32.U32 R2, R2 ;  /* 0x0000000200027245 */ /* 0x000fc80000201000 */
[----:B------:R-:W-:-:S04]  /*56f0*/  F2FP.F16.F32.PACK_AB R3, RZ, R2 ;  /* 0x00000002ff03723e */ /* 0x000fc800000000ff */
[----:B------:R-:W-:-:S05]  /*5700*/  PRMT R3, R3, 0x5410, RZ ;  /* 0x0000541003037816 */ /* 0x000fca00000000ff */
[----:B------:R0:W-:Y:S01]  /*5710*/  STG.E desc[UR36][R16.64], R3 ;  /* 0x0000000310007986 */ /* 0x0001e2000c101924 */
[----:B------:R-:W-:Y:S05]  /*5720*/  BRA `(.L_x_42406) ;  /* 0x0000000800a47947 */ /* 0x000fea0003800000 */
.L_x_42411:
[----:B------:R-:W0:Y:S02]  /*5730*/  I2F.F64.U32 R2, R2 ;  /* 0x0000000200027312 */ /* 0x000e240000201800 */
[----:B0-----:R0:W-:Y:S01]  /*5740*/  STG.E.64 desc[UR36][R16.64], R2 ;  /* 0x0000000210007986 */ /* 0x0011e2000c101b24 */
[----:B------:R-:W-:Y:S05]  /*5750*/  BRA `(.L_x_42406) ;  /* 0x0000000800987947 */ /* 0x000fea0003800000 */
.L_x_42401:
        /* <DEDUP_REMOVED lines=10> */
.L_x_42415:
[----:B-1234-:R-:W0:Y:S01]  /*5800*/  I2F.F64.U32 R4, R2 ;  /* 0x0000000200047312 */ /* 0x01ee220000201800 */
[----:B------:R-:W-:-:S05]  /*5810*/  CS2R R6, SRZ ;  /* 0x0000000000067805 */ /* 0x000fca000001ff00 */
[----:B0-----:R0:W-:Y:S01]  /*5820*/  STG.E.128 desc[UR36][R16.64], R4 ;  /* 0x0000000410007986 */ /* 0x0011e2000c101d24 */
[----:B------:R-:W-:Y:S05]  /*5830*/  BRA `(.L_x_42406) ;  /* 0x0000000800607947 */ /* 0x000fea0003800000 */
.L_x_42414:
        /* <DEDUP_REMOVED lines=21> */
.L_x_42419:
[----:B------:R-:W-:Y:S05]  /*5990*/  BSYNC B0 ;  /* 0x0000000000007941 */ /* 0x000fea0003800000 */
.L_x_42418:
[----:B------:R-:W-:-:S05]  /*59a0*/  LOP3.LUT R3, R0, R3, RZ, 0xfc, !PT ;  /* 0x0000000300037212 */ /* 0x000fca00078efcff */
[----:B------:R0:W-:Y:S01]  /*59b0*/  STG.E.U8 desc[UR36][R16.64], R3 ;  /* 0x0000000310007986 */ /* 0x0001e2000c101124 */
[----:B------:R-:W-:Y:S05]  /*59c0*/  BRA `(.L_x_42406) ;  /* 0x0000000400fc7947 */ /* 0x000fea0003800000 */
.L_x_42417:
        /* <DEDUP_REMOVED lines=13> */
.L_x_42421:
[----:B------:R-:W-:Y:S01]  /*5aa0*/  IMAD.MOV.U32 R0, RZ, RZ, 0x7f ;  /* 0x0000007fff007424 */ /* 0x000fe200078e00ff */
[----:B------:R-:W-:-:S04]  /*5ab0*/  ISETP.GT.U32.AND P0, PT, R2, 0x7f800000, PT ;  /* 0x7f8000000200780c */ /* 0x000fc80003f04070 */
[----:B------:R-:W-:-:S09]  /*5ac0*/  SEL R0, R0, 0x7c, P0 ;  /* 0x0000007c00007807 */ /* 0x000fd20000000000 */
.L_x_42422:
[----:B------:R-:W-:Y:S05]  /*5ad0*/  BSYNC B0 ;  /* 0x0000000000007941 */ /* 0x000fea0003800000 */
.L_x_42420:
[----:B------:R-:W-:-:S04]  /*5ae0*/  LOP3.LUT R2, R3, 0x80000000, RZ, 0xc0, !PT ;  /* 0x8000000003027812 */ /* 0x000fc800078ec0ff */
[----:B------:R-:W-:-:S04]  /*5af0*/  SHF.R.U32.HI R3, RZ, 0x18, R2 ;  /* 0x00000018ff037819 */ /* 0x000fc80000011602 */
[----:B------:R-:W-:-:S05]  /*5b00*/  LOP3.LUT R3, R0, R3, RZ, 0xfc, !PT ;  /* 0x0000000300037212 */ /* 0x000fca00078efcff */
[----:B------:R0:W-:Y:S01]  /*5b10*/  STG.E.U8 desc[UR36][R16.64], R3 ;  /* 0x0000000310007986 */ /* 0x0001e2000c101124 */
[----:B------:R-:W-:Y:S05]  /*5b20*/  BRA `(.L_x_42406) ;  /* 0x0000000400a47947 */ /* 0x000fea0003800000 */
.L_x_42416:
[----:B------:R-:W-:-:S04]  /*5b30*/  I2FP.F32.U32 R0, R2 ;  /* 0x0000000200007245 */ /* 0x000fc80000201000 */
[----:B------:R-:W-:-:S05]  /*5b40*/  F2FP.BF16.F32.PACK_AB R0, RZ, R0 ;  /* 0x00000000ff00723e */ /* 0x000fca00000010ff */
[----:B------:R0:W-:Y:S01]  /*5b50*/  STG.E.U16 desc[UR36][R16.64], R0 ;  /* 0x0000000010007986 */ /* 0x0001e2000c101524 */
[----:B------:R-:W-:Y:S05]  /*5b60*/  BRA `(.L_x_42406) ;  /* 0x0000000400947947 */ /* 0x000fea0003800000 */
.L_x_42413:
        /* <DEDUP_REMOVED lines=10> */
.L_x_42425:
        /* <DEDUP_REMOVED lines=17> */
.L_x_42428:
[----:B------:R-:W-:-:S04]  /*5d20*/  LOP3.LUT R2, R3, 0x80000000, RZ, 0xc0, !PT ;  /* 0x8000000003027812 */ /* 0x000fc800078ec0ff */
[----:B------:R-:W-:-:S04]  /*5d30*/  SHF.R.U32.HI R3, RZ, 0x18, R2 ;  /* 0x00000018ff037819 */ /* 0x000fc80000011602 */
[----:B------:R-:W-:-:S04]  /*5d40*/  LOP3.LUT R0, R0, R3, RZ, 0xfc, !PT ;  /* 0x0000000300007212 */ /* 0x000fc800078efcff */
[----:B------:R-:W-:-:S07]  /*5d50*/  PRMT R8, R0, 0x7610, R8 ;  /* 0x0000761000087816 */ /* 0x000fce0000000008 */
.L_x_42427:
[----:B------:R-:W-:Y:S05]  /*5d60*/  BSYNC B0 ;  /* 0x0000000000007941 */ /* 0x000fea0003800000 */
.L_x_42426:
[----:B------:R0:W-:Y:S01]  /*5d70*/  STG.E.U8 desc[UR36][R16.64], R8 ;  /* 0x0000000810007986 */ /* 0x0001e2000c101124 */
[----:B------:R-:W-:Y:S05]  /*5d80*/  BRA `(.L_x_42406) ;  /* 0x00000004000c7947 */ /* 0x000fea0003800000 */
.L_x_42424:
        /* <DEDUP_REMOVED lines=17> */
.L_x_42431:
[----:B------:R-:W-:-:S04]  /*5ea0*/  LOP3.LUT R2, R3, 0x80000000, RZ, 0xc0, !PT ;  /* 0x8000000003027812 */ /* 0x000fc800078ec0ff */
[----:B------:R-:W-:-:S04]  /*5eb0*/  SHF.R.U32.HI R3, RZ, 0x18, R2 ;  /* 0x00000018ff037819 */ /* 0x000fc80000011602 */
[----:B------:R-:W-:-:S04]  /*5ec0*/  LOP3.LUT R0, R0, R3, RZ, 0xfc, !PT ;  /* 0x0000000300007212 */ /* 0x000fc800078efcff */
[----:B------:R-:W-:-:S07]  /*5ed0*/  PRMT R8, R0, 0x7610, R8 ;  /* 0x0000761000087816 */ /* 0x000fce0000000008 */
.L_x_42430:
[----:B------:R-:W-:Y:S05]  /*5ee0*/  BSYNC B0 ;  /* 0x0000000000007941 */ /* 0x000fea0003800000 */
.L_x_42429:
[----:B------:R0:W-:Y:S01]  /*5ef0*/  STG.E.U8 desc[UR36][R16.64], R8 ;  /* 0x0000000810007986 */ /* 0x0001e2000c101124 */
[----:B------:R-:W-:Y:S05]  /*5f00*/  BRA `(.L_x_42406) ;  /* 0x0000000000ac7947 */ /* 0x000fea0003800000 */
.L_x_42423:
        /* <DEDUP_REMOVED lines=22> */
.L_x_42405:
        /* <DEDUP_REMOVED lines=16> */
.L_x_42434:
[----:B------:R-:W-:Y:S05]  /*6170*/  BRA `(.L_x_42406) ;  /* 0x0000000000107947 */ /* 0x000fea0003800000 */
.L_x_42433:
[----:B------:R-:W-:-:S05]  /*6180*/  IMAD.MOV.U32 R3, RZ, RZ, RZ ;  /* 0x000000ffff037224 */ /* 0x000fca00078e00ff */
[----:B------:R0:W-:Y:S01]  /*6190*/  STG.E.64 desc[UR36][R16.64], R2 ;  /* 0x0000000210007986 */ /* 0x0001e2000c101b24 */
[----:B------:R-:W-:Y:S05]  /*61a0*/  BRA `(.L_x_42406) ;  /* 0x0000000000047947 */ /* 0x000fea0003800000 */
.L_x_42432:
[----:B------:R0:W-:Y:S02]  /*61b0*/  STG.E desc[UR36][R16.64], R2 ;  /* 0x0000000210007986 */ /* 0x0001e4000c101924 */
.L_x_42406:
[----:B------:R-:W-:-:S07]  /*61c0*/  VIADD R19, R19, 0x80 ;  /* 0x0000008013137836 */ /* 0x000fce0000000000 */
.L_x_42366:
[----:B------:R-:W-:Y:S05]  /*61d0*/  BSYNC B6 ;  /* 0x0000000000067941 */ /* 0x000fea0003800000 */
.L_x_42365:
        /* <DEDUP_REMOVED lines=307> */
.L_x_42437:
        /* <DEDUP_REMOVED lines=20> */
.L_x_42441:
[----:B------:R0:W5:Y:S01]  /*7650*/  LDG.E.U8 R0, desc[UR36][R4.64] ;  /* 0x0000002404007981 */ /* 0x000162000c1e1100 */
[----:B------:R-:W-:Y:S05]  /*7660*/  BRA `(.L_x_42443) ;  /* 0x0000000c00647947 */ /* 0x000fea0003800000 */
.L_x_42440:
        /* <DEDUP_REMOVED lines=8> */
.L_x_42445:
[----:B------:R4:W5:Y:S01]  /*76f0*/  LDG.E.U8 R0, desc[UR36][R4.64] ;  /* 0x0000002404007981 */ /* 0x000962000c1e1100 */
[----:B------:R-:W-:Y:S05]  /*7700*/  BRA `(.L_x_42443) ;  /* 0x0000000c003c7947 */ /* 0x000fea0003800000 */
.L_x_42444:
[----:B------:R3:W5:Y:S01]  /*7710*/  LDG.E.U16 R0, desc[UR36][R4.64] ;  /* 0x0000002404007981 */ /* 0x000762000c1e1500 */
[----:B------:R-:W-:Y:S05]  /*7720*/  BRA `(.L_x_42443) ;  /* 0x0000000c00347947 */ /* 0x000fea0003800000 */
.L_x_42439:
        /* <DEDUP_REMOVED lines=10> */
.L_x_42447:
[----:B------:R-:W2:Y:S02]  /*77d0*/  LDG.E.U16 R2, desc[UR36][R4.64] ;  /* 0x0000002404027981 */ /* 0x000ea4000c1e1500 */
[----:B--2---:R-:W-:-:S06]  /*77e0*/  HADD2.F32 R2, -RZ, R2.H0_H0 ;  /* 0x20000002ff027230 */ /* 0x004fcc0000004100 */
[----:B------:R-:W0:Y:S02]  /*77f0*/  F2I.S64.TRUNC R2, R2 ;  /* 0x0000000200027311 */ /* 0x000e24000020d900 */
[----:B0-----:R-:W-:Y:S01]  /*7800*/  PRMT R0, R2, 0x7610, R0 ;  /* 0x0000761002007816 */ /* 0x001fe20000000000 */
[----:B------:R-:W-:Y:S06]  /*7810*/  BRA `(.L_x_42443) ;  /* 0x0000000800f87947 */ /* 0x000fec0003800000 */
.L_x_42446:
        /* <DEDUP_REMOVED lines=10> */
.L_x_42449:
[----:B------:R-:W2:Y:S02]  /*78c0*/  LDG.E.U16 R4, desc[UR36][R4.64] ;  /* 0x0000002404047981 */ /* 0x000ea4000c1e1500 */
[----:B--2---:R-:W-:-:S06]  /*78d0*/  HADD2.F32 R2, -RZ, R4.H0_H0 ;  /* 0x20000004ff027230 */ /* 0x004fcc0000004100 */
[----:B------:R-:W0:Y:S02]  /*78e0*/  F2I.S64.TRUNC R2, R2 ;  /* 0x0000000200027311 */ /* 0x000e24000020d900 */
[----:B0-----:R-:W-:Y:S01]  /*78f0*/  PRMT R0, R2, 0x7610, R0 ;  /* 0x0000761002007816 */ /* 0x001fe20000000000 */
[----:B------:R-:W-:Y:S06]  /*7900*/  BRA `(.L_x_42443) ;  /* 0x0000000800bc7947 */ /* 0x000fec0003800000 */
.L_x_42448:
[----:B------:R-:W2:Y:S02]  /*7910*/  LDG.E.64 R2, desc[UR36][R4.64] ;  /* 0x0000002404027981 */ /* 0x000ea4000c1e1b00 */
[----:B--2---:R-:W0:Y:S02]  /*7920*/  F2I.S64.F64.TRUNC R2, R2 ;  /* 0x0000000200027311 */ /* 0x004e24000030d900 */
[----:B0-----:R-:W-:Y:S01]  /*7930*/  PRMT R0, R2, 0x7610, R0 ;  /* 0x0000761002007816 */ /* 0x001fe20000000000 */
[----:B------:R-:W-:Y:S06]  /*7940*/  BRA `(.L_x_42443) ;  /* 0x0000000800ac7947 */ /* 0x000fec0003800000 */
.L_x_42438:
        /* <DEDUP_REMOVED lines=12> */
.L_x_42452:
[----:B------:R-:W2:Y:S02]  /*7a10*/  LDG.E.64 R4, desc[UR36][R4.64] ;  /* 0x0000002404047981 */ /* 0x000ea4000c1e1b00 */
[----:B--2---:R-:W0:Y:S02]  /*7a20*/  F2I.S64.F64.TRUNC R2, R4 ;  /* 0x0000000400027311 */ /* 0x004e24000030d900 */
[----:B0-----:R-:W-:Y:S01]  /*7a30*/  PRMT R0, R2, 0x7610, R0 ;  /* 0x0000761002007816 */ /* 0x001fe20000000000 */
[----:B------:R-:W-:Y:S06]  /*7a40*/  BRA `(.L_x_42443) ;  /* 0x00000008006c7947 */ /* 0x000fec0003800000 */
.L_x_42451:
        /* <DEDUP_REMOVED lines=28> */
.L_x_42454:
        /* <DEDUP_REMOVED lines=15> */
.L_x_42453:
[----:B------:R-:W2:Y:S02]  /*7d00*/  LDG.E.U16 R2, desc[UR36][R4.64] ;  /* 0x0000002404027981 */ /* 0x000ea4000c1e1500 */
[----:B--2---:R-:W-:-:S06]  /*7d10*/  IMAD.U32 R2, R2, 0x10000, RZ ;  /* 0x0001000002027824 */ /* 0x004fcc00078e00ff */
[----:B------:R-:W0:Y:S02]  /*7d20*/  F2I.S64.TRUNC R2, R2 ;  /* 0x0000000200027311 */ /* 0x000e24000020d900 */
[----:B0-----:R-:W-:Y:S01]  /*7d30*/  PRMT R0, R2, 0x7610, R0 ;  /* 0x0000761002007816 */ /* 0x001fe20000000000 */
[----:B------:R-:W-:Y:S06]  /*7d40*/  BRA `(.L_x_42443) ;  /* 0x0000000400ac7947 */ /* 0x000fec0003800000 */
.L_x_42450:
        /* <DEDUP_REMOVED lines=10> */
.L_x_42457:
        /* <DEDUP_REMOVED lines=21> */
.L_x_42461:
[----:B------:R-:W-:Y:S05]  /*7f40*/  BSYNC B1 ;  /* 0x0000000000017941 */ /* 0x000fea0003800000 */
.L_x_42460:
[----:B------:R-:W-:Y:S01]  /*7f50*/  IMAD.SHL.U32 R2, R2, 0x100000, RZ ;  /* 0x0010000002027824 */ /* 0x000fe200078e00ff */
[----:B------:R-:W-:-:S04]  /*7f60*/  LEA R3, R0, 0x3b800000, 0x17 ;  /* 0x3b80000000037811 */ /* 0x000fc800078eb8ff */
[----:B------:R-:W-:-:S07]  /*7f70*/  LOP3.LUT R2, R3, R2, R4, 0xfe, !PT ;  /* 0x0000000203027212 */ /* 0x000fce00078efe04 */
.L_x_42459:
[----:B------:R-:W-:Y:S05]  /*7f80*/  BSYNC B0 ;  /* 0x0000000000007941 */ /* 0x000fea0003800000 */
.L_x_42458:
[----:B------:R-:W0:Y:S02]  /*7f90*/  F2I.S64.TRUNC R2, R2 ;  /* 0x0000000200027311 */ /* 0x000e24000020d900 */
[----:B0-----:R-:W-:Y:S01]  /*7fa0*/  PRMT R0, R2, 0x7610, R0 ;  /* 0x0000761002007816 */ /* 0x001fe20000000000 */
[----:B------:R-:W-:Y:S06]  /*7fb0*/  BRA `(.L_x_42443) ;  /* 0x0000000400107947 */ /* 0x000fec0003800000 */
.L_x_42456:
        /* <DEDUP_REMOVED lines=21> */
.L_x_42465:
[----:B------:R-:W-:Y:S05]  /*8110*/  BSYNC B1 ;  /* 0x0000000000017941 */ /* 0x000fea0003800000 */
.L_x_42464:
[----:B------:R-:W-:Y:S01]  /*8120*/  IMAD.SHL.U32 R2, R2, 0x200000, RZ ;  /* 0x0020000002027824 */ /* 0x000fe200078e00ff */
[----:B------:R-:W-:-:S04]  /*8130*/  LEA R3, R0, 0x37800000, 0x17 ;  /* 0x3780000000037811 */ /* 0x000fc800078eb8ff */
[----:B------:R-:W-:-:S07]  /*8140*/  LOP3.LUT R2, R3, R2, R4, 0xfe, !PT ;  /* 0x0000000203027212 */ /* 0x000fce00078efe04 */
.L_x_42463:
[----:B------:R-:W-:Y:S05]  /*8150*/  BSYNC B0 ;  /* 0x0000000000007941 */ /* 0x000fea0003800000 */
.L_x_42462:
[----:B------:R-:W0:Y:S02]  /*8160*/  F2I.S64.TRUNC R2, R2 ;  /* 0x0000000200027311 */ /* 0x000e24000020d900 */
[----:B0-----:R-:W-:Y:S01]  /*8170*/  PRMT R0, R2, 0x7610, R0 ;  /* 0x0000761002007816 */ /* 0x001fe20000000000 */
[----:B------:R-:W-:Y:S06]  /*8180*/  BRA `(.L_x_42443) ;  /* 0x00000000009c7947 */ /* 0x000fec0003800000 */
.L_x_42455:
        /* <DEDUP_REMOVED lines=14> */
.L_x_42469:
[----:B------:R-:W-:Y:S05]  /*8270*/  BSYNC B0 ;  /* 0x0000000000007941 */ /* 0x000fea0003800000 */
.L_x_42468:
[----:B------:R-:W0:Y:S02]  /*8280*/  F2I.S64.TRUNC R2, R2 ;  /* 0x0000000200027311 */ /* 0x000e24000020d900 */
[----:B0-----:R-:W-:Y:S01]  /*8290*/  PRMT R0, R2, 0x7610, R0 ;  /* 0x0000761002007816 */ /* 0x001fe20000000000 */
[----:B------:R-:W-:Y:S06]  /*82a0*/  BRA `(.L_x_42443) ;  /* 0x0000000000547947 */ /* 0x000fec0003800000 */
.L_x_42442:
        /* <DEDUP_REMOVED lines=16> */
.L_x_42470:
[----:B------:R-:W-:Y:S01]  /*83b0*/  PRMT R0, RZ, 0x7610, R0 ;  /* 0x00007610ff007816 */ /* 0x000fe20000000000 */
[----:B------:R-:W-:Y:S06]  /*83c0*/  BRA `(.L_x_42443) ;  /* 0x00000000000c7947 */ /* 0x000fec0003800000 */
.L_x_42467:
[----:B------:R1:W5:Y:S01]  /*83d0*/  LDG.E.U8 R0, desc[UR36][R4.64] ;  /* 0x0000002404007981 */ /* 0x000362000c1e1100 */
[----:B------:R-:W-:Y:S05]  /*83e0*/  BRA `(.L_x_42443) ;  /* 0x0000000000047947 */ /* 0x000fea0003800000 */
.L_x_42466:
[----:B------:R2:W5:Y:S02]  /*83f0*/  LDG.E.U8 R0, desc[UR36][R4.64] ;  /* 0x0000002404007981 */ /* 0x000564000c1e1100 */
.L_x_42443:
        /* <DEDUP_REMOVED lines=19> */
.L_x_42474:
[----:B------:R0:W-:Y:S01]  /*8530*/  STG.E.U8 desc[UR36][R16.64], R2 ;  /* 0x0000000210007986 */ /* 0x0001e2000c101124 */
[----:B------:R-:W-:Y:S05]  /*8540*/  BRA `(.L_x_42476) ;  /* 0x0000000c00487947 */ /* 0x000fea0003800000 */
.L_x_42473:
        /* <DEDUP_REMOVED lines=9> */
.L_x_42478:
[----:B------:R0:W-:Y:S01]  /*85e0*/  STG.E desc[UR36][R16.64], R2 ;  /* 0x0000000210007986 */ /* 0x0001e2000c101924 */
[----:B------:R-:W-:Y:S05]  /*85f0*/  BRA `(.L_x_42476) ;  /* 0x0000000c001c7947 */ /* 0x000fea0003800000 */
.L_x_42477:
[----:B------:R0:W-:Y:S01]  /*8600*/  STG.E.U16 desc[UR36][R16.64], R2 ;  /* 0x0000000210007986 */ /* 0x0001e2000c101524 */
[----:B------:R-:W-:Y:S05]  /*8610*/  BRA `(.L_x_42476) ;  /* 0x0000000c00147947 */ /* 0x000fea0003800000 */
.L_x_42472:
        /* <DEDUP_REMOVED lines=9> */
.L_x_42480:
[----:B------:R-:W-:-:S04]  /*86b0*/  I2FP.F32.U32 R0, R2 ;  /* 0x0000000200007245 */ /* 0x000fc80000201000 */
[----:B------:R-:W-:-:S05]  /*86c0*/  F2FP.F16.F32.PACK_AB R0, RZ, R0 ;  /* 0x00000000ff00723e */ /* 0x000fca00000000ff */
[----:B------:R0:W-:Y:S01]  /*86d0*/  STG.E.U16 desc[UR36][R16.64], R0 ;  /* 0x0000000010007986 */ /* 0x0001e2000c101524 */
[----:B------:R-:W-:Y:S05]  /*86e0*/  BRA `(.L_x_42476) ;  /* 0x0000000800e07947 */ /* 0x000fea0003800000 */
.L_x_42479:
        /* <DEDUP_REMOVED lines=10> */
.L_x_42482:
[----:B------:R-:W-:-:S04]  /*8790*/  I2FP.F32.U32 R2, R2 ;  /* 0x0000000200027245 */ /* 0x000fc80000201000 */
[----:B------:R-:W-:-:S04]  /*87a0*/  F2FP.F16.F32.PACK_AB R3, RZ, R2 ;  /* 0x00000002ff03723e */ /* 0x000fc800000000ff */
[----:B------:R-:W-:-:S05]  /*87b0*/  PRMT R3, R3, 0x5410, RZ ;  /* 0x0000541003037816 */ /* 0x000fca00000000ff */
[----:B------:R0:W-:Y:S01]  /*87c0*/  STG.E desc[UR36][R16.64], R3 ;  /* 0x0000000310007986 */ /* 0x0001e2000c101924 */
[----:B------:R-:W-:Y:S05]  /*87d0*/  BRA `(.L_x_42476) ;  /* 0x0000000800a47947 */ /* 0x000fea0003800000 */
.L_x_42481:
[----:B------:R-:W0:Y:S02]  /*87e0*/  I2F.F64.U32 R2, R2 ;  /* 0x0000000200027312 */ /* 0x000e240000201800 */
[----:B0-----:R0:W-:Y:S01]  /*87f0*/  STG.E.64 desc[UR36][R16.64], R2 ;  /* 0x0000000210007986 */ /* 0x0011e2000c101b24 */
[----:B------:R-:W-:Y:S05]  /*8800*/  BRA `(.L_x_42476) ;  /* 0x0000000800987947 */ /* 0x000fea0003800000 */
.L_x_42471:
        /* <DEDUP_REMOVED lines=10> */
.L_x_42485:
[----:B-1234-:R-:W0:Y:S01]  /*88b0*/  I2F.F64.U32 R4, R2 ;  /* 0x0000000200047312 */ /* 0x01ee220000201800 */
[----:B------:R-:W-:-:S05]  /*88c0*/  CS2R R6, SRZ ;  /* 0x0000000000067805 */ /* 0x000fca000001ff00 */
[----:B0-----:R0:W-:Y:S01]  /*88d0*/  STG.E.128 desc[UR36][R16.64], R4 ;  /* 0x0000000410007986 */ /* 0x0011e2000c101d24 */
[----:B------:R-:W-:Y:S05]  /*88e0*/  BRA `(.L_x_42476) ;  /* 0x0000000800607947 */ /* 0x000fea0003800000 */
.L_x_42484:
        /* <DEDUP_REMOVED lines=21> */
.L_x_42489:
[----:B------:R-:W-:Y:S05]  /*8a40*/  BSYNC B0 ;  /* 0x0000000000007941 */ /* 0x000fea0003800000 */
.L_x_42488:
[----:B------:R-:W-:-:S05]  /*8a50*/  LOP3.LUT R3, R0, R3, RZ, 0xfc, !PT ;  /* 0x0000000300037212 */ /* 0x000fca00078efcff */
[----:B------:R0:W-:Y:S01]  /*8a60*/  STG.E.U8 desc[UR36][R16.64], R3 ;  /* 0x0000000310007986 */ /* 0x0001e2000c101124 */
[----:B------:R-:W-:Y:S05]  /*8a70*/  BRA `(.L_x_42476) ;  /* 0x0000000400fc7947 */ /* 0x000fea0003800000 */
.L_x_42487:
        /* <DEDUP_REMOVED lines=13> */
.L_x_42491:
[----:B------:R-:W-:Y:S01]  /*8b50*/  IMAD.MOV.U32 R0, RZ, RZ, 0x7f ;  /* 0x0000007fff007424 */ /* 0x000fe200078e00ff */
[----:B------:R-:W-:-:S04]  /*8b60*/  ISETP.GT.U32.AND P0, PT, R2, 0x7f800000, PT ;  /* 0x7f8000000200780c */ /* 0x000fc80003f04070 */
[----:B------:R-:W-:-:S09]  /*8b70*/  SEL R0, R0, 0x7c, P0 ;  /* 0x0000007c00007807 */ /* 0x000fd20000000000 */
.L_x_42492:
[----:B------:R-:W-:Y:S05]  /*8b80*/  BSYNC B0 ;  /* 0x0000000000007941 */ /* 0x000fea0003800000 */
.L_x_42490:
[----:B------:R-:W-:-:S04]  /*8b90*/  LOP3.LUT R2, R3, 0x80000000, RZ, 0xc0, !PT ;  /* 0x8000000003027812 */ /* 0x000fc800078ec0ff */
[----:B------:R-:W-:-:S04]  /*8ba0*/  SHF.R.U32.HI R3, RZ, 0x18, R2 ;  /* 0x00000018ff037819 */ /* 0x000fc80000011602 */
[----:B------:R-:W-:-:S05]  /*8bb0*/  LOP3.LUT R3, R0, R3, RZ, 0xfc, !PT ;  /* 0x0000000300037212 */ /* 0x000fca00078efcff */
[----:B------:R0:W-:Y:S01]  /*8bc0*/  STG.E.U8 desc[UR36][R16.64], R3 ;  /* 0x0000000310007986 */ /* 0x0001e2000c101124 */
[----:B------:R-:W-:Y:S05]  /*8bd0*/  BRA `(.L_x_42476) ;  /* 0x0000000400a47947 */ /* 0x000fea0003800000 */
.L_x_42486:
[----:B------:R-:W-:-:S04]  /*8be0*/  I2FP.F32.U32 R0, R2 ;  /* 0x0000000200007245 */ /* 0x000fc80000201000 */
[----:B------:R-:W-:-:S05]  /*8bf0*/  F2FP.BF16.F32.PACK_AB R0, RZ, R0 ;  /* 0x00000000ff00723e */ /* 0x000fca00000010ff */
[----:B------:R0:W-:Y:S01]  /*8c00*/  STG.E.U16 desc[UR36][R16.64], R0 ;  /* 0x0000000010007986 */ /* 0x0001e2000c101524 */
[----:B------:R-:W-:Y:S05]  /*8c10*/  BRA `(.L_x_42476) ;  /* 0x0000000400947947 */ /* 0x000fea0003800000 */
.L_x_42483:
        /* <DEDUP_REMOVED lines=10> */
.L_x_42495:
        /* <DEDUP_REMOVED lines=17> */
.L_x_42498:
[----:B------:R-:W-:-:S04]  /*8dd0*/  LOP3.LUT R2, R3, 0x80000000, RZ, 0xc0, !PT ;  /* 0x8000000003027812 */ /* 0x000fc800078ec0ff */
[----:B------:R-:W-:-:S04]  /*8de0*/  SHF.R.U32.HI R3, RZ, 0x18, R2 ;  /* 0x00000018ff037819 */ /* 0x000fc80000011602 */
[----:B------:R-:W-:-:S04]  /*8df0*/  LOP3.LUT R0, R0, R3, RZ, 0xfc, !PT ;  /* 0x0000000300007212 */ /* 0x000fc800078efcff */
[----:B------:R-:W-:-:S07]  /*8e00*/  PRMT R8, R0, 0x7610, R8 ;  /* 0x0000761000087816 */ /* 0x000fce0000000008 */
.L_x_42497:
[----:B------:R-:W-:Y:S05]  /*8e10*/  BSYNC B0 ;  /* 0x0000000000007941 */ /* 0x000fea0003800000 */
.L_x_42496:
[----:B------:R0:W-:Y:S01]  /*8e20*/  STG.E.U8 desc[UR36][R16.64], R8 ;  /* 0x0000000810007986 */ /* 0x0001e2000c101124 */
[----:B------:R-:W-:Y:S05]  /*8e30*/  BRA `(.L_x_42476) ;  /* 0x00000004000c7947 */ /* 0x000fea0003800000 */
.L_x_42494:
        /* <DEDUP_REMOVED lines=17> */
.L_x_42501:
[----:B------:R-:W-:-:S04]  /*8f50*/  LOP3.LUT R2, R3, 0x80000000, RZ, 0xc0, !PT ;  /* 0x8000000003027812 */ /* 0x000fc800078ec0ff */
[----:B------:R-:W-:-:S04]  /*8f60*/  SHF.R.U32.HI R3, RZ, 0x18, R2 ;  /* 0x00000018ff037819 */ /* 0x000fc80000011602 */
[----:B------:R-:W-:-:S04]  /*8f70*/  LOP3.LUT R0, R0, R3, RZ, 0xfc, !PT ;  /* 0x0000000300007212 */ /* 0x000fc800078efcff */
[----:B------:R-:W-:-:S07]  /*8f80*/  PRMT R8, R0, 0x7610, R8 ;  /* 0x0000761000087816 */ /* 0x000fce0000000008 */
.L_x_42500:
[----:B------:R-:W-:Y:S05]  /*8f90*/  BSYNC B0 ;  /* 0x0000000000007941 */ /* 0x000fea0003800000 */
.L_x_42499:
[----:B------:R0:W-:Y:S01]  /*8fa0*/  STG.E.U8 desc[UR36][R16.64], R8 ;  /* 0x0000000810007986 */ /* 0x0001e2000c101124 */
[----:B------:R-:W-:Y:S05]  /*8fb0*/  BRA `(.L_x_42476) ;  /* 0x0000000000ac7947 */ /* 0x000fea0003800000 */
.L_x_42493:
        /* <DEDUP_REMOVED lines=22> */
.L_x_42475:
        /* <DEDUP_REMOVED lines=16> */
.L_x_42504:
[----:B------:R-:W-:Y:S05]  /*9220*/  BRA `(.L_x_42476) ;  /* 0x0000000000107947 */ /* 0x000fea0003800000 */
.L_x_42503:
[----:B------:R-:W-:-:S05]  /*9230*/  IMAD.MOV.U32 R3, RZ, RZ, RZ ;  /* 0x000000ffff037224 */ /* 0x000fca00078e00ff */
[----:B------:R0:W-:Y:S01]  /*9240*/  STG.E.64 desc[UR36][R16.64], R2 ;  /* 0x0000000210007986 */ /* 0x0001e2000c101b24 */
[----:B------:R-:W-:Y:S05]  /*9250*/  BRA `(.L_x_42476) ;  /* 0x0000000000047947 */ /* 0x000fea0003800000 */
.L_x_42502:
[----:B------:R0:W-:Y:S02]  /*9260*/  STG.E desc[UR36][R16.64], R2 ;  /* 0x0000000210007986 */ /* 0x0001e4000c101924 */
.L_x_42476:
[----:B------:R-:W-:-:S07]  /*9270*/  VIADD R19, R19, 0x80 ;  /* 0x0000008013137836 */ /* 0x000fce0000000000 */
.L_x_42436:
[----:B------:R-:W-:Y:S05]  /*9280*/  BSYNC B6 ;  /* 0x0000000000067941 */ /* 0x000fea0003800000 */
.L_x_42435:
        /* <DEDUP_REMOVED lines=306> */
.L_x_42505:
        /* <DEDUP_REMOVED lines=20> */
.L_x_42509:
[----:B------:R4:W5:Y:S01]  /*a6f0*/  LDG.E.U8 R0, desc[UR36][R4.64] ;  /* 0x0000002404007981 */ /* 0x000962000c1e1100 */
[----:B------:R-:W-:Y:S05]  /*a700*/  BRA `(.L_x_42511) ;  /* 0x0000000c00647947 */ /* 0x000fea0003800000 */
.L_x_42508:
        /* <DEDUP_REMOVED lines=8> */
.L_x_42513:
[----:B------:R2:W5:Y:S01]  /*a790*/  LDG.E.U8 R0, desc[UR36][R4.64] ;  /* 0x0000002404007981 */ /* 0x000562000c1e1100 */
[----:B------:R-:W-:Y:S05]  /*a7a0*/  BRA `(.L_x_42511) ;  /* 0x0000000c003c7947 */ /* 0x000fea0003800000 */
.L_x_42512:
[----:B------:R0:W5:Y:S01]  /*a7b0*/  LDG.E.U16 R0, desc[UR36][R4.64] ;  /* 0x0000002404007981 */ /* 0x000162000c1e1500 */
[----:B------:R-:W-:Y:S05]  /*a7c0*/  BRA `(.L_x_42511) ;  /* 0x0000000c00347947 */ /* 0x000fea0003800000 */
.L_x_42507:
        /* <DEDUP_REMOVED lines=10> */
.L_x_42515:
[----:B------:R-:W2:Y:S02]  /*a870*/  LDG.E.U16 R2, desc[UR36][R4.64] ;  /* 0x0000002404027981 */ /* 0x000ea4000c1e1500 */
[----:B--2---:R-:W-:-:S06]  /*a880*/  HADD2.F32 R2, -RZ, R2.H0_H0 ;  /* 0x20000002ff027230 */ /* 0x004fcc0000004100 */
[----:B------:R-:W0:Y:S02]  /*a890*/  F2I.S64.TRUNC R2, R2 ;  /* 0x0000000200027311 */ /* 0x000e24000020d900 */
[----:B0-----:R-:W-:Y:S01]  /*a8a0*/  PRMT R0, R2, 0x7610, R0 ;  /* 0x0000761002007816 */ /* 0x001fe20000000000 */
[----:B------:R-:W-:Y:S06]  /*a8b0*/  BRA `(.L_x_42511) ;  /* 0x0000000800f87947 */ /* 0x000fec0003800000 */
.L_x_42514:
        /* <DEDUP_REMOVED lines=10> */
.L_x_42517:
[----:B------:R-:W2:Y:S02]  /*a960*/  LDG.E.U16 R4, desc[UR36][R4.64] ;  /* 0x0000002404047981 */ /* 0x000ea4000c1e1500 */
[----:B--2---:R-:W-:-:S06]  /*a970*/  HADD2.F32 R2, -RZ, R4.H0_H0 ;  /* 0x20000004ff027230 */ /* 0x004fcc0000004100 */
[----:B------:R-:W0:Y:S02]  /*a980*/  F2I.S64.TRUNC R2, R2 ;  /* 0x0000000200027311 */ /* 0x000e24000020d900 */
[----:B0-----:R-:W-:Y:S01]  /*a990*/  PRMT R0, R2, 0x7610, R0 ;  /* 0x0000761002007816 */ /* 0x001fe20000000000 */
[----:B------:R-:W-:Y:S06]  /*a9a0*/  BRA `(.L_x_42511) ;  /* 0x0000000800bc7947 */ /* 0x000fec0003800000 */
.L_x_42516:
[----:B------:R-:W2:Y:S02]  /*a9b0*/  LDG.E.64 R2, desc[UR36][R4.64] ;  /* 0x0000002404027981 */ /* 0x000ea4000c1e1b00 */
[----:B--2---:R-:W0:Y:S02]  /*a9c0*/  F2I.S64.F64.TRUNC R2, R2 ;  /* 0x0000000200027311 */ /* 0x004e24000030d900 */
[----:B0-----:R-:W-:Y:S01]  /*a9d0*/  PRMT R0, R2, 0x7610, R0 ;  /* 0x0000761002007816 */ /* 0x001fe20000000000 */
[----:B------:R-:W-:Y:S06]  /*a9e0*/  BRA `(.L_x_42511) ;  /* 0x0000000800ac7947 */ /* 0x000fec0003800000 */
.L_x_42506:
        /* <DEDUP_REMOVED lines=12> */
.L_x_42520:
[----:B------:R-:W2:Y:S02]  /*aab0*/  LDG.E.64 R4, desc[UR36][R4.64] ;  /* 0x0000002404047981 */ /* 0x000ea4000c1e1b00 */
[----:B--2---:R-:W0:Y:S02]  /*aac0*/  F2I.S64.F64.TRUNC R2, R4 ;  /* 0x0000000400027311 */ /* 0x004e24000030d900 */
[----:B0-----:R-:W-:Y:S01]  /*aad0*/  PRMT R0, R2, 0x7610, R0 ;  /* 0x0000761002007816 */ /* 0x001fe20000000000 */
[----:B------:R-:W-:Y:S06]  /*aae0*/  BRA `(.L_x_42511) ;  /* 0x00000008006c7947 */ /* 0x000fec0003800000 */
.L_x_42519:
        /* <DEDUP_REMOVED lines=28> */
.L_x_42522:
        /* <DEDUP_REMOVED lines=15> */
.L_x_42521:
[----:B------:R-:W2:Y:S02]  /*ada0*/  LDG.E.U16 R2, desc[UR36][R4.64] ;  /* 0x0000002404027981 */ /* 0x000ea4000c1e1500 */
[----:B--2---:R-:W-:-:S06]  /*adb0*/  IMAD.U32 R2, R2, 0x10000, RZ ;  /* 0x0001000002027824 */ /* 0x004fcc00078e00ff */
[----:B------:R-:W0:Y:S02]  /*adc0*/  F2I.S64.TRUNC R2, R2 ;  /* 0x0000000200027311 */ /* 0x000e24000020d900 */
[----:B0-----:R-:W-:Y:S01]  /*add0*/  PRMT R0, R2, 0x7610, R0 ;  /* 0x0000761002007816 */ /* 0x001fe20000000000 */
[----:B------:R-:W-:Y:S06]  /*ade0*/  BRA `(.L_x_42511) ;  /* 0x0000000400ac7947 */ /* 0x000fec0003800000 */
.L_x_42518:
        /* <DEDUP_REMOVED lines=10> */
.L_x_42525:
        /* <DEDUP_REMOVED lines=21> */
.L_x_42529:
[----:B------:R-:W-:Y:S05]  /*afe0*/  BSYNC B1 ;  /* 0x0000000000017941 */ /* 0x000fea0003800000 */
.L_x_42528:
[----:B------:R-:W-:Y:S01]  /*aff0*/  IMAD.SHL.U32 R2, R2, 0x100000, RZ ;  /* 0x0010000002027824 */ /* 0x000fe200078e00ff */
[----:B------:R-:W-:-:S04]  /*b000*/  LEA R3, R0, 0x3b800000, 0x17 ;  /* 0x3b80000000037811 */ /* 0x000fc800078eb8ff */
[----:B------:R-:W-:-:S07]  /*b010*/  LOP3.LUT R2, R3, R2, R4, 0xfe, !PT ;  /* 0x0000000203027212 */ /* 0x000fce00078efe04 */
.L_x_42527:
[----:B------:R-:W-:Y:S05]  /*b020*/  BSYNC B0 ;  /* 0x0000000000007941 */ /* 0x000fea0003800000 */
.L_x_42526:
[----:B------:R-:W0:Y:S02]  /*b030*/  F2I.S64.TRUNC R2, R2 ;  /* 0x0000000200027311 */ /* 0x000e24000020d900 */
[----:B0-----:R-:W-:Y:S01]  /*b040*/  PRMT R0, R2, 0x7610, R0 ;  /* 0x0000761002007816 */ /* 0x001fe20000000000 */
[----:B------:R-:W-:Y:S06]  /*b050*/  BRA `(.L_x_42511) ;  /* 0x0000000400107947 */ /* 0x000fec0003800000 */
.L_x_42524:
        /* <DEDUP_REMOVED lines=21> */
.L_x_42533:
[----:B------:R-:W-:Y:S05]  /*b1b0*/  BSYNC B1 ;  /* 0x0000000000017941 */ /* 0x000fea0003800000 */
.L_x_42532:
[----:B------:R-:W-:Y:S01]  /*b1c0*/  IMAD.SHL.U32 R2, R2, 0x200000, RZ ;  /* 0x0020000002027824 */ /* 0x000fe200078e00ff */
[----:B------:R-:W-:-:S04]  /*b1d0*/  LEA R3, R0, 0x37800000, 0x17 ;  /* 0x3780000000037811 */ /* 0x000fc800078eb8ff */
[----:B------:R-:W-:-:S07]  /*b1e0*/  LOP3.LUT R2, R3, R2, R4, 0xfe, !PT ;  /* 0x0000000203027212 */ /* 0x000fce00078efe04 */
.L_x_42531:
[----:B------:R-:W-:Y:S05]  /*b1f0*/  BSYNC B0 ;  /* 0x0000000000007941 */ /* 0x000fea0003800000 */
.L_x_42530:
[----:B------:R-:W0:Y:S02]  /*b200*/  F2I.S64.TRUNC R2, R2 ;  /* 0x0000000200027311 */ /* 0x000e24000020d900 */
[----:B0-----:R-:W-:Y:S01]  /*b210*/  PRMT R0, R2, 0x7610, R0 ;  /* 0x0000761002007816 */ /* 0x001fe20000000000 */
[----:B------:R-:W-:Y:S06]  /*b220*/  BRA `(.L_x_42511) ;  /* 0x00000000009c7947 */ /* 0x000fec0003800000 */
.L_x_42523:
        /* <DEDUP_REMOVED lines=14> */
.L_x_42537:
[----:B------:R-:W-:Y:S05]  /*b310*/  BSYNC B0 ;  /* 0x0000000000007941 */ /* 0x000fea0003800000 */
.L_x_42536:
[----:B------:R-:W0:Y:S02]  /*b320*/  F2I.S64.TRUNC R2, R2 ;  /* 0x0000000200027311 */ /* 0x000e24000020d900 */
[----:B0-----:R-:W-:Y:S01]  /*b330*/  PRMT R0, R2, 0x7610, R0 ;  /* 0x0000761002007816 */ /* 0x001fe20000000000 */
[----:B------:R-:W-:Y:S06]  /*b340*/  BRA `(.L_x_42511) ;  /* 0x0000000000547947 */ /* 0x000fec0003800000 */
.L_x_42510:
        /* <DEDUP_REMOVED lines=16> */
.L_x_42538:
[----:B------:R-:W-:Y:S01]  /*b450*/  PRMT R0, RZ, 0x7610, R0 ;  /* 0x00007610ff007816 */ /* 0x000fe20000000000 */
[----:B------:R-:W-:Y:S06]  /*b460*/  BRA `(.L_x_42511) ;  /* 0x00000000000c7947 */ /* 0x000fec0003800000 */
.L_x_42535:
[----:B------:R0:W5:Y:S01]  /*b470*/  LDG.E.U8 R0, desc[UR36][R4.64] ;  /* 0x0000002404007981 */ /* 0x000162000c1e1100 */
[----:B------:R-:W-:Y:S05]  /*b480*/  BRA `(.L_x_42511) ;  /* 0x0000000000047947 */ /* 0x000fea0003800000 */
.L_x_42534:
[----:B------:R0:W5:Y:S02]  /*b490*/  LDG.E.U8 R0, desc[UR36][R4.64] ;  /* 0x0000002404007981 */ /* 0x000164000c1e1100 */
.L_x_42511:
[----:B------:R-:W1:Y:S01]  /*b4a0*/  LDC.U8 R3, c[0x0][0x422] ;  /* 0x00010880ff037b82 */ /* 0x000e620000000000 */
[----:B-----5:R-:W-:Y:S01]  /*b4b0*/  LOP3.LUT P0, RZ, R0, 0xff, RZ, 0xc0, !PT ;  /* 0x000000ff00ff7812 */ /* 0x020fe2000780c0ff */
[----:B------:R-:W-:-:S03]  /*b4c0*/  ULDC.U8 UR4, c[0x0][0x421] ;  /* 0x0001084000047ab9 */ /* 0x000fc60000000000 */
[----:B------:R-:W-:Y:S02]  /*b4d0*/  ISETP.NE.AND P0, PT, RZ, UR4, P0 ;  /* 0x00000004ff007c0c */ /* 0x000fe40008705270 */
        /* <DEDUP_REMOVED lines=15> */
.L_x_42542:
[----:B------:R-:W-:Y:S01]  /*b5d0*/  STG.E.U8 desc[UR36][R16.64], R2 ;  /* 0x0000000210007986 */ /* 0x000fe2000c101124 */
[----:B------:R-:W-:Y:S05]  /*b5e0*/  EXIT ;  /* 0x000000000000794d */ /* 0x000fea0003800000 */
.L_x_42541:
        /* <DEDUP_REMOVED lines=9> */
.L_x_42545:
[----:B------:R-:W-:Y:S01]  /*b680*/  STG.E desc[UR36][R16.64], R2 ;  /* 0x0000000210007986 */ /* 0x000fe2000c101924 */
[----:B------:R-:W-:Y:S05]  /*b690*/  EXIT ;  /* 0x000000000000794d */ /* 0x000fea0003800000 */
.L_x_42544:
[----:B------:R-:W-:Y:S01]  /*b6a0*/  STG.E.U16 desc[UR36][R16.64], R2 ;  /* 0x0000000210007986 */ /* 0x000fe2000c101524 */
[----:B------:R-:W-:Y:S05]  /*b6b0*/  EXIT ;  /* 0x000000000000794d */ /* 0x000fea0003800000 */
.L_x_42540:
        /* <DEDUP_REMOVED lines=9> */
.L_x_42547:
[----:B------:R-:W-:-:S04]  /*b750*/  I2FP.F32.U32 R0, R2 ;  /* 0x0000000200007245 */ /* 0x000fc80000201000 */
[----:B------:R-:W-:-:S05]  /*b760*/  F2FP.F16.F32.PACK_AB R0, RZ, R0 ;  /* 0x00000000ff00723e */ /* 0x000fca00000000ff */
[----:B------:R-:W-:Y:S01]  /*b770*/  STG.E.U16 desc[UR36][R16.64], R0 ;  /* 0x0000000010007986 */ /* 0x000fe2000c101524 */
[----:B------:R-:W-:Y:S05]  /*b780*/  EXIT ;  /* 0x000000000000794d */ /* 0x000fea0003800000 */
.L_x_42546:
        /* <DEDUP_REMOVED lines=10> */
.L_x_42549:
[----:B------:R-:W-:-:S04]  /*b830*/  I2FP.F32.U32 R2, R2 ;  /* 0x0000000200027245 */ /* 0x000fc80000201000 */
[----:B------:R-:W-:-:S04]  /*b840*/  F2FP.F16.F32.PACK_AB R3, RZ, R2 ;  /* 0x00000002ff03723e */ /* 0x000fc800000000ff */
[----:B------:R-:W-:-:S05]  /*b850*/  PRMT R3, R3, 0x5410, RZ ;  /* 0x0000541003037816 */ /* 0x000fca00000000ff */
[----:B------:R-:W-:Y:S01]  /*b860*/  STG.E desc[UR36][R16.64], R3 ;  /* 0x0000000310007986 */ /* 0x000fe2000c101924 */
[----:B------:R-:W-:Y:S05]  /*b870*/  EXIT ;  /* 0x000000000000794d */ /* 0x000fea0003800000 */
.L_x_42548:
[----:B------:R-:W1:Y:S02]  /*b880*/  I2F.F64.U32 R2, R2 ;  /* 0x0000000200027312 */ /* 0x000e640000201800 */
[----:B-1----:R-:W-:Y:S01]  /*b890*/  STG.E.64 desc[UR36][R16.64], R2 ;  /* 0x0000000210007986 */ /* 0x002fe2000c101b24 */
[----:B------:R-:W-:Y:S05]  /*b8a0*/  EXIT ;  /* 0x000000000000794d */ /* 0x000fea0003800000 */
.L_x_42539:
        /* <DEDUP_REMOVED lines=10> */
.L_x_42552:
[----:B0-234-:R-:W0:Y:S01]  /*b950*/  I2F.F64.U32 R4, R2 ;  /* 0x0000000200047312 */ /* 0x01de220000201800 */
[----:B------:R-:W-:-:S05]  /*b960*/  CS2R R6, SRZ ;  /* 0x0000000000067805 */ /* 0x000fca000001ff00 */
[----:B0-----:R-:W-:Y:S01]  /*b970*/  STG.E.128 desc[UR36][R16.64], R4 ;  /* 0x0000000410007986 */ /* 0x001fe2000c101d24 */
[----:B------:R-:W-:Y:S05]  /*b980*/  EXIT ;  /* 0x000000000000794d */ /* 0x000fea0003800000 */
.L_x_42551:
        /* <DEDUP_REMOVED lines=21> */
.L_x_42556:
[----:B------:R-:W-:Y:S05]  /*bae0*/  BSYNC B0 ;  /* 0x0000000000007941 */ /* 0x000fea0003800000 */
.L_x_42555:
[----:B------:R-:W-:-:S05]  /*baf0*/  LOP3.LUT R3, R0, R3, RZ, 0xfc, !PT ;  /* 0x0000000300037212 */ /* 0x000fca00078efcff */
[----:B------:R-:W-:Y:S01]  /*bb00*/  STG.E.U8 desc[UR36][R16.64], R3 ;  /* 0x0000000310007986 */ /* 0x000fe2000c101124 */
[----:B------:R-:W-:Y:S05]  /*bb10*/  EXIT ;  /* 0x000000000000794d */ /* 0x000fea0003800000 */
.L_x_42554:
        /* <DEDUP_REMOVED lines=13> */
.L_x_42558:
[----:B------:R-:W-:Y:S01]  /*bbf0*/  IMAD.MOV.U32 R0, RZ, RZ, 0x7f ;  /* 0x0000007fff007424 */ /* 0x000fe200078e00ff */
[----:B------:R-:W-:-:S04]  /*bc00*/  ISETP.GT.U32.AND P0, PT, R2, 0x7f800000, PT ;  /* 0x7f8000000200780c */ /* 0x000fc80003f04070 */
[----:B------:R-:W-:-:S09]  /*bc10*/  SEL R0, R0, 0x7c, P0 ;  /* 0x0000007c00007807 */ /* 0x000fd20000000000 */
.L_x_42559:
[----:B------:R-:W-:Y:S05]  /*bc20*/  BSYNC B0 ;  /* 0x0000000000007941 */ /* 0x000fea0003800000 */
.L_x_42557:
[----:B------:R-:W-:-:S04]  /*bc30*/  LOP3.LUT R2, R3, 0x80000000, RZ, 0xc0, !PT ;  /* 0x8000000003027812 */ /* 0x000fc800078ec0ff */
[----:B------:R-:W-:-:S04]  /*bc40*/  SHF.R.U32.HI R3, RZ, 0x18, R2 ;  /* 0x00000018ff037819 */ /* 0x000fc80000011602 */
[----:B------:R-:W-:-:S05]  /*bc50*/  LOP3.LUT R3, R0, R3, RZ, 0xfc, !PT ;  /* 0x0000000300037212 */ /* 0x000fca00078efcff */
[----:B------:R-:W-:Y:S01]  /*bc60*/  STG.E.U8 desc[UR36][R16.64], R3 ;  /* 0x0000000310007986 */ /* 0x000fe2000c101124 */
[----:B------:R-:W-:Y:S05]  /*bc70*/  EXIT ;  /* 0x000000000000794d */ /* 0x000fea0003800000 */
.L_x_42553:
[----:B------:R-:W-:-:S04]  /*bc80*/  I2FP.F32.U32 R0, R2 ;  /* 0x0000000200007245 */ /* 0x000fc80000201000 */
[----:B------:R-:W-:-:S05]  /*bc90*/  F2FP.BF16.F32.PACK_AB R0, RZ, R0 ;  /* 0x00000000ff00723e */ /* 0x000fca00000010ff */
[----:B------:R-:W-:Y:S01]  /*bca0*/  STG.E.U16 desc[UR36][R16.64], R0 ;  /* 0x0000000010007986 */ /* 0x000fe2000c101524 */
[----:B------:R-:W-:Y:S05]  /*bcb0*/  EXIT ;  /* 0x000000000000794d */ /* 0x000fea0003800000 */
.L_x_42550:
        /* <DEDUP_REMOVED lines=10> */
.L_x_42562:
        /* <DEDUP_REMOVED lines=17> */
.L_x_42565:
[----:B------:R-:W-:-:S04]  /*be70*/  LOP3.LUT R2, R3, 0x80000000, RZ, 0xc0, !PT ;  /* 0x8000000003027812 */ /* 0x000fc800078ec0ff */
[----:B------:R-:W-:-:S04]  /*be80*/  SHF.R.U32.HI R3, RZ, 0x18, R2 ;  /* 0x00000018ff037819 */ /* 0x000fc80000011602 */
[----:B------:R-:W-:-:S04]  /*be90*/  LOP3.LUT R0, R0, R3, RZ, 0xfc, !PT ;  /* 0x0000000300007212 */ /* 0x000fc800078efcff */
[----:B------:R-:W-:-:S07]  /*bea0*/  PRMT R8, R0, 0x7610, R8 ;  /* 0x0000761000087816 */ /* 0x000fce0000000008 */
.L_x_42564:
[----:B------:R-:W-:Y:S05]  /*beb0*/  BSYNC B0 ;  /* 0x0000000000007941 */ /* 0x000fea0003800000 */
.L_x_42563:
[----:B------:R-:W-:Y:S01]  /*bec0*/  STG.E.U8 desc[UR36][R16.64], R8 ;  /* 0x0000000810007986 */ /* 0x000fe2000c101124 */
[----:B------:R-:W-:Y:S05]  /*bed0*/  EXIT ;  /* 0x000000000000794d */ /* 0x000fea0003800000 */
.L_x_42561:
        /* <DEDUP_REMOVED lines=17> */
.L_x_42568:
[----:B------:R-:W-:-:S04]  /*bff0*/  LOP3.LUT R2, R3, 0x80000000, RZ, 0xc0, !PT ;  /* 0x8000000003027812 */ /* 0x000fc800078ec0ff */
[----:B------:R-:W-:-:S04]  /*c000*/  SHF.R.U32.HI R3, RZ, 0x18, R2 ;  /* 0x00000018ff037819 */ /* 0x000fc80000011602 */
[----:B------:R-:W-:-:S04]  /*c010*/  LOP3.LUT R0, R0, R3, RZ, 0xfc, !PT ;  /* 0x0000000300007212 */ /* 0x000fc800078efcff */
[----:B------:R-:W-:-:S07]  /*c020*/  PRMT R8, R0, 0x7610, R8 ;  /* 0x0000761000087816 */ /* 0x000fce0000000008 */
.L_x_42567:
[----:B------:R-:W-:Y:S05]  /*c030*/  BSYNC B0 ;  /* 0x0000000000007941 */ /* 0x000fea0003800000 */
.L_x_42566:
[----:B------:R-:W-:Y:S01]  /*c040*/  STG.E.U8 desc[UR36][R16.64], R8 ;  /* 0x0000000810007986 */ /* 0x000fe2000c101124 */
[----:B------:R-:W-:Y:S05]  /*c050*/  EXIT ;  /* 0x000000000000794d */ /* 0x000fea0003800000 */
.L_x_42560:
        /* <DEDUP_REMOVED lines=22> */
.L_x_42543:
        /* <DEDUP_REMOVED lines=16> */
.L_x_42571:
[----:B------:R-:W-:Y:S05]  /*c2c0*/  EXIT ;  /* 0x000000000000794d */ /* 0x000fea0003800000 */
.L_x_42570:
[----:B------:R-:W-:-:S05]  /*c2d0*/  IMAD.MOV.U32 R3, RZ, RZ, RZ ;  /* 0x000000ffff037224 */ /* 0x000fca00078e00ff */
[----:B------:R-:W-:Y:S01]  /*c2e0*/  STG.E.64 desc[UR36][R16.64], R2 ;  /* 0x0000000210007986 */ /* 0x000fe2000c101b24 */
[----:B------:R-:W-:Y:S05]  /*c2f0*/  EXIT ;  /* 0x000000000000794d */ /* 0x000fea0003800000 */
.L_x_42569:
[----:B------:R-:W-:Y:S01]  /*c300*/  STG.E desc[UR36][R16.64], R2 ;  /* 0x0000000210007986 */ /* 0x000fe2000c101924 */
[----:B------:R-:W-:Y:S05]  /*c310*/  EXIT ;  /* 0x000000000000794d */ /* 0x000fea0003800000 */
.L_x_42572:
        /* <DEDUP_REMOVED lines=14> */
.L_x_44155:


//--------------------- .text._ZN2at6native27unrolled_elementwise_kernelINS0_13AUnaryFunctorIhhbZZZNS0_23logical_and_kernel_cudaERNS_14TensorIteratorEENKUlvE0_clEvENKUlvE_clEvEUlhhE_EESt5arrayIPcLm2EELi4E23TrivialOffsetCalculatorILi1EjESD_NS0_6memory12LoadWithCastILi1EEENSE_13StoreWithCastILi1EEEEEviT_T0_T2_T3_T4_T5_ --------------------------
	.section	.text._ZN2at6native27unrolled_elementwise_kernelINS0_13AUnaryFunctorIhhbZZZNS0_23logical_and_kernel_cudaERNS_14TensorIteratorEENKUlvE0_clEvENKUlvE_clEvEUlhhE_EESt5arrayIPcLm2EELi4E23TrivialOffsetCalculatorILi1EjESD_NS0_6memory12LoadWithCastILi1EEENSE_13StoreWithCastILi1EEEEEviT_T0_T2_T3_T4_T5_,"ax",@progbits
	.align	128
        .global         _ZN2at6native27unrolled_elementwise_kernelINS0_13AUnaryFunctorIhhbZZZNS0_23logical_and_kernel_cudaERNS_14TensorIteratorEENKUlvE0_clEvENKUlvE_clEvEUlhhE_EESt5arrayIPcLm2EELi4E23TrivialOffsetCalculatorILi1EjESD_NS0_6memory12LoadWithCastILi1EEENSE_13StoreWithCastILi1EEEEEviT_T0_T2_T3_T4_T5_
        .type           _ZN2at6native27unrolled_elementwise_kernelINS0_13AUnaryFunctorIhhbZZZNS0_23logical_and_kernel_cudaERNS_14TensorIteratorEENKUlvE0_clEvENKUlvE_clEvEUlhhE_EESt5arrayIPcLm2EELi4E23TrivialOffsetCalculatorILi1EjESD_NS0_6memory12LoadWithCastILi1EEENSE_13StoreWithCastILi1EEEEEviT_T0_T2_T3_T4_T5_,@function
        .size           _ZN2at6native27unrolled_elementwise_kernelINS0_13AUnaryFunctorIhhbZZZNS0_23logical_and_kernel_cudaERNS_14TensorIteratorEENKUlvE0_clEvENKUlvE_clEvEUlhhE_EESt5arrayIPcLm2EELi4E23TrivialOffsetCalculatorILi1EjESD_NS0_6memory12LoadWithCastILi1EEENSE_13StoreWithCastILi1EEEEEviT_T0_T2_T3_T4_T5_,(.L_x_44156 - _ZN2at6native27unrolled_elementwise_kernelINS0_13AUnaryFunctorIhhbZZZNS0_23logical_and_kernel_cudaERNS_14TensorIteratorEENKUlvE0_clEvENKUlvE_clEvEUlhhE_EESt5arrayIPcLm2EELi4E23TrivialOffsetCalculatorILi1EjESD_NS0_6memory12LoadWithCastILi1EEENSE_13StoreWithCastILi1EEEEEviT_T0_T2_T3_T4_T5_)
        .other          _ZN2at6native27unrolled_elementwise_kernelINS0_13AUnaryFunctorIhhbZZZNS0_23logical_and_kernel_cudaERNS_14TensorIteratorEENKUlvE0_clEvENKUlvE_clEvEUlhhE_EESt5arrayIPcLm2EELi4E23TrivialOffsetCalculatorILi1EjESD_NS0_6memory12LoadWithCastILi1EEENSE_13StoreWithCastILi1EEEEEviT_T0_T2_T3_T4_T5_,@"STO_CUDA_ENTRY STV_DEFAULT"
_ZN2at6native27unrolled_elementwise_kernelINS0_13AUnaryFunctorIhhbZZZNS0_23logical_and_kernel_cudaERNS_14TensorIteratorEENKUlvE0_clEvENKUlvE_clEvEUlhhE_EESt5arrayIPcLm2EELi4E23TrivialOffsetCalculatorILi1EjESD_NS0_6memory12LoadWithCastILi1EEENSE_13StoreWithCastILi1EEEEEviT_T0_T2_T3_T4_T5_:
.text._ZN2at6native27unrolled_elementwise_kernelINS0_13AUnaryFunctorIhhbZZZNS0_23logical_and_kernel_cudaERNS_14TensorIteratorEENKUlvE0_clEvENKUlvE_clEvEUlhhE_EESt5arrayIPcLm2EELi4E23TrivialOffsetCalculatorILi1EjESD_NS0_6memory12LoadWithCastILi1EEENSE_13StoreWithCastILi1EEEEEviT_T0_T2_T3_T4_T5_:
        /* <DEDUP_REMOVED lines=31> */
.L_x_42578:
[----:B------:R3:W5:Y:S01]  /*01f0*/  LDG.E.U8 R18, desc[UR36][R4.64] ;  /* 0x0000002404127981 */ /* 0x000762000c1e1100 */
[----:B------:R-:W-:Y:S05]  /*0200*/  BRA `(.L_x_42580) ;  /* 0x0000000c00687947 */ /* 0x000fea0003800000 */
.L_x_42577:
        /* <DEDUP_REMOVED lines=8> */
.L_x_42582:
[----:B------:R1:W5:Y:S01]  /*0290*/  LDG.E.U8 R18, desc[UR36][R4.64] ;  /* 0x0000002404127981 */ /* 0x000362000c1e1100 */
[----:B------:R-:W-:Y:S05]  /*02a0*/  BRA `(.L_x_42580) ;  /* 0x0000000c00407947 */ /* 0x000fea0003800000 */
.L_x_42581:
[----:B------:R2:W5:Y:S01]  /*02b0*/  LDG.E.U16 R18, desc[UR36][R4.64] ;  /* 0x0000002404127981 */ /* 0x000562000c1e1500 */
[----:B------:R-:W-:Y:S05]  /*02c0*/  BRA `(.L_x_42580) ;  /* 0x0000000c00387947 */ /* 0x000fea0003800000 */
.L_x_42576:
        /* <DEDUP_REMOVED lines=10> */
.L_x_42584:
[----:B------:R-:W2:Y:S02]  /*0370*/  LDG.E.U16 R2, desc[UR36][R4.64] ;  /* 0x0000002404027981 */ /* 0x000ea4000c1e1500 */
[----:B--2---:R-:W-:-:S06]  /*0380*/  HADD2.F32 R2, -RZ, R2.H0_H0 ;  /* 0x20000002ff027230 */ /* 0x004fcc0000004100 */
[----:B------:R-:W0:Y:S02]  /*0390*/  F2I.S64.TRUNC R2, R2 ;  /* 0x0000000200027311 */ /* 0x000e24000020d900 */
[----:B0-----:R-:W-:Y:S01]  /*03a0*/  PRMT R18, R2, 0x7610, R18 ;  /* 0x0000761002127816 */ /* 0x001fe20000000012 */
[----:B------:R-:W-:Y:S06]  /*03b0*/  BRA `(.L_x_42580) ;  /* 0x0000000800fc7947 */ /* 0x000fec0003800000 */
.L_x_42583:
        /* <DEDUP_REMOVED lines=10> */
.L_x_42586:
[----:B------:R-:W2:Y:S02]  /*0460*/  LDG.E.U16 R4, desc[UR36][R4.64] ;  /* 0x0000002404047981 */ /* 0x000ea4000c1e1500 */
[----:B--2---:R-:W-:-:S06]  /*0470*/  HADD2.F32 R2, -RZ, R4.H0_H0 ;  /* 0x20000004ff027230 */ /* 0x004fcc0000004100 */
[----:B------:R-:W0:Y:S02]  /*0480*/  F2I.S64.TRUNC R2, R2 ;  /* 0x0000000200027311 */ /* 0x000e24000020d900 */
[----:B0-----:R-:W-:Y:S01]  /*0490*/  PRMT R18, R2, 0x7610, R18 ;  /* 0x0000761002127816 */ /* 0x001fe20000000012 */
[----:B------:R-:W-:Y:S06]  /*04a0*/  BRA `(.L_x_42580) ;  /* 0x0000000800c07947 */ /* 0x000fec0003800000 */
.L_x_42585:
[----:B------:R-:W2:Y:S02]  /*04b0*/  LDG.E.64 R2, desc[UR36][R4.64] ;  /* 0x0000002404027981 */ /* 0x000ea4000c1e1b00 */
[----:B--2---:R-:W0:Y:S02]  /*04c0*/  F2I.S64.F64.TRUNC R2, R2 ;  /* 0x0000000200027311 */ /* 0x004e24000030d900 */
[----:B0-----:R-:W-:Y:S01]  /*04d0*/  PRMT R18, R2, 0x7610, R18 ;  /* 0x0000761002127816 */ /* 0x001fe20000000012 */
[----:B------:R-:W-:Y:S06]  /*04e0*/  BRA `(.L_x_42580) ;  /* 0x0000000800b07947 */ /* 0x000fec0003800000 */
.L_x_42575:
        /* <DEDUP_REMOVED lines=12> */
.L_x_42589:
[----:B------:R-:W2:Y:S02]  /*05b0*/  LDG.E.64 R4, desc[UR36][R4.64] ;  /* 0x0000002404047981 */ /* 0x000ea4000c1e1b00 */
[----:B--2---:R-:W0:Y:S02]  /*05c0*/  F2I.S64.F64.TRUNC R2, R4 ;  /* 0x0000000400027311 */ /* 0x004e24000030d900 */
[----:B0-----:R-:W-:Y:S01]  /*05d0*/  PRMT R18, R2, 0x7610, R18 ;  /* 0x0000761002127816 */ /* 0x001fe20000000012 */
[----:B------:R-:W-:Y:S06]  /*05e0*/  BRA `(.L_x_42580) ;  /* 0x0000000800707947 */ /* 0x000fec0003800000 */
.L_x_42588:
        /* <DEDUP_REMOVED lines=28> */
.L_x_42591:
        /* <DEDUP_REMOVED lines=16> */
.L_x_42590:
[----:B------:R-:W2:Y:S02]  /*08b0*/  LDG.E.U16 R2, desc[UR36][R4.64] ;  /* 0x0000002404027981 */ /* 0x000ea4000c1e1500 */
[----:B--2---:R-:W-:-:S06]  /*08c0*/  IMAD.U32 R2, R2, 0x10000, RZ ;  /* 0x0001000002027824 */ /* 0x004fcc00078e00ff */
[----:B------:R-:W0:Y:S02]  /*08d0*/  F2I.S64.TRUNC R2, R2 ;  /* 0x0000000200027311 */ /* 0x000e24000020d900 */
[----:B0-----:R-:W-:Y:S01]  /*08e0*/  PRMT R18, R2, 0x7610, R18 ;  /* 0x0000761002127816 */ /* 0x001fe20000000012 */
[----:B------:R-:W-:Y:S06]  /*08f0*/  BRA `(.L_x_42580) ;  /* 0x0000000400ac7947 */ /* 0x000fec0003800000 */
.L_x_42587:
        /* <DEDUP_REMOVED lines=10> */
.L_x_42594:
        /* <DEDUP_REMOVED lines=21> */
.L_x_42598:
[----:B------:R-:W-:Y:S05]  /*0af0*/  BSYNC B1 ;  /* 0x0000000000017941 */ /* 0x000fea0003800000 */
.L_x_42597:
[----:B------:R-:W-:Y:S01]  /*0b00*/  IMAD.SHL.U32 R2, R2, 0x100000, RZ ;  /* 0x0010000002027824 */ /* 0x000fe200078e00ff */
[----:B------:R-:W-:-:S04]  /*0b10*/  LEA R3, R0, 0x3b800000, 0x17 ;  /* 0x3b80000000037811 */ /* 0x000fc800078eb8ff */
[----:B------:R-:W-:-:S07]  /*0b20*/  LOP3.LUT R2, R3, R2, R4, 0xfe, !PT ;  /* 0x0000000203027212 */ /* 0x000fce00078efe04 */
.L_x_42596:
[----:B------:R-:W-:Y:S05]  /*0b30*/  BSYNC B0 ;  /* 0x0000000000007941 */ /* 0x000fea0003800000 */
.L_x_42595:
[----:B------:R-:W0:Y:S02]  /*0b40*/  F2I.S64.TRUNC R2, R2 ;  /* 0x0000000200027311 */ /* 0x000e24000020d900 */
[----:B0-----:R-:W-:Y:S01]  /*0b50*/  PRMT R18, R2, 0x7610, R18 ;  /* 0x0000761002127816 */ /* 0x001fe20000000012 */
[----:B------:R-:W-:Y:S06]  /*0b60*/  BRA `(.L_x_42580) ;  /* 0x0000000400107947 */ /* 0x000fec0003800000 */
.L_x_42593:
        /* <DEDUP_REMOVED lines=21> */
.L_x_42602:
[----:B------:R-:W-:Y:S05]  /*0cc0*/  BSYNC B1 ;  /* 0x0000000000017941 */ /* 0x000fea0003800000 */
.L_x_42601:
[----:B------:R-:W-:Y:S01]  /*0cd0*/  IMAD.SHL.U32 R2, R2, 0x200000, RZ ;  /* 0x0020000002027824 */ /* 0x000fe200078e00ff */
[----:B------:R-:W-:-:S04]  /*0ce0*/  LEA R3, R0, 0x37800000, 0x17 ;  /* 0x3780000000037811 */ /* 0x000fc800078eb8ff */
[----:B------:R-:W-:-:S07]  /*0cf0*/  LOP3.LUT R2, R3, R2, R4, 0xfe, !PT ;  /* 0x0000000203027212 */ /* 0x000fce00078efe04 */
.L_x_42600:
[----:B------:R-:W-:Y:S05]  /*0d00*/  BSYNC B0 ;  /* 0x0000000000007941 */ /* 0x000fea0003800000 */
.L_x_42599:
[----:B------:R-:W0:Y:S02]  /*0d10*/  F2I.S64.TRUNC R2, R2 ;  /* 0x0000000200027311 */ /* 0x000e24000020d900 */
[----:B0-----:R-:W-:Y:S01]  /*0d20*/  PRMT R18, R2, 0x7610, R18 ;  /* 0x0000761002127816 */ /* 0x001fe20000000012 */
[----:B------:R-:W-:Y:S06]  /*0d30*/  BRA `(.L_x_42580) ;  /* 0x00000000009c7947 */ /* 0x000fec0003800000 */
.L_x_42592:
        /* <DEDUP_REMOVED lines=14> */
.L_x_42606:
[----:B------:R-:W-:Y:S05]  /*0e20*/  BSYNC B0 ;  /* 0x0000000000007941 */ /* 0x000fea0003800000 */
.L_x_42605:
[----:B------:R-:W0:Y:S02]  /*0e30*/  F2I.S64.TRUNC R2, R2 ;  /* 0x0000000200027311 */ /* 0x000e24000020d900 */
[----:B0-----:R-:W-:Y:S01]  /*0e40*/  PRMT R18, R2, 0x7610, R18 ;  /* 0x0000761002127816 */ /* 0x001fe20000000012 */
[----:B------:R-:W-:Y:S06]  /*0e50*/  BRA `(.L_x_42580) ;  /* 0x0000000000547947 */ /* 0x000fec0003800000 */
.L_x_42579:
        /* <DEDUP_REMOVED lines=16> */
.L_x_42607:
[----:B------:R-:W-:Y:S01]  /*0f60*/  PRMT R18, RZ, 0x7610, R18 ;  /* 0x00007610ff127816 */ /* 0x000fe20000000012 */
[----:B------:R-:W-:Y:S06]  /*0f70*/  BRA `(.L_x_42580) ;  /* 0x00000000000c7947 */ /* 0x000fec0003800000 */
.L_x_42604:
[----:B------:R0:W5:Y:S01]  /*0f80*/  LDG.E.U8 R18, desc[UR36][R4.64] ;  /* 0x0000002404127981 */ /* 0x000162000c1e1100 */
[----:B------:R-:W-:Y:S05]  /*0f90*/  BRA `(.L_x_42580) ;  /* 0x0000000000047947 */ /* 0x000fea0003800000 */
.L_x_42603:
[----:B------:R0:W5:Y:S02]  /*0fa0*/  LDG.E.U8 R18, desc[UR36][R4.64] ;  /* 0x0000002404127981 */ /* 0x000164000c1e1100 */
.L_x_42580:
[----:B------:R-:W1:Y:S02]  /*0fb0*/  S2R R26, SR_TID.X ;  /* 0x00000000001a7919 */ /* 0x000e640000002100 */
[----:B-1----:R-:W-:-:S07]  /*0fc0*/  VIADD R26, R26, 0x80 ;  /* 0x000000801a1a7836 */ /* 0x002fce0000000000 */
.L_x_42574:
[----:B------:R-:W-:Y:S05]  /*0fd0*/  BSYNC B6 ;  /* 0x0000000000067941 */ /* 0x000fea0003800000 */
.L_x_42573:
        /* <DEDUP_REMOVED lines=23> */
.L_x_42613:
[----:B------:R0:W5:Y:S01]  /*1150*/  LDG.E.U8 R16, desc[UR36][R4.64] ;  /* 0x0000002404107981 */ /* 0x000162000c1e1100 */
[----:B------:R-:W-:Y:S05]  /*1160*/  BRA `(.L_x_42615) ;  /* 0x0000000c00647947 */ /* 0x000fea0003800000 */
.L_x_42612:
        /* <DEDUP_REMOVED lines=8> */
.L_x_42617:
[----:B------:R4:W5:Y:S01]  /*11f0*/  LDG.E.U8 R16, desc[UR36][R4.64] ;  /* 0x0000002404107981 */ /* 0x000962000c1e1100 */
[----:B------:R-:W-:Y:S05]  /*1200*/  BRA `(.L_x_42615) ;  /* 0x0000000c003c7947 */ /* 0x000fea0003800000 */
.L_x_42616:
[----:B------:R0:W5:Y:S01]  /*1210*/  LDG.E.U16 R16, desc[UR36][R4.64] ;  /* 0x0000002404107981 */ /* 0x000162000c1e1500 */
[----:B------:R-:W-:Y:S05]  /*1220*/  BRA `(.L_x_42615) ;  /* 0x0000000c00347947 */ /* 0x000fea0003800000 */
.L_x_42611:
        /* <DEDUP_REMOVED lines=10> */
.L_x_42619:
[----:B------:R-:W2:Y:S02]  /*12d0*/  LDG.E.U16 R2, desc[UR36][R4.64] ;  /* 0x0000002404027981 */ /* 0x000ea4000c1e1500 */
[----:B--2---:R-:W-:-:S06]  /*12e0*/  HADD2.F32 R2, -RZ, R2.H0_H0 ;  /* 0x20000002ff027230 */ /* 0x004fcc0000004100 */
[----:B------:R-:W0:Y:S02]  /*12f0*/  F2I.S64.TRUNC R2, R2 ;  /* 0x0000000200027311 */ /* 0x000e24000020d900 */
[----:B0-----:R-:W-:Y:S01]  /*1300*/  PRMT R16, R2, 0x7610, R16 ;  /* 0x0000761002107816 */ /* 0x001fe20000000010 */
[----:B------:R-:W-:Y:S06]  /*1310*/  BRA `(.L_x_42615) ;  /* 0x0000000800f87947 */ /* 0x000fec0003800000 */
.L_x_42618:
        /* <DEDUP_REMOVED lines=10> */
.L_x_42621:
[----:B------:R-:W2:Y:S02]  /*13c0*/  LDG.E.U16 R4, desc[UR36][R4.64] ;  /* 0x0000002404047981 */ /* 0x000ea4000c1e1500 */
[----:B--2---:R-:W-:-:S06]  /*13d0*/  HADD2.F32 R2, -RZ, R4.H0_H0 ;  /* 0x20000004ff027230 */ /* 0x004fcc0000004100 */
[----:B------:R-:W0:Y:S02]  /*13e0*/  F2I.S64.TRUNC R2, R2 ;  /* 0x0000000200027311 */ /* 0x000e24000020d900 */
[----:B0-----:R-:W-:Y:S01]  /*13f0*/  PRMT R16, R2, 0x7610, R16 ;  /* 0x0000761002107816 */ /* 0x001fe20000000010 */
[----:B------:R-:W-:Y:S06]  /*1400*/  BRA `(.L_x_42615) ;  /* 0x0000000800bc7947 */ /* 0x000fec0003800000 */
.L_x_42620:
[----:B------:R-:W2:Y:S02]  /*1410*/  LDG.E.64 R2, desc[UR36][R4.64] ;  /* 0x0000002404027981 */ /* 0x000ea4000c1e1b00 */
[----:B--2---:R-:W0:Y:S02]  /*1420*/  F2I.S64.F64.TRUNC R2, R2 ;  /* 0x0000000200027311 */ /* 0x004e24000030d900 */
[----:B0-----:R-:W-:Y:S01]  /*1430*/  PRMT R16, R2, 0x7610, R16 ;  /* 0x0000761002107816 */ /* 0x001fe20000000010 */
[----:B------:R-:W-:Y:S06]  /*1440*/  BRA `(.L_x_42615) ;  /* 0x0000000800ac7947 */ /* 0x000fec0003800000 */
.L_x_42610:
        /* <DEDUP_REMOVED lines=12> */
.L_x_42624:
[----:B------:R-:W2:Y:S02]  /*1510*/  LDG.E.64 R4, desc[UR36][R4.64] ;  /* 0x0000002404047981 */ /* 0x000ea4000c1e1b00 */
[----:B--2---:R-:W0:Y:S02]  /*1520*/  F2I.S64.F64.TRUNC R2, R4 ;  /* 0x0000000400027311 */ /* 0x004e24000030d900 */
[----:B0-----:R-:W-:Y:S01]  /*1530*/  PRMT R16, R2, 0x7610, R16 ;  /* 0x0000761002107816 */ /* 0x001fe20000000010 */
[----:B------:R-:W-:Y:S06]  /*1540*/  BRA `(.L_x_42615) ;  /* 0x00000008006c7947 */ /* 0x000fec0003800000 */
.L_x_42623:
        /* <DEDUP_REMOVED lines=28> */
.L_x_42626:
        /* <DEDUP_REMOVED lines=15> */
.L_x_42625:
[----:B------:R-:W2:Y:S02]  /*1800*/  LDG.E.U16 R2, desc[UR36][R4.64] ;  /* 0x0000002404027981 */ /* 0x000ea4000c1e1500 */
[----:B--2---:R-:W-:-:S06]  /*1810*/  IMAD.U32 R2, R2, 0x10000, RZ ;  /* 0x0001000002027824 */ /* 0x004fcc00078e00ff */
[----:B------:R-:W0:Y:S02]  /*1820*/  F2I.S64.TRUNC R2, R2 ;  /* 0x0000000200027311 */ /* 0x000e24000020d900 */
[----:B0-----:R-:W-:Y:S01]  /*1830*/  PRMT R16, R2, 0x7610, R16 ;  /* 0x0000761002107816 */ /* 0x001fe20000000010 */
[----:B------:R-:W-:Y:S06]  /*1840*/  BRA `(.L_x_42615) ;  /* 0x0000000400ac7947 */ /* 0x000fec0003800000 */
.L_x_42622:
        /* <DEDUP_REMOVED lines=10> */
.L_x_42629:
        /* <DEDUP_REMOVED lines=21> */
.L_x_42633:
[----:B------:R-:W-:Y:S05]  /*1a40*/  BSYNC B1 ;  /* 0x0000000000017941 */ /* 0x000fea0003800000 */
.L_x_42632:
[----:B------:R-:W-:Y:S01]  /*1a50*/  IMAD.SHL.U32 R2, R2, 0x100000, RZ ;  /* 0x0010000002027824 */ /* 0x000fe200078e00ff */
[----:B------:R-:W-:-:S04]  /*1a60*/  LEA R3, R0, 0x3b800000, 0x17 ;  /* 0x3b80000000037811 */ /* 0x000fc800078eb8ff */
[----:B------:R-:W-:-:S07]  /*1a70*/  LOP3.LUT R2, R3, R2, R4, 0xfe, !PT ;  /* 0x0000000203027212 */ /* 0x000fce00078efe04 */
.L_x_42631:
[----:B------:R-:W-:Y:S05]  /*1a80*/  BSYNC B0 ;  /* 0x0000000000007941 */ /* 0x000fea0003800000 */
.L_x_42630:
[----:B------:R-:W0:Y:S02]  /*1a90*/  F2I.S64.TRUNC R2, R2 ;  /* 0x0000000200027311 */ /* 0x000e24000020d900 */
[----:B0-----:R-:W-:Y:S01]  /*1aa0*/  PRMT R16, R2, 0x7610, R16 ;  /* 0x0000761002107816 */ /* 0x001fe20000000010 */
[----:B------:R-:W-:Y:S06]  /*1ab0*/  BRA `(.L_x_42615) ;  /* 0x0000000400107947 */ /* 0x000fec0003800000 */
.L_x_42628:
        /* <DEDUP_REMOVED lines=21> */
.L_x_42637:
[----:B------:R-:W-:Y:S05]  /*1c10*/  BSYNC B1 ;  /* 0x0000000000017941 */ /* 0x000fea0003800000 */
.L_x_42636:
[----:B------:R-:W-:Y:S01]  /*1c20*/  IMAD.SHL.U32 R2, R2, 0x200000, RZ ;  /* 0x0020000002027824 */ /* 0x000fe200078e00ff */
[----:B------:R-:W-:-:S04]  /*1c30*/  LEA R3, R0, 0x37800000, 0x17 ;  /* 0x3780000000037811 */ /* 0x000fc800078eb8ff */
[----:B------:R-:W-:-:S07]  /*1c40*/  LOP3.LUT R2, R3, R2, R4, 0xfe, !PT ;  /* 0x0000000203027212 */ /* 0x000fce00078efe04 */
.L_x_42635:
[----:B------:R-:W-:Y:S05]  /*1c50*/  BSYNC B0 ;  /* 0x0000000000007941 */ /* 0x000fea0003800000 */
.L_x_42634:
[----:B------:R-:W0:Y:S02]  /*1c60*/  F2I.S64.TRUNC R2, R2 ;  /* 0x0000000200027311 */ /* 0x000e24000020d900 */
[----:B0-----:R-:W-:Y:S01]  /*1c70*/  PRMT R16, R2, 0x7610, R16 ;  /* 0x0000761002107816 */ /* 0x001fe20000000010 */
[----:B------:R-:W-:Y:S06]  /*1c80*/  BRA `(.L_x_42615) ;  /* 0x00000000009c7947 */ /* 0x000fec0003800000 */
.L_x_42627:
        /* <DEDUP_REMOVED lines=14> */
.L_x_42641:
[----:B------:R-:W-:Y:S05]  /*1d70*/  BSYNC B0 ;  /* 0x0000000000007941 */ /* 0x000fea0003800000 */
.L_x_42640:
[----:B------:R-:W0:Y:S02]  /*1d80*/  F2I.S64.TRUNC R2, R2 ;  /* 0x0000000200027311 */ /* 0x000e24000020d900 */
[----:B0-----:R-:W-:Y:S01]  /*1d90*/  PRMT R16, R2, 0x7610, R16 ;  /* 0x0000761002107816 */ /* 0x001fe20000000010 */
[----:B------:R-:W-:Y:S06]  /*1da0*/  BRA `(.L_x_42615) ;  /* 0x0000000000547947 */ /* 0x000fec0003800000 */
.L_x_42614:
        /* <DEDUP_REMOVED lines=16> */
.L_x_42642:
[----:B------:R-:W-:Y:S01]  /*1eb0*/  PRMT R16, RZ, 0x7610, R16 ;  /* 0x00007610ff107816 */ /* 0x000fe20000000010 */
[----:B------:R-:W-:Y:S06]  /*1ec0*/  BRA `(.L_x_42615) ;  /* 0x00000000000c7947 */ /* 0x000fec0003800000 */
.L_x_42639:
[----:B------:R1:W5:Y:S01]  /*1ed0*/  LDG.E.U8 R16, desc[UR36][R4.64] ;  /* 0x0000002404107981 */ /* 0x000362000c1e1100 */
[----:B------:R-:W-:Y:S05]  /*1ee0*/  BRA `(.L_x_42615) ;  /* 0x0000000000047947 */ /* 0x000fea0003800000 */
.L_x_42638:
[----:B------:R0:W5:Y:S02]  /*1ef0*/  LDG.E.U8 R16, desc[UR36][R4.64] ;  /* 0x0000002404107981 */ /* 0x000164000c1e1100 */
.L_x_42615:
[----:B------:R-:W-:-:S07]  /*1f00*/  VIADD R26, R26, 0x80 ;  /* 0x000000801a1a7836 */ /* 0x000fce0000000000 */
.L_x_42609:
[----:B------:R-:W-:Y:S05]  /*1f10*/  BSYNC B6 ;  /* 0x0000000000067941 */ /* 0x000fea0003800000 */
.L_x_42608:
        /* <DEDUP_REMOVED lines=25> */
.L_x_42648:
[----:B------:R0:W5:Y:S01]  /*20b0*/  LDG.E.U8 R24, desc[UR36][R4.64] ;  /* 0x0000002404187981 */ /* 0x000162000c1e1100 */
[----:B------:R-:W-:Y:S05]  /*20c0*/  BRA `(.L_x_42650) ;  /* 0x0000000c00647947 */ /* 0x000fea0003800000 */
.L_x_42647:
        /* <DEDUP_REMOVED lines=8> */
.L_x_42652:
[----:B------:R3:W5:Y:S01]  /*2150*/  LDG.E.U8 R24, desc[UR36][R4.64] ;  /* 0x0000002404187981 */ /* 0x000762000c1e1100 */
[----:B------:R-:W-:Y:S05]  /*2160*/  BRA `(.L_x_42650) ;  /* 0x0000000c003c7947 */ /* 0x000fea0003800000 */
.L_x_42651:
[----:B------:R0:W5:Y:S01]  /*2170*/  LDG.E.U16 R24, desc[UR36][R4.64] ;  /* 0x0000002404187981 */ /* 0x000162000c1e1500 */
[----:B------:R-:W-:Y:S05]  /*2180*/  BRA `(.L_x_42650) ;  /* 0x0000000c00347947 */ /* 0x000fea0003800000 */
.L_x_42646:
        /* <DEDUP_REMOVED lines=10> */
.L_x_42654:
[----:B------:R-:W2:Y:S02]  /*2230*/  LDG.E.U16 R2, desc[UR36][R4.64] ;  /* 0x0000002404027981 */ /* 0x000ea4000c1e1500 */
[----:B--2---:R-:W-:-:S06]  /*2240*/  HADD2.F32 R2, -RZ, R2.H0_H0 ;  /* 0x20000002ff027230 */ /* 0x004fcc0000004100 */
[----:B------:R-:W0:Y:S02]  /*2250*/  F2I.S64.TRUNC R2, R2 ;  /* 0x0000000200027311 */ /* 0x000e24000020d900 */
[----:B0-----:R-:W-:Y:S01]  /*2260*/  PRMT R24, R2, 0x7610, R24 ;  /* 0x0000761002187816 */ /* 0x001fe20000000018 */
[----:B------:R-:W-:Y:S06]  /*2270*/  BRA `(.L_x_42650) ;  /* 0x0000000800f87947 */ /* 0x000fec0003800000 */
.L_x_42653:
        /* <DEDUP_REMOVED lines=10> */
.L_x_42656:
[----:B------:R-:W2:Y:S02]  /*2320*/  LDG.E.U16 R4, desc[UR36][R4.64] ;  /* 0x0000002404047981 */ /* 0x000ea4000c1e1500 */
[----:B--2---:R-:W-:-:S06]  /*2330*/  HADD2.F32 R2, -RZ, R4.H0_H0 ;  /* 0x20000004ff027230 */ /* 0x004fcc0000004100 */
[----:B------:R-:W0:Y:S02]  /*2340*/  F2I.S64.TRUNC R2, R2 ;  /* 0x0000000200027311 */ /* 0x000e24000020d900 */
[----:B0-----:R-:W-:Y:S01]  /*2350*/  PRMT R24, R2, 0x7610, R24 ;  /* 0x0000761002187816 */ /* 0x001fe20000000018 */
[----:B------:R-:W-:Y:S06]  /*2360*/  BRA `(.L_x_42650) ;  /* 0x0000000800bc7947 */ /* 0x000fec0003800000 */
.L_x_42655:
[----:B------:R-:W2:Y:S02]  /*2370*/  LDG.E.64 R2, desc[UR36][R4.64] ;  /* 0x0000002404027981 */ /* 0x000ea4000c1e1b00 */
[----:B--2---:R-:W0:Y:S02]  /*2380*/  F2I.S64.F64.TRUNC R2, R2 ;  /* 0x0000000200027311 */ /* 0x004e24000030d900 */
[----:B0-----:R-:W-:Y:S01]  /*2390*/  PRMT R24, R2, 0x7610, R24 ;  /* 0x0000761002187816 */ /* 0x001fe20000000018 */
[----:B------:R-:W-:Y:S06]  /*23a0*/  BRA `(.L_x_42650) ;  /* 0x0000000800ac7947 */ /* 0x000fec0003800000 */
.L_x_42645:
        /* <DEDUP_REMOVED lines=12> */
.L_x_42659:
[----:B------:R-:W2:Y:S02]  /*2470*/  LDG.E.64 R4, desc[UR36][R4.64] ;  /* 0x0000002404047981 */ /* 0x000ea4000c1e1b00 */
[----:B--2---:R-:W0:Y:S02]  /*2480*/  F2I.S64.F64.TRUNC R2, R4 ;  /* 0x0000000400027311 */ /* 0x004e24000030d900 */
[----:B0-----:R-:W-:Y:S01]  /*2490*/  PRMT R24, R2, 0x7610, R24 ;  /* 0x0000761002187816 */ /* 0x001fe20000000018 */
[----:B------:R-:W-:Y:S06]  /*24a0*/  BRA `(.L_x_42650) ;  /* 0x00000008006c7947 */ /* 0x000fec0003800000 */
.L_x_42658:
        /* <DEDUP_REMOVED lines=28> */
.L_x_42661:
        /* <DEDUP_REMOVED lines=15> */
.L_x_42660:
[----:B------:R-:W2:Y:S02]  /*2760*/  LDG.E.U16 R2, desc[UR36][R4.64] ;  /* 0x0000002404027981 */ /* 0x000ea4000c1e1500 */
[----:B--2---:R-:W-:-:S06]  /*2770*/  IMAD.U32 R2, R2, 0x10000, RZ ;  /* 0x0001000002027824 */ /* 0x004fcc00078e00ff */
[----:B------:R-:W0:Y:S02]  /*2780*/  F2I.S64.TRUNC R2, R2 ;  /* 0x0000000200027311 */ /* 0x000e24000020d900 */
[----:B0-----:R-:W-:Y:S01]  /*2790*/  PRMT R24, R2, 0x7610, R24 ;  /* 0x0000761002187816 */ /* 0x001fe20000000018 */
[----:B------:R-:W-:Y:S06]  /*27a0*/  BRA `(.L_x_42650) ;  /* 0x0000000400ac7947 */ /* 0x000fec0003800000 */
.L_x_42657:
        /* <DEDUP_REMOVED lines=10> */
.L_x_42664:
        /* <DEDUP_REMOVED lines=21> */
.L_x_42668:
[----:B------:R-:W-:Y:S05]  /*29a0*/  BSYNC B1 ;  /* 0x0000000000017941 */ /* 0x000fea0003800000 */
.L_x_42667:
[----:B------:R-:W-:Y:S01]  /*29b0*/  IMAD.SHL.U32 R2, R2, 0x100000, RZ ;  /* 0x0010000002027824 */ /* 0x000fe200078e00ff */
[----:B------:R-:W-:-:S04]  /*29c0*/  LEA R3, R0, 0x3b800000, 0x17 ;  /* 0x3b80000000037811 */ /* 0x000fc800078eb8ff */
[----:B------:R-:W-:-:S07]  /*29d0*/  LOP3.LUT R2, R3, R2, R4, 0xfe, !PT ;  /* 0x0000000203027212 */ /* 0x000fce00078efe04 */
.L_x_42666:
[----:B------:R-:W-:Y:S05]  /*29e0*/  BSYNC B0 ;  /* 0x0000000000007941 */ /* 0x000fea0003800000 */
.L_x_42665:
[----:B------:R-:W0:Y:S02]  /*29f0*/  F2I.S64.TRUNC R2, R2 ;  /* 0x0000000200027311 */ /* 0x000e24000020d900 */
[----:B0-----:R-:W-:Y:S01]  /*2a00*/  PRMT R24, R2, 0x7610, R24 ;  /* 0x0000761002187816 */ /* 0x001fe20000000018 */
[----:B------:R-:W-:Y:S06]  /*2a10*/  BRA `(.L_x_42650) ;  /* 0x0000000400107947 */ /* 0x000fec0003800000 */
.L_x_42663:
        /* <DEDUP_REMOVED lines=21> */
.L_x_42672:
[----:B------:R-:W-:Y:S05]  /*2b70*/  BSYNC B1 ;  /* 0x0000000000017941 */ /* 0x000fea0003800000 */
.L_x_42671:
[----:B------:R-:W-:Y:S01]  /*2b80*/  IMAD.SHL.U32 R2, R2, 0x200000, RZ ;  /* 0x0020000002027824 */ /* 0x000fe200078e00ff */
[----:B------:R-:W-:-:S04]  /*2b90*/  LEA R3, R0, 0x37800000, 0x17 ;  /* 0x3780000000037811 */ /* 0x000fc800078eb8ff */
[----:B------:R-:W-:-:S07]  /*2ba0*/  LOP3.LUT R2, R3, R2, R4, 0xfe, !PT ;  /* 0x0000000203027212 */ /* 0x000fce00078efe04 */
.L_x_42670:
[----:B------:R-:W-:Y:S05]  /*2bb0*/  BSYNC B0 ;  /* 0x0000000000007941 */ /* 0x000fea0003800000 */
.L_x_42669:
[----:B------:R-:W0:Y:S02]  /*2bc0*/  F2I.S64.TRUNC R2, R2 ;  /* 0x0000000200027311 */ /* 0x000e24000020d900 */
[----:B0-----:R-:W-:Y:S01]  /*2bd0*/  PRMT R24, R2, 0x7610, R24 ;  /* 0x0000761002187816 */ /* 0x001fe20000000018 */
[----:B------:R-:W-:Y:S06]  /*2be0*/  BRA `(.L_x_42650) ;  /* 0x00000000009c7947 */ /* 0x000fec0003800000 */
.L_x_42662:
        /* <DEDUP_REMOVED lines=14> */
.L_x_42676:
[----:B------:R-:W-:Y:S05]  /*2cd0*/  BSYNC B0 ;  /* 0x0000000000007941 */ /* 0x000fea0003800000 */
.L_x_42675:
[----:B------:R-:W0:Y:S02]  /*2ce0*/  F2I.S64.TRUNC R2, R2 ;  /* 0x0000000200027311 */ /* 0x000e24000020d900 */
[----:B0-----:R-:W-:Y:S01]  /*2cf0*/  PRMT R24, R2, 0x7610, R24 ;  /* 0x0000761002187816 */ /* 0x001fe20000000018 */
[----:B------:R-:W-:Y:S06]  /*2d00*/  BRA `(.L_x_42650) ;  /* 0x0000000000547947 */ /* 0x000fec0003800000 */
.L_x_42649:
        /* <DEDUP_REMOVED lines=16> */
.L_x_42677:
[----:B------:R-:W-:Y:S01]  /*2e10*/  PRMT R24, RZ, 0x7610, R24 ;  /* 0x00007610ff187816 */ /* 0x000fe20000000018 */
[----:B------:R-:W-:Y:S06]  /*2e20*/  BRA `(.L_x_42650) ;  /* 0x00000000000c7947 */ /* 0x000fec0003800000 */
.L_x_42674:
[----:B------:R2:W5:Y:S01]  /*2e30*/  LDG.E.U8 R24, desc[UR36][R4.64] ;  /* 0x0000002404187981 */ /* 0x000562000c1e1100 */
[----:B------:R-:W-:Y:S05]  /*2e40*/  BRA `(.L_x_42650) ;  /* 0x0000000000047947 */ /* 0x000fea0003800000 */
.L_x_42673:
[----:B------:R1:W5:Y:S02]  /*2e50*/  LDG.E.U8 R24, desc[UR36][R4.64] ;  /* 0x0000002404187981 */ /* 0x000364000c1e1100 */
.L_x_42650:
[----:B------:R-:W-:-:S07]  /*2e60*/  VIADD R26, R26, 0x80 ;  /* 0x000000801a1a7836 */ /* 0x000fce0000000000 */
.L_x_42644:
[----:B------:R-:W-:Y:S05]  /*2e70*/  BSYNC B6 ;  /* 0x0000000000067941 */ /* 0x000fea0003800000 */
.L_x_42643:
        /* <DEDUP_REMOVED lines=23> */
.L_x_42683:
[----:B------:R0:W5:Y:S01]  /*2ff0*/  LDG.E.U8 R22, desc[UR36][R4.64] ;  /* 0x0000002404167981 */ /* 0x000162000c1e1100 */
[----:B------:R-:W-:Y:S05]  /*3000*/  BRA `(.L_x_42679) ;  /* 0x0000000c00607947 */ /* 0x000fea0003800000 */
.L_x_42682:
        /* <DEDUP_REMOVED lines=8> */
.L_x_42686:
[----:B------:R0:W5:Y:S01]  /*3090*/  LDG.E.U8 R22, desc[UR36][R4.64] ;  /* 0x0000002404167981 */ /* 0x000162000c1e1100 */
[----:B------:R-:W-:Y:S05]  /*30a0*/  BRA `(.L_x_42679) ;  /* 0x0000000c00387947 */ /* 0x000fea0003800000 */
.L_x_42685:
[----:B------:R0:W5:Y:S01]  /*30b0*/  LDG.E.U16 R22, desc[UR36][R4.64] ;  /* 0x0000002404167981 */ /* 0x000162000c1e1500 */
[----:B------:R-:W-:Y:S05]  /*30c0*/  BRA `(.L_x_42679) ;  /* 0x0000000c00307947 */ /* 0x000fea0003800000 */
.L_x_42681:
        /* <DEDUP_REMOVED lines=10> */
.L_x_42688:
[----:B------:R-:W2:Y:S02]  /*3170*/  LDG.E.U16 R2, desc[UR36][R4.64] ;  /* 0x0000002404027981 */ /* 0x000ea4000c1e1500 */
[----:B--2---:R-:W-:-:S06]  /*3180*/  HADD2.F32 R2, -RZ, R2.H0_H0 ;  /* 0x20000002ff027230 */ /* 0x004fcc0000004100 */
[----:B------:R-:W0:Y:S02]  /*3190*/  F2I.S64.TRUNC R2, R2 ;  /* 0x0000000200027311 */ /* 0x000e24000020d900 */
[----:B0-----:R-:W-:Y:S01]  /*31a0*/  PRMT R22, R2, 0x7610, R22 ;  /* 0x0000761002167816 */ /* 0x001fe20000000016 */
[----:B------:R-:W-:Y:S06]  /*31b0*/  BRA `(.L_x_42679) ;  /* 0x0000000800f47947 */ /* 0x000fec0003800000 */
.L_x_42687:
        /* <DEDUP_REMOVED lines=10> */
.L_x_42690:
[----:B------:R-:W2:Y:S02]  /*3260*/  LDG.E.U16 R4, desc[UR36][R4.64] ;  /* 0x0000002404047981 */ /* 0x000ea4000c1e1500 */
[----:B--2---:R-:W-:-:S06]  /*3270*/  HADD2.F32 R2, -RZ, R4.H0_H0 ;  /* 0x20000004ff027230 */ /* 0x004fcc0000004100 */
[----:B------:R-:W0:Y:S02]  /*3280*/  F2I.S64.TRUNC R2, R2 ;  /* 0x0000000200027311 */ /* 0x000e24000020d900 */
[----:B0-----:R-:W-:Y:S01]  /*3290*/  PRMT R22, R2, 0x7610, R22 ;  /* 0x0000761002167816 */ /* 0x001fe20000000016 */
[----:B------:R-:W-:Y:S06]  /*32a0*/  BRA `(.L_x_42679) ;  /* 0x0000000800b87947 */ /* 0x000fec0003800000 */
.L_x_42689:
[----:B------:R-:W2:Y:S02]  /*32b0*/  LDG.E.64 R2, desc[UR36][R4.64] ;  /* 0x0000002404027981 */ /* 0x000ea4000c1e1b00 */
[----:B--2---:R-:W0:Y:S02]  /*32c0*/  F2I.S64.F64.TRUNC R2, R2 ;  /* 0x0000000200027311 */ /* 0x004e24000030d900 */
[----:B0-----:R-:W-:Y:S01]  /*32d0*/  PRMT R22, R2, 0x7610, R22 ;  /* 0x0000761002167816 */ /* 0x001fe20000000016 */
[----:B------:R-:W-:Y:S06]  /*32e0*/  BRA `(.L_x_42679) ;  /* 0x0000000800a87947 */ /* 0x000fec0003800000 */
.L_x_42680:
        /* <DEDUP_REMOVED lines=12> */
.L_x_42693:
[----:B------:R-:W2:Y:S02]  /*33b0*/  LDG.E.64 R4, desc[UR36][R4.64] ;  /* 0x0000002404047981 */ /* 0x000ea4000c1e1b00 */
[----:B--2---:R-:W0:Y:S02]  /*33c0*/  F2I.S64.F64.TRUNC R2, R4 ;  /* 0x0000000400027311 */ /* 0x004e24000030d900 */
[----:B0-----:R-:W-:Y:S01]  /*33d0*/  PRMT R22, R2, 0x7610, R22 ;  /* 0x0000761002167816 */ /* 0x001fe20000000016 */
[----:B------:R-:W-:Y:S06]  /*33e0*/  BRA `(.L_x_42679) ;  /* 0x0000000800687947 */ /* 0x000fec0003800000 */
.L_x_42692:
        /* <DEDUP_REMOVED lines=28> */
.L_x_42695:
        /* <DEDUP_REMOVED lines=15> */
.L_x_42694:
[----:B------:R-:W2:Y:S02]  /*36a0*/  LDG.E.U16 R2, desc[UR36][R4.64] ;  /* 0x0000002404027981 */ /* 0x000ea4000c1e1500 */
[----:B--2---:R-:W-:-:S06]  /*36b0*/  IMAD.U32 R2, R2, 0x10000, RZ ;  /* 0x0001000002027824 */ /* 0x004fcc00078e00ff */
[----:B------:R-:W0:Y:S02]  /*36c0*/  F2I.S64.TRUNC R2, R2 ;  /* 0x0000000200027311 */ /* 0x000e24000020d900 */
[----:B0-----:R-:W-:Y:S01]  /*36d0*/  PRMT R22, R2, 0x7610, R22 ;  /* 0x0000761002167816 */ /* 0x001fe20000000016 */
[----:B------:R-:W-:Y:S06]  /*36e0*/  BRA `(.L_x_42679) ;  /* 0x0000000400a87947 */ /* 0x000fec0003800000 */
.L_x_42691:
        /* <DEDUP_REMOVED lines=10> */
.L_x_42698:
        /* <DEDUP_REMOVED lines=21> */
.L_x_42702:
[----:B------:R-:W-:Y:S05]  /*38e0*/  BSYNC B1 ;  /* 0x0000000000017941 */ /* 0x000fea0003800000 */
.L_x_42701:
[----:B------:R-:W-:Y:S01]  /*38f0*/  IMAD.SHL.U32 R2, R2, 0x100000, RZ ;  /* 0x0010000002027824 */ /* 0x000fe200078e00ff */
[----:B------:R-:W-:-:S04]  /*3900*/  LEA R3, R0, 0x3b800000, 0x17 ;  /* 0x3b80000000037811 */ /* 0x000fc800078eb8ff */
[----:B------:R-:W-:-:S07]  /*3910*/  LOP3.LUT R2, R3, R2, R4, 0xfe, !PT ;  /* 0x0000000203027212 */ /* 0x000fce00078efe04 */
.L_x_42700:
[----:B------:R-:W-:Y:S05]  /*3920*/  BSYNC B0 ;  /* 0x0000000000007941 */ /* 0x000fea0003800000 */
.L_x_42699:
[----:B------:R-:W0:Y:S02]  /*3930*/  F2I.S64.TRUNC R2, R2 ;  /* 0x0000000200027311 */ /* 0x000e24000020d900 */
[----:B0-----:R-:W-:Y:S01]  /*3940*/  PRMT R22, R2, 0x7610, R22 ;  /* 0x0000761002167816 */ /* 0x001fe20000000016 */
[----:B------:R-:W-:Y:S06]  /*3950*/  BRA `(.L_x_42679) ;  /* 0x00000004000c7947 */ /* 0x000fec0003800000 */
.L_x_42697:
        /* <DEDUP_REMOVED lines=21> */
.L_x_42706:
[----:B------:R-:W-:Y:S05]  /*3ab0*/  BSYNC B1 ;  /* 0x0000000000017941 */ /* 0x000fea0003800000 */
.L_x_42705:
[----:B------:R-:W-:Y:S01]  /*3ac0*/  IMAD.SHL.U32 R2, R2, 0x200000, RZ ;  /* 0x0020000002027824 */ /* 0x000fe200078e00ff */
[----:B------:R-:W-:-:S04]  /*3ad0*/  LEA R3, R0, 0x37800000, 0x17 ;  /* 0x3780000000037811 */ /* 0x000fc800078eb8ff */
[----:B------:R-:W-:-:S07]  /*3ae0*/  LOP3.LUT R2, R3, R2, R4, 0xfe, !PT ;  /* 0x0000000203027212 */ /* 0x000fce00078efe04 */
.L_x_42704:
[----:B------:R-:W-:Y:S05]  /*3af0*/  BSYNC B0 ;  /* 0x0000000000007941 */ /* 0x000fea0003800000 */
.L_x_42703:
[----:B------:R-:W0:Y:S02]  /*3b00*/  F2I.S64.TRUNC R2, R2 ;  /* 0x0000000200027311 */ /* 0x000e24000020d900 */
[----:B0-----:R-:W-:Y:S01]  /*3b10*/  PRMT R22, R2, 0x7610, R22 ;  /* 0x0000761002167816 */ /* 0x001fe20000000016 */
[----:B------:R-:W-:Y:S06]  /*3b20*/  BRA `(.L_x_42679) ;  /* 0x0000000000987947 */ /* 0x000fec0003800000 */
.L_x_42696:
        /* <DEDUP_REMOVED lines=14> */
.L_x_42710:
[----:B------:R-:W-:Y:S05]  /*3c10*/  BSYNC B0 ;  /* 0x0000000000007941 */ /* 0x000fea0003800000 */
.L_x_42709:
[----:B------:R-:W0:Y:S02]  /*3c20*/  F2I.S64.TRUNC R2, R2 ;  /* 0x0000000200027311 */ /* 0x000e24000020d900 */
[----:B0-----:R-:W-:Y:S01]  /*3c30*/  PRMT R22, R2, 0x7610, R22 ;  /* 0x0000761002167816 */ /* 0x001fe20000000016 */
[----:B------:R-:W-:Y:S06]  /*3c40*/  BRA `(.L_x_42679) ;  /* 0x0000000000507947 */ /* 0x000fec0003800000 */
.L_x_42684:
        /* <DEDUP_REMOVED lines=16> */
.L_x_42711:
[----:B------:R-:W-:Y:S05]  /*3d50*/  BRA `(.L_x_42679) ;  /* 0x00000000000c7947 */ /* 0x000fea0003800000 */
.L_x_42708:
[----:B------:R0:W5:Y:S01]  /*3d60*/  LDG.E.U8 R22, desc[UR36][R4.64] ;  /* 0x0000002404167981 */ /* 0x000162000c1e1100 */
[----:B------:R-:W-:Y:S05]  /*3d70*/  BRA `(.L_x_42679) ;  /* 0x0000000000047947 */ /* 0x000fea0003800000 */
.L_x_42707:
[----:B------:R0:W5:Y:S02]  /*3d80*/  LDG.E.U8 R22, desc[UR36][R4.64] ;  /* 0x0000002404167981 */ /* 0x000164000c1e1100 */
.L_x_42679:
[----:B------:R-:W-:Y:S05]  /*3d90*/  BSYNC B6 ;  /* 0x0000000000067941 */ /* 0x000fea0003800000 */
.L_x_42678:
[----:B------:R-:W1:Y:S01]  /*3da0*/  S2R R2, SR_TID.X ;  /* 0x0000000000027919 */ /* 0x000e620000002100 */
[----:B------:R-:W2:Y:S01]  /*3db0*/  LDC.U8 R17, c[0x0][0x234] ;  /* 0x00008d00ff117b82 */ /* 0x000ea20000000000 */
[----:B-----5:R-:W-:Y:S01]  /*3dc0*/  LOP3.LUT P2, RZ, R18, 0xff, RZ, 0xc0, !PT ;  /* 0x000000ff12ff7812 */ /* 0x020fe2000784c0ff */
[----:B------:R-:W-:Y:S01]  /*3dd0*/  BSSY B6, `(.L_x_42712) ;  /* 0x00000fa000067945 */ /* 0x000fe20003800000 */
[----:B------:R-:W-:Y:S02]  /*3de0*/  LOP3.LUT P3, RZ, R16, 0xff, RZ, 0xc0, !PT ;  /* 0x000000ff10ff7812 */ /* 0x000fe4000786c0ff */
[----:B------:R-:W-:Y:S02]  /*3df0*/  LOP3.LUT P1, RZ, R24, 0xff, RZ, 0xc0, !PT ;  /* 0x000000ff18ff7812 */ /* 0x000fe4000782c0ff */
[----:B------:R-:W-:Y:S02]  /*3e00*/  LOP3.LUT P0, RZ, R22, 0xff, RZ, 0xc0, !PT ;  /* 0x000000ff16ff7812 */ /* 0x000fe4000780c0ff */
[----:B0-----:R-:W-:-:S02]  /*3e10*/  ISETP.NE.AND P2, PT, R25, RZ, P2 ;  /* 0x000000ff1900720c */ /* 0x001fc40001745270 */
[C---:B------:R-:W-:Y:S02]  /*3e20*/  ISETP.NE.AND P3, PT, R25.reuse, RZ, P3 ;  /* 0x000000ff1900720c */ /* 0x040fe40001f65270 */
[C---:B------:R-:W-:Y:S02]  /*3e30*/  ISETP.NE.AND P1, PT, R25.reuse, RZ, P1 ;  /* 0x000000ff1900720c */ /* 0x040fe40000f25270 */
[----:B------:R-:W-:Y:S02]  /*3e40*/  ISETP.NE.AND P0, PT, R25, RZ, P0 ;  /* 0x000000ff1900720c */ /* 0x000fe40000705270 */
        /* <DEDUP_REMOVED lines=27> */
.L_x_42717:
[----:B------:R0:W-:Y:S01]  /*4000*/  STG.E.U8 desc[UR36][R8.64], R3 ;  /* 0x0000000308007986 */ /* 0x0001e2000c101124 */
[----:B------:R-:W-:Y:S05]  /*4010*/  BRA `(.L_x_42713) ;  /* 0x0000000c00547947 */ /* 0x000fea0003800000 */
.L_x_42716:
        /* <DEDUP_REMOVED lines=10> */
.L_x_42720:
[----:B------:R0:W-:Y:S01]  /*40c0*/  STG.E desc[UR36][R8.64], R3 ;  /* 0x0000000308007986 */ /* 0x0001e2000c101924 */
[----:B------:R-:W-:Y:S05]  /*40d0*/  BRA `(.L_x_42713) ;  /* 0x0000000c00247947 */ /* 0x000fea0003800000 */
.L_x_42719:
[----:B------:R0:W-:Y:S01]  /*40e0*/  STG.E.U16 desc[UR36][R8.64], R3 ;  /* 0x0000000308007986 */ /* 0x0001e2000c101524 */
[----:B------:R-:W-:Y:S05]  /*40f0*/  BRA `(.L_x_42713) ;  /* 0x0000000c001c7947 */ /* 0x000fea0003800000 */
.L_x_42715:
        /* <DEDUP_REMOVED lines=9> */
.L_x_42722:
[----:B------:R-:W0:Y:S02]  /*4190*/  I2F.S16 R0, R3 ;  /* 0x0000000300007306 */ /* 0x000e240000101400 */
[----:B0-----:R-:W-:-:S05]  /*41a0*/  F2FP.F16.F32.PACK_AB R0, RZ, R0 ;  /* 0x00000000ff00723e */ /* 0x001fca00000000ff */
[----:B------:R0:W-:Y:S01]  /*41b0*/  STG.E.U16 desc[UR36][R8.64], R0 ;  /* 0x0000000008007986 */ /* 0x0001e2000c101524 */
[----:B------:R-:W-:Y:S05]  /*41c0*/  BRA `(.L_x_42713) ;  /* 0x0000000800e87947 */ /* 0x000fea0003800000 */
.L_x_42721:
        /* <DEDUP_REMOVED lines=10> */
.L_x_42724:
[----:B------:R-:W0:Y:S02]  /*4270*/  I2F.S16 R3, R3 ;  /* 0x0000000300037306 */ /* 0x000e240000101400 */
[----:B0-----:R-:W-:-:S04]  /*4280*/  F2FP.F16.F32.PACK_AB R3, RZ, R3 ;  /* 0x00000003ff03723e */ /* 0x001fc800000000ff */
[----:B------:R-:W-:-:S05]  /*4290*/  PRMT R3, R3, 0x5410, RZ ;  /* 0x0000541003037816 */ /* 0x000fca00000000ff */
[----:B------:R0:W-:Y:S01]  /*42a0*/  STG.E desc[UR36][R8.64], R3 ;  /* 0x0000000308007986 */ /* 0x0001e2000c101924 */
[----:B------:R-:W-:Y:S05]  /*42b0*/  BRA `(.L_x_42713) ;  /* 0x0000000800ac7947 */ /* 0x000fea0003800000 */
.L_x_42723:
[----:B------:R-:W0:Y:S02]  /*42c0*/  I2F.F64.S16 R4, R3 ;  /* 0x0000000300047312 */ /* 0x000e240000101c00 */
[----:B0-----:R0:W-:Y:S01]  /*42d0*/  STG.E.64 desc[UR36][R8.64], R4 ;  /* 0x0000000408007986 */ /* 0x0011e2000c101b24 */
[----:B------:R-:W-:Y:S05]  /*42e0*/  BRA `(.L_x_42713) ;  /* 0x0000000800a07947 */ /* 0x000fea0003800000 */
.L_x_42714:
        /* <DEDUP_REMOVED lines=10> */
.L_x_42727:
[----:B------:R-:W0:Y:S01]  /*4390*/  I2F.F64.S16 R4, R3 ;  /* 0x0000000300047312 */ /* 0x000e220000101c00 */
[----:B------:R-:W-:-:S05]  /*43a0*/  CS2R R6, SRZ ;  /* 0x0000000000067805 */ /* 0x000fca000001ff00 */
[----:B0-----:R0:W-:Y:S01]  /*43b0*/  STG.E.128 desc[UR36][R8.64], R4 ;  /* 0x0000000408007986 */ /* 0x0011e2000c101d24 */
[----:B------:R-:W-:Y:S05]  /*43c0*/  BRA `(.L_x_42713) ;  /* 0x0000000800687947 */ /* 0x000fea0003800000 */
.L_x_42726:
        /* <DEDUP_REMOVED lines=21> */
.L_x_42731:
[----:B------:R-:W-:Y:S05]  /*4520*/  BSYNC B0 ;  /* 0x0000000000007941 */ /* 0x000fea0003800000 */
.L_x_42730:
[----:B------:R-:W-:-:S05]  /*4530*/  LOP3.LUT R5, R0, R5, RZ, 0xfc, !PT ;  /* 0x0000000500057212 */ /* 0x000fca00078efcff */
[----:B------:R0:W-:Y:S01]  /*4540*/  STG.E.U8 desc[UR36][R8.64], R5 ;  /* 0x0000000508007986 */ /* 0x0001e2000c101124 */
[----:B------:R-:W-:Y:S05]  /*4550*/  BRA `(.L_x_42713) ;  /* 0x0000000800047947 */ /* 0x000fea0003800000 */
.L_x_42729:
        /* <DEDUP_REMOVED lines=13> */
.L_x_42733:
[----:B------:R-:W-:Y:S01]  /*4630*/  IMAD.MOV.U32 R0, RZ, RZ, 0x7f ;  /* 0x0000007fff007424 */ /* 0x000fe200078e00ff */
[----:B------:R-:W-:-:S04]  /*4640*/  ISETP.GT.U32.AND P0, PT, R4, 0x7f800000, PT ;  /* 0x7f8000000400780c */ /* 0x000fc80003f04070 */
[----:B------:R-:W-:-:S09]  /*4650*/  SEL R0, R0, 0x7c, P0 ;  /* 0x0000007c00007807 */ /* 0x000fd20000000000 */
.L_x_42734:
[----:B------:R-:W-:Y:S05]  /*4660*/  BSYNC B0 ;  /* 0x0000000000007941 */ /* 0x000fea0003800000 */
.L_x_42732:
[----:B------:R-:W-:-:S04]  /*4670*/  LOP3.LUT R3, R5, 0x80000000, RZ, 0xc0, !PT ;  /* 0x8000000005037812 */ /* 0x000fc800078ec0ff */
[----:B------:R-:W-:-:S04]  /*4680*/  SHF.R.U32.HI R3, RZ, 0x18, R3 ;  /* 0x00000018ff037819 */ /* 0x000fc80000011603 */
[----:B------:R-:W-:-:S05]  /*4690*/  LOP3.LUT R3, R0, R3, RZ, 0xfc, !PT ;  /* 0x0000000300037212 */ /* 0x000fca00078efcff */
[----:B------:R0:W-:Y:S01]  /*46a0*/  STG.E.U8 desc[UR36][R8.64], R3 ;  /* 0x0000000308007986 */ /* 0x0001e2000c101124 */
[----:B------:R-:W-:Y:S05]  /*46b0*/  BRA `(.L_x_42713) ;  /* 0x0000000400ac7947 */ /* 0x000fea0003800000 */
.L_x_42728:
[----:B------:R-:W0:Y:S02]  /*46c0*/  I2F.S16 R0, R3 ;  /* 0x0000000300007306 */ /* 0x000e240000101400 */
[----:B0-----:R-:W-:-:S05]  /*46d0*/  F2FP.BF16.F32.PACK_AB R0, RZ, R0 ;  /* 0x00000000ff00723e */ /* 0x001fca00000010ff */
[----:B------:R0:W-:Y:S01]  /*46e0*/  STG.E.U16 desc[UR36][R8.64], R0 ;  /* 0x0000000008007986 */ /* 0x0001e2000c101524 */
[----:B------:R-:W-:Y:S05]  /*46f0*/  BRA `(.L_x_42713) ;  /* 0x00000004009c7947 */ /* 0x000fea0003800000 */
.L_x_42725:
        /* <DEDUP_REMOVED lines=10> */
.L_x_42737:
        /* <DEDUP_REMOVED lines=17> */
.L_x_42740:
[----:B------:R-:W-:-:S04]  /*48b0*/  LOP3.LUT R3, R3, 0x80000000, RZ, 0xc0, !PT ;  /* 0x8000000003037812 */ /* 0x000fc800078ec0ff */
[----:B------:R-:W-:-:S04]  /*48c0*/  SHF.R.U32.HI R3, RZ, 0x18, R3 ;  /* 0x00000018ff037819 */ /* 0x000fc80000011603 */
[----:B------:R-:W-:-:S04]  /*48d0*/  LOP3.LUT R0, R0, R3, RZ, 0xfc, !PT ;  /* 0x0000000300007212 */ /* 0x000fc800078efcff */
[----:B------:R-:W-:-:S07]  /*48e0*/  PRMT R4, R0, 0x7610, R4 ;  /* 0x0000761000047816 */ /* 0x000fce0000000004 */
.L_x_42739:
[----:B------:R-:W-:Y:S05]  /*48f0*/  BSYNC B0 ;  /* 0x0000000000007941 */ /* 0x000fea0003800000 */
.L_x_42738:
[----:B------:R0:W-:Y:S01]  /*4900*/  STG.E.U8 desc[UR36][R8.64], R4 ;  /* 0x0000000408007986 */ /* 0x0001e2000c101124 */
[----:B------:R-:W-:Y:S05]  /*4910*/  BRA `(.L_x_42713) ;  /* 0x0000000400147947 */ /* 0x000fea0003800000 */
.L_x_42736:
        /* <DEDUP_REMOVED lines=17> */
.L_x_42743:
[----:B------:R-:W-:-:S04]  /*4a30*/  LOP3.LUT R3, R3, 0x80000000, RZ, 0xc0, !PT ;  /* 0x8000000003037812 */ /* 0x000fc800078ec0ff */
[----:B------:R-:W-:-:S04]  /*4a40*/  SHF.R.U32.HI R3, RZ, 0x18, R3 ;  /* 0x00000018ff037819 */ /* 0x000fc80000011603 */
[----:B------:R-:W-:-:S04]  /*4a50*/  LOP3.LUT R0, R0, R3, RZ, 0xfc, !PT ;  /* 0x0000000300007212 */ /* 0x000fc800078efcff */
[----:B------:R-:W-:-:S07]  /*4a60*/  PRMT R4, R0, 0x7610, R4 ;  /* 0x0000761000047816 */ /* 0x000fce0000000004 */
.L_x_42742:
[----:B------:R-:W-:Y:S05]  /*4a70*/  BSYNC B0 ;  /* 0x0000000000007941 */ /* 0x000fea0003800000 */
.L_x_42741:
[----:B------:R0:W-:Y:S01]  /*4a80*/  STG.E.U8 desc[UR36][R8.64], R4 ;  /* 0x0000000408007986 */ /* 0x0001e2000c101124 */
[----:B------:R-:W-:Y:S05]  /*4a90*/  BRA `(.L_x_42713) ;  /* 0x0000000000b47947 */ /* 0x000fea0003800000 */
.L_x_42735:
        /* <DEDUP_REMOVED lines=23> */
.L_x_42718:
        /* <DEDUP_REMOVED lines=16> */
.L_x_42746:
[----:B------:R-:W-:Y:S05]  /*4d10*/  BRA `(.L_x_42713) ;  /* 0x0000000000147947 */ /* 0x000fea0003800000 */
.L_x_42745:
[----:B------:R-:W-:Y:S02]  /*4d20*/  IMAD.MOV.U32 R4, RZ, RZ, R3 ;  /* 0x000000ffff047224 */ /* 0x000fe400078e0003 */
[----:B------:R-:W-:-:S05]  /*4d30*/  IMAD.MOV.U32 R5, RZ, RZ, RZ ;  /* 0x000000ffff057224 */ /* 0x000fca00078e00ff */
[----:B------:R0:W-:Y:S01]  /*4d40*/  STG.E.64 desc[UR36][R8.64], R4 ;  /* 0x0000000408007986 */ /* 0x0001e2000c101b24 */
[----:B------:R-:W-:Y:S05]  /*4d50*/  BRA `(.L_x_42713) ;  /* 0x0000000000047947 */ /* 0x000fea0003800000 */
.L_x_42744:
[----:B------:R0:W-:Y:S02]  /*4d60*/  STG.E desc[UR36][R8.64], R3 ;  /* 0x0000000308007986 */ /* 0x0001e4000c101924 */
.L_x_42713:
[----:B------:R-:W-:Y:S05]  /*4d70*/  BSYNC B6 ;  /* 0x0000000000067941 */ /* 0x000fea0003800000 */
.L_x_42712:
        /* <DEDUP_REMOVED lines=23> */
.L_x_42752:
[----:B------:R0:W-:Y:S01]  /*4ef0*/  STG.E.U8 desc[UR36][R8.64], R22 ;  /* 0x0000001608007986 */ /* 0x0001e2000c101124 */
[----:B------:R-:W-:Y:S05]  /*4f00*/  BRA `(.L_x_42754) ;  /* 0x0000000c00507947 */ /* 0x000fea0003800000 */
.L_x_42751:
        /* <DEDUP_REMOVED lines=10> */
.L_x_42756:
[----:B------:R0:W-:Y:S01]  /*4fb0*/  STG.E desc[UR36][R8.64], R22 ;  /* 0x0000001608007986 */ /* 0x0001e2000c101924 */
[----:B------:R-:W-:Y:S05]  /*4fc0*/  BRA `(.L_x_42754) ;  /* 0x0000000c00207947 */ /* 0x000fea0003800000 */
.L_x_42755:
[----:B------:R0:W-:Y:S01]  /*4fd0*/  STG.E.U16 desc[UR36][R8.64], R22 ;  /* 0x0000001608007986 */ /* 0x0001e2000c101524 */
[----:B------:R-:W-:Y:S05]  /*4fe0*/  BRA `(.L_x_42754) ;  /* 0x0000000c00187947 */ /* 0x000fea0003800000 */
.L_x_42750:
        /* <DEDUP_REMOVED lines=9> */
.L_x_42758:
[----:B------:R-:W0:Y:S02]  /*5080*/  I2F.S16 R0, R22 ;  /* 0x0000001600007306 */ /* 0x000e240000101400 */
[----:B0-----:R-:W-:-:S05]  /*5090*/  F2FP.F16.F32.PACK_AB R0, RZ, R0 ;  /* 0x00000000ff00723e */ /* 0x001fca00000000ff */
[----:B------:R0:W-:Y:S01]  /*50a0*/  STG.E.U16 desc[UR36][R8.64], R0 ;  /* 0x0000000008007986 */ /* 0x0001e2000c101524 */
[----:B------:R-:W-:Y:S05]  /*50b0*/  BRA `(.L_x_42754) ;  /* 0x0000000800e47947 */ /* 0x000fea0003800000 */
.L_x_42757:
        /* <DEDUP_REMOVED lines=10> */
.L_x_42760:
[----:B------:R-:W0:Y:S02]  /*5160*/  I2F.S16 R22, R22 ;  /* 0x0000001600167306 */ /* 0x000e240000101400 */
[----:B0-----:R-:W-:-:S04]  /*5170*/  F2FP.F16.F32.PACK_AB R3, RZ, R22 ;  /* 0x00000016ff03723e */ /* 0x001fc800000000ff */
[----:B------:R-:W-:-:S05]  /*5180*/  PRMT R3, R3, 0x5410, RZ ;  /* 0x0000541003037816 */ /* 0x000fca00000000ff */
[----:B------:R0:W-:Y:S01]  /*5190*/  STG.E desc[UR36][R8.64], R3 ;  /* 0x0000000308007986 */ /* 0x0001e2000c101924 */
[----:B------:R-:W-:Y:S05]  /*51a0*/  BRA `(.L_x_42754) ;  /* 0x0000000800a87947 */ /* 0x000fea0003800000 */
.L_x_42759:
[----:B------:R-:W0:Y:S02]  /*51b0*/  I2F.F64.S16 R4, R22 ;  /* 0x0000001600047312 */ /* 0x000e240000101c00 */
[----:B0-----:R0:W-:Y:S01]  /*51c0*/  STG.E.64 desc[UR36][R8.64], R4 ;  /* 0x0000000408007986 */ /* 0x0011e2000c101b24 */
[----:B------:R-:W-:Y:S05]  /*51d0*/  BRA `(.L_x_42754) ;  /* 0x00000008009c7947 */ /* 0x000fea0003800000 */
.L_x_42749:
        /* <DEDUP_REMOVED lines=10> */
.L_x_42763:
[----:B------:R-:W0:Y:S01]  /*5280*/  I2F.F64.S16 R4, R22 ;  /* 0x0000001600047312 */ /* 0x000e220000101c00 */
[----:B------:R-:W-:-:S05]  /*5290*/  CS2R R6, SRZ ;  /* 0x0000000000067805 */ /* 0x000fca000001ff00 */
[----:B0-----:R0:W-:Y:S01]  /*52a0*/  STG.E.128 desc[UR36][R8.64], R4 ;  /* 0x0000000408007986 */ /* 0x0011e2000c101d24 */
[----:B------:R-:W-:Y:S05]  /*52b0*/  BRA `(.L_x_42754) ;  /* 0x0000000800647947 */ /* 0x000fea0003800000 */
.L_x_42762:
        /* <DEDUP_REMOVED lines=21> */
.L_x_42767:
[----:B------:R-:W-:Y:S05]  /*5410*/  BSYNC B0 ;  /* 0x0000000000007941 */ /* 0x000fea0003800000 */
.L_x_42766:
[----:B------:R-:W-:-:S05]  /*5420*/  LOP3.LUT R5, R0, R5, RZ, 0xfc, !PT ;  /* 0x0000000500057212 */ /* 0x000fca00078efcff */
[----:B------:R0:W-:Y:S01]  /*5430*/  STG.E.U8 desc[UR36][R8.64], R5 ;  /* 0x0000000508007986 */ /* 0x0001e2000c101124 */
[----:B------:R-:W-:Y:S05]  /*5440*/  BRA `(.L_x_42754) ;  /* 0x0000000800007947 */ /* 0x000fea0003800000 */
.L_x_42765:
        /* <DEDUP_REMOVED lines=13> */
.L_x_42769:
[----:B------:R-:W-:Y:S01]  /*5520*/  IMAD.MOV.U32 R0, RZ, RZ, 0x7f ;  /* 0x0000007fff007424 */ /* 0x000fe200078e00ff */
[----:B------:R-:W-:-:S04]  /*5530*/  ISETP.GT.U32.AND P0, PT, R3, 0x7f800000, PT ;  /* 0x7f8000000300780c */ /* 0x000fc80003f04070 */
[----:B------:R-:W-:-:S09]  /*5540*/  SEL R0, R0, 0x7c, P0 ;  /* 0x0000007c00007807 */ /* 0x000fd20000000000 */
.L_x_42770:
[----:B------:R-:W-:Y:S05]  /*5550*/  BSYNC B0 ;  /* 0x0000000000007941 */ /* 0x000fea0003800000 */
.L_x_42768:
[----:B------:R-:W-:-:S04]  /*5560*/  LOP3.LUT R3, R5, 0x80000000, RZ, 0xc0, !PT ;  /* 0x8000000005037812 */ /* 0x000fc800078ec0ff */
[----:B------:R-:W-:-:S04]  /*5570*/  SHF.R.U32.HI R3, RZ, 0x18, R3 ;  /* 0x00000018ff037819 */ /* 0x000fc80000011603 */
[----:B------:R-:W-:-:S05]  /*5580*/  LOP3.LUT R3, R0, R3, RZ, 0xfc, !PT ;  /* 0x0000000300037212 */ /* 0x000fca00078efcff */
[----:B------:R0:W-:Y:S01]  /*5590*/  STG.E.U8 desc[UR36][R8.64], R3 ;  /* 0x0000000308007986 */ /* 0x0001e2000c101124 */
[----:B------:R-:W-:Y:S05]  /*55a0*/  BRA `(.L_x_42754) ;  /* 0x0000000400a87947 */ /* 0x000fea0003800000 */
.L_x_42764:
[----:B------:R-:W0:Y:S02]  /*55b0*/  I2F.S16 R0, R22 ;  /* 0x0000001600007306 */ /* 0x000e240000101400 */
[----:B0-----:R-:W-:-:S05]  /*55c0*/  F2FP.BF16.F32.PACK_AB R0, RZ, R0 ;  /* 0x00000000ff00723e */ /* 0x001fca00000010ff */
[----:B------:R0:W-:Y:S01]  /*55d0*/  STG.E.U16 desc[UR36][R8.64], R0 ;  /* 0x0000000008007986 */ /* 0x0001e2000c101524 */
[----:B------:R-:W-:Y:S05]  /*55e0*/  BRA `(.L_x_42754) ;  /* 0x0000000400987947 */ /* 0x000fea0003800000 */
.L_x_42761:
        /* <DEDUP_REMOVED lines=10> */
.L_x_42773:
        /* <DEDUP_REMOVED lines=17> */
.L_x_42776:
[----:B------:R-:W-:-:S04]  /*57a0*/  LOP3.LUT R3, R5, 0x80000000, RZ, 0xc0, !PT ;  /* 0x8000000005037812 */ /* 0x000fc800078ec0ff */
[----:B------:R-:W-:-:S04]  /*57b0*/  SHF.R.U32.HI R3, RZ, 0x18, R3 ;  /* 0x00000018ff037819 */ /* 0x000fc80000011603 */
[----:B------:R-:W-:-:S04]  /*57c0*/  LOP3.LUT R0, R0, R3, RZ, 0xfc, !PT ;  /* 0x0000000300007212 */ /* 0x000fc800078efcff */
[----:B------:R-:W-:-:S07]  /*57d0*/  PRMT R4, R0, 0x7610, R4 ;  /* 0x0000761000047816 */ /* 0x000fce0000000004 */
.L_x_42775:
[----:B------:R-:W-:Y:S05]  /*57e0*/  BSYNC B0 ;  /* 0x0000000000007941 */ /* 0x000fea0003800000 */
.L_x_42774:
[----:B------:R3:W-:Y:S01]  /*57f0*/  STG.E.U8 desc[UR36][R8.64], R4 ;  /* 0x0000000408007986 */ /* 0x0007e2000c101124 */
[----:B------:R-:W-:Y:S05]  /*5800*/  BRA `(.L_x_42754) ;  /* 0x0000000400107947 */ /* 0x000fea0003800000 */
.L_x_42772:
        /* <DEDUP_REMOVED lines=17> */
.L_x_42779:
[----:B------:R-:W-:-:S04]  /*5920*/  LOP3.LUT R3, R5, 0x80000000, RZ, 0xc0, !PT ;  /* 0x8000000005037812 */ /* 0x000fc800078ec0ff */
[----:B------:R-:W-:-:S04]  /*5930*/  SHF.R.U32.HI R3, RZ, 0x18, R3 ;  /* 0x00000018ff037819 */ /* 0x000fc80000011603 */
[----:B------:R-:W-:-:S04]  /*5940*/  LOP3.LUT R0, R0, R3, RZ, 0xfc, !PT ;  /* 0x0000000300007212 */ /* 0x000fc800078efcff */
[----:B------:R-:W-:-:S07]  /*5950*/  PRMT R4, R0, 0x7610, R4 ;  /* 0x0000761000047816 */ /* 0x000fce0000000004 */
.L_x_42778:
[----:B------:R-:W-:Y:S05]  /*5960*/  BSYNC B0 ;  /* 0x0000000000007941 */ /* 0x000fea0003800000 */
.L_x_42777:
[----:B------:R0:W-:Y:S01]  /*5970*/  STG.E.U8 desc[UR36][R8.64], R4 ;  /* 0x0000000408007986 */ /* 0x0001e2000c101124 */
[----:B------:R-:W-:Y:S05]  /*5980*/  BRA `(.L_x_42754) ;  /* 0x0000000000b07947 */ /* 0x000fea0003800000 */
.L_x_42771:
        /* <DEDUP_REMOVED lines=22> */
.L_x_42753:
        /* <DEDUP_REMOVED lines=16> */
.L_x_42782:
[----:B------:R-:W-:Y:S05]  /*5bf0*/  BRA `(.L_x_42754) ;  /* 0x0000000000147947 */ /* 0x000fea0003800000 */
.L_x_42781:
[----:B------:R-:W-:Y:S02]  /*5c00*/  IMAD.MOV.U32 R4, RZ, RZ, R22 ;  /* 0x000000ffff047224 */ /* 0x000fe400078e0016 */
[----:B------:R-:W-:-:S05]  /*5c10*/  IMAD.MOV.U32 R5, RZ, RZ, RZ ;  /* 0x000000ffff057224 */ /* 0x000fca00078e00ff */
[----:B------:R2:W-:Y:S01]  /*5c20*/  STG.E.64 desc[UR36][R8.64], R4 ;  /* 0x0000000408007986 */ /* 0x0005e2000c101b24 */
[----:B------:R-:W-:Y:S05]  /*5c30*/  BRA `(.L_x_42754) ;  /* 0x0000000000047947 */ /* 0x000fea0003800000 */
.L_x_42780:
[----:B------:R0:W-:Y:S02]  /*5c40*/  STG.E desc[UR36][R8.64], R22 ;  /* 0x0000001608007986 */ /* 0x0001e4000c101924 */
.L_x_42754:
        /* <DEDUP_REMOVED lines=23> */
.L_x_42786:
[----:B------:R3:W-:Y:S01]  /*5dc0*/  STG.E.U8 desc[UR36][R8.64], R18 ;  /* 0x0000001208007986 */ /* 0x0007e2000c101124 */
[----:B------:R-:W-:Y:S05]  /*5dd0*/  BRA `(.L_x_42788) ;  /* 0x0000000c00507947 */ /* 0x000fea0003800000 */
.L_x_42785:
        /* <DEDUP_REMOVED lines=10> */
.L_x_42790:
[----:B------:R2:W-:Y:S01]  /*5e80*/  STG.E desc[UR36][R8.64], R18 ;  /* 0x0000001208007986 */ /* 0x0005e2000c101924 */
[----:B------:R-:W-:Y:S05]  /*5e90*/  BRA `(.L_x_42788) ;  /* 0x0000000c00207947 */ /* 0x000fea0003800000 */
.L_x_42789:
[----:B------:R0:W-:Y:S01]  /*5ea0*/  STG.E.U16 desc[UR36][R8.64], R18 ;  /* 0x0000001208007986 */ /* 0x0001e2000c101524 */
[----:B------:R-:W-:Y:S05]  /*5eb0*/  BRA `(.L_x_42788) ;  /* 0x0000000c00187947 */ /* 0x000fea0003800000 */
.L_x_42784:
        /* <DEDUP_REMOVED lines=9> */
.L_x_42792:
[----:B------:R-:W0:Y:S02]  /*5f50*/  I2F.S16 R0, R18 ;  /* 0x0000001200007306 */ /* 0x000e240000101400 */
[----:B0-----:R-:W-:-:S05]  /*5f60*/  F2FP.F16.F32.PACK_AB R0, RZ, R0 ;  /* 0x00000000ff00723e */ /* 0x001fca00000000ff */
[----:B------:R0:W-:Y:S01]  /*5f70*/  STG.E.U16 desc[UR36][R8.64], R0 ;  /* 0x0000000008007986 */ /* 0x0001e2000c101524 */
[----:B------:R-:W-:Y:S05]  /*5f80*/  BRA `(.L_x_42788) ;  /* 0x0000000800e47947 */ /* 0x000fea0003800000 */
.L_x_42791:
        /* <DEDUP_REMOVED lines=10> */
.L_x_42794:
[----:B------:R-:W0:Y:S02]  /*6030*/  I2F.S16 R18, R18 ;  /* 0x0000001200127306 */ /* 0x000e240000101400 */
[----:B0-----:R-:W-:-:S04]  /*6040*/  F2FP.F16.F32.PACK_AB R3, RZ, R18 ;  /* 0x00000012ff03723e */ /* 0x001fc800000000ff */
[----:B------:R-:W-:-:S05]  /*6050*/  PRMT R3, R3, 0x5410, RZ ;  /* 0x0000541003037816 */ /* 0x000fca00000000ff */
[----:B------:R0:W-:Y:S01]  /*6060*/  STG.E desc[UR36][R8.64], R3 ;  /* 0x0000000308007986 */ /* 0x0001e2000c101924 */
[----:B------:R-:W-:Y:S05]  /*6070*/  BRA `(.L_x_42788) ;  /* 0x0000000800a87947 */ /* 0x000fea0003800000 */
.L_x_42793:
[----:B------:R-:W0:Y:S02]  /*6080*/  I2F.F64.S16 R4, R18 ;  /* 0x0000001200047312 */ /* 0x000e240000101c00 */
[----:B0-----:R0:W-:Y:S01]  /*6090*/  STG.E.64 desc[UR36][R8.64], R4 ;  /* 0x0000000408007986 */ /* 0x0011e2000c101b24 */
[----:B------:R-:W-:Y:S05]  /*60a0*/  BRA `(.L_x_42788) ;  /* 0x00000008009c7947 */ /* 0x000fea0003800000 */
.L_x_42783:
        /* <DEDUP_REMOVED lines=10> */
.L_x_42797:
[----:B------:R-:W0:Y:S01]  /*6150*/  I2F.F64.S16 R4, R18 ;  /* 0x0000001200047312 */ /* 0x000e220000101c00 */
[----:B------:R-:W-:-:S05]  /*6160*/  CS2R R6, SRZ ;  /* 0x0000000000067805 */ /* 0x000fca000001ff00 */
[----:B0-----:R0:W-:Y:S01]  /*6170*/  STG.E.128 desc[UR36][R8.64], R4 ;  /* 0x0000000408007986 */ /* 0x0011e2000c101d24 */
[----:B------:R-:W-:Y:S05]  /*6180*/  BRA `(.L_x_42788) ;  /* 0x0000000800647947 */ /* 0x000fea0003800000 */
.L_x_42796:
        /* <DEDUP_REMOVED lines=21> */
.L_x_42801:
[----:B------:R-:W-:Y:S05]  /*62e0*/  BSYNC B0 ;  /* 0x0000000000007941 */ /* 0x000fea0003800000 */
.L_x_42800:
[----:B------:R-:W-:-:S05]  /*62f0*/  LOP3.LUT R5, R0, R5, RZ, 0xfc, !PT ;  /* 0x0000000500057212 */ /* 0x000fca00078efcff */
[----:B------:R0:W-:Y:S01]  /*6300*/  STG.E.U8 desc[UR36][R8.64], R5 ;  /* 0x0000000508007986 */ /* 0x0001e2000c101124 */
[----:B------:R-:W-:Y:S05]  /*6310*/  BRA `(.L_x_42788) ;  /* 0x0000000800007947 */ /* 0x000fea0003800000 */
.L_x_42799:
        /* <DEDUP_REMOVED lines=13> */
.L_x_42803:
[----:B------:R-:W-:Y:S01]  /*63f0*/  IMAD.MOV.U32 R0, RZ, RZ, 0x7f ;  /* 0x0000007fff007424 */ /* 0x000fe200078e00ff */
[----:B------:R-:W-:-:S04]  /*6400*/  ISETP.GT.U32.AND P0, PT, R3, 0x7f800000, PT ;  /* 0x7f8000000300780c */ /* 0x000fc80003f04070 */
[----:B------:R-:W-:-:S09]  /*6410*/  SEL R0, R0, 0x7c, P0 ;  /* 0x0000007c00007807 */ /* 0x000fd20000000000 */
.L_x_42804:
[----:B------:R-:W-:Y:S05]  /*6420*/  BSYNC B0 ;  /* 0x0000000000007941 */ /* 0x000fea0003800000 */
.L_x_42802:
[----:B------:R-:W-:-:S04]  /*6430*/  LOP3.LUT R3, R5, 0x80000000, RZ, 0xc0, !PT ;  /* 0x8000000005037812 */ /* 0x000fc800078ec0ff */
[----:B------:R-:W-:-:S04]  /*6440*/  SHF.R.U32.HI R3, RZ, 0x18, R3 ;  /* 0x00000018ff037819 */ /* 0x000fc80000011603 */
[----:B------:R-:W-:-:S05]  /*6450*/  LOP3.LUT R3, R0, R3, RZ, 0xfc, !PT ;  /* 0x0000000300037212 */ /* 0x000fca00078efcff */
[----:B------:R0:W-:Y:S01]  /*6460*/  STG.E.U8 desc[UR36][R8.64], R3 ;  /* 0x0000000308007986 */ /* 0x0001e2000c101124 */
[----:B------:R-:W-:Y:S05]  /*6470*/  BRA `(.L_x_42788) ;  /* 0x0000000400a87947 */ /* 0x000fea0003800000 */
.L_x_42798:
[----:B------:R-:W0:Y:S02]  /*6480*/  I2F.S16 R0, R18 ;  /* 0x0000001200007306 */ /* 0x000e240000101400 */
[----:B0-----:R-:W-:-:S05]  /*6490*/  F2FP.BF16.F32.PACK_AB R0, RZ, R0 ;  /* 0x00000000ff00723e */ /* 0x001fca00000010ff */
[----:B------:R0:W-:Y:S01]  /*64a0*/  STG.E.U16 desc[UR36][R8.64], R0 ;  /* 0x0000000008007986 */ /* 0x0001e2000c101524 */
[----:B------:R-:W-:Y:S05]  /*64b0*/  BRA `(.L_x_42788) ;  /* 0x0000000400987947 */ /* 0x000fea0003800000 */
.L_x_42795:
        /* <DEDUP_REMOVED lines=10> */
.L_x_42807:
        /* <DEDUP_REMOVED lines=17> */
.L_x_42810:
[----:B------:R-:W-:-:S04]  /*6670*/  LOP3.LUT R3, R5, 0x80000000, RZ, 0xc0, !PT ;  /* 0x8000000005037812 */ /* 0x000fc800078ec0ff */
[----:B------:R-:W-:-:S04]  /*6680*/  SHF.R.U32.HI R3, RZ, 0x18, R3 ;  /* 0x00000018ff037819 */ /* 0x000fc80000011603 */
[----:B------:R-:W-:-:S04]  /*6690*/  LOP3.LUT R0, R0, R3, RZ, 0xfc, !PT ;  /* 0x0000000300007212 */ /* 0x000fc800078efcff */
[----:B------:R-:W-:-:S07]  /*66a0*/  PRMT R4, R0, 0x7610, R4 ;  /* 0x0000761000047816 */ /* 0x000fce0000000004 */
.L_x_42809:
[----:B------:R-:W-:Y:S05]  /*66b0*/  BSYNC B0 ;  /* 0x0000000000007941 */ /* 0x000fea0003800000 */
.L_x_42808:
[----:B------:R0:W-:Y:S01]  /*66c0*/  STG.E.U8 desc[UR36][R8.64], R4 ;  /* 0x0000000408007986 */ /* 0x0001e2000c101124 */
[----:B------:R-:W-:Y:S05]  /*66d0*/  BRA `(.L_x_42788) ;  /* 0x0000000400107947 */ /* 0x000fea0003800000 */
.L_x_42806:
        /* <DEDUP_REMOVED lines=17> */
.L_x_42813:
[----:B------:R-:W-:-:S04]  /*67f0*/  LOP3.LUT R3, R5, 0x80000000, RZ, 0xc0, !PT ;  /* 0x8000000005037812 */ /* 0x000fc800078ec0ff */
[----:B------:R-:W-:-:S04]  /*6800*/  SHF.R.U32.HI R3, RZ, 0x18, R3 ;  /* 0x00000018ff037819 */ /* 0x000fc80000011603 */
[----:B------:R-:W-:-:S04]  /*6810*/  LOP3.LUT R0, R0, R3, RZ, 0xfc, !PT ;  /* 0x0000000300007212 */ /* 0x000fc800078efcff */
[----:B------:R-:W-:-:S07]  /*6820*/  PRMT R4, R0, 0x7610, R4 ;  /* 0x0000761000047816 */ /* 0x000fce0000000004 */
.L_x_42812:
[----:B------:R-:W-:Y:S05]  /*6830*/  BSYNC B0 ;  /* 0x0000000000007941 */ /* 0x000fea0003800000 */
.L_x_42811:
[----:B------:R0:W-:Y:S01]  /*6840*/  STG.E.U8 desc[UR36][R8.64], R4 ;  /* 0x0000000408007986 */ /* 0x0001e2000c101124 */
[----:B------:R-:W-:Y:S05]  /*6850*/  BRA `(.L_x_42788) ;  /* 0x0000000000b07947 */ /* 0x000fea0003800000 */
.L_x_42805:
        /* <DEDUP_REMOVED lines=22> */
.L_x_42787:
        /* <DEDUP_REMOVED lines=16> */
.L_x_42816:
[----:B------:R-:W-:Y:S05]  /*6ac0*/  BRA `(.L_x_42788) ;  /* 0x0000000000147947 */ /* 0x000fea0003800000 */
.L_x_42815:
[----:B------:R-:W-:Y:S02]  /*6ad0*/  IMAD.MOV.U32 R4, RZ, RZ, R18 ;  /* 0x000000ffff047224 */ /* 0x000fe400078e0012 */
[----:B------:R-:W-:-:S05]  /*6ae0*/  IMAD.MOV.U32 R5, RZ, RZ, RZ ;  /* 0x000000ffff057224 */ /* 0x000fca00078e00ff */
[----:B------:R0:W-:Y:S01]  /*6af0*/  STG.E.64 desc[UR36][R8.64], R4 ;  /* 0x0000000408007986 */ /* 0x0001e2000c101b24 */
[----:B------:R-:W-:Y:S05]  /*6b00*/  BRA `(.L_x_42788) ;  /* 0x0000000000047947 */ /* 0x000fea0003800000 */
.L_x_42814:
[----:B------:R0:W-:Y:S02]  /*6b10*/  STG.E desc[UR36][R8.64], R18 ;  /* 0x0000001208007986 */ /* 0x0001e4000c101924 */
.L_x_42788:
[----:B------:R-:W-:-:S07]  /*6b20*/  VIADD R2, R2, 0x80 ;  /* 0x0000008002027836 */ /* 0x000fce0000000000 */
.L_x_42748:
[----:B------:R-:W-:Y:S05]  /*6b30*/  BSYNC B6 ;  /* 0x0000000000067941 */ /* 0x000fea0003800000 */
.L_x_42747:
        /* <DEDUP_REMOVED lines=21> */
.L_x_42820:
[----:B------:R-:W-:Y:S01]  /*6c90*/  STG.E.U8 desc[UR36][R2.64], R16 ;  /* 0x0000001002007986 */ /* 0x000fe2000c101124 */
[----:B------:R-:W-:Y:S05]  /*6ca0*/  EXIT ;  /* 0x000000000000794d */ /* 0x000fea0003800000 */
.L_x_42819:
        /* <DEDUP_REMOVED lines=9> */
.L_x_42823:
[----:B------:R-:W-:Y:S01]  /*6d40*/  STG.E desc[UR36][R2.64], R16 ;  /* 0x0000001002007986 */ /* 0x000fe2000c101924 */
[----:B------:R-:W-:Y:S05]  /*6d50*/  EXIT ;  /* 0x000000000000794d */ /* 0x000fea0003800000 */
.L_x_42822:
[----:B------:R-:W-:Y:S01]  /*6d60*/  STG.E.U16 desc[UR36][R2.64], R16 ;  /* 0x0000001002007986 */ /* 0x000fe2000c101524 */
[----:B------:R-:W-:Y:S05]  /*6d70*/  EXIT ;  /* 0x000000000000794d */ /* 0x000fea0003800000 */
.L_x_42818:
        /* <DEDUP_REMOVED lines=9> */
.L_x_42825:
[----:B------:R-:W0:Y:S02]  /*6e10*/  I2F.S16 R0, R16 ;  /* 0x0000001000007306 */ /* 0x000e240000101400 */
[----:B0-----:R-:W-:-:S05]  /*6e20*/  F2FP.F16.F32.PACK_AB R0, RZ, R0 ;  /* 0x00000000ff00723e */ /* 0x001fca00000000ff */
[----:B------:R-:W-:Y:S01]  /*6e30*/  STG.E.U16 desc[UR36][R2.64], R0 ;  /* 0x0000000002007986 */ /* 0x000fe2000c101524 */
[----:B------:R-:W-:Y:S05]  /*6e40*/  EXIT ;  /* 0x000000000000794d */ /* 0x000fea0003800000 */
.L_x_42824:
        /* <DEDUP_REMOVED lines=10> */
.L_x_42827:
[----:B------:R-:W0:Y:S02]  /*6ef0*/  I2F.S16 R16, R16 ;  /* 0x0000001000107306 */ /* 0x000e240000101400 */
[----:B0-----:R-:W-:-:S04]  /*6f00*/  F2FP.F16.F32.PACK_AB R5, RZ, R16 ;  /* 0x00000010ff05723e */ /* 0x001fc800000000ff */
[----:B------:R-:W-:-:S05]  /*6f10*/  PRMT R5, R5, 0x5410, RZ ;  /* 0x0000541005057816 */ /* 0x000fca00000000ff */
[----:B------:R-:W-:Y:S01]  /*6f20*/  STG.E desc[UR36][R2.64], R5 ;  /* 0x0000000502007986 */ /* 0x000fe2000c101924 */
[----:B------:R-:W-:Y:S05]  /*6f30*/  EXIT ;  /* 0x000000000000794d */ /* 0x000fea0003800000 */
.L_x_42826:
[----:B------:R-:W0:Y:S02]  /*6f40*/  I2F.F64.S16 R16, R16 ;  /* 0x0000001000107312 */ /* 0x000e240000101c00 */
[----:B0-----:R-:W-:Y:S01]  /*6f50*/  STG.E.64 desc[UR36][R2.64], R16 ;  /* 0x0000001002007986 */ /* 0x001fe2000c101b24 */
[----:B------:R-:W-:Y:S05]  /*6f60*/  EXIT ;  /* 0x000000000000794d */ /* 0x000fea0003800000 */
.L_x_42817:
        /* <DEDUP_REMOVED lines=10> */
.L_x_42830:
[----:B------:R-:W0:Y:S01]  /*7010*/  I2F.F64.S16 R16, R16 ;  /* 0x0000001000107312 */ /* 0x000e220000101c00 */
[----:B------:R-:W-:-:S05]  /*7020*/  CS2R R18, SRZ ;  /* 0x0000000000127805 */ /* 0x000fca000001ff00 */
[----:B0-----:R-:W-:Y:S01]  /*7030*/  STG.E.128 desc[UR36][R2.64], R16 ;  /* 0x0000001002007986 */ /* 0x001fe2000c101d24 */
[----:B------:R-:W-:Y:S05]  /*7040*/  EXIT ;  /* 0x000000000000794d */ /* 0x000fea0003800000 */
.L_x_42829:
        /* <DEDUP_REMOVED lines=21> */
.L_x_42834:
[----:B------:R-:W-:Y:S05]  /*71a0*/  BSYNC B0 ;  /* 0x0000000000007941 */ /* 0x000fea0003800000 */
.L_x_42833:
[----:B------:R-:W-:-:S05]  /*71b0*/  LOP3.LUT R5, R0, R5, RZ, 0xfc, !PT ;  /* 0x0000000500057212 */ /* 0x000fca00078efcff */
[----:B------:R-:W-:Y:S01]  /*71c0*/  STG.E.U8 desc[UR36][R2.64], R5 ;  /* 0x0000000502007986 */ /* 0x000fe2000c101124 */
[----:B------:R-:W-:Y:S05]  /*71d0*/  EXIT ;  /* 0x000000000000794d */ /* 0x000fea0003800000 */
.L_x_42832:
        /* <DEDUP_REMOVED lines=13> */
.L_x_42836:
[----:B------:R-:W-:Y:S01]  /*72b0*/  IMAD.MOV.U32 R0, RZ, RZ, 0x7f ;  /* 0x0000007fff007424 */ /* 0x000fe200078e00ff */
[----:B------:R-:W-:-:S04]  /*72c0*/  ISETP.GT.U32.AND P0, PT, R4, 0x7f800000, PT ;  /* 0x7f8000000400780c */ /* 0x000fc80003f04070 */
[----:B------:R-:W-:-:S09]  /*72d0*/  SEL R0, R0, 0x7c, P0 ;  /* 0x0000007c00007807 */ /* 0x000fd20000000000 */
.L_x_42837:
[----:B------:R-:W-:Y:S05]  /*72e0*/  BSYNC B0 ;  /* 0x0000000000007941 */ /* 0x000fea0003800000 */
.L_x_42835:
[----:B------:R-:W-:-:S04]  /*72f0*/  LOP3.LUT R4, R5, 0x80000000, RZ, 0xc0, !PT ;  /* 0x8000000005047812 */ /* 0x000fc800078ec0ff */
[----:B------:R-:W-:-:S04]  /*7300*/  SHF.R.U32.HI R5, RZ, 0x18, R4 ;  /* 0x00000018ff057819 */ /* 0x000fc80000011604 */
[----:B------:R-:W-:-:S05]  /*7310*/  LOP3.LUT R5, R0, R5, RZ, 0xfc, !PT ;  /* 0x0000000500057212 */ /* 0x000fca00078efcff */
[----:B------:R-:W-:Y:S01]  /*7320*/  STG.E.U8 desc[UR36][R2.64], R5 ;  /* 0x0000000502007986 */ /* 0x000fe2000c101124 */
[----:B------:R-:W-:Y:S05]  /*7330*/  EXIT ;  /* 0x000000000000794d */ /* 0x000fea0003800000 */
.L_x_42831:
[----:B------:R-:W0:Y:S02]  /*7340*/  I2F.S16 R0, R16 ;  /* 0x0000001000007306 */ /* 0x000e240000101400 */
[----:B0-----:R-:W-:-:S05]  /*7350*/  F2FP.BF16.F32.PACK_AB R0, RZ, R0 ;  /* 0x00000000ff00723e */ /* 0x001fca00000010ff */
[----:B------:R-:W-:Y:S01]  /*7360*/  STG.E.U16 desc[UR36][R2.64], R0 ;  /* 0x0000000002007986 */ /* 0x000fe2000c101524 */
[----:B------:R-:W-:Y:S05]  /*7370*/  EXIT ;  /* 0x000000000000794d */ /* 0x000fea0003800000 */
.L_x_42828:
        /* <DEDUP_REMOVED lines=10> */
.L_x_42840:
        /* <DEDUP_REMOVED lines=17> */
.L_x_42843:
[----:B------:R-:W-:-:S04]  /*7530*/  LOP3.LUT R0, R7, 0x80000000, RZ, 0xc0, !PT ;  /* 0x8000000007007812 */ /* 0x000fc800078ec0ff */
[----:B------:R-:W-:-:S04]  /*7540*/  SHF.R.U32.HI R5, RZ, 0x18, R0 ;  /* 0x00000018ff057819 */ /* 0x000fc80000011600 */
[----:B------:R-:W-:-:S04]  /*7550*/  LOP3.LUT R4, R4, R5, RZ, 0xfc, !PT ;  /* 0x0000000504047212 */ /* 0x000fc800078efcff */
[----:B------:R-:W-:-:S07]  /*7560*/  PRMT R0, R4, 0x7610, R0 ;  /* 0x0000761004007816 */ /* 0x000fce0000000000 */
.L_x_42842:
[----:B------:R-:W-:Y:S05]  /*7570*/  BSYNC B0 ;  /* 0x0000000000007941 */ /* 0x000fea0003800000 */
.L_x_42841:
[----:B------:R-:W-:Y:S01]  /*7580*/  STG.E.U8 desc[UR36][R2.64], R0 ;  /* 0x0000000002007986 */ /* 0x000fe2000c101124 */
[----:B------:R-:W-:Y:S05]  /*7590*/  EXIT ;  /* 0x000000000000794d */ /* 0x000fea0003800000 */
.L_x_42839:
        /* <DEDUP_REMOVED lines=17> */
.L_x_42846:
[----:B------:R-:W-:-:S04]  /*76b0*/  LOP3.LUT R0, R7, 0x80000000, RZ, 0xc0, !PT ;  /* 0x8000000007007812 */ /* 0x000fc800078ec0ff */
[----:B------:R-:W-:-:S04]  /*76c0*/  SHF.R.U32.HI R5, RZ, 0x18, R0 ;  /* 0x00000018ff057819 */ /* 0x000fc80000011600 */
[----:B------:R-:W-:-:S04]  /*76d0*/  LOP3.LUT R4, R4, R5, RZ, 0xfc, !PT ;  /* 0x0000000504047212 */ /* 0x000fc800078efcff */
[----:B------:R-:W-:-:S07]  /*76e0*/  PRMT R0, R4, 0x7610, R0 ;  /* 0x0000761004007816 */ /* 0x000fce0000000000 */
.L_x_42845:
[----:B------:R-:W-:Y:S05]  /*76f0*/  BSYNC B0 ;  /* 0x0000000000007941 */ /* 0x000fea0003800000 */
.L_x_42844:
[----:B------:R-:W-:Y:S01]  /*7700*/  STG.E.U8 desc[UR36][R2.64], R0 ;  /* 0x0000000002007986 */ /* 0x000fe2000c101124 */
[----:B------:R-:W-:Y:S05]  /*7710*/  EXIT ;  /* 0x000000000000794d */ /* 0x000fea0003800000 */
.L_x_42838:
        /* <DEDUP_REMOVED lines=22> */
.L_x_42821:
        /* <DEDUP_REMOVED lines=16> */
.L_x_42849:
[----:B------:R-:W-:Y:S05]  /*7980*/  EXIT ;  /* 0x000000000000794d */ /* 0x000fea0003800000 */
.L_x_42848:
[----:B------:R-:W-:-:S05]  /*7990*/  IMAD.MOV.U32 R17, RZ, RZ, RZ ;  /* 0x000000ffff117224 */ /* 0x000fca00078e00ff */
[----:B------:R-:W-:Y:S01]  /*79a0*/  STG.E.64 desc[UR36][R2.64], R16 ;  /* 0x0000001002007986 */ /* 0x000fe2000c101b24 */
[----:B------:R-:W-:Y:S05]  /*79b0*/  EXIT ;  /* 0x000000000000794d */ /* 0x000fea0003800000 */
.L_x_42847:
[----:B------:R-:W-:Y:S01]  /*79c0*/  STG.E desc[UR36][R2.64], R16 ;  /* 0x0000001002007986 */ /* 0x000fe2000c101924 */
[----:B------:R-:W-:Y:S05]  /*79d0*/  EXIT ;  /* 0x000000000000794d */ /* 0x000fea0003800000 */
.L_x_42850:
        /* <DEDUP_REMOVED lines=10> */
.L_x_44156:


//--------------------- .text._ZN2at6native18elementwise_kernelILi128ELi4EZNS0_22gpu_kernel_impl_nocastINS0_13AUnaryFunctorIhhbZZZNS0_23logical_and_kernel_cudaERNS_14TensorIteratorEENKUlvE0_clEvENKUlvE_clEvEUlhhE_EEEEvRNS_18TensorIteratorBaseERKT_EUliE_EEviT1_ --------------------------
	.section	.text._ZN2at6native18elementwise_kernelILi128ELi4EZNS0_22gpu_kernel_impl_nocastINS0_13AUnaryFunctorIhhbZZZNS0_23logical_and_kernel_cudaERNS_14TensorIteratorEENKUlvE0_clEvENKUlvE_clEvEUlhhE_EEEEvRNS_18TensorIteratorBaseERKT_EUliE_EEviT1_,"ax",@progbits
	.align	128
        .global         _ZN2at6native18elementwise_kernelILi128ELi4EZNS0_22gpu_kernel_impl_nocastINS0_13AUnaryFunctorIhhbZZZNS0_23logical_and_kernel_cudaERNS_14TensorIteratorEENKUlvE0_clEvENKUlvE_clEvEUlhhE_EEEEvRNS_18TensorIteratorBaseERKT_EUliE_EEviT1_
        .type           _ZN2at6native18elementwise_kernelILi128ELi4EZNS0_22gpu_kernel_impl_nocastINS0_13AUnaryFunctorIhhbZZZNS0_23logical_and_kernel_cudaERNS_14TensorIteratorEENKUlvE0_clEvENKUlvE_clEvEUlhhE_EEEEvRNS_18TensorIteratorBaseERKT_EUliE_EEviT1_,@function
        .size           _ZN2at6native18elementwise_kernelILi128ELi4EZNS0_22gpu_kernel_impl_nocastINS0_13AUnaryFunctorIhhbZZZNS0_23logical_and_kernel_cudaERNS_14TensorIteratorEENKUlvE0_clEvENKUlvE_clEvEUlhhE_EEEEvRNS_18TensorIteratorBaseERKT_EUliE_EEviT1_,(.L_x_44157 - _ZN2at6native18elementwise_kernelILi128ELi4EZNS0_22gpu_kernel_impl_nocastINS0_13AUnaryFunctorIhhbZZZNS0_23logical_and_kernel_cudaERNS_14TensorIteratorEENKUlvE0_clEvENKUlvE_clEvEUlhhE_EEEEvRNS_18TensorIteratorBaseERKT_EUliE_EEviT1_)
        .other          _ZN2at6native18elementwise_kernelILi128ELi4EZNS0_22gpu_kernel_impl_nocastINS0_13AUnaryFunctorIhhbZZZNS0_23logical_and_kernel_cudaERNS_14TensorIteratorEENKUlvE0_clEvENKUlvE_clEvEUlhhE_EEEEvRNS_18TensorIteratorBaseERKT_EUliE_EEviT1_,@"STO_CUDA_ENTRY STV_DEFAULT"
_ZN2at6native18elementwise_kernelILi128ELi4EZNS0_22gpu_kernel_impl_nocastINS0_13AUnaryFunctorIhhbZZZNS0_23logical_and_kernel_cudaERNS_14TensorIteratorEENKUlvE0_clEvENKUlvE_clEvEUlhhE_EEEEvRNS_18TensorIteratorBaseERKT_EUliE_EEviT1_:
.text._ZN2at6native18elementwise_kernelILi128ELi4EZNS0_22gpu_kernel_impl_nocastINS0_13AUnaryFunctorIhhbZZZNS0_23logical_and_kernel_cudaERNS_14TensorIteratorEENKUlvE0_clEvENKUlvE_clEvEUlhhE_EEEEvRNS_18TensorIteratorBaseERKT_EUliE_EEviT1_:
        /* <DEDUP_REMOVED lines=312> */
.L_x_42853:
        /* <DEDUP_REMOVED lines=12> */
.L_x_42852:
[----:B------:R-:W-:Y:S05]  /*1440*/  BSYNC B0 ;  /* 0x0000000000007941 */ /* 0x000fea0003800000 */
.L_x_42851:
        /* <DEDUP_REMOVED lines=305> */
.L_x_42856:
        /* <DEDUP_REMOVED lines=316> */
.L_x_42857:
        /* <DEDUP_REMOVED lines=12> */
.L_x_42855:
[----:B------:R-:W-:Y:S05]  /*3be0*/  BSYNC B0 ;  /* 0x0000000000007941 */ /* 0x000fea0003800000 */
.L_x_42854:
        /* <DEDUP_REMOVED lines=304> */
.L_x_42858:
        /* <DEDUP_REMOVED lines=12> */
.L_x_42859:
        /* <DEDUP_REMOVED lines=13> */
.L_x_44157:


//--------------------- .text._ZN2at6native27unrolled_elementwise_kernelINS0_13AUnaryFunctorIhhbZZZNS0_23logical_and_kernel_cudaERNS_14TensorIteratorEENKUlvE0_clEvENKUlvE_clEvEUlhhE_EESt5arrayIPcLm2EELi4E23TrivialOffsetCalculatorILi1EjESD_NS0_6memory15LoadWithoutCastENSE_16StoreWithoutCastEEEviT_T0_T2_T3_T4_T5_ --------------------------
	.section	.text._ZN2at6native27unrolled_elementwise_kernelINS0_13AUnaryFunctorIhhbZZZNS0_23logical_and_kernel_cudaERNS_14TensorIteratorEENKUlvE0_clEvENKUlvE_clEvEUlhhE_EESt5arrayIPcLm2EELi4E23TrivialOffsetCalculatorILi1EjESD_NS0_6memory15LoadWithoutCastENSE_16StoreWithoutCastEEEviT_T0_T2_T3_T4_T5_,"ax",@progbits
	.align	128
        .global         _ZN2at6native27unrolled_elementwise_kernelINS0_13AUnaryFunctorIhhbZZZNS0_23logical_and_kernel_cudaERNS_14TensorIteratorEENKUlvE0_clEvENKUlvE_clEvEUlhhE_EESt5arrayIPcLm2EELi4E23TrivialOffsetCalculatorILi1EjESD_NS0_6memory15LoadWithoutCastENSE_16StoreWithoutCastEEEviT_T0_T2_T3_T4_T5_
        .type           _ZN2at6native27unrolled_elementwise_kernelINS0_13AUnaryFunctorIhhbZZZNS0_23logical_and_kernel_cudaERNS_14TensorIteratorEENKUlvE0_clEvENKUlvE_clEvEUlhhE_EESt5arrayIPcLm2EELi4E23TrivialOffsetCalculatorILi1EjESD_NS0_6memory15LoadWithoutCastENSE_16StoreWithoutCastEEEviT_T0_T2_T3_T4_T5_,@function
        .size           _ZN2at6native27unrolled_elementwise_kernelINS0_13AUnaryFunctorIhhbZZZNS0_23logical_and_kernel_cudaERNS_14TensorIteratorEENKUlvE0_clEvENKUlvE_clEvEUlhhE_EESt5arrayIPcLm2EELi4E23TrivialOffsetCalculatorILi1EjESD_NS0_6memory15LoadWithoutCastENSE_16StoreWithoutCastEEEviT_T0_T2_T3_T4_T5_,(.L_x_44158 - _ZN2at6native27unrolled_elementwise_kernelINS0_13AUnaryFunctorIhhbZZZNS0_23logical_and_kernel_cudaERNS_14TensorIteratorEENKUlvE0_clEvENKUlvE_clEvEUlhhE_EESt5arrayIPcLm2EELi4E23TrivialOffsetCalculatorILi1EjESD_NS0_6memory15LoadWithoutCastENSE_16StoreWithoutCastEEEviT_T0_T2_T3_T4_T5_)
        .other          _ZN2at6native27unrolled_elementwise_kernelINS0_13AUnaryFunctorIhhbZZZNS0_23logical_and_kernel_cudaERNS_14TensorIteratorEENKUlvE0_clEvENKUlvE_clEvEUlhhE_EESt5arrayIPcLm2EELi4E23TrivialOffsetCalculatorILi1EjESD_NS0_6memory15LoadWithoutCastENSE_16StoreWithoutCastEEEviT_T0_T2_T3_T4_T5_,@"STO_CUDA_ENTRY STV_DEFAULT"
_ZN2at6native27unrolled_elementwise_kernelINS0_13AUnaryFunctorIhhbZZZNS0_23logical_and_kernel_cudaERNS_14TensorIteratorEENKUlvE0_clEvENKUlvE_clEvEUlhhE_EESt5arrayIPcLm2EELi4E23TrivialOffsetCalculatorILi1EjESD_NS0_6memory15LoadWithoutCastENSE_16StoreWithoutCastEEEviT_T0_T2_T3_T4_T5_:
.text._ZN2at6native27unrolled_elementwise_kernelINS0_13AUnaryFunctorIhhbZZZNS0_23logical_and_kernel_cudaERNS_14TensorIteratorEENKUlvE0_clEvENKUlvE_clEvEUlhhE_EESt5arrayIPcLm2EELi4E23TrivialOffsetCalculatorILi1EjESD_NS0_6memory15LoadWithoutCastENSE_16StoreWithoutCastEEEviT_T0_T2_T3_T4_T5_:
        /* <DEDUP_REMOVED lines=71> */
.L_x_42861:
[----:B------:R-:W-:Y:S05]  /*0470*/  BSYNC B0 ;  /* 0x0000000000007941 */ /* 0x000fea0003800000 */
.L_x_42860:
        /* <DEDUP_REMOVED lines=9> */
.L_x_42862:
        /* <DEDUP_REMOVED lines=15> */
.L_x_44158:


//--------------------- .text._ZN2at6native29vectorized_elementwise_kernelILi2ENS0_13AUnaryFunctorIhhbZZZNS0_23logical_and_kernel_cudaERNS_14TensorIteratorEENKUlvE0_clEvENKUlvE_clEvEUlhhE_EESt5arrayIPcLm2EEEEviT0_T1_ --------------------------
	.section	.text._ZN2at6native29vectorized_elementwise_kernelILi2ENS0_13AUnaryFunctorIhhbZZZNS0_23logical_and_kernel_cudaERNS_14TensorIteratorEENKUlvE0_clEvENKUlvE_clEvEUlhhE_EESt5arrayIPcLm2EEEEviT0_T1_,"ax",@progbits
	.align	128
        .global         _ZN2at6native29vectorized_elementwise_kernelILi2ENS0_13AUnaryFunctorIhhbZZZNS0_23logical_and_kernel_cudaERNS_14TensorIteratorEENKUlvE0_clEvENKUlvE_clEvEUlhhE_EESt5arrayIPcLm2EEEEviT0_T1_
        .type           _ZN2at6native29vectorized_elementwise_kernelILi2ENS0_13AUnaryFunctorIhhbZZZNS0_23logical_and_kernel_cudaERNS_14TensorIteratorEENKUlvE0_clEvENKUlvE_clEvEUlhhE_EESt5arrayIPcLm2EEEEviT0_T1_,@function
        .size           _ZN2at6native29vectorized_elementwise_kernelILi2ENS0_13AUnaryFunctorIhhbZZZNS0_23logical_and_kernel_cudaERNS_14TensorIteratorEENKUlvE0_clEvENKUlvE_clEvEUlhhE_EESt5arrayIPcLm2EEEEviT0_T1_,(.L_x_44159 - _ZN2at6native29vectorized_elementwise_kernelILi2ENS0_13AUnaryFunctorIhhbZZZNS0_23logical_and_kernel_cudaERNS_14TensorIteratorEENKUlvE0_clEvENKUlvE_clEvEUlhhE_EESt5arrayIPcLm2EEEEviT0_T1_)
        .other          _ZN2at6native29vectorized_elementwise_kernelILi2ENS0_13AUnaryFunctorIhhbZZZNS0_23logical_and_kernel_cudaERNS_14TensorIteratorEENKUlvE0_clEvENKUlvE_clEvEUlhhE_EESt5arrayIPcLm2EEEEviT0_T1_,@"STO_CUDA_ENTRY STV_DEFAULT"
_ZN2at6native29vectorized_elementwise_kernelILi2ENS0_13AUnaryFunctorIhhbZZZNS0_23logical_and_kernel_cudaERNS_14TensorIteratorEENKUlvE0_clEvENKUlvE_clEvEUlhhE_EESt5arrayIPcLm2EEEEviT0_T1_:
.text._ZN2at6native29vectorized_elementwise_kernelILi2ENS0_13AUnaryFunctorIhhbZZZNS0_23logical_and_kernel_cudaERNS_14TensorIteratorEENKUlvE0_clEvENKUlvE_clEvEUlhhE_EESt5arrayIPcLm2EEEEviT0_T1_:
        /* <DEDUP_REMOVED lines=60> */
.L_x_42863:
        /* <DEDUP_REMOVED lines=112> */
.L_x_42866:
        /* <DEDUP_REMOVED lines=8> */
.L_x_42867:
        /* <DEDUP_REMOVED lines=8> */
.L_x_42868:
        /* <DEDUP_REMOVED lines=9> */
.L_x_42869:
[----:B------:R-:W-:Y:S05]  /*0c50*/  BSYNC B1 ;  /* 0x0000000000017941 */ /* 0x000fea0003800000 */
.L_x_42865:
[----:B------:R-:W-:-:S13]  /*0c60*/  ISETP.GE.AND P0, PT, R17, R0, PT ;  /* 0x000000001100720c */ /* 0x000fda0003f06270 */
[----:B-1----:R-:W1:Y:S01]  /*0c70*/  @!P0 LDC.64 R4, c[0x0][0x218] ;  /* 0x00008600ff048b82 */ /* 0x002e620000000a00 */
[C---:B0-2---:R-:W-:Y:S02]  /*0c80*/  @!P0 VIADD R3, R17.reuse, UR4 ;  /* 0x0000000411038c36 */ /* 0x045fe40008000000 */
[----:B------:R-:W-:-:S03]  /*0c90*/  @!P0 VIADD R17, R17, 0x80 ;  /* 0x0000008011118836 */ /* 0x000fc60000000000 */
[----:B-1----:R-:W-:-:S05]  /*0ca0*/  @!P0 IADD3 R2, P1, R3, R4, RZ ;  /* 0x0000000403028210 */ /* 0x002fca0007f3e0ff */
[----:B------:R-:W-:-:S05]  /*0cb0*/  @!P0 IMAD.X R3, RZ, RZ, R5, P1 ;  /* 0x000000ffff038224 */ /* 0x000fca00008e0605 */
[----:B------:R2:W-:Y:S03]  /*0cc0*/  @!P0 STG.E.U8 desc[UR8][R2.64], R15 ;  /* 0x0000000f02008986 */ /* 0x0005e6000c101108 */
.L_x_42870:
[----:B------:R-:W-:Y:S05]  /*0cd0*/  BSYNC B0 ;  /* 0x0000000000007941 */ /* 0x000fea0003800000 */
.L_x_42864:
        /* <DEDUP_REMOVED lines=10> */
.L_x_42871:
        /* <DEDUP_REMOVED lines=16> */
.L_x_44159:


//--------------------- .text._ZN2at6native29vectorized_elementwise_kernelILi4ENS0_13AUnaryFunctorIhhbZZZNS0_23logical_and_kernel_cudaERNS_14TensorIteratorEENKUlvE0_clEvENKUlvE_clEvEUlhhE_EESt5arrayIPcLm2EEEEviT0_T1_ --------------------------
	.section	.text._ZN2at6native29vectorized_elementwise_kernelILi4ENS0_13AUnaryFunctorIhhbZZZNS0_23logical_and_kernel_cudaERNS_14TensorIteratorEENKUlvE0_clEvENKUlvE_clEvEUlhhE_EESt5arrayIPcLm2EEEEviT0_T1_,"ax",@progbits
	.align	128
        .global         _ZN2at6native29vectorized_elementwise_kernelILi4ENS0_13AUnaryFunctorIhhbZZZNS0_23logical_and_kernel_cudaERNS_14TensorIteratorEENKUlvE0_clEvENKUlvE_clEvEUlhhE_EESt5arrayIPcLm2EEEEviT0_T1_
        .type           _ZN2at6native29vectorized_elementwise_kernelILi4ENS0_13AUnaryFunctorIhhbZZZNS0_23logical_and_kernel_cudaERNS_14TensorIteratorEENKUlvE0_clEvENKUlvE_clEvEUlhhE_EESt5arrayIPcLm2EEEEviT0_T1_,@function
        .size           _ZN2at6native29vectorized_elementwise_kernelILi4ENS0_13AUnaryFunctorIhhbZZZNS0_23logical_and_kernel_cudaERNS_14TensorIteratorEENKUlvE0_clEvENKUlvE_clEvEUlhhE_EESt5arrayIPcLm2EEEEviT0_T1_,(.L_x_44160 - _ZN2at6native29vectorized_elementwise_kernelILi4ENS0_13AUnaryFunctorIhhbZZZNS0_23logical_and_kernel_cudaERNS_14TensorIteratorEENKUlvE0_clEvENKUlvE_clEvEUlhhE_EESt5arrayIPcLm2EEEEviT0_T1_)
        .other          _ZN2at6native29vectorized_elementwise_kernelILi4ENS0_13AUnaryFunctorIhhbZZZNS0_23logical_and_kernel_cudaERNS_14TensorIteratorEENKUlvE0_clEvENKUlvE_clEvEUlhhE_EESt5arrayIPcLm2EEEEviT0_T1_,@"STO_CUDA_ENTRY STV_DEFAULT"
_ZN2at6native29vectorized_elementwise_kernelILi4ENS0_13AUnaryFunctorIhhbZZZNS0_23logical_and_kernel_cudaERNS_14TensorIteratorEENKUlvE0_clEvENKUlvE_clEvEUlhhE_EESt5arrayIPcLm2EEEEviT0_T1_:
.text._ZN2at6native29vectorized_elementwise_kernelILi4ENS0_13AUnaryFunctorIhhbZZZNS0_23logical_and_kernel_cudaERNS_14TensorIteratorEENKUlvE0_clEvENKUlvE_clEvEUlhhE_EESt5arrayIPcLm2EEEEviT0_T1_:
        /* <DEDUP_REMOVED lines=58> */
.L_x_42872:
        /* <DEDUP_REMOVED lines=112> */
.L_x_42875:
        /* <DEDUP_REMOVED lines=8> */
.L_x_42876:
        /* <DEDUP_REMOVED lines=8> */
.L_x_42877:
        /* <DEDUP_REMOVED lines=9> */
.L_x_42878:
[----:B------:R-:W-:Y:S05]  /*0c30*/  BSYNC B1 ;  /* 0x0000000000017941 */ /* 0x000fea0003800000 */
.L_x_42874:
[----:B------:R-:W-:-:S13]  /*0c40*/  ISETP.GE.AND P0, PT, R17, R0, PT ;  /* 0x000000001100720c */ /* 0x000fda0003f06270 */
[----:B-1----:R-:W1:Y:S01]  /*0c50*/  @!P0 LDC.64 R4, c[0x0][0x218] ;  /* 0x00008600ff048b82 */ /* 0x002e620000000a00 */
[C---:B0-2---:R-:W-:Y:S02]  /*0c60*/  @!P0 VIADD R3, R17.reuse, UR4 ;  /* 0x0000000411038c36 */ /* 0x045fe40008000000 */
[----:B------:R-:W-:-:S03]  /*0c70*/  @!P0 VIADD R17, R17, 0x80 ;  /* 0x0000008011118836 */ /* 0x000fc60000000000 */
[----:B-1----:R-:W-:-:S05]  /*0c80*/  @!P0 IADD3 R2, P1, R3, R4, RZ ;  /* 0x0000000403028210 */ /* 0x002fca0007f3e0ff */
[----:B------:R-:W-:-:S05]  /*0c90*/  @!P0 IMAD.X R3, RZ, RZ, R5, P1 ;  /* 0x000000ffff038224 */ /* 0x000fca00008e0605 */
[----:B------:R2:W-:Y:S03]  /*0ca0*/  @!P0 STG.E.U8 desc[UR8][R2.64], R15 ;  /* 0x0000000f02008986 */ /* 0x0005e6000c101108 */
.L_x_42879:
[----:B------:R-:W-:Y:S05]  /*0cb0*/  BSYNC B0 ;  /* 0x0000000000007941 */ /* 0x000fea0003800000 */
.L_x_42873:
        /* <DEDUP_REMOVED lines=10> */
.L_x_42880:
        /* <DEDUP_REMOVED lines=10> */
.L_x_44160:


//--------------------- .text._ZN2at6native29vectorized_elementwise_kernelILi8ENS0_13AUnaryFunctorIhhbZZZNS0_23logical_and_kernel_cudaERNS_14TensorIteratorEENKUlvE0_clEvENKUlvE_clEvEUlhhE_EESt5arrayIPcLm2EEEEviT0_T1_ --------------------------
	.section	.text._ZN2at6native29vectorized_elementwise_kernelILi8ENS0_13AUnaryFunctorIhhbZZZNS0_23logical_and_kernel_cudaERNS_14TensorIteratorEENKUlvE0_clEvENKUlvE_clEvEUlhhE_EESt5arrayIPcLm2EEEEviT0_T1_,"ax",@progbits
	.align	128
        .global         _ZN2at6native29vectorized_elementwise_kernelILi8ENS0_13AUnaryFunctorIhhbZZZNS0_23logical_and_kernel_cudaERNS_14TensorIteratorEENKUlvE0_clEvENKUlvE_clEvEUlhhE_EESt5arrayIPcLm2EEEEviT0_T1_
        .type           _ZN2at6native29vectorized_elementwise_kernelILi8ENS0_13AUnaryFunctorIhhbZZZNS0_23logical_and_kernel_cudaERNS_14TensorIteratorEENKUlvE0_clEvENKUlvE_clEvEUlhhE_EESt5arrayIPcLm2EEEEviT0_T1_,@function
        .size           _ZN2at6native29vectorized_elementwise_kernelILi8ENS0_13AUnaryFunctorIhhbZZZNS0_23logical_and_kernel_cudaERNS_14TensorIteratorEENKUlvE0_clEvENKUlvE_clEvEUlhhE_EESt5arrayIPcLm2EEEEviT0_T1_,(.L_x_44161 - _ZN2at6native29vectorized_elementwise_kernelILi8ENS0_13AUnaryFunctorIhhbZZZNS0_23logical_and_kernel_cudaERNS_14TensorIteratorEENKUlvE0_clEvENKUlvE_clEvEUlhhE_EESt5arrayIPcLm2EEEEviT0_T1_)
        .other          _ZN2at6native29vectorized_elementwise_kernelILi8ENS0_13AUnaryFunctorIhhbZZZNS0_23logical_and_kernel_cudaERNS_14TensorIteratorEENKUlvE0_clEvENKUlvE_clEvEUlhhE_EESt5arrayIPcLm2EEEEviT0_T1_,@"STO_CUDA_ENTRY STV_DEFAULT"
_ZN2at6native29vectorized_elementwise_kernelILi8ENS0_13AUnaryFunctorIhhbZZZNS0_23logical_and_kernel_cudaERNS_14TensorIteratorEENKUlvE0_clEvENKUlvE_clEvEUlhhE_EESt5arrayIPcLm2EEEEviT0_T1_:
.text._ZN2at6native29vectorized_elementwise_kernelILi8ENS0_13AUnaryFunctorIhhbZZZNS0_23logical_and_kernel_cudaERNS_14TensorIteratorEENKUlvE0_clEvENKUlvE_clEvEUlhhE_EESt5arrayIPcLm2EEEEviT0_T1_:
        /* <DEDUP_REMOVED lines=71> */
.L_x_42881:
        /* <DEDUP_REMOVED lines=112> */
.L_x_42884:
        /* <DEDUP_REMOVED lines=8> */
.L_x_42885:
        /* <DEDUP_REMOVED lines=8> */
.L_x_42886:
        /* <DEDUP_REMOVED lines=9> */
.L_x_42887:
[----:B------:R-:W-:Y:S05]  /*0d00*/  BSYNC B1 ;  /* 0x0000000000017941 */ /* 0x000fea0003800000 */
.L_x_42883:
[----:B------:R-:W-:-:S13]  /*0d10*/  ISETP.GE.AND P0, PT, R17, R0, PT ;  /* 0x000000001100720c */ /* 0x000fda0003f06270 */
[----:B-1----:R-:W1:Y:S01]  /*0d20*/  @!P0 LDC.64 R4, c[0x0][0x218] ;  /* 0x00008600ff048b82 */ /* 0x002e620000000a00 */
[C---:B0-2---:R-:W-:Y:S02]  /*0d30*/  @!P0 VIADD R3, R17.reuse, UR4 ;  /* 0x0000000411038c36 */ /* 0x045fe40008000000 */
[----:B------:R-:W-:-:S03]  /*0d40*/  @!P0 VIADD R17, R17, 0x80 ;  /* 0x0000008011118836 */ /* 0x000fc60000000000 */
[----:B-1----:R-:W-:-:S05]  /*0d50*/  @!P0 IADD3 R2, P1, R3, R4, RZ ;  /* 0x0000000403028210 */ /* 0x002fca0007f3e0ff */
[----:B------:R-:W-:-:S05]  /*0d60*/  @!P0 IMAD.X R3, RZ, RZ, R5, P1 ;  /* 0x000000ffff038224 */ /* 0x000fca00008e0605 */
[----:B------:R2:W-:Y:S03]  /*0d70*/  @!P0 STG.E.U8 desc[UR8][R2.64], R15 ;  /* 0x0000000f02008986 */ /* 0x0005e6000c101108 */
.L_x_42888:
[----:B------:R-:W-:Y:S05]  /*0d80*/  BSYNC B0 ;  /* 0x0000000000007941 */ /* 0x000fea0003800000 */
.L_x_42882:
        /* <DEDUP_REMOVED lines=10> */
.L_x_42889:
        /* <DEDUP_REMOVED lines=13> */
.L_x_44161:


//--------------------- .text._ZN2at6native18elementwise_kernelILi128ELi4EZNS0_15gpu_kernel_implINS0_13BinaryFunctorIhhbZZZNS0_23logical_and_kernel_cudaERNS_14TensorIteratorEENKUlvE0_clEvENKUlvE_clEvEUlhhE_EEEEvRNS_18TensorIteratorBaseERKT_EUliE_EEviT1_ --------------------------
	.section	.text._ZN2at6native18elementwise_kernelILi128ELi4EZNS0_15gpu_kernel_implINS0_13BinaryFunctorIhhbZZZNS0_23logical_and_kernel_cudaERNS_14TensorIteratorEENKUlvE0_clEvENKUlvE_clEvEUlhhE_EEEEvRNS_18TensorIteratorBaseERKT_EUliE_EEviT1_,"ax",@progbits
	.align	128
        .global         _ZN2at6native18elementwise_kernelILi128ELi4EZNS0_15gpu_kernel_implINS0_13BinaryFunctorIhhbZZZNS0_23logical_and_kernel_cudaERNS_14TensorIteratorEENKUlvE0_clEvENKUlvE_clEvEUlhhE_EEEEvRNS_18TensorIteratorBaseERKT_EUliE_EEviT1_
        .type           _ZN2at6native18elementwise_kernelILi128ELi4EZNS0_15gpu_kernel_implINS0_13BinaryFunctorIhhbZZZNS0_23logical_and_kernel_cudaERNS_14TensorIteratorEENKUlvE0_clEvENKUlvE_clEvEUlhhE_EEEEvRNS_18TensorIteratorBaseERKT_EUliE_EEviT1_,@function
        .size           _ZN2at6native18elementwise_kernelILi128ELi4EZNS0_15gpu_kernel_implINS0_13BinaryFunctorIhhbZZZNS0_23logical_and_kernel_cudaERNS_14TensorIteratorEENKUlvE0_clEvENKUlvE_clEvEUlhhE_EEEEvRNS_18TensorIteratorBaseERKT_EUliE_EEviT1_,(.L_x_44162 - _ZN2at6native18elementwise_kernelILi128ELi4EZNS0_15gpu_kernel_implINS0_13BinaryFunctorIhhbZZZNS0_23logical_and_kernel_cudaERNS_14TensorIteratorEENKUlvE0_clEvENKUlvE_clEvEUlhhE_EEEEvRNS_18TensorIteratorBaseERKT_EUliE_EEviT1_)
        .other          _ZN2at6native18elementwise_kernelILi128ELi4EZNS0_15gpu_kernel_implINS0_13BinaryFunctorIhhbZZZNS0_23logical_and_kernel_cudaERNS_14TensorIteratorEENKUlvE0_clEvENKUlvE_clEvEUlhhE_EEEEvRNS_18TensorIteratorBaseERKT_EUliE_EEviT1_,@"STO_CUDA_ENTRY STV_DEFAULT"
_ZN2at6native18elementwise_kernelILi128ELi4EZNS0_15gpu_kernel_implINS0_13BinaryFunctorIhhbZZZNS0_23logical_and_kernel_cudaERNS_14TensorIteratorEENKUlvE0_clEvENKUlvE_clEvEUlhhE_EEEEvRNS_18TensorIteratorBaseERKT_EUliE_EEviT1_:
.text._ZN2at6native18elementwise_kernelILi128ELi4EZNS0_15gpu_kernel_implINS0_13BinaryFunctorIhhbZZZNS0_23logical_and_kernel_cudaERNS_14TensorIteratorEENKUlvE0_clEvENKUlvE_clEvEUlhhE_EEEEvRNS_18TensorIteratorBaseERKT_EUliE_EEviT1_:
        /* <DEDUP_REMOVED lines=365> */
.L_x_42892:
        /* <DEDUP_REMOVED lines=20> */
.L_x_42896:
[----:B------:R0:W5:Y:S01]  /*1810*/  LDG.E.U8 R19, desc[UR36][R4.64] ;  /* 0x0000002404137981 */ /* 0x000162000c1e1100 */
[----:B------:R-:W-:Y:S05]  /*1820*/  BRA `(.L_x_42898) ;  /* 0x0000000c00647947 */ /* 0x000fea0003800000 */
.L_x_42895:
        /* <DEDUP_REMOVED lines=8> */
.L_x_42900:
[----:B------:R3:W5:Y:S01]  /*18b0*/  LDG.E.U8 R19, desc[UR36][R4.64] ;  /* 0x0000002404137981 */ /* 0x000762000c1e1100 */
[----:B------:R-:W-:Y:S05]  /*18c0*/  BRA `(.L_x_42898) ;  /* 0x0000000c003c7947 */ /* 0x000fea0003800000 */
.L_x_42899:
[----:B------:R0:W5:Y:S01]  /*18d0*/  LDG.E.U16 R19, desc[UR36][R4.64] ;  /* 0x0000002404137981 */ /* 0x000162000c1e1500 */
[----:B------:R-:W-:Y:S05]  /*18e0*/  BRA `(.L_x_42898) ;  /* 0x0000000c00347947 */ /* 0x000fea0003800000 */
.L_x_42894:
        /* <DEDUP_REMOVED lines=10> */
.L_x_42902:
[----:B------:R-:W2:Y:S02]  /*1990*/  LDG.E.U16 R2, desc[UR36][R4.64] ;  /* 0x0000002404027981 */ /* 0x000ea4000c1e1500 */
[----:B--2---:R-:W-:-:S06]  /*19a0*/  HADD2.F32 R2, -RZ, R2.H0_H0 ;  /* 0x20000002ff027230 */ /* 0x004fcc0000004100 */
[----:B------:R-:W0:Y:S02]  /*19b0*/  F2I.S64.TRUNC R2, R2 ;  /* 0x0000000200027311 */ /* 0x000e24000020d900 */
[----:B0-----:R-:W-:Y:S01]  /*19c0*/  PRMT R19, R2, 0x7610, R19 ;  /* 0x0000761002137816 */ /* 0x001fe20000000013 */
[----:B------:R-:W-:Y:S06]  /*19d0*/  BRA `(.L_x_42898) ;  /* 0x0000000800f87947 */ /* 0x000fec0003800000 */
.L_x_42901:
        /* <DEDUP_REMOVED lines=10> */
.L_x_42904:
[----:B------:R-:W2:Y:S02]  /*1a80*/  LDG.E.U16 R4, desc[UR36][R4.64] ;  /* 0x0000002404047981 */ /* 0x000ea4000c1e1500 */
[----:B--2---:R-:W-:-:S06]  /*1a90*/  HADD2.F32 R2, -RZ, R4.H0_H0 ;  /* 0x20000004ff027230 */ /* 0x004fcc0000004100 */
[----:B------:R-:W0:Y:S02]  /*1aa0*/  F2I.S64.TRUNC R2, R2 ;  /* 0x0000000200027311 */ /* 0x000e24000020d900 */
[----:B0-----:R-:W-:Y:S01]  /*1ab0*/  PRMT R19, R2, 0x7610, R19 ;  /* 0x0000761002137816 */ /* 0x001fe20000000013 */
[----:B------:R-:W-:Y:S06]  /*1ac0*/  BRA `(.L_x_42898) ;  /* 0x0000000800bc7947 */ /* 0x000fec0003800000 */
.L_x_42903:
[----:B------:R-:W2:Y:S02]  /*1ad0*/  LDG.E.64 R2, desc[UR36][R4.64] ;  /* 0x0000002404027981 */ /* 0x000ea4000c1e1b00 */
[----:B--2---:R-:W0:Y:S02]  /*1ae0*/  F2I.S64.F64.TRUNC R2, R2 ;  /* 0x0000000200027311 */ /* 0x004e24000030d900 */
[----:B0-----:R-:W-:Y:S01]  /*1af0*/  PRMT R19, R2, 0x7610, R19 ;  /* 0x0000761002137816 */ /* 0x001fe20000000013 */
[----:B------:R-:W-:Y:S06]  /*1b00*/  BRA `(.L_x_42898) ;  /* 0x0000000800ac7947 */ /* 0x000fec0003800000 */
.L_x_42893:
        /* <DEDUP_REMOVED lines=12> */
.L_x_42907:
[----:B------:R-:W2:Y:S02]  /*1bd0*/  LDG.E.64 R4, desc[UR36][R4.64] ;  /* 0x0000002404047981 */ /* 0x000ea4000c1e1b00 */
[----:B--2---:R-:W0:Y:S02]  /*1be0*/  F2I.S64.F64.TRUNC R2, R4 ;  /* 0x0000000400027311 */ /* 0x004e24000030d900 */
[----:B0-----:R-:W-:Y:S01]  /*1bf0*/  PRMT R19, R2, 0x7610, R19 ;  /* 0x0000761002137816 */ /* 0x001fe20000000013 */
[----:B------:R-:W-:Y:S06]  /*1c00*/  BRA `(.L_x_42898) ;  /* 0x00000008006c7947 */ /* 0x000fec0003800000 */
.L_x_42906:
        /* <DEDUP_REMOVED lines=28> */
.L_x_42909:
        /* <DEDUP_REMOVED lines=15> */
.L_x_42908:
[----:B------:R-:W2:Y:S02]  /*1ec0*/  LDG.E.U16 R2, desc[UR36][R4.64] ;  /* 0x0000002404027981 */ /* 0x000ea4000c1e1500 */
[----:B--2---:R-:W-:-:S06]  /*1ed0*/  IMAD.U32 R2, R2, 0x10000, RZ ;  /* 0x0001000002027824 */ /* 0x004fcc00078e00ff */
[----:B------:R-:W0:Y:S02]  /*1ee0*/  F2I.S64.TRUNC R2, R2 ;  /* 0x0000000200027311 */ /* 0x000e24000020d900 */
[----:B0-----:R-:W-:Y:S01]  /*1ef0*/  PRMT R19, R2, 0x7610, R19 ;  /* 0x0000761002137816 */ /* 0x001fe20000000013 */
[----:B------:R-:W-:Y:S06]  /*1f00*/  BRA `(.L_x_42898) ;  /* 0x0000000400ac7947 */ /* 0x000fec0003800000 */
.L_x_42905:
        /* <DEDUP_REMOVED lines=10> */
.L_x_42912:
        /* <DEDUP_REMOVED lines=21> */
.L_x_42916:
[----:B------:R-:W-:Y:S05]  /*2100*/  BSYNC B1 ;  /* 0x0000000000017941 */ /* 0x000fea0003800000 */
.L_x_42915:
[----:B------:R-:W-:Y:S01]  /*2110*/  IMAD.SHL.U32 R2, R2, 0x100000, RZ ;  /* 0x0010000002027824 */ /* 0x000fe200078e00ff */
[----:B------:R-:W-:-:S04]  /*2120*/  LEA R3, R0, 0x3b800000, 0x17 ;  /* 0x3b80000000037811 */ /* 0x000fc800078eb8ff */
[----:B------:R-:W-:-:S07]  /*2130*/  LOP3.LUT R2, R3, R2, R4, 0xfe, !PT ;  /* 0x0000000203027212 */ /* 0x000fce00078efe04 */
.L_x_42914:
[----:B------:R-:W-:Y:S05]  /*2140*/  BSYNC B0 ;  /* 0x0000000000007941 */ /* 0x000fea0003800000 */
.L_x_42913:
[----:B------:R-:W0:Y:S02]  /*2150*/  F2I.S64.TRUNC R2, R2 ;  /* 0x0000000200027311 */ /* 0x000e24000020d900 */
[----:B0-----:R-:W-:Y:S01]  /*2160*/  PRMT R19, R2, 0x7610, R19 ;  /* 0x0000761002137816 */ /* 0x001fe20000000013 */
[----:B------:R-:W-:Y:S06]  /*2170*/  BRA `(.L_x_42898) ;  /* 0x0000000400107947 */ /* 0x000fec0003800000 */
.L_x_42911:
        /* <DEDUP_REMOVED lines=21> */
.L_x_42920:
[----:B------:R-:W-:Y:S05]  /*22d0*/  BSYNC B1 ;  /* 0x0000000000017941 */ /* 0x000fea0003800000 */
.L_x_42919:
[----:B------:R-:W-:Y:S01]  /*22e0*/  IMAD.SHL.U32 R2, R2, 0x200000, RZ ;  /* 0x0020000002027824 */ /* 0x000fe200078e00ff */
[----:B------:R-:W-:-:S04]  /*22f0*/  LEA R3, R0, 0x37800000, 0x17 ;  /* 0x3780000000037811 */ /* 0x000fc800078eb8ff */
[----:B------:R-:W-:-:S07]  /*2300*/  LOP3.LUT R2, R3, R2, R4, 0xfe, !PT ;  /* 0x0000000203027212 */ /* 0x000fce00078efe04 */
.L_x_42918:
[----:B------:R-:W-:Y:S05]  /*2310*/  BSYNC B0 ;  /* 0x0000000000007941 */ /* 0x000fea0003800000 */
.L_x_42917:
[----:B------:R-:W0:Y:S02]  /*2320*/  F2I.S64.TRUNC R2, R2 ;  /* 0x0000000200027311 */ /* 0x000e24000020d900 */
[----:B0-----:R-:W-:Y:S01]  /*2330*/  PRMT R19, R2, 0x7610, R19 ;  /* 0x0000761002137816 */ /* 0x001fe20000000013 */
[----:B------:R-:W-:Y:S06]  /*2340*/  BRA `(.L_x_42898) ;  /* 0x00000000009c7947 */ /* 0x000fec0003800000 */
.L_x_42910:
        /* <DEDUP_REMOVED lines=14> */
.L_x_42924:
[----:B------:R-:W-:Y:S05]  /*2430*/  BSYNC B0 ;  /* 0x0000000000007941 */ /* 0x000fea0003800000 */
.L_x_42923:
[----:B------:R-:W0:Y:S02]  /*2440*/  F2I.S64.TRUNC R2, R2 ;  /* 0x0000000200027311 */ /* 0x000e24000020d900 */
[----:B0-----:R-:W-:Y:S01]  /*2450*/  PRMT R19, R2, 0x7610, R19 ;  /* 0x0000761002137816 */ /* 0x001fe20000000013 */
[----:B------:R-:W-:Y:S06]  /*2460*/  BRA `(.L_x_42898) ;  /* 0x0000000000547947 */ /* 0x000fec0003800000 */
.L_x_42897:
        /* <DEDUP_REMOVED lines=16> */
.L_x_42925:
[----:B------:R-:W-:Y:S01]  /*2570*/  PRMT R19, RZ, 0x7610, R19 ;  /* 0x00007610ff137816 */ /* 0x000fe20000000013 */
[----:B------:R-:W-:Y:S06]  /*2580*/  BRA `(.L_x_42898) ;  /* 0x00000000000c7947 */ /* 0x000fec0003800000 */
.L_x_42922:
[----:B------:R2:W5:Y:S01]  /*2590*/  LDG.E.U8 R19, desc[UR36][R4.64] ;  /* 0x0000002404137981 */ /* 0x000562000c1e1100 */
[----:B------:R-:W-:Y:S05]  /*25a0*/  BRA `(.L_x_42898) ;  /* 0x0000000000047947 */ /* 0x000fea0003800000 */
.L_x_42921:
[----:B------:R1:W5:Y:S02]  /*25b0*/  LDG.E.U8 R19, desc[UR36][R4.64] ;  /* 0x0000002404137981 */ /* 0x000364000c1e1100 */
.L_x_42898:
        /* <DEDUP_REMOVED lines=17> */
.L_x_42929:
[----:B------:R3:W5:Y:S01]  /*26d0*/  LDG.E.U8 R0, desc[UR36][R4.64] ;  /* 0x0000002404007981 */ /* 0x000762000c1e1100 */
[----:B------:R-:W-:Y:S05]  /*26e0*/  BRA `(.L_x_42931) ;  /* 0x0000000c00647947 */ /* 0x000fea0003800000 */
.L_x_42928:
        /* <DEDUP_REMOVED lines=8> */
.L_x_42933:
[----:B------:R1:W5:Y:S01]  /*2770*/  LDG.E.U8 R0, desc[UR36][R4.64] ;  /* 0x0000002404007981 */ /* 0x000362000c1e1100 */
[----:B------:R-:W-:Y:S05]  /*2780*/  BRA `(.L_x_42931) ;  /* 0x0000000c003c7947 */ /* 0x000fea0003800000 */
.L_x_42932:
[----:B------:R2:W5:Y:S01]  /*2790*/  LDG.E.U16 R0, desc[UR36][R4.64] ;  /* 0x0000002404007981 */ /* 0x000562000c1e1500 */
[----:B------:R-:W-:Y:S05]  /*27a0*/  BRA `(.L_x_42931) ;  /* 0x0000000c00347947 */ /* 0x000fea0003800000 */
.L_x_42927:
        /* <DEDUP_REMOVED lines=10> */
.L_x_42935:
[----:B------:R-:W2:Y:S02]  /*2850*/  LDG.E.U16 R2, desc[UR36][R4.64] ;  /* 0x0000002404027981 */ /* 0x000ea4000c1e1500 */
[----:B--2---:R-:W-:-:S06]  /*2860*/  HADD2.F32 R2, -RZ, R2.H0_H0 ;  /* 0x20000002ff027230 */ /* 0x004fcc0000004100 */
[----:B------:R-:W0:Y:S02]  /*2870*/  F2I.S64.TRUNC R2, R2 ;  /* 0x0000000200027311 */ /* 0x000e24000020d900 */
[----:B0-----:R-:W-:Y:S01]  /*2880*/  PRMT R0, R2, 0x7610, R0 ;  /* 0x0000761002007816 */ /* 0x001fe20000000000 */
[----:B------:R-:W-:Y:S06]  /*2890*/  BRA `(.L_x_42931) ;  /* 0x0000000800f87947 */ /* 0x000fec0003800000 */
.L_x_42934:
        /* <DEDUP_REMOVED lines=10> */
.L_x_42937:
[----:B------:R-:W2:Y:S02]  /*2940*/  LDG.E.U16 R4, desc[UR36][R4.64] ;  /* 0x0000002404047981 */ /* 0x000ea4000c1e1500 */
[----:B--2---:R-:W-:-:S06]  /*2950*/  HADD2.F32 R2, -RZ, R4.H0_H0 ;  /* 0x20000004ff027230 */ /* 0x004fcc0000004100 */
[----:B------:R-:W0:Y:S02]  /*2960*/  F2I.S64.TRUNC R2, R2 ;  /* 0x0000000200027311 */ /* 0x000e24000020d900 */
[----:B0-----:R-:W-:Y:S01]  /*2970*/  PRMT R0, R2, 0x7610, R0 ;  /* 0x0000761002007816 */ /* 0x001fe20000000000 */
[----:B------:R-:W-:Y:S06]  /*2980*/  BRA `(.L_x_42931) ;  /* 0x0000000800bc7947 */ /* 0x000fec0003800000 */
.L_x_42936:
[----:B------:R-:W2:Y:S02]  /*2990*/  LDG.E.64 R2, desc[UR36][R4.64] ;  /* 0x0000002404027981 */ /* 0x000ea4000c1e1b00 */
[----:B--2---:R-:W0:Y:S02]  /*29a0*/  F2I.S64.F64.TRUNC R2, R2 ;  /* 0x0000000200027311 */ /* 0x004e24000030d900 */
[----:B0-----:R-:W-:Y:S01]  /*29b0*/  PRMT R0, R2, 0x7610, R0 ;  /* 0x0000761002007816 */ /* 0x001fe20000000000 */
[----:B------:R-:W-:Y:S06]  /*29c0*/  BRA `(.L_x_42931) ;  /* 0x0000000800ac7947 */ /* 0x000fec0003800000 */
.L_x_42926:
        /* <DEDUP_REMOVED lines=12> */
.L_x_42940:
[----:B------:R-:W2:Y:S02]  /*2a90*/  LDG.E.64 R4, desc[UR36][R4.64] ;  /* 0x0000002404047981 */ /* 0x000ea4000c1e1b00 */
[----:B--2---:R-:W0:Y:S02]  /*2aa0*/  F2I.S64.F64.TRUNC R2, R4 ;  /* 0x0000000400027311 */ /* 0x004e24000030d900 */
[----:B0-----:R-:W-:Y:S01]  /*2ab0*/  PRMT R0, R2, 0x7610, R0 ;  /* 0x0000761002007816 */ /* 0x001fe20000000000 */
[----:B------:R-:W-:Y:S06]  /*2ac0*/  BRA `(.L_x_42931) ;  /* 0x00000008006c7947 */ /* 0x000fec0003800000 */
.L_x_42939:
        /* <DEDUP_REMOVED lines=28> */
.L_x_42942:
        /* <DEDUP_REMOVED lines=15> */
.L_x_42941:
[----:B------:R-:W2:Y:S02]  /*2d80*/  LDG.E.U16 R2, desc[UR36][R4.64] ;  /* 0x0000002404027981 */ /* 0x000ea4000c1e1500 */
[----:B--2---:R-:W-:-:S06]  /*2d90*/  IMAD.U32 R2, R2, 0x10000, RZ ;  /* 0x0001000002027824 */ /* 0x004fcc00078e00ff */
[----:B------:R-:W0:Y:S02]  /*2da0*/  F2I.S64.TRUNC R2, R2 ;  /* 0x0000000200027311 */ /* 0x000e24000020d900 */
[----:B0-----:R-:W-:Y:S01]  /*2db0*/  PRMT R0, R2, 0x7610, R0 ;  /* 0x0000761002007816 */ /* 0x001fe20000000000 */
[----:B------:R-:W-:Y:S06]  /*2dc0*/  BRA `(.L_x_42931) ;  /* 0x0000000400ac7947 */ /* 0x000fec0003800000 */
.L_x_42938:
        /* <DEDUP_REMOVED lines=10> */
.L_x_42945:
        /* <DEDUP_REMOVED lines=21> */
.L_x_42949:
[----:B------:R-:W-:Y:S05]  /*2fc0*/  BSYNC B1 ;  /* 0x0000000000017941 */ /* 0x000fea0003800000 */
.L_x_42948:
[----:B------:R-:W-:Y:S01]  /*2fd0*/  IMAD.SHL.U32 R2, R2, 0x100000, RZ ;  /* 0x0010000002027824 */ /* 0x000fe200078e00ff */
[----:B------:R-:W-:-:S04]  /*2fe0*/  LEA R3, R0, 0x3b800000, 0x17 ;  /* 0x3b80000000037811 */ /* 0x000fc800078eb8ff */
[----:B------:R-:W-:-:S07]  /*2ff0*/  LOP3.LUT R2, R3, R2, R4, 0xfe, !PT ;  /* 0x0000000203027212 */ /* 0x000fce00078efe04 */
.L_x_42947:
[----:B------:R-:W-:Y:S05]  /*3000*/  BSYNC B0 ;  /* 0x0000000000007941 */ /* 0x000fea0003800000 */
.L_x_42946:
[----:B------:R-:W0:Y:S02]  /*3010*/  F2I.S64.TRUNC R2, R2 ;  /* 0x0000000200027311 */ /* 0x000e24000020d900 */
[----:B0-----:R-:W-:Y:S01]  /*3020*/  PRMT R0, R2, 0x7610, R0 ;  /* 0x0000761002007816 */ /* 0x001fe20000000000 */
[----:B------:R-:W-:Y:S06]  /*3030*/  BRA `(.L_x_42931) ;  /* 0x0000000400107947 */ /* 0x000fec0003800000 */
.L_x_42944:
        /* <DEDUP_REMOVED lines=21> */
.L_x_42953:
[----:B------:R-:W-:Y:S05]  /*3190*/  BSYNC B1 ;  /* 0x0000000000017941 */ /* 0x000fea0003800000 */
.L_x_42952:
[----:B------:R-:W-:Y:S01]  /*31a0*/  IMAD.SHL.U32 R2, R2, 0x200000, RZ ;  /* 0x0020000002027824 */ /* 0x000fe200078e00ff */
[----:B------:R-:W-:-:S04]  /*31b0*/  LEA R3, R0, 0x37800000, 0x17 ;  /* 0x3780000000037811 */ /* 0x000fc800078eb8ff */
[----:B------:R-:W-:-:S07]  /*31c0*/  LOP3.LUT R2, R3, R2, R4, 0xfe, !PT ;  /* 0x0000000203027212 */ /* 0x000fce00078efe04 */
.L_x_42951:
[----:B------:R-:W-:Y:S05]  /*31d0*/  BSYNC B0 ;  /* 0x0000000000007941 */ /* 0x000fea0003800000 */
.L_x_42950:
[----:B------:R-:W0:Y:S02]  /*31e0*/  F2I.S64.TRUNC R2, R2 ;  /* 0x0000000200027311 */ /* 0x000e24000020d900 */
[----:B0-----:R-:W-:Y:S01]  /*31f0*/  PRMT R0, R2, 0x7610, R0 ;  /* 0x0000761002007816 */ /* 0x001fe20000000000 */
[----:B------:R-:W-:Y:S06]  /*3200*/  BRA `(.L_x_42931) ;  /* 0x00000000009c7947 */ /* 0x000fec0003800000 */
.L_x_42943:
        /* <DEDUP_REMOVED lines=14> */
.L_x_42957:
[----:B------:R-:W-:Y:S05]  /*32f0*/  BSYNC B0 ;  /* 0x0000000000007941 */ /* 0x000fea0003800000 */
.L_x_42956:
[----:B------:R-:W0:Y:S02]  /*3300*/  F2I.S64.TRUNC R2, R2 ;  /* 0x0000000200027311 */ /* 0x000e24000020d900 */
[----:B0-----:R-:W-:Y:S01]  /*3310*/  PRMT R0, R2, 0x7610, R0 ;  /* 0x0000761002007816 */ /* 0x001fe20000000000 */
[----:B------:R-:W-:Y:S06]  /*3320*/  BRA `(.L_x_42931) ;  /* 0x0000000000547947 */ /* 0x000fec0003800000 */
.L_x_42930:
        /* <DEDUP_REMOVED lines=16> */
.L_x_42958:
[----:B------:R-:W-:Y:S01]  /*3430*/  PRMT R0, RZ, 0x7610, R0 ;  /* 0x00007610ff007816 */ /* 0x000fe20000000000 */
[----:B------:R-:W-:Y:S06]  /*3440*/  BRA `(.L_x_42931) ;  /* 0x00000000000c7947 */ /* 0x000fec0003800000 */
.L_x_42955:
[----:B------:R0:W5:Y:S01]  /*3450*/  LDG.E.U8 R0, desc[UR36][R4.64] ;  /* 0x0000002404007981 */ /* 0x000162000c1e1100 */
[----:B------:R-:W-:Y:S05]  /*3460*/  BRA `(.L_x_42931) ;  /* 0x0000000000047947 */ /* 0x000fea0003800000 */
.L_x_42954:
[----:B------:R0:W5:Y:S02]  /*3470*/  LDG.E.U8 R0, desc[UR36][R4.64] ;  /* 0x0000002404007981 */ /* 0x000164000c1e1100 */
.L_x_42931:
        /* <DEDUP_REMOVED lines=19> */
.L_x_42962:
[----:B------:R1:W-:Y:S01]  /*35b0*/  STG.E.U8 desc[UR36][R16.64], R2 ;  /* 0x0000000210007986 */ /* 0x0003e2000c101124 */
[----:B------:R-:W-:Y:S05]  /*35c0*/  BRA `(.L_x_42964) ;  /* 0x0000000c00487947 */ /* 0x000fea0003800000 */
.L_x_42961:
        /* <DEDUP_REMOVED lines=9> */
.L_x_42966:
[----:B------:R1:W-:Y:S01]  /*3660*/  STG.E desc[UR36][R16.64], R2 ;  /* 0x0000000210007986 */ /* 0x0003e2000c101924 */
[----:B------:R-:W-:Y:S05]  /*3670*/  BRA `(.L_x_42964) ;  /* 0x0000000c001c7947 */ /* 0x000fea0003800000 */
.L_x_42965:
[----:B------:R1:W-:Y:S01]  /*3680*/  STG.E.U16 desc[UR36][R16.64], R2 ;  /* 0x0000000210007986 */ /* 0x0003e2000c101524 */
[----:B------:R-:W-:Y:S05]  /*3690*/  BRA `(.L_x_42964) ;  /* 0x0000000c00147947 */ /* 0x000fea0003800000 */
.L_x_42960:
        /* <DEDUP_REMOVED lines=9> */
.L_x_42968:
[----:B------:R-:W-:-:S04]  /*3730*/  I2FP.F32.U32 R0, R2 ;  /* 0x0000000200007245 */ /* 0x000fc80000201000 */
[----:B------:R-:W-:-:S05]  /*3740*/  F2FP.F16.F32.PACK_AB R0, RZ, R0 ;  /* 0x00000000ff00723e */ /* 0x000fca00000000ff */
[----:B------:R1:W-:Y:S01]  /*3750*/  STG.E.U16 desc[UR36][R16.64], R0 ;  /* 0x0000000010007986 */ /* 0x0003e2000c101524 */
[----:B------:R-:W-:Y:S05]  /*3760*/  BRA `(.L_x_42964) ;  /* 0x0000000800e07947 */ /* 0x000fea0003800000 */
.L_x_42967:
        /* <DEDUP_REMOVED lines=10> */
.L_x_42970:
[----:B------:R-:W-:-:S04]  /*3810*/  I2FP.F32.U32 R2, R2 ;  /* 0x0000000200027245 */ /* 0x000fc80000201000 */
[----:B------:R-:W-:-:S04]  /*3820*/  F2FP.F16.F32.PACK_AB R3, RZ, R2 ;  /* 0x00000002ff03723e */ /* 0x000fc800000000ff */
[----:B------:R-:W-:-:S05]  /*3830*/  PRMT R3, R3, 0x5410, RZ ;  /* 0x0000541003037816 */ /* 0x000fca00000000ff */
[----:B------:R1:W-:Y:S01]  /*3840*/  STG.E desc[UR36][R16.64], R3 ;  /* 0x0000000310007986 */ /* 0x0003e2000c101924 */
[----:B------:R-:W-:Y:S05]  /*3850*/  BRA `(.L_x_42964) ;  /* 0x0000000800a47947 */ /* 0x000fea0003800000 */
.L_x_42969:
[----:B------:R-:W1:Y:S02]  /*3860*/  I2F.F64.U32 R2, R2 ;  /* 0x0000000200027312 */ /* 0x000e640000201800 */
[----:B-1----:R1:W-:Y:S01]  /*3870*/  STG.E.64 desc[UR36][R16.64], R2 ;  /* 0x0000000210007986 */ /* 0x0023e2000c101b24 */
[----:B------:R-:W-:Y:S05]  /*3880*/  BRA `(.L_x_42964) ;  /* 0x0000000800987947 */ /* 0x000fea0003800000 */
.L_x_42959:
        /* <DEDUP_REMOVED lines=10> */
.L_x_42973:
[----:B0-234-:R-:W0:Y:S01]  /*3930*/  I2F.F64.U32 R4, R2 ;  /* 0x0000000200047312 */ /* 0x01de220000201800 */
[----:B------:R-:W-:-:S05]  /*3940*/  CS2R R6, SRZ ;  /* 0x0000000000067805 */ /* 0x000fca000001ff00 */
[----:B0-----:R0:W-:Y:S01]  /*3950*/  STG.E.128 desc[UR36][R16.64], R4 ;  /* 0x0000000410007986 */ /* 0x0011e2000c101d24 */
[----:B------:R-:W-:Y:S05]  /*3960*/  BRA `(.L_x_42964) ;  /* 0x0000000800607947 */ /* 0x000fea0003800000 */
.L_x_42972:
        /* <DEDUP_REMOVED lines=21> */
.L_x_42977:
[----:B------:R-:W-:Y:S05]  /*3ac0*/  BSYNC B0 ;  /* 0x0000000000007941 */ /* 0x000fea0003800000 */
.L_x_42976:
[----:B------:R-:W-:-:S05]  /*3ad0*/  LOP3.LUT R3, R0, R3, RZ, 0xfc, !PT ;  /* 0x0000000300037212 */ /* 0x000fca00078efcff */
[----:B------:R0:W-:Y:S01]  /*3ae0*/  STG.E.U8 desc[UR36][R16.64], R3 ;  /* 0x0000000310007986 */ /* 0x0001e2000c101124 */
[----:B------:R-:W-:Y:S05]  /*3af0*/  BRA `(.L_x_42964) ;  /* 0x0000000400fc7947 */ /* 0x000fea0003800000 */
.L_x_42975:
        /* <DEDUP_REMOVED lines=13> */
.L_x_42979:
[----:B------:R-:W-:Y:S01]  /*3bd0*/  IMAD.MOV.U32 R0, RZ, RZ, 0x7f ;  /* 0x0000007fff007424 */ /* 0x000fe200078e00ff */
[----:B------:R-:W-:-:S04]  /*3be0*/  ISETP.GT.U32.AND P0, PT, R2, 0x7f800000, PT ;  /* 0x7f8000000200780c */ /* 0x000fc80003f04070 */
[----:B------:R-:W-:-:S09]  /*3bf0*/  SEL R0, R0, 0x7c, P0 ;  /* 0x0000007c00007807 */ /* 0x000fd20000000000 */
.L_x_42980:
[----:B------:R-:W-:Y:S05]  /*3c00*/  BSYNC B0 ;  /* 0x0000000000007941 */ /* 0x000fea0003800000 */
.L_x_42978:
[----:B------:R-:W-:-:S04]  /*3c10*/  LOP3.LUT R2, R3, 0x80000000, RZ, 0xc0, !PT ;  /* 0x8000000003027812 */ /* 0x000fc800078ec0ff */
[----:B------:R-:W-:-:S04]  /*3c20*/  SHF.R.U32.HI R3, RZ, 0x18, R2 ;  /* 0x00000018ff037819 */ /* 0x000fc80000011602 */
[----:B------:R-:W-:-:S05]  /*3c30*/  LOP3.LUT R3, R0, R3, RZ, 0xfc, !PT ;  /* 0x0000000300037212 */ /* 0x000fca00078efcff */
[----:B------:R1:W-:Y:S01]  /*3c40*/  STG.E.U8 desc[UR36][R16.64], R3 ;  /* 0x0000000310007986 */ /* 0x0003e2000c101124 */
[----:B------:R-:W-:Y:S05]  /*3c50*/  BRA `(.L_x_42964) ;  /* 0x0000000400a47947 */ /* 0x000fea0003800000 */
.L_x_42974:
[----:B------:R-:W-:-:S04]  /*3c60*/  I2FP.F32.U32 R0, R2 ;  /* 0x0000000200007245 */ /* 0x000fc80000201000 */
[----:B------:R-:W-:-:S05]  /*3c70*/  F2FP.BF16.F32.PACK_AB R0, RZ, R0 ;  /* 0x00000000ff00723e */ /* 0x000fca00000010ff */
[----:B------:R1:W-:Y:S01]  /*3c80*/  STG.E.U16 desc[UR36][R16.64], R0 ;  /* 0x0000000010007986 */ /* 0x0003e2000c101524 */
[----:B------:R-:W-:Y:S05]  /*3c90*/  BRA `(.L_x_42964) ;  /* 0x0000000400947947 */ /* 0x000fea0003800000 */
.L_x_42971:
        /* <DEDUP_REMOVED lines=10> */
.L_x_42983:
        /* <DEDUP_REMOVED lines=17> */
.L_x_42986:
[----:B------:R-:W-:-:S04]  /*3e50*/  LOP3.LUT R2, R3, 0x80000000, RZ, 0xc0, !PT ;  /* 0x8000000003027812 */ /* 0x000fc800078ec0ff */
[----:B------:R-:W-:-:S04]  /*3e60*/  SHF.R.U32.HI R3, RZ, 0x18, R2 ;  /* 0x00000018ff037819 */ /* 0x000fc80000011602 */
[----:B------:R-:W-:-:S04]  /*3e70*/  LOP3.LUT R0, R0, R3, RZ, 0xfc, !PT ;  /* 0x0000000300007212 */ /* 0x000fc800078efcff */
[----:B------:R-:W-:-:S07]  /*3e80*/  PRMT R8, R0, 0x7610, R8 ;  /* 0x0000761000087816 */ /* 0x000fce0000000008 */
.L_x_42985:
[----:B------:R-:W-:Y:S05]  /*3e90*/  BSYNC B0 ;  /* 0x0000000000007941 */ /* 0x000fea0003800000 */
.L_x_42984:
[----:B------:R1:W-:Y:S01]  /*3ea0*/  STG.E.U8 desc[UR36][R16.64], R8 ;  /* 0x0000000810007986 */ /* 0x0003e2000c101124 */
[----:B------:R-:W-:Y:S05]  /*3eb0*/  BRA `(.L_x_42964) ;  /* 0x00000004000c7947 */ /* 0x000fea0003800000 */
.L_x_42982:
        /* <DEDUP_REMOVED lines=17> */
.L_x_42989:
[----:B------:R-:W-:-:S04]  /*3fd0*/  LOP3.LUT R2, R3, 0x80000000, RZ, 0xc0, !PT ;  /* 0x8000000003027812 */ /* 0x000fc800078ec0ff */
[----:B------:R-:W-:-:S04]  /*3fe0*/  SHF.R.U32.HI R3, RZ, 0x18, R2 ;  /* 0x00000018ff037819 */ /* 0x000fc80000011602 */
[----:B------:R-:W-:-:S04]  /*3ff0*/  LOP3.LUT R0, R0, R3, RZ, 0xfc, !PT ;  /* 0x0000000300007212 */ /* 0x000fc800078efcff */
[----:B------:R-:W-:-:S07]  /*4000*/  PRMT R8, R0, 0x7610, R8 ;  /* 0x0000761000087816 */ /* 0x000fce0000000008 */
.L_x_42988:
[----:B------:R-:W-:Y:S05]  /*4010*/  BSYNC B0 ;  /* 0x0000000000007941 */ /* 0x000fea0003800000 */
.L_x_42987:
[----:B------:R1:W-:Y:S01]  /*4020*/  STG.E.U8 desc[UR36][R16.64], R8 ;  /* 0x0000000810007986 */ /* 0x0003e2000c101124 */
[----:B------:R-:W-:Y:S05]  /*4030*/  BRA `(.L_x_42964) ;  /* 0x0000000000ac7947 */ /* 0x000fea0003800000 */
.L_x_42981:
        /* <DEDUP_REMOVED lines=22> */
.L_x_42963:
        /* <DEDUP_REMOVED lines=16> */
.L_x_42992:
[----:B------:R-:W-:Y:S05]  /*42a0*/  BRA `(.L_x_42964) ;  /* 0x0000000000107947 */ /* 0x000fea0003800000 */
.L_x_42991:
[----:B------:R-:W-:-:S05]  /*42b0*/  IMAD.MOV.U32 R3, RZ, RZ, RZ ;  /* 0x000000ffff037224 */ /* 0x000fca00078e00ff */
[----:B------:R1:W-:Y:S01]  /*42c0*/  STG.E.64 desc[UR36][R16.64], R2 ;  /* 0x0000000210007986 */ /* 0x0003e2000c101b24 */
[----:B------:R-:W-:Y:S05]  /*42d0*/  BRA `(.L_x_42964) ;  /* 0x0000000000047947 */ /* 0x000fea0003800000 */
.L_x_42990:
[----:B------:R1:W-:Y:S02]  /*42e0*/  STG.E desc[UR36][R16.64], R2 ;  /* 0x0000000210007986 */ /* 0x0003e4000c101924 */
.L_x_42964:
[----:B------:R-:W-:-:S04]  /*42f0*/  IMAD R18, R18, 0x200, R23 ;  /* 0x0000020012127824 */ /* 0x000fc800078e0217 */
[----:B------:R-:W-:-:S07]  /*4300*/  VIADD R19, R18, 0x80 ;  /* 0x0000008012137836 */ /* 0x000fce0000000000 */
.L_x_42891:
[----:B------:R-:W-:Y:S05]  /*4310*/  BSYNC B6 ;  /* 0x0000000000067941 */ /* 0x000fea0003800000 */
.L_x_42890:
        /* <DEDUP_REMOVED lines=358> */
.L_x_42995:
        /* <DEDUP_REMOVED lines=20> */
.L_x_42999:
[----:B------:R0:W5:Y:S01]  /*5ac0*/  LDG.E.U8 R22, desc[UR36][R4.64] ;  /* 0x0000002404167981 */ /* 0x000162000c1e1100 */
[----:B------:R-:W-:Y:S05]  /*5ad0*/  BRA `(.L_x_43001) ;  /* 0x0000000c00647947 */ /* 0x000fea0003800000 */
.L_x_42998:
        /* <DEDUP_REMOVED lines=8> */
.L_x_43003:
[----:B------:R3:W5:Y:S01]  /*5b60*/  LDG.E.U8 R22, desc[UR36][R4.64] ;  /* 0x0000002404167981 */ /* 0x000762000c1e1100 */
[----:B------:R-:W-:Y:S05]  /*5b70*/  BRA `(.L_x_43001) ;  /* 0x0000000c003c7947 */ /* 0x000fea0003800000 */
.L_x_43002:
[----:B------:R0:W5:Y:S01]  /*5b80*/  LDG.E.U16 R22, desc[UR36][R4.64] ;  /* 0x0000002404167981 */ /* 0x000162000c1e1500 */
[----:B------:R-:W-:Y:S05]  /*5b90*/  BRA `(.L_x_43001) ;  /* 0x0000000c00347947 */ /* 0x000fea0003800000 */
.L_x_42997:
        /* <DEDUP_REMOVED lines=10> */
.L_x_43005:
[----:B------:R-:W2:Y:S02]  /*5c40*/  LDG.E.U16 R2, desc[UR36][R4.64] ;  /* 0x0000002404027981 */ /* 0x000ea4000c1e1500 */
[----:B--2---:R-:W-:-:S06]  /*5c50*/  HADD2.F32 R2, -RZ, R2.H0_H0 ;  /* 0x20000002ff027230 */ /* 0x004fcc0000004100 */
[----:B------:R-:W0:Y:S02]  /*5c60*/  F2I.S64.TRUNC R2, R2 ;  /* 0x0000000200027311 */ /* 0x000e24000020d900 */
[----:B0-----:R-:W-:Y:S01]  /*5c70*/  PRMT R22, R2, 0x7610, R22 ;  /* 0x0000761002167816 */ /* 0x001fe20000000016 */
[----:B------:R-:W-:Y:S06]  /*5c80*/  BRA `(.L_x_43001) ;  /* 0x0000000800f87947 */ /* 0x000fec0003800000 */
.L_x_43004:
        /* <DEDUP_REMOVED lines=10> */
.L_x_43007:
[----:B------:R-:W2:Y:S02]  /*5d30*/  LDG.E.U16 R4, desc[UR36][R4.64] ;  /* 0x0000002404047981 */ /* 0x000ea4000c1e1500 */
[----:B--2---:R-:W-:-:S06]  /*5d40*/  HADD2.F32 R2, -RZ, R4.H0_H0 ;  /* 0x20000004ff027230 */ /* 0x004fcc0000004100 */
[----:B------:R-:W0:Y:S02]  /*5d50*/  F2I.S64.TRUNC R2, R2 ;  /* 0x0000000200027311 */ /* 0x000e24000020d900 */
[----:B0-----:R-:W-:Y:S01]  /*5d60*/  PRMT R22, R2, 0x7610, R22 ;  /* 0x0000761002167816 */ /* 0x001fe20000000016 */
[----:B------:R-:W-:Y:S06]  /*5d70*/  BRA `(.L_x_43001) ;  /* 0x0000000800bc7947 */ /* 0x000fec0003800000 */
.L_x_43006:
[----:B------:R-:W2:Y:S02]  /*5d80*/  LDG.E.64 R2, desc[UR36][R4.64] ;  /* 0x0000002404027981 */ /* 0x000ea4000c1e1b00 */
[----:B--2---:R-:W0:Y:S02]  /*5d90*/  F2I.S64.F64.TRUNC R2, R2 ;  /* 0x0000000200027311 */ /* 0x004e24000030d900 */
[----:B0-----:R-:W-:Y:S01]  /*5da0*/  PRMT R22, R2, 0x7610, R22 ;  /* 0x0000761002167816 */ /* 0x001fe20000000016 */
[----:B------:R-:W-:Y:S06]  /*5db0*/  BRA `(.L_x_43001) ;  /* 0x0000000800ac7947 */ /* 0x000fec0003800000 */
.L_x_42996:
        /* <DEDUP_REMOVED lines=12> */
.L_x_43010:
[----:B------:R-:W2:Y:S02]  /*5e80*/  LDG.E.64 R4, desc[UR36][R4.64] ;  /* 0x0000002404047981 */ /* 0x000ea4000c1e1b00 */
[----:B--2---:R-:W0:Y:S02]  /*5e90*/  F2I.S64.F64.TRUNC R2, R4 ;  /* 0x0000000400027311 */ /* 0x004e24000030d900 */
[----:B0-----:R-:W-:Y:S01]  /*5ea0*/  PRMT R22, R2, 0x7610, R22 ;  /* 0x0000761002167816 */ /* 0x001fe20000000016 */
[----:B------:R-:W-:Y:S06]  /*5eb0*/  BRA `(.L_x_43001) ;  /* 0x00000008006c7947 */ /* 0x000fec0003800000 */
.L_x_43009:
        /* <DEDUP_REMOVED lines=28> */
.L_x_43012:
        /* <DEDUP_REMOVED lines=15> */
.L_x_43011:
[----:B------:R-:W2:Y:S02]  /*6170*/  LDG.E.U16 R2, desc[UR36][R4.64] ;  /* 0x0000002404027981 */ /* 0x000ea4000c1e1500 */
[----:B--2---:R-:W-:-:S06]  /*6180*/  IMAD.U32 R2, R2, 0x10000, RZ ;  /* 0x0001000002027824 */ /* 0x004fcc00078e00ff */
[----:B------:R-:W0:Y:S02]  /*6190*/  F2I.S64.TRUNC R2, R2 ;  /* 0x0000000200027311 */ /* 0x000e24000020d900 */
[----:B0-----:R-:W-:Y:S01]  /*61a0*/  PRMT R22, R2, 0x7610, R22 ;  /* 0x0000761002167816 */ /* 0x001fe20000000016 */
[----:B------:R-:W-:Y:S06]  /*61b0*/  BRA `(.L_x_43001) ;  /* 0x0000000400ac7947 */ /* 0x000fec0003800000 */
.L_x_43008:
        /* <DEDUP_REMOVED lines=10> */
.L_x_43015:
        /* <DEDUP_REMOVED lines=21> */
.L_x_43019:
[----:B------:R-:W-:Y:S05]  /*63b0*/  BSYNC B1 ;  /* 0x0000000000017941 */ /* 0x000fea0003800000 */
.L_x_43018:
[----:B------:R-:W-:Y:S01]  /*63c0*/  IMAD.SHL.U32 R2, R2, 0x100000, RZ ;  /* 0x0010000002027824 */ /* 0x000fe200078e00ff */
[----:B------:R-:W-:-:S04]  /*63d0*/  LEA R3, R0, 0x3b800000, 0x17 ;  /* 0x3b80000000037811 */ /* 0x000fc800078eb8ff */
[----:B------:R-:W-:-:S07]  /*63e0*/  LOP3.LUT R2, R3, R2, R4, 0xfe, !PT ;  /* 0x0000000203027212 */ /* 0x000fce00078efe04 */
.L_x_43017:
[----:B------:R-:W-:Y:S05]  /*63f0*/  BSYNC B0 ;  /* 0x0000000000007941 */ /* 0x000fea0003800000 */
.L_x_43016:
[----:B------:R-:W0:Y:S02]  /*6400*/  F2I.S64.TRUNC R2, R2 ;  /* 0x0000000200027311 */ /* 0x000e24000020d900 */
[----:B0-----:R-:W-:Y:S01]  /*6410*/  PRMT R22, R2, 0x7610, R22 ;  /* 0x0000761002167816 */ /* 0x001fe20000000016 */
[----:B------:R-:W-:Y:S06]  /*6420*/  BRA `(.L_x_43001) ;  /* 0x0000000400107947 */ /* 0x000fec0003800000 */
.L_x_43014:
        /* <DEDUP_REMOVED lines=21> */
.L_x_43023:
[----:B------:R-:W-:Y:S05]  /*6580*/  BSYNC B1 ;  /* 0x0000000000017941 */ /* 0x000fea0003800000 */
.L_x_43022:
[----:B------:R-:W-:Y:S01]  /*6590*/  IMAD.SHL.U32 R2, R2, 0x200000, RZ ;  /* 0x0020000002027824 */ /* 0x000fe200078e00ff */
[----:B------:R-:W-:-:S04]  /*65a0*/  LEA R3, R0, 0x37800000, 0x17 ;  /* 0x3780000000037811 */ /* 0x000fc800078eb8ff */
[----:B------:R-:W-:-:S07]  /*65b0*/  LOP3.LUT R2, R3, R2, R4, 0xfe, !PT ;  /* 0x0000000203027212 */ /* 0x000fce00078efe04 */
.L_x_43021:
[----:B------:R-:W-:Y:S05]  /*65c0*/  BSYNC B0 ;  /* 0x0000000000007941 */ /* 0x000fea0003800000 */
.L_x_43020:
[----:B------:R-:W0:Y:S02]  /*65d0*/  F2I.S64.TRUNC R2, R2 ;  /* 0x0000000200027311 */ /* 0x000e24000020d900 */
[----:B0-----:R-:W-:Y:S01]  /*65e0*/  PRMT R22, R2, 0x7610, R22 ;  /* 0x0000761002167816 */ /* 0x001fe20000000016 */
[----:B------:R-:W-:Y:S06]  /*65f0*/  BRA `(.L_x_43001) ;  /* 0x00000000009c7947 */ /* 0x000fec0003800000 */
.L_x_43013:
        /* <DEDUP_REMOVED lines=14> */
.L_x_43027:
[----:B------:R-:W-:Y:S05]  /*66e0*/  BSYNC B0 ;  /* 0x0000000000007941 */ /* 0x000fea0003800000 */
.L_x_43026:
[----:B------:R-:W0:Y:S02]  /*66f0*/  F2I.S64.TRUNC R2, R2 ;  /* 0x0000000200027311 */ /* 0x000e24000020d900 */
[----:B0-----:R-:W-:Y:S01]  /*6700*/  PRMT R22, R2, 0x7610, R22 ;  /* 0x0000761002167816 */ /* 0x001fe20000000016 */
[----:B------:R-:W-:Y:S06]  /*6710*/  BRA `(.L_x_43001) ;  /* 0x0000000000547947 */ /* 0x000fec0003800000 */
.L_x_43000:
        /* <DEDUP_REMOVED lines=16> */
.L_x_43028:
[----:B------:R-:W-:Y:S01]  /*6820*/  PRMT R22, RZ, 0x7610, R22 ;  /* 0x00007610ff167816 */ /* 0x000fe20000000016 */
[----:B------:R-:W-:Y:S06]  /*6830*/  BRA `(.L_x_43001) ;  /* 0x00000000000c7947 */ /* 0x000fec0003800000 */
.L_x_43025:
[----:B------:R1:W5:Y:S01]  /*6840*/  LDG.E.U8 R22, desc[UR36][R4.64] ;  /* 0x0000002404167981 */ /* 0x000362000c1e1100 */
[----:B------:R-:W-:Y:S05]  /*6850*/  BRA `(.L_x_43001) ;  /* 0x0000000000047947 */ /* 0x000fea0003800000 */
.L_x_43024:
[----:B------:R2:W5:Y:S02]  /*6860*/  LDG.E.U8 R22, desc[UR36][R4.64] ;  /* 0x0000002404167981 */ /* 0x000564000c1e1100 */
.L_x_43001:
        /* <DEDUP_REMOVED lines=17> */
.L_x_43032:
[----:B------:R4:W5:Y:S01]  /*6980*/  LDG.E.U8 R0, desc[UR36][R4.64] ;  /* 0x0000002404007981 */ /* 0x000962000c1e1100 */
[----:B------:R-:W-:Y:S05]  /*6990*/  BRA `(.L_x_43034) ;  /* 0x0000000c00647947 */ /* 0x000fea0003800000 */
.L_x_43031:
        /* <DEDUP_REMOVED lines=8> */
.L_x_43036:
[----:B------:R2:W5:Y:S01]  /*6a20*/  LDG.E.U8 R0, desc[UR36][R4.64] ;  /* 0x0000002404007981 */ /* 0x000562000c1e1100 */
[----:B------:R-:W-:Y:S05]  /*6a30*/  BRA `(.L_x_43034) ;  /* 0x0000000c003c7947 */ /* 0x000fea0003800000 */
.L_x_43035:
[----:B------:R0:W5:Y:S01]  /*6a40*/  LDG.E.U16 R0, desc[UR36][R4.64] ;  /* 0x0000002404007981 */ /* 0x000162000c1e1500 */
[----:B------:R-:W-:Y:S05]  /*6a50*/  BRA `(.L_x_43034) ;  /* 0x0000000c00347947 */ /* 0x000fea0003800000 */
.L_x_43030:
        /* <DEDUP_REMOVED lines=10> */
.L_x_43038:
[----:B------:R-:W2:Y:S02]  /*6b00*/  LDG.E.U16 R2, desc[UR36][R4.64] ;  /* 0x0000002404027981 */ /* 0x000ea4000c1e1500 */
[----:B--2---:R-:W-:-:S06]  /*6b10*/  HADD2.F32 R2, -RZ, R2.H0_H0 ;  /* 0x20000002ff027230 */ /* 0x004fcc0000004100 */
[----:B------:R-:W0:Y:S02]  /*6b20*/  F2I.S64.TRUNC R2, R2 ;  /* 0x0000000200027311 */ /* 0x000e24000020d900 */
[----:B0-----:R-:W-:Y:S01]  /*6b30*/  PRMT R0, R2, 0x7610, R0 ;  /* 0x0000761002007816 */ /* 0x001fe20000000000 */
[----:B------:R-:W-:Y:S06]  /*6b40*/  BRA `(.L_x_43034) ;  /* 0x0000000800f87947 */ /* 0x000fec0003800000 */
.L_x_43037:
        /* <DEDUP_REMOVED lines=10> */
.L_x_43040:
[----:B------:R-:W2:Y:S02]  /*6bf0*/  LDG.E.U16 R4, desc[UR36][R4.64] ;  /* 0x0000002404047981 */ /* 0x000ea4000c1e1500 */
[----:B--2---:R-:W-:-:S06]  /*6c00*/  HADD2.F32 R2, -RZ, R4.H0_H0 ;  /* 0x20000004ff027230 */ /* 0x004fcc0000004100 */
[----:B------:R-:W0:Y:S02]  /*6c10*/  F2I.S64.TRUNC R2, R2 ;  /* 0x0000000200027311 */ /* 0x000e24000020d900 */
[----:B0-----:R-:W-:Y:S01]  /*6c20*/  PRMT R0, R2, 0x7610, R0 ;  /* 0x0000761002007816 */ /* 0x001fe20000000000 */
[----:B------:R-:W-:Y:S06]  /*6c30*/  BRA `(.L_x_43034) ;  /* 0x0000000800bc7947 */ /* 0x000fec0003800000 */
.L_x_43039:
[----:B------:R-:W2:Y:S02]  /*6c40*/  LDG.E.64 R2, desc[UR36][R4.64] ;  /* 0x0000002404027981 */ /* 0x000ea4000c1e1b00 */
[----:B--2---:R-:W0:Y:S02]  /*6c50*/  F2I.S64.F64.TRUNC R2, R2 ;  /* 0x0000000200027311 */ /* 0x004e24000030d900 */
[----:B0-----:R-:W-:Y:S01]  /*6c60*/  PRMT R0, R2, 0x7610, R0 ;  /* 0x0000761002007816 */ /* 0x001fe20000000000 */
[----:B------:R-:W-:Y:S06]  /*6c70*/  BRA `(.L_x_43034) ;  /* 0x0000000800ac7947 */ /* 0x000fec0003800000 */
.L_x_43029:
        /* <DEDUP_REMOVED lines=12> */
.L_x_43043:
[----:B------:R-:W2:Y:S02]  /*6d40*/  LDG.E.64 R4, desc[UR36][R4.64] ;  /* 0x0000002404047981 */ /* 0x000ea4000c1e1b00 */
[----:B--2---:R-:W0:Y:S02]  /*6d50*/  F2I.S64.F64.TRUNC R2, R4 ;  /* 0x0000000400027311 */ /* 0x004e24000030d900 */
[----:B0-----:R-:W-:Y:S01]  /*6d60*/  PRMT R0, R2, 0x7610, R0 ;  /* 0x0000761002007816 */ /* 0x001fe20000000000 */
[----:B------:R-:W-:Y:S06]  /*6d70*/  BRA `(.L_x_43034) ;  /* 0x00000008006c7947 */ /* 0x000fec0003800000 */
.L_x_43042:
        /* <DEDUP_REMOVED lines=28> */
.L_x_43045:
        /* <DEDUP_REMOVED lines=15> */
.L_x_43044:
[----:B------:R-:W2:Y:S02]  /*7030*/  LDG.E.U16 R2, desc[UR36][R4.64] ;  /* 0x0000002404027981 */ /* 0x000ea4000c1e1500 */
[----:B--2---:R-:W-:-:S06]  /*7040*/  IMAD.U32 R2, R2, 0x10000, RZ ;  /* 0x0001000002027824 */ /* 0x004fcc00078e00ff */
[----:B------:R-:W0:Y:S02]  /*7050*/  F2I.S64.TRUNC R2, R2 ;  /* 0x0000000200027311 */ /* 0x000e24000020d900 */
[----:B0-----:R-:W-:Y:S01]  /*7060*/  PRMT R0, R2, 0x7610, R0 ;  /* 0x0000761002007816 */ /* 0x001fe20000000000 */
[----:B------:R-:W-:Y:S06]  /*7070*/  BRA `(.L_x_43034) ;  /* 0x0000000400ac7947 */ /* 0x000fec0003800000 */
.L_x_43041:
        /* <DEDUP_REMOVED lines=10> */
.L_x_43048:
        /* <DEDUP_REMOVED lines=21> */
.L_x_43052:
[----:B------:R-:W-:Y:S05]  /*7270*/  BSYNC B1 ;  /* 0x0000000000017941 */ /* 0x000fea0003800000 */
.L_x_43051:
[----:B------:R-:W-:Y:S01]  /*7280*/  IMAD.SHL.U32 R2, R2, 0x100000, RZ ;  /* 0x0010000002027824 */ /* 0x000fe200078e00ff */
[----:B------:R-:W-:-:S04]  /*7290*/  LEA R3, R0, 0x3b800000, 0x17 ;  /* 0x3b80000000037811 */ /* 0x000fc800078eb8ff */
[----:B------:R-:W-:-:S07]  /*72a0*/  LOP3.LUT R2, R3, R2, R4, 0xfe, !PT ;  /* 0x0000000203027212 */ /* 0x000fce00078efe04 */
.L_x_43050:
[----:B------:R-:W-:Y:S05]  /*72b0*/  BSYNC B0 ;  /* 0x0000000000007941 */ /* 0x000fea0003800000 */
.L_x_43049:
[----:B------:R-:W0:Y:S02]  /*72c0*/  F2I.S64.TRUNC R2, R2 ;  /* 0x0000000200027311 */ /* 0x000e24000020d900 */
[----:B0-----:R-:W-:Y:S01]  /*72d0*/  PRMT R0, R2, 0x7610, R0 ;  /* 0x0000761002007816 */ /* 0x001fe20000000000 */
[----:B------:R-:W-:Y:S06]  /*72e0*/  BRA `(.L_x_43034) ;  /* 0x0000000400107947 */ /* 0x000fec0003800000 */
.L_x_43047:
        /* <DEDUP_REMOVED lines=21> */
.L_x_43056:
[----:B------:R-:W-:Y:S05]  /*7440*/  BSYNC B1 ;  /* 0x0000000000017941 */ /* 0x000fea0003800000 */
.L_x_43055:
[----:B------:R-:W-:Y:S01]  /*7450*/  IMAD.SHL.U32 R2, R2, 0x200000, RZ ;  /* 0x0020000002027824 */ /* 0x000fe200078e00ff */
[----:B------:R-:W-:-:S04]  /*7460*/  LEA R3, R0, 0x37800000, 0x17 ;  /* 0x3780000000037811 */ /* 0x000fc800078eb8ff */
[----:B------:R-:W-:-:S07]  /*7470*/  LOP3.LUT R2, R3, R2, R4, 0xfe, !PT ;  /* 0x0000000203027212 */ /* 0x000fce00078efe04 */
.L_x_43054:
[----:B------:R-:W-:Y:S05]  /*7480*/  BSYNC B0 ;  /* 0x0000000000007941 */ /* 0x000fea0003800000 */
.L_x_43053:
[----:B------:R-:W0:Y:S02]  /*7490*/  F2I.S64.TRUNC R2, R2 ;  /* 0x0000000200027311 */ /* 0x000e24000020d900 */
[----:B0-----:R-:W-:Y:S01]  /*74a0*/  PRMT R0, R2, 0x7610, R0 ;  /* 0x0000761002007816 */ /* 0x001fe20000000000 */
[----:B------:R-:W-:Y:S06]  /*74b0*/  BRA `(.L_x_43034) ;  /* 0x00000000009c7947 */ /* 0x000fec0003800000 */
.L_x_43046:
        /* <DEDUP_REMOVED lines=14> */
.L_x_43060:
[----:B------:R-:W-:Y:S05]  /*75a0*/  BSYNC B0 ;  /* 0x0000000000007941 */ /* 0x000fea0003800000 */
.L_x_43059:
[----:B------:R-:W0:Y:S02]  /*75b0*/  F2I.S64.TRUNC R2, R2 ;  /* 0x0000000200027311 */ /* 0x000e24000020d900 */
[----:B0-----:R-:W-:Y:S01]  /*75c0*/  PRMT R0, R2, 0x7610, R0 ;  /* 0x0000761002007816 */ /* 0x001fe20000000000 */
[----:B------:R-:W-:Y:S06]  /*75d0*/  BRA `(.L_x_43034) ;  /* 0x0000000000547947 */ /* 0x000fec0003800000 */
.L_x_43033:
        /* <DEDUP_REMOVED lines=16> */
.L_x_43061:
[----:B------:R-:W-:Y:S01]  /*76e0*/  PRMT R0, RZ, 0x7610, R0 ;  /* 0x00007610ff007816 */ /* 0x000fe20000000000 */
[----:B------:R-:W-:Y:S06]  /*76f0*/  BRA `(.L_x_43034) ;  /* 0x00000000000c7947 */ /* 0x000fec0003800000 */
.L_x_43058:
[----:B------:R0:W5:Y:S01]  /*7700*/  LDG.E.U8 R0, desc[UR36][R4.64] ;  /* 0x0000002404007981 */ /* 0x000162000c1e1100 */
[----:B------:R-:W-:Y:S05]  /*7710*/  BRA `(.L_x_43034) ;  /* 0x0000000000047947 */ /* 0x000fea0003800000 */
.L_x_43057:
[----:B------:R0:W5:Y:S02]  /*7720*/  LDG.E.U8 R0, desc[UR36][R4.64] ;  /* 0x0000002404007981 */ /* 0x000164000c1e1100 */
.L_x_43034:
        /* <DEDUP_REMOVED lines=19> */
.L_x_43065:
[----:B------:R1:W-:Y:S01]  /*7860*/  STG.E.U8 desc[UR36][R16.64], R2 ;  /* 0x0000000210007986 */ /* 0x0003e2000c101124 */
[----:B------:R-:W-:Y:S05]  /*7870*/  BRA `(.L_x_43067) ;  /* 0x0000000c00487947 */ /* 0x000fea0003800000 */
.L_x_43064:
        /* <DEDUP_REMOVED lines=9> */
.L_x_43069:
[----:B------:R1:W-:Y:S01]  /*7910*/  STG.E desc[UR36][R16.64], R2 ;  /* 0x0000000210007986 */ /* 0x0003e2000c101924 */
[----:B------:R-:W-:Y:S05]  /*7920*/  BRA `(.L_x_43067) ;  /* 0x0000000c001c7947 */ /* 0x000fea0003800000 */
.L_x_43068:
[----:B------:R1:W-:Y:S01]  /*7930*/  STG.E.U16 desc[UR36][R16.64], R2 ;  /* 0x0000000210007986 */ /* 0x0003e2000c101524 */
[----:B------:R-:W-:Y:S05]  /*7940*/  BRA `(.L_x_43067) ;  /* 0x0000000c00147947 */ /* 0x000fea0003800000 */
.L_x_43063:
        /* <DEDUP_REMOVED lines=9> */
.L_x_43071:
[----:B------:R-:W-:-:S04]  /*79e0*/  I2FP.F32.U32 R0, R2 ;  /* 0x0000000200007245 */ /* 0x000fc80000201000 */
[----:B------:R-:W-:-:S05]  /*79f0*/  F2FP.F16.F32.PACK_AB R0, RZ, R0 ;  /* 0x00000000ff00723e */ /* 0x000fca00000000ff */
[----:B------:R1:W-:Y:S01]  /*7a00*/  STG.E.U16 desc[UR36][R16.64], R0 ;  /* 0x0000000010007986 */ /* 0x0003e2000c101524 */
[----:B------:R-:W-:Y:S05]  /*7a10*/  BRA `(.L_x_43067) ;  /* 0x0000000800e07947 */ /* 0x000fea0003800000 */
.L_x_43070:
        /* <DEDUP_REMOVED lines=10> */
.L_x_43073:
[----:B------:R-:W-:-:S04]  /*7ac0*/  I2FP.F32.U32 R2, R2 ;  /* 0x0000000200027245 */ /* 0x000fc80000201000 */
[----:B------:R-:W-:-:S04]  /*7ad0*/  F2FP.F16.F32.PACK_AB R3, RZ, R2 ;  /* 0x00000002ff03723e */ /* 0x000fc800000000ff */
[----:B------:R-:W-:-:S05]  /*7ae0*/  PRMT R3, R3, 0x5410, RZ ;  /* 0x0000541003037816 */ /* 0x000fca00000000ff */
[----:B------:R1:W-:Y:S01]  /*7af0*/  STG.E desc[UR36][R16.64], R3 ;  /* 0x0000000310007986 */ /* 0x0003e2000c101924 */
[----:B------:R-:W-:Y:S05]  /*7b00*/  BRA `(.L_x_43067) ;  /* 0x0000000800a47947 */ /* 0x000fea0003800000 */
.L_x_43072:
[----:B------:R-:W1:Y:S02]  /*7b10*/  I2F.F64.U32 R2, R2 ;  /* 0x0000000200027312 */ /* 0x000e640000201800 */
[----:B-1----:R1:W-:Y:S01]  /*7b20*/  STG.E.64 desc[UR36][R16.64], R2 ;  /* 0x0000000210007986 */ /* 0x0023e2000c101b24 */
[----:B------:R-:W-:Y:S05]  /*7b30*/  BRA `(.L_x_43067) ;  /* 0x0000000800987947 */ /* 0x000fea0003800000 */
.L_x_43062:
        /* <DEDUP_REMOVED lines=10> */
.L_x_43076:
[----:B0-234-:R-:W0:Y:S01]  /*7be0*/  I2F.F64.U32 R4, R2 ;  /* 0x0000000200047312 */ /* 0x01de220000201800 */
[----:B------:R-:W-:-:S05]  /*7bf0*/  CS2R R6, SRZ ;  /* 0x0000000000067805 */ /* 0x000fca000001ff00 */
[----:B0-----:R0:W-:Y:S01]  /*7c00*/  STG.E.128 desc[UR36][R16.64], R4 ;  /* 0x0000000410007986 */ /* 0x0011e2000c101d24 */
[----:B------:R-:W-:Y:S05]  /*7c10*/  BRA `(.L_x_43067) ;  /* 0x0000000800607947 */ /* 0x000fea0003800000 */
.L_x_43075:
        /* <DEDUP_REMOVED lines=21> */
.L_x_43080:
[----:B------:R-:W-:Y:S05]  /*7d70*/  BSYNC B0 ;  /* 0x0000000000007941 */ /* 0x000fea0003800000 */
.L_x_43079:
[----:B------:R-:W-:-:S05]  /*7d80*/  LOP3.LUT R3, R0, R3, RZ, 0xfc, !PT ;  /* 0x0000000300037212 */ /* 0x000fca00078efcff */
[----:B------:R0:W-:Y:S01]  /*7d90*/  STG.E.U8 desc[UR36][R16.64], R3 ;  /* 0x0000000310007986 */ /* 0x0001e2000c101124 */
[----:B------:R-:W-:Y:S05]  /*7da0*/  BRA `(.L_x_43067) ;  /* 0x0000000400fc7947 */ /* 0x000fea0003800000 */
.L_x_43078:
        /* <DEDUP_REMOVED lines=13> */
.L_x_43082:
[----:B------:R-:W-:Y:S01]  /*7e80*/  IMAD.MOV.U32 R0, RZ, RZ, 0x7f ;  /* 0x0000007fff007424 */ /* 0x000fe200078e00ff */
[----:B------:R-:W-:-:S04]  /*7e90*/  ISETP.GT.U32.AND P0, PT, R2, 0x7f800000, PT ;  /* 0x7f8000000200780c */ /* 0x000fc80003f04070 */
[----:B------:R-:W-:-:S09]  /*7ea0*/  SEL R0, R0, 0x7c, P0 ;  /* 0x0000007c00007807 */ /* 0x000fd20000000000 */
.L_x_43083:
[----:B------:R-:W-:Y:S05]  /*7eb0*/  BSYNC B0 ;  /* 0x0000000000007941 */ /* 0x000fea0003800000 */
.L_x_43081:
[----:B------:R-:W-:-:S04]  /*7ec0*/  LOP3.LUT R2, R3, 0x80000000, RZ, 0xc0, !PT ;  /* 0x8000000003027812 */ /* 0x000fc800078ec0ff */
[----:B------:R-:W-:-:S04]  /*7ed0*/  SHF.R.U32.HI R3, RZ, 0x18, R2 ;  /* 0x00000018ff037819 */ /* 0x000fc80000011602 */
[----:B------:R-:W-:-:S05]  /*7ee0*/  LOP3.LUT R3, R0, R3, RZ, 0xfc, !PT ;  /* 0x0000000300037212 */ /* 0x000fca00078efcff */
[----:B------:R1:W-:Y:S01]  /*7ef0*/  STG.E.U8 desc[UR36][R16.64], R3 ;  /* 0x0000000310007986 */ /* 0x0003e2000c101124 */
[----:B------:R-:W-:Y:S05]  /*7f00*/  BRA `(.L_x_43067) ;  /* 0x0000000400a47947 */ /* 0x000fea0003800000 */
.L_x_43077:
[----:B------:R-:W-:-:S04]  /*7f10*/  I2FP.F32.U32 R0, R2 ;  /* 0x0000000200007245 */ /* 0x000fc80000201000 */
[----:B------:R-:W-:-:S05]  /*7f20*/  F2FP.BF16.F32.PACK_AB R0, RZ, R0 ;  /* 0x00000000ff00723e */ /* 0x000fca00000010ff */
[----:B------:R1:W-:Y:S01]  /*7f30*/  STG.E.U16 desc[UR36][R16.64], R0 ;  /* 0x0000000010007986 */ /* 0x0003e2000c101524 */
[----:B------:R-:W-:Y:S05]  /*7f40*/  BRA `(.L_x_43067) ;  /* 0x0000000400947947 */ /* 0x000fea0003800000 */
.L_x_43074:
        /* <DEDUP_REMOVED lines=10> */
.L_x_43086:
        /* <DEDUP_REMOVED lines=17> */
.L_x_43089:
[----:B------:R-:W-:-:S04]  /*8100*/  LOP3.LUT R2, R3, 0x80000000, RZ, 0xc0, !PT ;  /* 0x8000000003027812 */ /* 0x000fc800078ec0ff */
[----:B------:R-:W-:-:S04]  /*8110*/  SHF.R.U32.HI R3, RZ, 0x18, R2 ;  /* 0x00000018ff037819 */ /* 0x000fc80000011602 */
[----:B------:R-:W-:-:S04]  /*8120*/  LOP3.LUT R0, R0, R3, RZ, 0xfc, !PT ;  /* 0x0000000300007212 */ /* 0x000fc800078efcff */
[----:B------:R-:W-:-:S07]  /*8130*/  PRMT R8, R0, 0x7610, R8 ;  /* 0x0000761000087816 */ /* 0x000fce0000000008 */
.L_x_43088:
[----:B------:R-:W-:Y:S05]  /*8140*/  BSYNC B0 ;  /* 0x0000000000007941 */ /* 0x000fea0003800000 */
.L_x_43087:
[----:B------:R1:W-:Y:S01]  /*8150*/  STG.E.U8 desc[UR36][R16.64], R8 ;  /* 0x0000000810007986 */ /* 0x0003e2000c101124 */
[----:B------:R-:W-:Y:S05]  /*8160*/  BRA `(.L_x_43067) ;  /* 0x00000004000c7947 */ /* 0x000fea0003800000 */
.L_x_43085:
        /* <DEDUP_REMOVED lines=17> */
.L_x_43092:
[----:B------:R-:W-:-:S04]  /*8280*/  LOP3.LUT R2, R3, 0x80000000, RZ, 0xc0, !PT ;  /* 0x8000000003027812 */ /* 0x000fc800078ec0ff */
[----:B------:R-:W-:-:S04]  /*8290*/  SHF.R.U32.HI R3, RZ, 0x18, R2 ;  /* 0x00000018ff037819 */ /* 0x000fc80000011602 */
[----:B------:R-:W-:-:S04]  /*82a0*/  LOP3.LUT R0, R0, R3, RZ, 0xfc, !PT ;  /* 0x0000000300007212 */ /* 0x000fc800078efcff */
[----:B------:R-:W-:-:S07]  /*82b0*/  PRMT R8, R0, 0x7610, R8 ;  /* 0x0000761000087816 */ /* 0x000fce0000000008 */
.L_x_43091:
[----:B------:R-:W-:Y:S05]  /*82c0*/  BSYNC B0 ;  /* 0x0000000000007941 */ /* 0x000fea0003800000 */
.L_x_43090:
[----:B------:R1:W-:Y:S01]  /*82d0*/  STG.E.U8 desc[UR36][R16.64], R8 ;  /* 0x0000000810007986 */ /* 0x0003e2000c101124 */
[----:B------:R-:W-:Y:S05]  /*82e0*/  BRA `(.L_x_43067) ;  /* 0x0000000000ac7947 */ /* 0x000fea0003800000 */
.L_x_43084:
        /* <DEDUP_REMOVED lines=22> */
.L_x_43066:
        /* <DEDUP_REMOVED lines=16> */
.L_x_43095:
[----:B------:R-:W-:Y:S05]  /*8550*/  BRA `(.L_x_43067) ;  /* 0x0000000000107947 */ /* 0x000fea0003800000 */
.L_x_43094:
[----:B------:R-:W-:-:S05]  /*8560*/  IMAD.MOV.U32 R3, RZ, RZ, RZ ;  /* 0x000000ffff037224 */ /* 0x000fca00078e00ff */
[----:B------:R1:W-:Y:S01]  /*8570*/  STG.E.64 desc[UR36][R16.64], R2 ;  /* 0x0000000210007986 */ /* 0x0003e2000c101b24 */
[----:B------:R-:W-:Y:S05]  /*8580*/  BRA `(.L_x_43067) ;  /* 0x0000000000047947 */ /* 0x000fea0003800000 */
.L_x_43093:
[----:B------:R1:W-:Y:S02]  /*8590*/  STG.E desc[UR36][R16.64], R2 ;  /* 0x0000000210007986 */ /* 0x0003e4000c101924 */
.L_x_43067:
[----:B------:R-:W-:-:S07]  /*85a0*/  VIADD R19, R19, 0x80 ;  /* 0x0000008013137836 */ /* 0x000fce0000000000 */
.L_x_42994:
[----:B------:R-:W-:Y:S05]  /*85b0*/  BSYNC B6 ;  /* 0x0000000000067941 */ /* 0x000fea0003800000 */
.L_x_42993:
        /* <DEDUP_REMOVED lines=358> */
.L_x_43098:
        /* <DEDUP_REMOVED lines=20> */
.L_x_43102:
[----:B------:R3:W5:Y:S01]  /*9d60*/  LDG.E.U8 R22, desc[UR36][R4.64] ;  /* 0x0000002404167981 */ /* 0x000762000c1e1100 */
[----:B------:R-:W-:Y:S05]  /*9d70*/  BRA `(.L_x_43104) ;  /* 0x0000000c00647947 */ /* 0x000fea0003800000 */
.L_x_43101:
        /* <DEDUP_REMOVED lines=8> */
.L_x_43106:
[----:B------:R2:W5:Y:S01]  /*9e00*/  LDG.E.U8 R22, desc[UR36][R4.64] ;  /* 0x0000002404167981 */ /* 0x000562000c1e1100 */
[----:B------:R-:W-:Y:S05]  /*9e10*/  BRA `(.L_x_43104) ;  /* 0x0000000c003c7947 */ /* 0x000fea0003800000 */
.L_x_43105:
[----:B------:R0:W5:Y:S01]  /*9e20*/  LDG.E.U16 R22, desc[UR36][R4.64] ;  /* 0x0000002404167981 */ /* 0x000162000c1e1500 */
[----:B------:R-:W-:Y:S05]  /*9e30*/  BRA `(.L_x_43104) ;  /* 0x0000000c00347947 */ /* 0x000fea0003800000 */
.L_x_43100:
        /* <DEDUP_REMOVED lines=10> */
.L_x_43108:
[----:B------:R-:W2:Y:S02]  /*9ee0*/  LDG.E.U16 R2, desc[UR36][R4.64] ;  /* 0x0000002404027981 */ /* 0x000ea4000c1e1500 */
[----:B--2---:R-:W-:-:S06]  /*9ef0*/  HADD2.F32 R2, -RZ, R2.H0_H0 ;  /* 0x20000002ff027230 */ /* 0x004fcc0000004100 */
[----:B------:R-:W0:Y:S02]  /*9f00*/  F2I.S64.TRUNC R2, R2 ;  /* 0x0000000200027311 */ /* 0x000e24000020d900 */
[----:B0-----:R-:W-:Y:S01]  /*9f10*/  PRMT R22, R2, 0x7610, R22 ;  /* 0x0000761002167816 */ /* 0x001fe20000000016 */
[----:B------:R-:W-:Y:S06]  /*9f20*/  BRA `(.L_x_43104) ;  /* 0x0000000800f87947 */ /* 0x000fec0003800000 */
.L_x_43107:
        /* <DEDUP_REMOVED lines=10> */
.L_x_43110:
[----:B------:R-:W2:Y:S02]  /*9fd0*/  LDG.E.U16 R4, desc[UR36][R4.64] ;  /* 0x0000002404047981 */ /* 0x000ea4000c1e1500 */
[----:B--2---:R-:W-:-:S06]  /*9fe0*/  HADD2.F32 R2, -RZ, R4.H0_H0 ;  /* 0x20000004ff027230 */ /* 0x004fcc0000004100 */
[----:B------:R-:W0:Y:S02]  /*9ff0*/  F2I.S64.TRUNC R2, R2 ;  /* 0x0000000200027311 */ /* 0x000e24000020d900 */
[----:B0-----:R-:W-:Y:S01]  /*a000*/  PRMT R22, R2, 0x7610, R22 ;  /* 0x0000761002167816 */ /* 0x001fe20000000016 */
[----:B------:R-:W-:Y:S06]  /*a010*/  BRA `(.L_x_43104) ;  /* 0x0000000800bc7947 */ /* 0x000fec0003800000 */
.L_x_43109:
[----:B------:R-:W2:Y:S02]  /*a020*/  LDG.E.64 R2, desc[UR36][R4.64] ;  /* 0x0000002404027981 */ /* 0x000ea4000c1e1b00 */
[----:B--2---:R-:W0:Y:S02]  /*a030*/  F2I.S64.F64.TRUNC R2, R2 ;  /* 0x0000000200027311 */ /* 0x004e24000030d900 */
[----:B0-----:R-:W-:Y:S01]  /*a040*/  PRMT R22, R2, 0x7610, R22 ;  /* 0x0000761002167816 */ /* 0x001fe20000000016 */
[----:B------:R-:W-:Y:S06]  /*a050*/  BRA `(.L_x_43104) ;  /* 0x0000000800ac7947 */ /* 0x000fec0003800000 */
.L_x_43099:
        /* <DEDUP_REMOVED lines=12> */
.L_x_43113:
[----:B------:R-:W2:Y:S02]  /*a120*/  LDG.E.64 R4, desc[UR36][R4.64] ;  /* 0x0000002404047981 */ /* 0x000ea4000c1e1b00 */
[----:B--2---:R-:W0:Y:S02]  /*a130*/  F2I.S64.F64.TRUNC R2, R4 ;  /* 0x0000000400027311 */ /* 0x004e24000030d900 */
[----:B0-----:R-:W-:Y:S01]  /*a140*/  PRMT R22, R2, 0x7610, R22 ;  /* 0x0000761002167816 */ /* 0x001fe20000000016 */
[----:B------:R-:W-:Y:S06]  /*a150*/  BRA `(.L_x_43104) ;  /* 0x00000008006c7947 */ /* 0x000fec0003800000 */
.L_x_43112:
        /* <DEDUP_REMOVED lines=28> */
.L_x_43115:
        /* <DEDUP_REMOVED lines=15> */
.L_x_43114:
[----:B------:R-:W2:Y:S02]  /*a410*/  LDG.E.U16 R2, desc[UR36][R4.64] ;  /* 0x0000002404027981 */ /* 0x000ea4000c1e1500 */
[----:B--2---:R-:W-:-:S06]  /*a420*/  IMAD.U32 R2, R2, 0x10000, RZ ;  /* 0x0001000002027824 */ /* 0x004fcc00078e00ff */
[----:B------:R-:W0:Y:S02]  /*a430*/  F2I.S64.TRUNC R2, R2 ;  /* 0x0000000200027311 */ /* 0x000e24000020d900 */
[----:B0-----:R-:W-:Y:S01]  /*a440*/  PRMT R22, R2, 0x7610, R22 ;  /* 0x0000761002167816 */ /* 0x001fe20000000016 */
[----:B------:R-:W-:Y:S06]  /*a450*/  BRA `(.L_x_43104) ;  /* 0x0000000400ac7947 */ /* 0x000fec0003800000 */
.L_x_43111:
        /* <DEDUP_REMOVED lines=10> */
.L_x_43118:
        /* <DEDUP_REMOVED lines=21> */
.L_x_43122:
[----:B------:R-:W-:Y:S05]  /*a650*/  BSYNC B1 ;  /* 0x0000000000017941 */ /* 0x000fea0003800000 */
.L_x_43121:
[----:B------:R-:W-:Y:S01]  /*a660*/  IMAD.SHL.U32 R2, R2, 0x100000, RZ ;  /* 0x0010000002027824 */ /* 0x000fe200078e00ff */
[----:B------:R-:W-:-:S04]  /*a670*/  LEA R3, R0, 0x3b800000, 0x17 ;  /* 0x3b80000000037811 */ /* 0x000fc800078eb8ff */
[----:B------:R-:W-:-:S07]  /*a680*/  LOP3.LUT R2, R3, R2, R4, 0xfe, !PT ;  /* 0x0000000203027212 */ /* 0x000fce00078efe04 */
.L_x_43120:
[----:B------:R-:W-:Y:S05]  /*a690*/  BSYNC B0 ;  /* 0x0000000000007941 */ /* 0x000fea0003800000 */
.L_x_43119:
[----:B------:R-:W0:Y:S02]  /*a6a0*/  F2I.S64.TRUNC R2, R2 ;  /* 0x0000000200027311 */ /* 0x000e24000020d900 */
[----:B0-----:R-:W-:Y:S01]  /*a6b0*/  PRMT R22, R2, 0x7610, R22 ;  /* 0x0000761002167816 */ /* 0x001fe20000000016 */
[----:B------:R-:W-:Y:S06]  /*a6c0*/  BRA `(.L_x_43104) ;  /* 0x0000000400107947 */ /* 0x000fec0003800000 */
.L_x_43117:
        /* <DEDUP_REMOVED lines=21> */
.L_x_43126:
[----:B------:R-:W-:Y:S05]  /*a820*/  BSYNC B1 ;  /* 0x0000000000017941 */ /* 0x000fea0003800000 */
.L_x_43125:
[----:B------:R-:W-:Y:S01]  /*a830*/  IMAD.SHL.U32 R2, R2, 0x200000, RZ ;  /* 0x0020000002027824 */ /* 0x000fe200078e00ff */
[----:B------:R-:W-:-:S04]  /*a840*/  LEA R3, R0, 0x37800000, 0x17 ;  /* 0x3780000000037811 */ /* 0x000fc800078eb8ff */
[----:B------:R-:W-:-:S07]  /*a850*/  LOP3.LUT R2, R3, R2, R4, 0xfe, !PT ;  /* 0x0000000203027212 */ /* 0x000fce00078efe04 */
.L_x_43124:
[----:B------:R-:W-:Y:S05]  /*a860*/  BSYNC B0 ;  /* 0x0000000000007941 */ /* 0x000fea0003800000 */
.L_x_43123:
[----:B------:R-:W0:Y:S02]  /*a870*/  F2I.S64.TRUNC R2, R2 ;  /* 0x0000000200027311 */ /* 0x000e24000020d900 */
[----:B0-----:R-:W-:Y:S01]  /*a880*/  PRMT R22, R2, 0x7610, R22 ;  /* 0x0000761002167816 */ /* 0x001fe20000000016 */
[----:B------:R-:W-:Y:S06]  /*a890*/  BRA `(.L_x_43104) ;  /* 0x00000000009c7947 */ /* 0x000fec0003800000 */
.L_x_43116:
        /* <DEDUP_REMOVED lines=14> */
.L_x_43130:
[----:B------:R-:W-:Y:S05]  /*a980*/  BSYNC B0 ;  /* 0x0000000000007941 */ /* 0x000fea0003800000 */
.L_x_43129:
[----:B------:R-:W0:Y:S02]  /*a990*/  F2I.S64.TRUNC R2, R2 ;  /* 0x0000000200027311 */ /* 0x000e24000020d900 */
[----:B0-----:R-:W-:Y:S01]  /*a9a0*/  PRMT R22, R2, 0x7610, R22 ;  /* 0x0000761002167816 */ /* 0x001fe20000000016 */
[----:B------:R-:W-:Y:S06]  /*a9b0*/  BRA `(.L_x_43104) ;  /* 0x0000000000547947 */ /* 0x000fec0003800000 */
.L_x_43103:
        /* <DEDUP_REMOVED lines=16> */
.L_x_43131:
[----:B------:R-:W-:Y:S01]  /*aac0*/  PRMT R22, RZ, 0x7610, R22 ;  /* 0x00007610ff167816 */ /* 0x000fe20000000016 */
[----:B------:R-:W-:Y:S06]  /*aad0*/  BRA `(.L_x_43104) ;  /* 0x00000000000c7947 */ /* 0x000fec0003800000 */
.L_x_43128:
[----:B------:R0:W5:Y:S01]  /*aae0*/  LDG.E.U8 R22, desc[UR36][R4.64] ;  /* 0x0000002404167981 */ /* 0x000162000c1e1100 */
[----:B------:R-:W-:Y:S05]  /*aaf0*/  BRA `(.L_x_43104) ;  /* 0x0000000000047947 */ /* 0x000fea0003800000 */
.L_x_43127:
[----:B------:R0:W5:Y:S02]  /*ab00*/  LDG.E.U8 R22, desc[UR36][R4.64] ;  /* 0x0000002404167981 */ /* 0x000164000c1e1100 */
.L_x_43104:
        /* <DEDUP_REMOVED lines=17> */
.L_x_43135:
[----:B------:R0:W5:Y:S01]  /*ac20*/  LDG.E.U8 R0, desc[UR36][R4.64] ;  /* 0x0000002404007981 */ /* 0x000162000c1e1100 */
[----:B------:R-:W-:Y:S05]  /*ac30*/  BRA `(.L_x_43137) ;  /* 0x0000000c00647947 */ /* 0x000fea0003800000 */
.L_x_43134:
        /* <DEDUP_REMOVED lines=8> */
.L_x_43139:
[----:B------:R3:W5:Y:S01]  /*acc0*/  LDG.E.U8 R0, desc[UR36][R4.64] ;  /* 0x0000002404007981 */ /* 0x000762000c1e1100 */
[----:B------:R-:W-:Y:S05]  /*acd0*/  BRA `(.L_x_43137) ;  /* 0x0000000c003c7947 */ /* 0x000fea0003800000 */
.L_x_43138:
[----:B------:R4:W5:Y:S01]  /*ace0*/  LDG.E.U16 R0, desc[UR36][R4.64] ;  /* 0x0000002404007981 */ /* 0x000962000c1e1500 */
[----:B------:R-:W-:Y:S05]  /*acf0*/  BRA `(.L_x_43137) ;  /* 0x0000000c00347947 */ /* 0x000fea0003800000 */
.L_x_43133:
        /* <DEDUP_REMOVED lines=10> */
.L_x_43141:
[----:B------:R-:W2:Y:S02]  /*ada0*/  LDG.E.U16 R2, desc[UR36][R4.64] ;  /* 0x0000002404027981 */ /* 0x000ea4000c1e1500 */
[----:B--2---:R-:W-:-:S06]  /*adb0*/  HADD2.F32 R2, -RZ, R2.H0_H0 ;  /* 0x20000002ff027230 */ /* 0x004fcc0000004100 */
[----:B------:R-:W0:Y:S02]  /*adc0*/  F2I.S64.TRUNC R2, R2 ;  /* 0x0000000200027311 */ /* 0x000e24000020d900 */
[----:B0-----:R-:W-:Y:S01]  /*add0*/  PRMT R0, R2, 0x7610, R0 ;  /* 0x0000761002007816 */ /* 0x001fe20000000000 */
[----:B------:R-:W-:Y:S06]  /*ade0*/  BRA `(.L_x_43137) ;  /* 0x0000000800f87947 */ /* 0x000fec0003800000 */
.L_x_43140:
        /* <DEDUP_REMOVED lines=10> */
.L_x_43143:
[----:B------:R-:W2:Y:S02]  /*ae90*/  LDG.E.U16 R4, desc[UR36][R4.64] ;  /* 0x0000002404047981 */ /* 0x000ea4000c1e1500 */
[----:B--2---:R-:W-:-:S06]  /*aea0*/  HADD2.F32 R2, -RZ, R4.H0_H0 ;  /* 0x20000004ff027230 */ /* 0x004fcc0000004100 */
[----:B------:R-:W0:Y:S02]  /*aeb0*/  F2I.S64.TRUNC R2, R2 ;  /* 0x0000000200027311 */ /* 0x000e24000020d900 */
[----:B0-----:R-:W-:Y:S01]  /*aec0*/  PRMT R0, R2, 0x7610, R0 ;  /* 0x0000761002007816 */ /* 0x001fe20000000000 */
[----:B------:R-:W-:Y:S06]  /*aed0*/  BRA `(.L_x_43137) ;  /* 0x0000000800bc7947 */ /* 0x000fec0003800000 */
.L_x_43142:
[----:B------:R-:W2:Y:S02]  /*aee0*/  LDG.E.64 R2, desc[UR36][R4.64] ;  /* 0x0000002404027981 */ /* 0x000ea4000c1e1b00 */
[----:B--2---:R-:W0:Y:S02]  /*aef0*/  F2I.S64.F64.TRUNC R2, R2 ;  /* 0x0000000200027311 */ /* 0x004e24000030d900 */
[----:B0-----:R-:W-:Y:S01]  /*af00*/  PRMT R0, R2, 0x7610, R0 ;  /* 0x0000761002007816 */ /* 0x001fe20000000000 */
[----:B------:R-:W-:Y:S06]  /*af10*/  BRA `(.L_x_43137) ;  /* 0x0000000800ac7947 */ /* 0x000fec0003800000 */
.L_x_43132:
        /* <DEDUP_REMOVED lines=12> */
.L_x_43146:
[----:B------:R-:W2:Y:S02]  /*afe0*/  LDG.E.64 R4, desc[UR36][R4.64] ;  /* 0x0000002404047981 */ /* 0x000ea4000c1e1b00 */
[----:B--2---:R-:W0:Y:S02]  /*aff0*/  F2I.S64.F64.TRUNC R2, R4 ;  /* 0x0000000400027311 */ /* 0x004e24000030d900 */
[----:B0-----:R-:W-:Y:S01]  /*b000*/  PRMT R0, R2, 0x7610, R0 ;  /* 0x0000761002007816 */ /* 0x001fe20000000000 */
[----:B------:R-:W-:Y:S06]  /*b010*/  BRA `(.L_x_43137) ;  /* 0x00000008006c7947 */ /* 0x000fec0003800000 */
.L_x_43145:
        /* <DEDUP_REMOVED lines=28> */
.L_x_43148:
        /* <DEDUP_REMOVED lines=15> */
.L_x_43147:
[----:B------:R-:W2:Y:S02]  /*b2d0*/  LDG.E.U16 R2, desc[UR36][R4.64] ;  /* 0x0000002404027981 */ /* 0x000ea4000c1e1500 */
[----:B--2---:R-:W-:-:S06]  /*b2e0*/  IMAD.U32 R2, R2, 0x10000, RZ ;  /* 0x0001000002027824 */ /* 0x004fcc00078e00ff */
[----:B------:R-:W0:Y:S02]  /*b2f0*/  F2I.S64.TRUNC R2, R2 ;  /* 0x0000000200027311 */ /* 0x000e24000020d900 */
[----:B0-----:R-:W-:Y:S01]  /*b300*/  PRMT R0, R2, 0x7610, R0 ;  /* 0x0000761002007816 */ /* 0x001fe20000000000 */
[----:B------:R-:W-:Y:S06]  /*b310*/  BRA `(.L_x_43137) ;  /* 0x0000000400ac7947 */ /* 0x000fec0003800000 */
.L_x_43144:
        /* <DEDUP_REMOVED lines=10> */
.L_x_43151:
        /* <DEDUP_REMOVED lines=21> */
.L_x_43155:
[----:B------:R-:W-:Y:S05]  /*b510*/  BSYNC B1 ;  /* 0x0000000000017941 */ /* 0x000fea0003800000 */
.L_x_43154:
[----:B------:R-:W-:Y:S01]  /*b520*/  IMAD.SHL.U32 R2, R2, 0x100000, RZ ;  /* 0x0010000002027824 */ /* 0x000fe200078e00ff */
[----:B------:R-:W-:-:S04]  /*b530*/  LEA R3, R0, 0x3b800000, 0x17 ;  /* 0x3b80000000037811 */ /* 0x000fc800078eb8ff */
[----:B------:R-:W-:-:S07]  /*b540*/  LOP3.LUT R2, R3, R2, R4, 0xfe, !PT ;  /* 0x0000000203027212 */ /* 0x000fce00078efe04 */
.L_x_43153:
[----:B------:R-:W-:Y:S05]  /*b550*/  BSYNC B0 ;  /* 0x0000000000007941 */ /* 0x000fea0003800000 */
.L_x_43152:
[----:B------:R-:W0:Y:S02]  /*b560*/  F2I.S64.TRUNC R2, R2 ;  /* 0x0000000200027311 */ /* 0x000e24000020d900 */
[----:B0-----:R-:W-:Y:S01]  /*b570*/  PRMT R0, R2, 0x7610, R0 ;  /* 0x0000761002007816 */ /* 0x001fe20000000000 */
[----:B------:R-:W-:Y:S06]  /*b580*/  BRA `(.L_x_43137) ;  /* 0x0000000400107947 */ /* 0x000fec0003800000 */
.L_x_43150:
        /* <DEDUP_REMOVED lines=21> */
.L_x_43159:
[----:B------:R-:W-:Y:S05]  /*b6e0*/  BSYNC B1 ;  /* 0x0000000000017941 */ /* 0x000fea0003800000 */
.L_x_43158:
[----:B------:R-:W-:Y:S01]  /*b6f0*/  IMAD.SHL.U32 R2, R2, 0x200000, RZ ;  /* 0x0020000002027824 */ /* 0x000fe200078e00ff */
[----:B------:R-:W-:-:S04]  /*b700*/  LEA R3, R0, 0x37800000, 0x17 ;  /* 0x3780000000037811 */ /* 0x000fc800078eb8ff */
[----:B------:R-:W-:-:S07]  /*b710*/  LOP3.LUT R2, R3, R2, R4, 0xfe, !PT ;  /* 0x0000000203027212 */ /* 0x000fce00078efe04 */
.L_x_43157:
[----:B------:R-:W-:Y:S05]  /*b720*/  BSYNC B0 ;  /* 0x0000000000007941 */ /* 0x000fea0003800000 */
.L_x_43156:
[----:B------:R-:W0:Y:S02]  /*b730*/  F2I.S64.TRUNC R2, R2 ;  /* 0x0000000200027311 */ /* 0x000e24000020d900 */
[----:B0-----:R-:W-:Y:S01]  /*b740*/  PRMT R0, R2, 0x7610, R0 ;  /* 0x0000761002007816 */ /* 0x001fe20000000000 */
[----:B------:R-:W-:Y:S06]  /*b750*/  BRA `(.L_x_43137) ;  /* 0x00000000009c7947 */ /* 0x000fec0003800000 */
.L_x_43149:
        /* <DEDUP_REMOVED lines=14> */
.L_x_43163:
[----:B------:R-:W-:Y:S05]  /*b840*/  BSYNC B0 ;  /* 0x0000000000007941 */ /* 0x000fea0003800000 */
.L_x_43162:
[----:B------:R-:W0:Y:S02]  /*b850*/  F2I.S64.TRUNC R2, R2 ;  /* 0x0000000200027311 */ /* 0x000e24000020d900 */
[----:B0-----:R-:W-:Y:S01]  /*b860*/  PRMT R0, R2, 0x7610, R0 ;  /* 0x0000761002007816 */ /* 0x001fe20000000000 */
[----:B------:R-:W-:Y:S06]  /*b870*/  BRA `(.L_x_43137) ;  /* 0x0000000000547947 */ /* 0x000fec0003800000 */
.L_x_43136:
        /* <DEDUP_REMOVED lines=16> */
.L_x_43164:
[----:B------:R-:W-:Y:S01]  /*b980*/  PRMT R0, RZ, 0x7610, R0 ;  /* 0x00007610ff007816 */ /* 0x000fe20000000000 */
[----:B------:R-:W-:Y:S06]  /*b990*/  BRA `(.L_x_43137) ;  /* 0x00000000000c7947 */ /* 0x000fec0003800000 */
.L_x_43161:
[----:B------:R0:W5:Y:S01]  /*b9a0*/  LDG.E.U8 R0, desc[UR36][R4.64] ;  /* 0x0000002404007981 */ /* 0x000162000c1e1100 */
[----:B------:R-:W-:Y:S05]  /*b9b0*/  BRA `(.L_x_43137) ;  /* 0x0000000000047947 */ /* 0x000fea0003800000 */
.L_x_43160:
[----:B------:R0:W5:Y:S02]  /*b9c0*/  LDG.E.U8 R0, desc[UR36][R4.64] ;  /* 0x0000002404007981 */ /* 0x000164000c1e1100 */
.L_x_43137:
        /* <DEDUP_REMOVED lines=19> */
.L_x_43168:
[----:B------:R1:W-:Y:S01]  /*bb00*/  STG.E.U8 desc[UR36][R16.64], R2 ;  /* 0x0000000210007986 */ /* 0x0003e2000c101124 */
[----:B------:R-:W-:Y:S05]  /*bb10*/  BRA `(.L_x_43170) ;  /* 0x0000000c00487947 */ /* 0x000fea0003800000 */
.L_x_43167:
        /* <DEDUP_REMOVED lines=9> */
.L_x_43172:
[----:B------:R1:W-:Y:S01]  /*bbb0*/  STG.E desc[UR36][R16.64], R2 ;  /* 0x0000000210007986 */ /* 0x0003e2000c101924 */
[----:B------:R-:W-:Y:S05]  /*bbc0*/  BRA `(.L_x_43170) ;  /* 0x0000000c001c7947 */ /* 0x000fea0003800000 */
.L_x_43171:
[----:B------:R1:W-:Y:S01]  /*bbd0*/  STG.E.U16 desc[UR36][R16.64], R2 ;  /* 0x0000000210007986 */ /* 0x0003e2000c101524 */
[----:B------:R-:W-:Y:S05]  /*bbe0*/  BRA `(.L_x_43170) ;  /* 0x0000000c00147947 */ /* 0x000fea0003800000 */
.L_x_43166:
        /* <DEDUP_REMOVED lines=9> */
.L_x_43174:
[----:B------:R-:W-:-:S04]  /*bc80*/  I2FP.F32.U32 R0, R2 ;  /* 0x0000000200007245 */ /* 0x000fc80000201000 */
[----:B------:R-:W-:-:S05]  /*bc90*/  F2FP.F16.F32.PACK_AB R0, RZ, R0 ;  /* 0x00000000ff00723e */ /* 0x000fca00000000ff */
[----:B------:R1:W-:Y:S01]  /*bca0*/  STG.E.U16 desc[UR36][R16.64], R0 ;  /* 0x0000000010007986 */ /* 0x0003e2000c101524 */
[----:B------:R-:W-:Y:S05]  /*bcb0*/  BRA `(.L_x_43170) ;  /* 0x0000000800e07947 */ /* 0x000fea0003800000 */
.L_x_43173:
        /* <DEDUP_REMOVED lines=10> */
.L_x_43176:
[----:B------:R-:W-:-:S04]  /*bd60*/  I2FP.F32.U32 R2, R2 ;  /* 0x0000000200027245 */ /* 0x000fc80000201000 */
[----:B------:R-:W-:-:S04]  /*bd70*/  F2FP.F16.F32.PACK_AB R3, RZ, R2 ;  /* 0x00000002ff03723e */ /* 0x000fc800000000ff */
[----:B------:R-:W-:-:S05]  /*bd80*/  PRMT R3, R3, 0x5410, RZ ;  /* 0x0000541003037816 */ /* 0x000fca00000000ff */
[----:B------:R1:W-:Y:S01]  /*bd90*/  STG.E desc[UR36][R16.64], R3 ;  /* 0x0000000310007986 */ /* 0x0003e2000c101924 */
[----:B------:R-:W-:Y:S05]  /*bda0*/  BRA `(.L_x_43170) ;  /* 0x0000000800a47947 */ /* 0x000fea0003800000 */
.L_x_43175:
[----:B------:R-:W1:Y:S02]  /*bdb0*/  I2F.F64.U32 R2, R2 ;  /* 0x0000000200027312 */ /* 0x000e640000201800 */
[----:B-1----:R1:W-:Y:S01]  /*bdc0*/  STG.E.64 desc[UR36][R16.64], R2 ;  /* 0x0000000210007986 */ /* 0x0023e2000c101b24 */
[----:B------:R-:W-:Y:S05]  /*bdd0*/  BRA `(.L_x_43170) ;  /* 0x0000000800987947 */ /* 0x000fea0003800000 */
.L_x_43165:
        /* <DEDUP_REMOVED lines=10> */
.L_x_43179:
[----:B0-234-:R-:W0:Y:S01]  /*be80*/  I2F.F64.U32 R4, R2 ;  /* 0x0000000200047312 */ /* 0x01de220000201800 */
[----:B------:R-:W-:-:S05]  /*be90*/  CS2R R6, SRZ ;  /* 0x0000000000067805 */ /* 0x000fca000001ff00 */
[----:B0-----:R0:W-:Y:S01]  /*bea0*/  STG.E.128 desc[UR36][R16.64], R4 ;  /* 0x0000000410007986 */ /* 0x0011e2000c101d24 */
[----:B------:R-:W-:Y:S05]  /*beb0*/  BRA `(.L_x_43170) ;  /* 0x0000000800607947 */ /* 0x000fea0003800000 */
.L_x_43178:
        /* <DEDUP_REMOVED lines=21> */
.L_x_43183:
[----:B------:R-:W-:Y:S05]  /*c010*/  BSYNC B0 ;  /* 0x0000000000007941 */ /* 0x000fea0003800000 */
.L_x_43182:
[----:B------:R-:W-:-:S05]  /*c020*/  LOP3.LUT R3, R0, R3, RZ, 0xfc, !PT ;  /* 0x0000000300037212 */ /* 0x000fca00078efcff */
[----:B------:R0:W-:Y:S01]  /*c030*/  STG.E.U8 desc[UR36][R16.64], R3 ;  /* 0x0000000310007986 */ /* 0x0001e2000c101124 */
[----:B------:R-:W-:Y:S05]  /*c040*/  BRA `(.L_x_43170) ;  /* 0x0000000400fc7947 */ /* 0x000fea0003800000 */
.L_x_43181:
        /* <DEDUP_REMOVED lines=13> */
.L_x_43185:
[----:B------:R-:W-:Y:S01]  /*c120*/  IMAD.MOV.U32 R0, RZ, RZ, 0x7f ;  /* 0x0000007fff007424 */ /* 0x000fe200078e00ff */
[----:B------:R-:W-:-:S04]  /*c130*/  ISETP.GT.U32.AND P0, PT, R2, 0x7f800000, PT ;  /* 0x7f8000000200780c */ /* 0x000fc80003f04070 */
[----:B------:R-:W-:-:S09]  /*c140*/  SEL R0, R0, 0x7c, P0 ;  /* 0x0000007c00007807 */ /* 0x000fd20000000000 */
.L_x_43186:
[----:B------:R-:W-:Y:S05]  /*c150*/  BSYNC B0 ;  /* 0x0000000000007941 */ /* 0x000fea0003800000 */
.L_x_43184:
[----:B------:R-:W-:-:S04]  /*c160*/  LOP3.LUT R2, R3, 0x80000000, RZ, 0xc0, !PT ;  /* 0x8000000003027812 */ /* 0x000fc800078ec0ff */
[----:B------:R-:W-:-:S04]  /*c170*/  SHF.R.U32.HI R3, RZ, 0x18, R2 ;  /* 0x00000018ff037819 */ /* 0x000fc80000011602 */
[----:B------:R-:W-:-:S05]  /*c180*/  LOP3.LUT R3, R0, R3, RZ, 0xfc, !PT ;  /* 0x0000000300037212 */ /* 0x000fca00078efcff */
[----:B------:R1:W-:Y:S01]  /*c190*/  STG.E.U8 desc[UR36][R16.64], R3 ;  /* 0x0000000310007986 */ /* 0x0003e2000c101124 */
[----:B------:R-:W-:Y:S05]  /*c1a0*/  BRA `(.L_x_43170) ;  /* 0x0000000400a47947 */ /* 0x000fea0003800000 */
.L_x_43180:
[----:B------:R-:W-:-:S04]  /*c1b0*/  I2FP.F32.U32 R0, R2 ;  /* 0x0000000200007245 */ /* 0x000fc80000201000 */
[----:B------:R-:W-:-:S05]  /*c1c0*/  F2FP.BF16.F32.PACK_AB R0, RZ, R0 ;  /* 0x00000000ff00723e */ /* 0x000fca00000010ff */
[----:B------:R1:W-:Y:S01]  /*c1d0*/  STG.E.U16 desc[UR36][R16.64], R0 ;  /* 0x0000000010007986 */ /* 0x0003e2000c101524 */
[----:B------:R-:W-:Y:S05]  /*c1e0*/  BRA `(.L_x_43170) ;  /* 0x0000000400947947 */ /* 0x000fea0003800000 */
.L_x_43177:
        /* <DEDUP_REMOVED lines=10> */
.L_x_43189:
        /* <DEDUP_REMOVED lines=17> */
.L_x_43192:
[----:B------:R-:W-:-:S04]  /*c3a0*/  LOP3.LUT R2, R3, 0x80000000, RZ, 0xc0, !PT ;  /* 0x8000000003027812 */ /* 0x000fc800078ec0ff */
[----:B------:R-:W-:-:S04]  /*c3b0*/  SHF.R.U32.HI R3, RZ, 0x18, R2 ;  /* 0x00000018ff037819 */ /* 0x000fc80000011602 */
[----:B------:R-:W-:-:S04]  /*c3c0*/  LOP3.LUT R0, R0, R3, RZ, 0xfc, !PT ;  /* 0x0000000300007212 */ /* 0x000fc800078efcff */
[----:B------:R-:W-:-:S07]  /*c3d0*/  PRMT R8, R0, 0x7610, R8 ;  /* 0x0000761000087816 */ /* 0x000fce0000000008 */
.L_x_43191:
[----:B------:R-:W-:Y:S05]  /*c3e0*/  BSYNC B0 ;  /* 0x0000000000007941 */ /* 0x000fea0003800000 */
.L_x_43190:
[----:B------:R1:W-:Y:S01]  /*c3f0*/  STG.E.U8 desc[UR36][R16.64], R8 ;  /* 0x0000000810007986 */ /* 0x0003e2000c101124 */
[----:B------:R-:W-:Y:S05]  /*c400*/  BRA `(.L_x_43170) ;  /* 0x00000004000c7947 */ /* 0x000fea0003800000 */
.L_x_43188:
        /* <DEDUP_REMOVED lines=17> */
.L_x_43195:
[----:B------:R-:W-:-:S04]  /*c520*/  LOP3.LUT R2, R3, 0x80000000, RZ, 0xc0, !PT ;  /* 0x8000000003027812 */ /* 0x000fc800078ec0ff */
[----:B------:R-:W-:-:S04]  /*c530*/  SHF.R.U32.HI R3, RZ, 0x18, R2 ;  /* 0x00000018ff037819 */ /* 0x000fc80000011602 */
[----:B------:R-:W-:-:S04]  /*c540*/  LOP3.LUT R0, R0, R3, RZ, 0xfc, !PT ;  /* 0x0000000300007212 */ /* 0x000fc800078efcff */
[----:B------:R-:W-:-:S07]  /*c550*/  PRMT R8, R0, 0x7610, R8 ;  /* 0x0000761000087816 */ /* 0x000fce0000000008 */
.L_x_43194:
[----:B------:R-:W-:Y:S05]  /*c560*/  BSYNC B0 ;  /* 0x0000000000007941 */ /* 0x000fea0003800000 */
.L_x_43193:
[----:B------:R1:W-:Y:S01]  /*c570*/  STG.E.U8 desc[UR36][R16.64], R8 ;  /* 0x0000000810007986 */ /* 0x0003e2000c101124 */
[----:B------:R-:W-:Y:S05]  /*c580*/  BRA `(.L_x_43170) ;  /* 0x0000000000ac7947 */ /* 0x000fea0003800000 */
.L_x_43187:
        /* <DEDUP_REMOVED lines=22> */
.L_x_43169:
        /* <DEDUP_REMOVED lines=16> */
.L_x_43198:
[----:B------:R-:W-:Y:S05]  /*c7f0*/  BRA `(.L_x_43170) ;  /* 0x0000000000107947 */ /* 0x000fea0003800000 */
.L_x_43197:
[----:B------:R-:W-:-:S05]  /*c800*/  IMAD.MOV.U32 R3, RZ, RZ, RZ ;  /* 0x000000ffff037224 */ /* 0x000fca00078e00ff */
[----:B------:R1:W-:Y:S01]  /*c810*/  STG.E.64 desc[UR36][R16.64], R2 ;  /* 0x0000000210007986 */ /* 0x0003e2000c101b24 */
[----:B------:R-:W-:Y:S05]  /*c820*/  BRA `(.L_x_43170) ;  /* 0x0000000000047947 */ /* 0x000fea0003800000 */
.L_x_43196:
[----:B------:R1:W-:Y:S02]  /*c830*/  STG.E desc[UR36][R16.64], R2 ;  /* 0x0000000210007986 */ /* 0x0003e4000c101924 */
.L_x_43170:
[----:B------:R-:W-:-:S07]  /*c840*/  VIADD R19, R19, 0x80 ;  /* 0x0000008013137836 */ /* 0x000fce0000000000 */
.L_x_43097:
[----:B------:R-:W-:Y:S05]  /*c850*/  BSYNC B6 ;  /* 0x0000000000067941 */ /* 0x000fea0003800000 */
.L_x_43096:
        /* <DEDUP_REMOVED lines=357> */
.L_x_43199:
        /* <DEDUP_REMOVED lines=20> */
.L_x_43203:
[----:B------:R0:W5:Y:S01]  /*dff0*/  LDG.E.U8 R19, desc[UR36][R4.64] ;  /* 0x0000002404137981 */ /* 0x000162000c1e1100 */
[----:B------:R-:W-:Y:S05]  /*e000*/  BRA `(.L_x_43205) ;  /* 0x0000000c00647947 */ /* 0x000fea0003800000 */
.L_x_43202:
        /* <DEDUP_REMOVED lines=8> */
.L_x_43207:
[----:B------:R4:W5:Y:S01]  /*e090*/  LDG.E.U8 R19, desc[UR36][R4.64] ;  /* 0x0000002404137981 */ /* 0x000962000c1e1100 */
[----:B------:R-:W-:Y:S05]  /*e0a0*/  BRA `(.L_x_43205) ;  /* 0x0000000c003c7947 */ /* 0x000fea0003800000 */
.L_x_43206:
[----:B------:R0:W5:Y:S01]  /*e0b0*/  LDG.E.U16 R19, desc[UR36][R4.64] ;  /* 0x0000002404137981 */ /* 0x000162000c1e1500 */
[----:B------:R-:W-:Y:S05]  /*e0c0*/  BRA `(.L_x_43205) ;  /* 0x0000000c00347947 */ /* 0x000fea0003800000 */
.L_x_43201:
        /* <DEDUP_REMOVED lines=10> */
.L_x_43209:
[----:B------:R-:W2:Y:S02]  /*e170*/  LDG.E.U16 R2, desc[UR36][R4.64] ;  /* 0x0000002404027981 */ /* 0x000ea4000c1e1500 */
[----:B--2---:R-:W-:-:S06]  /*e180*/  HADD2.F32 R2, -RZ, R2.H0_H0 ;  /* 0x20000002ff027230 */ /* 0x004fcc0000004100 */
[----:B------:R-:W0:Y:S02]  /*e190*/  F2I.S64.TRUNC R2, R2 ;  /* 0x0000000200027311 */ /* 0x000e24000020d900 */
[----:B0-----:R-:W-:Y:S01]  /*e1a0*/  PRMT R19, R2, 0x7610, R19 ;  /* 0x0000761002137816 */ /* 0x001fe20000000013 */
[----:B------:R-:W-:Y:S06]  /*e1b0*/  BRA `(.L_x_43205) ;  /* 0x0000000800f87947 */ /* 0x000fec0003800000 */
.L_x_43208:
        /* <DEDUP_REMOVED lines=10> */
.L_x_43211:
[----:B------:R-:W2:Y:S02]  /*e260*/  LDG.E.U16 R4, desc[UR36][R4.64] ;  /* 0x0000002404047981 */ /* 0x000ea4000c1e1500 */
[----:B--2---:R-:W-:-:S06]  /*e270*/  HADD2.F32 R2, -RZ, R4.H0_H0 ;  /* 0x20000004ff027230 */ /* 0x004fcc0000004100 */
[----:B------:R-:W0:Y:S02]  /*e280*/  F2I.S64.TRUNC R2, R2 ;  /* 0x0000000200027311 */ /* 0x000e24000020d900 */
[----:B0-----:R-:W-:Y:S01]  /*e290*/  PRMT R19, R2, 0x7610, R19 ;  /* 0x0000761002137816 */ /* 0x001fe20000000013 */
[----:B------:R-:W-:Y:S06]  /*e2a0*/  BRA `(.L_x_43205) ;  /* 0x0000000800bc7947 */ /* 0x000fec0003800000 */
.L_x_43210:
[----:B------:R-:W2:Y:S02]  /*e2b0*/  LDG.E.64 R2, desc[UR36][R4.64] ;  /* 0x0000002404027981 */ /* 0x000ea4000c1e1b00 */
[----:B--2---:R-:W0:Y:S02]  /*e2c0*/  F2I.S64.F64.TRUNC R2, R2 ;  /* 0x0000000200027311 */ /* 0x004e24000030d900 */
[----:B0-----:R-:W-:Y:S01]  /*e2d0*/  PRMT R19, R2, 0x7610, R19 ;  /* 0x0000761002137816 */ /* 0x001fe20000000013 */
[----:B------:R-:W-:Y:S06]  /*e2e0*/  BRA `(.L_x_43205) ;  /* 0x0000000800ac7947 */ /* 0x000fec0003800000 */
.L_x_43200:
        /* <DEDUP_REMOVED lines=12> */
.L_x_43214:
[----:B------:R-:W2:Y:S02]  /*e3b0*/  LDG.E.64 R4, desc[UR36][R4.64] ;  /* 0x0000002404047981 */ /* 0x000ea4000c1e1b00 */
[----:B--2---:R-:W0:Y:S02]  /*e3c0*/  F2I.S64.F64.TRUNC R2, R4 ;  /* 0x0000000400027311 */ /* 0x004e24000030d900 */
[----:B0-----:R-:W-:Y:S01]  /*e3d0*/  PRMT R19, R2, 0x7610, R19 ;  /* 0x0000761002137816 */ /* 0x001fe20000000013 */
[----:B------:R-:W-:Y:S06]  /*e3e0*/  BRA `(.L_x_43205) ;  /* 0x00000008006c7947 */ /* 0x000fec0003800000 */
.L_x_43213:
        /* <DEDUP_REMOVED lines=28> */
.L_x_43216:
        /* <DEDUP_REMOVED lines=15> */
.L_x_43215:
[----:B------:R-:W2:Y:S02]  /*e6a0*/  LDG.E.U16 R2, desc[UR36][R4.64] ;  /* 0x0000002404027981 */ /* 0x000ea4000c1e1500 */
[----:B--2---:R-:W-:-:S06]  /*e6b0*/  IMAD.U32 R2, R2, 0x10000, RZ ;  /* 0x0001000002027824 */ /* 0x004fcc00078e00ff */
[----:B------:R-:W0:Y:S02]  /*e6c0*/  F2I.S64.TRUNC R2, R2 ;  /* 0x0000000200027311 */ /* 0x000e24000020d900 */
[----:B0-----:R-:W-:Y:S01]  /*e6d0*/  PRMT R19, R2, 0x7610, R19 ;  /* 0x0000761002137816 */ /* 0x001fe20000000013 */
[----:B------:R-:W-:Y:S06]  /*e6e0*/  BRA `(.L_x_43205) ;  /* 0x0000000400ac7947 */ /* 0x000fec0003800000 */
.L_x_43212:
        /* <DEDUP_REMOVED lines=10> */
.L_x_43219:
        /* <DEDUP_REMOVED lines=21> */
.L_x_43223:
[----:B------:R-:W-:Y:S05]  /*e8e0*/  BSYNC B1 ;  /* 0x0000000000017941 */ /* 0x000fea0003800000 */
.L_x_43222:
[----:B------:R-:W-:Y:S01]  /*e8f0*/  IMAD.SHL.U32 R2, R2, 0x100000, RZ ;  /* 0x0010000002027824 */ /* 0x000fe200078e00ff */
[----:B------:R-:W-:-:S04]  /*e900*/  LEA R3, R0, 0x3b800000, 0x17 ;  /* 0x3b80000000037811 */ /* 0x000fc800078eb8ff */
[----:B------:R-:W-:-:S07]  /*e910*/  LOP3.LUT R2, R3, R2, R4, 0xfe, !PT ;  /* 0x0000000203027212 */ /* 0x000fce00078efe04 */
.L_x_43221:
[----:B------:R-:W-:Y:S05]  /*e920*/  BSYNC B0 ;  /* 0x0000000000007941 */ /* 0x000fea0003800000 */
.L_x_43220:
[----:B------:R-:W0:Y:S02]  /*e930*/  F2I.S64.TRUNC R2, R2 ;  /* 0x0000000200027311 */ /* 0x000e24000020d900 */
[----:B0-----:R-:W-:Y:S01]  /*e940*/  PRMT R19, R2, 0x7610, R19 ;  /* 0x0000761002137816 */ /* 0x001fe20000000013 */
[----:B------:R-:W-:Y:S06]  /*e950*/  BRA `(.L_x_43205) ;  /* 0x0000000400107947 */ /* 0x000fec0003800000 */
.L_x_43218:
        /* <DEDUP_REMOVED lines=21> */
.L_x_43227:
[----:B------:R-:W-:Y:S05]  /*eab0*/  BSYNC B1 ;  /* 0x0000000000017941 */ /* 0x000fea0003800000 */
.L_x_43226:
[----:B------:R-:W-:Y:S01]  /*eac0*/  IMAD.SHL.U32 R2, R2, 0x200000, RZ ;  /* 0x0020000002027824 */ /* 0x000fe200078e00ff */
[----:B------:R-:W-:-:S04]  /*ead0*/  LEA R3, R0, 0x37800000, 0x17 ;  /* 0x3780000000037811 */ /* 0x000fc800078eb8ff */
[----:B------:R-:W-:-:S07]  /*eae0*/  LOP3.LUT R2, R3, R2, R4, 0xfe, !PT ;  /* 0x0000000203027212 */ /* 0x000fce00078efe04 */
.L_x_43225:
[----:B------:R-:W-:Y:S05]  /*eaf0*/  BSYNC B0 ;  /* 0x0000000000007941 */ /* 0x000fea0003800000 */
.L_x_43224:
[----:B------:R-:W0:Y:S02]  /*eb00*/  F2I.S64.TRUNC R2, R2 ;  /* 0x0000000200027311 */ /* 0x000e24000020d900 */
[----:B0-----:R-:W-:Y:S01]  /*eb10*/  PRMT R19, R2, 0x7610, R19 ;  /* 0x0000761002137816 */ /* 0x001fe20000000013 */
[----:B------:R-:W-:Y:S06]  /*eb20*/  BRA `(.L_x_43205) ;  /* 0x00000000009c7947 */ /* 0x000fec0003800000 */
.L_x_43217:
        /* <DEDUP_REMOVED lines=14> */
.L_x_43231:
[----:B------:R-:W-:Y:S05]  /*ec10*/  BSYNC B0 ;  /* 0x0000000000007941 */ /* 0x000fea0003800000 */
.L_x_43230:
[----:B------:R-:W0:Y:S02]  /*ec20*/  F2I.S64.TRUNC R2, R2 ;  /* 0x0000000200027311 */ /* 0x000e24000020d900 */
[----:B0-----:R-:W-:Y:S01]  /*ec30*/  PRMT R19, R2, 0x7610, R19 ;  /* 0x0000761002137816 */ /* 0x001fe20000000013 */
[----:B------:R-:W-:Y:S06]  /*ec40*/  BRA `(.L_x_43205) ;  /* 0x0000000000547947 */ /* 0x000fec0003800000 */
.L_x_43204:
        /* <DEDUP_REMOVED lines=16> */
.L_x_43232:
[----:B------:R-:W-:Y:S01]  /*ed50*/  PRMT R19, RZ, 0x7610, R19 ;  /* 0x00007610ff137816 */ /* 0x000fe20000000013 */
[----:B------:R-:W-:Y:S06]  /*ed60*/  BRA `(.L_x_43205) ;  /* 0x00000000000c7947 */ /* 0x000fec0003800000 */
.L_x_43229:
[----:B------:R0:W5:Y:S01]  /*ed70*/  LDG.E.U8 R19, desc[UR36][R4.64] ;  /* 0x0000002404137981 */ /* 0x000162000c1e1100 */
[----:B------:R-:W-:Y:S05]  /*ed80*/  BRA `(.L_x_43205) ;  /* 0x0000000000047947 */ /* 0x000fea0003800000 */
.L_x_43228:
[----:B------:R1:W5:Y:S02]  /*ed90*/  LDG.E.U8 R19, desc[UR36][R4.64] ;  /* 0x0000002404137981 */ /* 0x000364000c1e1100 */
.L_x_43205:
        /* <DEDUP_REMOVED lines=17> */
.L_x_43236:
[----:B------:R1:W5:Y:S01]  /*eeb0*/  LDG.E.U8 R0, desc[UR36][R4.64] ;  /* 0x0000002404007981 */ /* 0x000362000c1e1100 */
[----:B------:R-:W-:Y:S05]  /*eec0*/  BRA `(.L_x_43238) ;  /* 0x0000000c00647947 */ /* 0x000fea0003800000 */
.L_x_43235:
        /* <DEDUP_REMOVED lines=8> */
.L_x_43240:
[----:B------:R3:W5:Y:S01]  /*ef50*/  LDG.E.U8 R0, desc[UR36][R4.64] ;  /* 0x0000002404007981 */ /* 0x000762000c1e1100 */
[----:B------:R-:W-:Y:S05]  /*ef60*/  BRA `(.L_x_43238) ;  /* 0x0000000c003c7947 */ /* 0x000fea0003800000 */
.L_x_43239:
[----:B------:R4:W5:Y:S01]  /*ef70*/  LDG.E.U16 R0, desc[UR36][R4.64] ;  /* 0x0000002404007981 */ /* 0x000962000c1e1500 */
[----:B------:R-:W-:Y:S05]  /*ef80*/  BRA `(.L_x_43238) ;  /* 0x0000000c00347947 */ /* 0x000fea0003800000 */
.L_x_43234:
        /* <DEDUP_REMOVED lines=10> */
.L_x_43242:
[----:B------:R-:W2:Y:S02]  /*f030*/  LDG.E.U16 R2, desc[UR36][R4.64] ;  /* 0x0000002404027981 */ /* 0x000ea4000c1e1500 */
[----:B--2---:R-:W-:-:S06]  /*f040*/  HADD2.F32 R2, -RZ, R2.H0_H0 ;  /* 0x20000002ff027230 */ /* 0x004fcc0000004100 */
[----:B------:R-:W0:Y:S02]  /*f050*/  F2I.S64.TRUNC R2, R2 ;  /* 0x0000000200027311 */ /* 0x000e24000020d900 */
[----:B0-----:R-:W-:Y:S01]  /*f060*/  PRMT R0, R2, 0x7610, R0 ;  /* 0x0000761002007816 */ /* 0x001fe20000000000 */
[----:B------:R-:W-:Y:S06]  /*f070*/  BRA `(.L_x_43238) ;  /* 0x0000000800f87947 */ /* 0x000fec0003800000 */
.L_x_43241:
        /* <DEDUP_REMOVED lines=10> */
.L_x_43244:
[----:B------:R-:W2:Y:S02]  /*f120*/  LDG.E.U16 R4, desc[UR36][R4.64] ;  /* 0x0000002404047981 */ /* 0x000ea4000c1e1500 */
[----:B--2---:R-:W-:-:S06]  /*f130*/  HADD2.F32 R2, -RZ, R4.H0_H0 ;  /* 0x20000004ff027230 */ /* 0x004fcc0000004100 */
[----:B------:R-:W0:Y:S02]  /*f140*/  F2I.S64.TRUNC R2, R2 ;  /* 0x0000000200027311 */ /* 0x000e24000020d900 */
[----:B0-----:R-:W-:Y:S01]  /*f150*/  PRMT R0, R2, 0x7610, R0 ;  /* 0x0000761002007816 */ /* 0x001fe20000000000 */
[----:B------:R-:W-:Y:S06]  /*f160*/  BRA `(.L_x_43238) ;  /* 0x0000000800bc7947 */ /* 0x000fec0003800000 */
.L_x_43243:
[----:B------:R-:W2:Y:S02]  /*f170*/  LDG.E.64 R2, desc[UR36][R4.64] ;  /* 0x0000002404027981 */ /* 0x000ea4000c1e1b00 */
[----:B--2---:R-:W0:Y:S02]  /*f180*/  F2I.S64.F64.TRUNC R2, R2 ;  /* 0x0000000200027311 */ /* 0x004e24000030d900 */
[----:B0-----:R-:W-:Y:S01]  /*f190*/  PRMT R0, R2, 0x7610, R0 ;  /* 0x0000761002007816 */ /* 0x001fe20000000000 */
[----:B------:R-:W-:Y:S06]  /*f1a0*/  BRA `(.L_x_43238) ;  /* 0x0000000800ac7947 */ /* 0x000fec0003800000 */
.L_x_43233:
        /* <DEDUP_REMOVED lines=12> */
.L_x_43247:
[----:B------:R-:W2:Y:S02]  /*f270*/  LDG.E.64 R4, desc[UR36][R4.64] ;  /* 0x0000002404047981 */ /* 0x000ea4000c1e1b00 */
[----:B--2---:R-:W0:Y:S02]  /*f280*/  F2I.S64.F64.TRUNC R2, R4 ;  /* 0x0000000400027311 */ /* 0x004e24000030d900 */
[----:B0-----:R-:W-:Y:S01]  /*f290*/  PRMT R0, R2, 0x7610, R0 ;  /* 0x0000761002007816 */ /* 0x001fe20000000000 */
[----:B------:R-:W-:Y:S06]  /*f2a0*/  BRA `(.L_x_43238) ;  /* 0x00000008006c7947 */ /* 0x000fec0003800000 */
.L_x_43246:
        /* <DEDUP_REMOVED lines=28> */
.L_x_43249:
        /* <DEDUP_REMOVED lines=15> */
.L_x_43248:
[----:B------:R-:W2:Y:S02]  /*f560*/  LDG.E.U16 R2, desc[UR36][R4.64] ;  /* 0x0000002404027981 */ /* 0x000ea4000c1e1500 */
[----:B--2---:R-:W-:-:S06]  /*f570*/  IMAD.U32 R2, R2, 0x10000, RZ ;  /* 0x0001000002027824 */ /* 0x004fcc00078e00ff */
[----:B------:R-:W0:Y:S02]  /*f580*/  F2I.S64.TRUNC R2, R2 ;  /* 0x0000000200027311 */ /* 0x000e24000020d900 */
[----:B0-----:R-:W-:Y:S01]  /*f590*/  PRMT R0, R2, 0x7610, R0 ;  /* 0x0000761002007816 */ /* 0x001fe20000000000 */
[----:B------:R-:W-:Y:S06]  /*f5a0*/  BRA `(.L_x_43238) ;  /* 0x0000000400ac7947 */ /* 0x000fec0003800000 */
.L_x_43245:
        /* <DEDUP_REMOVED lines=10> */
.L_x_43252:
        /* <DEDUP_REMOVED lines=21> */
.L_x_43256:
[----:B------:R-:W-:Y:S05]  /*f7a0*/  BSYNC B1 ;  /* 0x0000000000017941 */ /* 0x000fea0003800000 */
.L_x_43255:
[----:B------:R-:W-:Y:S01]  /*f7b0*/  IMAD.SHL.U32 R2, R2, 0x100000, RZ ;  /* 0x0010000002027824 */ /* 0x000fe200078e00ff */
[----:B------:R-:W-:-:S04]  /*f7c0*/  LEA R3, R0, 0x3b800000, 0x17 ;  /* 0x3b80000000037811 */ /* 0x000fc800078eb8ff */
[----:B------:R-:W-:-:S07]  /*f7d0*/  LOP3.LUT R2, R3, R2, R4, 0xfe, !PT ;  /* 0x0000000203027212 */ /* 0x000fce00078efe04 */
.L_x_43254:
[----:B------:R-:W-:Y:S05]  /*f7e0*/  BSYNC B0 ;  /* 0x0000000000007941 */ /* 0x000fea0003800000 */
.L_x_43253:
[----:B------:R-:W0:Y:S02]  /*f7f0*/  F2I.S64.TRUNC R2, R2 ;  /* 0x0000000200027311 */ /* 0x000e24000020d900 */
[----:B0-----:R-:W-:Y:S01]  /*f800*/  PRMT R0, R2, 0x7610, R0 ;  /* 0x0000761002007816 */ /* 0x001fe20000000000 */
[----:B------:R-:W-:Y:S06]  /*f810*/  BRA `(.L_x_43238) ;  /* 0x0000000400107947 */ /* 0x000fec0003800000 */
.L_x_43251:
        /* <DEDUP_REMOVED lines=21> */
.L_x_43260:
[----:B------:R-:W-:Y:S05]  /*f970*/  BSYNC B1 ;  /* 0x0000000000017941 */ /* 0x000fea0003800000 */
.L_x_43259:
[----:B------:R-:W-:Y:S01]  /*f980*/  IMAD.SHL.U32 R2, R2, 0x200000, RZ ;  /* 0x0020000002027824 */ /* 0x000fe200078e00ff */
[----:B------:R-:W-:-:S04]  /*f990*/  LEA R3, R0, 0x37800000, 0x17 ;  /* 0x3780000000037811 */ /* 0x000fc800078eb8ff */
[----:B------:R-:W-:-:S07]  /*f9a0*/  LOP3.LUT R2, R3, R2, R4, 0xfe, !PT ;  /* 0x0000000203027212 */ /* 0x000fce00078efe04 */
.L_x_43258:
[----:B------:R-:W-:Y:S05]  /*f9b0*/  BSYNC B0 ;  /* 0x0000000000007941 */ /* 0x000fea0003800000 */
.L_x_43257:
[----:B------:R-:W0:Y:S02]  /*f9c0*/  F2I.S64.TRUNC R2, R2 ;  /* 0x0000000200027311 */ /* 0x000e24000020d900 */
[----:B0-----:R-:W-:Y:S01]  /*f9d0*/  PRMT R0, R2, 0x7610, R0 ;  /* 0x0000761002007816 */ /* 0x001fe20000000000 */
[----:B------:R-:W-:Y:S06]  /*f9e0*/  BRA `(.L_x_43238) ;  /* 0x00000000009c7947 */ /* 0x000fec0003800000 */
.L_x_43250:
        /* <DEDUP_REMOVED lines=14> */
.L_x_43264:
[----:B------:R-:W-:Y:S05]  /*fad0*/  BSYNC B0 ;  /* 0x0000000000007941 */ /* 0x000fea0003800000 */
.L_x_43263:
[----:B------:R-:W0:Y:S02]  /*fae0*/  F2I.S64.TRUNC R2, R2 ;  /* 0x0000000200027311 */ /* 0x000e24000020d900 */
[----:B0-----:R-:W-:Y:S01]  /*faf0*/  PRMT R0, R2, 0x7610, R0 ;  /* 0x0000761002007816 */ /* 0x001fe20000000000 */
[----:B------:R-:W-:Y:S06]  /*fb00*/  BRA `(.L_x_43238) ;  /* 0x0000000000547947 */ /* 0x000fec0003800000 */
.L_x_43237:
        /* <DEDUP_REMOVED lines=16> */
.L_x_43265:
[----:B------:R-:W-:Y:S01]  /*fc10*/  PRMT R0, RZ, 0x7610, R0 ;  /* 0x00007610ff007816 */ /* 0x000fe20000000000 */
[----:B------:R-:W-:Y:S06]  /*fc20*/  BRA `(.L_x_43238) ;  /* 0x00000000000c7947 */ /* 0x000fec0003800000 */
.L_x_43262:
[----:B------:R0:W5:Y:S01]  /*fc30*/  LDG.E.U8 R0, desc[UR36][R4.64] ;  /* 0x0000002404007981 */ /* 0x000162000c1e1100 */
[----:B------:R-:W-:Y:S05]  /*fc40*/  BRA `(.L_x_43238) ;  /* 0x0000000000047947 */ /* 0x000fea0003800000 */
.L_x_43261:
[----:B------:R0:W5:Y:S02]  /*fc50*/  LDG.E.U8 R0, desc[UR36][R4.64] ;  /* 0x0000002404007981 */ /* 0x000164000c1e1100 */
.L_x_43238:
        /* <DEDUP_REMOVED lines=19> */
.L_x_43269:
[----:B------:R-:W-:Y:S01]  /*fd90*/  STG.E.U8 desc[UR36][R16.64], R2 ;  /* 0x0000000210007986 */ /* 0x000fe2000c101124 */
[----:B------:R-:W-:Y:S05]  /*fda0*/  EXIT ;  /* 0x000000000000794d */ /* 0x000fea0003800000 */
.L_x_43268:
        /* <DEDUP_REMOVED lines=9> */
.L_x_43272:
[----:B------:R-:W-:Y:S01]  /*fe40*/  STG.E desc[UR36][R16.64], R2 ;  /* 0x0000000210007986 */ /* 0x000fe2000c101924 */
[----:B------:R-:W-:Y:S05]  /*fe50*/  EXIT ;  /* 0x000000000000794d */ /* 0x000fea0003800000 */
.L_x_43271:
[----:B------:R-:W-:Y:S01]  /*fe60*/  STG.E.U16 desc[UR36][R16.64], R2 ;  /* 0x0000000210007986 */ /* 0x000fe2000c101524 */
[----:B------:R-:W-:Y:S05]  /*fe70*/  EXIT ;  /* 0x000000000000794d */ /* 0x000fea0003800000 */
.L_x_43267:
        /* <DEDUP_REMOVED lines=9> */
.L_x_43274:
[----:B------:R-:W-:-:S04]  /*ff10*/  I2FP.F32.U32 R0, R2 ;  /* 0x0000000200007245 */ /* 0x000fc80000201000 */
[----:B------:R-:W-:-:S05]  /*ff20*/  F2FP.F16.F32.PACK_AB R0, RZ, R0 ;  /* 0x00000000ff00723e */ /* 0x000fca00000000ff */
[----:B------:R-:W-:Y:S01]  /*ff30*/  STG.E.U16 desc[UR36][R16.64], R0 ;  /* 0x0000000010007986 */ /* 0x000fe2000c101524 */
[----:B------:R-:W-:Y:S05]  /*ff40*/  EXIT ;  /* 0x000000000000794d */ /* 0x000fea0003800000 */
.L_x_43273:
        /* <DEDUP_REMOVED lines=10> */
.L_x_43276:
[----:B------:R-:W-:-:S04]  /*fff0*/  I2FP.F32.U32 R2, R2 ;  /* 0x0000000200027245 */ /* 0x000fc80000201000 */
[----:B------:R-:W-:-:S04]  /*10000*/  F2FP.F16.F32.PACK_AB R3, RZ, R2 ;  /* 0x00000002ff03723e */ /* 0x000fc800000000ff */
[----:B------:R-:W-:-:S05]  /*10010*/  PRMT R3, R3, 0x5410, RZ ;  /* 0x0000541003037816 */ /* 0x000fca00000000ff */
[----:B------:R-:W-:Y:S01]  /*10020*/  STG.E desc[UR36][R16.64], R3 ;  /* 0x0000000310007986 */ /* 0x000fe2000c101924 */
[----:B------:R-:W-:Y:S05]  /*10030*/  EXIT ;  /* 0x000000000000794d */ /* 0x000fea0003800000 */
.L_x_43275:
[----:B------:R-:W1:Y:S02]  /*10040*/  I2F.F64.U32 R2, R2 ;  /* 0x0000000200027312 */ /* 0x000e640000201800 */
[----:B-1----:R-:W-:Y:S01]  /*10050*/  STG.E.64 desc[UR36][R16.64], R2 ;  /* 0x0000000210007986 */ /* 0x002fe2000c101b24 */
[----:B------:R-:W-:Y:S05]  /*10060*/  EXIT ;  /* 0x000000000000794d */ /* 0x000fea0003800000 */
.L_x_43266:
        /* <DEDUP_REMOVED lines=10> */
.L_x_43279:
[----:B0-234-:R-:W0:Y:S01]  /*10110*/  I2F.F64.U32 R4, R2 ;  /* 0x0000000200047312 */ /* 0x01de220000201800 */
[----:B------:R-:W-:-:S05]  /*10120*/  CS2R R6, SRZ ;  /* 0x0000000000067805 */ /* 0x000fca000001ff00 */
[----:B0-----:R-:W-:Y:S01]  /*10130*/  STG.E.128 desc[UR36][R16.64], R4 ;  /* 0x0000000410007986 */ /* 0x001fe2000c101d24 */
[----:B------:R-:W-:Y:S05]  /*10140*/  EXIT ;  /* 0x000000000000794d */ /* 0x000fea0003800000 */
.L_x_43278:
        /* <DEDUP_REMOVED lines=21> */
.L_x_43283:
[----:B------:R-:W-:Y:S05]  /*102a0*/  BSYNC B0 ;  /* 0x0000000000007941 */ /* 0x000fea0003800000 */
.L_x_43282:
[----:B------:R-:W-:-:S05]  /*102b0*/  LOP3.LUT R3, R0, R3, RZ, 0xfc, !PT ;  /* 0x0000000300037212 */ /* 0x000fca00078efcff */
[----:B------:R-:W-:Y:S01]  /*102c0*/  STG.E.U8 desc[UR36][R16.64], R3 ;  /* 0x0000000310007986 */ /* 0x000fe2000c101124 */
[----:B------:R-:W-:Y:S05]  /*102d0*/  EXIT ;  /* 0x000000000000794d */ /* 0x000fea0003800000 */
.L_x_43281:
        /* <DEDUP_REMOVED lines=13> */
.L_x_43285:
[----:B------:R-:W-:Y:S01]  /*103b0*/  IMAD.MOV.U32 R0, RZ, RZ, 0x7f ;  /* 0x0000007fff007424 */ /* 0x000fe200078e00ff */
[----:B------:R-:W-:-:S04]  /*103c0*/  ISETP.GT.U32.AND P0, PT, R2, 0x7f800000, PT ;  /* 0x7f8000000200780c */ /* 0x000fc80003f04070 */
[----:B------:R-:W-:-:S09]  /*103d0*/  SEL R0, R0, 0x7c, P0 ;  /* 0x0000007c00007807 */ /* 0x000fd20000000000 */
.L_x_43286:
[----:B------:R-:W-:Y:S05]  /*103e0*/  BSYNC B0 ;  /* 0x0000000000007941 */ /* 0x000fea0003800000 */
.L_x_43284:
[----:B------:R-:W-:-:S04]  /*103f0*/  LOP3.LUT R2, R3, 0x80000000, RZ, 0xc0, !PT ;  /* 0x8000000003027812 */ /* 0x000fc800078ec0ff */
[----:B------:R-:W-:-:S04]  /*10400*/  SHF.R.U32.HI R3, RZ, 0x18, R2 ;  /* 0x00000018ff037819 */ /* 0x000fc80000011602 */
[----:B------:R-:W-:-:S05]  /*10410*/  LOP3.LUT R3, R0, R3, RZ, 0xfc, !PT ;  /* 0x0000000300037212 */ /* 0x000fca00078efcff */
[----:B------:R-:W-:Y:S01]  /*10420*/  STG.E.U8 desc[UR36][R16.64], R3 ;  /* 0x0000000310007986 */ /* 0x000fe2000c101124 */
[----:B------:R-:W-:Y:S05]  /*10430*/  EXIT ;  /* 0x000000000000794d */ /* 0x000fea0003800000 */
.L_x_43280:
[----:B------:R-:W-:-:S04]  /*10440*/  I2FP.F32.U32 R0, R2 ;  /* 0x0000000200007245 */ /* 0x000fc80000201000 */
[----:B------:R-:W-:-:S05]  /*10450*/  F2FP.BF16.F32.PACK_AB R0, RZ, R0 ;  /* 0x00000000ff00723e */ /* 0x000fca00000010ff */
[----:B------:R-:W-:Y:S01]  /*10460*/  STG.E.U16 desc[UR36][R16.64], R0 ;  /* 0x0000000010007986 */ /* 0x000fe2000c101524 */
[----:B------:R-:W-:Y:S05]  /*10470*/  EXIT ;  /* 0x000000000000794d */ /* 0x000fea0003800000 */
.L_x_43277:
        /* <DEDUP_REMOVED lines=10> */
.L_x_43289:
        /* <DEDUP_REMOVED lines=17> */
.L_x_43292:
[----:B------:R-:W-:-:S04]  /*10630*/  LOP3.LUT R2, R3, 0x80000000, RZ, 0xc0, !PT ;  /* 0x8000000003027812 */ /* 0x000fc800078ec0ff */
[----:B------:R-:W-:-:S04]  /*10640*/  SHF.R.U32.HI R3, RZ, 0x18, R2 ;  /* 0x00000018ff037819 */ /* 0x000fc80000011602 */
[----:B------:R-:W-:-:S04]  /*10650*/  LOP3.LUT R0, R0, R3, RZ, 0xfc, !PT ;  /* 0x0000000300007212 */ /* 0x000fc800078efcff */
[----:B------:R-:W-:-:S07]  /*10660*/  PRMT R8, R0, 0x7610, R8 ;  /* 0x0000761000087816 */ /* 0x000fce0000000008 */
.L_x_43291:
[----:B------:R-:W-:Y:S05]  /*10670*/  BSYNC B0 ;  /* 0x0000000000007941 */ /* 0x000fea0003800000 */
.L_x_43290:
[----:B------:R-:W-:Y:S01]  /*10680*/  STG.E.U8 desc[UR36][R16.64], R8 ;  /* 0x0000000810007986 */ /* 0x000fe2000c101124 */
[----:B------:R-:W-:Y:S05]  /*10690*/  EXIT ;  /* 0x000000000000794d */ /* 0x000fea0003800000 */
.L_x_43288:
        /* <DEDUP_REMOVED lines=17> */
.L_x_43295:
[----:B------:R-:W-:-:S04]  /*107b0*/  LOP3.LUT R2, R3, 0x80000000, RZ, 0xc0, !PT ;  /* 0x8000000003027812 */ /* 0x000fc800078ec0ff */
[----:B------:R-:W-:-:S04]  /*107c0*/  SHF.R.U32.HI R3, RZ, 0x18, R2 ;  /* 0x00000018ff037819 */ /* 0x000fc80000011602 */
[----:B------:R-:W-:-:S04]  /*107d0*/  LOP3.LUT R0, R0, R3, RZ, 0xfc, !PT ;  /* 0x0000000300007212 */ /* 0x000fc800078efcff */
[----:B------:R-:W-:-:S07]  /*107e0*/  PRMT R8, R0, 0x7610, R8 ;  /* 0x0000761000087816 */ /* 0x000fce0000000008 */
.L_x_43294:
[----:B------:R-:W-:Y:S05]  /*107f0*/  BSYNC B0 ;  /* 0x0000000000007941 */ /* 0x000fea0003800000 */
.L_x_43293:
[----:B------:R-:W-:Y:S01]  /*10800*/  STG.E.U8 desc[UR36][R16.64], R8 ;  /* 0x0000000810007986 */ /* 0x000fe2000c101124 */
[----:B------:R-:W-:Y:S05]  /*10810*/  EXIT ;  /* 0x000000000000794d */ /* 0x000fea0003800000 */
.L_x_43287:
        /* <DEDUP_REMOVED lines=22> */
.L_x_43270:
        /* <DEDUP_REMOVED lines=16> */
.L_x_43298:
[----:B------:R-:W-:Y:S05]  /*10a80*/  EXIT ;  /* 0x000000000000794d */ /* 0x000fea0003800000 */
.L_x_43297:
[----:B------:R-:W-:-:S05]  /*10a90*/  IMAD.MOV.U32 R3, RZ, RZ, RZ ;  /* 0x000000ffff037224 */ /* 0x000fca00078e00ff */
[----:B------:R-:W-:Y:S01]  /*10aa0*/  STG.E.64 desc[UR36][R16.64], R2 ;  /* 0x0000000210007986 */ /* 0x000fe2000c101b24 */
[----:B------:R-:W-:Y:S05]  /*10ab0*/  EXIT ;  /* 0x000000000000794d */ /* 0x000fea0003800000 */
.L_x_43296:
[----:B------:R-:W-:Y:S01]  /*10ac0*/  STG.E desc[UR36][R16.64], R2 ;  /* 0x0000000210007986 */ /* 0x000fe2000c101924 */
[----:B------:R-:W-:Y:S05]  /*10ad0*/  EXIT ;  /* 0x000000000000794d */ /* 0x000fea0003800000 */
.L_x_43299:
        /* <DEDUP_REMOVED lines=10> */
.L_x_44162:


//--------------------- .text._ZN2at6native27unrolled_elementwise_kernelINS0_13BinaryFunctorIhhbZZZNS0_23logical_and_kernel_cudaERNS_14TensorIteratorEENKUlvE0_clEvENKUlvE_clEvEUlhhE_EESt5arrayIPcLm3EELi4E23TrivialOffsetCalculatorILi2EjESC_ILi1EjENS0_6memory12LoadWithCastILi2EEENSF_13StoreWithCastILi1EEEEEviT_T0_T2_T3_T4_T5_ --------------------------
	.section	.text._ZN2at6native27unrolled_elementwise_kernelINS0_13BinaryFunctorIhhbZZZNS0_23logical_and_kernel_cudaERNS_14TensorIteratorEENKUlvE0_clEvENKUlvE_clEvEUlhhE_EESt5arrayIPcLm3EELi4E23TrivialOffsetCalculatorILi2EjESC_ILi1EjENS0_6memory12LoadWithCastILi2EEENSF_13StoreWithCastILi1EEEEEviT_T0_T2_T3_T4_T5_,"ax",@progbits
	.align	128
        .global         _ZN2at6native27unrolled_elementwise_kernelINS0_13BinaryFunctorIhhbZZZNS0_23logical_and_kernel_cudaERNS_14TensorIteratorEENKUlvE0_clEvENKUlvE_clEvEUlhhE_EESt5arrayIPcLm3EELi4E23TrivialOffsetCalculatorILi2EjESC_ILi1EjENS0_6memory12LoadWithCastILi2EEENSF_13StoreWithCastILi1EEEEEviT_T0_T2_T3_T4_T5_
        .type           _ZN2at6native27unrolled_elementwise_kernelINS0_13BinaryFunctorIhhbZZZNS0_23logical_and_kernel_cudaERNS_14TensorIteratorEENKUlvE0_clEvENKUlvE_clEvEUlhhE_EESt5arrayIPcLm3EELi4E23TrivialOffsetCalculatorILi2EjESC_ILi1EjENS0_6memory12LoadWithCastILi2EEENSF_13StoreWithCastILi1EEEEEviT_T0_T2_T3_T4_T5_,@function
        .size           _ZN2at6native27unrolled_elementwise_kernelINS0_13BinaryFunctorIhhbZZZNS0_23logical_and_kernel_cudaERNS_14TensorIteratorEENKUlvE0_clEvENKUlvE_clEvEUlhhE_EESt5arrayIPcLm3EELi4E23TrivialOffsetCalculatorILi2EjESC_ILi1EjENS0_6memory12LoadWithCastILi2EEENSF_13StoreWithCastILi1EEEEEviT_T0_T2_T3_T4_T5_,(.L_x_44163 - _ZN2at6native27unrolled_elementwise_kernelINS0_13BinaryFunctorIhhbZZZNS0_23logical_and_kernel_cudaERNS_14TensorIteratorEENKUlvE0_clEvENKUlvE_clEvEUlhhE_EESt5arrayIPcLm3EELi4E23TrivialOffsetCalculatorILi2EjESC_ILi1EjENS0_6memory12LoadWithCastILi2EEENSF_13StoreWithCastILi1EEEEEviT_T0_T2_T3_T4_T5_)
        .other          _ZN2at6native27unrolled_elementwise_kernelINS0_13BinaryFunctorIhhbZZZNS0_23logical_and_kernel_cudaERNS_14TensorIteratorEENKUlvE0_clEvENKUlvE_clEvEUlhhE_EESt5arrayIPcLm3EELi4E23TrivialOffsetCalculatorILi2EjESC_ILi1EjENS0_6memory12LoadWithCastILi2EEENSF_13StoreWithCastILi1EEEEEviT_T0_T2_T3_T4_T5_,@"STO_CUDA_ENTRY STV_DEFAULT"
_ZN2at6native27unrolled_elementwise_kernelINS0_13BinaryFunctorIhhbZZZNS0_23logical_and_kernel_cudaERNS_14TensorIteratorEENKUlvE0_clEvENKUlvE_clEvEUlhhE_EESt5arrayIPcLm3EELi4E23TrivialOffsetCalculatorILi2EjESC_ILi1EjENS0_6memory12LoadWithCastILi2EEENSF_13StoreWithCastILi1EEEEEviT_T0_T2_T3_T4_T5_:
.text._ZN2at6native27unrolled_elementwise_kernelINS0_13BinaryFunctorIhhbZZZNS0_23logical_and_kernel_cudaERNS_14TensorIteratorEENKUlvE0_clEvENKUlvE_clEvEUlhhE_EESt5arrayIPcLm3EELi4E23TrivialOffsetCalculatorILi2EjESC_ILi1EjENS0_6memory12LoadWithCastILi2EEENSF_13StoreWithCastILi1EEEEEviT_T0_T2_T3_T4_T5_:
        /* <DEDUP_REMOVED lines=33> */
.L_x_43305:
[----:B------:R3:W5:Y:S01]  /*0210*/  LDG.E.U8 R18, desc[UR36][R6.64] ;  /* 0x0000002406127981 */ /* 0x000762000c1e1100 */
[----:B------:R-:W-:Y:S05]  /*0220*/  BRA `(.L_x_43307) ;  /* 0x0000000c00687947 */ /* 0x000fea0003800000 */
.L_x_43304:
        /* <DEDUP_REMOVED lines=8> */
.L_x_43309:
[----:B------:R1:W5:Y:S01]  /*02b0*/  LDG.E.U8 R18, desc[UR36][R6.64] ;  /* 0x0000002406127981 */ /* 0x000362000c1e1100 */
[----:B------:R-:W-:Y:S05]  /*02c0*/  BRA `(.L_x_43307) ;  /* 0x0000000c00407947 */ /* 0x000fea0003800000 */
.L_x_43308:
[----:B------:R2:W5:Y:S01]  /*02d0*/  LDG.E.U16 R18, desc[UR36][R6.64] ;  /* 0x0000002406127981 */ /* 0x000562000c1e1500 */
[----:B------:R-:W-:Y:S05]  /*02e0*/  BRA `(.L_x_43307) ;  /* 0x0000000c00387947 */ /* 0x000fea0003800000 */
.L_x_43303:
        /* <DEDUP_REMOVED lines=10> */
.L_x_43311:
[----:B------:R-:W2:Y:S02]  /*0390*/  LDG.E.U16 R4, desc[UR36][R6.64] ;  /* 0x0000002406047981 */ /* 0x000ea4000c1e1500 */
[----:B--2---:R-:W-:-:S06]  /*03a0*/  HADD2.F32 R4, -RZ, R4.H0_H0 ;  /* 0x20000004ff047230 */ /* 0x004fcc0000004100 */
[----:B------:R-:W0:Y:S02]  /*03b0*/  F2I.S64.TRUNC R4, R4 ;  /* 0x0000000400047311 */ /* 0x000e24000020d900 */
[----:B0-----:R-:W-:Y:S01]  /*03c0*/  PRMT R18, R4, 0x7610, R18 ;  /* 0x0000761004127816 */ /* 0x001fe20000000012 */
[----:B------:R-:W-:Y:S06]  /*03d0*/  BRA `(.L_x_43307) ;  /* 0x0000000800fc7947 */ /* 0x000fec0003800000 */
.L_x_43310:
        /* <DEDUP_REMOVED lines=10> */
.L_x_43313:
[----:B------:R-:W2:Y:S02]  /*0480*/  LDG.E.U16 R6, desc[UR36][R6.64] ;  /* 0x0000002406067981 */ /* 0x000ea4000c1e1500 */
[----:B--2---:R-:W-:-:S06]  /*0490*/  HADD2.F32 R4, -RZ, R6.H0_H0 ;  /* 0x20000006ff047230 */ /* 0x004fcc0000004100 */
[----:B------:R-:W0:Y:S02]  /*04a0*/  F2I.S64.TRUNC R4, R4 ;  /* 0x0000000400047311 */ /* 0x000e24000020d900 */
[----:B0-----:R-:W-:Y:S01]  /*04b0*/  PRMT R18, R4, 0x7610, R18 ;  /* 0x0000761004127816 */ /* 0x001fe20000000012 */
[----:B------:R-:W-:Y:S06]  /*04c0*/  BRA `(.L_x_43307) ;  /* 0x0000000800c07947 */ /* 0x000fec0003800000 */
.L_x_43312:
[----:B------:R-:W2:Y:S02]  /*04d0*/  LDG.E.64 R4, desc[UR36][R6.64] ;  /* 0x0000002406047981 */ /* 0x000ea4000c1e1b00 */
[----:B--2---:R-:W0:Y:S02]  /*04e0*/  F2I.S64.F64.TRUNC R4, R4 ;  /* 0x0000000400047311 */ /* 0x004e24000030d900 */
[----:B0-----:R-:W-:Y:S01]  /*04f0*/  PRMT R18, R4, 0x7610, R18 ;  /* 0x0000761004127816 */ /* 0x001fe20000000012 */
[----:B------:R-:W-:Y:S06]  /*0500*/  BRA `(.L_x_43307) ;  /* 0x0000000800b07947 */ /* 0x000fec0003800000 */
.L_x_43302:
        /* <DEDUP_REMOVED lines=12> */
.L_x_43316:
[----:B------:R-:W2:Y:S02]  /*05d0*/  LDG.E.64 R6, desc[UR36][R6.64] ;  /* 0x0000002406067981 */ /* 0x000ea4000c1e1b00 */
[----:B--2---:R-:W0:Y:S02]  /*05e0*/  F2I.S64.F64.TRUNC R4, R6 ;  /* 0x0000000600047311 */ /* 0x004e24000030d900 */
[----:B0-----:R-:W-:Y:S01]  /*05f0*/  PRMT R18, R4, 0x7610, R18 ;  /* 0x0000761004127816 */ /* 0x001fe20000000012 */
[----:B------:R-:W-:Y:S06]  /*0600*/  BRA `(.L_x_43307) ;  /* 0x0000000800707947 */ /* 0x000fec0003800000 */
.L_x_43315:
        /* <DEDUP_REMOVED lines=28> */
.L_x_43318:
        /* <DEDUP_REMOVED lines=16> */
.L_x_43317:
[----:B------:R-:W2:Y:S02]  /*08d0*/  LDG.E.U16 R4, desc[UR36][R6.64] ;  /* 0x0000002406047981 */ /* 0x000ea4000c1e1500 */
[----:B--2---:R-:W-:-:S06]  /*08e0*/  IMAD.U32 R4, R4, 0x10000, RZ ;  /* 0x0001000004047824 */ /* 0x004fcc00078e00ff */
[----:B------:R-:W0:Y:S02]  /*08f0*/  F2I.S64.TRUNC R4, R4 ;  /* 0x0000000400047311 */ /* 0x000e24000020d900 */
[----:B0-----:R-:W-:Y:S01]  /*0900*/  PRMT R18, R4, 0x7610, R18 ;  /* 0x0000761004127816 */ /* 0x001fe20000000012 */
[----:B------:R-:W-:Y:S06]  /*0910*/  BRA `(.L_x_43307) ;  /* 0x0000000400ac7947 */ /* 0x000fec0003800000 */
.L_x_43314:
        /* <DEDUP_REMOVED lines=10> */
.L_x_43321:
        /* <DEDUP_REMOVED lines=21> */
.L_x_43325:
[----:B------:R-:W-:Y:S05]  /*0b10*/  BSYNC B1 ;  /* 0x0000000000017941 */ /* 0x000fea0003800000 */
.L_x_43324:
[----:B------:R-:W-:Y:S01]  /*0b20*/  IMAD.SHL.U32 R3, R3, 0x100000, RZ ;  /* 0x0010000003037824 */ /* 0x000fe200078e00ff */
[----:B------:R-:W-:-:S04]  /*0b30*/  LEA R5, R0, 0x3b800000, 0x17 ;  /* 0x3b80000000057811 */ /* 0x000fc800078eb8ff */
[----:B------:R-:W-:-:S07]  /*0b40*/  LOP3.LUT R4, R5, R3, R6, 0xfe, !PT ;  /* 0x0000000305047212 */ /* 0x000fce00078efe06 */
.L_x_43323:
[----:B------:R-:W-:Y:S05]  /*0b50*/  BSYNC B0 ;  /* 0x0000000000007941 */ /* 0x000fea0003800000 */
.L_x_43322:
[----:B------:R-:W0:Y:S02]  /*0b60*/  F2I.S64.TRUNC R4, R4 ;  /* 0x0000000400047311 */ /* 0x000e24000020d900 */
[----:B0-----:R-:W-:Y:S01]  /*0b70*/  PRMT R18, R4, 0x7610, R18 ;  /* 0x0000761004127816 */ /* 0x001fe20000000012 */
[----:B------:R-:W-:Y:S06]  /*0b80*/  BRA `(.L_x_43307) ;  /* 0x0000000400107947 */ /* 0x000fec0003800000 */
.L_x_43320:
        /* <DEDUP_REMOVED lines=21> */
.L_x_43329:
[----:B------:R-:W-:Y:S05]  /*0ce0*/  BSYNC B1 ;  /* 0x0000000000017941 */ /* 0x000fea0003800000 */
.L_x_43328:
[----:B------:R-:W-:Y:S01]  /*0cf0*/  IMAD.SHL.U32 R3, R3, 0x200000, RZ ;  /* 0x0020000003037824 */ /* 0x000fe200078e00ff */
[----:B------:R-:W-:-:S04]  /*0d00*/  LEA R5, R0, 0x37800000, 0x17 ;  /* 0x3780000000057811 */ /* 0x000fc800078eb8ff */
[----:B------:R-:W-:-:S07]  /*0d10*/  LOP3.LUT R4, R5, R3, R6, 0xfe, !PT ;  /* 0x0000000305047212 */ /* 0x000fce00078efe06 */
.L_x_43327:
[----:B------:R-:W-:Y:S05]  /*0d20*/  BSYNC B0 ;  /* 0x0000000000007941 */ /* 0x000fea0003800000 */
.L_x_43326:
[----:B------:R-:W0:Y:S02]  /*0d30*/  F2I.S64.TRUNC R4, R4 ;  /* 0x0000000400047311 */ /* 0x000e24000020d900 */
[----:B0-----:R-:W-:Y:S01]  /*0d40*/  PRMT R18, R4, 0x7610, R18 ;  /* 0x0000761004127816 */ /* 0x001fe20000000012 */
[----:B------:R-:W-:Y:S06]  /*0d50*/  BRA `(.L_x_43307) ;  /* 0x00000000009c7947 */ /* 0x000fec0003800000 */
.L_x_43319:
        /* <DEDUP_REMOVED lines=14> */
.L_x_43333:
[----:B------:R-:W-:Y:S05]  /*0e40*/  BSYNC B0 ;  /* 0x0000000000007941 */ /* 0x000fea0003800000 */
.L_x_43332:
[----:B------:R-:W0:Y:S02]  /*0e50*/  F2I.S64.TRUNC R4, R4 ;  /* 0x0000000400047311 */ /* 0x000e24000020d900 */
[----:B0-----:R-:W-:Y:S01]  /*0e60*/  PRMT R18, R4, 0x7610, R18 ;  /* 0x0000761004127816 */ /* 0x001fe20000000012 */
[----:B------:R-:W-:Y:S06]  /*0e70*/  BRA `(.L_x_43307) ;  /* 0x0000000000547947 */ /* 0x000fec0003800000 */
.L_x_43306:
        /* <DEDUP_REMOVED lines=16> */
.L_x_43334:
[----:B------:R-:W-:Y:S01]  /*0f80*/  PRMT R18, RZ, 0x7610, R18 ;  /* 0x00007610ff127816 */ /* 0x000fe20000000012 */
[----:B------:R-:W-:Y:S06]  /*0f90*/  BRA `(.L_x_43307) ;  /* 0x00000000000c7947 */ /* 0x000fec0003800000 */
.L_x_43331:
[----:B------:R0:W5:Y:S01]  /*0fa0*/  LDG.E.U8 R18, desc[UR36][R6.64] ;  /* 0x0000002406127981 */ /* 0x000162000c1e1100 */
[----:B------:R-:W-:Y:S05]  /*0fb0*/  BRA `(.L_x_43307) ;  /* 0x0000000000047947 */ /* 0x000fea0003800000 */
.L_x_43330:
[----:B------:R0:W5:Y:S02]  /*0fc0*/  LDG.E.U8 R18, desc[UR36][R6.64] ;  /* 0x0000002406127981 */ /* 0x000164000c1e1100 */
.L_x_43307:
        /* <DEDUP_REMOVED lines=18> */
.L_x_43338:
[----:B------:R1:W5:Y:S01]  /*10f0*/  LDG.E.U8 R19, desc[UR36][R6.64] ;  /* 0x0000002406137981 */ /* 0x000362000c1e1100 */
[----:B------:R-:W-:Y:S05]  /*1100*/  BRA `(.L_x_43340) ;  /* 0x0000000c00647947 */ /* 0x000fea0003800000 */
.L_x_43337:
        /* <DEDUP_REMOVED lines=8> */
.L_x_43342:
[----:B------:R3:W5:Y:S01]  /*1190*/  LDG.E.U8 R19, desc[UR36][R6.64] ;  /* 0x0000002406137981 */ /* 0x000762000c1e1100 */
[----:B------:R-:W-:Y:S05]  /*11a0*/  BRA `(.L_x_43340) ;  /* 0x0000000c003c7947 */ /* 0x000fea0003800000 */
.L_x_43341:
[----:B------:R2:W5:Y:S01]  /*11b0*/  LDG.E.U16 R19, desc[UR36][R6.64] ;  /* 0x0000002406137981 */ /* 0x000562000c1e1500 */
[----:B------:R-:W-:Y:S05]  /*11c0*/  BRA `(.L_x_43340) ;  /* 0x0000000c00347947 */ /* 0x000fea0003800000 */
.L_x_43336:
        /* <DEDUP_REMOVED lines=10> */
.L_x_43344:
[----:B------:R-:W2:Y:S02]  /*1270*/  LDG.E.U16 R4, desc[UR36][R6.64] ;  /* 0x0000002406047981 */ /* 0x000ea4000c1e1500 */
[----:B--2---:R-:W-:-:S06]  /*1280*/  HADD2.F32 R4, -RZ, R4.H0_H0 ;  /* 0x20000004ff047230 */ /* 0x004fcc0000004100 */
[----:B------:R-:W0:Y:S02]  /*1290*/  F2I.S64.TRUNC R4, R4 ;  /* 0x0000000400047311 */ /* 0x000e24000020d900 */
[----:B0-----:R-:W-:Y:S01]  /*12a0*/  PRMT R19, R4, 0x7610, R19 ;  /* 0x0000761004137816 */ /* 0x001fe20000000013 */
[----:B------:R-:W-:Y:S06]  /*12b0*/  BRA `(.L_x_43340) ;  /* 0x0000000800f87947 */ /* 0x000fec0003800000 */
.L_x_43343:
        /* <DEDUP_REMOVED lines=10> */
.L_x_43346:
[----:B------:R-:W2:Y:S02]  /*1360*/  LDG.E.U16 R6, desc[UR36][R6.64] ;  /* 0x0000002406067981 */ /* 0x000ea4000c1e1500 */
[----:B--2---:R-:W-:-:S06]  /*1370*/  HADD2.F32 R4, -RZ, R6.H0_H0 ;  /* 0x20000006ff047230 */ /* 0x004fcc0000004100 */
[----:B------:R-:W0:Y:S02]  /*1380*/  F2I.S64.TRUNC R4, R4 ;  /* 0x0000000400047311 */ /* 0x000e24000020d900 */
[----:B0-----:R-:W-:Y:S01]  /*1390*/  PRMT R19, R4, 0x7610, R19 ;  /* 0x0000761004137816 */ /* 0x001fe20000000013 */
[----:B------:R-:W-:Y:S06]  /*13a0*/  BRA `(.L_x_43340) ;  /* 0x0000000800bc7947 */ /* 0x000fec0003800000 */
.L_x_43345:
[----:B------:R-:W2:Y:S02]  /*13b0*/  LDG.E.64 R4, desc[UR36][R6.64] ;  /* 0x0000002406047981 */ /* 0x000ea4000c1e1b00 */
[----:B--2---:R-:W0:Y:S02]  /*13c0*/  F2I.S64.F64.TRUNC R4, R4 ;  /* 0x0000000400047311 */ /* 0x004e24000030d900 */
[----:B0-----:R-:W-:Y:S01]  /*13d0*/  PRMT R19, R4, 0x7610, R19 ;  /* 0x0000761004137816 */ /* 0x001fe20000000013 */
[----:B------:R-:W-:Y:S06]  /*13e0*/  BRA `(.L_x_43340) ;  /* 0x0000000800ac7947 */ /* 0x000fec0003800000 */
.L_x_43335:
        /* <DEDUP_REMOVED lines=12> */
.L_x_43349:
[----:B------:R-:W2:Y:S02]  /*14b0*/  LDG.E.64 R6, desc[UR36][R6.64] ;  /* 0x0000002406067981 */ /* 0x000ea4000c1e1b00 */
[----:B--2---:R-:W0:Y:S02]  /*14c0*/  F2I.S64.F64.TRUNC R4, R6 ;  /* 0x0000000600047311 */ /* 0x004e24000030d900 */
[----:B0-----:R-:W-:Y:S01]  /*14d0*/  PRMT R19, R4, 0x7610, R19 ;  /* 0x0000761004137816 */ /* 0x001fe20000000013 */
[----:B------:R-:W-:Y:S06]  /*14e0*/  BRA `(.L_x_43340) ;  /* 0x00000008006c7947 */ /* 0x000fec0003800000 */
.L_x_43348:
        /* <DEDUP_REMOVED lines=28> */
.L_x_43351:
        /* <DEDUP_REMOVED lines=15> */
.L_x_43350:
[----:B------:R-:W2:Y:S02]  /*17a0*/  LDG.E.U16 R4, desc[UR36][R6.64] ;  /* 0x0000002406047981 */ /* 0x000ea4000c1e1500 */
[----:B--2---:R-:W-:-:S06]  /*17b0*/  IMAD.U32 R4, R4, 0x10000, RZ ;  /* 0x0001000004047824 */ /* 0x004fcc00078e00ff */
[----:B------:R-:W0:Y:S02]  /*17c0*/  F2I.S64.TRUNC R4, R4 ;  /* 0x0000000400047311 */ /* 0x000e24000020d900 */
[----:B0-----:R-:W-:Y:S01]  /*17d0*/  PRMT R19, R4, 0x7610, R19 ;  /* 0x0000761004137816 */ /* 0x001fe20000000013 */
[----:B------:R-:W-:Y:S06]  /*17e0*/  BRA `(.L_x_43340) ;  /* 0x0000000400ac7947 */ /* 0x000fec0003800000 */
.L_x_43347:
        /* <DEDUP_REMOVED lines=10> */
.L_x_43354:
        /* <DEDUP_REMOVED lines=21> */
.L_x_43358:
[----:B------:R-:W-:Y:S05]  /*19e0*/  BSYNC B1 ;  /* 0x0000000000017941 */ /* 0x000fea0003800000 */
.L_x_43357:
[----:B------:R-:W-:Y:S01]  /*19f0*/  IMAD.SHL.U32 R3, R3, 0x100000, RZ ;  /* 0x0010000003037824 */ /* 0x000fe200078e00ff */
[----:B------:R-:W-:-:S04]  /*1a00*/  LEA R5, R0, 0x3b800000, 0x17 ;  /* 0x3b80000000057811 */ /* 0x000fc800078eb8ff */
[----:B------:R-:W-:-:S07]  /*1a10*/  LOP3.LUT R4, R5, R3, R6, 0xfe, !PT ;  /* 0x0000000305047212 */ /* 0x000fce00078efe06 */
.L_x_43356:
[----:B------:R-:W-:Y:S05]  /*1a20*/  BSYNC B0 ;  /* 0x0000000000007941 */ /* 0x000fea0003800000 */
.L_x_43355:
[----:B------:R-:W0:Y:S02]  /*1a30*/  F2I.S64.TRUNC R4, R4 ;  /* 0x0000000400047311 */ /* 0x000e24000020d900 */
[----:B0-----:R-:W-:Y:S01]  /*1a40*/  PRMT R19, R4, 0x7610, R19 ;  /* 0x0000761004137816 */ /* 0x001fe20000000013 */
[----:B------:R-:W-:Y:S06]  /*1a50*/  BRA `(.L_x_43340) ;  /* 0x0000000400107947 */ /* 0x000fec0003800000 */
.L_x_43353:
        /* <DEDUP_REMOVED lines=21> */
.L_x_43362:
[----:B------:R-:W-:Y:S05]  /*1bb0*/  BSYNC B1 ;  /* 0x0000000000017941 */ /* 0x000fea0003800000 */
.L_x_43361:
[----:B------:R-:W-:Y:S01]  /*1bc0*/  IMAD.SHL.U32 R3, R3, 0x200000, RZ ;  /* 0x0020000003037824 */ /* 0x000fe200078e00ff */
[----:B------:R-:W-:-:S04]  /*1bd0*/  LEA R5, R0, 0x37800000, 0x17 ;  /* 0x3780000000057811 */ /* 0x000fc800078eb8ff */
[----:B------:R-:W-:-:S07]  /*1be0*/  LOP3.LUT R4, R5, R3, R6, 0xfe, !PT ;  /* 0x0000000305047212 */ /* 0x000fce00078efe06 */
.L_x_43360:
[----:B------:R-:W-:Y:S05]  /*1bf0*/  BSYNC B0 ;  /* 0x0000000000007941 */ /* 0x000fea0003800000 */
.L_x_43359:
[----:B------:R-:W0:Y:S02]  /*1c00*/  F2I.S64.TRUNC R4, R4 ;  /* 0x0000000400047311 */ /* 0x000e24000020d900 */
[----:B0-----:R-:W-:Y:S01]  /*1c10*/  PRMT R19, R4, 0x7610, R19 ;  /* 0x0000761004137816 */ /* 0x001fe20000000013 */
[----:B------:R-:W-:Y:S06]  /*1c20*/  BRA `(.L_x_43340) ;  /* 0x00000000009c7947 */ /* 0x000fec0003800000 */
.L_x_43352:
        /* <DEDUP_REMOVED lines=14> */
.L_x_43366:
[----:B------:R-:W-:Y:S05]  /*1d10*/  BSYNC B0 ;  /* 0x0000000000007941 */ /* 0x000fea0003800000 */
.L_x_43365:
[----:B------:R-:W0:Y:S02]  /*1d20*/  F2I.S64.TRUNC R4, R4 ;  /* 0x0000000400047311 */ /* 0x000e24000020d900 */
[----:B0-----:R-:W-:Y:S01]  /*1d30*/  PRMT R19, R4, 0x7610, R19 ;  /* 0x0000761004137816 */ /* 0x001fe20000000013 */
[----:B------:R-:W-:Y:S06]  /*1d40*/  BRA `(.L_x_43340) ;  /* 0x0000000000547947 */ /* 0x000fec0003800000 */
.L_x_43339:
        /* <DEDUP_REMOVED lines=16> */
.L_x_43367:
[----:B------:R-:W-:Y:S01]  /*1e50*/  PRMT R19, RZ, 0x7610, R19 ;  /* 0x00007610ff137816 */ /* 0x000fe20000000013 */
[----:B------:R-:W-:Y:S06]  /*1e60*/  BRA `(.L_x_43340) ;  /* 0x00000000000c7947 */ /* 0x000fec0003800000 */
.L_x_43364:
[----:B------:R0:W5:Y:S01]  /*1e70*/  LDG.E.U8 R19, desc[UR36][R6.64] ;  /* 0x0000002406137981 */ /* 0x000162000c1e1100 */
[----:B------:R-:W-:Y:S05]  /*1e80*/  BRA `(.L_x_43340) ;  /* 0x0000000000047947 */ /* 0x000fea0003800000 */
.L_x_43363:
[----:B------:R0:W5:Y:S02]  /*1e90*/  LDG.E.U8 R19, desc[UR36][R6.64] ;  /* 0x0000002406137981 */ /* 0x000164000c1e1100 */
.L_x_43340:
[----:B------:R-:W1:Y:S02]  /*1ea0*/  S2R R27, SR_TID.X ;  /* 0x00000000001b7919 */ /* 0x000e640000002100 */
[----:B-1----:R-:W-:-:S07]  /*1eb0*/  VIADD R27, R27, 0x80 ;  /* 0x000000801b1b7836 */ /* 0x002fce0000000000 */
.L_x_43301:
[----:B------:R-:W-:Y:S05]  /*1ec0*/  BSYNC B6 ;  /* 0x0000000000067941 */ /* 0x000fea0003800000 */
.L_x_43300:
        /* <DEDUP_REMOVED lines=23> */
.L_x_43373:
[----:B------:R3:W5:Y:S01]  /*2040*/  LDG.E.U8 R17, desc[UR36][R6.64] ;  /* 0x0000002406117981 */ /* 0x000762000c1e1100 */
[----:B------:R-:W-:Y:S05]  /*2050*/  BRA `(.L_x_43375) ;  /* 0x0000000c00647947 */ /* 0x000fea0003800000 */
.L_x_43372:
        /* <DEDUP_REMOVED lines=8> */
.L_x_43377:
[----:B------:R0:W5:Y:S01]  /*20e0*/  LDG.E.U8 R17, desc[UR36][R6.64] ;  /* 0x0000002406117981 */ /* 0x000162000c1e1100 */
[----:B------:R-:W-:Y:S05]  /*20f0*/  BRA `(.L_x_43375) ;  /* 0x0000000c003c7947 */ /* 0x000fea0003800000 */
.L_x_43376:
[----:B------:R0:W5:Y:S01]  /*2100*/  LDG.E.U16 R17, desc[UR36][R6.64] ;  /* 0x0000002406117981 */ /* 0x000162000c1e1500 */
[----:B------:R-:W-:Y:S05]  /*2110*/  BRA `(.L_x_43375) ;  /* 0x0000000c00347947 */ /* 0x000fea0003800000 */
.L_x_43371:
        /* <DEDUP_REMOVED lines=10> */
.L_x_43379:
[----:B------:R-:W2:Y:S02]  /*21c0*/  LDG.E.U16 R4, desc[UR36][R6.64] ;  /* 0x0000002406047981 */ /* 0x000ea4000c1e1500 */
[----:B--2---:R-:W-:-:S06]  /*21d0*/  HADD2.F32 R4, -RZ, R4.H0_H0 ;  /* 0x20000004ff047230 */ /* 0x004fcc0000004100 */
[----:B------:R-:W0:Y:S02]  /*21e0*/  F2I.S64.TRUNC R4, R4 ;  /* 0x0000000400047311 */ /* 0x000e24000020d900 */
[----:B0-----:R-:W-:Y:S01]  /*21f0*/  PRMT R17, R4, 0x7610, R17 ;  /* 0x0000761004117816 */ /* 0x001fe20000000011 */
[----:B------:R-:W-:Y:S06]  /*2200*/  BRA `(.L_x_43375) ;  /* 0x0000000800f87947 */ /* 0x000fec0003800000 */
.L_x_43378:
        /* <DEDUP_REMOVED lines=10> */
.L_x_43381:
[----:B------:R-:W2:Y:S02]  /*22b0*/  LDG.E.U16 R6, desc[UR36][R6.64] ;  /* 0x0000002406067981 */ /* 0x000ea4000c1e1500 */
[----:B--2---:R-:W-:-:S06]  /*22c0*/  HADD2.F32 R4, -RZ, R6.H0_H0 ;  /* 0x20000006ff047230 */ /* 0x004fcc0000004100 */
[----:B------:R-:W0:Y:S02]  /*22d0*/  F2I.S64.TRUNC R4, R4 ;  /* 0x0000000400047311 */ /* 0x000e24000020d900 */
[----:B0-----:R-:W-:Y:S01]  /*22e0*/  PRMT R17, R4, 0x7610, R17 ;  /* 0x0000761004117816 */ /* 0x001fe20000000011 */
[----:B------:R-:W-:Y:S06]  /*22f0*/  BRA `(.L_x_43375) ;  /* 0x0000000800bc7947 */ /* 0x000fec0003800000 */
.L_x_43380:
[----:B------:R-:W2:Y:S02]  /*2300*/  LDG.E.64 R4, desc[UR36][R6.64] ;  /* 0x0000002406047981 */ /* 0x000ea4000c1e1b00 */
[----:B--2---:R-:W0:Y:S02]  /*2310*/  F2I.S64.F64.TRUNC R4, R4 ;  /* 0x0000000400047311 */ /* 0x004e24000030d900 */
[----:B0-----:R-:W-:Y:S01]  /*2320*/  PRMT R17, R4, 0x7610, R17 ;  /* 0x0000761004117816 */ /* 0x001fe20000000011 */
[----:B------:R-:W-:Y:S06]  /*2330*/  BRA `(.L_x_43375) ;  /* 0x0000000800ac7947 */ /* 0x000fec0003800000 */
.L_x_43370:
        /* <DEDUP_REMOVED lines=12> */
.L_x_43384:
[----:B------:R-:W2:Y:S02]  /*2400*/  LDG.E.64 R6, desc[UR36][R6.64] ;  /* 0x0000002406067981 */ /* 0x000ea4000c1e1b00 */
[----:B--2---:R-:W0:Y:S02]  /*2410*/  F2I.S64.F64.TRUNC R4, R6 ;  /* 0x0000000600047311 */ /* 0x004e24000030d900 */
[----:B0-----:R-:W-:Y:S01]  /*2420*/  PRMT R17, R4, 0x7610, R17 ;  /* 0x0000761004117816 */ /* 0x001fe20000000011 */
[----:B------:R-:W-:Y:S06]  /*2430*/  BRA `(.L_x_43375) ;  /* 0x00000008006c7947 */ /* 0x000fec0003800000 */
.L_x_43383:
        /* <DEDUP_REMOVED lines=28> */
.L_x_43386:
        /* <DEDUP_REMOVED lines=15> */
.L_x_43385:
[----:B------:R-:W2:Y:S02]  /*26f0*/  LDG.E.U16 R4, desc[UR36][R6.64] ;  /* 0x0000002406047981 */ /* 0x000ea4000c1e1500 */
[----:B--2---:R-:W-:-:S06]  /*2700*/  IMAD.U32 R4, R4, 0x10000, RZ ;  /* 0x0001000004047824 */ /* 0x004fcc00078e00ff */
[----:B------:R-:W0:Y:S02]  /*2710*/  F2I.S64.TRUNC R4, R4 ;  /* 0x0000000400047311 */ /* 0x000e24000020d900 */
[----:B0-----:R-:W-:Y:S01]  /*2720*/  PRMT R17, R4, 0x7610, R17 ;  /* 0x0000761004117816 */ /* 0x001fe20000000011 */
[----:B------:R-:W-:Y:S06]  /*2730*/  BRA `(.L_x_43375) ;  /* 0x0000000400ac7947 */ /* 0x000fec0003800000 */
.L_x_43382:
        /* <DEDUP_REMOVED lines=10> */
.L_x_43389:
        /* <DEDUP_REMOVED lines=21> */
.L_x_43393:
[----:B------:R-:W-:Y:S05]  /*2930*/  BSYNC B1 ;  /* 0x0000000000017941 */ /* 0x000fea0003800000 */
.L_x_43392:
[----:B------:R-:W-:Y:S01]  /*2940*/  IMAD.SHL.U32 R3, R3, 0x100000, RZ ;  /* 0x0010000003037824 */ /* 0x000fe200078e00ff */
[----:B------:R-:W-:-:S04]  /*2950*/  LEA R5, R0, 0x3b800000, 0x17 ;  /* 0x3b80000000057811 */ /* 0x000fc800078eb8ff */
[----:B------:R-:W-:-:S07]  /*2960*/  LOP3.LUT R4, R5, R3, R6, 0xfe, !PT ;  /* 0x0000000305047212 */ /* 0x000fce00078efe06 */
.L_x_43391:
[----:B------:R-:W-:Y:S05]  /*2970*/  BSYNC B0 ;  /* 0x0000000000007941 */ /* 0x000fea0003800000 */
.L_x_43390:
[----:B------:R-:W0:Y:S02]  /*2980*/  F2I.S64.TRUNC R4, R4 ;  /* 0x0000000400047311 */ /* 0x000e24000020d900 */
[----:B0-----:R-:W-:Y:S01]  /*2990*/  PRMT R17, R4, 0x7610, R17 ;  /* 0x0000761004117816 */ /* 0x001fe20000000011 */
[----:B------:R-:W-:Y:S06]  /*29a0*/  BRA `(.L_x_43375) ;  /* 0x0000000400107947 */ /* 0x000fec0003800000 */
.L_x_43388:
        /* <DEDUP_REMOVED lines=21> */
.L_x_43397:
[----:B------:R-:W-:Y:S05]  /*2b00*/  BSYNC B1 ;  /* 0x0000000000017941 */ /* 0x000fea0003800000 */
.L_x_43396:
[----:B------:R-:W-:Y:S01]  /*2b10*/  IMAD.SHL.U32 R3, R3, 0x200000, RZ ;  /* 0x0020000003037824 */ /* 0x000fe200078e00ff */
[----:B------:R-:W-:-:S04]  /*2b20*/  LEA R5, R0, 0x37800000, 0x17 ;  /* 0x3780000000057811 */ /* 0x000fc800078eb8ff */
[----:B------:R-:W-:-:S07]  /*2b30*/  LOP3.LUT R4, R5, R3, R6, 0xfe, !PT ;  /* 0x0000000305047212 */ /* 0x000fce00078efe06 */
.L_x_43395:
[----:B------:R-:W-:Y:S05]  /*2b40*/  BSYNC B0 ;  /* 0x0000000000007941 */ /* 0x000fea0003800000 */
.L_x_43394:
[----:B------:R-:W0:Y:S02]  /*2b50*/  F2I.S64.TRUNC R4, R4 ;  /* 0x0000000400047311 */ /* 0x000e24000020d900 */
[----:B0-----:R-:W-:Y:S01]  /*2b60*/  PRMT R17, R4, 0x7610, R17 ;  /* 0x0000761004117816 */ /* 0x001fe20000000011 */
[----:B------:R-:W-:Y:S06]  /*2b70*/  BRA `(.L_x_43375) ;  /* 0x00000000009c7947 */ /* 0x000fec0003800000 */
.L_x_43387:
        /* <DEDUP_REMOVED lines=14> */
.L_x_43401:
[----:B------:R-:W-:Y:S05]  /*2c60*/  BSYNC B0 ;  /* 0x0000000000007941 */ /* 0x000fea0003800000 */
.L_x_43400:
[----:B------:R-:W0:Y:S02]  /*2c70*/  F2I.S64.TRUNC R4, R4 ;  /* 0x0000000400047311 */ /* 0x000e24000020d900 */
[----:B0-----:R-:W-:Y:S01]  /*2c80*/  PRMT R17, R4, 0x7610, R17 ;  /* 0x0000761004117816 */ /* 0x001fe20000000011 */
[----:B------:R-:W-:Y:S06]  /*2c90*/  BRA `(.L_x_43375) ;  /* 0x0000000000547947 */ /* 0x000fec0003800000 */
.L_x_43374:
        /* <DEDUP_REMOVED lines=16> */
.L_x_43402:
[----:B------:R-:W-:Y:S01]  /*2da0*/  PRMT R17, RZ, 0x7610, R17 ;  /* 0x00007610ff117816 */ /* 0x000fe20000000011 */
[----:B------:R-:W-:Y:S06]  /*2db0*/  BRA `(.L_x_43375) ;  /* 0x00000000000c7947 */ /* 0x000fec0003800000 */
.L_x_43399:
[----:B------:R0:W5:Y:S01]  /*2dc0*/  LDG.E.U8 R17, desc[UR36][R6.64] ;  /* 0x0000002406117981 */ /* 0x000162000c1e1100 */
[----:B------:R-:W-:Y:S05]  /*2dd0*/  BRA `(.L_x_43375) ;  /* 0x0000000000047947 */ /* 0x000fea0003800000 */
.L_x_43398:
[----:B------:R1:W5:Y:S02]  /*2de0*/  LDG.E.U8 R17, desc[UR36][R6.64] ;  /* 0x0000002406117981 */ /* 0x000364000c1e1100 */
.L_x_43375:
        /* <DEDUP_REMOVED lines=18> */
.L_x_43406:
[----:B------:R4:W5:Y:S01]  /*2f10*/  LDG.E.U8 R22, desc[UR36][R6.64] ;  /* 0x0000002406167981 */ /* 0x000962000c1e1100 */
[----:B------:R-:W-:Y:S05]  /*2f20*/  BRA `(.L_x_43408) ;  /* 0x0000000c00647947 */ /* 0x000fea0003800000 */
.L_x_43405:
        /* <DEDUP_REMOVED lines=8> */
.L_x_43410:
[----:B------:R0:W5:Y:S01]  /*2fb0*/  LDG.E.U8 R22, desc[UR36][R6.64] ;  /* 0x0000002406167981 */ /* 0x000162000c1e1100 */
[----:B------:R-:W-:Y:S05]  /*2fc0*/  BRA `(.L_x_43408) ;  /* 0x0000000c003c7947 */ /* 0x000fea0003800000 */
.L_x_43409:
[----:B------:R0:W5:Y:S01]  /*2fd0*/  LDG.E.U16 R22, desc[UR36][R6.64] ;  /* 0x0000002406167981 */ /* 0x000162000c1e1500 */
[----:B------:R-:W-:Y:S05]  /*2fe0*/  BRA `(.L_x_43408) ;  /* 0x0000000c00347947 */ /* 0x000fea0003800000 */
.L_x_43404:
        /* <DEDUP_REMOVED lines=10> */
.L_x_43412:
[----:B------:R-:W2:Y:S02]  /*3090*/  LDG.E.U16 R4, desc[UR36][R6.64] ;  /* 0x0000002406047981 */ /* 0x000ea4000c1e1500 */
[----:B--2---:R-:W-:-:S06]  /*30a0*/  HADD2.F32 R4, -RZ, R4.H0_H0 ;  /* 0x20000004ff047230 */ /* 0x004fcc0000004100 */
[----:B------:R-:W0:Y:S02]  /*30b0*/  F2I.S64.TRUNC R4, R4 ;  /* 0x0000000400047311 */ /* 0x000e24000020d900 */
[----:B0-----:R-:W-:Y:S01]  /*30c0*/  PRMT R22, R4, 0x7610, R22 ;  /* 0x0000761004167816 */ /* 0x001fe20000000016 */
[----:B------:R-:W-:Y:S06]  /*30d0*/  BRA `(.L_x_43408) ;  /* 0x0000000800f87947 */ /* 0x000fec0003800000 */
.L_x_43411:
        /* <DEDUP_REMOVED lines=10> */
.L_x_43414:
[----:B------:R-:W2:Y:S02]  /*3180*/  LDG.E.U16 R6, desc[UR36][R6.64] ;  /* 0x0000002406067981 */ /* 0x000ea4000c1e1500 */
[----:B--2---:R-:W-:-:S06]  /*3190*/  HADD2.F32 R4, -RZ, R6.H0_H0 ;  /* 0x20000006ff047230 */ /* 0x004fcc0000004100 */
[----:B------:R-:W0:Y:S02]  /*31a0*/  F2I.S64.TRUNC R4, R4 ;  /* 0x0000000400047311 */ /* 0x000e24000020d900 */
[----:B0-----:R-:W-:Y:S01]  /*31b0*/  PRMT R22, R4, 0x7610, R22 ;  /* 0x0000761004167816 */ /* 0x001fe20000000016 */
[----:B------:R-:W-:Y:S06]  /*31c0*/  BRA `(.L_x_43408) ;  /* 0x0000000800bc7947 */ /* 0x000fec0003800000 */
.L_x_43413:
[----:B------:R-:W2:Y:S02]  /*31d0*/  LDG.E.64 R4, desc[UR36][R6.64] ;  /* 0x0000002406047981 */ /* 0x000ea4000c1e1b00 */
[----:B--2---:R-:W0:Y:S02]  /*31e0*/  F2I.S64.F64.TRUNC R4, R4 ;  /* 0x0000000400047311 */ /* 0x004e24000030d900 */
[----:B0-----:R-:W-:Y:S01]  /*31f0*/  PRMT R22, R4, 0x7610, R22 ;  /* 0x0000761004167816 */ /* 0x001fe20000000016 */
[----:B------:R-:W-:Y:S06]  /*3200*/  BRA `(.L_x_43408) ;  /* 0x0000000800ac7947 */ /* 0x000fec0003800000 */
.L_x_43403:
        /* <DEDUP_REMOVED lines=12> */
.L_x_43417:
[----:B------:R-:W2:Y:S02]  /*32d0*/  LDG.E.64 R6, desc[UR36][R6.64] ;  /* 0x0000002406067981 */ /* 0x000ea4000c1e1b00 */
[----:B--2---:R-:W0:Y:S02]  /*32e0*/  F2I.S64.F64.TRUNC R4, R6 ;  /* 0x0000000600047311 */ /* 0x004e24000030d900 */
[----:B0-----:R-:W-:Y:S01]  /*32f0*/  PRMT R22, R4, 0x7610, R22 ;  /* 0x0000761004167816 */ /* 0x001fe20000000016 */
[----:B------:R-:W-:Y:S06]  /*3300*/  BRA `(.L_x_43408) ;  /* 0x00000008006c7947 */ /* 0x000fec0003800000 */
.L_x_43416:
        /* <DEDUP_REMOVED lines=28> */
.L_x_43419:
        /* <DEDUP_REMOVED lines=15> */
.L_x_43418:
[----:B------:R-:W2:Y:S02]  /*35c0*/  LDG.E.U16 R4, desc[UR36][R6.64] ;  /* 0x0000002406047981 */ /* 0x000ea4000c1e1500 */
[----:B--2---:R-:W-:-:S06]  /*35d0*/  IMAD.U32 R4, R4, 0x10000, RZ ;  /* 0x0001000004047824 */ /* 0x004fcc00078e00ff */
[----:B------:R-:W0:Y:S02]  /*35e0*/  F2I.S64.TRUNC R4, R4 ;  /* 0x0000000400047311 */ /* 0x000e24000020d900 */
[----:B0-----:R-:W-:Y:S01]  /*35f0*/  PRMT R22, R4, 0x7610, R22 ;  /* 0x0000761004167816 */ /* 0x001fe20000000016 */
[----:B------:R-:W-:Y:S06]  /*3600*/  BRA `(.L_x_43408) ;  /* 0x0000000400ac7947 */ /* 0x000fec0003800000 */
.L_x_43415:
        /* <DEDUP_REMOVED lines=10> */
.L_x_43422:
        /* <DEDUP_REMOVED lines=21> */
.L_x_43426:
[----:B------:R-:W-:Y:S05]  /*3800*/  BSYNC B1 ;  /* 0x0000000000017941 */ /* 0x000fea0003800000 */
.L_x_43425:
[----:B------:R-:W-:Y:S01]  /*3810*/  IMAD.SHL.U32 R3, R3, 0x100000, RZ ;  /* 0x0010000003037824 */ /* 0x000fe200078e00ff */
[----:B------:R-:W-:-:S04]  /*3820*/  LEA R5, R0, 0x3b800000, 0x17 ;  /* 0x3b80000000057811 */ /* 0x000fc800078eb8ff */
[----:B------:R-:W-:-:S07]  /*3830*/  LOP3.LUT R4, R5, R3, R6, 0xfe, !PT ;  /* 0x0000000305047212 */ /* 0x000fce00078efe06 */
.L_x_43424:
[----:B------:R-:W-:Y:S05]  /*3840*/  BSYNC B0 ;  /* 0x0000000000007941 */ /* 0x000fea0003800000 */
.L_x_43423:
[----:B------:R-:W0:Y:S02]  /*3850*/  F2I.S64.TRUNC R4, R4 ;  /* 0x0000000400047311 */ /* 0x000e24000020d900 */
[----:B0-----:R-:W-:Y:S01]  /*3860*/  PRMT R22, R4, 0x7610, R22 ;  /* 0x0000761004167816 */ /* 0x001fe20000000016 */
[----:B------:R-:W-:Y:S06]  /*3870*/  BRA `(.L_x_43408) ;  /* 0x0000000400107947 */ /* 0x000fec0003800000 */
.L_x_43421:
        /* <DEDUP_REMOVED lines=21> */
.L_x_43430:
[----:B------:R-:W-:Y:S05]  /*39d0*/  BSYNC B1 ;  /* 0x0000000000017941 */ /* 0x000fea0003800000 */
.L_x_43429:
[----:B------:R-:W-:Y:S01]  /*39e0*/  IMAD.SHL.U32 R3, R3, 0x200000, RZ ;  /* 0x0020000003037824 */ /* 0x000fe200078e00ff */
[----:B------:R-:W-:-:S04]  /*39f0*/  LEA R5, R0, 0x37800000, 0x17 ;  /* 0x3780000000057811 */ /* 0x000fc800078eb8ff */
[----:B------:R-:W-:-:S07]  /*3a00*/  LOP3.LUT R4, R5, R3, R6, 0xfe, !PT ;  /* 0x0000000305047212 */ /* 0x000fce00078efe06 */
.L_x_43428:
[----:B------:R-:W-:Y:S05]  /*3a10*/  BSYNC B0 ;  /* 0x0000000000007941 */ /* 0x000fea0003800000 */
.L_x_43427:
[----:B------:R-:W0:Y:S02]  /*3a20*/  F2I.S64.TRUNC R4, R4 ;  /* 0x0000000400047311 */ /* 0x000e24000020d900 */
[----:B0-----:R-:W-:Y:S01]  /*3a30*/  PRMT R22, R4, 0x7610, R22 ;  /* 0x0000761004167816 */ /* 0x001fe20000000016 */
[----:B------:R-:W-:Y:S06]  /*3a40*/  BRA `(.L_x_43408) ;  /* 0x00000000009c7947 */ /* 0x000fec0003800000 */
.L_x_43420:
        /* <DEDUP_REMOVED lines=14> */
.L_x_43434:
[----:B------:R-:W-:Y:S05]  /*3b30*/  BSYNC B0 ;  /* 0x0000000000007941 */ /* 0x000fea0003800000 */
.L_x_43433:
[----:B------:R-:W0:Y:S02]  /*3b40*/  F2I.S64.TRUNC R4, R4 ;  /* 0x0000000400047311 */ /* 0x000e24000020d900 */
[----:B0-----:R-:W-:Y:S01]  /*3b50*/  PRMT R22, R4, 0x7610, R22 ;  /* 0x0000761004167816 */ /* 0x001fe20000000016 */
[----:B------:R-:W-:Y:S06]  /*3b60*/  BRA `(.L_x_43408) ;  /* 0x0000000000547947 */ /* 0x000fec0003800000 */
.L_x_43407:
        /* <DEDUP_REMOVED lines=16> */
.L_x_43435:
[----:B------:R-:W-:Y:S01]  /*3c70*/  PRMT R22, RZ, 0x7610, R22 ;  /* 0x00007610ff167816 */ /* 0x000fe20000000016 */
[----:B------:R-:W-:Y:S06]  /*3c80*/  BRA `(.L_x_43408) ;  /* 0x00000000000c7947 */ /* 0x000fec0003800000 */
.L_x_43432:
[----:B------:R1:W5:Y:S01]  /*3c90*/  LDG.E.U8 R22, desc[UR36][R6.64] ;  /* 0x0000002406167981 */ /* 0x000362000c1e1100 */
[----:B------:R-:W-:Y:S05]  /*3ca0*/  BRA `(.L_x_43408) ;  /* 0x0000000000047947 */ /* 0x000fea0003800000 */
.L_x_43431:
[----:B------:R2:W5:Y:S02]  /*3cb0*/  LDG.E.U8 R22, desc[UR36][R6.64] ;  /* 0x0000002406167981 */ /* 0x000564000c1e1100 */
.L_x_43408:
[----:B------:R-:W-:-:S07]  /*3cc0*/  VIADD R27, R27, 0x80 ;  /* 0x000000801b1b7836 */ /* 0x000fce0000000000 */
.L_x_43369:
[----:B------:R-:W-:Y:S05]  /*3cd0*/  BSYNC B6 ;  /* 0x0000000000067941 */ /* 0x000fea0003800000 */
.L_x_43368:
        /* <DEDUP_REMOVED lines=25> */
.L_x_43441:
[----:B------:R3:W5:Y:S01]  /*3e70*/  LDG.E.U8 R24, desc[UR36][R6.64] ;  /* 0x0000002406187981 */ /* 0x000762000c1e1100 */
[----:B------:R-:W-:Y:S05]  /*3e80*/  BRA `(.L_x_43443) ;  /* 0x0000000c00647947 */ /* 0x000fea0003800000 */
.L_x_43440:
        /* <DEDUP_REMOVED lines=8> */
.L_x_43445:
[----:B------:R0:W5:Y:S01]  /*3f10*/  LDG.E.U8 R24, desc[UR36][R6.64] ;  /* 0x0000002406187981 */ /* 0x000162000c1e1100 */
[----:B------:R-:W-:Y:S05]  /*3f20*/  BRA `(.L_x_43443) ;  /* 0x0000000c003c7947 */ /* 0x000fea0003800000 */
.L_x_43444:
[----:B------:R0:W5:Y:S01]  /*3f30*/  LDG.E.U16 R24, desc[UR36][R6.64] ;  /* 0x0000002406187981 */ /* 0x000162000c1e1500 */
[----:B------:R-:W-:Y:S05]  /*3f40*/  BRA `(.L_x_43443) ;  /* 0x0000000c00347947 */ /* 0x000fea0003800000 */
.L_x_43439:
        /* <DEDUP_REMOVED lines=10> */
.L_x_43447:
[----:B------:R-:W2:Y:S02]  /*3ff0*/  LDG.E.U16 R4, desc[UR36][R6.64] ;  /* 0x0000002406047981 */ /* 0x000ea4000c1e1500 */
[----:B--2---:R-:W-:-:S06]  /*4000*/  HADD2.F32 R4, -RZ, R4.H0_H0 ;  /* 0x20000004ff047230 */ /* 0x004fcc0000004100 */
[----:B------:R-:W0:Y:S02]  /*4010*/  F2I.S64.TRUNC R4, R4 ;  /* 0x0000000400047311 */ /* 0x000e24000020d900 */
[----:B0-----:R-:W-:Y:S01]  /*4020*/  PRMT R24, R4, 0x7610, R24 ;  /* 0x0000761004187816 */ /* 0x001fe20000000018 */
[----:B------:R-:W-:Y:S06]  /*4030*/  BRA `(.L_x_43443) ;  /* 0x0000000800f87947 */ /* 0x000fec0003800000 */
.L_x_43446:
        /* <DEDUP_REMOVED lines=10> */
.L_x_43449:
[----:B------:R-:W2:Y:S02]  /*40e0*/  LDG.E.U16 R6, desc[UR36][R6.64] ;  /* 0x0000002406067981 */ /* 0x000ea4000c1e1500 */
[----:B--2---:R-:W-:-:S06]  /*40f0*/  HADD2.F32 R4, -RZ, R6.H0_H0 ;  /* 0x20000006ff047230 */ /* 0x004fcc0000004100 */
[----:B------:R-:W0:Y:S02]  /*4100*/  F2I.S64.TRUNC R4, R4 ;  /* 0x0000000400047311 */ /* 0x000e24000020d900 */
[----:B0-----:R-:W-:Y:S01]  /*4110*/  PRMT R24, R4, 0x7610, R24 ;  /* 0x0000761004187816 */ /* 0x001fe20000000018 */
[----:B------:R-:W-:Y:S06]  /*4120*/  BRA `(.L_x_43443) ;  /* 0x0000000800bc7947 */ /* 0x000fec0003800000 */
.L_x_43448:
[----:B------:R-:W2:Y:S02]  /*4130*/  LDG.E.64 R4, desc[UR36][R6.64] ;  /* 0x0000002406047981 */ /* 0x000ea4000c1e1b00 */
[----:B--2---:R-:W0:Y:S02]  /*4140*/  F2I.S64.F64.TRUNC R4, R4 ;  /* 0x0000000400047311 */ /* 0x004e24000030d900 */
[----:B0-----:R-:W-:Y:S01]  /*4150*/  PRMT R24, R4, 0x7610, R24 ;  /* 0x0000761004187816 */ /* 0x001fe20000000018 */
[----:B------:R-:W-:Y:S06]  /*4160*/  BRA `(.L_x_43443) ;  /* 0x0000000800ac7947 */ /* 0x000fec0003800000 */
.L_x_43438:
        /* <DEDUP_REMOVED lines=12> */
.L_x_43452:
[----:B------:R-:W2:Y:S02]  /*4230*/  LDG.E.64 R6, desc[UR36][R6.64] ;  /* 0x0000002406067981 */ /* 0x000ea4000c1e1b00 */
[----:B--2---:R-:W0:Y:S02]  /*4240*/  F2I.S64.F64.TRUNC R4, R6 ;  /* 0x0000000600047311 */ /* 0x004e24000030d900 */
[----:B0-----:R-:W-:Y:S01]  /*4250*/  PRMT R24, R4, 0x7610, R24 ;  /* 0x0000761004187816 */ /* 0x001fe20000000018 */
[----:B------:R-:W-:Y:S06]  /*4260*/  BRA `(.L_x_43443) ;  /* 0x00000008006c7947 */ /* 0x000fec0003800000 */
.L_x_43451:
        /* <DEDUP_REMOVED lines=28> */
.L_x_43454:
        /* <DEDUP_REMOVED lines=15> */
.L_x_43453:
[----:B------:R-:W2:Y:S02]  /*4520*/  LDG.E.U16 R4, desc[UR36][R6.64] ;  /* 0x0000002406047981 */ /* 0x000ea4000c1e1500 */
[----:B--2---:R-:W-:-:S06]  /*4530*/  IMAD.U32 R4, R4, 0x10000, RZ ;  /* 0x0001000004047824 */ /* 0x004fcc00078e00ff */
[----:B------:R-:W0:Y:S02]  /*4540*/  F2I.S64.TRUNC R4, R4 ;  /* 0x0000000400047311 */ /* 0x000e24000020d900 */
[----:B0-----:R-:W-:Y:S01]  /*4550*/  PRMT R24, R4, 0x7610, R24 ;  /* 0x0000761004187816 */ /* 0x001fe20000000018 */
[----:B------:R-:W-:Y:S06]  /*4560*/  BRA `(.L_x_43443) ;  /* 0x0000000400ac7947 */ /* 0x000fec0003800000 */
.L_x_43450:
        /* <DEDUP_REMOVED lines=10> */
.L_x_43457:
        /* <DEDUP_REMOVED lines=21> */
.L_x_43461:
[----:B------:R-:W-:Y:S05]  /*4760*/  BSYNC B1 ;  /* 0x0000000000017941 */ /* 0x000fea0003800000 */
.L_x_43460:
[----:B------:R-:W-:Y:S01]  /*4770*/  IMAD.SHL.U32 R3, R3, 0x100000, RZ ;  /* 0x0010000003037824 */ /* 0x000fe200078e00ff */
[----:B------:R-:W-:-:S04]  /*4780*/  LEA R5, R0, 0x3b800000, 0x17 ;  /* 0x3b80000000057811 */ /* 0x000fc800078eb8ff */
[----:B------:R-:W-:-:S07]  /*4790*/  LOP3.LUT R4, R5, R3, R6, 0xfe, !PT ;  /* 0x0000000305047212 */ /* 0x000fce00078efe06 */
.L_x_43459:
[----:B------:R-:W-:Y:S05]  /*47a0*/  BSYNC B0 ;  /* 0x0000000000007941 */ /* 0x000fea0003800000 */
.L_x_43458:
[----:B------:R-:W0:Y:S02]  /*47b0*/  F2I.S64.TRUNC R4, R4 ;  /* 0x0000000400047311 */ /* 0x000e24000020d900 */
[----:B0-----:R-:W-:Y:S01]  /*47c0*/  PRMT R24, R4, 0x7610, R24 ;  /* 0x0000761004187816 */ /* 0x001fe20000000018 */
[----:B------:R-:W-:Y:S06]  /*47d0*/  BRA `(.L_x_43443) ;  /* 0x0000000400107947 */ /* 0x000fec0003800000 */
.L_x_43456:
        /* <DEDUP_REMOVED lines=21> */
.L_x_43465:
[----:B------:R-:W-:Y:S05]  /*4930*/  BSYNC B1 ;  /* 0x0000000000017941 */ /* 0x000fea0003800000 */
.L_x_43464:
[----:B------:R-:W-:Y:S01]  /*4940*/  IMAD.SHL.U32 R3, R3, 0x200000, RZ ;  /* 0x0020000003037824 */ /* 0x000fe200078e00ff */
[----:B------:R-:W-:-:S04]  /*4950*/  LEA R5, R0, 0x37800000, 0x17 ;  /* 0x3780000000057811 */ /* 0x000fc800078eb8ff */
[----:B------:R-:W-:-:S07]  /*4960*/  LOP3.LUT R4, R5, R3, R6, 0xfe, !PT ;  /* 0x0000000305047212 */ /* 0x000fce00078efe06 */
.L_x_43463:
[----:B------:R-:W-:Y:S05]  /*4970*/  BSYNC B0 ;  /* 0x0000000000007941 */ /* 0x000fea0003800000 */
.L_x_43462:
[----:B------:R-:W0:Y:S02]  /*4980*/  F2I.S64.TRUNC R4, R4 ;  /* 0x0000000400047311 */ /* 0x000e24000020d900 */
[----:B0-----:R-:W-:Y:S01]  /*4990*/  PRMT R24, R4, 0x7610, R24 ;  /* 0x0000761004187816 */ /* 0x001fe20000000018 */
[----:B------:R-:W-:Y:S06]  /*49a0*/  BRA `(.L_x_43443) ;  /* 0x00000000009c7947 */ /* 0x000fec0003800000 */
.L_x_43455:
        /* <DEDUP_REMOVED lines=14> */
.L_x_43469:
[----:B------:R-:W-:Y:S05]  /*4a90*/  BSYNC B0 ;  /* 0x0000000000007941 */ /* 0x000fea0003800000 */
.L_x_43468:
[----:B------:R-:W0:Y:S02]  /*4aa0*/  F2I.S64.TRUNC R4, R4 ;  /* 0x0000000400047311 */ /* 0x000e24000020d900 */
[----:B0-----:R-:W-:Y:S01]  /*4ab0*/  PRMT R24, R4, 0x7610, R24 ;  /* 0x0000761004187816 */ /* 0x001fe20000000018 */
[----:B------:R-:W-:Y:S06]  /*4ac0*/  BRA `(.L_x_43443) ;  /* 0x0000000000547947 */ /* 0x000fec0003800000 */
.L_x_43442:
        /* <DEDUP_REMOVED lines=16> */
.L_x_43470:
[----:B------:R-:W-:Y:S01]  /*4bd0*/  PRMT R24, RZ, 0x7610, R24 ;  /* 0x00007610ff187816 */ /* 0x000fe20000000018 */
[----:B------:R-:W-:Y:S06]  /*4be0*/  BRA `(.L_x_43443) ;  /* 0x00000000000c7947 */ /* 0x000fec0003800000 */
.L_x_43467:
[----:B------:R1:W5:Y:S01]  /*4bf0*/  LDG.E.U8 R24, desc[UR36][R6.64] ;  /* 0x0000002406187981 */ /* 0x000362000c1e1100 */
[----:B------:R-:W-:Y:S05]  /*4c00*/  BRA `(.L_x_43443) ;  /* 0x0000000000047947 */ /* 0x000fea0003800000 */
.L_x_43466:
[----:B------:R2:W5:Y:S02]  /*4c10*/  LDG.E.U8 R24, desc[UR36][R6.64] ;  /* 0x0000002406187981 */ /* 0x000564000c1e1100 */
.L_x_43443:
        /* <DEDUP_REMOVED lines=19> */
.L_x_43474:
[----:B------:R0:W5:Y:S01]  /*4d50*/  LDG.E.U8 R25, desc[UR36][R6.64] ;  /* 0x0000002406197981 */ /* 0x000162000c1e1100 */
[----:B------:R-:W-:Y:S05]  /*4d60*/  BRA `(.L_x_43476) ;  /* 0x0000000c00647947 */ /* 0x000fea0003800000 */
.L_x_43473:
        /* <DEDUP_REMOVED lines=8> */
.L_x_43478:
[----:B------:R4:W5:Y:S01]  /*4df0*/  LDG.E.U8 R25, desc[UR36][R6.64] ;  /* 0x0000002406197981 */ /* 0x000962000c1e1100 */
[----:B------:R-:W-:Y:S05]  /*4e00*/  BRA `(.L_x_43476) ;  /* 0x0000000c003c7947 */ /* 0x000fea0003800000 */
.L_x_43477:
[----:B------:R3:W5:Y:S01]  /*4e10*/  LDG.E.U16 R25, desc[UR36][R6.64] ;  /* 0x0000002406197981 */ /* 0x000762000c1e1500 */
[----:B------:R-:W-:Y:S05]  /*4e20*/  BRA `(.L_x_43476) ;  /* 0x0000000c00347947 */ /* 0x000fea0003800000 */
.L_x_43472:
        /* <DEDUP_REMOVED lines=10> */
.L_x_43480:
[----:B------:R-:W2:Y:S02]  /*4ed0*/  LDG.E.U16 R4, desc[UR36][R6.64] ;  /* 0x0000002406047981 */ /* 0x000ea4000c1e1500 */
[----:B--2---:R-:W-:-:S06]  /*4ee0*/  HADD2.F32 R4, -RZ, R4.H0_H0 ;  /* 0x20000004ff047230 */ /* 0x004fcc0000004100 */
[----:B------:R-:W0:Y:S02]  /*4ef0*/  F2I.S64.TRUNC R4, R4 ;  /* 0x0000000400047311 */ /* 0x000e24000020d900 */
[----:B0-----:R-:W-:Y:S01]  /*4f00*/  PRMT R25, R4, 0x7610, R25 ;  /* 0x0000761004197816 */ /* 0x001fe20000000019 */
[----:B------:R-:W-:Y:S06]  /*4f10*/  BRA `(.L_x_43476) ;  /* 0x0000000800f87947 */ /* 0x000fec0003800000 */
.L_x_43479:
        /* <DEDUP_REMOVED lines=10> */
.L_x_43482:
[----:B------:R-:W2:Y:S02]  /*4fc0*/  LDG.E.U16 R6, desc[UR36][R6.64] ;  /* 0x0000002406067981 */ /* 0x000ea4000c1e1500 */
[----:B--2---:R-:W-:-:S06]  /*4fd0*/  HADD2.F32 R4, -RZ, R6.H0_H0 ;  /* 0x20000006ff047230 */ /* 0x004fcc0000004100 */
[----:B------:R-:W0:Y:S02]  /*4fe0*/  F2I.S64.TRUNC R4, R4 ;  /* 0x0000000400047311 */ /* 0x000e24000020d900 */
[----:B0-----:R-:W-:Y:S01]  /*4ff0*/  PRMT R25, R4, 0x7610, R25 ;  /* 0x0000761004197816 */ /* 0x001fe20000000019 */
[----:B------:R-:W-:Y:S06]  /*5000*/  BRA `(.L_x_43476) ;  /* 0x0000000800bc7947 */ /* 0x000fec0003800000 */
.L_x_43481:
[----:B------:R-:W2:Y:S02]  /*5010*/  LDG.E.64 R4, desc[UR36][R6.64] ;  /* 0x0000002406047981 */ /* 0x000ea4000c1e1b00 */
[----:B--2---:R-:W0:Y:S02]  /*5020*/  F2I.S64.F64.TRUNC R4, R4 ;  /* 0x0000000400047311 */ /* 0x004e24000030d900 */
[----:B0-----:R-:W-:Y:S01]  /*5030*/  PRMT R25, R4, 0x7610, R25 ;  /* 0x0000761004197816 */ /* 0x001fe20000000019 */
[----:B------:R-:W-:Y:S06]  /*5040*/  BRA `(.L_x_43476) ;  /* 0x0000000800ac7947 */ /* 0x000fec0003800000 */
.L_x_43471:
        /* <DEDUP_REMOVED lines=12> */
.L_x_43485:
[----:B------:R-:W2:Y:S02]  /*5110*/  LDG.E.64 R6, desc[UR36][R6.64] ;  /* 0x0000002406067981 */ /* 0x000ea4000c1e1b00 */
[----:B--2---:R-:W0:Y:S02]  /*5120*/  F2I.S64.F64.TRUNC R4, R6 ;  /* 0x0000000600047311 */ /* 0x004e24000030d900 */
[----:B0-----:R-:W-:Y:S01]  /*5130*/  PRMT R25, R4, 0x7610, R25 ;  /* 0x0000761004197816 */ /* 0x001fe20000000019 */
[----:B------:R-:W-:Y:S06]  /*5140*/  BRA `(.L_x_43476) ;  /* 0x00000008006c7947 */ /* 0x000fec0003800000 */
.L_x_43484:
        /* <DEDUP_REMOVED lines=28> */
.L_x_43487:
        /* <DEDUP_REMOVED lines=15> */
.L_x_43486:
[----:B------:R-:W2:Y:S02]  /*5400*/  LDG.E.U16 R4, desc[UR36][R6.64] ;  /* 0x0000002406047981 */ /* 0x000ea4000c1e1500 */
[----:B--2---:R-:W-:-:S06]  /*5410*/  IMAD.U32 R4, R4, 0x10000, RZ ;  /* 0x0001000004047824 */ /* 0x004fcc00078e00ff */
[----:B------:R-:W0:Y:S02]  /*5420*/  F2I.S64.TRUNC R4, R4 ;  /* 0x0000000400047311 */ /* 0x000e24000020d900 */
[----:B0-----:R-:W-:Y:S01]  /*5430*/  PRMT R25, R4, 0x7610, R25 ;  /* 0x0000761004197816 */ /* 0x001fe20000000019 */
[----:B------:R-:W-:Y:S06]  /*5440*/  BRA `(.L_x_43476) ;  /* 0x0000000400ac7947 */ /* 0x000fec0003800000 */
.L_x_43483:
        /* <DEDUP_REMOVED lines=10> */
.L_x_43490:
        /* <DEDUP_REMOVED lines=21> */
.L_x_43494:
[----:B------:R-:W-:Y:S05]  /*5640*/  BSYNC B1 ;  /* 0x0000000000017941 */ /* 0x000fea0003800000 */
.L_x_43493:
[----:B------:R-:W-:Y:S01]  /*5650*/  IMAD.SHL.U32 R3, R3, 0x100000, RZ ;  /* 0x0010000003037824 */ /* 0x000fe200078e00ff */
[----:B------:R-:W-:-:S04]  /*5660*/  LEA R5, R0, 0x3b800000, 0x17 ;  /* 0x3b80000000057811 */ /* 0x000fc800078eb8ff */
[----:B------:R-:W-:-:S07]  /*5670*/  LOP3.LUT R4, R5, R3, R6, 0xfe, !PT ;  /* 0x0000000305047212 */ /* 0x000fce00078efe06 */
.L_x_43492:
[----:B------:R-:W-:Y:S05]  /*5680*/  BSYNC B0 ;  /* 0x0000000000007941 */ /* 0x000fea0003800000 */
.L_x_43491:
[----:B------:R-:W0:Y:S02]  /*5690*/  F2I.S64.TRUNC R4, R4 ;  /* 0x0000000400047311 */ /* 0x000e24000020d900 */
[----:B0-----:R-:W-:Y:S01]  /*56a0*/  PRMT R25, R4, 0x7610, R25 ;  /* 0x0000761004197816 */ /* 0x001fe20000000019 */
[----:B------:R-:W-:Y:S06]  /*56b0*/  BRA `(.L_x_43476) ;  /* 0x0000000400107947 */ /* 0x000fec0003800000 */
.L_x_43489:
        /* <DEDUP_REMOVED lines=21> */
.L_x_43498:
[----:B------:R-:W-:Y:S05]  /*5810*/  BSYNC B1 ;  /* 0x0000000000017941 */ /* 0x000fea0003800000 */
.L_x_43497:
[----:B------:R-:W-:Y:S01]  /*5820*/  IMAD.SHL.U32 R3, R3, 0x200000, RZ ;  /* 0x0020000003037824 */ /* 0x000fe200078e00ff */
[----:B------:R-:W-:-:S04]  /*5830*/  LEA R5, R0, 0x37800000, 0x17 ;  /* 0x3780000000057811 */ /* 0x000fc800078eb8ff */
[----:B------:R-:W-:-:S07]  /*5840*/  LOP3.LUT R4, R5, R3, R6, 0xfe, !PT ;  /* 0x0000000305047212 */ /* 0x000fce00078efe06 */
.L_x_43496:
[----:B------:R-:W-:Y:S05]  /*5850*/  BSYNC B0 ;  /* 0x0000000000007941 */ /* 0x000fea0003800000 */
.L_x_43495:
[----:B------:R-:W0:Y:S02]  /*5860*/  F2I.S64.TRUNC R4, R4 ;  /* 0x0000000400047311 */ /* 0x000e24000020d900 */
[----:B0-----:R-:W-:Y:S01]  /*5870*/  PRMT R25, R4, 0x7610, R25 ;  /* 0x0000761004197816 */ /* 0x001fe20000000019 */
[----:B------:R-:W-:Y:S06]  /*5880*/  BRA `(.L_x_43476) ;  /* 0x00000000009c7947 */ /* 0x000fec0003800000 */
.L_x_43488:
        /* <DEDUP_REMOVED lines=14> */
.L_x_43502:
[----:B------:R-:W-:Y:S05]  /*5970*/  BSYNC B0 ;  /* 0x0000000000007941 */ /* 0x000fea0003800000 */
.L_x_43501:
[----:B------:R-:W0:Y:S02]  /*5980*/  F2I.S64.TRUNC R4, R4 ;  /* 0x0000000400047311 */ /* 0x000e24000020d900 */
[----:B0-----:R-:W-:Y:S01]  /*5990*/  PRMT R25, R4, 0x7610, R25 ;  /* 0x0000761004197816 */ /* 0x001fe20000000019 */
[----:B------:R-:W-:Y:S06]  /*59a0*/  BRA `(.L_x_43476) ;  /* 0x0000000000547947 */ /* 0x000fec0003800000 */
.L_x_43475:
        /* <DEDUP_REMOVED lines=16> */
.L_x_43503:
[----:B------:R-:W-:Y:S01]  /*5ab0*/  PRMT R25, RZ, 0x7610, R25 ;  /* 0x00007610ff197816 */ /* 0x000fe20000000019 */
[----:B------:R-:W-:Y:S06]  /*5ac0*/  BRA `(.L_x_43476) ;  /* 0x00000000000c7947 */ /* 0x000fec0003800000 */
.L_x_43500:
[----:B------:R1:W5:Y:S01]  /*5ad0*/  LDG.E.U8 R25, desc[UR36][R6.64] ;  /* 0x0000002406197981 */ /* 0x000362000c1e1100 */
[----:B------:R-:W-:Y:S05]  /*5ae0*/  BRA `(.L_x_43476) ;  /* 0x0000000000047947 */ /* 0x000fea0003800000 */
.L_x_43499:
[----:B------:R2:W5:Y:S02]  /*5af0*/  LDG.E.U8 R25, desc[UR36][R6.64] ;  /* 0x0000002406197981 */ /* 0x000564000c1e1100 */
.L_x_43476:
[----:B------:R-:W-:-:S07]  /*5b00*/  VIADD R27, R27, 0x80 ;  /* 0x000000801b1b7836 */ /* 0x000fce0000000000 */
.L_x_43437:
[----:B------:R-:W-:Y:S05]  /*5b10*/  BSYNC B6 ;  /* 0x0000000000067941 */ /* 0x000fea0003800000 */
.L_x_43436:
        /* <DEDUP_REMOVED lines=23> */
.L_x_43509:
[----:B------:R0:W5:Y:S01]  /*5c90*/  LDG.E.U8 R26, desc[UR36][R4.64] ;  /* 0x00000024041a7981 */ /* 0x000162000c1e1100 */
[----:B------:R-:W-:Y:S05]  /*5ca0*/  BRA `(.L_x_43511) ;  /* 0x0000000c00647947 */ /* 0x000fea0003800000 */
.L_x_43508:
        /* <DEDUP_REMOVED lines=8> */
.L_x_43513:
[----:B------:R0:W5:Y:S01]  /*5d30*/  LDG.E.U8 R26, desc[UR36][R4.64] ;  /* 0x00000024041a7981 */ /* 0x000162000c1e1100 */
[----:B------:R-:W-:Y:S05]  /*5d40*/  BRA `(.L_x_43511) ;  /* 0x0000000c003c7947 */ /* 0x000fea0003800000 */
.L_x_43512:
[----:B------:R0:W5:Y:S01]  /*5d50*/  LDG.E.U16 R26, desc[UR36][R4.64] ;  /* 0x00000024041a7981 */ /* 0x000162000c1e1500 */
[----:B------:R-:W-:Y:S05]  /*5d60*/  BRA `(.L_x_43511) ;  /* 0x0000000c00347947 */ /* 0x000fea0003800000 */
.L_x_43507:
        /* <DEDUP_REMOVED lines=10> */
.L_x_43515:
[----:B------:R-:W2:Y:S02]  /*5e10*/  LDG.E.U16 R2, desc[UR36][R4.64] ;  /* 0x0000002404027981 */ /* 0x000ea4000c1e1500 */
[----:B--2---:R-:W-:-:S06]  /*5e20*/  HADD2.F32 R2, -RZ, R2.H0_H0 ;  /* 0x20000002ff027230 */ /* 0x004fcc0000004100 */
[----:B------:R-:W0:Y:S02]  /*5e30*/  F2I.S64.TRUNC R2, R2 ;  /* 0x0000000200027311 */ /* 0x000e24000020d900 */
[----:B0-----:R-:W-:Y:S01]  /*5e40*/  PRMT R26, R2, 0x7610, R26 ;  /* 0x00007610021a7816 */ /* 0x001fe2000000001a */
[----:B------:R-:W-:Y:S06]  /*5e50*/  BRA `(.L_x_43511) ;  /* 0x0000000800f87947 */ /* 0x000fec0003800000 */
.L_x_43514:
        /* <DEDUP_REMOVED lines=10> */
.L_x_43517:
[----:B------:R-:W2:Y:S02]  /*5f00*/  LDG.E.U16 R4, desc[UR36][R4.64] ;  /* 0x0000002404047981 */ /* 0x000ea4000c1e1500 */
[----:B--2---:R-:W-:-:S06]  /*5f10*/  HADD2.F32 R2, -RZ, R4.H0_H0 ;  /* 0x20000004ff027230 */ /* 0x004fcc0000004100 */
[----:B------:R-:W0:Y:S02]  /*5f20*/  F2I.S64.TRUNC R2, R2 ;  /* 0x0000000200027311 */ /* 0x000e24000020d900 */
[----:B0-----:R-:W-:Y:S01]  /*5f30*/  PRMT R26, R2, 0x7610, R26 ;  /* 0x00007610021a7816 */ /* 0x001fe2000000001a */
[----:B------:R-:W-:Y:S06]  /*5f40*/  BRA `(.L_x_43511) ;  /* 0x0000000800bc7947 */ /* 0x000fec0003800000 */
.L_x_43516:
[----:B------:R-:W2:Y:S02]  /*5f50*/  LDG.E.64 R2, desc[UR36][R4.64] ;  /* 0x0000002404027981 */ /* 0x000ea4000c1e1b00 */
[----:B--2---:R-:W0:Y:S02]  /*5f60*/  F2I.S64.F64.TRUNC R2, R2 ;  /* 0x0000000200027311 */ /* 0x004e24000030d900 */
[----:B0-----:R-:W-:Y:S01]  /*5f70*/  PRMT R26, R2, 0x7610, R26 ;  /* 0x00007610021a7816 */ /* 0x001fe2000000001a */
[----:B------:R-:W-:Y:S06]  /*5f80*/  BRA `(.L_x_43511) ;  /* 0x0000000800ac7947 */ /* 0x000fec0003800000 */
.L_x_43506:
        /* <DEDUP_REMOVED lines=12> */
.L_x_43520:
[----:B------:R-:W2:Y:S02]  /*6050*/  LDG.E.64 R4, desc[UR36][R4.64] ;  /* 0x0000002404047981 */ /* 0x000ea4000c1e1b00 */
[----:B--2---:R-:W0:Y:S02]  /*6060*/  F2I.S64.F64.TRUNC R2, R4 ;  /* 0x0000000400027311 */ /* 0x004e24000030d900 */
[----:B0-----:R-:W-:Y:S01]  /*6070*/  PRMT R26, R2, 0x7610, R26 ;  /* 0x00007610021a7816 */ /* 0x001fe2000000001a */
[----:B------:R-:W-:Y:S06]  /*6080*/  BRA `(.L_x_43511) ;  /* 0x00000008006c7947 */ /* 0x000fec0003800000 */
.L_x_43519:
        /* <DEDUP_REMOVED lines=28> */
.L_x_43522:
        /* <DEDUP_REMOVED lines=15> */
.L_x_43521:
[----:B------:R-:W2:Y:S02]  /*6340*/  LDG.E.U16 R2, desc[UR36][R4.64] ;  /* 0x0000002404027981 */ /* 0x000ea4000c1e1500 */
[----:B--2---:R-:W-:-:S06]  /*6350*/  IMAD.U32 R2, R2, 0x10000, RZ ;  /* 0x0001000002027824 */ /* 0x004fcc00078e00ff */
[----:B------:R-:W0:Y:S02]  /*6360*/  F2I.S64.TRUNC R2, R2 ;  /* 0x0000000200027311 */ /* 0x000e24000020d900 */
[----:B0-----:R-:W-:Y:S01]  /*6370*/  PRMT R26, R2, 0x7610, R26 ;  /* 0x00007610021a7816 */ /* 0x001fe2000000001a */
[----:B------:R-:W-:Y:S06]  /*6380*/  BRA `(.L_x_43511) ;  /* 0x0000000400ac7947 */ /* 0x000fec0003800000 */
.L_x_43518:
        /* <DEDUP_REMOVED lines=10> */
.L_x_43525:
        /* <DEDUP_REMOVED lines=21> */
.L_x_43529:
[----:B------:R-:W-:Y:S05]  /*6580*/  BSYNC B1 ;  /* 0x0000000000017941 */ /* 0x000fea0003800000 */
.L_x_43528:
[----:B------:R-:W-:Y:S01]  /*6590*/  IMAD.SHL.U32 R2, R2, 0x100000, RZ ;  /* 0x0010000002027824 */ /* 0x000fe200078e00ff */
[----:B------:R-:W-:-:S04]  /*65a0*/  LEA R3, R0, 0x3b800000, 0x17 ;  /* 0x3b80000000037811 */ /* 0x000fc800078eb8ff */
[----:B------:R-:W-:-:S07]  /*65b0*/  LOP3.LUT R2, R3, R2, R4, 0xfe, !PT ;  /* 0x0000000203027212 */ /* 0x000fce00078efe04 */
.L_x_43527:
[----:B------:R-:W-:Y:S05]  /*65c0*/  BSYNC B0 ;  /* 0x0000000000007941 */ /* 0x000fea0003800000 */
.L_x_43526:
[----:B------:R-:W0:Y:S02]  /*65d0*/  F2I.S64.TRUNC R2, R2 ;  /* 0x0000000200027311 */ /* 0x000e24000020d900 */
[----:B0-----:R-:W-:Y:S01]  /*65e0*/  PRMT R26, R2, 0x7610, R26 ;  /* 0x00007610021a7816 */ /* 0x001fe2000000001a */
[----:B------:R-:W-:Y:S06]  /*65f0*/  BRA `(.L_x_43511) ;  /* 0x0000000400107947 */ /* 0x000fec0003800000 */
.L_x_43524:
        /* <DEDUP_REMOVED lines=21> */
.L_x_43533:
[----:B------:R-:W-:Y:S05]  /*6750*/  BSYNC B1 ;  /* 0x0000000000017941 */ /* 0x000fea0003800000 */
.L_x_43532:
[----:B------:R-:W-:Y:S01]  /*6760*/  IMAD.SHL.U32 R2, R2, 0x200000, RZ ;  /* 0x0020000002027824 */ /* 0x000fe200078e00ff */
[----:B------:R-:W-:-:S04]  /*6770*/  LEA R3, R0, 0x37800000, 0x17 ;  /* 0x3780000000037811 */ /* 0x000fc800078eb8ff */
[----:B------:R-:W-:-:S07]  /*6780*/  LOP3.LUT R2, R3, R2, R4, 0xfe, !PT ;  /* 0x0000000203027212 */ /* 0x000fce00078efe04 */
.L_x_43531:
[----:B------:R-:W-:Y:S05]  /*6790*/  BSYNC B0 ;  /* 0x0000000000007941 */ /* 0x000fea0003800000 */
.L_x_43530:
[----:B------:R-:W0:Y:S02]  /*67a0*/  F2I.S64.TRUNC R2, R2 ;  /* 0x0000000200027311 */ /* 0x000e24000020d900 */
[----:B0-----:R-:W-:Y:S01]  /*67b0*/  PRMT R26, R2, 0x7610, R26 ;  /* 0x00007610021a7816 */ /* 0x001fe2000000001a */
[----:B------:R-:W-:Y:S06]  /*67c0*/  BRA `(.L_x_43511) ;  /* 0x00000000009c7947 */ /* 0x000fec0003800000 */
.L_x_43523:
        /* <DEDUP_REMOVED lines=14> */
.L_x_43537:
[----:B------:R-:W-:Y:S05]  /*68b0*/  BSYNC B0 ;  /* 0x0000000000007941 */ /* 0x000fea0003800000 */
.L_x_43536:
[----:B------:R-:W0:Y:S02]  /*68c0*/  F2I.S64.TRUNC R2, R2 ;  /* 0x0000000200027311 */ /* 0x000e24000020d900 */
[----:B0-----:R-:W-:Y:S01]  /*68d0*/  PRMT R26, R2, 0x7610, R26 ;  /* 0x00007610021a7816 */ /* 0x001fe2000000001a */
[----:B------:R-:W-:Y:S06]  /*68e0*/  BRA `(.L_x_43511) ;  /* 0x0000000000547947 */ /* 0x000fec0003800000 */
.L_x_43510:
        /* <DEDUP_REMOVED lines=16> */
.L_x_43538:
[----:B------:R-:W-:Y:S01]  /*69f0*/  PRMT R26, RZ, 0x7610, R26 ;  /* 0x00007610ff1a7816 */ /* 0x000fe2000000001a */
[----:B------:R-:W-:Y:S06]  /*6a00*/  BRA `(.L_x_43511) ;  /* 0x00000000000c7947 */ /* 0x000fec0003800000 */
.L_x_43535:
[----:B------:R0:W5:Y:S01]  /*6a10*/  LDG.E.U8 R26, desc[UR36][R4.64] ;  /* 0x00000024041a7981 */ /* 0x000162000c1e1100 */
[----:B------:R-:W-:Y:S05]  /*6a20*/  BRA `(.L_x_43511) ;  /* 0x0000000000047947 */ /* 0x000fea0003800000 */
.L_x_43534:
[----:B------:R0:W5:Y:S02]  /*6a30*/  LDG.E.U8 R26, desc[UR36][R4.64] ;  /* 0x00000024041a7981 */ /* 0x000164000c1e1100 */
.L_x_43511:
        /* <DEDUP_REMOVED lines=19> */
.L_x_43542:
[----:B------:R0:W5:Y:S01]  /*6b70*/  LDG.E.U8 R23, desc[UR36][R4.64] ;  /* 0x0000002404177981 */ /* 0x000162000c1e1100 */
[----:B------:R-:W-:Y:S05]  /*6b80*/  BRA `(.L_x_43505) ;  /* 0x0000000c00607947 */ /* 0x000fea0003800000 */
.L_x_43541:
        /* <DEDUP_REMOVED lines=8> */
.L_x_43545:
[----:B------:R0:W5:Y:S01]  /*6c10*/  LDG.E.U8 R23, desc[UR36][R4.64] ;  /* 0x0000002404177981 */ /* 0x000162000c1e1100 */
[----:B------:R-:W-:Y:S05]  /*6c20*/  BRA `(.L_x_43505) ;  /* 0x0000000c00387947 */ /* 0x000fea0003800000 */
.L_x_43544:
[----:B------:R0:W5:Y:S01]  /*6c30*/  LDG.E.U16 R23, desc[UR36][R4.64] ;  /* 0x0000002404177981 */ /* 0x000162000c1e1500 */
[----:B------:R-:W-:Y:S05]  /*6c40*/  BRA `(.L_x_43505) ;  /* 0x0000000c00307947 */ /* 0x000fea0003800000 */
.L_x_43540:
        /* <DEDUP_REMOVED lines=10> */
.L_x_43547:
[----:B------:R-:W2:Y:S02]  /*6cf0*/  LDG.E.U16 R2, desc[UR36][R4.64] ;  /* 0x0000002404027981 */ /* 0x000ea4000c1e1500 */
[----:B--2---:R-:W-:-:S06]  /*6d00*/  HADD2.F32 R2, -RZ, R2.H0_H0 ;  /* 0x20000002ff027230 */ /* 0x004fcc0000004100 */
[----:B------:R-:W0:Y:S02]  /*6d10*/  F2I.S64.TRUNC R2, R2 ;  /* 0x0000000200027311 */ /* 0x000e24000020d900 */
[----:B0-----:R-:W-:Y:S01]  /*6d20*/  PRMT R23, R2, 0x7610, R23 ;  /* 0x0000761002177816 */ /* 0x001fe20000000017 */
[----:B------:R-:W-:Y:S06]  /*6d30*/  BRA `(.L_x_43505) ;  /* 0x0000000800f47947 */ /* 0x000fec0003800000 */
.L_x_43546:
        /* <DEDUP_REMOVED lines=10> */
.L_x_43549:
[----:B------:R-:W2:Y:S02]  /*6de0*/  LDG.E.U16 R4, desc[UR36][R4.64] ;  /* 0x0000002404047981 */ /* 0x000ea4000c1e1500 */
[----:B--2---:R-:W-:-:S06]  /*6df0*/  HADD2.F32 R2, -RZ, R4.H0_H0 ;  /* 0x20000004ff027230 */ /* 0x004fcc0000004100 */
[----:B------:R-:W0:Y:S02]  /*6e00*/  F2I.S64.TRUNC R2, R2 ;  /* 0x0000000200027311 */ /* 0x000e24000020d900 */
[----:B0-----:R-:W-:Y:S01]  /*6e10*/  PRMT R23, R2, 0x7610, R23 ;  /* 0x0000761002177816 */ /* 0x001fe20000000017 */
[----:B------:R-:W-:Y:S06]  /*6e20*/  BRA `(.L_x_43505) ;  /* 0x0000000800b87947 */ /* 0x000fec0003800000 */
.L_x_43548:
[----:B------:R-:W2:Y:S02]  /*6e30*/  LDG.E.64 R2, desc[UR36][R4.64] ;  /* 0x0000002404027981 */ /* 0x000ea4000c1e1b00 */
[----:B--2---:R-:W0:Y:S02]  /*6e40*/  F2I.S64.F64.TRUNC R2, R2 ;  /* 0x0000000200027311 */ /* 0x004e24000030d900 */
[----:B0-----:R-:W-:Y:S01]  /*6e50*/  PRMT R23, R2, 0x7610, R23 ;  /* 0x0000761002177816 */ /* 0x001fe20000000017 */
[----:B------:R-:W-:Y:S06]  /*6e60*/  BRA `(.L_x_43505) ;  /* 0x0000000800a87947 */ /* 0x000fec0003800000 */
.L_x_43539:
        /* <DEDUP_REMOVED lines=12> */
.L_x_43552:
[----:B------:R-:W2:Y:S02]  /*6f30*/  LDG.E.64 R4, desc[UR36][R4.64] ;  /* 0x0000002404047981 */ /* 0x000ea4000c1e1b00 */
[----:B--2---:R-:W0:Y:S02]  /*6f40*/  F2I.S64.F64.TRUNC R2, R4 ;  /* 0x0000000400027311 */ /* 0x004e24000030d900 */
[----:B0-----:R-:W-:Y:S01]  /*6f50*/  PRMT R23, R2, 0x7610, R23 ;  /* 0x0000761002177816 */ /* 0x001fe20000000017 */
[----:B------:R-:W-:Y:S06]  /*6f60*/  BRA `(.L_x_43505) ;  /* 0x0000000800687947 */ /* 0x000fec0003800000 */
.L_x_43551:
        /* <DEDUP_REMOVED lines=28> */
.L_x_43554:
        /* <DEDUP_REMOVED lines=15> */
.L_x_43553:
[----:B------:R-:W2:Y:S02]  /*7220*/  LDG.E.U16 R2, desc[UR36][R4.64] ;  /* 0x0000002404027981 */ /* 0x000ea4000c1e1500 */
[----:B--2---:R-:W-:-:S06]  /*7230*/  IMAD.U32 R2, R2, 0x10000, RZ ;  /* 0x0001000002027824 */ /* 0x004fcc00078e00ff */
[----:B------:R-:W0:Y:S02]  /*7240*/  F2I.S64.TRUNC R2, R2 ;  /* 0x0000000200027311 */ /* 0x000e24000020d900 */
[----:B0-----:R-:W-:Y:S01]  /*7250*/  PRMT R23, R2, 0x7610, R23 ;  /* 0x0000761002177816 */ /* 0x001fe20000000017 */
[----:B------:R-:W-:Y:S06]  /*7260*/  BRA `(.L_x_43505) ;  /* 0x0000000400a87947 */ /* 0x000fec0003800000 */
.L_x_43550:
        /* <DEDUP_REMOVED lines=10> */
.L_x_43557:
        /* <DEDUP_REMOVED lines=21> */
.L_x_43561:
[----:B------:R-:W-:Y:S05]  /*7460*/  BSYNC B1 ;  /* 0x0000000000017941 */ /* 0x000fea0003800000 */
.L_x_43560:
[----:B------:R-:W-:Y:S01]  /*7470*/  IMAD.SHL.U32 R2, R2, 0x100000, RZ ;  /* 0x0010000002027824 */ /* 0x000fe200078e00ff */
[----:B------:R-:W-:-:S04]  /*7480*/  LEA R3, R0, 0x3b800000, 0x17 ;  /* 0x3b80000000037811 */ /* 0x000fc800078eb8ff */
[----:B------:R-:W-:-:S07]  /*7490*/  LOP3.LUT R2, R3, R2, R4, 0xfe, !PT ;  /* 0x0000000203027212 */ /* 0x000fce00078efe04 */
.L_x_43559:
[----:B------:R-:W-:Y:S05]  /*74a0*/  BSYNC B0 ;  /* 0x0000000000007941 */ /* 0x000fea0003800000 */
.L_x_43558:
[----:B------:R-:W0:Y:S02]  /*74b0*/  F2I.S64.TRUNC R2, R2 ;  /* 0x0000000200027311 */ /* 0x000e24000020d900 */
[----:B0-----:R-:W-:Y:S01]  /*74c0*/  PRMT R23, R2, 0x7610, R23 ;  /* 0x0000761002177816 */ /* 0x001fe20000000017 */
[----:B------:R-:W-:Y:S06]  /*74d0*/  BRA `(.L_x_43505) ;  /* 0x00000004000c7947 */ /* 0x000fec0003800000 */
.L_x_43556:
        /* <DEDUP_REMOVED lines=21> */
.L_x_43565:
[----:B------:R-:W-:Y:S05]  /*7630*/  BSYNC B1 ;  /* 0x0000000000017941 */ /* 0x000fea0003800000 */
.L_x_43564:
[----:B------:R-:W-:Y:S01]  /*7640*/  IMAD.SHL.U32 R2, R2, 0x200000, RZ ;  /* 0x0020000002027824 */ /* 0x000fe200078e00ff */
[----:B------:R-:W-:-:S04]  /*7650*/  LEA R3, R0, 0x37800000, 0x17 ;  /* 0x3780000000037811 */ /* 0x000fc800078eb8ff */
[----:B------:R-:W-:-:S07]  /*7660*/  LOP3.LUT R2, R3, R2, R4, 0xfe, !PT ;  /* 0x0000000203027212 */ /* 0x000fce00078efe04 */
.L_x_43563:
[----:B------:R-:W-:Y:S05]  /*7670*/  BSYNC B0 ;  /* 0x0000000000007941 */ /* 0x000fea0003800000 */
.L_x_43562:
[----:B------:R-:W0:Y:S02]  /*7680*/  F2I.S64.TRUNC R2, R2 ;  /* 0x0000000200027311 */ /* 0x000e24000020d900 */
[----:B0-----:R-:W-:Y:S01]  /*7690*/  PRMT R23, R2, 0x7610, R23 ;  /* 0x0000761002177816 */ /* 0x001fe20000000017 */
[----:B------:R-:W-:Y:S06]  /*76a0*/  BRA `(.L_x_43505) ;  /* 0x0000000000987947 */ /* 0x000fec0003800000 */
.L_x_43555:
        /* <DEDUP_REMOVED lines=14> */
.L_x_43569:
[----:B------:R-:W-:Y:S05]  /*7790*/  BSYNC B0 ;  /* 0x0000000000007941 */ /* 0x000fea0003800000 */
.L_x_43568:
[----:B------:R-:W0:Y:S02]  /*77a0*/  F2I.S64.TRUNC R2, R2 ;  /* 0x0000000200027311 */ /* 0x000e24000020d900 */
[----:B0-----:R-:W-:Y:S01]  /*77b0*/  PRMT R23, R2, 0x7610, R23 ;  /* 0x0000761002177816 */ /* 0x001fe20000000017 */
[----:B------:R-:W-:Y:S06]  /*77c0*/  BRA `(.L_x_43505) ;  /* 0x0000000000507947 */ /* 0x000fec0003800000 */
.L_x_43543:
        /* <DEDUP_REMOVED lines=16> */
.L_x_43570:
[----:B------:R-:W-:Y:S05]  /*78d0*/  BRA `(.L_x_43505) ;  /* 0x00000000000c7947 */ /* 0x000fea0003800000 */
.L_x_43567:
[----:B------:R0:W5:Y:S01]  /*78e0*/  LDG.E.U8 R23, desc[UR36][R4.64] ;  /* 0x0000002404177981 */ /* 0x000162000c1e1100 */
[----:B------:R-:W-:Y:S05]  /*78f0*/  BRA `(.L_x_43505) ;  /* 0x0000000000047947 */ /* 0x000fea0003800000 */
.L_x_43566:
[----:B------:R0:W5:Y:S02]  /*7900*/  LDG.E.U8 R23, desc[UR36][R4.64] ;  /* 0x0000002404177981 */ /* 0x000164000c1e1100 */
.L_x_43505:
[----:B------:R-:W-:Y:S05]  /*7910*/  BSYNC B6 ;  /* 0x0000000000067941 */ /* 0x000fea0003800000 */
.L_x_43504:
        /* <DEDUP_REMOVED lines=42> */
.L_x_43576:
[----:B------:R0:W-:Y:S01]  /*7bc0*/  STG.E.U8 desc[UR36][R8.64], R3 ;  /* 0x0000000308007986 */ /* 0x0001e2000c101124 */
[----:B------:R-:W-:Y:S05]  /*7bd0*/  BRA `(.L_x_43572) ;  /* 0x0000000c00547947 */ /* 0x000fea0003800000 */
.L_x_43575:
        /* <DEDUP_REMOVED lines=10> */
.L_x_43579:
[----:B------:R0:W-:Y:S01]  /*7c80*/  STG.E desc[UR36][R8.64], R3 ;  /* 0x0000000308007986 */ /* 0x0001e2000c101924 */
[----:B------:R-:W-:Y:S05]  /*7c90*/  BRA `(.L_x_43572) ;  /* 0x0000000c00247947 */ /* 0x000fea0003800000 */
.L_x_43578:
[----:B------:R0:W-:Y:S01]  /*7ca0*/  STG.E.U16 desc[UR36][R8.64], R3 ;  /* 0x0000000308007986 */ /* 0x0001e2000c101524 */
[----:B------:R-:W-:Y:S05]  /*7cb0*/  BRA `(.L_x_43572) ;  /* 0x0000000c001c7947 */ /* 0x000fea0003800000 */
.L_x_43574:
        /* <DEDUP_REMOVED lines=9> */
.L_x_43581:
[----:B------:R-:W0:Y:S02]  /*7d50*/  I2F.S16 R0, R3 ;  /* 0x0000000300007306 */ /* 0x000e240000101400 */
[----:B0-----:R-:W-:-:S05]  /*7d60*/  F2FP.F16.F32.PACK_AB R0, RZ, R0 ;  /* 0x00000000ff00723e */ /* 0x001fca00000000ff */
[----:B------:R1:W-:Y:S01]  /*7d70*/  STG.E.U16 desc[UR36][R8.64], R0 ;  /* 0x0000000008007986 */ /* 0x0003e2000c101524 */
[----:B------:R-:W-:Y:S05]  /*7d80*/  BRA `(.L_x_43572) ;  /* 0x0000000800e87947 */ /* 0x000fea0003800000 */
.L_x_43580:
        /* <DEDUP_REMOVED lines=10> */
.L_x_43583:
[----:B------:R-:W0:Y:S02]  /*7e30*/  I2F.S16 R3, R3 ;  /* 0x0000000300037306 */ /* 0x000e240000101400 */
[----:B0-----:R-:W-:-:S04]  /*7e40*/  F2FP.F16.F32.PACK_AB R3, RZ, R3 ;  /* 0x00000003ff03723e */ /* 0x001fc800000000ff */
[----:B------:R-:W-:-:S05]  /*7e50*/  PRMT R3, R3, 0x5410, RZ ;  /* 0x0000541003037816 */ /* 0x000fca00000000ff */
[----:B------:R0:W-:Y:S01]  /*7e60*/  STG.E desc[UR36][R8.64], R3 ;  /* 0x0000000308007986 */ /* 0x0001e2000c101924 */
[----:B------:R-:W-:Y:S05]  /*7e70*/  BRA `(.L_x_43572) ;  /* 0x0000000800ac7947 */ /* 0x000fea0003800000 */
.L_x_43582:
[----:B------:R-:W0:Y:S02]  /*7e80*/  I2F.F64.S16 R4, R3 ;  /* 0x0000000300047312 */ /* 0x000e240000101c00 */
[----:B0-----:R0:W-:Y:S01]  /*7e90*/  STG.E.64 desc[UR36][R8.64], R4 ;  /* 0x0000000408007986 */ /* 0x0011e2000c101b24 */
[----:B------:R-:W-:Y:S05]  /*7ea0*/  BRA `(.L_x_43572) ;  /* 0x0000000800a07947 */ /* 0x000fea0003800000 */
.L_x_43573:
        /* <DEDUP_REMOVED lines=10> */
.L_x_43586:
[----:B------:R-:W0:Y:S01]  /*7f50*/  I2F.F64.S16 R4, R3 ;  /* 0x0000000300047312 */ /* 0x000e220000101c00 */
[----:B--234-:R-:W-:-:S05]  /*7f60*/  CS2R R6, SRZ ;  /* 0x0000000000067805 */ /* 0x01cfca000001ff00 */
[----:B0-----:R0:W-:Y:S01]  /*7f70*/  STG.E.128 desc[UR36][R8.64], R4 ;  /* 0x0000000408007986 */ /* 0x0011e2000c101d24 */
[----:B------:R-:W-:Y:S05]  /*7f80*/  BRA `(.L_x_43572) ;  /* 0x0000000800687947 */ /* 0x000fea0003800000 */
.L_x_43585:
        /* <DEDUP_REMOVED lines=21> */
.L_x_43590:
[----:B------:R-:W-:Y:S05]  /*80e0*/  BSYNC B0 ;  /* 0x0000000000007941 */ /* 0x000fea0003800000 */
.L_x_43589:
[----:B------:R-:W-:-:S05]  /*80f0*/  LOP3.LUT R5, R0, R5, RZ, 0xfc, !PT ;  /* 0x0000000500057212 */ /* 0x000fca00078efcff */
[----:B------:R0:W-:Y:S01]  /*8100*/  STG.E.U8 desc[UR36][R8.64], R5 ;  /* 0x0000000508007986 */ /* 0x0001e2000c101124 */
[----:B------:R-:W-:Y:S05]  /*8110*/  BRA `(.L_x_43572) ;  /* 0x0000000800047947 */ /* 0x000fea0003800000 */
.L_x_43588:
        /* <DEDUP_REMOVED lines=13> */
.L_x_43592:
[----:B------:R-:W-:Y:S01]  /*81f0*/  IMAD.MOV.U32 R0, RZ, RZ, 0x7f ;  /* 0x0000007fff007424 */ /* 0x000fe200078e00ff */
[----:B------:R-:W-:-:S04]  /*8200*/  ISETP.GT.U32.AND P0, PT, R4, 0x7f800000, PT ;  /* 0x7f8000000400780c */ /* 0x000fc80003f04070 */
[----:B------:R-:W-:-:S09]  /*8210*/  SEL R0, R0, 0x7c, P0 ;  /* 0x0000007c00007807 */ /* 0x000fd20000000000 */
.L_x_43593:
[----:B------:R-:W-:Y:S05]  /*8220*/  BSYNC B0 ;  /* 0x0000000000007941 */ /* 0x000fea0003800000 */
.L_x_43591:
[----:B------:R-:W-:-:S04]  /*8230*/  LOP3.LUT R3, R5, 0x80000000, RZ, 0xc0, !PT ;  /* 0x8000000005037812 */ /* 0x000fc800078ec0ff */
[----:B------:R-:W-:-:S04]  /*8240*/  SHF.R.U32.HI R3, RZ, 0x18, R3 ;  /* 0x00000018ff037819 */ /* 0x000fc80000011603 */
[----:B------:R-:W-:-:S05]  /*8250*/  LOP3.LUT R3, R0, R3, RZ, 0xfc, !PT ;  /* 0x0000000300037212 */ /* 0x000fca00078efcff */
[----:B------:R0:W-:Y:S01]  /*8260*/  STG.E.U8 desc[UR36][R8.64], R3 ;  /* 0x0000000308007986 */ /* 0x0001e2000c101124 */
[----:B------:R-:W-:Y:S05]  /*8270*/  BRA `(.L_x_43572) ;  /* 0x0000000400ac7947 */ /* 0x000fea0003800000 */
.L_x_43587:
[----:B------:R-:W0:Y:S02]  /*8280*/  I2F.S16 R0, R3 ;  /* 0x0000000300007306 */ /* 0x000e240000101400 */
[----:B0-----:R-:W-:-:S05]  /*8290*/  F2FP.BF16.F32.PACK_AB R0, RZ, R0 ;  /* 0x00000000ff00723e */ /* 0x001fca00000010ff */
[----:B------:R0:W-:Y:S01]  /*82a0*/  STG.E.U16 desc[UR36][R8.64], R0 ;  /* 0x0000000008007986 */ /* 0x0001e2000c101524 */
[----:B------:R-:W-:Y:S05]  /*82b0*/  BRA `(.L_x_43572) ;  /* 0x00000004009c7947 */ /* 0x000fea0003800000 */
.L_x_43584:
        /* <DEDUP_REMOVED lines=10> */
.L_x_43596:
        /* <DEDUP_REMOVED lines=17> */
.L_x_43599:
[----:B------:R-:W-:-:S04]  /*8470*/  LOP3.LUT R3, R3, 0x80000000, RZ, 0xc0, !PT ;  /* 0x8000000003037812 */ /* 0x000fc800078ec0ff */
[----:B------:R-:W-:-:S04]  /*8480*/  SHF.R.U32.HI R3, RZ, 0x18, R3 ;  /* 0x00000018ff037819 */ /* 0x000fc80000011603 */
[----:B------:R-:W-:-:S04]  /*8490*/  LOP3.LUT R0, R0, R3, RZ, 0xfc, !PT ;  /* 0x0000000300007212 */ /* 0x000fc800078efcff */
[----:B------:R-:W-:-:S07]  /*84a0*/  PRMT R4, R0, 0x7610, R4 ;  /* 0x0000761000047816 */ /* 0x000fce0000000004 */
.L_x_43598:
[----:B------:R-:W-:Y:S05]  /*84b0*/  BSYNC B0 ;  /* 0x0000000000007941 */ /* 0x000fea0003800000 */
.L_x_43597:
[----:B------:R0:W-:Y:S01]  /*84c0*/  STG.E.U8 desc[UR36][R8.64], R4 ;  /* 0x0000000408007986 */ /* 0x0001e2000c101124 */
[----:B------:R-:W-:Y:S05]  /*84d0*/  BRA `(.L_x_43572) ;  /* 0x0000000400147947 */ /* 0x000fea0003800000 */
.L_x_43595:
        /* <DEDUP_REMOVED lines=17> */
.L_x_43602:
[----:B------:R-:W-:-:S04]  /*85f0*/  LOP3.LUT R3, R3, 0x80000000, RZ, 0xc0, !PT ;  /* 0x8000000003037812 */ /* 0x000fc800078ec0ff */
[----:B------:R-:W-:-:S04]  /*8600*/  SHF.R.U32.HI R3, RZ, 0x18, R3 ;  /* 0x00000018ff037819 */ /* 0x000fc80000011603 */
[----:B------:R-:W-:-:S04]  /*8610*/  LOP3.LUT R0, R0, R3, RZ, 0xfc, !PT ;  /* 0x0000000300007212 */ /* 0x000fc800078efcff */
[----:B------:R-:W-:-:S07]  /*8620*/  PRMT R4, R0, 0x7610, R4 ;  /* 0x0000761000047816 */ /* 0x000fce0000000004 */
.L_x_43601:
[----:B------:R-:W-:Y:S05]  /*8630*/  BSYNC B0 ;  /* 0x0000000000007941 */ /* 0x000fea0003800000 */
.L_x_43600:
[----:B------:R0:W-:Y:S01]  /*8640*/  STG.E.U8 desc[UR36][R8.64], R4 ;  /* 0x0000000408007986 */ /* 0x0001e2000c101124 */
[----:B------:R-:W-:Y:S05]  /*8650*/  BRA `(.L_x_43572) ;  /* 0x0000000000b47947 */ /* 0x000fea0003800000 */
.L_x_43594:
        /* <DEDUP_REMOVED lines=23> */
.L_x_43577:
        /* <DEDUP_REMOVED lines=16> */
.L_x_43605:
[----:B------:R-:W-:Y:S05]  /*88d0*/  BRA `(.L_x_43572) ;  /* 0x0000000000147947 */ /* 0x000fea0003800000 */
.L_x_43604:
[----:B------:R-:W-:Y:S02]  /*88e0*/  IMAD.MOV.U32 R4, RZ, RZ, R3 ;  /* 0x000000ffff047224 */ /* 0x000fe400078e0003 */
[----:B------:R-:W-:-:S05]  /*88f0*/  IMAD.MOV.U32 R5, RZ, RZ, RZ ;  /* 0x000000ffff057224 */ /* 0x000fca00078e00ff */
[----:B------:R0:W-:Y:S01]  /*8900*/  STG.E.64 desc[UR36][R8.64], R4 ;  /* 0x0000000408007986 */ /* 0x0001e2000c101b24 */
[----:B------:R-:W-:Y:S05]  /*8910*/  BRA `(.L_x_43572) ;  /* 0x0000000000047947 */ /* 0x000fea0003800000 */
.L_x_43603:
[----:B------:R0:W-:Y:S02]  /*8920*/  STG.E desc[UR36][R8.64], R3 ;  /* 0x0000000308007986 */ /* 0x0001e4000c101924 */
.L_x_43572:
[----:B------:R-:W-:Y:S05]  /*8930*/  BSYNC B6 ;  /* 0x0000000000067941 */ /* 0x000fea0003800000 */
.L_x_43571:
        /* <DEDUP_REMOVED lines=23> */
.L_x_43611:
[----:B------:R0:W-:Y:S01]  /*8ab0*/  STG.E.U8 desc[UR36][R8.64], R24 ;  /* 0x0000001808007986 */ /* 0x0001e2000c101124 */
[----:B------:R-:W-:Y:S05]  /*8ac0*/  BRA `(.L_x_43613) ;  /* 0x0000000c00487947 */ /* 0x000fea0003800000 */
.L_x_43610:
        /* <DEDUP_REMOVED lines=9> */
.L_x_43615:
[----:B------:R0:W-:Y:S01]  /*8b60*/  STG.E desc[UR36][R8.64], R24 ;  /* 0x0000001808007986 */ /* 0x0001e2000c101924 */
[----:B------:R-:W-:Y:S05]  /*8b70*/  BRA `(.L_x_43613) ;  /* 0x0000000c001c7947 */ /* 0x000fea0003800000 */
.L_x_43614:
[----:B------:R0:W-:Y:S01]  /*8b80*/  STG.E.U16 desc[UR36][R8.64], R24 ;  /* 0x0000001808007986 */ /* 0x0001e2000c101524 */
[----:B------:R-:W-:Y:S05]  /*8b90*/  BRA `(.L_x_43613) ;  /* 0x0000000c00147947 */ /* 0x000fea0003800000 */
.L_x_43609:
        /* <DEDUP_REMOVED lines=9> */
.L_x_43617:
[----:B------:R-:W0:Y:S02]  /*8c30*/  I2F.S16 R0, R24 ;  /* 0x0000001800007306 */ /* 0x000e240000101400 */
[----:B0-----:R-:W-:-:S05]  /*8c40*/  F2FP.F16.F32.PACK_AB R0, RZ, R0 ;  /* 0x00000000ff00723e */ /* 0x001fca00000000ff */
[----:B------:R0:W-:Y:S01]  /*8c50*/  STG.E.U16 desc[UR36][R8.64], R0 ;  /* 0x0000000008007986 */ /* 0x0001e2000c101524 */
[----:B------:R-:W-:Y:S05]  /*8c60*/  BRA `(.L_x_43613) ;  /* 0x0000000800e07947 */ /* 0x000fea0003800000 */
.L_x_43616:
        /* <DEDUP_REMOVED lines=10> */
.L_x_43619:
[----:B------:R-:W0:Y:S02]  /*8d10*/  I2F.S16 R24, R24 ;  /* 0x0000001800187306 */ /* 0x000e240000101400 */
[----:B0-----:R-:W-:-:S04]  /*8d20*/  F2FP.F16.F32.PACK_AB R3, RZ, R24 ;  /* 0x00000018ff03723e */ /* 0x001fc800000000ff */
[----:B------:R-:W-:-:S05]  /*8d30*/  PRMT R3, R3, 0x5410, RZ ;  /* 0x0000541003037816 */ /* 0x000fca00000000ff */
[----:B------:R0:W-:Y:S01]  /*8d40*/  STG.E desc[UR36][R8.64], R3 ;  /* 0x0000000308007986 */ /* 0x0001e2000c101924 */
[----:B------:R-:W-:Y:S05]  /*8d50*/  BRA `(.L_x_43613) ;  /* 0x0000000800a47947 */ /* 0x000fea0003800000 */
.L_x_43618:
[----:B------:R-:W0:Y:S02]  /*8d60*/  I2F.F64.S16 R24, R24 ;  /* 0x0000001800187312 */ /* 0x000e240000101c00 */
[----:B0-----:R0:W-:Y:S01]  /*8d70*/  STG.E.64 desc[UR36][R8.64], R24 ;  /* 0x0000001808007986 */ /* 0x0011e2000c101b24 */
[----:B------:R-:W-:Y:S05]  /*8d80*/  BRA `(.L_x_43613) ;  /* 0x0000000800987947 */ /* 0x000fea0003800000 */
.L_x_43608:
        /* <DEDUP_REMOVED lines=10> */
.L_x_43622:
[----:B------:R-:W0:Y:S01]  /*8e30*/  I2F.F64.S16 R4, R24 ;  /* 0x0000001800047312 */ /* 0x000e220000101c00 */
[----:B--234-:R-:W-:-:S05]  /*8e40*/  CS2R R6, SRZ ;  /* 0x0000000000067805 */ /* 0x01cfca000001ff00 */
[----:B0-----:R0:W-:Y:S01]  /*8e50*/  STG.E.128 desc[UR36][R8.64], R4 ;  /* 0x0000000408007986 */ /* 0x0011e2000c101d24 */
[----:B------:R-:W-:Y:S05]  /*8e60*/  BRA `(.L_x_43613) ;  /* 0x0000000800607947 */ /* 0x000fea0003800000 */
.L_x_43621:
        /* <DEDUP_REMOVED lines=21> */
.L_x_43626:
[----:B------:R-:W-:Y:S05]  /*8fc0*/  BSYNC B0 ;  /* 0x0000000000007941 */ /* 0x000fea0003800000 */
.L_x_43625:
[----:B------:R-:W-:-:S05]  /*8fd0*/  LOP3.LUT R5, R0, R5, RZ, 0xfc, !PT ;  /* 0x0000000500057212 */ /* 0x000fca00078efcff */
[----:B------:R0:W-:Y:S01]  /*8fe0*/  STG.E.U8 desc[UR36][R8.64], R5 ;  /* 0x0000000508007986 */ /* 0x0001e2000c101124 */
[----:B------:R-:W-:Y:S05]  /*8ff0*/  BRA `(.L_x_43613) ;  /* 0x0000000400fc7947 */ /* 0x000fea0003800000 */
.L_x_43624:
        /* <DEDUP_REMOVED lines=13> */
.L_x_43628:
[----:B------:R-:W-:Y:S01]  /*90d0*/  IMAD.MOV.U32 R0, RZ, RZ, 0x7f ;  /* 0x0000007fff007424 */ /* 0x000fe200078e00ff */
[----:B------:R-:W-:-:S04]  /*90e0*/  ISETP.GT.U32.AND P0, PT, R3, 0x7f800000, PT ;  /* 0x7f8000000300780c */ /* 0x000fc80003f04070 */
[----:B------:R-:W-:-:S09]  /*90f0*/  SEL R0, R0, 0x7c, P0 ;  /* 0x0000007c00007807 */ /* 0x000fd20000000000 */
.L_x_43629:
[----:B------:R-:W-:Y:S05]  /*9100*/  BSYNC B0 ;  /* 0x0000000000007941 */ /* 0x000fea0003800000 */
.L_x_43627:
[----:B------:R-:W-:-:S04]  /*9110*/  LOP3.LUT R3, R5, 0x80000000, RZ, 0xc0, !PT ;  /* 0x8000000005037812 */ /* 0x000fc800078ec0ff */
[----:B------:R-:W-:-:S04]  /*9120*/  SHF.R.U32.HI R3, RZ, 0x18, R3 ;  /* 0x00000018ff037819 */ /* 0x000fc80000011603 */
[----:B------:R-:W-:-:S05]  /*9130*/  LOP3.LUT R3, R0, R3, RZ, 0xfc, !PT ;  /* 0x0000000300037212 */ /* 0x000fca00078efcff */
[----:B------:R0:W-:Y:S01]  /*9140*/  STG.E.U8 desc[UR36][R8.64], R3 ;  /* 0x0000000308007986 */ /* 0x0001e2000c101124 */
[----:B------:R-:W-:Y:S05]  /*9150*/  BRA `(.L_x_43613) ;  /* 0x0000000400a47947 */ /* 0x000fea0003800000 */
.L_x_43623:
[----:B------:R-:W0:Y:S02]  /*9160*/  I2F.S16 R0, R24 ;  /* 0x0000001800007306 */ /* 0x000e240000101400 */
[----:B0-----:R-:W-:-:S05]  /*9170*/  F2FP.BF16.F32.PACK_AB R0, RZ, R0 ;  /* 0x00000000ff00723e */ /* 0x001fca00000010ff */
[----:B------:R0:W-:Y:S01]  /*9180*/  STG.E.U16 desc[UR36][R8.64], R0 ;  /* 0x0000000008007986 */ /* 0x0001e2000c101524 */
[----:B------:R-:W-:Y:S05]  /*9190*/  BRA `(.L_x_43613) ;  /* 0x0000000400947947 */ /* 0x000fea0003800000 */
.L_x_43620:
        /* <DEDUP_REMOVED lines=10> */
.L_x_43632:
        /* <DEDUP_REMOVED lines=17> */
.L_x_43635:
[----:B------:R-:W-:-:S04]  /*9350*/  LOP3.LUT R3, R5, 0x80000000, RZ, 0xc0, !PT ;  /* 0x8000000005037812 */ /* 0x000fc800078ec0ff */
[----:B------:R-:W-:-:S04]  /*9360*/  SHF.R.U32.HI R3, RZ, 0x18, R3 ;  /* 0x00000018ff037819 */ /* 0x000fc80000011603 */
[----:B------:R-:W-:-:S04]  /*9370*/  LOP3.LUT R0, R0, R3, RZ, 0xfc, !PT ;  /* 0x0000000300007212 */ /* 0x000fc800078efcff */
[----:B------:R-:W-:-:S07]  /*9380*/  PRMT R4, R0, 0x7610, R4 ;  /* 0x0000761000047816 */ /* 0x000fce0000000004 */
.L_x_43634:
[----:B------:R-:W-:Y:S05]  /*9390*/  BSYNC B0 ;  /* 0x0000000000007941 */ /* 0x000fea0003800000 */
.L_x_43633:
[----:B------:R0:W-:Y:S01]  /*93a0*/  STG.E.U8 desc[UR36][R8.64], R4 ;  /* 0x0000000408007986 */ /* 0x0001e2000c101124 */
[----:B------:R-:W-:Y:S05]  /*93b0*/  BRA `(.L_x_43613) ;  /* 0x00000004000c7947 */ /* 0x000fea0003800000 */
.L_x_43631:
        /* <DEDUP_REMOVED lines=17> */
.L_x_43638:
[----:B------:R-:W-:-:S04]  /*94d0*/  LOP3.LUT R3, R5, 0x80000000, RZ, 0xc0, !PT ;  /* 0x8000000005037812 */ /* 0x000fc800078ec0ff */
[----:B------:R-:W-:-:S04]  /*94e0*/  SHF.R.U32.HI R3, RZ, 0x18, R3 ;  /* 0x00000018ff037819 */ /* 0x000fc80000011603 */
[----:B------:R-:W-:-:S04]  /*94f0*/  LOP3.LUT R0, R0, R3, RZ, 0xfc, !PT ;  /* 0x0000000300007212 */ /* 0x000fc800078efcff */
[----:B------:R-:W-:-:S07]  /*9500*/  PRMT R4, R0, 0x7610, R4 ;  /* 0x0000761000047816 */ /* 0x000fce0000000004 */
.L_x_43637:
[----:B------:R-:W-:Y:S05]  /*9510*/  BSYNC B0 ;  /* 0x0000000000007941 */ /* 0x000fea0003800000 */
.L_x_43636:
[----:B------:R0:W-:Y:S01]  /*9520*/  STG.E.U8 desc[UR36][R8.64], R4 ;  /* 0x0000000408007986 */ /* 0x0001e2000c101124 */
[----:B------:R-:W-:Y:S05]  /*9530*/  BRA `(.L_x_43613) ;  /* 0x0000000000ac7947 */ /* 0x000fea0003800000 */
.L_x_43630:
        /* <DEDUP_REMOVED lines=22> */
.L_x_43612:
        /* <DEDUP_REMOVED lines=16> */
.L_x_43641:
[----:B------:R-:W-:Y:S05]  /*97a0*/  BRA `(.L_x_43613) ;  /* 0x0000000000107947 */ /* 0x000fea0003800000 */
.L_x_43640:
[----:B------:R-:W-:-:S05]  /*97b0*/  IMAD.MOV.U32 R25, RZ, RZ, RZ ;  /* 0x000000ffff197224 */ /* 0x000fca00078e00ff */
[----:B------:R0:W-:Y:S01]  /*97c0*/  STG.E.64 desc[UR36][R8.64], R24 ;  /* 0x0000001808007986 */ /* 0x0001e2000c101b24 */
[----:B------:R-:W-:Y:S05]  /*97d0*/  BRA `(.L_x_43613) ;  /* 0x0000000000047947 */ /* 0x000fea0003800000 */
.L_x_43639:
[----:B------:R0:W-:Y:S02]  /*97e0*/  STG.E desc[UR36][R8.64], R24 ;  /* 0x0000001808007986 */ /* 0x0001e4000c101924 */
.L_x_43613:
        /* <DEDUP_REMOVED lines=23> */
.L_x_43645:
[----:B------:R0:W-:Y:S01]  /*9960*/  STG.E.U8 desc[UR36][R8.64], R22 ;  /* 0x0000001608007986 */ /* 0x0001e2000c101124 */
[----:B------:R-:W-:Y:S05]  /*9970*/  BRA `(.L_x_43647) ;  /* 0x0000000c00487947 */ /* 0x000fea0003800000 */
.L_x_43644:
        /* <DEDUP_REMOVED lines=9> */
.L_x_43649:
[----:B------:R0:W-:Y:S01]  /*9a10*/  STG.E desc[UR36][R8.64], R22 ;  /* 0x0000001608007986 */ /* 0x0001e2000c101924 */
[----:B------:R-:W-:Y:S05]  /*9a20*/  BRA `(.L_x_43647) ;  /* 0x0000000c001c7947 */ /* 0x000fea0003800000 */
.L_x_43648:
[----:B------:R0:W-:Y:S01]  /*9a30*/  STG.E.U16 desc[UR36][R8.64], R22 ;  /* 0x0000001608007986 */ /* 0x0001e2000c101524 */
[----:B------:R-:W-:Y:S05]  /*9a40*/  BRA `(.L_x_43647) ;  /* 0x0000000c00147947 */ /* 0x000fea0003800000 */
.L_x_43643:
        /* <DEDUP_REMOVED lines=9> */
.L_x_43651:
[----:B------:R-:W0:Y:S02]  /*9ae0*/  I2F.S16 R0, R22 ;  /* 0x0000001600007306 */ /* 0x000e240000101400 */
[----:B0-----:R-:W-:-:S05]  /*9af0*/  F2FP.F16.F32.PACK_AB R0, RZ, R0 ;  /* 0x00000000ff00723e */ /* 0x001fca00000000ff */
[----:B------:R0:W-:Y:S01]  /*9b00*/  STG.E.U16 desc[UR36][R8.64], R0 ;  /* 0x0000000008007986 */ /* 0x0001e2000c101524 */
[----:B------:R-:W-:Y:S05]  /*9b10*/  BRA `(.L_x_43647) ;  /* 0x0000000800e07947 */ /* 0x000fea0003800000 */
.L_x_43650:
        /* <DEDUP_REMOVED lines=10> */
.L_x_43653:
[----:B------:R-:W0:Y:S02]  /*9bc0*/  I2F.S16 R22, R22 ;  /* 0x0000001600167306 */ /* 0x000e240000101400 */
[----:B0-----:R-:W-:-:S04]  /*9bd0*/  F2FP.F16.F32.PACK_AB R3, RZ, R22 ;  /* 0x00000016ff03723e */ /* 0x001fc800000000ff */
[----:B------:R-:W-:-:S05]  /*9be0*/  PRMT R3, R3, 0x5410, RZ ;  /* 0x0000541003037816 */ /* 0x000fca00000000ff */
[----:B------:R0:W-:Y:S01]  /*9bf0*/  STG.E desc[UR36][R8.64], R3 ;  /* 0x0000000308007986 */ /* 0x0001e2000c101924 */
[----:B------:R-:W-:Y:S05]  /*9c00*/  BRA `(.L_x_43647) ;  /* 0x0000000800a47947 */ /* 0x000fea0003800000 */
.L_x_43652:
[----:B------:R-:W0:Y:S02]  /*9c10*/  I2F.F64.S16 R22, R22 ;  /* 0x0000001600167312 */ /* 0x000e240000101c00 */
[----:B0-----:R0:W-:Y:S01]  /*9c20*/  STG.E.64 desc[UR36][R8.64], R22 ;  /* 0x0000001608007986 */ /* 0x0011e2000c101b24 */
[----:B------:R-:W-:Y:S05]  /*9c30*/  BRA `(.L_x_43647) ;  /* 0x0000000800987947 */ /* 0x000fea0003800000 */
.L_x_43642:
        /* <DEDUP_REMOVED lines=10> */
.L_x_43656:
[----:B------:R-:W0:Y:S01]  /*9ce0*/  I2F.F64.S16 R4, R22 ;  /* 0x0000001600047312 */ /* 0x000e220000101c00 */
[----:B--234-:R-:W-:-:S05]  /*9cf0*/  CS2R R6, SRZ ;  /* 0x0000000000067805 */ /* 0x01cfca000001ff00 */
[----:B0-----:R0:W-:Y:S01]  /*9d00*/  STG.E.128 desc[UR36][R8.64], R4 ;  /* 0x0000000408007986 */ /* 0x0011e2000c101d24 */
[----:B------:R-:W-:Y:S05]  /*9d10*/  BRA `(.L_x_43647) ;  /* 0x0000000800607947 */ /* 0x000fea0003800000 */
.L_x_43655:
        /* <DEDUP_REMOVED lines=21> */
.L_x_43660:
[----:B------:R-:W-:Y:S05]  /*9e70*/  BSYNC B0 ;  /* 0x0000000000007941 */ /* 0x000fea0003800000 */
.L_x_43659:
[----:B------:R-:W-:-:S05]  /*9e80*/  LOP3.LUT R5, R0, R5, RZ, 0xfc, !PT ;  /* 0x0000000500057212 */ /* 0x000fca00078efcff */
[----:B------:R0:W-:Y:S01]  /*9e90*/  STG.E.U8 desc[UR36][R8.64], R5 ;  /* 0x0000000508007986 */ /* 0x0001e2000c101124 */
[----:B------:R-:W-:Y:S05]  /*9ea0*/  BRA `(.L_x_43647) ;  /* 0x0000000400fc7947 */ /* 0x000fea0003800000 */
.L_x_43658:
        /* <DEDUP_REMOVED lines=13> */
.L_x_43662:
[----:B------:R-:W-:Y:S01]  /*9f80*/  IMAD.MOV.U32 R0, RZ, RZ, 0x7f ;  /* 0x0000007fff007424 */ /* 0x000fe200078e00ff */
[----:B------:R-:W-:-:S04]  /*9f90*/  ISETP.GT.U32.AND P0, PT, R3, 0x7f800000, PT ;  /* 0x7f8000000300780c */ /* 0x000fc80003f04070 */
[----:B------:R-:W-:-:S09]  /*9fa0*/  SEL R0, R0, 0x7c, P0 ;  /* 0x0000007c00007807 */ /* 0x000fd20000000000 */
.L_x_43663:
[----:B------:R-:W-:Y:S05]  /*9fb0*/  BSYNC B0 ;  /* 0x0000000000007941 */ /* 0x000fea0003800000 */
.L_x_43661:
[----:B------:R-:W-:-:S04]  /*9fc0*/  LOP3.LUT R3, R5, 0x80000000, RZ, 0xc0, !PT ;  /* 0x8000000005037812 */ /* 0x000fc800078ec0ff */
[----:B------:R-:W-:-:S04]  /*9fd0*/  SHF.R.U32.HI R3, RZ, 0x18, R3 ;  /* 0x00000018ff037819 */ /* 0x000fc80000011603 */
[----:B------:R-:W-:-:S05]  /*9fe0*/  LOP3.LUT R3, R0, R3, RZ, 0xfc, !PT ;  /* 0x0000000300037212 */ /* 0x000fca00078efcff */
[----:B------:R0:W-:Y:S01]  /*9ff0*/  STG.E.U8 desc[UR36][R8.64], R3 ;  /* 0x0000000308007986 */ /* 0x0001e2000c101124 */
[----:B------:R-:W-:Y:S05]  /*a000*/  BRA `(.L_x_43647) ;  /* 0x0000000400a47947 */ /* 0x000fea0003800000 */
.L_x_43657:
[----:B------:R-:W0:Y:S02]  /*a010*/  I2F.S16 R0, R22 ;  /* 0x0000001600007306 */ /* 0x000e240000101400 */
[----:B0-----:R-:W-:-:S05]  /*a020*/  F2FP.BF16.F32.PACK_AB R0, RZ, R0 ;  /* 0x00000000ff00723e */ /* 0x001fca00000010ff */
[----:B------:R0:W-:Y:S01]  /*a030*/  STG.E.U16 desc[UR36][R8.64], R0 ;  /* 0x0000000008007986 */ /* 0x0001e2000c101524 */
[----:B------:R-:W-:Y:S05]  /*a040*/  BRA `(.L_x_43647) ;  /* 0x0000000400947947 */ /* 0x000fea0003800000 */
.L_x_43654:
        /* <DEDUP_REMOVED lines=10> */
.L_x_43666:
        /* <DEDUP_REMOVED lines=17> */
.L_x_43669:
[----:B------:R-:W-:-:S04]  /*a200*/  LOP3.LUT R3, R5, 0x80000000, RZ, 0xc0, !PT ;  /* 0x8000000005037812 */ /* 0x000fc800078ec0ff */
[----:B------:R-:W-:-:S04]  /*a210*/  SHF.R.U32.HI R3, RZ, 0x18, R3 ;  /* 0x00000018ff037819 */ /* 0x000fc80000011603 */
[----:B------:R-:W-:-:S04]  /*a220*/  LOP3.LUT R0, R0, R3, RZ, 0xfc, !PT ;  /* 0x0000000300007212 */ /* 0x000fc800078efcff */
[----:B------:R-:W-:-:S07]  /*a230*/  PRMT R4, R0, 0x7610, R4 ;  /* 0x0000761000047816 */ /* 0x000fce0000000004 */
.L_x_43668:
[----:B------:R-:W-:Y:S05]  /*a240*/  BSYNC B0 ;  /* 0x0000000000007941 */ /* 0x000fea0003800000 */
.L_x_43667:
[----:B------:R0:W-:Y:S01]  /*a250*/  STG.E.U8 desc[UR36][R8.64], R4 ;  /* 0x0000000408007986 */ /* 0x0001e2000c101124 */
[----:B------:R-:W-:Y:S05]  /*a260*/  BRA `(.L_x_43647) ;  /* 0x00000004000c7947 */ /* 0x000fea0003800000 */
.L_x_43665:
        /* <DEDUP_REMOVED lines=17> */
.L_x_43672:
[----:B------:R-:W-:-:S04]  /*a380*/  LOP3.LUT R3, R5, 0x80000000, RZ, 0xc0, !PT ;  /* 0x8000000005037812 */ /* 0x000fc800078ec0ff */
[----:B------:R-:W-:-:S04]  /*a390*/  SHF.R.U32.HI R3, RZ, 0x18, R3 ;  /* 0x00000018ff037819 */ /* 0x000fc80000011603 */
[----:B------:R-:W-:-:S04]  /*a3a0*/  LOP3.LUT R0, R0, R3, RZ, 0xfc, !PT ;  /* 0x0000000300007212 */ /* 0x000fc800078efcff */
[----:B------:R-:W-:-:S07]  /*a3b0*/  PRMT R4, R0, 0x7610, R4 ;  /* 0x0000761000047816 */ /* 0x000fce0000000004 */
.L_x_43671:
[----:B------:R-:W-:Y:S05]  /*a3c0*/  BSYNC B0 ;  /* 0x0000000000007941 */ /* 0x000fea0003800000 */
.L_x_43670:
[----:B------:R0:W-:Y:S01]  /*a3d0*/  STG.E.U8 desc[UR36][R8.64], R4 ;  /* 0x0000000408007986 */ /* 0x0001e2000c101124 */
[----:B------:R-:W-:Y:S05]  /*a3e0*/  BRA `(.L_x_43647) ;  /* 0x0000000000ac7947 */ /* 0x000fea0003800000 */
.L_x_43664:
        /* <DEDUP_REMOVED lines=22> */
.L_x_43646:
        /* <DEDUP_REMOVED lines=16> */
.L_x_43675:
[----:B------:R-:W-:Y:S05]  /*a650*/  BRA `(.L_x_43647) ;  /* 0x0000000000107947 */ /* 0x000fea0003800000 */
.L_x_43674:
[----:B------:R-:W-:-:S05]  /*a660*/  IMAD.MOV.U32 R23, RZ, RZ, RZ ;  /* 0x000000ffff177224 */ /* 0x000fca00078e00ff */
[----:B------:R0:W-:Y:S01]  /*a670*/  STG.E.64 desc[UR36][R8.64], R22 ;  /* 0x0000001608007986 */ /* 0x0001e2000c101b24 */
[----:B------:R-:W-:Y:S05]  /*a680*/  BRA `(.L_x_43647) ;  /* 0x0000000000047947 */ /* 0x000fea0003800000 */
.L_x_43673:
[----:B------:R0:W-:Y:S02]  /*a690*/  STG.E desc[UR36][R8.64], R22 ;  /* 0x0000001608007986 */ /* 0x0001e4000c101924 */
.L_x_43647:
[----:B------:R-:W-:-:S07]  /*a6a0*/  VIADD R27, R27, 0x80 ;  /* 0x000000801b1b7836 */ /* 0x000fce0000000000 */
.L_x_43607:
[----:B------:R-:W-:Y:S05]  /*a6b0*/  BSYNC B6 ;  /* 0x0000000000067941 */ /* 0x000fea0003800000 */
.L_x_43606:
        /* <DEDUP_REMOVED lines=21> */
.L_x_43679:
[----:B------:R-:W-:Y:S01]  /*a810*/  STG.E.U8 desc[UR36][R4.64], R18 ;  /* 0x0000001204007986 */ /* 0x000fe2000c101124 */
[----:B------:R-:W-:Y:S05]  /*a820*/  EXIT ;  /* 0x000000000000794d */ /* 0x000fea0003800000 */
.L_x_43678:
        /* <DEDUP_REMOVED lines=9> */
.L_x_43682:
[----:B------:R-:W-:Y:S01]  /*a8c0*/  STG.E desc[UR36][R4.64], R18 ;  /* 0x0000001204007986 */ /* 0x000fe2000c101924 */
[----:B------:R-:W-:Y:S05]  /*a8d0*/  EXIT ;  /* 0x000000000000794d */ /* 0x000fea0003800000 */
.L_x_43681:
[----:B------:R-:W-:Y:S01]  /*a8e0*/  STG.E.U16 desc[UR36][R4.64], R18 ;  /* 0x0000001204007986 */ /* 0x000fe2000c101524 */
[----:B------:R-:W-:Y:S05]  /*a8f0*/  EXIT ;  /* 0x000000000000794d */ /* 0x000fea0003800000 */
.L_x_43677:
        /* <DEDUP_REMOVED lines=9> */
.L_x_43684:
[----:B------:R-:W0:Y:S02]  /*a990*/  I2F.S16 R0, R18 ;  /* 0x0000001200007306 */ /* 0x000e240000101400 */
[----:B0-----:R-:W-:-:S05]  /*a9a0*/  F2FP.F16.F32.PACK_AB R0, RZ, R0 ;  /* 0x00000000ff00723e */ /* 0x001fca00000000ff */
[----:B------:R-:W-:Y:S01]  /*a9b0*/  STG.E.U16 desc[UR36][R4.64], R0 ;  /* 0x0000000004007986 */ /* 0x000fe2000c101524 */
[----:B------:R-:W-:Y:S05]  /*a9c0*/  EXIT ;  /* 0x000000000000794d */ /* 0x000fea0003800000 */
.L_x_43683:
        /* <DEDUP_REMOVED lines=10> */
.L_x_43686:
[----:B------:R-:W0:Y:S02]  /*aa70*/  I2F.S16 R18, R18 ;  /* 0x0000001200127306 */ /* 0x000e240000101400 */
[----:B0-----:R-:W-:-:S04]  /*aa80*/  F2FP.F16.F32.PACK_AB R3, RZ, R18 ;  /* 0x00000012ff03723e */ /* 0x001fc800000000ff */
[----:B------:R-:W-:-:S05]  /*aa90*/  PRMT R3, R3, 0x5410, RZ ;  /* 0x0000541003037816 */ /* 0x000fca00000000ff */
[----:B------:R-:W-:Y:S01]  /*aaa0*/  STG.E desc[UR36][R4.64], R3 ;  /* 0x0000000304007986 */ /* 0x000fe2000c101924 */
[----:B------:R-:W-:Y:S05]  /*aab0*/  EXIT ;  /* 0x000000000000794d */ /* 0x000fea0003800000 */
.L_x_43685:
[----:B------:R-:W0:Y:S02]  /*aac0*/  I2F.F64.S16 R18, R18 ;  /* 0x0000001200127312 */ /* 0x000e240000101c00 */
[----:B0-----:R-:W-:Y:S01]  /*aad0*/  STG.E.64 desc[UR36][R4.64], R18 ;  /* 0x0000001204007986 */ /* 0x001fe2000c101b24 */
[----:B------:R-:W-:Y:S05]  /*aae0*/  EXIT ;  /* 0x000000000000794d */ /* 0x000fea0003800000 */
.L_x_43676:
        /* <DEDUP_REMOVED lines=10> */
.L_x_43689:
[----:B------:R-:W0:Y:S01]  /*ab90*/  I2F.F64.S16 R8, R18 ;  /* 0x0000001200087312 */ /* 0x000e220000101c00 */
[----:B------:R-:W-:-:S05]  /*aba0*/  CS2R R10, SRZ ;  /* 0x00000000000a7805 */ /* 0x000fca000001ff00 */
[----:B0-----:R-:W-:Y:S01]  /*abb0*/  STG.E.128 desc[UR36][R4.64], R8 ;  /* 0x0000000804007986 */ /* 0x001fe2000c101d24 */
[----:B------:R-:W-:Y:S05]  /*abc0*/  EXIT ;  /* 0x000000000000794d */ /* 0x000fea0003800000 */
.L_x_43688:
        /* <DEDUP_REMOVED lines=21> */
.L_x_43693:
[----:B------:R-:W-:Y:S05]  /*ad20*/  BSYNC B0 ;  /* 0x0000000000007941 */ /* 0x000fea0003800000 */
.L_x_43692:
[----:B------:R-:W-:-:S05]  /*ad30*/  LOP3.LUT R3, R0, R3, RZ, 0xfc, !PT ;  /* 0x0000000300037212 */ /* 0x000fca00078efcff */
[----:B------:R-:W-:Y:S01]  /*ad40*/  STG.E.U8 desc[UR36][R4.64], R3 ;  /* 0x0000000304007986 */ /* 0x000fe2000c101124 */
[----:B------:R-:W-:Y:S05]  /*ad50*/  EXIT ;  /* 0x000000000000794d */ /* 0x000fea0003800000 */
.L_x_43691:
        /* <DEDUP_REMOVED lines=13> */
.L_x_43695:
[----:B------:R-:W-:Y:S01]  /*ae30*/  IMAD.MOV.U32 R0, RZ, RZ, 0x7f ;  /* 0x0000007fff007424 */ /* 0x000fe200078e00ff */
[----:B------:R-:W-:-:S04]  /*ae40*/  ISETP.GT.U32.AND P0, PT, R2, 0x7f800000, PT ;  /* 0x7f8000000200780c */ /* 0x000fc80003f04070 */
[----:B------:R-:W-:-:S09]  /*ae50*/  SEL R0, R0, 0x7c, P0 ;  /* 0x0000007c00007807 */ /* 0x000fd20000000000 */
.L_x_43696:
[----:B------:R-:W-:Y:S05]  /*ae60*/  BSYNC B0 ;  /* 0x0000000000007941 */ /* 0x000fea0003800000 */
.L_x_43694:
[----:B------:R-:W-:-:S04]  /*ae70*/  LOP3.LUT R2, R3, 0x80000000, RZ, 0xc0, !PT ;  /* 0x8000000003027812 */ /* 0x000fc800078ec0ff */
[----:B------:R-:W-:-:S04]  /*ae80*/  SHF.R.U32.HI R3, RZ, 0x18, R2 ;  /* 0x00000018ff037819 */ /* 0x000fc80000011602 */
[----:B------:R-:W-:-:S05]  /*ae90*/  LOP3.LUT R3, R0, R3, RZ, 0xfc, !PT ;  /* 0x0000000300037212 */ /* 0x000fca00078efcff */
[----:B------:R-:W-:Y:S01]  /*aea0*/  STG.E.U8 desc[UR36][R4.64], R3 ;  /* 0x0000000304007986 */ /* 0x000fe2000c101124 */
[----:B------:R-:W-:Y:S05]  /*aeb0*/  EXIT ;  /* 0x000000000000794d */ /* 0x000fea0003800000 */
.L_x_43690:
[----:B------:R-:W0:Y:S02]  /*aec0*/  I2F.S16 R0, R18 ;  /* 0x0000001200007306 */ /* 0x000e240000101400 */
[----:B0-----:R-:W-:-:S05]  /*aed0*/  F2FP.BF16.F32.PACK_AB R0, RZ, R0 ;  /* 0x00000000ff00723e */ /* 0x001fca00000010ff */
[----:B------:R-:W-:Y:S01]  /*aee0*/  STG.E.U16 desc[UR36][R4.64], R0 ;  /* 0x0000000004007986 */ /* 0x000fe2000c101524 */
[----:B------:R-:W-:Y:S05]  /*aef0*/  EXIT ;  /* 0x000000000000794d */ /* 0x000fea0003800000 */
.L_x_43687:
        /* <DEDUP_REMOVED lines=10> */
.L_x_43699:
        /* <DEDUP_REMOVED lines=17> */
.L_x_43702:
[----:B------:R-:W-:-:S04]  /*b0b0*/  LOP3.LUT R2, R7, 0x80000000, RZ, 0xc0, !PT ;  /* 0x8000000007027812 */ /* 0x000fc800078ec0ff */
[----:B------:R-:W-:-:S04]  /*b0c0*/  SHF.R.U32.HI R3, RZ, 0x18, R2 ;  /* 0x00000018ff037819 */ /* 0x000fc80000011602 */
[----:B------:R-:W-:-:S04]  /*b0d0*/  LOP3.LUT R0, R0, R3, RZ, 0xfc, !PT ;  /* 0x0000000300007212 */ /* 0x000fc800078efcff */
[----:B------:R-:W-:-:S07]  /*b0e0*/  PRMT R2, R0, 0x7610, R2 ;  /* 0x0000761000027816 */ /* 0x000fce0000000002 */
.L_x_43701:
[----:B------:R-:W-:Y:S05]  /*b0f0*/  BSYNC B0 ;  /* 0x0000000000007941 */ /* 0x000fea0003800000 */
.L_x_43700:
[----:B------:R-:W-:Y:S01]  /*b100*/  STG.E.U8 desc[UR36][R4.64], R2 ;  /* 0x0000000204007986 */ /* 0x000fe2000c101124 */
[----:B------:R-:W-:Y:S05]  /*b110*/  EXIT ;  /* 0x000000000000794d */ /* 0x000fea0003800000 */
.L_x_43698:
        /* <DEDUP_REMOVED lines=17> */
.L_x_43705:
[----:B------:R-:W-:-:S04]  /*b230*/  LOP3.LUT R2, R7, 0x80000000, RZ, 0xc0, !PT ;  /* 0x8000000007027812 */ /* 0x000fc800078ec0ff */
[----:B------:R-:W-:-:S04]  /*b240*/  SHF.R.U32.HI R3, RZ, 0x18, R2 ;  /* 0x00000018ff037819 */ /* 0x000fc80000011602 */
[----:B------:R-:W-:-:S04]  /*b250*/  LOP3.LUT R0, R0, R3, RZ, 0xfc, !PT ;  /* 0x0000000300007212 */ /* 0x000fc800078efcff */
[----:B------:R-:W-:-:S07]  /*b260*/  PRMT R2, R0, 0x7610, R2 ;  /* 0x0000761000027816 */ /* 0x000fce0000000002 */
.L_x_43704:
[----:B------:R-:W-:Y:S05]  /*b270*/  BSYNC B0 ;  /* 0x0000000000007941 */ /* 0x000fea0003800000 */
.L_x_43703:
[----:B------:R-:W-:Y:S01]  /*b280*/  STG.E.U8 desc[UR36][R4.64], R2 ;  /* 0x0000000204007986 */ /* 0x000fe2000c101124 */
[----:B------:R-:W-:Y:S05]  /*b290*/  EXIT ;  /* 0x000000000000794d */ /* 0x000fea0003800000 */
.L_x_43697:
        /* <DEDUP_REMOVED lines=22> */
.L_x_43680:
        /* <DEDUP_REMOVED lines=16> */
.L_x_43708:
[----:B------:R-:W-:Y:S05]  /*b500*/  EXIT ;  /* 0x000000000000794d */ /* 0x000fea0003800000 */
.L_x_43707:
[----:B------:R-:W-:-:S05]  /*b510*/  IMAD.MOV.U32 R19, RZ, RZ, RZ ;  /* 0x000000ffff137224 */ /* 0x000fca00078e00ff */
[----:B------:R-:W-:Y:S01]  /*b520*/  STG.E.64 desc[UR36][R4.64], R18 ;  /* 0x0000001204007986 */ /* 0x000fe2000c101b24 */
[----:B------:R-:W-:Y:S05]  /*b530*/  EXIT ;  /* 0x000000000000794d */ /* 0x000fea0003800000 */
.L_x_43706:
[----:B------:R-:W-:Y:S01]  /*b540*/  STG.E desc[UR36][R4.64], R18 ;  /* 0x0000001204007986 */ /* 0x000fe2000c101924 */
[----:B------:R-:W-:Y:S05]  /*b550*/  EXIT ;  /* 0x000000000000794d */ /* 0x000fea0003800000 */
.L_x_43709:
        /* <DEDUP_REMOVED lines=10> */
.L_x_44163:


//--------------------- .text._ZN2at6native18elementwise_kernelILi128ELi4EZNS0_22gpu_kernel_impl_nocastINS0_13BinaryFunctorIhhbZZZNS0_23logical_and_kernel_cudaERNS_14TensorIteratorEENKUlvE0_clEvENKUlvE_clEvEUlhhE_EEEEvRNS_18TensorIteratorBaseERKT_EUliE_EEviT1_ --------------------------
	.section	.text._ZN2at6native18elementwise_kernelILi128ELi4EZNS0_22gpu_kernel_impl_nocastINS0_13BinaryFunctorIhhbZZZNS0_23logical_and_kernel_cudaERNS_14TensorIteratorEENKUlvE0_clEvENKUlvE_clEvEUlhhE_EEEEvRNS_18TensorIteratorBaseERKT_EUliE_EEviT1_,"ax",@progbits
	.align	128
        .global         _ZN2at6native18elementwise_kernelILi128ELi4EZNS0_22gpu_kernel_impl_nocastINS0_13BinaryFunctorIhhbZZZNS0_23logical_and_kernel_cudaERNS_14TensorIteratorEENKUlvE0_clEvENKUlvE_clEvEUlhhE_EEEEvRNS_18TensorIteratorBaseERKT_EUliE_EEviT1_
        .type           _ZN2at6native18elementwise_kernelILi128ELi4EZNS0_22gpu_kernel_impl_nocastINS0_13BinaryFunctorIhhbZZZNS0_23logical_and_kernel_cudaERNS_14TensorIteratorEENKUlvE0_clEvENKUlvE_clEvEUlhhE_EEEEvRNS_18TensorIteratorBaseERKT_EUliE_EEviT1_,@function
        .size           _ZN2at6native18elementwise_kernelILi128ELi4EZNS0_22gpu_kernel_impl_nocastINS0_13BinaryFunctorIhhbZZZNS0_23logical_and_kernel_cudaERNS_14TensorIteratorEENKUlvE0_clEvENKUlvE_clEvEUlhhE_EEEEvRNS_18TensorIteratorBaseERKT_EUliE_EEviT1_,(.L_x_44164 - _ZN2at6native18elementwise_kernelILi128ELi4EZNS0_22gpu_kernel_impl_nocastINS0_13BinaryFunctorIhhbZZZNS0_23logical_and_kernel_cudaERNS_14TensorIteratorEENKUlvE0_clEvENKUlvE_clEvEUlhhE_EEEEvRNS_18TensorIteratorBaseERKT_EUliE_EEviT1_)
        .other          _ZN2at6native18elementwise_kernelILi128ELi4EZNS0_22gpu_kernel_impl_nocastINS0_13BinaryFunctorIhhbZZZNS0_23logical_and_kernel_cudaERNS_14TensorIteratorEENKUlvE0_clEvENKUlvE_clEvEUlhhE_EEEEvRNS_18TensorIteratorBaseERKT_EUliE_EEviT1_,@"STO_CUDA_ENTRY STV_DEFAULT"
_ZN2at6native18elementwise_kernelILi128ELi4EZNS0_22gpu_kernel_impl_nocastINS0_13BinaryFunctorIhhbZZZNS0_23logical_and_kernel_cudaERNS_14TensorIteratorEENKUlvE0_clEvENKUlvE_clEvEUlhhE_EEEEvRNS_18TensorIteratorBaseERKT_EUliE_EEviT1_:
.text._ZN2at6native18elementwise_kernelILi128ELi4EZNS0_22gpu_kernel_impl_nocastINS0_13BinaryFunctorIhhbZZZNS0_23logical_and_kernel_cudaERNS_14TensorIteratorEENKUlvE0_clEvENKUlvE_clEvEUlhhE_EEEEvRNS_18TensorIteratorBaseERKT_EUliE_EEviT1_:
        /* <DEDUP_REMOVED lines=363> */
.L_x_43712:
        /* <DEDUP_REMOVED lines=16> */
.L_x_43711:
[----:B------:R-:W-:Y:S05]  /*17b0*/  BSYNC B0 ;  /* 0x0000000000007941 */ /* 0x000fea0003800000 */
.L_x_43710:
        /* <DEDUP_REMOVED lines=356> */
.L_x_43715:
        /* <DEDUP_REMOVED lines=371> */
.L_x_43716:
        /* <DEDUP_REMOVED lines=16> */
.L_x_43714:
[----:B------:R-:W-:Y:S05]  /*4630*/  BSYNC B0 ;  /* 0x0000000000007941 */ /* 0x000fea0003800000 */
.L_x_43713:
        /* <DEDUP_REMOVED lines=355> */
.L_x_43717:
        /* <DEDUP_REMOVED lines=16> */
.L_x_43718:
        /* <DEDUP_REMOVED lines=9> */
.L_x_44164:


//--------------------- .text._ZN2at6native27unrolled_elementwise_kernelINS0_13BinaryFunctorIhhbZZZNS0_23logical_and_kernel_cudaERNS_14TensorIteratorEENKUlvE0_clEvENKUlvE_clEvEUlhhE_EESt5arrayIPcLm3EELi4E23TrivialOffsetCalculatorILi2EjESC_ILi1EjENS0_6memory15LoadWithoutCastENSF_16StoreWithoutCastEEEviT_T0_T2_T3_T4_T5_ --------------------------
	.section	.text._ZN2at6native27unrolled_elementwise_kernelINS0_13BinaryFunctorIhhbZZZNS0_23logical_and_kernel_cudaERNS_14TensorIteratorEENKUlvE0_clEvENKUlvE_clEvEUlhhE_EESt5arrayIPcLm3EELi4E23TrivialOffsetCalculatorILi2EjESC_ILi1EjENS0_6memory15LoadWithoutCastENSF_16StoreWithoutCastEEEviT_T0_T2_T3_T4_T5_,"ax",@progbits
	.align	128
        .global         _ZN2at6native27unrolled_elementwise_kernelINS0_13BinaryFunctorIhhbZZZNS0_23logical_and_kernel_cudaERNS_14TensorIteratorEENKUlvE0_clEvENKUlvE_clEvEUlhhE_EESt5arrayIPcLm3EELi4E23TrivialOffsetCalculatorILi2EjESC_ILi1EjENS0_6memory15LoadWithoutCastENSF_16StoreWithoutCastEEEviT_T0_T2_T3_T4_T5_
        .type           _ZN2at6native27unrolled_elementwise_kernelINS0_13BinaryFunctorIhhbZZZNS0_23logical_and_kernel_cudaERNS_14TensorIteratorEENKUlvE0_clEvENKUlvE_clEvEUlhhE_EESt5arrayIPcLm3EELi4E23TrivialOffsetCalculatorILi2EjESC_ILi1EjENS0_6memory15LoadWithoutCastENSF_16StoreWithoutCastEEEviT_T0_T2_T3_T4_T5_,@function
        .size           _ZN2at6native27unrolled_elementwise_kernelINS0_13BinaryFunctorIhhbZZZNS0_23logical_and_kernel_cudaERNS_14TensorIteratorEENKUlvE0_clEvENKUlvE_clEvEUlhhE_EESt5arrayIPcLm3EELi4E23TrivialOffsetCalculatorILi2EjESC_ILi1EjENS0_6memory15LoadWithoutCastENSF_16StoreWithoutCastEEEviT_T0_T2_T3_T4_T5_,(.L_x_44165 - _ZN2at6native27unrolled_elementwise_kernelINS0_13BinaryFunctorIhhbZZZNS0_23logical_and_kernel_cudaERNS_14TensorIteratorEENKUlvE0_clEvENKUlvE_clEvEUlhhE_EESt5arrayIPcLm3EELi4E23TrivialOffsetCalculatorILi2EjESC_ILi1EjENS0_6memory15LoadWithoutCastENSF_16StoreWithoutCastEEEviT_T0_T2_T3_T4_T5_)
        .other          _ZN2at6native27unrolled_elementwise_kernelINS0_13BinaryFunctorIhhbZZZNS0_23logical_and_kernel_cudaERNS_14TensorIteratorEENKUlvE0_clEvENKUlvE_clEvEUlhhE_EESt5arrayIPcLm3EELi4E23TrivialOffsetCalculatorILi2EjESC_ILi1EjENS0_6memory15LoadWithoutCastENSF_16StoreWithoutCastEEEviT_T0_T2_T3_T4_T5_,@"STO_CUDA_ENTRY STV_DEFAULT"
_ZN2at6native27unrolled_elementwise_kernelINS0_13BinaryFunctorIhhbZZZNS0_23logical_and_kernel_cudaERNS_14TensorIteratorEENKUlvE0_clEvENKUlvE_clEvEUlhhE_EESt5arrayIPcLm3EELi4E23TrivialOffsetCalculatorILi2EjESC_ILi1EjENS0_6memory15LoadWithoutCastENSF_16StoreWithoutCastEEEviT_T0_T2_T3_T4_T5_:
.text._ZN2at6native27unrolled_elementwise_kernelINS0_13BinaryFunctorIhhbZZZNS0_23logical_and_kernel_cudaERNS_14TensorIteratorEENKUlvE0_clEvENKUlvE_clEvEUlhhE_EESt5arrayIPcLm3EELi4E23TrivialOffsetCalculatorILi2EjESC_ILi1EjENS0_6memory15LoadWithoutCastENSF_16StoreWithoutCastEEEviT_T0_T2_T3_T4_T5_:
        /* <DEDUP_REMOVED lines=91> */
.L_x_43720:
[----:B------:R-:W-:Y:S05]  /*05b0*/  BSYNC B0 ;  /* 0x0000000000007941 */ /* 0x000fea0003800000 */
.L_x_43719:
        /* <DEDUP_REMOVED lines=12> */
.L_x_43721:
        /* <DEDUP_REMOVED lines=16> */
.L_x_44165:


//--------------------- .text._ZN2at6native29vectorized_elementwise_kernelILi2ENS0_13BinaryFunctorIhhbZZZNS0_23logical_and_kernel_cudaERNS_14TensorIteratorEENKUlvE0_clEvENKUlvE_clEvEUlhhE_EESt5arrayIPcLm3EEEEviT0_T1_ --------------------------
	.section	.text._ZN2at6native29vectorized_elementwise_kernelILi2ENS0_13BinaryFunctorIhhbZZZNS0_23logical_and_kernel_cudaERNS_14TensorIteratorEENKUlvE0_clEvENKUlvE_clEvEUlhhE_EESt5arrayIPcLm3EEEEviT0_T1_,"ax",@progbits
	.align	128
        .global         _ZN2at6native29vectorized_elementwise_kernelILi2ENS0_13BinaryFunctorIhhbZZZNS0_23logical_and_kernel_cudaERNS_14TensorIteratorEENKUlvE0_clEvENKUlvE_clEvEUlhhE_EESt5arrayIPcLm3EEEEviT0_T1_
        .type           _ZN2at6native29vectorized_elementwise_kernelILi2ENS0_13BinaryFunctorIhhbZZZNS0_23logical_and_kernel_cudaERNS_14TensorIteratorEENKUlvE0_clEvENKUlvE_clEvEUlhhE_EESt5arrayIPcLm3EEEEviT0_T1_,@function
        .size           _ZN2at6native29vectorized_elementwise_kernelILi2ENS0_13BinaryFunctorIhhbZZZNS0_23logical_and_kernel_cudaERNS_14TensorIteratorEENKUlvE0_clEvENKUlvE_clEvEUlhhE_EESt5arrayIPcLm3EEEEviT0_T1_,(.L_x_44166 - _ZN2at6native29vectorized_elementwise_kernelILi2ENS0_13BinaryFunctorIhhbZZZNS0_23logical_and_kernel_cudaERNS_14TensorIteratorEENKUlvE0_clEvENKUlvE_clEvEUlhhE_EESt5arrayIPcLm3EEEEviT0_T1_)
        .other          _ZN2at6native29vectorized_elementwise_kernelILi2ENS0_13BinaryFunctorIhhbZZZNS0_23logical_and_kernel_cudaERNS_14TensorIteratorEENKUlvE0_clEvENKUlvE_clEvEUlhhE_EESt5arrayIPcLm3EEEEviT0_T1_,@"STO_CUDA_ENTRY STV_DEFAULT"
_ZN2at6native29vectorized_elementwise_kernelILi2ENS0_13BinaryFunctorIhhbZZZNS0_23logical_and_kernel_cudaERNS_14TensorIteratorEENKUlvE0_clEvENKUlvE_clEvEUlhhE_EESt5arrayIPcLm3EEEEviT0_T1_:
.text._ZN2at6native29vectorized_elementwise_kernelILi2ENS0_13BinaryFunctorIhhbZZZNS0_23logical_and_kernel_cudaERNS_14TensorIteratorEENKUlvE0_clEvENKUlvE_clEvEUlhhE_EESt5arrayIPcLm3EEEEviT0_T1_:
        /* <DEDUP_REMOVED lines=85> */
.L_x_43722:
        /* <DEDUP_REMOVED lines=159> */
.L_x_43725:
        /* <DEDUP_REMOVED lines=8> */
.L_x_43726:
        /* <DEDUP_REMOVED lines=8> */
.L_x_43727:
        /* <DEDUP_REMOVED lines=9> */
.L_x_43728:
[----:B------:R-:W-:Y:S05]  /*10d0*/  BSYNC B1 ;  /* 0x0000000000017941 */ /* 0x000fea0003800000 */
.L_x_43724:
[----:B------:R-:W-:-:S13]  /*10e0*/  ISETP.GE.AND P0, PT, R2, R3, PT ;  /* 0x000000030200720c */ /* 0x000fda0003f06270 */
[----:B0-----:R-:W0:Y:S01]  /*10f0*/  @!P0 LDC.64 R6, c[0x0][0x218] ;  /* 0x00008600ff068b82 */ /* 0x001e220000000a00 */
[C---:B-12---:R-:W-:Y:S02]  /*1100*/  @!P0 VIADD R5, R2.reuse, UR4 ;  /* 0x0000000402058c36 */ /* 0x046fe40008000000 */
[----:B------:R-:W-:-:S03]  /*1110*/  @!P0 VIADD R2, R2, 0x80 ;  /* 0x0000008002028836 */ /* 0x000fc60000000000 */
[----:B0-----:R-:W-:-:S05]  /*1120*/  @!P0 IADD3 R4, P1, R5, R6, RZ ;  /* 0x0000000605048210 */ /* 0x001fca0007f3e0ff */
[----:B------:R-:W-:-:S05]  /*1130*/  @!P0 IMAD.X R5, RZ, RZ, R7, P1 ;  /* 0x000000ffff058224 */ /* 0x000fca00008e0607 */
[----:B------:R2:W-:Y:S03]  /*1140*/  @!P0 STG.E.U8 desc[UR10][R4.64], R17 ;  /* 0x0000001104008986 */ /* 0x0005e6000c10110a */
.L_x_43729:
[----:B------:R-:W-:Y:S05]  /*1150*/  BSYNC B0 ;  /* 0x0000000000007941 */ /* 0x000fea0003800000 */
.L_x_43723:
        /* <DEDUP_REMOVED lines=10> */
.L_x_43730:
        /* <DEDUP_REMOVED lines=16> */
.L_x_44166:


//--------------------- .text._ZN2at6native29vectorized_elementwise_kernelILi4ENS0_13BinaryFunctorIhhbZZZNS0_23logical_and_kernel_cudaERNS_14TensorIteratorEENKUlvE0_clEvENKUlvE_clEvEUlhhE_EESt5arrayIPcLm3EEEEviT0_T1_ --------------------------
	.section	.text._ZN2at6native29vectorized_elementwise_kernelILi4ENS0_13BinaryFunctorIhhbZZZNS0_23logical_and_kernel_cudaERNS_14TensorIteratorEENKUlvE0_clEvENKUlvE_clEvEUlhhE_EESt5arrayIPcLm3EEEEviT0_T1_,"ax",@progbits
	.align	128
        .global         _ZN2at6native29vectorized_elementwise_kernelILi4ENS0_13BinaryFunctorIhhbZZZNS0_23logical_and_kernel_cudaERNS_14TensorIteratorEENKUlvE0_clEvENKUlvE_clEvEUlhhE_EESt5arrayIPcLm3EEEEviT0_T1_
        .type           _ZN2at6native29vectorized_elementwise_kernelILi4ENS0_13BinaryFunctorIhhbZZZNS0_23logical_and_kernel_cudaERNS_14TensorIteratorEENKUlvE0_clEvENKUlvE_clEvEUlhhE_EESt5arrayIPcLm3EEEEviT0_T1_,@function
        .size           _ZN2at6native29vectorized_elementwise_kernelILi4ENS0_13BinaryFunctorIhhbZZZNS0_23logical_and_kernel_cudaERNS_14TensorIteratorEENKUlvE0_clEvENKUlvE_clEvEUlhhE_EESt5arrayIPcLm3EEEEviT0_T1_,(.L_x_44167 - _ZN2at6native29vectorized_elementwise_kernelILi4ENS0_13BinaryFunctorIhhbZZZNS0_23logical_and_kernel_cudaERNS_14TensorIteratorEENKUlvE0_clEvENKUlvE_clEvEUlhhE_EESt5arrayIPcLm3EEEEviT0_T1_)
        .other          _ZN2at6native29vectorized_elementwise_kernelILi4ENS0_13BinaryFunctorIhhbZZZNS0_23logical_and_kernel_cudaERNS_14TensorIteratorEENKUlvE0_clEvENKUlvE_clEvEUlhhE_EESt5arrayIPcLm3EEEEviT0_T1_,@"STO_CUDA_ENTRY STV_DEFAULT"
_ZN2at6native29vectorized_elementwise_kernelILi4ENS0_13BinaryFunctorIhhbZZZNS0_23logical_and_kernel_cudaERNS_14TensorIteratorEENKUlvE0_clEvENKUlvE_clEvEUlhhE_EESt5arrayIPcLm3EEEEviT0_T1_:
.text._ZN2at6native29vectorized_elementwise_kernelILi4ENS0_13BinaryFunctorIhhbZZZNS0_23logical_and_kernel_cudaERNS_14TensorIteratorEENKUlvE0_clEvENKUlvE_clEvEUlhhE_EESt5arrayIPcLm3EEEEviT0_T1_:
        /* <DEDUP_REMOVED lines=81> */
.L_x_43731:
        /* <DEDUP_REMOVED lines=159> */
.L_x_43734:
        /* <DEDUP_REMOVED lines=8> */
.L_x_43735:
        /* <DEDUP_REMOVED lines=8> */
.L_x_43736:
        /* <DEDUP_REMOVED lines=9> */
.L_x_43737:
[----:B------:R-:W-:Y:S05]  /*1090*/  BSYNC B1 ;  /* 0x0000000000017941 */ /* 0x000fea0003800000 */
.L_x_43733:
[----:B------:R-:W-:-:S13]  /*10a0*/  ISETP.GE.AND P0, PT, R2, R3, PT ;  /* 0x000000030200720c */ /* 0x000fda0003f06270 */
[----:B0-----:R-:W0:Y:S01]  /*10b0*/  @!P0 LDC.64 R6, c[0x0][0x218] ;  /* 0x00008600ff068b82 */ /* 0x001e220000000a00 */
[C---:B-12---:R-:W-:Y:S02]  /*10c0*/  @!P0 VIADD R5, R2.reuse, UR4 ;  /* 0x0000000402058c36 */ /* 0x046fe40008000000 */
[----:B------:R-:W-:-:S03]  /*10d0*/  @!P0 VIADD R2, R2, 0x80 ;  /* 0x0000008002028836 */ /* 0x000fc60000000000 */
[----:B0-----:R-:W-:-:S05]  /*10e0*/  @!P0 IADD3 R4, P1, R5, R6, RZ ;  /* 0x0000000605048210 */ /* 0x001fca0007f3e0ff */
[----:B------:R-:W-:-:S05]  /*10f0*/  @!P0 IMAD.X R5, RZ, RZ, R7, P1 ;  /* 0x000000ffff058224 */ /* 0x000fca00008e0607 */
[----:B------:R2:W-:Y:S03]  /*1100*/  @!P0 STG.E.U8 desc[UR10][R4.64], R17 ;  /* 0x0000001104008986 */ /* 0x0005e6000c10110a */
.L_x_43738:
[----:B------:R-:W-:Y:S05]  /*1110*/  BSYNC B0 ;  /* 0x0000000000007941 */ /* 0x000fea0003800000 */
.L_x_43732:
        /* <DEDUP_REMOVED lines=10> */
.L_x_43739:
        /* <DEDUP_REMOVED lines=12> */
.L_x_44167:


//--------------------- .text._ZN2at6native29vectorized_elementwise_kernelILi8ENS0_13BinaryFunctorIhhbZZZNS0_23logical_and_kernel_cudaERNS_14TensorIteratorEENKUlvE0_clEvENKUlvE_clEvEUlhhE_EESt5arrayIPcLm3EEEEviT0_T1_ --------------------------
	.section	.text._ZN2at6native29vectorized_elementwise_kernelILi8ENS0_13BinaryFunctorIhhbZZZNS0_23logical_and_kernel_cudaERNS_14TensorIteratorEENKUlvE0_clEvENKUlvE_clEvEUlhhE_EESt5arrayIPcLm3EEEEviT0_T1_,"ax",@progbits
	.align	128
        .global         _ZN2at6native29vectorized_elementwise_kernelILi8ENS0_13BinaryFunctorIhhbZZZNS0_23logical_and_kernel_cudaERNS_14TensorIteratorEENKUlvE0_clEvENKUlvE_clEvEUlhhE_EESt5arrayIPcLm3EEEEviT0_T1_
        .type           _ZN2at6native29vectorized_elementwise_kernelILi8ENS0_13BinaryFunctorIhhbZZZNS0_23logical_and_kernel_cudaERNS_14TensorIteratorEENKUlvE0_clEvENKUlvE_clEvEUlhhE_EESt5arrayIPcLm3EEEEviT0_T1_,@function
        .size           _ZN2at6native29vectorized_elementwise_kernelILi8ENS0_13BinaryFunctorIhhbZZZNS0_23logical_and_kernel_cudaERNS_14TensorIteratorEENKUlvE0_clEvENKUlvE_clEvEUlhhE_EESt5arrayIPcLm3EEEEviT0_T1_,(.L_x_44168 - _ZN2at6native29vectorized_elementwise_kernelILi8ENS0_13BinaryFunctorIhhbZZZNS0_23logical_and_kernel_cudaERNS_14TensorIteratorEENKUlvE0_clEvENKUlvE_clEvEUlhhE_EESt5arrayIPcLm3EEEEviT0_T1_)
        .other          _ZN2at6native29vectorized_elementwise_kernelILi8ENS0_13BinaryFunctorIhhbZZZNS0_23logical_and_kernel_cudaERNS_14TensorIteratorEENKUlvE0_clEvENKUlvE_clEvEUlhhE_EESt5arrayIPcLm3EEEEviT0_T1_,@"STO_CUDA_ENTRY STV_DEFAULT"
_ZN2at6native29vectorized_elementwise_kernelILi8ENS0_13BinaryFunctorIhhbZZZNS0_23logical_and_kernel_cudaERNS_14TensorIteratorEENKUlvE0_clEvENKUlvE_clEvEUlhhE_EESt5arrayIPcLm3EEEEviT0_T1_:
.text._ZN2at6native29vectorized_elementwise_kernelILi8ENS0_13BinaryFunctorIhhbZZZNS0_23logical_and_kernel_cudaERNS_14TensorIteratorEENKUlvE0_clEvENKUlvE_clEvEUlhhE_EESt5arrayIPcLm3EEEEviT0_T1_:
        /* <DEDUP_REMOVED lines=99> */
.L_x_43740:
        /* <DEDUP_REMOVED lines=159> */
.L_x_43743:
        /* <DEDUP_REMOVED lines=8> */
.L_x_43744:
        /* <DEDUP_REMOVED lines=8> */
.L_x_43745:
        /* <DEDUP_REMOVED lines=9> */
.L_x_43746:
[----:B------:R-:W-:Y:S05]  /*11b0*/  BSYNC B1 ;  /* 0x0000000000017941 */ /* 0x000fea0003800000 */
.L_x_43742:
[----:B------:R-:W-:-:S13]  /*11c0*/  ISETP.GE.AND P0, PT, R2, R3, PT ;  /* 0x000000030200720c */ /* 0x000fda0003f06270 */
[----:B0-----:R-:W0:Y:S01]  /*11d0*/  @!P0 LDC.64 R6, c[0x0][0x218] ;  /* 0x00008600ff068b82 */ /* 0x001e220000000a00 */
[C---:B-12---:R-:W-:Y:S02]  /*11e0*/  @!P0 VIADD R5, R2.reuse, UR4 ;  /* 0x0000000402058c36 */ /* 0x046fe40008000000 */
[----:B------:R-:W-:-:S03]  /*11f0*/  @!P0 VIADD R2, R2, 0x80 ;  /* 0x0000008002028836 */ /* 0x000fc60000000000 */
[----:B0-----:R-:W-:-:S05]  /*1200*/  @!P0 IADD3 R4, P1, R5, R6, RZ ;  /* 0x0000000605048210 */ /* 0x001fca0007f3e0ff */
[----:B------:R-:W-:-:S05]  /*1210*/  @!P0 IMAD.X R5, RZ, RZ, R7, P1 ;  /* 0x000000ffff058224 */ /* 0x000fca00008e0607 */
[----:B------:R2:W-:Y:S03]  /*1220*/  @!P0 STG.E.U8 desc[UR10][R4.64], R17 ;  /* 0x0000001104008986 */ /* 0x0005e6000c10110a */
.L_x_43747:
[----:B------:R-:W-:Y:S05]  /*1230*/  BSYNC B0 ;  /* 0x0000000000007941 */ /* 0x000fea0003800000 */
.L_x_43741:
        /* <DEDUP_REMOVED lines=10> */
.L_x_43748:
        /* <DEDUP_REMOVED lines=10> */
.L_x_44168:


//--------------------- .nv.global.init           --------------------------
	.section	.nv.global.init,"aw",@progbits
.nv.global.init:
	.type		$str$7,@object
	.size		$str$7,(__unnamed_9 - $str$7)
$str$7:
        /*0000*/ 	.byte	0x66, 0x61, 0x6c, 0x73, 0x65, 0x00
	.type		__unnamed_9,@object
	.size		__unnamed_9,(__unnamed_1 - __unnamed_9)
__unnamed_9:
        /*0006*/ 	.byte	0x66, 0x65, 0x74, 0x63, 0x68, 0x5f, 0x61, 0x6e, 0x64, 0x5f, 0x63, 0x61, 0x73, 0x74, 0x00
	.type		__unnamed_1,@object
	.size		__unnamed_1,(__unnamed_5 - __unnamed_1)
__unnamed_1:
        /*0015*/ 	.byte	0x66, 0x65, 0x74, 0x63, 0x68, 0x5f, 0x61, 0x6e, 0x64, 0x5f, 0x63, 0x61, 0x73, 0x74, 0x00
	.type		__unnamed_5,@object
	.size		__unnamed_5,(__unnamed_11 - __unnamed_5)
__unnamed_5:
        /*0024*/ 	.byte	0x66, 0x65, 0x74, 0x63, 0x68, 0x5f, 0x61, 0x6e, 0x64, 0x5f, 0x63, 0x61, 0x73, 0x74, 0x00
	.type		__unnamed_11,@object
	.size		__unnamed_11,(__unnamed_3 - __unnamed_11)
__unnamed_11:
        /*0033*/ 	.byte	0x66, 0x65, 0x74, 0x63, 0x68, 0x5f, 0x61, 0x6e, 0x64, 0x5f, 0x63, 0x61, 0x73, 0x74, 0x00
	.type		__unnamed_3,@object
	.size		__unnamed_3,(__unnamed_7 - __unnamed_3)
__unnamed_3:
        /*0042*/ 	.byte	0x66, 0x65, 0x74, 0x63, 0x68, 0x5f, 0x61, 0x6e, 0x64, 0x5f, 0x63, 0x61, 0x73, 0x74, 0x00
	.type		__unnamed_7,@object
	.size		__unnamed_7,(__unnamed_4 - __unnamed_7)
__unnamed_7:
        /*0051*/ 	.byte	0x66, 0x65, 0x74, 0x63, 0x68, 0x5f, 0x61, 0x6e, 0x64, 0x5f, 0x63, 0x61, 0x73, 0x74, 0x00
	.type		__unnamed_4,@object
	.size		__unnamed_4,(__unnamed_8 - __unnamed_4)
__unnamed_4:
        /*0060*/ 	.byte	0x66, 0x65, 0x74, 0x63, 0x68, 0x5f, 0x61, 0x6e, 0x64, 0x5f, 0x63, 0x61, 0x73, 0x74, 0x00
	.type		__unnamed_8,@object
	.size		__unnamed_8,(__unnamed_10 - __unnamed_8)
__unnamed_8:
        /*006f*/ 	.byte	0x66, 0x65, 0x74, 0x63, 0x68, 0x5f, 0x61, 0x6e, 0x64, 0x5f, 0x63, 0x61, 0x73, 0x74, 0x00
	.type		__unnamed_10,@object
	.size		__unnamed_10,(__unnamed_2 - __unnamed_10)
__unnamed_10:
        /*007e*/ 	.byte	0x66, 0x65, 0x74, 0x63, 0x68, 0x5f, 0x61, 0x6e, 0x64, 0x5f, 0x63, 0x61, 0x73, 0x74, 0x00
	.type		__unnamed_2,@object
	.size		__unnamed_2,(__unnamed_6 - __unnamed_2)
__unnamed_2:
        /*008d*/ 	.byte	0x63, 0x61, 0x73, 0x74, 0x5f, 0x61, 0x6e, 0x64, 0x5f, 0x73, 0x74, 0x6f, 0x72, 0x65, 0x00
	.type		__unnamed_6,@object
	.size		__unnamed_6,($str$8 - __unnamed_6)
__unnamed_6:
        /*009c*/ 	.byte	0x66, 0x65, 0x74, 0x63, 0x68, 0x5f, 0x61, 0x6e, 0x64, 0x5f, 0x63, 0x61, 0x73, 0x74, 0x00
	.type		$str$8,@object
	.size		$str$8,(.L_40 - $str$8)
$str$8:
        /*00ab*/ 	.byte	0x2f, 0x72, 0x6f, 0x6f, 0x74, 0x2f, 0x2e, 0x70, 0x79, 0x65, 0x6e, 0x76, 0x2f, 0x76, 0x65, 0x72
        /*00bb*/ 	.byte	0x73, 0x69, 0x6f, 0x6e, 0x73, 0x2f, 0x33, 0x2e, 0x31, 0x33, 0x2e, 0x31, 0x32, 0x2f, 0x6c, 0x69
        /*00cb*/ 	.byte	0x62, 0x2f, 0x70, 0x79, 0x74, 0x68, 0x6f, 0x6e, 0x33, 0x2e, 0x31, 0x33, 0x2f, 0x73, 0x69, 0x74
        /*00db*/ 	.byte	0x65, 0x2d, 0x70, 0x61, 0x63, 0x6b, 0x61, 0x67, 0x65, 0x73, 0x2f, 0x74, 0x6f, 0x72, 0x63, 0x68
        /*00eb*/ 	.byte	0x2f, 0x69, 0x6e, 0x63, 0x6c, 0x75, 0x64, 0x65, 0x2f, 0x63, 0x31, 0x30, 0x2f, 0x63, 0x6f, 0x72
        /*00fb*/ 	.byte	0x65, 0x2f, 0x44, 0x79, 0x6e, 0x61, 0x6d, 0x69, 0x63, 0x43, 0x61, 0x73, 0x74, 0x2e, 0x68, 0x00
.L_40:


//--------------------- .nv.shared.reserved.0     --------------------------
	.section	.nv.shared.reserved.0,"aw",@nobits
	.weak		__nv_reservedSMEM_offset_0_alias
	.size		__nv_reservedSMEM_offset_0_alias, 0, 0
	.other		__nv_reservedSMEM_offset_0_alias,@"STO_CUDA_RESERVED_SHARED STV_DEFAULT"
__nv_reservedSMEM_offset_0_alias:
	.zero		0


//--------------------- .nv.global                --------------------------
	.section	.nv.global,"aw",@nobits
.nv.global:
	.type		_ZN57_INTERNAL_a5fe4eab_26_BinaryLogicalOpsKernels_cu_af2bb0934cuda3std3__48in_placeE,@object
	.size		_ZN57_INTERNAL_a5fe4eab_26_BinaryLogicalOpsKernels_cu_af2bb0934cuda3std3__48in_placeE,(_ZN57_INTERNAL_a5fe4eab_26_BinaryLogicalOpsKernels_cu_af2bb0934cuda3std6ranges3__45__cpo8distanceE - _ZN57_INTERNAL_a5fe4eab_26_BinaryLogicalOpsKernels_cu_af2bb0934cuda3std3__48in_placeE)
_ZN57_INTERNAL_a5fe4eab_26_BinaryLogicalOpsKernels_cu_af2bb0934cuda3std3__48in_placeE:
	.zero		1
	.type		_ZN57_INTERNAL_a5fe4eab_26_BinaryLogicalOpsKernels_cu_af2bb0934cuda3std6ranges3__45__cpo8distanceE,@object
	.size		_ZN57_INTERNAL_a5fe4eab_26_BinaryLogicalOpsKernels_cu_af2bb0934cuda3std6ranges3__45__cpo8distanceE,(_ZN57_INTERNAL_a5fe4eab_26_BinaryLogicalOpsKernels_cu_af2bb0934cuda3std3__45__cpo6cbeginE - _ZN57_INTERNAL_a5fe4eab_26_BinaryLogicalOpsKernels_cu_af2bb0934cuda3std6ranges3__45__cpo8distanceE)
_ZN57_INTERNAL_a5fe4eab_26_BinaryLogicalOpsKernels_cu_af2bb0934cuda3std6ranges3__45__cpo8distanceE:
	.zero		1
	.type		_ZN57_INTERNAL_a5fe4eab_26_BinaryLogicalOpsKernels_cu_af2bb0934cuda3std3__45__cpo6cbeginE,@object
	.size		_ZN57_INTERNAL_a5fe4eab_26_BinaryLogicalOpsKernels_cu_af2bb0934cuda3std3__45__cpo6cbeginE,(_ZN57_INTERNAL_a5fe4eab_26_BinaryLogicalOpsKernels_cu_af2bb0934cuda3std6ranges3__45__cpo7advanceE - _ZN57_INTERNAL_a5fe4eab_26_BinaryLogicalOpsKernels_cu_af2bb0934cuda3std3__45__cpo6cbeginE)
_ZN57_INTERNAL_a5fe4eab_26_BinaryLogicalOpsKernels_cu_af2bb0934cuda3std3__45__cpo6cbeginE:
	.zero		1
	.type		_ZN57_INTERNAL_a5fe4eab_26_BinaryLogicalOpsKernels_cu_af2bb0934cuda3std6ranges3__45__cpo7advanceE,@object
	.size		_ZN57_INTERNAL_a5fe4eab_26_BinaryLogicalOpsKernels_cu_af2bb0934cuda3std6ranges3__45__cpo7advanceE,(_ZN57_INTERNAL_a5fe4eab_26_BinaryLogicalOpsKernels_cu_af2bb0934cuda3std3__45__cpo7crbeginE - _ZN57_INTERNAL_a5fe4eab_26_BinaryLogicalOpsKernels_cu_af2bb0934cuda3std6ranges3__45__cpo7advanceE)
_ZN57_INTERNAL_a5fe4eab_26_BinaryLogicalOpsKernels_cu_af2bb0934cuda3std6ranges3__45__cpo7advanceE:
	.zero		1
	.type		_ZN57_INTERNAL_a5fe4eab_26_BinaryLogicalOpsKernels_cu_af2bb0934cuda3std3__45__cpo7crbeginE,@object
	.size		_ZN57_INTERNAL_a5fe4eab_26_BinaryLogicalOpsKernels_cu_af2bb0934cuda3std3__45__cpo7crbeginE,(_ZN57_INTERNAL_a5fe4eab_26_BinaryLogicalOpsKernels_cu_af2bb0934cuda3std6ranges3__45__cpo4dataE - _ZN57_INTERNAL_a5fe4eab_26_BinaryLogicalOpsKernels_cu_af2bb0934cuda3std3__45__cpo7crbeginE)
_ZN57_INTERNAL_a5fe4eab_26_BinaryLogicalOpsKernels_cu_af2bb0934cuda3std3__45__cpo7crbeginE:
	.zero		1
	.type		_ZN57_INTERNAL_a5fe4eab_26_BinaryLogicalOpsKernels_cu_af2bb0934cuda3std6ranges3__45__cpo4dataE,@object
	.size		_ZN57_INTERNAL_a5fe4eab_26_BinaryLogicalOpsKernels_cu_af2bb0934cuda3std6ranges3__45__cpo4dataE,(_ZN57_INTERNAL_a5fe4eab_26_BinaryLogicalOpsKernels_cu_af2bb0934cuda3std6ranges3__45__cpo5beginE - _ZN57_INTERNAL_a5fe4eab_26_BinaryLogicalOpsKernels_cu_af2bb0934cuda3std6ranges3__45__cpo4dataE)
_ZN57_INTERNAL_a5fe4eab_26_BinaryLogicalOpsKernels_cu_af2bb0934cuda3std6ranges3__45__cpo4dataE:
	.zero		1
	.type		_ZN57_INTERNAL_a5fe4eab_26_BinaryLogicalOpsKernels_cu_af2bb0934cuda3std6ranges3__45__cpo5beginE,@object
	.size		_ZN57_INTERNAL_a5fe4eab_26_BinaryLogicalOpsKernels_cu_af2bb0934cuda3std6ranges3__45__cpo5beginE,(_ZN57_INTERNAL_a5fe4eab_26_BinaryLogicalOpsKernels_cu_af2bb0934cuda3std3__459_GLOBAL__N__a5fe4eab_26_BinaryLogicalOpsKernels_cu_af2bb0936ignoreE - _ZN57_INTERNAL_a5fe4eab_26_BinaryLogicalOpsKernels_cu_af2bb0934cuda3std6ranges3__45__cpo5beginE)
_ZN57_INTERNAL_a5fe4eab_26_BinaryLogicalOpsKernels_cu_af2bb0934cuda3std6ranges3__45__cpo5beginE:
	.zero		1
	.type		_ZN57_INTERNAL_a5fe4eab_26_BinaryLogicalOpsKernels_cu_af2bb0934cuda3std3__459_GLOBAL__N__a5fe4eab_26_BinaryLogicalOpsKernels_cu_af2bb0936ignoreE,@object
	.size		_ZN57_INTERNAL_a5fe4eab_26_BinaryLogicalOpsKernels_cu_af2bb0934cuda3std3__459_GLOBAL__N__a5fe4eab_26_BinaryLogicalOpsKernels_cu_af2bb0936ignoreE,(_ZN57_INTERNAL_a5fe4eab_26_BinaryLogicalOpsKernels_cu_af2bb0934cuda3std6ranges3__45__cpo4sizeE - _ZN57_INTERNAL_a5fe4eab_26_BinaryLogicalOpsKernels_cu_af2bb0934cuda3std3__459_GLOBAL__N__a5fe4eab_26_BinaryLogicalOpsKernels_cu_af2bb0936ignoreE)
_ZN57_INTERNAL_a5fe4eab_26_BinaryLogicalOpsKernels_cu_af2bb0934cuda3std3__459_GLOBAL__N__a5fe4eab_26_BinaryLogicalOpsKernels_cu_af2bb0936ignoreE:
	.zero		1
	.type		_ZN57_INTERNAL_a5fe4eab_26_BinaryLogicalOpsKernels_cu_af2bb0934cuda3std6ranges3__45__cpo4sizeE,@object
	.size		_ZN57_INTERNAL_a5fe4eab_26_BinaryLogicalOpsKernels_cu_af2bb0934cuda3std6ranges3__45__cpo4sizeE,(_ZN57_INTERNAL_a5fe4eab_26_BinaryLogicalOpsKernels_cu_af2bb0934cuda3std3__45__cpo5beginE - _ZN57_INTERNAL_a5fe4eab_26_BinaryLogicalOpsKernels_cu_af2bb0934cuda3std6ranges3__45__cpo4sizeE)
_ZN57_INTERNAL_a5fe4eab_26_BinaryLogicalOpsKernels_cu_af2bb0934cuda3std6ranges3__45__cpo4sizeE:
	.zero		1
	.type		_ZN57_INTERNAL_a5fe4eab_26_BinaryLogicalOpsKernels_cu_af2bb0934cuda3std3__45__cpo5beginE,@object
	.size		_ZN57_INTERNAL_a5fe4eab_26_BinaryLogicalOpsKernels_cu_af2bb0934cuda3std3__45__cpo5beginE,(_ZN57_INTERNAL_a5fe4eab_26_BinaryLogicalOpsKernels_cu_af2bb0934cuda3std6ranges3__45__cpo6cbeginE - _ZN57_INTERNAL_a5fe4eab_26_BinaryLogicalOpsKernels_cu_af2bb0934cuda3std3__45__cpo5beginE)
_ZN57_INTERNAL_a5fe4eab_26_BinaryLogicalOpsKernels_cu_af2bb0934cuda3std3__45__cpo5beginE:
	.zero		1
	.type		_ZN57_INTERNAL_a5fe4eab_26_BinaryLogicalOpsKernels_cu_af2bb0934cuda3std6ranges3__45__cpo6cbeginE,@object
	.size		_ZN57_INTERNAL_a5fe4eab_26_BinaryLogicalOpsKernels_cu_af2bb0934cuda3std6ranges3__45__cpo6cbeginE,(_ZN57_INTERNAL_a5fe4eab_26_BinaryLogicalOpsKernels_cu_af2bb0934cuda3std3__45__cpo6rbeginE - _ZN57_INTERNAL_a5fe4eab_26_BinaryLogicalOpsKernels_cu_af2bb0934cuda3std6ranges3__45__cpo6cbeginE)
_ZN57_INTERNAL_a5fe4eab_26_BinaryLogicalOpsKernels_cu_af2bb0934cuda3std6ranges3__45__cpo6cbeginE:
	.zero		1
	.type		_ZN57_INTERNAL_a5fe4eab_26_BinaryLogicalOpsKernels_cu_af2bb0934cuda3std3__45__cpo6rbeginE,@object
	.size		_ZN57_INTERNAL_a5fe4eab_26_BinaryLogicalOpsKernels_cu_af2bb0934cuda3std3__45__cpo6rbeginE,(_ZN57_INTERNAL_a5fe4eab_26_BinaryLogicalOpsKernels_cu_af2bb0934cuda3std6ranges3__45__cpo4nextE - _ZN57_INTERNAL_a5fe4eab_26_BinaryLogicalOpsKernels_cu_af2bb0934cuda3std3__45__cpo6rbeginE)
_ZN57_INTERNAL_a5fe4eab_26_BinaryLogicalOpsKernels_cu_af2bb0934cuda3std3__45__cpo6rbeginE:
	.zero		1
	.type		_ZN57_INTERNAL_a5fe4eab_26_BinaryLogicalOpsKernels_cu_af2bb0934cuda3std6ranges3__45__cpo4nextE,@object
	.size		_ZN57_INTERNAL_a5fe4eab_26_BinaryLogicalOpsKernels_cu_af2bb0934cuda3std6ranges3__45__cpo4nextE,(_ZN57_INTERNAL_a5fe4eab_26_BinaryLogicalOpsKernels_cu_af2bb0934cuda3std6ranges3__45__cpo4swapE - _ZN57_INTERNAL_a5fe4eab_26_BinaryLogicalOpsKernels_cu_af2bb0934cuda3std6ranges3__45__cpo4nextE)
_ZN57_INTERNAL_a5fe4eab_26_BinaryLogicalOpsKernels_cu_af2bb0934cuda3std6ranges3__45__cpo4nextE:
	.zero		1
	.type		_ZN57_INTERNAL_a5fe4eab_26_BinaryLogicalOpsKernels_cu_af2bb0934cuda3std6ranges3__45__cpo4swapE,@object
	.size		_ZN57_INTERNAL_a5fe4eab_26_BinaryLogicalOpsKernels_cu_af2bb0934cuda3std6ranges3__45__cpo4swapE,(_ZN57_INTERNAL_a5fe4eab_26_BinaryLogicalOpsKernels_cu_af2bb0934cuda3std3__420unreachable_sentinelE - _ZN57_INTERNAL_a5fe4eab_26_BinaryLogicalOpsKernels_cu_af2bb0934cuda3std6ranges3__45__cpo4swapE)
_ZN57_INTERNAL_a5fe4eab_26_BinaryLogicalOpsKernels_cu_af2bb0934cuda3std6ranges3__45__cpo4swapE:
	.zero		1
	.type		_ZN57_INTERNAL_a5fe4eab_26_BinaryLogicalOpsKernels_cu_af2bb0934cuda3std3__420unreachable_sentinelE,@object
	.size		_ZN57_INTERNAL_a5fe4eab_26_BinaryLogicalOpsKernels_cu_af2bb0934cuda3std3__420unreachable_sentinelE,(_ZN57_INTERNAL_a5fe4eab_26_BinaryLogicalOpsKernels_cu_af2bb0936thrust23THRUST_300001_SM_900_NS6system6detail10sequential3seqE - _ZN57_INTERNAL_a5fe4eab_26_BinaryLogicalOpsKernels_cu_af2bb0934cuda3std3__420unreachable_sentinelE)
_ZN57_INTERNAL_a5fe4eab_26_BinaryLogicalOpsKernels_cu_af2bb0934cuda3std3__420unreachable_sentinelE:
	.zero		1
	.type		_ZN57_INTERNAL_a5fe4eab_26_BinaryLogicalOpsKernels_cu_af2bb0936thrust23THRUST_300001_SM_900_NS6system6detail10sequential3seqE,@object
	.size		_ZN57_INTERNAL_a5fe4eab_26_BinaryLogicalOpsKernels_cu_af2bb0936thrust23THRUST_300001_SM_900_NS6system6detail10sequential3seqE,(_ZN57_INTERNAL_a5fe4eab_26_BinaryLogicalOpsKernels_cu_af2bb0934cuda3std3__45__cpo4cendE - _ZN57_INTERNAL_a5fe4eab_26_BinaryLogicalOpsKernels_cu_af2bb0936thrust23THRUST_300001_SM_900_NS6system6detail10sequential3seqE)
_ZN57_INTERNAL_a5fe4eab_26_BinaryLogicalOpsKernels_cu_af2bb0936thrust23THRUST_300001_SM_900_NS6system6detail10sequential3seqE:
	.zero		1
	.type		_ZN57_INTERNAL_a5fe4eab_26_BinaryLogicalOpsKernels_cu_af2bb0934cuda3std3__45__cpo4cendE,@object
	.size		_ZN57_INTERNAL_a5fe4eab_26_BinaryLogicalOpsKernels_cu_af2bb0934cuda3std3__45__cpo4cendE,(_ZN57_INTERNAL_a5fe4eab_26_BinaryLogicalOpsKernels_cu_af2bb0934cuda3std6ranges3__45__cpo9iter_swapE - _ZN57_INTERNAL_a5fe4eab_26_BinaryLogicalOpsKernels_cu_af2bb0934cuda3std3__45__cpo4cendE)
_ZN57_INTERNAL_a5fe4eab_26_BinaryLogicalOpsKernels_cu_af2bb0934cuda3std3__45__cpo4cendE:
	.zero		1
	.type		_ZN57_INTERNAL_a5fe4eab_26_BinaryLogicalOpsKernels_cu_af2bb0934cuda3std6ranges3__45__cpo9iter_swapE,@object
	.size		_ZN57_INTERNAL_a5fe4eab_26_BinaryLogicalOpsKernels_cu_af2bb0934cuda3std6ranges3__45__cpo9iter_swapE,(_ZN57_INTERNAL_a5fe4eab_26_BinaryLogicalOpsKernels_cu_af2bb0934cuda3std3__45__cpo5crendE - _ZN57_INTERNAL_a5fe4eab_26_BinaryLogicalOpsKernels_cu_af2bb0934cuda3std6ranges3__45__cpo9iter_swapE)
_ZN57_INTERNAL_a5fe4eab_26_BinaryLogicalOpsKernels_cu_af2bb0934cuda3std6ranges3__45__cpo9iter_swapE:
	.zero		1
	.type		_ZN57_INTERNAL_a5fe4eab_26_BinaryLogicalOpsKernels_cu_af2bb0934cuda3std3__45__cpo5crendE,@object
	.size		_ZN57_INTERNAL_a5fe4eab_26_BinaryLogicalOpsKernels_cu_af2bb0934cuda3std3__45__cpo5crendE,(_ZN57_INTERNAL_a5fe4eab_26_BinaryLogicalOpsKernels_cu_af2bb0934cuda3std6ranges3__45__cpo5cdataE - _ZN57_INTERNAL_a5fe4eab_26_BinaryLogicalOpsKernels_cu_af2bb0934cuda3std3__45__cpo5crendE)
_ZN57_INTERNAL_a5fe4eab_26_BinaryLogicalOpsKernels_cu_af2bb0934cuda3std3__45__cpo5crendE:
	.zero		1
	.type		_ZN57_INTERNAL_a5fe4eab_26_BinaryLogicalOpsKernels_cu_af2bb0934cuda3std6ranges3__45__cpo5cdataE,@object
	.size		_ZN57_INTERNAL_a5fe4eab_26_BinaryLogicalOpsKernels_cu_af2bb0934cuda3std6ranges3__45__cpo5cdataE,(_ZN57_INTERNAL_a5fe4eab_26_BinaryLogicalOpsKernels_cu_af2bb0934cuda3std6ranges3__45__cpo3endE - _ZN57_INTERNAL_a5fe4eab_26_BinaryLogicalOpsKernels_cu_af2bb0934cuda3std6ranges3__45__cpo5cdataE)
_ZN57_INTERNAL_a5fe4eab_26_BinaryLogicalOpsKernels_cu_af2bb0934cuda3std6ranges3__45__cpo5cdataE:
	.zero		1
	.type		_ZN57_INTERNAL_a5fe4eab_26_BinaryLogicalOpsKernels_cu_af2bb0934cuda3std6ranges3__45__cpo3endE,@object
	.size		_ZN57_INTERNAL_a5fe4eab_26_BinaryLogicalOpsKernels_cu_af2bb0934cuda3std6ranges3__45__cpo3endE,(_ZN57_INTERNAL_a5fe4eab_26_BinaryLogicalOpsKernels_cu_af2bb0934cuda3std3__419piecewise_constructE - _ZN57_INTERNAL_a5fe4eab_26_BinaryLogicalOpsKernels_cu_af2bb0934cuda3std6ranges3__45__cpo3endE)
_ZN57_INTERNAL_a5fe4eab_26_BinaryLogicalOpsKernels_cu_af2bb0934cuda3std6ranges3__45__cpo3endE:
	.zero		1
	.type		_ZN57_INTERNAL_a5fe4eab_26_BinaryLogicalOpsKernels_cu_af2bb0934cuda3std3__419piecewise_constructE,@object
	.size		_ZN57_INTERNAL_a5fe4eab_26_BinaryLogicalOpsKernels_cu_af2bb0934cuda3std3__419piecewise_constructE,(_ZN57_INTERNAL_a5fe4eab_26_BinaryLogicalOpsKernels_cu_af2bb0934cuda3std6ranges3__45__cpo5ssizeE - _ZN57_INTERNAL_a5fe4eab_26_BinaryLogicalOpsKernels_cu_af2bb0934cuda3std3__419piecewise_constructE)
_ZN57_INTERNAL_a5fe4eab_26_BinaryLogicalOpsKernels_cu_af2bb0934cuda3std3__419piecewise_constructE:
	.zero		1
	.type		_ZN57_INTERNAL_a5fe4eab_26_BinaryLogicalOpsKernels_cu_af2bb0934cuda3std6ranges3__45__cpo5ssizeE,@object
	.size		_ZN57_INTERNAL_a5fe4eab_26_BinaryLogicalOpsKernels_cu_af2bb0934cuda3std6ranges3__45__cpo5ssizeE,(_ZN57_INTERNAL_a5fe4eab_26_BinaryLogicalOpsKernels_cu_af2bb0934cuda3std3__45__cpo3endE - _ZN57_INTERNAL_a5fe4eab_26_BinaryLogicalOpsKernels_cu_af2bb0934cuda3std6ranges3__45__cpo5ssizeE)
_ZN57_INTERNAL_a5fe4eab_26_BinaryLogicalOpsKernels_cu_af2bb0934cuda3std6ranges3__45__cpo5ssizeE:
	.zero		1
	.type		_ZN57_INTERNAL_a5fe4eab_26_BinaryLogicalOpsKernels_cu_af2bb0934cuda3std3__45__cpo3endE,@object
	.size		_ZN57_INTERNAL_a5fe4eab_26_BinaryLogicalOpsKernels_cu_af2bb0934cuda3std3__45__cpo3endE,(_ZN57_INTERNAL_a5fe4eab_26_BinaryLogicalOpsKernels_cu_af2bb0934cuda3std6ranges3__45__cpo4cendE - _ZN57_INTERNAL_a5fe4eab_26_BinaryLogicalOpsKernels_cu_af2bb0934cuda3std3__45__cpo3endE)
_ZN57_INTERNAL_a5fe4eab_26_BinaryLogicalOpsKernels_cu_af2bb0934cuda3std3__45__cpo3endE:
	.zero		1
	.type		_ZN57_INTERNAL_a5fe4eab_26_BinaryLogicalOpsKernels_cu_af2bb0934cuda3std6ranges3__45__cpo4cendE,@object
	.size		_ZN57_INTERNAL_a5fe4eab_26_BinaryLogicalOpsKernels_cu_af2bb0934cuda3std6ranges3__45__cpo4cendE,(_ZN57_INTERNAL_a5fe4eab_26_BinaryLogicalOpsKernels_cu_af2bb0934cuda3std3__45__cpo4rendE - _ZN57_INTERNAL_a5fe4eab_26_BinaryLogicalOpsKernels_cu_af2bb0934cuda3std6ranges3__45__cpo4cendE)
_ZN57_INTERNAL_a5fe4eab_26_BinaryLogicalOpsKernels_cu_af2bb0934cuda3std6ranges3__45__cpo4cendE:
	.zero		1
	.type		_ZN57_INTERNAL_a5fe4eab_26_BinaryLogicalOpsKernels_cu_af2bb0934cuda3std3__45__cpo4rendE,@object
	.size		_ZN57_INTERNAL_a5fe4eab_26_BinaryLogicalOpsKernels_cu_af2bb0934cuda3std3__45__cpo4rendE,(_ZN57_INTERNAL_a5fe4eab_26_BinaryLogicalOpsKernels_cu_af2bb0934cuda3std6ranges3__45__cpo4prevE - _ZN57_INTERNAL_a5fe4eab_26_BinaryLogicalOpsKernels_cu_af2bb0934cuda3std3__45__cpo4rendE)
_ZN57_INTERNAL_a5fe4eab_26_BinaryLogicalOpsKernels_cu_af2bb0934cuda3std3__45__cpo4rendE:
	.zero		1
	.type		_ZN57_INTERNAL_a5fe4eab_26_BinaryLogicalOpsKernels_cu_af2bb0934cuda3std6ranges3__45__cpo4prevE,@object
	.size		_ZN57_INTERNAL_a5fe4eab_26_BinaryLogicalOpsKernels_cu_af2bb0934cuda3std6ranges3__45__cpo4prevE,(_ZN57_INTERNAL_a5fe4eab_26_BinaryLogicalOpsKernels_cu_af2bb0934cuda3std6ranges3__45__cpo9iter_moveE - _ZN57_INTERNAL_a5fe4eab_26_BinaryLogicalOpsKernels_cu_af2bb0934cuda3std6ranges3__45__cpo4prevE)
_ZN57_INTERNAL_a5fe4eab_26_BinaryLogicalOpsKernels_cu_af2bb0934cuda3std6ranges3__45__cpo4prevE:
	.zero		1
	.type		_ZN57_INTERNAL_a5fe4eab_26_BinaryLogicalOpsKernels_cu_af2bb0934cuda3std6ranges3__45__cpo9iter_moveE,@object
	.size		_ZN57_INTERNAL_a5fe4eab_26_BinaryLogicalOpsKernels_cu_af2bb0934cuda3std6ranges3__45__cpo9iter_moveE,(.L_24 - _ZN57_INTERNAL_a5fe4eab_26_BinaryLogicalOpsKernels_cu_af2bb0934cuda3std6ranges3__45__cpo9iter_moveE)
_ZN57_INTERNAL_a5fe4eab_26_BinaryLogicalOpsKernels_cu_af2bb0934cuda3std6ranges3__45__cpo9iter_moveE:
	.zero		1
.L_24:


//--------------------- .nv.constant0._ZN2at6native18elementwise_kernelILi128ELi4EZNS0_15gpu_kernel_implINS0_13AUnaryFunctorIN3c108BFloat16ES5_bZZZNS0_23logical_xor_kernel_cudaERNS_14TensorIteratorEENKUlvE0_clEvENKUlvE8_clEvEUlS5_S5_E_EEEEvRNS_18TensorIteratorBaseERKT_EUliE_EEviT1_ --------------------------
	.section	.nv.constant0._ZN2at6native18elementwise_kernelILi128ELi4EZNS0_15gpu_kernel_implINS0_13AUnaryFunctorIN3c108BFloat16ES5_bZZZNS0_23logical_xor_kernel_cudaERNS_14TensorIteratorEENKUlvE0_clEvENKUlvE8_clEvEUlS5_S5_E_EEEEvRNS_18TensorIteratorBaseERKT_EUliE_EEviT1_,"a",@progbits
	.sectionflags	@""
	.align	4
.nv.constant0._ZN2at6native18elementwise_kernelILi128ELi4EZNS0_15gpu_kernel_implINS0_13AUnaryFunctorIN3c108BFloat16ES5_bZZZNS0_23logical_xor_kernel_cudaERNS_14TensorIteratorEENKUlvE0_clEvENKUlvE8_clEvEUlS5_S5_E_EEEEvRNS_18TensorIteratorBaseERKT_EUliE_EEviT1_:
	.zero		1072


//--------------------- .nv.constant0._ZN2at6native27unrolled_elementwise_kernelINS0_13AUnaryFunctorIN3c108BFloat16ES4_bZZZNS0_23logical_xor_kernel_cudaERNS_14TensorIteratorEENKUlvE0_clEvENKUlvE8_clEvEUlS4_S4_E_EESt5arrayIPcLm2EELi4E23TrivialOffsetCalculatorILi1EjESF_NS0_6memory12LoadWithCastILi1EEENSG_13StoreWithCastILi1EEEEEviT_T0_T2_T3_T4_T5_ --------------------------
	.section	.nv.constant0._ZN2at6native27unrolled_elementwise_kernelINS0_13AUnaryFunctorIN3c108BFloat16ES4_bZZZNS0_23logical_xor_kernel_cudaERNS_14TensorIteratorEENKUlvE0_clEvENKUlvE8_clEvEUlS4_S4_E_EESt5arrayIPcLm2EELi4E23TrivialOffsetCalculatorILi1EjESF_NS0_6memory12LoadWithCastILi1EEENSG_13StoreWithCastILi1EEEEEviT_T0_T2_T3_T4_T5_,"a",@progbits
	.sectionflags	@""
	.align	4
.nv.constant0._ZN2at6native27unrolled_elementwise_kernelINS0_13AUnaryFunctorIN3c108BFloat16ES4_bZZZNS0_23logical_xor_kernel_cudaERNS_14TensorIteratorEENKUlvE0_clEvENKUlvE8_clEvEUlS4_S4_E_EESt5arrayIPcLm2EELi4E23TrivialOffsetCalculatorILi1EjESF_NS0_6memory12LoadWithCastILi1EEENSG_13StoreWithCastILi1EEEEEviT_T0_T2_T3_T4_T5_:
	.zero		572


//--------------------- .nv.constant0._ZN2at6native18elementwise_kernelILi128ELi4EZNS0_22gpu_kernel_impl_nocastINS0_13AUnaryFunctorIN3c108BFloat16ES5_bZZZNS0_23logical_xor_kernel_cudaERNS_14TensorIteratorEENKUlvE0_clEvENKUlvE8_clEvEUlS5_S5_E_EEEEvRNS_18TensorIteratorBaseERKT_EUliE_EEviT1_ --------------------------
	.section	.nv.constant0._ZN2at6native18elementwise_kernelILi128ELi4EZNS0_22gpu_kernel_impl_nocastINS0_13AUnaryFunctorIN3c108BFloat16ES5_bZZZNS0_23logical_xor_kernel_cudaERNS_14TensorIteratorEENKUlvE0_clEvENKUlvE8_clEvEUlS5_S5_E_EEEEvRNS_18TensorIteratorBaseERKT_EUliE_EEviT1_,"a",@progbits
	.sectionflags	@""
	.align	4
.nv.constant0._ZN2at6native18elementwise_kernelILi128ELi4EZNS0_22gpu_kernel_impl_nocastINS0_13AUnaryFunctorIN3c108BFloat16ES5_bZZZNS0_23logical_xor_kernel_cudaERNS_14TensorIteratorEENKUlvE0_clEvENKUlvE8_clEvEUlS5_S5_E_EEEEvRNS_18TensorIteratorBaseERKT_EUliE_EEviT1_:
	.zero		1072


//--------------------- .nv.constant0._ZN2at6native27unrolled_elementwise_kernelINS0_13AUnaryFunctorIN3c108BFloat16ES4_bZZZNS0_23logical_xor_kernel_cudaERNS_14TensorIteratorEENKUlvE0_clEvENKUlvE8_clEvEUlS4_S4_E_EESt5arrayIPcLm2EELi4E23TrivialOffsetCalculatorILi1EjESF_NS0_6memory15LoadWithoutCastENSG_16StoreWithoutCastEEEviT_T0_T2_T3_T4_T5_ --------------------------
	.section	.nv.constant0._ZN2at6native27unrolled_elementwise_kernelINS0_13AUnaryFunctorIN3c108BFloat16ES4_bZZZNS0_23logical_xor_kernel_cudaERNS_14TensorIteratorEENKUlvE0_clEvENKUlvE8_clEvEUlS4_S4_E_EESt5arrayIPcLm2EELi4E23TrivialOffsetCalculatorILi1EjESF_NS0_6memory15LoadWithoutCastENSG_16StoreWithoutCastEEEviT_T0_T2_T3_T4_T5_,"a",@progbits
	.sectionflags	@""
	.align	4
.nv.constant0._ZN2at6native27unrolled_elementwise_kernelINS0_13AUnaryFunctorIN3c108BFloat16ES4_bZZZNS0_23logical_xor_kernel_cudaERNS_14TensorIteratorEENKUlvE0_clEvENKUlvE8_clEvEUlS4_S4_E_EESt5arrayIPcLm2EELi4E23TrivialOffsetCalculatorILi1EjESF_NS0_6memory15LoadWithoutCastENSG_16StoreWithoutCastEEEviT_T0_T2_T3_T4_T5_:
	.zero		556


//--------------------- .nv.constant0._ZN2at6native29vectorized_elementwise_kernelILi2ENS0_13AUnaryFunctorIN3c108BFloat16ES4_bZZZNS0_23logical_xor_kernel_cudaERNS_14TensorIteratorEENKUlvE0_clEvENKUlvE8_clEvEUlS4_S4_E_EESt5arrayIPcLm2EEEEviT0_T1_ --------------------------
	.section	.nv.constant0._ZN2at6native29vectorized_elementwise_kernelILi2ENS0_13AUnaryFunctorIN3c108BFloat16ES4_bZZZNS0_23logical_xor_kernel_cudaERNS_14TensorIteratorEENKUlvE0_clEvENKUlvE8_clEvEUlS4_S4_E_EESt5arrayIPcLm2EEEEviT0_T1_,"a",@progbits
	.sectionflags	@""
	.align	4
.nv.constant0._ZN2at6native29vectorized_elementwise_kernelILi2ENS0_13AUnaryFunctorIN3c108BFloat16ES4_bZZZNS0_23logical_xor_kernel_cudaERNS_14TensorIteratorEENKUlvE0_clEvENKUlvE8_clEvEUlS4_S4_E_EESt5arrayIPcLm2EEEEviT0_T1_:
	.zero		552


//--------------------- .nv.constant0._ZN2at6native29vectorized_elementwise_kernelILi4ENS0_13AUnaryFunctorIN3c108BFloat16ES4_bZZZNS0_23logical_xor_kernel_cudaERNS_14TensorIteratorEENKUlvE0_clEvENKUlvE8_clEvEUlS4_S4_E_EESt5arrayIPcLm2EEEEviT0_T1_ --------------------------
	.section	.nv.constant0._ZN2at6native29vectorized_elementwise_kernelILi4ENS0_13AUnaryFunctorIN3c108BFloat16ES4_bZZZNS0_23logical_xor_kernel_cudaERNS_14TensorIteratorEENKUlvE0_clEvENKUlvE8_clEvEUlS4_S4_E_EESt5arrayIPcLm2EEEEviT0_T1_,"a",@progbits
	.sectionflags	@""
	.align	4
.nv.constant0._ZN2at6native29vectorized_elementwise_kernelILi4ENS0_13AUnaryFunctorIN3c108BFloat16ES4_bZZZNS0_23logical_xor_kernel_cudaERNS_14TensorIteratorEENKUlvE0_clEvENKUlvE8_clEvEUlS4_S4_E_EESt5arrayIPcLm2EEEEviT0_T1_:
	.zero		552


//--------------------- .nv.constant0._ZN2at6native29vectorized_elementwise_kernelILi8ENS0_13AUnaryFunctorIN3c108BFloat16ES4_bZZZNS0_23logical_xor_kernel_cudaERNS_14TensorIteratorEENKUlvE0_clEvENKUlvE8_clEvEUlS4_S4_E_EESt5arrayIPcLm2EEEEviT0_T1_ --------------------------
	.section	.nv.constant0._ZN2at6native29vectorized_elementwise_kernelILi8ENS0_13AUnaryFunctorIN3c108BFloat16ES4_bZZZNS0_23logical_xor_kernel_cudaERNS_14TensorIteratorEENKUlvE0_clEvENKUlvE8_clEvEUlS4_S4_E_EESt5arrayIPcLm2EEEEviT0_T1_,"a",@progbits
	.sectionflags	@""
	.align	4
.nv.constant0._ZN2at6native29vectorized_elementwise_kernelILi8ENS0_13AUnaryFunctorIN3c108BFloat16ES4_bZZZNS0_23logical_xor_kernel_cudaERNS_14TensorIteratorEENKUlvE0_clEvENKUlvE8_clEvEUlS4_S4_E_EESt5arrayIPcLm2EEEEviT0_T1_:
	.zero		552


//--------------------- .nv.constant0._ZN2at6native18elementwise_kernelILi128ELi4EZNS0_15gpu_kernel_implINS0_13BinaryFunctorIN3c108BFloat16ES5_bZZZNS0_23logical_xor_kernel_cudaERNS_14TensorIteratorEENKUlvE0_clEvENKUlvE8_clEvEUlS5_S5_E_EEEEvRNS_18TensorIteratorBaseERKT_EUliE_EEviT1_ --------------------------
	.section	.nv.constant0._ZN2at6native18elementwise_kernelILi128ELi4EZNS0_15gpu_kernel_implINS0_13BinaryFunctorIN3c108BFloat16ES5_bZZZNS0_23logical_xor_kernel_cudaERNS_14TensorIteratorEENKUlvE0_clEvENKUlvE8_clEvEUlS5_S5_E_EEEEvRNS_18TensorIteratorBaseERKT_EUliE_EEviT1_,"a",@progbits
	.sectionflags	@""
	.align	4
.nv.constant0._ZN2at6native18elementwise_kernelILi128ELi4EZNS0_15gpu_kernel_implINS0_13BinaryFunctorIN3c108BFloat16ES5_bZZZNS0_23logical_xor_kernel_cudaERNS_14TensorIteratorEENKUlvE0_clEvENKUlvE8_clEvEUlS5_S5_E_EEEEvRNS_18TensorIteratorBaseERKT_EUliE_EEviT1_:
	.zero		1184


//--------------------- .nv.constant0._ZN2at6native27unrolled_elementwise_kernelINS0_13BinaryFunctorIN3c108BFloat16ES4_bZZZNS0_23logical_xor_kernel_cudaERNS_14TensorIteratorEENKUlvE0_clEvENKUlvE8_clEvEUlS4_S4_E_EESt5arrayIPcLm3EELi4E23TrivialOffsetCalculatorILi2EjESE_ILi1EjENS0_6memory12LoadWithCastILi2EEENSH_13StoreWithCastILi1EEEEEviT_T0_T2_T3_T4_T5_ --------------------------
	.section	.nv.constant0._ZN2at6native27unrolled_elementwise_kernelINS0_13BinaryFunctorIN3c108BFloat16ES4_bZZZNS0_23logical_xor_kernel_cudaERNS_14TensorIteratorEENKUlvE0_clEvENKUlvE8_clEvEUlS4_S4_E_EESt5arrayIPcLm3EELi4E23TrivialOffsetCalculatorILi2EjESE_ILi1EjENS0_6memory12LoadWithCastILi2EEENSH_13StoreWithCastILi1EEEEEviT_T0_T2_T3_T4_T5_,"a",@progbits
	.sectionflags	@""
	.align	4
.nv.constant0._ZN2at6native27unrolled_elementwise_kernelINS0_13BinaryFunctorIN3c108BFloat16ES4_bZZZNS0_23logical_xor_kernel_cudaERNS_14TensorIteratorEENKUlvE0_clEvENKUlvE8_clEvEUlS4_S4_E_EESt5arrayIPcLm3EELi4E23TrivialOffsetCalculatorILi2EjESE_ILi1EjENS0_6memory12LoadWithCastILi2EEENSH_13StoreWithCastILi1EEEEEviT_T0_T2_T3_T4_T5_:
	.zero		584


//--------------------- .nv.constant0._ZN2at6native18elementwise_kernelILi128ELi4EZNS0_22gpu_kernel_impl_nocastINS0_13BinaryFunctorIN3c108BFloat16ES5_bZZZNS0_23logical_xor_kernel_cudaERNS_14TensorIteratorEENKUlvE0_clEvENKUlvE8_clEvEUlS5_S5_E_EEEEvRNS_18TensorIteratorBaseERKT_EUliE_EEviT1_ --------------------------
	.section	.nv.constant0._ZN2at6native18elementwise_kernelILi128ELi4EZNS0_22gpu_kernel_impl_nocastINS0_13BinaryFunctorIN3c108BFloat16ES5_bZZZNS0_23logical_xor_kernel_cudaERNS_14TensorIteratorEENKUlvE0_clEvENKUlvE8_clEvEUlS5_S5_E_EEEEvRNS_18TensorIteratorBaseERKT_EUliE_EEviT1_,"a",@progbits
	.sectionflags	@""
	.align	4
.nv.constant0._ZN2at6native18elementwise_kernelILi128ELi4EZNS0_22gpu_kernel_impl_nocastINS0_13BinaryFunctorIN3c108BFloat16ES5_bZZZNS0_23logical_xor_kernel_cudaERNS_14TensorIteratorEENKUlvE0_clEvENKUlvE8_clEvEUlS5_S5_E_EEEEvRNS_18TensorIteratorBaseERKT_EUliE_EEviT1_:
	.zero		1184


//--------------------- .nv.constant0._ZN2at6native27unrolled_elementwise_kernelINS0_13BinaryFunctorIN3c108BFloat16ES4_bZZZNS0_23logical_xor_kernel_cudaERNS_14TensorIteratorEENKUlvE0_clEvENKUlvE8_clEvEUlS4_S4_E_EESt5arrayIPcLm3EELi4E23TrivialOffsetCalculatorILi2EjESE_ILi1EjENS0_6memory15LoadWithoutCastENSH_16StoreWithoutCastEEEviT_T0_T2_T3_T4_T5_ --------------------------
	.section	.nv.constant0._ZN2at6native27unrolled_elementwise_kernelINS0_13BinaryFunctorIN3c108BFloat16ES4_bZZZNS0_23logical_xor_kernel_cudaERNS_14TensorIteratorEENKUlvE0_clEvENKUlvE8_clEvEUlS4_S4_E_EESt5arrayIPcLm3EELi4E23TrivialOffsetCalculatorILi2EjESE_ILi1EjENS0_6memory15LoadWithoutCastENSH_16StoreWithoutCastEEEviT_T0_T2_T3_T4_T5_,"a",@progbits
	.sectionflags	@""
	.align	4
.nv.constant0._ZN2at6native27unrolled_elementwise_kernelINS0_13BinaryFunctorIN3c108BFloat16ES4_bZZZNS0_23logical_xor_kernel_cudaERNS_14TensorIteratorEENKUlvE0_clEvENKUlvE8_clEvEUlS4_S4_E_EESt5arrayIPcLm3EELi4E23TrivialOffsetCalculatorILi2EjESE_ILi1EjENS0_6memory15LoadWithoutCastENSH_16StoreWithoutCastEEEviT_T0_T2_T3_T4_T5_:
	.zero		564


//--------------------- .nv.constant0._ZN2at6native29vectorized_elementwise_kernelILi2ENS0_13BinaryFunctorIN3c108BFloat16ES4_bZZZNS0_23logical_xor_kernel_cudaERNS_14TensorIteratorEENKUlvE0_clEvENKUlvE8_clEvEUlS4_S4_E_EESt5arrayIPcLm3EEEEviT0_T1_ --------------------------
	.section	.nv.constant0._ZN2at6native29vectorized_elementwise_kernelILi2ENS0_13BinaryFunctorIN3c108BFloat16ES4_bZZZNS0_23logical_xor_kernel_cudaERNS_14TensorIteratorEENKUlvE0_clEvENKUlvE8_clEvEUlS4_S4_E_EESt5arrayIPcLm3EEEEviT0_T1_,"a",@progbits
	.sectionflags	@""
	.align	4
.nv.constant0._ZN2at6native29vectorized_elementwise_kernelILi2ENS0_13BinaryFunctorIN3c108BFloat16ES4_bZZZNS0_23logical_xor_kernel_cudaERNS_14TensorIteratorEENKUlvE0_clEvENKUlvE8_clEvEUlS4_S4_E_EESt5arrayIPcLm3EEEEviT0_T1_:
	.zero		560


//--------------------- .nv.constant0._ZN2at6native29vectorized_elementwise_kernelILi4ENS0_13BinaryFunctorIN3c108BFloat16ES4_bZZZNS0_23logical_xor_kernel_cudaERNS_14TensorIteratorEENKUlvE0_clEvENKUlvE8_clEvEUlS4_S4_E_EESt5arrayIPcLm3EEEEviT0_T1_ --------------------------
	.section	.nv.constant0._ZN2at6native29vectorized_elementwise_kernelILi4ENS0_13BinaryFunctorIN3c108BFloat16ES4_bZZZNS0_23logical_xor_kernel_cudaERNS_14TensorIteratorEENKUlvE0_clEvENKUlvE8_clEvEUlS4_S4_E_EESt5arrayIPcLm3EEEEviT0_T1_,"a",@progbits
	.sectionflags	@""
	.align	4
.nv.constant0._ZN2at6native29vectorized_elementwise_kernelILi4ENS0_13BinaryFunctorIN3c108BFloat16ES4_bZZZNS0_23logical_xor_kernel_cudaERNS_14TensorIteratorEENKUlvE0_clEvENKUlvE8_clEvEUlS4_S4_E_EESt5arrayIPcLm3EEEEviT0_T1_:
	.zero		560


//--------------------- .nv.constant0._ZN2at6native29vectorized_elementwise_kernelILi8ENS0_13BinaryFunctorIN3c108BFloat16ES4_bZZZNS0_23logical_xor_kernel_cudaERNS_14TensorIteratorEENKUlvE0_clEvENKUlvE8_clEvEUlS4_S4_E_EESt5arrayIPcLm3EEEEviT0_T1_ --------------------------
	.section	.nv.constant0._ZN2at6native29vectorized_elementwise_kernelILi8ENS0_13BinaryFunctorIN3c108BFloat16ES4_bZZZNS0_23logical_xor_kernel_cudaERNS_14TensorIteratorEENKUlvE0_clEvENKUlvE8_clEvEUlS4_S4_E_EESt5arrayIPcLm3EEEEviT0_T1_,"a",@progbits
	.sectionflags	@""
	.align	4
.nv.constant0._ZN2at6native29vectorized_elementwise_kernelILi8ENS0_13BinaryFunctorIN3c108BFloat16ES4_bZZZNS0_23logical_xor_kernel_cudaERNS_14TensorIteratorEENKUlvE0_clEvENKUlvE8_clEvEUlS4_S4_E_EESt5arrayIPcLm3EEEEviT0_T1_:
	.zero		560


//--------------------- .nv.constant0._ZN2at6native18elementwise_kernelILi128ELi4EZNS0_15gpu_kernel_implINS0_13AUnaryFunctorIbbbZZZNS0_23logical_xor_kernel_cudaERNS_14TensorIteratorEENKUlvE0_clEvENKUlvE7_clEvEUlbbE_EEEEvRNS_18TensorIteratorBaseERKT_EUliE_EEviT1_ --------------------------
	.section	.nv.constant0._ZN2at6native18elementwise_kernelILi128ELi4EZNS0_15gpu_kernel_implINS0_13AUnaryFunctorIbbbZZZNS0_23logical_xor_kernel_cudaERNS_14TensorIteratorEENKUlvE0_clEvENKUlvE7_clEvEUlbbE_EEEEvRNS_18TensorIteratorBaseERKT_EUliE_EEviT1_,"a",@progbits
	.sectionflags	@""
	.align	4
.nv.constant0._ZN2at6native18elementwise_kernelILi128ELi4EZNS0_15gpu_kernel_implINS0_13AUnaryFunctorIbbbZZZNS0_23logical_xor_kernel_cudaERNS_14TensorIteratorEENKUlvE0_clEvENKUlvE7_clEvEUlbbE_EEEEvRNS_18TensorIteratorBaseERKT_EUliE_EEviT1_:
	.zero		1072


//--------------------- .nv.constant0._ZN2at6native27unrolled_elementwise_kernelINS0_13AUnaryFunctorIbbbZZZNS0_23logical_xor_kernel_cudaERNS_14TensorIteratorEENKUlvE0_clEvENKUlvE7_clEvEUlbbE_EESt5arrayIPcLm2EELi4E23TrivialOffsetCalculatorILi1EjESD_NS0_6memory12LoadWithCastILi1EEENSE_13StoreWithCastILi1EEEEEviT_T0_T2_T3_T4_T5_ --------------------------
	.section	.nv.constant0._ZN2at6native27unrolled_elementwise_kernelINS0_13AUnaryFunctorIbbbZZZNS0_23logical_xor_kernel_cudaERNS_14TensorIteratorEENKUlvE0_clEvENKUlvE7_clEvEUlbbE_EESt5arrayIPcLm2EELi4E23TrivialOffsetCalculatorILi1EjESD_NS0_6memory12LoadWithCastILi1EEENSE_13StoreWithCastILi1EEEEEviT_T0_T2_T3_T4_T5_,"a",@progbits
	.sectionflags	@""
	.align	4
.nv.constant0._ZN2at6native27unrolled_elementwise_kernelINS0_13AUnaryFunctorIbbbZZZNS0_23logical_xor_kernel_cudaERNS_14TensorIteratorEENKUlvE0_clEvENKUlvE7_clEvEUlbbE_EESt5arrayIPcLm2EELi4E23TrivialOffsetCalculatorILi1EjESD_NS0_6memory12LoadWithCastILi1EEENSE_13StoreWithCastILi1EEEEEviT_T0_T2_T3_T4_T5_:
	.zero		572


//--------------------- .nv.constant0._ZN2at6native18elementwise_kernelILi128ELi4EZNS0_22gpu_kernel_impl_nocastINS0_13AUnaryFunctorIbbbZZZNS0_23logical_xor_kernel_cudaERNS_14TensorIteratorEENKUlvE0_clEvENKUlvE7_clEvEUlbbE_EEEEvRNS_18TensorIteratorBaseERKT_EUliE_EEviT1_ --------------------------
	.section	.nv.constant0._ZN2at6native18elementwise_kernelILi128ELi4EZNS0_22gpu_kernel_impl_nocastINS0_13AUnaryFunctorIbbbZZZNS0_23logical_xor_kernel_cudaERNS_14TensorIteratorEENKUlvE0_clEvENKUlvE7_clEvEUlbbE_EEEEvRNS_18TensorIteratorBaseERKT_EUliE_EEviT1_,"a",@progbits
	.sectionflags	@""
	.align	4
.nv.constant0._ZN2at6native18elementwise_kernelILi128ELi4EZNS0_22gpu_kernel_impl_nocastINS0_13AUnaryFunctorIbbbZZZNS0_23logical_xor_kernel_cudaERNS_14TensorIteratorEENKUlvE0_clEvENKUlvE7_clEvEUlbbE_EEEEvRNS_18TensorIteratorBaseERKT_EUliE_EEviT1_:
	.zero		1072


//--------------------- .nv.constant0._ZN2at6native27unrolled_elementwise_kernelINS0_13AUnaryFunctorIbbbZZZNS0_23logical_xor_kernel_cudaERNS_14TensorIteratorEENKUlvE0_clEvENKUlvE7_clEvEUlbbE_EESt5arrayIPcLm2EELi4E23TrivialOffsetCalculatorILi1EjESD_NS0_6memory15LoadWithoutCastENSE_16StoreWithoutCastEEEviT_T0_T2_T3_T4_T5_ --------------------------
	.section	.nv.constant0._ZN2at6native27unrolled_elementwise_kernelINS0_13AUnaryFunctorIbbbZZZNS0_23logical_xor_kernel_cudaERNS_14TensorIteratorEENKUlvE0_clEvENKUlvE7_clEvEUlbbE_EESt5arrayIPcLm2EELi4E23TrivialOffsetCalculatorILi1EjESD_NS0_6memory15LoadWithoutCastENSE_16StoreWithoutCastEEEviT_T0_T2_T3_T4_T5_,"a",@progbits
	.sectionflags	@""
	.align	4
.nv.constant0._ZN2at6native27unrolled_elementwise_kernelINS0_13AUnaryFunctorIbbbZZZNS0_23logical_xor_kernel_cudaERNS_14TensorIteratorEENKUlvE0_clEvENKUlvE7_clEvEUlbbE_EESt5arrayIPcLm2EELi4E23TrivialOffsetCalculatorILi1EjESD_NS0_6memory15LoadWithoutCastENSE_16StoreWithoutCastEEEviT_T0_T2_T3_T4_T5_:
	.zero		556


//--------------------- .nv.constant0._ZN2at6native29vectorized_elementwise_kernelILi2ENS0_13AUnaryFunctorIbbbZZZNS0_23logical_xor_kernel_cudaERNS_14TensorIteratorEENKUlvE0_clEvENKUlvE7_clEvEUlbbE_EESt5arrayIPcLm2EEEEviT0_T1_ --------------------------
	.section	.nv.constant0._ZN2at6native29vectorized_elementwise_kernelILi2ENS0_13AUnaryFunctorIbbbZZZNS0_23logical_xor_kernel_cudaERNS_14TensorIteratorEENKUlvE0_clEvENKUlvE7_clEvEUlbbE_EESt5arrayIPcLm2EEEEviT0_T1_,"a",@progbits
	.sectionflags	@""
	.align	4
.nv.constant0._ZN2at6native29vectorized_elementwise_kernelILi2ENS0_13AUnaryFunctorIbbbZZZNS0_23logical_xor_kernel_cudaERNS_14TensorIteratorEENKUlvE0_clEvENKUlvE7_clEvEUlbbE_EESt5arrayIPcLm2EEEEviT0_T1_:
	.zero		552


//--------------------- .nv.constant0._ZN2at6native29vectorized_elementwise_kernelILi4ENS0_13AUnaryFunctorIbbbZZZNS0_23logical_xor_kernel_cudaERNS_14TensorIteratorEENKUlvE0_clEvENKUlvE7_clEvEUlbbE_EESt5arrayIPcLm2EEEEviT0_T1_ --------------------------
	.section	.nv.constant0._ZN2at6native29vectorized_elementwise_kernelILi4ENS0_13AUnaryFunctorIbbbZZZNS0_23logical_xor_kernel_cudaERNS_14TensorIteratorEENKUlvE0_clEvENKUlvE7_clEvEUlbbE_EESt5arrayIPcLm2EEEEviT0_T1_,"a",@progbits
	.sectionflags	@""
	.align	4
.nv.constant0._ZN2at6native29vectorized_elementwise_kernelILi4ENS0_13AUnaryFunctorIbbbZZZNS0_23logical_xor_kernel_cudaERNS_14TensorIteratorEENKUlvE0_clEvENKUlvE7_clEvEUlbbE_EESt5arrayIPcLm2EEEEviT0_T1_:
	.zero		552


//--------------------- .nv.constant0._ZN2at6native29vectorized_elementwise_kernelILi8ENS0_13AUnaryFunctorIbbbZZZNS0_23logical_xor_kernel_cudaERNS_14TensorIteratorEENKUlvE0_clEvENKUlvE7_clEvEUlbbE_EESt5arrayIPcLm2EEEEviT0_T1_ --------------------------
	.section	.nv.constant0._ZN2at6native29vectorized_elementwise_kernelILi8ENS0_13AUnaryFunctorIbbbZZZNS0_23logical_xor_kernel_cudaERNS_14TensorIteratorEENKUlvE0_clEvENKUlvE7_clEvEUlbbE_EESt5arrayIPcLm2EEEEviT0_T1_,"a",@progbits
	.sectionflags	@""
	.align	4
.nv.constant0._ZN2at6native29vectorized_elementwise_kernelILi8ENS0_13AUnaryFunctorIbbbZZZNS0_23logical_xor_kernel_cudaERNS_14TensorIteratorEENKUlvE0_clEvENKUlvE7_clEvEUlbbE_EESt5arrayIPcLm2EEEEviT0_T1_:
	.zero		552


//--------------------- .nv.constant0._ZN2at6native18elementwise_kernelILi128ELi4EZNS0_15gpu_kernel_implINS0_13BinaryFunctorIbbbZZZNS0_23logical_xor_kernel_cudaERNS_14TensorIteratorEENKUlvE0_clEvENKUlvE7_clEvEUlbbE_EEEEvRNS_18TensorIteratorBaseERKT_EUliE_EEviT1_ --------------------------
	.section	.nv.constant0._ZN2at6native18elementwise_kernelILi128ELi4EZNS0_15gpu_kernel_implINS0_13BinaryFunctorIbbbZZZNS0_23logical_xor_kernel_cudaERNS_14TensorIteratorEENKUlvE0_clEvENKUlvE7_clEvEUlbbE_EEEEvRNS_18TensorIteratorBaseERKT_EUliE_EEviT1_,"a",@progbits
	.sectionflags	@""
	.align	4
.nv.constant0._ZN2at6native18elementwise_kernelILi128ELi4EZNS0_15gpu_kernel_implINS0_13BinaryFunctorIbbbZZZNS0_23logical_xor_kernel_cudaERNS_14TensorIteratorEENKUlvE0_clEvENKUlvE7_clEvEUlbbE_EEEEvRNS_18TensorIteratorBaseERKT_EUliE_EEviT1_:
	.zero		1184


//--------------------- .nv.constant0._ZN2at6native27unrolled_elementwise_kernelINS0_13BinaryFunctorIbbbZZZNS0_23logical_xor_kernel_cudaERNS_14TensorIteratorEENKUlvE0_clEvENKUlvE7_clEvEUlbbE_EESt5arrayIPcLm3EELi4E23TrivialOffsetCalculatorILi2EjESC_ILi1EjENS0_6memory12LoadWithCastILi2EEENSF_13StoreWithCastILi1EEEEEviT_T0_T2_T3_T4_T5_ --------------------------
	.section	.nv.constant0._ZN2at6native27unrolled_elementwise_kernelINS0_13BinaryFunctorIbbbZZZNS0_23logical_xor_kernel_cudaERNS_14TensorIteratorEENKUlvE0_clEvENKUlvE7_clEvEUlbbE_EESt5arrayIPcLm3EELi4E23TrivialOffsetCalculatorILi2EjESC_ILi1EjENS0_6memory12LoadWithCastILi2EEENSF_13StoreWithCastILi1EEEEEviT_T0_T2_T3_T4_T5_,"a",@progbits
	.sectionflags	@""
	.align	4
.nv.constant0._ZN2at6native27unrolled_elementwise_kernelINS0_13BinaryFunctorIbbbZZZNS0_23logical_xor_kernel_cudaERNS_14TensorIteratorEENKUlvE0_clEvENKUlvE7_clEvEUlbbE_EESt5arrayIPcLm3EELi4E23TrivialOffsetCalculatorILi2EjESC_ILi1EjENS0_6memory12LoadWithCastILi2EEENSF_13StoreWithCastILi1EEEEEviT_T0_T2_T3_T4_T5_:
	.zero		584


//--------------------- .nv.constant0._ZN2at6native18elementwise_kernelILi128ELi4EZNS0_22gpu_kernel_impl_nocastINS0_13BinaryFunctorIbbbZZZNS0_23logical_xor_kernel_cudaERNS_14TensorIteratorEENKUlvE0_clEvENKUlvE7_clEvEUlbbE_EEEEvRNS_18TensorIteratorBaseERKT_EUliE_EEviT1_ --------------------------
	.section	.nv.constant0._ZN2at6native18elementwise_kernelILi128ELi4EZNS0_22gpu_kernel_impl_nocastINS0_13BinaryFunctorIbbbZZZNS0_23logical_xor_kernel_cudaERNS_14TensorIteratorEENKUlvE0_clEvENKUlvE7_clEvEUlbbE_EEEEvRNS_18TensorIteratorBaseERKT_EUliE_EEviT1_,"a",@progbits
	.sectionflags	@""
	.align	4
.nv.constant0._ZN2at6native18elementwise_kernelILi128ELi4EZNS0_22gpu_kernel_impl_nocastINS0_13BinaryFunctorIbbbZZZNS0_23logical_xor_kernel_cudaERNS_14TensorIteratorEENKUlvE0_clEvENKUlvE7_clEvEUlbbE_EEEEvRNS_18TensorIteratorBaseERKT_EUliE_EEviT1_:
	.zero		1184


//--------------------- .nv.constant0._ZN2at6native27unrolled_elementwise_kernelINS0_13BinaryFunctorIbbbZZZNS0_23logical_xor_kernel_cudaERNS_14TensorIteratorEENKUlvE0_clEvENKUlvE7_clEvEUlbbE_EESt5arrayIPcLm3EELi4E23TrivialOffsetCalculatorILi2EjESC_ILi1EjENS0_6memory15LoadWithoutCastENSF_16StoreWithoutCastEEEviT_T0_T2_T3_T4_T5_ --------------------------
	.section	.nv.constant0._ZN2at6native27unrolled_elementwise_kernelINS0_13BinaryFunctorIbbbZZZNS0_23logical_xor_kernel_cudaERNS_14TensorIteratorEENKUlvE0_clEvENKUlvE7_clEvEUlbbE_EESt5arrayIPcLm3EELi4E23TrivialOffsetCalculatorILi2EjESC_ILi1EjENS0_6memory15LoadWithoutCastENSF_16StoreWithoutCastEEEviT_T0_T2_T3_T4_T5_,"a",@progbits
	.sectionflags	@""
	.align	4
.nv.constant0._ZN2at6native27unrolled_elementwise_kernelINS0_13BinaryFunctorIbbbZZZNS0_23logical_xor_kernel_cudaERNS_14TensorIteratorEENKUlvE0_clEvENKUlvE7_clEvEUlbbE_EESt5arrayIPcLm3EELi4E23TrivialOffsetCalculatorILi2EjESC_ILi1EjENS0_6memory15LoadWithoutCastENSF_16StoreWithoutCastEEEviT_T0_T2_T3_T4_T5_:
	.zero		564


//--------------------- .nv.constant0._ZN2at6native29vectorized_elementwise_kernelILi2ENS0_13BinaryFunctorIbbbZZZNS0_23logical_xor_kernel_cudaERNS_14TensorIteratorEENKUlvE0_clEvENKUlvE7_clEvEUlbbE_EESt5arrayIPcLm3EEEEviT0_T1_ --------------------------
	.section	.nv.constant0._ZN2at6native29vectorized_elementwise_kernelILi2ENS0_13BinaryFunctorIbbbZZZNS0_23logical_xor_kernel_cudaERNS_14TensorIteratorEENKUlvE0_clEvENKUlvE7_clEvEUlbbE_EESt5arrayIPcLm3EEEEviT0_T1_,"a",@progbits
	.sectionflags	@""
	.align	4
.nv.constant0._ZN2at6native29vectorized_elementwise_kernelILi2ENS0_13BinaryFunctorIbbbZZZNS0_23logical_xor_kernel_cudaERNS_14TensorIteratorEENKUlvE0_clEvENKUlvE7_clEvEUlbbE_EESt5arrayIPcLm3EEEEviT0_T1_:
	.zero		560


//--------------------- .nv.constant0._ZN2at6native29vectorized_elementwise_kernelILi4ENS0_13BinaryFunctorIbbbZZZNS0_23logical_xor_kernel_cudaERNS_14TensorIteratorEENKUlvE0_clEvENKUlvE7_clEvEUlbbE_EESt5arrayIPcLm3EEEEviT0_T1_ --------------------------
	.section	.nv.constant0._ZN2at6native29vectorized_elementwise_kernelILi4ENS0_13BinaryFunctorIbbbZZZNS0_23logical_xor_kernel_cudaERNS_14TensorIteratorEENKUlvE0_clEvENKUlvE7_clEvEUlbbE_EESt5arrayIPcLm3EEEEviT0_T1_,"a",@progbits
	.sectionflags	@""
	.align	4
.nv.constant0._ZN2at6native29vectorized_elementwise_kernelILi4ENS0_13BinaryFunctorIbbbZZZNS0_23logical_xor_kernel_cudaERNS_14TensorIteratorEENKUlvE0_clEvENKUlvE7_clEvEUlbbE_EESt5arrayIPcLm3EEEEviT0_T1_:
	.zero		560


//--------------------- .nv.constant0._ZN2at6native29vectorized_elementwise_kernelILi8ENS0_13BinaryFunctorIbbbZZZNS0_23logical_xor_kernel_cudaERNS_14TensorIteratorEENKUlvE0_clEvENKUlvE7_clEvEUlbbE_EESt5arrayIPcLm3EEEEviT0_T1_ --------------------------
	.section	.nv.constant0._ZN2at6native29vectorized_elementwise_kernelILi8ENS0_13BinaryFunctorIbbbZZZNS0_23logical_xor_kernel_cudaERNS_14TensorIteratorEENKUlvE0_clEvENKUlvE7_clEvEUlbbE_EESt5arrayIPcLm3EEEEviT0_T1_,"a",@progbits
	.sectionflags	@""
	.align	4
.nv.constant0._ZN2at6native29vectorized_elementwise_kernelILi8ENS0_13BinaryFunctorIbbbZZZNS0_23logical_xor_kernel_cudaERNS_14TensorIteratorEENKUlvE0_clEvENKUlvE7_clEvEUlbbE_EESt5arrayIPcLm3EEEEviT0_T1_:
	.zero		560


//--------------------- .nv.constant0._ZN2at6native18elementwise_kernelILi128ELi4EZNS0_15gpu_kernel_implINS0_13AUnaryFunctorIN3c104HalfES5_bZZZNS0_23logical_xor_kernel_cudaERNS_14TensorIteratorEENKUlvE0_clEvENKUlvE6_clEvEUlS5_S5_E_EEEEvRNS_18TensorIteratorBaseERKT_EUliE_EEviT1_ --------------------------
	.section	.nv.constant0._ZN2at6native18elementwise_kernelILi128ELi4EZNS0_15gpu_kernel_implINS0_13AUnaryFunctorIN3c104HalfES5_bZZZNS0_23logical_xor_kernel_cudaERNS_14TensorIteratorEENKUlvE0_clEvENKUlvE6_clEvEUlS5_S5_E_EEEEvRNS_18TensorIteratorBaseERKT_EUliE_EEviT1_,"a",@progbits
	.sectionflags	@""
	.align	4
.nv.constant0._ZN2at6native18elementwise_kernelILi128ELi4EZNS0_15gpu_kernel_implINS0_13AUnaryFunctorIN3c104HalfES5_bZZZNS0_23logical_xor_kernel_cudaERNS_14TensorIteratorEENKUlvE0_clEvENKUlvE6_clEvEUlS5_S5_E_EEEEvRNS_18TensorIteratorBaseERKT_EUliE_EEviT1_:
	.zero		1072


//--------------------- .nv.constant0._ZN2at6native27unrolled_elementwise_kernelINS0_13AUnaryFunctorIN3c104HalfES4_bZZZNS0_23logical_xor_kernel_cudaERNS_14TensorIteratorEENKUlvE0_clEvENKUlvE6_clEvEUlS4_S4_E_EESt5arrayIPcLm2EELi4E23TrivialOffsetCalculatorILi1EjESF_NS0_6memory12LoadWithCastILi1EEENSG_13StoreWithCastILi1EEEEEviT_T0_T2_T3_T4_T5_ --------------------------
	.section	.nv.constant0._ZN2at6native27unrolled_elementwise_kernelINS0_13AUnaryFunctorIN3c104HalfES4_bZZZNS0_23logical_xor_kernel_cudaERNS_14TensorIteratorEENKUlvE0_clEvENKUlvE6_clEvEUlS4_S4_E_EESt5arrayIPcLm2EELi4E23TrivialOffsetCalculatorILi1EjESF_NS0_6memory12LoadWithCastILi1EEENSG_13StoreWithCastILi1EEEEEviT_T0_T2_T3_T4_T5_,"a",@progbits
	.sectionflags	@""
	.align	4
.nv.constant0._ZN2at6native27unrolled_elementwise_kernelINS0_13AUnaryFunctorIN3c104HalfES4_bZZZNS0_23logical_xor_kernel_cudaERNS_14TensorIteratorEENKUlvE0_clEvENKUlvE6_clEvEUlS4_S4_E_EESt5arrayIPcLm2EELi4E23TrivialOffsetCalculatorILi1EjESF_NS0_6memory12LoadWithCastILi1EEENSG_13StoreWithCastILi1EEEEEviT_T0_T2_T3_T4_T5_:
	.zero		572


//--------------------- .nv.constant0._ZN2at6native18elementwise_kernelILi128ELi4EZNS0_22gpu_kernel_impl_nocastINS0_13AUnaryFunctorIN3c104HalfES5_bZZZNS0_23logical_xor_kernel_cudaERNS_14TensorIteratorEENKUlvE0_clEvENKUlvE6_clEvEUlS5_S5_E_EEEEvRNS_18TensorIteratorBaseERKT_EUliE_EEviT1_ --------------------------
	.section	.nv.constant0._ZN2at6native18elementwise_kernelILi128ELi4EZNS0_22gpu_kernel_impl_nocastINS0_13AUnaryFunctorIN3c104HalfES5_bZZZNS0_23logical_xor_kernel_cudaERNS_14TensorIteratorEENKUlvE0_clEvENKUlvE6_clEvEUlS5_S5_E_EEEEvRNS_18TensorIteratorBaseERKT_EUliE_EEviT1_,"a",@progbits
	.sectionflags	@""
	.align	4
.nv.constant0._ZN2at6native18elementwise_kernelILi128ELi4EZNS0_22gpu_kernel_impl_nocastINS0_13AUnaryFunctorIN3c104HalfES5_bZZZNS0_23logical_xor_kernel_cudaERNS_14TensorIteratorEENKUlvE0_clEvENKUlvE6_clEvEUlS5_S5_E_EEEEvRNS_18TensorIteratorBaseERKT_EUliE_EEviT1_:
	.zero		1072


//--------------------- .nv.constant0._ZN2at6native27unrolled_elementwise_kernelINS0_13AUnaryFunctorIN3c104HalfES4_bZZZNS0_23logical_xor_kernel_cudaERNS_14TensorIteratorEENKUlvE0_clEvENKUlvE6_clEvEUlS4_S4_E_EESt5arrayIPcLm2EELi4E23TrivialOffsetCalculatorILi1EjESF_NS0_6memory15LoadWithoutCastENSG_16StoreWithoutCastEEEviT_T0_T2_T3_T4_T5_ --------------------------
	.section	.nv.constant0._ZN2at6native27unrolled_elementwise_kernelINS0_13AUnaryFunctorIN3c104HalfES4_bZZZNS0_23logical_xor_kernel_cudaERNS_14TensorIteratorEENKUlvE0_clEvENKUlvE6_clEvEUlS4_S4_E_EESt5arrayIPcLm2EELi4E23TrivialOffsetCalculatorILi1EjESF_NS0_6memory15LoadWithoutCastENSG_16StoreWithoutCastEEEviT_T0_T2_T3_T4_T5_,"a",@progbits
	.sectionflags	@""
	.align	4
.nv.constant0._ZN2at6native27unrolled_elementwise_kernelINS0_13AUnaryFunctorIN3c104HalfES4_bZZZNS0_23logical_xor_kernel_cudaERNS_14TensorIteratorEENKUlvE0_clEvENKUlvE6_clEvEUlS4_S4_E_EESt5arrayIPcLm2EELi4E23TrivialOffsetCalculatorILi1EjESF_NS0_6memory15LoadWithoutCastENSG_16StoreWithoutCastEEEviT_T0_T2_T3_T4_T5_:
	.zero		556


//--------------------- .nv.constant0._ZN2at6native29vectorized_elementwise_kernelILi2ENS0_13AUnaryFunctorIN3c104HalfES4_bZZZNS0_23logical_xor_kernel_cudaERNS_14TensorIteratorEENKUlvE0_clEvENKUlvE6_clEvEUlS4_S4_E_EESt5arrayIPcLm2EEEEviT0_T1_ --------------------------
	.section	.nv.constant0._ZN2at6native29vectorized_elementwise_kernelILi2ENS0_13AUnaryFunctorIN3c104HalfES4_bZZZNS0_23logical_xor_kernel_cudaERNS_14TensorIteratorEENKUlvE0_clEvENKUlvE6_clEvEUlS4_S4_E_EESt5arrayIPcLm2EEEEviT0_T1_,"a",@progbits
	.sectionflags	@""
	.align	4
.nv.constant0._ZN2at6native29vectorized_elementwise_kernelILi2ENS0_13AUnaryFunctorIN3c104HalfES4_bZZZNS0_23logical_xor_kernel_cudaERNS_14TensorIteratorEENKUlvE0_clEvENKUlvE6_clEvEUlS4_S4_E_EESt5arrayIPcLm2EEEEviT0_T1_:
	.zero		552


//--------------------- .nv.constant0._ZN2at6native29vectorized_elementwise_kernelILi4ENS0_13AUnaryFunctorIN3c104HalfES4_bZZZNS0_23logical_xor_kernel_cudaERNS_14TensorIteratorEENKUlvE0_clEvENKUlvE6_clEvEUlS4_S4_E_EESt5arrayIPcLm2EEEEviT0_T1_ --------------------------
	.section	.nv.constant0._ZN2at6native29vectorized_elementwise_kernelILi4ENS0_13AUnaryFunctorIN3c104HalfES4_bZZZNS0_23logical_xor_kernel_cudaERNS_14TensorIteratorEENKUlvE0_clEvENKUlvE6_clEvEUlS4_S4_E_EESt5arrayIPcLm2EEEEviT0_T1_,"a",@progbits
	.sectionflags	@""
	.align	4
.nv.constant0._ZN2at6native29vectorized_elementwise_kernelILi4ENS0_13AUnaryFunctorIN3c104HalfES4_bZZZNS0_23logical_xor_kernel_cudaERNS_14TensorIteratorEENKUlvE0_clEvENKUlvE6_clEvEUlS4_S4_E_EESt5arrayIPcLm2EEEEviT0_T1_:
	.zero		552


//--------------------- .nv.constant0._ZN2at6native29vectorized_elementwise_kernelILi8ENS0_13AUnaryFunctorIN3c104HalfES4_bZZZNS0_23logical_xor_kernel_cudaERNS_14TensorIteratorEENKUlvE0_clEvENKUlvE6_clEvEUlS4_S4_E_EESt5arrayIPcLm2EEEEviT0_T1_ --------------------------
	.section	.nv.constant0._ZN2at6native29vectorized_elementwise_kernelILi8ENS0_13AUnaryFunctorIN3c104HalfES4_bZZZNS0_23logical_xor_kernel_cudaERNS_14TensorIteratorEENKUlvE0_clEvENKUlvE6_clEvEUlS4_S4_E_EESt5arrayIPcLm2EEEEviT0_T1_,"a",@progbits
	.sectionflags	@""
	.align	4
.nv.constant0._ZN2at6native29vectorized_elementwise_kernelILi8ENS0_13AUnaryFunctorIN3c104HalfES4_bZZZNS0_23logical_xor_kernel_cudaERNS_14TensorIteratorEENKUlvE0_clEvENKUlvE6_clEvEUlS4_S4_E_EESt5arrayIPcLm2EEEEviT0_T1_:
	.zero		552


//--------------------- .nv.constant0._ZN2at6native18elementwise_kernelILi128ELi4EZNS0_15gpu_kernel_implINS0_13BinaryFunctorIN3c104HalfES5_bZZZNS0_23logical_xor_kernel_cudaERNS_14TensorIteratorEENKUlvE0_clEvENKUlvE6_clEvEUlS5_S5_E_EEEEvRNS_18TensorIteratorBaseERKT_EUliE_EEviT1_ --------------------------
	.section	.nv.constant0._ZN2at6native18elementwise_kernelILi128ELi4EZNS0_15gpu_kernel_implINS0_13BinaryFunctorIN3c104HalfES5_bZZZNS0_23logical_xor_kernel_cudaERNS_14TensorIteratorEENKUlvE0_clEvENKUlvE6_clEvEUlS5_S5_E_EEEEvRNS_18TensorIteratorBaseERKT_EUliE_EEviT1_,"a",@progbits
	.sectionflags	@""
	.align	4
.nv.constant0._ZN2at6native18elementwise_kernelILi128ELi4EZNS0_15gpu_kernel_implINS0_13BinaryFunctorIN3c104HalfES5_bZZZNS0_23logical_xor_kernel_cudaERNS_14TensorIteratorEENKUlvE0_clEvENKUlvE6_clEvEUlS5_S5_E_EEEEvRNS_18TensorIteratorBaseERKT_EUliE_EEviT1_:
	.zero		1184


//--------------------- .nv.constant0._ZN2at6native27unrolled_elementwise_kernelINS0_13BinaryFunctorIN3c104HalfES4_bZZZNS0_23logical_xor_kernel_cudaERNS_14TensorIteratorEENKUlvE0_clEvENKUlvE6_clEvEUlS4_S4_E_EESt5arrayIPcLm3EELi4E23TrivialOffsetCalculatorILi2EjESE_ILi1EjENS0_6memory12LoadWithCastILi2EEENSH_13StoreWithCastILi1EEEEEviT_T0_T2_T3_T4_T5_ --------------------------
	.section	.nv.constant0._ZN2at6native27unrolled_elementwise_kernelINS0_13BinaryFunctorIN3c104HalfES4_bZZZNS0_23logical_xor_kernel_cudaERNS_14TensorIteratorEENKUlvE0_clEvENKUlvE6_clEvEUlS4_S4_E_EESt5arrayIPcLm3EELi4E23TrivialOffsetCalculatorILi2EjESE_ILi1EjENS0_6memory12LoadWithCastILi2EEENSH_13StoreWithCastILi1EEEEEviT_T0_T2_T3_T4_T5_,"a",@progbits
	.sectionflags	@""
	.align	4
.nv.constant0._ZN2at6native27unrolled_elementwise_kernelINS0_13BinaryFunctorIN3c104HalfES4_bZZZNS0_23logical_xor_kernel_cudaERNS_14TensorIteratorEENKUlvE0_clEvENKUlvE6_clEvEUlS4_S4_E_EESt5arrayIPcLm3EELi4E23TrivialOffsetCalculatorILi2EjESE_ILi1EjENS0_6memory12LoadWithCastILi2EEENSH_13StoreWithCastILi1EEEEEviT_T0_T2_T3_T4_T5_:
	.zero		584


//--------------------- .nv.constant0._ZN2at6native18elementwise_kernelILi128ELi4EZNS0_22gpu_kernel_impl_nocastINS0_13BinaryFunctorIN3c104HalfES5_bZZZNS0_23logical_xor_kernel_cudaERNS_14TensorIteratorEENKUlvE0_clEvENKUlvE6_clEvEUlS5_S5_E_EEEEvRNS_18TensorIteratorBaseERKT_EUliE_EEviT1_ --------------------------
	.section	.nv.constant0._ZN2at6native18elementwise_kernelILi128ELi4EZNS0_22gpu_kernel_impl_nocastINS0_13BinaryFunctorIN3c104HalfES5_bZZZNS0_23logical_xor_kernel_cudaERNS_14TensorIteratorEENKUlvE0_clEvENKUlvE6_clEvEUlS5_S5_E_EEEEvRNS_18TensorIteratorBaseERKT_EUliE_EEviT1_,"a",@progbits
	.sectionflags	@""
	.align	4
.nv.constant0._ZN2at6native18elementwise_kernelILi128ELi4EZNS0_22gpu_kernel_impl_nocastINS0_13BinaryFunctorIN3c104HalfES5_bZZZNS0_23logical_xor_kernel_cudaERNS_14TensorIteratorEENKUlvE0_clEvENKUlvE6_clEvEUlS5_S5_E_EEEEvRNS_18TensorIteratorBaseERKT_EUliE_EEviT1_:
	.zero		1184


//--------------------- .nv.constant0._ZN2at6native27unrolled_elementwise_kernelINS0_13BinaryFunctorIN3c104HalfES4_bZZZNS0_23logical_xor_kernel_cudaERNS_14TensorIteratorEENKUlvE0_clEvENKUlvE6_clEvEUlS4_S4_E_EESt5arrayIPcLm3EELi4E23TrivialOffsetCalculatorILi2EjESE_ILi1EjENS0_6memory15LoadWithoutCastENSH_16StoreWithoutCastEEEviT_T0_T2_T3_T4_T5_ --------------------------
	.section	.nv.constant0._ZN2at6native27unrolled_elementwise_kernelINS0_13BinaryFunctorIN3c104HalfES4_bZZZNS0_23logical_xor_kernel_cudaERNS_14TensorIteratorEENKUlvE0_clEvENKUlvE6_clEvEUlS4_S4_E_EESt5arrayIPcLm3EELi4E23TrivialOffsetCalculatorILi2EjESE_ILi1EjENS0_6memory15LoadWithoutCastENSH_16StoreWithoutCastEEEviT_T0_T2_T3_T4_T5_,"a",@progbits
	.sectionflags	@""
	.align	4
.nv.constant0._ZN2at6native27unrolled_elementwise_kernelINS0_13BinaryFunctorIN3c104HalfES4_bZZZNS0_23logical_xor_kernel_cudaERNS_14TensorIteratorEENKUlvE0_clEvENKUlvE6_clEvEUlS4_S4_E_EESt5arrayIPcLm3EELi4E23TrivialOffsetCalculatorILi2EjESE_ILi1EjENS0_6memory15LoadWithoutCastENSH_16StoreWithoutCastEEEviT_T0_T2_T3_T4_T5_:
	.zero		564


//--------------------- .nv.constant0._ZN2at6native29vectorized_elementwise_kernelILi2ENS0_13BinaryFunctorIN3c104HalfES4_bZZZNS0_23logical_xor_kernel_cudaERNS_14TensorIteratorEENKUlvE0_clEvENKUlvE6_clEvEUlS4_S4_E_EESt5arrayIPcLm3EEEEviT0_T1_ --------------------------
	.section	.nv.constant0._ZN2at6native29vectorized_elementwise_kernelILi2ENS0_13BinaryFunctorIN3c104HalfES4_bZZZNS0_23logical_xor_kernel_cudaERNS_14TensorIteratorEENKUlvE0_clEvENKUlvE6_clEvEUlS4_S4_E_EESt5arrayIPcLm3EEEEviT0_T1_,"a",@progbits
	.sectionflags	@""
	.align	4
.nv.constant0._ZN2at6native29vectorized_elementwise_kernelILi2ENS0_13BinaryFunctorIN3c104HalfES4_bZZZNS0_23logical_xor_kernel_cudaERNS_14TensorIteratorEENKUlvE0_clEvENKUlvE6_clEvEUlS4_S4_E_EESt5arrayIPcLm3EEEEviT0_T1_:
	.zero		560


//--------------------- .nv.constant0._ZN2at6native29vectorized_elementwise_kernelILi4ENS0_13BinaryFunctorIN3c104HalfES4_bZZZNS0_23logical_xor_kernel_cudaERNS_14TensorIteratorEENKUlvE0_clEvENKUlvE6_clEvEUlS4_S4_E_EESt5arrayIPcLm3EEEEviT0_T1_ --------------------------
	.section	.nv.constant0._ZN2at6native29vectorized_elementwise_kernelILi4ENS0_13BinaryFunctorIN3c104HalfES4_bZZZNS0_23logical_xor_kernel_cudaERNS_14TensorIteratorEENKUlvE0_clEvENKUlvE6_clEvEUlS4_S4_E_EESt5arrayIPcLm3EEEEviT0_T1_,"a",@progbits
	.sectionflags	@""
	.align	4
.nv.constant0._ZN2at6native29vectorized_elementwise_kernelILi4ENS0_13BinaryFunctorIN3c104HalfES4_bZZZNS0_23logical_xor_kernel_cudaERNS_14TensorIteratorEENKUlvE0_clEvENKUlvE6_clEvEUlS4_S4_E_EESt5arrayIPcLm3EEEEviT0_T1_:
	.zero		560


//--------------------- .nv.constant0._ZN2at6native29vectorized_elementwise_kernelILi8ENS0_13BinaryFunctorIN3c104HalfES4_bZZZNS0_23logical_xor_kernel_cudaERNS_14TensorIteratorEENKUlvE0_clEvENKUlvE6_clEvEUlS4_S4_E_EESt5arrayIPcLm3EEEEviT0_T1_ --------------------------
	.section	.nv.constant0._ZN2at6native29vectorized_elementwise_kernelILi8ENS0_13BinaryFunctorIN3c104HalfES4_bZZZNS0_23logical_xor_kernel_cudaERNS_14TensorIteratorEENKUlvE0_clEvENKUlvE6_clEvEUlS4_S4_E_EESt5arrayIPcLm3EEEEviT0_T1_,"a",@progbits
	.sectionflags	@""
	.align	4
.nv.constant0._ZN2at6native29vectorized_elementwise_kernelILi8ENS0_13BinaryFunctorIN3c104HalfES4_bZZZNS0_23logical_xor_kernel_cudaERNS_14TensorIteratorEENKUlvE0_clEvENKUlvE6_clEvEUlS4_S4_E_EESt5arrayIPcLm3EEEEviT0_T1_:
	.zero		560


//--------------------- .nv.constant0._ZN2at6native18elementwise_kernelILi128ELi4EZNS0_15gpu_kernel_implINS0_13AUnaryFunctorIffbZZZNS0_23logical_xor_kernel_cudaERNS_14TensorIteratorEENKUlvE0_clEvENKUlvE5_clEvEUlffE_EEEEvRNS_18TensorIteratorBaseERKT_EUliE_EEviT1_ --------------------------
	.section	.nv.constant0._ZN2at6native18elementwise_kernelILi128ELi4EZNS0_15gpu_kernel_implINS0_13AUnaryFunctorIffbZZZNS0_23logical_xor_kernel_cudaERNS_14TensorIteratorEENKUlvE0_clEvENKUlvE5_clEvEUlffE_EEEEvRNS_18TensorIteratorBaseERKT_EUliE_EEviT1_,"a",@progbits
	.sectionflags	@""
	.align	4
.nv.constant0._ZN2at6native18elementwise_kernelILi128ELi4EZNS0_15gpu_kernel_implINS0_13AUnaryFunctorIffbZZZNS0_23logical_xor_kernel_cudaERNS_14TensorIteratorEENKUlvE0_clEvENKUlvE5_clEvEUlffE_EEEEvRNS_18TensorIteratorBaseERKT_EUliE_EEviT1_:
	.zero		1080


//--------------------- .nv.constant0._ZN2at6native27unrolled_elementwise_kernelINS0_13AUnaryFunctorIffbZZZNS0_23logical_xor_kernel_cudaERNS_14TensorIteratorEENKUlvE0_clEvENKUlvE5_clEvEUlffE_EESt5arrayIPcLm2EELi4E23TrivialOffsetCalculatorILi1EjESD_NS0_6memory12LoadWithCastILi1EEENSE_13StoreWithCastILi1EEEEEviT_T0_T2_T3_T4_T5_ --------------------------
	.section	.nv.constant0._ZN2at6native27unrolled_elementwise_kernelINS0_13AUnaryFunctorIffbZZZNS0_23logical_xor_kernel_cudaERNS_14TensorIteratorEENKUlvE0_clEvENKUlvE5_clEvEUlffE_EESt5arrayIPcLm2EELi4E23TrivialOffsetCalculatorILi1EjESD_NS0_6memory12LoadWithCastILi1EEENSE_13StoreWithCastILi1EEEEEviT_T0_T2_T3_T4_T5_,"a",@progbits
	.sectionflags	@""
	.align	4
.nv.constant0._ZN2at6native27unrolled_elementwise_kernelINS0_13AUnaryFunctorIffbZZZNS0_23logical_xor_kernel_cudaERNS_14TensorIteratorEENKUlvE0_clEvENKUlvE5_clEvEUlffE_EESt5arrayIPcLm2EELi4E23TrivialOffsetCalculatorILi1EjESD_NS0_6memory12LoadWithCastILi1EEENSE_13StoreWithCastILi1EEEEEviT_T0_T2_T3_T4_T5_:
	.zero		580


//--------------------- .nv.constant0._ZN2at6native18elementwise_kernelILi128ELi4EZNS0_22gpu_kernel_impl_nocastINS0_13AUnaryFunctorIffbZZZNS0_23logical_xor_kernel_cudaERNS_14TensorIteratorEENKUlvE0_clEvENKUlvE5_clEvEUlffE_EEEEvRNS_18TensorIteratorBaseERKT_EUliE_EEviT1_ --------------------------
	.section	.nv.constant0._ZN2at6native18elementwise_kernelILi128ELi4EZNS0_22gpu_kernel_impl_nocastINS0_13AUnaryFunctorIffbZZZNS0_23logical_xor_kernel_cudaERNS_14TensorIteratorEENKUlvE0_clEvENKUlvE5_clEvEUlffE_EEEEvRNS_18TensorIteratorBaseERKT_EUliE_EEviT1_,"a",@progbits
	.sectionflags	@""
	.align	4
.nv.constant0._ZN2at6native18elementwise_kernelILi128ELi4EZNS0_22gpu_kernel_impl_nocastINS0_13AUnaryFunctorIffbZZZNS0_23logical_xor_kernel_cudaERNS_14TensorIteratorEENKUlvE0_clEvENKUlvE5_clEvEUlffE_EEEEvRNS_18TensorIteratorBaseERKT_EUliE_EEviT1_:
	.zero		1072


//--------------------- .nv.constant0._ZN2at6native27unrolled_elementwise_kernelINS0_13AUnaryFunctorIffbZZZNS0_23logical_xor_kernel_cudaERNS_14TensorIteratorEENKUlvE0_clEvENKUlvE5_clEvEUlffE_EESt5arrayIPcLm2EELi4E23TrivialOffsetCalculatorILi1EjESD_NS0_6memory15LoadWithoutCastENSE_16StoreWithoutCastEEEviT_T0_T2_T3_T4_T5_ --------------------------
	.section	.nv.constant0._ZN2at6native27unrolled_elementwise_kernelINS0_13AUnaryFunctorIffbZZZNS0_23logical_xor_kernel_cudaERNS_14TensorIteratorEENKUlvE0_clEvENKUlvE5_clEvEUlffE_EESt5arrayIPcLm2EELi4E23TrivialOffsetCalculatorILi1EjESD_NS0_6memory15LoadWithoutCastENSE_16StoreWithoutCastEEEviT_T0_T2_T3_T4_T5_,"a",@progbits
	.sectionflags	@""
	.align	4
.nv.constant0._ZN2at6native27unrolled_elementwise_kernelINS0_13AUnaryFunctorIffbZZZNS0_23logical_xor_kernel_cudaERNS_14TensorIteratorEENKUlvE0_clEvENKUlvE5_clEvEUlffE_EESt5arrayIPcLm2EELi4E23TrivialOffsetCalculatorILi1EjESD_NS0_6memory15LoadWithoutCastENSE_16StoreWithoutCastEEEviT_T0_T2_T3_T4_T5_:
	.zero		564


//--------------------- .nv.constant0._ZN2at6native29vectorized_elementwise_kernelILi2ENS0_13AUnaryFunctorIffbZZZNS0_23logical_xor_kernel_cudaERNS_14TensorIteratorEENKUlvE0_clEvENKUlvE5_clEvEUlffE_EESt5arrayIPcLm2EEEEviT0_T1_ --------------------------
	.section	.nv.constant0._ZN2at6native29vectorized_elementwise_kernelILi2ENS0_13AUnaryFunctorIffbZZZNS0_23logical_xor_kernel_cudaERNS_14TensorIteratorEENKUlvE0_clEvENKUlvE5_clEvEUlffE_EESt5arrayIPcLm2EEEEviT0_T1_,"a",@progbits
	.sectionflags	@""
	.align	4
.nv.constant0._ZN2at6native29vectorized_elementwise_kernelILi2ENS0_13AUnaryFunctorIffbZZZNS0_23logical_xor_kernel_cudaERNS_14TensorIteratorEENKUlvE0_clEvENKUlvE5_clEvEUlffE_EESt5arrayIPcLm2EEEEviT0_T1_:
	.zero		560


//--------------------- .nv.constant0._ZN2at6native29vectorized_elementwise_kernelILi4ENS0_13AUnaryFunctorIffbZZZNS0_23logical_xor_kernel_cudaERNS_14TensorIteratorEENKUlvE0_clEvENKUlvE5_clEvEUlffE_EESt5arrayIPcLm2EEEEviT0_T1_ --------------------------
	.section	.nv.constant0._ZN2at6native29vectorized_elementwise_kernelILi4ENS0_13AUnaryFunctorIffbZZZNS0_23logical_xor_kernel_cudaERNS_14TensorIteratorEENKUlvE0_clEvENKUlvE5_clEvEUlffE_EESt5arrayIPcLm2EEEEviT0_T1_,"a",@progbits
	.sectionflags	@""
	.align	4
.nv.constant0._ZN2at6native29vectorized_elementwise_kernelILi4ENS0_13AUnaryFunctorIffbZZZNS0_23logical_xor_kernel_cudaERNS_14TensorIteratorEENKUlvE0_clEvENKUlvE5_clEvEUlffE_EESt5arrayIPcLm2EEEEviT0_T1_:
	.zero		560


//--------------------- .nv.constant0._ZN2at6native29vectorized_elementwise_kernelILi8ENS0_13AUnaryFunctorIffbZZZNS0_23logical_xor_kernel_cudaERNS_14TensorIteratorEENKUlvE0_clEvENKUlvE5_clEvEUlffE_EESt5arrayIPcLm2EEEEviT0_T1_ --------------------------
	.section	.nv.constant0._ZN2at6native29vectorized_elementwise_kernelILi8ENS0_13AUnaryFunctorIffbZZZNS0_23logical_xor_kernel_cudaERNS_14TensorIteratorEENKUlvE0_clEvENKUlvE5_clEvEUlffE_EESt5arrayIPcLm2EEEEviT0_T1_,"a",@progbits
	.sectionflags	@""
	.align	4
.nv.constant0._ZN2at6native29vectorized_elementwise_kernelILi8ENS0_13AUnaryFunctorIffbZZZNS0_23logical_xor_kernel_cudaERNS_14TensorIteratorEENKUlvE0_clEvENKUlvE5_clEvEUlffE_EESt5arrayIPcLm2EEEEviT0_T1_:
	.zero		560


//--------------------- .nv.constant0._ZN2at6native18elementwise_kernelILi128ELi4EZNS0_15gpu_kernel_implINS0_13BinaryFunctorIffbZZZNS0_23logical_xor_kernel_cudaERNS_14TensorIteratorEENKUlvE0_clEvENKUlvE5_clEvEUlffE_EEEEvRNS_18TensorIteratorBaseERKT_EUliE_EEviT1_ --------------------------
	.section	.nv.constant0._ZN2at6native18elementwise_kernelILi128ELi4EZNS0_15gpu_kernel_implINS0_13BinaryFunctorIffbZZZNS0_23logical_xor_kernel_cudaERNS_14TensorIteratorEENKUlvE0_clEvENKUlvE5_clEvEUlffE_EEEEvRNS_18TensorIteratorBaseERKT_EUliE_EEviT1_,"a",@progbits
	.sectionflags	@""
	.align	4
.nv.constant0._ZN2at6native18elementwise_kernelILi128ELi4EZNS0_15gpu_kernel_implINS0_13BinaryFunctorIffbZZZNS0_23logical_xor_kernel_cudaERNS_14TensorIteratorEENKUlvE0_clEvENKUlvE5_clEvEUlffE_EEEEvRNS_18TensorIteratorBaseERKT_EUliE_EEviT1_:
	.zero		1184


//--------------------- .nv.constant0._ZN2at6native27unrolled_elementwise_kernelINS0_13BinaryFunctorIffbZZZNS0_23logical_xor_kernel_cudaERNS_14TensorIteratorEENKUlvE0_clEvENKUlvE5_clEvEUlffE_EESt5arrayIPcLm3EELi4E23TrivialOffsetCalculatorILi2EjESC_ILi1EjENS0_6memory12LoadWithCastILi2EEENSF_13StoreWithCastILi1EEEEEviT_T0_T2_T3_T4_T5_ --------------------------
	.section	.nv.constant0._ZN2at6native27unrolled_elementwise_kernelINS0_13BinaryFunctorIffbZZZNS0_23logical_xor_kernel_cudaERNS_14TensorIteratorEENKUlvE0_clEvENKUlvE5_clEvEUlffE_EESt5arrayIPcLm3EELi4E23TrivialOffsetCalculatorILi2EjESC_ILi1EjENS0_6memory12LoadWithCastILi2EEENSF_13StoreWithCastILi1EEEEEviT_T0_T2_T3_T4_T5_,"a",@progbits
	.sectionflags	@""
	.align	4
.nv.constant0._ZN2at6native27unrolled_elementwise_kernelINS0_13BinaryFunctorIffbZZZNS0_23logical_xor_kernel_cudaERNS_14TensorIteratorEENKUlvE0_clEvENKUlvE5_clEvEUlffE_EESt5arrayIPcLm3EELi4E23TrivialOffsetCalculatorILi2EjESC_ILi1EjENS0_6memory12LoadWithCastILi2EEENSF_13StoreWithCastILi1EEEEEviT_T0_T2_T3_T4_T5_:
	.zero		584


//--------------------- .nv.constant0._ZN2at6native18elementwise_kernelILi128ELi4EZNS0_22gpu_kernel_impl_nocastINS0_13BinaryFunctorIffbZZZNS0_23logical_xor_kernel_cudaERNS_14TensorIteratorEENKUlvE0_clEvENKUlvE5_clEvEUlffE_EEEEvRNS_18TensorIteratorBaseERKT_EUliE_EEviT1_ --------------------------
	.section	.nv.constant0._ZN2at6native18elementwise_kernelILi128ELi4EZNS0_22gpu_kernel_impl_nocastINS0_13BinaryFunctorIffbZZZNS0_23logical_xor_kernel_cudaERNS_14TensorIteratorEENKUlvE0_clEvENKUlvE5_clEvEUlffE_EEEEvRNS_18TensorIteratorBaseERKT_EUliE_EEviT1_,"a",@progbits
	.sectionflags	@""
	.align	4
.nv.constant0._ZN2at6native18elementwise_kernelILi128ELi4EZNS0_22gpu_kernel_impl_nocastINS0_13BinaryFunctorIffbZZZNS0_23logical_xor_kernel_cudaERNS_14TensorIteratorEENKUlvE0_clEvENKUlvE5_clEvEUlffE_EEEEvRNS_18TensorIteratorBaseERKT_EUliE_EEviT1_:
	.zero		1184


//--------------------- .nv.constant0._ZN2at6native27unrolled_elementwise_kernelINS0_13BinaryFunctorIffbZZZNS0_23logical_xor_kernel_cudaERNS_14TensorIteratorEENKUlvE0_clEvENKUlvE5_clEvEUlffE_EESt5arrayIPcLm3EELi4E23TrivialOffsetCalculatorILi2EjESC_ILi1EjENS0_6memory15LoadWithoutCastENSF_16StoreWithoutCastEEEviT_T0_T2_T3_T4_T5_ --------------------------
	.section	.nv.constant0._ZN2at6native27unrolled_elementwise_kernelINS0_13BinaryFunctorIffbZZZNS0_23logical_xor_kernel_cudaERNS_14TensorIteratorEENKUlvE0_clEvENKUlvE5_clEvEUlffE_EESt5arrayIPcLm3EELi4E23TrivialOffsetCalculatorILi2EjESC_ILi1EjENS0_6memory15LoadWithoutCastENSF_16StoreWithoutCastEEEviT_T0_T2_T3_T4_T5_,"a",@progbits
	.sectionflags	@""
	.align	4
.nv.constant0._ZN2at6native27unrolled_elementwise_kernelINS0_13BinaryFunctorIffbZZZNS0_23logical_xor_kernel_cudaERNS_14TensorIteratorEENKUlvE0_clEvENKUlvE5_clEvEUlffE_EESt5arrayIPcLm3EELi4E23TrivialOffsetCalculatorILi2EjESC_ILi1EjENS0_6memory15LoadWithoutCastENSF_16StoreWithoutCastEEEviT_T0_T2_T3_T4_T5_:
	.zero		564


//--------------------- .nv.constant0._ZN2at6native29vectorized_elementwise_kernelILi2ENS0_13BinaryFunctorIffbZZZNS0_23logical_xor_kernel_cudaERNS_14TensorIteratorEENKUlvE0_clEvENKUlvE5_clEvEUlffE_EESt5arrayIPcLm3EEEEviT0_T1_ --------------------------
	.section	.nv.constant0._ZN2at6native29vectorized_elementwise_kernelILi2ENS0_13BinaryFunctorIffbZZZNS0_23logical_xor_kernel_cudaERNS_14TensorIteratorEENKUlvE0_clEvENKUlvE5_clEvEUlffE_EESt5arrayIPcLm3EEEEviT0_T1_,"a",@progbits
	.sectionflags	@""
	.align	4
.nv.constant0._ZN2at6native29vectorized_elementwise_kernelILi2ENS0_13BinaryFunctorIffbZZZNS0_23logical_xor_kernel_cudaERNS_14TensorIteratorEENKUlvE0_clEvENKUlvE5_clEvEUlffE_EESt5arrayIPcLm3EEEEviT0_T1_:
	.zero		560


//--------------------- .nv.constant0._ZN2at6native29vectorized_elementwise_kernelILi4ENS0_13BinaryFunctorIffbZZZNS0_23logical_xor_kernel_cudaERNS_14TensorIteratorEENKUlvE0_clEvENKUlvE5_clEvEUlffE_EESt5arrayIPcLm3EEEEviT0_T1_ --------------------------
	.section	.nv.constant0._ZN2at6native29vectorized_elementwise_kernelILi4ENS0_13BinaryFunctorIffbZZZNS0_23logical_xor_kernel_cudaERNS_14TensorIteratorEENKUlvE0_clEvENKUlvE5_clEvEUlffE_EESt5arrayIPcLm3EEEEviT0_T1_,"a",@progbits
	.sectionflags	@""
	.align	4
.nv.constant0._ZN2at6native29vectorized_elementwise_kernelILi4ENS0_13BinaryFunctorIffbZZZNS0_23logical_xor_kernel_cudaERNS_14TensorIteratorEENKUlvE0_clEvENKUlvE5_clEvEUlffE_EESt5arrayIPcLm3EEEEviT0_T1_:
	.zero		560


//--------------------- .nv.constant0._ZN2at6native29vectorized_elementwise_kernelILi8ENS0_13BinaryFunctorIffbZZZNS0_23logical_xor_kernel_cudaERNS_14TensorIteratorEENKUlvE0_clEvENKUlvE5_clEvEUlffE_EESt5arrayIPcLm3EEEEviT0_T1_ --------------------------
	.section	.nv.constant0._ZN2at6native29vectorized_elementwise_kernelILi8ENS0_13BinaryFunctorIffbZZZNS0_23logical_xor_kernel_cudaERNS_14TensorIteratorEENKUlvE0_clEvENKUlvE5_clEvEUlffE_EESt5arrayIPcLm3EEEEviT0_T1_,"a",@progbits
	.sectionflags	@""
	.align	4
.nv.constant0._ZN2at6native29vectorized_elementwise_kernelILi8ENS0_13BinaryFunctorIffbZZZNS0_23logical_xor_kernel_cudaERNS_14TensorIteratorEENKUlvE0_clEvENKUlvE5_clEvEUlffE_EESt5arrayIPcLm3EEEEviT0_T1_:
	.zero		560


//--------------------- .nv.constant0._ZN2at6native18elementwise_kernelILi128ELi4EZNS0_15gpu_kernel_implINS0_13AUnaryFunctorIddbZZZNS0_23logical_xor_kernel_cudaERNS_14TensorIteratorEENKUlvE0_clEvENKUlvE4_clEvEUlddE_EEEEvRNS_18TensorIteratorBaseERKT_EUliE_EEviT1_ --------------------------
	.section	.nv.constant0._ZN2at6native18elementwise_kernelILi128ELi4EZNS0_15gpu_kernel_implINS0_13AUnaryFunctorIddbZZZNS0_23logical_xor_kernel_cudaERNS_14TensorIteratorEENKUlvE0_clEvENKUlvE4_clEvEUlddE_EEEEvRNS_18TensorIteratorBaseERKT_EUliE_EEviT1_,"a",@progbits
	.sectionflags	@""
	.align	4
.nv.constant0._ZN2at6native18elementwise_kernelILi128ELi4EZNS0_15gpu_kernel_implINS0_13AUnaryFunctorIddbZZZNS0_23logical_xor_kernel_cudaERNS_14TensorIteratorEENKUlvE0_clEvENKUlvE4_clEvEUlddE_EEEEvRNS_18TensorIteratorBaseERKT_EUliE_EEviT1_:
	.zero		1088


//--------------------- .nv.constant0._ZN2at6native27unrolled_elementwise_kernelINS0_13AUnaryFunctorIddbZZZNS0_23logical_xor_kernel_cudaERNS_14TensorIteratorEENKUlvE0_clEvENKUlvE4_clEvEUlddE_EESt5arrayIPcLm2EELi4E23TrivialOffsetCalculatorILi1EjESD_NS0_6memory12LoadWithCastILi1EEENSE_13StoreWithCastILi1EEEEEviT_T0_T2_T3_T4_T5_ --------------------------
	.section	.nv.constant0._ZN2at6native27unrolled_elementwise_kernelINS0_13AUnaryFunctorIddbZZZNS0_23logical_xor_kernel_cudaERNS_14TensorIteratorEENKUlvE0_clEvENKUlvE4_clEvEUlddE_EESt5arrayIPcLm2EELi4E23TrivialOffsetCalculatorILi1EjESD_NS0_6memory12LoadWithCastILi1EEENSE_13StoreWithCastILi1EEEEEviT_T0_T2_T3_T4_T5_,"a",@progbits
	.sectionflags	@""
	.align	4
.nv.constant0._ZN2at6native27unrolled_elementwise_kernelINS0_13AUnaryFunctorIddbZZZNS0_23logical_xor_kernel_cudaERNS_14TensorIteratorEENKUlvE0_clEvENKUlvE4_clEvEUlddE_EESt5arrayIPcLm2EELi4E23TrivialOffsetCalculatorILi1EjESD_NS0_6memory12LoadWithCastILi1EEENSE_13StoreWithCastILi1EEEEEviT_T0_T2_T3_T4_T5_:
	.zero		588


//--------------------- .nv.constant0._ZN2at6native18elementwise_kernelILi128ELi4EZNS0_22gpu_kernel_impl_nocastINS0_13AUnaryFunctorIddbZZZNS0_23logical_xor_kernel_cudaERNS_14TensorIteratorEENKUlvE0_clEvENKUlvE4_clEvEUlddE_EEEEvRNS_18TensorIteratorBaseERKT_EUliE_EEviT1_ --------------------------
	.section	.nv.constant0._ZN2at6native18elementwise_kernelILi128ELi4EZNS0_22gpu_kernel_impl_nocastINS0_13AUnaryFunctorIddbZZZNS0_23logical_xor_kernel_cudaERNS_14TensorIteratorEENKUlvE0_clEvENKUlvE4_clEvEUlddE_EEEEvRNS_18TensorIteratorBaseERKT_EUliE_EEviT1_,"a",@progbits
	.sectionflags	@""
	.align	4
.nv.constant0._ZN2at6native18elementwise_kernelILi128ELi4EZNS0_22gpu_kernel_impl_nocastINS0_13AUnaryFunctorIddbZZZNS0_23logical_xor_kernel_cudaERNS_14TensorIteratorEENKUlvE0_clEvENKUlvE4_clEvEUlddE_EEEEvRNS_18TensorIteratorBaseERKT_EUliE_EEviT1_:
	.zero		1080


//--------------------- .nv.constant0._ZN2at6native27unrolled_elementwise_kernelINS0_13AUnaryFunctorIddbZZZNS0_23logical_xor_kernel_cudaERNS_14TensorIteratorEENKUlvE0_clEvENKUlvE4_clEvEUlddE_EESt5arrayIPcLm2EELi4E23TrivialOffsetCalculatorILi1EjESD_NS0_6memory15LoadWithoutCastENSE_16StoreWithoutCastEEEviT_T0_T2_T3_T4_T5_ --------------------------
	.section	.nv.constant0._ZN2at6native27unrolled_elementwise_kernelINS0_13AUnaryFunctorIddbZZZNS0_23logical_xor_kernel_cudaERNS_14TensorIteratorEENKUlvE0_clEvENKUlvE4_clEvEUlddE_EESt5arrayIPcLm2EELi4E23TrivialOffsetCalculatorILi1EjESD_NS0_6memory15LoadWithoutCastENSE_16StoreWithoutCastEEEviT_T0_T2_T3_T4_T5_,"a",@progbits
	.sectionflags	@""
	.align	4
.nv.constant0._ZN2at6native27unrolled_elementwise_kernelINS0_13AUnaryFunctorIddbZZZNS0_23logical_xor_kernel_cudaERNS_14TensorIteratorEENKUlvE0_clEvENKUlvE4_clEvEUlddE_EESt5arrayIPcLm2EELi4E23TrivialOffsetCalculatorILi1EjESD_NS0_6memory15LoadWithoutCastENSE_16StoreWithoutCastEEEviT_T0_T2_T3_T4_T5_:
	.zero		572


//--------------------- .nv.constant0._ZN2at6native29vectorized_elementwise_kernelILi2ENS0_13AUnaryFunctorIddbZZZNS0_23logical_xor_kernel_cudaERNS_14TensorIteratorEENKUlvE0_clEvENKUlvE4_clEvEUlddE_EESt5arrayIPcLm2EEEEviT0_T1_ --------------------------
	.section	.nv.constant0._ZN2at6native29vectorized_elementwise_kernelILi2ENS0_13AUnaryFunctorIddbZZZNS0_23logical_xor_kernel_cudaERNS_14TensorIteratorEENKUlvE0_clEvENKUlvE4_clEvEUlddE_EESt5arrayIPcLm2EEEEviT0_T1_,"a",@progbits
	.sectionflags	@""
	.align	4
.nv.constant0._ZN2at6native29vectorized_elementwise_kernelILi2ENS0_13AUnaryFunctorIddbZZZNS0_23logical_xor_kernel_cudaERNS_14TensorIteratorEENKUlvE0_clEvENKUlvE4_clEvEUlddE_EESt5arrayIPcLm2EEEEviT0_T1_:
	.zero		568


//--------------------- .nv.constant0._ZN2at6native29vectorized_elementwise_kernelILi4ENS0_13AUnaryFunctorIddbZZZNS0_23logical_xor_kernel_cudaERNS_14TensorIteratorEENKUlvE0_clEvENKUlvE4_clEvEUlddE_EESt5arrayIPcLm2EEEEviT0_T1_ --------------------------
	.section	.nv.constant0._ZN2at6native29vectorized_elementwise_kernelILi4ENS0_13AUnaryFunctorIddbZZZNS0_23logical_xor_kernel_cudaERNS_14TensorIteratorEENKUlvE0_clEvENKUlvE4_clEvEUlddE_EESt5arrayIPcLm2EEEEviT0_T1_,"a",@progbits
	.sectionflags	@""
	.align	4
.nv.constant0._ZN2at6native29vectorized_elementwise_kernelILi4ENS0_13AUnaryFunctorIddbZZZNS0_23logical_xor_kernel_cudaERNS_14TensorIteratorEENKUlvE0_clEvENKUlvE4_clEvEUlddE_EESt5arrayIPcLm2EEEEviT0_T1_:
	.zero		568


//--------------------- .nv.constant0._ZN2at6native29vectorized_elementwise_kernelILi8ENS0_13AUnaryFunctorIddbZZZNS0_23logical_xor_kernel_cudaERNS_14TensorIteratorEENKUlvE0_clEvENKUlvE4_clEvEUlddE_EESt5arrayIPcLm2EEEEviT0_T1_ --------------------------
	.section	.nv.constant0._ZN2at6native29vectorized_elementwise_kernelILi8ENS0_13AUnaryFunctorIddbZZZNS0_23logical_xor_kernel_cudaERNS_14TensorIteratorEENKUlvE0_clEvENKUlvE4_clEvEUlddE_EESt5arrayIPcLm2EEEEviT0_T1_,"a",@progbits
	.sectionflags	@""
	.align	4
.nv.constant0._ZN2at6native29vectorized_elementwise_kernelILi8ENS0_13AUnaryFunctorIddbZZZNS0_23logical_xor_kernel_cudaERNS_14TensorIteratorEENKUlvE0_clEvENKUlvE4_clEvEUlddE_EESt5arrayIPcLm2EEEEviT0_T1_:
	.zero		568


//--------------------- .nv.constant0._ZN2at6native18elementwise_kernelILi128ELi4EZNS0_15gpu_kernel_implINS0_13BinaryFunctorIddbZZZNS0_23logical_xor_kernel_cudaERNS_14TensorIteratorEENKUlvE0_clEvENKUlvE4_clEvEUlddE_EEEEvRNS_18TensorIteratorBaseERKT_EUliE_EEviT1_ --------------------------
	.section	.nv.constant0._ZN2at6native18elementwise_kernelILi128ELi4EZNS0_15gpu_kernel_implINS0_13BinaryFunctorIddbZZZNS0_23logical_xor_kernel_cudaERNS_14TensorIteratorEENKUlvE0_clEvENKUlvE4_clEvEUlddE_EEEEvRNS_18TensorIteratorBaseERKT_EUliE_EEviT1_,"a",@progbits
	.sectionflags	@""
	.align	4
.nv.constant0._ZN2at6native18elementwise_kernelILi128ELi4EZNS0_15gpu_kernel_implINS0_13BinaryFunctorIddbZZZNS0_23logical_xor_kernel_cudaERNS_14TensorIteratorEENKUlvE0_clEvENKUlvE4_clEvEUlddE_EEEEvRNS_18TensorIteratorBaseERKT_EUliE_EEviT1_:
	.zero		1184


//--------------------- .nv.constant0._ZN2at6native27unrolled_elementwise_kernelINS0_13BinaryFunctorIddbZZZNS0_23logical_xor_kernel_cudaERNS_14TensorIteratorEENKUlvE0_clEvENKUlvE4_clEvEUlddE_EESt5arrayIPcLm3EELi4E23TrivialOffsetCalculatorILi2EjESC_ILi1EjENS0_6memory12LoadWithCastILi2EEENSF_13StoreWithCastILi1EEEEEviT_T0_T2_T3_T4_T5_ --------------------------
	.section	.nv.constant0._ZN2at6native27unrolled_elementwise_kernelINS0_13BinaryFunctorIddbZZZNS0_23logical_xor_kernel_cudaERNS_14TensorIteratorEENKUlvE0_clEvENKUlvE4_clEvEUlddE_EESt5arrayIPcLm3EELi4E23TrivialOffsetCalculatorILi2EjESC_ILi1EjENS0_6memory12LoadWithCastILi2EEENSF_13StoreWithCastILi1EEEEEviT_T0_T2_T3_T4_T5_,"a",@progbits
	.sectionflags	@""
	.align	4
.nv.constant0._ZN2at6native27unrolled_elementwise_kernelINS0_13BinaryFunctorIddbZZZNS0_23logical_xor_kernel_cudaERNS_14TensorIteratorEENKUlvE0_clEvENKUlvE4_clEvEUlddE_EESt5arrayIPcLm3EELi4E23TrivialOffsetCalculatorILi2EjESC_ILi1EjENS0_6memory12LoadWithCastILi2EEENSF_13StoreWithCastILi1EEEEEviT_T0_T2_T3_T4_T5_:
	.zero		584


//--------------------- .nv.constant0._ZN2at6native18elementwise_kernelILi128ELi4EZNS0_22gpu_kernel_impl_nocastINS0_13BinaryFunctorIddbZZZNS0_23logical_xor_kernel_cudaERNS_14TensorIteratorEENKUlvE0_clEvENKUlvE4_clEvEUlddE_EEEEvRNS_18TensorIteratorBaseERKT_EUliE_EEviT1_ --------------------------
	.section	.nv.constant0._ZN2at6native18elementwise_kernelILi128ELi4EZNS0_22gpu_kernel_impl_nocastINS0_13BinaryFunctorIddbZZZNS0_23logical_xor_kernel_cudaERNS_14TensorIteratorEENKUlvE0_clEvENKUlvE4_clEvEUlddE_EEEEvRNS_18TensorIteratorBaseERKT_EUliE_EEviT1_,"a",@progbits
	.sectionflags	@""
	.align	4
.nv.constant0._ZN2at6native18elementwise_kernelILi128ELi4EZNS0_22gpu_kernel_impl_nocastINS0_13BinaryFunctorIddbZZZNS0_23logical_xor_kernel_cudaERNS_14TensorIteratorEENKUlvE0_clEvENKUlvE4_clEvEUlddE_EEEEvRNS_18TensorIteratorBaseERKT_EUliE_EEviT1_:
	.zero		1184


//--------------------- .nv.constant0._ZN2at6native27unrolled_elementwise_kernelINS0_13BinaryFunctorIddbZZZNS0_23logical_xor_kernel_cudaERNS_14TensorIteratorEENKUlvE0_clEvENKUlvE4_clEvEUlddE_EESt5arrayIPcLm3EELi4E23TrivialOffsetCalculatorILi2EjESC_ILi1EjENS0_6memory15LoadWithoutCastENSF_16StoreWithoutCastEEEviT_T0_T2_T3_T4_T5_ --------------------------
	.section	.nv.constant0._ZN2at6native27unrolled_elementwise_kernelINS0_13BinaryFunctorIddbZZZNS0_23logical_xor_kernel_cudaERNS_14TensorIteratorEENKUlvE0_clEvENKUlvE4_clEvEUlddE_EESt5arrayIPcLm3EELi4E23TrivialOffsetCalculatorILi2EjESC_ILi1EjENS0_6memory15LoadWithoutCastENSF_16StoreWithoutCastEEEviT_T0_T2_T3_T4_T5_,"a",@progbits
	.sectionflags	@""
	.align	4
.nv.constant0._ZN2at6native27unrolled_elementwise_kernelINS0_13BinaryFunctorIddbZZZNS0_23logical_xor_kernel_cudaERNS_14TensorIteratorEENKUlvE0_clEvENKUlvE4_clEvEUlddE_EESt5arrayIPcLm3EELi4E23TrivialOffsetCalculatorILi2EjESC_ILi1EjENS0_6memory15LoadWithoutCastENSF_16StoreWithoutCastEEEviT_T0_T2_T3_T4_T5_:
	.zero		564


//--------------------- .nv.constant0._ZN2at6native29vectorized_elementwise_kernelILi2ENS0_13BinaryFunctorIddbZZZNS0_23logical_xor_kernel_cudaERNS_14TensorIteratorEENKUlvE0_clEvENKUlvE4_clEvEUlddE_EESt5arrayIPcLm3EEEEviT0_T1_ --------------------------
	.section	.nv.constant0._ZN2at6native29vectorized_elementwise_kernelILi2ENS0_13BinaryFunctorIddbZZZNS0_23logical_xor_kernel_cudaERNS_14TensorIteratorEENKUlvE0_clEvENKUlvE4_clEvEUlddE_EESt5arrayIPcLm3EEEEviT0_T1_,"a",@progbits
	.sectionflags	@""
	.align	4
.nv.constant0._ZN2at6native29vectorized_elementwise_kernelILi2ENS0_13BinaryFunctorIddbZZZNS0_23logical_xor_kernel_cudaERNS_14TensorIteratorEENKUlvE0_clEvENKUlvE4_clEvEUlddE_EESt5arrayIPcLm3EEEEviT0_T1_:
	.zero		560


//--------------------- .nv.constant0._ZN2at6native29vectorized_elementwise_kernelILi4ENS0_13BinaryFunctorIddbZZZNS0_23logical_xor_kernel_cudaERNS_14TensorIteratorEENKUlvE0_clEvENKUlvE4_clEvEUlddE_EESt5arrayIPcLm3EEEEviT0_T1_ --------------------------
	.section	.nv.constant0._ZN2at6native29vectorized_elementwise_kernelILi4ENS0_13BinaryFunctorIddbZZZNS0_23logical_xor_kernel_cudaERNS_14TensorIteratorEENKUlvE0_clEvENKUlvE4_clEvEUlddE_EESt5arrayIPcLm3EEEEviT0_T1_,"a",@progbits
	.sectionflags	@""
	.align	4
.nv.constant0._ZN2at6native29vectorized_elementwise_kernelILi4ENS0_13BinaryFunctorIddbZZZNS0_23logical_xor_kernel_cudaERNS_14TensorIteratorEENKUlvE0_clEvENKUlvE4_clEvEUlddE_EESt5arrayIPcLm3EEEEviT0_T1_:
	.zero		560


//--------------------- .nv.constant0._ZN2at6native29vectorized_elementwise_kernelILi8ENS0_13BinaryFunctorIddbZZZNS0_23logical_xor_kernel_cudaERNS_14TensorIteratorEENKUlvE0_clEvENKUlvE4_clEvEUlddE_EESt5arrayIPcLm3EEEEviT0_T1_ --------------------------
	.section	.nv.constant0._ZN2at6native29vectorized_elementwise_kernelILi8ENS0_13BinaryFunctorIddbZZZNS0_23logical_xor_kernel_cudaERNS_14TensorIteratorEENKUlvE0_clEvENKUlvE4_clEvEUlddE_EESt5arrayIPcLm3EEEEviT0_T1_,"a",@progbits
	.sectionflags	@""
	.align	4
.nv.constant0._ZN2at6native29vectorized_elementwise_kernelILi8ENS0_13BinaryFunctorIddbZZZNS0_23logical_xor_kernel_cudaERNS_14TensorIteratorEENKUlvE0_clEvENKUlvE4_clEvEUlddE_EESt5arrayIPcLm3EEEEviT0_T1_:
	.zero		560


//--------------------- .nv.constant0._ZN2at6native18elementwise_kernelILi128ELi4EZNS0_15gpu_kernel_implINS0_13AUnaryFunctorIssbZZZNS0_23logical_xor_kernel_cudaERNS_14TensorIteratorEENKUlvE0_clEvENKUlvE3_clEvEUlssE_EEEEvRNS_18TensorIteratorBaseERKT_EUliE_EEviT1_ --------------------------
	.section	.nv.constant0._ZN2at6native18elementwise_kernelILi128ELi4EZNS0_15gpu_kernel_implINS0_13AUnaryFunctorIssbZZZNS0_23logical_xor_kernel_cudaERNS_14TensorIteratorEENKUlvE0_clEvENKUlvE3_clEvEUlssE_EEEEvRNS_18TensorIteratorBaseERKT_EUliE_EEviT1_,"a",@progbits
	.sectionflags	@""
	.align	4
.nv.constant0._ZN2at6native18elementwise_kernelILi128ELi4EZNS0_15gpu_kernel_implINS0_13AUnaryFunctorIssbZZZNS0_23logical_xor_kernel_cudaERNS_14TensorIteratorEENKUlvE0_clEvENKUlvE3_clEvEUlssE_EEEEvRNS_18TensorIteratorBaseERKT_EUliE_EEviT1_:
	.zero		1072


//--------------------- .nv.constant0._ZN2at6native27unrolled_elementwise_kernelINS0_13AUnaryFunctorIssbZZZNS0_23logical_xor_kernel_cudaERNS_14TensorIteratorEENKUlvE0_clEvENKUlvE3_clEvEUlssE_EESt5arrayIPcLm2EELi4E23TrivialOffsetCalculatorILi1EjESD_NS0_6memory12LoadWithCastILi1EEENSE_13StoreWithCastILi1EEEEEviT_T0_T2_T3_T4_T5_ --------------------------
	.section	.nv.constant0._ZN2at6native27unrolled_elementwise_kernelINS0_13AUnaryFunctorIssbZZZNS0_23logical_xor_kernel_cudaERNS_14TensorIteratorEENKUlvE0_clEvENKUlvE3_clEvEUlssE_EESt5arrayIPcLm2EELi4E23TrivialOffsetCalculatorILi1EjESD_NS0_6memory12LoadWithCastILi1EEENSE_13StoreWithCastILi1EEEEEviT_T0_T2_T3_T4_T5_,"a",@progbits
	.sectionflags	@""
	.align	4
.nv.constant0._ZN2at6native27unrolled_elementwise_kernelINS0_13AUnaryFunctorIssbZZZNS0_23logical_xor_kernel_cudaERNS_14TensorIteratorEENKUlvE0_clEvENKUlvE3_clEvEUlssE_EESt5arrayIPcLm2EELi4E23TrivialOffsetCalculatorILi1EjESD_NS0_6memory12LoadWithCastILi1EEENSE_13StoreWithCastILi1EEEEEviT_T0_T2_T3_T4_T5_:
	.zero		572


//--------------------- .nv.constant0._ZN2at6native18elementwise_kernelILi128ELi4EZNS0_22gpu_kernel_impl_nocastINS0_13AUnaryFunctorIssbZZZNS0_23logical_xor_kernel_cudaERNS_14TensorIteratorEENKUlvE0_clEvENKUlvE3_clEvEUlssE_EEEEvRNS_18TensorIteratorBaseERKT_EUliE_EEviT1_ --------------------------
	.section	.nv.constant0._ZN2at6native18elementwise_kernelILi128ELi4EZNS0_22gpu_kernel_impl_nocastINS0_13AUnaryFunctorIssbZZZNS0_23logical_xor_kernel_cudaERNS_14TensorIteratorEENKUlvE0_clEvENKUlvE3_clEvEUlssE_EEEEvRNS_18TensorIteratorBaseERKT_EUliE_EEviT1_,"a",@progbits
	.sectionflags	@""
	.align	4
.nv.constant0._ZN2at6native18elementwise_kernelILi128ELi4EZNS0_22gpu_kernel_impl_nocastINS0_13AUnaryFunctorIssbZZZNS0_23logical_xor_kernel_cudaERNS_14TensorIteratorEENKUlvE0_clEvENKUlvE3_clEvEUlssE_EEEEvRNS_18TensorIteratorBaseERKT_EUliE_EEviT1_:
	.zero		1072


//--------------------- .nv.constant0._ZN2at6native27unrolled_elementwise_kernelINS0_13AUnaryFunctorIssbZZZNS0_23logical_xor_kernel_cudaERNS_14TensorIteratorEENKUlvE0_clEvENKUlvE3_clEvEUlssE_EESt5arrayIPcLm2EELi4E23TrivialOffsetCalculatorILi1EjESD_NS0_6memory15LoadWithoutCastENSE_16StoreWithoutCastEEEviT_T0_T2_T3_T4_T5_ --------------------------
	.section	.nv.constant0._ZN2at6native27unrolled_elementwise_kernelINS0_13AUnaryFunctorIssbZZZNS0_23logical_xor_kernel_cudaERNS_14TensorIteratorEENKUlvE0_clEvENKUlvE3_clEvEUlssE_EESt5arrayIPcLm2EELi4E23TrivialOffsetCalculatorILi1EjESD_NS0_6memory15LoadWithoutCastENSE_16StoreWithoutCastEEEviT_T0_T2_T3_T4_T5_,"a",@progbits
	.sectionflags	@""
	.align	4
.nv.constant0._ZN2at6native27unrolled_elementwise_kernelINS0_13AUnaryFunctorIssbZZZNS0_23logical_xor_kernel_cudaERNS_14TensorIteratorEENKUlvE0_clEvENKUlvE3_clEvEUlssE_EESt5arrayIPcLm2EELi4E23TrivialOffsetCalculatorILi1EjESD_NS0_6memory15LoadWithoutCastENSE_16StoreWithoutCastEEEviT_T0_T2_T3_T4_T5_:
	.zero		556


//--------------------- .nv.constant0._ZN2at6native29vectorized_elementwise_kernelILi2ENS0_13AUnaryFunctorIssbZZZNS0_23logical_xor_kernel_cudaERNS_14TensorIteratorEENKUlvE0_clEvENKUlvE3_clEvEUlssE_EESt5arrayIPcLm2EEEEviT0_T1_ --------------------------
	.section	.nv.constant0._ZN2at6native29vectorized_elementwise_kernelILi2ENS0_13AUnaryFunctorIssbZZZNS0_23logical_xor_kernel_cudaERNS_14TensorIteratorEENKUlvE0_clEvENKUlvE3_clEvEUlssE_EESt5arrayIPcLm2EEEEviT0_T1_,"a",@progbits
	.sectionflags	@""
	.align	4
.nv.constant0._ZN2at6native29vectorized_elementwise_kernelILi2ENS0_13AUnaryFunctorIssbZZZNS0_23logical_xor_kernel_cudaERNS_14TensorIteratorEENKUlvE0_clEvENKUlvE3_clEvEUlssE_EESt5arrayIPcLm2EEEEviT0_T1_:
	.zero		552


//--------------------- .nv.constant0._ZN2at6native29vectorized_elementwise_kernelILi4ENS0_13AUnaryFunctorIssbZZZNS0_23logical_xor_kernel_cudaERNS_14TensorIteratorEENKUlvE0_clEvENKUlvE3_clEvEUlssE_EESt5arrayIPcLm2EEEEviT0_T1_ --------------------------
	.section	.nv.constant0._ZN2at6native29vectorized_elementwise_kernelILi4ENS0_13AUnaryFunctorIssbZZZNS0_23logical_xor_kernel_cudaERNS_14TensorIteratorEENKUlvE0_clEvENKUlvE3_clEvEUlssE_EESt5arrayIPcLm2EEEEviT0_T1_,"a",@progbits
	.sectionflags	@""
	.align	4
.nv.constant0._ZN2at6native29vectorized_elementwise_kernelILi4ENS0_13AUnaryFunctorIssbZZZNS0_23logical_xor_kernel_cudaERNS_14TensorIteratorEENKUlvE0_clEvENKUlvE3_clEvEUlssE_EESt5arrayIPcLm2EEEEviT0_T1_:
	.zero		552


//--------------------- .nv.constant0._ZN2at6native29vectorized_elementwise_kernelILi8ENS0_13AUnaryFunctorIssbZZZNS0_23logical_xor_kernel_cudaERNS_14TensorIteratorEENKUlvE0_clEvENKUlvE3_clEvEUlssE_EESt5arrayIPcLm2EEEEviT0_T1_ --------------------------
	.section	.nv.constant0._ZN2at6native29vectorized_elementwise_kernelILi8ENS0_13AUnaryFunctorIssbZZZNS0_23logical_xor_kernel_cudaERNS_14TensorIteratorEENKUlvE0_clEvENKUlvE3_clEvEUlssE_EESt5arrayIPcLm2EEEEviT0_T1_,"a",@progbits
	.sectionflags	@""
	.align	4
.nv.constant0._ZN2at6native29vectorized_elementwise_kernelILi8ENS0_13AUnaryFunctorIssbZZZNS0_23logical_xor_kernel_cudaERNS_14TensorIteratorEENKUlvE0_clEvENKUlvE3_clEvEUlssE_EESt5arrayIPcLm2EEEEviT0_T1_:
	.zero		552


//--------------------- .nv.constant0._ZN2at6native18elementwise_kernelILi128ELi4EZNS0_15gpu_kernel_implINS0_13BinaryFunctorIssbZZZNS0_23logical_xor_kernel_cudaERNS_14TensorIteratorEENKUlvE0_clEvENKUlvE3_clEvEUlssE_EEEEvRNS_18TensorIteratorBaseERKT_EUliE_EEviT1_ --------------------------
	.section	.nv.constant0._ZN2at6native18elementwise_kernelILi128ELi4EZNS0_15gpu_kernel_implINS0_13BinaryFunctorIssbZZZNS0_23logical_xor_kernel_cudaERNS_14TensorIteratorEENKUlvE0_clEvENKUlvE3_clEvEUlssE_EEEEvRNS_18TensorIteratorBaseERKT_EUliE_EEviT1_,"a",@progbits
	.sectionflags	@""
	.align	4
.nv.constant0._ZN2at6native18elementwise_kernelILi128ELi4EZNS0_15gpu_kernel_implINS0_13BinaryFunctorIssbZZZNS0_23logical_xor_kernel_cudaERNS_14TensorIteratorEENKUlvE0_clEvENKUlvE3_clEvEUlssE_EEEEvRNS_18TensorIteratorBaseERKT_EUliE_EEviT1_:
	.zero		1184


//--------------------- .nv.constant0._ZN2at6native27unrolled_elementwise_kernelINS0_13BinaryFunctorIssbZZZNS0_23logical_xor_kernel_cudaERNS_14TensorIteratorEENKUlvE0_clEvENKUlvE3_clEvEUlssE_EESt5arrayIPcLm3EELi4E23TrivialOffsetCalculatorILi2EjESC_ILi1EjENS0_6memory12LoadWithCastILi2EEENSF_13StoreWithCastILi1EEEEEviT_T0_T2_T3_T4_T5_ --------------------------
	.section	.nv.constant0._ZN2at6native27unrolled_elementwise_kernelINS0_13BinaryFunctorIssbZZZNS0_23logical_xor_kernel_cudaERNS_14TensorIteratorEENKUlvE0_clEvENKUlvE3_clEvEUlssE_EESt5arrayIPcLm3EELi4E23TrivialOffsetCalculatorILi2EjESC_ILi1EjENS0_6memory12LoadWithCastILi2EEENSF_13StoreWithCastILi1EEEEEviT_T0_T2_T3_T4_T5_,"a",@progbits
	.sectionflags	@""
	.align	4
.nv.constant0._ZN2at6native27unrolled_elementwise_kernelINS0_13BinaryFunctorIssbZZZNS0_23logical_xor_kernel_cudaERNS_14TensorIteratorEENKUlvE0_clEvENKUlvE3_clEvEUlssE_EESt5arrayIPcLm3EELi4E23TrivialOffsetCalculatorILi2EjESC_ILi1EjENS0_6memory12LoadWithCastILi2EEENSF_13StoreWithCastILi1EEEEEviT_T0_T2_T3_T4_T5_:
	.zero		584


//--------------------- .nv.constant0._ZN2at6native18elementwise_kernelILi128ELi4EZNS0_22gpu_kernel_impl_nocastINS0_13BinaryFunctorIssbZZZNS0_23logical_xor_kernel_cudaERNS_14TensorIteratorEENKUlvE0_clEvENKUlvE3_clEvEUlssE_EEEEvRNS_18TensorIteratorBaseERKT_EUliE_EEviT1_ --------------------------
	.section	.nv.constant0._ZN2at6native18elementwise_kernelILi128ELi4EZNS0_22gpu_kernel_impl_nocastINS0_13BinaryFunctorIssbZZZNS0_23logical_xor_kernel_cudaERNS_14TensorIteratorEENKUlvE0_clEvENKUlvE3_clEvEUlssE_EEEEvRNS_18TensorIteratorBaseERKT_EUliE_EEviT1_,"a",@progbits
	.sectionflags	@""
	.align	4
.nv.constant0._ZN2at6native18elementwise_kernelILi128ELi4EZNS0_22gpu_kernel_impl_nocastINS0_13BinaryFunctorIssbZZZNS0_23logical_xor_kernel_cudaERNS_14TensorIteratorEENKUlvE0_clEvENKUlvE3_clEvEUlssE_EEEEvRNS_18TensorIteratorBaseERKT_EUliE_EEviT1_:
	.zero		1184


//--------------------- .nv.constant0._ZN2at6native27unrolled_elementwise_kernelINS0_13BinaryFunctorIssbZZZNS0_23logical_xor_kernel_cudaERNS_14TensorIteratorEENKUlvE0_clEvENKUlvE3_clEvEUlssE_EESt5arrayIPcLm3EELi4E23TrivialOffsetCalculatorILi2EjESC_ILi1EjENS0_6memory15LoadWithoutCastENSF_16StoreWithoutCastEEEviT_T0_T2_T3_T4_T5_ --------------------------
	.section	.nv.constant0._ZN2at6native27unrolled_elementwise_kernelINS0_13BinaryFunctorIssbZZZNS0_23logical_xor_kernel_cudaERNS_14TensorIteratorEENKUlvE0_clEvENKUlvE3_clEvEUlssE_EESt5arrayIPcLm3EELi4E23TrivialOffsetCalculatorILi2EjESC_ILi1EjENS0_6memory15LoadWithoutCastENSF_16StoreWithoutCastEEEviT_T0_T2_T3_T4_T5_,"a",@progbits
	.sectionflags	@""
	.align	4
.nv.constant0._ZN2at6native27unrolled_elementwise_kernelINS0_13BinaryFunctorIssbZZZNS0_23logical_xor_kernel_cudaERNS_14TensorIteratorEENKUlvE0_clEvENKUlvE3_clEvEUlssE_EESt5arrayIPcLm3EELi4E23TrivialOffsetCalculatorILi2EjESC_ILi1EjENS0_6memory15LoadWithoutCastENSF_16StoreWithoutCastEEEviT_T0_T2_T3_T4_T5_:
	.zero		564


//--------------------- .nv.constant0._ZN2at6native29vectorized_elementwise_kernelILi2ENS0_13BinaryFunctorIssbZZZNS0_23logical_xor_kernel_cudaERNS_14TensorIteratorEENKUlvE0_clEvENKUlvE3_clEvEUlssE_EESt5arrayIPcLm3EEEEviT0_T1_ --------------------------
	.section	.nv.constant0._ZN2at6native29vectorized_elementwise_kernelILi2ENS0_13BinaryFunctorIssbZZZNS0_23logical_xor_kernel_cudaERNS_14TensorIteratorEENKUlvE0_clEvENKUlvE3_clEvEUlssE_EESt5arrayIPcLm3EEEEviT0_T1_,"a",@progbits
	.sectionflags	@""
	.align	4
.nv.constant0._ZN2at6native29vectorized_elementwise_kernelILi2ENS0_13BinaryFunctorIssbZZZNS0_23logical_xor_kernel_cudaERNS_14TensorIteratorEENKUlvE0_clEvENKUlvE3_clEvEUlssE_EESt5arrayIPcLm3EEEEviT0_T1_:
	.zero		560


//--------------------- .nv.constant0._ZN2at6native29vectorized_elementwise_kernelILi4ENS0_13BinaryFunctorIssbZZZNS0_23logical_xor_kernel_cudaERNS_14TensorIteratorEENKUlvE0_clEvENKUlvE3_clEvEUlssE_EESt5arrayIPcLm3EEEEviT0_T1_ --------------------------
	.section	.nv.constant0._ZN2at6native29vectorized_elementwise_kernelILi4ENS0_13BinaryFunctorIssbZZZNS0_23logical_xor_kernel_cudaERNS_14TensorIteratorEENKUlvE0_clEvENKUlvE3_clEvEUlssE_EESt5arrayIPcLm3EEEEviT0_T1_,"a",@progbits
	.sectionflags	@""
	.align	4
.nv.constant0._ZN2at6native29vectorized_elementwise_kernelILi4ENS0_13BinaryFunctorIssbZZZNS0_23logical_xor_kernel_cudaERNS_14TensorIteratorEENKUlvE0_clEvENKUlvE3_clEvEUlssE_EESt5arrayIPcLm3EEEEviT0_T1_:
	.zero		560


//--------------------- .nv.constant0._ZN2at6native29vectorized_elementwise_kernelILi8ENS0_13BinaryFunctorIssbZZZNS0_23logical_xor_kernel_cudaERNS_14TensorIteratorEENKUlvE0_clEvENKUlvE3_clEvEUlssE_EESt5arrayIPcLm3EEEEviT0_T1_ --------------------------
	.section	.nv.constant0._ZN2at6native29vectorized_elementwise_kernelILi8ENS0_13BinaryFunctorIssbZZZNS0_23logical_xor_kernel_cudaERNS_14TensorIteratorEENKUlvE0_clEvENKUlvE3_clEvEUlssE_EESt5arrayIPcLm3EEEEviT0_T1_,"a",@progbits
	.sectionflags	@""
	.align	4
.nv.constant0._ZN2at6native29vectorized_elementwise_kernelILi8ENS0_13BinaryFunctorIssbZZZNS0_23logical_xor_kernel_cudaERNS_14TensorIteratorEENKUlvE0_clEvENKUlvE3_clEvEUlssE_EESt5arrayIPcLm3EEEEviT0_T1_:
	.zero		560


//--------------------- .nv.constant0._ZN2at6native18elementwise_kernelILi128ELi4EZNS0_15gpu_kernel_implINS0_13AUnaryFunctorIllbZZZNS0_23logical_xor_kernel_cudaERNS_14TensorIteratorEENKUlvE0_clEvENKUlvE2_clEvEUlllE_EEEEvRNS_18TensorIteratorBaseERKT_EUliE_EEviT1_ --------------------------
	.section	.nv.constant0._ZN2at6native18elementwise_kernelILi128ELi4EZNS0_15gpu_kernel_implINS0_13AUnaryFunctorIllbZZZNS0_23logical_xor_kernel_cudaERNS_14TensorIteratorEENKUlvE0_clEvENKUlvE2_clEvEUlllE_EEEEvRNS_18TensorIteratorBaseERKT_EUliE_EEviT1_,"a",@progbits
	.sectionflags	@""
	.align	4
.nv.constant0._ZN2at6native18elementwise_kernelILi128ELi4EZNS0_15gpu_kernel_implINS0_13AUnaryFunctorIllbZZZNS0_23logical_xor_kernel_cudaERNS_14TensorIteratorEENKUlvE0_clEvENKUlvE2_clEvEUlllE_EEEEvRNS_18TensorIteratorBaseERKT_EUliE_EEviT1_:
	.zero		1088


//--------------------- .nv.constant0._ZN2at6native27unrolled_elementwise_kernelINS0_13AUnaryFunctorIllbZZZNS0_23logical_xor_kernel_cudaERNS_14TensorIteratorEENKUlvE0_clEvENKUlvE2_clEvEUlllE_EESt5arrayIPcLm2EELi4E23TrivialOffsetCalculatorILi1EjESD_NS0_6memory12LoadWithCastILi1EEENSE_13StoreWithCastILi1EEEEEviT_T0_T2_T3_T4_T5_ --------------------------
	.section	.nv.constant0._ZN2at6native27unrolled_elementwise_kernelINS0_13AUnaryFunctorIllbZZZNS0_23logical_xor_kernel_cudaERNS_14TensorIteratorEENKUlvE0_clEvENKUlvE2_clEvEUlllE_EESt5arrayIPcLm2EELi4E23TrivialOffsetCalculatorILi1EjESD_NS0_6memory12LoadWithCastILi1EEENSE_13StoreWithCastILi1EEEEEviT_T0_T2_T3_T4_T5_,"a",@progbits
	.sectionflags	@""
	.align	4
.nv.constant0._ZN2at6native27unrolled_elementwise_kernelINS0_13AUnaryFunctorIllbZZZNS0_23logical_xor_kernel_cudaERNS_14TensorIteratorEENKUlvE0_clEvENKUlvE2_clEvEUlllE_EESt5arrayIPcLm2EELi4E23TrivialOffsetCalculatorILi1EjESD_NS0_6memory12LoadWithCastILi1EEENSE_13StoreWithCastILi1EEEEEviT_T0_T2_T3_T4_T5_:
	.zero		588


//--------------------- .nv.constant0._ZN2at6native18elementwise_kernelILi128ELi4EZNS0_22gpu_kernel_impl_nocastINS0_13AUnaryFunctorIllbZZZNS0_23logical_xor_kernel_cudaERNS_14TensorIteratorEENKUlvE0_clEvENKUlvE2_clEvEUlllE_EEEEvRNS_18TensorIteratorBaseERKT_EUliE_EEviT1_ --------------------------
	.section	.nv.constant0._ZN2at6native18elementwise_kernelILi128ELi4EZNS0_22gpu_kernel_impl_nocastINS0_13AUnaryFunctorIllbZZZNS0_23logical_xor_kernel_cudaERNS_14TensorIteratorEENKUlvE0_clEvENKUlvE2_clEvEUlllE_EEEEvRNS_18TensorIteratorBaseERKT_EUliE_EEviT1_,"a",@progbits
	.sectionflags	@""
	.align	4
.nv.constant0._ZN2at6native18elementwise_kernelILi128ELi4EZNS0_22gpu_kernel_impl_nocastINS0_13AUnaryFunctorIllbZZZNS0_23logical_xor_kernel_cudaERNS_14TensorIteratorEENKUlvE0_clEvENKUlvE2_clEvEUlllE_EEEEvRNS_18TensorIteratorBaseERKT_EUliE_EEviT1_:
	.zero		1080


//--------------------- .nv.constant0._ZN2at6native27unrolled_elementwise_kernelINS0_13AUnaryFunctorIllbZZZNS0_23logical_xor_kernel_cudaERNS_14TensorIteratorEENKUlvE0_clEvENKUlvE2_clEvEUlllE_EESt5arrayIPcLm2EELi4E23TrivialOffsetCalculatorILi1EjESD_NS0_6memory15LoadWithoutCastENSE_16StoreWithoutCastEEEviT_T0_T2_T3_T4_T5_ --------------------------
	.section	.nv.constant0._ZN2at6native27unrolled_elementwise_kernelINS0_13AUnaryFunctorIllbZZZNS0_23logical_xor_kernel_cudaERNS_14TensorIteratorEENKUlvE0_clEvENKUlvE2_clEvEUlllE_EESt5arrayIPcLm2EELi4E23TrivialOffsetCalculatorILi1EjESD_NS0_6memory15LoadWithoutCastENSE_16StoreWithoutCastEEEviT_T0_T2_T3_T4_T5_,"a",@progbits
	.sectionflags	@""
	.align	4
.nv.constant0._ZN2at6native27unrolled_elementwise_kernelINS0_13AUnaryFunctorIllbZZZNS0_23logical_xor_kernel_cudaERNS_14TensorIteratorEENKUlvE0_clEvENKUlvE2_clEvEUlllE_EESt5arrayIPcLm2EELi4E23TrivialOffsetCalculatorILi1EjESD_NS0_6memory15LoadWithoutCastENSE_16StoreWithoutCastEEEviT_T0_T2_T3_T4_T5_:
	.zero		572


//--------------------- .nv.constant0._ZN2at6native29vectorized_elementwise_kernelILi2ENS0_13AUnaryFunctorIllbZZZNS0_23logical_xor_kernel_cudaERNS_14TensorIteratorEENKUlvE0_clEvENKUlvE2_clEvEUlllE_EESt5arrayIPcLm2EEEEviT0_T1_ --------------------------
	.section	.nv.constant0._ZN2at6native29vectorized_elementwise_kernelILi2ENS0_13AUnaryFunctorIllbZZZNS0_23logical_xor_kernel_cudaERNS_14TensorIteratorEENKUlvE0_clEvENKUlvE2_clEvEUlllE_EESt5arrayIPcLm2EEEEviT0_T1_,"a",@progbits
	.sectionflags	@""
	.align	4
.nv.constant0._ZN2at6native29vectorized_elementwise_kernelILi2ENS0_13AUnaryFunctorIllbZZZNS0_23logical_xor_kernel_cudaERNS_14TensorIteratorEENKUlvE0_clEvENKUlvE2_clEvEUlllE_EESt5arrayIPcLm2EEEEviT0_T1_:
	.zero		568


//--------------------- .nv.constant0._ZN2at6native29vectorized_elementwise_kernelILi4ENS0_13AUnaryFunctorIllbZZZNS0_23logical_xor_kernel_cudaERNS_14TensorIteratorEENKUlvE0_clEvENKUlvE2_clEvEUlllE_EESt5arrayIPcLm2EEEEviT0_T1_ --------------------------
	.section	.nv.constant0._ZN2at6native29vectorized_elementwise_kernelILi4ENS0_13AUnaryFunctorIllbZZZNS0_23logical_xor_kernel_cudaERNS_14TensorIteratorEENKUlvE0_clEvENKUlvE2_clEvEUlllE_EESt5arrayIPcLm2EEEEviT0_T1_,"a",@progbits
	.sectionflags	@""
	.align	4
.nv.constant0._ZN2at6native29vectorized_elementwise_kernelILi4ENS0_13AUnaryFunctorIllbZZZNS0_23logical_xor_kernel_cudaERNS_14TensorIteratorEENKUlvE0_clEvENKUlvE2_clEvEUlllE_EESt5arrayIPcLm2EEEEviT0_T1_:
	.zero		568


//--------------------- .nv.constant0._ZN2at6native29vectorized_elementwise_kernelILi8ENS0_13AUnaryFunctorIllbZZZNS0_23logical_xor_kernel_cudaERNS_14TensorIteratorEENKUlvE0_clEvENKUlvE2_clEvEUlllE_EESt5arrayIPcLm2EEEEviT0_T1_ --------------------------
	.section	.nv.constant0._ZN2at6native29vectorized_elementwise_kernelILi8ENS0_13AUnaryFunctorIllbZZZNS0_23logical_xor_kernel_cudaERNS_14TensorIteratorEENKUlvE0_clEvENKUlvE2_clEvEUlllE_EESt5arrayIPcLm2EEEEviT0_T1_,"a",@progbits
	.sectionflags	@""
	.align	4
.nv.constant0._ZN2at6native29vectorized_elementwise_kernelILi8ENS0_13AUnaryFunctorIllbZZZNS0_23logical_xor_kernel_cudaERNS_14TensorIteratorEENKUlvE0_clEvENKUlvE2_clEvEUlllE_EESt5arrayIPcLm2EEEEviT0_T1_:
	.zero		568


//--------------------- .nv.constant0._ZN2at6native18elementwise_kernelILi128ELi4EZNS0_15gpu_kernel_implINS0_13BinaryFunctorIllbZZZNS0_23logical_xor_kernel_cudaERNS_14TensorIteratorEENKUlvE0_clEvENKUlvE2_clEvEUlllE_EEEEvRNS_18TensorIteratorBaseERKT_EUliE_EEviT1_ --------------------------
	.section	.nv.constant0._ZN2at6native18elementwise_kernelILi128ELi4EZNS0_15gpu_kernel_implINS0_13BinaryFunctorIllbZZZNS0_23logical_xor_kernel_cudaERNS_14TensorIteratorEENKUlvE0_clEvENKUlvE2_clEvEUlllE_EEEEvRNS_18TensorIteratorBaseERKT_EUliE_EEviT1_,"a",@progbits
	.sectionflags	@""
	.align	4
.nv.constant0._ZN2at6native18elementwise_kernelILi128ELi4EZNS0_15gpu_kernel_implINS0_13BinaryFunctorIllbZZZNS0_23logical_xor_kernel_cudaERNS_14TensorIteratorEENKUlvE0_clEvENKUlvE2_clEvEUlllE_EEEEvRNS_18TensorIteratorBaseERKT_EUliE_EEviT1_:
	.zero		1184


//--------------------- .nv.constant0._ZN2at6native27unrolled_elementwise_kernelINS0_13BinaryFunctorIllbZZZNS0_23logical_xor_kernel_cudaERNS_14TensorIteratorEENKUlvE0_clEvENKUlvE2_clEvEUlllE_EESt5arrayIPcLm3EELi4E23TrivialOffsetCalculatorILi2EjESC_ILi1EjENS0_6memory12LoadWithCastILi2EEENSF_13StoreWithCastILi1EEEEEviT_T0_T2_T3_T4_T5_ --------------------------
	.section	.nv.constant0._ZN2at6native27unrolled_elementwise_kernelINS0_13BinaryFunctorIllbZZZNS0_23logical_xor_kernel_cudaERNS_14TensorIteratorEENKUlvE0_clEvENKUlvE2_clEvEUlllE_EESt5arrayIPcLm3EELi4E23TrivialOffsetCalculatorILi2EjESC_ILi1EjENS0_6memory12LoadWithCastILi2EEENSF_13StoreWithCastILi1EEEEEviT_T0_T2_T3_T4_T5_,"a",@progbits
	.sectionflags	@""
	.align	4
.nv.constant0._ZN2at6native27unrolled_elementwise_kernelINS0_13BinaryFunctorIllbZZZNS0_23logical_xor_kernel_cudaERNS_14TensorIteratorEENKUlvE0_clEvENKUlvE2_clEvEUlllE_EESt5arrayIPcLm3EELi4E23TrivialOffsetCalculatorILi2EjESC_ILi1EjENS0_6memory12LoadWithCastILi2EEENSF_13StoreWithCastILi1EEEEEviT_T0_T2_T3_T4_T5_:
	.zero		584


//--------------------- .nv.constant0._ZN2at6native18elementwise_kernelILi128ELi4EZNS0_22gpu_kernel_impl_nocastINS0_13BinaryFunctorIllbZZZNS0_23logical_xor_kernel_cudaERNS_14TensorIteratorEENKUlvE0_clEvENKUlvE2_clEvEUlllE_EEEEvRNS_18TensorIteratorBaseERKT_EUliE_EEviT1_ --------------------------
	.section	.nv.constant0._ZN2at6native18elementwise_kernelILi128ELi4EZNS0_22gpu_kernel_impl_nocastINS0_13BinaryFunctorIllbZZZNS0_23logical_xor_kernel_cudaERNS_14TensorIteratorEENKUlvE0_clEvENKUlvE2_clEvEUlllE_EEEEvRNS_18TensorIteratorBaseERKT_EUliE_EEviT1_,"a",@progbits
	.sectionflags	@""
	.align	4
.nv.constant0._ZN2at6native18elementwise_kernelILi128ELi4EZNS0_22gpu_kernel_impl_nocastINS0_13BinaryFunctorIllbZZZNS0_23logical_xor_kernel_cudaERNS_14TensorIteratorEENKUlvE0_clEvENKUlvE2_clEvEUlllE_EEEEvRNS_18TensorIteratorBaseERKT_EUliE_EEviT1_:
	.zero		1184


//--------------------- .nv.constant0._ZN2at6native27unrolled_elementwise_kernelINS0_13BinaryFunctorIllbZZZNS0_23logical_xor_kernel_cudaERNS_14TensorIteratorEENKUlvE0_clEvENKUlvE2_clEvEUlllE_EESt5arrayIPcLm3EELi4E23TrivialOffsetCalculatorILi2EjESC_ILi1EjENS0_6memory15LoadWithoutCastENSF_16StoreWithoutCastEEEviT_T0_T2_T3_T4_T5_ --------------------------
	.section	.nv.constant0._ZN2at6native27unrolled_elementwise_kernelINS0_13BinaryFunctorIllbZZZNS0_23logical_xor_kernel_cudaERNS_14TensorIteratorEENKUlvE0_clEvENKUlvE2_clEvEUlllE_EESt5arrayIPcLm3EELi4E23TrivialOffsetCalculatorILi2EjESC_ILi1EjENS0_6memory15LoadWithoutCastENSF_16StoreWithoutCastEEEviT_T0_T2_T3_T4_T5_,"a",@progbits
	.sectionflags	@""
	.align	4
.nv.constant0._ZN2at6native27unrolled_elementwise_kernelINS0_13BinaryFunctorIllbZZZNS0_23logical_xor_kernel_cudaERNS_14TensorIteratorEENKUlvE0_clEvENKUlvE2_clEvEUlllE_EESt5arrayIPcLm3EELi4E23TrivialOffsetCalculatorILi2EjESC_ILi1EjENS0_6memory15LoadWithoutCastENSF_16StoreWithoutCastEEEviT_T0_T2_T3_T4_T5_:
	.zero		564


//--------------------- .nv.constant0._ZN2at6native29vectorized_elementwise_kernelILi2ENS0_13BinaryFunctorIllbZZZNS0_23logical_xor_kernel_cudaERNS_14TensorIteratorEENKUlvE0_clEvENKUlvE2_clEvEUlllE_EESt5arrayIPcLm3EEEEviT0_T1_ --------------------------
	.section	.nv.constant0._ZN2at6native29vectorized_elementwise_kernelILi2ENS0_13BinaryFunctorIllbZZZNS0_23logical_xor_kernel_cudaERNS_14TensorIteratorEENKUlvE0_clEvENKUlvE2_clEvEUlllE_EESt5arrayIPcLm3EEEEviT0_T1_,"a",@progbits
	.sectionflags	@""
	.align	4
.nv.constant0._ZN2at6native29vectorized_elementwise_kernelILi2ENS0_13BinaryFunctorIllbZZZNS0_23logical_xor_kernel_cudaERNS_14TensorIteratorEENKUlvE0_clEvENKUlvE2_clEvEUlllE_EESt5arrayIPcLm3EEEEviT0_T1_:
	.zero		560


//--------------------- .nv.constant0._ZN2at6native29vectorized_elementwise_kernelILi4ENS0_13BinaryFunctorIllbZZZNS0_23logical_xor_kernel_cudaERNS_14TensorIteratorEENKUlvE0_clEvENKUlvE2_clEvEUlllE_EESt5arrayIPcLm3EEEEviT0_T1_ --------------------------
	.section	.nv.constant0._ZN2at6native29vectorized_elementwise_kernelILi4ENS0_13BinaryFunctorIllbZZZNS0_23logical_xor_kernel_cudaERNS_14TensorIteratorEENKUlvE0_clEvENKUlvE2_clEvEUlllE_EESt5arrayIPcLm3EEEEviT0_T1_,"a",@progbits
	.sectionflags	@""
	.align	4
.nv.constant0._ZN2at6native29vectorized_elementwise_kernelILi4ENS0_13BinaryFunctorIllbZZZNS0_23logical_xor_kernel_cudaERNS_14TensorIteratorEENKUlvE0_clEvENKUlvE2_clEvEUlllE_EESt5arrayIPcLm3EEEEviT0_T1_:
	.zero		560


//--------------------- .nv.constant0._ZN2at6native29vectorized_elementwise_kernelILi8ENS0_13BinaryFunctorIllbZZZNS0_23logical_xor_kernel_cudaERNS_14TensorIteratorEENKUlvE0_clEvENKUlvE2_clEvEUlllE_EESt5arrayIPcLm3EEEEviT0_T1_ --------------------------
	.section	.nv.constant0._ZN2at6native29vectorized_elementwise_kernelILi8ENS0_13BinaryFunctorIllbZZZNS0_23logical_xor_kernel_cudaERNS_14TensorIteratorEENKUlvE0_clEvENKUlvE2_clEvEUlllE_EESt5arrayIPcLm3EEEEviT0_T1_,"a",@progbits
	.sectionflags	@""
	.align	4
.nv.constant0._ZN2at6native29vectorized_elementwise_kernelILi8ENS0_13BinaryFunctorIllbZZZNS0_23logical_xor_kernel_cudaERNS_14TensorIteratorEENKUlvE0_clEvENKUlvE2_clEvEUlllE_EESt5arrayIPcLm3EEEEviT0_T1_:
	.zero		560


//--------------------- .nv.constant0._ZN2at6native18elementwise_kernelILi128ELi4EZNS0_15gpu_kernel_implINS0_13AUnaryFunctorIiibZZZNS0_23logical_xor_kernel_cudaERNS_14TensorIteratorEENKUlvE0_clEvENKUlvE1_clEvEUliiE_EEEEvRNS_18TensorIteratorBaseERKT_EUliE_EEviT1_ --------------------------
	.section	.nv.constant0._ZN2at6native18elementwise_kernelILi128ELi4EZNS0_15gpu_kernel_implINS0_13AUnaryFunctorIiibZZZNS0_23logical_xor_kernel_cudaERNS_14TensorIteratorEENKUlvE0_clEvENKUlvE1_clEvEUliiE_EEEEvRNS_18TensorIteratorBaseERKT_EUliE_EEviT1_,"a",@progbits
	.sectionflags	@""
	.align	4
.nv.constant0._ZN2at6native18elementwise_kernelILi128ELi4EZNS0_15gpu_kernel_implINS0_13AUnaryFunctorIiibZZZNS0_23logical_xor_kernel_cudaERNS_14TensorIteratorEENKUlvE0_clEvENKUlvE1_clEvEUliiE_EEEEvRNS_18TensorIteratorBaseERKT_EUliE_EEviT1_:
	.zero		1080


//--------------------- .nv.constant0._ZN2at6native27unrolled_elementwise_kernelINS0_13AUnaryFunctorIiibZZZNS0_23logical_xor_kernel_cudaERNS_14TensorIteratorEENKUlvE0_clEvENKUlvE1_clEvEUliiE_EESt5arrayIPcLm2EELi4E23TrivialOffsetCalculatorILi1EjESD_NS0_6memory12LoadWithCastILi1EEENSE_13StoreWithCastILi1EEEEEviT_T0_T2_T3_T4_T5_ --------------------------
	.section	.nv.constant0._ZN2at6native27unrolled_elementwise_kernelINS0_13AUnaryFunctorIiibZZZNS0_23logical_xor_kernel_cudaERNS_14TensorIteratorEENKUlvE0_clEvENKUlvE1_clEvEUliiE_EESt5arrayIPcLm2EELi4E23TrivialOffsetCalculatorILi1EjESD_NS0_6memory12LoadWithCastILi1EEENSE_13StoreWithCastILi1EEEEEviT_T0_T2_T3_T4_T5_,"a",@progbits
	.sectionflags	@""
	.align	4
.nv.constant0._ZN2at6native27unrolled_elementwise_kernelINS0_13AUnaryFunctorIiibZZZNS0_23logical_xor_kernel_cudaERNS_14TensorIteratorEENKUlvE0_clEvENKUlvE1_clEvEUliiE_EESt5arrayIPcLm2EELi4E23TrivialOffsetCalculatorILi1EjESD_NS0_6memory12LoadWithCastILi1EEENSE_13StoreWithCastILi1EEEEEviT_T0_T2_T3_T4_T5_:
	.zero		580


//--------------------- .nv.constant0._ZN2at6native18elementwise_kernelILi128ELi4EZNS0_22gpu_kernel_impl_nocastINS0_13AUnaryFunctorIiibZZZNS0_23logical_xor_kernel_cudaERNS_14TensorIteratorEENKUlvE0_clEvENKUlvE1_clEvEUliiE_EEEEvRNS_18TensorIteratorBaseERKT_EUliE_EEviT1_ --------------------------
	.section	.nv.constant0._ZN2at6native18elementwise_kernelILi128ELi4EZNS0_22gpu_kernel_impl_nocastINS0_13AUnaryFunctorIiibZZZNS0_23logical_xor_kernel_cudaERNS_14TensorIteratorEENKUlvE0_clEvENKUlvE1_clEvEUliiE_EEEEvRNS_18TensorIteratorBaseERKT_EUliE_EEviT1_,"a",@progbits
	.sectionflags	@""
	.align	4
.nv.constant0._ZN2at6native18elementwise_kernelILi128ELi4EZNS0_22gpu_kernel_impl_nocastINS0_13AUnaryFunctorIiibZZZNS0_23logical_xor_kernel_cudaERNS_14TensorIteratorEENKUlvE0_clEvENKUlvE1_clEvEUliiE_EEEEvRNS_18TensorIteratorBaseERKT_EUliE_EEviT1_:
	.zero		1072


//--------------------- .nv.constant0._ZN2at6native27unrolled_elementwise_kernelINS0_13AUnaryFunctorIiibZZZNS0_23logical_xor_kernel_cudaERNS_14TensorIteratorEENKUlvE0_clEvENKUlvE1_clEvEUliiE_EESt5arrayIPcLm2EELi4E23TrivialOffsetCalculatorILi1EjESD_NS0_6memory15LoadWithoutCastENSE_16StoreWithoutCastEEEviT_T0_T2_T3_T4_T5_ --------------------------
	.section	.nv.constant0._ZN2at6native27unrolled_elementwise_kernelINS0_13AUnaryFunctorIiibZZZNS0_23logical_xor_kernel_cudaERNS_14TensorIteratorEENKUlvE0_clEvENKUlvE1_clEvEUliiE_EESt5arrayIPcLm2EELi4E23TrivialOffsetCalculatorILi1EjESD_NS0_6memory15LoadWithoutCastENSE_16StoreWithoutCastEEEviT_T0_T2_T3_T4_T5_,"a",@progbits
	.sectionflags	@""
	.align	4
.nv.constant0._ZN2at6native27unrolled_elementwise_kernelINS0_13AUnaryFunctorIiibZZZNS0_23logical_xor_kernel_cudaERNS_14TensorIteratorEENKUlvE0_clEvENKUlvE1_clEvEUliiE_EESt5arrayIPcLm2EELi4E23TrivialOffsetCalculatorILi1EjESD_NS0_6memory15LoadWithoutCastENSE_16StoreWithoutCastEEEviT_T0_T2_T3_T4_T5_:
	.zero		564


//--------------------- .nv.constant0._ZN2at6native29vectorized_elementwise_kernelILi2ENS0_13AUnaryFunctorIiibZZZNS0_23logical_xor_kernel_cudaERNS_14TensorIteratorEENKUlvE0_clEvENKUlvE1_clEvEUliiE_EESt5arrayIPcLm2EEEEviT0_T1_ --------------------------
	.section	.nv.constant0._ZN2at6native29vectorized_elementwise_kernelILi2ENS0_13AUnaryFunctorIiibZZZNS0_23logical_xor_kernel_cudaERNS_14TensorIteratorEENKUlvE0_clEvENKUlvE1_clEvEUliiE_EESt5arrayIPcLm2EEEEviT0_T1_,"a",@progbits
	.sectionflags	@""
	.align	4
.nv.constant0._ZN2at6native29vectorized_elementwise_kernelILi2ENS0_13AUnaryFunctorIiibZZZNS0_23logical_xor_kernel_cudaERNS_14TensorIteratorEENKUlvE0_clEvENKUlvE1_clEvEUliiE_EESt5arrayIPcLm2EEEEviT0_T1_:
	.zero		560


//--------------------- .nv.constant0._ZN2at6native29vectorized_elementwise_kernelILi4ENS0_13AUnaryFunctorIiibZZZNS0_23logical_xor_kernel_cudaERNS_14TensorIteratorEENKUlvE0_clEvENKUlvE1_clEvEUliiE_EESt5arrayIPcLm2EEEEviT0_T1_ --------------------------
	.section	.nv.constant0._ZN2at6native29vectorized_elementwise_kernelILi4ENS0_13AUnaryFunctorIiibZZZNS0_23logical_xor_kernel_cudaERNS_14TensorIteratorEENKUlvE0_clEvENKUlvE1_clEvEUliiE_EESt5arrayIPcLm2EEEEviT0_T1_,"a",@progbits
	.sectionflags	@""
	.align	4
.nv.constant0._ZN2at6native29vectorized_elementwise_kernelILi4ENS0_13AUnaryFunctorIiibZZZNS0_23logical_xor_kernel_cudaERNS_14TensorIteratorEENKUlvE0_clEvENKUlvE1_clEvEUliiE_EESt5arrayIPcLm2EEEEviT0_T1_:
	.zero		560


//--------------------- .nv.constant0._ZN2at6native29vectorized_elementwise_kernelILi8ENS0_13AUnaryFunctorIiibZZZNS0_23logical_xor_kernel_cudaERNS_14TensorIteratorEENKUlvE0_clEvENKUlvE1_clEvEUliiE_EESt5arrayIPcLm2EEEEviT0_T1_ --------------------------
	.section	.nv.constant0._ZN2at6native29vectorized_elementwise_kernelILi8ENS0_13AUnaryFunctorIiibZZZNS0_23logical_xor_kernel_cudaERNS_14TensorIteratorEENKUlvE0_clEvENKUlvE1_clEvEUliiE_EESt5arrayIPcLm2EEEEviT0_T1_,"a",@progbits
	.sectionflags	@""
	.align	4
.nv.constant0._ZN2at6native29vectorized_elementwise_kernelILi8ENS0_13AUnaryFunctorIiibZZZNS0_23logical_xor_kernel_cudaERNS_14TensorIteratorEENKUlvE0_clEvENKUlvE1_clEvEUliiE_EESt5arrayIPcLm2EEEEviT0_T1_:
	.zero		560


//--------------------- .nv.constant0._ZN2at6native18elementwise_kernelILi128ELi4EZNS0_15gpu_kernel_implINS0_13BinaryFunctorIiibZZZNS0_23logical_xor_kernel_cudaERNS_14TensorIteratorEENKUlvE0_clEvENKUlvE1_clEvEUliiE_EEEEvRNS_18TensorIteratorBaseERKT_EUliE_EEviT1_ --------------------------
	.section	.nv.constant0._ZN2at6native18elementwise_kernelILi128ELi4EZNS0_15gpu_kernel_implINS0_13BinaryFunctorIiibZZZNS0_23logical_xor_kernel_cudaERNS_14TensorIteratorEENKUlvE0_clEvENKUlvE1_clEvEUliiE_EEEEvRNS_18TensorIteratorBaseERKT_EUliE_EEviT1_,"a",@progbits
	.sectionflags	@""
	.align	4
.nv.constant0._ZN2at6native18elementwise_kernelILi128ELi4EZNS0_15gpu_kernel_implINS0_13BinaryFunctorIiibZZZNS0_23logical_xor_kernel_cudaERNS_14TensorIteratorEENKUlvE0_clEvENKUlvE1_clEvEUliiE_EEEEvRNS_18TensorIteratorBaseERKT_EUliE_EEviT1_:
	.zero		1184


//--------------------- .nv.constant0._ZN2at6native27unrolled_elementwise_kernelINS0_13BinaryFunctorIiibZZZNS0_23logical_xor_kernel_cudaERNS_14TensorIteratorEENKUlvE0_clEvENKUlvE1_clEvEUliiE_EESt5arrayIPcLm3EELi4E23TrivialOffsetCalculatorILi2EjESC_ILi1EjENS0_6memory12LoadWithCastILi2EEENSF_13StoreWithCastILi1EEEEEviT_T0_T2_T3_T4_T5_ --------------------------
	.section	.nv.constant0._ZN2at6native27unrolled_elementwise_kernelINS0_13BinaryFunctorIiibZZZNS0_23logical_xor_kernel_cudaERNS_14TensorIteratorEENKUlvE0_clEvENKUlvE1_clEvEUliiE_EESt5arrayIPcLm3EELi4E23TrivialOffsetCalculatorILi2EjESC_ILi1EjENS0_6memory12LoadWithCastILi2EEENSF_13StoreWithCastILi1EEEEEviT_T0_T2_T3_T4_T5_,"a",@progbits
	.sectionflags	@""
	.align	4
.nv.constant0._ZN2at6native27unrolled_elementwise_kernelINS0_13BinaryFunctorIiibZZZNS0_23logical_xor_kernel_cudaERNS_14TensorIteratorEENKUlvE0_clEvENKUlvE1_clEvEUliiE_EESt5arrayIPcLm3EELi4E23TrivialOffsetCalculatorILi2EjESC_ILi1EjENS0_6memory12LoadWithCastILi2EEENSF_13StoreWithCastILi1EEEEEviT_T0_T2_T3_T4_T5_:
	.zero		584


//--------------------- .nv.constant0._ZN2at6native18elementwise_kernelILi128ELi4EZNS0_22gpu_kernel_impl_nocastINS0_13BinaryFunctorIiibZZZNS0_23logical_xor_kernel_cudaERNS_14TensorIteratorEENKUlvE0_clEvENKUlvE1_clEvEUliiE_EEEEvRNS_18TensorIteratorBaseERKT_EUliE_EEviT1_ --------------------------
	.section	.nv.constant0._ZN2at6native18elementwise_kernelILi128ELi4EZNS0_22gpu_kernel_impl_nocastINS0_13BinaryFunctorIiibZZZNS0_23logical_xor_kernel_cudaERNS_14TensorIteratorEENKUlvE0_clEvENKUlvE1_clEvEUliiE_EEEEvRNS_18TensorIteratorBaseERKT_EUliE_EEviT1_,"a",@progbits
	.sectionflags	@""
	.align	4
.nv.constant0._ZN2at6native18elementwise_kernelILi128ELi4EZNS0_22gpu_kernel_impl_nocastINS0_13BinaryFunctorIiibZZZNS0_23logical_xor_kernel_cudaERNS_14TensorIteratorEENKUlvE0_clEvENKUlvE1_clEvEUliiE_EEEEvRNS_18TensorIteratorBaseERKT_EUliE_EEviT1_:
	.zero		1184


//--------------------- .nv.constant0._ZN2at6native27unrolled_elementwise_kernelINS0_13BinaryFunctorIiibZZZNS0_23logical_xor_kernel_cudaERNS_14TensorIteratorEENKUlvE0_clEvENKUlvE1_clEvEUliiE_EESt5arrayIPcLm3EELi4E23TrivialOffsetCalculatorILi2EjESC_ILi1EjENS0_6memory15LoadWithoutCastENSF_16StoreWithoutCastEEEviT_T0_T2_T3_T4_T5_ --------------------------
	.section	.nv.constant0._ZN2at6native27unrolled_elementwise_kernelINS0_13BinaryFunctorIiibZZZNS0_23logical_xor_kernel_cudaERNS_14TensorIteratorEENKUlvE0_clEvENKUlvE1_clEvEUliiE_EESt5arrayIPcLm3EELi4E23TrivialOffsetCalculatorILi2EjESC_ILi1EjENS0_6memory15LoadWithoutCastENSF_16StoreWithoutCastEEEviT_T0_T2_T3_T4_T5_,"a",@progbits
	.sectionflags	@""
	.align	4
.nv.constant0._ZN2at6native27unrolled_elementwise_kernelINS0_13BinaryFunctorIiibZZZNS0_23logical_xor_kernel_cudaERNS_14TensorIteratorEENKUlvE0_clEvENKUlvE1_clEvEUliiE_EESt5arrayIPcLm3EELi4E23TrivialOffsetCalculatorILi2EjESC_ILi1EjENS0_6memory15LoadWithoutCastENSF_16StoreWithoutCastEEEviT_T0_T2_T3_T4_T5_:
	.zero		564


//--------------------- .nv.constant0._ZN2at6native29vectorized_elementwise_kernelILi2ENS0_13BinaryFunctorIiibZZZNS0_23logical_xor_kernel_cudaERNS_14TensorIteratorEENKUlvE0_clEvENKUlvE1_clEvEUliiE_EESt5arrayIPcLm3EEEEviT0_T1_ --------------------------
	.section	.nv.constant0._ZN2at6native29vectorized_elementwise_kernelILi2ENS0_13BinaryFunctorIiibZZZNS0_23logical_xor_kernel_cudaERNS_14TensorIteratorEENKUlvE0_clEvENKUlvE1_clEvEUliiE_EESt5arrayIPcLm3EEEEviT0_T1_,"a",@progbits
	.sectionflags	@""
	.align	4
.nv.constant0._ZN2at6native29vectorized_elementwise_kernelILi2ENS0_13BinaryFunctorIiibZZZNS0_23logical_xor_kernel_cudaERNS_14TensorIteratorEENKUlvE0_clEvENKUlvE1_clEvEUliiE_EESt5arrayIPcLm3EEEEviT0_T1_:
	.zero		560


//--------------------- .nv.constant0._ZN2at6native29vectorized_elementwise_kernelILi4ENS0_13BinaryFunctorIiibZZZNS0_23logical_xor_kernel_cudaERNS_14TensorIteratorEENKUlvE0_clEvENKUlvE1_clEvEUliiE_EESt5arrayIPcLm3EEEEviT0_T1_ --------------------------
	.section	.nv.constant0._ZN2at6native29vectorized_elementwise_kernelILi4ENS0_13BinaryFunctorIiibZZZNS0_23logical_xor_kernel_cudaERNS_14TensorIteratorEENKUlvE0_clEvENKUlvE1_clEvEUliiE_EESt5arrayIPcLm3EEEEviT0_T1_,"a",@progbits
	.sectionflags	@""
	.align	4
.nv.constant0._ZN2at6native29vectorized_elementwise_kernelILi4ENS0_13BinaryFunctorIiibZZZNS0_23logical_xor_kernel_cudaERNS_14TensorIteratorEENKUlvE0_clEvENKUlvE1_clEvEUliiE_EESt5arrayIPcLm3EEEEviT0_T1_:
	.zero		560


//--------------------- .nv.constant0._ZN2at6native29vectorized_elementwise_kernelILi8ENS0_13BinaryFunctorIiibZZZNS0_23logical_xor_kernel_cudaERNS_14TensorIteratorEENKUlvE0_clEvENKUlvE1_clEvEUliiE_EESt5arrayIPcLm3EEEEviT0_T1_ --------------------------
	.section	.nv.constant0._ZN2at6native29vectorized_elementwise_kernelILi8ENS0_13BinaryFunctorIiibZZZNS0_23logical_xor_kernel_cudaERNS_14TensorIteratorEENKUlvE0_clEvENKUlvE1_clEvEUliiE_EESt5arrayIPcLm3EEEEviT0_T1_,"a",@progbits
	.sectionflags	@""
	.align	4
.nv.constant0._ZN2at6native29vectorized_elementwise_kernelILi8ENS0_13BinaryFunctorIiibZZZNS0_23logical_xor_kernel_cudaERNS_14TensorIteratorEENKUlvE0_clEvENKUlvE1_clEvEUliiE_EESt5arrayIPcLm3EEEEviT0_T1_:
	.zero		560


//--------------------- .nv.constant0._ZN2at6native18elementwise_kernelILi128ELi4EZNS0_15gpu_kernel_implINS0_13AUnaryFunctorIaabZZZNS0_23logical_xor_kernel_cudaERNS_14TensorIteratorEENKUlvE0_clEvENKUlvE0_clEvEUlaaE_EEEEvRNS_18TensorIteratorBaseERKT_EUliE_EEviT1_ --------------------------
	.section	.nv.constant0._ZN2at6native18elementwise_kernelILi128ELi4EZNS0_15gpu_kernel_implINS0_13AUnaryFunctorIaabZZZNS0_23logical_xor_kernel_cudaERNS_14TensorIteratorEENKUlvE0_clEvENKUlvE0_clEvEUlaaE_EEEEvRNS_18TensorIteratorBaseERKT_EUliE_EEviT1_,"a",@progbits
	.sectionflags	@""
	.align	4
.nv.constant0._ZN2at6native18elementwise_kernelILi128ELi4EZNS0_15gpu_kernel_implINS0_13AUnaryFunctorIaabZZZNS0_23logical_xor_kernel_cudaERNS_14TensorIteratorEENKUlvE0_clEvENKUlvE0_clEvEUlaaE_EEEEvRNS_18TensorIteratorBaseERKT_EUliE_EEviT1_:
	.zero		1072


//--------------------- .nv.constant0._ZN2at6native27unrolled_elementwise_kernelINS0_13AUnaryFunctorIaabZZZNS0_23logical_xor_kernel_cudaERNS_14TensorIteratorEENKUlvE0_clEvENKUlvE0_clEvEUlaaE_EESt5arrayIPcLm2EELi4E23TrivialOffsetCalculatorILi1EjESD_NS0_6memory12LoadWithCastILi1EEENSE_13StoreWithCastILi1EEEEEviT_T0_T2_T3_T4_T5_ --------------------------
	.section	.nv.constant0._ZN2at6native27unrolled_elementwise_kernelINS0_13AUnaryFunctorIaabZZZNS0_23logical_xor_kernel_cudaERNS_14TensorIteratorEENKUlvE0_clEvENKUlvE0_clEvEUlaaE_EESt5arrayIPcLm2EELi4E23TrivialOffsetCalculatorILi1EjESD_NS0_6memory12LoadWithCastILi1EEENSE_13StoreWithCastILi1EEEEEviT_T0_T2_T3_T4_T5_,"a",@progbits
	.sectionflags	@""
	.align	4
.nv.constant0._ZN2at6native27unrolled_elementwise_kernelINS0_13AUnaryFunctorIaabZZZNS0_23logical_xor_kernel_cudaERNS_14TensorIteratorEENKUlvE0_clEvENKUlvE0_clEvEUlaaE_EESt5arrayIPcLm2EELi4E23TrivialOffsetCalculatorILi1EjESD_NS0_6memory12LoadWithCastILi1EEENSE_13StoreWithCastILi1EEEEEviT_T0_T2_T3_T4_T5_:
	.zero		572


//--------------------- .nv.constant0._ZN2at6native18elementwise_kernelILi128ELi4EZNS0_22gpu_kernel_impl_nocastINS0_13AUnaryFunctorIaabZZZNS0_23logical_xor_kernel_cudaERNS_14TensorIteratorEENKUlvE0_clEvENKUlvE0_clEvEUlaaE_EEEEvRNS_18TensorIteratorBaseERKT_EUliE_EEviT1_ --------------------------
	.section	.nv.constant0._ZN2at6native18elementwise_kernelILi128ELi4EZNS0_22gpu_kernel_impl_nocastINS0_13AUnaryFunctorIaabZZZNS0_23logical_xor_kernel_cudaERNS_14TensorIteratorEENKUlvE0_clEvENKUlvE0_clEvEUlaaE_EEEEvRNS_18TensorIteratorBaseERKT_EUliE_EEviT1_,"a",@progbits
	.sectionflags	@""
	.align	4
.nv.constant0._ZN2at6native18elementwise_kernelILi128ELi4EZNS0_22gpu_kernel_impl_nocastINS0_13AUnaryFunctorIaabZZZNS0_23logical_xor_kernel_cudaERNS_14TensorIteratorEENKUlvE0_clEvENKUlvE0_clEvEUlaaE_EEEEvRNS_18TensorIteratorBaseERKT_EUliE_EEviT1_:
	.zero		1072


//--------------------- .nv.constant0._ZN2at6native27unrolled_elementwise_kernelINS0_13AUnaryFunctorIaabZZZNS0_23logical_xor_kernel_cudaERNS_14TensorIteratorEENKUlvE0_clEvENKUlvE0_clEvEUlaaE_EESt5arrayIPcLm2EELi4E23TrivialOffsetCalculatorILi1EjESD_NS0_6memory15LoadWithoutCastENSE_16StoreWithoutCastEEEviT_T0_T2_T3_T4_T5_ --------------------------
	.section	.nv.constant0._ZN2at6native27unrolled_elementwise_kernelINS0_13AUnaryFunctorIaabZZZNS0_23logical_xor_kernel_cudaERNS_14TensorIteratorEENKUlvE0_clEvENKUlvE0_clEvEUlaaE_EESt5arrayIPcLm2EELi4E23TrivialOffsetCalculatorILi1EjESD_NS0_6memory15LoadWithoutCastENSE_16StoreWithoutCastEEEviT_T0_T2_T3_T4_T5_,"a",@progbits
	.sectionflags	@""
	.align	4
.nv.constant0._ZN2at6native27unrolled_elementwise_kernelINS0_13AUnaryFunctorIaabZZZNS0_23logical_xor_kernel_cudaERNS_14TensorIteratorEENKUlvE0_clEvENKUlvE0_clEvEUlaaE_EESt5arrayIPcLm2EELi4E23TrivialOffsetCalculatorILi1EjESD_NS0_6memory15LoadWithoutCastENSE_16StoreWithoutCastEEEviT_T0_T2_T3_T4_T5_:
	.zero		556


//--------------------- .nv.constant0._ZN2at6native29vectorized_elementwise_kernelILi2ENS0_13AUnaryFunctorIaabZZZNS0_23logical_xor_kernel_cudaERNS_14TensorIteratorEENKUlvE0_clEvENKUlvE0_clEvEUlaaE_EESt5arrayIPcLm2EEEEviT0_T1_ --------------------------
	.section	.nv.constant0._ZN2at6native29vectorized_elementwise_kernelILi2ENS0_13AUnaryFunctorIaabZZZNS0_23logical_xor_kernel_cudaERNS_14TensorIteratorEENKUlvE0_clEvENKUlvE0_clEvEUlaaE_EESt5arrayIPcLm2EEEEviT0_T1_,"a",@progbits
	.sectionflags	@""
	.align	4
.nv.constant0._ZN2at6native29vectorized_elementwise_kernelILi2ENS0_13AUnaryFunctorIaabZZZNS0_23logical_xor_kernel_cudaERNS_14TensorIteratorEENKUlvE0_clEvENKUlvE0_clEvEUlaaE_EESt5arrayIPcLm2EEEEviT0_T1_:
	.zero		552


//--------------------- .nv.constant0._ZN2at6native29vectorized_elementwise_kernelILi4ENS0_13AUnaryFunctorIaabZZZNS0_23logical_xor_kernel_cudaERNS_14TensorIteratorEENKUlvE0_clEvENKUlvE0_clEvEUlaaE_EESt5arrayIPcLm2EEEEviT0_T1_ --------------------------
	.section	.nv.constant0._ZN2at6native29vectorized_elementwise_kernelILi4ENS0_13AUnaryFunctorIaabZZZNS0_23logical_xor_kernel_cudaERNS_14TensorIteratorEENKUlvE0_clEvENKUlvE0_clEvEUlaaE_EESt5arrayIPcLm2EEEEviT0_T1_,"a",@progbits
	.sectionflags	@""
	.align	4
.nv.constant0._ZN2at6native29vectorized_elementwise_kernelILi4ENS0_13AUnaryFunctorIaabZZZNS0_23logical_xor_kernel_cudaERNS_14TensorIteratorEENKUlvE0_clEvENKUlvE0_clEvEUlaaE_EESt5arrayIPcLm2EEEEviT0_T1_:
	.zero		552


//--------------------- .nv.constant0._ZN2at6native29vectorized_elementwise_kernelILi8ENS0_13AUnaryFunctorIaabZZZNS0_23logical_xor_kernel_cudaERNS_14TensorIteratorEENKUlvE0_clEvENKUlvE0_clEvEUlaaE_EESt5arrayIPcLm2EEEEviT0_T1_ --------------------------
	.section	.nv.constant0._ZN2at6native29vectorized_elementwise_kernelILi8ENS0_13AUnaryFunctorIaabZZZNS0_23logical_xor_kernel_cudaERNS_14TensorIteratorEENKUlvE0_clEvENKUlvE0_clEvEUlaaE_EESt5arrayIPcLm2EEEEviT0_T1_,"a",@progbits
	.sectionflags	@""
	.align	4
.nv.constant0._ZN2at6native29vectorized_elementwise_kernelILi8ENS0_13AUnaryFunctorIaabZZZNS0_23logical_xor_kernel_cudaERNS_14TensorIteratorEENKUlvE0_clEvENKUlvE0_clEvEUlaaE_EESt5arrayIPcLm2EEEEviT0_T1_:
	.zero		552


//--------------------- .nv.constant0._ZN2at6native18elementwise_kernelILi128ELi4EZNS0_15gpu_kernel_implINS0_13BinaryFunctorIaabZZZNS0_23logical_xor_kernel_cudaERNS_14TensorIteratorEENKUlvE0_clEvENKUlvE0_clEvEUlaaE_EEEEvRNS_18TensorIteratorBaseERKT_EUliE_EEviT1_ --------------------------
	.section	.nv.constant0._ZN2at6native18elementwise_kernelILi128ELi4EZNS0_15gpu_kernel_implINS0_13BinaryFunctorIaabZZZNS0_23logical_xor_kernel_cudaERNS_14TensorIteratorEENKUlvE0_clEvENKUlvE0_clEvEUlaaE_EEEEvRNS_18TensorIteratorBaseERKT_EUliE_EEviT1_,"a",@progbits
	.sectionflags	@""
	.align	4
.nv.constant0._ZN2at6native18elementwise_kernelILi128ELi4EZNS0_15gpu_kernel_implINS0_13BinaryFunctorIaabZZZNS0_23logical_xor_kernel_cudaERNS_14TensorIteratorEENKUlvE0_clEvENKUlvE0_clEvEUlaaE_EEEEvRNS_18TensorIteratorBaseERKT_EUliE_EEviT1_:
	.zero		1184


//--------------------- .nv.constant0._ZN2at6native27unrolled_elementwise_kernelINS0_13BinaryFunctorIaabZZZNS0_23logical_xor_kernel_cudaERNS_14TensorIteratorEENKUlvE0_clEvENKUlvE0_clEvEUlaaE_EESt5arrayIPcLm3EELi4E23TrivialOffsetCalculatorILi2EjESC_ILi1EjENS0_6memory12LoadWithCastILi2EEENSF_13StoreWithCastILi1EEEEEviT_T0_T2_T3_T4_T5_ --------------------------
	.section	.nv.constant0._ZN2at6native27unrolled_elementwise_kernelINS0_13BinaryFunctorIaabZZZNS0_23logical_xor_kernel_cudaERNS_14TensorIteratorEENKUlvE0_clEvENKUlvE0_clEvEUlaaE_EESt5arrayIPcLm3EELi4E23TrivialOffsetCalculatorILi2EjESC_ILi1EjENS0_6memory12LoadWithCastILi2EEENSF_13StoreWithCastILi1EEEEEviT_T0_T2_T3_T4_T5_,"a",@progbits
	.sectionflags	@""
	.align	4
.nv.constant0._ZN2at6native27unrolled_elementwise_kernelINS0_13BinaryFunctorIaabZZZNS0_23logical_xor_kernel_cudaERNS_14TensorIteratorEENKUlvE0_clEvENKUlvE0_clEvEUlaaE_EESt5arrayIPcLm3EELi4E23TrivialOffsetCalculatorILi2EjESC_ILi1EjENS0_6memory12LoadWithCastILi2EEENSF_13StoreWithCastILi1EEEEEviT_T0_T2_T3_T4_T5_:
	.zero		584


//--------------------- .nv.constant0._ZN2at6native18elementwise_kernelILi128ELi4EZNS0_22gpu_kernel_impl_nocastINS0_13BinaryFunctorIaabZZZNS0_23logical_xor_kernel_cudaERNS_14TensorIteratorEENKUlvE0_clEvENKUlvE0_clEvEUlaaE_EEEEvRNS_18TensorIteratorBaseERKT_EUliE_EEviT1_ --------------------------
	.section	.nv.constant0._ZN2at6native18elementwise_kernelILi128ELi4EZNS0_22gpu_kernel_impl_nocastINS0_13BinaryFunctorIaabZZZNS0_23logical_xor_kernel_cudaERNS_14TensorIteratorEENKUlvE0_clEvENKUlvE0_clEvEUlaaE_EEEEvRNS_18TensorIteratorBaseERKT_EUliE_EEviT1_,"a",@progbits
	.sectionflags	@""
	.align	4
.nv.constant0._ZN2at6native18elementwise_kernelILi128ELi4EZNS0_22gpu_kernel_impl_nocastINS0_13BinaryFunctorIaabZZZNS0_23logical_xor_kernel_cudaERNS_14TensorIteratorEENKUlvE0_clEvENKUlvE0_clEvEUlaaE_EEEEvRNS_18TensorIteratorBaseERKT_EUliE_EEviT1_:
	.zero		1184


//--------------------- .nv.constant0._ZN2at6native27unrolled_elementwise_kernelINS0_13BinaryFunctorIaabZZZNS0_23logical_xor_kernel_cudaERNS_14TensorIteratorEENKUlvE0_clEvENKUlvE0_clEvEUlaaE_EESt5arrayIPcLm3EELi4E23TrivialOffsetCalculatorILi2EjESC_ILi1EjENS0_6memory15LoadWithoutCastENSF_16StoreWithoutCastEEEviT_T0_T2_T3_T4_T5_ --------------------------
	.section	.nv.constant0._ZN2at6native27unrolled_elementwise_kernelINS0_13BinaryFunctorIaabZZZNS0_23logical_xor_kernel_cudaERNS_14TensorIteratorEENKUlvE0_clEvENKUlvE0_clEvEUlaaE_EESt5arrayIPcLm3EELi4E23TrivialOffsetCalculatorILi2EjESC_ILi1EjENS0_6memory15LoadWithoutCastENSF_16StoreWithoutCastEEEviT_T0_T2_T3_T4_T5_,"a",@progbits
	.sectionflags	@""
	.align	4
.nv.constant0._ZN2at6native27unrolled_elementwise_kernelINS0_13BinaryFunctorIaabZZZNS0_23logical_xor_kernel_cudaERNS_14TensorIteratorEENKUlvE0_clEvENKUlvE0_clEvEUlaaE_EESt5arrayIPcLm3EELi4E23TrivialOffsetCalculatorILi2EjESC_ILi1EjENS0_6memory15LoadWithoutCastENSF_16StoreWithoutCastEEEviT_T0_T2_T3_T4_T5_:
	.zero		564


//--------------------- .nv.constant0._ZN2at6native29vectorized_elementwise_kernelILi2ENS0_13BinaryFunctorIaabZZZNS0_23logical_xor_kernel_cudaERNS_14TensorIteratorEENKUlvE0_clEvENKUlvE0_clEvEUlaaE_EESt5arrayIPcLm3EEEEviT0_T1_ --------------------------
	.section	.nv.constant0._ZN2at6native29vectorized_elementwise_kernelILi2ENS0_13BinaryFunctorIaabZZZNS0_23logical_xor_kernel_cudaERNS_14TensorIteratorEENKUlvE0_clEvENKUlvE0_clEvEUlaaE_EESt5arrayIPcLm3EEEEviT0_T1_,"a",@progbits
	.sectionflags	@""
	.align	4
.nv.constant0._ZN2at6native29vectorized_elementwise_kernelILi2ENS0_13BinaryFunctorIaabZZZNS0_23logical_xor_kernel_cudaERNS_14TensorIteratorEENKUlvE0_clEvENKUlvE0_clEvEUlaaE_EESt5arrayIPcLm3EEEEviT0_T1_:
	.zero		560


//--------------------- .nv.constant0._ZN2at6native29vectorized_elementwise_kernelILi4ENS0_13BinaryFunctorIaabZZZNS0_23logical_xor_kernel_cudaERNS_14TensorIteratorEENKUlvE0_clEvENKUlvE0_clEvEUlaaE_EESt5arrayIPcLm3EEEEviT0_T1_ --------------------------
	.section	.nv.constant0._ZN2at6native29vectorized_elementwise_kernelILi4ENS0_13BinaryFunctorIaabZZZNS0_23logical_xor_kernel_cudaERNS_14TensorIteratorEENKUlvE0_clEvENKUlvE0_clEvEUlaaE_EESt5arrayIPcLm3EEEEviT0_T1_,"a",@progbits
	.sectionflags	@""
	.align	4
.nv.constant0._ZN2at6native29vectorized_elementwise_kernelILi4ENS0_13BinaryFunctorIaabZZZNS0_23logical_xor_kernel_cudaERNS_14TensorIteratorEENKUlvE0_clEvENKUlvE0_clEvEUlaaE_EESt5arrayIPcLm3EEEEviT0_T1_:
	.zero		560


//--------------------- .nv.constant0._ZN2at6native29vectorized_elementwise_kernelILi8ENS0_13BinaryFunctorIaabZZZNS0_23logical_xor_kernel_cudaERNS_14TensorIteratorEENKUlvE0_clEvENKUlvE0_clEvEUlaaE_EESt5arrayIPcLm3EEEEviT0_T1_ --------------------------
	.section	.nv.constant0._ZN2at6native29vectorized_elementwise_kernelILi8ENS0_13BinaryFunctorIaabZZZNS0_23logical_xor_kernel_cudaERNS_14TensorIteratorEENKUlvE0_clEvENKUlvE0_clEvEUlaaE_EESt5arrayIPcLm3EEEEviT0_T1_,"a",@progbits
	.sectionflags	@""
	.align	4
.nv.constant0._ZN2at6native29vectorized_elementwise_kernelILi8ENS0_13BinaryFunctorIaabZZZNS0_23logical_xor_kernel_cudaERNS_14TensorIteratorEENKUlvE0_clEvENKUlvE0_clEvEUlaaE_EESt5arrayIPcLm3EEEEviT0_T1_:
	.zero		560


//--------------------- .nv.constant0._ZN2at6native18elementwise_kernelILi128ELi4EZNS0_15gpu_kernel_implINS0_13AUnaryFunctorIhhbZZZNS0_23logical_xor_kernel_cudaERNS_14TensorIteratorEENKUlvE0_clEvENKUlvE_clEvEUlhhE_EEEEvRNS_18TensorIteratorBaseERKT_EUliE_EEviT1_ --------------------------
	.section	.nv.constant0._ZN2at6native18elementwise_kernelILi128ELi4EZNS0_15gpu_kernel_implINS0_13AUnaryFunctorIhhbZZZNS0_23logical_xor_kernel_cudaERNS_14TensorIteratorEENKUlvE0_clEvENKUlvE_clEvEUlhhE_EEEEvRNS_18TensorIteratorBaseERKT_EUliE_EEviT1_,"a",@progbits
	.sectionflags	@""
	.align	4
.nv.constant0._ZN2at6native18elementwise_kernelILi128ELi4EZNS0_15gpu_kernel_implINS0_13AUnaryFunctorIhhbZZZNS0_23logical_xor_kernel_cudaERNS_14TensorIteratorEENKUlvE0_clEvENKUlvE_clEvEUlhhE_EEEEvRNS_18TensorIteratorBaseERKT_EUliE_EEviT1_:
	.zero		1072


//--------------------- .nv.constant0._ZN2at6native27unrolled_elementwise_kernelINS0_13AUnaryFunctorIhhbZZZNS0_23logical_xor_kernel_cudaERNS_14TensorIteratorEENKUlvE0_clEvENKUlvE_clEvEUlhhE_EESt5arrayIPcLm2EELi4E23TrivialOffsetCalculatorILi1EjESD_NS0_6memory12LoadWithCastILi1EEENSE_13StoreWithCastILi1EEEEEviT_T0_T2_T3_T4_T5_ --------------------------
	.section	.nv.constant0._ZN2at6native27unrolled_elementwise_kernelINS0_13AUnaryFunctorIhhbZZZNS0_23logical_xor_kernel_cudaERNS_14TensorIteratorEENKUlvE0_clEvENKUlvE_clEvEUlhhE_EESt5arrayIPcLm2EELi4E23TrivialOffsetCalculatorILi1EjESD_NS0_6memory12LoadWithCastILi1EEENSE_13StoreWithCastILi1EEEEEviT_T0_T2_T3_T4_T5_,"a",@progbits
	.sectionflags	@""
	.align	4
.nv.constant0._ZN2at6native27unrolled_elementwise_kernelINS0_13AUnaryFunctorIhhbZZZNS0_23logical_xor_kernel_cudaERNS_14TensorIteratorEENKUlvE0_clEvENKUlvE_clEvEUlhhE_EESt5arrayIPcLm2EELi4E23TrivialOffsetCalculatorILi1EjESD_NS0_6memory12LoadWithCastILi1EEENSE_13StoreWithCastILi1EEEEEviT_T0_T2_T3_T4_T5_:
	.zero		572


//--------------------- .nv.constant0._ZN2at6native18elementwise_kernelILi128ELi4EZNS0_22gpu_kernel_impl_nocastINS0_13AUnaryFunctorIhhbZZZNS0_23logical_xor_kernel_cudaERNS_14TensorIteratorEENKUlvE0_clEvENKUlvE_clEvEUlhhE_EEEEvRNS_18TensorIteratorBaseERKT_EUliE_EEviT1_ --------------------------
	.section	.nv.constant0._ZN2at6native18elementwise_kernelILi128ELi4EZNS0_22gpu_kernel_impl_nocastINS0_13AUnaryFunctorIhhbZZZNS0_23logical_xor_kernel_cudaERNS_14TensorIteratorEENKUlvE0_clEvENKUlvE_clEvEUlhhE_EEEEvRNS_18TensorIteratorBaseERKT_EUliE_EEviT1_,"a",@progbits
	.sectionflags	@""
	.align	4
.nv.constant0._ZN2at6native18elementwise_kernelILi128ELi4EZNS0_22gpu_kernel_impl_nocastINS0_13AUnaryFunctorIhhbZZZNS0_23logical_xor_kernel_cudaERNS_14TensorIteratorEENKUlvE0_clEvENKUlvE_clEvEUlhhE_EEEEvRNS_18TensorIteratorBaseERKT_EUliE_EEviT1_:
	.zero		1072


//--------------------- .nv.constant0._ZN2at6native27unrolled_elementwise_kernelINS0_13AUnaryFunctorIhhbZZZNS0_23logical_xor_kernel_cudaERNS_14TensorIteratorEENKUlvE0_clEvENKUlvE_clEvEUlhhE_EESt5arrayIPcLm2EELi4E23TrivialOffsetCalculatorILi1EjESD_NS0_6memory15LoadWithoutCastENSE_16StoreWithoutCastEEEviT_T0_T2_T3_T4_T5_ --------------------------
	.section	.nv.constant0._ZN2at6native27unrolled_elementwise_kernelINS0_13AUnaryFunctorIhhbZZZNS0_23logical_xor_kernel_cudaERNS_14TensorIteratorEENKUlvE0_clEvENKUlvE_clEvEUlhhE_EESt5arrayIPcLm2EELi4E23TrivialOffsetCalculatorILi1EjESD_NS0_6memory15LoadWithoutCastENSE_16StoreWithoutCastEEEviT_T0_T2_T3_T4_T5_,"a",@progbits
	.sectionflags	@""
	.align	4
.nv.constant0._ZN2at6native27unrolled_elementwise_kernelINS0_13AUnaryFunctorIhhbZZZNS0_23logical_xor_kernel_cudaERNS_14TensorIteratorEENKUlvE0_clEvENKUlvE_clEvEUlhhE_EESt5arrayIPcLm2EELi4E23TrivialOffsetCalculatorILi1EjESD_NS0_6memory15LoadWithoutCastENSE_16StoreWithoutCastEEEviT_T0_T2_T3_T4_T5_:
	.zero		556


//--------------------- .nv.constant0._ZN2at6native29vectorized_elementwise_kernelILi2ENS0_13AUnaryFunctorIhhbZZZNS0_23logical_xor_kernel_cudaERNS_14TensorIteratorEENKUlvE0_clEvENKUlvE_clEvEUlhhE_EESt5arrayIPcLm2EEEEviT0_T1_ --------------------------
	.section	.nv.constant0._ZN2at6native29vectorized_elementwise_kernelILi2ENS0_13AUnaryFunctorIhhbZZZNS0_23logical_xor_kernel_cudaERNS_14TensorIteratorEENKUlvE0_clEvENKUlvE_clEvEUlhhE_EESt5arrayIPcLm2EEEEviT0_T1_,"a",@progbits
	.sectionflags	@""
	.align	4
.nv.constant0._ZN2at6native29vectorized_elementwise_kernelILi2ENS0_13AUnaryFunctorIhhbZZZNS0_23logical_xor_kernel_cudaERNS_14TensorIteratorEENKUlvE0_clEvENKUlvE_clEvEUlhhE_EESt5arrayIPcLm2EEEEviT0_T1_:
	.zero		552


//--------------------- .nv.constant0._ZN2at6native29vectorized_elementwise_kernelILi4ENS0_13AUnaryFunctorIhhbZZZNS0_23logical_xor_kernel_cudaERNS_14TensorIteratorEENKUlvE0_clEvENKUlvE_clEvEUlhhE_EESt5arrayIPcLm2EEEEviT0_T1_ --------------------------
	.section	.nv.constant0._ZN2at6native29vectorized_elementwise_kernelILi4ENS0_13AUnaryFunctorIhhbZZZNS0_23logical_xor_kernel_cudaERNS_14TensorIteratorEENKUlvE0_clEvENKUlvE_clEvEUlhhE_EESt5arrayIPcLm2EEEEviT0_T1_,"a",@progbits
	.sectionflags	@""
	.align	4
.nv.constant0._ZN2at6native29vectorized_elementwise_kernelILi4ENS0_13AUnaryFunctorIhhbZZZNS0_23logical_xor_kernel_cudaERNS_14TensorIteratorEENKUlvE0_clEvENKUlvE_clEvEUlhhE_EESt5arrayIPcLm2EEEEviT0_T1_:
	.zero		552


//--------------------- .nv.constant0._ZN2at6native29vectorized_elementwise_kernelILi8ENS0_13AUnaryFunctorIhhbZZZNS0_23logical_xor_kernel_cudaERNS_14TensorIteratorEENKUlvE0_clEvENKUlvE_clEvEUlhhE_EESt5arrayIPcLm2EEEEviT0_T1_ --------------------------
	.section	.nv.constant0._ZN2at6native29vectorized_elementwise_kernelILi8ENS0_13AUnaryFunctorIhhbZZZNS0_23logical_xor_kernel_cudaERNS_14TensorIteratorEENKUlvE0_clEvENKUlvE_clEvEUlhhE_EESt5arrayIPcLm2EEEEviT0_T1_,"a",@progbits
	.sectionflags	@""
	.align	4
.nv.constant0._ZN2at6native29vectorized_elementwise_kernelILi8ENS0_13AUnaryFunctorIhhbZZZNS0_23logical_xor_kernel_cudaERNS_14TensorIteratorEENKUlvE0_clEvENKUlvE_clEvEUlhhE_EESt5arrayIPcLm2EEEEviT0_T1_:
	.zero		552


//--------------------- .nv.constant0._ZN2at6native18elementwise_kernelILi128ELi4EZNS0_15gpu_kernel_implINS0_13BinaryFunctorIhhbZZZNS0_23logical_xor_kernel_cudaERNS_14TensorIteratorEENKUlvE0_clEvENKUlvE_clEvEUlhhE_EEEEvRNS_18TensorIteratorBaseERKT_EUliE_EEviT1_ --------------------------
	.section	.nv.constant0._ZN2at6native18elementwise_kernelILi128ELi4EZNS0_15gpu_kernel_implINS0_13BinaryFunctorIhhbZZZNS0_23logical_xor_kernel_cudaERNS_14TensorIteratorEENKUlvE0_clEvENKUlvE_clEvEUlhhE_EEEEvRNS_18TensorIteratorBaseERKT_EUliE_EEviT1_,"a",@progbits
	.sectionflags	@""
	.align	4
.nv.constant0._ZN2at6native18elementwise_kernelILi128ELi4EZNS0_15gpu_kernel_implINS0_13BinaryFunctorIhhbZZZNS0_23logical_xor_kernel_cudaERNS_14TensorIteratorEENKUlvE0_clEvENKUlvE_clEvEUlhhE_EEEEvRNS_18TensorIteratorBaseERKT_EUliE_EEviT1_:
	.zero		1184


//--------------------- .nv.constant0._ZN2at6native27unrolled_elementwise_kernelINS0_13BinaryFunctorIhhbZZZNS0_23logical_xor_kernel_cudaERNS_14TensorIteratorEENKUlvE0_clEvENKUlvE_clEvEUlhhE_EESt5arrayIPcLm3EELi4E23TrivialOffsetCalculatorILi2EjESC_ILi1EjENS0_6memory12LoadWithCastILi2EEENSF_13StoreWithCastILi1EEEEEviT_T0_T2_T3_T4_T5_ --------------------------
	.section	.nv.constant0._ZN2at6native27unrolled_elementwise_kernelINS0_13BinaryFunctorIhhbZZZNS0_23logical_xor_kernel_cudaERNS_14TensorIteratorEENKUlvE0_clEvENKUlvE_clEvEUlhhE_EESt5arrayIPcLm3EELi4E23TrivialOffsetCalculatorILi2EjESC_ILi1EjENS0_6memory12LoadWithCastILi2EEENSF_13StoreWithCastILi1EEEEEviT_T0_T2_T3_T4_T5_,"a",@progbits
	.sectionflags	@""
	.align	4
.nv.constant0._ZN2at6native27unrolled_elementwise_kernelINS0_13BinaryFunctorIhhbZZZNS0_23logical_xor_kernel_cudaERNS_14TensorIteratorEENKUlvE0_clEvENKUlvE_clEvEUlhhE_EESt5arrayIPcLm3EELi4E23TrivialOffsetCalculatorILi2EjESC_ILi1EjENS0_6memory12LoadWithCastILi2EEENSF_13StoreWithCastILi1EEEEEviT_T0_T2_T3_T4_T5_:
	.zero		584


//--------------------- .nv.constant0._ZN2at6native18elementwise_kernelILi128ELi4EZNS0_22gpu_kernel_impl_nocastINS0_13BinaryFunctorIhhbZZZNS0_23logical_xor_kernel_cudaERNS_14TensorIteratorEENKUlvE0_clEvENKUlvE_clEvEUlhhE_EEEEvRNS_18TensorIteratorBaseERKT_EUliE_EEviT1_ --------------------------
	.section	.nv.constant0._ZN2at6native18elementwise_kernelILi128ELi4EZNS0_22gpu_kernel_impl_nocastINS0_13BinaryFunctorIhhbZZZNS0_23logical_xor_kernel_cudaERNS_14TensorIteratorEENKUlvE0_clEvENKUlvE_clEvEUlhhE_EEEEvRNS_18TensorIteratorBaseERKT_EUliE_EEviT1_,"a",@progbits
	.sectionflags	@""
	.align	4
.nv.constant0._ZN2at6native18elementwise_kernelILi128ELi4EZNS0_22gpu_kernel_impl_nocastINS0_13BinaryFunctorIhhbZZZNS0_23logical_xor_kernel_cudaERNS_14TensorIteratorEENKUlvE0_clEvENKUlvE_clEvEUlhhE_EEEEvRNS_18TensorIteratorBaseERKT_EUliE_EEviT1_:
	.zero		1184


//--------------------- .nv.constant0._ZN2at6native27unrolled_elementwise_kernelINS0_13BinaryFunctorIhhbZZZNS0_23logical_xor_kernel_cudaERNS_14TensorIteratorEENKUlvE0_clEvENKUlvE_clEvEUlhhE_EESt5arrayIPcLm3EELi4E23TrivialOffsetCalculatorILi2EjESC_ILi1EjENS0_6memory15LoadWithoutCastENSF_16StoreWithoutCastEEEviT_T0_T2_T3_T4_T5_ --------------------------
	.section	.nv.constant0._ZN2at6native27unrolled_elementwise_kernelINS0_13BinaryFunctorIhhbZZZNS0_23logical_xor_kernel_cudaERNS_14TensorIteratorEENKUlvE0_clEvENKUlvE_clEvEUlhhE_EESt5arrayIPcLm3EELi4E23TrivialOffsetCalculatorILi2EjESC_ILi1EjENS0_6memory15LoadWithoutCastENSF_16StoreWithoutCastEEEviT_T0_T2_T3_T4_T5_,"a",@progbits
	.sectionflags	@""
	.align	4
.nv.constant0._ZN2at6native27unrolled_elementwise_kernelINS0_13BinaryFunctorIhhbZZZNS0_23logical_xor_kernel_cudaERNS_14TensorIteratorEENKUlvE0_clEvENKUlvE_clEvEUlhhE_EESt5arrayIPcLm3EELi4E23TrivialOffsetCalculatorILi2EjESC_ILi1EjENS0_6memory15LoadWithoutCastENSF_16StoreWithoutCastEEEviT_T0_T2_T3_T4_T5_:
	.zero		564


//--------------------- .nv.constant0._ZN2at6native29vectorized_elementwise_kernelILi2ENS0_13BinaryFunctorIhhbZZZNS0_23logical_xor_kernel_cudaERNS_14TensorIteratorEENKUlvE0_clEvENKUlvE_clEvEUlhhE_EESt5arrayIPcLm3EEEEviT0_T1_ --------------------------
	.section	.nv.constant0._ZN2at6native29vectorized_elementwise_kernelILi2ENS0_13BinaryFunctorIhhbZZZNS0_23logical_xor_kernel_cudaERNS_14TensorIteratorEENKUlvE0_clEvENKUlvE_clEvEUlhhE_EESt5arrayIPcLm3EEEEviT0_T1_,"a",@progbits
	.sectionflags	@""
	.align	4
.nv.constant0._ZN2at6native29vectorized_elementwise_kernelILi2ENS0_13BinaryFunctorIhhbZZZNS0_23logical_xor_kernel_cudaERNS_14TensorIteratorEENKUlvE0_clEvENKUlvE_clEvEUlhhE_EESt5arrayIPcLm3EEEEviT0_T1_:
	.zero		560


//--------------------- .nv.constant0._ZN2at6native29vectorized_elementwise_kernelILi4ENS0_13BinaryFunctorIhhbZZZNS0_23logical_xor_kernel_cudaERNS_14TensorIteratorEENKUlvE0_clEvENKUlvE_clEvEUlhhE_EESt5arrayIPcLm3EEEEviT0_T1_ --------------------------
	.section	.nv.constant0._ZN2at6native29vectorized_elementwise_kernelILi4ENS0_13BinaryFunctorIhhbZZZNS0_23logical_xor_kernel_cudaERNS_14TensorIteratorEENKUlvE0_clEvENKUlvE_clEvEUlhhE_EESt5arrayIPcLm3EEEEviT0_T1_,"a",@progbits
	.sectionflags	@""
	.align	4
.nv.constant0._ZN2at6native29vectorized_elementwise_kernelILi4ENS0_13BinaryFunctorIhhbZZZNS0_23logical_xor_kernel_cudaERNS_14TensorIteratorEENKUlvE0_clEvENKUlvE_clEvEUlhhE_EESt5arrayIPcLm3EEEEviT0_T1_:
	.zero		560


//--------------------- .nv.constant0._ZN2at6native29vectorized_elementwise_kernelILi8ENS0_13BinaryFunctorIhhbZZZNS0_23logical_xor_kernel_cudaERNS_14TensorIteratorEENKUlvE0_clEvENKUlvE_clEvEUlhhE_EESt5arrayIPcLm3EEEEviT0_T1_ --------------------------
	.section	.nv.constant0._ZN2at6native29vectorized_elementwise_kernelILi8ENS0_13BinaryFunctorIhhbZZZNS0_23logical_xor_kernel_cudaERNS_14TensorIteratorEENKUlvE0_clEvENKUlvE_clEvEUlhhE_EESt5arrayIPcLm3EEEEviT0_T1_,"a",@progbits
	.sectionflags	@""
	.align	4
.nv.constant0._ZN2at6native29vectorized_elementwise_kernelILi8ENS0_13BinaryFunctorIhhbZZZNS0_23logical_xor_kernel_cudaERNS_14TensorIteratorEENKUlvE0_clEvENKUlvE_clEvEUlhhE_EESt5arrayIPcLm3EEEEviT0_T1_:
	.zero		560


//--------------------- .nv.constant0._ZN2at6native18elementwise_kernelILi128ELi4EZNS0_15gpu_kernel_implINS0_13AUnaryFunctorIN3c108BFloat16ES5_bZZZNS0_22logical_or_kernel_cudaERNS_14TensorIteratorEENKUlvE0_clEvENKUlvE8_clEvEUlS5_S5_E_EEEEvRNS_18TensorIteratorBaseERKT_EUliE_EEviT1_ --------------------------
	.section	.nv.constant0._ZN2at6native18elementwise_kernelILi128ELi4EZNS0_15gpu_kernel_implINS0_13AUnaryFunctorIN3c108BFloat16ES5_bZZZNS0_22logical_or_kernel_cudaERNS_14TensorIteratorEENKUlvE0_clEvENKUlvE8_clEvEUlS5_S5_E_EEEEvRNS_18TensorIteratorBaseERKT_EUliE_EEviT1_,"a",@progbits
	.sectionflags	@""
	.align	4
.nv.constant0._ZN2at6native18elementwise_kernelILi128ELi4EZNS0_15gpu_kernel_implINS0_13AUnaryFunctorIN3c108BFloat16ES5_bZZZNS0_22logical_or_kernel_cudaERNS_14TensorIteratorEENKUlvE0_clEvENKUlvE8_clEvEUlS5_S5_E_EEEEvRNS_18TensorIteratorBaseERKT_EUliE_EEviT1_:
	.zero		1072


//--------------------- .nv.constant0._ZN2at6native27unrolled_elementwise_kernelINS0_13AUnaryFunctorIN3c108BFloat16ES4_bZZZNS0_22logical_or_kernel_cudaERNS_14TensorIteratorEENKUlvE0_clEvENKUlvE8_clEvEUlS4_S4_E_EESt5arrayIPcLm2EELi4E23TrivialOffsetCalculatorILi1EjESF_NS0_6memory12LoadWithCastILi1EEENSG_13StoreWithCastILi1EEEEEviT_T0_T2_T3_T4_T5_ --------------------------
	.section	.nv.constant0._ZN2at6native27unrolled_elementwise_kernelINS0_13AUnaryFunctorIN3c108BFloat16ES4_bZZZNS0_22logical_or_kernel_cudaERNS_14TensorIteratorEENKUlvE0_clEvENKUlvE8_clEvEUlS4_S4_E_EESt5arrayIPcLm2EELi4E23TrivialOffsetCalculatorILi1EjESF_NS0_6memory12LoadWithCastILi1EEENSG_13StoreWithCastILi1EEEEEviT_T0_T2_T3_T4_T5_,"a",@progbits
	.sectionflags	@""
	.align	4
.nv.constant0._ZN2at6native27unrolled_elementwise_kernelINS0_13AUnaryFunctorIN3c108BFloat16ES4_bZZZNS0_22logical_or_kernel_cudaERNS_14TensorIteratorEENKUlvE0_clEvENKUlvE8_clEvEUlS4_S4_E_EESt5arrayIPcLm2EELi4E23TrivialOffsetCalculatorILi1EjESF_NS0_6memory12LoadWithCastILi1EEENSG_13StoreWithCastILi1EEEEEviT_T0_T2_T3_T4_T5_:
	.zero		572


//--------------------- .nv.constant0._ZN2at6native18elementwise_kernelILi128ELi4EZNS0_22gpu_kernel_impl_nocastINS0_13AUnaryFunctorIN3c108BFloat16ES5_bZZZNS0_22logical_or_kernel_cudaERNS_14TensorIteratorEENKUlvE0_clEvENKUlvE8_clEvEUlS5_S5_E_EEEEvRNS_18TensorIteratorBaseERKT_EUliE_EEviT1_ --------------------------
	.section	.nv.constant0._ZN2at6native18elementwise_kernelILi128ELi4EZNS0_22gpu_kernel_impl_nocastINS0_13AUnaryFunctorIN3c108BFloat16ES5_bZZZNS0_22logical_or_kernel_cudaERNS_14TensorIteratorEENKUlvE0_clEvENKUlvE8_clEvEUlS5_S5_E_EEEEvRNS_18TensorIteratorBaseERKT_EUliE_EEviT1_,"a",@progbits
	.sectionflags	@""
	.align	4
.nv.constant0._ZN2at6native18elementwise_kernelILi128ELi4EZNS0_22gpu_kernel_impl_nocastINS0_13AUnaryFunctorIN3c108BFloat16ES5_bZZZNS0_22logical_or_kernel_cudaERNS_14TensorIteratorEENKUlvE0_clEvENKUlvE8_clEvEUlS5_S5_E_EEEEvRNS_18TensorIteratorBaseERKT_EUliE_EEviT1_:
	.zero		1072


//--------------------- .nv.constant0._ZN2at6native27unrolled_elementwise_kernelINS0_13AUnaryFunctorIN3c108BFloat16ES4_bZZZNS0_22logical_or_kernel_cudaERNS_14TensorIteratorEENKUlvE0_clEvENKUlvE8_clEvEUlS4_S4_E_EESt5arrayIPcLm2EELi4E23TrivialOffsetCalculatorILi1EjESF_NS0_6memory15LoadWithoutCastENSG_16StoreWithoutCastEEEviT_T0_T2_T3_T4_T5_ --------------------------
	.section	.nv.constant0._ZN2at6native27unrolled_elementwise_kernelINS0_13AUnaryFunctorIN3c108BFloat16ES4_bZZZNS0_22logical_or_kernel_cudaERNS_14TensorIteratorEENKUlvE0_clEvENKUlvE8_clEvEUlS4_S4_E_EESt5arrayIPcLm2EELi4E23TrivialOffsetCalculatorILi1EjESF_NS0_6memory15LoadWithoutCastENSG_16StoreWithoutCastEEEviT_T0_T2_T3_T4_T5_,"a",@progbits
	.sectionflags	@""
	.align	4
.nv.constant0._ZN2at6native27unrolled_elementwise_kernelINS0_13AUnaryFunctorIN3c108BFloat16ES4_bZZZNS0_22logical_or_kernel_cudaERNS_14TensorIteratorEENKUlvE0_clEvENKUlvE8_clEvEUlS4_S4_E_EESt5arrayIPcLm2EELi4E23TrivialOffsetCalculatorILi1EjESF_NS0_6memory15LoadWithoutCastENSG_16StoreWithoutCastEEEviT_T0_T2_T3_T4_T5_:
	.zero		556


//--------------------- .nv.constant0._ZN2at6native29vectorized_elementwise_kernelILi2ENS0_13AUnaryFunctorIN3c108BFloat16ES4_bZZZNS0_22logical_or_kernel_cudaERNS_14TensorIteratorEENKUlvE0_clEvENKUlvE8_clEvEUlS4_S4_E_EESt5arrayIPcLm2EEEEviT0_T1_ --------------------------
	.section	.nv.constant0._ZN2at6native29vectorized_elementwise_kernelILi2ENS0_13AUnaryFunctorIN3c108BFloat16ES4_bZZZNS0_22logical_or_kernel_cudaERNS_14TensorIteratorEENKUlvE0_clEvENKUlvE8_clEvEUlS4_S4_E_EESt5arrayIPcLm2EEEEviT0_T1_,"a",@progbits
	.sectionflags	@""
	.align	4
.nv.constant0._ZN2at6native29vectorized_elementwise_kernelILi2ENS0_13AUnaryFunctorIN3c108BFloat16ES4_bZZZNS0_22logical_or_kernel_cudaERNS_14TensorIteratorEENKUlvE0_clEvENKUlvE8_clEvEUlS4_S4_E_EESt5arrayIPcLm2EEEEviT0_T1_:
	.zero		552


//--------------------- .nv.constant0._ZN2at6native29vectorized_elementwise_kernelILi4ENS0_13AUnaryFunctorIN3c108BFloat16ES4_bZZZNS0_22logical_or_kernel_cudaERNS_14TensorIteratorEENKUlvE0_clEvENKUlvE8_clEvEUlS4_S4_E_EESt5arrayIPcLm2EEEEviT0_T1_ --------------------------
	.section	.nv.constant0._ZN2at6native29vectorized_elementwise_kernelILi4ENS0_13AUnaryFunctorIN3c108BFloat16ES4_bZZZNS0_22logical_or_kernel_cudaERNS_14TensorIteratorEENKUlvE0_clEvENKUlvE8_clEvEUlS4_S4_E_EESt5arrayIPcLm2EEEEviT0_T1_,"a",@progbits
	.sectionflags	@""
	.align	4
.nv.constant0._ZN2at6native29vectorized_elementwise_kernelILi4ENS0_13AUnaryFunctorIN3c108BFloat16ES4_bZZZNS0_22logical_or_kernel_cudaERNS_14TensorIteratorEENKUlvE0_clEvENKUlvE8_clEvEUlS4_S4_E_EESt5arrayIPcLm2EEEEviT0_T1_:
	.zero		552


//--------------------- .nv.constant0._ZN2at6native29vectorized_elementwise_kernelILi8ENS0_13AUnaryFunctorIN3c108BFloat16ES4_bZZZNS0_22logical_or_kernel_cudaERNS_14TensorIteratorEENKUlvE0_clEvENKUlvE8_clEvEUlS4_S4_E_EESt5arrayIPcLm2EEEEviT0_T1_ --------------------------
	.section	.nv.constant0._ZN2at6native29vectorized_elementwise_kernelILi8ENS0_13AUnaryFunctorIN3c108BFloat16ES4_bZZZNS0_22logical_or_kernel_cudaERNS_14TensorIteratorEENKUlvE0_clEvENKUlvE8_clEvEUlS4_S4_E_EESt5arrayIPcLm2EEEEviT0_T1_,"a",@progbits
	.sectionflags	@""
	.align	4
.nv.constant0._ZN2at6native29vectorized_elementwise_kernelILi8ENS0_13AUnaryFunctorIN3c108BFloat16ES4_bZZZNS0_22logical_or_kernel_cudaERNS_14TensorIteratorEENKUlvE0_clEvENKUlvE8_clEvEUlS4_S4_E_EESt5arrayIPcLm2EEEEviT0_T1_:
	.zero		552


//--------------------- .nv.constant0._ZN2at6native18elementwise_kernelILi128ELi4EZNS0_15gpu_kernel_implINS0_13BinaryFunctorIN3c108BFloat16ES5_bZZZNS0_22logical_or_kernel_cudaERNS_14TensorIteratorEENKUlvE0_clEvENKUlvE8_clEvEUlS5_S5_E_EEEEvRNS_18TensorIteratorBaseERKT_EUliE_EEviT1_ --------------------------
	.section	.nv.constant0._ZN2at6native18elementwise_kernelILi128ELi4EZNS0_15gpu_kernel_implINS0_13BinaryFunctorIN3c108BFloat16ES5_bZZZNS0_22logical_or_kernel_cudaERNS_14TensorIteratorEENKUlvE0_clEvENKUlvE8_clEvEUlS5_S5_E_EEEEvRNS_18TensorIteratorBaseERKT_EUliE_EEviT1_,"a",@progbits
	.sectionflags	@""
	.align	4
.nv.constant0._ZN2at6native18elementwise_kernelILi128ELi4EZNS0_15gpu_kernel_implINS0_13BinaryFunctorIN3c108BFloat16ES5_bZZZNS0_22logical_or_kernel_cudaERNS_14TensorIteratorEENKUlvE0_clEvENKUlvE8_clEvEUlS5_S5_E_EEEEvRNS_18TensorIteratorBaseERKT_EUliE_EEviT1_:
	.zero		1184


//--------------------- .nv.constant0._ZN2at6native27unrolled_elementwise_kernelINS0_13BinaryFunctorIN3c108BFloat16ES4_bZZZNS0_22logical_or_kernel_cudaERNS_14TensorIteratorEENKUlvE0_clEvENKUlvE8_clEvEUlS4_S4_E_EESt5arrayIPcLm3EELi4E23TrivialOffsetCalculatorILi2EjESE_ILi1EjENS0_6memory12LoadWithCastILi2EEENSH_13StoreWithCastILi1EEEEEviT_T0_T2_T3_T4_T5_ --------------------------
	.section	.nv.constant0._ZN2at6native27unrolled_elementwise_kernelINS0_13BinaryFunctorIN3c108BFloat16ES4_bZZZNS0_22logical_or_kernel_cudaERNS_14TensorIteratorEENKUlvE0_clEvENKUlvE8_clEvEUlS4_S4_E_EESt5arrayIPcLm3EELi4E23TrivialOffsetCalculatorILi2EjESE_ILi1EjENS0_6memory12LoadWithCastILi2EEENSH_13StoreWithCastILi1EEEEEviT_T0_T2_T3_T4_T5_,"a",@progbits
	.sectionflags	@""
	.align	4
.nv.constant0._ZN2at6native27unrolled_elementwise_kernelINS0_13BinaryFunctorIN3c108BFloat16ES4_bZZZNS0_22logical_or_kernel_cudaERNS_14TensorIteratorEENKUlvE0_clEvENKUlvE8_clEvEUlS4_S4_E_EESt5arrayIPcLm3EELi4E23TrivialOffsetCalculatorILi2EjESE_ILi1EjENS0_6memory12LoadWithCastILi2EEENSH_13StoreWithCastILi1EEEEEviT_T0_T2_T3_T4_T5_:
	.zero		584


//--------------------- .nv.constant0._ZN2at6native18elementwise_kernelILi128ELi4EZNS0_22gpu_kernel_impl_nocastINS0_13BinaryFunctorIN3c108BFloat16ES5_bZZZNS0_22logical_or_kernel_cudaERNS_14TensorIteratorEENKUlvE0_clEvENKUlvE8_clEvEUlS5_S5_E_EEEEvRNS_18TensorIteratorBaseERKT_EUliE_EEviT1_ --------------------------
	.section	.nv.constant0._ZN2at6native18elementwise_kernelILi128ELi4EZNS0_22gpu_kernel_impl_nocastINS0_13BinaryFunctorIN3c108BFloat16ES5_bZZZNS0_22logical_or_kernel_cudaERNS_14TensorIteratorEENKUlvE0_clEvENKUlvE8_clEvEUlS5_S5_E_EEEEvRNS_18TensorIteratorBaseERKT_EUliE_EEviT1_,"a",@progbits
	.sectionflags	@""
	.align	4
.nv.constant0._ZN2at6native18elementwise_kernelILi128ELi4EZNS0_22gpu_kernel_impl_nocastINS0_13BinaryFunctorIN3c108BFloat16ES5_bZZZNS0_22logical_or_kernel_cudaERNS_14TensorIteratorEENKUlvE0_clEvENKUlvE8_clEvEUlS5_S5_E_EEEEvRNS_18TensorIteratorBaseERKT_EUliE_EEviT1_:
	.zero		1184


//--------------------- .nv.constant0._ZN2at6native27unrolled_elementwise_kernelINS0_13BinaryFunctorIN3c108BFloat16ES4_bZZZNS0_22logical_or_kernel_cudaERNS_14TensorIteratorEENKUlvE0_clEvENKUlvE8_clEvEUlS4_S4_E_EESt5arrayIPcLm3EELi4E23TrivialOffsetCalculatorILi2EjESE_ILi1EjENS0_6memory15LoadWithoutCastENSH_16StoreWithoutCastEEEviT_T0_T2_T3_T4_T5_ --------------------------
	.section	.nv.constant0._ZN2at6native27unrolled_elementwise_kernelINS0_13BinaryFunctorIN3c108BFloat16ES4_bZZZNS0_22logical_or_kernel_cudaERNS_14TensorIteratorEENKUlvE0_clEvENKUlvE8_clEvEUlS4_S4_E_EESt5arrayIPcLm3EELi4E23TrivialOffsetCalculatorILi2EjESE_ILi1EjENS0_6memory15LoadWithoutCastENSH_16StoreWithoutCastEEEviT_T0_T2_T3_T4_T5_,"a",@progbits
	.sectionflags	@""
	.align	4
.nv.constant0._ZN2at6native27unrolled_elementwise_kernelINS0_13BinaryFunctorIN3c108BFloat16ES4_bZZZNS0_22logical_or_kernel_cudaERNS_14TensorIteratorEENKUlvE0_clEvENKUlvE8_clEvEUlS4_S4_E_EESt5arrayIPcLm3EELi4E23TrivialOffsetCalculatorILi2EjESE_ILi1EjENS0_6memory15LoadWithoutCastENSH_16StoreWithoutCastEEEviT_T0_T2_T3_T4_T5_:
	.zero		564


//--------------------- .nv.constant0._ZN2at6native29vectorized_elementwise_kernelILi2ENS0_13BinaryFunctorIN3c108BFloat16ES4_bZZZNS0_22logical_or_kernel_cudaERNS_14TensorIteratorEENKUlvE0_clEvENKUlvE8_clEvEUlS4_S4_E_EESt5arrayIPcLm3EEEEviT0_T1_ --------------------------
	.section	.nv.constant0._ZN2at6native29vectorized_elementwise_kernelILi2ENS0_13BinaryFunctorIN3c108BFloat16ES4_bZZZNS0_22logical_or_kernel_cudaERNS_14TensorIteratorEENKUlvE0_clEvENKUlvE8_clEvEUlS4_S4_E_EESt5arrayIPcLm3EEEEviT0_T1_,"a",@progbits
	.sectionflags	@""
	.align	4
.nv.constant0._ZN2at6native29vectorized_elementwise_kernelILi2ENS0_13BinaryFunctorIN3c108BFloat16ES4_bZZZNS0_22logical_or_kernel_cudaERNS_14TensorIteratorEENKUlvE0_clEvENKUlvE8_clEvEUlS4_S4_E_EESt5arrayIPcLm3EEEEviT0_T1_:
	.zero		560


//--------------------- .nv.constant0._ZN2at6native29vectorized_elementwise_kernelILi4ENS0_13BinaryFunctorIN3c108BFloat16ES4_bZZZNS0_22logical_or_kernel_cudaERNS_14TensorIteratorEENKUlvE0_clEvENKUlvE8_clEvEUlS4_S4_E_EESt5arrayIPcLm3EEEEviT0_T1_ --------------------------
	.section	.nv.constant0._ZN2at6native29vectorized_elementwise_kernelILi4ENS0_13BinaryFunctorIN3c108BFloat16ES4_bZZZNS0_22logical_or_kernel_cudaERNS_14TensorIteratorEENKUlvE0_clEvENKUlvE8_clEvEUlS4_S4_E_EESt5arrayIPcLm3EEEEviT0_T1_,"a",@progbits
	.sectionflags	@""
	.align	4
.nv.constant0._ZN2at6native29vectorized_elementwise_kernelILi4ENS0_13BinaryFunctorIN3c108BFloat16ES4_bZZZNS0_22logical_or_kernel_cudaERNS_14TensorIteratorEENKUlvE0_clEvENKUlvE8_clEvEUlS4_S4_E_EESt5arrayIPcLm3EEEEviT0_T1_:
	.zero		560


//--------------------- .nv.constant0._ZN2at6native29vectorized_elementwise_kernelILi8ENS0_13BinaryFunctorIN3c108BFloat16ES4_bZZZNS0_22logical_or_kernel_cudaERNS_14TensorIteratorEENKUlvE0_clEvENKUlvE8_clEvEUlS4_S4_E_EESt5arrayIPcLm3EEEEviT0_T1_ --------------------------
	.section	.nv.constant0._ZN2at6native29vectorized_elementwise_kernelILi8ENS0_13BinaryFunctorIN3c108BFloat16ES4_bZZZNS0_22logical_or_kernel_cudaERNS_14TensorIteratorEENKUlvE0_clEvENKUlvE8_clEvEUlS4_S4_E_EESt5arrayIPcLm3EEEEviT0_T1_,"a",@progbits
	.sectionflags	@""
	.align	4
.nv.constant0._ZN2at6native29vectorized_elementwise_kernelILi8ENS0_13BinaryFunctorIN3c108BFloat16ES4_bZZZNS0_22logical_or_kernel_cudaERNS_14TensorIteratorEENKUlvE0_clEvENKUlvE8_clEvEUlS4_S4_E_EESt5arrayIPcLm3EEEEviT0_T1_:
	.zero		560


//--------------------- .nv.constant0._ZN2at6native18elementwise_kernelILi128ELi4EZNS0_15gpu_kernel_implINS0_13AUnaryFunctorIbbbZZZNS0_22logical_or_kernel_cudaERNS_14TensorIteratorEENKUlvE0_clEvENKUlvE7_clEvEUlbbE_EEEEvRNS_18TensorIteratorBaseERKT_EUliE_EEviT1_ --------------------------
	.section	.nv.constant0._ZN2at6native18elementwise_kernelILi128ELi4EZNS0_15gpu_kernel_implINS0_13AUnaryFunctorIbbbZZZNS0_22logical_or_kernel_cudaERNS_14TensorIteratorEENKUlvE0_clEvENKUlvE7_clEvEUlbbE_EEEEvRNS_18TensorIteratorBaseERKT_EUliE_EEviT1_,"a",@progbits
	.sectionflags	@""
	.align	4
.nv.constant0._ZN2at6native18elementwise_kernelILi128ELi4EZNS0_15gpu_kernel_implINS0_13AUnaryFunctorIbbbZZZNS0_22logical_or_kernel_cudaERNS_14TensorIteratorEENKUlvE0_clEvENKUlvE7_clEvEUlbbE_EEEEvRNS_18TensorIteratorBaseERKT_EUliE_EEviT1_:
	.zero		1072


//--------------------- .nv.constant0._ZN2at6native27unrolled_elementwise_kernelINS0_13AUnaryFunctorIbbbZZZNS0_22logical_or_kernel_cudaERNS_14TensorIteratorEENKUlvE0_clEvENKUlvE7_clEvEUlbbE_EESt5arrayIPcLm2EELi4E23TrivialOffsetCalculatorILi1EjESD_NS0_6memory12LoadWithCastILi1EEENSE_13StoreWithCastILi1EEEEEviT_T0_T2_T3_T4_T5_ --------------------------
	.section	.nv.constant0._ZN2at6native27unrolled_elementwise_kernelINS0_13AUnaryFunctorIbbbZZZNS0_22logical_or_kernel_cudaERNS_14TensorIteratorEENKUlvE0_clEvENKUlvE7_clEvEUlbbE_EESt5arrayIPcLm2EELi4E23TrivialOffsetCalculatorILi1EjESD_NS0_6memory12LoadWithCastILi1EEENSE_13StoreWithCastILi1EEEEEviT_T0_T2_T3_T4_T5_,"a",@progbits
	.sectionflags	@""
	.align	4
.nv.constant0._ZN2at6native27unrolled_elementwise_kernelINS0_13AUnaryFunctorIbbbZZZNS0_22logical_or_kernel_cudaERNS_14TensorIteratorEENKUlvE0_clEvENKUlvE7_clEvEUlbbE_EESt5arrayIPcLm2EELi4E23TrivialOffsetCalculatorILi1EjESD_NS0_6memory12LoadWithCastILi1EEENSE_13StoreWithCastILi1EEEEEviT_T0_T2_T3_T4_T5_:
	.zero		572


//--------------------- .nv.constant0._ZN2at6native18elementwise_kernelILi128ELi4EZNS0_22gpu_kernel_impl_nocastINS0_13AUnaryFunctorIbbbZZZNS0_22logical_or_kernel_cudaERNS_14TensorIteratorEENKUlvE0_clEvENKUlvE7_clEvEUlbbE_EEEEvRNS_18TensorIteratorBaseERKT_EUliE_EEviT1_ --------------------------
	.section	.nv.constant0._ZN2at6native18elementwise_kernelILi128ELi4EZNS0_22gpu_kernel_impl_nocastINS0_13AUnaryFunctorIbbbZZZNS0_22logical_or_kernel_cudaERNS_14TensorIteratorEENKUlvE0_clEvENKUlvE7_clEvEUlbbE_EEEEvRNS_18TensorIteratorBaseERKT_EUliE_EEviT1_,"a",@progbits
	.sectionflags	@""
	.align	4
.nv.constant0._ZN2at6native18elementwise_kernelILi128ELi4EZNS0_22gpu_kernel_impl_nocastINS0_13AUnaryFunctorIbbbZZZNS0_22logical_or_kernel_cudaERNS_14TensorIteratorEENKUlvE0_clEvENKUlvE7_clEvEUlbbE_EEEEvRNS_18TensorIteratorBaseERKT_EUliE_EEviT1_:
	.zero		1072


//--------------------- .nv.constant0._ZN2at6native27unrolled_elementwise_kernelINS0_13AUnaryFunctorIbbbZZZNS0_22logical_or_kernel_cudaERNS_14TensorIteratorEENKUlvE0_clEvENKUlvE7_clEvEUlbbE_EESt5arrayIPcLm2EELi4E23TrivialOffsetCalculatorILi1EjESD_NS0_6memory15LoadWithoutCastENSE_16StoreWithoutCastEEEviT_T0_T2_T3_T4_T5_ --------------------------
	.section	.nv.constant0._ZN2at6native27unrolled_elementwise_kernelINS0_13AUnaryFunctorIbbbZZZNS0_22logical_or_kernel_cudaERNS_14TensorIteratorEENKUlvE0_clEvENKUlvE7_clEvEUlbbE_EESt5arrayIPcLm2EELi4E23TrivialOffsetCalculatorILi1EjESD_NS0_6memory15LoadWithoutCastENSE_16StoreWithoutCastEEEviT_T0_T2_T3_T4_T5_,"a",@progbits
	.sectionflags	@""
	.align	4
.nv.constant0._ZN2at6native27unrolled_elementwise_kernelINS0_13AUnaryFunctorIbbbZZZNS0_22logical_or_kernel_cudaERNS_14TensorIteratorEENKUlvE0_clEvENKUlvE7_clEvEUlbbE_EESt5arrayIPcLm2EELi4E23TrivialOffsetCalculatorILi1EjESD_NS0_6memory15LoadWithoutCastENSE_16StoreWithoutCastEEEviT_T0_T2_T3_T4_T5_:
	.zero		556


//--------------------- .nv.constant0._ZN2at6native29vectorized_elementwise_kernelILi2ENS0_13AUnaryFunctorIbbbZZZNS0_22logical_or_kernel_cudaERNS_14TensorIteratorEENKUlvE0_clEvENKUlvE7_clEvEUlbbE_EESt5arrayIPcLm2EEEEviT0_T1_ --------------------------
	.section	.nv.constant0._ZN2at6native29vectorized_elementwise_kernelILi2ENS0_13AUnaryFunctorIbbbZZZNS0_22logical_or_kernel_cudaERNS_14TensorIteratorEENKUlvE0_clEvENKUlvE7_clEvEUlbbE_EESt5arrayIPcLm2EEEEviT0_T1_,"a",@progbits
	.sectionflags	@""
	.align	4
.nv.constant0._ZN2at6native29vectorized_elementwise_kernelILi2ENS0_13AUnaryFunctorIbbbZZZNS0_22logical_or_kernel_cudaERNS_14TensorIteratorEENKUlvE0_clEvENKUlvE7_clEvEUlbbE_EESt5arrayIPcLm2EEEEviT0_T1_:
	.zero		552


//--------------------- .nv.constant0._ZN2at6native29vectorized_elementwise_kernelILi4ENS0_13AUnaryFunctorIbbbZZZNS0_22logical_or_kernel_cudaERNS_14TensorIteratorEENKUlvE0_clEvENKUlvE7_clEvEUlbbE_EESt5arrayIPcLm2EEEEviT0_T1_ --------------------------
	.section	.nv.constant0._ZN2at6native29vectorized_elementwise_kernelILi4ENS0_13AUnaryFunctorIbbbZZZNS0_22logical_or_kernel_cudaERNS_14TensorIteratorEENKUlvE0_clEvENKUlvE7_clEvEUlbbE_EESt5arrayIPcLm2EEEEviT0_T1_,"a",@progbits
	.sectionflags	@""
	.align	4
.nv.constant0._ZN2at6native29vectorized_elementwise_kernelILi4ENS0_13AUnaryFunctorIbbbZZZNS0_22logical_or_kernel_cudaERNS_14TensorIteratorEENKUlvE0_clEvENKUlvE7_clEvEUlbbE_EESt5arrayIPcLm2EEEEviT0_T1_:
	.zero		552


//--------------------- .nv.constant0._ZN2at6native29vectorized_elementwise_kernelILi8ENS0_13AUnaryFunctorIbbbZZZNS0_22logical_or_kernel_cudaERNS_14TensorIteratorEENKUlvE0_clEvENKUlvE7_clEvEUlbbE_EESt5arrayIPcLm2EEEEviT0_T1_ --------------------------
	.section	.nv.constant0._ZN2at6native29vectorized_elementwise_kernelILi8ENS0_13AUnaryFunctorIbbbZZZNS0_22logical_or_kernel_cudaERNS_14TensorIteratorEENKUlvE0_clEvENKUlvE7_clEvEUlbbE_EESt5arrayIPcLm2EEEEviT0_T1_,"a",@progbits
	.sectionflags	@""
	.align	4
.nv.constant0._ZN2at6native29vectorized_elementwise_kernelILi8ENS0_13AUnaryFunctorIbbbZZZNS0_22logical_or_kernel_cudaERNS_14TensorIteratorEENKUlvE0_clEvENKUlvE7_clEvEUlbbE_EESt5arrayIPcLm2EEEEviT0_T1_:
	.zero		552


//--------------------- .nv.constant0._ZN2at6native18elementwise_kernelILi128ELi4EZNS0_15gpu_kernel_implINS0_13BinaryFunctorIbbbZZZNS0_22logical_or_kernel_cudaERNS_14TensorIteratorEENKUlvE0_clEvENKUlvE7_clEvEUlbbE_EEEEvRNS_18TensorIteratorBaseERKT_EUliE_EEviT1_ --------------------------
	.section	.nv.constant0._ZN2at6native18elementwise_kernelILi128ELi4EZNS0_15gpu_kernel_implINS0_13BinaryFunctorIbbbZZZNS0_22logical_or_kernel_cudaERNS_14TensorIteratorEENKUlvE0_clEvENKUlvE7_clEvEUlbbE_EEEEvRNS_18TensorIteratorBaseERKT_EUliE_EEviT1_,"a",@progbits
	.sectionflags	@""
	.align	4
.nv.constant0._ZN2at6native18elementwise_kernelILi128ELi4EZNS0_15gpu_kernel_implINS0_13BinaryFunctorIbbbZZZNS0_22logical_or_kernel_cudaERNS_14TensorIteratorEENKUlvE0_clEvENKUlvE7_clEvEUlbbE_EEEEvRNS_18TensorIteratorBaseERKT_EUliE_EEviT1_:
	.zero		1184


//--------------------- .nv.constant0._ZN2at6native27unrolled_elementwise_kernelINS0_13BinaryFunctorIbbbZZZNS0_22logical_or_kernel_cudaERNS_14TensorIteratorEENKUlvE0_clEvENKUlvE7_clEvEUlbbE_EESt5arrayIPcLm3EELi4E23TrivialOffsetCalculatorILi2EjESC_ILi1EjENS0_6memory12LoadWithCastILi2EEENSF_13StoreWithCastILi1EEEEEviT_T0_T2_T3_T4_T5_ --------------------------
	.section	.nv.constant0._ZN2at6native27unrolled_elementwise_kernelINS0_13BinaryFunctorIbbbZZZNS0_22logical_or_kernel_cudaERNS_14TensorIteratorEENKUlvE0_clEvENKUlvE7_clEvEUlbbE_EESt5arrayIPcLm3EELi4E23TrivialOffsetCalculatorILi2EjESC_ILi1EjENS0_6memory12LoadWithCastILi2EEENSF_13StoreWithCastILi1EEEEEviT_T0_T2_T3_T4_T5_,"a",@progbits
	.sectionflags	@""
	.align	4
.nv.constant0._ZN2at6native27unrolled_elementwise_kernelINS0_13BinaryFunctorIbbbZZZNS0_22logical_or_kernel_cudaERNS_14TensorIteratorEENKUlvE0_clEvENKUlvE7_clEvEUlbbE_EESt5arrayIPcLm3EELi4E23TrivialOffsetCalculatorILi2EjESC_ILi1EjENS0_6memory12LoadWithCastILi2EEENSF_13StoreWithCastILi1EEEEEviT_T0_T2_T3_T4_T5_:
	.zero		584


//--------------------- .nv.constant0._ZN2at6native18elementwise_kernelILi128ELi4EZNS0_22gpu_kernel_impl_nocastINS0_13BinaryFunctorIbbbZZZNS0_22logical_or_kernel_cudaERNS_14TensorIteratorEENKUlvE0_clEvENKUlvE7_clEvEUlbbE_EEEEvRNS_18TensorIteratorBaseERKT_EUliE_EEviT1_ --------------------------
	.section	.nv.constant0._ZN2at6native18elementwise_kernelILi128ELi4EZNS0_22gpu_kernel_impl_nocastINS0_13BinaryFunctorIbbbZZZNS0_22logical_or_kernel_cudaERNS_14TensorIteratorEENKUlvE0_clEvENKUlvE7_clEvEUlbbE_EEEEvRNS_18TensorIteratorBaseERKT_EUliE_EEviT1_,"a",@progbits
	.sectionflags	@""
	.align	4
.nv.constant0._ZN2at6native18elementwise_kernelILi128ELi4EZNS0_22gpu_kernel_impl_nocastINS0_13BinaryFunctorIbbbZZZNS0_22logical_or_kernel_cudaERNS_14TensorIteratorEENKUlvE0_clEvENKUlvE7_clEvEUlbbE_EEEEvRNS_18TensorIteratorBaseERKT_EUliE_EEviT1_:
	.zero		1184


//--------------------- .nv.constant0._ZN2at6native27unrolled_elementwise_kernelINS0_13BinaryFunctorIbbbZZZNS0_22logical_or_kernel_cudaERNS_14TensorIteratorEENKUlvE0_clEvENKUlvE7_clEvEUlbbE_EESt5arrayIPcLm3EELi4E23TrivialOffsetCalculatorILi2EjESC_ILi1EjENS0_6memory15LoadWithoutCastENSF_16StoreWithoutCastEEEviT_T0_T2_T3_T4_T5_ --------------------------
	.section	.nv.constant0._ZN2at6native27unrolled_elementwise_kernelINS0_13BinaryFunctorIbbbZZZNS0_22logical_or_kernel_cudaERNS_14TensorIteratorEENKUlvE0_clEvENKUlvE7_clEvEUlbbE_EESt5arrayIPcLm3EELi4E23TrivialOffsetCalculatorILi2EjESC_ILi1EjENS0_6memory15LoadWithoutCastENSF_16StoreWithoutCastEEEviT_T0_T2_T3_T4_T5_,"a",@progbits
	.sectionflags	@""
	.align	4
.nv.constant0._ZN2at6native27unrolled_elementwise_kernelINS0_13BinaryFunctorIbbbZZZNS0_22logical_or_kernel_cudaERNS_14TensorIteratorEENKUlvE0_clEvENKUlvE7_clEvEUlbbE_EESt5arrayIPcLm3EELi4E23TrivialOffsetCalculatorILi2EjESC_ILi1EjENS0_6memory15LoadWithoutCastENSF_16StoreWithoutCastEEEviT_T0_T2_T3_T4_T5_:
	.zero		564


//--------------------- .nv.constant0._ZN2at6native29vectorized_elementwise_kernelILi2ENS0_13BinaryFunctorIbbbZZZNS0_22logical_or_kernel_cudaERNS_14TensorIteratorEENKUlvE0_clEvENKUlvE7_clEvEUlbbE_EESt5arrayIPcLm3EEEEviT0_T1_ --------------------------
	.section	.nv.constant0._ZN2at6native29vectorized_elementwise_kernelILi2ENS0_13BinaryFunctorIbbbZZZNS0_22logical_or_kernel_cudaERNS_14TensorIteratorEENKUlvE0_clEvENKUlvE7_clEvEUlbbE_EESt5arrayIPcLm3EEEEviT0_T1_,"a",@progbits
	.sectionflags	@""
	.align	4
.nv.constant0._ZN2at6native29vectorized_elementwise_kernelILi2ENS0_13BinaryFunctorIbbbZZZNS0_22logical_or_kernel_cudaERNS_14TensorIteratorEENKUlvE0_clEvENKUlvE7_clEvEUlbbE_EESt5arrayIPcLm3EEEEviT0_T1_:
	.zero		560


//--------------------- .nv.constant0._ZN2at6native29vectorized_elementwise_kernelILi4ENS0_13BinaryFunctorIbbbZZZNS0_22logical_or_kernel_cudaERNS_14TensorIteratorEENKUlvE0_clEvENKUlvE7_clEvEUlbbE_EESt5arrayIPcLm3EEEEviT0_T1_ --------------------------
	.section	.nv.constant0._ZN2at6native29vectorized_elementwise_kernelILi4ENS0_13BinaryFunctorIbbbZZZNS0_22logical_or_kernel_cudaERNS_14TensorIteratorEENKUlvE0_clEvENKUlvE7_clEvEUlbbE_EESt5arrayIPcLm3EEEEviT0_T1_,"a",@progbits
	.sectionflags	@""
	.align	4
.nv.constant0._ZN2at6native29vectorized_elementwise_kernelILi4ENS0_13BinaryFunctorIbbbZZZNS0_22logical_or_kernel_cudaERNS_14TensorIteratorEENKUlvE0_clEvENKUlvE7_clEvEUlbbE_EESt5arrayIPcLm3EEEEviT0_T1_:
	.zero		560


//--------------------- .nv.constant0._ZN2at6native29vectorized_elementwise_kernelILi8ENS0_13BinaryFunctorIbbbZZZNS0_22logical_or_kernel_cudaERNS_14TensorIteratorEENKUlvE0_clEvENKUlvE7_clEvEUlbbE_EESt5arrayIPcLm3EEEEviT0_T1_ --------------------------
	.section	.nv.constant0._ZN2at6native29vectorized_elementwise_kernelILi8ENS0_13BinaryFunctorIbbbZZZNS0_22logical_or_kernel_cudaERNS_14TensorIteratorEENKUlvE0_clEvENKUlvE7_clEvEUlbbE_EESt5arrayIPcLm3EEEEviT0_T1_,"a",@progbits
	.sectionflags	@""
	.align	4
.nv.constant0._ZN2at6native29vectorized_elementwise_kernelILi8ENS0_13BinaryFunctorIbbbZZZNS0_22logical_or_kernel_cudaERNS_14TensorIteratorEENKUlvE0_clEvENKUlvE7_clEvEUlbbE_EESt5arrayIPcLm3EEEEviT0_T1_:
	.zero		560


//--------------------- .nv.constant0._ZN2at6native18elementwise_kernelILi128ELi4EZNS0_15gpu_kernel_implINS0_13AUnaryFunctorIN3c104HalfES5_bZZZNS0_22logical_or_kernel_cudaERNS_14TensorIteratorEENKUlvE0_clEvENKUlvE6_clEvEUlS5_S5_E_EEEEvRNS_18TensorIteratorBaseERKT_EUliE_EEviT1_ --------------------------
	.section	.nv.constant0._ZN2at6native18elementwise_kernelILi128ELi4EZNS0_15gpu_kernel_implINS0_13AUnaryFunctorIN3c104HalfES5_bZZZNS0_22logical_or_kernel_cudaERNS_14TensorIteratorEENKUlvE0_clEvENKUlvE6_clEvEUlS5_S5_E_EEEEvRNS_18TensorIteratorBaseERKT_EUliE_EEviT1_,"a",@progbits
	.sectionflags	@""
	.align	4
.nv.constant0._ZN2at6native18elementwise_kernelILi128ELi4EZNS0_15gpu_kernel_implINS0_13AUnaryFunctorIN3c104HalfES5_bZZZNS0_22logical_or_kernel_cudaERNS_14TensorIteratorEENKUlvE0_clEvENKUlvE6_clEvEUlS5_S5_E_EEEEvRNS_18TensorIteratorBaseERKT_EUliE_EEviT1_:
	.zero		1072


//--------------------- .nv.constant0._ZN2at6native27unrolled_elementwise_kernelINS0_13AUnaryFunctorIN3c104HalfES4_bZZZNS0_22logical_or_kernel_cudaERNS_14TensorIteratorEENKUlvE0_clEvENKUlvE6_clEvEUlS4_S4_E_EESt5arrayIPcLm2EELi4E23TrivialOffsetCalculatorILi1EjESF_NS0_6memory12LoadWithCastILi1EEENSG_13StoreWithCastILi1EEEEEviT_T0_T2_T3_T4_T5_ --------------------------
	.section	.nv.constant0._ZN2at6native27unrolled_elementwise_kernelINS0_13AUnaryFunctorIN3c104HalfES4_bZZZNS0_22logical_or_kernel_cudaERNS_14TensorIteratorEENKUlvE0_clEvENKUlvE6_clEvEUlS4_S4_E_EESt5arrayIPcLm2EELi4E23TrivialOffsetCalculatorILi1EjESF_NS0_6memory12LoadWithCastILi1EEENSG_13StoreWithCastILi1EEEEEviT_T0_T2_T3_T4_T5_,"a",@progbits
	.sectionflags	@""
	.align	4
.nv.constant0._ZN2at6native27unrolled_elementwise_kernelINS0_13AUnaryFunctorIN3c104HalfES4_bZZZNS0_22logical_or_kernel_cudaERNS_14TensorIteratorEENKUlvE0_clEvENKUlvE6_clEvEUlS4_S4_E_EESt5arrayIPcLm2EELi4E23TrivialOffsetCalculatorILi1EjESF_NS0_6memory12LoadWithCastILi1EEENSG_13StoreWithCastILi1EEEEEviT_T0_T2_T3_T4_T5_:
	.zero		572


//--------------------- .nv.constant0._ZN2at6native18elementwise_kernelILi128ELi4EZNS0_22gpu_kernel_impl_nocastINS0_13AUnaryFunctorIN3c104HalfES5_bZZZNS0_22logical_or_kernel_cudaERNS_14TensorIteratorEENKUlvE0_clEvENKUlvE6_clEvEUlS5_S5_E_EEEEvRNS_18TensorIteratorBaseERKT_EUliE_EEviT1_ --------------------------
	.section	.nv.constant0._ZN2at6native18elementwise_kernelILi128ELi4EZNS0_22gpu_kernel_impl_nocastINS0_13AUnaryFunctorIN3c104HalfES5_bZZZNS0_22logical_or_kernel_cudaERNS_14TensorIteratorEENKUlvE0_clEvENKUlvE6_clEvEUlS5_S5_E_EEEEvRNS_18TensorIteratorBaseERKT_EUliE_EEviT1_,"a",@progbits
	.sectionflags	@""
	.align	4
.nv.constant0._ZN2at6native18elementwise_kernelILi128ELi4EZNS0_22gpu_kernel_impl_nocastINS0_13AUnaryFunctorIN3c104HalfES5_bZZZNS0_22logical_or_kernel_cudaERNS_14TensorIteratorEENKUlvE0_clEvENKUlvE6_clEvEUlS5_S5_E_EEEEvRNS_18TensorIteratorBaseERKT_EUliE_EEviT1_:
	.zero		1072


//--------------------- .nv.constant0._ZN2at6native27unrolled_elementwise_kernelINS0_13AUnaryFunctorIN3c104HalfES4_bZZZNS0_22logical_or_kernel_cudaERNS_14TensorIteratorEENKUlvE0_clEvENKUlvE6_clEvEUlS4_S4_E_EESt5arrayIPcLm2EELi4E23TrivialOffsetCalculatorILi1EjESF_NS0_6memory15LoadWithoutCastENSG_16StoreWithoutCastEEEviT_T0_T2_T3_T4_T5_ --------------------------
	.section	.nv.constant0._ZN2at6native27unrolled_elementwise_kernelINS0_13AUnaryFunctorIN3c104HalfES4_bZZZNS0_22logical_or_kernel_cudaERNS_14TensorIteratorEENKUlvE0_clEvENKUlvE6_clEvEUlS4_S4_E_EESt5arrayIPcLm2EELi4E23TrivialOffsetCalculatorILi1EjESF_NS0_6memory15LoadWithoutCastENSG_16StoreWithoutCastEEEviT_T0_T2_T3_T4_T5_,"a",@progbits
	.sectionflags	@""
	.align	4
.nv.constant0._ZN2at6native27unrolled_elementwise_kernelINS0_13AUnaryFunctorIN3c104HalfES4_bZZZNS0_22logical_or_kernel_cudaERNS_14TensorIteratorEENKUlvE0_clEvENKUlvE6_clEvEUlS4_S4_E_EESt5arrayIPcLm2EELi4E23TrivialOffsetCalculatorILi1EjESF_NS0_6memory15LoadWithoutCastENSG_16StoreWithoutCastEEEviT_T0_T2_T3_T4_T5_:
	.zero		556


//--------------------- .nv.constant0._ZN2at6native29vectorized_elementwise_kernelILi2ENS0_13AUnaryFunctorIN3c104HalfES4_bZZZNS0_22logical_or_kernel_cudaERNS_14TensorIteratorEENKUlvE0_clEvENKUlvE6_clEvEUlS4_S4_E_EESt5arrayIPcLm2EEEEviT0_T1_ --------------------------
	.section	.nv.constant0._ZN2at6native29vectorized_elementwise_kernelILi2ENS0_13AUnaryFunctorIN3c104HalfES4_bZZZNS0_22logical_or_kernel_cudaERNS_14TensorIteratorEENKUlvE0_clEvENKUlvE6_clEvEUlS4_S4_E_EESt5arrayIPcLm2EEEEviT0_T1_,"a",@progbits
	.sectionflags	@""
	.align	4
.nv.constant0._ZN2at6native29vectorized_elementwise_kernelILi2ENS0_13AUnaryFunctorIN3c104HalfES4_bZZZNS0_22logical_or_kernel_cudaERNS_14TensorIteratorEENKUlvE0_clEvENKUlvE6_clEvEUlS4_S4_E_EESt5arrayIPcLm2EEEEviT0_T1_:
	.zero		552


//--------------------- .nv.constant0._ZN2at6native29vectorized_elementwise_kernelILi4ENS0_13AUnaryFunctorIN3c104HalfES4_bZZZNS0_22logical_or_kernel_cudaERNS_14TensorIteratorEENKUlvE0_clEvENKUlvE6_clEvEUlS4_S4_E_EESt5arrayIPcLm2EEEEviT0_T1_ --------------------------
	.section	.nv.constant0._ZN2at6native29vectorized_elementwise_kernelILi4ENS0_13AUnaryFunctorIN3c104HalfES4_bZZZNS0_22logical_or_kernel_cudaERNS_14TensorIteratorEENKUlvE0_clEvENKUlvE6_clEvEUlS4_S4_E_EESt5arrayIPcLm2EEEEviT0_T1_,"a",@progbits
	.sectionflags	@""
	.align	4
.nv.constant0._ZN2at6native29vectorized_elementwise_kernelILi4ENS0_13AUnaryFunctorIN3c104HalfES4_bZZZNS0_22logical_or_kernel_cudaERNS_14TensorIteratorEENKUlvE0_clEvENKUlvE6_clEvEUlS4_S4_E_EESt5arrayIPcLm2EEEEviT0_T1_:
	.zero		552


//--------------------- .nv.constant0._ZN2at6native29vectorized_elementwise_kernelILi8ENS0_13AUnaryFunctorIN3c104HalfES4_bZZZNS0_22logical_or_kernel_cudaERNS_14TensorIteratorEENKUlvE0_clEvENKUlvE6_clEvEUlS4_S4_E_EESt5arrayIPcLm2EEEEviT0_T1_ --------------------------
	.section	.nv.constant0._ZN2at6native29vectorized_elementwise_kernelILi8ENS0_13AUnaryFunctorIN3c104HalfES4_bZZZNS0_22logical_or_kernel_cudaERNS_14TensorIteratorEENKUlvE0_clEvENKUlvE6_clEvEUlS4_S4_E_EESt5arrayIPcLm2EEEEviT0_T1_,"a",@progbits
	.sectionflags	@""
	.align	4
.nv.constant0._ZN2at6native29vectorized_elementwise_kernelILi8ENS0_13AUnaryFunctorIN3c104HalfES4_bZZZNS0_22logical_or_kernel_cudaERNS_14TensorIteratorEENKUlvE0_clEvENKUlvE6_clEvEUlS4_S4_E_EESt5arrayIPcLm2EEEEviT0_T1_:
	.zero		552


//--------------------- .nv.constant0._ZN2at6native18elementwise_kernelILi128ELi4EZNS0_15gpu_kernel_implINS0_13BinaryFunctorIN3c104HalfES5_bZZZNS0_22logical_or_kernel_cudaERNS_14TensorIteratorEENKUlvE0_clEvENKUlvE6_clEvEUlS5_S5_E_EEEEvRNS_18TensorIteratorBaseERKT_EUliE_EEviT1_ --------------------------
	.section	.nv.constant0._ZN2at6native18elementwise_kernelILi128ELi4EZNS0_15gpu_kernel_implINS0_13BinaryFunctorIN3c104HalfES5_bZZZNS0_22logical_or_kernel_cudaERNS_14TensorIteratorEENKUlvE0_clEvENKUlvE6_clEvEUlS5_S5_E_EEEEvRNS_18TensorIteratorBaseERKT_EUliE_EEviT1_,"a",@progbits
	.sectionflags	@""
	.align	4
.nv.constant0._ZN2at6native18elementwise_kernelILi128ELi4EZNS0_15gpu_kernel_implINS0_13BinaryFunctorIN3c104HalfES5_bZZZNS0_22logical_or_kernel_cudaERNS_14TensorIteratorEENKUlvE0_clEvENKUlvE6_clEvEUlS5_S5_E_EEEEvRNS_18TensorIteratorBaseERKT_EUliE_EEviT1_:
	.zero		1184


//--------------------- .nv.constant0._ZN2at6native27unrolled_elementwise_kernelINS0_13BinaryFunctorIN3c104HalfES4_bZZZNS0_22logical_or_kernel_cudaERNS_14TensorIteratorEENKUlvE0_clEvENKUlvE6_clEvEUlS4_S4_E_EESt5arrayIPcLm3EELi4E23TrivialOffsetCalculatorILi2EjESE_ILi1EjENS0_6memory12LoadWithCastILi2EEENSH_13StoreWithCastILi1EEEEEviT_T0_T2_T3_T4_T5_ --------------------------
	.section	.nv.constant0._ZN2at6native27unrolled_elementwise_kernelINS0_13BinaryFunctorIN3c104HalfES4_bZZZNS0_22logical_or_kernel_cudaERNS_14TensorIteratorEENKUlvE0_clEvENKUlvE6_clEvEUlS4_S4_E_EESt5arrayIPcLm3EELi4E23TrivialOffsetCalculatorILi2EjESE_ILi1EjENS0_6memory12LoadWithCastILi2EEENSH_13StoreWithCastILi1EEEEEviT_T0_T2_T3_T4_T5_,"a",@progbits
	.sectionflags	@""
	.align	4
.nv.constant0._ZN2at6native27unrolled_elementwise_kernelINS0_13BinaryFunctorIN3c104HalfES4_bZZZNS0_22logical_or_kernel_cudaERNS_14TensorIteratorEENKUlvE0_clEvENKUlvE6_clEvEUlS4_S4_E_EESt5arrayIPcLm3EELi4E23TrivialOffsetCalculatorILi2EjESE_ILi1EjENS0_6memory12LoadWithCastILi2EEENSH_13StoreWithCastILi1EEEEEviT_T0_T2_T3_T4_T5_:
	.zero		584


//--------------------- .nv.constant0._ZN2at6native18elementwise_kernelILi128ELi4EZNS0_22gpu_kernel_impl_nocastINS0_13BinaryFunctorIN3c104HalfES5_bZZZNS0_22logical_or_kernel_cudaERNS_14TensorIteratorEENKUlvE0_clEvENKUlvE6_clEvEUlS5_S5_E_EEEEvRNS_18TensorIteratorBaseERKT_EUliE_EEviT1_ --------------------------
	.section	.nv.constant0._ZN2at6native18elementwise_kernelILi128ELi4EZNS0_22gpu_kernel_impl_nocastINS0_13BinaryFunctorIN3c104HalfES5_bZZZNS0_22logical_or_kernel_cudaERNS_14TensorIteratorEENKUlvE0_clEvENKUlvE6_clEvEUlS5_S5_E_EEEEvRNS_18TensorIteratorBaseERKT_EUliE_EEviT1_,"a",@progbits
	.sectionflags	@""
	.align	4
.nv.constant0._ZN2at6native18elementwise_kernelILi128ELi4EZNS0_22gpu_kernel_impl_nocastINS0_13BinaryFunctorIN3c104HalfES5_bZZZNS0_22logical_or_kernel_cudaERNS_14TensorIteratorEENKUlvE0_clEvENKUlvE6_clEvEUlS5_S5_E_EEEEvRNS_18TensorIteratorBaseERKT_EUliE_EEviT1_:
	.zero		1184


//--------------------- .nv.constant0._ZN2at6native27unrolled_elementwise_kernelINS0_13BinaryFunctorIN3c104HalfES4_bZZZNS0_22logical_or_kernel_cudaERNS_14TensorIteratorEENKUlvE0_clEvENKUlvE6_clEvEUlS4_S4_E_EESt5arrayIPcLm3EELi4E23TrivialOffsetCalculatorILi2EjESE_ILi1EjENS0_6memory15LoadWithoutCastENSH_16StoreWithoutCastEEEviT_T0_T2_T3_T4_T5_ --------------------------
	.section	.nv.constant0._ZN2at6native27unrolled_elementwise_kernelINS0_13BinaryFunctorIN3c104HalfES4_bZZZNS0_22logical_or_kernel_cudaERNS_14TensorIteratorEENKUlvE0_clEvENKUlvE6_clEvEUlS4_S4_E_EESt5arrayIPcLm3EELi4E23TrivialOffsetCalculatorILi2EjESE_ILi1EjENS0_6memory15LoadWithoutCastENSH_16StoreWithoutCastEEEviT_T0_T2_T3_T4_T5_,"a",@progbits
	.sectionflags	@""
	.align	4
.nv.constant0._ZN2at6native27unrolled_elementwise_kernelINS0_13BinaryFunctorIN3c104HalfES4_bZZZNS0_22logical_or_kernel_cudaERNS_14TensorIteratorEENKUlvE0_clEvENKUlvE6_clEvEUlS4_S4_E_EESt5arrayIPcLm3EELi4E23TrivialOffsetCalculatorILi2EjESE_ILi1EjENS0_6memory15LoadWithoutCastENSH_16StoreWithoutCastEEEviT_T0_T2_T3_T4_T5_:
	.zero		564


//--------------------- .nv.constant0._ZN2at6native29vectorized_elementwise_kernelILi2ENS0_13BinaryFunctorIN3c104HalfES4_bZZZNS0_22logical_or_kernel_cudaERNS_14TensorIteratorEENKUlvE0_clEvENKUlvE6_clEvEUlS4_S4_E_EESt5arrayIPcLm3EEEEviT0_T1_ --------------------------
	.section	.nv.constant0._ZN2at6native29vectorized_elementwise_kernelILi2ENS0_13BinaryFunctorIN3c104HalfES4_bZZZNS0_22logical_or_kernel_cudaERNS_14TensorIteratorEENKUlvE0_clEvENKUlvE6_clEvEUlS4_S4_E_EESt5arrayIPcLm3EEEEviT0_T1_,"a",@progbits
	.sectionflags	@""
	.align	4
.nv.constant0._ZN2at6native29vectorized_elementwise_kernelILi2ENS0_13BinaryFunctorIN3c104HalfES4_bZZZNS0_22logical_or_kernel_cudaERNS_14TensorIteratorEENKUlvE0_clEvENKUlvE6_clEvEUlS4_S4_E_EESt5arrayIPcLm3EEEEviT0_T1_:
	.zero		560


//--------------------- .nv.constant0._ZN2at6native29vectorized_elementwise_kernelILi4ENS0_13BinaryFunctorIN3c104HalfES4_bZZZNS0_22logical_or_kernel_cudaERNS_14TensorIteratorEENKUlvE0_clEvENKUlvE6_clEvEUlS4_S4_E_EESt5arrayIPcLm3EEEEviT0_T1_ --------------------------
	.section	.nv.constant0._ZN2at6native29vectorized_elementwise_kernelILi4ENS0_13BinaryFunctorIN3c104HalfES4_bZZZNS0_22logical_or_kernel_cudaERNS_14TensorIteratorEENKUlvE0_clEvENKUlvE6_clEvEUlS4_S4_E_EESt5arrayIPcLm3EEEEviT0_T1_,"a",@progbits
	.sectionflags	@""
	.align	4
.nv.constant0._ZN2at6native29vectorized_elementwise_kernelILi4ENS0_13BinaryFunctorIN3c104HalfES4_bZZZNS0_22logical_or_kernel_cudaERNS_14TensorIteratorEENKUlvE0_clEvENKUlvE6_clEvEUlS4_S4_E_EESt5arrayIPcLm3EEEEviT0_T1_:
	.zero		560


//--------------------- .nv.constant0._ZN2at6native29vectorized_elementwise_kernelILi8ENS0_13BinaryFunctorIN3c104HalfES4_bZZZNS0_22logical_or_kernel_cudaERNS_14TensorIteratorEENKUlvE0_clEvENKUlvE6_clEvEUlS4_S4_E_EESt5arrayIPcLm3EEEEviT0_T1_ --------------------------
	.section	.nv.constant0._ZN2at6native29vectorized_elementwise_kernelILi8ENS0_13BinaryFunctorIN3c104HalfES4_bZZZNS0_22logical_or_kernel_cudaERNS_14TensorIteratorEENKUlvE0_clEvENKUlvE6_clEvEUlS4_S4_E_EESt5arrayIPcLm3EEEEviT0_T1_,"a",@progbits
	.sectionflags	@""
	.align	4
.nv.constant0._ZN2at6native29vectorized_elementwise_kernelILi8ENS0_13BinaryFunctorIN3c104HalfES4_bZZZNS0_22logical_or_kernel_cudaERNS_14TensorIteratorEENKUlvE0_clEvENKUlvE6_clEvEUlS4_S4_E_EESt5arrayIPcLm3EEEEviT0_T1_:
	.zero		560


//--------------------- .nv.constant0._ZN2at6native18elementwise_kernelILi128ELi4EZNS0_15gpu_kernel_implINS0_13AUnaryFunctorIffbZZZNS0_22logical_or_kernel_cudaERNS_14TensorIteratorEENKUlvE0_clEvENKUlvE5_clEvEUlffE_EEEEvRNS_18TensorIteratorBaseERKT_EUliE_EEviT1_ --------------------------
	.section	.nv.constant0._ZN2at6native18elementwise_kernelILi128ELi4EZNS0_15gpu_kernel_implINS0_13AUnaryFunctorIffbZZZNS0_22logical_or_kernel_cudaERNS_14TensorIteratorEENKUlvE0_clEvENKUlvE5_clEvEUlffE_EEEEvRNS_18TensorIteratorBaseERKT_EUliE_EEviT1_,"a",@progbits
	.sectionflags	@""
	.align	4
.nv.constant0._ZN2at6native18elementwise_kernelILi128ELi4EZNS0_15gpu_kernel_implINS0_13AUnaryFunctorIffbZZZNS0_22logical_or_kernel_cudaERNS_14TensorIteratorEENKUlvE0_clEvENKUlvE5_clEvEUlffE_EEEEvRNS_18TensorIteratorBaseERKT_EUliE_EEviT1_:
	.zero		1080


//--------------------- .nv.constant0._ZN2at6native27unrolled_elementwise_kernelINS0_13AUnaryFunctorIffbZZZNS0_22logical_or_kernel_cudaERNS_14TensorIteratorEENKUlvE0_clEvENKUlvE5_clEvEUlffE_EESt5arrayIPcLm2EELi4E23TrivialOffsetCalculatorILi1EjESD_NS0_6memory12LoadWithCastILi1EEENSE_13StoreWithCastILi1EEEEEviT_T0_T2_T3_T4_T5_ --------------------------
	.section	.nv.constant0._ZN2at6native27unrolled_elementwise_kernelINS0_13AUnaryFunctorIffbZZZNS0_22logical_or_kernel_cudaERNS_14TensorIteratorEENKUlvE0_clEvENKUlvE5_clEvEUlffE_EESt5arrayIPcLm2EELi4E23TrivialOffsetCalculatorILi1EjESD_NS0_6memory12LoadWithCastILi1EEENSE_13StoreWithCastILi1EEEEEviT_T0_T2_T3_T4_T5_,"a",@progbits
	.sectionflags	@""
	.align	4
.nv.constant0._ZN2at6native27unrolled_elementwise_kernelINS0_13AUnaryFunctorIffbZZZNS0_22logical_or_kernel_cudaERNS_14TensorIteratorEENKUlvE0_clEvENKUlvE5_clEvEUlffE_EESt5arrayIPcLm2EELi4E23TrivialOffsetCalculatorILi1EjESD_NS0_6memory12LoadWithCastILi1EEENSE_13StoreWithCastILi1EEEEEviT_T0_T2_T3_T4_T5_:
	.zero		580


//--------------------- .nv.constant0._ZN2at6native18elementwise_kernelILi128ELi4EZNS0_22gpu_kernel_impl_nocastINS0_13AUnaryFunctorIffbZZZNS0_22logical_or_kernel_cudaERNS_14TensorIteratorEENKUlvE0_clEvENKUlvE5_clEvEUlffE_EEEEvRNS_18TensorIteratorBaseERKT_EUliE_EEviT1_ --------------------------
	.section	.nv.constant0._ZN2at6native18elementwise_kernelILi128ELi4EZNS0_22gpu_kernel_impl_nocastINS0_13AUnaryFunctorIffbZZZNS0_22logical_or_kernel_cudaERNS_14TensorIteratorEENKUlvE0_clEvENKUlvE5_clEvEUlffE_EEEEvRNS_18TensorIteratorBaseERKT_EUliE_EEviT1_,"a",@progbits
	.sectionflags	@""
	.align	4
.nv.constant0._ZN2at6native18elementwise_kernelILi128ELi4EZNS0_22gpu_kernel_impl_nocastINS0_13AUnaryFunctorIffbZZZNS0_22logical_or_kernel_cudaERNS_14TensorIteratorEENKUlvE0_clEvENKUlvE5_clEvEUlffE_EEEEvRNS_18TensorIteratorBaseERKT_EUliE_EEviT1_:
	.zero		1072


//--------------------- .nv.constant0._ZN2at6native27unrolled_elementwise_kernelINS0_13AUnaryFunctorIffbZZZNS0_22logical_or_kernel_cudaERNS_14TensorIteratorEENKUlvE0_clEvENKUlvE5_clEvEUlffE_EESt5arrayIPcLm2EELi4E23TrivialOffsetCalculatorILi1EjESD_NS0_6memory15LoadWithoutCastENSE_16StoreWithoutCastEEEviT_T0_T2_T3_T4_T5_ --------------------------
	.section	.nv.constant0._ZN2at6native27unrolled_elementwise_kernelINS0_13AUnaryFunctorIffbZZZNS0_22logical_or_kernel_cudaERNS_14TensorIteratorEENKUlvE0_clEvENKUlvE5_clEvEUlffE_EESt5arrayIPcLm2EELi4E23TrivialOffsetCalculatorILi1EjESD_NS0_6memory15LoadWithoutCastENSE_16StoreWithoutCastEEEviT_T0_T2_T3_T4_T5_,"a",@progbits
	.sectionflags	@""
	.align	4
.nv.constant0._ZN2at6native27unrolled_elementwise_kernelINS0_13AUnaryFunctorIffbZZZNS0_22logical_or_kernel_cudaERNS_14TensorIteratorEENKUlvE0_clEvENKUlvE5_clEvEUlffE_EESt5arrayIPcLm2EELi4E23TrivialOffsetCalculatorILi1EjESD_NS0_6memory15LoadWithoutCastENSE_16StoreWithoutCastEEEviT_T0_T2_T3_T4_T5_:
	.zero		564


//--------------------- .nv.constant0._ZN2at6native29vectorized_elementwise_kernelILi2ENS0_13AUnaryFunctorIffbZZZNS0_22logical_or_kernel_cudaERNS_14TensorIteratorEENKUlvE0_clEvENKUlvE5_clEvEUlffE_EESt5arrayIPcLm2EEEEviT0_T1_ --------------------------
	.section	.nv.constant0._ZN2at6native29vectorized_elementwise_kernelILi2ENS0_13AUnaryFunctorIffbZZZNS0_22logical_or_kernel_cudaERNS_14TensorIteratorEENKUlvE0_clEvENKUlvE5_clEvEUlffE_EESt5arrayIPcLm2EEEEviT0_T1_,"a",@progbits
	.sectionflags	@""
	.align	4
.nv.constant0._ZN2at6native29vectorized_elementwise_kernelILi2ENS0_13AUnaryFunctorIffbZZZNS0_22logical_or_kernel_cudaERNS_14TensorIteratorEENKUlvE0_clEvENKUlvE5_clEvEUlffE_EESt5arrayIPcLm2EEEEviT0_T1_:
	.zero		560


//--------------------- .nv.constant0._ZN2at6native29vectorized_elementwise_kernelILi4ENS0_13AUnaryFunctorIffbZZZNS0_22logical_or_kernel_cudaERNS_14TensorIteratorEENKUlvE0_clEvENKUlvE5_clEvEUlffE_EESt5arrayIPcLm2EEEEviT0_T1_ --------------------------
	.section	.nv.constant0._ZN2at6native29vectorized_elementwise_kernelILi4ENS0_13AUnaryFunctorIffbZZZNS0_22logical_or_kernel_cudaERNS_14TensorIteratorEENKUlvE0_clEvENKUlvE5_clEvEUlffE_EESt5arrayIPcLm2EEEEviT0_T1_,"a",@progbits
	.sectionflags	@""
	.align	4
.nv.constant0._ZN2at6native29vectorized_elementwise_kernelILi4ENS0_13AUnaryFunctorIffbZZZNS0_22logical_or_kernel_cudaERNS_14TensorIteratorEENKUlvE0_clEvENKUlvE5_clEvEUlffE_EESt5arrayIPcLm2EEEEviT0_T1_:
	.zero		560


//--------------------- .nv.constant0._ZN2at6native29vectorized_elementwise_kernelILi8ENS0_13AUnaryFunctorIffbZZZNS0_22logical_or_kernel_cudaERNS_14TensorIteratorEENKUlvE0_clEvENKUlvE5_clEvEUlffE_EESt5arrayIPcLm2EEEEviT0_T1_ --------------------------
	.section	.nv.constant0._ZN2at6native29vectorized_elementwise_kernelILi8ENS0_13AUnaryFunctorIffbZZZNS0_22logical_or_kernel_cudaERNS_14TensorIteratorEENKUlvE0_clEvENKUlvE5_clEvEUlffE_EESt5arrayIPcLm2EEEEviT0_T1_,"a",@progbits
	.sectionflags	@""
	.align	4
.nv.constant0._ZN2at6native29vectorized_elementwise_kernelILi8ENS0_13AUnaryFunctorIffbZZZNS0_22logical_or_kernel_cudaERNS_14TensorIteratorEENKUlvE0_clEvENKUlvE5_clEvEUlffE_EESt5arrayIPcLm2EEEEviT0_T1_:
	.zero		560


//--------------------- .nv.constant0._ZN2at6native18elementwise_kernelILi128ELi4EZNS0_15gpu_kernel_implINS0_13BinaryFunctorIffbZZZNS0_22logical_or_kernel_cudaERNS_14TensorIteratorEENKUlvE0_clEvENKUlvE5_clEvEUlffE_EEEEvRNS_18TensorIteratorBaseERKT_EUliE_EEviT1_ --------------------------
	.section	.nv.constant0._ZN2at6native18elementwise_kernelILi128ELi4EZNS0_15gpu_kernel_implINS0_13BinaryFunctorIffbZZZNS0_22logical_or_kernel_cudaERNS_14TensorIteratorEENKUlvE0_clEvENKUlvE5_clEvEUlffE_EEEEvRNS_18TensorIteratorBaseERKT_EUliE_EEviT1_,"a",@progbits
	.sectionflags	@""
	.align	4
.nv.constant0._ZN2at6native18elementwise_kernelILi128ELi4EZNS0_15gpu_kernel_implINS0_13BinaryFunctorIffbZZZNS0_22logical_or_kernel_cudaERNS_14TensorIteratorEENKUlvE0_clEvENKUlvE5_clEvEUlffE_EEEEvRNS_18TensorIteratorBaseERKT_EUliE_EEviT1_:
	.zero		1184


//--------------------- .nv.constant0._ZN2at6native27unrolled_elementwise_kernelINS0_13BinaryFunctorIffbZZZNS0_22logical_or_kernel_cudaERNS_14TensorIteratorEENKUlvE0_clEvENKUlvE5_clEvEUlffE_EESt5arrayIPcLm3EELi4E23TrivialOffsetCalculatorILi2EjESC_ILi1EjENS0_6memory12LoadWithCastILi2EEENSF_13StoreWithCastILi1EEEEEviT_T0_T2_T3_T4_T5_ --------------------------
	.section	.nv.constant0._ZN2at6native27unrolled_elementwise_kernelINS0_13BinaryFunctorIffbZZZNS0_22logical_or_kernel_cudaERNS_14TensorIteratorEENKUlvE0_clEvENKUlvE5_clEvEUlffE_EESt5arrayIPcLm3EELi4E23TrivialOffsetCalculatorILi2EjESC_ILi1EjENS0_6memory12LoadWithCastILi2EEENSF_13StoreWithCastILi1EEEEEviT_T0_T2_T3_T4_T5_,"a",@progbits
	.sectionflags	@""
	.align	4
.nv.constant0._ZN2at6native27unrolled_elementwise_kernelINS0_13BinaryFunctorIffbZZZNS0_22logical_or_kernel_cudaERNS_14TensorIteratorEENKUlvE0_clEvENKUlvE5_clEvEUlffE_EESt5arrayIPcLm3EELi4E23TrivialOffsetCalculatorILi2EjESC_ILi1EjENS0_6memory12LoadWithCastILi2EEENSF_13StoreWithCastILi1EEEEEviT_T0_T2_T3_T4_T5_:
	.zero		584


//--------------------- .nv.constant0._ZN2at6native18elementwise_kernelILi128ELi4EZNS0_22gpu_kernel_impl_nocastINS0_13BinaryFunctorIffbZZZNS0_22logical_or_kernel_cudaERNS_14TensorIteratorEENKUlvE0_clEvENKUlvE5_clEvEUlffE_EEEEvRNS_18TensorIteratorBaseERKT_EUliE_EEviT1_ --------------------------
	.section	.nv.constant0._ZN2at6native18elementwise_kernelILi128ELi4EZNS0_22gpu_kernel_impl_nocastINS0_13BinaryFunctorIffbZZZNS0_22logical_or_kernel_cudaERNS_14TensorIteratorEENKUlvE0_clEvENKUlvE5_clEvEUlffE_EEEEvRNS_18TensorIteratorBaseERKT_EUliE_EEviT1_,"a",@progbits
	.sectionflags	@""
	.align	4
.nv.constant0._ZN2at6native18elementwise_kernelILi128ELi4EZNS0_22gpu_kernel_impl_nocastINS0_13BinaryFunctorIffbZZZNS0_22logical_or_kernel_cudaERNS_14TensorIteratorEENKUlvE0_clEvENKUlvE5_clEvEUlffE_EEEEvRNS_18TensorIteratorBaseERKT_EUliE_EEviT1_:
	.zero		1184


//--------------------- .nv.constant0._ZN2at6native27unrolled_elementwise_kernelINS0_13BinaryFunctorIffbZZZNS0_22logical_or_kernel_cudaERNS_14TensorIteratorEENKUlvE0_clEvENKUlvE5_clEvEUlffE_EESt5arrayIPcLm3EELi4E23TrivialOffsetCalculatorILi2EjESC_ILi1EjENS0_6memory15LoadWithoutCastENSF_16StoreWithoutCastEEEviT_T0_T2_T3_T4_T5_ --------------------------
	.section	.nv.constant0._ZN2at6native27unrolled_elementwise_kernelINS0_13BinaryFunctorIffbZZZNS0_22logical_or_kernel_cudaERNS_14TensorIteratorEENKUlvE0_clEvENKUlvE5_clEvEUlffE_EESt5arrayIPcLm3EELi4E23TrivialOffsetCalculatorILi2EjESC_ILi1EjENS0_6memory15LoadWithoutCastENSF_16StoreWithoutCastEEEviT_T0_T2_T3_T4_T5_,"a",@progbits
	.sectionflags	@""
	.align	4
.nv.constant0._ZN2at6native27unrolled_elementwise_kernelINS0_13BinaryFunctorIffbZZZNS0_22logical_or_kernel_cudaERNS_14TensorIteratorEENKUlvE0_clEvENKUlvE5_clEvEUlffE_EESt5arrayIPcLm3EELi4E23TrivialOffsetCalculatorILi2EjESC_ILi1EjENS0_6memory15LoadWithoutCastENSF_16StoreWithoutCastEEEviT_T0_T2_T3_T4_T5_:
	.zero		564


//--------------------- .nv.constant0._ZN2at6native29vectorized_elementwise_kernelILi2ENS0_13BinaryFunctorIffbZZZNS0_22logical_or_kernel_cudaERNS_14TensorIteratorEENKUlvE0_clEvENKUlvE5_clEvEUlffE_EESt5arrayIPcLm3EEEEviT0_T1_ --------------------------
	.section	.nv.constant0._ZN2at6native29vectorized_elementwise_kernelILi2ENS0_13BinaryFunctorIffbZZZNS0_22logical_or_kernel_cudaERNS_14TensorIteratorEENKUlvE0_clEvENKUlvE5_clEvEUlffE_EESt5arrayIPcLm3EEEEviT0_T1_,"a",@progbits
	.sectionflags	@""
	.align	4
.nv.constant0._ZN2at6native29vectorized_elementwise_kernelILi2ENS0_13BinaryFunctorIffbZZZNS0_22logical_or_kernel_cudaERNS_14TensorIteratorEENKUlvE0_clEvENKUlvE5_clEvEUlffE_EESt5arrayIPcLm3EEEEviT0_T1_:
	.zero		560


//--------------------- .nv.constant0._ZN2at6native29vectorized_elementwise_kernelILi4ENS0_13BinaryFunctorIffbZZZNS0_22logical_or_kernel_cudaERNS_14TensorIteratorEENKUlvE0_clEvENKUlvE5_clEvEUlffE_EESt5arrayIPcLm3EEEEviT0_T1_ --------------------------
	.section	.nv.constant0._ZN2at6native29vectorized_elementwise_kernelILi4ENS0_13BinaryFunctorIffbZZZNS0_22logical_or_kernel_cudaERNS_14TensorIteratorEENKUlvE0_clEvENKUlvE5_clEvEUlffE_EESt5arrayIPcLm3EEEEviT0_T1_,"a",@progbits
	.sectionflags	@""
	.align	4
.nv.constant0._ZN2at6native29vectorized_elementwise_kernelILi4ENS0_13BinaryFunctorIffbZZZNS0_22logical_or_kernel_cudaERNS_14TensorIteratorEENKUlvE0_clEvENKUlvE5_clEvEUlffE_EESt5arrayIPcLm3EEEEviT0_T1_:
	.zero		560


//--------------------- .nv.constant0._ZN2at6native29vectorized_elementwise_kernelILi8ENS0_13BinaryFunctorIffbZZZNS0_22logical_or_kernel_cudaERNS_14TensorIteratorEENKUlvE0_clEvENKUlvE5_clEvEUlffE_EESt5arrayIPcLm3EEEEviT0_T1_ --------------------------
	.section	.nv.constant0._ZN2at6native29vectorized_elementwise_kernelILi8ENS0_13BinaryFunctorIffbZZZNS0_22logical_or_kernel_cudaERNS_14TensorIteratorEENKUlvE0_clEvENKUlvE5_clEvEUlffE_EESt5arrayIPcLm3EEEEviT0_T1_,"a",@progbits
	.sectionflags	@""
	.align	4
.nv.constant0._ZN2at6native29vectorized_elementwise_kernelILi8ENS0_13BinaryFunctorIffbZZZNS0_22logical_or_kernel_cudaERNS_14TensorIteratorEENKUlvE0_clEvENKUlvE5_clEvEUlffE_EESt5arrayIPcLm3EEEEviT0_T1_:
	.zero		560


//--------------------- .nv.constant0._ZN2at6native18elementwise_kernelILi128ELi4EZNS0_15gpu_kernel_implINS0_13AUnaryFunctorIddbZZZNS0_22logical_or_kernel_cudaERNS_14TensorIteratorEENKUlvE0_clEvENKUlvE4_clEvEUlddE_EEEEvRNS_18TensorIteratorBaseERKT_EUliE_EEviT1_ --------------------------
	.section	.nv.constant0._ZN2at6native18elementwise_kernelILi128ELi4EZNS0_15gpu_kernel_implINS0_13AUnaryFunctorIddbZZZNS0_22logical_or_kernel_cudaERNS_14TensorIteratorEENKUlvE0_clEvENKUlvE4_clEvEUlddE_EEEEvRNS_18TensorIteratorBaseERKT_EUliE_EEviT1_,"a",@progbits
	.sectionflags	@""
	.align	4
.nv.constant0._ZN2at6native18elementwise_kernelILi128ELi4EZNS0_15gpu_kernel_implINS0_13AUnaryFunctorIddbZZZNS0_22logical_or_kernel_cudaERNS_14TensorIteratorEENKUlvE0_clEvENKUlvE4_clEvEUlddE_EEEEvRNS_18TensorIteratorBaseERKT_EUliE_EEviT1_:
	.zero		1088


//--------------------- .nv.constant0._ZN2at6native27unrolled_elementwise_kernelINS0_13AUnaryFunctorIddbZZZNS0_22logical_or_kernel_cudaERNS_14TensorIteratorEENKUlvE0_clEvENKUlvE4_clEvEUlddE_EESt5arrayIPcLm2EELi4E23TrivialOffsetCalculatorILi1EjESD_NS0_6memory12LoadWithCastILi1EEENSE_13StoreWithCastILi1EEEEEviT_T0_T2_T3_T4_T5_ --------------------------
	.section	.nv.constant0._ZN2at6native27unrolled_elementwise_kernelINS0_13AUnaryFunctorIddbZZZNS0_22logical_or_kernel_cudaERNS_14TensorIteratorEENKUlvE0_clEvENKUlvE4_clEvEUlddE_EESt5arrayIPcLm2EELi4E23TrivialOffsetCalculatorILi1EjESD_NS0_6memory12LoadWithCastILi1EEENSE_13StoreWithCastILi1EEEEEviT_T0_T2_T3_T4_T5_,"a",@progbits
	.sectionflags	@""
	.align	4
.nv.constant0._ZN2at6native27unrolled_elementwise_kernelINS0_13AUnaryFunctorIddbZZZNS0_22logical_or_kernel_cudaERNS_14TensorIteratorEENKUlvE0_clEvENKUlvE4_clEvEUlddE_EESt5arrayIPcLm2EELi4E23TrivialOffsetCalculatorILi1EjESD_NS0_6memory12LoadWithCastILi1EEENSE_13StoreWithCastILi1EEEEEviT_T0_T2_T3_T4_T5_:
	.zero		588


//--------------------- .nv.constant0._ZN2at6native18elementwise_kernelILi128ELi4EZNS0_22gpu_kernel_impl_nocastINS0_13AUnaryFunctorIddbZZZNS0_22logical_or_kernel_cudaERNS_14TensorIteratorEENKUlvE0_clEvENKUlvE4_clEvEUlddE_EEEEvRNS_18TensorIteratorBaseERKT_EUliE_EEviT1_ --------------------------
	.section	.nv.constant0._ZN2at6native18elementwise_kernelILi128ELi4EZNS0_22gpu_kernel_impl_nocastINS0_13AUnaryFunctorIddbZZZNS0_22logical_or_kernel_cudaERNS_14TensorIteratorEENKUlvE0_clEvENKUlvE4_clEvEUlddE_EEEEvRNS_18TensorIteratorBaseERKT_EUliE_EEviT1_,"a",@progbits
	.sectionflags	@""
	.align	4
.nv.constant0._ZN2at6native18elementwise_kernelILi128ELi4EZNS0_22gpu_kernel_impl_nocastINS0_13AUnaryFunctorIddbZZZNS0_22logical_or_kernel_cudaERNS_14TensorIteratorEENKUlvE0_clEvENKUlvE4_clEvEUlddE_EEEEvRNS_18TensorIteratorBaseERKT_EUliE_EEviT1_:
	.zero		1080


//--------------------- .nv.constant0._ZN2at6native27unrolled_elementwise_kernelINS0_13AUnaryFunctorIddbZZZNS0_22logical_or_kernel_cudaERNS_14TensorIteratorEENKUlvE0_clEvENKUlvE4_clEvEUlddE_EESt5arrayIPcLm2EELi4E23TrivialOffsetCalculatorILi1EjESD_NS0_6memory15LoadWithoutCastENSE_16StoreWithoutCastEEEviT_T0_T2_T3_T4_T5_ --------------------------
	.section	.nv.constant0._ZN2at6native27unrolled_elementwise_kernelINS0_13AUnaryFunctorIddbZZZNS0_22logical_or_kernel_cudaERNS_14TensorIteratorEENKUlvE0_clEvENKUlvE4_clEvEUlddE_EESt5arrayIPcLm2EELi4E23TrivialOffsetCalculatorILi1EjESD_NS0_6memory15LoadWithoutCastENSE_16StoreWithoutCastEEEviT_T0_T2_T3_T4_T5_,"a",@progbits
	.sectionflags	@""
	.align	4
.nv.constant0._ZN2at6native27unrolled_elementwise_kernelINS0_13AUnaryFunctorIddbZZZNS0_22logical_or_kernel_cudaERNS_14TensorIteratorEENKUlvE0_clEvENKUlvE4_clEvEUlddE_EESt5arrayIPcLm2EELi4E23TrivialOffsetCalculatorILi1EjESD_NS0_6memory15LoadWithoutCastENSE_16StoreWithoutCastEEEviT_T0_T2_T3_T4_T5_:
	.zero		572


//--------------------- .nv.constant0._ZN2at6native29vectorized_elementwise_kernelILi2ENS0_13AUnaryFunctorIddbZZZNS0_22logical_or_kernel_cudaERNS_14TensorIteratorEENKUlvE0_clEvENKUlvE4_clEvEUlddE_EESt5arrayIPcLm2EEEEviT0_T1_ --------------------------
	.section	.nv.constant0._ZN2at6native29vectorized_elementwise_kernelILi2ENS0_13AUnaryFunctorIddbZZZNS0_22logical_or_kernel_cudaERNS_14TensorIteratorEENKUlvE0_clEvENKUlvE4_clEvEUlddE_EESt5arrayIPcLm2EEEEviT0_T1_,"a",@progbits
	.sectionflags	@""
	.align	4
.nv.constant0._ZN2at6native29vectorized_elementwise_kernelILi2ENS0_13AUnaryFunctorIddbZZZNS0_22logical_or_kernel_cudaERNS_14TensorIteratorEENKUlvE0_clEvENKUlvE4_clEvEUlddE_EESt5arrayIPcLm2EEEEviT0_T1_:
	.zero		568


//--------------------- .nv.constant0._ZN2at6native29vectorized_elementwise_kernelILi4ENS0_13AUnaryFunctorIddbZZZNS0_22logical_or_kernel_cudaERNS_14TensorIteratorEENKUlvE0_clEvENKUlvE4_clEvEUlddE_EESt5arrayIPcLm2EEEEviT0_T1_ --------------------------
	.section	.nv.constant0._ZN2at6native29vectorized_elementwise_kernelILi4ENS0_13AUnaryFunctorIddbZZZNS0_22logical_or_kernel_cudaERNS_14TensorIteratorEENKUlvE0_clEvENKUlvE4_clEvEUlddE_EESt5arrayIPcLm2EEEEviT0_T1_,"a",@progbits
	.sectionflags	@""
	.align	4
.nv.constant0._ZN2at6native29vectorized_elementwise_kernelILi4ENS0_13AUnaryFunctorIddbZZZNS0_22logical_or_kernel_cudaERNS_14TensorIteratorEENKUlvE0_clEvENKUlvE4_clEvEUlddE_EESt5arrayIPcLm2EEEEviT0_T1_:
	.zero		568


//--------------------- .nv.constant0._ZN2at6native29vectorized_elementwise_kernelILi8ENS0_13AUnaryFunctorIddbZZZNS0_22logical_or_kernel_cudaERNS_14TensorIteratorEENKUlvE0_clEvENKUlvE4_clEvEUlddE_EESt5arrayIPcLm2EEEEviT0_T1_ --------------------------
	.section	.nv.constant0._ZN2at6native29vectorized_elementwise_kernelILi8ENS0_13AUnaryFunctorIddbZZZNS0_22logical_or_kernel_cudaERNS_14TensorIteratorEENKUlvE0_clEvENKUlvE4_clEvEUlddE_EESt5arrayIPcLm2EEEEviT0_T1_,"a",@progbits
	.sectionflags	@""
	.align	4
.nv.constant0._ZN2at6native29vectorized_elementwise_kernelILi8ENS0_13AUnaryFunctorIddbZZZNS0_22logical_or_kernel_cudaERNS_14TensorIteratorEENKUlvE0_clEvENKUlvE4_clEvEUlddE_EESt5arrayIPcLm2EEEEviT0_T1_:
	.zero		568


//--------------------- .nv.constant0._ZN2at6native18elementwise_kernelILi128ELi4EZNS0_15gpu_kernel_implINS0_13BinaryFunctorIddbZZZNS0_22logical_or_kernel_cudaERNS_14TensorIteratorEENKUlvE0_clEvENKUlvE4_clEvEUlddE_EEEEvRNS_18TensorIteratorBaseERKT_EUliE_EEviT1_ --------------------------
	.section	.nv.constant0._ZN2at6native18elementwise_kernelILi128ELi4EZNS0_15gpu_kernel_implINS0_13BinaryFunctorIddbZZZNS0_22logical_or_kernel_cudaERNS_14TensorIteratorEENKUlvE0_clEvENKUlvE4_clEvEUlddE_EEEEvRNS_18TensorIteratorBaseERKT_EUliE_EEviT1_,"a",@progbits
	.sectionflags	@""
	.align	4
.nv.constant0._ZN2at6native18elementwise_kernelILi128ELi4EZNS0_15gpu_kernel_implINS0_13BinaryFunctorIddbZZZNS0_22logical_or_kernel_cudaERNS_14TensorIteratorEENKUlvE0_clEvENKUlvE4_clEvEUlddE_EEEEvRNS_18TensorIteratorBaseERKT_EUliE_EEviT1_:
	.zero		1184


//--------------------- .nv.constant0._ZN2at6native27unrolled_elementwise_kernelINS0_13BinaryFunctorIddbZZZNS0_22logical_or_kernel_cudaERNS_14TensorIteratorEENKUlvE0_clEvENKUlvE4_clEvEUlddE_EESt5arrayIPcLm3EELi4E23TrivialOffsetCalculatorILi2EjESC_ILi1EjENS0_6memory12LoadWithCastILi2EEENSF_13StoreWithCastILi1EEEEEviT_T0_T2_T3_T4_T5_ --------------------------
	.section	.nv.constant0._ZN2at6native27unrolled_elementwise_kernelINS0_13BinaryFunctorIddbZZZNS0_22logical_or_kernel_cudaERNS_14TensorIteratorEENKUlvE0_clEvENKUlvE4_clEvEUlddE_EESt5arrayIPcLm3EELi4E23TrivialOffsetCalculatorILi2EjESC_ILi1EjENS0_6memory12LoadWithCastILi2EEENSF_13StoreWithCastILi1EEEEEviT_T0_T2_T3_T4_T5_,"a",@progbits
	.sectionflags	@""
	.align	4
.nv.constant0._ZN2at6native27unrolled_elementwise_kernelINS0_13BinaryFunctorIddbZZZNS0_22logical_or_kernel_cudaERNS_14TensorIteratorEENKUlvE0_clEvENKUlvE4_clEvEUlddE_EESt5arrayIPcLm3EELi4E23TrivialOffsetCalculatorILi2EjESC_ILi1EjENS0_6memory12LoadWithCastILi2EEENSF_13StoreWithCastILi1EEEEEviT_T0_T2_T3_T4_T5_:
	.zero		584


//--------------------- .nv.constant0._ZN2at6native18elementwise_kernelILi128ELi4EZNS0_22gpu_kernel_impl_nocastINS0_13BinaryFunctorIddbZZZNS0_22logical_or_kernel_cudaERNS_14TensorIteratorEENKUlvE0_clEvENKUlvE4_clEvEUlddE_EEEEvRNS_18TensorIteratorBaseERKT_EUliE_EEviT1_ --------------------------
	.section	.nv.constant0._ZN2at6native18elementwise_kernelILi128ELi4EZNS0_22gpu_kernel_impl_nocastINS0_13BinaryFunctorIddbZZZNS0_22logical_or_kernel_cudaERNS_14TensorIteratorEENKUlvE0_clEvENKUlvE4_clEvEUlddE_EEEEvRNS_18TensorIteratorBaseERKT_EUliE_EEviT1_,"a",@progbits
	.sectionflags	@""
	.align	4
.nv.constant0._ZN2at6native18elementwise_kernelILi128ELi4EZNS0_22gpu_kernel_impl_nocastINS0_13BinaryFunctorIddbZZZNS0_22logical_or_kernel_cudaERNS_14TensorIteratorEENKUlvE0_clEvENKUlvE4_clEvEUlddE_EEEEvRNS_18TensorIteratorBaseERKT_EUliE_EEviT1_:
	.zero		1184


//--------------------- .nv.constant0._ZN2at6native27unrolled_elementwise_kernelINS0_13BinaryFunctorIddbZZZNS0_22logical_or_kernel_cudaERNS_14TensorIteratorEENKUlvE0_clEvENKUlvE4_clEvEUlddE_EESt5arrayIPcLm3EELi4E23TrivialOffsetCalculatorILi2EjESC_ILi1EjENS0_6memory15LoadWithoutCastENSF_16StoreWithoutCastEEEviT_T0_T2_T3_T4_T5_ --------------------------
	.section	.nv.constant0._ZN2at6native27unrolled_elementwise_kernelINS0_13BinaryFunctorIddbZZZNS0_22logical_or_kernel_cudaERNS_14TensorIteratorEENKUlvE0_clEvENKUlvE4_clEvEUlddE_EESt5arrayIPcLm3EELi4E23TrivialOffsetCalculatorILi2EjESC_ILi1EjENS0_6memory15LoadWithoutCastENSF_16StoreWithoutCastEEEviT_T0_T2_T3_T4_T5_,"a",@progbits
	.sectionflags	@""
	.align	4
.nv.constant0._ZN2at6native27unrolled_elementwise_kernelINS0_13BinaryFunctorIddbZZZNS0_22logical_or_kernel_cudaERNS_14TensorIteratorEENKUlvE0_clEvENKUlvE4_clEvEUlddE_EESt5arrayIPcLm3EELi4E23TrivialOffsetCalculatorILi2EjESC_ILi1EjENS0_6memory15LoadWithoutCastENSF_16StoreWithoutCastEEEviT_T0_T2_T3_T4_T5_:
	.zero		564


//--------------------- .nv.constant0._ZN2at6native29vectorized_elementwise_kernelILi2ENS0_13BinaryFunctorIddbZZZNS0_22logical_or_kernel_cudaERNS_14TensorIteratorEENKUlvE0_clEvENKUlvE4_clEvEUlddE_EESt5arrayIPcLm3EEEEviT0_T1_ --------------------------
	.section	.nv.constant0._ZN2at6native29vectorized_elementwise_kernelILi2ENS0_13BinaryFunctorIddbZZZNS0_22logical_or_kernel_cudaERNS_14TensorIteratorEENKUlvE0_clEvENKUlvE4_clEvEUlddE_EESt5arrayIPcLm3EEEEviT0_T1_,"a",@progbits
	.sectionflags	@""
	.align	4
.nv.constant0._ZN2at6native29vectorized_elementwise_kernelILi2ENS0_13BinaryFunctorIddbZZZNS0_22logical_or_kernel_cudaERNS_14TensorIteratorEENKUlvE0_clEvENKUlvE4_clEvEUlddE_EESt5arrayIPcLm3EEEEviT0_T1_:
	.zero		560


//--------------------- .nv.constant0._ZN2at6native29vectorized_elementwise_kernelILi4ENS0_13BinaryFunctorIddbZZZNS0_22logical_or_kernel_cudaERNS_14TensorIteratorEENKUlvE0_clEvENKUlvE4_clEvEUlddE_EESt5arrayIPcLm3EEEEviT0_T1_ --------------------------
	.section	.nv.constant0._ZN2at6native29vectorized_elementwise_kernelILi4ENS0_13BinaryFunctorIddbZZZNS0_22logical_or_kernel_cudaERNS_14TensorIteratorEENKUlvE0_clEvENKUlvE4_clEvEUlddE_EESt5arrayIPcLm3EEEEviT0_T1_,"a",@progbits
	.sectionflags	@""
	.align	4
.nv.constant0._ZN2at6native29vectorized_elementwise_kernelILi4ENS0_13BinaryFunctorIddbZZZNS0_22logical_or_kernel_cudaERNS_14TensorIteratorEENKUlvE0_clEvENKUlvE4_clEvEUlddE_EESt5arrayIPcLm3EEEEviT0_T1_:
	.zero		560


//--------------------- .nv.constant0._ZN2at6native29vectorized_elementwise_kernelILi8ENS0_13BinaryFunctorIddbZZZNS0_22logical_or_kernel_cudaERNS_14TensorIteratorEENKUlvE0_clEvENKUlvE4_clEvEUlddE_EESt5arrayIPcLm3EEEEviT0_T1_ --------------------------
	.section	.nv.constant0._ZN2at6native29vectorized_elementwise_kernelILi8ENS0_13BinaryFunctorIddbZZZNS0_22logical_or_kernel_cudaERNS_14TensorIteratorEENKUlvE0_clEvENKUlvE4_clEvEUlddE_EESt5arrayIPcLm3EEEEviT0_T1_,"a",@progbits
	.sectionflags	@""
	.align	4
.nv.constant0._ZN2at6native29vectorized_elementwise_kernelILi8ENS0_13BinaryFunctorIddbZZZNS0_22logical_or_kernel_cudaERNS_14TensorIteratorEENKUlvE0_clEvENKUlvE4_clEvEUlddE_EESt5arrayIPcLm3EEEEviT0_T1_:
	.zero		560


//--------------------- .nv.constant0._ZN2at6native18elementwise_kernelILi128ELi4EZNS0_15gpu_kernel_implINS0_13AUnaryFunctorIssbZZZNS0_22logical_or_kernel_cudaERNS_14TensorIteratorEENKUlvE0_clEvENKUlvE3_clEvEUlssE_EEEEvRNS_18TensorIteratorBaseERKT_EUliE_EEviT1_ --------------------------
	.section	.nv.constant0._ZN2at6native18elementwise_kernelILi128ELi4EZNS0_15gpu_kernel_implINS0_13AUnaryFunctorIssbZZZNS0_22logical_or_kernel_cudaERNS_14TensorIteratorEENKUlvE0_clEvENKUlvE3_clEvEUlssE_EEEEvRNS_18TensorIteratorBaseERKT_EUliE_EEviT1_,"a",@progbits
	.sectionflags	@""
	.align	4
.nv.constant0._ZN2at6native18elementwise_kernelILi128ELi4EZNS0_15gpu_kernel_implINS0_13AUnaryFunctorIssbZZZNS0_22logical_or_kernel_cudaERNS_14TensorIteratorEENKUlvE0_clEvENKUlvE3_clEvEUlssE_EEEEvRNS_18TensorIteratorBaseERKT_EUliE_EEviT1_:
	.zero		1072


//--------------------- .nv.constant0._ZN2at6native27unrolled_elementwise_kernelINS0_13AUnaryFunctorIssbZZZNS0_22logical_or_kernel_cudaERNS_14TensorIteratorEENKUlvE0_clEvENKUlvE3_clEvEUlssE_EESt5arrayIPcLm2EELi4E23TrivialOffsetCalculatorILi1EjESD_NS0_6memory12LoadWithCastILi1EEENSE_13StoreWithCastILi1EEEEEviT_T0_T2_T3_T4_T5_ --------------------------
	.section	.nv.constant0._ZN2at6native27unrolled_elementwise_kernelINS0_13AUnaryFunctorIssbZZZNS0_22logical_or_kernel_cudaERNS_14TensorIteratorEENKUlvE0_clEvENKUlvE3_clEvEUlssE_EESt5arrayIPcLm2EELi4E23TrivialOffsetCalculatorILi1EjESD_NS0_6memory12LoadWithCastILi1EEENSE_13StoreWithCastILi1EEEEEviT_T0_T2_T3_T4_T5_,"a",@progbits
	.sectionflags	@""
	.align	4
.nv.constant0._ZN2at6native27unrolled_elementwise_kernelINS0_13AUnaryFunctorIssbZZZNS0_22logical_or_kernel_cudaERNS_14TensorIteratorEENKUlvE0_clEvENKUlvE3_clEvEUlssE_EESt5arrayIPcLm2EELi4E23TrivialOffsetCalculatorILi1EjESD_NS0_6memory12LoadWithCastILi1EEENSE_13StoreWithCastILi1EEEEEviT_T0_T2_T3_T4_T5_:
	.zero		572


//--------------------- .nv.constant0._ZN2at6native18elementwise_kernelILi128ELi4EZNS0_22gpu_kernel_impl_nocastINS0_13AUnaryFunctorIssbZZZNS0_22logical_or_kernel_cudaERNS_14TensorIteratorEENKUlvE0_clEvENKUlvE3_clEvEUlssE_EEEEvRNS_18TensorIteratorBaseERKT_EUliE_EEviT1_ --------------------------
	.section	.nv.constant0._ZN2at6native18elementwise_kernelILi128ELi4EZNS0_22gpu_kernel_impl_nocastINS0_13AUnaryFunctorIssbZZZNS0_22logical_or_kernel_cudaERNS_14TensorIteratorEENKUlvE0_clEvENKUlvE3_clEvEUlssE_EEEEvRNS_18TensorIteratorBaseERKT_EUliE_EEviT1_,"a",@progbits
	.sectionflags	@""
	.align	4
.nv.constant0._ZN2at6native18elementwise_kernelILi128ELi4EZNS0_22gpu_kernel_impl_nocastINS0_13AUnaryFunctorIssbZZZNS0_22logical_or_kernel_cudaERNS_14TensorIteratorEENKUlvE0_clEvENKUlvE3_clEvEUlssE_EEEEvRNS_18TensorIteratorBaseERKT_EUliE_EEviT1_:
	.zero		1072


//--------------------- .nv.constant0._ZN2at6native27unrolled_elementwise_kernelINS0_13AUnaryFunctorIssbZZZNS0_22logical_or_kernel_cudaERNS_14TensorIteratorEENKUlvE0_clEvENKUlvE3_clEvEUlssE_EESt5arrayIPcLm2EELi4E23TrivialOffsetCalculatorILi1EjESD_NS0_6memory15LoadWithoutCastENSE_16StoreWithoutCastEEEviT_T0_T2_T3_T4_T5_ --------------------------
	.section	.nv.constant0._ZN2at6native27unrolled_elementwise_kernelINS0_13AUnaryFunctorIssbZZZNS0_22logical_or_kernel_cudaERNS_14TensorIteratorEENKUlvE0_clEvENKUlvE3_clEvEUlssE_EESt5arrayIPcLm2EELi4E23TrivialOffsetCalculatorILi1EjESD_NS0_6memory15LoadWithoutCastENSE_16StoreWithoutCastEEEviT_T0_T2_T3_T4_T5_,"a",@progbits
	.sectionflags	@""
	.align	4
.nv.constant0._ZN2at6native27unrolled_elementwise_kernelINS0_13AUnaryFunctorIssbZZZNS0_22logical_or_kernel_cudaERNS_14TensorIteratorEENKUlvE0_clEvENKUlvE3_clEvEUlssE_EESt5arrayIPcLm2EELi4E23TrivialOffsetCalculatorILi1EjESD_NS0_6memory15LoadWithoutCastENSE_16StoreWithoutCastEEEviT_T0_T2_T3_T4_T5_:
	.zero		556


//--------------------- .nv.constant0._ZN2at6native29vectorized_elementwise_kernelILi2ENS0_13AUnaryFunctorIssbZZZNS0_22logical_or_kernel_cudaERNS_14TensorIteratorEENKUlvE0_clEvENKUlvE3_clEvEUlssE_EESt5arrayIPcLm2EEEEviT0_T1_ --------------------------
	.section	.nv.constant0._ZN2at6native29vectorized_elementwise_kernelILi2ENS0_13AUnaryFunctorIssbZZZNS0_22logical_or_kernel_cudaERNS_14TensorIteratorEENKUlvE0_clEvENKUlvE3_clEvEUlssE_EESt5arrayIPcLm2EEEEviT0_T1_,"a",@progbits
	.sectionflags	@""
	.align	4
.nv.constant0._ZN2at6native29vectorized_elementwise_kernelILi2ENS0_13AUnaryFunctorIssbZZZNS0_22logical_or_kernel_cudaERNS_14TensorIteratorEENKUlvE0_clEvENKUlvE3_clEvEUlssE_EESt5arrayIPcLm2EEEEviT0_T1_:
	.zero		552


//--------------------- .nv.constant0._ZN2at6native29vectorized_elementwise_kernelILi4ENS0_13AUnaryFunctorIssbZZZNS0_22logical_or_kernel_cudaERNS_14TensorIteratorEENKUlvE0_clEvENKUlvE3_clEvEUlssE_EESt5arrayIPcLm2EEEEviT0_T1_ --------------------------
	.section	.nv.constant0._ZN2at6native29vectorized_elementwise_kernelILi4ENS0_13AUnaryFunctorIssbZZZNS0_22logical_or_kernel_cudaERNS_14TensorIteratorEENKUlvE0_clEvENKUlvE3_clEvEUlssE_EESt5arrayIPcLm2EEEEviT0_T1_,"a",@progbits
	.sectionflags	@""
	.align	4
.nv.constant0._ZN2at6native29vectorized_elementwise_kernelILi4ENS0_13AUnaryFunctorIssbZZZNS0_22logical_or_kernel_cudaERNS_14TensorIteratorEENKUlvE0_clEvENKUlvE3_clEvEUlssE_EESt5arrayIPcLm2EEEEviT0_T1_:
	.zero		552


//--------------------- .nv.constant0._ZN2at6native29vectorized_elementwise_kernelILi8ENS0_13AUnaryFunctorIssbZZZNS0_22logical_or_kernel_cudaERNS_14TensorIteratorEENKUlvE0_clEvENKUlvE3_clEvEUlssE_EESt5arrayIPcLm2EEEEviT0_T1_ --------------------------
	.section	.nv.constant0._ZN2at6native29vectorized_elementwise_kernelILi8ENS0_13AUnaryFunctorIssbZZZNS0_22logical_or_kernel_cudaERNS_14TensorIteratorEENKUlvE0_clEvENKUlvE3_clEvEUlssE_EESt5arrayIPcLm2EEEEviT0_T1_,"a",@progbits
	.sectionflags	@""
	.align	4
.nv.constant0._ZN2at6native29vectorized_elementwise_kernelILi8ENS0_13AUnaryFunctorIssbZZZNS0_22logical_or_kernel_cudaERNS_14TensorIteratorEENKUlvE0_clEvENKUlvE3_clEvEUlssE_EESt5arrayIPcLm2EEEEviT0_T1_:
	.zero		552


//--------------------- .nv.constant0._ZN2at6native18elementwise_kernelILi128ELi4EZNS0_15gpu_kernel_implINS0_13BinaryFunctorIssbZZZNS0_22logical_or_kernel_cudaERNS_14TensorIteratorEENKUlvE0_clEvENKUlvE3_clEvEUlssE_EEEEvRNS_18TensorIteratorBaseERKT_EUliE_EEviT1_ --------------------------
	.section	.nv.constant0._ZN2at6native18elementwise_kernelILi128ELi4EZNS0_15gpu_kernel_implINS0_13BinaryFunctorIssbZZZNS0_22logical_or_kernel_cudaERNS_14TensorIteratorEENKUlvE0_clEvENKUlvE3_clEvEUlssE_EEEEvRNS_18TensorIteratorBaseERKT_EUliE_EEviT1_,"a",@progbits
	.sectionflags	@""
	.align	4
.nv.constant0._ZN2at6native18elementwise_kernelILi128ELi4EZNS0_15gpu_kernel_implINS0_13BinaryFunctorIssbZZZNS0_22logical_or_kernel_cudaERNS_14TensorIteratorEENKUlvE0_clEvENKUlvE3_clEvEUlssE_EEEEvRNS_18TensorIteratorBaseERKT_EUliE_EEviT1_:
	.zero		1184


//--------------------- .nv.constant0._ZN2at6native27unrolled_elementwise_kernelINS0_13BinaryFunctorIssbZZZNS0_22logical_or_kernel_cudaERNS_14TensorIteratorEENKUlvE0_clEvENKUlvE3_clEvEUlssE_EESt5arrayIPcLm3EELi4E23TrivialOffsetCalculatorILi2EjESC_ILi1EjENS0_6memory12LoadWithCastILi2EEENSF_13StoreWithCastILi1EEEEEviT_T0_T2_T3_T4_T5_ --------------------------
	.section	.nv.constant0._ZN2at6native27unrolled_elementwise_kernelINS0_13BinaryFunctorIssbZZZNS0_22logical_or_kernel_cudaERNS_14TensorIteratorEENKUlvE0_clEvENKUlvE3_clEvEUlssE_EESt5arrayIPcLm3EELi4E23TrivialOffsetCalculatorILi2EjESC_ILi1EjENS0_6memory12LoadWithCastILi2EEENSF_13StoreWithCastILi1EEEEEviT_T0_T2_T3_T4_T5_,"a",@progbits
	.sectionflags	@""
	.align	4
.nv.constant0._ZN2at6native27unrolled_elementwise_kernelINS0_13BinaryFunctorIssbZZZNS0_22logical_or_kernel_cudaERNS_14TensorIteratorEENKUlvE0_clEvENKUlvE3_clEvEUlssE_EESt5arrayIPcLm3EELi4E23TrivialOffsetCalculatorILi2EjESC_ILi1EjENS0_6memory12LoadWithCastILi2EEENSF_13StoreWithCastILi1EEEEEviT_T0_T2_T3_T4_T5_:
	.zero		584


//--------------------- .nv.constant0._ZN2at6native18elementwise_kernelILi128ELi4EZNS0_22gpu_kernel_impl_nocastINS0_13BinaryFunctorIssbZZZNS0_22logical_or_kernel_cudaERNS_14TensorIteratorEENKUlvE0_clEvENKUlvE3_clEvEUlssE_EEEEvRNS_18TensorIteratorBaseERKT_EUliE_EEviT1_ --------------------------
	.section	.nv.constant0._ZN2at6native18elementwise_kernelILi128ELi4EZNS0_22gpu_kernel_impl_nocastINS0_13BinaryFunctorIssbZZZNS0_22logical_or_kernel_cudaERNS_14TensorIteratorEENKUlvE0_clEvENKUlvE3_clEvEUlssE_EEEEvRNS_18TensorIteratorBaseERKT_EUliE_EEviT1_,"a",@progbits
	.sectionflags	@""
	.align	4
.nv.constant0._ZN2at6native18elementwise_kernelILi128ELi4EZNS0_22gpu_kernel_impl_nocastINS0_13BinaryFunctorIssbZZZNS0_22logical_or_kernel_cudaERNS_14TensorIteratorEENKUlvE0_clEvENKUlvE3_clEvEUlssE_EEEEvRNS_18TensorIteratorBaseERKT_EUliE_EEviT1_:
	.zero		1184


//--------------------- .nv.constant0._ZN2at6native27unrolled_elementwise_kernelINS0_13BinaryFunctorIssbZZZNS0_22logical_or_kernel_cudaERNS_14TensorIteratorEENKUlvE0_clEvENKUlvE3_clEvEUlssE_EESt5arrayIPcLm3EELi4E23TrivialOffsetCalculatorILi2EjESC_ILi1EjENS0_6memory15LoadWithoutCastENSF_16StoreWithoutCastEEEviT_T0_T2_T3_T4_T5_ --------------------------
	.section	.nv.constant0._ZN2at6native27unrolled_elementwise_kernelINS0_13BinaryFunctorIssbZZZNS0_22logical_or_kernel_cudaERNS_14TensorIteratorEENKUlvE0_clEvENKUlvE3_clEvEUlssE_EESt5arrayIPcLm3EELi4E23TrivialOffsetCalculatorILi2EjESC_ILi1EjENS0_6memory15LoadWithoutCastENSF_16StoreWithoutCastEEEviT_T0_T2_T3_T4_T5_,"a",@progbits
	.sectionflags	@""
	.align	4
.nv.constant0._ZN2at6native27unrolled_elementwise_kernelINS0_13BinaryFunctorIssbZZZNS0_22logical_or_kernel_cudaERNS_14TensorIteratorEENKUlvE0_clEvENKUlvE3_clEvEUlssE_EESt5arrayIPcLm3EELi4E23TrivialOffsetCalculatorILi2EjESC_ILi1EjENS0_6memory15LoadWithoutCastENSF_16StoreWithoutCastEEEviT_T0_T2_T3_T4_T5_:
	.zero		564


//--------------------- .nv.constant0._ZN2at6native29vectorized_elementwise_kernelILi2ENS0_13BinaryFunctorIssbZZZNS0_22logical_or_kernel_cudaERNS_14TensorIteratorEENKUlvE0_clEvENKUlvE3_clEvEUlssE_EESt5arrayIPcLm3EEEEviT0_T1_ --------------------------
	.section	.nv.constant0._ZN2at6native29vectorized_elementwise_kernelILi2ENS0_13BinaryFunctorIssbZZZNS0_22logical_or_kernel_cudaERNS_14TensorIteratorEENKUlvE0_clEvENKUlvE3_clEvEUlssE_EESt5arrayIPcLm3EEEEviT0_T1_,"a",@progbits
	.sectionflags	@""
	.align	4
.nv.constant0._ZN2at6native29vectorized_elementwise_kernelILi2ENS0_13BinaryFunctorIssbZZZNS0_22logical_or_kernel_cudaERNS_14TensorIteratorEENKUlvE0_clEvENKUlvE3_clEvEUlssE_EESt5arrayIPcLm3EEEEviT0_T1_:
	.zero		560


//--------------------- .nv.constant0._ZN2at6native29vectorized_elementwise_kernelILi4ENS0_13BinaryFunctorIssbZZZNS0_22logical_or_kernel_cudaERNS_14TensorIteratorEENKUlvE0_clEvENKUlvE3_clEvEUlssE_EESt5arrayIPcLm3EEEEviT0_T1_ --------------------------
	.section	.nv.constant0._ZN2at6native29vectorized_elementwise_kernelILi4ENS0_13BinaryFunctorIssbZZZNS0_22logical_or_kernel_cudaERNS_14TensorIteratorEENKUlvE0_clEvENKUlvE3_clEvEUlssE_EESt5arrayIPcLm3EEEEviT0_T1_,"a",@progbits
	.sectionflags	@""
	.align	4
.nv.constant0._ZN2at6native29vectorized_elementwise_kernelILi4ENS0_13BinaryFunctorIssbZZZNS0_22logical_or_kernel_cudaERNS_14TensorIteratorEENKUlvE0_clEvENKUlvE3_clEvEUlssE_EESt5arrayIPcLm3EEEEviT0_T1_:
	.zero		560


//--------------------- .nv.constant0._ZN2at6native29vectorized_elementwise_kernelILi8ENS0_13BinaryFunctorIssbZZZNS0_22logical_or_kernel_cudaERNS_14TensorIteratorEENKUlvE0_clEvENKUlvE3_clEvEUlssE_EESt5arrayIPcLm3EEEEviT0_T1_ --------------------------
	.section	.nv.constant0._ZN2at6native29vectorized_elementwise_kernelILi8ENS0_13BinaryFunctorIssbZZZNS0_22logical_or_kernel_cudaERNS_14TensorIteratorEENKUlvE0_clEvENKUlvE3_clEvEUlssE_EESt5arrayIPcLm3EEEEviT0_T1_,"a",@progbits
	.sectionflags	@""
	.align	4
.nv.constant0._ZN2at6native29vectorized_elementwise_kernelILi8ENS0_13BinaryFunctorIssbZZZNS0_22logical_or_kernel_cudaERNS_14TensorIteratorEENKUlvE0_clEvENKUlvE3_clEvEUlssE_EESt5arrayIPcLm3EEEEviT0_T1_:
	.zero		560


//--------------------- .nv.constant0._ZN2at6native18elementwise_kernelILi128ELi4EZNS0_15gpu_kernel_implINS0_13AUnaryFunctorIllbZZZNS0_22logical_or_kernel_cudaERNS_14TensorIteratorEENKUlvE0_clEvENKUlvE2_clEvEUlllE_EEEEvRNS_18TensorIteratorBaseERKT_EUliE_EEviT1_ --------------------------
	.section	.nv.constant0._ZN2at6native18elementwise_kernelILi128ELi4EZNS0_15gpu_kernel_implINS0_13AUnaryFunctorIllbZZZNS0_22logical_or_kernel_cudaERNS_14TensorIteratorEENKUlvE0_clEvENKUlvE2_clEvEUlllE_EEEEvRNS_18TensorIteratorBaseERKT_EUliE_EEviT1_,"a",@progbits
	.sectionflags	@""
	.align	4
.nv.constant0._ZN2at6native18elementwise_kernelILi128ELi4EZNS0_15gpu_kernel_implINS0_13AUnaryFunctorIllbZZZNS0_22logical_or_kernel_cudaERNS_14TensorIteratorEENKUlvE0_clEvENKUlvE2_clEvEUlllE_EEEEvRNS_18TensorIteratorBaseERKT_EUliE_EEviT1_:
	.zero		1088


//--------------------- .nv.constant0._ZN2at6native27unrolled_elementwise_kernelINS0_13AUnaryFunctorIllbZZZNS0_22logical_or_kernel_cudaERNS_14TensorIteratorEENKUlvE0_clEvENKUlvE2_clEvEUlllE_EESt5arrayIPcLm2EELi4E23TrivialOffsetCalculatorILi1EjESD_NS0_6memory12LoadWithCastILi1EEENSE_13StoreWithCastILi1EEEEEviT_T0_T2_T3_T4_T5_ --------------------------
	.section	.nv.constant0._ZN2at6native27unrolled_elementwise_kernelINS0_13AUnaryFunctorIllbZZZNS0_22logical_or_kernel_cudaERNS_14TensorIteratorEENKUlvE0_clEvENKUlvE2_clEvEUlllE_EESt5arrayIPcLm2EELi4E23TrivialOffsetCalculatorILi1EjESD_NS0_6memory12LoadWithCastILi1EEENSE_13StoreWithCastILi1EEEEEviT_T0_T2_T3_T4_T5_,"a",@progbits
	.sectionflags	@""
	.align	4
.nv.constant0._ZN2at6native27unrolled_elementwise_kernelINS0_13AUnaryFunctorIllbZZZNS0_22logical_or_kernel_cudaERNS_14TensorIteratorEENKUlvE0_clEvENKUlvE2_clEvEUlllE_EESt5arrayIPcLm2EELi4E23TrivialOffsetCalculatorILi1EjESD_NS0_6memory12LoadWithCastILi1EEENSE_13StoreWithCastILi1EEEEEviT_T0_T2_T3_T4_T5_:
	.zero		588


//--------------------- .nv.constant0._ZN2at6native18elementwise_kernelILi128ELi4EZNS0_22gpu_kernel_impl_nocastINS0_13AUnaryFunctorIllbZZZNS0_22logical_or_kernel_cudaERNS_14TensorIteratorEENKUlvE0_clEvENKUlvE2_clEvEUlllE_EEEEvRNS_18TensorIteratorBaseERKT_EUliE_EEviT1_ --------------------------
	.section	.nv.constant0._ZN2at6native18elementwise_kernelILi128ELi4EZNS0_22gpu_kernel_impl_nocastINS0_13AUnaryFunctorIllbZZZNS0_22logical_or_kernel_cudaERNS_14TensorIteratorEENKUlvE0_clEvENKUlvE2_clEvEUlllE_EEEEvRNS_18TensorIteratorBaseERKT_EUliE_EEviT1_,"a",@progbits
	.sectionflags	@""
	.align	4
.nv.constant0._ZN2at6native18elementwise_kernelILi128ELi4EZNS0_22gpu_kernel_impl_nocastINS0_13AUnaryFunctorIllbZZZNS0_22logical_or_kernel_cudaERNS_14TensorIteratorEENKUlvE0_clEvENKUlvE2_clEvEUlllE_EEEEvRNS_18TensorIteratorBaseERKT_EUliE_EEviT1_:
	.zero		1080


//--------------------- .nv.constant0._ZN2at6native27unrolled_elementwise_kernelINS0_13AUnaryFunctorIllbZZZNS0_22logical_or_kernel_cudaERNS_14TensorIteratorEENKUlvE0_clEvENKUlvE2_clEvEUlllE_EESt5arrayIPcLm2EELi4E23TrivialOffsetCalculatorILi1EjESD_NS0_6memory15LoadWithoutCastENSE_16StoreWithoutCastEEEviT_T0_T2_T3_T4_T5_ --------------------------
	.section	.nv.constant0._ZN2at6native27unrolled_elementwise_kernelINS0_13AUnaryFunctorIllbZZZNS0_22logical_or_kernel_cudaERNS_14TensorIteratorEENKUlvE0_clEvENKUlvE2_clEvEUlllE_EESt5arrayIPcLm2EELi4E23TrivialOffsetCalculatorILi1EjESD_NS0_6memory15LoadWithoutCastENSE_16StoreWithoutCastEEEviT_T0_T2_T3_T4_T5_,"a",@progbits
	.sectionflags	@""
	.align	4
.nv.constant0._ZN2at6native27unrolled_elementwise_kernelINS0_13AUnaryFunctorIllbZZZNS0_22logical_or_kernel_cudaERNS_14TensorIteratorEENKUlvE0_clEvENKUlvE2_clEvEUlllE_EESt5arrayIPcLm2EELi4E23TrivialOffsetCalculatorILi1EjESD_NS0_6memory15LoadWithoutCastENSE_16StoreWithoutCastEEEviT_T0_T2_T3_T4_T5_:
	.zero		572


//--------------------- .nv.constant0._ZN2at6native29vectorized_elementwise_kernelILi2ENS0_13AUnaryFunctorIllbZZZNS0_22logical_or_kernel_cudaERNS_14TensorIteratorEENKUlvE0_clEvENKUlvE2_clEvEUlllE_EESt5arrayIPcLm2EEEEviT0_T1_ --------------------------
	.section	.nv.constant0._ZN2at6native29vectorized_elementwise_kernelILi2ENS0_13AUnaryFunctorIllbZZZNS0_22logical_or_kernel_cudaERNS_14TensorIteratorEENKUlvE0_clEvENKUlvE2_clEvEUlllE_EESt5arrayIPcLm2EEEEviT0_T1_,"a",@progbits
	.sectionflags	@""
	.align	4
.nv.constant0._ZN2at6native29vectorized_elementwise_kernelILi2ENS0_13AUnaryFunctorIllbZZZNS0_22logical_or_kernel_cudaERNS_14TensorIteratorEENKUlvE0_clEvENKUlvE2_clEvEUlllE_EESt5arrayIPcLm2EEEEviT0_T1_:
	.zero		568


//--------------------- .nv.constant0._ZN2at6native29vectorized_elementwise_kernelILi4ENS0_13AUnaryFunctorIllbZZZNS0_22logical_or_kernel_cudaERNS_14TensorIteratorEENKUlvE0_clEvENKUlvE2_clEvEUlllE_EESt5arrayIPcLm2EEEEviT0_T1_ --------------------------
	.section	.nv.constant0._ZN2at6native29vectorized_elementwise_kernelILi4ENS0_13AUnaryFunctorIllbZZZNS0_22logical_or_kernel_cudaERNS_14TensorIteratorEENKUlvE0_clEvENKUlvE2_clEvEUlllE_EESt5arrayIPcLm2EEEEviT0_T1_,"a",@progbits
	.sectionflags	@""
	.align	4
.nv.constant0._ZN2at6native29vectorized_elementwise_kernelILi4ENS0_13AUnaryFunctorIllbZZZNS0_22logical_or_kernel_cudaERNS_14TensorIteratorEENKUlvE0_clEvENKUlvE2_clEvEUlllE_EESt5arrayIPcLm2EEEEviT0_T1_:
	.zero		568


//--------------------- .nv.constant0._ZN2at6native29vectorized_elementwise_kernelILi8ENS0_13AUnaryFunctorIllbZZZNS0_22logical_or_kernel_cudaERNS_14TensorIteratorEENKUlvE0_clEvENKUlvE2_clEvEUlllE_EESt5arrayIPcLm2EEEEviT0_T1_ --------------------------
	.section	.nv.constant0._ZN2at6native29vectorized_elementwise_kernelILi8ENS0_13AUnaryFunctorIllbZZZNS0_22logical_or_kernel_cudaERNS_14TensorIteratorEENKUlvE0_clEvENKUlvE2_clEvEUlllE_EESt5arrayIPcLm2EEEEviT0_T1_,"a",@progbits
	.sectionflags	@""
	.align	4
.nv.constant0._ZN2at6native29vectorized_elementwise_kernelILi8ENS0_13AUnaryFunctorIllbZZZNS0_22logical_or_kernel_cudaERNS_14TensorIteratorEENKUlvE0_clEvENKUlvE2_clEvEUlllE_EESt5arrayIPcLm2EEEEviT0_T1_:
	.zero		568


//--------------------- .nv.constant0._ZN2at6native18elementwise_kernelILi128ELi4EZNS0_15gpu_kernel_implINS0_13BinaryFunctorIllbZZZNS0_22logical_or_kernel_cudaERNS_14TensorIteratorEENKUlvE0_clEvENKUlvE2_clEvEUlllE_EEEEvRNS_18TensorIteratorBaseERKT_EUliE_EEviT1_ --------------------------
	.section	.nv.constant0._ZN2at6native18elementwise_kernelILi128ELi4EZNS0_15gpu_kernel_implINS0_13BinaryFunctorIllbZZZNS0_22logical_or_kernel_cudaERNS_14TensorIteratorEENKUlvE0_clEvENKUlvE2_clEvEUlllE_EEEEvRNS_18TensorIteratorBaseERKT_EUliE_EEviT1_,"a",@progbits
	.sectionflags	@""
	.align	4
.nv.constant0._ZN2at6native18elementwise_kernelILi128ELi4EZNS0_15gpu_kernel_implINS0_13BinaryFunctorIllbZZZNS0_22logical_or_kernel_cudaERNS_14TensorIteratorEENKUlvE0_clEvENKUlvE2_clEvEUlllE_EEEEvRNS_18TensorIteratorBaseERKT_EUliE_EEviT1_:
	.zero		1184


//--------------------- .nv.constant0._ZN2at6native27unrolled_elementwise_kernelINS0_13BinaryFunctorIllbZZZNS0_22logical_or_kernel_cudaERNS_14TensorIteratorEENKUlvE0_clEvENKUlvE2_clEvEUlllE_EESt5arrayIPcLm3EELi4E23TrivialOffsetCalculatorILi2EjESC_ILi1EjENS0_6memory12LoadWithCastILi2EEENSF_13StoreWithCastILi1EEEEEviT_T0_T2_T3_T4_T5_ --------------------------
	.section	.nv.constant0._ZN2at6native27unrolled_elementwise_kernelINS0_13BinaryFunctorIllbZZZNS0_22logical_or_kernel_cudaERNS_14TensorIteratorEENKUlvE0_clEvENKUlvE2_clEvEUlllE_EESt5arrayIPcLm3EELi4E23TrivialOffsetCalculatorILi2EjESC_ILi1EjENS0_6memory12LoadWithCastILi2EEENSF_13StoreWithCastILi1EEEEEviT_T0_T2_T3_T4_T5_,"a",@progbits
	.sectionflags	@""
	.align	4
.nv.constant0._ZN2at6native27unrolled_elementwise_kernelINS0_13BinaryFunctorIllbZZZNS0_22logical_or_kernel_cudaERNS_14TensorIteratorEENKUlvE0_clEvENKUlvE2_clEvEUlllE_EESt5arrayIPcLm3EELi4E23TrivialOffsetCalculatorILi2EjESC_ILi1EjENS0_6memory12LoadWithCastILi2EEENSF_13StoreWithCastILi1EEEEEviT_T0_T2_T3_T4_T5_:
	.zero		584


//--------------------- .nv.constant0._ZN2at6native18elementwise_kernelILi128ELi4EZNS0_22gpu_kernel_impl_nocastINS0_13BinaryFunctorIllbZZZNS0_22logical_or_kernel_cudaERNS_14TensorIteratorEENKUlvE0_clEvENKUlvE2_clEvEUlllE_EEEEvRNS_18TensorIteratorBaseERKT_EUliE_EEviT1_ --------------------------
	.section	.nv.constant0._ZN2at6native18elementwise_kernelILi128ELi4EZNS0_22gpu_kernel_impl_nocastINS0_13BinaryFunctorIllbZZZNS0_22logical_or_kernel_cudaERNS_14TensorIteratorEENKUlvE0_clEvENKUlvE2_clEvEUlllE_EEEEvRNS_18TensorIteratorBaseERKT_EUliE_EEviT1_,"a",@progbits
	.sectionflags	@""
	.align	4
.nv.constant0._ZN2at6native18elementwise_kernelILi128ELi4EZNS0_22gpu_kernel_impl_nocastINS0_13BinaryFunctorIllbZZZNS0_22logical_or_kernel_cudaERNS_14TensorIteratorEENKUlvE0_clEvENKUlvE2_clEvEUlllE_EEEEvRNS_18TensorIteratorBaseERKT_EUliE_EEviT1_:
	.zero		1184


//--------------------- .nv.constant0._ZN2at6native27unrolled_elementwise_kernelINS0_13BinaryFunctorIllbZZZNS0_22logical_or_kernel_cudaERNS_14TensorIteratorEENKUlvE0_clEvENKUlvE2_clEvEUlllE_EESt5arrayIPcLm3EELi4E23TrivialOffsetCalculatorILi2EjESC_ILi1EjENS0_6memory15LoadWithoutCastENSF_16StoreWithoutCastEEEviT_T0_T2_T3_T4_T5_ --------------------------
	.section	.nv.constant0._ZN2at6native27unrolled_elementwise_kernelINS0_13BinaryFunctorIllbZZZNS0_22logical_or_kernel_cudaERNS_14TensorIteratorEENKUlvE0_clEvENKUlvE2_clEvEUlllE_EESt5arrayIPcLm3EELi4E23TrivialOffsetCalculatorILi2EjESC_ILi1EjENS0_6memory15LoadWithoutCastENSF_16StoreWithoutCastEEEviT_T0_T2_T3_T4_T5_,"a",@progbits
	.sectionflags	@""
	.align	4
.nv.constant0._ZN2at6native27unrolled_elementwise_kernelINS0_13BinaryFunctorIllbZZZNS0_22logical_or_kernel_cudaERNS_14TensorIteratorEENKUlvE0_clEvENKUlvE2_clEvEUlllE_EESt5arrayIPcLm3EELi4E23TrivialOffsetCalculatorILi2EjESC_ILi1EjENS0_6memory15LoadWithoutCastENSF_16StoreWithoutCastEEEviT_T0_T2_T3_T4_T5_:
	.zero		564


//--------------------- .nv.constant0._ZN2at6native29vectorized_elementwise_kernelILi2ENS0_13BinaryFunctorIllbZZZNS0_22logical_or_kernel_cudaERNS_14TensorIteratorEENKUlvE0_clEvENKUlvE2_clEvEUlllE_EESt5arrayIPcLm3EEEEviT0_T1_ --------------------------
	.section	.nv.constant0._ZN2at6native29vectorized_elementwise_kernelILi2ENS0_13BinaryFunctorIllbZZZNS0_22logical_or_kernel_cudaERNS_14TensorIteratorEENKUlvE0_clEvENKUlvE2_clEvEUlllE_EESt5arrayIPcLm3EEEEviT0_T1_,"a",@progbits
	.sectionflags	@""
	.align	4
.nv.constant0._ZN2at6native29vectorized_elementwise_kernelILi2ENS0_13BinaryFunctorIllbZZZNS0_22logical_or_kernel_cudaERNS_14TensorIteratorEENKUlvE0_clEvENKUlvE2_clEvEUlllE_EESt5arrayIPcLm3EEEEviT0_T1_:
	.zero		560


//--------------------- .nv.constant0._ZN2at6native29vectorized_elementwise_kernelILi4ENS0_13BinaryFunctorIllbZZZNS0_22logical_or_kernel_cudaERNS_14TensorIteratorEENKUlvE0_clEvENKUlvE2_clEvEUlllE_EESt5arrayIPcLm3EEEEviT0_T1_ --------------------------
	.section	.nv.constant0._ZN2at6native29vectorized_elementwise_kernelILi4ENS0_13BinaryFunctorIllbZZZNS0_22logical_or_kernel_cudaERNS_14TensorIteratorEENKUlvE0_clEvENKUlvE2_clEvEUlllE_EESt5arrayIPcLm3EEEEviT0_T1_,"a",@progbits
	.sectionflags	@""
	.align	4
.nv.constant0._ZN2at6native29vectorized_elementwise_kernelILi4ENS0_13BinaryFunctorIllbZZZNS0_22logical_or_kernel_cudaERNS_14TensorIteratorEENKUlvE0_clEvENKUlvE2_clEvEUlllE_EESt5arrayIPcLm3EEEEviT0_T1_:
	.zero		560


//--------------------- .nv.constant0._ZN2at6native29vectorized_elementwise_kernelILi8ENS0_13BinaryFunctorIllbZZZNS0_22logical_or_kernel_cudaERNS_14TensorIteratorEENKUlvE0_clEvENKUlvE2_clEvEUlllE_EESt5arrayIPcLm3EEEEviT0_T1_ --------------------------
	.section	.nv.constant0._ZN2at6native29vectorized_elementwise_kernelILi8ENS0_13BinaryFunctorIllbZZZNS0_22logical_or_kernel_cudaERNS_14TensorIteratorEENKUlvE0_clEvENKUlvE2_clEvEUlllE_EESt5arrayIPcLm3EEEEviT0_T1_,"a",@progbits
	.sectionflags	@""
	.align	4
.nv.constant0._ZN2at6native29vectorized_elementwise_kernelILi8ENS0_13BinaryFunctorIllbZZZNS0_22logical_or_kernel_cudaERNS_14TensorIteratorEENKUlvE0_clEvENKUlvE2_clEvEUlllE_EESt5arrayIPcLm3EEEEviT0_T1_:
	.zero		560


//--------------------- .nv.constant0._ZN2at6native18elementwise_kernelILi128ELi4EZNS0_15gpu_kernel_implINS0_13AUnaryFunctorIiibZZZNS0_22logical_or_kernel_cudaERNS_14TensorIteratorEENKUlvE0_clEvENKUlvE1_clEvEUliiE_EEEEvRNS_18TensorIteratorBaseERKT_EUliE_EEviT1_ --------------------------
	.section	.nv.constant0._ZN2at6native18elementwise_kernelILi128ELi4EZNS0_15gpu_kernel_implINS0_13AUnaryFunctorIiibZZZNS0_22logical_or_kernel_cudaERNS_14TensorIteratorEENKUlvE0_clEvENKUlvE1_clEvEUliiE_EEEEvRNS_18TensorIteratorBaseERKT_EUliE_EEviT1_,"a",@progbits
	.sectionflags	@""
	.align	4
.nv.constant0._ZN2at6native18elementwise_kernelILi128ELi4EZNS0_15gpu_kernel_implINS0_13AUnaryFunctorIiibZZZNS0_22logical_or_kernel_cudaERNS_14TensorIteratorEENKUlvE0_clEvENKUlvE1_clEvEUliiE_EEEEvRNS_18TensorIteratorBaseERKT_EUliE_EEviT1_:
	.zero		1080


//--------------------- .nv.constant0._ZN2at6native27unrolled_elementwise_kernelINS0_13AUnaryFunctorIiibZZZNS0_22logical_or_kernel_cudaERNS_14TensorIteratorEENKUlvE0_clEvENKUlvE1_clEvEUliiE_EESt5arrayIPcLm2EELi4E23TrivialOffsetCalculatorILi1EjESD_NS0_6memory12LoadWithCastILi1EEENSE_13StoreWithCastILi1EEEEEviT_T0_T2_T3_T4_T5_ --------------------------
	.section	.nv.constant0._ZN2at6native27unrolled_elementwise_kernelINS0_13AUnaryFunctorIiibZZZNS0_22logical_or_kernel_cudaERNS_14TensorIteratorEENKUlvE0_clEvENKUlvE1_clEvEUliiE_EESt5arrayIPcLm2EELi4E23TrivialOffsetCalculatorILi1EjESD_NS0_6memory12LoadWithCastILi1EEENSE_13StoreWithCastILi1EEEEEviT_T0_T2_T3_T4_T5_,"a",@progbits
	.sectionflags	@""
	.align	4
.nv.constant0._ZN2at6native27unrolled_elementwise_kernelINS0_13AUnaryFunctorIiibZZZNS0_22logical_or_kernel_cudaERNS_14TensorIteratorEENKUlvE0_clEvENKUlvE1_clEvEUliiE_EESt5arrayIPcLm2EELi4E23TrivialOffsetCalculatorILi1EjESD_NS0_6memory12LoadWithCastILi1EEENSE_13StoreWithCastILi1EEEEEviT_T0_T2_T3_T4_T5_:
	.zero		580


//--------------------- .nv.constant0._ZN2at6native18elementwise_kernelILi128ELi4EZNS0_22gpu_kernel_impl_nocastINS0_13AUnaryFunctorIiibZZZNS0_22logical_or_kernel_cudaERNS_14TensorIteratorEENKUlvE0_clEvENKUlvE1_clEvEUliiE_EEEEvRNS_18TensorIteratorBaseERKT_EUliE_EEviT1_ --------------------------
	.section	.nv.constant0._ZN2at6native18elementwise_kernelILi128ELi4EZNS0_22gpu_kernel_impl_nocastINS0_13AUnaryFunctorIiibZZZNS0_22logical_or_kernel_cudaERNS_14TensorIteratorEENKUlvE0_clEvENKUlvE1_clEvEUliiE_EEEEvRNS_18TensorIteratorBaseERKT_EUliE_EEviT1_,"a",@progbits
	.sectionflags	@""
	.align	4
.nv.constant0._ZN2at6native18elementwise_kernelILi128ELi4EZNS0_22gpu_kernel_impl_nocastINS0_13AUnaryFunctorIiibZZZNS0_22logical_or_kernel_cudaERNS_14TensorIteratorEENKUlvE0_clEvENKUlvE1_clEvEUliiE_EEEEvRNS_18TensorIteratorBaseERKT_EUliE_EEviT1_:
	.zero		1072


//--------------------- .nv.constant0._ZN2at6native27unrolled_elementwise_kernelINS0_13AUnaryFunctorIiibZZZNS0_22logical_or_kernel_cudaERNS_14TensorIteratorEENKUlvE0_clEvENKUlvE1_clEvEUliiE_EESt5arrayIPcLm2EELi4E23TrivialOffsetCalculatorILi1EjESD_NS0_6memory15LoadWithoutCastENSE_16StoreWithoutCastEEEviT_T0_T2_T3_T4_T5_ --------------------------
	.section	.nv.constant0._ZN2at6native27unrolled_elementwise_kernelINS0_13AUnaryFunctorIiibZZZNS0_22logical_or_kernel_cudaERNS_14TensorIteratorEENKUlvE0_clEvENKUlvE1_clEvEUliiE_EESt5arrayIPcLm2EELi4E23TrivialOffsetCalculatorILi1EjESD_NS0_6memory15LoadWithoutCastENSE_16StoreWithoutCastEEEviT_T0_T2_T3_T4_T5_,"a",@progbits
	.sectionflags	@""
	.align	4
.nv.constant0._ZN2at6native27unrolled_elementwise_kernelINS0_13AUnaryFunctorIiibZZZNS0_22logical_or_kernel_cudaERNS_14TensorIteratorEENKUlvE0_clEvENKUlvE1_clEvEUliiE_EESt5arrayIPcLm2EELi4E23TrivialOffsetCalculatorILi1EjESD_NS0_6memory15LoadWithoutCastENSE_16StoreWithoutCastEEEviT_T0_T2_T3_T4_T5_:
	.zero		564


//--------------------- .nv.constant0._ZN2at6native29vectorized_elementwise_kernelILi2ENS0_13AUnaryFunctorIiibZZZNS0_22logical_or_kernel_cudaERNS_14TensorIteratorEENKUlvE0_clEvENKUlvE1_clEvEUliiE_EESt5arrayIPcLm2EEEEviT0_T1_ --------------------------
	.section	.nv.constant0._ZN2at6native29vectorized_elementwise_kernelILi2ENS0_13AUnaryFunctorIiibZZZNS0_22logical_or_kernel_cudaERNS_14TensorIteratorEENKUlvE0_clEvENKUlvE1_clEvEUliiE_EESt5arrayIPcLm2EEEEviT0_T1_,"a",@progbits
	.sectionflags	@""
	.align	4
.nv.constant0._ZN2at6native29vectorized_elementwise_kernelILi2ENS0_13AUnaryFunctorIiibZZZNS0_22logical_or_kernel_cudaERNS_14TensorIteratorEENKUlvE0_clEvENKUlvE1_clEvEUliiE_EESt5arrayIPcLm2EEEEviT0_T1_:
	.zero		560


//--------------------- .nv.constant0._ZN2at6native29vectorized_elementwise_kernelILi4ENS0_13AUnaryFunctorIiibZZZNS0_22logical_or_kernel_cudaERNS_14TensorIteratorEENKUlvE0_clEvENKUlvE1_clEvEUliiE_EESt5arrayIPcLm2EEEEviT0_T1_ --------------------------
	.section	.nv.constant0._ZN2at6native29vectorized_elementwise_kernelILi4ENS0_13AUnaryFunctorIiibZZZNS0_22logical_or_kernel_cudaERNS_14TensorIteratorEENKUlvE0_clEvENKUlvE1_clEvEUliiE_EESt5arrayIPcLm2EEEEviT0_T1_,"a",@progbits
	.sectionflags	@""
	.align	4
.nv.constant0._ZN2at6native29vectorized_elementwise_kernelILi4ENS0_13AUnaryFunctorIiibZZZNS0_22logical_or_kernel_cudaERNS_14TensorIteratorEENKUlvE0_clEvENKUlvE1_clEvEUliiE_EESt5arrayIPcLm2EEEEviT0_T1_:
	.zero		560


//--------------------- .nv.constant0._ZN2at6native29vectorized_elementwise_kernelILi8ENS0_13AUnaryFunctorIiibZZZNS0_22logical_or_kernel_cudaERNS_14TensorIteratorEENKUlvE0_clEvENKUlvE1_clEvEUliiE_EESt5arrayIPcLm2EEEEviT0_T1_ --------------------------
	.section	.nv.constant0._ZN2at6native29vectorized_elementwise_kernelILi8ENS0_13AUnaryFunctorIiibZZZNS0_22logical_or_kernel_cudaERNS_14TensorIteratorEENKUlvE0_clEvENKUlvE1_clEvEUliiE_EESt5arrayIPcLm2EEEEviT0_T1_,"a",@progbits
	.sectionflags	@""
	.align	4
.nv.constant0._ZN2at6native29vectorized_elementwise_kernelILi8ENS0_13AUnaryFunctorIiibZZZNS0_22logical_or_kernel_cudaERNS_14TensorIteratorEENKUlvE0_clEvENKUlvE1_clEvEUliiE_EESt5arrayIPcLm2EEEEviT0_T1_:
	.zero		560


//--------------------- .nv.constant0._ZN2at6native18elementwise_kernelILi128ELi4EZNS0_15gpu_kernel_implINS0_13BinaryFunctorIiibZZZNS0_22logical_or_kernel_cudaERNS_14TensorIteratorEENKUlvE0_clEvENKUlvE1_clEvEUliiE_EEEEvRNS_18TensorIteratorBaseERKT_EUliE_EEviT1_ --------------------------
	.section	.nv.constant0._ZN2at6native18elementwise_kernelILi128ELi4EZNS0_15gpu_kernel_implINS0_13BinaryFunctorIiibZZZNS0_22logical_or_kernel_cudaERNS_14TensorIteratorEENKUlvE0_clEvENKUlvE1_clEvEUliiE_EEEEvRNS_18TensorIteratorBaseERKT_EUliE_EEviT1_,"a",@progbits
	.sectionflags	@""
	.align	4
.nv.constant0._ZN2at6native18elementwise_kernelILi128ELi4EZNS0_15gpu_kernel_implINS0_13BinaryFunctorIiibZZZNS0_22logical_or_kernel_cudaERNS_14TensorIteratorEENKUlvE0_clEvENKUlvE1_clEvEUliiE_EEEEvRNS_18TensorIteratorBaseERKT_EUliE_EEviT1_:
	.zero		1184


//--------------------- .nv.constant0._ZN2at6native27unrolled_elementwise_kernelINS0_13BinaryFunctorIiibZZZNS0_22logical_or_kernel_cudaERNS_14TensorIteratorEENKUlvE0_clEvENKUlvE1_clEvEUliiE_EESt5arrayIPcLm3EELi4E23TrivialOffsetCalculatorILi2EjESC_ILi1EjENS0_6memory12LoadWithCastILi2EEENSF_13StoreWithCastILi1EEEEEviT_T0_T2_T3_T4_T5_ --------------------------
	.section	.nv.constant0._ZN2at6native27unrolled_elementwise_kernelINS0_13BinaryFunctorIiibZZZNS0_22logical_or_kernel_cudaERNS_14TensorIteratorEENKUlvE0_clEvENKUlvE1_clEvEUliiE_EESt5arrayIPcLm3EELi4E23TrivialOffsetCalculatorILi2EjESC_ILi1EjENS0_6memory12LoadWithCastILi2EEENSF_13StoreWithCastILi1EEEEEviT_T0_T2_T3_T4_T5_,"a",@progbits
	.sectionflags	@""
	.align	4
.nv.constant0._ZN2at6native27unrolled_elementwise_kernelINS0_13BinaryFunctorIiibZZZNS0_22logical_or_kernel_cudaERNS_14TensorIteratorEENKUlvE0_clEvENKUlvE1_clEvEUliiE_EESt5arrayIPcLm3EELi4E23TrivialOffsetCalculatorILi2EjESC_ILi1EjENS0_6memory12LoadWithCastILi2EEENSF_13StoreWithCastILi1EEEEEviT_T0_T2_T3_T4_T5_:
	.zero		584


//--------------------- .nv.constant0._ZN2at6native18elementwise_kernelILi128ELi4EZNS0_22gpu_kernel_impl_nocastINS0_13BinaryFunctorIiibZZZNS0_22logical_or_kernel_cudaERNS_14TensorIteratorEENKUlvE0_clEvENKUlvE1_clEvEUliiE_EEEEvRNS_18TensorIteratorBaseERKT_EUliE_EEviT1_ --------------------------
	.section	.nv.constant0._ZN2at6native18elementwise_kernelILi128ELi4EZNS0_22gpu_kernel_impl_nocastINS0_13BinaryFunctorIiibZZZNS0_22logical_or_kernel_cudaERNS_14TensorIteratorEENKUlvE0_clEvENKUlvE1_clEvEUliiE_EEEEvRNS_18TensorIteratorBaseERKT_EUliE_EEviT1_,"a",@progbits
	.sectionflags	@""
	.align	4
.nv.constant0._ZN2at6native18elementwise_kernelILi128ELi4EZNS0_22gpu_kernel_impl_nocastINS0_13BinaryFunctorIiibZZZNS0_22logical_or_kernel_cudaERNS_14TensorIteratorEENKUlvE0_clEvENKUlvE1_clEvEUliiE_EEEEvRNS_18TensorIteratorBaseERKT_EUliE_EEviT1_:
	.zero		1184


//--------------------- .nv.constant0._ZN2at6native27unrolled_elementwise_kernelINS0_13BinaryFunctorIiibZZZNS0_22logical_or_kernel_cudaERNS_14TensorIteratorEENKUlvE0_clEvENKUlvE1_clEvEUliiE_EESt5arrayIPcLm3EELi4E23TrivialOffsetCalculatorILi2EjESC_ILi1EjENS0_6memory15LoadWithoutCastENSF_16StoreWithoutCastEEEviT_T0_T2_T3_T4_T5_ --------------------------
	.section	.nv.constant0._ZN2at6native27unrolled_elementwise_kernelINS0_13BinaryFunctorIiibZZZNS0_22logical_or_kernel_cudaERNS_14TensorIteratorEENKUlvE0_clEvENKUlvE1_clEvEUliiE_EESt5arrayIPcLm3EELi4E23TrivialOffsetCalculatorILi2EjESC_ILi1EjENS0_6memory15LoadWithoutCastENSF_16StoreWithoutCastEEEviT_T0_T2_T3_T4_T5_,"a",@progbits
	.sectionflags	@""
	.align	4
.nv.constant0._ZN2at6native27unrolled_elementwise_kernelINS0_13BinaryFunctorIiibZZZNS0_22logical_or_kernel_cudaERNS_14TensorIteratorEENKUlvE0_clEvENKUlvE1_clEvEUliiE_EESt5arrayIPcLm3EELi4E23TrivialOffsetCalculatorILi2EjESC_ILi1EjENS0_6memory15LoadWithoutCastENSF_16StoreWithoutCastEEEviT_T0_T2_T3_T4_T5_:
	.zero		564


//--------------------- .nv.constant0._ZN2at6native29vectorized_elementwise_kernelILi2ENS0_13BinaryFunctorIiibZZZNS0_22logical_or_kernel_cudaERNS_14TensorIteratorEENKUlvE0_clEvENKUlvE1_clEvEUliiE_EESt5arrayIPcLm3EEEEviT0_T1_ --------------------------
	.section	.nv.constant0._ZN2at6native29vectorized_elementwise_kernelILi2ENS0_13BinaryFunctorIiibZZZNS0_22logical_or_kernel_cudaERNS_14TensorIteratorEENKUlvE0_clEvENKUlvE1_clEvEUliiE_EESt5arrayIPcLm3EEEEviT0_T1_,"a",@progbits
	.sectionflags	@""
	.align	4
.nv.constant0._ZN2at6native29vectorized_elementwise_kernelILi2ENS0_13BinaryFunctorIiibZZZNS0_22logical_or_kernel_cudaERNS_14TensorIteratorEENKUlvE0_clEvENKUlvE1_clEvEUliiE_EESt5arrayIPcLm3EEEEviT0_T1_:
	.zero		560


//--------------------- .nv.constant0._ZN2at6native29vectorized_elementwise_kernelILi4ENS0_13BinaryFunctorIiibZZZNS0_22logical_or_kernel_cudaERNS_14TensorIteratorEENKUlvE0_clEvENKUlvE1_clEvEUliiE_EESt5arrayIPcLm3EEEEviT0_T1_ --------------------------
	.section	.nv.constant0._ZN2at6native29vectorized_elementwise_kernelILi4ENS0_13BinaryFunctorIiibZZZNS0_22logical_or_kernel_cudaERNS_14TensorIteratorEENKUlvE0_clEvENKUlvE1_clEvEUliiE_EESt5arrayIPcLm3EEEEviT0_T1_,"a",@progbits
	.sectionflags	@""
	.align	4
.nv.constant0._ZN2at6native29vectorized_elementwise_kernelILi4ENS0_13BinaryFunctorIiibZZZNS0_22logical_or_kernel_cudaERNS_14TensorIteratorEENKUlvE0_clEvENKUlvE1_clEvEUliiE_EESt5arrayIPcLm3EEEEviT0_T1_:
	.zero		560


//--------------------- .nv.constant0._ZN2at6native29vectorized_elementwise_kernelILi8ENS0_13BinaryFunctorIiibZZZNS0_22logical_or_kernel_cudaERNS_14TensorIteratorEENKUlvE0_clEvENKUlvE1_clEvEUliiE_EESt5arrayIPcLm3EEEEviT0_T1_ --------------------------
	.section	.nv.constant0._ZN2at6native29vectorized_elementwise_kernelILi8ENS0_13BinaryFunctorIiibZZZNS0_22logical_or_kernel_cudaERNS_14TensorIteratorEENKUlvE0_clEvENKUlvE1_clEvEUliiE_EESt5arrayIPcLm3EEEEviT0_T1_,"a",@progbits
	.sectionflags	@""
	.align	4
.nv.constant0._ZN2at6native29vectorized_elementwise_kernelILi8ENS0_13BinaryFunctorIiibZZZNS0_22logical_or_kernel_cudaERNS_14TensorIteratorEENKUlvE0_clEvENKUlvE1_clEvEUliiE_EESt5arrayIPcLm3EEEEviT0_T1_:
	.zero		560


//--------------------- .nv.constant0._ZN2at6native18elementwise_kernelILi128ELi4EZNS0_15gpu_kernel_implINS0_13AUnaryFunctorIaabZZZNS0_22logical_or_kernel_cudaERNS_14TensorIteratorEENKUlvE0_clEvENKUlvE0_clEvEUlaaE_EEEEvRNS_18TensorIteratorBaseERKT_EUliE_EEviT1_ --------------------------
	.section	.nv.constant0._ZN2at6native18elementwise_kernelILi128ELi4EZNS0_15gpu_kernel_implINS0_13AUnaryFunctorIaabZZZNS0_22logical_or_kernel_cudaERNS_14TensorIteratorEENKUlvE0_clEvENKUlvE0_clEvEUlaaE_EEEEvRNS_18TensorIteratorBaseERKT_EUliE_EEviT1_,"a",@progbits
	.sectionflags	@""
	.align	4
.nv.constant0._ZN2at6native18elementwise_kernelILi128ELi4EZNS0_15gpu_kernel_implINS0_13AUnaryFunctorIaabZZZNS0_22logical_or_kernel_cudaERNS_14TensorIteratorEENKUlvE0_clEvENKUlvE0_clEvEUlaaE_EEEEvRNS_18TensorIteratorBaseERKT_EUliE_EEviT1_:
	.zero		1072


//--------------------- .nv.constant0._ZN2at6native27unrolled_elementwise_kernelINS0_13AUnaryFunctorIaabZZZNS0_22logical_or_kernel_cudaERNS_14TensorIteratorEENKUlvE0_clEvENKUlvE0_clEvEUlaaE_EESt5arrayIPcLm2EELi4E23TrivialOffsetCalculatorILi1EjESD_NS0_6memory12LoadWithCastILi1EEENSE_13StoreWithCastILi1EEEEEviT_T0_T2_T3_T4_T5_ --------------------------
	.section	.nv.constant0._ZN2at6native27unrolled_elementwise_kernelINS0_13AUnaryFunctorIaabZZZNS0_22logical_or_kernel_cudaERNS_14TensorIteratorEENKUlvE0_clEvENKUlvE0_clEvEUlaaE_EESt5arrayIPcLm2EELi4E23TrivialOffsetCalculatorILi1EjESD_NS0_6memory12LoadWithCastILi1EEENSE_13StoreWithCastILi1EEEEEviT_T0_T2_T3_T4_T5_,"a",@progbits
	.sectionflags	@""
	.align	4
.nv.constant0._ZN2at6native27unrolled_elementwise_kernelINS0_13AUnaryFunctorIaabZZZNS0_22logical_or_kernel_cudaERNS_14TensorIteratorEENKUlvE0_clEvENKUlvE0_clEvEUlaaE_EESt5arrayIPcLm2EELi4E23TrivialOffsetCalculatorILi1EjESD_NS0_6memory12LoadWithCastILi1EEENSE_13StoreWithCastILi1EEEEEviT_T0_T2_T3_T4_T5_:
	.zero		572


//--------------------- .nv.constant0._ZN2at6native18elementwise_kernelILi128ELi4EZNS0_22gpu_kernel_impl_nocastINS0_13AUnaryFunctorIaabZZZNS0_22logical_or_kernel_cudaERNS_14TensorIteratorEENKUlvE0_clEvENKUlvE0_clEvEUlaaE_EEEEvRNS_18TensorIteratorBaseERKT_EUliE_EEviT1_ --------------------------
	.section	.nv.constant0._ZN2at6native18elementwise_kernelILi128ELi4EZNS0_22gpu_kernel_impl_nocastINS0_13AUnaryFunctorIaabZZZNS0_22logical_or_kernel_cudaERNS_14TensorIteratorEENKUlvE0_clEvENKUlvE0_clEvEUlaaE_EEEEvRNS_18TensorIteratorBaseERKT_EUliE_EEviT1_,"a",@progbits
	.sectionflags	@""
	.align	4
.nv.constant0._ZN2at6native18elementwise_kernelILi128ELi4EZNS0_22gpu_kernel_impl_nocastINS0_13AUnaryFunctorIaabZZZNS0_22logical_or_kernel_cudaERNS_14TensorIteratorEENKUlvE0_clEvENKUlvE0_clEvEUlaaE_EEEEvRNS_18TensorIteratorBaseERKT_EUliE_EEviT1_:
	.zero		1072


//--------------------- .nv.constant0._ZN2at6native27unrolled_elementwise_kernelINS0_13AUnaryFunctorIaabZZZNS0_22logical_or_kernel_cudaERNS_14TensorIteratorEENKUlvE0_clEvENKUlvE0_clEvEUlaaE_EESt5arrayIPcLm2EELi4E23TrivialOffsetCalculatorILi1EjESD_NS0_6memory15LoadWithoutCastENSE_16StoreWithoutCastEEEviT_T0_T2_T3_T4_T5_ --------------------------
	.section	.nv.constant0._ZN2at6native27unrolled_elementwise_kernelINS0_13AUnaryFunctorIaabZZZNS0_22logical_or_kernel_cudaERNS_14TensorIteratorEENKUlvE0_clEvENKUlvE0_clEvEUlaaE_EESt5arrayIPcLm2EELi4E23TrivialOffsetCalculatorILi1EjESD_NS0_6memory15LoadWithoutCastENSE_16StoreWithoutCastEEEviT_T0_T2_T3_T4_T5_,"a",@progbits
	.sectionflags	@""
	.align	4
.nv.constant0._ZN2at6native27unrolled_elementwise_kernelINS0_13AUnaryFunctorIaabZZZNS0_22logical_or_kernel_cudaERNS_14TensorIteratorEENKUlvE0_clEvENKUlvE0_clEvEUlaaE_EESt5arrayIPcLm2EELi4E23TrivialOffsetCalculatorILi1EjESD_NS0_6memory15LoadWithoutCastENSE_16StoreWithoutCastEEEviT_T0_T2_T3_T4_T5_:
	.zero		556


//--------------------- .nv.constant0._ZN2at6native29vectorized_elementwise_kernelILi2ENS0_13AUnaryFunctorIaabZZZNS0_22logical_or_kernel_cudaERNS_14TensorIteratorEENKUlvE0_clEvENKUlvE0_clEvEUlaaE_EESt5arrayIPcLm2EEEEviT0_T1_ --------------------------
	.section	.nv.constant0._ZN2at6native29vectorized_elementwise_kernelILi2ENS0_13AUnaryFunctorIaabZZZNS0_22logical_or_kernel_cudaERNS_14TensorIteratorEENKUlvE0_clEvENKUlvE0_clEvEUlaaE_EESt5arrayIPcLm2EEEEviT0_T1_,"a",@progbits
	.sectionflags	@""
	.align	4
.nv.constant0._ZN2at6native29vectorized_elementwise_kernelILi2ENS0_13AUnaryFunctorIaabZZZNS0_22logical_or_kernel_cudaERNS_14TensorIteratorEENKUlvE0_clEvENKUlvE0_clEvEUlaaE_EESt5arrayIPcLm2EEEEviT0_T1_:
	.zero		552


//--------------------- .nv.constant0._ZN2at6native29vectorized_elementwise_kernelILi4ENS0_13AUnaryFunctorIaabZZZNS0_22logical_or_kernel_cudaERNS_14TensorIteratorEENKUlvE0_clEvENKUlvE0_clEvEUlaaE_EESt5arrayIPcLm2EEEEviT0_T1_ --------------------------
	.section	.nv.constant0._ZN2at6native29vectorized_elementwise_kernelILi4ENS0_13AUnaryFunctorIaabZZZNS0_22logical_or_kernel_cudaERNS_14TensorIteratorEENKUlvE0_clEvENKUlvE0_clEvEUlaaE_EESt5arrayIPcLm2EEEEviT0_T1_,"a",@progbits
	.sectionflags	@""
	.align	4
.nv.constant0._ZN2at6native29vectorized_elementwise_kernelILi4ENS0_13AUnaryFunctorIaabZZZNS0_22logical_or_kernel_cudaERNS_14TensorIteratorEENKUlvE0_clEvENKUlvE0_clEvEUlaaE_EESt5arrayIPcLm2EEEEviT0_T1_:
	.zero		552


//--------------------- .nv.constant0._ZN2at6native29vectorized_elementwise_kernelILi8ENS0_13AUnaryFunctorIaabZZZNS0_22logical_or_kernel_cudaERNS_14TensorIteratorEENKUlvE0_clEvENKUlvE0_clEvEUlaaE_EESt5arrayIPcLm2EEEEviT0_T1_ --------------------------
	.section	.nv.constant0._ZN2at6native29vectorized_elementwise_kernelILi8ENS0_13AUnaryFunctorIaabZZZNS0_22logical_or_kernel_cudaERNS_14TensorIteratorEENKUlvE0_clEvENKUlvE0_clEvEUlaaE_EESt5arrayIPcLm2EEEEviT0_T1_,"a",@progbits
	.sectionflags	@""
	.align	4
.nv.constant0._ZN2at6native29vectorized_elementwise_kernelILi8ENS0_13AUnaryFunctorIaabZZZNS0_22logical_or_kernel_cudaERNS_14TensorIteratorEENKUlvE0_clEvENKUlvE0_clEvEUlaaE_EESt5arrayIPcLm2EEEEviT0_T1_:
	.zero		552


//--------------------- .nv.constant0._ZN2at6native18elementwise_kernelILi128ELi4EZNS0_15gpu_kernel_implINS0_13BinaryFunctorIaabZZZNS0_22logical_or_kernel_cudaERNS_14TensorIteratorEENKUlvE0_clEvENKUlvE0_clEvEUlaaE_EEEEvRNS_18TensorIteratorBaseERKT_EUliE_EEviT1_ --------------------------
	.section	.nv.constant0._ZN2at6native18elementwise_kernelILi128ELi4EZNS0_15gpu_kernel_implINS0_13BinaryFunctorIaabZZZNS0_22logical_or_kernel_cudaERNS_14TensorIteratorEENKUlvE0_clEvENKUlvE0_clEvEUlaaE_EEEEvRNS_18TensorIteratorBaseERKT_EUliE_EEviT1_,"a",@progbits
	.sectionflags	@""
	.align	4
.nv.constant0._ZN2at6native18elementwise_kernelILi128ELi4EZNS0_15gpu_kernel_implINS0_13BinaryFunctorIaabZZZNS0_22logical_or_kernel_cudaERNS_14TensorIteratorEENKUlvE0_clEvENKUlvE0_clEvEUlaaE_EEEEvRNS_18TensorIteratorBaseERKT_EUliE_EEviT1_:
	.zero		1184


//--------------------- .nv.constant0._ZN2at6native27unrolled_elementwise_kernelINS0_13BinaryFunctorIaabZZZNS0_22logical_or_kernel_cudaERNS_14TensorIteratorEENKUlvE0_clEvENKUlvE0_clEvEUlaaE_EESt5arrayIPcLm3EELi4E23TrivialOffsetCalculatorILi2EjESC_ILi1EjENS0_6memory12LoadWithCastILi2EEENSF_13StoreWithCastILi1EEEEEviT_T0_T2_T3_T4_T5_ --------------------------
	.section	.nv.constant0._ZN2at6native27unrolled_elementwise_kernelINS0_13BinaryFunctorIaabZZZNS0_22logical_or_kernel_cudaERNS_14TensorIteratorEENKUlvE0_clEvENKUlvE0_clEvEUlaaE_EESt5arrayIPcLm3EELi4E23TrivialOffsetCalculatorILi2EjESC_ILi1EjENS0_6memory12LoadWithCastILi2EEENSF_13StoreWithCastILi1EEEEEviT_T0_T2_T3_T4_T5_,"a",@progbits
	.sectionflags	@""
	.align	4
.nv.constant0._ZN2at6native27unrolled_elementwise_kernelINS0_13BinaryFunctorIaabZZZNS0_22logical_or_kernel_cudaERNS_14TensorIteratorEENKUlvE0_clEvENKUlvE0_clEvEUlaaE_EESt5arrayIPcLm3EELi4E23TrivialOffsetCalculatorILi2EjESC_ILi1EjENS0_6memory12LoadWithCastILi2EEENSF_13StoreWithCastILi1EEEEEviT_T0_T2_T3_T4_T5_:
	.zero		584


//--------------------- .nv.constant0._ZN2at6native18elementwise_kernelILi128ELi4EZNS0_22gpu_kernel_impl_nocastINS0_13BinaryFunctorIaabZZZNS0_22logical_or_kernel_cudaERNS_14TensorIteratorEENKUlvE0_clEvENKUlvE0_clEvEUlaaE_EEEEvRNS_18TensorIteratorBaseERKT_EUliE_EEviT1_ --------------------------
	.section	.nv.constant0._ZN2at6native18elementwise_kernelILi128ELi4EZNS0_22gpu_kernel_impl_nocastINS0_13BinaryFunctorIaabZZZNS0_22logical_or_kernel_cudaERNS_14TensorIteratorEENKUlvE0_clEvENKUlvE0_clEvEUlaaE_EEEEvRNS_18TensorIteratorBaseERKT_EUliE_EEviT1_,"a",@progbits
	.sectionflags	@""
	.align	4
.nv.constant0._ZN2at6native18elementwise_kernelILi128ELi4EZNS0_22gpu_kernel_impl_nocastINS0_13BinaryFunctorIaabZZZNS0_22logical_or_kernel_cudaERNS_14TensorIteratorEENKUlvE0_clEvENKUlvE0_clEvEUlaaE_EEEEvRNS_18TensorIteratorBaseERKT_EUliE_EEviT1_:
	.zero		1184


//--------------------- .nv.constant0._ZN2at6native27unrolled_elementwise_kernelINS0_13BinaryFunctorIaabZZZNS0_22logical_or_kernel_cudaERNS_14TensorIteratorEENKUlvE0_clEvENKUlvE0_clEvEUlaaE_EESt5arrayIPcLm3EELi4E23TrivialOffsetCalculatorILi2EjESC_ILi1EjENS0_6memory15LoadWithoutCastENSF_16StoreWithoutCastEEEviT_T0_T2_T3_T4_T5_ --------------------------
	.section	.nv.constant0._ZN2at6native27unrolled_elementwise_kernelINS0_13BinaryFunctorIaabZZZNS0_22logical_or_kernel_cudaERNS_14TensorIteratorEENKUlvE0_clEvENKUlvE0_clEvEUlaaE_EESt5arrayIPcLm3EELi4E23TrivialOffsetCalculatorILi2EjESC_ILi1EjENS0_6memory15LoadWithoutCastENSF_16StoreWithoutCastEEEviT_T0_T2_T3_T4_T5_,"a",@progbits
	.sectionflags	@""
	.align	4
.nv.constant0._ZN2at6native27unrolled_elementwise_kernelINS0_13BinaryFunctorIaabZZZNS0_22logical_or_kernel_cudaERNS_14TensorIteratorEENKUlvE0_clEvENKUlvE0_clEvEUlaaE_EESt5arrayIPcLm3EELi4E23TrivialOffsetCalculatorILi2EjESC_ILi1EjENS0_6memory15LoadWithoutCastENSF_16StoreWithoutCastEEEviT_T0_T2_T3_T4_T5_:
	.zero		564


//--------------------- .nv.constant0._ZN2at6native29vectorized_elementwise_kernelILi2ENS0_13BinaryFunctorIaabZZZNS0_22logical_or_kernel_cudaERNS_14TensorIteratorEENKUlvE0_clEvENKUlvE0_clEvEUlaaE_EESt5arrayIPcLm3EEEEviT0_T1_ --------------------------
	.section	.nv.constant0._ZN2at6native29vectorized_elementwise_kernelILi2ENS0_13BinaryFunctorIaabZZZNS0_22logical_or_kernel_cudaERNS_14TensorIteratorEENKUlvE0_clEvENKUlvE0_clEvEUlaaE_EESt5arrayIPcLm3EEEEviT0_T1_,"a",@progbits
	.sectionflags	@""
	.align	4
.nv.constant0._ZN2at6native29vectorized_elementwise_kernelILi2ENS0_13BinaryFunctorIaabZZZNS0_22logical_or_kernel_cudaERNS_14TensorIteratorEENKUlvE0_clEvENKUlvE0_clEvEUlaaE_EESt5arrayIPcLm3EEEEviT0_T1_:
	.zero		560


//--------------------- .nv.constant0._ZN2at6native29vectorized_elementwise_kernelILi4ENS0_13BinaryFunctorIaabZZZNS0_22logical_or_kernel_cudaERNS_14TensorIteratorEENKUlvE0_clEvENKUlvE0_clEvEUlaaE_EESt5arrayIPcLm3EEEEviT0_T1_ --------------------------
	.section	.nv.constant0._ZN2at6native29vectorized_elementwise_kernelILi4ENS0_13BinaryFunctorIaabZZZNS0_22logical_or_kernel_cudaERNS_14TensorIteratorEENKUlvE0_clEvENKUlvE0_clEvEUlaaE_EESt5arrayIPcLm3EEEEviT0_T1_,"a",@progbits
	.sectionflags	@""
	.align	4
.nv.constant0._ZN2at6native29vectorized_elementwise_kernelILi4ENS0_13BinaryFunctorIaabZZZNS0_22logical_or_kernel_cudaERNS_14TensorIteratorEENKUlvE0_clEvENKUlvE0_clEvEUlaaE_EESt5arrayIPcLm3EEEEviT0_T1_:
	.zero		560


//--------------------- .nv.constant0._ZN2at6native29vectorized_elementwise_kernelILi8ENS0_13BinaryFunctorIaabZZZNS0_22logical_or_kernel_cudaERNS_14TensorIteratorEENKUlvE0_clEvENKUlvE0_clEvEUlaaE_EESt5arrayIPcLm3EEEEviT0_T1_ --------------------------
	.section	.nv.constant0._ZN2at6native29vectorized_elementwise_kernelILi8ENS0_13BinaryFunctorIaabZZZNS0_22logical_or_kernel_cudaERNS_14TensorIteratorEENKUlvE0_clEvENKUlvE0_clEvEUlaaE_EESt5arrayIPcLm3EEEEviT0_T1_,"a",@progbits
	.sectionflags	@""
	.align	4
.nv.constant0._ZN2at6native29vectorized_elementwise_kernelILi8ENS0_13BinaryFunctorIaabZZZNS0_22logical_or_kernel_cudaERNS_14TensorIteratorEENKUlvE0_clEvENKUlvE0_clEvEUlaaE_EESt5arrayIPcLm3EEEEviT0_T1_:
	.zero		560


//--------------------- .nv.constant0._ZN2at6native18elementwise_kernelILi128ELi4EZNS0_15gpu_kernel_implINS0_13AUnaryFunctorIhhbZZZNS0_22logical_or_kernel_cudaERNS_14TensorIteratorEENKUlvE0_clEvENKUlvE_clEvEUlhhE_EEEEvRNS_18TensorIteratorBaseERKT_EUliE_EEviT1_ --------------------------
	.section	.nv.constant0._ZN2at6native18elementwise_kernelILi128ELi4EZNS0_15gpu_kernel_implINS0_13AUnaryFunctorIhhbZZZNS0_22logical_or_kernel_cudaERNS_14TensorIteratorEENKUlvE0_clEvENKUlvE_clEvEUlhhE_EEEEvRNS_18TensorIteratorBaseERKT_EUliE_EEviT1_,"a",@progbits
	.sectionflags	@""
	.align	4
.nv.constant0._ZN2at6native18elementwise_kernelILi128ELi4EZNS0_15gpu_kernel_implINS0_13AUnaryFunctorIhhbZZZNS0_22logical_or_kernel_cudaERNS_14TensorIteratorEENKUlvE0_clEvENKUlvE_clEvEUlhhE_EEEEvRNS_18TensorIteratorBaseERKT_EUliE_EEviT1_:
	.zero		1072


//--------------------- .nv.constant0._ZN2at6native27unrolled_elementwise_kernelINS0_13AUnaryFunctorIhhbZZZNS0_22logical_or_kernel_cudaERNS_14TensorIteratorEENKUlvE0_clEvENKUlvE_clEvEUlhhE_EESt5arrayIPcLm2EELi4E23TrivialOffsetCalculatorILi1EjESD_NS0_6memory12LoadWithCastILi1EEENSE_13StoreWithCastILi1EEEEEviT_T0_T2_T3_T4_T5_ --------------------------
	.section	.nv.constant0._ZN2at6native27unrolled_elementwise_kernelINS0_13AUnaryFunctorIhhbZZZNS0_22logical_or_kernel_cudaERNS_14TensorIteratorEENKUlvE0_clEvENKUlvE_clEvEUlhhE_EESt5arrayIPcLm2EELi4E23TrivialOffsetCalculatorILi1EjESD_NS0_6memory12LoadWithCastILi1EEENSE_13StoreWithCastILi1EEEEEviT_T0_T2_T3_T4_T5_,"a",@progbits
	.sectionflags	@""
	.align	4
.nv.constant0._ZN2at6native27unrolled_elementwise_kernelINS0_13AUnaryFunctorIhhbZZZNS0_22logical_or_kernel_cudaERNS_14TensorIteratorEENKUlvE0_clEvENKUlvE_clEvEUlhhE_EESt5arrayIPcLm2EELi4E23TrivialOffsetCalculatorILi1EjESD_NS0_6memory12LoadWithCastILi1EEENSE_13StoreWithCastILi1EEEEEviT_T0_T2_T3_T4_T5_:
	.zero		572


//--------------------- .nv.constant0._ZN2at6native18elementwise_kernelILi128ELi4EZNS0_22gpu_kernel_impl_nocastINS0_13AUnaryFunctorIhhbZZZNS0_22logical_or_kernel_cudaERNS_14TensorIteratorEENKUlvE0_clEvENKUlvE_clEvEUlhhE_EEEEvRNS_18TensorIteratorBaseERKT_EUliE_EEviT1_ --------------------------
	.section	.nv.constant0._ZN2at6native18elementwise_kernelILi128ELi4EZNS0_22gpu_kernel_impl_nocastINS0_13AUnaryFunctorIhhbZZZNS0_22logical_or_kernel_cudaERNS_14TensorIteratorEENKUlvE0_clEvENKUlvE_clEvEUlhhE_EEEEvRNS_18TensorIteratorBaseERKT_EUliE_EEviT1_,"a",@progbits
	.sectionflags	@""
	.align	4
.nv.constant0._ZN2at6native18elementwise_kernelILi128ELi4EZNS0_22gpu_kernel_impl_nocastINS0_13AUnaryFunctorIhhbZZZNS0_22logical_or_kernel_cudaERNS_14TensorIteratorEENKUlvE0_clEvENKUlvE_clEvEUlhhE_EEEEvRNS_18TensorIteratorBaseERKT_EUliE_EEviT1_:
	.zero		1072


//--------------------- .nv.constant0._ZN2at6native27unrolled_elementwise_kernelINS0_13AUnaryFunctorIhhbZZZNS0_22logical_or_kernel_cudaERNS_14TensorIteratorEENKUlvE0_clEvENKUlvE_clEvEUlhhE_EESt5arrayIPcLm2EELi4E23TrivialOffsetCalculatorILi1EjESD_NS0_6memory15LoadWithoutCastENSE_16StoreWithoutCastEEEviT_T0_T2_T3_T4_T5_ --------------------------
	.section	.nv.constant0._ZN2at6native27unrolled_elementwise_kernelINS0_13AUnaryFunctorIhhbZZZNS0_22logical_or_kernel_cudaERNS_14TensorIteratorEENKUlvE0_clEvENKUlvE_clEvEUlhhE_EESt5arrayIPcLm2EELi4E23TrivialOffsetCalculatorILi1EjESD_NS0_6memory15LoadWithoutCastENSE_16StoreWithoutCastEEEviT_T0_T2_T3_T4_T5_,"a",@progbits
	.sectionflags	@""
	.align	4
.nv.constant0._ZN2at6native27unrolled_elementwise_kernelINS0_13AUnaryFunctorIhhbZZZNS0_22logical_or_kernel_cudaERNS_14TensorIteratorEENKUlvE0_clEvENKUlvE_clEvEUlhhE_EESt5arrayIPcLm2EELi4E23TrivialOffsetCalculatorILi1EjESD_NS0_6memory15LoadWithoutCastENSE_16StoreWithoutCastEEEviT_T0_T2_T3_T4_T5_:
	.zero		556


//--------------------- .nv.constant0._ZN2at6native29vectorized_elementwise_kernelILi2ENS0_13AUnaryFunctorIhhbZZZNS0_22logical_or_kernel_cudaERNS_14TensorIteratorEENKUlvE0_clEvENKUlvE_clEvEUlhhE_EESt5arrayIPcLm2EEEEviT0_T1_ --------------------------
	.section	.nv.constant0._ZN2at6native29vectorized_elementwise_kernelILi2ENS0_13AUnaryFunctorIhhbZZZNS0_22logical_or_kernel_cudaERNS_14TensorIteratorEENKUlvE0_clEvENKUlvE_clEvEUlhhE_EESt5arrayIPcLm2EEEEviT0_T1_,"a",@progbits
	.sectionflags	@""
	.align	4
.nv.constant0._ZN2at6native29vectorized_elementwise_kernelILi2ENS0_13AUnaryFunctorIhhbZZZNS0_22logical_or_kernel_cudaERNS_14TensorIteratorEENKUlvE0_clEvENKUlvE_clEvEUlhhE_EESt5arrayIPcLm2EEEEviT0_T1_:
	.zero		552


//--------------------- .nv.constant0._ZN2at6native29vectorized_elementwise_kernelILi4ENS0_13AUnaryFunctorIhhbZZZNS0_22logical_or_kernel_cudaERNS_14TensorIteratorEENKUlvE0_clEvENKUlvE_clEvEUlhhE_EESt5arrayIPcLm2EEEEviT0_T1_ --------------------------
	.section	.nv.constant0._ZN2at6native29vectorized_elementwise_kernelILi4ENS0_13AUnaryFunctorIhhbZZZNS0_22logical_or_kernel_cudaERNS_14TensorIteratorEENKUlvE0_clEvENKUlvE_clEvEUlhhE_EESt5arrayIPcLm2EEEEviT0_T1_,"a",@progbits
	.sectionflags	@""
	.align	4
.nv.constant0._ZN2at6native29vectorized_elementwise_kernelILi4ENS0_13AUnaryFunctorIhhbZZZNS0_22logical_or_kernel_cudaERNS_14TensorIteratorEENKUlvE0_clEvENKUlvE_clEvEUlhhE_EESt5arrayIPcLm2EEEEviT0_T1_:
	.zero		552


//--------------------- .nv.constant0._ZN2at6native29vectorized_elementwise_kernelILi8ENS0_13AUnaryFunctorIhhbZZZNS0_22logical_or_kernel_cudaERNS_14TensorIteratorEENKUlvE0_clEvENKUlvE_clEvEUlhhE_EESt5arrayIPcLm2EEEEviT0_T1_ --------------------------
	.section	.nv.constant0._ZN2at6native29vectorized_elementwise_kernelILi8ENS0_13AUnaryFunctorIhhbZZZNS0_22logical_or_kernel_cudaERNS_14TensorIteratorEENKUlvE0_clEvENKUlvE_clEvEUlhhE_EESt5arrayIPcLm2EEEEviT0_T1_,"a",@progbits
	.sectionflags	@""
	.align	4
.nv.constant0._ZN2at6native29vectorized_elementwise_kernelILi8ENS0_13AUnaryFunctorIhhbZZZNS0_22logical_or_kernel_cudaERNS_14TensorIteratorEENKUlvE0_clEvENKUlvE_clEvEUlhhE_EESt5arrayIPcLm2EEEEviT0_T1_:
	.zero		552


//--------------------- .nv.constant0._ZN2at6native18elementwise_kernelILi128ELi4EZNS0_15gpu_kernel_implINS0_13BinaryFunctorIhhbZZZNS0_22logical_or_kernel_cudaERNS_14TensorIteratorEENKUlvE0_clEvENKUlvE_clEvEUlhhE_EEEEvRNS_18TensorIteratorBaseERKT_EUliE_EEviT1_ --------------------------
	.section	.nv.constant0._ZN2at6native18elementwise_kernelILi128ELi4EZNS0_15gpu_kernel_implINS0_13BinaryFunctorIhhbZZZNS0_22logical_or_kernel_cudaERNS_14TensorIteratorEENKUlvE0_clEvENKUlvE_clEvEUlhhE_EEEEvRNS_18TensorIteratorBaseERKT_EUliE_EEviT1_,"a",@progbits
	.sectionflags	@""
	.align	4
.nv.constant0._ZN2at6native18elementwise_kernelILi128ELi4EZNS0_15gpu_kernel_implINS0_13BinaryFunctorIhhbZZZNS0_22logical_or_kernel_cudaERNS_14TensorIteratorEENKUlvE0_clEvENKUlvE_clEvEUlhhE_EEEEvRNS_18TensorIteratorBaseERKT_EUliE_EEviT1_:
	.zero		1184


//--------------------- .nv.constant0._ZN2at6native27unrolled_elementwise_kernelINS0_13BinaryFunctorIhhbZZZNS0_22logical_or_kernel_cudaERNS_14TensorIteratorEENKUlvE0_clEvENKUlvE_clEvEUlhhE_EESt5arrayIPcLm3EELi4E23TrivialOffsetCalculatorILi2EjESC_ILi1EjENS0_6memory12LoadWithCastILi2EEENSF_13StoreWithCastILi1EEEEEviT_T0_T2_T3_T4_T5_ --------------------------
	.section	.nv.constant0._ZN2at6native27unrolled_elementwise_kernelINS0_13BinaryFunctorIhhbZZZNS0_22logical_or_kernel_cudaERNS_14TensorIteratorEENKUlvE0_clEvENKUlvE_clEvEUlhhE_EESt5arrayIPcLm3EELi4E23TrivialOffsetCalculatorILi2EjESC_ILi1EjENS0_6memory12LoadWithCastILi2EEENSF_13StoreWithCastILi1EEEEEviT_T0_T2_T3_T4_T5_,"a",@progbits
	.sectionflags	@""
	.align	4
.nv.constant0._ZN2at6native27unrolled_elementwise_kernelINS0_13BinaryFunctorIhhbZZZNS0_22logical_or_kernel_cudaERNS_14TensorIteratorEENKUlvE0_clEvENKUlvE_clEvEUlhhE_EESt5arrayIPcLm3EELi4E23TrivialOffsetCalculatorILi2EjESC_ILi1EjENS0_6memory12LoadWithCastILi2EEENSF_13StoreWithCastILi1EEEEEviT_T0_T2_T3_T4_T5_:
	.zero		584


//--------------------- .nv.constant0._ZN2at6native18elementwise_kernelILi128ELi4EZNS0_22gpu_kernel_impl_nocastINS0_13BinaryFunctorIhhbZZZNS0_22logical_or_kernel_cudaERNS_14TensorIteratorEENKUlvE0_clEvENKUlvE_clEvEUlhhE_EEEEvRNS_18TensorIteratorBaseERKT_EUliE_EEviT1_ --------------------------
	.section	.nv.constant0._ZN2at6native18elementwise_kernelILi128ELi4EZNS0_22gpu_kernel_impl_nocastINS0_13BinaryFunctorIhhbZZZNS0_22logical_or_kernel_cudaERNS_14TensorIteratorEENKUlvE0_clEvENKUlvE_clEvEUlhhE_EEEEvRNS_18TensorIteratorBaseERKT_EUliE_EEviT1_,"a",@progbits
	.sectionflags	@""
	.align	4
.nv.constant0._ZN2at6native18elementwise_kernelILi128ELi4EZNS0_22gpu_kernel_impl_nocastINS0_13BinaryFunctorIhhbZZZNS0_22logical_or_kernel_cudaERNS_14TensorIteratorEENKUlvE0_clEvENKUlvE_clEvEUlhhE_EEEEvRNS_18TensorIteratorBaseERKT_EUliE_EEviT1_:
	.zero		1184


//--------------------- .nv.constant0._ZN2at6native27unrolled_elementwise_kernelINS0_13BinaryFunctorIhhbZZZNS0_22logical_or_kernel_cudaERNS_14TensorIteratorEENKUlvE0_clEvENKUlvE_clEvEUlhhE_EESt5arrayIPcLm3EELi4E23TrivialOffsetCalculatorILi2EjESC_ILi1EjENS0_6memory15LoadWithoutCastENSF_16StoreWithoutCastEEEviT_T0_T2_T3_T4_T5_ --------------------------
	.section	.nv.constant0._ZN2at6native27unrolled_elementwise_kernelINS0_13BinaryFunctorIhhbZZZNS0_22logical_or_kernel_cudaERNS_14TensorIteratorEENKUlvE0_clEvENKUlvE_clEvEUlhhE_EESt5arrayIPcLm3EELi4E23TrivialOffsetCalculatorILi2EjESC_ILi1EjENS0_6memory15LoadWithoutCastENSF_16StoreWithoutCastEEEviT_T0_T2_T3_T4_T5_,"a",@progbits
	.sectionflags	@""
	.align	4
.nv.constant0._ZN2at6native27unrolled_elementwise_kernelINS0_13BinaryFunctorIhhbZZZNS0_22logical_or_kernel_cudaERNS_14TensorIteratorEENKUlvE0_clEvENKUlvE_clEvEUlhhE_EESt5arrayIPcLm3EELi4E23TrivialOffsetCalculatorILi2EjESC_ILi1EjENS0_6memory15LoadWithoutCastENSF_16StoreWithoutCastEEEviT_T0_T2_T3_T4_T5_:
	.zero		564


//--------------------- .nv.constant0._ZN2at6native29vectorized_elementwise_kernelILi2ENS0_13BinaryFunctorIhhbZZZNS0_22logical_or_kernel_cudaERNS_14TensorIteratorEENKUlvE0_clEvENKUlvE_clEvEUlhhE_EESt5arrayIPcLm3EEEEviT0_T1_ --------------------------
	.section	.nv.constant0._ZN2at6native29vectorized_elementwise_kernelILi2ENS0_13BinaryFunctorIhhbZZZNS0_22logical_or_kernel_cudaERNS_14TensorIteratorEENKUlvE0_clEvENKUlvE_clEvEUlhhE_EESt5arrayIPcLm3EEEEviT0_T1_,"a",@progbits
	.sectionflags	@""
	.align	4
.nv.constant0._ZN2at6native29vectorized_elementwise_kernelILi2ENS0_13BinaryFunctorIhhbZZZNS0_22logical_or_kernel_cudaERNS_14TensorIteratorEENKUlvE0_clEvENKUlvE_clEvEUlhhE_EESt5arrayIPcLm3EEEEviT0_T1_:
	.zero		560


//--------------------- .nv.constant0._ZN2at6native29vectorized_elementwise_kernelILi4ENS0_13BinaryFunctorIhhbZZZNS0_22logical_or_kernel_cudaERNS_14TensorIteratorEENKUlvE0_clEvENKUlvE_clEvEUlhhE_EESt5arrayIPcLm3EEEEviT0_T1_ --------------------------
	.section	.nv.constant0._ZN2at6native29vectorized_elementwise_kernelILi4ENS0_13BinaryFunctorIhhbZZZNS0_22logical_or_kernel_cudaERNS_14TensorIteratorEENKUlvE0_clEvENKUlvE_clEvEUlhhE_EESt5arrayIPcLm3EEEEviT0_T1_,"a",@progbits
	.sectionflags	@""
	.align	4
.nv.constant0._ZN2at6native29vectorized_elementwise_kernelILi4ENS0_13BinaryFunctorIhhbZZZNS0_22logical_or_kernel_cudaERNS_14TensorIteratorEENKUlvE0_clEvENKUlvE_clEvEUlhhE_EESt5arrayIPcLm3EEEEviT0_T1_:
	.zero		560


//--------------------- .nv.constant0._ZN2at6native29vectorized_elementwise_kernelILi8ENS0_13BinaryFunctorIhhbZZZNS0_22logical_or_kernel_cudaERNS_14TensorIteratorEENKUlvE0_clEvENKUlvE_clEvEUlhhE_EESt5arrayIPcLm3EEEEviT0_T1_ --------------------------
	.section	.nv.constant0._ZN2at6native29vectorized_elementwise_kernelILi8ENS0_13BinaryFunctorIhhbZZZNS0_22logical_or_kernel_cudaERNS_14TensorIteratorEENKUlvE0_clEvENKUlvE_clEvEUlhhE_EESt5arrayIPcLm3EEEEviT0_T1_,"a",@progbits
	.sectionflags	@""
	.align	4
.nv.constant0._ZN2at6native29vectorized_elementwise_kernelILi8ENS0_13BinaryFunctorIhhbZZZNS0_22logical_or_kernel_cudaERNS_14TensorIteratorEENKUlvE0_clEvENKUlvE_clEvEUlhhE_EESt5arrayIPcLm3EEEEviT0_T1_:
	.zero		560


//--------------------- .nv.constant0._ZN2at6native18elementwise_kernelILi128ELi4EZNS0_15gpu_kernel_implINS0_13AUnaryFunctorIN3c108BFloat16ES5_bZZZNS0_23logical_and_kernel_cudaERNS_14TensorIteratorEENKUlvE0_clEvENKUlvE8_clEvEUlS5_S5_E_EEEEvRNS_18TensorIteratorBaseERKT_EUliE_EEviT1_ --------------------------
	.section	.nv.constant0._ZN2at6native18elementwise_kernelILi128ELi4EZNS0_15gpu_kernel_implINS0_13AUnaryFunctorIN3c108BFloat16ES5_bZZZNS0_23logical_and_kernel_cudaERNS_14TensorIteratorEENKUlvE0_clEvENKUlvE8_clEvEUlS5_S5_E_EEEEvRNS_18TensorIteratorBaseERKT_EUliE_EEviT1_,"a",@progbits
	.sectionflags	@""
	.align	4
.nv.constant0._ZN2at6native18elementwise_kernelILi128ELi4EZNS0_15gpu_kernel_implINS0_13AUnaryFunctorIN3c108BFloat16ES5_bZZZNS0_23logical_and_kernel_cudaERNS_14TensorIteratorEENKUlvE0_clEvENKUlvE8_clEvEUlS5_S5_E_EEEEvRNS_18TensorIteratorBaseERKT_EUliE_EEviT1_:
	.zero		1072


//--------------------- .nv.constant0._ZN2at6native27unrolled_elementwise_kernelINS0_13AUnaryFunctorIN3c108BFloat16ES4_bZZZNS0_23logical_and_kernel_cudaERNS_14TensorIteratorEENKUlvE0_clEvENKUlvE8_clEvEUlS4_S4_E_EESt5arrayIPcLm2EELi4E23TrivialOffsetCalculatorILi1EjESF_NS0_6memory12LoadWithCastILi1EEENSG_13StoreWithCastILi1EEEEEviT_T0_T2_T3_T4_T5_ --------------------------
	.section	.nv.constant0._ZN2at6native27unrolled_elementwise_kernelINS0_13AUnaryFunctorIN3c108BFloat16ES4_bZZZNS0_23logical_and_kernel_cudaERNS_14TensorIteratorEENKUlvE0_clEvENKUlvE8_clEvEUlS4_S4_E_EESt5arrayIPcLm2EELi4E23TrivialOffsetCalculatorILi1EjESF_NS0_6memory12LoadWithCastILi1EEENSG_13StoreWithCastILi1EEEEEviT_T0_T2_T3_T4_T5_,"a",@progbits
	.sectionflags	@""
	.align	4
.nv.constant0._ZN2at6native27unrolled_elementwise_kernelINS0_13AUnaryFunctorIN3c108BFloat16ES4_bZZZNS0_23logical_and_kernel_cudaERNS_14TensorIteratorEENKUlvE0_clEvENKUlvE8_clEvEUlS4_S4_E_EESt5arrayIPcLm2EELi4E23TrivialOffsetCalculatorILi1EjESF_NS0_6memory12LoadWithCastILi1EEENSG_13StoreWithCastILi1EEEEEviT_T0_T2_T3_T4_T5_:
	.zero		572


//--------------------- .nv.constant0._ZN2at6native18elementwise_kernelILi128ELi4EZNS0_22gpu_kernel_impl_nocastINS0_13AUnaryFunctorIN3c108BFloat16ES5_bZZZNS0_23logical_and_kernel_cudaERNS_14TensorIteratorEENKUlvE0_clEvENKUlvE8_clEvEUlS5_S5_E_EEEEvRNS_18TensorIteratorBaseERKT_EUliE_EEviT1_ --------------------------
	.section	.nv.constant0._ZN2at6native18elementwise_kernelILi128ELi4EZNS0_22gpu_kernel_impl_nocastINS0_13AUnaryFunctorIN3c108BFloat16ES5_bZZZNS0_23logical_and_kernel_cudaERNS_14TensorIteratorEENKUlvE0_clEvENKUlvE8_clEvEUlS5_S5_E_EEEEvRNS_18TensorIteratorBaseERKT_EUliE_EEviT1_,"a",@progbits
	.sectionflags	@""
	.align	4
.nv.constant0._ZN2at6native18elementwise_kernelILi128ELi4EZNS0_22gpu_kernel_impl_nocastINS0_13AUnaryFunctorIN3c108BFloat16ES5_bZZZNS0_23logical_and_kernel_cudaERNS_14TensorIteratorEENKUlvE0_clEvENKUlvE8_clEvEUlS5_S5_E_EEEEvRNS_18TensorIteratorBaseERKT_EUliE_EEviT1_:
	.zero		1072


//--------------------- .nv.constant0._ZN2at6native27unrolled_elementwise_kernelINS0_13AUnaryFunctorIN3c108BFloat16ES4_bZZZNS0_23logical_and_kernel_cudaERNS_14TensorIteratorEENKUlvE0_clEvENKUlvE8_clEvEUlS4_S4_E_EESt5arrayIPcLm2EELi4E23TrivialOffsetCalculatorILi1EjESF_NS0_6memory15LoadWithoutCastENSG_16StoreWithoutCastEEEviT_T0_T2_T3_T4_T5_ --------------------------
	.section	.nv.constant0._ZN2at6native27unrolled_elementwise_kernelINS0_13AUnaryFunctorIN3c108BFloat16ES4_bZZZNS0_23logical_and_kernel_cudaERNS_14TensorIteratorEENKUlvE0_clEvENKUlvE8_clEvEUlS4_S4_E_EESt5arrayIPcLm2EELi4E23TrivialOffsetCalculatorILi1EjESF_NS0_6memory15LoadWithoutCastENSG_16StoreWithoutCastEEEviT_T0_T2_T3_T4_T5_,"a",@progbits
	.sectionflags	@""
	.align	4
.nv.constant0._ZN2at6native27unrolled_elementwise_kernelINS0_13AUnaryFunctorIN3c108BFloat16ES4_bZZZNS0_23logical_and_kernel_cudaERNS_14TensorIteratorEENKUlvE0_clEvENKUlvE8_clEvEUlS4_S4_E_EESt5arrayIPcLm2EELi4E23TrivialOffsetCalculatorILi1EjESF_NS0_6memory15LoadWithoutCastENSG_16StoreWithoutCastEEEviT_T0_T2_T3_T4_T5_:
	.zero		556


//--------------------- .nv.constant0._ZN2at6native29vectorized_elementwise_kernelILi2ENS0_13AUnaryFunctorIN3c108BFloat16ES4_bZZZNS0_23logical_and_kernel_cudaERNS_14TensorIteratorEENKUlvE0_clEvENKUlvE8_clEvEUlS4_S4_E_EESt5arrayIPcLm2EEEEviT0_T1_ --------------------------
	.section	.nv.constant0._ZN2at6native29vectorized_elementwise_kernelILi2ENS0_13AUnaryFunctorIN3c108BFloat16ES4_bZZZNS0_23logical_and_kernel_cudaERNS_14TensorIteratorEENKUlvE0_clEvENKUlvE8_clEvEUlS4_S4_E_EESt5arrayIPcLm2EEEEviT0_T1_,"a",@progbits
	.sectionflags	@""
	.align	4
.nv.constant0._ZN2at6native29vectorized_elementwise_kernelILi2ENS0_13AUnaryFunctorIN3c108BFloat16ES4_bZZZNS0_23logical_and_kernel_cudaERNS_14TensorIteratorEENKUlvE0_clEvENKUlvE8_clEvEUlS4_S4_E_EESt5arrayIPcLm2EEEEviT0_T1_:
	.zero		552


//--------------------- .nv.constant0._ZN2at6native29vectorized_elementwise_kernelILi4ENS0_13AUnaryFunctorIN3c108BFloat16ES4_bZZZNS0_23logical_and_kernel_cudaERNS_14TensorIteratorEENKUlvE0_clEvENKUlvE8_clEvEUlS4_S4_E_EESt5arrayIPcLm2EEEEviT0_T1_ --------------------------
	.section	.nv.constant0._ZN2at6native29vectorized_elementwise_kernelILi4ENS0_13AUnaryFunctorIN3c108BFloat16ES4_bZZZNS0_23logical_and_kernel_cudaERNS_14TensorIteratorEENKUlvE0_clEvENKUlvE8_clEvEUlS4_S4_E_EESt5arrayIPcLm2EEEEviT0_T1_,"a",@progbits
	.sectionflags	@""
	.align	4
.nv.constant0._ZN2at6native29vectorized_elementwise_kernelILi4ENS0_13AUnaryFunctorIN3c108BFloat16ES4_bZZZNS0_23logical_and_kernel_cudaERNS_14TensorIteratorEENKUlvE0_clEvENKUlvE8_clEvEUlS4_S4_E_EESt5arrayIPcLm2EEEEviT0_T1_:
	.zero		552


//--------------------- .nv.constant0._ZN2at6native29vectorized_elementwise_kernelILi8ENS0_13AUnaryFunctorIN3c108BFloat16ES4_bZZZNS0_23logical_and_kernel_cudaERNS_14TensorIteratorEENKUlvE0_clEvENKUlvE8_clEvEUlS4_S4_E_EESt5arrayIPcLm2EEEEviT0_T1_ --------------------------
	.section	.nv.constant0._ZN2at6native29vectorized_elementwise_kernelILi8ENS0_13AUnaryFunctorIN3c108BFloat16ES4_bZZZNS0_23logical_and_kernel_cudaERNS_14TensorIteratorEENKUlvE0_clEvENKUlvE8_clEvEUlS4_S4_E_EESt5arrayIPcLm2EEEEviT0_T1_,"a",@progbits
	.sectionflags	@""
	.align	4
.nv.constant0._ZN2at6native29vectorized_elementwise_kernelILi8ENS0_13AUnaryFunctorIN3c108BFloat16ES4_bZZZNS0_23logical_and_kernel_cudaERNS_14TensorIteratorEENKUlvE0_clEvENKUlvE8_clEvEUlS4_S4_E_EESt5arrayIPcLm2EEEEviT0_T1_:
	.zero		552


//--------------------- .nv.constant0._ZN2at6native18elementwise_kernelILi128ELi4EZNS0_15gpu_kernel_implINS0_13BinaryFunctorIN3c108BFloat16ES5_bZZZNS0_23logical_and_kernel_cudaERNS_14TensorIteratorEENKUlvE0_clEvENKUlvE8_clEvEUlS5_S5_E_EEEEvRNS_18TensorIteratorBaseERKT_EUliE_EEviT1_ --------------------------
	.section	.nv.constant0._ZN2at6native18elementwise_kernelILi128ELi4EZNS0_15gpu_kernel_implINS0_13BinaryFunctorIN3c108BFloat16ES5_bZZZNS0_23logical_and_kernel_cudaERNS_14TensorIteratorEENKUlvE0_clEvENKUlvE8_clEvEUlS5_S5_E_EEEEvRNS_18TensorIteratorBaseERKT_EUliE_EEviT1_,"a",@progbits
	.sectionflags	@""
	.align	4
.nv.constant0._ZN2at6native18elementwise_kernelILi128ELi4EZNS0_15gpu_kernel_implINS0_13BinaryFunctorIN3c108BFloat16ES5_bZZZNS0_23logical_and_kernel_cudaERNS_14TensorIteratorEENKUlvE0_clEvENKUlvE8_clEvEUlS5_S5_E_EEEEvRNS_18TensorIteratorBaseERKT_EUliE_EEviT1_:
	.zero		1184


//--------------------- .nv.constant0._ZN2at6native27unrolled_elementwise_kernelINS0_13BinaryFunctorIN3c108BFloat16ES4_bZZZNS0_23logical_and_kernel_cudaERNS_14TensorIteratorEENKUlvE0_clEvENKUlvE8_clEvEUlS4_S4_E_EESt5arrayIPcLm3EELi4E23TrivialOffsetCalculatorILi2EjESE_ILi1EjENS0_6memory12LoadWithCastILi2EEENSH_13StoreWithCastILi1EEEEEviT_T0_T2_T3_T4_T5_ --------------------------
	.section	.nv.constant0._ZN2at6native27unrolled_elementwise_kernelINS0_13BinaryFunctorIN3c108BFloat16ES4_bZZZNS0_23logical_and_kernel_cudaERNS_14TensorIteratorEENKUlvE0_clEvENKUlvE8_clEvEUlS4_S4_E_EESt5arrayIPcLm3EELi4E23TrivialOffsetCalculatorILi2EjESE_ILi1EjENS0_6memory12LoadWithCastILi2EEENSH_13StoreWithCastILi1EEEEEviT_T0_T2_T3_T4_T5_,"a",@progbits
	.sectionflags	@""
	.align	4
.nv.constant0._ZN2at6native27unrolled_elementwise_kernelINS0_13BinaryFunctorIN3c108BFloat16ES4_bZZZNS0_23logical_and_kernel_cudaERNS_14TensorIteratorEENKUlvE0_clEvENKUlvE8_clEvEUlS4_S4_E_EESt5arrayIPcLm3EELi4E23TrivialOffsetCalculatorILi2EjESE_ILi1EjENS0_6memory12LoadWithCastILi2EEENSH_13StoreWithCastILi1EEEEEviT_T0_T2_T3_T4_T5_:
	.zero		584


//--------------------- .nv.constant0._ZN2at6native18elementwise_kernelILi128ELi4EZNS0_22gpu_kernel_impl_nocastINS0_13BinaryFunctorIN3c108BFloat16ES5_bZZZNS0_23logical_and_kernel_cudaERNS_14TensorIteratorEENKUlvE0_clEvENKUlvE8_clEvEUlS5_S5_E_EEEEvRNS_18TensorIteratorBaseERKT_EUliE_EEviT1_ --------------------------
	.section	.nv.constant0._ZN2at6native18elementwise_kernelILi128ELi4EZNS0_22gpu_kernel_impl_nocastINS0_13BinaryFunctorIN3c108BFloat16ES5_bZZZNS0_23logical_and_kernel_cudaERNS_14TensorIteratorEENKUlvE0_clEvENKUlvE8_clEvEUlS5_S5_E_EEEEvRNS_18TensorIteratorBaseERKT_EUliE_EEviT1_,"a",@progbits
	.sectionflags	@""
	.align	4
.nv.constant0._ZN2at6native18elementwise_kernelILi128ELi4EZNS0_22gpu_kernel_impl_nocastINS0_13BinaryFunctorIN3c108BFloat16ES5_bZZZNS0_23logical_and_kernel_cudaERNS_14TensorIteratorEENKUlvE0_clEvENKUlvE8_clEvEUlS5_S5_E_EEEEvRNS_18TensorIteratorBaseERKT_EUliE_EEviT1_:
	.zero		1184


//--------------------- .nv.constant0._ZN2at6native27unrolled_elementwise_kernelINS0_13BinaryFunctorIN3c108BFloat16ES4_bZZZNS0_23logical_and_kernel_cudaERNS_14TensorIteratorEENKUlvE0_clEvENKUlvE8_clEvEUlS4_S4_E_EESt5arrayIPcLm3EELi4E23TrivialOffsetCalculatorILi2EjESE_ILi1EjENS0_6memory15LoadWithoutCastENSH_16StoreWithoutCastEEEviT_T0_T2_T3_T4_T5_ --------------------------
	.section	.nv.constant0._ZN2at6native27unrolled_elementwise_kernelINS0_13BinaryFunctorIN3c108BFloat16ES4_bZZZNS0_23logical_and_kernel_cudaERNS_14TensorIteratorEENKUlvE0_clEvENKUlvE8_clEvEUlS4_S4_E_EESt5arrayIPcLm3EELi4E23TrivialOffsetCalculatorILi2EjESE_ILi1EjENS0_6memory15LoadWithoutCastENSH_16StoreWithoutCastEEEviT_T0_T2_T3_T4_T5_,"a",@progbits
	.sectionflags	@""
	.align	4
.nv.constant0._ZN2at6native27unrolled_elementwise_kernelINS0_13BinaryFunctorIN3c108BFloat16ES4_bZZZNS0_23logical_and_kernel_cudaERNS_14TensorIteratorEENKUlvE0_clEvENKUlvE8_clEvEUlS4_S4_E_EESt5arrayIPcLm3EELi4E23TrivialOffsetCalculatorILi2EjESE_ILi1EjENS0_6memory15LoadWithoutCastENSH_16StoreWithoutCastEEEviT_T0_T2_T3_T4_T5_:
	.zero		564


//--------------------- .nv.constant0._ZN2at6native29vectorized_elementwise_kernelILi2ENS0_13BinaryFunctorIN3c108BFloat16ES4_bZZZNS0_23logical_and_kernel_cudaERNS_14TensorIteratorEENKUlvE0_clEvENKUlvE8_clEvEUlS4_S4_E_EESt5arrayIPcLm3EEEEviT0_T1_ --------------------------
	.section	.nv.constant0._ZN2at6native29vectorized_elementwise_kernelILi2ENS0_13BinaryFunctorIN3c108BFloat16ES4_bZZZNS0_23logical_and_kernel_cudaERNS_14TensorIteratorEENKUlvE0_clEvENKUlvE8_clEvEUlS4_S4_E_EESt5arrayIPcLm3EEEEviT0_T1_,"a",@progbits
	.sectionflags	@""
	.align	4
.nv.constant0._ZN2at6native29vectorized_elementwise_kernelILi2ENS0_13BinaryFunctorIN3c108BFloat16ES4_bZZZNS0_23logical_and_kernel_cudaERNS_14TensorIteratorEENKUlvE0_clEvENKUlvE8_clEvEUlS4_S4_E_EESt5arrayIPcLm3EEEEviT0_T1_:
	.zero		560


//--------------------- .nv.constant0._ZN2at6native29vectorized_elementwise_kernelILi4ENS0_13BinaryFunctorIN3c108BFloat16ES4_bZZZNS0_23logical_and_kernel_cudaERNS_14TensorIteratorEENKUlvE0_clEvENKUlvE8_clEvEUlS4_S4_E_EESt5arrayIPcLm3EEEEviT0_T1_ --------------------------
	.section	.nv.constant0._ZN2at6native29vectorized_elementwise_kernelILi4ENS0_13BinaryFunctorIN3c108BFloat16ES4_bZZZNS0_23logical_and_kernel_cudaERNS_14TensorIteratorEENKUlvE0_clEvENKUlvE8_clEvEUlS4_S4_E_EESt5arrayIPcLm3EEEEviT0_T1_,"a",@progbits
	.sectionflags	@""
	.align	4
.nv.constant0._ZN2at6native29vectorized_elementwise_kernelILi4ENS0_13BinaryFunctorIN3c108BFloat16ES4_bZZZNS0_23logical_and_kernel_cudaERNS_14TensorIteratorEENKUlvE0_clEvENKUlvE8_clEvEUlS4_S4_E_EESt5arrayIPcLm3EEEEviT0_T1_:
	.zero		560


//--------------------- .nv.constant0._ZN2at6native29vectorized_elementwise_kernelILi8ENS0_13BinaryFunctorIN3c108BFloat16ES4_bZZZNS0_23logical_and_kernel_cudaERNS_14TensorIteratorEENKUlvE0_clEvENKUlvE8_clEvEUlS4_S4_E_EESt5arrayIPcLm3EEEEviT0_T1_ --------------------------
	.section	.nv.constant0._ZN2at6native29vectorized_elementwise_kernelILi8ENS0_13BinaryFunctorIN3c108BFloat16ES4_bZZZNS0_23logical_and_kernel_cudaERNS_14TensorIteratorEENKUlvE0_clEvENKUlvE8_clEvEUlS4_S4_E_EESt5arrayIPcLm3EEEEviT0_T1_,"a",@progbits
	.sectionflags	@""
	.align	4
.nv.constant0._ZN2at6native29vectorized_elementwise_kernelILi8ENS0_13BinaryFunctorIN3c108BFloat16ES4_bZZZNS0_23logical_and_kernel_cudaERNS_14TensorIteratorEENKUlvE0_clEvENKUlvE8_clEvEUlS4_S4_E_EESt5arrayIPcLm3EEEEviT0_T1_:
	.zero		560


//--------------------- .nv.constant0._ZN2at6native18elementwise_kernelILi128ELi4EZNS0_15gpu_kernel_implINS0_13AUnaryFunctorIbbbZZZNS0_23logical_and_kernel_cudaERNS_14TensorIteratorEENKUlvE0_clEvENKUlvE7_clEvEUlbbE_EEEEvRNS_18TensorIteratorBaseERKT_EUliE_EEviT1_ --------------------------
	.section	.nv.constant0._ZN2at6native18elementwise_kernelILi128ELi4EZNS0_15gpu_kernel_implINS0_13AUnaryFunctorIbbbZZZNS0_23logical_and_kernel_cudaERNS_14TensorIteratorEENKUlvE0_clEvENKUlvE7_clEvEUlbbE_EEEEvRNS_18TensorIteratorBaseERKT_EUliE_EEviT1_,"a",@progbits
	.sectionflags	@""
	.align	4
.nv.constant0._ZN2at6native18elementwise_kernelILi128ELi4EZNS0_15gpu_kernel_implINS0_13AUnaryFunctorIbbbZZZNS0_23logical_and_kernel_cudaERNS_14TensorIteratorEENKUlvE0_clEvENKUlvE7_clEvEUlbbE_EEEEvRNS_18TensorIteratorBaseERKT_EUliE_EEviT1_:
	.zero		1072


//--------------------- .nv.constant0._ZN2at6native27unrolled_elementwise_kernelINS0_13AUnaryFunctorIbbbZZZNS0_23logical_and_kernel_cudaERNS_14TensorIteratorEENKUlvE0_clEvENKUlvE7_clEvEUlbbE_EESt5arrayIPcLm2EELi4E23TrivialOffsetCalculatorILi1EjESD_NS0_6memory12LoadWithCastILi1EEENSE_13StoreWithCastILi1EEEEEviT_T0_T2_T3_T4_T5_ --------------------------
	.section	.nv.constant0._ZN2at6native27unrolled_elementwise_kernelINS0_13AUnaryFunctorIbbbZZZNS0_23logical_and_kernel_cudaERNS_14TensorIteratorEENKUlvE0_clEvENKUlvE7_clEvEUlbbE_EESt5arrayIPcLm2EELi4E23TrivialOffsetCalculatorILi1EjESD_NS0_6memory12LoadWithCastILi1EEENSE_13StoreWithCastILi1EEEEEviT_T0_T2_T3_T4_T5_,"a",@progbits
	.sectionflags	@""
	.align	4
.nv.constant0._ZN2at6native27unrolled_elementwise_kernelINS0_13AUnaryFunctorIbbbZZZNS0_23logical_and_kernel_cudaERNS_14TensorIteratorEENKUlvE0_clEvENKUlvE7_clEvEUlbbE_EESt5arrayIPcLm2EELi4E23TrivialOffsetCalculatorILi1EjESD_NS0_6memory12LoadWithCastILi1EEENSE_13StoreWithCastILi1EEEEEviT_T0_T2_T3_T4_T5_:
	.zero		572


//--------------------- .nv.constant0._ZN2at6native18elementwise_kernelILi128ELi4EZNS0_22gpu_kernel_impl_nocastINS0_13AUnaryFunctorIbbbZZZNS0_23logical_and_kernel_cudaERNS_14TensorIteratorEENKUlvE0_clEvENKUlvE7_clEvEUlbbE_EEEEvRNS_18TensorIteratorBaseERKT_EUliE_EEviT1_ --------------------------
	.section	.nv.constant0._ZN2at6native18elementwise_kernelILi128ELi4EZNS0_22gpu_kernel_impl_nocastINS0_13AUnaryFunctorIbbbZZZNS0_23logical_and_kernel_cudaERNS_14TensorIteratorEENKUlvE0_clEvENKUlvE7_clEvEUlbbE_EEEEvRNS_18TensorIteratorBaseERKT_EUliE_EEviT1_,"a",@progbits
	.sectionflags	@""
	.align	4
.nv.constant0._ZN2at6native18elementwise_kernelILi128ELi4EZNS0_22gpu_kernel_impl_nocastINS0_13AUnaryFunctorIbbbZZZNS0_23logical_and_kernel_cudaERNS_14TensorIteratorEENKUlvE0_clEvENKUlvE7_clEvEUlbbE_EEEEvRNS_18TensorIteratorBaseERKT_EUliE_EEviT1_:
	.zero		1072


//--------------------- .nv.constant0._ZN2at6native27unrolled_elementwise_kernelINS0_13AUnaryFunctorIbbbZZZNS0_23logical_and_kernel_cudaERNS_14TensorIteratorEENKUlvE0_clEvENKUlvE7_clEvEUlbbE_EESt5arrayIPcLm2EELi4E23TrivialOffsetCalculatorILi1EjESD_NS0_6memory15LoadWithoutCastENSE_16StoreWithoutCastEEEviT_T0_T2_T3_T4_T5_ --------------------------
	.section	.nv.constant0._ZN2at6native27unrolled_elementwise_kernelINS0_13AUnaryFunctorIbbbZZZNS0_23logical_and_kernel_cudaERNS_14TensorIteratorEENKUlvE0_clEvENKUlvE7_clEvEUlbbE_EESt5arrayIPcLm2EELi4E23TrivialOffsetCalculatorILi1EjESD_NS0_6memory15LoadWithoutCastENSE_16StoreWithoutCastEEEviT_T0_T2_T3_T4_T5_,"a",@progbits
	.sectionflags	@""
	.align	4
.nv.constant0._ZN2at6native27unrolled_elementwise_kernelINS0_13AUnaryFunctorIbbbZZZNS0_23logical_and_kernel_cudaERNS_14TensorIteratorEENKUlvE0_clEvENKUlvE7_clEvEUlbbE_EESt5arrayIPcLm2EELi4E23TrivialOffsetCalculatorILi1EjESD_NS0_6memory15LoadWithoutCastENSE_16StoreWithoutCastEEEviT_T0_T2_T3_T4_T5_:
	.zero		556


//--------------------- .nv.constant0._ZN2at6native29vectorized_elementwise_kernelILi2ENS0_13AUnaryFunctorIbbbZZZNS0_23logical_and_kernel_cudaERNS_14TensorIteratorEENKUlvE0_clEvENKUlvE7_clEvEUlbbE_EESt5arrayIPcLm2EEEEviT0_T1_ --------------------------
	.section	.nv.constant0._ZN2at6native29vectorized_elementwise_kernelILi2ENS0_13AUnaryFunctorIbbbZZZNS0_23logical_and_kernel_cudaERNS_14TensorIteratorEENKUlvE0_clEvENKUlvE7_clEvEUlbbE_EESt5arrayIPcLm2EEEEviT0_T1_,"a",@progbits
	.sectionflags	@""
	.align	4
.nv.constant0._ZN2at6native29vectorized_elementwise_kernelILi2ENS0_13AUnaryFunctorIbbbZZZNS0_23logical_and_kernel_cudaERNS_14TensorIteratorEENKUlvE0_clEvENKUlvE7_clEvEUlbbE_EESt5arrayIPcLm2EEEEviT0_T1_:
	.zero		552


//--------------------- .nv.constant0._ZN2at6native29vectorized_elementwise_kernelILi4ENS0_13AUnaryFunctorIbbbZZZNS0_23logical_and_kernel_cudaERNS_14TensorIteratorEENKUlvE0_clEvENKUlvE7_clEvEUlbbE_EESt5arrayIPcLm2EEEEviT0_T1_ --------------------------
	.section	.nv.constant0._ZN2at6native29vectorized_elementwise_kernelILi4ENS0_13AUnaryFunctorIbbbZZZNS0_23logical_and_kernel_cudaERNS_14TensorIteratorEENKUlvE0_clEvENKUlvE7_clEvEUlbbE_EESt5arrayIPcLm2EEEEviT0_T1_,"a",@progbits
	.sectionflags	@""
	.align	4
.nv.constant0._ZN2at6native29vectorized_elementwise_kernelILi4ENS0_13AUnaryFunctorIbbbZZZNS0_23logical_and_kernel_cudaERNS_14TensorIteratorEENKUlvE0_clEvENKUlvE7_clEvEUlbbE_EESt5arrayIPcLm2EEEEviT0_T1_:
	.zero		552


//--------------------- .nv.constant0._ZN2at6native29vectorized_elementwise_kernelILi8ENS0_13AUnaryFunctorIbbbZZZNS0_23logical_and_kernel_cudaERNS_14TensorIteratorEENKUlvE0_clEvENKUlvE7_clEvEUlbbE_EESt5arrayIPcLm2EEEEviT0_T1_ --------------------------
	.section	.nv.constant0._ZN2at6native29vectorized_elementwise_kernelILi8ENS0_13AUnaryFunctorIbbbZZZNS0_23logical_and_kernel_cudaERNS_14TensorIteratorEENKUlvE0_clEvENKUlvE7_clEvEUlbbE_EESt5arrayIPcLm2EEEEviT0_T1_,"a",@progbits
	.sectionflags	@""
	.align	4
.nv.constant0._ZN2at6native29vectorized_elementwise_kernelILi8ENS0_13AUnaryFunctorIbbbZZZNS0_23logical_and_kernel_cudaERNS_14TensorIteratorEENKUlvE0_clEvENKUlvE7_clEvEUlbbE_EESt5arrayIPcLm2EEEEviT0_T1_:
	.zero		552


//--------------------- .nv.constant0._ZN2at6native18elementwise_kernelILi128ELi4EZNS0_15gpu_kernel_implINS0_13BinaryFunctorIbbbZZZNS0_23logical_and_kernel_cudaERNS_14TensorIteratorEENKUlvE0_clEvENKUlvE7_clEvEUlbbE_EEEEvRNS_18TensorIteratorBaseERKT_EUliE_EEviT1_ --------------------------
	.section	.nv.constant0._ZN2at6native18elementwise_kernelILi128ELi4EZNS0_15gpu_kernel_implINS0_13BinaryFunctorIbbbZZZNS0_23logical_and_kernel_cudaERNS_14TensorIteratorEENKUlvE0_clEvENKUlvE7_clEvEUlbbE_EEEEvRNS_18TensorIteratorBaseERKT_EUliE_EEviT1_,"a",@progbits
	.sectionflags	@""
	.align	4
.nv.constant0._ZN2at6native18elementwise_kernelILi128ELi4EZNS0_15gpu_kernel_implINS0_13BinaryFunctorIbbbZZZNS0_23logical_and_kernel_cudaERNS_14TensorIteratorEENKUlvE0_clEvENKUlvE7_clEvEUlbbE_EEEEvRNS_18TensorIteratorBaseERKT_EUliE_EEviT1_:
	.zero		1184


//--------------------- .nv.constant0._ZN2at6native27unrolled_elementwise_kernelINS0_13BinaryFunctorIbbbZZZNS0_23logical_and_kernel_cudaERNS_14TensorIteratorEENKUlvE0_clEvENKUlvE7_clEvEUlbbE_EESt5arrayIPcLm3EELi4E23TrivialOffsetCalculatorILi2EjESC_ILi1EjENS0_6memory12LoadWithCastILi2EEENSF_13StoreWithCastILi1EEEEEviT_T0_T2_T3_T4_T5_ --------------------------
	.section	.nv.constant0._ZN2at6native27unrolled_elementwise_kernelINS0_13BinaryFunctorIbbbZZZNS0_23logical_and_kernel_cudaERNS_14TensorIteratorEENKUlvE0_clEvENKUlvE7_clEvEUlbbE_EESt5arrayIPcLm3EELi4E23TrivialOffsetCalculatorILi2EjESC_ILi1EjENS0_6memory12LoadWithCastILi2EEENSF_13StoreWithCastILi1EEEEEviT_T0_T2_T3_T4_T5_,"a",@progbits
	.sectionflags	@""
	.align	4
.nv.constant0._ZN2at6native27unrolled_elementwise_kernelINS0_13BinaryFunctorIbbbZZZNS0_23logical_and_kernel_cudaERNS_14TensorIteratorEENKUlvE0_clEvENKUlvE7_clEvEUlbbE_EESt5arrayIPcLm3EELi4E23TrivialOffsetCalculatorILi2EjESC_ILi1EjENS0_6memory12LoadWithCastILi2EEENSF_13StoreWithCastILi1EEEEEviT_T0_T2_T3_T4_T5_:
	.zero		584


//--------------------- .nv.constant0._ZN2at6native18elementwise_kernelILi128ELi4EZNS0_22gpu_kernel_impl_nocastINS0_13BinaryFunctorIbbbZZZNS0_23logical_and_kernel_cudaERNS_14TensorIteratorEENKUlvE0_clEvENKUlvE7_clEvEUlbbE_EEEEvRNS_18TensorIteratorBaseERKT_EUliE_EEviT1_ --------------------------
	.section	.nv.constant0._ZN2at6native18elementwise_kernelILi128ELi4EZNS0_22gpu_kernel_impl_nocastINS0_13BinaryFunctorIbbbZZZNS0_23logical_and_kernel_cudaERNS_14TensorIteratorEENKUlvE0_clEvENKUlvE7_clEvEUlbbE_EEEEvRNS_18TensorIteratorBaseERKT_EUliE_EEviT1_,"a",@progbits
	.sectionflags	@""
	.align	4
.nv.constant0._ZN2at6native18elementwise_kernelILi128ELi4EZNS0_22gpu_kernel_impl_nocastINS0_13BinaryFunctorIbbbZZZNS0_23logical_and_kernel_cudaERNS_14TensorIteratorEENKUlvE0_clEvENKUlvE7_clEvEUlbbE_EEEEvRNS_18TensorIteratorBaseERKT_EUliE_EEviT1_:
	.zero		1184


//--------------------- .nv.constant0._ZN2at6native27unrolled_elementwise_kernelINS0_13BinaryFunctorIbbbZZZNS0_23logical_and_kernel_cudaERNS_14TensorIteratorEENKUlvE0_clEvENKUlvE7_clEvEUlbbE_EESt5arrayIPcLm3EELi4E23TrivialOffsetCalculatorILi2EjESC_ILi1EjENS0_6memory15LoadWithoutCastENSF_16StoreWithoutCastEEEviT_T0_T2_T3_T4_T5_ --------------------------
	.section	.nv.constant0._ZN2at6native27unrolled_elementwise_kernelINS0_13BinaryFunctorIbbbZZZNS0_23logical_and_kernel_cudaERNS_14TensorIteratorEENKUlvE0_clEvENKUlvE7_clEvEUlbbE_EESt5arrayIPcLm3EELi4E23TrivialOffsetCalculatorILi2EjESC_ILi1EjENS0_6memory15LoadWithoutCastENSF_16StoreWithoutCastEEEviT_T0_T2_T3_T4_T5_,"a",@progbits
	.sectionflags	@""
	.align	4
.nv.constant0._ZN2at6native27unrolled_elementwise_kernelINS0_13BinaryFunctorIbbbZZZNS0_23logical_and_kernel_cudaERNS_14TensorIteratorEENKUlvE0_clEvENKUlvE7_clEvEUlbbE_EESt5arrayIPcLm3EELi4E23TrivialOffsetCalculatorILi2EjESC_ILi1EjENS0_6memory15LoadWithoutCastENSF_16StoreWithoutCastEEEviT_T0_T2_T3_T4_T5_:
	.zero		564


//--------------------- .nv.constant0._ZN2at6native29vectorized_elementwise_kernelILi2ENS0_13BinaryFunctorIbbbZZZNS0_23logical_and_kernel_cudaERNS_14TensorIteratorEENKUlvE0_clEvENKUlvE7_clEvEUlbbE_EESt5arrayIPcLm3EEEEviT0_T1_ --------------------------
	.section	.nv.constant0._ZN2at6native29vectorized_elementwise_kernelILi2ENS0_13BinaryFunctorIbbbZZZNS0_23logical_and_kernel_cudaERNS_14TensorIteratorEENKUlvE0_clEvENKUlvE7_clEvEUlbbE_EESt5arrayIPcLm3EEEEviT0_T1_,"a",@progbits
	.sectionflags	@""
	.align	4
.nv.constant0._ZN2at6native29vectorized_elementwise_kernelILi2ENS0_13BinaryFunctorIbbbZZZNS0_23logical_and_kernel_cudaERNS_14TensorIteratorEENKUlvE0_clEvENKUlvE7_clEvEUlbbE_EESt5arrayIPcLm3EEEEviT0_T1_:
	.zero		560


//--------------------- .nv.constant0._ZN2at6native29vectorized_elementwise_kernelILi4ENS0_13BinaryFunctorIbbbZZZNS0_23logical_and_kernel_cudaERNS_14TensorIteratorEENKUlvE0_clEvENKUlvE7_clEvEUlbbE_EESt5arrayIPcLm3EEEEviT0_T1_ --------------------------
	.section	.nv.constant0._ZN2at6native29vectorized_elementwise_kernelILi4ENS0_13BinaryFunctorIbbbZZZNS0_23logical_and_kernel_cudaERNS_14TensorIteratorEENKUlvE0_clEvENKUlvE7_clEvEUlbbE_EESt5arrayIPcLm3EEEEviT0_T1_,"a",@progbits
	.sectionflags	@""
	.align	4
.nv.constant0._ZN2at6native29vectorized_elementwise_kernelILi4ENS0_13BinaryFunctorIbbbZZZNS0_23logical_and_kernel_cudaERNS_14TensorIteratorEENKUlvE0_clEvENKUlvE7_clEvEUlbbE_EESt5arrayIPcLm3EEEEviT0_T1_:
	.zero		560


//--------------------- .nv.constant0._ZN2at6native29vectorized_elementwise_kernelILi8ENS0_13BinaryFunctorIbbbZZZNS0_23logical_and_kernel_cudaERNS_14TensorIteratorEENKUlvE0_clEvENKUlvE7_clEvEUlbbE_EESt5arrayIPcLm3EEEEviT0_T1_ --------------------------
	.section	.nv.constant0._ZN2at6native29vectorized_elementwise_kernelILi8ENS0_13BinaryFunctorIbbbZZZNS0_23logical_and_kernel_cudaERNS_14TensorIteratorEENKUlvE0_clEvENKUlvE7_clEvEUlbbE_EESt5arrayIPcLm3EEEEviT0_T1_,"a",@progbits
	.sectionflags	@""
	.align	4
.nv.constant0._ZN2at6native29vectorized_elementwise_kernelILi8ENS0_13BinaryFunctorIbbbZZZNS0_23logical_and_kernel_cudaERNS_14TensorIteratorEENKUlvE0_clEvENKUlvE7_clEvEUlbbE_EESt5arrayIPcLm3EEEEviT0_T1_:
	.zero		560


//--------------------- .nv.constant0._ZN2at6native18elementwise_kernelILi128ELi4EZNS0_15gpu_kernel_implINS0_13AUnaryFunctorIN3c104HalfES5_bZZZNS0_23logical_and_kernel_cudaERNS_14TensorIteratorEENKUlvE0_clEvENKUlvE6_clEvEUlS5_S5_E_EEEEvRNS_18TensorIteratorBaseERKT_EUliE_EEviT1_ --------------------------
	.section	.nv.constant0._ZN2at6native18elementwise_kernelILi128ELi4EZNS0_15gpu_kernel_implINS0_13AUnaryFunctorIN3c104HalfES5_bZZZNS0_23logical_and_kernel_cudaERNS_14TensorIteratorEENKUlvE0_clEvENKUlvE6_clEvEUlS5_S5_E_EEEEvRNS_18TensorIteratorBaseERKT_EUliE_EEviT1_,"a",@progbits
	.sectionflags	@""
	.align	4
.nv.constant0._ZN2at6native18elementwise_kernelILi128ELi4EZNS0_15gpu_kernel_implINS0_13AUnaryFunctorIN3c104HalfES5_bZZZNS0_23logical_and_kernel_cudaERNS_14TensorIteratorEENKUlvE0_clEvENKUlvE6_clEvEUlS5_S5_E_EEEEvRNS_18TensorIteratorBaseERKT_EUliE_EEviT1_:
	.zero		1072


//--------------------- .nv.constant0._ZN2at6native27unrolled_elementwise_kernelINS0_13AUnaryFunctorIN3c104HalfES4_bZZZNS0_23logical_and_kernel_cudaERNS_14TensorIteratorEENKUlvE0_clEvENKUlvE6_clEvEUlS4_S4_E_EESt5arrayIPcLm2EELi4E23TrivialOffsetCalculatorILi1EjESF_NS0_6memory12LoadWithCastILi1EEENSG_13StoreWithCastILi1EEEEEviT_T0_T2_T3_T4_T5_ --------------------------
	.section	.nv.constant0._ZN2at6native27unrolled_elementwise_kernelINS0_13AUnaryFunctorIN3c104HalfES4_bZZZNS0_23logical_and_kernel_cudaERNS_14TensorIteratorEENKUlvE0_clEvENKUlvE6_clEvEUlS4_S4_E_EESt5arrayIPcLm2EELi4E23TrivialOffsetCalculatorILi1EjESF_NS0_6memory12LoadWithCastILi1EEENSG_13StoreWithCastILi1EEEEEviT_T0_T2_T3_T4_T5_,"a",@progbits
	.sectionflags	@""
	.align	4
.nv.constant0._ZN2at6native27unrolled_elementwise_kernelINS0_13AUnaryFunctorIN3c104HalfES4_bZZZNS0_23logical_and_kernel_cudaERNS_14TensorIteratorEENKUlvE0_clEvENKUlvE6_clEvEUlS4_S4_E_EESt5arrayIPcLm2EELi4E23TrivialOffsetCalculatorILi1EjESF_NS0_6memory12LoadWithCastILi1EEENSG_13StoreWithCastILi1EEEEEviT_T0_T2_T3_T4_T5_:
	.zero		572


//--------------------- .nv.constant0._ZN2at6native18elementwise_kernelILi128ELi4EZNS0_22gpu_kernel_impl_nocastINS0_13AUnaryFunctorIN3c104HalfES5_bZZZNS0_23logical_and_kernel_cudaERNS_14TensorIteratorEENKUlvE0_clEvENKUlvE6_clEvEUlS5_S5_E_EEEEvRNS_18TensorIteratorBaseERKT_EUliE_EEviT1_ --------------------------
	.section	.nv.constant0._ZN2at6native18elementwise_kernelILi128ELi4EZNS0_22gpu_kernel_impl_nocastINS0_13AUnaryFunctorIN3c104HalfES5_bZZZNS0_23logical_and_kernel_cudaERNS_14TensorIteratorEENKUlvE0_clEvENKUlvE6_clEvEUlS5_S5_E_EEEEvRNS_18TensorIteratorBaseERKT_EUliE_EEviT1_,"a",@progbits
	.sectionflags	@""
	.align	4
.nv.constant0._ZN2at6native18elementwise_kernelILi128ELi4EZNS0_22gpu_kernel_impl_nocastINS0_13AUnaryFunctorIN3c104HalfES5_bZZZNS0_23logical_and_kernel_cudaERNS_14TensorIteratorEENKUlvE0_clEvENKUlvE6_clEvEUlS5_S5_E_EEEEvRNS_18TensorIteratorBaseERKT_EUliE_EEviT1_:
	.zero		1072


//--------------------- .nv.constant0._ZN2at6native27unrolled_elementwise_kernelINS0_13AUnaryFunctorIN3c104HalfES4_bZZZNS0_23logical_and_kernel_cudaERNS_14TensorIteratorEENKUlvE0_clEvENKUlvE6_clEvEUlS4_S4_E_EESt5arrayIPcLm2EELi4E23TrivialOffsetCalculatorILi1EjESF_NS0_6memory15LoadWithoutCastENSG_16StoreWithoutCastEEEviT_T0_T2_T3_T4_T5_ --------------------------
	.section	.nv.constant0._ZN2at6native27unrolled_elementwise_kernelINS0_13AUnaryFunctorIN3c104HalfES4_bZZZNS0_23logical_and_kernel_cudaERNS_14TensorIteratorEENKUlvE0_clEvENKUlvE6_clEvEUlS4_S4_E_EESt5arrayIPcLm2EELi4E23TrivialOffsetCalculatorILi1EjESF_NS0_6memory15LoadWithoutCastENSG_16StoreWithoutCastEEEviT_T0_T2_T3_T4_T5_,"a",@progbits
	.sectionflags	@""
	.align	4
.nv.constant0._ZN2at6native27unrolled_elementwise_kernelINS0_13AUnaryFunctorIN3c104HalfES4_bZZZNS0_23logical_and_kernel_cudaERNS_14TensorIteratorEENKUlvE0_clEvENKUlvE6_clEvEUlS4_S4_E_EESt5arrayIPcLm2EELi4E23TrivialOffsetCalculatorILi1EjESF_NS0_6memory15LoadWithoutCastENSG_16StoreWithoutCastEEEviT_T0_T2_T3_T4_T5_:
	.zero		556


//--------------------- .nv.constant0._ZN2at6native29vectorized_elementwise_kernelILi2ENS0_13AUnaryFunctorIN3c104HalfES4_bZZZNS0_23logical_and_kernel_cudaERNS_14TensorIteratorEENKUlvE0_clEvENKUlvE6_clEvEUlS4_S4_E_EESt5arrayIPcLm2EEEEviT0_T1_ --------------------------
	.section	.nv.constant0._ZN2at6native29vectorized_elementwise_kernelILi2ENS0_13AUnaryFunctorIN3c104HalfES4_bZZZNS0_23logical_and_kernel_cudaERNS_14TensorIteratorEENKUlvE0_clEvENKUlvE6_clEvEUlS4_S4_E_EESt5arrayIPcLm2EEEEviT0_T1_,"a",@progbits
	.sectionflags	@""
	.align	4
.nv.constant0._ZN2at6native29vectorized_elementwise_kernelILi2ENS0_13AUnaryFunctorIN3c104HalfES4_bZZZNS0_23logical_and_kernel_cudaERNS_14TensorIteratorEENKUlvE0_clEvENKUlvE6_clEvEUlS4_S4_E_EESt5arrayIPcLm2EEEEviT0_T1_:
	.zero		552


//--------------------- .nv.constant0._ZN2at6native29vectorized_elementwise_kernelILi4ENS0_13AUnaryFunctorIN3c104HalfES4_bZZZNS0_23logical_and_kernel_cudaERNS_14TensorIteratorEENKUlvE0_clEvENKUlvE6_clEvEUlS4_S4_E_EESt5arrayIPcLm2EEEEviT0_T1_ --------------------------
	.section	.nv.constant0._ZN2at6native29vectorized_elementwise_kernelILi4ENS0_13AUnaryFunctorIN3c104HalfES4_bZZZNS0_23logical_and_kernel_cudaERNS_14TensorIteratorEENKUlvE0_clEvENKUlvE6_clEvEUlS4_S4_E_EESt5arrayIPcLm2EEEEviT0_T1_,"a",@progbits
	.sectionflags	@""
	.align	4
.nv.constant0._ZN2at6native29vectorized_elementwise_kernelILi4ENS0_13AUnaryFunctorIN3c104HalfES4_bZZZNS0_23logical_and_kernel_cudaERNS_14TensorIteratorEENKUlvE0_clEvENKUlvE6_clEvEUlS4_S4_E_EESt5arrayIPcLm2EEEEviT0_T1_:
	.zero		552


//--------------------- .nv.constant0._ZN2at6native29vectorized_elementwise_kernelILi8ENS0_13AUnaryFunctorIN3c104HalfES4_bZZZNS0_23logical_and_kernel_cudaERNS_14TensorIteratorEENKUlvE0_clEvENKUlvE6_clEvEUlS4_S4_E_EESt5arrayIPcLm2EEEEviT0_T1_ --------------------------
	.section	.nv.constant0._ZN2at6native29vectorized_elementwise_kernelILi8ENS0_13AUnaryFunctorIN3c104HalfES4_bZZZNS0_23logical_and_kernel_cudaERNS_14TensorIteratorEENKUlvE0_clEvENKUlvE6_clEvEUlS4_S4_E_EESt5arrayIPcLm2EEEEviT0_T1_,"a",@progbits
	.sectionflags	@""
	.align	4
.nv.constant0._ZN2at6native29vectorized_elementwise_kernelILi8ENS0_13AUnaryFunctorIN3c104HalfES4_bZZZNS0_23logical_and_kernel_cudaERNS_14TensorIteratorEENKUlvE0_clEvENKUlvE6_clEvEUlS4_S4_E_EESt5arrayIPcLm2EEEEviT0_T1_:
	.zero		552


//--------------------- .nv.constant0._ZN2at6native18elementwise_kernelILi128ELi4EZNS0_15gpu_kernel_implINS0_13BinaryFunctorIN3c104HalfES5_bZZZNS0_23logical_and_kernel_cudaERNS_14TensorIteratorEENKUlvE0_clEvENKUlvE6_clEvEUlS5_S5_E_EEEEvRNS_18TensorIteratorBaseERKT_EUliE_EEviT1_ --------------------------
	.section	.nv.constant0._ZN2at6native18elementwise_kernelILi128ELi4EZNS0_15gpu_kernel_implINS0_13BinaryFunctorIN3c104HalfES5_bZZZNS0_23logical_and_kernel_cudaERNS_14TensorIteratorEENKUlvE0_clEvENKUlvE6_clEvEUlS5_S5_E_EEEEvRNS_18TensorIteratorBaseERKT_EUliE_EEviT1_,"a",@progbits
	.sectionflags	@""
	.align	4
.nv.constant0._ZN2at6native18elementwise_kernelILi128ELi4EZNS0_15gpu_kernel_implINS0_13BinaryFunctorIN3c104HalfES5_bZZZNS0_23logical_and_kernel_cudaERNS_14TensorIteratorEENKUlvE0_clEvENKUlvE6_clEvEUlS5_S5_E_EEEEvRNS_18TensorIteratorBaseERKT_EUliE_EEviT1_:
	.zero		1184


//--------------------- .nv.constant0._ZN2at6native27unrolled_elementwise_kernelINS0_13BinaryFunctorIN3c104HalfES4_bZZZNS0_23logical_and_kernel_cudaERNS_14TensorIteratorEENKUlvE0_clEvENKUlvE6_clEvEUlS4_S4_E_EESt5arrayIPcLm3EELi4E23TrivialOffsetCalculatorILi2EjESE_ILi1EjENS0_6memory12LoadWithCastILi2EEENSH_13StoreWithCastILi1EEEEEviT_T0_T2_T3_T4_T5_ --------------------------
	.section	.nv.constant0._ZN2at6native27unrolled_elementwise_kernelINS0_13BinaryFunctorIN3c104HalfES4_bZZZNS0_23logical_and_kernel_cudaERNS_14TensorIteratorEENKUlvE0_clEvENKUlvE6_clEvEUlS4_S4_E_EESt5arrayIPcLm3EELi4E23TrivialOffsetCalculatorILi2EjESE_ILi1EjENS0_6memory12LoadWithCastILi2EEENSH_13StoreWithCastILi1EEEEEviT_T0_T2_T3_T4_T5_,"a",@progbits
	.sectionflags	@""
	.align	4
.nv.constant0._ZN2at6native27unrolled_elementwise_kernelINS0_13BinaryFunctorIN3c104HalfES4_bZZZNS0_23logical_and_kernel_cudaERNS_14TensorIteratorEENKUlvE0_clEvENKUlvE6_clEvEUlS4_S4_E_EESt5arrayIPcLm3EELi4E23TrivialOffsetCalculatorILi2EjESE_ILi1EjENS0_6memory12LoadWithCastILi2EEENSH_13StoreWithCastILi1EEEEEviT_T0_T2_T3_T4_T5_:
	.zero		584


//--------------------- .nv.constant0._ZN2at6native18elementwise_kernelILi128ELi4EZNS0_22gpu_kernel_impl_nocastINS0_13BinaryFunctorIN3c104HalfES5_bZZZNS0_23logical_and_kernel_cudaERNS_14TensorIteratorEENKUlvE0_clEvENKUlvE6_clEvEUlS5_S5_E_EEEEvRNS_18TensorIteratorBaseERKT_EUliE_EEviT1_ --------------------------
	.section	.nv.constant0._ZN2at6native18elementwise_kernelILi128ELi4EZNS0_22gpu_kernel_impl_nocastINS0_13BinaryFunctorIN3c104HalfES5_bZZZNS0_23logical_and_kernel_cudaERNS_14TensorIteratorEENKUlvE0_clEvENKUlvE6_clEvEUlS5_S5_E_EEEEvRNS_18TensorIteratorBaseERKT_EUliE_EEviT1_,"a",@progbits
	.sectionflags	@""
	.align	4
.nv.constant0._ZN2at6native18elementwise_kernelILi128ELi4EZNS0_22gpu_kernel_impl_nocastINS0_13BinaryFunctorIN3c104HalfES5_bZZZNS0_23logical_and_kernel_cudaERNS_14TensorIteratorEENKUlvE0_clEvENKUlvE6_clEvEUlS5_S5_E_EEEEvRNS_18TensorIteratorBaseERKT_EUliE_EEviT1_:
	.zero		1184


//--------------------- .nv.constant0._ZN2at6native27unrolled_elementwise_kernelINS0_13BinaryFunctorIN3c104HalfES4_bZZZNS0_23logical_and_kernel_cudaERNS_14TensorIteratorEENKUlvE0_clEvENKUlvE6_clEvEUlS4_S4_E_EESt5arrayIPcLm3EELi4E23TrivialOffsetCalculatorILi2EjESE_ILi1EjENS0_6memory15LoadWithoutCastENSH_16StoreWithoutCastEEEviT_T0_T2_T3_T4_T5_ --------------------------
	.section	.nv.constant0._ZN2at6native27unrolled_elementwise_kernelINS0_13BinaryFunctorIN3c104HalfES4_bZZZNS0_23logical_and_kernel_cudaERNS_14TensorIteratorEENKUlvE0_clEvENKUlvE6_clEvEUlS4_S4_E_EESt5arrayIPcLm3EELi4E23TrivialOffsetCalculatorILi2EjESE_ILi1EjENS0_6memory15LoadWithoutCastENSH_16StoreWithoutCastEEEviT_T0_T2_T3_T4_T5_,"a",@progbits
	.sectionflags	@""
	.align	4
.nv.constant0._ZN2at6native27unrolled_elementwise_kernelINS0_13BinaryFunctorIN3c104HalfES4_bZZZNS0_23logical_and_kernel_cudaERNS_14TensorIteratorEENKUlvE0_clEvENKUlvE6_clEvEUlS4_S4_E_EESt5arrayIPcLm3EELi4E23TrivialOffsetCalculatorILi2EjESE_ILi1EjENS0_6memory15LoadWithoutCastENSH_16StoreWithoutCastEEEviT_T0_T2_T3_T4_T5_:
	.zero		564


//--------------------- .nv.constant0._ZN2at6native29vectorized_elementwise_kernelILi2ENS0_13BinaryFunctorIN3c104HalfES4_bZZZNS0_23logical_and_kernel_cudaERNS_14TensorIteratorEENKUlvE0_clEvENKUlvE6_clEvEUlS4_S4_E_EESt5arrayIPcLm3EEEEviT0_T1_ --------------------------
	.section	.nv.constant0._ZN2at6native29vectorized_elementwise_kernelILi2ENS0_13BinaryFunctorIN3c104HalfES4_bZZZNS0_23logical_and_kernel_cudaERNS_14TensorIteratorEENKUlvE0_clEvENKUlvE6_clEvEUlS4_S4_E_EESt5arrayIPcLm3EEEEviT0_T1_,"a",@progbits
	.sectionflags	@""
	.align	4
.nv.constant0._ZN2at6native29vectorized_elementwise_kernelILi2ENS0_13BinaryFunctorIN3c104HalfES4_bZZZNS0_23logical_and_kernel_cudaERNS_14TensorIteratorEENKUlvE0_clEvENKUlvE6_clEvEUlS4_S4_E_EESt5arrayIPcLm3EEEEviT0_T1_:
	.zero		560


//--------------------- .nv.constant0._ZN2at6native29vectorized_elementwise_kernelILi4ENS0_13BinaryFunctorIN3c104HalfES4_bZZZNS0_23logical_and_kernel_cudaERNS_14TensorIteratorEENKUlvE0_clEvENKUlvE6_clEvEUlS4_S4_E_EESt5arrayIPcLm3EEEEviT0_T1_ --------------------------
	.section	.nv.constant0._ZN2at6native29vectorized_elementwise_kernelILi4ENS0_13BinaryFunctorIN3c104HalfES4_bZZZNS0_23logical_and_kernel_cudaERNS_14TensorIteratorEENKUlvE0_clEvENKUlvE6_clEvEUlS4_S4_E_EESt5arrayIPcLm3EEEEviT0_T1_,"a",@progbits
	.sectionflags	@""
	.align	4
.nv.constant0._ZN2at6native29vectorized_elementwise_kernelILi4ENS0_13BinaryFunctorIN3c104HalfES4_bZZZNS0_23logical_and_kernel_cudaERNS_14TensorIteratorEENKUlvE0_clEvENKUlvE6_clEvEUlS4_S4_E_EESt5arrayIPcLm3EEEEviT0_T1_:
	.zero		560


//--------------------- .nv.constant0._ZN2at6native29vectorized_elementwise_kernelILi8ENS0_13BinaryFunctorIN3c104HalfES4_bZZZNS0_23logical_and_kernel_cudaERNS_14TensorIteratorEENKUlvE0_clEvENKUlvE6_clEvEUlS4_S4_E_EESt5arrayIPcLm3EEEEviT0_T1_ --------------------------
	.section	.nv.constant0._ZN2at6native29vectorized_elementwise_kernelILi8ENS0_13BinaryFunctorIN3c104HalfES4_bZZZNS0_23logical_and_kernel_cudaERNS_14TensorIteratorEENKUlvE0_clEvENKUlvE6_clEvEUlS4_S4_E_EESt5arrayIPcLm3EEEEviT0_T1_,"a",@progbits
	.sectionflags	@""
	.align	4
.nv.constant0._ZN2at6native29vectorized_elementwise_kernelILi8ENS0_13BinaryFunctorIN3c104HalfES4_bZZZNS0_23logical_and_kernel_cudaERNS_14TensorIteratorEENKUlvE0_clEvENKUlvE6_clEvEUlS4_S4_E_EESt5arrayIPcLm3EEEEviT0_T1_:
	.zero		560


//--------------------- .nv.constant0._ZN2at6native18elementwise_kernelILi128ELi4EZNS0_15gpu_kernel_implINS0_13AUnaryFunctorIffbZZZNS0_23logical_and_kernel_cudaERNS_14TensorIteratorEENKUlvE0_clEvENKUlvE5_clEvEUlffE_EEEEvRNS_18TensorIteratorBaseERKT_EUliE_EEviT1_ --------------------------
	.section	.nv.constant0._ZN2at6native18elementwise_kernelILi128ELi4EZNS0_15gpu_kernel_implINS0_13AUnaryFunctorIffbZZZNS0_23logical_and_kernel_cudaERNS_14TensorIteratorEENKUlvE0_clEvENKUlvE5_clEvEUlffE_EEEEvRNS_18TensorIteratorBaseERKT_EUliE_EEviT1_,"a",@progbits
	.sectionflags	@""
	.align	4
.nv.constant0._ZN2at6native18elementwise_kernelILi128ELi4EZNS0_15gpu_kernel_implINS0_13AUnaryFunctorIffbZZZNS0_23logical_and_kernel_cudaERNS_14TensorIteratorEENKUlvE0_clEvENKUlvE5_clEvEUlffE_EEEEvRNS_18TensorIteratorBaseERKT_EUliE_EEviT1_:
	.zero		1080


//--------------------- .nv.constant0._ZN2at6native27unrolled_elementwise_kernelINS0_13AUnaryFunctorIffbZZZNS0_23logical_and_kernel_cudaERNS_14TensorIteratorEENKUlvE0_clEvENKUlvE5_clEvEUlffE_EESt5arrayIPcLm2EELi4E23TrivialOffsetCalculatorILi1EjESD_NS0_6memory12LoadWithCastILi1EEENSE_13StoreWithCastILi1EEEEEviT_T0_T2_T3_T4_T5_ --------------------------
	.section	.nv.constant0._ZN2at6native27unrolled_elementwise_kernelINS0_13AUnaryFunctorIffbZZZNS0_23logical_and_kernel_cudaERNS_14TensorIteratorEENKUlvE0_clEvENKUlvE5_clEvEUlffE_EESt5arrayIPcLm2EELi4E23TrivialOffsetCalculatorILi1EjESD_NS0_6memory12LoadWithCastILi1EEENSE_13StoreWithCastILi1EEEEEviT_T0_T2_T3_T4_T5_,"a",@progbits
	.sectionflags	@""
	.align	4
.nv.constant0._ZN2at6native27unrolled_elementwise_kernelINS0_13AUnaryFunctorIffbZZZNS0_23logical_and_kernel_cudaERNS_14TensorIteratorEENKUlvE0_clEvENKUlvE5_clEvEUlffE_EESt5arrayIPcLm2EELi4E23TrivialOffsetCalculatorILi1EjESD_NS0_6memory12LoadWithCastILi1EEENSE_13StoreWithCastILi1EEEEEviT_T0_T2_T3_T4_T5_:
	.zero		580


//--------------------- .nv.constant0._ZN2at6native18elementwise_kernelILi128ELi4EZNS0_22gpu_kernel_impl_nocastINS0_13AUnaryFunctorIffbZZZNS0_23logical_and_kernel_cudaERNS_14TensorIteratorEENKUlvE0_clEvENKUlvE5_clEvEUlffE_EEEEvRNS_18TensorIteratorBaseERKT_EUliE_EEviT1_ --------------------------
	.section	.nv.constant0._ZN2at6native18elementwise_kernelILi128ELi4EZNS0_22gpu_kernel_impl_nocastINS0_13AUnaryFunctorIffbZZZNS0_23logical_and_kernel_cudaERNS_14TensorIteratorEENKUlvE0_clEvENKUlvE5_clEvEUlffE_EEEEvRNS_18TensorIteratorBaseERKT_EUliE_EEviT1_,"a",@progbits
	.sectionflags	@""
	.align	4
.nv.constant0._ZN2at6native18elementwise_kernelILi128ELi4EZNS0_22gpu_kernel_impl_nocastINS0_13AUnaryFunctorIffbZZZNS0_23logical_and_kernel_cudaERNS_14TensorIteratorEENKUlvE0_clEvENKUlvE5_clEvEUlffE_EEEEvRNS_18TensorIteratorBaseERKT_EUliE_EEviT1_:
	.zero		1072


//--------------------- .nv.constant0._ZN2at6native27unrolled_elementwise_kernelINS0_13AUnaryFunctorIffbZZZNS0_23logical_and_kernel_cudaERNS_14TensorIteratorEENKUlvE0_clEvENKUlvE5_clEvEUlffE_EESt5arrayIPcLm2EELi4E23TrivialOffsetCalculatorILi1EjESD_NS0_6memory15LoadWithoutCastENSE_16StoreWithoutCastEEEviT_T0_T2_T3_T4_T5_ --------------------------
	.section	.nv.constant0._ZN2at6native27unrolled_elementwise_kernelINS0_13AUnaryFunctorIffbZZZNS0_23logical_and_kernel_cudaERNS_14TensorIteratorEENKUlvE0_clEvENKUlvE5_clEvEUlffE_EESt5arrayIPcLm2EELi4E23TrivialOffsetCalculatorILi1EjESD_NS0_6memory15LoadWithoutCastENSE_16StoreWithoutCastEEEviT_T0_T2_T3_T4_T5_,"a",@progbits
	.sectionflags	@""
	.align	4
.nv.constant0._ZN2at6native27unrolled_elementwise_kernelINS0_13AUnaryFunctorIffbZZZNS0_23logical_and_kernel_cudaERNS_14TensorIteratorEENKUlvE0_clEvENKUlvE5_clEvEUlffE_EESt5arrayIPcLm2EELi4E23TrivialOffsetCalculatorILi1EjESD_NS0_6memory15LoadWithoutCastENSE_16StoreWithoutCastEEEviT_T0_T2_T3_T4_T5_:
	.zero		564


//--------------------- .nv.constant0._ZN2at6native29vectorized_elementwise_kernelILi2ENS0_13AUnaryFunctorIffbZZZNS0_23logical_and_kernel_cudaERNS_14TensorIteratorEENKUlvE0_clEvENKUlvE5_clEvEUlffE_EESt5arrayIPcLm2EEEEviT0_T1_ --------------------------
	.section	.nv.constant0._ZN2at6native29vectorized_elementwise_kernelILi2ENS0_13AUnaryFunctorIffbZZZNS0_23logical_and_kernel_cudaERNS_14TensorIteratorEENKUlvE0_clEvENKUlvE5_clEvEUlffE_EESt5arrayIPcLm2EEEEviT0_T1_,"a",@progbits
	.sectionflags	@""
	.align	4
.nv.constant0._ZN2at6native29vectorized_elementwise_kernelILi2ENS0_13AUnaryFunctorIffbZZZNS0_23logical_and_kernel_cudaERNS_14TensorIteratorEENKUlvE0_clEvENKUlvE5_clEvEUlffE_EESt5arrayIPcLm2EEEEviT0_T1_:
	.zero		560


//--------------------- .nv.constant0._ZN2at6native29vectorized_elementwise_kernelILi4ENS0_13AUnaryFunctorIffbZZZNS0_23logical_and_kernel_cudaERNS_14TensorIteratorEENKUlvE0_clEvENKUlvE5_clEvEUlffE_EESt5arrayIPcLm2EEEEviT0_T1_ --------------------------
	.section	.nv.constant0._ZN2at6native29vectorized_elementwise_kernelILi4ENS0_13AUnaryFunctorIffbZZZNS0_23logical_and_kernel_cudaERNS_14TensorIteratorEENKUlvE0_clEvENKUlvE5_clEvEUlffE_EESt5arrayIPcLm2EEEEviT0_T1_,"a",@progbits
	.sectionflags	@""
	.align	4
.nv.constant0._ZN2at6native29vectorized_elementwise_kernelILi4ENS0_13AUnaryFunctorIffbZZZNS0_23logical_and_kernel_cudaERNS_14TensorIteratorEENKUlvE0_clEvENKUlvE5_clEvEUlffE_EESt5arrayIPcLm2EEEEviT0_T1_:
	.zero		560


//--------------------- .nv.constant0._ZN2at6native29vectorized_elementwise_kernelILi8ENS0_13AUnaryFunctorIffbZZZNS0_23logical_and_kernel_cudaERNS_14TensorIteratorEENKUlvE0_clEvENKUlvE5_clEvEUlffE_EESt5arrayIPcLm2EEEEviT0_T1_ --------------------------
	.section	.nv.constant0._ZN2at6native29vectorized_elementwise_kernelILi8ENS0_13AUnaryFunctorIffbZZZNS0_23logical_and_kernel_cudaERNS_14TensorIteratorEENKUlvE0_clEvENKUlvE5_clEvEUlffE_EESt5arrayIPcLm2EEEEviT0_T1_,"a",@progbits
	.sectionflags	@""
	.align	4
.nv.constant0._ZN2at6native29vectorized_elementwise_kernelILi8ENS0_13AUnaryFunctorIffbZZZNS0_23logical_and_kernel_cudaERNS_14TensorIteratorEENKUlvE0_clEvENKUlvE5_clEvEUlffE_EESt5arrayIPcLm2EEEEviT0_T1_:
	.zero		560


//--------------------- .nv.constant0._ZN2at6native18elementwise_kernelILi128ELi4EZNS0_15gpu_kernel_implINS0_13BinaryFunctorIffbZZZNS0_23logical_and_kernel_cudaERNS_14TensorIteratorEENKUlvE0_clEvENKUlvE5_clEvEUlffE_EEEEvRNS_18TensorIteratorBaseERKT_EUliE_EEviT1_ --------------------------
	.section	.nv.constant0._ZN2at6native18elementwise_kernelILi128ELi4EZNS0_15gpu_kernel_implINS0_13BinaryFunctorIffbZZZNS0_23logical_and_kernel_cudaERNS_14TensorIteratorEENKUlvE0_clEvENKUlvE5_clEvEUlffE_EEEEvRNS_18TensorIteratorBaseERKT_EUliE_EEviT1_,"a",@progbits
	.sectionflags	@""
	.align	4
.nv.constant0._ZN2at6native18elementwise_kernelILi128ELi4EZNS0_15gpu_kernel_implINS0_13BinaryFunctorIffbZZZNS0_23logical_and_kernel_cudaERNS_14TensorIteratorEENKUlvE0_clEvENKUlvE5_clEvEUlffE_EEEEvRNS_18TensorIteratorBaseERKT_EUliE_EEviT1_:
	.zero		1184


//--------------------- .nv.constant0._ZN2at6native27unrolled_elementwise_kernelINS0_13BinaryFunctorIffbZZZNS0_23logical_and_kernel_cudaERNS_14TensorIteratorEENKUlvE0_clEvENKUlvE5_clEvEUlffE_EESt5arrayIPcLm3EELi4E23TrivialOffsetCalculatorILi2EjESC_ILi1EjENS0_6memory12LoadWithCastILi2EEENSF_13StoreWithCastILi1EEEEEviT_T0_T2_T3_T4_T5_ --------------------------
	.section	.nv.constant0._ZN2at6native27unrolled_elementwise_kernelINS0_13BinaryFunctorIffbZZZNS0_23logical_and_kernel_cudaERNS_14TensorIteratorEENKUlvE0_clEvENKUlvE5_clEvEUlffE_EESt5arrayIPcLm3EELi4E23TrivialOffsetCalculatorILi2EjESC_ILi1EjENS0_6memory12LoadWithCastILi2EEENSF_13StoreWithCastILi1EEEEEviT_T0_T2_T3_T4_T5_,"a",@progbits
	.sectionflags	@""
	.align	4
.nv.constant0._ZN2at6native27unrolled_elementwise_kernelINS0_13BinaryFunctorIffbZZZNS0_23logical_and_kernel_cudaERNS_14TensorIteratorEENKUlvE0_clEvENKUlvE5_clEvEUlffE_EESt5arrayIPcLm3EELi4E23TrivialOffsetCalculatorILi2EjESC_ILi1EjENS0_6memory12LoadWithCastILi2EEENSF_13StoreWithCastILi1EEEEEviT_T0_T2_T3_T4_T5_:
	.zero		584


//--------------------- .nv.constant0._ZN2at6native18elementwise_kernelILi128ELi4EZNS0_22gpu_kernel_impl_nocastINS0_13BinaryFunctorIffbZZZNS0_23logical_and_kernel_cudaERNS_14TensorIteratorEENKUlvE0_clEvENKUlvE5_clEvEUlffE_EEEEvRNS_18TensorIteratorBaseERKT_EUliE_EEviT1_ --------------------------
	.section	.nv.constant0._ZN2at6native18elementwise_kernelILi128ELi4EZNS0_22gpu_kernel_impl_nocastINS0_13BinaryFunctorIffbZZZNS0_23logical_and_kernel_cudaERNS_14TensorIteratorEENKUlvE0_clEvENKUlvE5_clEvEUlffE_EEEEvRNS_18TensorIteratorBaseERKT_EUliE_EEviT1_,"a",@progbits
	.sectionflags	@""
	.align	4
.nv.constant0._ZN2at6native18elementwise_kernelILi128ELi4EZNS0_22gpu_kernel_impl_nocastINS0_13BinaryFunctorIffbZZZNS0_23logical_and_kernel_cudaERNS_14TensorIteratorEENKUlvE0_clEvENKUlvE5_clEvEUlffE_EEEEvRNS_18TensorIteratorBaseERKT_EUliE_EEviT1_:
	.zero		1184


//--------------------- .nv.constant0._ZN2at6native27unrolled_elementwise_kernelINS0_13BinaryFunctorIffbZZZNS0_23logical_and_kernel_cudaERNS_14TensorIteratorEENKUlvE0_clEvENKUlvE5_clEvEUlffE_EESt5arrayIPcLm3EELi4E23TrivialOffsetCalculatorILi2EjESC_ILi1EjENS0_6memory15LoadWithoutCastENSF_16StoreWithoutCastEEEviT_T0_T2_T3_T4_T5_ --------------------------
	.section	.nv.constant0._ZN2at6native27unrolled_elementwise_kernelINS0_13BinaryFunctorIffbZZZNS0_23logical_and_kernel_cudaERNS_14TensorIteratorEENKUlvE0_clEvENKUlvE5_clEvEUlffE_EESt5arrayIPcLm3EELi4E23TrivialOffsetCalculatorILi2EjESC_ILi1EjENS0_6memory15LoadWithoutCastENSF_16StoreWithoutCastEEEviT_T0_T2_T3_T4_T5_,"a",@progbits
	.sectionflags	@""
	.align	4
.nv.constant0._ZN2at6native27unrolled_elementwise_kernelINS0_13BinaryFunctorIffbZZZNS0_23logical_and_kernel_cudaERNS_14TensorIteratorEENKUlvE0_clEvENKUlvE5_clEvEUlffE_EESt5arrayIPcLm3EELi4E23TrivialOffsetCalculatorILi2EjESC_ILi1EjENS0_6memory15LoadWithoutCastENSF_16StoreWithoutCastEEEviT_T0_T2_T3_T4_T5_:
	.zero		564


//--------------------- .nv.constant0._ZN2at6native29vectorized_elementwise_kernelILi2ENS0_13BinaryFunctorIffbZZZNS0_23logical_and_kernel_cudaERNS_14TensorIteratorEENKUlvE0_clEvENKUlvE5_clEvEUlffE_EESt5arrayIPcLm3EEEEviT0_T1_ --------------------------
	.section	.nv.constant0._ZN2at6native29vectorized_elementwise_kernelILi2ENS0_13BinaryFunctorIffbZZZNS0_23logical_and_kernel_cudaERNS_14TensorIteratorEENKUlvE0_clEvENKUlvE5_clEvEUlffE_EESt5arrayIPcLm3EEEEviT0_T1_,"a",@progbits
	.sectionflags	@""
	.align	4
.nv.constant0._ZN2at6native29vectorized_elementwise_kernelILi2ENS0_13BinaryFunctorIffbZZZNS0_23logical_and_kernel_cudaERNS_14TensorIteratorEENKUlvE0_clEvENKUlvE5_clEvEUlffE_EESt5arrayIPcLm3EEEEviT0_T1_:
	.zero		560


//--------------------- .nv.constant0._ZN2at6native29vectorized_elementwise_kernelILi4ENS0_13BinaryFunctorIffbZZZNS0_23logical_and_kernel_cudaERNS_14TensorIteratorEENKUlvE0_clEvENKUlvE5_clEvEUlffE_EESt5arrayIPcLm3EEEEviT0_T1_ --------------------------
	.section	.nv.constant0._ZN2at6native29vectorized_elementwise_kernelILi4ENS0_13BinaryFunctorIffbZZZNS0_23logical_and_kernel_cudaERNS_14TensorIteratorEENKUlvE0_clEvENKUlvE5_clEvEUlffE_EESt5arrayIPcLm3EEEEviT0_T1_,"a",@progbits
	.sectionflags	@""
	.align	4
.nv.constant0._ZN2at6native29vectorized_elementwise_kernelILi4ENS0_13BinaryFunctorIffbZZZNS0_23logical_and_kernel_cudaERNS_14TensorIteratorEENKUlvE0_clEvENKUlvE5_clEvEUlffE_EESt5arrayIPcLm3EEEEviT0_T1_:
	.zero		560


//--------------------- .nv.constant0._ZN2at6native29vectorized_elementwise_kernelILi8ENS0_13BinaryFunctorIffbZZZNS0_23logical_and_kernel_cudaERNS_14TensorIteratorEENKUlvE0_clEvENKUlvE5_clEvEUlffE_EESt5arrayIPcLm3EEEEviT0_T1_ --------------------------
	.section	.nv.constant0._ZN2at6native29vectorized_elementwise_kernelILi8ENS0_13BinaryFunctorIffbZZZNS0_23logical_and_kernel_cudaERNS_14TensorIteratorEENKUlvE0_clEvENKUlvE5_clEvEUlffE_EESt5arrayIPcLm3EEEEviT0_T1_,"a",@progbits
	.sectionflags	@""
	.align	4
.nv.constant0._ZN2at6native29vectorized_elementwise_kernelILi8ENS0_13BinaryFunctorIffbZZZNS0_23logical_and_kernel_cudaERNS_14TensorIteratorEENKUlvE0_clEvENKUlvE5_clEvEUlffE_EESt5arrayIPcLm3EEEEviT0_T1_:
	.zero		560


//--------------------- .nv.constant0._ZN2at6native18elementwise_kernelILi128ELi4EZNS0_15gpu_kernel_implINS0_13AUnaryFunctorIddbZZZNS0_23logical_and_kernel_cudaERNS_14TensorIteratorEENKUlvE0_clEvENKUlvE4_clEvEUlddE_EEEEvRNS_18TensorIteratorBaseERKT_EUliE_EEviT1_ --------------------------
	.section	.nv.constant0._ZN2at6native18elementwise_kernelILi128ELi4EZNS0_15gpu_kernel_implINS0_13AUnaryFunctorIddbZZZNS0_23logical_and_kernel_cudaERNS_14TensorIteratorEENKUlvE0_clEvENKUlvE4_clEvEUlddE_EEEEvRNS_18TensorIteratorBaseERKT_EUliE_EEviT1_,"a",@progbits
	.sectionflags	@""
	.align	4
.nv.constant0._ZN2at6native18elementwise_kernelILi128ELi4EZNS0_15gpu_kernel_implINS0_13AUnaryFunctorIddbZZZNS0_23logical_and_kernel_cudaERNS_14TensorIteratorEENKUlvE0_clEvENKUlvE4_clEvEUlddE_EEEEvRNS_18TensorIteratorBaseERKT_EUliE_EEviT1_:
	.zero		1088


//--------------------- .nv.constant0._ZN2at6native27unrolled_elementwise_kernelINS0_13AUnaryFunctorIddbZZZNS0_23logical_and_kernel_cudaERNS_14TensorIteratorEENKUlvE0_clEvENKUlvE4_clEvEUlddE_EESt5arrayIPcLm2EELi4E23TrivialOffsetCalculatorILi1EjESD_NS0_6memory12LoadWithCastILi1EEENSE_13StoreWithCastILi1EEEEEviT_T0_T2_T3_T4_T5_ --------------------------
	.section	.nv.constant0._ZN2at6native27unrolled_elementwise_kernelINS0_13AUnaryFunctorIddbZZZNS0_23logical_and_kernel_cudaERNS_14TensorIteratorEENKUlvE0_clEvENKUlvE4_clEvEUlddE_EESt5arrayIPcLm2EELi4E23TrivialOffsetCalculatorILi1EjESD_NS0_6memory12LoadWithCastILi1EEENSE_13StoreWithCastILi1EEEEEviT_T0_T2_T3_T4_T5_,"a",@progbits
	.sectionflags	@""
	.align	4
.nv.constant0._ZN2at6native27unrolled_elementwise_kernelINS0_13AUnaryFunctorIddbZZZNS0_23logical_and_kernel_cudaERNS_14TensorIteratorEENKUlvE0_clEvENKUlvE4_clEvEUlddE_EESt5arrayIPcLm2EELi4E23TrivialOffsetCalculatorILi1EjESD_NS0_6memory12LoadWithCastILi1EEENSE_13StoreWithCastILi1EEEEEviT_T0_T2_T3_T4_T5_:
	.zero		588


//--------------------- .nv.constant0._ZN2at6native18elementwise_kernelILi128ELi4EZNS0_22gpu_kernel_impl_nocastINS0_13AUnaryFunctorIddbZZZNS0_23logical_and_kernel_cudaERNS_14TensorIteratorEENKUlvE0_clEvENKUlvE4_clEvEUlddE_EEEEvRNS_18TensorIteratorBaseERKT_EUliE_EEviT1_ --------------------------
	.section	.nv.constant0._ZN2at6native18elementwise_kernelILi128ELi4EZNS0_22gpu_kernel_impl_nocastINS0_13AUnaryFunctorIddbZZZNS0_23logical_and_kernel_cudaERNS_14TensorIteratorEENKUlvE0_clEvENKUlvE4_clEvEUlddE_EEEEvRNS_18TensorIteratorBaseERKT_EUliE_EEviT1_,"a",@progbits
	.sectionflags	@""
	.align	4
.nv.constant0._ZN2at6native18elementwise_kernelILi128ELi4EZNS0_22gpu_kernel_impl_nocastINS0_13AUnaryFunctorIddbZZZNS0_23logical_and_kernel_cudaERNS_14TensorIteratorEENKUlvE0_clEvENKUlvE4_clEvEUlddE_EEEEvRNS_18TensorIteratorBaseERKT_EUliE_EEviT1_:
	.zero		1080


//--------------------- .nv.constant0._ZN2at6native27unrolled_elementwise_kernelINS0_13AUnaryFunctorIddbZZZNS0_23logical_and_kernel_cudaERNS_14TensorIteratorEENKUlvE0_clEvENKUlvE4_clEvEUlddE_EESt5arrayIPcLm2EELi4E23TrivialOffsetCalculatorILi1EjESD_NS0_6memory15LoadWithoutCastENSE_16StoreWithoutCastEEEviT_T0_T2_T3_T4_T5_ --------------------------
	.section	.nv.constant0._ZN2at6native27unrolled_elementwise_kernelINS0_13AUnaryFunctorIddbZZZNS0_23logical_and_kernel_cudaERNS_14TensorIteratorEENKUlvE0_clEvENKUlvE4_clEvEUlddE_EESt5arrayIPcLm2EELi4E23TrivialOffsetCalculatorILi1EjESD_NS0_6memory15LoadWithoutCastENSE_16StoreWithoutCastEEEviT_T0_T2_T3_T4_T5_,"a",@progbits
	.sectionflags	@""
	.align	4
.nv.constant0._ZN2at6native27unrolled_elementwise_kernelINS0_13AUnaryFunctorIddbZZZNS0_23logical_and_kernel_cudaERNS_14TensorIteratorEENKUlvE0_clEvENKUlvE4_clEvEUlddE_EESt5arrayIPcLm2EELi4E23TrivialOffsetCalculatorILi1EjESD_NS0_6memory15LoadWithoutCastENSE_16StoreWithoutCastEEEviT_T0_T2_T3_T4_T5_:
	.zero		572


//--------------------- .nv.constant0._ZN2at6native29vectorized_elementwise_kernelILi2ENS0_13AUnaryFunctorIddbZZZNS0_23logical_and_kernel_cudaERNS_14TensorIteratorEENKUlvE0_clEvENKUlvE4_clEvEUlddE_EESt5arrayIPcLm2EEEEviT0_T1_ --------------------------
	.section	.nv.constant0._ZN2at6native29vectorized_elementwise_kernelILi2ENS0_13AUnaryFunctorIddbZZZNS0_23logical_and_kernel_cudaERNS_14TensorIteratorEENKUlvE0_clEvENKUlvE4_clEvEUlddE_EESt5arrayIPcLm2EEEEviT0_T1_,"a",@progbits
	.sectionflags	@""
	.align	4
.nv.constant0._ZN2at6native29vectorized_elementwise_kernelILi2ENS0_13AUnaryFunctorIddbZZZNS0_23logical_and_kernel_cudaERNS_14TensorIteratorEENKUlvE0_clEvENKUlvE4_clEvEUlddE_EESt5arrayIPcLm2EEEEviT0_T1_:
	.zero		568


//--------------------- .nv.constant0._ZN2at6native29vectorized_elementwise_kernelILi4ENS0_13AUnaryFunctorIddbZZZNS0_23logical_and_kernel_cudaERNS_14TensorIteratorEENKUlvE0_clEvENKUlvE4_clEvEUlddE_EESt5arrayIPcLm2EEEEviT0_T1_ --------------------------
	.section	.nv.constant0._ZN2at6native29vectorized_elementwise_kernelILi4ENS0_13AUnaryFunctorIddbZZZNS0_23logical_and_kernel_cudaERNS_14TensorIteratorEENKUlvE0_clEvENKUlvE4_clEvEUlddE_EESt5arrayIPcLm2EEEEviT0_T1_,"a",@progbits
	.sectionflags	@""
	.align	4
.nv.constant0._ZN2at6native29vectorized_elementwise_kernelILi4ENS0_13AUnaryFunctorIddbZZZNS0_23logical_and_kernel_cudaERNS_14TensorIteratorEENKUlvE0_clEvENKUlvE4_clEvEUlddE_EESt5arrayIPcLm2EEEEviT0_T1_:
	.zero		568


//--------------------- .nv.constant0._ZN2at6native29vectorized_elementwise_kernelILi8ENS0_13AUnaryFunctorIddbZZZNS0_23logical_and_kernel_cudaERNS_14TensorIteratorEENKUlvE0_clEvENKUlvE4_clEvEUlddE_EESt5arrayIPcLm2EEEEviT0_T1_ --------------------------
	.section	.nv.constant0._ZN2at6native29vectorized_elementwise_kernelILi8ENS0_13AUnaryFunctorIddbZZZNS0_23logical_and_kernel_cudaERNS_14TensorIteratorEENKUlvE0_clEvENKUlvE4_clEvEUlddE_EESt5arrayIPcLm2EEEEviT0_T1_,"a",@progbits
	.sectionflags	@""
	.align	4
.nv.constant0._ZN2at6native29vectorized_elementwise_kernelILi8ENS0_13AUnaryFunctorIddbZZZNS0_23logical_and_kernel_cudaERNS_14TensorIteratorEENKUlvE0_clEvENKUlvE4_clEvEUlddE_EESt5arrayIPcLm2EEEEviT0_T1_:
	.zero		568


//--------------------- .nv.constant0._ZN2at6native18elementwise_kernelILi128ELi4EZNS0_15gpu_kernel_implINS0_13BinaryFunctorIddbZZZNS0_23logical_and_kernel_cudaERNS_14TensorIteratorEENKUlvE0_clEvENKUlvE4_clEvEUlddE_EEEEvRNS_18TensorIteratorBaseERKT_EUliE_EEviT1_ --------------------------
	.section	.nv.constant0._ZN2at6native18elementwise_kernelILi128ELi4EZNS0_15gpu_kernel_implINS0_13BinaryFunctorIddbZZZNS0_23logical_and_kernel_cudaERNS_14TensorIteratorEENKUlvE0_clEvENKUlvE4_clEvEUlddE_EEEEvRNS_18TensorIteratorBaseERKT_EUliE_EEviT1_,"a",@progbits
	.sectionflags	@""
	.align	4
.nv.constant0._ZN2at6native18elementwise_kernelILi128ELi4EZNS0_15gpu_kernel_implINS0_13BinaryFunctorIddbZZZNS0_23logical_and_kernel_cudaERNS_14TensorIteratorEENKUlvE0_clEvENKUlvE4_clEvEUlddE_EEEEvRNS_18TensorIteratorBaseERKT_EUliE_EEviT1_:
	.zero		1184


//--------------------- .nv.constant0._ZN2at6native27unrolled_elementwise_kernelINS0_13BinaryFunctorIddbZZZNS0_23logical_and_kernel_cudaERNS_14TensorIteratorEENKUlvE0_clEvENKUlvE4_clEvEUlddE_EESt5arrayIPcLm3EELi4E23TrivialOffsetCalculatorILi2EjESC_ILi1EjENS0_6memory12LoadWithCastILi2EEENSF_13StoreWithCastILi1EEEEEviT_T0_T2_T3_T4_T5_ --------------------------
	.section	.nv.constant0._ZN2at6native27unrolled_elementwise_kernelINS0_13BinaryFunctorIddbZZZNS0_23logical_and_kernel_cudaERNS_14TensorIteratorEENKUlvE0_clEvENKUlvE4_clEvEUlddE_EESt5arrayIPcLm3EELi4E23TrivialOffsetCalculatorILi2EjESC_ILi1EjENS0_6memory12LoadWithCastILi2EEENSF_13StoreWithCastILi1EEEEEviT_T0_T2_T3_T4_T5_,"a",@progbits
	.sectionflags	@""
	.align	4
.nv.constant0._ZN2at6native27unrolled_elementwise_kernelINS0_13BinaryFunctorIddbZZZNS0_23logical_and_kernel_cudaERNS_14TensorIteratorEENKUlvE0_clEvENKUlvE4_clEvEUlddE_EESt5arrayIPcLm3EELi4E23TrivialOffsetCalculatorILi2EjESC_ILi1EjENS0_6memory12LoadWithCastILi2EEENSF_13StoreWithCastILi1EEEEEviT_T0_T2_T3_T4_T5_:
	.zero		584


//--------------------- .nv.constant0._ZN2at6native18elementwise_kernelILi128ELi4EZNS0_22gpu_kernel_impl_nocastINS0_13BinaryFunctorIddbZZZNS0_23logical_and_kernel_cudaERNS_14TensorIteratorEENKUlvE0_clEvENKUlvE4_clEvEUlddE_EEEEvRNS_18TensorIteratorBaseERKT_EUliE_EEviT1_ --------------------------
	.section	.nv.constant0._ZN2at6native18elementwise_kernelILi128ELi4EZNS0_22gpu_kernel_impl_nocastINS0_13BinaryFunctorIddbZZZNS0_23logical_and_kernel_cudaERNS_14TensorIteratorEENKUlvE0_clEvENKUlvE4_clEvEUlddE_EEEEvRNS_18TensorIteratorBaseERKT_EUliE_EEviT1_,"a",@progbits
	.sectionflags	@""
	.align	4
.nv.constant0._ZN2at6native18elementwise_kernelILi128ELi4EZNS0_22gpu_kernel_impl_nocastINS0_13BinaryFunctorIddbZZZNS0_23logical_and_kernel_cudaERNS_14TensorIteratorEENKUlvE0_clEvENKUlvE4_clEvEUlddE_EEEEvRNS_18TensorIteratorBaseERKT_EUliE_EEviT1_:
	.zero		1184


//--------------------- .nv.constant0._ZN2at6native27unrolled_elementwise_kernelINS0_13BinaryFunctorIddbZZZNS0_23logical_and_kernel_cudaERNS_14TensorIteratorEENKUlvE0_clEvENKUlvE4_clEvEUlddE_EESt5arrayIPcLm3EELi4E23TrivialOffsetCalculatorILi2EjESC_ILi1EjENS0_6memory15LoadWithoutCastENSF_16StoreWithoutCastEEEviT_T0_T2_T3_T4_T5_ --------------------------
	.section	.nv.constant0._ZN2at6native27unrolled_elementwise_kernelINS0_13BinaryFunctorIddbZZZNS0_23logical_and_kernel_cudaERNS_14TensorIteratorEENKUlvE0_clEvENKUlvE4_clEvEUlddE_EESt5arrayIPcLm3EELi4E23TrivialOffsetCalculatorILi2EjESC_ILi1EjENS0_6memory15LoadWithoutCastENSF_16StoreWithoutCastEEEviT_T0_T2_T3_T4_T5_,"a",@progbits
	.sectionflags	@""
	.align	4
.nv.constant0._ZN2at6native27unrolled_elementwise_kernelINS0_13BinaryFunctorIddbZZZNS0_23logical_and_kernel_cudaERNS_14TensorIteratorEENKUlvE0_clEvENKUlvE4_clEvEUlddE_EESt5arrayIPcLm3EELi4E23TrivialOffsetCalculatorILi2EjESC_ILi1EjENS0_6memory15LoadWithoutCastENSF_16StoreWithoutCastEEEviT_T0_T2_T3_T4_T5_:
	.zero		564


//--------------------- .nv.constant0._ZN2at6native29vectorized_elementwise_kernelILi2ENS0_13BinaryFunctorIddbZZZNS0_23logical_and_kernel_cudaERNS_14TensorIteratorEENKUlvE0_clEvENKUlvE4_clEvEUlddE_EESt5arrayIPcLm3EEEEviT0_T1_ --------------------------
	.section	.nv.constant0._ZN2at6native29vectorized_elementwise_kernelILi2ENS0_13BinaryFunctorIddbZZZNS0_23logical_and_kernel_cudaERNS_14TensorIteratorEENKUlvE0_clEvENKUlvE4_clEvEUlddE_EESt5arrayIPcLm3EEEEviT0_T1_,"a",@progbits
	.sectionflags	@""
	.align	4
.nv.constant0._ZN2at6native29vectorized_elementwise_kernelILi2ENS0_13BinaryFunctorIddbZZZNS0_23logical_and_kernel_cudaERNS_14TensorIteratorEENKUlvE0_clEvENKUlvE4_clEvEUlddE_EESt5arrayIPcLm3EEEEviT0_T1_:
	.zero		560


//--------------------- .nv.constant0._ZN2at6native29vectorized_elementwise_kernelILi4ENS0_13BinaryFunctorIddbZZZNS0_23logical_and_kernel_cudaERNS_14TensorIteratorEENKUlvE0_clEvENKUlvE4_clEvEUlddE_EESt5arrayIPcLm3EEEEviT0_T1_ --------------------------
	.section	.nv.constant0._ZN2at6native29vectorized_elementwise_kernelILi4ENS0_13BinaryFunctorIddbZZZNS0_23logical_and_kernel_cudaERNS_14TensorIteratorEENKUlvE0_clEvENKUlvE4_clEvEUlddE_EESt5arrayIPcLm3EEEEviT0_T1_,"a",@progbits
	.sectionflags	@""
	.align	4
.nv.constant0._ZN2at6native29vectorized_elementwise_kernelILi4ENS0_13BinaryFunctorIddbZZZNS0_23logical_and_kernel_cudaERNS_14TensorIteratorEENKUlvE0_clEvENKUlvE4_clEvEUlddE_EESt5arrayIPcLm3EEEEviT0_T1_:
	.zero		560


//--------------------- .nv.constant0._ZN2at6native29vectorized_elementwise_kernelILi8ENS0_13BinaryFunctorIddbZZZNS0_23logical_and_kernel_cudaERNS_14TensorIteratorEENKUlvE0_clEvENKUlvE4_clEvEUlddE_EESt5arrayIPcLm3EEEEviT0_T1_ --------------------------
	.section	.nv.constant0._ZN2at6native29vectorized_elementwise_kernelILi8ENS0_13BinaryFunctorIddbZZZNS0_23logical_and_kernel_cudaERNS_14TensorIteratorEENKUlvE0_clEvENKUlvE4_clEvEUlddE_EESt5arrayIPcLm3EEEEviT0_T1_,"a",@progbits
	.sectionflags	@""
	.align	4
.nv.constant0._ZN2at6native29vectorized_elementwise_kernelILi8ENS0_13BinaryFunctorIddbZZZNS0_23logical_and_kernel_cudaERNS_14TensorIteratorEENKUlvE0_clEvENKUlvE4_clEvEUlddE_EESt5arrayIPcLm3EEEEviT0_T1_:
	.zero		560


//--------------------- .nv.constant0._ZN2at6native18elementwise_kernelILi128ELi4EZNS0_15gpu_kernel_implINS0_13AUnaryFunctorIssbZZZNS0_23logical_and_kernel_cudaERNS_14TensorIteratorEENKUlvE0_clEvENKUlvE3_clEvEUlssE_EEEEvRNS_18TensorIteratorBaseERKT_EUliE_EEviT1_ --------------------------
	.section	.nv.constant0._ZN2at6native18elementwise_kernelILi128ELi4EZNS0_15gpu_kernel_implINS0_13AUnaryFunctorIssbZZZNS0_23logical_and_kernel_cudaERNS_14TensorIteratorEENKUlvE0_clEvENKUlvE3_clEvEUlssE_EEEEvRNS_18TensorIteratorBaseERKT_EUliE_EEviT1_,"a",@progbits
	.sectionflags	@""
	.align	4
.nv.constant0._ZN2at6native18elementwise_kernelILi128ELi4EZNS0_15gpu_kernel_implINS0_13AUnaryFunctorIssbZZZNS0_23logical_and_kernel_cudaERNS_14TensorIteratorEENKUlvE0_clEvENKUlvE3_clEvEUlssE_EEEEvRNS_18TensorIteratorBaseERKT_EUliE_EEviT1_:
	.zero		1072


//--------------------- .nv.constant0._ZN2at6native27unrolled_elementwise_kernelINS0_13AUnaryFunctorIssbZZZNS0_23logical_and_kernel_cudaERNS_14TensorIteratorEENKUlvE0_clEvENKUlvE3_clEvEUlssE_EESt5arrayIPcLm2EELi4E23TrivialOffsetCalculatorILi1EjESD_NS0_6memory12LoadWithCastILi1EEENSE_13StoreWithCastILi1EEEEEviT_T0_T2_T3_T4_T5_ --------------------------
	.section	.nv.constant0._ZN2at6native27unrolled_elementwise_kernelINS0_13AUnaryFunctorIssbZZZNS0_23logical_and_kernel_cudaERNS_14TensorIteratorEENKUlvE0_clEvENKUlvE3_clEvEUlssE_EESt5arrayIPcLm2EELi4E23TrivialOffsetCalculatorILi1EjESD_NS0_6memory12LoadWithCastILi1EEENSE_13StoreWithCastILi1EEEEEviT_T0_T2_T3_T4_T5_,"a",@progbits
	.sectionflags	@""
	.align	4
.nv.constant0._ZN2at6native27unrolled_elementwise_kernelINS0_13AUnaryFunctorIssbZZZNS0_23logical_and_kernel_cudaERNS_14TensorIteratorEENKUlvE0_clEvENKUlvE3_clEvEUlssE_EESt5arrayIPcLm2EELi4E23TrivialOffsetCalculatorILi1EjESD_NS0_6memory12LoadWithCastILi1EEENSE_13StoreWithCastILi1EEEEEviT_T0_T2_T3_T4_T5_:
	.zero		572


//--------------------- .nv.constant0._ZN2at6native18elementwise_kernelILi128ELi4EZNS0_22gpu_kernel_impl_nocastINS0_13AUnaryFunctorIssbZZZNS0_23logical_and_kernel_cudaERNS_14TensorIteratorEENKUlvE0_clEvENKUlvE3_clEvEUlssE_EEEEvRNS_18TensorIteratorBaseERKT_EUliE_EEviT1_ --------------------------
	.section	.nv.constant0._ZN2at6native18elementwise_kernelILi128ELi4EZNS0_22gpu_kernel_impl_nocastINS0_13AUnaryFunctorIssbZZZNS0_23logical_and_kernel_cudaERNS_14TensorIteratorEENKUlvE0_clEvENKUlvE3_clEvEUlssE_EEEEvRNS_18TensorIteratorBaseERKT_EUliE_EEviT1_,"a",@progbits
	.sectionflags	@""
	.align	4
.nv.constant0._ZN2at6native18elementwise_kernelILi128ELi4EZNS0_22gpu_kernel_impl_nocastINS0_13AUnaryFunctorIssbZZZNS0_23logical_and_kernel_cudaERNS_14TensorIteratorEENKUlvE0_clEvENKUlvE3_clEvEUlssE_EEEEvRNS_18TensorIteratorBaseERKT_EUliE_EEviT1_:
	.zero		1072


//--------------------- .nv.constant0._ZN2at6native27unrolled_elementwise_kernelINS0_13AUnaryFunctorIssbZZZNS0_23logical_and_kernel_cudaERNS_14TensorIteratorEENKUlvE0_clEvENKUlvE3_clEvEUlssE_EESt5arrayIPcLm2EELi4E23TrivialOffsetCalculatorILi1EjESD_NS0_6memory15LoadWithoutCastENSE_16StoreWithoutCastEEEviT_T0_T2_T3_T4_T5_ --------------------------
	.section	.nv.constant0._ZN2at6native27unrolled_elementwise_kernelINS0_13AUnaryFunctorIssbZZZNS0_23logical_and_kernel_cudaERNS_14TensorIteratorEENKUlvE0_clEvENKUlvE3_clEvEUlssE_EESt5arrayIPcLm2EELi4E23TrivialOffsetCalculatorILi1EjESD_NS0_6memory15LoadWithoutCastENSE_16StoreWithoutCastEEEviT_T0_T2_T3_T4_T5_,"a",@progbits
	.sectionflags	@""
	.align	4
.nv.constant0._ZN2at6native27unrolled_elementwise_kernelINS0_13AUnaryFunctorIssbZZZNS0_23logical_and_kernel_cudaERNS_14TensorIteratorEENKUlvE0_clEvENKUlvE3_clEvEUlssE_EESt5arrayIPcLm2EELi4E23TrivialOffsetCalculatorILi1EjESD_NS0_6memory15LoadWithoutCastENSE_16StoreWithoutCastEEEviT_T0_T2_T3_T4_T5_:
	.zero		556


//--------------------- .nv.constant0._ZN2at6native29vectorized_elementwise_kernelILi2ENS0_13AUnaryFunctorIssbZZZNS0_23logical_and_kernel_cudaERNS_14TensorIteratorEENKUlvE0_clEvENKUlvE3_clEvEUlssE_EESt5arrayIPcLm2EEEEviT0_T1_ --------------------------
	.section	.nv.constant0._ZN2at6native29vectorized_elementwise_kernelILi2ENS0_13AUnaryFunctorIssbZZZNS0_23logical_and_kernel_cudaERNS_14TensorIteratorEENKUlvE0_clEvENKUlvE3_clEvEUlssE_EESt5arrayIPcLm2EEEEviT0_T1_,"a",@progbits
	.sectionflags	@""
	.align	4
.nv.constant0._ZN2at6native29vectorized_elementwise_kernelILi2ENS0_13AUnaryFunctorIssbZZZNS0_23logical_and_kernel_cudaERNS_14TensorIteratorEENKUlvE0_clEvENKUlvE3_clEvEUlssE_EESt5arrayIPcLm2EEEEviT0_T1_:
	.zero		552


//--------------------- .nv.constant0._ZN2at6native29vectorized_elementwise_kernelILi4ENS0_13AUnaryFunctorIssbZZZNS0_23logical_and_kernel_cudaERNS_14TensorIteratorEENKUlvE0_clEvENKUlvE3_clEvEUlssE_EESt5arrayIPcLm2EEEEviT0_T1_ --------------------------
	.section	.nv.constant0._ZN2at6native29vectorized_elementwise_kernelILi4ENS0_13AUnaryFunctorIssbZZZNS0_23logical_and_kernel_cudaERNS_14TensorIteratorEENKUlvE0_clEvENKUlvE3_clEvEUlssE_EESt5arrayIPcLm2EEEEviT0_T1_,"a",@progbits
	.sectionflags	@""
	.align	4
.nv.constant0._ZN2at6native29vectorized_elementwise_kernelILi4ENS0_13AUnaryFunctorIssbZZZNS0_23logical_and_kernel_cudaERNS_14TensorIteratorEENKUlvE0_clEvENKUlvE3_clEvEUlssE_EESt5arrayIPcLm2EEEEviT0_T1_:
	.zero		552


//--------------------- .nv.constant0._ZN2at6native29vectorized_elementwise_kernelILi8ENS0_13AUnaryFunctorIssbZZZNS0_23logical_and_kernel_cudaERNS_14TensorIteratorEENKUlvE0_clEvENKUlvE3_clEvEUlssE_EESt5arrayIPcLm2EEEEviT0_T1_ --------------------------
	.section	.nv.constant0._ZN2at6native29vectorized_elementwise_kernelILi8ENS0_13AUnaryFunctorIssbZZZNS0_23logical_and_kernel_cudaERNS_14TensorIteratorEENKUlvE0_clEvENKUlvE3_clEvEUlssE_EESt5arrayIPcLm2EEEEviT0_T1_,"a",@progbits
	.sectionflags	@""
	.align	4
.nv.constant0._ZN2at6native29vectorized_elementwise_kernelILi8ENS0_13AUnaryFunctorIssbZZZNS0_23logical_and_kernel_cudaERNS_14TensorIteratorEENKUlvE0_clEvENKUlvE3_clEvEUlssE_EESt5arrayIPcLm2EEEEviT0_T1_:
	.zero		552


//--------------------- .nv.constant0._ZN2at6native18elementwise_kernelILi128ELi4EZNS0_15gpu_kernel_implINS0_13BinaryFunctorIssbZZZNS0_23logical_and_kernel_cudaERNS_14TensorIteratorEENKUlvE0_clEvENKUlvE3_clEvEUlssE_EEEEvRNS_18TensorIteratorBaseERKT_EUliE_EEviT1_ --------------------------
	.section	.nv.constant0._ZN2at6native18elementwise_kernelILi128ELi4EZNS0_15gpu_kernel_implINS0_13BinaryFunctorIssbZZZNS0_23logical_and_kernel_cudaERNS_14TensorIteratorEENKUlvE0_clEvENKUlvE3_clEvEUlssE_EEEEvRNS_18TensorIteratorBaseERKT_EUliE_EEviT1_,"a",@progbits
	.sectionflags	@""
	.align	4
.nv.constant0._ZN2at6native18elementwise_kernelILi128ELi4EZNS0_15gpu_kernel_implINS0_13BinaryFunctorIssbZZZNS0_23logical_and_kernel_cudaERNS_14TensorIteratorEENKUlvE0_clEvENKUlvE3_clEvEUlssE_EEEEvRNS_18TensorIteratorBaseERKT_EUliE_EEviT1_:
	.zero		1184


//--------------------- .nv.constant0._ZN2at6native27unrolled_elementwise_kernelINS0_13BinaryFunctorIssbZZZNS0_23logical_and_kernel_cudaERNS_14TensorIteratorEENKUlvE0_clEvENKUlvE3_clEvEUlssE_EESt5arrayIPcLm3EELi4E23TrivialOffsetCalculatorILi2EjESC_ILi1EjENS0_6memory12LoadWithCastILi2EEENSF_13StoreWithCastILi1EEEEEviT_T0_T2_T3_T4_T5_ --------------------------
	.section	.nv.constant0._ZN2at6native27unrolled_elementwise_kernelINS0_13BinaryFunctorIssbZZZNS0_23logical_and_kernel_cudaERNS_14TensorIteratorEENKUlvE0_clEvENKUlvE3_clEvEUlssE_EESt5arrayIPcLm3EELi4E23TrivialOffsetCalculatorILi2EjESC_ILi1EjENS0_6memory12LoadWithCastILi2EEENSF_13StoreWithCastILi1EEEEEviT_T0_T2_T3_T4_T5_,"a",@progbits
	.sectionflags	@""
	.align	4
.nv.constant0._ZN2at6native27unrolled_elementwise_kernelINS0_13BinaryFunctorIssbZZZNS0_23logical_and_kernel_cudaERNS_14TensorIteratorEENKUlvE0_clEvENKUlvE3_clEvEUlssE_EESt5arrayIPcLm3EELi4E23TrivialOffsetCalculatorILi2EjESC_ILi1EjENS0_6memory12LoadWithCastILi2EEENSF_13StoreWithCastILi1EEEEEviT_T0_T2_T3_T4_T5_:
	.zero		584


//--------------------- .nv.constant0._ZN2at6native18elementwise_kernelILi128ELi4EZNS0_22gpu_kernel_impl_nocastINS0_13BinaryFunctorIssbZZZNS0_23logical_and_kernel_cudaERNS_14TensorIteratorEENKUlvE0_clEvENKUlvE3_clEvEUlssE_EEEEvRNS_18TensorIteratorBaseERKT_EUliE_EEviT1_ --------------------------
	.section	.nv.constant0._ZN2at6native18elementwise_kernelILi128ELi4EZNS0_22gpu_kernel_impl_nocastINS0_13BinaryFunctorIssbZZZNS0_23logical_and_kernel_cudaERNS_14TensorIteratorEENKUlvE0_clEvENKUlvE3_clEvEUlssE_EEEEvRNS_18TensorIteratorBaseERKT_EUliE_EEviT1_,"a",@progbits
	.sectionflags	@""
	.align	4
.nv.constant0._ZN2at6native18elementwise_kernelILi128ELi4EZNS0_22gpu_kernel_impl_nocastINS0_13BinaryFunctorIssbZZZNS0_23logical_and_kernel_cudaERNS_14TensorIteratorEENKUlvE0_clEvENKUlvE3_clEvEUlssE_EEEEvRNS_18TensorIteratorBaseERKT_EUliE_EEviT1_:
	.zero		1184


//--------------------- .nv.constant0._ZN2at6native27unrolled_elementwise_kernelINS0_13BinaryFunctorIssbZZZNS0_23logical_and_kernel_cudaERNS_14TensorIteratorEENKUlvE0_clEvENKUlvE3_clEvEUlssE_EESt5arrayIPcLm3EELi4E23TrivialOffsetCalculatorILi2EjESC_ILi1EjENS0_6memory15LoadWithoutCastENSF_16StoreWithoutCastEEEviT_T0_T2_T3_T4_T5_ --------------------------
	.section	.nv.constant0._ZN2at6native27unrolled_elementwise_kernelINS0_13BinaryFunctorIssbZZZNS0_23logical_and_kernel_cudaERNS_14TensorIteratorEENKUlvE0_clEvENKUlvE3_clEvEUlssE_EESt5arrayIPcLm3EELi4E23TrivialOffsetCalculatorILi2EjESC_ILi1EjENS0_6memory15LoadWithoutCastENSF_16StoreWithoutCastEEEviT_T0_T2_T3_T4_T5_,"a",@progbits
	.sectionflags	@""
	.align	4
.nv.constant0._ZN2at6native27unrolled_elementwise_kernelINS0_13BinaryFunctorIssbZZZNS0_23logical_and_kernel_cudaERNS_14TensorIteratorEENKUlvE0_clEvENKUlvE3_clEvEUlssE_EESt5arrayIPcLm3EELi4E23TrivialOffsetCalculatorILi2EjESC_ILi1EjENS0_6memory15LoadWithoutCastENSF_16StoreWithoutCastEEEviT_T0_T2_T3_T4_T5_:
	.zero		564


//--------------------- .nv.constant0._ZN2at6native29vectorized_elementwise_kernelILi2ENS0_13BinaryFunctorIssbZZZNS0_23logical_and_kernel_cudaERNS_14TensorIteratorEENKUlvE0_clEvENKUlvE3_clEvEUlssE_EESt5arrayIPcLm3EEEEviT0_T1_ --------------------------
	.section	.nv.constant0._ZN2at6native29vectorized_elementwise_kernelILi2ENS0_13BinaryFunctorIssbZZZNS0_23logical_and_kernel_cudaERNS_14TensorIteratorEENKUlvE0_clEvENKUlvE3_clEvEUlssE_EESt5arrayIPcLm3EEEEviT0_T1_,"a",@progbits
	.sectionflags	@""
	.align	4
.nv.constant0._ZN2at6native29vectorized_elementwise_kernelILi2ENS0_13BinaryFunctorIssbZZZNS0_23logical_and_kernel_cudaERNS_14TensorIteratorEENKUlvE0_clEvENKUlvE3_clEvEUlssE_EESt5arrayIPcLm3EEEEviT0_T1_:
	.zero		560


//--------------------- .nv.constant0._ZN2at6native29vectorized_elementwise_kernelILi4ENS0_13BinaryFunctorIssbZZZNS0_23logical_and_kernel_cudaERNS_14TensorIteratorEENKUlvE0_clEvENKUlvE3_clEvEUlssE_EESt5arrayIPcLm3EEEEviT0_T1_ --------------------------
	.section	.nv.constant0._ZN2at6native29vectorized_elementwise_kernelILi4ENS0_13BinaryFunctorIssbZZZNS0_23logical_and_kernel_cudaERNS_14TensorIteratorEENKUlvE0_clEvENKUlvE3_clEvEUlssE_EESt5arrayIPcLm3EEEEviT0_T1_,"a",@progbits
	.sectionflags	@""
	.align	4
.nv.constant0._ZN2at6native29vectorized_elementwise_kernelILi4ENS0_13BinaryFunctorIssbZZZNS0_23logical_and_kernel_cudaERNS_14TensorIteratorEENKUlvE0_clEvENKUlvE3_clEvEUlssE_EESt5arrayIPcLm3EEEEviT0_T1_:
	.zero		560


//--------------------- .nv.constant0._ZN2at6native29vectorized_elementwise_kernelILi8ENS0_13BinaryFunctorIssbZZZNS0_23logical_and_kernel_cudaERNS_14TensorIteratorEENKUlvE0_clEvENKUlvE3_clEvEUlssE_EESt5arrayIPcLm3EEEEviT0_T1_ --------------------------
	.section	.nv.constant0._ZN2at6native29vectorized_elementwise_kernelILi8ENS0_13BinaryFunctorIssbZZZNS0_23logical_and_kernel_cudaERNS_14TensorIteratorEENKUlvE0_clEvENKUlvE3_clEvEUlssE_EESt5arrayIPcLm3EEEEviT0_T1_,"a",@progbits
	.sectionflags	@""
	.align	4
.nv.constant0._ZN2at6native29vectorized_elementwise_kernelILi8ENS0_13BinaryFunctorIssbZZZNS0_23logical_and_kernel_cudaERNS_14TensorIteratorEENKUlvE0_clEvENKUlvE3_clEvEUlssE_EESt5arrayIPcLm3EEEEviT0_T1_:
	.zero		560


//--------------------- .nv.constant0._ZN2at6native18elementwise_kernelILi128ELi4EZNS0_15gpu_kernel_implINS0_13AUnaryFunctorIllbZZZNS0_23logical_and_kernel_cudaERNS_14TensorIteratorEENKUlvE0_clEvENKUlvE2_clEvEUlllE_EEEEvRNS_18TensorIteratorBaseERKT_EUliE_EEviT1_ --------------------------
	.section	.nv.constant0._ZN2at6native18elementwise_kernelILi128ELi4EZNS0_15gpu_kernel_implINS0_13AUnaryFunctorIllbZZZNS0_23logical_and_kernel_cudaERNS_14TensorIteratorEENKUlvE0_clEvENKUlvE2_clEvEUlllE_EEEEvRNS_18TensorIteratorBaseERKT_EUliE_EEviT1_,"a",@progbits
	.sectionflags	@""
	.align	4
.nv.constant0._ZN2at6native18elementwise_kernelILi128ELi4EZNS0_15gpu_kernel_implINS0_13AUnaryFunctorIllbZZZNS0_23logical_and_kernel_cudaERNS_14TensorIteratorEENKUlvE0_clEvENKUlvE2_clEvEUlllE_EEEEvRNS_18TensorIteratorBaseERKT_EUliE_EEviT1_:
	.zero		1088


//--------------------- .nv.constant0._ZN2at6native27unrolled_elementwise_kernelINS0_13AUnaryFunctorIllbZZZNS0_23logical_and_kernel_cudaERNS_14TensorIteratorEENKUlvE0_clEvENKUlvE2_clEvEUlllE_EESt5arrayIPcLm2EELi4E23TrivialOffsetCalculatorILi1EjESD_NS0_6memory12LoadWithCastILi1EEENSE_13StoreWithCastILi1EEEEEviT_T0_T2_T3_T4_T5_ --------------------------
	.section	.nv.constant0._ZN2at6native27unrolled_elementwise_kernelINS0_13AUnaryFunctorIllbZZZNS0_23logical_and_kernel_cudaERNS_14TensorIteratorEENKUlvE0_clEvENKUlvE2_clEvEUlllE_EESt5arrayIPcLm2EELi4E23TrivialOffsetCalculatorILi1EjESD_NS0_6memory12LoadWithCastILi1EEENSE_13StoreWithCastILi1EEEEEviT_T0_T2_T3_T4_T5_,"a",@progbits
	.sectionflags	@""
	.align	4
.nv.constant0._ZN2at6native27unrolled_elementwise_kernelINS0_13AUnaryFunctorIllbZZZNS0_23logical_and_kernel_cudaERNS_14TensorIteratorEENKUlvE0_clEvENKUlvE2_clEvEUlllE_EESt5arrayIPcLm2EELi4E23TrivialOffsetCalculatorILi1EjESD_NS0_6memory12LoadWithCastILi1EEENSE_13StoreWithCastILi1EEEEEviT_T0_T2_T3_T4_T5_:
	.zero		588


//--------------------- .nv.constant0._ZN2at6native18elementwise_kernelILi128ELi4EZNS0_22gpu_kernel_impl_nocastINS0_13AUnaryFunctorIllbZZZNS0_23logical_and_kernel_cudaERNS_14TensorIteratorEENKUlvE0_clEvENKUlvE2_clEvEUlllE_EEEEvRNS_18TensorIteratorBaseERKT_EUliE_EEviT1_ --------------------------
	.section	.nv.constant0._ZN2at6native18elementwise_kernelILi128ELi4EZNS0_22gpu_kernel_impl_nocastINS0_13AUnaryFunctorIllbZZZNS0_23logical_and_kernel_cudaERNS_14TensorIteratorEENKUlvE0_clEvENKUlvE2_clEvEUlllE_EEEEvRNS_18TensorIteratorBaseERKT_EUliE_EEviT1_,"a",@progbits
	.sectionflags	@""
	.align	4
.nv.constant0._ZN2at6native18elementwise_kernelILi128ELi4EZNS0_22gpu_kernel_impl_nocastINS0_13AUnaryFunctorIllbZZZNS0_23logical_and_kernel_cudaERNS_14TensorIteratorEENKUlvE0_clEvENKUlvE2_clEvEUlllE_EEEEvRNS_18TensorIteratorBaseERKT_EUliE_EEviT1_:
	.zero		1080


//--------------------- .nv.constant0._ZN2at6native27unrolled_elementwise_kernelINS0_13AUnaryFunctorIllbZZZNS0_23logical_and_kernel_cudaERNS_14TensorIteratorEENKUlvE0_clEvENKUlvE2_clEvEUlllE_EESt5arrayIPcLm2EELi4E23TrivialOffsetCalculatorILi1EjESD_NS0_6memory15LoadWithoutCastENSE_16StoreWithoutCastEEEviT_T0_T2_T3_T4_T5_ --------------------------
	.section	.nv.constant0._ZN2at6native27unrolled_elementwise_kernelINS0_13AUnaryFunctorIllbZZZNS0_23logical_and_kernel_cudaERNS_14TensorIteratorEENKUlvE0_clEvENKUlvE2_clEvEUlllE_EESt5arrayIPcLm2EELi4E23TrivialOffsetCalculatorILi1EjESD_NS0_6memory15LoadWithoutCastENSE_16StoreWithoutCastEEEviT_T0_T2_T3_T4_T5_,"a",@progbits
	.sectionflags	@""
	.align	4
.nv.constant0._ZN2at6native27unrolled_elementwise_kernelINS0_13AUnaryFunctorIllbZZZNS0_23logical_and_kernel_cudaERNS_14TensorIteratorEENKUlvE0_clEvENKUlvE2_clEvEUlllE_EESt5arrayIPcLm2EELi4E23TrivialOffsetCalculatorILi1EjESD_NS0_6memory15LoadWithoutCastENSE_16StoreWithoutCastEEEviT_T0_T2_T3_T4_T5_:
	.zero		572


//--------------------- .nv.constant0._ZN2at6native29vectorized_elementwise_kernelILi2ENS0_13AUnaryFunctorIllbZZZNS0_23logical_and_kernel_cudaERNS_14TensorIteratorEENKUlvE0_clEvENKUlvE2_clEvEUlllE_EESt5arrayIPcLm2EEEEviT0_T1_ --------------------------
	.section	.nv.constant0._ZN2at6native29vectorized_elementwise_kernelILi2ENS0_13AUnaryFunctorIllbZZZNS0_23logical_and_kernel_cudaERNS_14TensorIteratorEENKUlvE0_clEvENKUlvE2_clEvEUlllE_EESt5arrayIPcLm2EEEEviT0_T1_,"a",@progbits
	.sectionflags	@""
	.align	4
.nv.constant0._ZN2at6native29vectorized_elementwise_kernelILi2ENS0_13AUnaryFunctorIllbZZZNS0_23logical_and_kernel_cudaERNS_14TensorIteratorEENKUlvE0_clEvENKUlvE2_clEvEUlllE_EESt5arrayIPcLm2EEEEviT0_T1_:
	.zero		568


//--------------------- .nv.constant0._ZN2at6native29vectorized_elementwise_kernelILi4ENS0_13AUnaryFunctorIllbZZZNS0_23logical_and_kernel_cudaERNS_14TensorIteratorEENKUlvE0_clEvENKUlvE2_clEvEUlllE_EESt5arrayIPcLm2EEEEviT0_T1_ --------------------------
	.section	.nv.constant0._ZN2at6native29vectorized_elementwise_kernelILi4ENS0_13AUnaryFunctorIllbZZZNS0_23logical_and_kernel_cudaERNS_14TensorIteratorEENKUlvE0_clEvENKUlvE2_clEvEUlllE_EESt5arrayIPcLm2EEEEviT0_T1_,"a",@progbits
	.sectionflags	@""
	.align	4
.nv.constant0._ZN2at6native29vectorized_elementwise_kernelILi4ENS0_13AUnaryFunctorIllbZZZNS0_23logical_and_kernel_cudaERNS_14TensorIteratorEENKUlvE0_clEvENKUlvE2_clEvEUlllE_EESt5arrayIPcLm2EEEEviT0_T1_:
	.zero		568


//--------------------- .nv.constant0._ZN2at6native29vectorized_elementwise_kernelILi8ENS0_13AUnaryFunctorIllbZZZNS0_23logical_and_kernel_cudaERNS_14TensorIteratorEENKUlvE0_clEvENKUlvE2_clEvEUlllE_EESt5arrayIPcLm2EEEEviT0_T1_ --------------------------
	.section	.nv.constant0._ZN2at6native29vectorized_elementwise_kernelILi8ENS0_13AUnaryFunctorIllbZZZNS0_23logical_and_kernel_cudaERNS_14TensorIteratorEENKUlvE0_clEvENKUlvE2_clEvEUlllE_EESt5arrayIPcLm2EEEEviT0_T1_,"a",@progbits
	.sectionflags	@""
	.align	4
.nv.constant0._ZN2at6native29vectorized_elementwise_kernelILi8ENS0_13AUnaryFunctorIllbZZZNS0_23logical_and_kernel_cudaERNS_14TensorIteratorEENKUlvE0_clEvENKUlvE2_clEvEUlllE_EESt5arrayIPcLm2EEEEviT0_T1_:
	.zero		568


//--------------------- .nv.constant0._ZN2at6native18elementwise_kernelILi128ELi4EZNS0_15gpu_kernel_implINS0_13BinaryFunctorIllbZZZNS0_23logical_and_kernel_cudaERNS_14TensorIteratorEENKUlvE0_clEvENKUlvE2_clEvEUlllE_EEEEvRNS_18TensorIteratorBaseERKT_EUliE_EEviT1_ --------------------------
	.section	.nv.constant0._ZN2at6native18elementwise_kernelILi128ELi4EZNS0_15gpu_kernel_implINS0_13BinaryFunctorIllbZZZNS0_23logical_and_kernel_cudaERNS_14TensorIteratorEENKUlvE0_clEvENKUlvE2_clEvEUlllE_EEEEvRNS_18TensorIteratorBaseERKT_EUliE_EEviT1_,"a",@progbits
	.sectionflags	@""
	.align	4
.nv.constant0._ZN2at6native18elementwise_kernelILi128ELi4EZNS0_15gpu_kernel_implINS0_13BinaryFunctorIllbZZZNS0_23logical_and_kernel_cudaERNS_14TensorIteratorEENKUlvE0_clEvENKUlvE2_clEvEUlllE_EEEEvRNS_18TensorIteratorBaseERKT_EUliE_EEviT1_:
	.zero		1184


//--------------------- .nv.constant0._ZN2at6native27unrolled_elementwise_kernelINS0_13BinaryFunctorIllbZZZNS0_23logical_and_kernel_cudaERNS_14TensorIteratorEENKUlvE0_clEvENKUlvE2_clEvEUlllE_EESt5arrayIPcLm3EELi4E23TrivialOffsetCalculatorILi2EjESC_ILi1EjENS0_6memory12LoadWithCastILi2EEENSF_13StoreWithCastILi1EEEEEviT_T0_T2_T3_T4_T5_ --------------------------
	.section	.nv.constant0._ZN2at6native27unrolled_elementwise_kernelINS0_13BinaryFunctorIllbZZZNS0_23logical_and_kernel_cudaERNS_14TensorIteratorEENKUlvE0_clEvENKUlvE2_clEvEUlllE_EESt5arrayIPcLm3EELi4E23TrivialOffsetCalculatorILi2EjESC_ILi1EjENS0_6memory12LoadWithCastILi2EEENSF_13StoreWithCastILi1EEEEEviT_T0_T2_T3_T4_T5_,"a",@progbits
	.sectionflags	@""
	.align	4
.nv.constant0._ZN2at6native27unrolled_elementwise_kernelINS0_13BinaryFunctorIllbZZZNS0_23logical_and_kernel_cudaERNS_14TensorIteratorEENKUlvE0_clEvENKUlvE2_clEvEUlllE_EESt5arrayIPcLm3EELi4E23TrivialOffsetCalculatorILi2EjESC_ILi1EjENS0_6memory12LoadWithCastILi2EEENSF_13StoreWithCastILi1EEEEEviT_T0_T2_T3_T4_T5_:
	.zero		584


//--------------------- .nv.constant0._ZN2at6native18elementwise_kernelILi128ELi4EZNS0_22gpu_kernel_impl_nocastINS0_13BinaryFunctorIllbZZZNS0_23logical_and_kernel_cudaERNS_14TensorIteratorEENKUlvE0_clEvENKUlvE2_clEvEUlllE_EEEEvRNS_18TensorIteratorBaseERKT_EUliE_EEviT1_ --------------------------
	.section	.nv.constant0._ZN2at6native18elementwise_kernelILi128ELi4EZNS0_22gpu_kernel_impl_nocastINS0_13BinaryFunctorIllbZZZNS0_23logical_and_kernel_cudaERNS_14TensorIteratorEENKUlvE0_clEvENKUlvE2_clEvEUlllE_EEEEvRNS_18TensorIteratorBaseERKT_EUliE_EEviT1_,"a",@progbits
	.sectionflags	@""
	.align	4
.nv.constant0._ZN2at6native18elementwise_kernelILi128ELi4EZNS0_22gpu_kernel_impl_nocastINS0_13BinaryFunctorIllbZZZNS0_23logical_and_kernel_cudaERNS_14TensorIteratorEENKUlvE0_clEvENKUlvE2_clEvEUlllE_EEEEvRNS_18TensorIteratorBaseERKT_EUliE_EEviT1_:
	.zero		1184


//--------------------- .nv.constant0._ZN2at6native27unrolled_elementwise_kernelINS0_13BinaryFunctorIllbZZZNS0_23logical_and_kernel_cudaERNS_14TensorIteratorEENKUlvE0_clEvENKUlvE2_clEvEUlllE_EESt5arrayIPcLm3EELi4E23TrivialOffsetCalculatorILi2EjESC_ILi1EjENS0_6memory15LoadWithoutCastENSF_16StoreWithoutCastEEEviT_T0_T2_T3_T4_T5_ --------------------------
	.section	.nv.constant0._ZN2at6native27unrolled_elementwise_kernelINS0_13BinaryFunctorIllbZZZNS0_23logical_and_kernel_cudaERNS_14TensorIteratorEENKUlvE0_clEvENKUlvE2_clEvEUlllE_EESt5arrayIPcLm3EELi4E23TrivialOffsetCalculatorILi2EjESC_ILi1EjENS0_6memory15LoadWithoutCastENSF_16StoreWithoutCastEEEviT_T0_T2_T3_T4_T5_,"a",@progbits
	.sectionflags	@""
	.align	4
.nv.constant0._ZN2at6native27unrolled_elementwise_kernelINS0_13BinaryFunctorIllbZZZNS0_23logical_and_kernel_cudaERNS_14TensorIteratorEENKUlvE0_clEvENKUlvE2_clEvEUlllE_EESt5arrayIPcLm3EELi4E23TrivialOffsetCalculatorILi2EjESC_ILi1EjENS0_6memory15LoadWithoutCastENSF_16StoreWithoutCastEEEviT_T0_T2_T3_T4_T5_:
	.zero		564


//--------------------- .nv.constant0._ZN2at6native29vectorized_elementwise_kernelILi2ENS0_13BinaryFunctorIllbZZZNS0_23logical_and_kernel_cudaERNS_14TensorIteratorEENKUlvE0_clEvENKUlvE2_clEvEUlllE_EESt5arrayIPcLm3EEEEviT0_T1_ --------------------------
	.section	.nv.constant0._ZN2at6native29vectorized_elementwise_kernelILi2ENS0_13BinaryFunctorIllbZZZNS0_23logical_and_kernel_cudaERNS_14TensorIteratorEENKUlvE0_clEvENKUlvE2_clEvEUlllE_EESt5arrayIPcLm3EEEEviT0_T1_,"a",@progbits
	.sectionflags	@""
	.align	4
.nv.constant0._ZN2at6native29vectorized_elementwise_kernelILi2ENS0_13BinaryFunctorIllbZZZNS0_23logical_and_kernel_cudaERNS_14TensorIteratorEENKUlvE0_clEvENKUlvE2_clEvEUlllE_EESt5arrayIPcLm3EEEEviT0_T1_:
	.zero		560


//--------------------- .nv.constant0._ZN2at6native29vectorized_elementwise_kernelILi4ENS0_13BinaryFunctorIllbZZZNS0_23logical_and_kernel_cudaERNS_14TensorIteratorEENKUlvE0_clEvENKUlvE2_clEvEUlllE_EESt5arrayIPcLm3EEEEviT0_T1_ --------------------------
	.section	.nv.constant0._ZN2at6native29vectorized_elementwise_kernelILi4ENS0_13BinaryFunctorIllbZZZNS0_23logical_and_kernel_cudaERNS_14TensorIteratorEENKUlvE0_clEvENKUlvE2_clEvEUlllE_EESt5arrayIPcLm3EEEEviT0_T1_,"a",@progbits
	.sectionflags	@""
	.align	4
.nv.constant0._ZN2at6native29vectorized_elementwise_kernelILi4ENS0_13BinaryFunctorIllbZZZNS0_23logical_and_kernel_cudaERNS_14TensorIteratorEENKUlvE0_clEvENKUlvE2_clEvEUlllE_EESt5arrayIPcLm3EEEEviT0_T1_:
	.zero		560


//--------------------- .nv.constant0._ZN2at6native29vectorized_elementwise_kernelILi8ENS0_13BinaryFunctorIllbZZZNS0_23logical_and_kernel_cudaERNS_14TensorIteratorEENKUlvE0_clEvENKUlvE2_clEvEUlllE_EESt5arrayIPcLm3EEEEviT0_T1_ --------------------------
	.section	.nv.constant0._ZN2at6native29vectorized_elementwise_kernelILi8ENS0_13BinaryFunctorIllbZZZNS0_23logical_and_kernel_cudaERNS_14TensorIteratorEENKUlvE0_clEvENKUlvE2_clEvEUlllE_EESt5arrayIPcLm3EEEEviT0_T1_,"a",@progbits
	.sectionflags	@""
	.align	4
.nv.constant0._ZN2at6native29vectorized_elementwise_kernelILi8ENS0_13BinaryFunctorIllbZZZNS0_23logical_and_kernel_cudaERNS_14TensorIteratorEENKUlvE0_clEvENKUlvE2_clEvEUlllE_EESt5arrayIPcLm3EEEEviT0_T1_:
	.zero		560


//--------------------- .nv.constant0._ZN2at6native18elementwise_kernelILi128ELi4EZNS0_15gpu_kernel_implINS0_13AUnaryFunctorIiibZZZNS0_23logical_and_kernel_cudaERNS_14TensorIteratorEENKUlvE0_clEvENKUlvE1_clEvEUliiE_EEEEvRNS_18TensorIteratorBaseERKT_EUliE_EEviT1_ --------------------------
	.section	.nv.constant0._ZN2at6native18elementwise_kernelILi128ELi4EZNS0_15gpu_kernel_implINS0_13AUnaryFunctorIiibZZZNS0_23logical_and_kernel_cudaERNS_14TensorIteratorEENKUlvE0_clEvENKUlvE1_clEvEUliiE_EEEEvRNS_18TensorIteratorBaseERKT_EUliE_EEviT1_,"a",@progbits
	.sectionflags	@""
	.align	4
.nv.constant0._ZN2at6native18elementwise_kernelILi128ELi4EZNS0_15gpu_kernel_implINS0_13AUnaryFunctorIiibZZZNS0_23logical_and_kernel_cudaERNS_14TensorIteratorEENKUlvE0_clEvENKUlvE1_clEvEUliiE_EEEEvRNS_18TensorIteratorBaseERKT_EUliE_EEviT1_:
	.zero		1080


//--------------------- .nv.constant0._ZN2at6native27unrolled_elementwise_kernelINS0_13AUnaryFunctorIiibZZZNS0_23logical_and_kernel_cudaERNS_14TensorIteratorEENKUlvE0_clEvENKUlvE1_clEvEUliiE_EESt5arrayIPcLm2EELi4E23TrivialOffsetCalculatorILi1EjESD_NS0_6memory12LoadWithCastILi1EEENSE_13StoreWithCastILi1EEEEEviT_T0_T2_T3_T4_T5_ --------------------------
	.section	.nv.constant0._ZN2at6native27unrolled_elementwise_kernelINS0_13AUnaryFunctorIiibZZZNS0_23logical_and_kernel_cudaERNS_14TensorIteratorEENKUlvE0_clEvENKUlvE1_clEvEUliiE_EESt5arrayIPcLm2EELi4E23TrivialOffsetCalculatorILi1EjESD_NS0_6memory12LoadWithCastILi1EEENSE_13StoreWithCastILi1EEEEEviT_T0_T2_T3_T4_T5_,"a",@progbits
	.sectionflags	@""
	.align	4
.nv.constant0._ZN2at6native27unrolled_elementwise_kernelINS0_13AUnaryFunctorIiibZZZNS0_23logical_and_kernel_cudaERNS_14TensorIteratorEENKUlvE0_clEvENKUlvE1_clEvEUliiE_EESt5arrayIPcLm2EELi4E23TrivialOffsetCalculatorILi1EjESD_NS0_6memory12LoadWithCastILi1EEENSE_13StoreWithCastILi1EEEEEviT_T0_T2_T3_T4_T5_:
	.zero		580


//--------------------- .nv.constant0._ZN2at6native18elementwise_kernelILi128ELi4EZNS0_22gpu_kernel_impl_nocastINS0_13AUnaryFunctorIiibZZZNS0_23logical_and_kernel_cudaERNS_14TensorIteratorEENKUlvE0_clEvENKUlvE1_clEvEUliiE_EEEEvRNS_18TensorIteratorBaseERKT_EUliE_EEviT1_ --------------------------
	.section	.nv.constant0._ZN2at6native18elementwise_kernelILi128ELi4EZNS0_22gpu_kernel_impl_nocastINS0_13AUnaryFunctorIiibZZZNS0_23logical_and_kernel_cudaERNS_14TensorIteratorEENKUlvE0_clEvENKUlvE1_clEvEUliiE_EEEEvRNS_18TensorIteratorBaseERKT_EUliE_EEviT1_,"a",@progbits
	.sectionflags	@""
	.align	4
.nv.constant0._ZN2at6native18elementwise_kernelILi128ELi4EZNS0_22gpu_kernel_impl_nocastINS0_13AUnaryFunctorIiibZZZNS0_23logical_and_kernel_cudaERNS_14TensorIteratorEENKUlvE0_clEvENKUlvE1_clEvEUliiE_EEEEvRNS_18TensorIteratorBaseERKT_EUliE_EEviT1_:
	.zero		1072


//--------------------- .nv.constant0._ZN2at6native27unrolled_elementwise_kernelINS0_13AUnaryFunctorIiibZZZNS0_23logical_and_kernel_cudaERNS_14TensorIteratorEENKUlvE0_clEvENKUlvE1_clEvEUliiE_EESt5arrayIPcLm2EELi4E23TrivialOffsetCalculatorILi1EjESD_NS0_6memory15LoadWithoutCastENSE_16StoreWithoutCastEEEviT_T0_T2_T3_T4_T5_ --------------------------
	.section	.nv.constant0._ZN2at6native27unrolled_elementwise_kernelINS0_13AUnaryFunctorIiibZZZNS0_23logical_and_kernel_cudaERNS_14TensorIteratorEENKUlvE0_clEvENKUlvE1_clEvEUliiE_EESt5arrayIPcLm2EELi4E23TrivialOffsetCalculatorILi1EjESD_NS0_6memory15LoadWithoutCastENSE_16StoreWithoutCastEEEviT_T0_T2_T3_T4_T5_,"a",@progbits
	.sectionflags	@""
	.align	4
.nv.constant0._ZN2at6native27unrolled_elementwise_kernelINS0_13AUnaryFunctorIiibZZZNS0_23logical_and_kernel_cudaERNS_14TensorIteratorEENKUlvE0_clEvENKUlvE1_clEvEUliiE_EESt5arrayIPcLm2EELi4E23TrivialOffsetCalculatorILi1EjESD_NS0_6memory15LoadWithoutCastENSE_16StoreWithoutCastEEEviT_T0_T2_T3_T4_T5_:
	.zero		564


//--------------------- .nv.constant0._ZN2at6native29vectorized_elementwise_kernelILi2ENS0_13AUnaryFunctorIiibZZZNS0_23logical_and_kernel_cudaERNS_14TensorIteratorEENKUlvE0_clEvENKUlvE1_clEvEUliiE_EESt5arrayIPcLm2EEEEviT0_T1_ --------------------------
	.section	.nv.constant0._ZN2at6native29vectorized_elementwise_kernelILi2ENS0_13AUnaryFunctorIiibZZZNS0_23logical_and_kernel_cudaERNS_14TensorIteratorEENKUlvE0_clEvENKUlvE1_clEvEUliiE_EESt5arrayIPcLm2EEEEviT0_T1_,"a",@progbits
	.sectionflags	@""
	.align	4
.nv.constant0._ZN2at6native29vectorized_elementwise_kernelILi2ENS0_13AUnaryFunctorIiibZZZNS0_23logical_and_kernel_cudaERNS_14TensorIteratorEENKUlvE0_clEvENKUlvE1_clEvEUliiE_EESt5arrayIPcLm2EEEEviT0_T1_:
	.zero		560


//--------------------- .nv.constant0._ZN2at6native29vectorized_elementwise_kernelILi4ENS0_13AUnaryFunctorIiibZZZNS0_23logical_and_kernel_cudaERNS_14TensorIteratorEENKUlvE0_clEvENKUlvE1_clEvEUliiE_EESt5arrayIPcLm2EEEEviT0_T1_ --------------------------
	.section	.nv.constant0._ZN2at6native29vectorized_elementwise_kernelILi4ENS0_13AUnaryFunctorIiibZZZNS0_23logical_and_kernel_cudaERNS_14TensorIteratorEENKUlvE0_clEvENKUlvE1_clEvEUliiE_EESt5arrayIPcLm2EEEEviT0_T1_,"a",@progbits
	.sectionflags	@""
	.align	4
.nv.constant0._ZN2at6native29vectorized_elementwise_kernelILi4ENS0_13AUnaryFunctorIiibZZZNS0_23logical_and_kernel_cudaERNS_14TensorIteratorEENKUlvE0_clEvENKUlvE1_clEvEUliiE_EESt5arrayIPcLm2EEEEviT0_T1_:
	.zero		560


//--------------------- .nv.constant0._ZN2at6native29vectorized_elementwise_kernelILi8ENS0_13AUnaryFunctorIiibZZZNS0_23logical_and_kernel_cudaERNS_14TensorIteratorEENKUlvE0_clEvENKUlvE1_clEvEUliiE_EESt5arrayIPcLm2EEEEviT0_T1_ --------------------------
	.section	.nv.constant0._ZN2at6native29vectorized_elementwise_kernelILi8ENS0_13AUnaryFunctorIiibZZZNS0_23logical_and_kernel_cudaERNS_14TensorIteratorEENKUlvE0_clEvENKUlvE1_clEvEUliiE_EESt5arrayIPcLm2EEEEviT0_T1_,"a",@progbits
	.sectionflags	@""
	.align	4
.nv.constant0._ZN2at6native29vectorized_elementwise_kernelILi8ENS0_13AUnaryFunctorIiibZZZNS0_23logical_and_kernel_cudaERNS_14TensorIteratorEENKUlvE0_clEvENKUlvE1_clEvEUliiE_EESt5arrayIPcLm2EEEEviT0_T1_:
	.zero		560


//--------------------- .nv.constant0._ZN2at6native18elementwise_kernelILi128ELi4EZNS0_15gpu_kernel_implINS0_13BinaryFunctorIiibZZZNS0_23logical_and_kernel_cudaERNS_14TensorIteratorEENKUlvE0_clEvENKUlvE1_clEvEUliiE_EEEEvRNS_18TensorIteratorBaseERKT_EUliE_EEviT1_ --------------------------
	.section	.nv.constant0._ZN2at6native18elementwise_kernelILi128ELi4EZNS0_15gpu_kernel_implINS0_13BinaryFunctorIiibZZZNS0_23logical_and_kernel_cudaERNS_14TensorIteratorEENKUlvE0_clEvENKUlvE1_clEvEUliiE_EEEEvRNS_18TensorIteratorBaseERKT_EUliE_EEviT1_,"a",@progbits
	.sectionflags	@""
	.align	4
.nv.constant0._ZN2at6native18elementwise_kernelILi128ELi4EZNS0_15gpu_kernel_implINS0_13BinaryFunctorIiibZZZNS0_23logical_and_kernel_cudaERNS_14TensorIteratorEENKUlvE0_clEvENKUlvE1_clEvEUliiE_EEEEvRNS_18TensorIteratorBaseERKT_EUliE_EEviT1_:
	.zero		1184


//--------------------- .nv.constant0._ZN2at6native27unrolled_elementwise_kernelINS0_13BinaryFunctorIiibZZZNS0_23logical_and_kernel_cudaERNS_14TensorIteratorEENKUlvE0_clEvENKUlvE1_clEvEUliiE_EESt5arrayIPcLm3EELi4E23TrivialOffsetCalculatorILi2EjESC_ILi1EjENS0_6memory12LoadWithCastILi2EEENSF_13StoreWithCastILi1EEEEEviT_T0_T2_T3_T4_T5_ --------------------------
	.section	.nv.constant0._ZN2at6native27unrolled_elementwise_kernelINS0_13BinaryFunctorIiibZZZNS0_23logical_and_kernel_cudaERNS_14TensorIteratorEENKUlvE0_clEvENKUlvE1_clEvEUliiE_EESt5arrayIPcLm3EELi4E23TrivialOffsetCalculatorILi2EjESC_ILi1EjENS0_6memory12LoadWithCastILi2EEENSF_13StoreWithCastILi1EEEEEviT_T0_T2_T3_T4_T5_,"a",@progbits
	.sectionflags	@""
	.align	4
.nv.constant0._ZN2at6native27unrolled_elementwise_kernelINS0_13BinaryFunctorIiibZZZNS0_23logical_and_kernel_cudaERNS_14TensorIteratorEENKUlvE0_clEvENKUlvE1_clEvEUliiE_EESt5arrayIPcLm3EELi4E23TrivialOffsetCalculatorILi2EjESC_ILi1EjENS0_6memory12LoadWithCastILi2EEENSF_13StoreWithCastILi1EEEEEviT_T0_T2_T3_T4_T5_:
	.zero		584


//--------------------- .nv.constant0._ZN2at6native18elementwise_kernelILi128ELi4EZNS0_22gpu_kernel_impl_nocastINS0_13BinaryFunctorIiibZZZNS0_23logical_and_kernel_cudaERNS_14TensorIteratorEENKUlvE0_clEvENKUlvE1_clEvEUliiE_EEEEvRNS_18TensorIteratorBaseERKT_EUliE_EEviT1_ --------------------------
	.section	.nv.constant0._ZN2at6native18elementwise_kernelILi128ELi4EZNS0_22gpu_kernel_impl_nocastINS0_13BinaryFunctorIiibZZZNS0_23logical_and_kernel_cudaERNS_14TensorIteratorEENKUlvE0_clEvENKUlvE1_clEvEUliiE_EEEEvRNS_18TensorIteratorBaseERKT_EUliE_EEviT1_,"a",@progbits
	.sectionflags	@""
	.align	4
.nv.constant0._ZN2at6native18elementwise_kernelILi128ELi4EZNS0_22gpu_kernel_impl_nocastINS0_13BinaryFunctorIiibZZZNS0_23logical_and_kernel_cudaERNS_14TensorIteratorEENKUlvE0_clEvENKUlvE1_clEvEUliiE_EEEEvRNS_18TensorIteratorBaseERKT_EUliE_EEviT1_:
	.zero		1184


//--------------------- .nv.constant0._ZN2at6native27unrolled_elementwise_kernelINS0_13BinaryFunctorIiibZZZNS0_23logical_and_kernel_cudaERNS_14TensorIteratorEENKUlvE0_clEvENKUlvE1_clEvEUliiE_EESt5arrayIPcLm3EELi4E23TrivialOffsetCalculatorILi2EjESC_ILi1EjENS0_6memory15LoadWithoutCastENSF_16StoreWithoutCastEEEviT_T0_T2_T3_T4_T5_ --------------------------
	.section	.nv.constant0._ZN2at6native27unrolled_elementwise_kernelINS0_13BinaryFunctorIiibZZZNS0_23logical_and_kernel_cudaERNS_14TensorIteratorEENKUlvE0_clEvENKUlvE1_clEvEUliiE_EESt5arrayIPcLm3EELi4E23TrivialOffsetCalculatorILi2EjESC_ILi1EjENS0_6memory15LoadWithoutCastENSF_16StoreWithoutCastEEEviT_T0_T2_T3_T4_T5_,"a",@progbits
	.sectionflags	@""
	.align	4
.nv.constant0._ZN2at6native27unrolled_elementwise_kernelINS0_13BinaryFunctorIiibZZZNS0_23logical_and_kernel_cudaERNS_14TensorIteratorEENKUlvE0_clEvENKUlvE1_clEvEUliiE_EESt5arrayIPcLm3EELi4E23TrivialOffsetCalculatorILi2EjESC_ILi1EjENS0_6memory15LoadWithoutCastENSF_16StoreWithoutCastEEEviT_T0_T2_T3_T4_T5_:
	.zero		564


//--------------------- .nv.constant0._ZN2at6native29vectorized_elementwise_kernelILi2ENS0_13BinaryFunctorIiibZZZNS0_23logical_and_kernel_cudaERNS_14TensorIteratorEENKUlvE0_clEvENKUlvE1_clEvEUliiE_EESt5arrayIPcLm3EEEEviT0_T1_ --------------------------
	.section	.nv.constant0._ZN2at6native29vectorized_elementwise_kernelILi2ENS0_13BinaryFunctorIiibZZZNS0_23logical_and_kernel_cudaERNS_14TensorIteratorEENKUlvE0_clEvENKUlvE1_clEvEUliiE_EESt5arrayIPcLm3EEEEviT0_T1_,"a",@progbits
	.sectionflags	@""
	.align	4
.nv.constant0._ZN2at6native29vectorized_elementwise_kernelILi2ENS0_13BinaryFunctorIiibZZZNS0_23logical_and_kernel_cudaERNS_14TensorIteratorEENKUlvE0_clEvENKUlvE1_clEvEUliiE_EESt5arrayIPcLm3EEEEviT0_T1_:
	.zero		560


//--------------------- .nv.constant0._ZN2at6native29vectorized_elementwise_kernelILi4ENS0_13BinaryFunctorIiibZZZNS0_23logical_and_kernel_cudaERNS_14TensorIteratorEENKUlvE0_clEvENKUlvE1_clEvEUliiE_EESt5arrayIPcLm3EEEEviT0_T1_ --------------------------
	.section	.nv.constant0._ZN2at6native29vectorized_elementwise_kernelILi4ENS0_13BinaryFunctorIiibZZZNS0_23logical_and_kernel_cudaERNS_14TensorIteratorEENKUlvE0_clEvENKUlvE1_clEvEUliiE_EESt5arrayIPcLm3EEEEviT0_T1_,"a",@progbits
	.sectionflags	@""
	.align	4
.nv.constant0._ZN2at6native29vectorized_elementwise_kernelILi4ENS0_13BinaryFunctorIiibZZZNS0_23logical_and_kernel_cudaERNS_14TensorIteratorEENKUlvE0_clEvENKUlvE1_clEvEUliiE_EESt5arrayIPcLm3EEEEviT0_T1_:
	.zero		560


//--------------------- .nv.constant0._ZN2at6native29vectorized_elementwise_kernelILi8ENS0_13BinaryFunctorIiibZZZNS0_23logical_and_kernel_cudaERNS_14TensorIteratorEENKUlvE0_clEvENKUlvE1_clEvEUliiE_EESt5arrayIPcLm3EEEEviT0_T1_ --------------------------
	.section	.nv.constant0._ZN2at6native29vectorized_elementwise_kernelILi8ENS0_13BinaryFunctorIiibZZZNS0_23logical_and_kernel_cudaERNS_14TensorIteratorEENKUlvE0_clEvENKUlvE1_clEvEUliiE_EESt5arrayIPcLm3EEEEviT0_T1_,"a",@progbits
	.sectionflags	@""
	.align	4
.nv.constant0._ZN2at6native29vectorized_elementwise_kernelILi8ENS0_13BinaryFunctorIiibZZZNS0_23logical_and_kernel_cudaERNS_14TensorIteratorEENKUlvE0_clEvENKUlvE1_clEvEUliiE_EESt5arrayIPcLm3EEEEviT0_T1_:
	.zero		560


//--------------------- .nv.constant0._ZN2at6native18elementwise_kernelILi128ELi4EZNS0_15gpu_kernel_implINS0_13AUnaryFunctorIaabZZZNS0_23logical_and_kernel_cudaERNS_14TensorIteratorEENKUlvE0_clEvENKUlvE0_clEvEUlaaE_EEEEvRNS_18TensorIteratorBaseERKT_EUliE_EEviT1_ --------------------------
	.section	.nv.constant0._ZN2at6native18elementwise_kernelILi128ELi4EZNS0_15gpu_kernel_implINS0_13AUnaryFunctorIaabZZZNS0_23logical_and_kernel_cudaERNS_14TensorIteratorEENKUlvE0_clEvENKUlvE0_clEvEUlaaE_EEEEvRNS_18TensorIteratorBaseERKT_EUliE_EEviT1_,"a",@progbits
	.sectionflags	@""
	.align	4
.nv.constant0._ZN2at6native18elementwise_kernelILi128ELi4EZNS0_15gpu_kernel_implINS0_13AUnaryFunctorIaabZZZNS0_23logical_and_kernel_cudaERNS_14TensorIteratorEENKUlvE0_clEvENKUlvE0_clEvEUlaaE_EEEEvRNS_18TensorIteratorBaseERKT_EUliE_EEviT1_:
	.zero		1072


//--------------------- .nv.constant0._ZN2at6native27unrolled_elementwise_kernelINS0_13AUnaryFunctorIaabZZZNS0_23logical_and_kernel_cudaERNS_14TensorIteratorEENKUlvE0_clEvENKUlvE0_clEvEUlaaE_EESt5arrayIPcLm2EELi4E23TrivialOffsetCalculatorILi1EjESD_NS0_6memory12LoadWithCastILi1EEENSE_13StoreWithCastILi1EEEEEviT_T0_T2_T3_T4_T5_ --------------------------
	.section	.nv.constant0._ZN2at6native27unrolled_elementwise_kernelINS0_13AUnaryFunctorIaabZZZNS0_23logical_and_kernel_cudaERNS_14TensorIteratorEENKUlvE0_clEvENKUlvE0_clEvEUlaaE_EESt5arrayIPcLm2EELi4E23TrivialOffsetCalculatorILi1EjESD_NS0_6memory12LoadWithCastILi1EEENSE_13StoreWithCastILi1EEEEEviT_T0_T2_T3_T4_T5_,"a",@progbits
	.sectionflags	@""
	.align	4
.nv.constant0._ZN2at6native27unrolled_elementwise_kernelINS0_13AUnaryFunctorIaabZZZNS0_23logical_and_kernel_cudaERNS_14TensorIteratorEENKUlvE0_clEvENKUlvE0_clEvEUlaaE_EESt5arrayIPcLm2EELi4E23TrivialOffsetCalculatorILi1EjESD_NS0_6memory12LoadWithCastILi1EEENSE_13StoreWithCastILi1EEEEEviT_T0_T2_T3_T4_T5_:
	.zero		572


//--------------------- .nv.constant0._ZN2at6native18elementwise_kernelILi128ELi4EZNS0_22gpu_kernel_impl_nocastINS0_13AUnaryFunctorIaabZZZNS0_23logical_and_kernel_cudaERNS_14TensorIteratorEENKUlvE0_clEvENKUlvE0_clEvEUlaaE_EEEEvRNS_18TensorIteratorBaseERKT_EUliE_EEviT1_ --------------------------
	.section	.nv.constant0._ZN2at6native18elementwise_kernelILi128ELi4EZNS0_22gpu_kernel_impl_nocastINS0_13AUnaryFunctorIaabZZZNS0_23logical_and_kernel_cudaERNS_14TensorIteratorEENKUlvE0_clEvENKUlvE0_clEvEUlaaE_EEEEvRNS_18TensorIteratorBaseERKT_EUliE_EEviT1_,"a",@progbits
	.sectionflags	@""
	.align	4
.nv.constant0._ZN2at6native18elementwise_kernelILi128ELi4EZNS0_22gpu_kernel_impl_nocastINS0_13AUnaryFunctorIaabZZZNS0_23logical_and_kernel_cudaERNS_14TensorIteratorEENKUlvE0_clEvENKUlvE0_clEvEUlaaE_EEEEvRNS_18TensorIteratorBaseERKT_EUliE_EEviT1_:
	.zero		1072


//--------------------- .nv.constant0._ZN2at6native27unrolled_elementwise_kernelINS0_13AUnaryFunctorIaabZZZNS0_23logical_and_kernel_cudaERNS_14TensorIteratorEENKUlvE0_clEvENKUlvE0_clEvEUlaaE_EESt5arrayIPcLm2EELi4E23TrivialOffsetCalculatorILi1EjESD_NS0_6memory15LoadWithoutCastENSE_16StoreWithoutCastEEEviT_T0_T2_T3_T4_T5_ --------------------------
	.section	.nv.constant0._ZN2at6native27unrolled_elementwise_kernelINS0_13AUnaryFunctorIaabZZZNS0_23logical_and_kernel_cudaERNS_14TensorIteratorEENKUlvE0_clEvENKUlvE0_clEvEUlaaE_EESt5arrayIPcLm2EELi4E23TrivialOffsetCalculatorILi1EjESD_NS0_6memory15LoadWithoutCastENSE_16StoreWithoutCastEEEviT_T0_T2_T3_T4_T5_,"a",@progbits
	.sectionflags	@""
	.align	4
.nv.constant0._ZN2at6native27unrolled_elementwise_kernelINS0_13AUnaryFunctorIaabZZZNS0_23logical_and_kernel_cudaERNS_14TensorIteratorEENKUlvE0_clEvENKUlvE0_clEvEUlaaE_EESt5arrayIPcLm2EELi4E23TrivialOffsetCalculatorILi1EjESD_NS0_6memory15LoadWithoutCastENSE_16StoreWithoutCastEEEviT_T0_T2_T3_T4_T5_:
	.zero		556


//--------------------- .nv.constant0._ZN2at6native29vectorized_elementwise_kernelILi2ENS0_13AUnaryFunctorIaabZZZNS0_23logical_and_kernel_cudaERNS_14TensorIteratorEENKUlvE0_clEvENKUlvE0_clEvEUlaaE_EESt5arrayIPcLm2EEEEviT0_T1_ --------------------------
	.section	.nv.constant0._ZN2at6native29vectorized_elementwise_kernelILi2ENS0_13AUnaryFunctorIaabZZZNS0_23logical_and_kernel_cudaERNS_14TensorIteratorEENKUlvE0_clEvENKUlvE0_clEvEUlaaE_EESt5arrayIPcLm2EEEEviT0_T1_,"a",@progbits
	.sectionflags	@""
	.align	4
.nv.constant0._ZN2at6native29vectorized_elementwise_kernelILi2ENS0_13AUnaryFunctorIaabZZZNS0_23logical_and_kernel_cudaERNS_14TensorIteratorEENKUlvE0_clEvENKUlvE0_clEvEUlaaE_EESt5arrayIPcLm2EEEEviT0_T1_:
	.zero		552


//--------------------- .nv.constant0._ZN2at6native29vectorized_elementwise_kernelILi4ENS0_13AUnaryFunctorIaabZZZNS0_23logical_and_kernel_cudaERNS_14TensorIteratorEENKUlvE0_clEvENKUlvE0_clEvEUlaaE_EESt5arrayIPcLm2EEEEviT0_T1_ --------------------------
	.section	.nv.constant0._ZN2at6native29vectorized_elementwise_kernelILi4ENS0_13AUnaryFunctorIaabZZZNS0_23logical_and_kernel_cudaERNS_14TensorIteratorEENKUlvE0_clEvENKUlvE0_clEvEUlaaE_EESt5arrayIPcLm2EEEEviT0_T1_,"a",@progbits
	.sectionflags	@""
	.align	4
.nv.constant0._ZN2at6native29vectorized_elementwise_kernelILi4ENS0_13AUnaryFunctorIaabZZZNS0_23logical_and_kernel_cudaERNS_14TensorIteratorEENKUlvE0_clEvENKUlvE0_clEvEUlaaE_EESt5arrayIPcLm2EEEEviT0_T1_:
	.zero		552


//--------------------- .nv.constant0._ZN2at6native29vectorized_elementwise_kernelILi8ENS0_13AUnaryFunctorIaabZZZNS0_23logical_and_kernel_cudaERNS_14TensorIteratorEENKUlvE0_clEvENKUlvE0_clEvEUlaaE_EESt5arrayIPcLm2EEEEviT0_T1_ --------------------------
	.section	.nv.constant0._ZN2at6native29vectorized_elementwise_kernelILi8ENS0_13AUnaryFunctorIaabZZZNS0_23logical_and_kernel_cudaERNS_14TensorIteratorEENKUlvE0_clEvENKUlvE0_clEvEUlaaE_EESt5arrayIPcLm2EEEEviT0_T1_,"a",@progbits
	.sectionflags	@""
	.align	4
.nv.constant0._ZN2at6native29vectorized_elementwise_kernelILi8ENS0_13AUnaryFunctorIaabZZZNS0_23logical_and_kernel_cudaERNS_14TensorIteratorEENKUlvE0_clEvENKUlvE0_clEvEUlaaE_EESt5arrayIPcLm2EEEEviT0_T1_:
	.zero		552


//--------------------- .nv.constant0._ZN2at6native18elementwise_kernelILi128ELi4EZNS0_15gpu_kernel_implINS0_13BinaryFunctorIaabZZZNS0_23logical_and_kernel_cudaERNS_14TensorIteratorEENKUlvE0_clEvENKUlvE0_clEvEUlaaE_EEEEvRNS_18TensorIteratorBaseERKT_EUliE_EEviT1_ --------------------------
	.section	.nv.constant0._ZN2at6native18elementwise_kernelILi128ELi4EZNS0_15gpu_kernel_implINS0_13BinaryFunctorIaabZZZNS0_23logical_and_kernel_cudaERNS_14TensorIteratorEENKUlvE0_clEvENKUlvE0_clEvEUlaaE_EEEEvRNS_18TensorIteratorBaseERKT_EUliE_EEviT1_,"a",@progbits
	.sectionflags	@""
	.align	4
.nv.constant0._ZN2at6native18elementwise_kernelILi128ELi4EZNS0_15gpu_kernel_implINS0_13BinaryFunctorIaabZZZNS0_23logical_and_kernel_cudaERNS_14TensorIteratorEENKUlvE0_clEvENKUlvE0_clEvEUlaaE_EEEEvRNS_18TensorIteratorBaseERKT_EUliE_EEviT1_:
	.zero		1184


//--------------------- .nv.constant0._ZN2at6native27unrolled_elementwise_kernelINS0_13BinaryFunctorIaabZZZNS0_23logical_and_kernel_cudaERNS_14TensorIteratorEENKUlvE0_clEvENKUlvE0_clEvEUlaaE_EESt5arrayIPcLm3EELi4E23TrivialOffsetCalculatorILi2EjESC_ILi1EjENS0_6memory12LoadWithCastILi2EEENSF_13StoreWithCastILi1EEEEEviT_T0_T2_T3_T4_T5_ --------------------------
	.section	.nv.constant0._ZN2at6native27unrolled_elementwise_kernelINS0_13BinaryFunctorIaabZZZNS0_23logical_and_kernel_cudaERNS_14TensorIteratorEENKUlvE0_clEvENKUlvE0_clEvEUlaaE_EESt5arrayIPcLm3EELi4E23TrivialOffsetCalculatorILi2EjESC_ILi1EjENS0_6memory12LoadWithCastILi2EEENSF_13StoreWithCastILi1EEEEEviT_T0_T2_T3_T4_T5_,"a",@progbits
	.sectionflags	@""
	.align	4
.nv.constant0._ZN2at6native27unrolled_elementwise_kernelINS0_13BinaryFunctorIaabZZZNS0_23logical_and_kernel_cudaERNS_14TensorIteratorEENKUlvE0_clEvENKUlvE0_clEvEUlaaE_EESt5arrayIPcLm3EELi4E23TrivialOffsetCalculatorILi2EjESC_ILi1EjENS0_6memory12LoadWithCastILi2EEENSF_13StoreWithCastILi1EEEEEviT_T0_T2_T3_T4_T5_:
	.zero		584


//--------------------- .nv.constant0._ZN2at6native18elementwise_kernelILi128ELi4EZNS0_22gpu_kernel_impl_nocastINS0_13BinaryFunctorIaabZZZNS0_23logical_and_kernel_cudaERNS_14TensorIteratorEENKUlvE0_clEvENKUlvE0_clEvEUlaaE_EEEEvRNS_18TensorIteratorBaseERKT_EUliE_EEviT1_ --------------------------
	.section	.nv.constant0._ZN2at6native18elementwise_kernelILi128ELi4EZNS0_22gpu_kernel_impl_nocastINS0_13BinaryFunctorIaabZZZNS0_23logical_and_kernel_cudaERNS_14TensorIteratorEENKUlvE0_clEvENKUlvE0_clEvEUlaaE_EEEEvRNS_18TensorIteratorBaseERKT_EUliE_EEviT1_,"a",@progbits
	.sectionflags	@""
	.align	4
.nv.constant0._ZN2at6native18elementwise_kernelILi128ELi4EZNS0_22gpu_kernel_impl_nocastINS0_13BinaryFunctorIaabZZZNS0_23logical_and_kernel_cudaERNS_14TensorIteratorEENKUlvE0_clEvENKUlvE0_clEvEUlaaE_EEEEvRNS_18TensorIteratorBaseERKT_EUliE_EEviT1_:
	.zero		1184


//--------------------- .nv.constant0._ZN2at6native27unrolled_elementwise_kernelINS0_13BinaryFunctorIaabZZZNS0_23logical_and_kernel_cudaERNS_14TensorIteratorEENKUlvE0_clEvENKUlvE0_clEvEUlaaE_EESt5arrayIPcLm3EELi4E23TrivialOffsetCalculatorILi2EjESC_ILi1EjENS0_6memory15LoadWithoutCastENSF_16StoreWithoutCastEEEviT_T0_T2_T3_T4_T5_ --------------------------
	.section	.nv.constant0._ZN2at6native27unrolled_elementwise_kernelINS0_13BinaryFunctorIaabZZZNS0_23logical_and_kernel_cudaERNS_14TensorIteratorEENKUlvE0_clEvENKUlvE0_clEvEUlaaE_EESt5arrayIPcLm3EELi4E23TrivialOffsetCalculatorILi2EjESC_ILi1EjENS0_6memory15LoadWithoutCastENSF_16StoreWithoutCastEEEviT_T0_T2_T3_T4_T5_,"a",@progbits
	.sectionflags	@""
	.align	4
.nv.constant0._ZN2at6native27unrolled_elementwise_kernelINS0_13BinaryFunctorIaabZZZNS0_23logical_and_kernel_cudaERNS_14TensorIteratorEENKUlvE0_clEvENKUlvE0_clEvEUlaaE_EESt5arrayIPcLm3EELi4E23TrivialOffsetCalculatorILi2EjESC_ILi1EjENS0_6memory15LoadWithoutCastENSF_16StoreWithoutCastEEEviT_T0_T2_T3_T4_T5_:
	.zero		564


//--------------------- .nv.constant0._ZN2at6native29vectorized_elementwise_kernelILi2ENS0_13BinaryFunctorIaabZZZNS0_23logical_and_kernel_cudaERNS_14TensorIteratorEENKUlvE0_clEvENKUlvE0_clEvEUlaaE_EESt5arrayIPcLm3EEEEviT0_T1_ --------------------------
	.section	.nv.constant0._ZN2at6native29vectorized_elementwise_kernelILi2ENS0_13BinaryFunctorIaabZZZNS0_23logical_and_kernel_cudaERNS_14TensorIteratorEENKUlvE0_clEvENKUlvE0_clEvEUlaaE_EESt5arrayIPcLm3EEEEviT0_T1_,"a",@progbits
	.sectionflags	@""
	.align	4
.nv.constant0._ZN2at6native29vectorized_elementwise_kernelILi2ENS0_13BinaryFunctorIaabZZZNS0_23logical_and_kernel_cudaERNS_14TensorIteratorEENKUlvE0_clEvENKUlvE0_clEvEUlaaE_EESt5arrayIPcLm3EEEEviT0_T1_:
	.zero		560


//--------------------- .nv.constant0._ZN2at6native29vectorized_elementwise_kernelILi4ENS0_13BinaryFunctorIaabZZZNS0_23logical_and_kernel_cudaERNS_14TensorIteratorEENKUlvE0_clEvENKUlvE0_clEvEUlaaE_EESt5arrayIPcLm3EEEEviT0_T1_ --------------------------
	.section	.nv.constant0._ZN2at6native29vectorized_elementwise_kernelILi4ENS0_13BinaryFunctorIaabZZZNS0_23logical_and_kernel_cudaERNS_14TensorIteratorEENKUlvE0_clEvENKUlvE0_clEvEUlaaE_EESt5arrayIPcLm3EEEEviT0_T1_,"a",@progbits
	.sectionflags	@""
	.align	4
.nv.constant0._ZN2at6native29vectorized_elementwise_kernelILi4ENS0_13BinaryFunctorIaabZZZNS0_23logical_and_kernel_cudaERNS_14TensorIteratorEENKUlvE0_clEvENKUlvE0_clEvEUlaaE_EESt5arrayIPcLm3EEEEviT0_T1_:
	.zero		560


//--------------------- .nv.constant0._ZN2at6native29vectorized_elementwise_kernelILi8ENS0_13BinaryFunctorIaabZZZNS0_23logical_and_kernel_cudaERNS_14TensorIteratorEENKUlvE0_clEvENKUlvE0_clEvEUlaaE_EESt5arrayIPcLm3EEEEviT0_T1_ --------------------------
	.section	.nv.constant0._ZN2at6native29vectorized_elementwise_kernelILi8ENS0_13BinaryFunctorIaabZZZNS0_23logical_and_kernel_cudaERNS_14TensorIteratorEENKUlvE0_clEvENKUlvE0_clEvEUlaaE_EESt5arrayIPcLm3EEEEviT0_T1_,"a",@progbits
	.sectionflags	@""
	.align	4
.nv.constant0._ZN2at6native29vectorized_elementwise_kernelILi8ENS0_13BinaryFunctorIaabZZZNS0_23logical_and_kernel_cudaERNS_14TensorIteratorEENKUlvE0_clEvENKUlvE0_clEvEUlaaE_EESt5arrayIPcLm3EEEEviT0_T1_:
	.zero		560


//--------------------- .nv.constant0._ZN2at6native18elementwise_kernelILi128ELi4EZNS0_15gpu_kernel_implINS0_13AUnaryFunctorIhhbZZZNS0_23logical_and_kernel_cudaERNS_14TensorIteratorEENKUlvE0_clEvENKUlvE_clEvEUlhhE_EEEEvRNS_18TensorIteratorBaseERKT_EUliE_EEviT1_ --------------------------
	.section	.nv.constant0._ZN2at6native18elementwise_kernelILi128ELi4EZNS0_15gpu_kernel_implINS0_13AUnaryFunctorIhhbZZZNS0_23logical_and_kernel_cudaERNS_14TensorIteratorEENKUlvE0_clEvENKUlvE_clEvEUlhhE_EEEEvRNS_18TensorIteratorBaseERKT_EUliE_EEviT1_,"a",@progbits
	.sectionflags	@""
	.align	4
.nv.constant0._ZN2at6native18elementwise_kernelILi128ELi4EZNS0_15gpu_kernel_implINS0_13AUnaryFunctorIhhbZZZNS0_23logical_and_kernel_cudaERNS_14TensorIteratorEENKUlvE0_clEvENKUlvE_clEvEUlhhE_EEEEvRNS_18TensorIteratorBaseERKT_EUliE_EEviT1_:
	.zero		1072


//--------------------- .nv.constant0._ZN2at6native27unrolled_elementwise_kernelINS0_13AUnaryFunctorIhhbZZZNS0_23logical_and_kernel_cudaERNS_14TensorIteratorEENKUlvE0_clEvENKUlvE_clEvEUlhhE_EESt5arrayIPcLm2EELi4E23TrivialOffsetCalculatorILi1EjESD_NS0_6memory12LoadWithCastILi1EEENSE_13StoreWithCastILi1EEEEEviT_T0_T2_T3_T4_T5_ --------------------------
	.section	.nv.constant0._ZN2at6native27unrolled_elementwise_kernelINS0_13AUnaryFunctorIhhbZZZNS0_23logical_and_kernel_cudaERNS_14TensorIteratorEENKUlvE0_clEvENKUlvE_clEvEUlhhE_EESt5arrayIPcLm2EELi4E23TrivialOffsetCalculatorILi1EjESD_NS0_6memory12LoadWithCastILi1EEENSE_13StoreWithCastILi1EEEEEviT_T0_T2_T3_T4_T5_,"a",@progbits
	.sectionflags	@""
	.align	4
.nv.constant0._ZN2at6native27unrolled_elementwise_kernelINS0_13AUnaryFunctorIhhbZZZNS0_23logical_and_kernel_cudaERNS_14TensorIteratorEENKUlvE0_clEvENKUlvE_clEvEUlhhE_EESt5arrayIPcLm2EELi4E23TrivialOffsetCalculatorILi1EjESD_NS0_6memory12LoadWithCastILi1EEENSE_13StoreWithCastILi1EEEEEviT_T0_T2_T3_T4_T5_:
	.zero		572


//--------------------- .nv.constant0._ZN2at6native18elementwise_kernelILi128ELi4EZNS0_22gpu_kernel_impl_nocastINS0_13AUnaryFunctorIhhbZZZNS0_23logical_and_kernel_cudaERNS_14TensorIteratorEENKUlvE0_clEvENKUlvE_clEvEUlhhE_EEEEvRNS_18TensorIteratorBaseERKT_EUliE_EEviT1_ --------------------------
	.section	.nv.constant0._ZN2at6native18elementwise_kernelILi128ELi4EZNS0_22gpu_kernel_impl_nocastINS0_13AUnaryFunctorIhhbZZZNS0_23logical_and_kernel_cudaERNS_14TensorIteratorEENKUlvE0_clEvENKUlvE_clEvEUlhhE_EEEEvRNS_18TensorIteratorBaseERKT_EUliE_EEviT1_,"a",@progbits
	.sectionflags	@""
	.align	4
.nv.constant0._ZN2at6native18elementwise_kernelILi128ELi4EZNS0_22gpu_kernel_impl_nocastINS0_13AUnaryFunctorIhhbZZZNS0_23logical_and_kernel_cudaERNS_14TensorIteratorEENKUlvE0_clEvENKUlvE_clEvEUlhhE_EEEEvRNS_18TensorIteratorBaseERKT_EUliE_EEviT1_:
	.zero		1072


//--------------------- .nv.constant0._ZN2at6native27unrolled_elementwise_kernelINS0_13AUnaryFunctorIhhbZZZNS0_23logical_and_kernel_cudaERNS_14TensorIteratorEENKUlvE0_clEvENKUlvE_clEvEUlhhE_EESt5arrayIPcLm2EELi4E23TrivialOffsetCalculatorILi1EjESD_NS0_6memory15LoadWithoutCastENSE_16StoreWithoutCastEEEviT_T0_T2_T3_T4_T5_ --------------------------
	.section	.nv.constant0._ZN2at6native27unrolled_elementwise_kernelINS0_13AUnaryFunctorIhhbZZZNS0_23logical_and_kernel_cudaERNS_14TensorIteratorEENKUlvE0_clEvENKUlvE_clEvEUlhhE_EESt5arrayIPcLm2EELi4E23TrivialOffsetCalculatorILi1EjESD_NS0_6memory15LoadWithoutCastENSE_16StoreWithoutCastEEEviT_T0_T2_T3_T4_T5_,"a",@progbits
	.sectionflags	@""
	.align	4
.nv.constant0._ZN2at6native27unrolled_elementwise_kernelINS0_13AUnaryFunctorIhhbZZZNS0_23logical_and_kernel_cudaERNS_14TensorIteratorEENKUlvE0_clEvENKUlvE_clEvEUlhhE_EESt5arrayIPcLm2EELi4E23TrivialOffsetCalculatorILi1EjESD_NS0_6memory15LoadWithoutCastENSE_16StoreWithoutCastEEEviT_T0_T2_T3_T4_T5_:
	.zero		556


//--------------------- .nv.constant0._ZN2at6native29vectorized_elementwise_kernelILi2ENS0_13AUnaryFunctorIhhbZZZNS0_23logical_and_kernel_cudaERNS_14TensorIteratorEENKUlvE0_clEvENKUlvE_clEvEUlhhE_EESt5arrayIPcLm2EEEEviT0_T1_ --------------------------
	.section	.nv.constant0._ZN2at6native29vectorized_elementwise_kernelILi2ENS0_13AUnaryFunctorIhhbZZZNS0_23logical_and_kernel_cudaERNS_14TensorIteratorEENKUlvE0_clEvENKUlvE_clEvEUlhhE_EESt5arrayIPcLm2EEEEviT0_T1_,"a",@progbits
	.sectionflags	@""
	.align	4
.nv.constant0._ZN2at6native29vectorized_elementwise_kernelILi2ENS0_13AUnaryFunctorIhhbZZZNS0_23logical_and_kernel_cudaERNS_14TensorIteratorEENKUlvE0_clEvENKUlvE_clEvEUlhhE_EESt5arrayIPcLm2EEEEviT0_T1_:
	.zero		552


//--------------------- .nv.constant0._ZN2at6native29vectorized_elementwise_kernelILi4ENS0_13AUnaryFunctorIhhbZZZNS0_23logical_and_kernel_cudaERNS_14TensorIteratorEENKUlvE0_clEvENKUlvE_clEvEUlhhE_EESt5arrayIPcLm2EEEEviT0_T1_ --------------------------
	.section	.nv.constant0._ZN2at6native29vectorized_elementwise_kernelILi4ENS0_13AUnaryFunctorIhhbZZZNS0_23logical_and_kernel_cudaERNS_14TensorIteratorEENKUlvE0_clEvENKUlvE_clEvEUlhhE_EESt5arrayIPcLm2EEEEviT0_T1_,"a",@progbits
	.sectionflags	@""
	.align	4
.nv.constant0._ZN2at6native29vectorized_elementwise_kernelILi4ENS0_13AUnaryFunctorIhhbZZZNS0_23logical_and_kernel_cudaERNS_14TensorIteratorEENKUlvE0_clEvENKUlvE_clEvEUlhhE_EESt5arrayIPcLm2EEEEviT0_T1_:
	.zero		552


//--------------------- .nv.constant0._ZN2at6native29vectorized_elementwise_kernelILi8ENS0_13AUnaryFunctorIhhbZZZNS0_23logical_and_kernel_cudaERNS_14TensorIteratorEENKUlvE0_clEvENKUlvE_clEvEUlhhE_EESt5arrayIPcLm2EEEEviT0_T1_ --------------------------
	.section	.nv.constant0._ZN2at6native29vectorized_elementwise_kernelILi8ENS0_13AUnaryFunctorIhhbZZZNS0_23logical_and_kernel_cudaERNS_14TensorIteratorEENKUlvE0_clEvENKUlvE_clEvEUlhhE_EESt5arrayIPcLm2EEEEviT0_T1_,"a",@progbits
	.sectionflags	@""
	.align	4
.nv.constant0._ZN2at6native29vectorized_elementwise_kernelILi8ENS0_13AUnaryFunctorIhhbZZZNS0_23logical_and_kernel_cudaERNS_14TensorIteratorEENKUlvE0_clEvENKUlvE_clEvEUlhhE_EESt5arrayIPcLm2EEEEviT0_T1_:
	.zero		552


//--------------------- .nv.constant0._ZN2at6native18elementwise_kernelILi128ELi4EZNS0_15gpu_kernel_implINS0_13BinaryFunctorIhhbZZZNS0_23logical_and_kernel_cudaERNS_14TensorIteratorEENKUlvE0_clEvENKUlvE_clEvEUlhhE_EEEEvRNS_18TensorIteratorBaseERKT_EUliE_EEviT1_ --------------------------
	.section	.nv.constant0._ZN2at6native18elementwise_kernelILi128ELi4EZNS0_15gpu_kernel_implINS0_13BinaryFunctorIhhbZZZNS0_23logical_and_kernel_cudaERNS_14TensorIteratorEENKUlvE0_clEvENKUlvE_clEvEUlhhE_EEEEvRNS_18TensorIteratorBaseERKT_EUliE_EEviT1_,"a",@progbits
	.sectionflags	@""
	.align	4
.nv.constant0._ZN2at6native18elementwise_kernelILi128ELi4EZNS0_15gpu_kernel_implINS0_13BinaryFunctorIhhbZZZNS0_23logical_and_kernel_cudaERNS_14TensorIteratorEENKUlvE0_clEvENKUlvE_clEvEUlhhE_EEEEvRNS_18TensorIteratorBaseERKT_EUliE_EEviT1_:
	.zero		1184


//--------------------- .nv.constant0._ZN2at6native27unrolled_elementwise_kernelINS0_13BinaryFunctorIhhbZZZNS0_23logical_and_kernel_cudaERNS_14TensorIteratorEENKUlvE0_clEvENKUlvE_clEvEUlhhE_EESt5arrayIPcLm3EELi4E23TrivialOffsetCalculatorILi2EjESC_ILi1EjENS0_6memory12LoadWithCastILi2EEENSF_13StoreWithCastILi1EEEEEviT_T0_T2_T3_T4_T5_ --------------------------
	.section	.nv.constant0._ZN2at6native27unrolled_elementwise_kernelINS0_13BinaryFunctorIhhbZZZNS0_23logical_and_kernel_cudaERNS_14TensorIteratorEENKUlvE0_clEvENKUlvE_clEvEUlhhE_EESt5arrayIPcLm3EELi4E23TrivialOffsetCalculatorILi2EjESC_ILi1EjENS0_6memory12LoadWithCastILi2EEENSF_13StoreWithCastILi1EEEEEviT_T0_T2_T3_T4_T5_,"a",@progbits
	.sectionflags	@""
	.align	4
.nv.constant0._ZN2at6native27unrolled_elementwise_kernelINS0_13BinaryFunctorIhhbZZZNS0_23logical_and_kernel_cudaERNS_14TensorIteratorEENKUlvE0_clEvENKUlvE_clEvEUlhhE_EESt5arrayIPcLm3EELi4E23TrivialOffsetCalculatorILi2EjESC_ILi1EjENS0_6memory12LoadWithCastILi2EEENSF_13StoreWithCastILi1EEEEEviT_T0_T2_T3_T4_T5_:
	.zero		584


//--------------------- .nv.constant0._ZN2at6native18elementwise_kernelILi128ELi4EZNS0_22gpu_kernel_impl_nocastINS0_13BinaryFunctorIhhbZZZNS0_23logical_and_kernel_cudaERNS_14TensorIteratorEENKUlvE0_clEvENKUlvE_clEvEUlhhE_EEEEvRNS_18TensorIteratorBaseERKT_EUliE_EEviT1_ --------------------------
	.section	.nv.constant0._ZN2at6native18elementwise_kernelILi128ELi4EZNS0_22gpu_kernel_impl_nocastINS0_13BinaryFunctorIhhbZZZNS0_23logical_and_kernel_cudaERNS_14TensorIteratorEENKUlvE0_clEvENKUlvE_clEvEUlhhE_EEEEvRNS_18TensorIteratorBaseERKT_EUliE_EEviT1_,"a",@progbits
	.sectionflags	@""
	.align	4
.nv.constant0._ZN2at6native18elementwise_kernelILi128ELi4EZNS0_22gpu_kernel_impl_nocastINS0_13BinaryFunctorIhhbZZZNS0_23logical_and_kernel_cudaERNS_14TensorIteratorEENKUlvE0_clEvENKUlvE_clEvEUlhhE_EEEEvRNS_18TensorIteratorBaseERKT_EUliE_EEviT1_:
	.zero		1184


//--------------------- .nv.constant0._ZN2at6native27unrolled_elementwise_kernelINS0_13BinaryFunctorIhhbZZZNS0_23logical_and_kernel_cudaERNS_14TensorIteratorEENKUlvE0_clEvENKUlvE_clEvEUlhhE_EESt5arrayIPcLm3EELi4E23TrivialOffsetCalculatorILi2EjESC_ILi1EjENS0_6memory15LoadWithoutCastENSF_16StoreWithoutCastEEEviT_T0_T2_T3_T4_T5_ --------------------------
	.section	.nv.constant0._ZN2at6native27unrolled_elementwise_kernelINS0_13BinaryFunctorIhhbZZZNS0_23logical_and_kernel_cudaERNS_14TensorIteratorEENKUlvE0_clEvENKUlvE_clEvEUlhhE_EESt5arrayIPcLm3EELi4E23TrivialOffsetCalculatorILi2EjESC_ILi1EjENS0_6memory15LoadWithoutCastENSF_16StoreWithoutCastEEEviT_T0_T2_T3_T4_T5_,"a",@progbits
	.sectionflags	@""
	.align	4
.nv.constant0._ZN2at6native27unrolled_elementwise_kernelINS0_13BinaryFunctorIhhbZZZNS0_23logical_and_kernel_cudaERNS_14TensorIteratorEENKUlvE0_clEvENKUlvE_clEvEUlhhE_EESt5arrayIPcLm3EELi4E23TrivialOffsetCalculatorILi2EjESC_ILi1EjENS0_6memory15LoadWithoutCastENSF_16StoreWithoutCastEEEviT_T0_T2_T3_T4_T5_:
	.zero		564


//--------------------- .nv.constant0._ZN2at6native29vectorized_elementwise_kernelILi2ENS0_13BinaryFunctorIhhbZZZNS0_23logical_and_kernel_cudaERNS_14TensorIteratorEENKUlvE0_clEvENKUlvE_clEvEUlhhE_EESt5arrayIPcLm3EEEEviT0_T1_ --------------------------
	.section	.nv.constant0._ZN2at6native29vectorized_elementwise_kernelILi2ENS0_13BinaryFunctorIhhbZZZNS0_23logical_and_kernel_cudaERNS_14TensorIteratorEENKUlvE0_clEvENKUlvE_clEvEUlhhE_EESt5arrayIPcLm3EEEEviT0_T1_,"a",@progbits
	.sectionflags	@""
	.align	4
.nv.constant0._ZN2at6native29vectorized_elementwise_kernelILi2ENS0_13BinaryFunctorIhhbZZZNS0_23logical_and_kernel_cudaERNS_14TensorIteratorEENKUlvE0_clEvENKUlvE_clEvEUlhhE_EESt5arrayIPcLm3EEEEviT0_T1_:
	.zero		560


//--------------------- .nv.constant0._ZN2at6native29vectorized_elementwise_kernelILi4ENS0_13BinaryFunctorIhhbZZZNS0_23logical_and_kernel_cudaERNS_14TensorIteratorEENKUlvE0_clEvENKUlvE_clEvEUlhhE_EESt5arrayIPcLm3EEEEviT0_T1_ --------------------------
	.section	.nv.constant0._ZN2at6native29vectorized_elementwise_kernelILi4ENS0_13BinaryFunctorIhhbZZZNS0_23logical_and_kernel_cudaERNS_14TensorIteratorEENKUlvE0_clEvENKUlvE_clEvEUlhhE_EESt5arrayIPcLm3EEEEviT0_T1_,"a",@progbits
	.sectionflags	@""
	.align	4
.nv.constant0._ZN2at6native29vectorized_elementwise_kernelILi4ENS0_13BinaryFunctorIhhbZZZNS0_23logical_and_kernel_cudaERNS_14TensorIteratorEENKUlvE0_clEvENKUlvE_clEvEUlhhE_EESt5arrayIPcLm3EEEEviT0_T1_:
	.zero		560


//--------------------- .nv.constant0._ZN2at6native29vectorized_elementwise_kernelILi8ENS0_13BinaryFunctorIhhbZZZNS0_23logical_and_kernel_cudaERNS_14TensorIteratorEENKUlvE0_clEvENKUlvE_clEvEUlhhE_EESt5arrayIPcLm3EEEEviT0_T1_ --------------------------
	.section	.nv.constant0._ZN2at6native29vectorized_elementwise_kernelILi8ENS0_13BinaryFunctorIhhbZZZNS0_23logical_and_kernel_cudaERNS_14TensorIteratorEENKUlvE0_clEvENKUlvE_clEvEUlhhE_EESt5arrayIPcLm3EEEEviT0_T1_,"a",@progbits
	.sectionflags	@""
	.align	4
.nv.constant0._ZN2at6native29vectorized_elementwise_kernelILi8ENS0_13BinaryFunctorIhhbZZZNS0_23logical_and_kernel_cudaERNS_14TensorIteratorEENKUlvE0_clEvENKUlvE_clEvEUlhhE_EESt5arrayIPcLm3EEEEviT0_T1_:
	.zero		560


//--------------------- SYMBOLS --------------------------

	.type		.nv.reservedSmem.offset0,@object
	.size		.nv.reservedSmem.offset0,0x4
	.type		__assertfail,@function
